	.target	sm_80

	.elftype	@"ET_EXEC"


//--------------------- .note.nv.tkinfo           --------------------------
	.section	.note.nv.tkinfo,"",@"SHT_NOTE"
	.sectionflags	@"SHF_NOTE_NV_TKINFO"
	.tkinfo
        /*0018*/ 	.word	0x00000002
        /*0030*/ 	.string	""
        /*0030*/ 	.string	"ptxas"
        /*0030*/ 	.string	"Cuda compilation tools, release 13.0, V13.0.88"
        /*0030*/ 	.string	"Build cuda_13.0.r13.0/compiler.36424714_0"
        /*0030*/ 	.string	"-arch sm_80 -m 64 "



//--------------------- .note.nv.cuinfo           --------------------------
	.section	.note.nv.cuinfo,"",@"SHT_NOTE"
	.sectionflags	@"SHF_NOTE_NV_CUINFO"
        /*0018*/ 	.short	0x0002
        /*001a*/ 	.short	0x0050
        /*001c*/ 	.short	0x0082
	.zero		2


//--------------------- .nv.info                  --------------------------
	.section	.nv.info,"",@"SHT_CUDA_INFO"
	.align	4


	//----- nvinfo : EIATTR_REGCOUNT
	.align		4
        /*0000*/ 	.byte	0x04, 0x2f
        /*0002*/ 	.short	(.L_12 - .L_11)
	.align		4
.L_11:
        /*0004*/ 	.word	index@(_ZN5flash24flash_fwd_splitkv_kernelI23Flash_fwd_kernel_traitsILi128ELi64ELi64ELi4ELb0ELb0EN7cutlass6half_tE19Flash_kernel_traitsILi128ELi64ELi64ELi4ES3_EELb1ELb0ELb1ELb0ELb0ELb1ELb1ELb1EEEvNS_16Flash_fwd_paramsE)
        /*0008*/ 	.word	0x000000c4


	//----- nvinfo : EIATTR_FRAME_SIZE
	.align		4
.L_12:
        /*000c*/ 	.byte	0x04, 0x11
        /*000e*/ 	.short	(.L_14 - .L_13)
	.align		4
.L_13:
        /*0010*/ 	.word	index@(_ZN5flash24flash_fwd_splitkv_kernelI23Flash_fwd_kernel_traitsILi128ELi64ELi64ELi4ELb0ELb0EN7cutlass6half_tE19Flash_kernel_traitsILi128ELi64ELi64ELi4ES3_EELb1ELb0ELb1ELb0ELb0ELb1ELb1ELb1EEEvNS_16Flash_fwd_paramsE)
        /*0014*/ 	.word	0x00000000


	//----- nvinfo : EIATTR_REGCOUNT
	.align		4
.L_14:
        /*0018*/ 	.byte	0x04, 0x2f
        /*001a*/ 	.short	(.L_16 - .L_15)
	.align		4
.L_15:
        /*001c*/ 	.word	index@(_ZN5flash24flash_fwd_splitkv_kernelI23Flash_fwd_kernel_traitsILi128ELi64ELi64ELi4ELb0ELb0EN7cutlass6half_tE19Flash_kernel_traitsILi128ELi64ELi64ELi4ES3_EELb1ELb0ELb1ELb0ELb0ELb0ELb1ELb1EEEvNS_16Flash_fwd_paramsE)
        /*0020*/ 	.word	0x000000be


	//----- nvinfo : EIATTR_FRAME_SIZE
	.align		4
.L_16:
        /*0024*/ 	.byte	0x04, 0x11
        /*0026*/ 	.short	(.L_18 - .L_17)
	.align		4
.L_17:
        /*0028*/ 	.word	index@(_ZN5flash24flash_fwd_splitkv_kernelI23Flash_fwd_kernel_traitsILi128ELi64ELi64ELi4ELb0ELb0EN7cutlass6half_tE19Flash_kernel_traitsILi128ELi64ELi64ELi4ES3_EELb1ELb0ELb1ELb0ELb0ELb0ELb1ELb1EEEvNS_16Flash_fwd_paramsE)
        /*002c*/ 	.word	0x00000000


	//----- nvinfo : EIATTR_REGCOUNT
	.align		4
.L_18:
        /*0030*/ 	.byte	0x04, 0x2f
        /*0032*/ 	.short	(.L_20 - .L_19)
	.align		4
.L_19:
        /*0034*/ 	.word	index@(_ZN5flash24flash_fwd_splitkv_kernelI23Flash_fwd_kernel_traitsILi128ELi64ELi64ELi4ELb0ELb0EN7cutlass6half_tE19Flash_kernel_traitsILi128ELi64ELi64ELi4ES3_EELb1ELb0ELb0ELb0ELb1ELb1ELb1ELb1EEEvNS_16Flash_fwd_paramsE)
        /*0038*/ 	.word	0x000000c5


	//----- nvinfo : EIATTR_FRAME_SIZE
	.align		4
.L_20:
        /*003c*/ 	.byte	0x04, 0x11
        /*003e*/ 	.short	(.L_22 - .L_21)
	.align		4
.L_21:
        /*0040*/ 	.word	index@(_ZN5flash24flash_fwd_splitkv_kernelI23Flash_fwd_kernel_traitsILi128ELi64ELi64ELi4ELb0ELb0EN7cutlass6half_tE19Flash_kernel_traitsILi128ELi64ELi64ELi4ES3_EELb1ELb0ELb0ELb0ELb1ELb1ELb1ELb1EEEvNS_16Flash_fwd_paramsE)
        /*0044*/ 	.word	0x00000000


	//----- nvinfo : EIATTR_REGCOUNT
	.align		4
.L_22:
        /*0048*/ 	.byte	0x04, 0x2f
        /*004a*/ 	.short	(.L_24 - .L_23)
	.align		4
.L_23:
        /*004c*/ 	.word	index@(_ZN5flash24flash_fwd_splitkv_kernelI23Flash_fwd_kernel_traitsILi128ELi64ELi64ELi4ELb0ELb0EN7cutlass6half_tE19Flash_kernel_traitsILi128ELi64ELi64ELi4ES3_EELb1ELb0ELb0ELb0ELb1ELb0ELb1ELb1EEEvNS_16Flash_fwd_paramsE)
        /*0050*/ 	.word	0x000000af


	//----- nvinfo : EIATTR_FRAME_SIZE
	.align		4
.L_24:
        /*0054*/ 	.byte	0x04, 0x11
        /*0056*/ 	.short	(.L_26 - .L_25)
	.align		4
.L_25:
        /*0058*/ 	.word	index@(_ZN5flash24flash_fwd_splitkv_kernelI23Flash_fwd_kernel_traitsILi128ELi64ELi64ELi4ELb0ELb0EN7cutlass6half_tE19Flash_kernel_traitsILi128ELi64ELi64ELi4ES3_EELb1ELb0ELb0ELb0ELb1ELb0ELb1ELb1EEEvNS_16Flash_fwd_paramsE)
        /*005c*/ 	.word	0x00000000


	//----- nvinfo : EIATTR_REGCOUNT
	.align		4
.L_26:
        /*0060*/ 	.byte	0x04, 0x2f
        /*0062*/ 	.short	(.L_28 - .L_27)
	.align		4
.L_27:
        /*0064*/ 	.word	index@(_ZN5flash24flash_fwd_splitkv_kernelI23Flash_fwd_kernel_traitsILi128ELi64ELi64ELi4ELb0ELb0EN7cutlass6half_tE19Flash_kernel_traitsILi128ELi64ELi64ELi4ES3_EELb1ELb0ELb1ELb0ELb0ELb1ELb1ELb0EEEvNS_16Flash_fwd_paramsE)
        /*0068*/ 	.word	0x000000c5


	//----- nvinfo : EIATTR_FRAME_SIZE
	.align		4
.L_28:
        /*006c*/ 	.byte	0x04, 0x11
        /*006e*/ 	.short	(.L_30 - .L_29)
	.align		4
.L_29:
        /*0070*/ 	.word	index@(_ZN5flash24flash_fwd_splitkv_kernelI23Flash_fwd_kernel_traitsILi128ELi64ELi64ELi4ELb0ELb0EN7cutlass6half_tE19Flash_kernel_traitsILi128ELi64ELi64ELi4ES3_EELb1ELb0ELb1ELb0ELb0ELb1ELb1ELb0EEEvNS_16Flash_fwd_paramsE)
        /*0074*/ 	.word	0x00000000


	//----- nvinfo : EIATTR_REGCOUNT
	.align		4
.L_30:
        /*0078*/ 	.byte	0x04, 0x2f
        /*007a*/ 	.short	(.L_32 - .L_31)
	.align		4
.L_31:
        /*007c*/ 	.word	index@(_ZN5flash24flash_fwd_splitkv_kernelI23Flash_fwd_kernel_traitsILi128ELi64ELi64ELi4ELb0ELb0EN7cutlass6half_tE19Flash_kernel_traitsILi128ELi64ELi64ELi4ES3_EELb1ELb0ELb1ELb0ELb0ELb0ELb1ELb0EEEvNS_16Flash_fwd_paramsE)
        /*0080*/ 	.word	0x000000c9


	//----- nvinfo : EIATTR_FRAME_SIZE
	.align		4
.L_32:
        /*0084*/ 	.byte	0x04, 0x11
        /*0086*/ 	.short	(.L_34 - .L_33)
	.align		4
.L_33:
        /*0088*/ 	.word	index@(_ZN5flash24flash_fwd_splitkv_kernelI23Flash_fwd_kernel_traitsILi128ELi64ELi64ELi4ELb0ELb0EN7cutlass6half_tE19Flash_kernel_traitsILi128ELi64ELi64ELi4ES3_EELb1ELb0ELb1ELb0ELb0ELb0ELb1ELb0EEEvNS_16Flash_fwd_paramsE)
        /*008c*/ 	.word	0x00000000


	//----- nvinfo : EIATTR_REGCOUNT
	.align		4
.L_34:
        /*0090*/ 	.byte	0x04, 0x2f
        /*0092*/ 	.short	(.L_36 - .L_35)
	.align		4
.L_35:
        /*0094*/ 	.word	index@(_ZN5flash24flash_fwd_splitkv_kernelI23Flash_fwd_kernel_traitsILi128ELi64ELi64ELi4ELb0ELb0EN7cutlass6half_tE19Flash_kernel_traitsILi128ELi64ELi64ELi4ES3_EELb1ELb0ELb0ELb0ELb1ELb1ELb1ELb0EEEvNS_16Flash_fwd_paramsE)
        /*0098*/ 	.word	0x000000e2


	//----- nvinfo : EIATTR_FRAME_SIZE
	.align		4
.L_36:
        /*009c*/ 	.byte	0x04, 0x11
        /*009e*/ 	.short	(.L_38 - .L_37)
	.align		4
.L_37:
        /*00a0*/ 	.word	index@(_ZN5flash24flash_fwd_splitkv_kernelI23Flash_fwd_kernel_traitsILi128ELi64ELi64ELi4ELb0ELb0EN7cutlass6half_tE19Flash_kernel_traitsILi128ELi64ELi64ELi4ES3_EELb1ELb0ELb0ELb0ELb1ELb1ELb1ELb0EEEvNS_16Flash_fwd_paramsE)
        /*00a4*/ 	.word	0x00000000


	//----- nvinfo : EIATTR_REGCOUNT
	.align		4
.L_38:
        /*00a8*/ 	.byte	0x04, 0x2f
        /*00aa*/ 	.short	(.L_40 - .L_39)
	.align		4
.L_39:
        /*00ac*/ 	.word	index@(_ZN5flash24flash_fwd_splitkv_kernelI23Flash_fwd_kernel_traitsILi128ELi64ELi64ELi4ELb0ELb0EN7cutlass6half_tE19Flash_kernel_traitsILi128ELi64ELi64ELi4ES3_EELb1ELb0ELb0ELb0ELb1ELb0ELb1ELb0EEEvNS_16Flash_fwd_paramsE)
        /*00b0*/ 	.word	0x000000ca


	//----- nvinfo : EIATTR_FRAME_SIZE
	.align		4
.L_40:
        /*00b4*/ 	.byte	0x04, 0x11
        /*00b6*/ 	.short	(.L_42 - .L_41)
	.align		4
.L_41:
        /*00b8*/ 	.word	index@(_ZN5flash24flash_fwd_splitkv_kernelI23Flash_fwd_kernel_traitsILi128ELi64ELi64ELi4ELb0ELb0EN7cutlass6half_tE19Flash_kernel_traitsILi128ELi64ELi64ELi4ES3_EELb1ELb0ELb0ELb0ELb1ELb0ELb1ELb0EEEvNS_16Flash_fwd_paramsE)
        /*00bc*/ 	.word	0x00000000


	//----- nvinfo : EIATTR_REGCOUNT
	.align		4
.L_42:
        /*00c0*/ 	.byte	0x04, 0x2f
        /*00c2*/ 	.short	(.L_44 - .L_43)
	.align		4
.L_43:
        /*00c4*/ 	.word	index@(_ZN5flash24flash_fwd_splitkv_kernelI23Flash_fwd_kernel_traitsILi128ELi64ELi64ELi4ELb0ELb0EN7cutlass6half_tE19Flash_kernel_traitsILi128ELi64ELi64ELi4ES3_EELb1ELb0ELb1ELb0ELb0ELb1ELb0ELb1EEEvNS_16Flash_fwd_paramsE)
        /*00c8*/ 	.word	0x000000d4


	//----- nvinfo : EIATTR_FRAME_SIZE
	.align		4
.L_44:
        /*00cc*/ 	.byte	0x04, 0x11
        /*00ce*/ 	.short	(.L_46 - .L_45)
	.align		4
.L_45:
        /*00d0*/ 	.word	index@(_ZN5flash24flash_fwd_splitkv_kernelI23Flash_fwd_kernel_traitsILi128ELi64ELi64ELi4ELb0ELb0EN7cutlass6half_tE19Flash_kernel_traitsILi128ELi64ELi64ELi4ES3_EELb1ELb0ELb1ELb0ELb0ELb1ELb0ELb1EEEvNS_16Flash_fwd_paramsE)
        /*00d4*/ 	.word	0x00000000


	//----- nvinfo : EIATTR_REGCOUNT
	.align		4
.L_46:
        /*00d8*/ 	.byte	0x04, 0x2f
        /*00da*/ 	.short	(.L_48 - .L_47)
	.align		4
.L_47:
        /*00dc*/ 	.word	index@(_ZN5flash24flash_fwd_splitkv_kernelI23Flash_fwd_kernel_traitsILi128ELi64ELi64ELi4ELb0ELb0EN7cutlass6half_tE19Flash_kernel_traitsILi128ELi64ELi64ELi4ES3_EELb1ELb0ELb1ELb0ELb0ELb0ELb0ELb1EEEvNS_16Flash_fwd_paramsE)
        /*00e0*/ 	.word	0x000000c8


	//----- nvinfo : EIATTR_FRAME_SIZE
	.align		4
.L_48:
        /*00e4*/ 	.byte	0x04, 0x11
        /*00e6*/ 	.short	(.L_50 - .L_49)
	.align		4
.L_49:
        /*00e8*/ 	.word	index@(_ZN5flash24flash_fwd_splitkv_kernelI23Flash_fwd_kernel_traitsILi128ELi64ELi64ELi4ELb0ELb0EN7cutlass6half_tE19Flash_kernel_traitsILi128ELi64ELi64ELi4ES3_EELb1ELb0ELb1ELb0ELb0ELb0ELb0ELb1EEEvNS_16Flash_fwd_paramsE)
        /*00ec*/ 	.word	0x00000000


	//----- nvinfo : EIATTR_REGCOUNT
	.align		4
.L_50:
        /*00f0*/ 	.byte	0x04, 0x2f
        /*00f2*/ 	.short	(.L_52 - .L_51)
	.align		4
.L_51:
        /*00f4*/ 	.word	index@(_ZN5flash24flash_fwd_splitkv_kernelI23Flash_fwd_kernel_traitsILi128ELi64ELi64ELi4ELb0ELb0EN7cutlass6half_tE19Flash_kernel_traitsILi128ELi64ELi64ELi4ES3_EELb1ELb0ELb0ELb0ELb1ELb1ELb0ELb1EEEvNS_16Flash_fwd_paramsE)
        /*00f8*/ 	.word	0x000000c3


	//----- nvinfo : EIATTR_FRAME_SIZE
	.align		4
.L_52:
        /*00fc*/ 	.byte	0x04, 0x11
        /*00fe*/ 	.short	(.L_54 - .L_53)
	.align		4
.L_53:
        /*0100*/ 	.word	index@(_ZN5flash24flash_fwd_splitkv_kernelI23Flash_fwd_kernel_traitsILi128ELi64ELi64ELi4ELb0ELb0EN7cutlass6half_tE19Flash_kernel_traitsILi128ELi64ELi64ELi4ES3_EELb1ELb0ELb0ELb0ELb1ELb1ELb0ELb1EEEvNS_16Flash_fwd_paramsE)
        /*0104*/ 	.word	0x00000000


	//----- nvinfo : EIATTR_REGCOUNT
	.align		4
.L_54:
        /*0108*/ 	.byte	0x04, 0x2f
        /*010a*/ 	.short	(.L_56 - .L_55)
	.align		4
.L_55:
        /*010c*/ 	.word	index@(_ZN5flash24flash_fwd_splitkv_kernelI23Flash_fwd_kernel_traitsILi128ELi64ELi64ELi4ELb0ELb0EN7cutlass6half_tE19Flash_kernel_traitsILi128ELi64ELi64ELi4ES3_EELb1ELb0ELb0ELb0ELb1ELb0ELb0ELb1EEEvNS_16Flash_fwd_paramsE)
        /*0110*/ 	.word	0x000000b2


	//----- nvinfo : EIATTR_FRAME_SIZE
	.align		4
.L_56:
        /*0114*/ 	.byte	0x04, 0x11
        /*0116*/ 	.short	(.L_58 - .L_57)
	.align		4
.L_57:
        /*0118*/ 	.word	index@(_ZN5flash24flash_fwd_splitkv_kernelI23Flash_fwd_kernel_traitsILi128ELi64ELi64ELi4ELb0ELb0EN7cutlass6half_tE19Flash_kernel_traitsILi128ELi64ELi64ELi4ES3_EELb1ELb0ELb0ELb0ELb1ELb0ELb0ELb1EEEvNS_16Flash_fwd_paramsE)
        /*011c*/ 	.word	0x00000000


	//----- nvinfo : EIATTR_REGCOUNT
	.align		4
.L_58:
        /*0120*/ 	.byte	0x04, 0x2f
        /*0122*/ 	.short	(.L_60 - .L_59)
	.align		4
.L_59:
        /*0124*/ 	.word	index@(_ZN5flash24flash_fwd_splitkv_kernelI23Flash_fwd_kernel_traitsILi128ELi64ELi64ELi4ELb0ELb0EN7cutlass6half_tE19Flash_kernel_traitsILi128ELi64ELi64ELi4ES3_EELb1ELb0ELb1ELb0ELb0ELb1ELb0ELb0EEEvNS_16Flash_fwd_paramsE)
        /*0128*/ 	.word	0x000000c8


	//----- nvinfo : EIATTR_FRAME_SIZE
	.align		4
.L_60:
        /*012c*/ 	.byte	0x04, 0x11
        /*012e*/ 	.short	(.L_62 - .L_61)
	.align		4
.L_61:
        /*0130*/ 	.word	index@(_ZN5flash24flash_fwd_splitkv_kernelI23Flash_fwd_kernel_traitsILi128ELi64ELi64ELi4ELb0ELb0EN7cutlass6half_tE19Flash_kernel_traitsILi128ELi64ELi64ELi4ES3_EELb1ELb0ELb1ELb0ELb0ELb1ELb0ELb0EEEvNS_16Flash_fwd_paramsE)
        /*0134*/ 	.word	0x00000000


	//----- nvinfo : EIATTR_REGCOUNT
	.align		4
.L_62:
        /*0138*/ 	.byte	0x04, 0x2f
        /*013a*/ 	.short	(.L_64 - .L_63)
	.align		4
.L_63:
        /*013c*/ 	.word	index@(_ZN5flash24flash_fwd_splitkv_kernelI23Flash_fwd_kernel_traitsILi128ELi64ELi64ELi4ELb0ELb0EN7cutlass6half_tE19Flash_kernel_traitsILi128ELi64ELi64ELi4ES3_EELb1ELb0ELb1ELb0ELb0ELb0ELb0ELb0EEEvNS_16Flash_fwd_paramsE)
        /*0140*/ 	.word	0x000000c2


	//----- nvinfo : EIATTR_FRAME_SIZE
	.align		4
.L_64:
        /*0144*/ 	.byte	0x04, 0x11
        /*0146*/ 	.short	(.L_66 - .L_65)
	.align		4
.L_65:
        /*0148*/ 	.word	index@(_ZN5flash24flash_fwd_splitkv_kernelI23Flash_fwd_kernel_traitsILi128ELi64ELi64ELi4ELb0ELb0EN7cutlass6half_tE19Flash_kernel_traitsILi128ELi64ELi64ELi4ES3_EELb1ELb0ELb1ELb0ELb0ELb0ELb0ELb0EEEvNS_16Flash_fwd_paramsE)
        /*014c*/ 	.word	0x00000000


	//----- nvinfo : EIATTR_REGCOUNT
	.align		4
.L_66:
        /*0150*/ 	.byte	0x04, 0x2f
        /*0152*/ 	.short	(.L_68 - .L_67)
	.align		4
.L_67:
        /*0154*/ 	.word	index@(_ZN5flash24flash_fwd_splitkv_kernelI23Flash_fwd_kernel_traitsILi128ELi64ELi64ELi4ELb0ELb0EN7cutlass6half_tE19Flash_kernel_traitsILi128ELi64ELi64ELi4ES3_EELb1ELb0ELb0ELb0ELb1ELb1ELb0ELb0EEEvNS_16Flash_fwd_paramsE)
        /*0158*/ 	.word	0x000000e2


	//----- nvinfo : EIATTR_FRAME_SIZE
	.align		4
.L_68:
        /*015c*/ 	.byte	0x04, 0x11
        /*015e*/ 	.short	(.L_70 - .L_69)
	.align		4
.L_69:
        /*0160*/ 	.word	index@(_ZN5flash24flash_fwd_splitkv_kernelI23Flash_fwd_kernel_traitsILi128ELi64ELi64ELi4ELb0ELb0EN7cutlass6half_tE19Flash_kernel_traitsILi128ELi64ELi64ELi4ES3_EELb1ELb0ELb0ELb0ELb1ELb1ELb0ELb0EEEvNS_16Flash_fwd_paramsE)
        /*0164*/ 	.word	0x00000000


	//----- nvinfo : EIATTR_REGCOUNT
	.align		4
.L_70:
        /*0168*/ 	.byte	0x04, 0x2f
        /*016a*/ 	.short	(.L_72 - .L_71)
	.align		4
.L_71:
        /*016c*/ 	.word	index@(_ZN5flash24flash_fwd_splitkv_kernelI23Flash_fwd_kernel_traitsILi128ELi64ELi64ELi4ELb0ELb0EN7cutlass6half_tE19Flash_kernel_traitsILi128ELi64ELi64ELi4ES3_EELb1ELb0ELb0ELb0ELb1ELb0ELb0ELb0EEEvNS_16Flash_fwd_paramsE)
        /*0170*/ 	.word	0x000000c4


	//----- nvinfo : EIATTR_FRAME_SIZE
	.align		4
.L_72:
        /*0174*/ 	.byte	0x04, 0x11
        /*0176*/ 	.short	(.L_74 - .L_73)
	.align		4
.L_73:
        /*0178*/ 	.word	index@(_ZN5flash24flash_fwd_splitkv_kernelI23Flash_fwd_kernel_traitsILi128ELi64ELi64ELi4ELb0ELb0EN7cutlass6half_tE19Flash_kernel_traitsILi128ELi64ELi64ELi4ES3_EELb1ELb0ELb0ELb0ELb1ELb0ELb0ELb0EEEvNS_16Flash_fwd_paramsE)
        /*017c*/ 	.word	0x00000000


	//----- nvinfo : EIATTR_REGCOUNT
	.align		4
.L_74:
        /*0180*/ 	.byte	0x04, 0x2f
        /*0182*/ 	.short	(.L_76 - .L_75)
	.align		4
.L_75:
        /*0184*/ 	.word	index@(_ZN5flash24flash_fwd_splitkv_kernelI23Flash_fwd_kernel_traitsILi128ELi64ELi64ELi4ELb0ELb0EN7cutlass6half_tE19Flash_kernel_traitsILi128ELi64ELi64ELi4ES3_EELb1ELb0ELb0ELb1ELb1ELb1ELb1ELb0EEEvNS_16Flash_fwd_paramsE)
        /*0188*/ 	.word	0x000000cb


	//----- nvinfo : EIATTR_FRAME_SIZE
	.align		4
.L_76:
        /*018c*/ 	.byte	0x04, 0x11
        /*018e*/ 	.short	(.L_78 - .L_77)
	.align		4
.L_77:
        /*0190*/ 	.word	index@(_ZN5flash24flash_fwd_splitkv_kernelI23Flash_fwd_kernel_traitsILi128ELi64ELi64ELi4ELb0ELb0EN7cutlass6half_tE19Flash_kernel_traitsILi128ELi64ELi64ELi4ES3_EELb1ELb0ELb0ELb1ELb1ELb1ELb1ELb0EEEvNS_16Flash_fwd_paramsE)
        /*0194*/ 	.word	0x00000000


	//----- nvinfo : EIATTR_REGCOUNT
	.align		4
.L_78:
        /*0198*/ 	.byte	0x04, 0x2f
        /*019a*/ 	.short	(.L_80 - .L_79)
	.align		4
.L_79:
        /*019c*/ 	.word	index@(_ZN5flash24flash_fwd_splitkv_kernelI23Flash_fwd_kernel_traitsILi128ELi64ELi64ELi4ELb0ELb0EN7cutlass6half_tE19Flash_kernel_traitsILi128ELi64ELi64ELi4ES3_EELb1ELb0ELb0ELb1ELb1ELb0ELb1ELb0EEEvNS_16Flash_fwd_paramsE)
        /*01a0*/ 	.word	0x000000b0


	//----- nvinfo : EIATTR_FRAME_SIZE
	.align		4
.L_80:
        /*01a4*/ 	.byte	0x04, 0x11
        /*01a6*/ 	.short	(.L_82 - .L_81)
	.align		4
.L_81:
        /*01a8*/ 	.word	index@(_ZN5flash24flash_fwd_splitkv_kernelI23Flash_fwd_kernel_traitsILi128ELi64ELi64ELi4ELb0ELb0EN7cutlass6half_tE19Flash_kernel_traitsILi128ELi64ELi64ELi4ES3_EELb1ELb0ELb0ELb1ELb1ELb0ELb1ELb0EEEvNS_16Flash_fwd_paramsE)
        /*01ac*/ 	.word	0x00000000


	//----- nvinfo : EIATTR_REGCOUNT
	.align		4
.L_82:
        /*01b0*/ 	.byte	0x04, 0x2f
        /*01b2*/ 	.short	(.L_84 - .L_83)
	.align		4
.L_83:
        /*01b4*/ 	.word	index@(_ZN5flash24flash_fwd_splitkv_kernelI23Flash_fwd_kernel_traitsILi128ELi64ELi64ELi4ELb0ELb0EN7cutlass6half_tE19Flash_kernel_traitsILi128ELi64ELi64ELi4ES3_EELb1ELb0ELb0ELb1ELb1ELb1ELb0ELb0EEEvNS_16Flash_fwd_paramsE)
        /*01b8*/ 	.word	0x000000c7


	//----- nvinfo : EIATTR_FRAME_SIZE
	.align		4
.L_84:
        /*01bc*/ 	.byte	0x04, 0x11
        /*01be*/ 	.short	(.L_86 - .L_85)
	.align		4
.L_85:
        /*01c0*/ 	.word	index@(_ZN5flash24flash_fwd_splitkv_kernelI23Flash_fwd_kernel_traitsILi128ELi64ELi64ELi4ELb0ELb0EN7cutlass6half_tE19Flash_kernel_traitsILi128ELi64ELi64ELi4ES3_EELb1ELb0ELb0ELb1ELb1ELb1ELb0ELb0EEEvNS_16Flash_fwd_paramsE)
        /*01c4*/ 	.word	0x00000000


	//----- nvinfo : EIATTR_REGCOUNT
	.align		4
.L_86:
        /*01c8*/ 	.byte	0x04, 0x2f
        /*01ca*/ 	.short	(.L_88 - .L_87)
	.align		4
.L_87:
        /*01cc*/ 	.word	index@(_ZN5flash24flash_fwd_splitkv_kernelI23Flash_fwd_kernel_traitsILi128ELi64ELi64ELi4ELb0ELb0EN7cutlass6half_tE19Flash_kernel_traitsILi128ELi64ELi64ELi4ES3_EELb1ELb0ELb0ELb1ELb1ELb0ELb0ELb0EEEvNS_16Flash_fwd_paramsE)
        /*01d0*/ 	.word	0x000000b6


	//----- nvinfo : EIATTR_FRAME_SIZE
	.align		4
.L_88:
        /*01d4*/ 	.byte	0x04, 0x11
        /*01d6*/ 	.short	(.L_90 - .L_89)
	.align		4
.L_89:
        /*01d8*/ 	.word	index@(_ZN5flash24flash_fwd_splitkv_kernelI23Flash_fwd_kernel_traitsILi128ELi64ELi64ELi4ELb0ELb0EN7cutlass6half_tE19Flash_kernel_traitsILi128ELi64ELi64ELi4ES3_EELb1ELb0ELb0ELb1ELb1ELb0ELb0ELb0EEEvNS_16Flash_fwd_paramsE)
        /*01dc*/ 	.word	0x00000000


	//----- nvinfo : EIATTR_REGCOUNT
	.align		4
.L_90:
        /*01e0*/ 	.byte	0x04, 0x2f
        /*01e2*/ 	.short	(.L_92 - .L_91)
	.align		4
.L_91:
        /*01e4*/ 	.word	index@(_ZN5flash24flash_fwd_splitkv_kernelI23Flash_fwd_kernel_traitsILi128ELi64ELi64ELi4ELb0ELb0EN7cutlass6half_tE19Flash_kernel_traitsILi128ELi64ELi64ELi4ES3_EELb1ELb0ELb0ELb0ELb0ELb1ELb1ELb1EEEvNS_16Flash_fwd_paramsE)
        /*01e8*/ 	.word	0x000000d8


	//----- nvinfo : EIATTR_FRAME_SIZE
	.align		4
.L_92:
        /*01ec*/ 	.byte	0x04, 0x11
        /*01ee*/ 	.short	(.L_94 - .L_93)
	.align		4
.L_93:
        /*01f0*/ 	.word	index@(_ZN5flash24flash_fwd_splitkv_kernelI23Flash_fwd_kernel_traitsILi128ELi64ELi64ELi4ELb0ELb0EN7cutlass6half_tE19Flash_kernel_traitsILi128ELi64ELi64ELi4ES3_EELb1ELb0ELb0ELb0ELb0ELb1ELb1ELb1EEEvNS_16Flash_fwd_paramsE)
        /*01f4*/ 	.word	0x00000000


	//----- nvinfo : EIATTR_REGCOUNT
	.align		4
.L_94:
        /*01f8*/ 	.byte	0x04, 0x2f
        /*01fa*/ 	.short	(.L_96 - .L_95)
	.align		4
.L_95:
        /*01fc*/ 	.word	index@(_ZN5flash24flash_fwd_splitkv_kernelI23Flash_fwd_kernel_traitsILi128ELi64ELi64ELi4ELb0ELb0EN7cutlass6half_tE19Flash_kernel_traitsILi128ELi64ELi64ELi4ES3_EELb1ELb0ELb0ELb0ELb0ELb0ELb1ELb1EEEvNS_16Flash_fwd_paramsE)
        /*0200*/ 	.word	0x000000c2


	//----- nvinfo : EIATTR_FRAME_SIZE
	.align		4
.L_96:
        /*0204*/ 	.byte	0x04, 0x11
        /*0206*/ 	.short	(.L_98 - .L_97)
	.align		4
.L_97:
        /*0208*/ 	.word	index@(_ZN5flash24flash_fwd_splitkv_kernelI23Flash_fwd_kernel_traitsILi128ELi64ELi64ELi4ELb0ELb0EN7cutlass6half_tE19Flash_kernel_traitsILi128ELi64ELi64ELi4ES3_EELb1ELb0ELb0ELb0ELb0ELb0ELb1ELb1EEEvNS_16Flash_fwd_paramsE)
        /*020c*/ 	.word	0x00000000


	//----- nvinfo : EIATTR_REGCOUNT
	.align		4
.L_98:
        /*0210*/ 	.byte	0x04, 0x2f
        /*0212*/ 	.short	(.L_100 - .L_99)
	.align		4
.L_99:
        /*0214*/ 	.word	index@(_ZN5flash24flash_fwd_splitkv_kernelI23Flash_fwd_kernel_traitsILi128ELi64ELi64ELi4ELb0ELb0EN7cutlass6half_tE19Flash_kernel_traitsILi128ELi64ELi64ELi4ES3_EELb1ELb0ELb0ELb0ELb0ELb1ELb1ELb0EEEvNS_16Flash_fwd_paramsE)
        /*0218*/ 	.word	0x000000ca


	//----- nvinfo : EIATTR_FRAME_SIZE
	.align		4
.L_100:
        /*021c*/ 	.byte	0x04, 0x11
        /*021e*/ 	.short	(.L_102 - .L_101)
	.align		4
.L_101:
        /*0220*/ 	.word	index@(_ZN5flash24flash_fwd_splitkv_kernelI23Flash_fwd_kernel_traitsILi128ELi64ELi64ELi4ELb0ELb0EN7cutlass6half_tE19Flash_kernel_traitsILi128ELi64ELi64ELi4ES3_EELb1ELb0ELb0ELb0ELb0ELb1ELb1ELb0EEEvNS_16Flash_fwd_paramsE)
        /*0224*/ 	.word	0x00000000


	//----- nvinfo : EIATTR_REGCOUNT
	.align		4
.L_102:
        /*0228*/ 	.byte	0x04, 0x2f
        /*022a*/ 	.short	(.L_104 - .L_103)
	.align		4
.L_103:
        /*022c*/ 	.word	index@(_ZN5flash24flash_fwd_splitkv_kernelI23Flash_fwd_kernel_traitsILi128ELi64ELi64ELi4ELb0ELb0EN7cutlass6half_tE19Flash_kernel_traitsILi128ELi64ELi64ELi4ES3_EELb1ELb0ELb0ELb0ELb0ELb0ELb1ELb0EEEvNS_16Flash_fwd_paramsE)
        /*0230*/ 	.word	0x000000bc


	//----- nvinfo : EIATTR_FRAME_SIZE
	.align		4
.L_104:
        /*0234*/ 	.byte	0x04, 0x11
        /*0236*/ 	.short	(.L_106 - .L_105)
	.align		4
.L_105:
        /*0238*/ 	.word	index@(_ZN5flash24flash_fwd_splitkv_kernelI23Flash_fwd_kernel_traitsILi128ELi64ELi64ELi4ELb0ELb0EN7cutlass6half_tE19Flash_kernel_traitsILi128ELi64ELi64ELi4ES3_EELb1ELb0ELb0ELb0ELb0ELb0ELb1ELb0EEEvNS_16Flash_fwd_paramsE)
        /*023c*/ 	.word	0x00000000


	//----- nvinfo : EIATTR_REGCOUNT
	.align		4
.L_106:
        /*0240*/ 	.byte	0x04, 0x2f
        /*0242*/ 	.short	(.L_108 - .L_107)
	.align		4
.L_107:
        /*0244*/ 	.word	index@(_ZN5flash24flash_fwd_splitkv_kernelI23Flash_fwd_kernel_traitsILi128ELi64ELi64ELi4ELb0ELb0EN7cutlass6half_tE19Flash_kernel_traitsILi128ELi64ELi64ELi4ES3_EELb1ELb0ELb0ELb0ELb0ELb1ELb0ELb1EEEvNS_16Flash_fwd_paramsE)
        /*0248*/ 	.word	0x000000c6


	//----- nvinfo : EIATTR_FRAME_SIZE
	.align		4
.L_108:
        /*024c*/ 	.byte	0x04, 0x11
        /*024e*/ 	.short	(.L_110 - .L_109)
	.align		4
.L_109:
        /*0250*/ 	.word	index@(_ZN5flash24flash_fwd_splitkv_kernelI23Flash_fwd_kernel_traitsILi128ELi64ELi64ELi4ELb0ELb0EN7cutlass6half_tE19Flash_kernel_traitsILi128ELi64ELi64ELi4ES3_EELb1ELb0ELb0ELb0ELb0ELb1ELb0ELb1EEEvNS_16Flash_fwd_paramsE)
        /*0254*/ 	.word	0x00000000


	//----- nvinfo : EIATTR_REGCOUNT
	.align		4
.L_110:
        /*0258*/ 	.byte	0x04, 0x2f
        /*025a*/ 	.short	(.L_112 - .L_111)
	.align		4
.L_111:
        /*025c*/ 	.word	index@(_ZN5flash24flash_fwd_splitkv_kernelI23Flash_fwd_kernel_traitsILi128ELi64ELi64ELi4ELb0ELb0EN7cutlass6half_tE19Flash_kernel_traitsILi128ELi64ELi64ELi4ES3_EELb1ELb0ELb0ELb0ELb0ELb0ELb0ELb1EEEvNS_16Flash_fwd_paramsE)
        /*0260*/ 	.word	0x000000b8


	//----- nvinfo : EIATTR_FRAME_SIZE
	.align		4
.L_112:
        /*0264*/ 	.byte	0x04, 0x11
        /*0266*/ 	.short	(.L_114 - .L_113)
	.align		4
.L_113:
        /*0268*/ 	.word	index@(_ZN5flash24flash_fwd_splitkv_kernelI23Flash_fwd_kernel_traitsILi128ELi64ELi64ELi4ELb0ELb0EN7cutlass6half_tE19Flash_kernel_traitsILi128ELi64ELi64ELi4ES3_EELb1ELb0ELb0ELb0ELb0ELb0ELb0ELb1EEEvNS_16Flash_fwd_paramsE)
        /*026c*/ 	.word	0x00000000


	//----- nvinfo : EIATTR_REGCOUNT
	.align		4
.L_114:
        /*0270*/ 	.byte	0x04, 0x2f
        /*0272*/ 	.short	(.L_116 - .L_115)
	.align		4
.L_115:
        /*0274*/ 	.word	index@(_ZN5flash24flash_fwd_splitkv_kernelI23Flash_fwd_kernel_traitsILi128ELi64ELi64ELi4ELb0ELb0EN7cutlass6half_tE19Flash_kernel_traitsILi128ELi64ELi64ELi4ES3_EELb1ELb0ELb0ELb0ELb0ELb1ELb0ELb0EEEvNS_16Flash_fwd_paramsE)
        /*0278*/ 	.word	0x000000cc


	//----- nvinfo : EIATTR_FRAME_SIZE
	.align		4
.L_116:
        /*027c*/ 	.byte	0x04, 0x11
        /*027e*/ 	.short	(.L_118 - .L_117)
	.align		4
.L_117:
        /*0280*/ 	.word	index@(_ZN5flash24flash_fwd_splitkv_kernelI23Flash_fwd_kernel_traitsILi128ELi64ELi64ELi4ELb0ELb0EN7cutlass6half_tE19Flash_kernel_traitsILi128ELi64ELi64ELi4ES3_EELb1ELb0ELb0ELb0ELb0ELb1ELb0ELb0EEEvNS_16Flash_fwd_paramsE)
        /*0284*/ 	.word	0x00000000


	//----- nvinfo : EIATTR_REGCOUNT
	.align		4
.L_118:
        /*0288*/ 	.byte	0x04, 0x2f
        /*028a*/ 	.short	(.L_120 - .L_119)
	.align		4
.L_119:
        /*028c*/ 	.word	index@(_ZN5flash24flash_fwd_splitkv_kernelI23Flash_fwd_kernel_traitsILi128ELi64ELi64ELi4ELb0ELb0EN7cutlass6half_tE19Flash_kernel_traitsILi128ELi64ELi64ELi4ES3_EELb1ELb0ELb0ELb0ELb0ELb0ELb0ELb0EEEvNS_16Flash_fwd_paramsE)
        /*0290*/ 	.word	0x000000b8


	//----- nvinfo : EIATTR_FRAME_SIZE
	.align		4
.L_120:
        /*0294*/ 	.byte	0x04, 0x11
        /*0296*/ 	.short	(.L_122 - .L_121)
	.align		4
.L_121:
        /*0298*/ 	.word	index@(_ZN5flash24flash_fwd_splitkv_kernelI23Flash_fwd_kernel_traitsILi128ELi64ELi64ELi4ELb0ELb0EN7cutlass6half_tE19Flash_kernel_traitsILi128ELi64ELi64ELi4ES3_EELb1ELb0ELb0ELb0ELb0ELb0ELb0ELb0EEEvNS_16Flash_fwd_paramsE)
        /*029c*/ 	.word	0x00000000


	//----- nvinfo : EIATTR_REGCOUNT
	.align		4
.L_122:
        /*02a0*/ 	.byte	0x04, 0x2f
        /*02a2*/ 	.short	(.L_124 - .L_123)
	.align		4
.L_123:
        /*02a4*/ 	.word	index@(_ZN5flash32flash_fwd_splitkv_combine_kernelI23Flash_fwd_kernel_traitsILi128ELi64ELi64ELi4ELb0ELb0EN7cutlass6half_tE19Flash_kernel_traitsILi128ELi64ELi64ELi4ES3_EELi4ELi1ELb1EEEvNS_16Flash_fwd_paramsE)
        /*02a8*/ 	.word	0x00000036


	//----- nvinfo : EIATTR_FRAME_SIZE
	.align		4
.L_124:
        /*02ac*/ 	.byte	0x04, 0x11
        /*02ae*/ 	.short	(.L_126 - .L_125)
	.align		4
.L_125:
        /*02b0*/ 	.word	index@($__internal_35_$__cuda_sm20_div_s64)
        /*02b4*/ 	.word	0x00000000


	//----- nvinfo : EIATTR_FRAME_SIZE
	.align		4
.L_126:
        /*02b8*/ 	.byte	0x04, 0x11
        /*02ba*/ 	.short	(.L_128 - .L_127)
	.align		4
.L_127:
        /*02bc*/ 	.word	index@(_ZN5flash32flash_fwd_splitkv_combine_kernelI23Flash_fwd_kernel_traitsILi128ELi64ELi64ELi4ELb0ELb0EN7cutlass6half_tE19Flash_kernel_traitsILi128ELi64ELi64ELi4ES3_EELi4ELi1ELb1EEEvNS_16Flash_fwd_paramsE)
        /*02c0*/ 	.word	0x00000000


	//----- nvinfo : EIATTR_REGCOUNT
	.align		4
.L_128:
        /*02c4*/ 	.byte	0x04, 0x2f
        /*02c6*/ 	.short	(.L_130 - .L_129)
	.align		4
.L_129:
        /*02c8*/ 	.word	index@(_ZN5flash32flash_fwd_splitkv_combine_kernelI23Flash_fwd_kernel_traitsILi128ELi64ELi64ELi4ELb0ELb0EN7cutlass6half_tE19Flash_kernel_traitsILi128ELi64ELi64ELi4ES3_EELi4ELi2ELb1EEEvNS_16Flash_fwd_paramsE)
        /*02cc*/ 	.word	0x00000038


	//----- nvinfo : EIATTR_FRAME_SIZE
	.align		4
.L_130:
        /*02d0*/ 	.byte	0x04, 0x11
        /*02d2*/ 	.short	(.L_132 - .L_131)
	.align		4
.L_131:
        /*02d4*/ 	.word	index@($__internal_34_$__cuda_sm20_div_s64)
        /*02d8*/ 	.word	0x00000000


	//----- nvinfo : EIATTR_FRAME_SIZE
	.align		4
.L_132:
        /*02dc*/ 	.byte	0x04, 0x11
        /*02de*/ 	.short	(.L_134 - .L_133)
	.align		4
.L_133:
        /*02e0*/ 	.word	index@(_ZN5flash32flash_fwd_splitkv_combine_kernelI23Flash_fwd_kernel_traitsILi128ELi64ELi64ELi4ELb0ELb0EN7cutlass6half_tE19Flash_kernel_traitsILi128ELi64ELi64ELi4ES3_EELi4ELi2ELb1EEEvNS_16Flash_fwd_paramsE)
        /*02e4*/ 	.word	0x00000000


	//----- nvinfo : EIATTR_REGCOUNT
	.align		4
.L_134:
        /*02e8*/ 	.byte	0x04, 0x2f
        /*02ea*/ 	.short	(.L_136 - .L_135)
	.align		4
.L_135:
        /*02ec*/ 	.word	index@(_ZN5flash32flash_fwd_splitkv_combine_kernelI23Flash_fwd_kernel_traitsILi128ELi64ELi64ELi4ELb0ELb0EN7cutlass6half_tE19Flash_kernel_traitsILi128ELi64ELi64ELi4ES3_EELi4ELi3ELb1EEEvNS_16Flash_fwd_paramsE)
        /*02f0*/ 	.word	0x00000034


	//----- nvinfo : EIATTR_FRAME_SIZE
	.align		4
.L_136:
        /*02f4*/ 	.byte	0x04, 0x11
        /*02f6*/ 	.short	(.L_138 - .L_137)
	.align		4
.L_137:
        /*02f8*/ 	.word	index@($__internal_33_$__cuda_sm20_div_s64)
        /*02fc*/ 	.word	0x00000000


	//----- nvinfo : EIATTR_FRAME_SIZE
	.align		4
.L_138:
        /*0300*/ 	.byte	0x04, 0x11
        /*0302*/ 	.short	(.L_140 - .L_139)
	.align		4
.L_139:
        /*0304*/ 	.word	index@(_ZN5flash32flash_fwd_splitkv_combine_kernelI23Flash_fwd_kernel_traitsILi128ELi64ELi64ELi4ELb0ELb0EN7cutlass6half_tE19Flash_kernel_traitsILi128ELi64ELi64ELi4ES3_EELi4ELi3ELb1EEEvNS_16Flash_fwd_paramsE)
        /*0308*/ 	.word	0x00000000


	//----- nvinfo : EIATTR_REGCOUNT
	.align		4
.L_140:
        /*030c*/ 	.byte	0x04, 0x2f
        /*030e*/ 	.short	(.L_142 - .L_141)
	.align		4
.L_141:
        /*0310*/ 	.word	index@(_ZN5flash32flash_fwd_splitkv_combine_kernelI23Flash_fwd_kernel_traitsILi128ELi64ELi64ELi4ELb0ELb0EN7cutlass6half_tE19Flash_kernel_traitsILi128ELi64ELi64ELi4ES3_EELi4ELi4ELb1EEEvNS_16Flash_fwd_paramsE)
        /*0314*/ 	.word	0x00000034


	//----- nvinfo : EIATTR_FRAME_SIZE
	.align		4
.L_142:
        /*0318*/ 	.byte	0x04, 0x11
        /*031a*/ 	.short	(.L_144 - .L_143)
	.align		4
.L_143:
        /*031c*/ 	.word	index@($__internal_32_$__cuda_sm20_div_s64)
        /*0320*/ 	.word	0x00000000


	//----- nvinfo : EIATTR_FRAME_SIZE
	.align		4
.L_144:
        /*0324*/ 	.byte	0x04, 0x11
        /*0326*/ 	.short	(.L_146 - .L_145)
	.align		4
.L_145:
        /*0328*/ 	.word	index@(_ZN5flash32flash_fwd_splitkv_combine_kernelI23Flash_fwd_kernel_traitsILi128ELi64ELi64ELi4ELb0ELb0EN7cutlass6half_tE19Flash_kernel_traitsILi128ELi64ELi64ELi4ES3_EELi4ELi4ELb1EEEvNS_16Flash_fwd_paramsE)
        /*032c*/ 	.word	0x00000000


	//----- nvinfo : EIATTR_REGCOUNT
	.align		4
.L_146:
        /*0330*/ 	.byte	0x04, 0x2f
        /*0332*/ 	.short	(.L_148 - .L_147)
	.align		4
.L_147:
        /*0334*/ 	.word	index@(_ZN5flash32flash_fwd_splitkv_combine_kernelI23Flash_fwd_kernel_traitsILi128ELi64ELi64ELi4ELb0ELb0EN7cutlass6half_tE19Flash_kernel_traitsILi128ELi64ELi64ELi4ES3_EELi4ELi5ELb1EEEvNS_16Flash_fwd_paramsE)
        /*0338*/ 	.word	0x00000034


	//----- nvinfo : EIATTR_FRAME_SIZE
	.align		4
.L_148:
        /*033c*/ 	.byte	0x04, 0x11
        /*033e*/ 	.short	(.L_150 - .L_149)
	.align		4
.L_149:
        /*0340*/ 	.word	index@($__internal_31_$__cuda_sm20_div_s64)
        /*0344*/ 	.word	0x00000000


	//----- nvinfo : EIATTR_FRAME_SIZE
	.align		4
.L_150:
        /*0348*/ 	.byte	0x04, 0x11
        /*034a*/ 	.short	(.L_152 - .L_151)
	.align		4
.L_151:
        /*034c*/ 	.word	index@(_ZN5flash32flash_fwd_splitkv_combine_kernelI23Flash_fwd_kernel_traitsILi128ELi64ELi64ELi4ELb0ELb0EN7cutlass6half_tE19Flash_kernel_traitsILi128ELi64ELi64ELi4ES3_EELi4ELi5ELb1EEEvNS_16Flash_fwd_paramsE)
        /*0350*/ 	.word	0x00000000


	//----- nvinfo : EIATTR_REGCOUNT
	.align		4
.L_152:
        /*0354*/ 	.byte	0x04, 0x2f
        /*0356*/ 	.short	(.L_154 - .L_153)
	.align		4
.L_153:
        /*0358*/ 	.word	index@(_ZN5flash32flash_fwd_splitkv_combine_kernelI23Flash_fwd_kernel_traitsILi128ELi64ELi64ELi4ELb0ELb0EN7cutlass6half_tE19Flash_kernel_traitsILi128ELi64ELi64ELi4ES3_EELi4ELi6ELb1EEEvNS_16Flash_fwd_paramsE)
        /*035c*/ 	.word	0x0000003a


	//----- nvinfo : EIATTR_FRAME_SIZE
	.align		4
.L_154:
        /*0360*/ 	.byte	0x04, 0x11
        /*0362*/ 	.short	(.L_156 - .L_155)
	.align		4
.L_155:
        /*0364*/ 	.word	index@($__internal_30_$__cuda_sm20_div_s64)
        /*0368*/ 	.word	0x00000000


	//----- nvinfo : EIATTR_FRAME_SIZE
	.align		4
.L_156:
        /*036c*/ 	.byte	0x04, 0x11
        /*036e*/ 	.short	(.L_158 - .L_157)
	.align		4
.L_157:
        /*0370*/ 	.word	index@(_ZN5flash32flash_fwd_splitkv_combine_kernelI23Flash_fwd_kernel_traitsILi128ELi64ELi64ELi4ELb0ELb0EN7cutlass6half_tE19Flash_kernel_traitsILi128ELi64ELi64ELi4ES3_EELi4ELi6ELb1EEEvNS_16Flash_fwd_paramsE)
        /*0374*/ 	.word	0x00000000


	//----- nvinfo : EIATTR_REGCOUNT
	.align		4
.L_158:
        /*0378*/ 	.byte	0x04, 0x2f
        /*037a*/ 	.short	(.L_160 - .L_159)
	.align		4
.L_159:
        /*037c*/ 	.word	index@(_ZN5flash32flash_fwd_splitkv_combine_kernelI23Flash_fwd_kernel_traitsILi128ELi64ELi64ELi4ELb0ELb0EN7cutlass6half_tE19Flash_kernel_traitsILi128ELi64ELi64ELi4ES3_EELi4ELi7ELb1EEEvNS_16Flash_fwd_paramsE)
        /*0380*/ 	.word	0x0000003e


	//----- nvinfo : EIATTR_FRAME_SIZE
	.align		4
.L_160:
        /*0384*/ 	.byte	0x04, 0x11
        /*0386*/ 	.short	(.L_162 - .L_161)
	.align		4
.L_161:
        /*0388*/ 	.word	index@($__internal_29_$__cuda_sm20_div_s64)
        /*038c*/ 	.word	0x00000000


	//----- nvinfo : EIATTR_FRAME_SIZE
	.align		4
.L_162:
        /*0390*/ 	.byte	0x04, 0x11
        /*0392*/ 	.short	(.L_164 - .L_163)
	.align		4
.L_163:
        /*0394*/ 	.word	index@(_ZN5flash32flash_fwd_splitkv_combine_kernelI23Flash_fwd_kernel_traitsILi128ELi64ELi64ELi4ELb0ELb0EN7cutlass6half_tE19Flash_kernel_traitsILi128ELi64ELi64ELi4ES3_EELi4ELi7ELb1EEEvNS_16Flash_fwd_paramsE)
        /*0398*/ 	.word	0x00000000


	//----- nvinfo : EIATTR_REGCOUNT
	.align		4
.L_164:
        /*039c*/ 	.byte	0x04, 0x2f
        /*039e*/ 	.short	(.L_166 - .L_165)
	.align		4
.L_165:
        /*03a0*/ 	.word	index@(_ZN5flash32flash_fwd_splitkv_combine_kernelI23Flash_fwd_kernel_traitsILi128ELi64ELi64ELi4ELb0ELb0EN7cutlass6half_tE19Flash_kernel_traitsILi128ELi64ELi64ELi4ES3_EELi4ELi1ELb0EEEvNS_16Flash_fwd_paramsE)
        /*03a4*/ 	.word	0x00000036


	//----- nvinfo : EIATTR_FRAME_SIZE
	.align		4
.L_166:
        /*03a8*/ 	.byte	0x04, 0x11
        /*03aa*/ 	.short	(.L_168 - .L_167)
	.align		4
.L_167:
        /*03ac*/ 	.word	index@($__internal_28_$__cuda_sm20_div_s64)
        /*03b0*/ 	.word	0x00000000


	//----- nvinfo : EIATTR_FRAME_SIZE
	.align		4
.L_168:
        /*03b4*/ 	.byte	0x04, 0x11
        /*03b6*/ 	.short	(.L_170 - .L_169)
	.align		4
.L_169:
        /*03b8*/ 	.word	index@(_ZN5flash32flash_fwd_splitkv_combine_kernelI23Flash_fwd_kernel_traitsILi128ELi64ELi64ELi4ELb0ELb0EN7cutlass6half_tE19Flash_kernel_traitsILi128ELi64ELi64ELi4ES3_EELi4ELi1ELb0EEEvNS_16Flash_fwd_paramsE)
        /*03bc*/ 	.word	0x00000000


	//----- nvinfo : EIATTR_REGCOUNT
	.align		4
.L_170:
        /*03c0*/ 	.byte	0x04, 0x2f
        /*03c2*/ 	.short	(.L_172 - .L_171)
	.align		4
.L_171:
        /*03c4*/ 	.word	index@(_ZN5flash32flash_fwd_splitkv_combine_kernelI23Flash_fwd_kernel_traitsILi128ELi64ELi64ELi4ELb0ELb0EN7cutlass6half_tE19Flash_kernel_traitsILi128ELi64ELi64ELi4ES3_EELi4ELi2ELb0EEEvNS_16Flash_fwd_paramsE)
        /*03c8*/ 	.word	0x00000038


	//----- nvinfo : EIATTR_FRAME_SIZE
	.align		4
.L_172:
        /*03cc*/ 	.byte	0x04, 0x11
        /*03ce*/ 	.short	(.L_174 - .L_173)
	.align		4
.L_173:
        /*03d0*/ 	.word	index@($__internal_27_$__cuda_sm20_div_s64)
        /*03d4*/ 	.word	0x00000000


	//----- nvinfo : EIATTR_FRAME_SIZE
	.align		4
.L_174:
        /*03d8*/ 	.byte	0x04, 0x11
        /*03da*/ 	.short	(.L_176 - .L_175)
	.align		4
.L_175:
        /*03dc*/ 	.word	index@(_ZN5flash32flash_fwd_splitkv_combine_kernelI23Flash_fwd_kernel_traitsILi128ELi64ELi64ELi4ELb0ELb0EN7cutlass6half_tE19Flash_kernel_traitsILi128ELi64ELi64ELi4ES3_EELi4ELi2ELb0EEEvNS_16Flash_fwd_paramsE)
        /*03e0*/ 	.word	0x00000000


	//----- nvinfo : EIATTR_REGCOUNT
	.align		4
.L_176:
        /*03e4*/ 	.byte	0x04, 0x2f
        /*03e6*/ 	.short	(.L_178 - .L_177)
	.align		4
.L_177:
        /*03e8*/ 	.word	index@(_ZN5flash32flash_fwd_splitkv_combine_kernelI23Flash_fwd_kernel_traitsILi128ELi64ELi64ELi4ELb0ELb0EN7cutlass6half_tE19Flash_kernel_traitsILi128ELi64ELi64ELi4ES3_EELi4ELi3ELb0EEEvNS_16Flash_fwd_paramsE)
        /*03ec*/ 	.word	0x00000034


	//----- nvinfo : EIATTR_FRAME_SIZE
	.align		4
.L_178:
        /*03f0*/ 	.byte	0x04, 0x11
        /*03f2*/ 	.short	(.L_180 - .L_179)
	.align		4
.L_179:
        /*03f4*/ 	.word	index@($__internal_26_$__cuda_sm20_div_s64)
        /*03f8*/ 	.word	0x00000000


	//----- nvinfo : EIATTR_FRAME_SIZE
	.align		4
.L_180:
        /*03fc*/ 	.byte	0x04, 0x11
        /*03fe*/ 	.short	(.L_182 - .L_181)
	.align		4
.L_181:
        /*0400*/ 	.word	index@(_ZN5flash32flash_fwd_splitkv_combine_kernelI23Flash_fwd_kernel_traitsILi128ELi64ELi64ELi4ELb0ELb0EN7cutlass6half_tE19Flash_kernel_traitsILi128ELi64ELi64ELi4ES3_EELi4ELi3ELb0EEEvNS_16Flash_fwd_paramsE)
        /*0404*/ 	.word	0x00000000


	//----- nvinfo : EIATTR_REGCOUNT
	.align		4
.L_182:
        /*0408*/ 	.byte	0x04, 0x2f
        /*040a*/ 	.short	(.L_184 - .L_183)
	.align		4
.L_183:
        /*040c*/ 	.word	index@(_ZN5flash32flash_fwd_splitkv_combine_kernelI23Flash_fwd_kernel_traitsILi128ELi64ELi64ELi4ELb0ELb0EN7cutlass6half_tE19Flash_kernel_traitsILi128ELi64ELi64ELi4ES3_EELi4ELi4ELb0EEEvNS_16Flash_fwd_paramsE)
        /*0410*/ 	.word	0x00000034


	//----- nvinfo : EIATTR_FRAME_SIZE
	.align		4
.L_184:
        /*0414*/ 	.byte	0x04, 0x11
        /*0416*/ 	.short	(.L_186 - .L_185)
	.align		4
.L_185:
        /*0418*/ 	.word	index@($__internal_25_$__cuda_sm20_div_s64)
        /*041c*/ 	.word	0x00000000


	//----- nvinfo : EIATTR_FRAME_SIZE
	.align		4
.L_186:
        /*0420*/ 	.byte	0x04, 0x11
        /*0422*/ 	.short	(.L_188 - .L_187)
	.align		4
.L_187:
        /*0424*/ 	.word	index@(_ZN5flash32flash_fwd_splitkv_combine_kernelI23Flash_fwd_kernel_traitsILi128ELi64ELi64ELi4ELb0ELb0EN7cutlass6half_tE19Flash_kernel_traitsILi128ELi64ELi64ELi4ES3_EELi4ELi4ELb0EEEvNS_16Flash_fwd_paramsE)
        /*0428*/ 	.word	0x00000000


	//----- nvinfo : EIATTR_REGCOUNT
	.align		4
.L_188:
        /*042c*/ 	.byte	0x04, 0x2f
        /*042e*/ 	.short	(.L_190 - .L_189)
	.align		4
.L_189:
        /*0430*/ 	.word	index@(_ZN5flash32flash_fwd_splitkv_combine_kernelI23Flash_fwd_kernel_traitsILi128ELi64ELi64ELi4ELb0ELb0EN7cutlass6half_tE19Flash_kernel_traitsILi128ELi64ELi64ELi4ES3_EELi4ELi5ELb0EEEvNS_16Flash_fwd_paramsE)
        /*0434*/ 	.word	0x00000034


	//----- nvinfo : EIATTR_FRAME_SIZE
	.align		4
.L_190:
        /*0438*/ 	.byte	0x04, 0x11
        /*043a*/ 	.short	(.L_192 - .L_191)
	.align		4
.L_191:
        /*043c*/ 	.word	index@($__internal_24_$__cuda_sm20_div_s64)
        /*0440*/ 	.word	0x00000000


	//----- nvinfo : EIATTR_FRAME_SIZE
	.align		4
.L_192:
        /*0444*/ 	.byte	0x04, 0x11
        /*0446*/ 	.short	(.L_194 - .L_193)
	.align		4
.L_193:
        /*0448*/ 	.word	index@(_ZN5flash32flash_fwd_splitkv_combine_kernelI23Flash_fwd_kernel_traitsILi128ELi64ELi64ELi4ELb0ELb0EN7cutlass6half_tE19Flash_kernel_traitsILi128ELi64ELi64ELi4ES3_EELi4ELi5ELb0EEEvNS_16Flash_fwd_paramsE)
        /*044c*/ 	.word	0x00000000


	//----- nvinfo : EIATTR_REGCOUNT
	.align		4
.L_194:
        /*0450*/ 	.byte	0x04, 0x2f
        /*0452*/ 	.short	(.L_196 - .L_195)
	.align		4
.L_195:
        /*0454*/ 	.word	index@(_ZN5flash32flash_fwd_splitkv_combine_kernelI23Flash_fwd_kernel_traitsILi128ELi64ELi64ELi4ELb0ELb0EN7cutlass6half_tE19Flash_kernel_traitsILi128ELi64ELi64ELi4ES3_EELi4ELi6ELb0EEEvNS_16Flash_fwd_paramsE)
        /*0458*/ 	.word	0x0000003a


	//----- nvinfo : EIATTR_FRAME_SIZE
	.align		4
.L_196:
        /*045c*/ 	.byte	0x04, 0x11
        /*045e*/ 	.short	(.L_198 - .L_197)
	.align		4
.L_197:
        /*0460*/ 	.word	index@($__internal_23_$__cuda_sm20_div_s64)
        /*0464*/ 	.word	0x00000000


	//----- nvinfo : EIATTR_FRAME_SIZE
	.align		4
.L_198:
        /*0468*/ 	.byte	0x04, 0x11
        /*046a*/ 	.short	(.L_200 - .L_199)
	.align		4
.L_199:
        /*046c*/ 	.word	index@(_ZN5flash32flash_fwd_splitkv_combine_kernelI23Flash_fwd_kernel_traitsILi128ELi64ELi64ELi4ELb0ELb0EN7cutlass6half_tE19Flash_kernel_traitsILi128ELi64ELi64ELi4ES3_EELi4ELi6ELb0EEEvNS_16Flash_fwd_paramsE)
        /*0470*/ 	.word	0x00000000


	//----- nvinfo : EIATTR_REGCOUNT
	.align		4
.L_200:
        /*0474*/ 	.byte	0x04, 0x2f
        /*0476*/ 	.short	(.L_202 - .L_201)
	.align		4
.L_201:
        /*0478*/ 	.word	index@(_ZN5flash32flash_fwd_splitkv_combine_kernelI23Flash_fwd_kernel_traitsILi128ELi64ELi64ELi4ELb0ELb0EN7cutlass6half_tE19Flash_kernel_traitsILi128ELi64ELi64ELi4ES3_EELi4ELi7ELb0EEEvNS_16Flash_fwd_paramsE)
        /*047c*/ 	.word	0x0000003e


	//----- nvinfo : EIATTR_FRAME_SIZE
	.align		4
.L_202:
        /*0480*/ 	.byte	0x04, 0x11
        /*0482*/ 	.short	(.L_204 - .L_203)
	.align		4
.L_203:
        /*0484*/ 	.word	index@($__internal_22_$__cuda_sm20_div_s64)
        /*0488*/ 	.word	0x00000000


	//----- nvinfo : EIATTR_FRAME_SIZE
	.align		4
.L_204:
        /*048c*/ 	.byte	0x04, 0x11
        /*048e*/ 	.short	(.L_206 - .L_205)
	.align		4
.L_205:
        /*0490*/ 	.word	index@(_ZN5flash32flash_fwd_splitkv_combine_kernelI23Flash_fwd_kernel_traitsILi128ELi64ELi64ELi4ELb0ELb0EN7cutlass6half_tE19Flash_kernel_traitsILi128ELi64ELi64ELi4ES3_EELi4ELi7ELb0EEEvNS_16Flash_fwd_paramsE)
        /*0494*/ 	.word	0x00000000


	//----- nvinfo : EIATTR_REGCOUNT
	.align		4
.L_206:
        /*0498*/ 	.byte	0x04, 0x2f
        /*049a*/ 	.short	(.L_208 - .L_207)
	.align		4
.L_207:
        /*049c*/ 	.word	index@(_ZN5flash24flash_fwd_splitkv_kernelI23Flash_fwd_kernel_traitsILi128ELi64ELi128ELi4ELb0ELb0EN7cutlass6half_tE19Flash_kernel_traitsILi128ELi64ELi128ELi4ES3_EELb1ELb0ELb1ELb0ELb0ELb1ELb1ELb1EEEvNS_16Flash_fwd_paramsE)
        /*04a0*/ 	.word	0x000000ff


	//----- nvinfo : EIATTR_FRAME_SIZE
	.align		4
.L_208:
        /*04a4*/ 	.byte	0x04, 0x11
        /*04a6*/ 	.short	(.L_210 - .L_209)
	.align		4
.L_209:
        /*04a8*/ 	.word	index@($__internal_21_$__cuda_sm70_shflsync_bfly_p)
        /*04ac*/ 	.word	0x00000000


	//----- nvinfo : EIATTR_FRAME_SIZE
	.align		4
.L_210:
        /*04b0*/ 	.byte	0x04, 0x11
        /*04b2*/ 	.short	(.L_212 - .L_211)
	.align		4
.L_211:
        /*04b4*/ 	.word	index@($_ZN5flash24flash_fwd_splitkv_kernelI23Flash_fwd_kernel_traitsILi128ELi64ELi128ELi4ELb0ELb0EN7cutlass6half_tE19Flash_kernel_traitsILi128ELi64ELi128ELi4ES3_EELb1ELb0ELb1ELb0ELb0ELb1ELb1ELb1EEEvNS_16Flash_fwd_paramsE$_ZN5flash30compute_attn_1rowblock_splitkvI23Flash_fwd_kernel_traitsILi128ELi64ELi128ELi4ELb0ELb0EN7cutlass6half_tE19Flash_kernel_traitsILi128ELi64ELi128ELi4ES3_EELb1ELb0ELb1ELb0ELb0ELb1ELb1ELb1ENS_16Flash_fwd_paramsEEEvRKT8_iiiii)
        /*04b8*/ 	.word	0x00000000


	//----- nvinfo : EIATTR_FRAME_SIZE
	.align		4
.L_212:
        /*04bc*/ 	.byte	0x04, 0x11
        /*04be*/ 	.short	(.L_214 - .L_213)
	.align		4
.L_213:
        /*04c0*/ 	.word	index@(_ZN5flash24flash_fwd_splitkv_kernelI23Flash_fwd_kernel_traitsILi128ELi64ELi128ELi4ELb0ELb0EN7cutlass6half_tE19Flash_kernel_traitsILi128ELi64ELi128ELi4ES3_EELb1ELb0ELb1ELb0ELb0ELb1ELb1ELb1EEEvNS_16Flash_fwd_paramsE)
        /*04c4*/ 	.word	0x00000000


	//----- nvinfo : EIATTR_REGCOUNT
	.align		4
.L_214:
        /*04c8*/ 	.byte	0x04, 0x2f
        /*04ca*/ 	.short	(.L_216 - .L_215)
	.align		4
.L_215:
        /*04cc*/ 	.word	index@(_ZN5flash24flash_fwd_splitkv_kernelI23Flash_fwd_kernel_traitsILi128ELi64ELi128ELi4ELb0ELb0EN7cutlass6half_tE19Flash_kernel_traitsILi128ELi64ELi128ELi4ES3_EELb1ELb0ELb1ELb0ELb0ELb0ELb1ELb1EEEvNS_16Flash_fwd_paramsE)
        /*04d0*/ 	.word	0x000000fa


	//----- nvinfo : EIATTR_FRAME_SIZE
	.align		4
.L_216:
        /*04d4*/ 	.byte	0x04, 0x11
        /*04d6*/ 	.short	(.L_218 - .L_217)
	.align		4
.L_217:
        /*04d8*/ 	.word	index@($__internal_20_$__cuda_sm70_shflsync_bfly_p)
        /*04dc*/ 	.word	0x00000000


	//----- nvinfo : EIATTR_FRAME_SIZE
	.align		4
.L_218:
        /*04e0*/ 	.byte	0x04, 0x11
        /*04e2*/ 	.short	(.L_220 - .L_219)
	.align		4
.L_219:
        /*04e4*/ 	.word	index@($_ZN5flash24flash_fwd_splitkv_kernelI23Flash_fwd_kernel_traitsILi128ELi64ELi128ELi4ELb0ELb0EN7cutlass6half_tE19Flash_kernel_traitsILi128ELi64ELi128ELi4ES3_EELb1ELb0ELb1ELb0ELb0ELb0ELb1ELb1EEEvNS_16Flash_fwd_paramsE$_ZN5flash30compute_attn_1rowblock_splitkvI23Flash_fwd_kernel_traitsILi128ELi64ELi128ELi4ELb0ELb0EN7cutlass6half_tE19Flash_kernel_traitsILi128ELi64ELi128ELi4ES3_EELb1ELb0ELb1ELb0ELb0ELb0ELb1ELb1ENS_16Flash_fwd_paramsEEEvRKT8_iiiii)
        /*04e8*/ 	.word	0x00000000


	//----- nvinfo : EIATTR_FRAME_SIZE
	.align		4
.L_220:
        /*04ec*/ 	.byte	0x04, 0x11
        /*04ee*/ 	.short	(.L_222 - .L_221)
	.align		4
.L_221:
        /*04f0*/ 	.word	index@(_ZN5flash24flash_fwd_splitkv_kernelI23Flash_fwd_kernel_traitsILi128ELi64ELi128ELi4ELb0ELb0EN7cutlass6half_tE19Flash_kernel_traitsILi128ELi64ELi128ELi4ES3_EELb1ELb0ELb1ELb0ELb0ELb0ELb1ELb1EEEvNS_16Flash_fwd_paramsE)
        /*04f4*/ 	.word	0x00000000


	//----- nvinfo : EIATTR_REGCOUNT
	.align		4
.L_222:
        /*04f8*/ 	.byte	0x04, 0x2f
        /*04fa*/ 	.short	(.L_224 - .L_223)
	.align		4
.L_223:
        /*04fc*/ 	.word	index@(_ZN5flash24flash_fwd_splitkv_kernelI23Flash_fwd_kernel_traitsILi128ELi64ELi128ELi4ELb0ELb0EN7cutlass6half_tE19Flash_kernel_traitsILi128ELi64ELi128ELi4ES3_EELb1ELb0ELb0ELb0ELb1ELb1ELb1ELb1EEEvNS_16Flash_fwd_paramsE)
        /*0500*/ 	.word	0x000000ff


	//----- nvinfo : EIATTR_FRAME_SIZE
	.align		4
.L_224:
        /*0504*/ 	.byte	0x04, 0x11
        /*0506*/ 	.short	(.L_226 - .L_225)
	.align		4
.L_225:
        /*0508*/ 	.word	index@(_ZN5flash24flash_fwd_splitkv_kernelI23Flash_fwd_kernel_traitsILi128ELi64ELi128ELi4ELb0ELb0EN7cutlass6half_tE19Flash_kernel_traitsILi128ELi64ELi128ELi4ES3_EELb1ELb0ELb0ELb0ELb1ELb1ELb1ELb1EEEvNS_16Flash_fwd_paramsE)
        /*050c*/ 	.word	0x00000000


	//----- nvinfo : EIATTR_REGCOUNT
	.align		4
.L_226:
        /*0510*/ 	.byte	0x04, 0x2f
        /*0512*/ 	.short	(.L_228 - .L_227)
	.align		4
.L_227:
        /*0514*/ 	.word	index@(_ZN5flash24flash_fwd_splitkv_kernelI23Flash_fwd_kernel_traitsILi128ELi64ELi128ELi4ELb0ELb0EN7cutlass6half_tE19Flash_kernel_traitsILi128ELi64ELi128ELi4ES3_EELb1ELb0ELb0ELb0ELb1ELb0ELb1ELb1EEEvNS_16Flash_fwd_paramsE)
        /*0518*/ 	.word	0x000000f6


	//----- nvinfo : EIATTR_FRAME_SIZE
	.align		4
.L_228:
        /*051c*/ 	.byte	0x04, 0x11
        /*051e*/ 	.short	(.L_230 - .L_229)
	.align		4
.L_229:
        /*0520*/ 	.word	index@(_ZN5flash24flash_fwd_splitkv_kernelI23Flash_fwd_kernel_traitsILi128ELi64ELi128ELi4ELb0ELb0EN7cutlass6half_tE19Flash_kernel_traitsILi128ELi64ELi128ELi4ES3_EELb1ELb0ELb0ELb0ELb1ELb0ELb1ELb1EEEvNS_16Flash_fwd_paramsE)
        /*0524*/ 	.word	0x00000000


	//----- nvinfo : EIATTR_REGCOUNT
	.align		4
.L_230:
        /*0528*/ 	.byte	0x04, 0x2f
        /*052a*/ 	.short	(.L_232 - .L_231)
	.align		4
.L_231:
        /*052c*/ 	.word	index@(_ZN5flash24flash_fwd_splitkv_kernelI23Flash_fwd_kernel_traitsILi128ELi64ELi128ELi4ELb0ELb0EN7cutlass6half_tE19Flash_kernel_traitsILi128ELi64ELi128ELi4ES3_EELb1ELb0ELb1ELb0ELb0ELb1ELb1ELb0EEEvNS_16Flash_fwd_paramsE)
        /*0530*/ 	.word	0x000000ff


	//----- nvinfo : EIATTR_FRAME_SIZE
	.align		4
.L_232:
        /*0534*/ 	.byte	0x04, 0x11
        /*0536*/ 	.short	(.L_234 - .L_233)
	.align		4
.L_233:
        /*0538*/ 	.word	index@(_ZN5flash24flash_fwd_splitkv_kernelI23Flash_fwd_kernel_traitsILi128ELi64ELi128ELi4ELb0ELb0EN7cutlass6half_tE19Flash_kernel_traitsILi128ELi64ELi128ELi4ES3_EELb1ELb0ELb1ELb0ELb0ELb1ELb1ELb0EEEvNS_16Flash_fwd_paramsE)
        /*053c*/ 	.word	0x00000000


	//----- nvinfo : EIATTR_REGCOUNT
	.align		4
.L_234:
        /*0540*/ 	.byte	0x04, 0x2f
        /*0542*/ 	.short	(.L_236 - .L_235)
	.align		4
.L_235:
        /*0544*/ 	.word	index@(_ZN5flash24flash_fwd_splitkv_kernelI23Flash_fwd_kernel_traitsILi128ELi64ELi128ELi4ELb0ELb0EN7cutlass6half_tE19Flash_kernel_traitsILi128ELi64ELi128ELi4ES3_EELb1ELb0ELb1ELb0ELb0ELb0ELb1ELb0EEEvNS_16Flash_fwd_paramsE)
        /*0548*/ 	.word	0x000000fe


	//----- nvinfo : EIATTR_FRAME_SIZE
	.align		4
.L_236:
        /*054c*/ 	.byte	0x04, 0x11
        /*054e*/ 	.short	(.L_238 - .L_237)
	.align		4
.L_237:
        /*0550*/ 	.word	index@(_ZN5flash24flash_fwd_splitkv_kernelI23Flash_fwd_kernel_traitsILi128ELi64ELi128ELi4ELb0ELb0EN7cutlass6half_tE19Flash_kernel_traitsILi128ELi64ELi128ELi4ES3_EELb1ELb0ELb1ELb0ELb0ELb0ELb1ELb0EEEvNS_16Flash_fwd_paramsE)
        /*0554*/ 	.word	0x00000000


	//----- nvinfo : EIATTR_REGCOUNT
	.align		4
.L_238:
        /*0558*/ 	.byte	0x04, 0x2f
        /*055a*/ 	.short	(.L_240 - .L_239)
	.align		4
.L_239:
        /*055c*/ 	.word	index@(_ZN5flash24flash_fwd_splitkv_kernelI23Flash_fwd_kernel_traitsILi128ELi64ELi128ELi4ELb0ELb0EN7cutlass6half_tE19Flash_kernel_traitsILi128ELi64ELi128ELi4ES3_EELb1ELb0ELb0ELb0ELb1ELb1ELb1ELb0EEEvNS_16Flash_fwd_paramsE)
        /*0560*/ 	.word	0x000000ff


	//----- nvinfo : EIATTR_FRAME_SIZE
	.align		4
.L_240:
        /*0564*/ 	.byte	0x04, 0x11
        /*0566*/ 	.short	(.L_242 - .L_241)
	.align		4
.L_241:
        /*0568*/ 	.word	index@(_ZN5flash24flash_fwd_splitkv_kernelI23Flash_fwd_kernel_traitsILi128ELi64ELi128ELi4ELb0ELb0EN7cutlass6half_tE19Flash_kernel_traitsILi128ELi64ELi128ELi4ES3_EELb1ELb0ELb0ELb0ELb1ELb1ELb1ELb0EEEvNS_16Flash_fwd_paramsE)
        /*056c*/ 	.word	0x00000000


	//----- nvinfo : EIATTR_REGCOUNT
	.align		4
.L_242:
        /*0570*/ 	.byte	0x04, 0x2f
        /*0572*/ 	.short	(.L_244 - .L_243)
	.align		4
.L_243:
        /*0574*/ 	.word	index@(_ZN5flash24flash_fwd_splitkv_kernelI23Flash_fwd_kernel_traitsILi128ELi64ELi128ELi4ELb0ELb0EN7cutlass6half_tE19Flash_kernel_traitsILi128ELi64ELi128ELi4ES3_EELb1ELb0ELb0ELb0ELb1ELb0ELb1ELb0EEEvNS_16Flash_fwd_paramsE)
        /*0578*/ 	.word	0x000000fe


	//----- nvinfo : EIATTR_FRAME_SIZE
	.align		4
.L_244:
        /*057c*/ 	.byte	0x04, 0x11
        /*057e*/ 	.short	(.L_246 - .L_245)
	.align		4
.L_245:
        /*0580*/ 	.word	index@(_ZN5flash24flash_fwd_splitkv_kernelI23Flash_fwd_kernel_traitsILi128ELi64ELi128ELi4ELb0ELb0EN7cutlass6half_tE19Flash_kernel_traitsILi128ELi64ELi128ELi4ES3_EELb1ELb0ELb0ELb0ELb1ELb0ELb1ELb0EEEvNS_16Flash_fwd_paramsE)
        /*0584*/ 	.word	0x00000000


	//----- nvinfo : EIATTR_REGCOUNT
	.align		4
.L_246:
        /*0588*/ 	.byte	0x04, 0x2f
        /*058a*/ 	.short	(.L_248 - .L_247)
	.align		4
.L_247:
        /*058c*/ 	.word	index@(_ZN5flash24flash_fwd_splitkv_kernelI23Flash_fwd_kernel_traitsILi128ELi64ELi128ELi4ELb0ELb0EN7cutlass6half_tE19Flash_kernel_traitsILi128ELi64ELi128ELi4ES3_EELb1ELb0ELb1ELb0ELb0ELb1ELb0ELb1EEEvNS_16Flash_fwd_paramsE)
        /*0590*/ 	.word	0x000000ff


	//----- nvinfo : EIATTR_FRAME_SIZE
	.align		4
.L_248:
        /*0594*/ 	.byte	0x04, 0x11
        /*0596*/ 	.short	(.L_250 - .L_249)
	.align		4
.L_249:
        /*0598*/ 	.word	index@($__internal_19_$__cuda_sm70_shflsync_bfly_p)
        /*059c*/ 	.word	0x00000000


	//----- nvinfo : EIATTR_FRAME_SIZE
	.align		4
.L_250:
        /*05a0*/ 	.byte	0x04, 0x11
        /*05a2*/ 	.short	(.L_252 - .L_251)
	.align		4
.L_251:
        /*05a4*/ 	.word	index@($_ZN5flash24flash_fwd_splitkv_kernelI23Flash_fwd_kernel_traitsILi128ELi64ELi128ELi4ELb0ELb0EN7cutlass6half_tE19Flash_kernel_traitsILi128ELi64ELi128ELi4ES3_EELb1ELb0ELb1ELb0ELb0ELb1ELb0ELb1EEEvNS_16Flash_fwd_paramsE$_ZN5flash30compute_attn_1rowblock_splitkvI23Flash_fwd_kernel_traitsILi128ELi64ELi128ELi4ELb0ELb0EN7cutlass6half_tE19Flash_kernel_traitsILi128ELi64ELi128ELi4ES3_EELb1ELb0ELb1ELb0ELb0ELb1ELb0ELb1ENS_16Flash_fwd_paramsEEEvRKT8_iiiii)
        /*05a8*/ 	.word	0x00000000


	//----- nvinfo : EIATTR_FRAME_SIZE
	.align		4
.L_252:
        /*05ac*/ 	.byte	0x04, 0x11
        /*05ae*/ 	.short	(.L_254 - .L_253)
	.align		4
.L_253:
        /*05b0*/ 	.word	index@(_ZN5flash24flash_fwd_splitkv_kernelI23Flash_fwd_kernel_traitsILi128ELi64ELi128ELi4ELb0ELb0EN7cutlass6half_tE19Flash_kernel_traitsILi128ELi64ELi128ELi4ES3_EELb1ELb0ELb1ELb0ELb0ELb1ELb0ELb1EEEvNS_16Flash_fwd_paramsE)
        /*05b4*/ 	.word	0x00000000


	//----- nvinfo : EIATTR_REGCOUNT
	.align		4
.L_254:
        /*05b8*/ 	.byte	0x04, 0x2f
        /*05ba*/ 	.short	(.L_256 - .L_255)
	.align		4
.L_255:
        /*05bc*/ 	.word	index@(_ZN5flash24flash_fwd_splitkv_kernelI23Flash_fwd_kernel_traitsILi128ELi64ELi128ELi4ELb0ELb0EN7cutlass6half_tE19Flash_kernel_traitsILi128ELi64ELi128ELi4ES3_EELb1ELb0ELb1ELb0ELb0ELb0ELb0ELb1EEEvNS_16Flash_fwd_paramsE)
        /*05c0*/ 	.word	0x000000fc


	//----- nvinfo : EIATTR_FRAME_SIZE
	.align		4
.L_256:
        /*05c4*/ 	.byte	0x04, 0x11
        /*05c6*/ 	.short	(.L_258 - .L_257)
	.align		4
.L_257:
        /*05c8*/ 	.word	index@($__internal_18_$__cuda_sm70_shflsync_bfly_p)
        /*05cc*/ 	.word	0x00000000


	//----- nvinfo : EIATTR_FRAME_SIZE
	.align		4
.L_258:
        /*05d0*/ 	.byte	0x04, 0x11
        /*05d2*/ 	.short	(.L_260 - .L_259)
	.align		4
.L_259:
        /*05d4*/ 	.word	index@($_ZN5flash24flash_fwd_splitkv_kernelI23Flash_fwd_kernel_traitsILi128ELi64ELi128ELi4ELb0ELb0EN7cutlass6half_tE19Flash_kernel_traitsILi128ELi64ELi128ELi4ES3_EELb1ELb0ELb1ELb0ELb0ELb0ELb0ELb1EEEvNS_16Flash_fwd_paramsE$_ZN5flash30compute_attn_1rowblock_splitkvI23Flash_fwd_kernel_traitsILi128ELi64ELi128ELi4ELb0ELb0EN7cutlass6half_tE19Flash_kernel_traitsILi128ELi64ELi128ELi4ES3_EELb1ELb0ELb1ELb0ELb0ELb0ELb0ELb1ENS_16Flash_fwd_paramsEEEvRKT8_iiiii)
        /*05d8*/ 	.word	0x00000000


	//----- nvinfo : EIATTR_FRAME_SIZE
	.align		4
.L_260:
        /*05dc*/ 	.byte	0x04, 0x11
        /*05de*/ 	.short	(.L_262 - .L_261)
	.align		4
.L_261:
        /*05e0*/ 	.word	index@(_ZN5flash24flash_fwd_splitkv_kernelI23Flash_fwd_kernel_traitsILi128ELi64ELi128ELi4ELb0ELb0EN7cutlass6half_tE19Flash_kernel_traitsILi128ELi64ELi128ELi4ES3_EELb1ELb0ELb1ELb0ELb0ELb0ELb0ELb1EEEvNS_16Flash_fwd_paramsE)
        /*05e4*/ 	.word	0x00000000


	//----- nvinfo : EIATTR_REGCOUNT
	.align		4
.L_262:
        /*05e8*/ 	.byte	0x04, 0x2f
        /*05ea*/ 	.short	(.L_264 - .L_263)
	.align		4
.L_263:
        /*05ec*/ 	.word	index@(_ZN5flash24flash_fwd_splitkv_kernelI23Flash_fwd_kernel_traitsILi128ELi64ELi128ELi4ELb0ELb0EN7cutlass6half_tE19Flash_kernel_traitsILi128ELi64ELi128ELi4ES3_EELb1ELb0ELb0ELb0ELb1ELb1ELb0ELb1EEEvNS_16Flash_fwd_paramsE)
        /*05f0*/ 	.word	0x000000fe


	//----- nvinfo : EIATTR_FRAME_SIZE
	.align		4
.L_264:
        /*05f4*/ 	.byte	0x04, 0x11
        /*05f6*/ 	.short	(.L_266 - .L_265)
	.align		4
.L_265:
        /*05f8*/ 	.word	index@(_ZN5flash24flash_fwd_splitkv_kernelI23Flash_fwd_kernel_traitsILi128ELi64ELi128ELi4ELb0ELb0EN7cutlass6half_tE19Flash_kernel_traitsILi128ELi64ELi128ELi4ES3_EELb1ELb0ELb0ELb0ELb1ELb1ELb0ELb1EEEvNS_16Flash_fwd_paramsE)
        /*05fc*/ 	.word	0x00000000


	//----- nvinfo : EIATTR_REGCOUNT
	.align		4
.L_266:
        /*0600*/ 	.byte	0x04, 0x2f
        /*0602*/ 	.short	(.L_268 - .L_267)
	.align		4
.L_267:
        /*0604*/ 	.word	index@(_ZN5flash24flash_fwd_splitkv_kernelI23Flash_fwd_kernel_traitsILi128ELi64ELi128ELi4ELb0ELb0EN7cutlass6half_tE19Flash_kernel_traitsILi128ELi64ELi128ELi4ES3_EELb1ELb0ELb0ELb0ELb1ELb0ELb0ELb1EEEvNS_16Flash_fwd_paramsE)
        /*0608*/ 	.word	0x000000f6


	//----- nvinfo : EIATTR_FRAME_SIZE
	.align		4
.L_268:
        /*060c*/ 	.byte	0x04, 0x11
        /*060e*/ 	.short	(.L_270 - .L_269)
	.align		4
.L_269:
        /*0610*/ 	.word	index@(_ZN5flash24flash_fwd_splitkv_kernelI23Flash_fwd_kernel_traitsILi128ELi64ELi128ELi4ELb0ELb0EN7cutlass6half_tE19Flash_kernel_traitsILi128ELi64ELi128ELi4ES3_EELb1ELb0ELb0ELb0ELb1ELb0ELb0ELb1EEEvNS_16Flash_fwd_paramsE)
        /*0614*/ 	.word	0x00000000


	//----- nvinfo : EIATTR_REGCOUNT
	.align		4
.L_270:
        /*0618*/ 	.byte	0x04, 0x2f
        /*061a*/ 	.short	(.L_272 - .L_271)
	.align		4
.L_271:
        /*061c*/ 	.word	index@(_ZN5flash24flash_fwd_splitkv_kernelI23Flash_fwd_kernel_traitsILi128ELi64ELi128ELi4ELb0ELb0EN7cutlass6half_tE19Flash_kernel_traitsILi128ELi64ELi128ELi4ES3_EELb1ELb0ELb1ELb0ELb0ELb1ELb0ELb0EEEvNS_16Flash_fwd_paramsE)
        /*0620*/ 	.word	0x000000ff


	//----- nvinfo : EIATTR_FRAME_SIZE
	.align		4
.L_272:
        /*0624*/ 	.byte	0x04, 0x11
        /*0626*/ 	.short	(.L_274 - .L_273)
	.align		4
.L_273:
        /*0628*/ 	.word	index@(_ZN5flash24flash_fwd_splitkv_kernelI23Flash_fwd_kernel_traitsILi128ELi64ELi128ELi4ELb0ELb0EN7cutlass6half_tE19Flash_kernel_traitsILi128ELi64ELi128ELi4ES3_EELb1ELb0ELb1ELb0ELb0ELb1ELb0ELb0EEEvNS_16Flash_fwd_paramsE)
        /*062c*/ 	.word	0x00000000


	//----- nvinfo : EIATTR_REGCOUNT
	.align		4
.L_274:
        /*0630*/ 	.byte	0x04, 0x2f
        /*0632*/ 	.short	(.L_276 - .L_275)
	.align		4
.L_275:
        /*0634*/ 	.word	index@(_ZN5flash24flash_fwd_splitkv_kernelI23Flash_fwd_kernel_traitsILi128ELi64ELi128ELi4ELb0ELb0EN7cutlass6half_tE19Flash_kernel_traitsILi128ELi64ELi128ELi4ES3_EELb1ELb0ELb1ELb0ELb0ELb0ELb0ELb0EEEvNS_16Flash_fwd_paramsE)
        /*0638*/ 	.word	0x000000fe


	//----- nvinfo : EIATTR_FRAME_SIZE
	.align		4
.L_276:
        /*063c*/ 	.byte	0x04, 0x11
        /*063e*/ 	.short	(.L_278 - .L_277)
	.align		4
.L_277:
        /*0640*/ 	.word	index@(_ZN5flash24flash_fwd_splitkv_kernelI23Flash_fwd_kernel_traitsILi128ELi64ELi128ELi4ELb0ELb0EN7cutlass6half_tE19Flash_kernel_traitsILi128ELi64ELi128ELi4ES3_EELb1ELb0ELb1ELb0ELb0ELb0ELb0ELb0EEEvNS_16Flash_fwd_paramsE)
        /*0644*/ 	.word	0x00000000


	//----- nvinfo : EIATTR_REGCOUNT
	.align		4
.L_278:
        /*0648*/ 	.byte	0x04, 0x2f
        /*064a*/ 	.short	(.L_280 - .L_279)
	.align		4
.L_279:
        /*064c*/ 	.word	index@(_ZN5flash24flash_fwd_splitkv_kernelI23Flash_fwd_kernel_traitsILi128ELi64ELi128ELi4ELb0ELb0EN7cutlass6half_tE19Flash_kernel_traitsILi128ELi64ELi128ELi4ES3_EELb1ELb0ELb0ELb0ELb1ELb1ELb0ELb0EEEvNS_16Flash_fwd_paramsE)
        /*0650*/ 	.word	0x000000ff


	//----- nvinfo : EIATTR_FRAME_SIZE
	.align		4
.L_280:
        /*0654*/ 	.byte	0x04, 0x11
        /*0656*/ 	.short	(.L_282 - .L_281)
	.align		4
.L_281:
        /*0658*/ 	.word	index@(_ZN5flash24flash_fwd_splitkv_kernelI23Flash_fwd_kernel_traitsILi128ELi64ELi128ELi4ELb0ELb0EN7cutlass6half_tE19Flash_kernel_traitsILi128ELi64ELi128ELi4ES3_EELb1ELb0ELb0ELb0ELb1ELb1ELb0ELb0EEEvNS_16Flash_fwd_paramsE)
        /*065c*/ 	.word	0x00000000


	//----- nvinfo : EIATTR_REGCOUNT
	.align		4
.L_282:
        /*0660*/ 	.byte	0x04, 0x2f
        /*0662*/ 	.short	(.L_284 - .L_283)
	.align		4
.L_283:
        /*0664*/ 	.word	index@(_ZN5flash24flash_fwd_splitkv_kernelI23Flash_fwd_kernel_traitsILi128ELi64ELi128ELi4ELb0ELb0EN7cutlass6half_tE19Flash_kernel_traitsILi128ELi64ELi128ELi4ES3_EELb1ELb0ELb0ELb0ELb1ELb0ELb0ELb0EEEvNS_16Flash_fwd_paramsE)
        /*0668*/ 	.word	0x000000fe


	//----- nvinfo : EIATTR_FRAME_SIZE
	.align		4
.L_284:
        /*066c*/ 	.byte	0x04, 0x11
        /*066e*/ 	.short	(.L_286 - .L_285)
	.align		4
.L_285:
        /*0670*/ 	.word	index@(_ZN5flash24flash_fwd_splitkv_kernelI23Flash_fwd_kernel_traitsILi128ELi64ELi128ELi4ELb0ELb0EN7cutlass6half_tE19Flash_kernel_traitsILi128ELi64ELi128ELi4ES3_EELb1ELb0ELb0ELb0ELb1ELb0ELb0ELb0EEEvNS_16Flash_fwd_paramsE)
        /*0674*/ 	.word	0x00000000


	//----- nvinfo : EIATTR_REGCOUNT
	.align		4
.L_286:
        /*0678*/ 	.byte	0x04, 0x2f
        /*067a*/ 	.short	(.L_288 - .L_287)
	.align		4
.L_287:
        /*067c*/ 	.word	index@(_ZN5flash24flash_fwd_splitkv_kernelI23Flash_fwd_kernel_traitsILi128ELi64ELi128ELi4ELb0ELb0EN7cutlass6half_tE19Flash_kernel_traitsILi128ELi64ELi128ELi4ES3_EELb1ELb0ELb0ELb1ELb1ELb1ELb1ELb0EEEvNS_16Flash_fwd_paramsE)
        /*0680*/ 	.word	0x000000ff


	//----- nvinfo : EIATTR_FRAME_SIZE
	.align		4
.L_288:
        /*0684*/ 	.byte	0x04, 0x11
        /*0686*/ 	.short	(.L_290 - .L_289)
	.align		4
.L_289:
        /*0688*/ 	.word	index@(_ZN5flash24flash_fwd_splitkv_kernelI23Flash_fwd_kernel_traitsILi128ELi64ELi128ELi4ELb0ELb0EN7cutlass6half_tE19Flash_kernel_traitsILi128ELi64ELi128ELi4ES3_EELb1ELb0ELb0ELb1ELb1ELb1ELb1ELb0EEEvNS_16Flash_fwd_paramsE)
        /*068c*/ 	.word	0x00000000


	//----- nvinfo : EIATTR_REGCOUNT
	.align		4
.L_290:
        /*0690*/ 	.byte	0x04, 0x2f
        /*0692*/ 	.short	(.L_292 - .L_291)
	.align		4
.L_291:
        /*0694*/ 	.word	index@(_ZN5flash24flash_fwd_splitkv_kernelI23Flash_fwd_kernel_traitsILi128ELi64ELi128ELi4ELb0ELb0EN7cutlass6half_tE19Flash_kernel_traitsILi128ELi64ELi128ELi4ES3_EELb1ELb0ELb0ELb1ELb1ELb0ELb1ELb0EEEvNS_16Flash_fwd_paramsE)
        /*0698*/ 	.word	0x000000f2


	//----- nvinfo : EIATTR_FRAME_SIZE
	.align		4
.L_292:
        /*069c*/ 	.byte	0x04, 0x11
        /*069e*/ 	.short	(.L_294 - .L_293)
	.align		4
.L_293:
        /*06a0*/ 	.word	index@(_ZN5flash24flash_fwd_splitkv_kernelI23Flash_fwd_kernel_traitsILi128ELi64ELi128ELi4ELb0ELb0EN7cutlass6half_tE19Flash_kernel_traitsILi128ELi64ELi128ELi4ES3_EELb1ELb0ELb0ELb1ELb1ELb0ELb1ELb0EEEvNS_16Flash_fwd_paramsE)
        /*06a4*/ 	.word	0x00000000


	//----- nvinfo : EIATTR_REGCOUNT
	.align		4
.L_294:
        /*06a8*/ 	.byte	0x04, 0x2f
        /*06aa*/ 	.short	(.L_296 - .L_295)
	.align		4
.L_295:
        /*06ac*/ 	.word	index@(_ZN5flash24flash_fwd_splitkv_kernelI23Flash_fwd_kernel_traitsILi128ELi64ELi128ELi4ELb0ELb0EN7cutlass6half_tE19Flash_kernel_traitsILi128ELi64ELi128ELi4ES3_EELb1ELb0ELb0ELb1ELb1ELb1ELb0ELb0EEEvNS_16Flash_fwd_paramsE)
        /*06b0*/ 	.word	0x000000ff


	//----- nvinfo : EIATTR_FRAME_SIZE
	.align		4
.L_296:
        /*06b4*/ 	.byte	0x04, 0x11
        /*06b6*/ 	.short	(.L_298 - .L_297)
	.align		4
.L_297:
        /*06b8*/ 	.word	index@(_ZN5flash24flash_fwd_splitkv_kernelI23Flash_fwd_kernel_traitsILi128ELi64ELi128ELi4ELb0ELb0EN7cutlass6half_tE19Flash_kernel_traitsILi128ELi64ELi128ELi4ES3_EELb1ELb0ELb0ELb1ELb1ELb1ELb0ELb0EEEvNS_16Flash_fwd_paramsE)
        /*06bc*/ 	.word	0x00000000


	//----- nvinfo : EIATTR_REGCOUNT
	.align		4
.L_298:
        /*06c0*/ 	.byte	0x04, 0x2f
        /*06c2*/ 	.short	(.L_300 - .L_299)
	.align		4
.L_299:
        /*06c4*/ 	.word	index@(_ZN5flash24flash_fwd_splitkv_kernelI23Flash_fwd_kernel_traitsILi128ELi64ELi128ELi4ELb0ELb0EN7cutlass6half_tE19Flash_kernel_traitsILi128ELi64ELi128ELi4ES3_EELb1ELb0ELb0ELb1ELb1ELb0ELb0ELb0EEEvNS_16Flash_fwd_paramsE)
        /*06c8*/ 	.word	0x000000f4


	//----- nvinfo : EIATTR_FRAME_SIZE
	.align		4
.L_300:
        /*06cc*/ 	.byte	0x04, 0x11
        /*06ce*/ 	.short	(.L_302 - .L_301)
	.align		4
.L_301:
        /*06d0*/ 	.word	index@(_ZN5flash24flash_fwd_splitkv_kernelI23Flash_fwd_kernel_traitsILi128ELi64ELi128ELi4ELb0ELb0EN7cutlass6half_tE19Flash_kernel_traitsILi128ELi64ELi128ELi4ES3_EELb1ELb0ELb0ELb1ELb1ELb0ELb0ELb0EEEvNS_16Flash_fwd_paramsE)
        /*06d4*/ 	.word	0x00000000


	//----- nvinfo : EIATTR_REGCOUNT
	.align		4
.L_302:
        /*06d8*/ 	.byte	0x04, 0x2f
        /*06da*/ 	.short	(.L_304 - .L_303)
	.align		4
.L_303:
        /*06dc*/ 	.word	index@(_ZN5flash24flash_fwd_splitkv_kernelI23Flash_fwd_kernel_traitsILi128ELi64ELi128ELi4ELb0ELb0EN7cutlass6half_tE19Flash_kernel_traitsILi128ELi64ELi128ELi4ES3_EELb1ELb0ELb0ELb0ELb0ELb1ELb1ELb1EEEvNS_16Flash_fwd_paramsE)
        /*06e0*/ 	.word	0x000000ff


	//----- nvinfo : EIATTR_FRAME_SIZE
	.align		4
.L_304:
        /*06e4*/ 	.byte	0x04, 0x11
        /*06e6*/ 	.short	(.L_306 - .L_305)
	.align		4
.L_305:
        /*06e8*/ 	.word	index@($__internal_17_$__cuda_sm70_shflsync_bfly_p)
        /*06ec*/ 	.word	0x00000000


	//----- nvinfo : EIATTR_FRAME_SIZE
	.align		4
.L_306:
        /*06f0*/ 	.byte	0x04, 0x11
        /*06f2*/ 	.short	(.L_308 - .L_307)
	.align		4
.L_307:
        /*06f4*/ 	.word	index@($_ZN5flash24flash_fwd_splitkv_kernelI23Flash_fwd_kernel_traitsILi128ELi64ELi128ELi4ELb0ELb0EN7cutlass6half_tE19Flash_kernel_traitsILi128ELi64ELi128ELi4ES3_EELb1ELb0ELb0ELb0ELb0ELb1ELb1ELb1EEEvNS_16Flash_fwd_paramsE$_ZN5flash30compute_attn_1rowblock_splitkvI23Flash_fwd_kernel_traitsILi128ELi64ELi128ELi4ELb0ELb0EN7cutlass6half_tE19Flash_kernel_traitsILi128ELi64ELi128ELi4ES3_EELb1ELb0ELb0ELb0ELb0ELb1ELb1ELb1ENS_16Flash_fwd_paramsEEEvRKT8_iiiii)
        /*06f8*/ 	.word	0x00000000


	//----- nvinfo : EIATTR_FRAME_SIZE
	.align		4
.L_308:
        /*06fc*/ 	.byte	0x04, 0x11
        /*06fe*/ 	.short	(.L_310 - .L_309)
	.align		4
.L_309:
        /*0700*/ 	.word	index@(_ZN5flash24flash_fwd_splitkv_kernelI23Flash_fwd_kernel_traitsILi128ELi64ELi128ELi4ELb0ELb0EN7cutlass6half_tE19Flash_kernel_traitsILi128ELi64ELi128ELi4ES3_EELb1ELb0ELb0ELb0ELb0ELb1ELb1ELb1EEEvNS_16Flash_fwd_paramsE)
        /*0704*/ 	.word	0x00000000


	//----- nvinfo : EIATTR_REGCOUNT
	.align		4
.L_310:
        /*0708*/ 	.byte	0x04, 0x2f
        /*070a*/ 	.short	(.L_312 - .L_311)
	.align		4
.L_311:
        /*070c*/ 	.word	index@(_ZN5flash24flash_fwd_splitkv_kernelI23Flash_fwd_kernel_traitsILi128ELi64ELi128ELi4ELb0ELb0EN7cutlass6half_tE19Flash_kernel_traitsILi128ELi64ELi128ELi4ES3_EELb1ELb0ELb0ELb0ELb0ELb0ELb1ELb1EEEvNS_16Flash_fwd_paramsE)
        /*0710*/ 	.word	0x000000fa


	//----- nvinfo : EIATTR_FRAME_SIZE
	.align		4
.L_312:
        /*0714*/ 	.byte	0x04, 0x11
        /*0716*/ 	.short	(.L_314 - .L_313)
	.align		4
.L_313:
        /*0718*/ 	.word	index@($__internal_16_$__cuda_sm70_shflsync_bfly_p)
        /*071c*/ 	.word	0x00000000


	//----- nvinfo : EIATTR_FRAME_SIZE
	.align		4
.L_314:
        /*0720*/ 	.byte	0x04, 0x11
        /*0722*/ 	.short	(.L_316 - .L_315)
	.align		4
.L_315:
        /*0724*/ 	.word	index@($_ZN5flash24flash_fwd_splitkv_kernelI23Flash_fwd_kernel_traitsILi128ELi64ELi128ELi4ELb0ELb0EN7cutlass6half_tE19Flash_kernel_traitsILi128ELi64ELi128ELi4ES3_EELb1ELb0ELb0ELb0ELb0ELb0ELb1ELb1EEEvNS_16Flash_fwd_paramsE$_ZN5flash30compute_attn_1rowblock_splitkvI23Flash_fwd_kernel_traitsILi128ELi64ELi128ELi4ELb0ELb0EN7cutlass6half_tE19Flash_kernel_traitsILi128ELi64ELi128ELi4ES3_EELb1ELb0ELb0ELb0ELb0ELb0ELb1ELb1ENS_16Flash_fwd_paramsEEEvRKT8_iiiii)
        /*0728*/ 	.word	0x00000000


	//----- nvinfo : EIATTR_FRAME_SIZE
	.align		4
.L_316:
        /*072c*/ 	.byte	0x04, 0x11
        /*072e*/ 	.short	(.L_318 - .L_317)
	.align		4
.L_317:
        /*0730*/ 	.word	index@(_ZN5flash24flash_fwd_splitkv_kernelI23Flash_fwd_kernel_traitsILi128ELi64ELi128ELi4ELb0ELb0EN7cutlass6half_tE19Flash_kernel_traitsILi128ELi64ELi128ELi4ES3_EELb1ELb0ELb0ELb0ELb0ELb0ELb1ELb1EEEvNS_16Flash_fwd_paramsE)
        /*0734*/ 	.word	0x00000000


	//----- nvinfo : EIATTR_REGCOUNT
	.align		4
.L_318:
        /*0738*/ 	.byte	0x04, 0x2f
        /*073a*/ 	.short	(.L_320 - .L_319)
	.align		4
.L_319:
        /*073c*/ 	.word	index@(_ZN5flash24flash_fwd_splitkv_kernelI23Flash_fwd_kernel_traitsILi128ELi64ELi128ELi4ELb0ELb0EN7cutlass6half_tE19Flash_kernel_traitsILi128ELi64ELi128ELi4ES3_EELb1ELb0ELb0ELb0ELb0ELb1ELb1ELb0EEEvNS_16Flash_fwd_paramsE)
        /*0740*/ 	.word	0x000000ff


	//----- nvinfo : EIATTR_FRAME_SIZE
	.align		4
.L_320:
        /*0744*/ 	.byte	0x04, 0x11
        /*0746*/ 	.short	(.L_322 - .L_321)
	.align		4
.L_321:
        /*0748*/ 	.word	index@(_ZN5flash24flash_fwd_splitkv_kernelI23Flash_fwd_kernel_traitsILi128ELi64ELi128ELi4ELb0ELb0EN7cutlass6half_tE19Flash_kernel_traitsILi128ELi64ELi128ELi4ES3_EELb1ELb0ELb0ELb0ELb0ELb1ELb1ELb0EEEvNS_16Flash_fwd_paramsE)
        /*074c*/ 	.word	0x00000000


	//----- nvinfo : EIATTR_REGCOUNT
	.align		4
.L_322:
        /*0750*/ 	.byte	0x04, 0x2f
        /*0752*/ 	.short	(.L_324 - .L_323)
	.align		4
.L_323:
        /*0754*/ 	.word	index@(_ZN5flash24flash_fwd_splitkv_kernelI23Flash_fwd_kernel_traitsILi128ELi64ELi128ELi4ELb0ELb0EN7cutlass6half_tE19Flash_kernel_traitsILi128ELi64ELi128ELi4ES3_EELb1ELb0ELb0ELb0ELb0ELb0ELb1ELb0EEEvNS_16Flash_fwd_paramsE)
        /*0758*/ 	.word	0x000000ff


	//----- nvinfo : EIATTR_FRAME_SIZE
	.align		4
.L_324:
        /*075c*/ 	.byte	0x04, 0x11
        /*075e*/ 	.short	(.L_326 - .L_325)
	.align		4
.L_325:
        /*0760*/ 	.word	index@(_ZN5flash24flash_fwd_splitkv_kernelI23Flash_fwd_kernel_traitsILi128ELi64ELi128ELi4ELb0ELb0EN7cutlass6half_tE19Flash_kernel_traitsILi128ELi64ELi128ELi4ES3_EELb1ELb0ELb0ELb0ELb0ELb0ELb1ELb0EEEvNS_16Flash_fwd_paramsE)
        /*0764*/ 	.word	0x00000000


	//----- nvinfo : EIATTR_REGCOUNT
	.align		4
.L_326:
        /*0768*/ 	.byte	0x04, 0x2f
        /*076a*/ 	.short	(.L_328 - .L_327)
	.align		4
.L_327:
        /*076c*/ 	.word	index@(_ZN5flash24flash_fwd_splitkv_kernelI23Flash_fwd_kernel_traitsILi128ELi64ELi128ELi4ELb0ELb0EN7cutlass6half_tE19Flash_kernel_traitsILi128ELi64ELi128ELi4ES3_EELb1ELb0ELb0ELb0ELb0ELb1ELb0ELb1EEEvNS_16Flash_fwd_paramsE)
        /*0770*/ 	.word	0x000000ff


	//----- nvinfo : EIATTR_FRAME_SIZE
	.align		4
.L_328:
        /*0774*/ 	.byte	0x04, 0x11
        /*0776*/ 	.short	(.L_330 - .L_329)
	.align		4
.L_329:
        /*0778*/ 	.word	index@($__internal_15_$__cuda_sm70_shflsync_bfly_p)
        /*077c*/ 	.word	0x00000000


	//----- nvinfo : EIATTR_FRAME_SIZE
	.align		4
.L_330:
        /*0780*/ 	.byte	0x04, 0x11
        /*0782*/ 	.short	(.L_332 - .L_331)
	.align		4
.L_331:
        /*0784*/ 	.word	index@($_ZN5flash24flash_fwd_splitkv_kernelI23Flash_fwd_kernel_traitsILi128ELi64ELi128ELi4ELb0ELb0EN7cutlass6half_tE19Flash_kernel_traitsILi128ELi64ELi128ELi4ES3_EELb1ELb0ELb0ELb0ELb0ELb1ELb0ELb1EEEvNS_16Flash_fwd_paramsE$_ZN5flash30compute_attn_1rowblock_splitkvI23Flash_fwd_kernel_traitsILi128ELi64ELi128ELi4ELb0ELb0EN7cutlass6half_tE19Flash_kernel_traitsILi128ELi64ELi128ELi4ES3_EELb1ELb0ELb0ELb0ELb0ELb1ELb0ELb1ENS_16Flash_fwd_paramsEEEvRKT8_iiiii)
        /*0788*/ 	.word	0x00000000


	//----- nvinfo : EIATTR_FRAME_SIZE
	.align		4
.L_332:
        /*078c*/ 	.byte	0x04, 0x11
        /*078e*/ 	.short	(.L_334 - .L_333)
	.align		4
.L_333:
        /*0790*/ 	.word	index@(_ZN5flash24flash_fwd_splitkv_kernelI23Flash_fwd_kernel_traitsILi128ELi64ELi128ELi4ELb0ELb0EN7cutlass6half_tE19Flash_kernel_traitsILi128ELi64ELi128ELi4ES3_EELb1ELb0ELb0ELb0ELb0ELb1ELb0ELb1EEEvNS_16Flash_fwd_paramsE)
        /*0794*/ 	.word	0x00000000


	//----- nvinfo : EIATTR_REGCOUNT
	.align		4
.L_334:
        /*0798*/ 	.byte	0x04, 0x2f
        /*079a*/ 	.short	(.L_336 - .L_335)
	.align		4
.L_335:
        /*079c*/ 	.word	index@(_ZN5flash24flash_fwd_splitkv_kernelI23Flash_fwd_kernel_traitsILi128ELi64ELi128ELi4ELb0ELb0EN7cutlass6half_tE19Flash_kernel_traitsILi128ELi64ELi128ELi4ES3_EELb1ELb0ELb0ELb0ELb0ELb0ELb0ELb1EEEvNS_16Flash_fwd_paramsE)
        /*07a0*/ 	.word	0x000000fc


	//----- nvinfo : EIATTR_FRAME_SIZE
	.align		4
.L_336:
        /*07a4*/ 	.byte	0x04, 0x11
        /*07a6*/ 	.short	(.L_338 - .L_337)
	.align		4
.L_337:
        /*07a8*/ 	.word	index@($__internal_14_$__cuda_sm70_shflsync_bfly_p)
        /*07ac*/ 	.word	0x00000000


	//----- nvinfo : EIATTR_FRAME_SIZE
	.align		4
.L_338:
        /*07b0*/ 	.byte	0x04, 0x11
        /*07b2*/ 	.short	(.L_340 - .L_339)
	.align		4
.L_339:
        /*07b4*/ 	.word	index@($_ZN5flash24flash_fwd_splitkv_kernelI23Flash_fwd_kernel_traitsILi128ELi64ELi128ELi4ELb0ELb0EN7cutlass6half_tE19Flash_kernel_traitsILi128ELi64ELi128ELi4ES3_EELb1ELb0ELb0ELb0ELb0ELb0ELb0ELb1EEEvNS_16Flash_fwd_paramsE$_ZN5flash30compute_attn_1rowblock_splitkvI23Flash_fwd_kernel_traitsILi128ELi64ELi128ELi4ELb0ELb0EN7cutlass6half_tE19Flash_kernel_traitsILi128ELi64ELi128ELi4ES3_EELb1ELb0ELb0ELb0ELb0ELb0ELb0ELb1ENS_16Flash_fwd_paramsEEEvRKT8_iiiii)
        /*07b8*/ 	.word	0x00000000


	//----- nvinfo : EIATTR_FRAME_SIZE
	.align		4
.L_340:
        /*07bc*/ 	.byte	0x04, 0x11
        /*07be*/ 	.short	(.L_342 - .L_341)
	.align		4
.L_341:
        /*07c0*/ 	.word	index@(_ZN5flash24flash_fwd_splitkv_kernelI23Flash_fwd_kernel_traitsILi128ELi64ELi128ELi4ELb0ELb0EN7cutlass6half_tE19Flash_kernel_traitsILi128ELi64ELi128ELi4ES3_EELb1ELb0ELb0ELb0ELb0ELb0ELb0ELb1EEEvNS_16Flash_fwd_paramsE)
        /*07c4*/ 	.word	0x00000000


	//----- nvinfo : EIATTR_REGCOUNT
	.align		4
.L_342:
        /*07c8*/ 	.byte	0x04, 0x2f
        /*07ca*/ 	.short	(.L_344 - .L_343)
	.align		4
.L_343:
        /*07cc*/ 	.word	index@(_ZN5flash24flash_fwd_splitkv_kernelI23Flash_fwd_kernel_traitsILi128ELi64ELi128ELi4ELb0ELb0EN7cutlass6half_tE19Flash_kernel_traitsILi128ELi64ELi128ELi4ES3_EELb1ELb0ELb0ELb0ELb0ELb1ELb0ELb0EEEvNS_16Flash_fwd_paramsE)
        /*07d0*/ 	.word	0x000000ff


	//----- nvinfo : EIATTR_FRAME_SIZE
	.align		4
.L_344:
        /*07d4*/ 	.byte	0x04, 0x11
        /*07d6*/ 	.short	(.L_346 - .L_345)
	.align		4
.L_345:
        /*07d8*/ 	.word	index@(_ZN5flash24flash_fwd_splitkv_kernelI23Flash_fwd_kernel_traitsILi128ELi64ELi128ELi4ELb0ELb0EN7cutlass6half_tE19Flash_kernel_traitsILi128ELi64ELi128ELi4ES3_EELb1ELb0ELb0ELb0ELb0ELb1ELb0ELb0EEEvNS_16Flash_fwd_paramsE)
        /*07dc*/ 	.word	0x00000000


	//----- nvinfo : EIATTR_REGCOUNT
	.align		4
.L_346:
        /*07e0*/ 	.byte	0x04, 0x2f
        /*07e2*/ 	.short	(.L_348 - .L_347)
	.align		4
.L_347:
        /*07e4*/ 	.word	index@(_ZN5flash24flash_fwd_splitkv_kernelI23Flash_fwd_kernel_traitsILi128ELi64ELi128ELi4ELb0ELb0EN7cutlass6half_tE19Flash_kernel_traitsILi128ELi64ELi128ELi4ES3_EELb1ELb0ELb0ELb0ELb0ELb0ELb0ELb0EEEvNS_16Flash_fwd_paramsE)
        /*07e8*/ 	.word	0x000000fe


	//----- nvinfo : EIATTR_FRAME_SIZE
	.align		4
.L_348:
        /*07ec*/ 	.byte	0x04, 0x11
        /*07ee*/ 	.short	(.L_350 - .L_349)
	.align		4
.L_349:
        /*07f0*/ 	.word	index@(_ZN5flash24flash_fwd_splitkv_kernelI23Flash_fwd_kernel_traitsILi128ELi64ELi128ELi4ELb0ELb0EN7cutlass6half_tE19Flash_kernel_traitsILi128ELi64ELi128ELi4ES3_EELb1ELb0ELb0ELb0ELb0ELb0ELb0ELb0EEEvNS_16Flash_fwd_paramsE)
        /*07f4*/ 	.word	0x00000000


	//----- nvinfo : EIATTR_REGCOUNT
	.align		4
.L_350:
        /*07f8*/ 	.byte	0x04, 0x2f
        /*07fa*/ 	.short	(.L_352 - .L_351)
	.align		4
.L_351:
        /*07fc*/ 	.word	index@(_ZN5flash32flash_fwd_splitkv_combine_kernelI23Flash_fwd_kernel_traitsILi128ELi64ELi128ELi4ELb0ELb0EN7cutlass6half_tE19Flash_kernel_traitsILi128ELi64ELi128ELi4ES3_EELi4ELi1ELb1EEEvNS_16Flash_fwd_paramsE)
        /*0800*/ 	.word	0x00000036


	//----- nvinfo : EIATTR_FRAME_SIZE
	.align		4
.L_352:
        /*0804*/ 	.byte	0x04, 0x11
        /*0806*/ 	.short	(.L_354 - .L_353)
	.align		4
.L_353:
        /*0808*/ 	.word	index@($__internal_13_$__cuda_sm20_div_s64)
        /*080c*/ 	.word	0x00000000


	//----- nvinfo : EIATTR_FRAME_SIZE
	.align		4
.L_354:
        /*0810*/ 	.byte	0x04, 0x11
        /*0812*/ 	.short	(.L_356 - .L_355)
	.align		4
.L_355:
        /*0814*/ 	.word	index@(_ZN5flash32flash_fwd_splitkv_combine_kernelI23Flash_fwd_kernel_traitsILi128ELi64ELi128ELi4ELb0ELb0EN7cutlass6half_tE19Flash_kernel_traitsILi128ELi64ELi128ELi4ES3_EELi4ELi1ELb1EEEvNS_16Flash_fwd_paramsE)
        /*0818*/ 	.word	0x00000000


	//----- nvinfo : EIATTR_REGCOUNT
	.align		4
.L_356:
        /*081c*/ 	.byte	0x04, 0x2f
        /*081e*/ 	.short	(.L_358 - .L_357)
	.align		4
.L_357:
        /*0820*/ 	.word	index@(_ZN5flash32flash_fwd_splitkv_combine_kernelI23Flash_fwd_kernel_traitsILi128ELi64ELi128ELi4ELb0ELb0EN7cutlass6half_tE19Flash_kernel_traitsILi128ELi64ELi128ELi4ES3_EELi4ELi2ELb1EEEvNS_16Flash_fwd_paramsE)
        /*0824*/ 	.word	0x00000038


	//----- nvinfo : EIATTR_FRAME_SIZE
	.align		4
.L_358:
        /*0828*/ 	.byte	0x04, 0x11
        /*082a*/ 	.short	(.L_360 - .L_359)
	.align		4
.L_359:
        /*082c*/ 	.word	index@($__internal_12_$__cuda_sm20_div_s64)
        /*0830*/ 	.word	0x00000000


	//----- nvinfo : EIATTR_FRAME_SIZE
	.align		4
.L_360:
        /*0834*/ 	.byte	0x04, 0x11
        /*0836*/ 	.short	(.L_362 - .L_361)
	.align		4
.L_361:
        /*0838*/ 	.word	index@(_ZN5flash32flash_fwd_splitkv_combine_kernelI23Flash_fwd_kernel_traitsILi128ELi64ELi128ELi4ELb0ELb0EN7cutlass6half_tE19Flash_kernel_traitsILi128ELi64ELi128ELi4ES3_EELi4ELi2ELb1EEEvNS_16Flash_fwd_paramsE)
        /*083c*/ 	.word	0x00000000


	//----- nvinfo : EIATTR_REGCOUNT
	.align		4
.L_362:
        /*0840*/ 	.byte	0x04, 0x2f
        /*0842*/ 	.short	(.L_364 - .L_363)
	.align		4
.L_363:
        /*0844*/ 	.word	index@(_ZN5flash32flash_fwd_splitkv_combine_kernelI23Flash_fwd_kernel_traitsILi128ELi64ELi128ELi4ELb0ELb0EN7cutlass6half_tE19Flash_kernel_traitsILi128ELi64ELi128ELi4ES3_EELi4ELi3ELb1EEEvNS_16Flash_fwd_paramsE)
        /*0848*/ 	.word	0x00000034


	//----- nvinfo : EIATTR_FRAME_SIZE
	.align		4
.L_364:
        /*084c*/ 	.byte	0x04, 0x11
        /*084e*/ 	.short	(.L_366 - .L_365)
	.align		4
.L_365:
        /*0850*/ 	.word	index@($__internal_11_$__cuda_sm20_div_s64)
        /*0854*/ 	.word	0x00000000


	//----- nvinfo : EIATTR_FRAME_SIZE
	.align		4
.L_366:
        /*0858*/ 	.byte	0x04, 0x11
        /*085a*/ 	.short	(.L_368 - .L_367)
	.align		4
.L_367:
        /*085c*/ 	.word	index@(_ZN5flash32flash_fwd_splitkv_combine_kernelI23Flash_fwd_kernel_traitsILi128ELi64ELi128ELi4ELb0ELb0EN7cutlass6half_tE19Flash_kernel_traitsILi128ELi64ELi128ELi4ES3_EELi4ELi3ELb1EEEvNS_16Flash_fwd_paramsE)
        /*0860*/ 	.word	0x00000000


	//----- nvinfo : EIATTR_REGCOUNT
	.align		4
.L_368:
        /*0864*/ 	.byte	0x04, 0x2f
        /*0866*/ 	.short	(.L_370 - .L_369)
	.align		4
.L_369:
        /*0868*/ 	.word	index@(_ZN5flash32flash_fwd_splitkv_combine_kernelI23Flash_fwd_kernel_traitsILi128ELi64ELi128ELi4ELb0ELb0EN7cutlass6half_tE19Flash_kernel_traitsILi128ELi64ELi128ELi4ES3_EELi4ELi4ELb1EEEvNS_16Flash_fwd_paramsE)
        /*086c*/ 	.word	0x00000034


	//----- nvinfo : EIATTR_FRAME_SIZE
	.align		4
.L_370:
        /*0870*/ 	.byte	0x04, 0x11
        /*0872*/ 	.short	(.L_372 - .L_371)
	.align		4
.L_371:
        /*0874*/ 	.word	index@($__internal_10_$__cuda_sm20_div_s64)
        /*0878*/ 	.word	0x00000000


	//----- nvinfo : EIATTR_FRAME_SIZE
	.align		4
.L_372:
        /*087c*/ 	.byte	0x04, 0x11
        /*087e*/ 	.short	(.L_374 - .L_373)
	.align		4
.L_373:
        /*0880*/ 	.word	index@(_ZN5flash32flash_fwd_splitkv_combine_kernelI23Flash_fwd_kernel_traitsILi128ELi64ELi128ELi4ELb0ELb0EN7cutlass6half_tE19Flash_kernel_traitsILi128ELi64ELi128ELi4ES3_EELi4ELi4ELb1EEEvNS_16Flash_fwd_paramsE)
        /*0884*/ 	.word	0x00000000


	//----- nvinfo : EIATTR_REGCOUNT
	.align		4
.L_374:
        /*0888*/ 	.byte	0x04, 0x2f
        /*088a*/ 	.short	(.L_376 - .L_375)
	.align		4
.L_375:
        /*088c*/ 	.word	index@(_ZN5flash32flash_fwd_splitkv_combine_kernelI23Flash_fwd_kernel_traitsILi128ELi64ELi128ELi4ELb0ELb0EN7cutlass6half_tE19Flash_kernel_traitsILi128ELi64ELi128ELi4ES3_EELi4ELi5ELb1EEEvNS_16Flash_fwd_paramsE)
        /*0890*/ 	.word	0x00000034


	//----- nvinfo : EIATTR_FRAME_SIZE
	.align		4
.L_376:
        /*0894*/ 	.byte	0x04, 0x11
        /*0896*/ 	.short	(.L_378 - .L_377)
	.align		4
.L_377:
        /*0898*/ 	.word	index@($__internal_9_$__cuda_sm20_div_s64)
        /*089c*/ 	.word	0x00000000


	//----- nvinfo : EIATTR_FRAME_SIZE
	.align		4
.L_378:
        /*08a0*/ 	.byte	0x04, 0x11
        /*08a2*/ 	.short	(.L_380 - .L_379)
	.align		4
.L_379:
        /*08a4*/ 	.word	index@(_ZN5flash32flash_fwd_splitkv_combine_kernelI23Flash_fwd_kernel_traitsILi128ELi64ELi128ELi4ELb0ELb0EN7cutlass6half_tE19Flash_kernel_traitsILi128ELi64ELi128ELi4ES3_EELi4ELi5ELb1EEEvNS_16Flash_fwd_paramsE)
        /*08a8*/ 	.word	0x00000000


	//----- nvinfo : EIATTR_REGCOUNT
	.align		4
.L_380:
        /*08ac*/ 	.byte	0x04, 0x2f
        /*08ae*/ 	.short	(.L_382 - .L_381)
	.align		4
.L_381:
        /*08b0*/ 	.word	index@(_ZN5flash32flash_fwd_splitkv_combine_kernelI23Flash_fwd_kernel_traitsILi128ELi64ELi128ELi4ELb0ELb0EN7cutlass6half_tE19Flash_kernel_traitsILi128ELi64ELi128ELi4ES3_EELi4ELi6ELb1EEEvNS_16Flash_fwd_paramsE)
        /*08b4*/ 	.word	0x0000003a


	//----- nvinfo : EIATTR_FRAME_SIZE
	.align		4
.L_382:
        /*08b8*/ 	.byte	0x04, 0x11
        /*08ba*/ 	.short	(.L_384 - .L_383)
	.align		4
.L_383:
        /*08bc*/ 	.word	index@($__internal_8_$__cuda_sm20_div_s64)
        /*08c0*/ 	.word	0x00000000


	//----- nvinfo : EIATTR_FRAME_SIZE
	.align		4
.L_384:
        /*08c4*/ 	.byte	0x04, 0x11
        /*08c6*/ 	.short	(.L_386 - .L_385)
	.align		4
.L_385:
        /*08c8*/ 	.word	index@(_ZN5flash32flash_fwd_splitkv_combine_kernelI23Flash_fwd_kernel_traitsILi128ELi64ELi128ELi4ELb0ELb0EN7cutlass6half_tE19Flash_kernel_traitsILi128ELi64ELi128ELi4ES3_EELi4ELi6ELb1EEEvNS_16Flash_fwd_paramsE)
        /*08cc*/ 	.word	0x00000000


	//----- nvinfo : EIATTR_REGCOUNT
	.align		4
.L_386:
        /*08d0*/ 	.byte	0x04, 0x2f
        /*08d2*/ 	.short	(.L_388 - .L_387)
	.align		4
.L_387:
        /*08d4*/ 	.word	index@(_ZN5flash32flash_fwd_splitkv_combine_kernelI23Flash_fwd_kernel_traitsILi128ELi64ELi128ELi4ELb0ELb0EN7cutlass6half_tE19Flash_kernel_traitsILi128ELi64ELi128ELi4ES3_EELi4ELi7ELb1EEEvNS_16Flash_fwd_paramsE)
        /*08d8*/ 	.word	0x0000003e


	//----- nvinfo : EIATTR_FRAME_SIZE
	.align		4
.L_388:
        /*08dc*/ 	.byte	0x04, 0x11
        /*08de*/ 	.short	(.L_390 - .L_389)
	.align		4
.L_389:
        /*08e0*/ 	.word	index@($__internal_7_$__cuda_sm20_div_s64)
        /*08e4*/ 	.word	0x00000000


	//----- nvinfo : EIATTR_FRAME_SIZE
	.align		4
.L_390:
        /*08e8*/ 	.byte	0x04, 0x11
        /*08ea*/ 	.short	(.L_392 - .L_391)
	.align		4
.L_391:
        /*08ec*/ 	.word	index@(_ZN5flash32flash_fwd_splitkv_combine_kernelI23Flash_fwd_kernel_traitsILi128ELi64ELi128ELi4ELb0ELb0EN7cutlass6half_tE19Flash_kernel_traitsILi128ELi64ELi128ELi4ES3_EELi4ELi7ELb1EEEvNS_16Flash_fwd_paramsE)
        /*08f0*/ 	.word	0x00000000


	//----- nvinfo : EIATTR_REGCOUNT
	.align		4
.L_392:
        /*08f4*/ 	.byte	0x04, 0x2f
        /*08f6*/ 	.short	(.L_394 - .L_393)
	.align		4
.L_393:
        /*08f8*/ 	.word	index@(_ZN5flash32flash_fwd_splitkv_combine_kernelI23Flash_fwd_kernel_traitsILi128ELi64ELi128ELi4ELb0ELb0EN7cutlass6half_tE19Flash_kernel_traitsILi128ELi64ELi128ELi4ES3_EELi4ELi1ELb0EEEvNS_16Flash_fwd_paramsE)
        /*08fc*/ 	.word	0x00000036


	//----- nvinfo : EIATTR_FRAME_SIZE
	.align		4
.L_394:
        /*0900*/ 	.byte	0x04, 0x11
        /*0902*/ 	.short	(.L_396 - .L_395)
	.align		4
.L_395:
        /*0904*/ 	.word	index@($__internal_6_$__cuda_sm20_div_s64)
        /*0908*/ 	.word	0x00000000


	//----- nvinfo : EIATTR_FRAME_SIZE
	.align		4
.L_396:
        /*090c*/ 	.byte	0x04, 0x11
        /*090e*/ 	.short	(.L_398 - .L_397)
	.align		4
.L_397:
        /*0910*/ 	.word	index@(_ZN5flash32flash_fwd_splitkv_combine_kernelI23Flash_fwd_kernel_traitsILi128ELi64ELi128ELi4ELb0ELb0EN7cutlass6half_tE19Flash_kernel_traitsILi128ELi64ELi128ELi4ES3_EELi4ELi1ELb0EEEvNS_16Flash_fwd_paramsE)
        /*0914*/ 	.word	0x00000000


	//----- nvinfo : EIATTR_REGCOUNT
	.align		4
.L_398:
        /*0918*/ 	.byte	0x04, 0x2f
        /*091a*/ 	.short	(.L_400 - .L_399)
	.align		4
.L_399:
        /*091c*/ 	.word	index@(_ZN5flash32flash_fwd_splitkv_combine_kernelI23Flash_fwd_kernel_traitsILi128ELi64ELi128ELi4ELb0ELb0EN7cutlass6half_tE19Flash_kernel_traitsILi128ELi64ELi128ELi4ES3_EELi4ELi2ELb0EEEvNS_16Flash_fwd_paramsE)
        /*0920*/ 	.word	0x00000038


	//----- nvinfo : EIATTR_FRAME_SIZE
	.align		4
.L_400:
        /*0924*/ 	.byte	0x04, 0x11
        /*0926*/ 	.short	(.L_402 - .L_401)
	.align		4
.L_401:
        /*0928*/ 	.word	index@($__internal_5_$__cuda_sm20_div_s64)
        /*092c*/ 	.word	0x00000000


	//----- nvinfo : EIATTR_FRAME_SIZE
	.align		4
.L_402:
        /*0930*/ 	.byte	0x04, 0x11
        /*0932*/ 	.short	(.L_404 - .L_403)
	.align		4
.L_403:
        /*0934*/ 	.word	index@(_ZN5flash32flash_fwd_splitkv_combine_kernelI23Flash_fwd_kernel_traitsILi128ELi64ELi128ELi4ELb0ELb0EN7cutlass6half_tE19Flash_kernel_traitsILi128ELi64ELi128ELi4ES3_EELi4ELi2ELb0EEEvNS_16Flash_fwd_paramsE)
        /*0938*/ 	.word	0x00000000


	//----- nvinfo : EIATTR_REGCOUNT
	.align		4
.L_404:
        /*093c*/ 	.byte	0x04, 0x2f
        /*093e*/ 	.short	(.L_406 - .L_405)
	.align		4
.L_405:
        /*0940*/ 	.word	index@(_ZN5flash32flash_fwd_splitkv_combine_kernelI23Flash_fwd_kernel_traitsILi128ELi64ELi128ELi4ELb0ELb0EN7cutlass6half_tE19Flash_kernel_traitsILi128ELi64ELi128ELi4ES3_EELi4ELi3ELb0EEEvNS_16Flash_fwd_paramsE)
        /*0944*/ 	.word	0x00000034


	//----- nvinfo : EIATTR_FRAME_SIZE
	.align		4
.L_406:
        /*0948*/ 	.byte	0x04, 0x11
        /*094a*/ 	.short	(.L_408 - .L_407)
	.align		4
.L_407:
        /*094c*/ 	.word	index@($__internal_4_$__cuda_sm20_div_s64)
        /*0950*/ 	.word	0x00000000


	//----- nvinfo : EIATTR_FRAME_SIZE
	.align		4
.L_408:
        /*0954*/ 	.byte	0x04, 0x11
        /*0956*/ 	.short	(.L_410 - .L_409)
	.align		4
.L_409:
        /*0958*/ 	.word	index@(_ZN5flash32flash_fwd_splitkv_combine_kernelI23Flash_fwd_kernel_traitsILi128ELi64ELi128ELi4ELb0ELb0EN7cutlass6half_tE19Flash_kernel_traitsILi128ELi64ELi128ELi4ES3_EELi4ELi3ELb0EEEvNS_16Flash_fwd_paramsE)
        /*095c*/ 	.word	0x00000000


	//----- nvinfo : EIATTR_REGCOUNT
	.align		4
.L_410:
        /*0960*/ 	.byte	0x04, 0x2f
        /*0962*/ 	.short	(.L_412 - .L_411)
	.align		4
.L_411:
        /*0964*/ 	.word	index@(_ZN5flash32flash_fwd_splitkv_combine_kernelI23Flash_fwd_kernel_traitsILi128ELi64ELi128ELi4ELb0ELb0EN7cutlass6half_tE19Flash_kernel_traitsILi128ELi64ELi128ELi4ES3_EELi4ELi4ELb0EEEvNS_16Flash_fwd_paramsE)
        /*0968*/ 	.word	0x00000034


	//----- nvinfo : EIATTR_FRAME_SIZE
	.align		4
.L_412:
        /*096c*/ 	.byte	0x04, 0x11
        /*096e*/ 	.short	(.L_414 - .L_413)
	.align		4
.L_413:
        /*0970*/ 	.word	index@($__internal_3_$__cuda_sm20_div_s64)
        /*0974*/ 	.word	0x00000000


	//----- nvinfo : EIATTR_FRAME_SIZE
	.align		4
.L_414:
        /*0978*/ 	.byte	0x04, 0x11
        /*097a*/ 	.short	(.L_416 - .L_415)
	.align		4
.L_415:
        /*097c*/ 	.word	index@(_ZN5flash32flash_fwd_splitkv_combine_kernelI23Flash_fwd_kernel_traitsILi128ELi64ELi128ELi4ELb0ELb0EN7cutlass6half_tE19Flash_kernel_traitsILi128ELi64ELi128ELi4ES3_EELi4ELi4ELb0EEEvNS_16Flash_fwd_paramsE)
        /*0980*/ 	.word	0x00000000


	//----- nvinfo : EIATTR_REGCOUNT
	.align		4
.L_416:
        /*0984*/ 	.byte	0x04, 0x2f
        /*0986*/ 	.short	(.L_418 - .L_417)
	.align		4
.L_417:
        /*0988*/ 	.word	index@(_ZN5flash32flash_fwd_splitkv_combine_kernelI23Flash_fwd_kernel_traitsILi128ELi64ELi128ELi4ELb0ELb0EN7cutlass6half_tE19Flash_kernel_traitsILi128ELi64ELi128ELi4ES3_EELi4ELi5ELb0EEEvNS_16Flash_fwd_paramsE)
        /*098c*/ 	.word	0x00000034


	//----- nvinfo : EIATTR_FRAME_SIZE
	.align		4
.L_418:
        /*0990*/ 	.byte	0x04, 0x11
        /*0992*/ 	.short	(.L_420 - .L_419)
	.align		4
.L_419:
        /*0994*/ 	.word	index@($__internal_2_$__cuda_sm20_div_s64)
        /*0998*/ 	.word	0x00000000


	//----- nvinfo : EIATTR_FRAME_SIZE
	.align		4
.L_420:
        /*099c*/ 	.byte	0x04, 0x11
        /*099e*/ 	.short	(.L_422 - .L_421)
	.align		4
.L_421:
        /*09a0*/ 	.word	index@(_ZN5flash32flash_fwd_splitkv_combine_kernelI23Flash_fwd_kernel_traitsILi128ELi64ELi128ELi4ELb0ELb0EN7cutlass6half_tE19Flash_kernel_traitsILi128ELi64ELi128ELi4ES3_EELi4ELi5ELb0EEEvNS_16Flash_fwd_paramsE)
        /*09a4*/ 	.word	0x00000000


	//----- nvinfo : EIATTR_REGCOUNT
	.align		4
.L_422:
        /*09a8*/ 	.byte	0x04, 0x2f
        /*09aa*/ 	.short	(.L_424 - .L_423)
	.align		4
.L_423:
        /*09ac*/ 	.word	index@(_ZN5flash32flash_fwd_splitkv_combine_kernelI23Flash_fwd_kernel_traitsILi128ELi64ELi128ELi4ELb0ELb0EN7cutlass6half_tE19Flash_kernel_traitsILi128ELi64ELi128ELi4ES3_EELi4ELi6ELb0EEEvNS_16Flash_fwd_paramsE)
        /*09b0*/ 	.word	0x0000003a


	//----- nvinfo : EIATTR_FRAME_SIZE
	.align		4
.L_424:
        /*09b4*/ 	.byte	0x04, 0x11
        /*09b6*/ 	.short	(.L_426 - .L_425)
	.align		4
.L_425:
        /*09b8*/ 	.word	index@($__internal_1_$__cuda_sm20_div_s64)
        /*09bc*/ 	.word	0x00000000


	//----- nvinfo : EIATTR_FRAME_SIZE
	.align		4
.L_426:
        /*09c0*/ 	.byte	0x04, 0x11
        /*09c2*/ 	.short	(.L_428 - .L_427)
	.align		4
.L_427:
        /*09c4*/ 	.word	index@(_ZN5flash32flash_fwd_splitkv_combine_kernelI23Flash_fwd_kernel_traitsILi128ELi64ELi128ELi4ELb0ELb0EN7cutlass6half_tE19Flash_kernel_traitsILi128ELi64ELi128ELi4ES3_EELi4ELi6ELb0EEEvNS_16Flash_fwd_paramsE)
        /*09c8*/ 	.word	0x00000000


	//----- nvinfo : EIATTR_REGCOUNT
	.align		4
.L_428:
        /*09cc*/ 	.byte	0x04, 0x2f
        /*09ce*/ 	.short	(.L_430 - .L_429)
	.align		4
.L_429:
        /*09d0*/ 	.word	index@(_ZN5flash32flash_fwd_splitkv_combine_kernelI23Flash_fwd_kernel_traitsILi128ELi64ELi128ELi4ELb0ELb0EN7cutlass6half_tE19Flash_kernel_traitsILi128ELi64ELi128ELi4ES3_EELi4ELi7ELb0EEEvNS_16Flash_fwd_paramsE)
        /*09d4*/ 	.word	0x0000003e


	//----- nvinfo : EIATTR_FRAME_SIZE
	.align		4
.L_430:
        /*09d8*/ 	.byte	0x04, 0x11
        /*09da*/ 	.short	(.L_432 - .L_431)
	.align		4
.L_431:
        /*09dc*/ 	.word	index@($__internal_0_$__cuda_sm20_div_s64)
        /*09e0*/ 	.word	0x00000000


	//----- nvinfo : EIATTR_FRAME_SIZE
	.align		4
.L_432:
        /*09e4*/ 	.byte	0x04, 0x11
        /*09e6*/ 	.short	(.L_434 - .L_433)
	.align		4
.L_433:
        /*09e8*/ 	.word	index@(_ZN5flash32flash_fwd_splitkv_combine_kernelI23Flash_fwd_kernel_traitsILi128ELi64ELi128ELi4ELb0ELb0EN7cutlass6half_tE19Flash_kernel_traitsILi128ELi64ELi128ELi4ES3_EELi4ELi7ELb0EEEvNS_16Flash_fwd_paramsE)
        /*09ec*/ 	.word	0x00000000


	//----- nvinfo : EIATTR_MIN_STACK_SIZE
	.align		4
.L_434:
        /*09f0*/ 	.byte	0x04, 0x12
        /*09f2*/ 	.short	(.L_436 - .L_435)
	.align		4
.L_435:
        /*09f4*/ 	.word	index@(_ZN5flash32flash_fwd_splitkv_combine_kernelI23Flash_fwd_kernel_traitsILi128ELi64ELi128ELi4ELb0ELb0EN7cutlass6half_tE19Flash_kernel_traitsILi128ELi64ELi128ELi4ES3_EELi4ELi7ELb0EEEvNS_16Flash_fwd_paramsE)
        /*09f8*/ 	.word	0x00000000


	//----- nvinfo : EIATTR_MIN_STACK_SIZE
	.align		4
.L_436:
        /*09fc*/ 	.byte	0x04, 0x12
        /*09fe*/ 	.short	(.L_438 - .L_437)
	.align		4
.L_437:
        /*0a00*/ 	.word	index@(_ZN5flash32flash_fwd_splitkv_combine_kernelI23Flash_fwd_kernel_traitsILi128ELi64ELi128ELi4ELb0ELb0EN7cutlass6half_tE19Flash_kernel_traitsILi128ELi64ELi128ELi4ES3_EELi4ELi6ELb0EEEvNS_16Flash_fwd_paramsE)
        /*0a04*/ 	.word	0x00000000


	//----- nvinfo : EIATTR_MIN_STACK_SIZE
	.align		4
.L_438:
        /*0a08*/ 	.byte	0x04, 0x12
        /*0a0a*/ 	.short	(.L_440 - .L_439)
	.align		4
.L_439:
        /*0a0c*/ 	.word	index@(_ZN5flash32flash_fwd_splitkv_combine_kernelI23Flash_fwd_kernel_traitsILi128ELi64ELi128ELi4ELb0ELb0EN7cutlass6half_tE19Flash_kernel_traitsILi128ELi64ELi128ELi4ES3_EELi4ELi5ELb0EEEvNS_16Flash_fwd_paramsE)
        /*0a10*/ 	.word	0x00000000


	//----- nvinfo : EIATTR_MIN_STACK_SIZE
	.align		4
.L_440:
        /*0a14*/ 	.byte	0x04, 0x12
        /*0a16*/ 	.short	(.L_442 - .L_441)
	.align		4
.L_441:
        /*0a18*/ 	.word	index@(_ZN5flash32flash_fwd_splitkv_combine_kernelI23Flash_fwd_kernel_traitsILi128ELi64ELi128ELi4ELb0ELb0EN7cutlass6half_tE19Flash_kernel_traitsILi128ELi64ELi128ELi4ES3_EELi4ELi4ELb0EEEvNS_16Flash_fwd_paramsE)
        /*0a1c*/ 	.word	0x00000000


	//----- nvinfo : EIATTR_MIN_STACK_SIZE
	.align		4
.L_442:
        /*0a20*/ 	.byte	0x04, 0x12
        /*0a22*/ 	.short	(.L_444 - .L_443)
	.align		4
.L_443:
        /*0a24*/ 	.word	index@(_ZN5flash32flash_fwd_splitkv_combine_kernelI23Flash_fwd_kernel_traitsILi128ELi64ELi128ELi4ELb0ELb0EN7cutlass6half_tE19Flash_kernel_traitsILi128ELi64ELi128ELi4ES3_EELi4ELi3ELb0EEEvNS_16Flash_fwd_paramsE)
        /*0a28*/ 	.word	0x00000000


	//----- nvinfo : EIATTR_MIN_STACK_SIZE
	.align		4
.L_444:
        /*0a2c*/ 	.byte	0x04, 0x12
        /*0a2e*/ 	.short	(.L_446 - .L_445)
	.align		4
.L_445:
        /*0a30*/ 	.word	index@(_ZN5flash32flash_fwd_splitkv_combine_kernelI23Flash_fwd_kernel_traitsILi128ELi64ELi128ELi4ELb0ELb0EN7cutlass6half_tE19Flash_kernel_traitsILi128ELi64ELi128ELi4ES3_EELi4ELi2ELb0EEEvNS_16Flash_fwd_paramsE)
        /*0a34*/ 	.word	0x00000000


	//----- nvinfo : EIATTR_MIN_STACK_SIZE
	.align		4
.L_446:
        /*0a38*/ 	.byte	0x04, 0x12
        /*0a3a*/ 	.short	(.L_448 - .L_447)
	.align		4
.L_447:
        /*0a3c*/ 	.word	index@(_ZN5flash32flash_fwd_splitkv_combine_kernelI23Flash_fwd_kernel_traitsILi128ELi64ELi128ELi4ELb0ELb0EN7cutlass6half_tE19Flash_kernel_traitsILi128ELi64ELi128ELi4ES3_EELi4ELi1ELb0EEEvNS_16Flash_fwd_paramsE)
        /*0a40*/ 	.word	0x00000000


	//----- nvinfo : EIATTR_MIN_STACK_SIZE
	.align		4
.L_448:
        /*0a44*/ 	.byte	0x04, 0x12
        /*0a46*/ 	.short	(.L_450 - .L_449)
	.align		4
.L_449:
        /*0a48*/ 	.word	index@(_ZN5flash32flash_fwd_splitkv_combine_kernelI23Flash_fwd_kernel_traitsILi128ELi64ELi128ELi4ELb0ELb0EN7cutlass6half_tE19Flash_kernel_traitsILi128ELi64ELi128ELi4ES3_EELi4ELi7ELb1EEEvNS_16Flash_fwd_paramsE)
        /*0a4c*/ 	.word	0x00000000


	//----- nvinfo : EIATTR_MIN_STACK_SIZE
	.align		4
.L_450:
        /*0a50*/ 	.byte	0x04, 0x12
        /*0a52*/ 	.short	(.L_452 - .L_451)
	.align		4
.L_451:
        /*0a54*/ 	.word	index@(_ZN5flash32flash_fwd_splitkv_combine_kernelI23Flash_fwd_kernel_traitsILi128ELi64ELi128ELi4ELb0ELb0EN7cutlass6half_tE19Flash_kernel_traitsILi128ELi64ELi128ELi4ES3_EELi4ELi6ELb1EEEvNS_16Flash_fwd_paramsE)
        /*0a58*/ 	.word	0x00000000


	//----- nvinfo : EIATTR_MIN_STACK_SIZE
	.align		4
.L_452:
        /*0a5c*/ 	.byte	0x04, 0x12
        /*0a5e*/ 	.short	(.L_454 - .L_453)
	.align		4
.L_453:
        /*0a60*/ 	.word	index@(_ZN5flash32flash_fwd_splitkv_combine_kernelI23Flash_fwd_kernel_traitsILi128ELi64ELi128ELi4ELb0ELb0EN7cutlass6half_tE19Flash_kernel_traitsILi128ELi64ELi128ELi4ES3_EELi4ELi5ELb1EEEvNS_16Flash_fwd_paramsE)
        /*0a64*/ 	.word	0x00000000


	//----- nvinfo : EIATTR_MIN_STACK_SIZE
	.align		4
.L_454:
        /*0a68*/ 	.byte	0x04, 0x12
        /*0a6a*/ 	.short	(.L_456 - .L_455)
	.align		4
.L_455:
        /*0a6c*/ 	.word	index@(_ZN5flash32flash_fwd_splitkv_combine_kernelI23Flash_fwd_kernel_traitsILi128ELi64ELi128ELi4ELb0ELb0EN7cutlass6half_tE19Flash_kernel_traitsILi128ELi64ELi128ELi4ES3_EELi4ELi4ELb1EEEvNS_16Flash_fwd_paramsE)
        /*0a70*/ 	.word	0x00000000


	//----- nvinfo : EIATTR_MIN_STACK_SIZE
	.align		4
.L_456:
        /*0a74*/ 	.byte	0x04, 0x12
        /*0a76*/ 	.short	(.L_458 - .L_457)
	.align		4
.L_457:
        /*0a78*/ 	.word	index@(_ZN5flash32flash_fwd_splitkv_combine_kernelI23Flash_fwd_kernel_traitsILi128ELi64ELi128ELi4ELb0ELb0EN7cutlass6half_tE19Flash_kernel_traitsILi128ELi64ELi128ELi4ES3_EELi4ELi3ELb1EEEvNS_16Flash_fwd_paramsE)
        /*0a7c*/ 	.word	0x00000000


	//----- nvinfo : EIATTR_MIN_STACK_SIZE
	.align		4
.L_458:
        /*0a80*/ 	.byte	0x04, 0x12
        /*0a82*/ 	.short	(.L_460 - .L_459)
	.align		4
.L_459:
        /*0a84*/ 	.word	index@(_ZN5flash32flash_fwd_splitkv_combine_kernelI23Flash_fwd_kernel_traitsILi128ELi64ELi128ELi4ELb0ELb0EN7cutlass6half_tE19Flash_kernel_traitsILi128ELi64ELi128ELi4ES3_EELi4ELi2ELb1EEEvNS_16Flash_fwd_paramsE)
        /*0a88*/ 	.word	0x00000000


	//----- nvinfo : EIATTR_MIN_STACK_SIZE
	.align		4
.L_460:
        /*0a8c*/ 	.byte	0x04, 0x12
        /*0a8e*/ 	.short	(.L_462 - .L_461)
	.align		4
.L_461:
        /*0a90*/ 	.word	index@(_ZN5flash32flash_fwd_splitkv_combine_kernelI23Flash_fwd_kernel_traitsILi128ELi64ELi128ELi4ELb0ELb0EN7cutlass6half_tE19Flash_kernel_traitsILi128ELi64ELi128ELi4ES3_EELi4ELi1ELb1EEEvNS_16Flash_fwd_paramsE)
        /*0a94*/ 	.word	0x00000000


	//----- nvinfo : EIATTR_MIN_STACK_SIZE
	.align		4
.L_462:
        /*0a98*/ 	.byte	0x04, 0x12
        /*0a9a*/ 	.short	(.L_464 - .L_463)
	.align		4
.L_463:
        /*0a9c*/ 	.word	index@(_ZN5flash24flash_fwd_splitkv_kernelI23Flash_fwd_kernel_traitsILi128ELi64ELi128ELi4ELb0ELb0EN7cutlass6half_tE19Flash_kernel_traitsILi128ELi64ELi128ELi4ES3_EELb1ELb0ELb0ELb0ELb0ELb0ELb0ELb0EEEvNS_16Flash_fwd_paramsE)
        /*0aa0*/ 	.word	0x00000000


	//----- nvinfo : EIATTR_MIN_STACK_SIZE
	.align		4
.L_464:
        /*0aa4*/ 	.byte	0x04, 0x12
        /*0aa6*/ 	.short	(.L_466 - .L_465)
	.align		4
.L_465:
        /*0aa8*/ 	.word	index@(_ZN5flash24flash_fwd_splitkv_kernelI23Flash_fwd_kernel_traitsILi128ELi64ELi128ELi4ELb0ELb0EN7cutlass6half_tE19Flash_kernel_traitsILi128ELi64ELi128ELi4ES3_EELb1ELb0ELb0ELb0ELb0ELb1ELb0ELb0EEEvNS_16Flash_fwd_paramsE)
        /*0aac*/ 	.word	0x00000000


	//----- nvinfo : EIATTR_MIN_STACK_SIZE
	.align		4
.L_466:
        /*0ab0*/ 	.byte	0x04, 0x12
        /*0ab2*/ 	.short	(.L_468 - .L_467)
	.align		4
.L_467:
        /*0ab4*/ 	.word	index@(_ZN5flash24flash_fwd_splitkv_kernelI23Flash_fwd_kernel_traitsILi128ELi64ELi128ELi4ELb0ELb0EN7cutlass6half_tE19Flash_kernel_traitsILi128ELi64ELi128ELi4ES3_EELb1ELb0ELb0ELb0ELb0ELb0ELb0ELb1EEEvNS_16Flash_fwd_paramsE)
        /*0ab8*/ 	.word	0x00000000


	//----- nvinfo : EIATTR_MIN_STACK_SIZE
	.align		4
.L_468:
        /*0abc*/ 	.byte	0x04, 0x12
        /*0abe*/ 	.short	(.L_470 - .L_469)
	.align		4
.L_469:
        /*0ac0*/ 	.word	index@(_ZN5flash24flash_fwd_splitkv_kernelI23Flash_fwd_kernel_traitsILi128ELi64ELi128ELi4ELb0ELb0EN7cutlass6half_tE19Flash_kernel_traitsILi128ELi64ELi128ELi4ES3_EELb1ELb0ELb0ELb0ELb0ELb1ELb0ELb1EEEvNS_16Flash_fwd_paramsE)
        /*0ac4*/ 	.word	0x00000000


	//----- nvinfo : EIATTR_MIN_STACK_SIZE
	.align		4
.L_470:
        /*0ac8*/ 	.byte	0x04, 0x12
        /*0aca*/ 	.short	(.L_472 - .L_471)
	.align		4
.L_471:
        /*0acc*/ 	.word	index@(_ZN5flash24flash_fwd_splitkv_kernelI23Flash_fwd_kernel_traitsILi128ELi64ELi128ELi4ELb0ELb0EN7cutlass6half_tE19Flash_kernel_traitsILi128ELi64ELi128ELi4ES3_EELb1ELb0ELb0ELb0ELb0ELb0ELb1ELb0EEEvNS_16Flash_fwd_paramsE)
        /*0ad0*/ 	.word	0x00000000


	//----- nvinfo : EIATTR_MIN_STACK_SIZE
	.align		4
.L_472:
        /*0ad4*/ 	.byte	0x04, 0x12
        /*0ad6*/ 	.short	(.L_474 - .L_473)
	.align		4
.L_473:
        /*0ad8*/ 	.word	index@(_ZN5flash24flash_fwd_splitkv_kernelI23Flash_fwd_kernel_traitsILi128ELi64ELi128ELi4ELb0ELb0EN7cutlass6half_tE19Flash_kernel_traitsILi128ELi64ELi128ELi4ES3_EELb1ELb0ELb0ELb0ELb0ELb1ELb1ELb0EEEvNS_16Flash_fwd_paramsE)
        /*0adc*/ 	.word	0x00000000


	//----- nvinfo : EIATTR_MIN_STACK_SIZE
	.align		4
.L_474:
        /*0ae0*/ 	.byte	0x04, 0x12
        /*0ae2*/ 	.short	(.L_476 - .L_475)
	.align		4
.L_475:
        /*0ae4*/ 	.word	index@(_ZN5flash24flash_fwd_splitkv_kernelI23Flash_fwd_kernel_traitsILi128ELi64ELi128ELi4ELb0ELb0EN7cutlass6half_tE19Flash_kernel_traitsILi128ELi64ELi128ELi4ES3_EELb1ELb0ELb0ELb0ELb0ELb0ELb1ELb1EEEvNS_16Flash_fwd_paramsE)
        /*0ae8*/ 	.word	0x00000000


	//----- nvinfo : EIATTR_MIN_STACK_SIZE
	.align		4
.L_476:
        /*0aec*/ 	.byte	0x04, 0x12
        /*0aee*/ 	.short	(.L_478 - .L_477)
	.align		4
.L_477:
        /*0af0*/ 	.word	index@(_ZN5flash24flash_fwd_splitkv_kernelI23Flash_fwd_kernel_traitsILi128ELi64ELi128ELi4ELb0ELb0EN7cutlass6half_tE19Flash_kernel_traitsILi128ELi64ELi128ELi4ES3_EELb1ELb0ELb0ELb0ELb0ELb1ELb1ELb1EEEvNS_16Flash_fwd_paramsE)
        /*0af4*/ 	.word	0x00000000


	//----- nvinfo : EIATTR_MIN_STACK_SIZE
	.align		4
.L_478:
        /*0af8*/ 	.byte	0x04, 0x12
        /*0afa*/ 	.short	(.L_480 - .L_479)
	.align		4
.L_479:
        /*0afc*/ 	.word	index@(_ZN5flash24flash_fwd_splitkv_kernelI23Flash_fwd_kernel_traitsILi128ELi64ELi128ELi4ELb0ELb0EN7cutlass6half_tE19Flash_kernel_traitsILi128ELi64ELi128ELi4ES3_EELb1ELb0ELb0ELb1ELb1ELb0ELb0ELb0EEEvNS_16Flash_fwd_paramsE)
        /*0b00*/ 	.word	0x00000000


	//----- nvinfo : EIATTR_MIN_STACK_SIZE
	.align		4
.L_480:
        /*0b04*/ 	.byte	0x04, 0x12
        /*0b06*/ 	.short	(.L_482 - .L_481)
	.align		4
.L_481:
        /*0b08*/ 	.word	index@(_ZN5flash24flash_fwd_splitkv_kernelI23Flash_fwd_kernel_traitsILi128ELi64ELi128ELi4ELb0ELb0EN7cutlass6half_tE19Flash_kernel_traitsILi128ELi64ELi128ELi4ES3_EELb1ELb0ELb0ELb1ELb1ELb1ELb0ELb0EEEvNS_16Flash_fwd_paramsE)
        /*0b0c*/ 	.word	0x00000000


	//----- nvinfo : EIATTR_MIN_STACK_SIZE
	.align		4
.L_482:
        /*0b10*/ 	.byte	0x04, 0x12
        /*0b12*/ 	.short	(.L_484 - .L_483)
	.align		4
.L_483:
        /*0b14*/ 	.word	index@(_ZN5flash24flash_fwd_splitkv_kernelI23Flash_fwd_kernel_traitsILi128ELi64ELi128ELi4ELb0ELb0EN7cutlass6half_tE19Flash_kernel_traitsILi128ELi64ELi128ELi4ES3_EELb1ELb0ELb0ELb1ELb1ELb0ELb1ELb0EEEvNS_16Flash_fwd_paramsE)
        /*0b18*/ 	.word	0x00000000


	//----- nvinfo : EIATTR_MIN_STACK_SIZE
	.align		4
.L_484:
        /*0b1c*/ 	.byte	0x04, 0x12
        /*0b1e*/ 	.short	(.L_486 - .L_485)
	.align		4
.L_485:
        /*0b20*/ 	.word	index@(_ZN5flash24flash_fwd_splitkv_kernelI23Flash_fwd_kernel_traitsILi128ELi64ELi128ELi4ELb0ELb0EN7cutlass6half_tE19Flash_kernel_traitsILi128ELi64ELi128ELi4ES3_EELb1ELb0ELb0ELb1ELb1ELb1ELb1ELb0EEEvNS_16Flash_fwd_paramsE)
        /*0b24*/ 	.word	0x00000000


	//----- nvinfo : EIATTR_MIN_STACK_SIZE
	.align		4
.L_486:
        /*0b28*/ 	.byte	0x04, 0x12
        /*0b2a*/ 	.short	(.L_488 - .L_487)
	.align		4
.L_487:
        /*0b2c*/ 	.word	index@(_ZN5flash24flash_fwd_splitkv_kernelI23Flash_fwd_kernel_traitsILi128ELi64ELi128ELi4ELb0ELb0EN7cutlass6half_tE19Flash_kernel_traitsILi128ELi64ELi128ELi4ES3_EELb1ELb0ELb0ELb0ELb1ELb0ELb0ELb0EEEvNS_16Flash_fwd_paramsE)
        /*0b30*/ 	.word	0x00000000


	//----- nvinfo : EIATTR_MIN_STACK_SIZE
	.align		4
.L_488:
        /*0b34*/ 	.byte	0x04, 0x12
        /*0b36*/ 	.short	(.L_490 - .L_489)
	.align		4
.L_489:
        /*0b38*/ 	.word	index@(_ZN5flash24flash_fwd_splitkv_kernelI23Flash_fwd_kernel_traitsILi128ELi64ELi128ELi4ELb0ELb0EN7cutlass6half_tE19Flash_kernel_traitsILi128ELi64ELi128ELi4ES3_EELb1ELb0ELb0ELb0ELb1ELb1ELb0ELb0EEEvNS_16Flash_fwd_paramsE)
        /*0b3c*/ 	.word	0x00000000


	//----- nvinfo : EIATTR_MIN_STACK_SIZE
	.align		4
.L_490:
        /*0b40*/ 	.byte	0x04, 0x12
        /*0b42*/ 	.short	(.L_492 - .L_491)
	.align		4
.L_491:
        /*0b44*/ 	.word	index@(_ZN5flash24flash_fwd_splitkv_kernelI23Flash_fwd_kernel_traitsILi128ELi64ELi128ELi4ELb0ELb0EN7cutlass6half_tE19Flash_kernel_traitsILi128ELi64ELi128ELi4ES3_EELb1ELb0ELb1ELb0ELb0ELb0ELb0ELb0EEEvNS_16Flash_fwd_paramsE)
        /*0b48*/ 	.word	0x00000000


	//----- nvinfo : EIATTR_MIN_STACK_SIZE
	.align		4
.L_492:
        /*0b4c*/ 	.byte	0x04, 0x12
        /*0b4e*/ 	.short	(.L_494 - .L_493)
	.align		4
.L_493:
        /*0b50*/ 	.word	index@(_ZN5flash24flash_fwd_splitkv_kernelI23Flash_fwd_kernel_traitsILi128ELi64ELi128ELi4ELb0ELb0EN7cutlass6half_tE19Flash_kernel_traitsILi128ELi64ELi128ELi4ES3_EELb1ELb0ELb1ELb0ELb0ELb1ELb0ELb0EEEvNS_16Flash_fwd_paramsE)
        /*0b54*/ 	.word	0x00000000


	//----- nvinfo : EIATTR_MIN_STACK_SIZE
	.align		4
.L_494:
        /*0b58*/ 	.byte	0x04, 0x12
        /*0b5a*/ 	.short	(.L_496 - .L_495)
	.align		4
.L_495:
        /*0b5c*/ 	.word	index@(_ZN5flash24flash_fwd_splitkv_kernelI23Flash_fwd_kernel_traitsILi128ELi64ELi128ELi4ELb0ELb0EN7cutlass6half_tE19Flash_kernel_traitsILi128ELi64ELi128ELi4ES3_EELb1ELb0ELb0ELb0ELb1ELb0ELb0ELb1EEEvNS_16Flash_fwd_paramsE)
        /*0b60*/ 	.word	0x00000000


	//----- nvinfo : EIATTR_MIN_STACK_SIZE
	.align		4
.L_496:
        /*0b64*/ 	.byte	0x04, 0x12
        /*0b66*/ 	.short	(.L_498 - .L_497)
	.align		4
.L_497:
        /*0b68*/ 	.word	index@(_ZN5flash24flash_fwd_splitkv_kernelI23Flash_fwd_kernel_traitsILi128ELi64ELi128ELi4ELb0ELb0EN7cutlass6half_tE19Flash_kernel_traitsILi128ELi64ELi128ELi4ES3_EELb1ELb0ELb0ELb0ELb1ELb1ELb0ELb1EEEvNS_16Flash_fwd_paramsE)
        /*0b6c*/ 	.word	0x00000000


	//----- nvinfo : EIATTR_MIN_STACK_SIZE
	.align		4
.L_498:
        /*0b70*/ 	.byte	0x04, 0x12
        /*0b72*/ 	.short	(.L_500 - .L_499)
	.align		4
.L_499:
        /*0b74*/ 	.word	index@(_ZN5flash24flash_fwd_splitkv_kernelI23Flash_fwd_kernel_traitsILi128ELi64ELi128ELi4ELb0ELb0EN7cutlass6half_tE19Flash_kernel_traitsILi128ELi64ELi128ELi4ES3_EELb1ELb0ELb1ELb0ELb0ELb0ELb0ELb1EEEvNS_16Flash_fwd_paramsE)
        /*0b78*/ 	.word	0x00000000


	//----- nvinfo : EIATTR_MIN_STACK_SIZE
	.align		4
.L_500:
        /*0b7c*/ 	.byte	0x04, 0x12
        /*0b7e*/ 	.short	(.L_502 - .L_501)
	.align		4
.L_501:
        /*0b80*/ 	.word	index@(_ZN5flash24flash_fwd_splitkv_kernelI23Flash_fwd_kernel_traitsILi128ELi64ELi128ELi4ELb0ELb0EN7cutlass6half_tE19Flash_kernel_traitsILi128ELi64ELi128ELi4ES3_EELb1ELb0ELb1ELb0ELb0ELb1ELb0ELb1EEEvNS_16Flash_fwd_paramsE)
        /*0b84*/ 	.word	0x00000000


	//----- nvinfo : EIATTR_MIN_STACK_SIZE
	.align		4
.L_502:
        /*0b88*/ 	.byte	0x04, 0x12
        /*0b8a*/ 	.short	(.L_504 - .L_503)
	.align		4
.L_503:
        /*0b8c*/ 	.word	index@(_ZN5flash24flash_fwd_splitkv_kernelI23Flash_fwd_kernel_traitsILi128ELi64ELi128ELi4ELb0ELb0EN7cutlass6half_tE19Flash_kernel_traitsILi128ELi64ELi128ELi4ES3_EELb1ELb0ELb0ELb0ELb1ELb0ELb1ELb0EEEvNS_16Flash_fwd_paramsE)
        /*0b90*/ 	.word	0x00000000


	//----- nvinfo : EIATTR_MIN_STACK_SIZE
	.align		4
.L_504:
        /*0b94*/ 	.byte	0x04, 0x12
        /*0b96*/ 	.short	(.L_506 - .L_505)
	.align		4
.L_505:
        /*0b98*/ 	.word	index@(_ZN5flash24flash_fwd_splitkv_kernelI23Flash_fwd_kernel_traitsILi128ELi64ELi128ELi4ELb0ELb0EN7cutlass6half_tE19Flash_kernel_traitsILi128ELi64ELi128ELi4ES3_EELb1ELb0ELb0ELb0ELb1ELb1ELb1ELb0EEEvNS_16Flash_fwd_paramsE)
        /*0b9c*/ 	.word	0x00000000


	//----- nvinfo : EIATTR_MIN_STACK_SIZE
	.align		4
.L_506:
        /*0ba0*/ 	.byte	0x04, 0x12
        /*0ba2*/ 	.short	(.L_508 - .L_507)
	.align		4
.L_507:
        /*0ba4*/ 	.word	index@(_ZN5flash24flash_fwd_splitkv_kernelI23Flash_fwd_kernel_traitsILi128ELi64ELi128ELi4ELb0ELb0EN7cutlass6half_tE19Flash_kernel_traitsILi128ELi64ELi128ELi4ES3_EELb1ELb0ELb1ELb0ELb0ELb0ELb1ELb0EEEvNS_16Flash_fwd_paramsE)
        /*0ba8*/ 	.word	0x00000000


	//----- nvinfo : EIATTR_MIN_STACK_SIZE
	.align		4
.L_508:
        /*0bac*/ 	.byte	0x04, 0x12
        /*0bae*/ 	.short	(.L_510 - .L_509)
	.align		4
.L_509:
        /*0bb0*/ 	.word	index@(_ZN5flash24flash_fwd_splitkv_kernelI23Flash_fwd_kernel_traitsILi128ELi64ELi128ELi4ELb0ELb0EN7cutlass6half_tE19Flash_kernel_traitsILi128ELi64ELi128ELi4ES3_EELb1ELb0ELb1ELb0ELb0ELb1ELb1ELb0EEEvNS_16Flash_fwd_paramsE)
        /*0bb4*/ 	.word	0x00000000


	//----- nvinfo : EIATTR_MIN_STACK_SIZE
	.align		4
.L_510:
        /*0bb8*/ 	.byte	0x04, 0x12
        /*0bba*/ 	.short	(.L_512 - .L_511)
	.align		4
.L_511:
        /*0bbc*/ 	.word	index@(_ZN5flash24flash_fwd_splitkv_kernelI23Flash_fwd_kernel_traitsILi128ELi64ELi128ELi4ELb0ELb0EN7cutlass6half_tE19Flash_kernel_traitsILi128ELi64ELi128ELi4ES3_EELb1ELb0ELb0ELb0ELb1ELb0ELb1ELb1EEEvNS_16Flash_fwd_paramsE)
        /*0bc0*/ 	.word	0x00000000


	//----- nvinfo : EIATTR_MIN_STACK_SIZE
	.align		4
.L_512:
        /*0bc4*/ 	.byte	0x04, 0x12
        /*0bc6*/ 	.short	(.L_514 - .L_513)
	.align		4
.L_513:
        /*0bc8*/ 	.word	index@(_ZN5flash24flash_fwd_splitkv_kernelI23Flash_fwd_kernel_traitsILi128ELi64ELi128ELi4ELb0ELb0EN7cutlass6half_tE19Flash_kernel_traitsILi128ELi64ELi128ELi4ES3_EELb1ELb0ELb0ELb0ELb1ELb1ELb1ELb1EEEvNS_16Flash_fwd_paramsE)
        /*0bcc*/ 	.word	0x00000000


	//----- nvinfo : EIATTR_MIN_STACK_SIZE
	.align		4
.L_514:
        /*0bd0*/ 	.byte	0x04, 0x12
        /*0bd2*/ 	.short	(.L_516 - .L_515)
	.align		4
.L_515:
        /*0bd4*/ 	.word	index@(_ZN5flash24flash_fwd_splitkv_kernelI23Flash_fwd_kernel_traitsILi128ELi64ELi128ELi4ELb0ELb0EN7cutlass6half_tE19Flash_kernel_traitsILi128ELi64ELi128ELi4ES3_EELb1ELb0ELb1ELb0ELb0ELb0ELb1ELb1EEEvNS_16Flash_fwd_paramsE)
        /*0bd8*/ 	.word	0x00000000


	//----- nvinfo : EIATTR_MIN_STACK_SIZE
	.align		4
.L_516:
        /*0bdc*/ 	.byte	0x04, 0x12
        /*0bde*/ 	.short	(.L_518 - .L_517)
	.align		4
.L_517:
        /*0be0*/ 	.word	index@(_ZN5flash24flash_fwd_splitkv_kernelI23Flash_fwd_kernel_traitsILi128ELi64ELi128ELi4ELb0ELb0EN7cutlass6half_tE19Flash_kernel_traitsILi128ELi64ELi128ELi4ES3_EELb1ELb0ELb1ELb0ELb0ELb1ELb1ELb1EEEvNS_16Flash_fwd_paramsE)
        /*0be4*/ 	.word	0x00000000


	//----- nvinfo : EIATTR_MIN_STACK_SIZE
	.align		4
.L_518:
        /*0be8*/ 	.byte	0x04, 0x12
        /*0bea*/ 	.short	(.L_520 - .L_519)
	.align		4
.L_519:
        /*0bec*/ 	.word	index@(_ZN5flash32flash_fwd_splitkv_combine_kernelI23Flash_fwd_kernel_traitsILi128ELi64ELi64ELi4ELb0ELb0EN7cutlass6half_tE19Flash_kernel_traitsILi128ELi64ELi64ELi4ES3_EELi4ELi7ELb0EEEvNS_16Flash_fwd_paramsE)
        /*0bf0*/ 	.word	0x00000000


	//----- nvinfo : EIATTR_MIN_STACK_SIZE
	.align		4
.L_520:
        /*0bf4*/ 	.byte	0x04, 0x12
        /*0bf6*/ 	.short	(.L_522 - .L_521)
	.align		4
.L_521:
        /*0bf8*/ 	.word	index@(_ZN5flash32flash_fwd_splitkv_combine_kernelI23Flash_fwd_kernel_traitsILi128ELi64ELi64ELi4ELb0ELb0EN7cutlass6half_tE19Flash_kernel_traitsILi128ELi64ELi64ELi4ES3_EELi4ELi6ELb0EEEvNS_16Flash_fwd_paramsE)
        /*0bfc*/ 	.word	0x00000000


	//----- nvinfo : EIATTR_MIN_STACK_SIZE
	.align		4
.L_522:
        /*0c00*/ 	.byte	0x04, 0x12
        /*0c02*/ 	.short	(.L_524 - .L_523)
	.align		4
.L_523:
        /*0c04*/ 	.word	index@(_ZN5flash32flash_fwd_splitkv_combine_kernelI23Flash_fwd_kernel_traitsILi128ELi64ELi64ELi4ELb0ELb0EN7cutlass6half_tE19Flash_kernel_traitsILi128ELi64ELi64ELi4ES3_EELi4ELi5ELb0EEEvNS_16Flash_fwd_paramsE)
        /*0c08*/ 	.word	0x00000000


	//----- nvinfo : EIATTR_MIN_STACK_SIZE
	.align		4
.L_524:
        /*0c0c*/ 	.byte	0x04, 0x12
        /*0c0e*/ 	.short	(.L_526 - .L_525)
	.align		4
.L_525:
        /*0c10*/ 	.word	index@(_ZN5flash32flash_fwd_splitkv_combine_kernelI23Flash_fwd_kernel_traitsILi128ELi64ELi64ELi4ELb0ELb0EN7cutlass6half_tE19Flash_kernel_traitsILi128ELi64ELi64ELi4ES3_EELi4ELi4ELb0EEEvNS_16Flash_fwd_paramsE)
        /*0c14*/ 	.word	0x00000000


	//----- nvinfo : EIATTR_MIN_STACK_SIZE
	.align		4
.L_526:
        /*0c18*/ 	.byte	0x04, 0x12
        /*0c1a*/ 	.short	(.L_528 - .L_527)
	.align		4
.L_527:
        /*0c1c*/ 	.word	index@(_ZN5flash32flash_fwd_splitkv_combine_kernelI23Flash_fwd_kernel_traitsILi128ELi64ELi64ELi4ELb0ELb0EN7cutlass6half_tE19Flash_kernel_traitsILi128ELi64ELi64ELi4ES3_EELi4ELi3ELb0EEEvNS_16Flash_fwd_paramsE)
        /*0c20*/ 	.word	0x00000000


	//----- nvinfo : EIATTR_MIN_STACK_SIZE
	.align		4
.L_528:
        /*0c24*/ 	.byte	0x04, 0x12
        /*0c26*/ 	.short	(.L_530 - .L_529)
	.align		4
.L_529:
        /*0c28*/ 	.word	index@(_ZN5flash32flash_fwd_splitkv_combine_kernelI23Flash_fwd_kernel_traitsILi128ELi64ELi64ELi4ELb0ELb0EN7cutlass6half_tE19Flash_kernel_traitsILi128ELi64ELi64ELi4ES3_EELi4ELi2ELb0EEEvNS_16Flash_fwd_paramsE)
        /*0c2c*/ 	.word	0x00000000


	//----- nvinfo : EIATTR_MIN_STACK_SIZE
	.align		4
.L_530:
        /*0c30*/ 	.byte	0x04, 0x12
        /*0c32*/ 	.short	(.L_532 - .L_531)
	.align		4
.L_531:
        /*0c34*/ 	.word	index@(_ZN5flash32flash_fwd_splitkv_combine_kernelI23Flash_fwd_kernel_traitsILi128ELi64ELi64ELi4ELb0ELb0EN7cutlass6half_tE19Flash_kernel_traitsILi128ELi64ELi64ELi4ES3_EELi4ELi1ELb0EEEvNS_16Flash_fwd_paramsE)
        /*0c38*/ 	.word	0x00000000


	//----- nvinfo : EIATTR_MIN_STACK_SIZE
	.align		4
.L_532:
        /*0c3c*/ 	.byte	0x04, 0x12
        /*0c3e*/ 	.short	(.L_534 - .L_533)
	.align		4
.L_533:
        /*0c40*/ 	.word	index@(_ZN5flash32flash_fwd_splitkv_combine_kernelI23Flash_fwd_kernel_traitsILi128ELi64ELi64ELi4ELb0ELb0EN7cutlass6half_tE19Flash_kernel_traitsILi128ELi64ELi64ELi4ES3_EELi4ELi7ELb1EEEvNS_16Flash_fwd_paramsE)
        /*0c44*/ 	.word	0x00000000


	//----- nvinfo : EIATTR_MIN_STACK_SIZE
	.align		4
.L_534:
        /*0c48*/ 	.byte	0x04, 0x12
        /*0c4a*/ 	.short	(.L_536 - .L_535)
	.align		4
.L_535:
        /*0c4c*/ 	.word	index@(_ZN5flash32flash_fwd_splitkv_combine_kernelI23Flash_fwd_kernel_traitsILi128ELi64ELi64ELi4ELb0ELb0EN7cutlass6half_tE19Flash_kernel_traitsILi128ELi64ELi64ELi4ES3_EELi4ELi6ELb1EEEvNS_16Flash_fwd_paramsE)
        /*0c50*/ 	.word	0x00000000


	//----- nvinfo : EIATTR_MIN_STACK_SIZE
	.align		4
.L_536:
        /*0c54*/ 	.byte	0x04, 0x12
        /*0c56*/ 	.short	(.L_538 - .L_537)
	.align		4
.L_537:
        /*0c58*/ 	.word	index@(_ZN5flash32flash_fwd_splitkv_combine_kernelI23Flash_fwd_kernel_traitsILi128ELi64ELi64ELi4ELb0ELb0EN7cutlass6half_tE19Flash_kernel_traitsILi128ELi64ELi64ELi4ES3_EELi4ELi5ELb1EEEvNS_16Flash_fwd_paramsE)
        /*0c5c*/ 	.word	0x00000000


	//----- nvinfo : EIATTR_MIN_STACK_SIZE
	.align		4
.L_538:
        /*0c60*/ 	.byte	0x04, 0x12
        /*0c62*/ 	.short	(.L_540 - .L_539)
	.align		4
.L_539:
        /*0c64*/ 	.word	index@(_ZN5flash32flash_fwd_splitkv_combine_kernelI23Flash_fwd_kernel_traitsILi128ELi64ELi64ELi4ELb0ELb0EN7cutlass6half_tE19Flash_kernel_traitsILi128ELi64ELi64ELi4ES3_EELi4ELi4ELb1EEEvNS_16Flash_fwd_paramsE)
        /*0c68*/ 	.word	0x00000000


	//----- nvinfo : EIATTR_MIN_STACK_SIZE
	.align		4
.L_540:
        /*0c6c*/ 	.byte	0x04, 0x12
        /*0c6e*/ 	.short	(.L_542 - .L_541)
	.align		4
.L_541:
        /*0c70*/ 	.word	index@(_ZN5flash32flash_fwd_splitkv_combine_kernelI23Flash_fwd_kernel_traitsILi128ELi64ELi64ELi4ELb0ELb0EN7cutlass6half_tE19Flash_kernel_traitsILi128ELi64ELi64ELi4ES3_EELi4ELi3ELb1EEEvNS_16Flash_fwd_paramsE)
        /*0c74*/ 	.word	0x00000000


	//----- nvinfo : EIATTR_MIN_STACK_SIZE
	.align		4
.L_542:
        /*0c78*/ 	.byte	0x04, 0x12
        /*0c7a*/ 	.short	(.L_544 - .L_543)
	.align		4
.L_543:
        /*0c7c*/ 	.word	index@(_ZN5flash32flash_fwd_splitkv_combine_kernelI23Flash_fwd_kernel_traitsILi128ELi64ELi64ELi4ELb0ELb0EN7cutlass6half_tE19Flash_kernel_traitsILi128ELi64ELi64ELi4ES3_EELi4ELi2ELb1EEEvNS_16Flash_fwd_paramsE)
        /*0c80*/ 	.word	0x00000000


	//----- nvinfo : EIATTR_MIN_STACK_SIZE
	.align		4
.L_544:
        /*0c84*/ 	.byte	0x04, 0x12
        /*0c86*/ 	.short	(.L_546 - .L_545)
	.align		4
.L_545:
        /*0c88*/ 	.word	index@(_ZN5flash32flash_fwd_splitkv_combine_kernelI23Flash_fwd_kernel_traitsILi128ELi64ELi64ELi4ELb0ELb0EN7cutlass6half_tE19Flash_kernel_traitsILi128ELi64ELi64ELi4ES3_EELi4ELi1ELb1EEEvNS_16Flash_fwd_paramsE)
        /*0c8c*/ 	.word	0x00000000


	//----- nvinfo : EIATTR_MIN_STACK_SIZE
	.align		4
.L_546:
        /*0c90*/ 	.byte	0x04, 0x12
        /*0c92*/ 	.short	(.L_548 - .L_547)
	.align		4
.L_547:
        /*0c94*/ 	.word	index@(_ZN5flash24flash_fwd_splitkv_kernelI23Flash_fwd_kernel_traitsILi128ELi64ELi64ELi4ELb0ELb0EN7cutlass6half_tE19Flash_kernel_traitsILi128ELi64ELi64ELi4ES3_EELb1ELb0ELb0ELb0ELb0ELb0ELb0ELb0EEEvNS_16Flash_fwd_paramsE)
        /*0c98*/ 	.word	0x00000000


	//----- nvinfo : EIATTR_MIN_STACK_SIZE
	.align		4
.L_548:
        /*0c9c*/ 	.byte	0x04, 0x12
        /*0c9e*/ 	.short	(.L_550 - .L_549)
	.align		4
.L_549:
        /*0ca0*/ 	.word	index@(_ZN5flash24flash_fwd_splitkv_kernelI23Flash_fwd_kernel_traitsILi128ELi64ELi64ELi4ELb0ELb0EN7cutlass6half_tE19Flash_kernel_traitsILi128ELi64ELi64ELi4ES3_EELb1ELb0ELb0ELb0ELb0ELb1ELb0ELb0EEEvNS_16Flash_fwd_paramsE)
        /*0ca4*/ 	.word	0x00000000


	//----- nvinfo : EIATTR_MIN_STACK_SIZE
	.align		4
.L_550:
        /*0ca8*/ 	.byte	0x04, 0x12
        /*0caa*/ 	.short	(.L_552 - .L_551)
	.align		4
.L_551:
        /*0cac*/ 	.word	index@(_ZN5flash24flash_fwd_splitkv_kernelI23Flash_fwd_kernel_traitsILi128ELi64ELi64ELi4ELb0ELb0EN7cutlass6half_tE19Flash_kernel_traitsILi128ELi64ELi64ELi4ES3_EELb1ELb0ELb0ELb0ELb0ELb0ELb0ELb1EEEvNS_16Flash_fwd_paramsE)
        /*0cb0*/ 	.word	0x00000000


	//----- nvinfo : EIATTR_MIN_STACK_SIZE
	.align		4
.L_552:
        /*0cb4*/ 	.byte	0x04, 0x12
        /*0cb6*/ 	.short	(.L_554 - .L_553)
	.align		4
.L_553:
        /*0cb8*/ 	.word	index@(_ZN5flash24flash_fwd_splitkv_kernelI23Flash_fwd_kernel_traitsILi128ELi64ELi64ELi4ELb0ELb0EN7cutlass6half_tE19Flash_kernel_traitsILi128ELi64ELi64ELi4ES3_EELb1ELb0ELb0ELb0ELb0ELb1ELb0ELb1EEEvNS_16Flash_fwd_paramsE)
        /*0cbc*/ 	.word	0x00000000


	//----- nvinfo : EIATTR_MIN_STACK_SIZE
	.align		4
.L_554:
        /*0cc0*/ 	.byte	0x04, 0x12
        /*0cc2*/ 	.short	(.L_556 - .L_555)
	.align		4
.L_555:
        /*0cc4*/ 	.word	index@(_ZN5flash24flash_fwd_splitkv_kernelI23Flash_fwd_kernel_traitsILi128ELi64ELi64ELi4ELb0ELb0EN7cutlass6half_tE19Flash_kernel_traitsILi128ELi64ELi64ELi4ES3_EELb1ELb0ELb0ELb0ELb0ELb0ELb1ELb0EEEvNS_16Flash_fwd_paramsE)
        /*0cc8*/ 	.word	0x00000000


	//----- nvinfo : EIATTR_MIN_STACK_SIZE
	.align		4
.L_556:
        /*0ccc*/ 	.byte	0x04, 0x12
        /*0cce*/ 	.short	(.L_558 - .L_557)
	.align		4
.L_557:
        /*0cd0*/ 	.word	index@(_ZN5flash24flash_fwd_splitkv_kernelI23Flash_fwd_kernel_traitsILi128ELi64ELi64ELi4ELb0ELb0EN7cutlass6half_tE19Flash_kernel_traitsILi128ELi64ELi64ELi4ES3_EELb1ELb0ELb0ELb0ELb0ELb1ELb1ELb0EEEvNS_16Flash_fwd_paramsE)
        /*0cd4*/ 	.word	0x00000000


	//----- nvinfo : EIATTR_MIN_STACK_SIZE
	.align		4
.L_558:
        /*0cd8*/ 	.byte	0x04, 0x12
        /*0cda*/ 	.short	(.L_560 - .L_559)
	.align		4
.L_559:
        /*0cdc*/ 	.word	index@(_ZN5flash24flash_fwd_splitkv_kernelI23Flash_fwd_kernel_traitsILi128ELi64ELi64ELi4ELb0ELb0EN7cutlass6half_tE19Flash_kernel_traitsILi128ELi64ELi64ELi4ES3_EELb1ELb0ELb0ELb0ELb0ELb0ELb1ELb1EEEvNS_16Flash_fwd_paramsE)
        /*0ce0*/ 	.word	0x00000000


	//----- nvinfo : EIATTR_MIN_STACK_SIZE
	.align		4
.L_560:
        /*0ce4*/ 	.byte	0x04, 0x12
        /*0ce6*/ 	.short	(.L_562 - .L_561)
	.align		4
.L_561:
        /*0ce8*/ 	.word	index@(_ZN5flash24flash_fwd_splitkv_kernelI23Flash_fwd_kernel_traitsILi128ELi64ELi64ELi4ELb0ELb0EN7cutlass6half_tE19Flash_kernel_traitsILi128ELi64ELi64ELi4ES3_EELb1ELb0ELb0ELb0ELb0ELb1ELb1ELb1EEEvNS_16Flash_fwd_paramsE)
        /*0cec*/ 	.word	0x00000000


	//----- nvinfo : EIATTR_MIN_STACK_SIZE
	.align		4
.L_562:
        /*0cf0*/ 	.byte	0x04, 0x12
        /*0cf2*/ 	.short	(.L_564 - .L_563)
	.align		4
.L_563:
        /*0cf4*/ 	.word	index@(_ZN5flash24flash_fwd_splitkv_kernelI23Flash_fwd_kernel_traitsILi128ELi64ELi64ELi4ELb0ELb0EN7cutlass6half_tE19Flash_kernel_traitsILi128ELi64ELi64ELi4ES3_EELb1ELb0ELb0ELb1ELb1ELb0ELb0ELb0EEEvNS_16Flash_fwd_paramsE)
        /*0cf8*/ 	.word	0x00000000


	//----- nvinfo : EIATTR_MIN_STACK_SIZE
	.align		4
.L_564:
        /*0cfc*/ 	.byte	0x04, 0x12
        /*0cfe*/ 	.short	(.L_566 - .L_565)
	.align		4
.L_565:
        /*0d00*/ 	.word	index@(_ZN5flash24flash_fwd_splitkv_kernelI23Flash_fwd_kernel_traitsILi128ELi64ELi64ELi4ELb0ELb0EN7cutlass6half_tE19Flash_kernel_traitsILi128ELi64ELi64ELi4ES3_EELb1ELb0ELb0ELb1ELb1ELb1ELb0ELb0EEEvNS_16Flash_fwd_paramsE)
        /*0d04*/ 	.word	0x00000000


	//----- nvinfo : EIATTR_MIN_STACK_SIZE
	.align		4
.L_566:
        /*0d08*/ 	.byte	0x04, 0x12
        /*0d0a*/ 	.short	(.L_568 - .L_567)
	.align		4
.L_567:
        /*0d0c*/ 	.word	index@(_ZN5flash24flash_fwd_splitkv_kernelI23Flash_fwd_kernel_traitsILi128ELi64ELi64ELi4ELb0ELb0EN7cutlass6half_tE19Flash_kernel_traitsILi128ELi64ELi64ELi4ES3_EELb1ELb0ELb0ELb1ELb1ELb0ELb1ELb0EEEvNS_16Flash_fwd_paramsE)
        /*0d10*/ 	.word	0x00000000


	//----- nvinfo : EIATTR_MIN_STACK_SIZE
	.align		4
.L_568:
        /*0d14*/ 	.byte	0x04, 0x12
        /*0d16*/ 	.short	(.L_570 - .L_569)
	.align		4
.L_569:
        /*0d18*/ 	.word	index@(_ZN5flash24flash_fwd_splitkv_kernelI23Flash_fwd_kernel_traitsILi128ELi64ELi64ELi4ELb0ELb0EN7cutlass6half_tE19Flash_kernel_traitsILi128ELi64ELi64ELi4ES3_EELb1ELb0ELb0ELb1ELb1ELb1ELb1ELb0EEEvNS_16Flash_fwd_paramsE)
        /*0d1c*/ 	.word	0x00000000


	//----- nvinfo : EIATTR_MIN_STACK_SIZE
	.align		4
.L_570:
        /*0d20*/ 	.byte	0x04, 0x12
        /*0d22*/ 	.short	(.L_572 - .L_571)
	.align		4
.L_571:
        /*0d24*/ 	.word	index@(_ZN5flash24flash_fwd_splitkv_kernelI23Flash_fwd_kernel_traitsILi128ELi64ELi64ELi4ELb0ELb0EN7cutlass6half_tE19Flash_kernel_traitsILi128ELi64ELi64ELi4ES3_EELb1ELb0ELb0ELb0ELb1ELb0ELb0ELb0EEEvNS_16Flash_fwd_paramsE)
        /*0d28*/ 	.word	0x00000000


	//----- nvinfo : EIATTR_MIN_STACK_SIZE
	.align		4
.L_572:
        /*0d2c*/ 	.byte	0x04, 0x12
        /*0d2e*/ 	.short	(.L_574 - .L_573)
	.align		4
.L_573:
        /*0d30*/ 	.word	index@(_ZN5flash24flash_fwd_splitkv_kernelI23Flash_fwd_kernel_traitsILi128ELi64ELi64ELi4ELb0ELb0EN7cutlass6half_tE19Flash_kernel_traitsILi128ELi64ELi64ELi4ES3_EELb1ELb0ELb0ELb0ELb1ELb1ELb0ELb0EEEvNS_16Flash_fwd_paramsE)
        /*0d34*/ 	.word	0x00000000


	//----- nvinfo : EIATTR_MIN_STACK_SIZE
	.align		4
.L_574:
        /*0d38*/ 	.byte	0x04, 0x12
        /*0d3a*/ 	.short	(.L_576 - .L_575)
	.align		4
.L_575:
        /*0d3c*/ 	.word	index@(_ZN5flash24flash_fwd_splitkv_kernelI23Flash_fwd_kernel_traitsILi128ELi64ELi64ELi4ELb0ELb0EN7cutlass6half_tE19Flash_kernel_traitsILi128ELi64ELi64ELi4ES3_EELb1ELb0ELb1ELb0ELb0ELb0ELb0ELb0EEEvNS_16Flash_fwd_paramsE)
        /*0d40*/ 	.word	0x00000000


	//----- nvinfo : EIATTR_MIN_STACK_SIZE
	.align		4
.L_576:
        /*0d44*/ 	.byte	0x04, 0x12
        /*0d46*/ 	.short	(.L_578 - .L_577)
	.align		4
.L_577:
        /*0d48*/ 	.word	index@(_ZN5flash24flash_fwd_splitkv_kernelI23Flash_fwd_kernel_traitsILi128ELi64ELi64ELi4ELb0ELb0EN7cutlass6half_tE19Flash_kernel_traitsILi128ELi64ELi64ELi4ES3_EELb1ELb0ELb1ELb0ELb0ELb1ELb0ELb0EEEvNS_16Flash_fwd_paramsE)
        /*0d4c*/ 	.word	0x00000000


	//----- nvinfo : EIATTR_MIN_STACK_SIZE
	.align		4
.L_578:
        /*0d50*/ 	.byte	0x04, 0x12
        /*0d52*/ 	.short	(.L_580 - .L_579)
	.align		4
.L_579:
        /*0d54*/ 	.word	index@(_ZN5flash24flash_fwd_splitkv_kernelI23Flash_fwd_kernel_traitsILi128ELi64ELi64ELi4ELb0ELb0EN7cutlass6half_tE19Flash_kernel_traitsILi128ELi64ELi64ELi4ES3_EELb1ELb0ELb0ELb0ELb1ELb0ELb0ELb1EEEvNS_16Flash_fwd_paramsE)
        /*0d58*/ 	.word	0x00000000


	//----- nvinfo : EIATTR_MIN_STACK_SIZE
	.align		4
.L_580:
        /*0d5c*/ 	.byte	0x04, 0x12
        /*0d5e*/ 	.short	(.L_582 - .L_581)
	.align		4
.L_581:
        /*0d60*/ 	.word	index@(_ZN5flash24flash_fwd_splitkv_kernelI23Flash_fwd_kernel_traitsILi128ELi64ELi64ELi4ELb0ELb0EN7cutlass6half_tE19Flash_kernel_traitsILi128ELi64ELi64ELi4ES3_EELb1ELb0ELb0ELb0ELb1ELb1ELb0ELb1EEEvNS_16Flash_fwd_paramsE)
        /*0d64*/ 	.word	0x00000000


	//----- nvinfo : EIATTR_MIN_STACK_SIZE
	.align		4
.L_582:
        /*0d68*/ 	.byte	0x04, 0x12
        /*0d6a*/ 	.short	(.L_584 - .L_583)
	.align		4
.L_583:
        /*0d6c*/ 	.word	index@(_ZN5flash24flash_fwd_splitkv_kernelI23Flash_fwd_kernel_traitsILi128ELi64ELi64ELi4ELb0ELb0EN7cutlass6half_tE19Flash_kernel_traitsILi128ELi64ELi64ELi4ES3_EELb1ELb0ELb1ELb0ELb0ELb0ELb0ELb1EEEvNS_16Flash_fwd_paramsE)
        /*0d70*/ 	.word	0x00000000


	//----- nvinfo : EIATTR_MIN_STACK_SIZE
	.align		4
.L_584:
        /*0d74*/ 	.byte	0x04, 0x12
        /*0d76*/ 	.short	(.L_586 - .L_585)
	.align		4
.L_585:
        /*0d78*/ 	.word	index@(_ZN5flash24flash_fwd_splitkv_kernelI23Flash_fwd_kernel_traitsILi128ELi64ELi64ELi4ELb0ELb0EN7cutlass6half_tE19Flash_kernel_traitsILi128ELi64ELi64ELi4ES3_EELb1ELb0ELb1ELb0ELb0ELb1ELb0ELb1EEEvNS_16Flash_fwd_paramsE)
        /*0d7c*/ 	.word	0x00000000


	//----- nvinfo : EIATTR_MIN_STACK_SIZE
	.align		4
.L_586:
        /*0d80*/ 	.byte	0x04, 0x12
        /*0d82*/ 	.short	(.L_588 - .L_587)
	.align		4
.L_587:
        /*0d84*/ 	.word	index@(_ZN5flash24flash_fwd_splitkv_kernelI23Flash_fwd_kernel_traitsILi128ELi64ELi64ELi4ELb0ELb0EN7cutlass6half_tE19Flash_kernel_traitsILi128ELi64ELi64ELi4ES3_EELb1ELb0ELb0ELb0ELb1ELb0ELb1ELb0EEEvNS_16Flash_fwd_paramsE)
        /*0d88*/ 	.word	0x00000000


	//----- nvinfo : EIATTR_MIN_STACK_SIZE
	.align		4
.L_588:
        /*0d8c*/ 	.byte	0x04, 0x12
        /*0d8e*/ 	.short	(.L_590 - .L_589)
	.align		4
.L_589:
        /*0d90*/ 	.word	index@(_ZN5flash24flash_fwd_splitkv_kernelI23Flash_fwd_kernel_traitsILi128ELi64ELi64ELi4ELb0ELb0EN7cutlass6half_tE19Flash_kernel_traitsILi128ELi64ELi64ELi4ES3_EELb1ELb0ELb0ELb0ELb1ELb1ELb1ELb0EEEvNS_16Flash_fwd_paramsE)
        /*0d94*/ 	.word	0x00000000


	//----- nvinfo : EIATTR_MIN_STACK_SIZE
	.align		4
.L_590:
        /*0d98*/ 	.byte	0x04, 0x12
        /*0d9a*/ 	.short	(.L_592 - .L_591)
	.align		4
.L_591:
        /*0d9c*/ 	.word	index@(_ZN5flash24flash_fwd_splitkv_kernelI23Flash_fwd_kernel_traitsILi128ELi64ELi64ELi4ELb0ELb0EN7cutlass6half_tE19Flash_kernel_traitsILi128ELi64ELi64ELi4ES3_EELb1ELb0ELb1ELb0ELb0ELb0ELb1ELb0EEEvNS_16Flash_fwd_paramsE)
        /*0da0*/ 	.word	0x00000000


	//----- nvinfo : EIATTR_MIN_STACK_SIZE
	.align		4
.L_592:
        /*0da4*/ 	.byte	0x04, 0x12
        /*0da6*/ 	.short	(.L_594 - .L_593)
	.align		4
.L_593:
        /*0da8*/ 	.word	index@(_ZN5flash24flash_fwd_splitkv_kernelI23Flash_fwd_kernel_traitsILi128ELi64ELi64ELi4ELb0ELb0EN7cutlass6half_tE19Flash_kernel_traitsILi128ELi64ELi64ELi4ES3_EELb1ELb0ELb1ELb0ELb0ELb1ELb1ELb0EEEvNS_16Flash_fwd_paramsE)
        /*0dac*/ 	.word	0x00000000


	//----- nvinfo : EIATTR_MIN_STACK_SIZE
	.align		4
.L_594:
        /*0db0*/ 	.byte	0x04, 0x12
        /*0db2*/ 	.short	(.L_596 - .L_595)
	.align		4
.L_595:
        /*0db4*/ 	.word	index@(_ZN5flash24flash_fwd_splitkv_kernelI23Flash_fwd_kernel_traitsILi128ELi64ELi64ELi4ELb0ELb0EN7cutlass6half_tE19Flash_kernel_traitsILi128ELi64ELi64ELi4ES3_EELb1ELb0ELb0ELb0ELb1ELb0ELb1ELb1EEEvNS_16Flash_fwd_paramsE)
        /*0db8*/ 	.word	0x00000000


	//----- nvinfo : EIATTR_MIN_STACK_SIZE
	.align		4
.L_596:
        /*0dbc*/ 	.byte	0x04, 0x12
        /*0dbe*/ 	.short	(.L_598 - .L_597)
	.align		4
.L_597:
        /*0dc0*/ 	.word	index@(_ZN5flash24flash_fwd_splitkv_kernelI23Flash_fwd_kernel_traitsILi128ELi64ELi64ELi4ELb0ELb0EN7cutlass6half_tE19Flash_kernel_traitsILi128ELi64ELi64ELi4ES3_EELb1ELb0ELb0ELb0ELb1ELb1ELb1ELb1EEEvNS_16Flash_fwd_paramsE)
        /*0dc4*/ 	.word	0x00000000


	//----- nvinfo : EIATTR_MIN_STACK_SIZE
	.align		4
.L_598:
        /*0dc8*/ 	.byte	0x04, 0x12
        /*0dca*/ 	.short	(.L_600 - .L_599)
	.align		4
.L_599:
        /*0dcc*/ 	.word	index@(_ZN5flash24flash_fwd_splitkv_kernelI23Flash_fwd_kernel_traitsILi128ELi64ELi64ELi4ELb0ELb0EN7cutlass6half_tE19Flash_kernel_traitsILi128ELi64ELi64ELi4ES3_EELb1ELb0ELb1ELb0ELb0ELb0ELb1ELb1EEEvNS_16Flash_fwd_paramsE)
        /*0dd0*/ 	.word	0x00000000


	//----- nvinfo : EIATTR_MIN_STACK_SIZE
	.align		4
.L_600:
        /*0dd4*/ 	.byte	0x04, 0x12
        /*0dd6*/ 	.short	(.L_602 - .L_601)
	.align		4
.L_601:
        /*0dd8*/ 	.word	index@(_ZN5flash24flash_fwd_splitkv_kernelI23Flash_fwd_kernel_traitsILi128ELi64ELi64ELi4ELb0ELb0EN7cutlass6half_tE19Flash_kernel_traitsILi128ELi64ELi64ELi4ES3_EELb1ELb0ELb1ELb0ELb0ELb1ELb1ELb1EEEvNS_16Flash_fwd_paramsE)
        /*0ddc*/ 	.word	0x00000000
.L_602:


//--------------------- .nv.info._ZN5flash32flash_fwd_splitkv_combine_kernelI23Flash_fwd_kernel_traitsILi128ELi64ELi128ELi4ELb0ELb0EN7cutlass6half_tE19Flash_kernel_traitsILi128ELi64ELi128ELi4ES3_EELi4ELi7ELb0EEEvNS_16Flash_fwd_paramsE --------------------------
	.section	.nv.info._ZN5flash32flash_fwd_splitkv_combine_kernelI23Flash_fwd_kernel_traitsILi128ELi64ELi128ELi4ELb0ELb0EN7cutlass6half_tE19Flash_kernel_traitsILi128ELi64ELi128ELi4ES3_EELi4ELi7ELb0EEEvNS_16Flash_fwd_paramsE,"",@"SHT_CUDA_INFO"
	.sectionflags	@""
	.align	4


	//----- nvinfo : EIATTR_CUDA_API_VERSION
	.align		4
        /*0000*/ 	.byte	0x04, 0x37
        /*0002*/ 	.short	(.L_604 - .L_603)
.L_603:
        /*0004*/ 	.word	0x00000082


	//----- nvinfo : EIATTR_SW2861232_WAR
	.align		4
.L_604:
        /*0008*/ 	.byte	0x01, 0x35
	.zero		2


	//----- nvinfo : EIATTR_PARAM_CBANK
	.align		4
        /*000c*/ 	.byte	0x04, 0x0a
        /*000e*/ 	.short	(.L_606 - .L_605)
	.align		4
.L_605:
        /*0010*/ 	.word	index@(.nv.constant0._ZN5flash32flash_fwd_splitkv_combine_kernelI23Flash_fwd_kernel_traitsILi128ELi64ELi128ELi4ELb0ELb0EN7cutlass6half_tE19Flash_kernel_traitsILi128ELi64ELi128ELi4ES3_EELi4ELi7ELb0EEEvNS_16Flash_fwd_paramsE)
        /*0014*/ 	.short	0x0160
        /*0016*/ 	.short	0x01d0


	//----- nvinfo : EIATTR_CBANK_PARAM_SIZE
	.align		4
.L_606:
        /*0018*/ 	.byte	0x03, 0x19
        /*001a*/ 	.short	0x01d0


	//----- nvinfo : EIATTR_KPARAM_INFO
	.align		4
        /*001c*/ 	.byte	0x04, 0x17
        /*001e*/ 	.short	(.L_608 - .L_607)
.L_607:
        /*0020*/ 	.word	0x00000000
        /*0024*/ 	.short	0x0000
        /*0026*/ 	.short	0x0000
        /*0028*/ 	.byte	0x00, 0xf0, 0x41, 0x07


	//----- nvinfo : EIATTR_MAXREG_COUNT
	.align		4
.L_608:
        /*002c*/ 	.byte	0x03, 0x1b
        /*002e*/ 	.short	0x00ff


	//----- nvinfo : EIATTR_NUM_BARRIERS
	.align		4
        /*0030*/ 	.byte	0x02, 0x4c
        /*0032*/ 	.byte	0x01
	.zero		1


	//----- nvinfo : EIATTR_MERCURY_ISA_VERSION
	.align		4
        /*0034*/ 	.byte	0x03, 0x5f
        /*0036*/ 	.short	0x0000


	//----- nvinfo : EIATTR_COOP_GROUP_MASK_REGIDS
	.align		4
        /*0038*/ 	.byte	0x04, 0x29
        /*003a*/ 	.short	(.L_610 - .L_609)


	//   ....[0]....
.L_609:
        /*003c*/ 	.word	0xffffffff


	//   ....[1]....
        /*0040*/ 	.word	0xffffffff


	//   ....[2]....
        /*0044*/ 	.word	0xffffffff


	//   ....[3]....
        /*0048*/ 	.word	0xffffffff


	//   ....[4]....
        /*004c*/ 	.word	0xffffffff


	//   ....[5]....
        /*0050*/ 	.word	0xffffffff


	//   ....[6]....
        /*0054*/ 	.word	0xffffffff


	//   ....[7]....
        /*0058*/ 	.word	0xffffffff


	//   ....[8]....
        /*005c*/ 	.word	0xffffffff


	//   ....[9]....
        /*0060*/ 	.word	0xffffffff


	//----- nvinfo : EIATTR_COOP_GROUP_INSTR_OFFSETS
	.align		4
.L_610:
        /*0064*/ 	.byte	0x04, 0x28
        /*0066*/ 	.short	(.L_612 - .L_611)


	//   ....[0]....
.L_611:
        /*0068*/ 	.word	0x00001aa0


	//   ....[1]....
        /*006c*/ 	.word	0x00001ac0


	//   ....[2]....
        /*0070*/ 	.word	0x00001ae0


	//   ....[3]....
        /*0074*/ 	.word	0x00001b00


	//   ....[4]....
        /*0078*/ 	.word	0x00001b20


	//   ....[5]....
        /*007c*/ 	.word	0x00001c80


	//   ....[6]....
        /*0080*/ 	.word	0x00001cd0


	//   ....[7]....
        /*0084*/ 	.word	0x00001db0


	//   ....[8]....
        /*0088*/ 	.word	0x00001ea0


	//   ....[9]....
        /*008c*/ 	.word	0x00001fb0


	//----- nvinfo : EIATTR_EXIT_INSTR_OFFSETS
	.align		4
.L_612:
        /*0090*/ 	.byte	0x04, 0x1c
        /*0092*/ 	.short	(.L_614 - .L_613)


	//   ....[0]....
.L_613:
        /*0094*/ 	.word	0x00004290


	//   ....[1]....
        /*0098*/ 	.word	0x000042b0


	//   ....[2]....
        /*009c*/ 	.word	0x00004740


	//----- nvinfo : EIATTR_CRS_STACK_SIZE
	.align		4
.L_614:
        /*00a0*/ 	.byte	0x04, 0x1e
        /*00a2*/ 	.short	(.L_616 - .L_615)
.L_615:
        /*00a4*/ 	.word	0x00000000
.L_616:


//--------------------- .nv.info._ZN5flash32flash_fwd_splitkv_combine_kernelI23Flash_fwd_kernel_traitsILi128ELi64ELi128ELi4ELb0ELb0EN7cutlass6half_tE19Flash_kernel_traitsILi128ELi64ELi128ELi4ES3_EELi4ELi6ELb0EEEvNS_16Flash_fwd_paramsE --------------------------
	.section	.nv.info._ZN5flash32flash_fwd_splitkv_combine_kernelI23Flash_fwd_kernel_traitsILi128ELi64ELi128ELi4ELb0ELb0EN7cutlass6half_tE19Flash_kernel_traitsILi128ELi64ELi128ELi4ES3_EELi4ELi6ELb0EEEvNS_16Flash_fwd_paramsE,"",@"SHT_CUDA_INFO"
	.sectionflags	@""
	.align	4


	//----- nvinfo : EIATTR_CUDA_API_VERSION
	.align		4
        /*0000*/ 	.byte	0x04, 0x37
        /*0002*/ 	.short	(.L_618 - .L_617)
.L_617:
        /*0004*/ 	.word	0x00000082


	//----- nvinfo : EIATTR_SW2861232_WAR
	.align		4
.L_618:
        /*0008*/ 	.byte	0x01, 0x35
	.zero		2


	//----- nvinfo : EIATTR_PARAM_CBANK
	.align		4
        /*000c*/ 	.byte	0x04, 0x0a
        /*000e*/ 	.short	(.L_620 - .L_619)
	.align		4
.L_619:
        /*0010*/ 	.word	index@(.nv.constant0._ZN5flash32flash_fwd_splitkv_combine_kernelI23Flash_fwd_kernel_traitsILi128ELi64ELi128ELi4ELb0ELb0EN7cutlass6half_tE19Flash_kernel_traitsILi128ELi64ELi128ELi4ES3_EELi4ELi6ELb0EEEvNS_16Flash_fwd_paramsE)
        /*0014*/ 	.short	0x0160
        /*0016*/ 	.short	0x01d0


	//----- nvinfo : EIATTR_CBANK_PARAM_SIZE
	.align		4
.L_620:
        /*0018*/ 	.byte	0x03, 0x19
        /*001a*/ 	.short	0x01d0


	//----- nvinfo : EIATTR_KPARAM_INFO
	.align		4
        /*001c*/ 	.byte	0x04, 0x17
        /*001e*/ 	.short	(.L_622 - .L_621)
.L_621:
        /*0020*/ 	.word	0x00000000
        /*0024*/ 	.short	0x0000
        /*0026*/ 	.short	0x0000
        /*0028*/ 	.byte	0x00, 0xf0, 0x41, 0x07


	//----- nvinfo : EIATTR_MAXREG_COUNT
	.align		4
.L_622:
        /*002c*/ 	.byte	0x03, 0x1b
        /*002e*/ 	.short	0x00ff


	//----- nvinfo : EIATTR_NUM_BARRIERS
	.align		4
        /*0030*/ 	.byte	0x02, 0x4c
        /*0032*/ 	.byte	0x01
	.zero		1


	//----- nvinfo : EIATTR_MERCURY_ISA_VERSION
	.align		4
        /*0034*/ 	.byte	0x03, 0x5f
        /*0036*/ 	.short	0x0000


	//----- nvinfo : EIATTR_COOP_GROUP_MASK_REGIDS
	.align		4
        /*0038*/ 	.byte	0x04, 0x29
        /*003a*/ 	.short	(.L_624 - .L_623)


	//   ....[0]....
.L_623:
        /*003c*/ 	.word	0xffffffff


	//   ....[1]....
        /*0040*/ 	.word	0xffffffff


	//   ....[2]....
        /*0044*/ 	.word	0xffffffff


	//   ....[3]....
        /*0048*/ 	.word	0xffffffff


	//   ....[4]....
        /*004c*/ 	.word	0xffffffff


	//   ....[5]....
        /*0050*/ 	.word	0xffffffff


	//   ....[6]....
        /*0054*/ 	.word	0xffffffff


	//   ....[7]....
        /*0058*/ 	.word	0xffffffff


	//   ....[8]....
        /*005c*/ 	.word	0xffffffff


	//   ....[9]....
        /*0060*/ 	.word	0xffffffff


	//----- nvinfo : EIATTR_COOP_GROUP_INSTR_OFFSETS
	.align		4
.L_624:
        /*0064*/ 	.byte	0x04, 0x28
        /*0066*/ 	.short	(.L_626 - .L_625)


	//   ....[0]....
.L_625:
        /*0068*/ 	.word	0x00001690


	//   ....[1]....
        /*006c*/ 	.word	0x000016c0


	//   ....[2]....
        /*0070*/ 	.word	0x00001730


	//   ....[3]....
        /*0074*/ 	.word	0x000017b0


	//   ....[4]....
        /*0078*/ 	.word	0x000017f0


	//   ....[5]....
        /*007c*/ 	.word	0x00001980


	//   ....[6]....
        /*0080*/ 	.word	0x000019e0


	//   ....[7]....
        /*0084*/ 	.word	0x00001ab0


	//   ....[8]....
        /*0088*/ 	.word	0x00001b30


	//   ....[9]....
        /*008c*/ 	.word	0x00001c40


	//----- nvinfo : EIATTR_EXIT_INSTR_OFFSETS
	.align		4
.L_626:
        /*0090*/ 	.byte	0x04, 0x1c
        /*0092*/ 	.short	(.L_628 - .L_627)


	//   ....[0]....
.L_627:
        /*0094*/ 	.word	0x00003f30


	//   ....[1]....
        /*0098*/ 	.word	0x00003f50


	//   ....[2]....
        /*009c*/ 	.word	0x000043e0


	//----- nvinfo : EIATTR_CRS_STACK_SIZE
	.align		4
.L_628:
        /*00a0*/ 	.byte	0x04, 0x1e
        /*00a2*/ 	.short	(.L_630 - .L_629)
.L_629:
        /*00a4*/ 	.word	0x00000000
.L_630:


//--------------------- .nv.info._ZN5flash32flash_fwd_splitkv_combine_kernelI23Flash_fwd_kernel_traitsILi128ELi64ELi128ELi4ELb0ELb0EN7cutlass6half_tE19Flash_kernel_traitsILi128ELi64ELi128ELi4ES3_EELi4ELi5ELb0EEEvNS_16Flash_fwd_paramsE --------------------------
	.section	.nv.info._ZN5flash32flash_fwd_splitkv_combine_kernelI23Flash_fwd_kernel_traitsILi128ELi64ELi128ELi4ELb0ELb0EN7cutlass6half_tE19Flash_kernel_traitsILi128ELi64ELi128ELi4ES3_EELi4ELi5ELb0EEEvNS_16Flash_fwd_paramsE,"",@"SHT_CUDA_INFO"
	.sectionflags	@""
	.align	4


	//----- nvinfo : EIATTR_CUDA_API_VERSION
	.align		4
        /*0000*/ 	.byte	0x04, 0x37
        /*0002*/ 	.short	(.L_632 - .L_631)
.L_631:
        /*0004*/ 	.word	0x00000082


	//----- nvinfo : EIATTR_SW2861232_WAR
	.align		4
.L_632:
        /*0008*/ 	.byte	0x01, 0x35
	.zero		2


	//----- nvinfo : EIATTR_PARAM_CBANK
	.align		4
        /*000c*/ 	.byte	0x04, 0x0a
        /*000e*/ 	.short	(.L_634 - .L_633)
	.align		4
.L_633:
        /*0010*/ 	.word	index@(.nv.constant0._ZN5flash32flash_fwd_splitkv_combine_kernelI23Flash_fwd_kernel_traitsILi128ELi64ELi128ELi4ELb0ELb0EN7cutlass6half_tE19Flash_kernel_traitsILi128ELi64ELi128ELi4ES3_EELi4ELi5ELb0EEEvNS_16Flash_fwd_paramsE)
        /*0014*/ 	.short	0x0160
        /*0016*/ 	.short	0x01d0


	//----- nvinfo : EIATTR_CBANK_PARAM_SIZE
	.align		4
.L_634:
        /*0018*/ 	.byte	0x03, 0x19
        /*001a*/ 	.short	0x01d0


	//----- nvinfo : EIATTR_KPARAM_INFO
	.align		4
        /*001c*/ 	.byte	0x04, 0x17
        /*001e*/ 	.short	(.L_636 - .L_635)
.L_635:
        /*0020*/ 	.word	0x00000000
        /*0024*/ 	.short	0x0000
        /*0026*/ 	.short	0x0000
        /*0028*/ 	.byte	0x00, 0xf0, 0x41, 0x07


	//----- nvinfo : EIATTR_MAXREG_COUNT
	.align		4
.L_636:
        /*002c*/ 	.byte	0x03, 0x1b
        /*002e*/ 	.short	0x00ff


	//----- nvinfo : EIATTR_NUM_BARRIERS
	.align		4
        /*0030*/ 	.byte	0x02, 0x4c
        /*0032*/ 	.byte	0x01
	.zero		1


	//----- nvinfo : EIATTR_MERCURY_ISA_VERSION
	.align		4
        /*0034*/ 	.byte	0x03, 0x5f
        /*0036*/ 	.short	0x0000


	//----- nvinfo : EIATTR_COOP_GROUP_MASK_REGIDS
	.align		4
        /*0038*/ 	.byte	0x04, 0x29
        /*003a*/ 	.short	(.L_638 - .L_637)


	//   ....[0]....
.L_637:
        /*003c*/ 	.word	0xffffffff


	//   ....[1]....
        /*0040*/ 	.word	0xffffffff


	//   ....[2]....
        /*0044*/ 	.word	0xffffffff


	//   ....[3]....
        /*0048*/ 	.word	0xffffffff


	//   ....[4]....
        /*004c*/ 	.word	0xffffffff


	//   ....[5]....
        /*0050*/ 	.word	0xffffffff


	//   ....[6]....
        /*0054*/ 	.word	0xffffffff


	//   ....[7]....
        /*0058*/ 	.word	0xffffffff


	//   ....[8]....
        /*005c*/ 	.word	0xffffffff


	//   ....[9]....
        /*0060*/ 	.word	0xffffffff


	//----- nvinfo : EIATTR_COOP_GROUP_INSTR_OFFSETS
	.align		4
.L_638:
        /*0064*/ 	.byte	0x04, 0x28
        /*0066*/ 	.short	(.L_640 - .L_639)


	//   ....[0]....
.L_639:
        /*0068*/ 	.word	0x00001c30


	//   ....[1]....
        /*006c*/ 	.word	0x00001c50


	//   ....[2]....
        /*0070*/ 	.word	0x00001c70


	//   ....[3]....
        /*0074*/ 	.word	0x00001c90


	//   ....[4]....
        /*0078*/ 	.word	0x00001cb0


	//   ....[5]....
        /*007c*/ 	.word	0x00001d20


	//   ....[6]....
        /*0080*/ 	.word	0x00001d40


	//   ....[7]....
        /*0084*/ 	.word	0x00001d70


	//   ....[8]....
        /*0088*/ 	.word	0x00001d90


	//   ....[9]....
        /*008c*/ 	.word	0x00001db0


	//----- nvinfo : EIATTR_EXIT_INSTR_OFFSETS
	.align		4
.L_640:
        /*0090*/ 	.byte	0x04, 0x1c
        /*0092*/ 	.short	(.L_642 - .L_641)


	//   ....[0]....
.L_641:
        /*0094*/ 	.word	0x00003e90


	//   ....[1]....
        /*0098*/ 	.word	0x00003eb0


	//   ....[2]....
        /*009c*/ 	.word	0x00004340


	//----- nvinfo : EIATTR_CRS_STACK_SIZE
	.align		4
.L_642:
        /*00a0*/ 	.byte	0x04, 0x1e
        /*00a2*/ 	.short	(.L_644 - .L_643)
.L_643:
        /*00a4*/ 	.word	0x00000000
.L_644:


//--------------------- .nv.info._ZN5flash32flash_fwd_splitkv_combine_kernelI23Flash_fwd_kernel_traitsILi128ELi64ELi128ELi4ELb0ELb0EN7cutlass6half_tE19Flash_kernel_traitsILi128ELi64ELi128ELi4ES3_EELi4ELi4ELb0EEEvNS_16Flash_fwd_paramsE --------------------------
	.section	.nv.info._ZN5flash32flash_fwd_splitkv_combine_kernelI23Flash_fwd_kernel_traitsILi128ELi64ELi128ELi4ELb0ELb0EN7cutlass6half_tE19Flash_kernel_traitsILi128ELi64ELi128ELi4ES3_EELi4ELi4ELb0EEEvNS_16Flash_fwd_paramsE,"",@"SHT_CUDA_INFO"
	.sectionflags	@""
	.align	4


	//----- nvinfo : EIATTR_CUDA_API_VERSION
	.align		4
        /*0000*/ 	.byte	0x04, 0x37
        /*0002*/ 	.short	(.L_646 - .L_645)
.L_645:
        /*0004*/ 	.word	0x00000082


	//----- nvinfo : EIATTR_SW2861232_WAR
	.align		4
.L_646:
        /*0008*/ 	.byte	0x01, 0x35
	.zero		2


	//----- nvinfo : EIATTR_PARAM_CBANK
	.align		4
        /*000c*/ 	.byte	0x04, 0x0a
        /*000e*/ 	.short	(.L_648 - .L_647)
	.align		4
.L_647:
        /*0010*/ 	.word	index@(.nv.constant0._ZN5flash32flash_fwd_splitkv_combine_kernelI23Flash_fwd_kernel_traitsILi128ELi64ELi128ELi4ELb0ELb0EN7cutlass6half_tE19Flash_kernel_traitsILi128ELi64ELi128ELi4ES3_EELi4ELi4ELb0EEEvNS_16Flash_fwd_paramsE)
        /*0014*/ 	.short	0x0160
        /*0016*/ 	.short	0x01d0


	//----- nvinfo : EIATTR_CBANK_PARAM_SIZE
	.align		4
.L_648:
        /*0018*/ 	.byte	0x03, 0x19
        /*001a*/ 	.short	0x01d0


	//----- nvinfo : EIATTR_KPARAM_INFO
	.align		4
        /*001c*/ 	.byte	0x04, 0x17
        /*001e*/ 	.short	(.L_650 - .L_649)
.L_649:
        /*0020*/ 	.word	0x00000000
        /*0024*/ 	.short	0x0000
        /*0026*/ 	.short	0x0000
        /*0028*/ 	.byte	0x00, 0xf0, 0x41, 0x07


	//----- nvinfo : EIATTR_MAXREG_COUNT
	.align		4
.L_650:
        /*002c*/ 	.byte	0x03, 0x1b
        /*002e*/ 	.short	0x00ff


	//----- nvinfo : EIATTR_NUM_BARRIERS
	.align		4
        /*0030*/ 	.byte	0x02, 0x4c
        /*0032*/ 	.byte	0x01
	.zero		1


	//----- nvinfo : EIATTR_MERCURY_ISA_VERSION
	.align		4
        /*0034*/ 	.byte	0x03, 0x5f
        /*0036*/ 	.short	0x0000


	//----- nvinfo : EIATTR_COOP_GROUP_MASK_REGIDS
	.align		4
        /*0038*/ 	.byte	0x04, 0x29
        /*003a*/ 	.short	(.L_652 - .L_651)


	//   ....[0]....
.L_651:
        /*003c*/ 	.word	0xffffffff


	//   ....[1]....
        /*0040*/ 	.word	0xffffffff


	//   ....[2]....
        /*0044*/ 	.word	0xffffffff


	//   ....[3]....
        /*0048*/ 	.word	0xffffffff


	//   ....[4]....
        /*004c*/ 	.word	0xffffffff


	//   ....[5]....
        /*0050*/ 	.word	0xffffffff


	//   ....[6]....
        /*0054*/ 	.word	0xffffffff


	//   ....[7]....
        /*0058*/ 	.word	0xffffffff


	//----- nvinfo : EIATTR_COOP_GROUP_INSTR_OFFSETS
	.align		4
.L_652:
        /*005c*/ 	.byte	0x04, 0x28
        /*005e*/ 	.short	(.L_654 - .L_653)


	//   ....[0]....
.L_653:
        /*0060*/ 	.word	0x00001c30


	//   ....[1]....
        /*0064*/ 	.word	0x00001c50


	//   ....[2]....
        /*0068*/ 	.word	0x00001c70


	//   ....[3]....
        /*006c*/ 	.word	0x00001c90


	//   ....[4]....
        /*0070*/ 	.word	0x00001d00


	//   ....[5]....
        /*0074*/ 	.word	0x00001d30


	//   ....[6]....
        /*0078*/ 	.word	0x00001d50


	//   ....[7]....
        /*007c*/ 	.word	0x00001d70


	//----- nvinfo : EIATTR_EXIT_INSTR_OFFSETS
	.align		4
.L_654:
        /*0080*/ 	.byte	0x04, 0x1c
        /*0082*/ 	.short	(.L_656 - .L_655)


	//   ....[0]....
.L_655:
        /*0084*/ 	.word	0x00003e80


	//   ....[1]....
        /*0088*/ 	.word	0x00003ea0


	//   ....[2]....
        /*008c*/ 	.word	0x00004330


	//----- nvinfo : EIATTR_CRS_STACK_SIZE
	.align		4
.L_656:
        /*0090*/ 	.byte	0x04, 0x1e
        /*0092*/ 	.short	(.L_658 - .L_657)
.L_657:
        /*0094*/ 	.word	0x00000000
.L_658:


//--------------------- .nv.info._ZN5flash32flash_fwd_splitkv_combine_kernelI23Flash_fwd_kernel_traitsILi128ELi64ELi128ELi4ELb0ELb0EN7cutlass6half_tE19Flash_kernel_traitsILi128ELi64ELi128ELi4ES3_EELi4ELi3ELb0EEEvNS_16Flash_fwd_paramsE --------------------------
	.section	.nv.info._ZN5flash32flash_fwd_splitkv_combine_kernelI23Flash_fwd_kernel_traitsILi128ELi64ELi128ELi4ELb0ELb0EN7cutlass6half_tE19Flash_kernel_traitsILi128ELi64ELi128ELi4ES3_EELi4ELi3ELb0EEEvNS_16Flash_fwd_paramsE,"",@"SHT_CUDA_INFO"
	.sectionflags	@""
	.align	4


	//----- nvinfo : EIATTR_CUDA_API_VERSION
	.align		4
        /*0000*/ 	.byte	0x04, 0x37
        /*0002*/ 	.short	(.L_660 - .L_659)
.L_659:
        /*0004*/ 	.word	0x00000082


	//----- nvinfo : EIATTR_SW2861232_WAR
	.align		4
.L_660:
        /*0008*/ 	.byte	0x01, 0x35
	.zero		2


	//----- nvinfo : EIATTR_PARAM_CBANK
	.align		4
        /*000c*/ 	.byte	0x04, 0x0a
        /*000e*/ 	.short	(.L_662 - .L_661)
	.align		4
.L_661:
        /*0010*/ 	.word	index@(.nv.constant0._ZN5flash32flash_fwd_splitkv_combine_kernelI23Flash_fwd_kernel_traitsILi128ELi64ELi128ELi4ELb0ELb0EN7cutlass6half_tE19Flash_kernel_traitsILi128ELi64ELi128ELi4ES3_EELi4ELi3ELb0EEEvNS_16Flash_fwd_paramsE)
        /*0014*/ 	.short	0x0160
        /*0016*/ 	.short	0x01d0


	//----- nvinfo : EIATTR_CBANK_PARAM_SIZE
	.align		4
.L_662:
        /*0018*/ 	.byte	0x03, 0x19
        /*001a*/ 	.short	0x01d0


	//----- nvinfo : EIATTR_KPARAM_INFO
	.align		4
        /*001c*/ 	.byte	0x04, 0x17
        /*001e*/ 	.short	(.L_664 - .L_663)
.L_663:
        /*0020*/ 	.word	0x00000000
        /*0024*/ 	.short	0x0000
        /*0026*/ 	.short	0x0000
        /*0028*/ 	.byte	0x00, 0xf0, 0x41, 0x07


	//----- nvinfo : EIATTR_MAXREG_COUNT
	.align		4
.L_664:
        /*002c*/ 	.byte	0x03, 0x1b
        /*002e*/ 	.short	0x00ff


	//----- nvinfo : EIATTR_NUM_BARRIERS
	.align		4
        /*0030*/ 	.byte	0x02, 0x4c
        /*0032*/ 	.byte	0x01
	.zero		1


	//----- nvinfo : EIATTR_MERCURY_ISA_VERSION
	.align		4
        /*0034*/ 	.byte	0x03, 0x5f
        /*0036*/ 	.short	0x0000


	//----- nvinfo : EIATTR_COOP_GROUP_MASK_REGIDS
	.align		4
        /*0038*/ 	.byte	0x04, 0x29
        /*003a*/ 	.short	(.L_666 - .L_665)


	//   ....[0]....
.L_665:
        /*003c*/ 	.word	0xffffffff


	//   ....[1]....
        /*0040*/ 	.word	0xffffffff


	//   ....[2]....
        /*0044*/ 	.word	0xffffffff


	//   ....[3]....
        /*0048*/ 	.word	0xffffffff


	//   ....[4]....
        /*004c*/ 	.word	0xffffffff


	//   ....[5]....
        /*0050*/ 	.word	0xffffffff


	//----- nvinfo : EIATTR_COOP_GROUP_INSTR_OFFSETS
	.align		4
.L_666:
        /*0054*/ 	.byte	0x04, 0x28
        /*0056*/ 	.short	(.L_668 - .L_667)


	//   ....[0]....
.L_667:
        /*0058*/ 	.word	0x00001c30


	//   ....[1]....
        /*005c*/ 	.word	0x00001c50


	//   ....[2]....
        /*0060*/ 	.word	0x00001c80


	//   ....[3]....
        /*0064*/ 	.word	0x00001cf0


	//   ....[4]....
        /*0068*/ 	.word	0x00001d10


	//   ....[5]....
        /*006c*/ 	.word	0x00001d30


	//----- nvinfo : EIATTR_EXIT_INSTR_OFFSETS
	.align		4
.L_668:
        /*0070*/ 	.byte	0x04, 0x1c
        /*0072*/ 	.short	(.L_670 - .L_669)


	//   ....[0]....
.L_669:
        /*0074*/ 	.word	0x00003e40


	//   ....[1]....
        /*0078*/ 	.word	0x00003e60


	//   ....[2]....
        /*007c*/ 	.word	0x000042f0


	//----- nvinfo : EIATTR_CRS_STACK_SIZE
	.align		4
.L_670:
        /*0080*/ 	.byte	0x04, 0x1e
        /*0082*/ 	.short	(.L_672 - .L_671)
.L_671:
        /*0084*/ 	.word	0x00000000
.L_672:


//--------------------- .nv.info._ZN5flash32flash_fwd_splitkv_combine_kernelI23Flash_fwd_kernel_traitsILi128ELi64ELi128ELi4ELb0ELb0EN7cutlass6half_tE19Flash_kernel_traitsILi128ELi64ELi128ELi4ES3_EELi4ELi2ELb0EEEvNS_16Flash_fwd_paramsE --------------------------
	.section	.nv.info._ZN5flash32flash_fwd_splitkv_combine_kernelI23Flash_fwd_kernel_traitsILi128ELi64ELi128ELi4ELb0ELb0EN7cutlass6half_tE19Flash_kernel_traitsILi128ELi64ELi128ELi4ES3_EELi4ELi2ELb0EEEvNS_16Flash_fwd_paramsE,"",@"SHT_CUDA_INFO"
	.sectionflags	@""
	.align	4


	//----- nvinfo : EIATTR_CUDA_API_VERSION
	.align		4
        /*0000*/ 	.byte	0x04, 0x37
        /*0002*/ 	.short	(.L_674 - .L_673)
.L_673:
        /*0004*/ 	.word	0x00000082


	//----- nvinfo : EIATTR_SW2861232_WAR
	.align		4
.L_674:
        /*0008*/ 	.byte	0x01, 0x35
	.zero		2


	//----- nvinfo : EIATTR_PARAM_CBANK
	.align		4
        /*000c*/ 	.byte	0x04, 0x0a
        /*000e*/ 	.short	(.L_676 - .L_675)
	.align		4
.L_675:
        /*0010*/ 	.word	index@(.nv.constant0._ZN5flash32flash_fwd_splitkv_combine_kernelI23Flash_fwd_kernel_traitsILi128ELi64ELi128ELi4ELb0ELb0EN7cutlass6half_tE19Flash_kernel_traitsILi128ELi64ELi128ELi4ES3_EELi4ELi2ELb0EEEvNS_16Flash_fwd_paramsE)
        /*0014*/ 	.short	0x0160
        /*0016*/ 	.short	0x01d0


	//----- nvinfo : EIATTR_CBANK_PARAM_SIZE
	.align		4
.L_676:
        /*0018*/ 	.byte	0x03, 0x19
        /*001a*/ 	.short	0x01d0


	//----- nvinfo : EIATTR_KPARAM_INFO
	.align		4
        /*001c*/ 	.byte	0x04, 0x17
        /*001e*/ 	.short	(.L_678 - .L_677)
.L_677:
        /*0020*/ 	.word	0x00000000
        /*0024*/ 	.short	0x0000
        /*0026*/ 	.short	0x0000
        /*0028*/ 	.byte	0x00, 0xf0, 0x41, 0x07


	//----- nvinfo : EIATTR_MAXREG_COUNT
	.align		4
.L_678:
        /*002c*/ 	.byte	0x03, 0x1b
        /*002e*/ 	.short	0x00ff


	//----- nvinfo : EIATTR_NUM_BARRIERS
	.align		4
        /*0030*/ 	.byte	0x02, 0x4c
        /*0032*/ 	.byte	0x01
	.zero		1


	//----- nvinfo : EIATTR_MERCURY_ISA_VERSION
	.align		4
        /*0034*/ 	.byte	0x03, 0x5f
        /*0036*/ 	.short	0x0000


	//----- nvinfo : EIATTR_COOP_GROUP_MASK_REGIDS
	.align		4
        /*0038*/ 	.byte	0x04, 0x29
        /*003a*/ 	.short	(.L_680 - .L_679)


	//   ....[0]....
.L_679:
        /*003c*/ 	.word	0xffffffff


	//   ....[1]....
        /*0040*/ 	.word	0xffffffff


	//   ....[2]....
        /*0044*/ 	.word	0xffffffff


	//   ....[3]....
        /*0048*/ 	.word	0xffffffff


	//----- nvinfo : EIATTR_COOP_GROUP_INSTR_OFFSETS
	.align		4
.L_680:
        /*004c*/ 	.byte	0x04, 0x28
        /*004e*/ 	.short	(.L_682 - .L_681)


	//   ....[0]....
.L_681:
        /*0050*/ 	.word	0x00001c10


	//   ....[1]....
        /*0054*/ 	.word	0x00001c30


	//   ....[2]....
        /*0058*/ 	.word	0x00001cd0


	//   ....[3]....
        /*005c*/ 	.word	0x00001cf0


	//----- nvinfo : EIATTR_EXIT_INSTR_OFFSETS
	.align		4
.L_682:
        /*0060*/ 	.byte	0x04, 0x1c
        /*0062*/ 	.short	(.L_684 - .L_683)


	//   ....[0]....
.L_683:
        /*0064*/ 	.word	0x00003d80


	//   ....[1]....
        /*0068*/ 	.word	0x00003da0


	//   ....[2]....
        /*006c*/ 	.word	0x00004210


	//----- nvinfo : EIATTR_CRS_STACK_SIZE
	.align		4
.L_684:
        /*0070*/ 	.byte	0x04, 0x1e
        /*0072*/ 	.short	(.L_686 - .L_685)
.L_685:
        /*0074*/ 	.word	0x00000000
.L_686:


//--------------------- .nv.info._ZN5flash32flash_fwd_splitkv_combine_kernelI23Flash_fwd_kernel_traitsILi128ELi64ELi128ELi4ELb0ELb0EN7cutlass6half_tE19Flash_kernel_traitsILi128ELi64ELi128ELi4ES3_EELi4ELi1ELb0EEEvNS_16Flash_fwd_paramsE --------------------------
	.section	.nv.info._ZN5flash32flash_fwd_splitkv_combine_kernelI23Flash_fwd_kernel_traitsILi128ELi64ELi128ELi4ELb0ELb0EN7cutlass6half_tE19Flash_kernel_traitsILi128ELi64ELi128ELi4ES3_EELi4ELi1ELb0EEEvNS_16Flash_fwd_paramsE,"",@"SHT_CUDA_INFO"
	.sectionflags	@""
	.align	4


	//----- nvinfo : EIATTR_CUDA_API_VERSION
	.align		4
        /*0000*/ 	.byte	0x04, 0x37
        /*0002*/ 	.short	(.L_688 - .L_687)
.L_687:
        /*0004*/ 	.word	0x00000082


	//----- nvinfo : EIATTR_SW2861232_WAR
	.align		4
.L_688:
        /*0008*/ 	.byte	0x01, 0x35
	.zero		2


	//----- nvinfo : EIATTR_PARAM_CBANK
	.align		4
        /*000c*/ 	.byte	0x04, 0x0a
        /*000e*/ 	.short	(.L_690 - .L_689)
	.align		4
.L_689:
        /*0010*/ 	.word	index@(.nv.constant0._ZN5flash32flash_fwd_splitkv_combine_kernelI23Flash_fwd_kernel_traitsILi128ELi64ELi128ELi4ELb0ELb0EN7cutlass6half_tE19Flash_kernel_traitsILi128ELi64ELi128ELi4ES3_EELi4ELi1ELb0EEEvNS_16Flash_fwd_paramsE)
        /*0014*/ 	.short	0x0160
        /*0016*/ 	.short	0x01d0


	//----- nvinfo : EIATTR_CBANK_PARAM_SIZE
	.align		4
.L_690:
        /*0018*/ 	.byte	0x03, 0x19
        /*001a*/ 	.short	0x01d0


	//----- nvinfo : EIATTR_KPARAM_INFO
	.align		4
        /*001c*/ 	.byte	0x04, 0x17
        /*001e*/ 	.short	(.L_692 - .L_691)
.L_691:
        /*0020*/ 	.word	0x00000000
        /*0024*/ 	.short	0x0000
        /*0026*/ 	.short	0x0000
        /*0028*/ 	.byte	0x00, 0xf0, 0x41, 0x07


	//----- nvinfo : EIATTR_MAXREG_COUNT
	.align		4
.L_692:
        /*002c*/ 	.byte	0x03, 0x1b
        /*002e*/ 	.short	0x00ff


	//----- nvinfo : EIATTR_NUM_BARRIERS
	.align		4
        /*0030*/ 	.byte	0x02, 0x4c
        /*0032*/ 	.byte	0x01
	.zero		1


	//----- nvinfo : EIATTR_MERCURY_ISA_VERSION
	.align		4
        /*0034*/ 	.byte	0x03, 0x5f
        /*0036*/ 	.short	0x0000


	//----- nvinfo : EIATTR_COOP_GROUP_MASK_REGIDS
	.align		4
        /*0038*/ 	.byte	0x04, 0x29
        /*003a*/ 	.short	(.L_694 - .L_693)


	//   ....[0]....
.L_693:
        /*003c*/ 	.word	0xffffffff


	//   ....[1]....
        /*0040*/ 	.word	0xffffffff


	//----- nvinfo : EIATTR_COOP_GROUP_INSTR_OFFSETS
	.align		4
.L_694:
        /*0044*/ 	.byte	0x04, 0x28
        /*0046*/ 	.short	(.L_696 - .L_695)


	//   ....[0]....
.L_695:
        /*0048*/ 	.word	0x00001cd0


	//   ....[1]....
        /*004c*/ 	.word	0x00001d40


	//----- nvinfo : EIATTR_EXIT_INSTR_OFFSETS
	.align		4
.L_696:
        /*0050*/ 	.byte	0x04, 0x1c
        /*0052*/ 	.short	(.L_698 - .L_697)


	//   ....[0]....
.L_697:
        /*0054*/ 	.word	0x00003e60


	//   ....[1]....
        /*0058*/ 	.word	0x00003e80


	//   ....[2]....
        /*005c*/ 	.word	0x000042e0


	//----- nvinfo : EIATTR_CRS_STACK_SIZE
	.align		4
.L_698:
        /*0060*/ 	.byte	0x04, 0x1e
        /*0062*/ 	.short	(.L_700 - .L_699)
.L_699:
        /*0064*/ 	.word	0x00000000
.L_700:


//--------------------- .nv.info._ZN5flash32flash_fwd_splitkv_combine_kernelI23Flash_fwd_kernel_traitsILi128ELi64ELi128ELi4ELb0ELb0EN7cutlass6half_tE19Flash_kernel_traitsILi128ELi64ELi128ELi4ES3_EELi4ELi7ELb1EEEvNS_16Flash_fwd_paramsE --------------------------
	.section	.nv.info._ZN5flash32flash_fwd_splitkv_combine_kernelI23Flash_fwd_kernel_traitsILi128ELi64ELi128ELi4ELb0ELb0EN7cutlass6half_tE19Flash_kernel_traitsILi128ELi64ELi128ELi4ES3_EELi4ELi7ELb1EEEvNS_16Flash_fwd_paramsE,"",@"SHT_CUDA_INFO"
	.sectionflags	@""
	.align	4


	//----- nvinfo : EIATTR_CUDA_API_VERSION
	.align		4
        /*0000*/ 	.byte	0x04, 0x37
        /*0002*/ 	.short	(.L_702 - .L_701)
.L_701:
        /*0004*/ 	.word	0x00000082


	//----- nvinfo : EIATTR_SW2861232_WAR
	.align		4
.L_702:
        /*0008*/ 	.byte	0x01, 0x35
	.zero		2


	//----- nvinfo : EIATTR_PARAM_CBANK
	.align		4
        /*000c*/ 	.byte	0x04, 0x0a
        /*000e*/ 	.short	(.L_704 - .L_703)
	.align		4
.L_703:
        /*0010*/ 	.word	index@(.nv.constant0._ZN5flash32flash_fwd_splitkv_combine_kernelI23Flash_fwd_kernel_traitsILi128ELi64ELi128ELi4ELb0ELb0EN7cutlass6half_tE19Flash_kernel_traitsILi128ELi64ELi128ELi4ES3_EELi4ELi7ELb1EEEvNS_16Flash_fwd_paramsE)
        /*0014*/ 	.short	0x0160
        /*0016*/ 	.short	0x01d0


	//----- nvinfo : EIATTR_CBANK_PARAM_SIZE
	.align		4
.L_704:
        /*0018*/ 	.byte	0x03, 0x19
        /*001a*/ 	.short	0x01d0


	//----- nvinfo : EIATTR_KPARAM_INFO
	.align		4
        /*001c*/ 	.byte	0x04, 0x17
        /*001e*/ 	.short	(.L_706 - .L_705)
.L_705:
        /*0020*/ 	.word	0x00000000
        /*0024*/ 	.short	0x0000
        /*0026*/ 	.short	0x0000
        /*0028*/ 	.byte	0x00, 0xf0, 0x41, 0x07


	//----- nvinfo : EIATTR_MAXREG_COUNT
	.align		4
.L_706:
        /*002c*/ 	.byte	0x03, 0x1b
        /*002e*/ 	.short	0x00ff


	//----- nvinfo : EIATTR_NUM_BARRIERS
	.align		4
        /*0030*/ 	.byte	0x02, 0x4c
        /*0032*/ 	.byte	0x01
	.zero		1


	//----- nvinfo : EIATTR_MERCURY_ISA_VERSION
	.align		4
        /*0034*/ 	.byte	0x03, 0x5f
        /*0036*/ 	.short	0x0000


	//----- nvinfo : EIATTR_COOP_GROUP_MASK_REGIDS
	.align		4
        /*0038*/ 	.byte	0x04, 0x29
        /*003a*/ 	.short	(.L_708 - .L_707)


	//   ....[0]....
.L_707:
        /*003c*/ 	.word	0xffffffff


	//   ....[1]....
        /*0040*/ 	.word	0xffffffff


	//   ....[2]....
        /*0044*/ 	.word	0xffffffff


	//   ....[3]....
        /*0048*/ 	.word	0xffffffff


	//   ....[4]....
        /*004c*/ 	.word	0xffffffff


	//   ....[5]....
        /*0050*/ 	.word	0xffffffff


	//   ....[6]....
        /*0054*/ 	.word	0xffffffff


	//   ....[7]....
        /*0058*/ 	.word	0xffffffff


	//   ....[8]....
        /*005c*/ 	.word	0xffffffff


	//   ....[9]....
        /*0060*/ 	.word	0xffffffff


	//----- nvinfo : EIATTR_COOP_GROUP_INSTR_OFFSETS
	.align		4
.L_708:
        /*0064*/ 	.byte	0x04, 0x28
        /*0066*/ 	.short	(.L_710 - .L_709)


	//   ....[0]....
.L_709:
        /*0068*/ 	.word	0x00001aa0


	//   ....[1]....
        /*006c*/ 	.word	0x00001ac0


	//   ....[2]....
        /*0070*/ 	.word	0x00001ae0


	//   ....[3]....
        /*0074*/ 	.word	0x00001b00


	//   ....[4]....
        /*0078*/ 	.word	0x00001b20


	//   ....[5]....
        /*007c*/ 	.word	0x00001c80


	//   ....[6]....
        /*0080*/ 	.word	0x00001cd0


	//   ....[7]....
        /*0084*/ 	.word	0x00001db0


	//   ....[8]....
        /*0088*/ 	.word	0x00001ea0


	//   ....[9]....
        /*008c*/ 	.word	0x00001fb0


	//----- nvinfo : EIATTR_EXIT_INSTR_OFFSETS
	.align		4
.L_710:
        /*0090*/ 	.byte	0x04, 0x1c
        /*0092*/ 	.short	(.L_712 - .L_711)


	//   ....[0]....
.L_711:
        /*0094*/ 	.word	0x00004660


	//   ....[1]....
        /*0098*/ 	.word	0x00004af0


	//----- nvinfo : EIATTR_CRS_STACK_SIZE
	.align		4
.L_712:
        /*009c*/ 	.byte	0x04, 0x1e
        /*009e*/ 	.short	(.L_714 - .L_713)
.L_713:
        /*00a0*/ 	.word	0x00000000
.L_714:


//--------------------- .nv.info._ZN5flash32flash_fwd_splitkv_combine_kernelI23Flash_fwd_kernel_traitsILi128ELi64ELi128ELi4ELb0ELb0EN7cutlass6half_tE19Flash_kernel_traitsILi128ELi64ELi128ELi4ES3_EELi4ELi6ELb1EEEvNS_16Flash_fwd_paramsE --------------------------
	.section	.nv.info._ZN5flash32flash_fwd_splitkv_combine_kernelI23Flash_fwd_kernel_traitsILi128ELi64ELi128ELi4ELb0ELb0EN7cutlass6half_tE19Flash_kernel_traitsILi128ELi64ELi128ELi4ES3_EELi4ELi6ELb1EEEvNS_16Flash_fwd_paramsE,"",@"SHT_CUDA_INFO"
	.sectionflags	@""
	.align	4


	//----- nvinfo : EIATTR_CUDA_API_VERSION
	.align		4
        /*0000*/ 	.byte	0x04, 0x37
        /*0002*/ 	.short	(.L_716 - .L_715)
.L_715:
        /*0004*/ 	.word	0x00000082


	//----- nvinfo : EIATTR_SW2861232_WAR
	.align		4
.L_716:
        /*0008*/ 	.byte	0x01, 0x35
	.zero		2


	//----- nvinfo : EIATTR_PARAM_CBANK
	.align		4
        /*000c*/ 	.byte	0x04, 0x0a
        /*000e*/ 	.short	(.L_718 - .L_717)
	.align		4
.L_717:
        /*0010*/ 	.word	index@(.nv.constant0._ZN5flash32flash_fwd_splitkv_combine_kernelI23Flash_fwd_kernel_traitsILi128ELi64ELi128ELi4ELb0ELb0EN7cutlass6half_tE19Flash_kernel_traitsILi128ELi64ELi128ELi4ES3_EELi4ELi6ELb1EEEvNS_16Flash_fwd_paramsE)
        /*0014*/ 	.short	0x0160
        /*0016*/ 	.short	0x01d0


	//----- nvinfo : EIATTR_CBANK_PARAM_SIZE
	.align		4
.L_718:
        /*0018*/ 	.byte	0x03, 0x19
        /*001a*/ 	.short	0x01d0


	//----- nvinfo : EIATTR_KPARAM_INFO
	.align		4
        /*001c*/ 	.byte	0x04, 0x17
        /*001e*/ 	.short	(.L_720 - .L_719)
.L_719:
        /*0020*/ 	.word	0x00000000
        /*0024*/ 	.short	0x0000
        /*0026*/ 	.short	0x0000
        /*0028*/ 	.byte	0x00, 0xf0, 0x41, 0x07


	//----- nvinfo : EIATTR_MAXREG_COUNT
	.align		4
.L_720:
        /*002c*/ 	.byte	0x03, 0x1b
        /*002e*/ 	.short	0x00ff


	//----- nvinfo : EIATTR_NUM_BARRIERS
	.align		4
        /*0030*/ 	.byte	0x02, 0x4c
        /*0032*/ 	.byte	0x01
	.zero		1


	//----- nvinfo : EIATTR_MERCURY_ISA_VERSION
	.align		4
        /*0034*/ 	.byte	0x03, 0x5f
        /*0036*/ 	.short	0x0000


	//----- nvinfo : EIATTR_COOP_GROUP_MASK_REGIDS
	.align		4
        /*0038*/ 	.byte	0x04, 0x29
        /*003a*/ 	.short	(.L_722 - .L_721)


	//   ....[0]....
.L_721:
        /*003c*/ 	.word	0xffffffff


	//   ....[1]....
        /*0040*/ 	.word	0xffffffff


	//   ....[2]....
        /*0044*/ 	.word	0xffffffff


	//   ....[3]....
        /*0048*/ 	.word	0xffffffff


	//   ....[4]....
        /*004c*/ 	.word	0xffffffff


	//   ....[5]....
        /*0050*/ 	.word	0xffffffff


	//   ....[6]....
        /*0054*/ 	.word	0xffffffff


	//   ....[7]....
        /*0058*/ 	.word	0xffffffff


	//   ....[8]....
        /*005c*/ 	.word	0xffffffff


	//   ....[9]....
        /*0060*/ 	.word	0xffffffff


	//----- nvinfo : EIATTR_COOP_GROUP_INSTR_OFFSETS
	.align		4
.L_722:
        /*0064*/ 	.byte	0x04, 0x28
        /*0066*/ 	.short	(.L_724 - .L_723)


	//   ....[0]....
.L_723:
        /*0068*/ 	.word	0x00001690


	//   ....[1]....
        /*006c*/ 	.word	0x000016c0


	//   ....[2]....
        /*0070*/ 	.word	0x00001730


	//   ....[3]....
        /*0074*/ 	.word	0x000017b0


	//   ....[4]....
        /*0078*/ 	.word	0x000017f0


	//   ....[5]....
        /*007c*/ 	.word	0x00001980


	//   ....[6]....
        /*0080*/ 	.word	0x000019e0


	//   ....[7]....
        /*0084*/ 	.word	0x00001ab0


	//   ....[8]....
        /*0088*/ 	.word	0x00001b30


	//   ....[9]....
        /*008c*/ 	.word	0x00001c40


	//----- nvinfo : EIATTR_EXIT_INSTR_OFFSETS
	.align		4
.L_724:
        /*0090*/ 	.byte	0x04, 0x1c
        /*0092*/ 	.short	(.L_726 - .L_725)


	//   ....[0]....
.L_725:
        /*0094*/ 	.word	0x00004300


	//   ....[1]....
        /*0098*/ 	.word	0x00004790


	//----- nvinfo : EIATTR_CRS_STACK_SIZE
	.align		4
.L_726:
        /*009c*/ 	.byte	0x04, 0x1e
        /*009e*/ 	.short	(.L_728 - .L_727)
.L_727:
        /*00a0*/ 	.word	0x00000000
.L_728:


//--------------------- .nv.info._ZN5flash32flash_fwd_splitkv_combine_kernelI23Flash_fwd_kernel_traitsILi128ELi64ELi128ELi4ELb0ELb0EN7cutlass6half_tE19Flash_kernel_traitsILi128ELi64ELi128ELi4ES3_EELi4ELi5ELb1EEEvNS_16Flash_fwd_paramsE --------------------------
	.section	.nv.info._ZN5flash32flash_fwd_splitkv_combine_kernelI23Flash_fwd_kernel_traitsILi128ELi64ELi128ELi4ELb0ELb0EN7cutlass6half_tE19Flash_kernel_traitsILi128ELi64ELi128ELi4ES3_EELi4ELi5ELb1EEEvNS_16Flash_fwd_paramsE,"",@"SHT_CUDA_INFO"
	.sectionflags	@""
	.align	4


	//----- nvinfo : EIATTR_CUDA_API_VERSION
	.align		4
        /*0000*/ 	.byte	0x04, 0x37
        /*0002*/ 	.short	(.L_730 - .L_729)
.L_729:
        /*0004*/ 	.word	0x00000082


	//----- nvinfo : EIATTR_SW2861232_WAR
	.align		4
.L_730:
        /*0008*/ 	.byte	0x01, 0x35
	.zero		2


	//----- nvinfo : EIATTR_PARAM_CBANK
	.align		4
        /*000c*/ 	.byte	0x04, 0x0a
        /*000e*/ 	.short	(.L_732 - .L_731)
	.align		4
.L_731:
        /*0010*/ 	.word	index@(.nv.constant0._ZN5flash32flash_fwd_splitkv_combine_kernelI23Flash_fwd_kernel_traitsILi128ELi64ELi128ELi4ELb0ELb0EN7cutlass6half_tE19Flash_kernel_traitsILi128ELi64ELi128ELi4ES3_EELi4ELi5ELb1EEEvNS_16Flash_fwd_paramsE)
        /*0014*/ 	.short	0x0160
        /*0016*/ 	.short	0x01d0


	//----- nvinfo : EIATTR_CBANK_PARAM_SIZE
	.align		4
.L_732:
        /*0018*/ 	.byte	0x03, 0x19
        /*001a*/ 	.short	0x01d0


	//----- nvinfo : EIATTR_KPARAM_INFO
	.align		4
        /*001c*/ 	.byte	0x04, 0x17
        /*001e*/ 	.short	(.L_734 - .L_733)
.L_733:
        /*0020*/ 	.word	0x00000000
        /*0024*/ 	.short	0x0000
        /*0026*/ 	.short	0x0000
        /*0028*/ 	.byte	0x00, 0xf0, 0x41, 0x07


	//----- nvinfo : EIATTR_MAXREG_COUNT
	.align		4
.L_734:
        /*002c*/ 	.byte	0x03, 0x1b
        /*002e*/ 	.short	0x00ff


	//----- nvinfo : EIATTR_NUM_BARRIERS
	.align		4
        /*0030*/ 	.byte	0x02, 0x4c
        /*0032*/ 	.byte	0x01
	.zero		1


	//----- nvinfo : EIATTR_MERCURY_ISA_VERSION
	.align		4
        /*0034*/ 	.byte	0x03, 0x5f
        /*0036*/ 	.short	0x0000


	//----- nvinfo : EIATTR_COOP_GROUP_MASK_REGIDS
	.align		4
        /*0038*/ 	.byte	0x04, 0x29
        /*003a*/ 	.short	(.L_736 - .L_735)


	//   ....[0]....
.L_735:
        /*003c*/ 	.word	0xffffffff


	//   ....[1]....
        /*0040*/ 	.word	0xffffffff


	//   ....[2]....
        /*0044*/ 	.word	0xffffffff


	//   ....[3]....
        /*0048*/ 	.word	0xffffffff


	//   ....[4]....
        /*004c*/ 	.word	0xffffffff


	//   ....[5]....
        /*0050*/ 	.word	0xffffffff


	//   ....[6]....
        /*0054*/ 	.word	0xffffffff


	//   ....[7]....
        /*0058*/ 	.word	0xffffffff


	//   ....[8]....
        /*005c*/ 	.word	0xffffffff


	//   ....[9]....
        /*0060*/ 	.word	0xffffffff


	//----- nvinfo : EIATTR_COOP_GROUP_INSTR_OFFSETS
	.align		4
.L_736:
        /*0064*/ 	.byte	0x04, 0x28
        /*0066*/ 	.short	(.L_738 - .L_737)


	//   ....[0]....
.L_737:
        /*0068*/ 	.word	0x00001c30


	//   ....[1]....
        /*006c*/ 	.word	0x00001c50


	//   ....[2]....
        /*0070*/ 	.word	0x00001c70


	//   ....[3]....
        /*0074*/ 	.word	0x00001c90


	//   ....[4]....
        /*0078*/ 	.word	0x00001cb0


	//   ....[5]....
        /*007c*/ 	.word	0x00001d20


	//   ....[6]....
        /*0080*/ 	.word	0x00001d40


	//   ....[7]....
        /*0084*/ 	.word	0x00001d70


	//   ....[8]....
        /*0088*/ 	.word	0x00001d90


	//   ....[9]....
        /*008c*/ 	.word	0x00001db0


	//----- nvinfo : EIATTR_EXIT_INSTR_OFFSETS
	.align		4
.L_738:
        /*0090*/ 	.byte	0x04, 0x1c
        /*0092*/ 	.short	(.L_740 - .L_739)


	//   ....[0]....
.L_739:
        /*0094*/ 	.word	0x00004260


	//   ....[1]....
        /*0098*/ 	.word	0x000046f0


	//----- nvinfo : EIATTR_CRS_STACK_SIZE
	.align		4
.L_740:
        /*009c*/ 	.byte	0x04, 0x1e
        /*009e*/ 	.short	(.L_742 - .L_741)
.L_741:
        /*00a0*/ 	.word	0x00000000
.L_742:


//--------------------- .nv.info._ZN5flash32flash_fwd_splitkv_combine_kernelI23Flash_fwd_kernel_traitsILi128ELi64ELi128ELi4ELb0ELb0EN7cutlass6half_tE19Flash_kernel_traitsILi128ELi64ELi128ELi4ES3_EELi4ELi4ELb1EEEvNS_16Flash_fwd_paramsE --------------------------
	.section	.nv.info._ZN5flash32flash_fwd_splitkv_combine_kernelI23Flash_fwd_kernel_traitsILi128ELi64ELi128ELi4ELb0ELb0EN7cutlass6half_tE19Flash_kernel_traitsILi128ELi64ELi128ELi4ES3_EELi4ELi4ELb1EEEvNS_16Flash_fwd_paramsE,"",@"SHT_CUDA_INFO"
	.sectionflags	@""
	.align	4


	//----- nvinfo : EIATTR_CUDA_API_VERSION
	.align		4
        /*0000*/ 	.byte	0x04, 0x37
        /*0002*/ 	.short	(.L_744 - .L_743)
.L_743:
        /*0004*/ 	.word	0x00000082


	//----- nvinfo : EIATTR_SW2861232_WAR
	.align		4
.L_744:
        /*0008*/ 	.byte	0x01, 0x35
	.zero		2


	//----- nvinfo : EIATTR_PARAM_CBANK
	.align		4
        /*000c*/ 	.byte	0x04, 0x0a
        /*000e*/ 	.short	(.L_746 - .L_745)
	.align		4
.L_745:
        /*0010*/ 	.word	index@(.nv.constant0._ZN5flash32flash_fwd_splitkv_combine_kernelI23Flash_fwd_kernel_traitsILi128ELi64ELi128ELi4ELb0ELb0EN7cutlass6half_tE19Flash_kernel_traitsILi128ELi64ELi128ELi4ES3_EELi4ELi4ELb1EEEvNS_16Flash_fwd_paramsE)
        /*0014*/ 	.short	0x0160
        /*0016*/ 	.short	0x01d0


	//----- nvinfo : EIATTR_CBANK_PARAM_SIZE
	.align		4
.L_746:
        /*0018*/ 	.byte	0x03, 0x19
        /*001a*/ 	.short	0x01d0


	//----- nvinfo : EIATTR_KPARAM_INFO
	.align		4
        /*001c*/ 	.byte	0x04, 0x17
        /*001e*/ 	.short	(.L_748 - .L_747)
.L_747:
        /*0020*/ 	.word	0x00000000
        /*0024*/ 	.short	0x0000
        /*0026*/ 	.short	0x0000
        /*0028*/ 	.byte	0x00, 0xf0, 0x41, 0x07


	//----- nvinfo : EIATTR_MAXREG_COUNT
	.align		4
.L_748:
        /*002c*/ 	.byte	0x03, 0x1b
        /*002e*/ 	.short	0x00ff


	//----- nvinfo : EIATTR_NUM_BARRIERS
	.align		4
        /*0030*/ 	.byte	0x02, 0x4c
        /*0032*/ 	.byte	0x01
	.zero		1


	//----- nvinfo : EIATTR_MERCURY_ISA_VERSION
	.align		4
        /*0034*/ 	.byte	0x03, 0x5f
        /*0036*/ 	.short	0x0000


	//----- nvinfo : EIATTR_COOP_GROUP_MASK_REGIDS
	.align		4
        /*0038*/ 	.byte	0x04, 0x29
        /*003a*/ 	.short	(.L_750 - .L_749)


	//   ....[0]....
.L_749:
        /*003c*/ 	.word	0xffffffff


	//   ....[1]....
        /*0040*/ 	.word	0xffffffff


	//   ....[2]....
        /*0044*/ 	.word	0xffffffff


	//   ....[3]....
        /*0048*/ 	.word	0xffffffff


	//   ....[4]....
        /*004c*/ 	.word	0xffffffff


	//   ....[5]....
        /*0050*/ 	.word	0xffffffff


	//   ....[6]....
        /*0054*/ 	.word	0xffffffff


	//   ....[7]....
        /*0058*/ 	.word	0xffffffff


	//----- nvinfo : EIATTR_COOP_GROUP_INSTR_OFFSETS
	.align		4
.L_750:
        /*005c*/ 	.byte	0x04, 0x28
        /*005e*/ 	.short	(.L_752 - .L_751)


	//   ....[0]....
.L_751:
        /*0060*/ 	.word	0x00001c30


	//   ....[1]....
        /*0064*/ 	.word	0x00001c50


	//   ....[2]....
        /*0068*/ 	.word	0x00001c70


	//   ....[3]....
        /*006c*/ 	.word	0x00001c90


	//   ....[4]....
        /*0070*/ 	.word	0x00001d00


	//   ....[5]....
        /*0074*/ 	.word	0x00001d30


	//   ....[6]....
        /*0078*/ 	.word	0x00001d50


	//   ....[7]....
        /*007c*/ 	.word	0x00001d70


	//----- nvinfo : EIATTR_EXIT_INSTR_OFFSETS
	.align		4
.L_752:
        /*0080*/ 	.byte	0x04, 0x1c
        /*0082*/ 	.short	(.L_754 - .L_753)


	//   ....[0]....
.L_753:
        /*0084*/ 	.word	0x00004260


	//   ....[1]....
        /*0088*/ 	.word	0x000046f0


	//----- nvinfo : EIATTR_CRS_STACK_SIZE
	.align		4
.L_754:
        /*008c*/ 	.byte	0x04, 0x1e
        /*008e*/ 	.short	(.L_756 - .L_755)
.L_755:
        /*0090*/ 	.word	0x00000000
.L_756:


//--------------------- .nv.info._ZN5flash32flash_fwd_splitkv_combine_kernelI23Flash_fwd_kernel_traitsILi128ELi64ELi128ELi4ELb0ELb0EN7cutlass6half_tE19Flash_kernel_traitsILi128ELi64ELi128ELi4ES3_EELi4ELi3ELb1EEEvNS_16Flash_fwd_paramsE --------------------------
	.section	.nv.info._ZN5flash32flash_fwd_splitkv_combine_kernelI23Flash_fwd_kernel_traitsILi128ELi64ELi128ELi4ELb0ELb0EN7cutlass6half_tE19Flash_kernel_traitsILi128ELi64ELi128ELi4ES3_EELi4ELi3ELb1EEEvNS_16Flash_fwd_paramsE,"",@"SHT_CUDA_INFO"
	.sectionflags	@""
	.align	4


	//----- nvinfo : EIATTR_CUDA_API_VERSION
	.align		4
        /*0000*/ 	.byte	0x04, 0x37
        /*0002*/ 	.short	(.L_758 - .L_757)
.L_757:
        /*0004*/ 	.word	0x00000082


	//----- nvinfo : EIATTR_SW2861232_WAR
	.align		4
.L_758:
        /*0008*/ 	.byte	0x01, 0x35
	.zero		2


	//----- nvinfo : EIATTR_PARAM_CBANK
	.align		4
        /*000c*/ 	.byte	0x04, 0x0a
        /*000e*/ 	.short	(.L_760 - .L_759)
	.align		4
.L_759:
        /*0010*/ 	.word	index@(.nv.constant0._ZN5flash32flash_fwd_splitkv_combine_kernelI23Flash_fwd_kernel_traitsILi128ELi64ELi128ELi4ELb0ELb0EN7cutlass6half_tE19Flash_kernel_traitsILi128ELi64ELi128ELi4ES3_EELi4ELi3ELb1EEEvNS_16Flash_fwd_paramsE)
        /*0014*/ 	.short	0x0160
        /*0016*/ 	.short	0x01d0


	//----- nvinfo : EIATTR_CBANK_PARAM_SIZE
	.align		4
.L_760:
        /*0018*/ 	.byte	0x03, 0x19
        /*001a*/ 	.short	0x01d0


	//----- nvinfo : EIATTR_KPARAM_INFO
	.align		4
        /*001c*/ 	.byte	0x04, 0x17
        /*001e*/ 	.short	(.L_762 - .L_761)
.L_761:
        /*0020*/ 	.word	0x00000000
        /*0024*/ 	.short	0x0000
        /*0026*/ 	.short	0x0000
        /*0028*/ 	.byte	0x00, 0xf0, 0x41, 0x07


	//----- nvinfo : EIATTR_MAXREG_COUNT
	.align		4
.L_762:
        /*002c*/ 	.byte	0x03, 0x1b
        /*002e*/ 	.short	0x00ff


	//----- nvinfo : EIATTR_NUM_BARRIERS
	.align		4
        /*0030*/ 	.byte	0x02, 0x4c
        /*0032*/ 	.byte	0x01
	.zero		1


	//----- nvinfo : EIATTR_MERCURY_ISA_VERSION
	.align		4
        /*0034*/ 	.byte	0x03, 0x5f
        /*0036*/ 	.short	0x0000


	//----- nvinfo : EIATTR_COOP_GROUP_MASK_REGIDS
	.align		4
        /*0038*/ 	.byte	0x04, 0x29
        /*003a*/ 	.short	(.L_764 - .L_763)


	//   ....[0]....
.L_763:
        /*003c*/ 	.word	0xffffffff


	//   ....[1]....
        /*0040*/ 	.word	0xffffffff


	//   ....[2]....
        /*0044*/ 	.word	0xffffffff


	//   ....[3]....
        /*0048*/ 	.word	0xffffffff


	//   ....[4]....
        /*004c*/ 	.word	0xffffffff


	//   ....[5]....
        /*0050*/ 	.word	0xffffffff


	//----- nvinfo : EIATTR_COOP_GROUP_INSTR_OFFSETS
	.align		4
.L_764:
        /*0054*/ 	.byte	0x04, 0x28
        /*0056*/ 	.short	(.L_766 - .L_765)


	//   ....[0]....
.L_765:
        /*0058*/ 	.word	0x00001c30


	//   ....[1]....
        /*005c*/ 	.word	0x00001c50


	//   ....[2]....
        /*0060*/ 	.word	0x00001c80


	//   ....[3]....
        /*0064*/ 	.word	0x00001cf0


	//   ....[4]....
        /*0068*/ 	.word	0x00001d10


	//   ....[5]....
        /*006c*/ 	.word	0x00001d30


	//----- nvinfo : EIATTR_EXIT_INSTR_OFFSETS
	.align		4
.L_766:
        /*0070*/ 	.byte	0x04, 0x1c
        /*0072*/ 	.short	(.L_768 - .L_767)


	//   ....[0]....
.L_767:
        /*0074*/ 	.word	0x00004220


	//   ....[1]....
        /*0078*/ 	.word	0x000046b0


	//----- nvinfo : EIATTR_CRS_STACK_SIZE
	.align		4
.L_768:
        /*007c*/ 	.byte	0x04, 0x1e
        /*007e*/ 	.short	(.L_770 - .L_769)
.L_769:
        /*0080*/ 	.word	0x00000000
.L_770:


//--------------------- .nv.info._ZN5flash32flash_fwd_splitkv_combine_kernelI23Flash_fwd_kernel_traitsILi128ELi64ELi128ELi4ELb0ELb0EN7cutlass6half_tE19Flash_kernel_traitsILi128ELi64ELi128ELi4ES3_EELi4ELi2ELb1EEEvNS_16Flash_fwd_paramsE --------------------------
	.section	.nv.info._ZN5flash32flash_fwd_splitkv_combine_kernelI23Flash_fwd_kernel_traitsILi128ELi64ELi128ELi4ELb0ELb0EN7cutlass6half_tE19Flash_kernel_traitsILi128ELi64ELi128ELi4ES3_EELi4ELi2ELb1EEEvNS_16Flash_fwd_paramsE,"",@"SHT_CUDA_INFO"
	.sectionflags	@""
	.align	4


	//----- nvinfo : EIATTR_CUDA_API_VERSION
	.align		4
        /*0000*/ 	.byte	0x04, 0x37
        /*0002*/ 	.short	(.L_772 - .L_771)
.L_771:
        /*0004*/ 	.word	0x00000082


	//----- nvinfo : EIATTR_SW2861232_WAR
	.align		4
.L_772:
        /*0008*/ 	.byte	0x01, 0x35
	.zero		2


	//----- nvinfo : EIATTR_PARAM_CBANK
	.align		4
        /*000c*/ 	.byte	0x04, 0x0a
        /*000e*/ 	.short	(.L_774 - .L_773)
	.align		4
.L_773:
        /*0010*/ 	.word	index@(.nv.constant0._ZN5flash32flash_fwd_splitkv_combine_kernelI23Flash_fwd_kernel_traitsILi128ELi64ELi128ELi4ELb0ELb0EN7cutlass6half_tE19Flash_kernel_traitsILi128ELi64ELi128ELi4ES3_EELi4ELi2ELb1EEEvNS_16Flash_fwd_paramsE)
        /*0014*/ 	.short	0x0160
        /*0016*/ 	.short	0x01d0


	//----- nvinfo : EIATTR_CBANK_PARAM_SIZE
	.align		4
.L_774:
        /*0018*/ 	.byte	0x03, 0x19
        /*001a*/ 	.short	0x01d0


	//----- nvinfo : EIATTR_KPARAM_INFO
	.align		4
        /*001c*/ 	.byte	0x04, 0x17
        /*001e*/ 	.short	(.L_776 - .L_775)
.L_775:
        /*0020*/ 	.word	0x00000000
        /*0024*/ 	.short	0x0000
        /*0026*/ 	.short	0x0000
        /*0028*/ 	.byte	0x00, 0xf0, 0x41, 0x07


	//----- nvinfo : EIATTR_MAXREG_COUNT
	.align		4
.L_776:
        /*002c*/ 	.byte	0x03, 0x1b
        /*002e*/ 	.short	0x00ff


	//----- nvinfo : EIATTR_NUM_BARRIERS
	.align		4
        /*0030*/ 	.byte	0x02, 0x4c
        /*0032*/ 	.byte	0x01
	.zero		1


	//----- nvinfo : EIATTR_MERCURY_ISA_VERSION
	.align		4
        /*0034*/ 	.byte	0x03, 0x5f
        /*0036*/ 	.short	0x0000


	//----- nvinfo : EIATTR_COOP_GROUP_MASK_REGIDS
	.align		4
        /*0038*/ 	.byte	0x04, 0x29
        /*003a*/ 	.short	(.L_778 - .L_777)


	//   ....[0]....
.L_777:
        /*003c*/ 	.word	0xffffffff


	//   ....[1]....
        /*0040*/ 	.word	0xffffffff


	//   ....[2]....
        /*0044*/ 	.word	0xffffffff


	//   ....[3]....
        /*0048*/ 	.word	0xffffffff


	//----- nvinfo : EIATTR_COOP_GROUP_INSTR_OFFSETS
	.align		4
.L_778:
        /*004c*/ 	.byte	0x04, 0x28
        /*004e*/ 	.short	(.L_780 - .L_779)


	//   ....[0]....
.L_779:
        /*0050*/ 	.word	0x00001c10


	//   ....[1]....
        /*0054*/ 	.word	0x00001c30


	//   ....[2]....
        /*0058*/ 	.word	0x00001cd0


	//   ....[3]....
        /*005c*/ 	.word	0x00001cf0


	//----- nvinfo : EIATTR_EXIT_INSTR_OFFSETS
	.align		4
.L_780:
        /*0060*/ 	.byte	0x04, 0x1c
        /*0062*/ 	.short	(.L_782 - .L_781)


	//   ....[0]....
.L_781:
        /*0064*/ 	.word	0x00004150


	//   ....[1]....
        /*0068*/ 	.word	0x000045c0


	//----- nvinfo : EIATTR_CRS_STACK_SIZE
	.align		4
.L_782:
        /*006c*/ 	.byte	0x04, 0x1e
        /*006e*/ 	.short	(.L_784 - .L_783)
.L_783:
        /*0070*/ 	.word	0x00000000
.L_784:


//--------------------- .nv.info._ZN5flash32flash_fwd_splitkv_combine_kernelI23Flash_fwd_kernel_traitsILi128ELi64ELi128ELi4ELb0ELb0EN7cutlass6half_tE19Flash_kernel_traitsILi128ELi64ELi128ELi4ES3_EELi4ELi1ELb1EEEvNS_16Flash_fwd_paramsE --------------------------
	.section	.nv.info._ZN5flash32flash_fwd_splitkv_combine_kernelI23Flash_fwd_kernel_traitsILi128ELi64ELi128ELi4ELb0ELb0EN7cutlass6half_tE19Flash_kernel_traitsILi128ELi64ELi128ELi4ES3_EELi4ELi1ELb1EEEvNS_16Flash_fwd_paramsE,"",@"SHT_CUDA_INFO"
	.sectionflags	@""
	.align	4


	//----- nvinfo : EIATTR_CUDA_API_VERSION
	.align		4
        /*0000*/ 	.byte	0x04, 0x37
        /*0002*/ 	.short	(.L_786 - .L_785)
.L_785:
        /*0004*/ 	.word	0x00000082


	//----- nvinfo : EIATTR_SW2861232_WAR
	.align		4
.L_786:
        /*0008*/ 	.byte	0x01, 0x35
	.zero		2


	//----- nvinfo : EIATTR_PARAM_CBANK
	.align		4
        /*000c*/ 	.byte	0x04, 0x0a
        /*000e*/ 	.short	(.L_788 - .L_787)
	.align		4
.L_787:
        /*0010*/ 	.word	index@(.nv.constant0._ZN5flash32flash_fwd_splitkv_combine_kernelI23Flash_fwd_kernel_traitsILi128ELi64ELi128ELi4ELb0ELb0EN7cutlass6half_tE19Flash_kernel_traitsILi128ELi64ELi128ELi4ES3_EELi4ELi1ELb1EEEvNS_16Flash_fwd_paramsE)
        /*0014*/ 	.short	0x0160
        /*0016*/ 	.short	0x01d0


	//----- nvinfo : EIATTR_CBANK_PARAM_SIZE
	.align		4
.L_788:
        /*0018*/ 	.byte	0x03, 0x19
        /*001a*/ 	.short	0x01d0


	//----- nvinfo : EIATTR_KPARAM_INFO
	.align		4
        /*001c*/ 	.byte	0x04, 0x17
        /*001e*/ 	.short	(.L_790 - .L_789)
.L_789:
        /*0020*/ 	.word	0x00000000
        /*0024*/ 	.short	0x0000
        /*0026*/ 	.short	0x0000
        /*0028*/ 	.byte	0x00, 0xf0, 0x41, 0x07


	//----- nvinfo : EIATTR_MAXREG_COUNT
	.align		4
.L_790:
        /*002c*/ 	.byte	0x03, 0x1b
        /*002e*/ 	.short	0x00ff


	//----- nvinfo : EIATTR_NUM_BARRIERS
	.align		4
        /*0030*/ 	.byte	0x02, 0x4c
        /*0032*/ 	.byte	0x01
	.zero		1


	//----- nvinfo : EIATTR_MERCURY_ISA_VERSION
	.align		4
        /*0034*/ 	.byte	0x03, 0x5f
        /*0036*/ 	.short	0x0000


	//----- nvinfo : EIATTR_COOP_GROUP_MASK_REGIDS
	.align		4
        /*0038*/ 	.byte	0x04, 0x29
        /*003a*/ 	.short	(.L_792 - .L_791)


	//   ....[0]....
.L_791:
        /*003c*/ 	.word	0xffffffff


	//   ....[1]....
        /*0040*/ 	.word	0xffffffff


	//----- nvinfo : EIATTR_COOP_GROUP_INSTR_OFFSETS
	.align		4
.L_792:
        /*0044*/ 	.byte	0x04, 0x28
        /*0046*/ 	.short	(.L_794 - .L_793)


	//   ....[0]....
.L_793:
        /*0048*/ 	.word	0x00001cd0


	//   ....[1]....
        /*004c*/ 	.word	0x00001d40


	//----- nvinfo : EIATTR_EXIT_INSTR_OFFSETS
	.align		4
.L_794:
        /*0050*/ 	.byte	0x04, 0x1c
        /*0052*/ 	.short	(.L_796 - .L_795)


	//   ....[0]....
.L_795:
        /*0054*/ 	.word	0x00004290


	//   ....[1]....
        /*0058*/ 	.word	0x000046f0


	//----- nvinfo : EIATTR_CRS_STACK_SIZE
	.align		4
.L_796:
        /*005c*/ 	.byte	0x04, 0x1e
        /*005e*/ 	.short	(.L_798 - .L_797)
.L_797:
        /*0060*/ 	.word	0x00000000
.L_798:


//--------------------- .nv.info._ZN5flash24flash_fwd_splitkv_kernelI23Flash_fwd_kernel_traitsILi128ELi64ELi128ELi4ELb0ELb0EN7cutlass6half_tE19Flash_kernel_traitsILi128ELi64ELi128ELi4ES3_EELb1ELb0ELb0ELb0ELb0ELb0ELb0ELb0EEEvNS_16Flash_fwd_paramsE --------------------------
	.section	.nv.info._ZN5flash24flash_fwd_splitkv_kernelI23Flash_fwd_kernel_traitsILi128ELi64ELi128ELi4ELb0ELb0EN7cutlass6half_tE19Flash_kernel_traitsILi128ELi64ELi128ELi4ES3_EELb1ELb0ELb0ELb0ELb0ELb0ELb0ELb0EEEvNS_16Flash_fwd_paramsE,"",@"SHT_CUDA_INFO"
	.sectionflags	@""
	.align	4


	//----- nvinfo : EIATTR_CUDA_API_VERSION
	.align		4
        /*0000*/ 	.byte	0x04, 0x37
        /*0002*/ 	.short	(.L_800 - .L_799)
.L_799:
        /*0004*/ 	.word	0x00000082


	//----- nvinfo : EIATTR_SW2861232_WAR
	.align		4
.L_800:
        /*0008*/ 	.byte	0x01, 0x35
	.zero		2


	//----- nvinfo : EIATTR_PARAM_CBANK
	.align		4
        /*000c*/ 	.byte	0x04, 0x0a
        /*000e*/ 	.short	(.L_802 - .L_801)
	.align		4
.L_801:
        /*0010*/ 	.word	index@(.nv.constant0._ZN5flash24flash_fwd_splitkv_kernelI23Flash_fwd_kernel_traitsILi128ELi64ELi128ELi4ELb0ELb0EN7cutlass6half_tE19Flash_kernel_traitsILi128ELi64ELi128ELi4ES3_EELb1ELb0ELb0ELb0ELb0ELb0ELb0ELb0EEEvNS_16Flash_fwd_paramsE)
        /*0014*/ 	.short	0x0160
        /*0016*/ 	.short	0x01d0


	//----- nvinfo : EIATTR_CBANK_PARAM_SIZE
	.align		4
.L_802:
        /*0018*/ 	.byte	0x03, 0x19
        /*001a*/ 	.short	0x01d0


	//----- nvinfo : EIATTR_KPARAM_INFO
	.align		4
        /*001c*/ 	.byte	0x04, 0x17
        /*001e*/ 	.short	(.L_804 - .L_803)
.L_803:
        /*0020*/ 	.word	0x00000000
        /*0024*/ 	.short	0x0000
        /*0026*/ 	.short	0x0000
        /*0028*/ 	.byte	0x00, 0xf0, 0x41, 0x07


	//----- nvinfo : EIATTR_MAXREG_COUNT
	.align		4
.L_804:
        /*002c*/ 	.byte	0x03, 0x1b
        /*002e*/ 	.short	0x00ff


	//----- nvinfo : EIATTR_NUM_BARRIERS
	.align		4
        /*0030*/ 	.byte	0x02, 0x4c
        /*0032*/ 	.byte	0x01
	.zero		1


	//----- nvinfo : EIATTR_MERCURY_ISA_VERSION
	.align		4
        /*0034*/ 	.byte	0x03, 0x5f
        /*0036*/ 	.short	0x0000


	//----- nvinfo : EIATTR_COOP_GROUP_MASK_REGIDS
	.align		4
        /*0038*/ 	.byte	0x04, 0x29
        /*003a*/ 	.short	(.L_806 - .L_805)


	//   ....[0]....
.L_805:
        /*003c*/ 	.word	0xffffffff


	//   ....[1]....
        /*0040*/ 	.word	0xffffffff


	//   ....[2]....
        /*0044*/ 	.word	0xffffffff


	//   ....[3]....
        /*0048*/ 	.word	0xffffffff


	//   ....[4]....
        /*004c*/ 	.word	0xffffffff


	//   ....[5]....
        /*0050*/ 	.word	0xffffffff


	//   ....[6]....
        /*0054*/ 	.word	0xffffffff


	//   ....[7]....
        /*0058*/ 	.word	0xffffffff


	//   ....[8]....
        /*005c*/ 	.word	0xffffffff


	//   ....[9]....
        /*0060*/ 	.word	0xffffffff


	//   ....[10]....
        /*0064*/ 	.word	0xffffffff


	//   ....[11]....
        /*0068*/ 	.word	0xffffffff


	//   ....[12]....
        /*006c*/ 	.word	0xffffffff


	//   ....[13]....
        /*0070*/ 	.word	0xffffffff


	//   ....[14]....
        /*0074*/ 	.word	0xffffffff


	//   ....[15]....
        /*0078*/ 	.word	0xffffffff


	//----- nvinfo : EIATTR_COOP_GROUP_INSTR_OFFSETS
	.align		4
.L_806:
        /*007c*/ 	.byte	0x04, 0x28
        /*007e*/ 	.short	(.L_808 - .L_807)


	//   ....[0]....
.L_807:
        /*0080*/ 	.word	0x000067d0


	//   ....[1]....
        /*0084*/ 	.word	0x00006800


	//   ....[2]....
        /*0088*/ 	.word	0x00006820


	//   ....[3]....
        /*008c*/ 	.word	0x00006840


	//   ....[4]....
        /*0090*/ 	.word	0x0000b7a0


	//   ....[5]....
        /*0094*/ 	.word	0x0000b7b0


	//   ....[6]....
        /*0098*/ 	.word	0x0000b7e0


	//   ....[7]....
        /*009c*/ 	.word	0x0000b7f0


	//   ....[8]....
        /*00a0*/ 	.word	0x00010130


	//   ....[9]....
        /*00a4*/ 	.word	0x00010150


	//   ....[10]....
        /*00a8*/ 	.word	0x00010180


	//   ....[11]....
        /*00ac*/ 	.word	0x00010190


	//   ....[12]....
        /*00b0*/ 	.word	0x000120b0


	//   ....[13]....
        /*00b4*/ 	.word	0x000120f0


	//   ....[14]....
        /*00b8*/ 	.word	0x00012150


	//   ....[15]....
        /*00bc*/ 	.word	0x00012170


	//----- nvinfo : EIATTR_EXIT_INSTR_OFFSETS
	.align		4
.L_808:
        /*00c0*/ 	.byte	0x04, 0x1c
        /*00c2*/ 	.short	(.L_810 - .L_809)


	//   ....[0]....
.L_809:
        /*00c4*/ 	.word	0x000002d0


	//   ....[1]....
        /*00c8*/ 	.word	0x00000b80


	//   ....[2]....
        /*00cc*/ 	.word	0x00000bb0


	//   ....[3]....
        /*00d0*/ 	.word	0x00013370


	//   ....[4]....
        /*00d4*/ 	.word	0x00013440


	//   ....[5]....
        /*00d8*/ 	.word	0x00013460


	//----- nvinfo : EIATTR_CTAIDZ_USED
	.align		4
.L_810:
        /*00dc*/ 	.byte	0x01, 0x04
	.zero		2


	//----- nvinfo : EIATTR_CRS_STACK_SIZE
	.align		4
        /*00e0*/ 	.byte	0x04, 0x1e
        /*00e2*/ 	.short	(.L_812 - .L_811)
.L_811:
        /*00e4*/ 	.word	0x00000000
.L_812:


//--------------------- .nv.info._ZN5flash24flash_fwd_splitkv_kernelI23Flash_fwd_kernel_traitsILi128ELi64ELi128ELi4ELb0ELb0EN7cutlass6half_tE19Flash_kernel_traitsILi128ELi64ELi128ELi4ES3_EELb1ELb0ELb0ELb0ELb0ELb1ELb0ELb0EEEvNS_16Flash_fwd_paramsE --------------------------
	.section	.nv.info._ZN5flash24flash_fwd_splitkv_kernelI23Flash_fwd_kernel_traitsILi128ELi64ELi128ELi4ELb0ELb0EN7cutlass6half_tE19Flash_kernel_traitsILi128ELi64ELi128ELi4ES3_EELb1ELb0ELb0ELb0ELb0ELb1ELb0ELb0EEEvNS_16Flash_fwd_paramsE,"",@"SHT_CUDA_INFO"
	.sectionflags	@""
	.align	4


	//----- nvinfo : EIATTR_CUDA_API_VERSION
	.align		4
        /*0000*/ 	.byte	0x04, 0x37
        /*0002*/ 	.short	(.L_814 - .L_813)
.L_813:
        /*0004*/ 	.word	0x00000082


	//----- nvinfo : EIATTR_SW2861232_WAR
	.align		4
.L_814:
        /*0008*/ 	.byte	0x01, 0x35
	.zero		2


	//----- nvinfo : EIATTR_PARAM_CBANK
	.align		4
        /*000c*/ 	.byte	0x04, 0x0a
        /*000e*/ 	.short	(.L_816 - .L_815)
	.align		4
.L_815:
        /*0010*/ 	.word	index@(.nv.constant0._ZN5flash24flash_fwd_splitkv_kernelI23Flash_fwd_kernel_traitsILi128ELi64ELi128ELi4ELb0ELb0EN7cutlass6half_tE19Flash_kernel_traitsILi128ELi64ELi128ELi4ES3_EELb1ELb0ELb0ELb0ELb0ELb1ELb0ELb0EEEvNS_16Flash_fwd_paramsE)
        /*0014*/ 	.short	0x0160
        /*0016*/ 	.short	0x01d0


	//----- nvinfo : EIATTR_CBANK_PARAM_SIZE
	.align		4
.L_816:
        /*0018*/ 	.byte	0x03, 0x19
        /*001a*/ 	.short	0x01d0


	//----- nvinfo : EIATTR_KPARAM_INFO
	.align		4
        /*001c*/ 	.byte	0x04, 0x17
        /*001e*/ 	.short	(.L_818 - .L_817)
.L_817:
        /*0020*/ 	.word	0x00000000
        /*0024*/ 	.short	0x0000
        /*0026*/ 	.short	0x0000
        /*0028*/ 	.byte	0x00, 0xf0, 0x41, 0x07


	//----- nvinfo : EIATTR_MAXREG_COUNT
	.align		4
.L_818:
        /*002c*/ 	.byte	0x03, 0x1b
        /*002e*/ 	.short	0x00ff


	//----- nvinfo : EIATTR_NUM_BARRIERS
	.align		4
        /*0030*/ 	.byte	0x02, 0x4c
        /*0032*/ 	.byte	0x01
	.zero		1


	//----- nvinfo : EIATTR_MERCURY_ISA_VERSION
	.align		4
        /*0034*/ 	.byte	0x03, 0x5f
        /*0036*/ 	.short	0x0000


	//----- nvinfo : EIATTR_COOP_GROUP_MASK_REGIDS
	.align		4
        /*0038*/ 	.byte	0x04, 0x29
        /*003a*/ 	.short	(.L_820 - .L_819)


	//   ....[0]....
.L_819:
        /*003c*/ 	.word	0xffffffff


	//   ....[1]....
        /*0040*/ 	.word	0xffffffff


	//   ....[2]....
        /*0044*/ 	.word	0xffffffff


	//   ....[3]....
        /*0048*/ 	.word	0xffffffff


	//   ....[4]....
        /*004c*/ 	.word	0xffffffff


	//   ....[5]....
        /*0050*/ 	.word	0xffffffff


	//   ....[6]....
        /*0054*/ 	.word	0xffffffff


	//   ....[7]....
        /*0058*/ 	.word	0xffffffff


	//   ....[8]....
        /*005c*/ 	.word	0xffffffff


	//   ....[9]....
        /*0060*/ 	.word	0xffffffff


	//   ....[10]....
        /*0064*/ 	.word	0xffffffff


	//   ....[11]....
        /*0068*/ 	.word	0xffffffff


	//   ....[12]....
        /*006c*/ 	.word	0xffffffff


	//   ....[13]....
        /*0070*/ 	.word	0xffffffff


	//   ....[14]....
        /*0074*/ 	.word	0xffffffff


	//   ....[15]....
        /*0078*/ 	.word	0xffffffff


	//----- nvinfo : EIATTR_COOP_GROUP_INSTR_OFFSETS
	.align		4
.L_820:
        /*007c*/ 	.byte	0x04, 0x28
        /*007e*/ 	.short	(.L_822 - .L_821)


	//   ....[0]....
.L_821:
        /*0080*/ 	.word	0x00006f30


	//   ....[1]....
        /*0084*/ 	.word	0x00007000


	//   ....[2]....
        /*0088*/ 	.word	0x00007010


	//   ....[3]....
        /*008c*/ 	.word	0x00007040


	//   ....[4]....
        /*0090*/ 	.word	0x0000c7a0


	//   ....[5]....
        /*0094*/ 	.word	0x0000c7b0


	//   ....[6]....
        /*0098*/ 	.word	0x0000c7e0


	//   ....[7]....
        /*009c*/ 	.word	0x0000c7f0


	//   ....[8]....
        /*00a0*/ 	.word	0x00011960


	//   ....[9]....
        /*00a4*/ 	.word	0x00011970


	//   ....[10]....
        /*00a8*/ 	.word	0x000119a0


	//   ....[11]....
        /*00ac*/ 	.word	0x000119b0


	//   ....[12]....
        /*00b0*/ 	.word	0x00013880


	//   ....[13]....
        /*00b4*/ 	.word	0x000138c0


	//   ....[14]....
        /*00b8*/ 	.word	0x00013920


	//   ....[15]....
        /*00bc*/ 	.word	0x00013940


	//----- nvinfo : EIATTR_EXIT_INSTR_OFFSETS
	.align		4
.L_822:
        /*00c0*/ 	.byte	0x04, 0x1c
        /*00c2*/ 	.short	(.L_824 - .L_823)


	//   ....[0]....
.L_823:
        /*00c4*/ 	.word	0x000002d0


	//   ....[1]....
        /*00c8*/ 	.word	0x00000b80


	//   ....[2]....
        /*00cc*/ 	.word	0x00000bb0


	//   ....[3]....
        /*00d0*/ 	.word	0x00014b40


	//   ....[4]....
        /*00d4*/ 	.word	0x00014c10


	//   ....[5]....
        /*00d8*/ 	.word	0x00014c30


	//----- nvinfo : EIATTR_CTAIDZ_USED
	.align		4
.L_824:
        /*00dc*/ 	.byte	0x01, 0x04
	.zero		2


	//----- nvinfo : EIATTR_CRS_STACK_SIZE
	.align		4
        /*00e0*/ 	.byte	0x04, 0x1e
        /*00e2*/ 	.short	(.L_826 - .L_825)
.L_825:
        /*00e4*/ 	.word	0x00000000
.L_826:


//--------------------- .nv.info._ZN5flash24flash_fwd_splitkv_kernelI23Flash_fwd_kernel_traitsILi128ELi64ELi128ELi4ELb0ELb0EN7cutlass6half_tE19Flash_kernel_traitsILi128ELi64ELi128ELi4ES3_EELb1ELb0ELb0ELb0ELb0ELb0ELb0ELb1EEEvNS_16Flash_fwd_paramsE --------------------------
	.section	.nv.info._ZN5flash24flash_fwd_splitkv_kernelI23Flash_fwd_kernel_traitsILi128ELi64ELi128ELi4ELb0ELb0EN7cutlass6half_tE19Flash_kernel_traitsILi128ELi64ELi128ELi4ES3_EELb1ELb0ELb0ELb0ELb0ELb0ELb0ELb1EEEvNS_16Flash_fwd_paramsE,"",@"SHT_CUDA_INFO"
	.sectionflags	@""
	.align	4


	//----- nvinfo : EIATTR_CUDA_API_VERSION
	.align		4
        /*0000*/ 	.byte	0x04, 0x37
        /*0002*/ 	.short	(.L_828 - .L_827)
.L_827:
        /*0004*/ 	.word	0x00000082


	//----- nvinfo : EIATTR_SW2861232_WAR
	.align		4
.L_828:
        /*0008*/ 	.byte	0x01, 0x35
	.zero		2


	//----- nvinfo : EIATTR_PARAM_CBANK
	.align		4
        /*000c*/ 	.byte	0x04, 0x0a
        /*000e*/ 	.short	(.L_830 - .L_829)
	.align		4
.L_829:
        /*0010*/ 	.word	index@(.nv.constant0._ZN5flash24flash_fwd_splitkv_kernelI23Flash_fwd_kernel_traitsILi128ELi64ELi128ELi4ELb0ELb0EN7cutlass6half_tE19Flash_kernel_traitsILi128ELi64ELi128ELi4ES3_EELb1ELb0ELb0ELb0ELb0ELb0ELb0ELb1EEEvNS_16Flash_fwd_paramsE)
        /*0014*/ 	.short	0x0160
        /*0016*/ 	.short	0x01d0


	//----- nvinfo : EIATTR_CBANK_PARAM_SIZE
	.align		4
.L_830:
        /*0018*/ 	.byte	0x03, 0x19
        /*001a*/ 	.short	0x01d0


	//----- nvinfo : EIATTR_KPARAM_INFO
	.align		4
        /*001c*/ 	.byte	0x04, 0x17
        /*001e*/ 	.short	(.L_832 - .L_831)
.L_831:
        /*0020*/ 	.word	0x00000000
        /*0024*/ 	.short	0x0000
        /*0026*/ 	.short	0x0000
        /*0028*/ 	.byte	0x00, 0xf0, 0x41, 0x07


	//----- nvinfo : EIATTR_MAXREG_COUNT
	.align		4
.L_832:
        /*002c*/ 	.byte	0x03, 0x1b
        /*002e*/ 	.short	0x00ff


	//----- nvinfo : EIATTR_NUM_BARRIERS
	.align		4
        /*0030*/ 	.byte	0x02, 0x4c
        /*0032*/ 	.byte	0x01
	.zero		1


	//----- nvinfo : EIATTR_MERCURY_ISA_VERSION
	.align		4
        /*0034*/ 	.byte	0x03, 0x5f
        /*0036*/ 	.short	0x0000


	//----- nvinfo : EIATTR_COOP_GROUP_MASK_REGIDS
	.align		4
        /*0038*/ 	.byte	0x04, 0x29
        /*003a*/ 	.short	(.L_834 - .L_833)


	//   ....[0]....
.L_833:
        /*003c*/ 	.word	0xffffffff


	//   ....[1]....
        /*0040*/ 	.word	0xffffffff


	//   ....[2]....
        /*0044*/ 	.word	0xffffffff


	//   ....[3]....
        /*0048*/ 	.word	0xffffffff


	//   ....[4]....
        /*004c*/ 	.word	0xffffffff


	//   ....[5]....
        /*0050*/ 	.word	0xffffffff


	//   ....[6]....
        /*0054*/ 	.word	0xffffffff


	//   ....[7]....
        /*0058*/ 	.word	0xffffffff


	//   ....[8]....
        /*005c*/ 	.word	0xffffffff


	//   ....[9]....
        /*0060*/ 	.word	0xffffffff


	//   ....[10]....
        /*0064*/ 	.word	0xffffffff


	//   ....[11]....
        /*0068*/ 	.word	0xffffffff


	//   ....[12]....
        /*006c*/ 	.word	0xffffffff


	//   ....[13]....
        /*0070*/ 	.word	0xffffffff


	//   ....[14]....
        /*0074*/ 	.word	0xffffffff


	//   ....[15]....
        /*0078*/ 	.word	0xffffffff


	//   ....[16]....
        /*007c*/ 	.word	0xffffffff


	//   ....[17]....
        /*0080*/ 	.word	0xffffffff


	//   ....[18]....
        /*0084*/ 	.word	0xffffffff


	//   ....[19]....
        /*0088*/ 	.word	0xffffffff


	//----- nvinfo : EIATTR_COOP_GROUP_INSTR_OFFSETS
	.align		4
.L_834:
        /*008c*/ 	.byte	0x04, 0x28
        /*008e*/ 	.short	(.L_836 - .L_835)


	//   ....[0]....
.L_835:
        /*0090*/ 	.word	0x00018920


	//   ....[1]....
        /*0094*/ 	.word	0x00018980


	//   ....[2]....
        /*0098*/ 	.word	0x000189a0


	//   ....[3]....
        /*009c*/ 	.word	0x000189c0


	//   ....[4]....
        /*00a0*/ 	.word	0x0001d820


	//   ....[5]....
        /*00a4*/ 	.word	0x0001d870


	//   ....[6]....
        /*00a8*/ 	.word	0x0001d8a0


	//   ....[7]....
        /*00ac*/ 	.word	0x0001d8c0


	//   ....[8]....
        /*00b0*/ 	.word	0x00022280


	//   ....[9]....
        /*00b4*/ 	.word	0x000222a0


	//   ....[10]....
        /*00b8*/ 	.word	0x000222c0


	//   ....[11]....
        /*00bc*/ 	.word	0x000222e0


	//   ....[12]....
        /*00c0*/ 	.word	0x000242c0


	//   ....[13]....
        /*00c4*/ 	.word	0x000242f0


	//   ....[14]....
        /*00c8*/ 	.word	0x00024300


	//   ....[15]....
        /*00cc*/ 	.word	0x00024330


	//   ....[16]....
        /*00d0*/ 	.word	0x000259e0


	//   ....[17]....
        /*00d4*/ 	.word	0x00025a20


	//   ....[18]....
        /*00d8*/ 	.word	0x00025a70


	//   ....[19]....
        /*00dc*/ 	.word	0x00025ac0


	//----- nvinfo : EIATTR_EXIT_INSTR_OFFSETS
	.align		4
.L_836:
        /*00e0*/ 	.byte	0x04, 0x1c
        /*00e2*/ 	.short	(.L_838 - .L_837)


	//   ....[0]....
.L_837:
        /*00e4*/ 	.word	0x000000b0


	//----- nvinfo : EIATTR_CTAIDZ_USED
	.align		4
.L_838:
        /*00e8*/ 	.byte	0x01, 0x04
	.zero		2


	//----- nvinfo : EIATTR_CRS_STACK_SIZE
	.align		4
        /*00ec*/ 	.byte	0x04, 0x1e
        /*00ee*/ 	.short	(.L_840 - .L_839)
.L_839:
        /*00f0*/ 	.word	0x00000000
.L_840:


//--------------------- .nv.info._ZN5flash24flash_fwd_splitkv_kernelI23Flash_fwd_kernel_traitsILi128ELi64ELi128ELi4ELb0ELb0EN7cutlass6half_tE19Flash_kernel_traitsILi128ELi64ELi128ELi4ES3_EELb1ELb0ELb0ELb0ELb0ELb1ELb0ELb1EEEvNS_16Flash_fwd_paramsE --------------------------
	.section	.nv.info._ZN5flash24flash_fwd_splitkv_kernelI23Flash_fwd_kernel_traitsILi128ELi64ELi128ELi4ELb0ELb0EN7cutlass6half_tE19Flash_kernel_traitsILi128ELi64ELi128ELi4ES3_EELb1ELb0ELb0ELb0ELb0ELb1ELb0ELb1EEEvNS_16Flash_fwd_paramsE,"",@"SHT_CUDA_INFO"
	.sectionflags	@""
	.align	4


	//----- nvinfo : EIATTR_CUDA_API_VERSION
	.align		4
        /*0000*/ 	.byte	0x04, 0x37
        /*0002*/ 	.short	(.L_842 - .L_841)
.L_841:
        /*0004*/ 	.word	0x00000082


	//----- nvinfo : EIATTR_SW2861232_WAR
	.align		4
.L_842:
        /*0008*/ 	.byte	0x01, 0x35
	.zero		2


	//----- nvinfo : EIATTR_PARAM_CBANK
	.align		4
        /*000c*/ 	.byte	0x04, 0x0a
        /*000e*/ 	.short	(.L_844 - .L_843)
	.align		4
.L_843:
        /*0010*/ 	.word	index@(.nv.constant0._ZN5flash24flash_fwd_splitkv_kernelI23Flash_fwd_kernel_traitsILi128ELi64ELi128ELi4ELb0ELb0EN7cutlass6half_tE19Flash_kernel_traitsILi128ELi64ELi128ELi4ES3_EELb1ELb0ELb0ELb0ELb0ELb1ELb0ELb1EEEvNS_16Flash_fwd_paramsE)
        /*0014*/ 	.short	0x0160
        /*0016*/ 	.short	0x01d0


	//----- nvinfo : EIATTR_CBANK_PARAM_SIZE
	.align		4
.L_844:
        /*0018*/ 	.byte	0x03, 0x19
        /*001a*/ 	.short	0x01d0


	//----- nvinfo : EIATTR_KPARAM_INFO
	.align		4
        /*001c*/ 	.byte	0x04, 0x17
        /*001e*/ 	.short	(.L_846 - .L_845)
.L_845:
        /*0020*/ 	.word	0x00000000
        /*0024*/ 	.short	0x0000
        /*0026*/ 	.short	0x0000
        /*0028*/ 	.byte	0x00, 0xf0, 0x41, 0x07


	//----- nvinfo : EIATTR_MAXREG_COUNT
	.align		4
.L_846:
        /*002c*/ 	.byte	0x03, 0x1b
        /*002e*/ 	.short	0x00ff


	//----- nvinfo : EIATTR_NUM_BARRIERS
	.align		4
        /*0030*/ 	.byte	0x02, 0x4c
        /*0032*/ 	.byte	0x01
	.zero		1


	//----- nvinfo : EIATTR_MERCURY_ISA_VERSION
	.align		4
        /*0034*/ 	.byte	0x03, 0x5f
        /*0036*/ 	.short	0x0000


	//----- nvinfo : EIATTR_COOP_GROUP_MASK_REGIDS
	.align		4
        /*0038*/ 	.byte	0x04, 0x29
        /*003a*/ 	.short	(.L_848 - .L_847)


	//   ....[0]....
.L_847:
        /*003c*/ 	.word	0xffffffff


	//   ....[1]....
        /*0040*/ 	.word	0xffffffff


	//   ....[2]....
        /*0044*/ 	.word	0xffffffff


	//   ....[3]....
        /*0048*/ 	.word	0xffffffff


	//   ....[4]....
        /*004c*/ 	.word	0xffffffff


	//   ....[5]....
        /*0050*/ 	.word	0xffffffff


	//   ....[6]....
        /*0054*/ 	.word	0xffffffff


	//   ....[7]....
        /*0058*/ 	.word	0xffffffff


	//   ....[8]....
        /*005c*/ 	.word	0xffffffff


	//   ....[9]....
        /*0060*/ 	.word	0xffffffff


	//   ....[10]....
        /*0064*/ 	.word	0xffffffff


	//   ....[11]....
        /*0068*/ 	.word	0xffffffff


	//   ....[12]....
        /*006c*/ 	.word	0xffffffff


	//   ....[13]....
        /*0070*/ 	.word	0xffffffff


	//   ....[14]....
        /*0074*/ 	.word	0xffffffff


	//   ....[15]....
        /*0078*/ 	.word	0xffffffff


	//   ....[16]....
        /*007c*/ 	.word	0xffffffff


	//   ....[17]....
        /*0080*/ 	.word	0xffffffff


	//   ....[18]....
        /*0084*/ 	.word	0xffffffff


	//   ....[19]....
        /*0088*/ 	.word	0xffffffff


	//----- nvinfo : EIATTR_COOP_GROUP_INSTR_OFFSETS
	.align		4
.L_848:
        /*008c*/ 	.byte	0x04, 0x28
        /*008e*/ 	.short	(.L_850 - .L_849)


	//   ....[0]....
.L_849:
        /*0090*/ 	.word	0x00019ec0


	//   ....[1]....
        /*0094*/ 	.word	0x00019ee0


	//   ....[2]....
        /*0098*/ 	.word	0x00019f80


	//   ....[3]....
        /*009c*/ 	.word	0x00019f90


	//   ....[4]....
        /*00a0*/ 	.word	0x0001f6d0


	//   ....[5]....
        /*00a4*/ 	.word	0x0001f6e0


	//   ....[6]....
        /*00a8*/ 	.word	0x0001f710


	//   ....[7]....
        /*00ac*/ 	.word	0x0001f720


	//   ....[8]....
        /*00b0*/ 	.word	0x000249a0


	//   ....[9]....
        /*00b4*/ 	.word	0x000249c0


	//   ....[10]....
        /*00b8*/ 	.word	0x000249e0


	//   ....[11]....
        /*00bc*/ 	.word	0x00024a00


	//   ....[12]....
        /*00c0*/ 	.word	0x00026980


	//   ....[13]....
        /*00c4*/ 	.word	0x000269b0


	//   ....[14]....
        /*00c8*/ 	.word	0x000269c0


	//   ....[15]....
        /*00cc*/ 	.word	0x000269f0


	//   ....[16]....
        /*00d0*/ 	.word	0x000280e0


	//   ....[17]....
        /*00d4*/ 	.word	0x00028130


	//   ....[18]....
        /*00d8*/ 	.word	0x00028180


	//   ....[19]....
        /*00dc*/ 	.word	0x000281d0


	//----- nvinfo : EIATTR_EXIT_INSTR_OFFSETS
	.align		4
.L_850:
        /*00e0*/ 	.byte	0x04, 0x1c
        /*00e2*/ 	.short	(.L_852 - .L_851)


	//   ....[0]....
.L_851:
        /*00e4*/ 	.word	0x000000b0


	//----- nvinfo : EIATTR_CTAIDZ_USED
	.align		4
.L_852:
        /*00e8*/ 	.byte	0x01, 0x04
	.zero		2


	//----- nvinfo : EIATTR_CRS_STACK_SIZE
	.align		4
        /*00ec*/ 	.byte	0x04, 0x1e
        /*00ee*/ 	.short	(.L_854 - .L_853)
.L_853:
        /*00f0*/ 	.word	0x00000000
.L_854:


//--------------------- .nv.info._ZN5flash24flash_fwd_splitkv_kernelI23Flash_fwd_kernel_traitsILi128ELi64ELi128ELi4ELb0ELb0EN7cutlass6half_tE19Flash_kernel_traitsILi128ELi64ELi128ELi4ES3_EELb1ELb0ELb0ELb0ELb0ELb0ELb1ELb0EEEvNS_16Flash_fwd_paramsE --------------------------
	.section	.nv.info._ZN5flash24flash_fwd_splitkv_kernelI23Flash_fwd_kernel_traitsILi128ELi64ELi128ELi4ELb0ELb0EN7cutlass6half_tE19Flash_kernel_traitsILi128ELi64ELi128ELi4ES3_EELb1ELb0ELb0ELb0ELb0ELb0ELb1ELb0EEEvNS_16Flash_fwd_paramsE,"",@"SHT_CUDA_INFO"
	.sectionflags	@""
	.align	4


	//----- nvinfo : EIATTR_CUDA_API_VERSION
	.align		4
        /*0000*/ 	.byte	0x04, 0x37
        /*0002*/ 	.short	(.L_856 - .L_855)
.L_855:
        /*0004*/ 	.word	0x00000082


	//----- nvinfo : EIATTR_SW2861232_WAR
	.align		4
.L_856:
        /*0008*/ 	.byte	0x01, 0x35
	.zero		2


	//----- nvinfo : EIATTR_PARAM_CBANK
	.align		4
        /*000c*/ 	.byte	0x04, 0x0a
        /*000e*/ 	.short	(.L_858 - .L_857)
	.align		4
.L_857:
        /*0010*/ 	.word	index@(.nv.constant0._ZN5flash24flash_fwd_splitkv_kernelI23Flash_fwd_kernel_traitsILi128ELi64ELi128ELi4ELb0ELb0EN7cutlass6half_tE19Flash_kernel_traitsILi128ELi64ELi128ELi4ES3_EELb1ELb0ELb0ELb0ELb0ELb0ELb1ELb0EEEvNS_16Flash_fwd_paramsE)
        /*0014*/ 	.short	0x0160
        /*0016*/ 	.short	0x01d0


	//----- nvinfo : EIATTR_CBANK_PARAM_SIZE
	.align		4
.L_858:
        /*0018*/ 	.byte	0x03, 0x19
        /*001a*/ 	.short	0x01d0


	//----- nvinfo : EIATTR_KPARAM_INFO
	.align		4
        /*001c*/ 	.byte	0x04, 0x17
        /*001e*/ 	.short	(.L_860 - .L_859)
.L_859:
        /*0020*/ 	.word	0x00000000
        /*0024*/ 	.short	0x0000
        /*0026*/ 	.short	0x0000
        /*0028*/ 	.byte	0x00, 0xf0, 0x41, 0x07


	//----- nvinfo : EIATTR_MAXREG_COUNT
	.align		4
.L_860:
        /*002c*/ 	.byte	0x03, 0x1b
        /*002e*/ 	.short	0x00ff


	//----- nvinfo : EIATTR_NUM_BARRIERS
	.align		4
        /*0030*/ 	.byte	0x02, 0x4c
        /*0032*/ 	.byte	0x01
	.zero		1


	//----- nvinfo : EIATTR_MERCURY_ISA_VERSION
	.align		4
        /*0034*/ 	.byte	0x03, 0x5f
        /*0036*/ 	.short	0x0000


	//----- nvinfo : EIATTR_COOP_GROUP_MASK_REGIDS
	.align		4
        /*0038*/ 	.byte	0x04, 0x29
        /*003a*/ 	.short	(.L_862 - .L_861)


	//   ....[0]....
.L_861:
        /*003c*/ 	.word	0xffffffff


	//   ....[1]....
        /*0040*/ 	.word	0xffffffff


	//   ....[2]....
        /*0044*/ 	.word	0xffffffff


	//   ....[3]....
        /*0048*/ 	.word	0xffffffff


	//   ....[4]....
        /*004c*/ 	.word	0xffffffff


	//   ....[5]....
        /*0050*/ 	.word	0xffffffff


	//   ....[6]....
        /*0054*/ 	.word	0xffffffff


	//   ....[7]....
        /*0058*/ 	.word	0xffffffff


	//   ....[8]....
        /*005c*/ 	.word	0xffffffff


	//   ....[9]....
        /*0060*/ 	.word	0xffffffff


	//   ....[10]....
        /*0064*/ 	.word	0xffffffff


	//   ....[11]....
        /*0068*/ 	.word	0xffffffff


	//   ....[12]....
        /*006c*/ 	.word	0xffffffff


	//   ....[13]....
        /*0070*/ 	.word	0xffffffff


	//   ....[14]....
        /*0074*/ 	.word	0xffffffff


	//   ....[15]....
        /*0078*/ 	.word	0xffffffff


	//----- nvinfo : EIATTR_COOP_GROUP_INSTR_OFFSETS
	.align		4
.L_862:
        /*007c*/ 	.byte	0x04, 0x28
        /*007e*/ 	.short	(.L_864 - .L_863)


	//   ....[0]....
.L_863:
        /*0080*/ 	.word	0x00006b00


	//   ....[1]....
        /*0084*/ 	.word	0x00006b20


	//   ....[2]....
        /*0088*/ 	.word	0x00006bc0


	//   ....[3]....
        /*008c*/ 	.word	0x00006bd0


	//   ....[4]....
        /*0090*/ 	.word	0x0000bbf0


	//   ....[5]....
        /*0094*/ 	.word	0x0000bc00


	//   ....[6]....
        /*0098*/ 	.word	0x0000bc30


	//   ....[7]....
        /*009c*/ 	.word	0x0000bc40


	//   ....[8]....
        /*00a0*/ 	.word	0x00010580


	//   ....[9]....
        /*00a4*/ 	.word	0x000105a0


	//   ....[10]....
        /*00a8*/ 	.word	0x000105d0


	//   ....[11]....
        /*00ac*/ 	.word	0x000105e0


	//   ....[12]....
        /*00b0*/ 	.word	0x000124f0


	//   ....[13]....
        /*00b4*/ 	.word	0x00012530


	//   ....[14]....
        /*00b8*/ 	.word	0x00012580


	//   ....[15]....
        /*00bc*/ 	.word	0x00012590


	//----- nvinfo : EIATTR_EXIT_INSTR_OFFSETS
	.align		4
.L_864:
        /*00c0*/ 	.byte	0x04, 0x1c
        /*00c2*/ 	.short	(.L_866 - .L_865)


	//   ....[0]....
.L_865:
        /*00c4*/ 	.word	0x00000410


	//   ....[1]....
        /*00c8*/ 	.word	0x00000e50


	//   ....[2]....
        /*00cc*/ 	.word	0x00000e80


	//   ....[3]....
        /*00d0*/ 	.word	0x00013780


	//   ....[4]....
        /*00d4*/ 	.word	0x000137c0


	//   ....[5]....
        /*00d8*/ 	.word	0x000137e0


	//----- nvinfo : EIATTR_CTAIDZ_USED
	.align		4
.L_866:
        /*00dc*/ 	.byte	0x01, 0x04
	.zero		2


	//----- nvinfo : EIATTR_CRS_STACK_SIZE
	.align		4
        /*00e0*/ 	.byte	0x04, 0x1e
        /*00e2*/ 	.short	(.L_868 - .L_867)
.L_867:
        /*00e4*/ 	.word	0x00000000
.L_868:


//--------------------- .nv.info._ZN5flash24flash_fwd_splitkv_kernelI23Flash_fwd_kernel_traitsILi128ELi64ELi128ELi4ELb0ELb0EN7cutlass6half_tE19Flash_kernel_traitsILi128ELi64ELi128ELi4ES3_EELb1ELb0ELb0ELb0ELb0ELb1ELb1ELb0EEEvNS_16Flash_fwd_paramsE --------------------------
	.section	.nv.info._ZN5flash24flash_fwd_splitkv_kernelI23Flash_fwd_kernel_traitsILi128ELi64ELi128ELi4ELb0ELb0EN7cutlass6half_tE19Flash_kernel_traitsILi128ELi64ELi128ELi4ES3_EELb1ELb0ELb0ELb0ELb0ELb1ELb1ELb0EEEvNS_16Flash_fwd_paramsE,"",@"SHT_CUDA_INFO"
	.sectionflags	@""
	.align	4


	//----- nvinfo : EIATTR_CUDA_API_VERSION
	.align		4
        /*0000*/ 	.byte	0x04, 0x37
        /*0002*/ 	.short	(.L_870 - .L_869)
.L_869:
        /*0004*/ 	.word	0x00000082


	//----- nvinfo : EIATTR_SW2861232_WAR
	.align		4
.L_870:
        /*0008*/ 	.byte	0x01, 0x35
	.zero		2


	//----- nvinfo : EIATTR_PARAM_CBANK
	.align		4
        /*000c*/ 	.byte	0x04, 0x0a
        /*000e*/ 	.short	(.L_872 - .L_871)
	.align		4
.L_871:
        /*0010*/ 	.word	index@(.nv.constant0._ZN5flash24flash_fwd_splitkv_kernelI23Flash_fwd_kernel_traitsILi128ELi64ELi128ELi4ELb0ELb0EN7cutlass6half_tE19Flash_kernel_traitsILi128ELi64ELi128ELi4ES3_EELb1ELb0ELb0ELb0ELb0ELb1ELb1ELb0EEEvNS_16Flash_fwd_paramsE)
        /*0014*/ 	.short	0x0160
        /*0016*/ 	.short	0x01d0


	//----- nvinfo : EIATTR_CBANK_PARAM_SIZE
	.align		4
.L_872:
        /*0018*/ 	.byte	0x03, 0x19
        /*001a*/ 	.short	0x01d0


	//----- nvinfo : EIATTR_KPARAM_INFO
	.align		4
        /*001c*/ 	.byte	0x04, 0x17
        /*001e*/ 	.short	(.L_874 - .L_873)
.L_873:
        /*0020*/ 	.word	0x00000000
        /*0024*/ 	.short	0x0000
        /*0026*/ 	.short	0x0000
        /*0028*/ 	.byte	0x00, 0xf0, 0x41, 0x07


	//----- nvinfo : EIATTR_MAXREG_COUNT
	.align		4
.L_874:
        /*002c*/ 	.byte	0x03, 0x1b
        /*002e*/ 	.short	0x00ff


	//----- nvinfo : EIATTR_NUM_BARRIERS
	.align		4
        /*0030*/ 	.byte	0x02, 0x4c
        /*0032*/ 	.byte	0x01
	.zero		1


	//----- nvinfo : EIATTR_MERCURY_ISA_VERSION
	.align		4
        /*0034*/ 	.byte	0x03, 0x5f
        /*0036*/ 	.short	0x0000


	//----- nvinfo : EIATTR_COOP_GROUP_MASK_REGIDS
	.align		4
        /*0038*/ 	.byte	0x04, 0x29
        /*003a*/ 	.short	(.L_876 - .L_875)


	//   ....[0]....
.L_875:
        /*003c*/ 	.word	0xffffffff


	//   ....[1]....
        /*0040*/ 	.word	0xffffffff


	//   ....[2]....
        /*0044*/ 	.word	0xffffffff


	//   ....[3]....
        /*0048*/ 	.word	0xffffffff


	//   ....[4]....
        /*004c*/ 	.word	0xffffffff


	//   ....[5]....
        /*0050*/ 	.word	0xffffffff


	//   ....[6]....
        /*0054*/ 	.word	0xffffffff


	//   ....[7]....
        /*0058*/ 	.word	0xffffffff


	//   ....[8]....
        /*005c*/ 	.word	0xffffffff


	//   ....[9]....
        /*0060*/ 	.word	0xffffffff


	//   ....[10]....
        /*0064*/ 	.word	0xffffffff


	//   ....[11]....
        /*0068*/ 	.word	0xffffffff


	//   ....[12]....
        /*006c*/ 	.word	0xffffffff


	//   ....[13]....
        /*0070*/ 	.word	0xffffffff


	//   ....[14]....
        /*0074*/ 	.word	0xffffffff


	//   ....[15]....
        /*0078*/ 	.word	0xffffffff


	//----- nvinfo : EIATTR_COOP_GROUP_INSTR_OFFSETS
	.align		4
.L_876:
        /*007c*/ 	.byte	0x04, 0x28
        /*007e*/ 	.short	(.L_878 - .L_877)


	//   ....[0]....
.L_877:
        /*0080*/ 	.word	0x00007570


	//   ....[1]....
        /*0084*/ 	.word	0x00007620


	//   ....[2]....
        /*0088*/ 	.word	0x00007630


	//   ....[3]....
        /*008c*/ 	.word	0x00007690


	//   ....[4]....
        /*0090*/ 	.word	0x0000ce50


	//   ....[5]....
        /*0094*/ 	.word	0x0000ce60


	//   ....[6]....
        /*0098*/ 	.word	0x0000ce90


	//   ....[7]....
        /*009c*/ 	.word	0x0000cea0


	//   ....[8]....
        /*00a0*/ 	.word	0x00012030


	//   ....[9]....
        /*00a4*/ 	.word	0x00012050


	//   ....[10]....
        /*00a8*/ 	.word	0x00012080


	//   ....[11]....
        /*00ac*/ 	.word	0x00012090


	//   ....[12]....
        /*00b0*/ 	.word	0x00013f50


	//   ....[13]....
        /*00b4*/ 	.word	0x00013f90


	//   ....[14]....
        /*00b8*/ 	.word	0x00013fe0


	//   ....[15]....
        /*00bc*/ 	.word	0x00013ff0


	//----- nvinfo : EIATTR_EXIT_INSTR_OFFSETS
	.align		4
.L_878:
        /*00c0*/ 	.byte	0x04, 0x1c
        /*00c2*/ 	.short	(.L_880 - .L_879)


	//   ....[0]....
.L_879:
        /*00c4*/ 	.word	0x00000410


	//   ....[1]....
        /*00c8*/ 	.word	0x00000e60


	//   ....[2]....
        /*00cc*/ 	.word	0x00000e90


	//   ....[3]....
        /*00d0*/ 	.word	0x000151e0


	//   ....[4]....
        /*00d4*/ 	.word	0x00015220


	//   ....[5]....
        /*00d8*/ 	.word	0x00015240


	//----- nvinfo : EIATTR_CTAIDZ_USED
	.align		4
.L_880:
        /*00dc*/ 	.byte	0x01, 0x04
	.zero		2


	//----- nvinfo : EIATTR_CRS_STACK_SIZE
	.align		4
        /*00e0*/ 	.byte	0x04, 0x1e
        /*00e2*/ 	.short	(.L_882 - .L_881)
.L_881:
        /*00e4*/ 	.word	0x00000000
.L_882:


//--------------------- .nv.info._ZN5flash24flash_fwd_splitkv_kernelI23Flash_fwd_kernel_traitsILi128ELi64ELi128ELi4ELb0ELb0EN7cutlass6half_tE19Flash_kernel_traitsILi128ELi64ELi128ELi4ES3_EELb1ELb0ELb0ELb0ELb0ELb0ELb1ELb1EEEvNS_16Flash_fwd_paramsE --------------------------
	.section	.nv.info._ZN5flash24flash_fwd_splitkv_kernelI23Flash_fwd_kernel_traitsILi128ELi64ELi128ELi4ELb0ELb0EN7cutlass6half_tE19Flash_kernel_traitsILi128ELi64ELi128ELi4ES3_EELb1ELb0ELb0ELb0ELb0ELb0ELb1ELb1EEEvNS_16Flash_fwd_paramsE,"",@"SHT_CUDA_INFO"
	.sectionflags	@""
	.align	4


	//----- nvinfo : EIATTR_CUDA_API_VERSION
	.align		4
        /*0000*/ 	.byte	0x04, 0x37
        /*0002*/ 	.short	(.L_884 - .L_883)
.L_883:
        /*0004*/ 	.word	0x00000082


	//----- nvinfo : EIATTR_SW2861232_WAR
	.align		4
.L_884:
        /*0008*/ 	.byte	0x01, 0x35
	.zero		2


	//----- nvinfo : EIATTR_PARAM_CBANK
	.align		4
        /*000c*/ 	.byte	0x04, 0x0a
        /*000e*/ 	.short	(.L_886 - .L_885)
	.align		4
.L_885:
        /*0010*/ 	.word	index@(.nv.constant0._ZN5flash24flash_fwd_splitkv_kernelI23Flash_fwd_kernel_traitsILi128ELi64ELi128ELi4ELb0ELb0EN7cutlass6half_tE19Flash_kernel_traitsILi128ELi64ELi128ELi4ES3_EELb1ELb0ELb0ELb0ELb0ELb0ELb1ELb1EEEvNS_16Flash_fwd_paramsE)
        /*0014*/ 	.short	0x0160
        /*0016*/ 	.short	0x01d0


	//----- nvinfo : EIATTR_CBANK_PARAM_SIZE
	.align		4
.L_886:
        /*0018*/ 	.byte	0x03, 0x19
        /*001a*/ 	.short	0x01d0


	//----- nvinfo : EIATTR_KPARAM_INFO
	.align		4
        /*001c*/ 	.byte	0x04, 0x17
        /*001e*/ 	.short	(.L_888 - .L_887)
.L_887:
        /*0020*/ 	.word	0x00000000
        /*0024*/ 	.short	0x0000
        /*0026*/ 	.short	0x0000
        /*0028*/ 	.byte	0x00, 0xf0, 0x41, 0x07


	//----- nvinfo : EIATTR_MAXREG_COUNT
	.align		4
.L_888:
        /*002c*/ 	.byte	0x03, 0x1b
        /*002e*/ 	.short	0x00ff


	//----- nvinfo : EIATTR_NUM_BARRIERS
	.align		4
        /*0030*/ 	.byte	0x02, 0x4c
        /*0032*/ 	.byte	0x01
	.zero		1


	//----- nvinfo : EIATTR_MERCURY_ISA_VERSION
	.align		4
        /*0034*/ 	.byte	0x03, 0x5f
        /*0036*/ 	.short	0x0000


	//----- nvinfo : EIATTR_COOP_GROUP_MASK_REGIDS
	.align		4
        /*0038*/ 	.byte	0x04, 0x29
        /*003a*/ 	.short	(.L_890 - .L_889)


	//   ....[0]....
.L_889:
        /*003c*/ 	.word	0xffffffff


	//   ....[1]....
        /*0040*/ 	.word	0xffffffff


	//   ....[2]....
        /*0044*/ 	.word	0xffffffff


	//   ....[3]....
        /*0048*/ 	.word	0xffffffff


	//   ....[4]....
        /*004c*/ 	.word	0xffffffff


	//   ....[5]....
        /*0050*/ 	.word	0xffffffff


	//   ....[6]....
        /*0054*/ 	.word	0xffffffff


	//   ....[7]....
        /*0058*/ 	.word	0xffffffff


	//   ....[8]....
        /*005c*/ 	.word	0xffffffff


	//   ....[9]....
        /*0060*/ 	.word	0xffffffff


	//   ....[10]....
        /*0064*/ 	.word	0xffffffff


	//   ....[11]....
        /*0068*/ 	.word	0xffffffff


	//   ....[12]....
        /*006c*/ 	.word	0xffffffff


	//   ....[13]....
        /*0070*/ 	.word	0xffffffff


	//   ....[14]....
        /*0074*/ 	.word	0xffffffff


	//   ....[15]....
        /*0078*/ 	.word	0xffffffff


	//   ....[16]....
        /*007c*/ 	.word	0xffffffff


	//   ....[17]....
        /*0080*/ 	.word	0xffffffff


	//   ....[18]....
        /*0084*/ 	.word	0xffffffff


	//   ....[19]....
        /*0088*/ 	.word	0xffffffff


	//----- nvinfo : EIATTR_COOP_GROUP_INSTR_OFFSETS
	.align		4
.L_890:
        /*008c*/ 	.byte	0x04, 0x28
        /*008e*/ 	.short	(.L_892 - .L_891)


	//   ....[0]....
.L_891:
        /*0090*/ 	.word	0x00018ae0


	//   ....[1]....
        /*0094*/ 	.word	0x00018b40


	//   ....[2]....
        /*0098*/ 	.word	0x00018b60


	//   ....[3]....
        /*009c*/ 	.word	0x00018b80


	//   ....[4]....
        /*00a0*/ 	.word	0x0001d9d0


	//   ....[5]....
        /*00a4*/ 	.word	0x0001da20


	//   ....[6]....
        /*00a8*/ 	.word	0x0001da50


	//   ....[7]....
        /*00ac*/ 	.word	0x0001da70


	//   ....[8]....
        /*00b0*/ 	.word	0x00022440


	//   ....[9]....
        /*00b4*/ 	.word	0x00022460


	//   ....[10]....
        /*00b8*/ 	.word	0x00022480


	//   ....[11]....
        /*00bc*/ 	.word	0x000224a0


	//   ....[12]....
        /*00c0*/ 	.word	0x00024460


	//   ....[13]....
        /*00c4*/ 	.word	0x00024490


	//   ....[14]....
        /*00c8*/ 	.word	0x000244a0


	//   ....[15]....
        /*00cc*/ 	.word	0x000244d0


	//   ....[16]....
        /*00d0*/ 	.word	0x000258a0


	//   ....[17]....
        /*00d4*/ 	.word	0x000258e0


	//   ....[18]....
        /*00d8*/ 	.word	0x00025930


	//   ....[19]....
        /*00dc*/ 	.word	0x00025980


	//----- nvinfo : EIATTR_EXIT_INSTR_OFFSETS
	.align		4
.L_892:
        /*00e0*/ 	.byte	0x04, 0x1c
        /*00e2*/ 	.short	(.L_894 - .L_893)


	//   ....[0]....
.L_893:
        /*00e4*/ 	.word	0x000001f0


	//----- nvinfo : EIATTR_CTAIDZ_USED
	.align		4
.L_894:
        /*00e8*/ 	.byte	0x01, 0x04
	.zero		2


	//----- nvinfo : EIATTR_CRS_STACK_SIZE
	.align		4
        /*00ec*/ 	.byte	0x04, 0x1e
        /*00ee*/ 	.short	(.L_896 - .L_895)
.L_895:
        /*00f0*/ 	.word	0x00000000
.L_896:


//--------------------- .nv.info._ZN5flash24flash_fwd_splitkv_kernelI23Flash_fwd_kernel_traitsILi128ELi64ELi128ELi4ELb0ELb0EN7cutlass6half_tE19Flash_kernel_traitsILi128ELi64ELi128ELi4ES3_EELb1ELb0ELb0ELb0ELb0ELb1ELb1ELb1EEEvNS_16Flash_fwd_paramsE --------------------------
	.section	.nv.info._ZN5flash24flash_fwd_splitkv_kernelI23Flash_fwd_kernel_traitsILi128ELi64ELi128ELi4ELb0ELb0EN7cutlass6half_tE19Flash_kernel_traitsILi128ELi64ELi128ELi4ES3_EELb1ELb0ELb0ELb0ELb0ELb1ELb1ELb1EEEvNS_16Flash_fwd_paramsE,"",@"SHT_CUDA_INFO"
	.sectionflags	@""
	.align	4


	//----- nvinfo : EIATTR_CUDA_API_VERSION
	.align		4
        /*0000*/ 	.byte	0x04, 0x37
        /*0002*/ 	.short	(.L_898 - .L_897)
.L_897:
        /*0004*/ 	.word	0x00000082


	//----- nvinfo : EIATTR_SW2861232_WAR
	.align		4
.L_898:
        /*0008*/ 	.byte	0x01, 0x35
	.zero		2


	//----- nvinfo : EIATTR_PARAM_CBANK
	.align		4
        /*000c*/ 	.byte	0x04, 0x0a
        /*000e*/ 	.short	(.L_900 - .L_899)
	.align		4
.L_899:
        /*0010*/ 	.word	index@(.nv.constant0._ZN5flash24flash_fwd_splitkv_kernelI23Flash_fwd_kernel_traitsILi128ELi64ELi128ELi4ELb0ELb0EN7cutlass6half_tE19Flash_kernel_traitsILi128ELi64ELi128ELi4ES3_EELb1ELb0ELb0ELb0ELb0ELb1ELb1ELb1EEEvNS_16Flash_fwd_paramsE)
        /*0014*/ 	.short	0x0160
        /*0016*/ 	.short	0x01d0


	//----- nvinfo : EIATTR_CBANK_PARAM_SIZE
	.align		4
.L_900:
        /*0018*/ 	.byte	0x03, 0x19
        /*001a*/ 	.short	0x01d0


	//----- nvinfo : EIATTR_KPARAM_INFO
	.align		4
        /*001c*/ 	.byte	0x04, 0x17
        /*001e*/ 	.short	(.L_902 - .L_901)
.L_901:
        /*0020*/ 	.word	0x00000000
        /*0024*/ 	.short	0x0000
        /*0026*/ 	.short	0x0000
        /*0028*/ 	.byte	0x00, 0xf0, 0x41, 0x07


	//----- nvinfo : EIATTR_MAXREG_COUNT
	.align		4
.L_902:
        /*002c*/ 	.byte	0x03, 0x1b
        /*002e*/ 	.short	0x00ff


	//----- nvinfo : EIATTR_NUM_BARRIERS
	.align		4
        /*0030*/ 	.byte	0x02, 0x4c
        /*0032*/ 	.byte	0x01
	.zero		1


	//----- nvinfo : EIATTR_MERCURY_ISA_VERSION
	.align		4
        /*0034*/ 	.byte	0x03, 0x5f
        /*0036*/ 	.short	0x0000


	//----- nvinfo : EIATTR_COOP_GROUP_MASK_REGIDS
	.align		4
        /*0038*/ 	.byte	0x04, 0x29
        /*003a*/ 	.short	(.L_904 - .L_903)


	//   ....[0]....
.L_903:
        /*003c*/ 	.word	0xffffffff


	//   ....[1]....
        /*0040*/ 	.word	0xffffffff


	//   ....[2]....
        /*0044*/ 	.word	0xffffffff


	//   ....[3]....
        /*0048*/ 	.word	0xffffffff


	//   ....[4]....
        /*004c*/ 	.word	0xffffffff


	//   ....[5]....
        /*0050*/ 	.word	0xffffffff


	//   ....[6]....
        /*0054*/ 	.word	0xffffffff


	//   ....[7]....
        /*0058*/ 	.word	0xffffffff


	//   ....[8]....
        /*005c*/ 	.word	0xffffffff


	//   ....[9]....
        /*0060*/ 	.word	0xffffffff


	//   ....[10]....
        /*0064*/ 	.word	0xffffffff


	//   ....[11]....
        /*0068*/ 	.word	0xffffffff


	//   ....[12]....
        /*006c*/ 	.word	0xffffffff


	//   ....[13]....
        /*0070*/ 	.word	0xffffffff


	//   ....[14]....
        /*0074*/ 	.word	0xffffffff


	//   ....[15]....
        /*0078*/ 	.word	0xffffffff


	//   ....[16]....
        /*007c*/ 	.word	0xffffffff


	//   ....[17]....
        /*0080*/ 	.word	0xffffffff


	//   ....[18]....
        /*0084*/ 	.word	0xffffffff


	//   ....[19]....
        /*0088*/ 	.word	0xffffffff


	//----- nvinfo : EIATTR_COOP_GROUP_INSTR_OFFSETS
	.align		4
.L_904:
        /*008c*/ 	.byte	0x04, 0x28
        /*008e*/ 	.short	(.L_906 - .L_905)


	//   ....[0]....
.L_905:
        /*0090*/ 	.word	0x0001a2f0


	//   ....[1]....
        /*0094*/ 	.word	0x0001a310


	//   ....[2]....
        /*0098*/ 	.word	0x0001a3b0


	//   ....[3]....
        /*009c*/ 	.word	0x0001a3c0


	//   ....[4]....
        /*00a0*/ 	.word	0x0001fb10


	//   ....[5]....
        /*00a4*/ 	.word	0x0001fb20


	//   ....[6]....
        /*00a8*/ 	.word	0x0001fb50


	//   ....[7]....
        /*00ac*/ 	.word	0x0001fb60


	//   ....[8]....
        /*00b0*/ 	.word	0x00024df0


	//   ....[9]....
        /*00b4*/ 	.word	0x00024e10


	//   ....[10]....
        /*00b8*/ 	.word	0x00024e30


	//   ....[11]....
        /*00bc*/ 	.word	0x00024e50


	//   ....[12]....
        /*00c0*/ 	.word	0x00026db0


	//   ....[13]....
        /*00c4*/ 	.word	0x00026de0


	//   ....[14]....
        /*00c8*/ 	.word	0x00026df0


	//   ....[15]....
        /*00cc*/ 	.word	0x00026e20


	//   ....[16]....
        /*00d0*/ 	.word	0x00028220


	//   ....[17]....
        /*00d4*/ 	.word	0x00028280


	//   ....[18]....
        /*00d8*/ 	.word	0x000282d0


	//   ....[19]....
        /*00dc*/ 	.word	0x00028320


	//----- nvinfo : EIATTR_EXIT_INSTR_OFFSETS
	.align		4
.L_906:
        /*00e0*/ 	.byte	0x04, 0x1c
        /*00e2*/ 	.short	(.L_908 - .L_907)


	//   ....[0]....
.L_907:
        /*00e4*/ 	.word	0x000001f0


	//----- nvinfo : EIATTR_CTAIDZ_USED
	.align		4
.L_908:
        /*00e8*/ 	.byte	0x01, 0x04
	.zero		2


	//----- nvinfo : EIATTR_CRS_STACK_SIZE
	.align		4
        /*00ec*/ 	.byte	0x04, 0x1e
        /*00ee*/ 	.short	(.L_910 - .L_909)
.L_909:
        /*00f0*/ 	.word	0x00000000
.L_910:


//--------------------- .nv.info._ZN5flash24flash_fwd_splitkv_kernelI23Flash_fwd_kernel_traitsILi128ELi64ELi128ELi4ELb0ELb0EN7cutlass6half_tE19Flash_kernel_traitsILi128ELi64ELi128ELi4ES3_EELb1ELb0ELb0ELb1ELb1ELb0ELb0ELb0EEEvNS_16Flash_fwd_paramsE --------------------------
	.section	.nv.info._ZN5flash24flash_fwd_splitkv_kernelI23Flash_fwd_kernel_traitsILi128ELi64ELi128ELi4ELb0ELb0EN7cutlass6half_tE19Flash_kernel_traitsILi128ELi64ELi128ELi4ES3_EELb1ELb0ELb0ELb1ELb1ELb0ELb0ELb0EEEvNS_16Flash_fwd_paramsE,"",@"SHT_CUDA_INFO"
	.sectionflags	@""
	.align	4


	//----- nvinfo : EIATTR_CUDA_API_VERSION
	.align		4
        /*0000*/ 	.byte	0x04, 0x37
        /*0002*/ 	.short	(.L_912 - .L_911)
.L_911:
        /*0004*/ 	.word	0x00000082


	//----- nvinfo : EIATTR_SW2861232_WAR
	.align		4
.L_912:
        /*0008*/ 	.byte	0x01, 0x35
	.zero		2


	//----- nvinfo : EIATTR_PARAM_CBANK
	.align		4
        /*000c*/ 	.byte	0x04, 0x0a
        /*000e*/ 	.short	(.L_914 - .L_913)
	.align		4
.L_913:
        /*0010*/ 	.word	index@(.nv.constant0._ZN5flash24flash_fwd_splitkv_kernelI23Flash_fwd_kernel_traitsILi128ELi64ELi128ELi4ELb0ELb0EN7cutlass6half_tE19Flash_kernel_traitsILi128ELi64ELi128ELi4ES3_EELb1ELb0ELb0ELb1ELb1ELb0ELb0ELb0EEEvNS_16Flash_fwd_paramsE)
        /*0014*/ 	.short	0x0160
        /*0016*/ 	.short	0x01d0


	//----- nvinfo : EIATTR_CBANK_PARAM_SIZE
	.align		4
.L_914:
        /*0018*/ 	.byte	0x03, 0x19
        /*001a*/ 	.short	0x01d0


	//----- nvinfo : EIATTR_KPARAM_INFO
	.align		4
        /*001c*/ 	.byte	0x04, 0x17
        /*001e*/ 	.short	(.L_916 - .L_915)
.L_915:
        /*0020*/ 	.word	0x00000000
        /*0024*/ 	.short	0x0000
        /*0026*/ 	.short	0x0000
        /*0028*/ 	.byte	0x00, 0xf0, 0x41, 0x07


	//----- nvinfo : EIATTR_MAXREG_COUNT
	.align		4
.L_916:
        /*002c*/ 	.byte	0x03, 0x1b
        /*002e*/ 	.short	0x00ff


	//----- nvinfo : EIATTR_NUM_BARRIERS
	.align		4
        /*0030*/ 	.byte	0x02, 0x4c
        /*0032*/ 	.byte	0x01
	.zero		1


	//----- nvinfo : EIATTR_MERCURY_ISA_VERSION
	.align		4
        /*0034*/ 	.byte	0x03, 0x5f
        /*0036*/ 	.short	0x0000


	//----- nvinfo : EIATTR_COOP_GROUP_MASK_REGIDS
	.align		4
        /*0038*/ 	.byte	0x04, 0x29
        /*003a*/ 	.short	(.L_918 - .L_917)


	//   ....[0]....
.L_917:
        /*003c*/ 	.word	0xffffffff


	//   ....[1]....
        /*0040*/ 	.word	0xffffffff


	//   ....[2]....
        /*0044*/ 	.word	0xffffffff


	//   ....[3]....
        /*0048*/ 	.word	0xffffffff


	//   ....[4]....
        /*004c*/ 	.word	0xffffffff


	//   ....[5]....
        /*0050*/ 	.word	0xffffffff


	//   ....[6]....
        /*0054*/ 	.word	0xffffffff


	//   ....[7]....
        /*0058*/ 	.word	0xffffffff


	//   ....[8]....
        /*005c*/ 	.word	0xffffffff


	//   ....[9]....
        /*0060*/ 	.word	0xffffffff


	//   ....[10]....
        /*0064*/ 	.word	0xffffffff


	//   ....[11]....
        /*0068*/ 	.word	0xffffffff


	//----- nvinfo : EIATTR_COOP_GROUP_INSTR_OFFSETS
	.align		4
.L_918:
        /*006c*/ 	.byte	0x04, 0x28
        /*006e*/ 	.short	(.L_920 - .L_919)


	//   ....[0]....
.L_919:
        /*0070*/ 	.word	0x00003ff0


	//   ....[1]....
        /*0074*/ 	.word	0x00004010


	//   ....[2]....
        /*0078*/ 	.word	0x000040b0


	//   ....[3]....
        /*007c*/ 	.word	0x000040c0


	//   ....[4]....
        /*0080*/ 	.word	0x000078e0


	//   ....[5]....
        /*0084*/ 	.word	0x00007900


	//   ....[6]....
        /*0088*/ 	.word	0x00007930


	//   ....[7]....
        /*008c*/ 	.word	0x00007940


	//   ....[8]....
        /*0090*/ 	.word	0x00009870


	//   ....[9]....
        /*0094*/ 	.word	0x000098b0


	//   ....[10]....
        /*0098*/ 	.word	0x00009930


	//   ....[11]....
        /*009c*/ 	.word	0x00009950


	//----- nvinfo : EIATTR_EXIT_INSTR_OFFSETS
	.align		4
.L_920:
        /*00a0*/ 	.byte	0x04, 0x1c
        /*00a2*/ 	.short	(.L_922 - .L_921)


	//   ....[0]....
.L_921:
        /*00a4*/ 	.word	0x00000160


	//   ....[1]....
        /*00a8*/ 	.word	0x00000710


	//   ....[2]....
        /*00ac*/ 	.word	0x00000740


	//   ....[3]....
        /*00b0*/ 	.word	0x0000a920


	//----- nvinfo : EIATTR_CTAIDZ_USED
	.align		4
.L_922:
        /*00b4*/ 	.byte	0x01, 0x04
	.zero		2


	//----- nvinfo : EIATTR_CRS_STACK_SIZE
	.align		4
        /*00b8*/ 	.byte	0x04, 0x1e
        /*00ba*/ 	.short	(.L_924 - .L_923)
.L_923:
        /*00bc*/ 	.word	0x00000000
.L_924:


//--------------------- .nv.info._ZN5flash24flash_fwd_splitkv_kernelI23Flash_fwd_kernel_traitsILi128ELi64ELi128ELi4ELb0ELb0EN7cutlass6half_tE19Flash_kernel_traitsILi128ELi64ELi128ELi4ES3_EELb1ELb0ELb0ELb1ELb1ELb1ELb0ELb0EEEvNS_16Flash_fwd_paramsE --------------------------
	.section	.nv.info._ZN5flash24flash_fwd_splitkv_kernelI23Flash_fwd_kernel_traitsILi128ELi64ELi128ELi4ELb0ELb0EN7cutlass6half_tE19Flash_kernel_traitsILi128ELi64ELi128ELi4ES3_EELb1ELb0ELb0ELb1ELb1ELb1ELb0ELb0EEEvNS_16Flash_fwd_paramsE,"",@"SHT_CUDA_INFO"
	.sectionflags	@""
	.align	4


	//----- nvinfo : EIATTR_CUDA_API_VERSION
	.align		4
        /*0000*/ 	.byte	0x04, 0x37
        /*0002*/ 	.short	(.L_926 - .L_925)
.L_925:
        /*0004*/ 	.word	0x00000082


	//----- nvinfo : EIATTR_SW2861232_WAR
	.align		4
.L_926:
        /*0008*/ 	.byte	0x01, 0x35
	.zero		2


	//----- nvinfo : EIATTR_PARAM_CBANK
	.align		4
        /*000c*/ 	.byte	0x04, 0x0a
        /*000e*/ 	.short	(.L_928 - .L_927)
	.align		4
.L_927:
        /*0010*/ 	.word	index@(.nv.constant0._ZN5flash24flash_fwd_splitkv_kernelI23Flash_fwd_kernel_traitsILi128ELi64ELi128ELi4ELb0ELb0EN7cutlass6half_tE19Flash_kernel_traitsILi128ELi64ELi128ELi4ES3_EELb1ELb0ELb0ELb1ELb1ELb1ELb0ELb0EEEvNS_16Flash_fwd_paramsE)
        /*0014*/ 	.short	0x0160
        /*0016*/ 	.short	0x01d0


	//----- nvinfo : EIATTR_CBANK_PARAM_SIZE
	.align		4
.L_928:
        /*0018*/ 	.byte	0x03, 0x19
        /*001a*/ 	.short	0x01d0


	//----- nvinfo : EIATTR_KPARAM_INFO
	.align		4
        /*001c*/ 	.byte	0x04, 0x17
        /*001e*/ 	.short	(.L_930 - .L_929)
.L_929:
        /*0020*/ 	.word	0x00000000
        /*0024*/ 	.short	0x0000
        /*0026*/ 	.short	0x0000
        /*0028*/ 	.byte	0x00, 0xf0, 0x41, 0x07


	//----- nvinfo : EIATTR_MAXREG_COUNT
	.align		4
.L_930:
        /*002c*/ 	.byte	0x03, 0x1b
        /*002e*/ 	.short	0x00ff


	//----- nvinfo : EIATTR_NUM_BARRIERS
	.align		4
        /*0030*/ 	.byte	0x02, 0x4c
        /*0032*/ 	.byte	0x01
	.zero		1


	//----- nvinfo : EIATTR_MERCURY_ISA_VERSION
	.align		4
        /*0034*/ 	.byte	0x03, 0x5f
        /*0036*/ 	.short	0x0000


	//----- nvinfo : EIATTR_COOP_GROUP_MASK_REGIDS
	.align		4
        /*0038*/ 	.byte	0x04, 0x29
        /*003a*/ 	.short	(.L_932 - .L_931)


	//   ....[0]....
.L_931:
        /*003c*/ 	.word	0xffffffff


	//   ....[1]....
        /*0040*/ 	.word	0xffffffff


	//   ....[2]....
        /*0044*/ 	.word	0xffffffff


	//   ....[3]....
        /*0048*/ 	.word	0xffffffff


	//   ....[4]....
        /*004c*/ 	.word	0xffffffff


	//   ....[5]....
        /*0050*/ 	.word	0xffffffff


	//   ....[6]....
        /*0054*/ 	.word	0xffffffff


	//   ....[7]....
        /*0058*/ 	.word	0xffffffff


	//   ....[8]....
        /*005c*/ 	.word	0xffffffff


	//   ....[9]....
        /*0060*/ 	.word	0xffffffff


	//   ....[10]....
        /*0064*/ 	.word	0xffffffff


	//   ....[11]....
        /*0068*/ 	.word	0xffffffff


	//----- nvinfo : EIATTR_COOP_GROUP_INSTR_OFFSETS
	.align		4
.L_932:
        /*006c*/ 	.byte	0x04, 0x28
        /*006e*/ 	.short	(.L_934 - .L_933)


	//   ....[0]....
.L_933:
        /*0070*/ 	.word	0x000047e0


	//   ....[1]....
        /*0074*/ 	.word	0x00004800


	//   ....[2]....
        /*0078*/ 	.word	0x000048a0


	//   ....[3]....
        /*007c*/ 	.word	0x000048b0


	//   ....[4]....
        /*0080*/ 	.word	0x00008930


	//   ....[5]....
        /*0084*/ 	.word	0x00008940


	//   ....[6]....
        /*0088*/ 	.word	0x00008970


	//   ....[7]....
        /*008c*/ 	.word	0x00008980


	//   ....[8]....
        /*0090*/ 	.word	0x0000a860


	//   ....[9]....
        /*0094*/ 	.word	0x0000a8a0


	//   ....[10]....
        /*0098*/ 	.word	0x0000a920


	//   ....[11]....
        /*009c*/ 	.word	0x0000a940


	//----- nvinfo : EIATTR_EXIT_INSTR_OFFSETS
	.align		4
.L_934:
        /*00a0*/ 	.byte	0x04, 0x1c
        /*00a2*/ 	.short	(.L_936 - .L_935)


	//   ....[0]....
.L_935:
        /*00a4*/ 	.word	0x00000160


	//   ....[1]....
        /*00a8*/ 	.word	0x00000710


	//   ....[2]....
        /*00ac*/ 	.word	0x00000740


	//   ....[3]....
        /*00b0*/ 	.word	0x0000b910


	//----- nvinfo : EIATTR_CTAIDZ_USED
	.align		4
.L_936:
        /*00b4*/ 	.byte	0x01, 0x04
	.zero		2


	//----- nvinfo : EIATTR_CRS_STACK_SIZE
	.align		4
        /*00b8*/ 	.byte	0x04, 0x1e
        /*00ba*/ 	.short	(.L_938 - .L_937)
.L_937:
        /*00bc*/ 	.word	0x00000000
.L_938:


//--------------------- .nv.info._ZN5flash24flash_fwd_splitkv_kernelI23Flash_fwd_kernel_traitsILi128ELi64ELi128ELi4ELb0ELb0EN7cutlass6half_tE19Flash_kernel_traitsILi128ELi64ELi128ELi4ES3_EELb1ELb0ELb0ELb1ELb1ELb0ELb1ELb0EEEvNS_16Flash_fwd_paramsE --------------------------
	.section	.nv.info._ZN5flash24flash_fwd_splitkv_kernelI23Flash_fwd_kernel_traitsILi128ELi64ELi128ELi4ELb0ELb0EN7cutlass6half_tE19Flash_kernel_traitsILi128ELi64ELi128ELi4ES3_EELb1ELb0ELb0ELb1ELb1ELb0ELb1ELb0EEEvNS_16Flash_fwd_paramsE,"",@"SHT_CUDA_INFO"
	.sectionflags	@""
	.align	4


	//----- nvinfo : EIATTR_CUDA_API_VERSION
	.align		4
        /*0000*/ 	.byte	0x04, 0x37
        /*0002*/ 	.short	(.L_940 - .L_939)
.L_939:
        /*0004*/ 	.word	0x00000082


	//----- nvinfo : EIATTR_SW2861232_WAR
	.align		4
.L_940:
        /*0008*/ 	.byte	0x01, 0x35
	.zero		2


	//----- nvinfo : EIATTR_PARAM_CBANK
	.align		4
        /*000c*/ 	.byte	0x04, 0x0a
        /*000e*/ 	.short	(.L_942 - .L_941)
	.align		4
.L_941:
        /*0010*/ 	.word	index@(.nv.constant0._ZN5flash24flash_fwd_splitkv_kernelI23Flash_fwd_kernel_traitsILi128ELi64ELi128ELi4ELb0ELb0EN7cutlass6half_tE19Flash_kernel_traitsILi128ELi64ELi128ELi4ES3_EELb1ELb0ELb0ELb1ELb1ELb0ELb1ELb0EEEvNS_16Flash_fwd_paramsE)
        /*0014*/ 	.short	0x0160
        /*0016*/ 	.short	0x01d0


	//----- nvinfo : EIATTR_CBANK_PARAM_SIZE
	.align		4
.L_942:
        /*0018*/ 	.byte	0x03, 0x19
        /*001a*/ 	.short	0x01d0


	//----- nvinfo : EIATTR_KPARAM_INFO
	.align		4
        /*001c*/ 	.byte	0x04, 0x17
        /*001e*/ 	.short	(.L_944 - .L_943)
.L_943:
        /*0020*/ 	.word	0x00000000
        /*0024*/ 	.short	0x0000
        /*0026*/ 	.short	0x0000
        /*0028*/ 	.byte	0x00, 0xf0, 0x41, 0x07


	//----- nvinfo : EIATTR_MAXREG_COUNT
	.align		4
.L_944:
        /*002c*/ 	.byte	0x03, 0x1b
        /*002e*/ 	.short	0x00ff


	//----- nvinfo : EIATTR_NUM_BARRIERS
	.align		4
        /*0030*/ 	.byte	0x02, 0x4c
        /*0032*/ 	.byte	0x01
	.zero		1


	//----- nvinfo : EIATTR_MERCURY_ISA_VERSION
	.align		4
        /*0034*/ 	.byte	0x03, 0x5f
        /*0036*/ 	.short	0x0000


	//----- nvinfo : EIATTR_COOP_GROUP_MASK_REGIDS
	.align		4
        /*0038*/ 	.byte	0x04, 0x29
        /*003a*/ 	.short	(.L_946 - .L_945)


	//   ....[0]....
.L_945:
        /*003c*/ 	.word	0xffffffff


	//   ....[1]....
        /*0040*/ 	.word	0xffffffff


	//   ....[2]....
        /*0044*/ 	.word	0xffffffff


	//   ....[3]....
        /*0048*/ 	.word	0xffffffff


	//   ....[4]....
        /*004c*/ 	.word	0xffffffff


	//   ....[5]....
        /*0050*/ 	.word	0xffffffff


	//   ....[6]....
        /*0054*/ 	.word	0xffffffff


	//   ....[7]....
        /*0058*/ 	.word	0xffffffff


	//   ....[8]....
        /*005c*/ 	.word	0xffffffff


	//   ....[9]....
        /*0060*/ 	.word	0xffffffff


	//   ....[10]....
        /*0064*/ 	.word	0xffffffff


	//   ....[11]....
        /*0068*/ 	.word	0xffffffff


	//----- nvinfo : EIATTR_COOP_GROUP_INSTR_OFFSETS
	.align		4
.L_946:
        /*006c*/ 	.byte	0x04, 0x28
        /*006e*/ 	.short	(.L_948 - .L_947)


	//   ....[0]....
.L_947:
        /*0070*/ 	.word	0x00004290


	//   ....[1]....
        /*0074*/ 	.word	0x000042b0


	//   ....[2]....
        /*0078*/ 	.word	0x00004350


	//   ....[3]....
        /*007c*/ 	.word	0x00004360


	//   ....[4]....
        /*0080*/ 	.word	0x00007b70


	//   ....[5]....
        /*0084*/ 	.word	0x00007b90


	//   ....[6]....
        /*0088*/ 	.word	0x00007bc0


	//   ....[7]....
        /*008c*/ 	.word	0x00007bd0


	//   ....[8]....
        /*0090*/ 	.word	0x00009b00


	//   ....[9]....
        /*0094*/ 	.word	0x00009b40


	//   ....[10]....
        /*0098*/ 	.word	0x00009ba0


	//   ....[11]....
        /*009c*/ 	.word	0x00009bb0


	//----- nvinfo : EIATTR_EXIT_INSTR_OFFSETS
	.align		4
.L_948:
        /*00a0*/ 	.byte	0x04, 0x1c
        /*00a2*/ 	.short	(.L_950 - .L_949)


	//   ....[0]....
.L_949:
        /*00a4*/ 	.word	0x000002a0


	//   ....[1]....
        /*00a8*/ 	.word	0x000009f0


	//   ....[2]....
        /*00ac*/ 	.word	0x00000a20


	//   ....[3]....
        /*00b0*/ 	.word	0x0000a990


	//----- nvinfo : EIATTR_CTAIDZ_USED
	.align		4
.L_950:
        /*00b4*/ 	.byte	0x01, 0x04
	.zero		2


	//----- nvinfo : EIATTR_CRS_STACK_SIZE
	.align		4
        /*00b8*/ 	.byte	0x04, 0x1e
        /*00ba*/ 	.short	(.L_952 - .L_951)
.L_951:
        /*00bc*/ 	.word	0x00000000
.L_952:


//--------------------- .nv.info._ZN5flash24flash_fwd_splitkv_kernelI23Flash_fwd_kernel_traitsILi128ELi64ELi128ELi4ELb0ELb0EN7cutlass6half_tE19Flash_kernel_traitsILi128ELi64ELi128ELi4ES3_EELb1ELb0ELb0ELb1ELb1ELb1ELb1ELb0EEEvNS_16Flash_fwd_paramsE --------------------------
	.section	.nv.info._ZN5flash24flash_fwd_splitkv_kernelI23Flash_fwd_kernel_traitsILi128ELi64ELi128ELi4ELb0ELb0EN7cutlass6half_tE19Flash_kernel_traitsILi128ELi64ELi128ELi4ES3_EELb1ELb0ELb0ELb1ELb1ELb1ELb1ELb0EEEvNS_16Flash_fwd_paramsE,"",@"SHT_CUDA_INFO"
	.sectionflags	@""
	.align	4


	//----- nvinfo : EIATTR_CUDA_API_VERSION
	.align		4
        /*0000*/ 	.byte	0x04, 0x37
        /*0002*/ 	.short	(.L_954 - .L_953)
.L_953:
        /*0004*/ 	.word	0x00000082


	//----- nvinfo : EIATTR_SW2861232_WAR
	.align		4
.L_954:
        /*0008*/ 	.byte	0x01, 0x35
	.zero		2


	//----- nvinfo : EIATTR_PARAM_CBANK
	.align		4
        /*000c*/ 	.byte	0x04, 0x0a
        /*000e*/ 	.short	(.L_956 - .L_955)
	.align		4
.L_955:
        /*0010*/ 	.word	index@(.nv.constant0._ZN5flash24flash_fwd_splitkv_kernelI23Flash_fwd_kernel_traitsILi128ELi64ELi128ELi4ELb0ELb0EN7cutlass6half_tE19Flash_kernel_traitsILi128ELi64ELi128ELi4ES3_EELb1ELb0ELb0ELb1ELb1ELb1ELb1ELb0EEEvNS_16Flash_fwd_paramsE)
        /*0014*/ 	.short	0x0160
        /*0016*/ 	.short	0x01d0


	//----- nvinfo : EIATTR_CBANK_PARAM_SIZE
	.align		4
.L_956:
        /*0018*/ 	.byte	0x03, 0x19
        /*001a*/ 	.short	0x01d0


	//----- nvinfo : EIATTR_KPARAM_INFO
	.align		4
        /*001c*/ 	.byte	0x04, 0x17
        /*001e*/ 	.short	(.L_958 - .L_957)
.L_957:
        /*0020*/ 	.word	0x00000000
        /*0024*/ 	.short	0x0000
        /*0026*/ 	.short	0x0000
        /*0028*/ 	.byte	0x00, 0xf0, 0x41, 0x07


	//----- nvinfo : EIATTR_MAXREG_COUNT
	.align		4
.L_958:
        /*002c*/ 	.byte	0x03, 0x1b
        /*002e*/ 	.short	0x00ff


	//----- nvinfo : EIATTR_NUM_BARRIERS
	.align		4
        /*0030*/ 	.byte	0x02, 0x4c
        /*0032*/ 	.byte	0x01
	.zero		1


	//----- nvinfo : EIATTR_MERCURY_ISA_VERSION
	.align		4
        /*0034*/ 	.byte	0x03, 0x5f
        /*0036*/ 	.short	0x0000


	//----- nvinfo : EIATTR_COOP_GROUP_MASK_REGIDS
	.align		4
        /*0038*/ 	.byte	0x04, 0x29
        /*003a*/ 	.short	(.L_960 - .L_959)


	//   ....[0]....
.L_959:
        /*003c*/ 	.word	0xffffffff


	//   ....[1]....
        /*0040*/ 	.word	0xffffffff


	//   ....[2]....
        /*0044*/ 	.word	0xffffffff


	//   ....[3]....
        /*0048*/ 	.word	0xffffffff


	//   ....[4]....
        /*004c*/ 	.word	0xffffffff


	//   ....[5]....
        /*0050*/ 	.word	0xffffffff


	//   ....[6]....
        /*0054*/ 	.word	0xffffffff


	//   ....[7]....
        /*0058*/ 	.word	0xffffffff


	//   ....[8]....
        /*005c*/ 	.word	0xffffffff


	//   ....[9]....
        /*0060*/ 	.word	0xffffffff


	//   ....[10]....
        /*0064*/ 	.word	0xffffffff


	//   ....[11]....
        /*0068*/ 	.word	0xffffffff


	//----- nvinfo : EIATTR_COOP_GROUP_INSTR_OFFSETS
	.align		4
.L_960:
        /*006c*/ 	.byte	0x04, 0x28
        /*006e*/ 	.short	(.L_962 - .L_961)


	//   ....[0]....
.L_961:
        /*0070*/ 	.word	0x00004a90


	//   ....[1]....
        /*0074*/ 	.word	0x00004ab0


	//   ....[2]....
        /*0078*/ 	.word	0x00004b50


	//   ....[3]....
        /*007c*/ 	.word	0x00004b60


	//   ....[4]....
        /*0080*/ 	.word	0x00008bd0


	//   ....[5]....
        /*0084*/ 	.word	0x00008be0


	//   ....[6]....
        /*0088*/ 	.word	0x00008c10


	//   ....[7]....
        /*008c*/ 	.word	0x00008c20


	//   ....[8]....
        /*0090*/ 	.word	0x0000ab00


	//   ....[9]....
        /*0094*/ 	.word	0x0000ab40


	//   ....[10]....
        /*0098*/ 	.word	0x0000aba0


	//   ....[11]....
        /*009c*/ 	.word	0x0000abb0


	//----- nvinfo : EIATTR_EXIT_INSTR_OFFSETS
	.align		4
.L_962:
        /*00a0*/ 	.byte	0x04, 0x1c
        /*00a2*/ 	.short	(.L_964 - .L_963)


	//   ....[0]....
.L_963:
        /*00a4*/ 	.word	0x000002a0


	//   ....[1]....
        /*00a8*/ 	.word	0x000009f0


	//   ....[2]....
        /*00ac*/ 	.word	0x00000a20


	//   ....[3]....
        /*00b0*/ 	.word	0x0000b990


	//----- nvinfo : EIATTR_CTAIDZ_USED
	.align		4
.L_964:
        /*00b4*/ 	.byte	0x01, 0x04
	.zero		2


	//----- nvinfo : EIATTR_CRS_STACK_SIZE
	.align		4
        /*00b8*/ 	.byte	0x04, 0x1e
        /*00ba*/ 	.short	(.L_966 - .L_965)
.L_965:
        /*00bc*/ 	.word	0x00000000
.L_966:


//--------------------- .nv.info._ZN5flash24flash_fwd_splitkv_kernelI23Flash_fwd_kernel_traitsILi128ELi64ELi128ELi4ELb0ELb0EN7cutlass6half_tE19Flash_kernel_traitsILi128ELi64ELi128ELi4ES3_EELb1ELb0ELb0ELb0ELb1ELb0ELb0ELb0EEEvNS_16Flash_fwd_paramsE --------------------------
	.section	.nv.info._ZN5flash24flash_fwd_splitkv_kernelI23Flash_fwd_kernel_traitsILi128ELi64ELi128ELi4ELb0ELb0EN7cutlass6half_tE19Flash_kernel_traitsILi128ELi64ELi128ELi4ES3_EELb1ELb0ELb0ELb0ELb1ELb0ELb0ELb0EEEvNS_16Flash_fwd_paramsE,"",@"SHT_CUDA_INFO"
	.sectionflags	@""
	.align	4


	//----- nvinfo : EIATTR_CUDA_API_VERSION
	.align		4
        /*0000*/ 	.byte	0x04, 0x37
        /*0002*/ 	.short	(.L_968 - .L_967)
.L_967:
        /*0004*/ 	.word	0x00000082


	//----- nvinfo : EIATTR_SW2861232_WAR
	.align		4
.L_968:
        /*0008*/ 	.byte	0x01, 0x35
	.zero		2


	//----- nvinfo : EIATTR_PARAM_CBANK
	.align		4
        /*000c*/ 	.byte	0x04, 0x0a
        /*000e*/ 	.short	(.L_970 - .L_969)
	.align		4
.L_969:
        /*0010*/ 	.word	index@(.nv.constant0._ZN5flash24flash_fwd_splitkv_kernelI23Flash_fwd_kernel_traitsILi128ELi64ELi128ELi4ELb0ELb0EN7cutlass6half_tE19Flash_kernel_traitsILi128ELi64ELi128ELi4ES3_EELb1ELb0ELb0ELb0ELb1ELb0ELb0ELb0EEEvNS_16Flash_fwd_paramsE)
        /*0014*/ 	.short	0x0160
        /*0016*/ 	.short	0x01d0


	//----- nvinfo : EIATTR_CBANK_PARAM_SIZE
	.align		4
.L_970:
        /*0018*/ 	.byte	0x03, 0x19
        /*001a*/ 	.short	0x01d0


	//----- nvinfo : EIATTR_KPARAM_INFO
	.align		4
        /*001c*/ 	.byte	0x04, 0x17
        /*001e*/ 	.short	(.L_972 - .L_971)
.L_971:
        /*0020*/ 	.word	0x00000000
        /*0024*/ 	.short	0x0000
        /*0026*/ 	.short	0x0000
        /*0028*/ 	.byte	0x00, 0xf0, 0x41, 0x07


	//----- nvinfo : EIATTR_MAXREG_COUNT
	.align		4
.L_972:
        /*002c*/ 	.byte	0x03, 0x1b
        /*002e*/ 	.short	0x00ff


	//----- nvinfo : EIATTR_NUM_BARRIERS
	.align		4
        /*0030*/ 	.byte	0x02, 0x4c
        /*0032*/ 	.byte	0x01
	.zero		1


	//----- nvinfo : EIATTR_MERCURY_ISA_VERSION
	.align		4
        /*0034*/ 	.byte	0x03, 0x5f
        /*0036*/ 	.short	0x0000


	//----- nvinfo : EIATTR_COOP_GROUP_MASK_REGIDS
	.align		4
        /*0038*/ 	.byte	0x04, 0x29
        /*003a*/ 	.short	(.L_974 - .L_973)


	//   ....[0]....
.L_973:
        /*003c*/ 	.word	0xffffffff


	//   ....[1]....
        /*0040*/ 	.word	0xffffffff


	//   ....[2]....
        /*0044*/ 	.word	0xffffffff


	//   ....[3]....
        /*0048*/ 	.word	0xffffffff


	//   ....[4]....
        /*004c*/ 	.word	0xffffffff


	//   ....[5]....
        /*0050*/ 	.word	0xffffffff


	//   ....[6]....
        /*0054*/ 	.word	0xffffffff


	//   ....[7]....
        /*0058*/ 	.word	0xffffffff


	//   ....[8]....
        /*005c*/ 	.word	0xffffffff


	//   ....[9]....
        /*0060*/ 	.word	0xffffffff


	//   ....[10]....
        /*0064*/ 	.word	0xffffffff


	//   ....[11]....
        /*0068*/ 	.word	0xffffffff


	//   ....[12]....
        /*006c*/ 	.word	0xffffffff


	//   ....[13]....
        /*0070*/ 	.word	0xffffffff


	//   ....[14]....
        /*0074*/ 	.word	0xffffffff


	//   ....[15]....
        /*0078*/ 	.word	0xffffffff


	//----- nvinfo : EIATTR_COOP_GROUP_INSTR_OFFSETS
	.align		4
.L_974:
        /*007c*/ 	.byte	0x04, 0x28
        /*007e*/ 	.short	(.L_976 - .L_975)


	//   ....[0]....
.L_975:
        /*0080*/ 	.word	0x00004d40


	//   ....[1]....
        /*0084*/ 	.word	0x00004d70


	//   ....[2]....
        /*0088*/ 	.word	0x00004d90


	//   ....[3]....
        /*008c*/ 	.word	0x00004db0


	//   ....[4]....
        /*0090*/ 	.word	0x00009060


	//   ....[5]....
        /*0094*/ 	.word	0x00009070


	//   ....[6]....
        /*0098*/ 	.word	0x000090a0


	//   ....[7]....
        /*009c*/ 	.word	0x000090b0


	//   ....[8]....
        /*00a0*/ 	.word	0x0000ce20


	//   ....[9]....
        /*00a4*/ 	.word	0x0000ce40


	//   ....[10]....
        /*00a8*/ 	.word	0x0000ce70


	//   ....[11]....
        /*00ac*/ 	.word	0x0000ce80


	//   ....[12]....
        /*00b0*/ 	.word	0x0000edb0


	//   ....[13]....
        /*00b4*/ 	.word	0x0000edf0


	//   ....[14]....
        /*00b8*/ 	.word	0x0000ee30


	//   ....[15]....
        /*00bc*/ 	.word	0x0000ee40


	//----- nvinfo : EIATTR_EXIT_INSTR_OFFSETS
	.align		4
.L_976:
        /*00c0*/ 	.byte	0x04, 0x1c
        /*00c2*/ 	.short	(.L_978 - .L_977)


	//   ....[0]....
.L_977:
        /*00c4*/ 	.word	0x000002d0


	//   ....[1]....
        /*00c8*/ 	.word	0x00000af0


	//   ....[2]....
        /*00cc*/ 	.word	0x00000b20


	//   ....[3]....
        /*00d0*/ 	.word	0x00010030


	//   ....[4]....
        /*00d4*/ 	.word	0x000100f0


	//----- nvinfo : EIATTR_CTAIDZ_USED
	.align		4
.L_978:
        /*00d8*/ 	.byte	0x01, 0x04
	.zero		2


	//----- nvinfo : EIATTR_CRS_STACK_SIZE
	.align		4
        /*00dc*/ 	.byte	0x04, 0x1e
        /*00de*/ 	.short	(.L_980 - .L_979)
.L_979:
        /*00e0*/ 	.word	0x00000000
.L_980:


//--------------------- .nv.info._ZN5flash24flash_fwd_splitkv_kernelI23Flash_fwd_kernel_traitsILi128ELi64ELi128ELi4ELb0ELb0EN7cutlass6half_tE19Flash_kernel_traitsILi128ELi64ELi128ELi4ES3_EELb1ELb0ELb0ELb0ELb1ELb1ELb0ELb0EEEvNS_16Flash_fwd_paramsE --------------------------
	.section	.nv.info._ZN5flash24flash_fwd_splitkv_kernelI23Flash_fwd_kernel_traitsILi128ELi64ELi128ELi4ELb0ELb0EN7cutlass6half_tE19Flash_kernel_traitsILi128ELi64ELi128ELi4ES3_EELb1ELb0ELb0ELb0ELb1ELb1ELb0ELb0EEEvNS_16Flash_fwd_paramsE,"",@"SHT_CUDA_INFO"
	.sectionflags	@""
	.align	4


	//----- nvinfo : EIATTR_CUDA_API_VERSION
	.align		4
        /*0000*/ 	.byte	0x04, 0x37
        /*0002*/ 	.short	(.L_982 - .L_981)
.L_981:
        /*0004*/ 	.word	0x00000082


	//----- nvinfo : EIATTR_SW2861232_WAR
	.align		4
.L_982:
        /*0008*/ 	.byte	0x01, 0x35
	.zero		2


	//----- nvinfo : EIATTR_PARAM_CBANK
	.align		4
        /*000c*/ 	.byte	0x04, 0x0a
        /*000e*/ 	.short	(.L_984 - .L_983)
	.align		4
.L_983:
        /*0010*/ 	.word	index@(.nv.constant0._ZN5flash24flash_fwd_splitkv_kernelI23Flash_fwd_kernel_traitsILi128ELi64ELi128ELi4ELb0ELb0EN7cutlass6half_tE19Flash_kernel_traitsILi128ELi64ELi128ELi4ES3_EELb1ELb0ELb0ELb0ELb1ELb1ELb0ELb0EEEvNS_16Flash_fwd_paramsE)
        /*0014*/ 	.short	0x0160
        /*0016*/ 	.short	0x01d0


	//----- nvinfo : EIATTR_CBANK_PARAM_SIZE
	.align		4
.L_984:
        /*0018*/ 	.byte	0x03, 0x19
        /*001a*/ 	.short	0x01d0


	//----- nvinfo : EIATTR_KPARAM_INFO
	.align		4
        /*001c*/ 	.byte	0x04, 0x17
        /*001e*/ 	.short	(.L_986 - .L_985)
.L_985:
        /*0020*/ 	.word	0x00000000
        /*0024*/ 	.short	0x0000
        /*0026*/ 	.short	0x0000
        /*0028*/ 	.byte	0x00, 0xf0, 0x41, 0x07


	//----- nvinfo : EIATTR_MAXREG_COUNT
	.align		4
.L_986:
        /*002c*/ 	.byte	0x03, 0x1b
        /*002e*/ 	.short	0x00ff


	//----- nvinfo : EIATTR_NUM_BARRIERS
	.align		4
        /*0030*/ 	.byte	0x02, 0x4c
        /*0032*/ 	.byte	0x01
	.zero		1


	//----- nvinfo : EIATTR_MERCURY_ISA_VERSION
	.align		4
        /*0034*/ 	.byte	0x03, 0x5f
        /*0036*/ 	.short	0x0000


	//----- nvinfo : EIATTR_COOP_GROUP_MASK_REGIDS
	.align		4
        /*0038*/ 	.byte	0x04, 0x29
        /*003a*/ 	.short	(.L_988 - .L_987)


	//   ....[0]....
.L_987:
        /*003c*/ 	.word	0xffffffff


	//   ....[1]....
        /*0040*/ 	.word	0xffffffff


	//   ....[2]....
        /*0044*/ 	.word	0xffffffff


	//   ....[3]....
        /*0048*/ 	.word	0xffffffff


	//   ....[4]....
        /*004c*/ 	.word	0xffffffff


	//   ....[5]....
        /*0050*/ 	.word	0xffffffff


	//   ....[6]....
        /*0054*/ 	.word	0xffffffff


	//   ....[7]....
        /*0058*/ 	.word	0xffffffff


	//   ....[8]....
        /*005c*/ 	.word	0xffffffff


	//   ....[9]....
        /*0060*/ 	.word	0xffffffff


	//   ....[10]....
        /*0064*/ 	.word	0xffffffff


	//   ....[11]....
        /*0068*/ 	.word	0xffffffff


	//   ....[12]....
        /*006c*/ 	.word	0xffffffff


	//   ....[13]....
        /*0070*/ 	.word	0xffffffff


	//   ....[14]....
        /*0074*/ 	.word	0xffffffff


	//   ....[15]....
        /*0078*/ 	.word	0xffffffff


	//----- nvinfo : EIATTR_COOP_GROUP_INSTR_OFFSETS
	.align		4
.L_988:
        /*007c*/ 	.byte	0x04, 0x28
        /*007e*/ 	.short	(.L_990 - .L_989)


	//   ....[0]....
.L_989:
        /*0080*/ 	.word	0x00005650


	//   ....[1]....
        /*0084*/ 	.word	0x00005720


	//   ....[2]....
        /*0088*/ 	.word	0x00005730


	//   ....[3]....
        /*008c*/ 	.word	0x00005770


	//   ....[4]....
        /*0090*/ 	.word	0x0000a250


	//   ....[5]....
        /*0094*/ 	.word	0x0000a260


	//   ....[6]....
        /*0098*/ 	.word	0x0000a290


	//   ....[7]....
        /*009c*/ 	.word	0x0000a2a0


	//   ....[8]....
        /*00a0*/ 	.word	0x0000e8a0


	//   ....[9]....
        /*00a4*/ 	.word	0x0000e8b0


	//   ....[10]....
        /*00a8*/ 	.word	0x0000e8e0


	//   ....[11]....
        /*00ac*/ 	.word	0x0000e8f0


	//   ....[12]....
        /*00b0*/ 	.word	0x000107d0


	//   ....[13]....
        /*00b4*/ 	.word	0x00010810


	//   ....[14]....
        /*00b8*/ 	.word	0x00010850


	//   ....[15]....
        /*00bc*/ 	.word	0x00010870


	//----- nvinfo : EIATTR_EXIT_INSTR_OFFSETS
	.align		4
.L_990:
        /*00c0*/ 	.byte	0x04, 0x1c
        /*00c2*/ 	.short	(.L_992 - .L_991)


	//   ....[0]....
.L_991:
        /*00c4*/ 	.word	0x000002d0


	//   ....[1]....
        /*00c8*/ 	.word	0x00000b00


	//   ....[2]....
        /*00cc*/ 	.word	0x00000b30


	//   ....[3]....
        /*00d0*/ 	.word	0x00011a60


	//   ....[4]....
        /*00d4*/ 	.word	0x00011b20


	//----- nvinfo : EIATTR_CTAIDZ_USED
	.align		4
.L_992:
        /*00d8*/ 	.byte	0x01, 0x04
	.zero		2


	//----- nvinfo : EIATTR_CRS_STACK_SIZE
	.align		4
        /*00dc*/ 	.byte	0x04, 0x1e
        /*00de*/ 	.short	(.L_994 - .L_993)
.L_993:
        /*00e0*/ 	.word	0x00000000
.L_994:


//--------------------- .nv.info._ZN5flash24flash_fwd_splitkv_kernelI23Flash_fwd_kernel_traitsILi128ELi64ELi128ELi4ELb0ELb0EN7cutlass6half_tE19Flash_kernel_traitsILi128ELi64ELi128ELi4ES3_EELb1ELb0ELb1ELb0ELb0ELb0ELb0ELb0EEEvNS_16Flash_fwd_paramsE --------------------------
	.section	.nv.info._ZN5flash24flash_fwd_splitkv_kernelI23Flash_fwd_kernel_traitsILi128ELi64ELi128ELi4ELb0ELb0EN7cutlass6half_tE19Flash_kernel_traitsILi128ELi64ELi128ELi4ES3_EELb1ELb0ELb1ELb0ELb0ELb0ELb0ELb0EEEvNS_16Flash_fwd_paramsE,"",@"SHT_CUDA_INFO"
	.sectionflags	@""
	.align	4


	//----- nvinfo : EIATTR_CUDA_API_VERSION
	.align		4
        /*0000*/ 	.byte	0x04, 0x37
        /*0002*/ 	.short	(.L_996 - .L_995)
.L_995:
        /*0004*/ 	.word	0x00000082


	//----- nvinfo : EIATTR_SW2861232_WAR
	.align		4
.L_996:
        /*0008*/ 	.byte	0x01, 0x35
	.zero		2


	//----- nvinfo : EIATTR_PARAM_CBANK
	.align		4
        /*000c*/ 	.byte	0x04, 0x0a
        /*000e*/ 	.short	(.L_998 - .L_997)
	.align		4
.L_997:
        /*0010*/ 	.word	index@(.nv.constant0._ZN5flash24flash_fwd_splitkv_kernelI23Flash_fwd_kernel_traitsILi128ELi64ELi128ELi4ELb0ELb0EN7cutlass6half_tE19Flash_kernel_traitsILi128ELi64ELi128ELi4ES3_EELb1ELb0ELb1ELb0ELb0ELb0ELb0ELb0EEEvNS_16Flash_fwd_paramsE)
        /*0014*/ 	.short	0x0160
        /*0016*/ 	.short	0x01d0


	//----- nvinfo : EIATTR_CBANK_PARAM_SIZE
	.align		4
.L_998:
        /*0018*/ 	.byte	0x03, 0x19
        /*001a*/ 	.short	0x01d0


	//----- nvinfo : EIATTR_KPARAM_INFO
	.align		4
        /*001c*/ 	.byte	0x04, 0x17
        /*001e*/ 	.short	(.L_1000 - .L_999)
.L_999:
        /*0020*/ 	.word	0x00000000
        /*0024*/ 	.short	0x0000
        /*0026*/ 	.short	0x0000
        /*0028*/ 	.byte	0x00, 0xf0, 0x41, 0x07


	//----- nvinfo : EIATTR_MAXREG_COUNT
	.align		4
.L_1000:
        /*002c*/ 	.byte	0x03, 0x1b
        /*002e*/ 	.short	0x00ff


	//----- nvinfo : EIATTR_NUM_BARRIERS
	.align		4
        /*0030*/ 	.byte	0x02, 0x4c
        /*0032*/ 	.byte	0x01
	.zero		1


	//----- nvinfo : EIATTR_MERCURY_ISA_VERSION
	.align		4
        /*0034*/ 	.byte	0x03, 0x5f
        /*0036*/ 	.short	0x0000


	//----- nvinfo : EIATTR_COOP_GROUP_MASK_REGIDS
	.align		4
        /*0038*/ 	.byte	0x04, 0x29
        /*003a*/ 	.short	(.L_1002 - .L_1001)


	//   ....[0]....
.L_1001:
        /*003c*/ 	.word	0xffffffff


	//   ....[1]....
        /*0040*/ 	.word	0xffffffff


	//   ....[2]....
        /*0044*/ 	.word	0xffffffff


	//   ....[3]....
        /*0048*/ 	.word	0xffffffff


	//   ....[4]....
        /*004c*/ 	.word	0xffffffff


	//   ....[5]....
        /*0050*/ 	.word	0xffffffff


	//   ....[6]....
        /*0054*/ 	.word	0xffffffff


	//   ....[7]....
        /*0058*/ 	.word	0xffffffff


	//   ....[8]....
        /*005c*/ 	.word	0xffffffff


	//   ....[9]....
        /*0060*/ 	.word	0xffffffff


	//   ....[10]....
        /*0064*/ 	.word	0xffffffff


	//   ....[11]....
        /*0068*/ 	.word	0xffffffff


	//   ....[12]....
        /*006c*/ 	.word	0xffffffff


	//   ....[13]....
        /*0070*/ 	.word	0xffffffff


	//   ....[14]....
        /*0074*/ 	.word	0xffffffff


	//   ....[15]....
        /*0078*/ 	.word	0xffffffff


	//----- nvinfo : EIATTR_COOP_GROUP_INSTR_OFFSETS
	.align		4
.L_1002:
        /*007c*/ 	.byte	0x04, 0x28
        /*007e*/ 	.short	(.L_1004 - .L_1003)


	//   ....[0]....
.L_1003:
        /*0080*/ 	.word	0x00006dd0


	//   ....[1]....
        /*0084*/ 	.word	0x00006df0


	//   ....[2]....
        /*0088*/ 	.word	0x00006e90


	//   ....[3]....
        /*008c*/ 	.word	0x00006ea0


	//   ....[4]....
        /*0090*/ 	.word	0x0000c460


	//   ....[5]....
        /*0094*/ 	.word	0x0000c480


	//   ....[6]....
        /*0098*/ 	.word	0x0000c4a0


	//   ....[7]....
        /*009c*/ 	.word	0x0000c4c0


	//   ....[8]....
        /*00a0*/ 	.word	0x000115d0


	//   ....[9]....
        /*00a4*/ 	.word	0x000115f0


	//   ....[10]....
        /*00a8*/ 	.word	0x00011610


	//   ....[11]....
        /*00ac*/ 	.word	0x00011630


	//   ....[12]....
        /*00b0*/ 	.word	0x00013550


	//   ....[13]....
        /*00b4*/ 	.word	0x00013590


	//   ....[14]....
        /*00b8*/ 	.word	0x000135d0


	//   ....[15]....
        /*00bc*/ 	.word	0x000135f0


	//----- nvinfo : EIATTR_EXIT_INSTR_OFFSETS
	.align		4
.L_1004:
        /*00c0*/ 	.byte	0x04, 0x1c
        /*00c2*/ 	.short	(.L_1006 - .L_1005)


	//   ....[0]....
.L_1005:
        /*00c4*/ 	.word	0x000002d0


	//   ....[1]....
        /*00c8*/ 	.word	0x00000b80


	//   ....[2]....
        /*00cc*/ 	.word	0x00000bb0


	//   ....[3]....
        /*00d0*/ 	.word	0x00014860


	//   ....[4]....
        /*00d4*/ 	.word	0x00014940


	//   ....[5]....
        /*00d8*/ 	.word	0x00014960


	//----- nvinfo : EIATTR_CTAIDZ_USED
	.align		4
.L_1006:
        /*00dc*/ 	.byte	0x01, 0x04
	.zero		2


	//----- nvinfo : EIATTR_CRS_STACK_SIZE
	.align		4
        /*00e0*/ 	.byte	0x04, 0x1e
        /*00e2*/ 	.short	(.L_1008 - .L_1007)
.L_1007:
        /*00e4*/ 	.word	0x00000000
.L_1008:


//--------------------- .nv.info._ZN5flash24flash_fwd_splitkv_kernelI23Flash_fwd_kernel_traitsILi128ELi64ELi128ELi4ELb0ELb0EN7cutlass6half_tE19Flash_kernel_traitsILi128ELi64ELi128ELi4ES3_EELb1ELb0ELb1ELb0ELb0ELb1ELb0ELb0EEEvNS_16Flash_fwd_paramsE --------------------------
	.section	.nv.info._ZN5flash24flash_fwd_splitkv_kernelI23Flash_fwd_kernel_traitsILi128ELi64ELi128ELi4ELb0ELb0EN7cutlass6half_tE19Flash_kernel_traitsILi128ELi64ELi128ELi4ES3_EELb1ELb0ELb1ELb0ELb0ELb1ELb0ELb0EEEvNS_16Flash_fwd_paramsE,"",@"SHT_CUDA_INFO"
	.sectionflags	@""
	.align	4


	//----- nvinfo : EIATTR_CUDA_API_VERSION
	.align		4
        /*0000*/ 	.byte	0x04, 0x37
        /*0002*/ 	.short	(.L_1010 - .L_1009)
.L_1009:
        /*0004*/ 	.word	0x00000082


	//----- nvinfo : EIATTR_SW2861232_WAR
	.align		4
.L_1010:
        /*0008*/ 	.byte	0x01, 0x35
	.zero		2


	//----- nvinfo : EIATTR_PARAM_CBANK
	.align		4
        /*000c*/ 	.byte	0x04, 0x0a
        /*000e*/ 	.short	(.L_1012 - .L_1011)
	.align		4
.L_1011:
        /*0010*/ 	.word	index@(.nv.constant0._ZN5flash24flash_fwd_splitkv_kernelI23Flash_fwd_kernel_traitsILi128ELi64ELi128ELi4ELb0ELb0EN7cutlass6half_tE19Flash_kernel_traitsILi128ELi64ELi128ELi4ES3_EELb1ELb0ELb1ELb0ELb0ELb1ELb0ELb0EEEvNS_16Flash_fwd_paramsE)
        /*0014*/ 	.short	0x0160
        /*0016*/ 	.short	0x01d0


	//----- nvinfo : EIATTR_CBANK_PARAM_SIZE
	.align		4
.L_1012:
        /*0018*/ 	.byte	0x03, 0x19
        /*001a*/ 	.short	0x01d0


	//----- nvinfo : EIATTR_KPARAM_INFO
	.align		4
        /*001c*/ 	.byte	0x04, 0x17
        /*001e*/ 	.short	(.L_1014 - .L_1013)
.L_1013:
        /*0020*/ 	.word	0x00000000
        /*0024*/ 	.short	0x0000
        /*0026*/ 	.short	0x0000
        /*0028*/ 	.byte	0x00, 0xf0, 0x41, 0x07


	//----- nvinfo : EIATTR_MAXREG_COUNT
	.align		4
.L_1014:
        /*002c*/ 	.byte	0x03, 0x1b
        /*002e*/ 	.short	0x00ff


	//----- nvinfo : EIATTR_NUM_BARRIERS
	.align		4
        /*0030*/ 	.byte	0x02, 0x4c
        /*0032*/ 	.byte	0x01
	.zero		1


	//----- nvinfo : EIATTR_MERCURY_ISA_VERSION
	.align		4
        /*0034*/ 	.byte	0x03, 0x5f
        /*0036*/ 	.short	0x0000


	//----- nvinfo : EIATTR_COOP_GROUP_MASK_REGIDS
	.align		4
        /*0038*/ 	.byte	0x04, 0x29
        /*003a*/ 	.short	(.L_1016 - .L_1015)


	//   ....[0]....
.L_1015:
        /*003c*/ 	.word	0xffffffff


	//   ....[1]....
        /*0040*/ 	.word	0xffffffff


	//   ....[2]....
        /*0044*/ 	.word	0xffffffff


	//   ....[3]....
        /*0048*/ 	.word	0xffffffff


	//   ....[4]....
        /*004c*/ 	.word	0xffffffff


	//   ....[5]....
        /*0050*/ 	.word	0xffffffff


	//   ....[6]....
        /*0054*/ 	.word	0xffffffff


	//   ....[7]....
        /*0058*/ 	.word	0xffffffff


	//   ....[8]....
        /*005c*/ 	.word	0xffffffff


	//   ....[9]....
        /*0060*/ 	.word	0xffffffff


	//   ....[10]....
        /*0064*/ 	.word	0xffffffff


	//   ....[11]....
        /*0068*/ 	.word	0xffffffff


	//   ....[12]....
        /*006c*/ 	.word	0xffffffff


	//   ....[13]....
        /*0070*/ 	.word	0xffffffff


	//   ....[14]....
        /*0074*/ 	.word	0xffffffff


	//   ....[15]....
        /*0078*/ 	.word	0xffffffff


	//----- nvinfo : EIATTR_COOP_GROUP_INSTR_OFFSETS
	.align		4
.L_1016:
        /*007c*/ 	.byte	0x04, 0x28
        /*007e*/ 	.short	(.L_1018 - .L_1017)


	//   ....[0]....
.L_1017:
        /*0080*/ 	.word	0x000075e0


	//   ....[1]....
        /*0084*/ 	.word	0x00007600


	//   ....[2]....
        /*0088*/ 	.word	0x000076a0


	//   ....[3]....
        /*008c*/ 	.word	0x000076b0


	//   ....[4]....
        /*0090*/ 	.word	0x0000d4c0


	//   ....[5]....
        /*0094*/ 	.word	0x0000d510


	//   ....[6]....
        /*0098*/ 	.word	0x0000d540


	//   ....[7]....
        /*009c*/ 	.word	0x0000d560


	//   ....[8]....
        /*00a0*/ 	.word	0x00012ef0


	//   ....[9]....
        /*00a4*/ 	.word	0x00012f00


	//   ....[10]....
        /*00a8*/ 	.word	0x00012f20


	//   ....[11]....
        /*00ac*/ 	.word	0x00012f40


	//   ....[12]....
        /*00b0*/ 	.word	0x00014e10


	//   ....[13]....
        /*00b4*/ 	.word	0x00014e50


	//   ....[14]....
        /*00b8*/ 	.word	0x00014e90


	//   ....[15]....
        /*00bc*/ 	.word	0x00014eb0


	//----- nvinfo : EIATTR_EXIT_INSTR_OFFSETS
	.align		4
.L_1018:
        /*00c0*/ 	.byte	0x04, 0x1c
        /*00c2*/ 	.short	(.L_1020 - .L_1019)


	//   ....[0]....
.L_1019:
        /*00c4*/ 	.word	0x000002d0


	//   ....[1]....
        /*00c8*/ 	.word	0x00000b80


	//   ....[2]....
        /*00cc*/ 	.word	0x00000bb0


	//   ....[3]....
        /*00d0*/ 	.word	0x00016120


	//   ....[4]....
        /*00d4*/ 	.word	0x000161f0


	//   ....[5]....
        /*00d8*/ 	.word	0x00016210


	//----- nvinfo : EIATTR_CTAIDZ_USED
	.align		4
.L_1020:
        /*00dc*/ 	.byte	0x01, 0x04
	.zero		2


	//----- nvinfo : EIATTR_CRS_STACK_SIZE
	.align		4
        /*00e0*/ 	.byte	0x04, 0x1e
        /*00e2*/ 	.short	(.L_1022 - .L_1021)
.L_1021:
        /*00e4*/ 	.word	0x00000000
.L_1022:


//--------------------- .nv.info._ZN5flash24flash_fwd_splitkv_kernelI23Flash_fwd_kernel_traitsILi128ELi64ELi128ELi4ELb0ELb0EN7cutlass6half_tE19Flash_kernel_traitsILi128ELi64ELi128ELi4ES3_EELb1ELb0ELb0ELb0ELb1ELb0ELb0ELb1EEEvNS_16Flash_fwd_paramsE --------------------------
	.section	.nv.info._ZN5flash24flash_fwd_splitkv_kernelI23Flash_fwd_kernel_traitsILi128ELi64ELi128ELi4ELb0ELb0EN7cutlass6half_tE19Flash_kernel_traitsILi128ELi64ELi128ELi4ES3_EELb1ELb0ELb0ELb0ELb1ELb0ELb0ELb1EEEvNS_16Flash_fwd_paramsE,"",@"SHT_CUDA_INFO"
	.sectionflags	@""
	.align	4


	//----- nvinfo : EIATTR_CUDA_API_VERSION
	.align		4
        /*0000*/ 	.byte	0x04, 0x37
        /*0002*/ 	.short	(.L_1024 - .L_1023)
.L_1023:
        /*0004*/ 	.word	0x00000082


	//----- nvinfo : EIATTR_SW2861232_WAR
	.align		4
.L_1024:
        /*0008*/ 	.byte	0x01, 0x35
	.zero		2


	//----- nvinfo : EIATTR_PARAM_CBANK
	.align		4
        /*000c*/ 	.byte	0x04, 0x0a
        /*000e*/ 	.short	(.L_1026 - .L_1025)
	.align		4
.L_1025:
        /*0010*/ 	.word	index@(.nv.constant0._ZN5flash24flash_fwd_splitkv_kernelI23Flash_fwd_kernel_traitsILi128ELi64ELi128ELi4ELb0ELb0EN7cutlass6half_tE19Flash_kernel_traitsILi128ELi64ELi128ELi4ES3_EELb1ELb0ELb0ELb0ELb1ELb0ELb0ELb1EEEvNS_16Flash_fwd_paramsE)
        /*0014*/ 	.short	0x0160
        /*0016*/ 	.short	0x01d0


	//----- nvinfo : EIATTR_CBANK_PARAM_SIZE
	.align		4
.L_1026:
        /*0018*/ 	.byte	0x03, 0x19
        /*001a*/ 	.short	0x01d0


	//----- nvinfo : EIATTR_KPARAM_INFO
	.align		4
        /*001c*/ 	.byte	0x04, 0x17
        /*001e*/ 	.short	(.L_1028 - .L_1027)
.L_1027:
        /*0020*/ 	.word	0x00000000
        /*0024*/ 	.short	0x0000
        /*0026*/ 	.short	0x0000
        /*0028*/ 	.byte	0x00, 0xf0, 0x41, 0x07


	//----- nvinfo : EIATTR_MAXREG_COUNT
	.align		4
.L_1028:
        /*002c*/ 	.byte	0x03, 0x1b
        /*002e*/ 	.short	0x00ff


	//----- nvinfo : EIATTR_NUM_BARRIERS
	.align		4
        /*0030*/ 	.byte	0x02, 0x4c
        /*0032*/ 	.byte	0x01
	.zero		1


	//----- nvinfo : EIATTR_MERCURY_ISA_VERSION
	.align		4
        /*0034*/ 	.byte	0x03, 0x5f
        /*0036*/ 	.short	0x0000


	//----- nvinfo : EIATTR_COOP_GROUP_MASK_REGIDS
	.align		4
        /*0038*/ 	.byte	0x04, 0x29
        /*003a*/ 	.short	(.L_1030 - .L_1029)


	//   ....[0]....
.L_1029:
        /*003c*/ 	.word	0xffffffff


	//   ....[1]....
        /*0040*/ 	.word	0xffffffff


	//   ....[2]....
        /*0044*/ 	.word	0xffffffff


	//   ....[3]....
        /*0048*/ 	.word	0xffffffff


	//   ....[4]....
        /*004c*/ 	.word	0xffffffff


	//   ....[5]....
        /*0050*/ 	.word	0xffffffff


	//   ....[6]....
        /*0054*/ 	.word	0xffffffff


	//   ....[7]....
        /*0058*/ 	.word	0xffffffff


	//   ....[8]....
        /*005c*/ 	.word	0xffffffff


	//   ....[9]....
        /*0060*/ 	.word	0xffffffff


	//   ....[10]....
        /*0064*/ 	.word	0xffffffff


	//   ....[11]....
        /*0068*/ 	.word	0xffffffff


	//   ....[12]....
        /*006c*/ 	.word	0xffffffff


	//   ....[13]....
        /*0070*/ 	.word	0xffffffff


	//   ....[14]....
        /*0074*/ 	.word	0xffffffff


	//   ....[15]....
        /*0078*/ 	.word	0xffffffff


	//----- nvinfo : EIATTR_COOP_GROUP_INSTR_OFFSETS
	.align		4
.L_1030:
        /*007c*/ 	.byte	0x04, 0x28
        /*007e*/ 	.short	(.L_1032 - .L_1031)


	//   ....[0]....
.L_1031:
        /*0080*/ 	.word	0x00015500


	//   ....[1]....
        /*0084*/ 	.word	0x00015520


	//   ....[2]....
        /*0088*/ 	.word	0x000155c0


	//   ....[3]....
        /*008c*/ 	.word	0x000155d0


	//   ....[4]....
        /*0090*/ 	.word	0x000198a0


	//   ....[5]....
        /*0094*/ 	.word	0x000198b0


	//   ....[6]....
        /*0098*/ 	.word	0x000198e0


	//   ....[7]....
        /*009c*/ 	.word	0x000198f0


	//   ....[8]....
        /*00a0*/ 	.word	0x0001d690


	//   ....[9]....
        /*00a4*/ 	.word	0x0001d6b0


	//   ....[10]....
        /*00a8*/ 	.word	0x0001d6e0


	//   ....[11]....
        /*00ac*/ 	.word	0x0001d6f0


	//   ....[12]....
        /*00b0*/ 	.word	0x0001f620


	//   ....[13]....
        /*00b4*/ 	.word	0x0001f660


	//   ....[14]....
        /*00b8*/ 	.word	0x0001f6a0


	//   ....[15]....
        /*00bc*/ 	.word	0x0001f6b0


	//----- nvinfo : EIATTR_EXIT_INSTR_OFFSETS
	.align		4
.L_1032:
        /*00c0*/ 	.byte	0x04, 0x1c
        /*00c2*/ 	.short	(.L_1034 - .L_1033)


	//   ....[0]....
.L_1033:
        /*00c4*/ 	.word	0x00000310


	//   ....[1]....
        /*00c8*/ 	.word	0x00000b10


	//   ....[2]....
        /*00cc*/ 	.word	0x00000b40


	//   ....[3]....
        /*00d0*/ 	.word	0x00020950


	//   ....[4]....
        /*00d4*/ 	.word	0x00020a10


	//----- nvinfo : EIATTR_CTAIDZ_USED
	.align		4
.L_1034:
        /*00d8*/ 	.byte	0x01, 0x04
	.zero		2


	//----- nvinfo : EIATTR_CRS_STACK_SIZE
	.align		4
        /*00dc*/ 	.byte	0x04, 0x1e
        /*00de*/ 	.short	(.L_1036 - .L_1035)
.L_1035:
        /*00e0*/ 	.word	0x00000000
.L_1036:


//--------------------- .nv.info._ZN5flash24flash_fwd_splitkv_kernelI23Flash_fwd_kernel_traitsILi128ELi64ELi128ELi4ELb0ELb0EN7cutlass6half_tE19Flash_kernel_traitsILi128ELi64ELi128ELi4ES3_EELb1ELb0ELb0ELb0ELb1ELb1ELb0ELb1EEEvNS_16Flash_fwd_paramsE --------------------------
	.section	.nv.info._ZN5flash24flash_fwd_splitkv_kernelI23Flash_fwd_kernel_traitsILi128ELi64ELi128ELi4ELb0ELb0EN7cutlass6half_tE19Flash_kernel_traitsILi128ELi64ELi128ELi4ES3_EELb1ELb0ELb0ELb0ELb1ELb1ELb0ELb1EEEvNS_16Flash_fwd_paramsE,"",@"SHT_CUDA_INFO"
	.sectionflags	@""
	.align	4


	//----- nvinfo : EIATTR_CUDA_API_VERSION
	.align		4
        /*0000*/ 	.byte	0x04, 0x37
        /*0002*/ 	.short	(.L_1038 - .L_1037)
.L_1037:
        /*0004*/ 	.word	0x00000082


	//----- nvinfo : EIATTR_SW2861232_WAR
	.align		4
.L_1038:
        /*0008*/ 	.byte	0x01, 0x35
	.zero		2


	//----- nvinfo : EIATTR_PARAM_CBANK
	.align		4
        /*000c*/ 	.byte	0x04, 0x0a
        /*000e*/ 	.short	(.L_1040 - .L_1039)
	.align		4
.L_1039:
        /*0010*/ 	.word	index@(.nv.constant0._ZN5flash24flash_fwd_splitkv_kernelI23Flash_fwd_kernel_traitsILi128ELi64ELi128ELi4ELb0ELb0EN7cutlass6half_tE19Flash_kernel_traitsILi128ELi64ELi128ELi4ES3_EELb1ELb0ELb0ELb0ELb1ELb1ELb0ELb1EEEvNS_16Flash_fwd_paramsE)
        /*0014*/ 	.short	0x0160
        /*0016*/ 	.short	0x01d0


	//----- nvinfo : EIATTR_CBANK_PARAM_SIZE
	.align		4
.L_1040:
        /*0018*/ 	.byte	0x03, 0x19
        /*001a*/ 	.short	0x01d0


	//----- nvinfo : EIATTR_KPARAM_INFO
	.align		4
        /*001c*/ 	.byte	0x04, 0x17
        /*001e*/ 	.short	(.L_1042 - .L_1041)
.L_1041:
        /*0020*/ 	.word	0x00000000
        /*0024*/ 	.short	0x0000
        /*0026*/ 	.short	0x0000
        /*0028*/ 	.byte	0x00, 0xf0, 0x41, 0x07


	//----- nvinfo : EIATTR_MAXREG_COUNT
	.align		4
.L_1042:
        /*002c*/ 	.byte	0x03, 0x1b
        /*002e*/ 	.short	0x00ff


	//----- nvinfo : EIATTR_NUM_BARRIERS
	.align		4
        /*0030*/ 	.byte	0x02, 0x4c
        /*0032*/ 	.byte	0x01
	.zero		1


	//----- nvinfo : EIATTR_MERCURY_ISA_VERSION
	.align		4
        /*0034*/ 	.byte	0x03, 0x5f
        /*0036*/ 	.short	0x0000


	//----- nvinfo : EIATTR_COOP_GROUP_MASK_REGIDS
	.align		4
        /*0038*/ 	.byte	0x04, 0x29
        /*003a*/ 	.short	(.L_1044 - .L_1043)


	//   ....[0]....
.L_1043:
        /*003c*/ 	.word	0xffffffff


	//   ....[1]....
        /*0040*/ 	.word	0xffffffff


	//   ....[2]....
        /*0044*/ 	.word	0xffffffff


	//   ....[3]....
        /*0048*/ 	.word	0xffffffff


	//   ....[4]....
        /*004c*/ 	.word	0xffffffff


	//   ....[5]....
        /*0050*/ 	.word	0xffffffff


	//   ....[6]....
        /*0054*/ 	.word	0xffffffff


	//   ....[7]....
        /*0058*/ 	.word	0xffffffff


	//   ....[8]....
        /*005c*/ 	.word	0xffffffff


	//   ....[9]....
        /*0060*/ 	.word	0xffffffff


	//   ....[10]....
        /*0064*/ 	.word	0xffffffff


	//   ....[11]....
        /*0068*/ 	.word	0xffffffff


	//   ....[12]....
        /*006c*/ 	.word	0xffffffff


	//   ....[13]....
        /*0070*/ 	.word	0xffffffff


	//   ....[14]....
        /*0074*/ 	.word	0xffffffff


	//   ....[15]....
        /*0078*/ 	.word	0xffffffff


	//----- nvinfo : EIATTR_COOP_GROUP_INSTR_OFFSETS
	.align		4
.L_1044:
        /*007c*/ 	.byte	0x04, 0x28
        /*007e*/ 	.short	(.L_1046 - .L_1045)


	//   ....[0]....
.L_1045:
        /*0080*/ 	.word	0x00015d20


	//   ....[1]....
        /*0084*/ 	.word	0x00015d40


	//   ....[2]....
        /*0088*/ 	.word	0x00015de0


	//   ....[3]....
        /*008c*/ 	.word	0x00015df0


	//   ....[4]....
        /*0090*/ 	.word	0x0001a8f0


	//   ....[5]....
        /*0094*/ 	.word	0x0001a900


	//   ....[6]....
        /*0098*/ 	.word	0x0001a930


	//   ....[7]....
        /*009c*/ 	.word	0x0001a940


	//   ....[8]....
        /*00a0*/ 	.word	0x0001ef30


	//   ....[9]....
        /*00a4*/ 	.word	0x0001ef50


	//   ....[10]....
        /*00a8*/ 	.word	0x0001ef80


	//   ....[11]....
        /*00ac*/ 	.word	0x0001ef90


	//   ....[12]....
        /*00b0*/ 	.word	0x00020e70


	//   ....[13]....
        /*00b4*/ 	.word	0x00020eb0


	//   ....[14]....
        /*00b8*/ 	.word	0x00020ef0


	//   ....[15]....
        /*00bc*/ 	.word	0x00020f00


	//----- nvinfo : EIATTR_EXIT_INSTR_OFFSETS
	.align		4
.L_1046:
        /*00c0*/ 	.byte	0x04, 0x1c
        /*00c2*/ 	.short	(.L_1048 - .L_1047)


	//   ....[0]....
.L_1047:
        /*00c4*/ 	.word	0x00000310


	//   ....[1]....
        /*00c8*/ 	.word	0x00000b10


	//   ....[2]....
        /*00cc*/ 	.word	0x00000b40


	//   ....[3]....
        /*00d0*/ 	.word	0x000221a0


	//   ....[4]....
        /*00d4*/ 	.word	0x00022260


	//----- nvinfo : EIATTR_CTAIDZ_USED
	.align		4
.L_1048:
        /*00d8*/ 	.byte	0x01, 0x04
	.zero		2


	//----- nvinfo : EIATTR_CRS_STACK_SIZE
	.align		4
        /*00dc*/ 	.byte	0x04, 0x1e
        /*00de*/ 	.short	(.L_1050 - .L_1049)
.L_1049:
        /*00e0*/ 	.word	0x00000000
.L_1050:


//--------------------- .nv.info._ZN5flash24flash_fwd_splitkv_kernelI23Flash_fwd_kernel_traitsILi128ELi64ELi128ELi4ELb0ELb0EN7cutlass6half_tE19Flash_kernel_traitsILi128ELi64ELi128ELi4ES3_EELb1ELb0ELb1ELb0ELb0ELb0ELb0ELb1EEEvNS_16Flash_fwd_paramsE --------------------------
	.section	.nv.info._ZN5flash24flash_fwd_splitkv_kernelI23Flash_fwd_kernel_traitsILi128ELi64ELi128ELi4ELb0ELb0EN7cutlass6half_tE19Flash_kernel_traitsILi128ELi64ELi128ELi4ES3_EELb1ELb0ELb1ELb0ELb0ELb0ELb0ELb1EEEvNS_16Flash_fwd_paramsE,"",@"SHT_CUDA_INFO"
	.sectionflags	@""
	.align	4


	//----- nvinfo : EIATTR_CUDA_API_VERSION
	.align		4
        /*0000*/ 	.byte	0x04, 0x37
        /*0002*/ 	.short	(.L_1052 - .L_1051)
.L_1051:
        /*0004*/ 	.word	0x00000082


	//----- nvinfo : EIATTR_SW2861232_WAR
	.align		4
.L_1052:
        /*0008*/ 	.byte	0x01, 0x35
	.zero		2


	//----- nvinfo : EIATTR_PARAM_CBANK
	.align		4
        /*000c*/ 	.byte	0x04, 0x0a
        /*000e*/ 	.short	(.L_1054 - .L_1053)
	.align		4
.L_1053:
        /*0010*/ 	.word	index@(.nv.constant0._ZN5flash24flash_fwd_splitkv_kernelI23Flash_fwd_kernel_traitsILi128ELi64ELi128ELi4ELb0ELb0EN7cutlass6half_tE19Flash_kernel_traitsILi128ELi64ELi128ELi4ES3_EELb1ELb0ELb1ELb0ELb0ELb0ELb0ELb1EEEvNS_16Flash_fwd_paramsE)
        /*0014*/ 	.short	0x0160
        /*0016*/ 	.short	0x01d0


	//----- nvinfo : EIATTR_CBANK_PARAM_SIZE
	.align		4
.L_1054:
        /*0018*/ 	.byte	0x03, 0x19
        /*001a*/ 	.short	0x01d0


	//----- nvinfo : EIATTR_KPARAM_INFO
	.align		4
        /*001c*/ 	.byte	0x04, 0x17
        /*001e*/ 	.short	(.L_1056 - .L_1055)
.L_1055:
        /*0020*/ 	.word	0x00000000
        /*0024*/ 	.short	0x0000
        /*0026*/ 	.short	0x0000
        /*0028*/ 	.byte	0x00, 0xf0, 0x41, 0x07


	//----- nvinfo : EIATTR_MAXREG_COUNT
	.align		4
.L_1056:
        /*002c*/ 	.byte	0x03, 0x1b
        /*002e*/ 	.short	0x00ff


	//----- nvinfo : EIATTR_NUM_BARRIERS
	.align		4
        /*0030*/ 	.byte	0x02, 0x4c
        /*0032*/ 	.byte	0x01
	.zero		1


	//----- nvinfo : EIATTR_MERCURY_ISA_VERSION
	.align		4
        /*0034*/ 	.byte	0x03, 0x5f
        /*0036*/ 	.short	0x0000


	//----- nvinfo : EIATTR_COOP_GROUP_MASK_REGIDS
	.align		4
        /*0038*/ 	.byte	0x04, 0x29
        /*003a*/ 	.short	(.L_1058 - .L_1057)


	//   ....[0]....
.L_1057:
        /*003c*/ 	.word	0xffffffff


	//   ....[1]....
        /*0040*/ 	.word	0xffffffff


	//   ....[2]....
        /*0044*/ 	.word	0xffffffff


	//   ....[3]....
        /*0048*/ 	.word	0xffffffff


	//   ....[4]....
        /*004c*/ 	.word	0xffffffff


	//   ....[5]....
        /*0050*/ 	.word	0xffffffff


	//   ....[6]....
        /*0054*/ 	.word	0xffffffff


	//   ....[7]....
        /*0058*/ 	.word	0xffffffff


	//   ....[8]....
        /*005c*/ 	.word	0xffffffff


	//   ....[9]....
        /*0060*/ 	.word	0xffffffff


	//   ....[10]....
        /*0064*/ 	.word	0xffffffff


	//   ....[11]....
        /*0068*/ 	.word	0xffffffff


	//   ....[12]....
        /*006c*/ 	.word	0xffffffff


	//   ....[13]....
        /*0070*/ 	.word	0xffffffff


	//   ....[14]....
        /*0074*/ 	.word	0xffffffff


	//   ....[15]....
        /*0078*/ 	.word	0xffffffff


	//   ....[16]....
        /*007c*/ 	.word	0xffffffff


	//   ....[17]....
        /*0080*/ 	.word	0xffffffff


	//   ....[18]....
        /*0084*/ 	.word	0xffffffff


	//   ....[19]....
        /*0088*/ 	.word	0xffffffff


	//----- nvinfo : EIATTR_COOP_GROUP_INSTR_OFFSETS
	.align		4
.L_1058:
        /*008c*/ 	.byte	0x04, 0x28
        /*008e*/ 	.short	(.L_1060 - .L_1059)


	//   ....[0]....
.L_1059:
        /*0090*/ 	.word	0x00018fb0


	//   ....[1]....
        /*0094*/ 	.word	0x00019010


	//   ....[2]....
        /*0098*/ 	.word	0x00019030


	//   ....[3]....
        /*009c*/ 	.word	0x00019050


	//   ....[4]....
        /*00a0*/ 	.word	0x0001e490


	//   ....[5]....
        /*00a4*/ 	.word	0x0001e4e0


	//   ....[6]....
        /*00a8*/ 	.word	0x0001e500


	//   ....[7]....
        /*00ac*/ 	.word	0x0001e520


	//   ....[8]....
        /*00b0*/ 	.word	0x00023740


	//   ....[9]....
        /*00b4*/ 	.word	0x00023760


	//   ....[10]....
        /*00b8*/ 	.word	0x00023780


	//   ....[11]....
        /*00bc*/ 	.word	0x000237a0


	//   ....[12]....
        /*00c0*/ 	.word	0x00025760


	//   ....[13]....
        /*00c4*/ 	.word	0x00025790


	//   ....[14]....
        /*00c8*/ 	.word	0x000257a0


	//   ....[15]....
        /*00cc*/ 	.word	0x000257d0


	//   ....[16]....
        /*00d0*/ 	.word	0x00026e80


	//   ....[17]....
        /*00d4*/ 	.word	0x00026ec0


	//   ....[18]....
        /*00d8*/ 	.word	0x00026f10


	//   ....[19]....
        /*00dc*/ 	.word	0x00026f60


	//----- nvinfo : EIATTR_EXIT_INSTR_OFFSETS
	.align		4
.L_1060:
        /*00e0*/ 	.byte	0x04, 0x1c
        /*00e2*/ 	.short	(.L_1062 - .L_1061)


	//   ....[0]....
.L_1061:
        /*00e4*/ 	.word	0x000000b0


	//----- nvinfo : EIATTR_CTAIDZ_USED
	.align		4
.L_1062:
        /*00e8*/ 	.byte	0x01, 0x04
	.zero		2


	//----- nvinfo : EIATTR_CRS_STACK_SIZE
	.align		4
        /*00ec*/ 	.byte	0x04, 0x1e
        /*00ee*/ 	.short	(.L_1064 - .L_1063)
.L_1063:
        /*00f0*/ 	.word	0x00000000
.L_1064:


//--------------------- .nv.info._ZN5flash24flash_fwd_splitkv_kernelI23Flash_fwd_kernel_traitsILi128ELi64ELi128ELi4ELb0ELb0EN7cutlass6half_tE19Flash_kernel_traitsILi128ELi64ELi128ELi4ES3_EELb1ELb0ELb1ELb0ELb0ELb1ELb0ELb1EEEvNS_16Flash_fwd_paramsE --------------------------
	.section	.nv.info._ZN5flash24flash_fwd_splitkv_kernelI23Flash_fwd_kernel_traitsILi128ELi64ELi128ELi4ELb0ELb0EN7cutlass6half_tE19Flash_kernel_traitsILi128ELi64ELi128ELi4ES3_EELb1ELb0ELb1ELb0ELb0ELb1ELb0ELb1EEEvNS_16Flash_fwd_paramsE,"",@"SHT_CUDA_INFO"
	.sectionflags	@""
	.align	4


	//----- nvinfo : EIATTR_CUDA_API_VERSION
	.align		4
        /*0000*/ 	.byte	0x04, 0x37
        /*0002*/ 	.short	(.L_1066 - .L_1065)
.L_1065:
        /*0004*/ 	.word	0x00000082


	//----- nvinfo : EIATTR_SW2861232_WAR
	.align		4
.L_1066:
        /*0008*/ 	.byte	0x01, 0x35
	.zero		2


	//----- nvinfo : EIATTR_PARAM_CBANK
	.align		4
        /*000c*/ 	.byte	0x04, 0x0a
        /*000e*/ 	.short	(.L_1068 - .L_1067)
	.align		4
.L_1067:
        /*0010*/ 	.word	index@(.nv.constant0._ZN5flash24flash_fwd_splitkv_kernelI23Flash_fwd_kernel_traitsILi128ELi64ELi128ELi4ELb0ELb0EN7cutlass6half_tE19Flash_kernel_traitsILi128ELi64ELi128ELi4ES3_EELb1ELb0ELb1ELb0ELb0ELb1ELb0ELb1EEEvNS_16Flash_fwd_paramsE)
        /*0014*/ 	.short	0x0160
        /*0016*/ 	.short	0x01d0


	//----- nvinfo : EIATTR_CBANK_PARAM_SIZE
	.align		4
.L_1068:
        /*0018*/ 	.byte	0x03, 0x19
        /*001a*/ 	.short	0x01d0


	//----- nvinfo : EIATTR_KPARAM_INFO
	.align		4
        /*001c*/ 	.byte	0x04, 0x17
        /*001e*/ 	.short	(.L_1070 - .L_1069)
.L_1069:
        /*0020*/ 	.word	0x00000000
        /*0024*/ 	.short	0x0000
        /*0026*/ 	.short	0x0000
        /*0028*/ 	.byte	0x00, 0xf0, 0x41, 0x07


	//----- nvinfo : EIATTR_MAXREG_COUNT
	.align		4
.L_1070:
        /*002c*/ 	.byte	0x03, 0x1b
        /*002e*/ 	.short	0x00ff


	//----- nvinfo : EIATTR_NUM_BARRIERS
	.align		4
        /*0030*/ 	.byte	0x02, 0x4c
        /*0032*/ 	.byte	0x01
	.zero		1


	//----- nvinfo : EIATTR_MERCURY_ISA_VERSION
	.align		4
        /*0034*/ 	.byte	0x03, 0x5f
        /*0036*/ 	.short	0x0000


	//----- nvinfo : EIATTR_COOP_GROUP_MASK_REGIDS
	.align		4
        /*0038*/ 	.byte	0x04, 0x29
        /*003a*/ 	.short	(.L_1072 - .L_1071)


	//   ....[0]....
.L_1071:
        /*003c*/ 	.word	0xffffffff


	//   ....[1]....
        /*0040*/ 	.word	0xffffffff


	//   ....[2]....
        /*0044*/ 	.word	0xffffffff


	//   ....[3]....
        /*0048*/ 	.word	0xffffffff


	//   ....[4]....
        /*004c*/ 	.word	0xffffffff


	//   ....[5]....
        /*0050*/ 	.word	0xffffffff


	//   ....[6]....
        /*0054*/ 	.word	0xffffffff


	//   ....[7]....
        /*0058*/ 	.word	0xffffffff


	//   ....[8]....
        /*005c*/ 	.word	0xffffffff


	//   ....[9]....
        /*0060*/ 	.word	0xffffffff


	//   ....[10]....
        /*0064*/ 	.word	0xffffffff


	//   ....[11]....
        /*0068*/ 	.word	0xffffffff


	//   ....[12]....
        /*006c*/ 	.word	0xffffffff


	//   ....[13]....
        /*0070*/ 	.word	0xffffffff


	//   ....[14]....
        /*0074*/ 	.word	0xffffffff


	//   ....[15]....
        /*0078*/ 	.word	0xffffffff


	//   ....[16]....
        /*007c*/ 	.word	0xffffffff


	//   ....[17]....
        /*0080*/ 	.word	0xffffffff


	//   ....[18]....
        /*0084*/ 	.word	0xffffffff


	//   ....[19]....
        /*0088*/ 	.word	0xffffffff


	//----- nvinfo : EIATTR_COOP_GROUP_INSTR_OFFSETS
	.align		4
.L_1072:
        /*008c*/ 	.byte	0x04, 0x28
        /*008e*/ 	.short	(.L_1074 - .L_1073)


	//   ....[0]....
.L_1073:
        /*0090*/ 	.word	0x0001a590


	//   ....[1]....
        /*0094*/ 	.word	0x0001a640


	//   ....[2]....
        /*0098*/ 	.word	0x0001a650


	//   ....[3]....
        /*009c*/ 	.word	0x0001a6c0


	//   ....[4]....
        /*00a0*/ 	.word	0x000203c0


	//   ....[5]....
        /*00a4*/ 	.word	0x000203d0


	//   ....[6]....
        /*00a8*/ 	.word	0x00020400


	//   ....[7]....
        /*00ac*/ 	.word	0x00020410


	//   ....[8]....
        /*00b0*/ 	.word	0x00025ed0


	//   ....[9]....
        /*00b4*/ 	.word	0x00025ee0


	//   ....[10]....
        /*00b8*/ 	.word	0x00025f00


	//   ....[11]....
        /*00bc*/ 	.word	0x00025f20


	//   ....[12]....
        /*00c0*/ 	.word	0x00027e90


	//   ....[13]....
        /*00c4*/ 	.word	0x00027ec0


	//   ....[14]....
        /*00c8*/ 	.word	0x00027ed0


	//   ....[15]....
        /*00cc*/ 	.word	0x00027f00


	//   ....[16]....
        /*00d0*/ 	.word	0x000295f0


	//   ....[17]....
        /*00d4*/ 	.word	0x00029640


	//   ....[18]....
        /*00d8*/ 	.word	0x00029690


	//   ....[19]....
        /*00dc*/ 	.word	0x000296e0


	//----- nvinfo : EIATTR_EXIT_INSTR_OFFSETS
	.align		4
.L_1074:
        /*00e0*/ 	.byte	0x04, 0x1c
        /*00e2*/ 	.short	(.L_1076 - .L_1075)


	//   ....[0]....
.L_1075:
        /*00e4*/ 	.word	0x000000b0


	//----- nvinfo : EIATTR_CTAIDZ_USED
	.align		4
.L_1076:
        /*00e8*/ 	.byte	0x01, 0x04
	.zero		2


	//----- nvinfo : EIATTR_CRS_STACK_SIZE
	.align		4
        /*00ec*/ 	.byte	0x04, 0x1e
        /*00ee*/ 	.short	(.L_1078 - .L_1077)
.L_1077:
        /*00f0*/ 	.word	0x00000000
.L_1078:


//--------------------- .nv.info._ZN5flash24flash_fwd_splitkv_kernelI23Flash_fwd_kernel_traitsILi128ELi64ELi128ELi4ELb0ELb0EN7cutlass6half_tE19Flash_kernel_traitsILi128ELi64ELi128ELi4ES3_EELb1ELb0ELb0ELb0ELb1ELb0ELb1ELb0EEEvNS_16Flash_fwd_paramsE --------------------------
	.section	.nv.info._ZN5flash24flash_fwd_splitkv_kernelI23Flash_fwd_kernel_traitsILi128ELi64ELi128ELi4ELb0ELb0EN7cutlass6half_tE19Flash_kernel_traitsILi128ELi64ELi128ELi4ES3_EELb1ELb0ELb0ELb0ELb1ELb0ELb1ELb0EEEvNS_16Flash_fwd_paramsE,"",@"SHT_CUDA_INFO"
	.sectionflags	@""
	.align	4


	//----- nvinfo : EIATTR_CUDA_API_VERSION
	.align		4
        /*0000*/ 	.byte	0x04, 0x37
        /*0002*/ 	.short	(.L_1080 - .L_1079)
.L_1079:
        /*0004*/ 	.word	0x00000082


	//----- nvinfo : EIATTR_SW2861232_WAR
	.align		4
.L_1080:
        /*0008*/ 	.byte	0x01, 0x35
	.zero		2


	//----- nvinfo : EIATTR_PARAM_CBANK
	.align		4
        /*000c*/ 	.byte	0x04, 0x0a
        /*000e*/ 	.short	(.L_1082 - .L_1081)
	.align		4
.L_1081:
        /*0010*/ 	.word	index@(.nv.constant0._ZN5flash24flash_fwd_splitkv_kernelI23Flash_fwd_kernel_traitsILi128ELi64ELi128ELi4ELb0ELb0EN7cutlass6half_tE19Flash_kernel_traitsILi128ELi64ELi128ELi4ES3_EELb1ELb0ELb0ELb0ELb1ELb0ELb1ELb0EEEvNS_16Flash_fwd_paramsE)
        /*0014*/ 	.short	0x0160
        /*0016*/ 	.short	0x01d0


	//----- nvinfo : EIATTR_CBANK_PARAM_SIZE
	.align		4
.L_1082:
        /*0018*/ 	.byte	0x03, 0x19
        /*001a*/ 	.short	0x01d0


	//----- nvinfo : EIATTR_KPARAM_INFO
	.align		4
        /*001c*/ 	.byte	0x04, 0x17
        /*001e*/ 	.short	(.L_1084 - .L_1083)
.L_1083:
        /*0020*/ 	.word	0x00000000
        /*0024*/ 	.short	0x0000
        /*0026*/ 	.short	0x0000
        /*0028*/ 	.byte	0x00, 0xf0, 0x41, 0x07


	//----- nvinfo : EIATTR_MAXREG_COUNT
	.align		4
.L_1084:
        /*002c*/ 	.byte	0x03, 0x1b
        /*002e*/ 	.short	0x00ff


	//----- nvinfo : EIATTR_NUM_BARRIERS
	.align		4
        /*0030*/ 	.byte	0x02, 0x4c
        /*0032*/ 	.byte	0x01
	.zero		1


	//----- nvinfo : EIATTR_MERCURY_ISA_VERSION
	.align		4
        /*0034*/ 	.byte	0x03, 0x5f
        /*0036*/ 	.short	0x0000


	//----- nvinfo : EIATTR_COOP_GROUP_MASK_REGIDS
	.align		4
        /*0038*/ 	.byte	0x04, 0x29
        /*003a*/ 	.short	(.L_1086 - .L_1085)


	//   ....[0]....
.L_1085:
        /*003c*/ 	.word	0xffffffff


	//   ....[1]....
        /*0040*/ 	.word	0xffffffff


	//   ....[2]....
        /*0044*/ 	.word	0xffffffff


	//   ....[3]....
        /*0048*/ 	.word	0xffffffff


	//   ....[4]....
        /*004c*/ 	.word	0xffffffff


	//   ....[5]....
        /*0050*/ 	.word	0xffffffff


	//   ....[6]....
        /*0054*/ 	.word	0xffffffff


	//   ....[7]....
        /*0058*/ 	.word	0xffffffff


	//   ....[8]....
        /*005c*/ 	.word	0xffffffff


	//   ....[9]....
        /*0060*/ 	.word	0xffffffff


	//   ....[10]....
        /*0064*/ 	.word	0xffffffff


	//   ....[11]....
        /*0068*/ 	.word	0xffffffff


	//   ....[12]....
        /*006c*/ 	.word	0xffffffff


	//   ....[13]....
        /*0070*/ 	.word	0xffffffff


	//   ....[14]....
        /*0074*/ 	.word	0xffffffff


	//   ....[15]....
        /*0078*/ 	.word	0xffffffff


	//----- nvinfo : EIATTR_COOP_GROUP_INSTR_OFFSETS
	.align		4
.L_1086:
        /*007c*/ 	.byte	0x04, 0x28
        /*007e*/ 	.short	(.L_1088 - .L_1087)


	//   ....[0]....
.L_1087:
        /*0080*/ 	.word	0x00004dd0


	//   ....[1]....
        /*0084*/ 	.word	0x00004e70


	//   ....[2]....
        /*0088*/ 	.word	0x00004e90


	//   ....[3]....
        /*008c*/ 	.word	0x00004eb0


	//   ....[4]....
        /*0090*/ 	.word	0x00009130


	//   ....[5]....
        /*0094*/ 	.word	0x00009140


	//   ....[6]....
        /*0098*/ 	.word	0x00009170


	//   ....[7]....
        /*009c*/ 	.word	0x00009180


	//   ....[8]....
        /*00a0*/ 	.word	0x0000cef0


	//   ....[9]....
        /*00a4*/ 	.word	0x0000cf10


	//   ....[10]....
        /*00a8*/ 	.word	0x0000cf40


	//   ....[11]....
        /*00ac*/ 	.word	0x0000cf50


	//   ....[12]....
        /*00b0*/ 	.word	0x0000ee60


	//   ....[13]....
        /*00b4*/ 	.word	0x0000eea0


	//   ....[14]....
        /*00b8*/ 	.word	0x0000ef10


	//   ....[15]....
        /*00bc*/ 	.word	0x0000ef30


	//----- nvinfo : EIATTR_EXIT_INSTR_OFFSETS
	.align		4
.L_1088:
        /*00c0*/ 	.byte	0x04, 0x1c
        /*00c2*/ 	.short	(.L_1090 - .L_1089)


	//   ....[0]....
.L_1089:
        /*00c4*/ 	.word	0x00000410


	//   ....[1]....
        /*00c8*/ 	.word	0x00000bd0


	//   ....[2]....
        /*00cc*/ 	.word	0x00000c00


	//   ....[3]....
        /*00d0*/ 	.word	0x0000fdd0


	//   ....[4]....
        /*00d4*/ 	.word	0x0000fe00


	//----- nvinfo : EIATTR_CTAIDZ_USED
	.align		4
.L_1090:
        /*00d8*/ 	.byte	0x01, 0x04
	.zero		2


	//----- nvinfo : EIATTR_CRS_STACK_SIZE
	.align		4
        /*00dc*/ 	.byte	0x04, 0x1e
        /*00de*/ 	.short	(.L_1092 - .L_1091)
.L_1091:
        /*00e0*/ 	.word	0x00000000
.L_1092:


//--------------------- .nv.info._ZN5flash24flash_fwd_splitkv_kernelI23Flash_fwd_kernel_traitsILi128ELi64ELi128ELi4ELb0ELb0EN7cutlass6half_tE19Flash_kernel_traitsILi128ELi64ELi128ELi4ES3_EELb1ELb0ELb0ELb0ELb1ELb1ELb1ELb0EEEvNS_16Flash_fwd_paramsE --------------------------
	.section	.nv.info._ZN5flash24flash_fwd_splitkv_kernelI23Flash_fwd_kernel_traitsILi128ELi64ELi128ELi4ELb0ELb0EN7cutlass6half_tE19Flash_kernel_traitsILi128ELi64ELi128ELi4ES3_EELb1ELb0ELb0ELb0ELb1ELb1ELb1ELb0EEEvNS_16Flash_fwd_paramsE,"",@"SHT_CUDA_INFO"
	.sectionflags	@""
	.align	4


	//----- nvinfo : EIATTR_CUDA_API_VERSION
	.align		4
        /*0000*/ 	.byte	0x04, 0x37
        /*0002*/ 	.short	(.L_1094 - .L_1093)
.L_1093:
        /*0004*/ 	.word	0x00000082


	//----- nvinfo : EIATTR_SW2861232_WAR
	.align		4
.L_1094:
        /*0008*/ 	.byte	0x01, 0x35
	.zero		2


	//----- nvinfo : EIATTR_PARAM_CBANK
	.align		4
        /*000c*/ 	.byte	0x04, 0x0a
        /*000e*/ 	.short	(.L_1096 - .L_1095)
	.align		4
.L_1095:
        /*0010*/ 	.word	index@(.nv.constant0._ZN5flash24flash_fwd_splitkv_kernelI23Flash_fwd_kernel_traitsILi128ELi64ELi128ELi4ELb0ELb0EN7cutlass6half_tE19Flash_kernel_traitsILi128ELi64ELi128ELi4ES3_EELb1ELb0ELb0ELb0ELb1ELb1ELb1ELb0EEEvNS_16Flash_fwd_paramsE)
        /*0014*/ 	.short	0x0160
        /*0016*/ 	.short	0x01d0


	//----- nvinfo : EIATTR_CBANK_PARAM_SIZE
	.align		4
.L_1096:
        /*0018*/ 	.byte	0x03, 0x19
        /*001a*/ 	.short	0x01d0


	//----- nvinfo : EIATTR_KPARAM_INFO
	.align		4
        /*001c*/ 	.byte	0x04, 0x17
        /*001e*/ 	.short	(.L_1098 - .L_1097)
.L_1097:
        /*0020*/ 	.word	0x00000000
        /*0024*/ 	.short	0x0000
        /*0026*/ 	.short	0x0000
        /*0028*/ 	.byte	0x00, 0xf0, 0x41, 0x07


	//----- nvinfo : EIATTR_MAXREG_COUNT
	.align		4
.L_1098:
        /*002c*/ 	.byte	0x03, 0x1b
        /*002e*/ 	.short	0x00ff


	//----- nvinfo : EIATTR_NUM_BARRIERS
	.align		4
        /*0030*/ 	.byte	0x02, 0x4c
        /*0032*/ 	.byte	0x01
	.zero		1


	//----- nvinfo : EIATTR_MERCURY_ISA_VERSION
	.align		4
        /*0034*/ 	.byte	0x03, 0x5f
        /*0036*/ 	.short	0x0000


	//----- nvinfo : EIATTR_COOP_GROUP_MASK_REGIDS
	.align		4
        /*0038*/ 	.byte	0x04, 0x29
        /*003a*/ 	.short	(.L_1100 - .L_1099)


	//   ....[0]....
.L_1099:
        /*003c*/ 	.word	0xffffffff


	//   ....[1]....
        /*0040*/ 	.word	0xffffffff


	//   ....[2]....
        /*0044*/ 	.word	0xffffffff


	//   ....[3]....
        /*0048*/ 	.word	0xffffffff


	//   ....[4]....
        /*004c*/ 	.word	0xffffffff


	//   ....[5]....
        /*0050*/ 	.word	0xffffffff


	//   ....[6]....
        /*0054*/ 	.word	0xffffffff


	//   ....[7]....
        /*0058*/ 	.word	0xffffffff


	//   ....[8]....
        /*005c*/ 	.word	0xffffffff


	//   ....[9]....
        /*0060*/ 	.word	0xffffffff


	//   ....[10]....
        /*0064*/ 	.word	0xffffffff


	//   ....[11]....
        /*0068*/ 	.word	0xffffffff


	//   ....[12]....
        /*006c*/ 	.word	0xffffffff


	//   ....[13]....
        /*0070*/ 	.word	0xffffffff


	//   ....[14]....
        /*0074*/ 	.word	0xffffffff


	//   ....[15]....
        /*0078*/ 	.word	0xffffffff


	//----- nvinfo : EIATTR_COOP_GROUP_INSTR_OFFSETS
	.align		4
.L_1100:
        /*007c*/ 	.byte	0x04, 0x28
        /*007e*/ 	.short	(.L_1102 - .L_1101)


	//   ....[0]....
.L_1101:
        /*0080*/ 	.word	0x00005580


	//   ....[1]....
        /*0084*/ 	.word	0x000056a0


	//   ....[2]....
        /*0088*/ 	.word	0x000056b0


	//   ....[3]....
        /*008c*/ 	.word	0x00005700


	//   ....[4]....
        /*0090*/ 	.word	0x0000a140


	//   ....[5]....
        /*0094*/ 	.word	0x0000a150


	//   ....[6]....
        /*0098*/ 	.word	0x0000a180


	//   ....[7]....
        /*009c*/ 	.word	0x0000a190


	//   ....[8]....
        /*00a0*/ 	.word	0x0000e770


	//   ....[9]....
        /*00a4*/ 	.word	0x0000e780


	//   ....[10]....
        /*00a8*/ 	.word	0x0000e7b0


	//   ....[11]....
        /*00ac*/ 	.word	0x0000e7c0


	//   ....[12]....
        /*00b0*/ 	.word	0x00010680


	//   ....[13]....
        /*00b4*/ 	.word	0x000106c0


	//   ....[14]....
        /*00b8*/ 	.word	0x00010730


	//   ....[15]....
        /*00bc*/ 	.word	0x00010750


	//----- nvinfo : EIATTR_EXIT_INSTR_OFFSETS
	.align		4
.L_1102:
        /*00c0*/ 	.byte	0x04, 0x1c
        /*00c2*/ 	.short	(.L_1104 - .L_1103)


	//   ....[0]....
.L_1103:
        /*00c4*/ 	.word	0x00000410


	//   ....[1]....
        /*00c8*/ 	.word	0x00000bd0


	//   ....[2]....
        /*00cc*/ 	.word	0x00000c00


	//   ....[3]....
        /*00d0*/ 	.word	0x000115f0


	//   ....[4]....
        /*00d4*/ 	.word	0x00011620


	//----- nvinfo : EIATTR_CTAIDZ_USED
	.align		4
.L_1104:
        /*00d8*/ 	.byte	0x01, 0x04
	.zero		2


	//----- nvinfo : EIATTR_CRS_STACK_SIZE
	.align		4
        /*00dc*/ 	.byte	0x04, 0x1e
        /*00de*/ 	.short	(.L_1106 - .L_1105)
.L_1105:
        /*00e0*/ 	.word	0x00000000
.L_1106:


//--------------------- .nv.info._ZN5flash24flash_fwd_splitkv_kernelI23Flash_fwd_kernel_traitsILi128ELi64ELi128ELi4ELb0ELb0EN7cutlass6half_tE19Flash_kernel_traitsILi128ELi64ELi128ELi4ES3_EELb1ELb0ELb1ELb0ELb0ELb0ELb1ELb0EEEvNS_16Flash_fwd_paramsE --------------------------
	.section	.nv.info._ZN5flash24flash_fwd_splitkv_kernelI23Flash_fwd_kernel_traitsILi128ELi64ELi128ELi4ELb0ELb0EN7cutlass6half_tE19Flash_kernel_traitsILi128ELi64ELi128ELi4ES3_EELb1ELb0ELb1ELb0ELb0ELb0ELb1ELb0EEEvNS_16Flash_fwd_paramsE,"",@"SHT_CUDA_INFO"
	.sectionflags	@""
	.align	4


	//----- nvinfo : EIATTR_CUDA_API_VERSION
	.align		4
        /*0000*/ 	.byte	0x04, 0x37
        /*0002*/ 	.short	(.L_1108 - .L_1107)
.L_1107:
        /*0004*/ 	.word	0x00000082


	//----- nvinfo : EIATTR_SW2861232_WAR
	.align		4
.L_1108:
        /*0008*/ 	.byte	0x01, 0x35
	.zero		2


	//----- nvinfo : EIATTR_PARAM_CBANK
	.align		4
        /*000c*/ 	.byte	0x04, 0x0a
        /*000e*/ 	.short	(.L_1110 - .L_1109)
	.align		4
.L_1109:
        /*0010*/ 	.word	index@(.nv.constant0._ZN5flash24flash_fwd_splitkv_kernelI23Flash_fwd_kernel_traitsILi128ELi64ELi128ELi4ELb0ELb0EN7cutlass6half_tE19Flash_kernel_traitsILi128ELi64ELi128ELi4ES3_EELb1ELb0ELb1ELb0ELb0ELb0ELb1ELb0EEEvNS_16Flash_fwd_paramsE)
        /*0014*/ 	.short	0x0160
        /*0016*/ 	.short	0x01d0


	//----- nvinfo : EIATTR_CBANK_PARAM_SIZE
	.align		4
.L_1110:
        /*0018*/ 	.byte	0x03, 0x19
        /*001a*/ 	.short	0x01d0


	//----- nvinfo : EIATTR_KPARAM_INFO
	.align		4
        /*001c*/ 	.byte	0x04, 0x17
        /*001e*/ 	.short	(.L_1112 - .L_1111)
.L_1111:
        /*0020*/ 	.word	0x00000000
        /*0024*/ 	.short	0x0000
        /*0026*/ 	.short	0x0000
        /*0028*/ 	.byte	0x00, 0xf0, 0x41, 0x07


	//----- nvinfo : EIATTR_MAXREG_COUNT
	.align		4
.L_1112:
        /*002c*/ 	.byte	0x03, 0x1b
        /*002e*/ 	.short	0x00ff


	//----- nvinfo : EIATTR_NUM_BARRIERS
	.align		4
        /*0030*/ 	.byte	0x02, 0x4c
        /*0032*/ 	.byte	0x01
	.zero		1


	//----- nvinfo : EIATTR_MERCURY_ISA_VERSION
	.align		4
        /*0034*/ 	.byte	0x03, 0x5f
        /*0036*/ 	.short	0x0000


	//----- nvinfo : EIATTR_COOP_GROUP_MASK_REGIDS
	.align		4
        /*0038*/ 	.byte	0x04, 0x29
        /*003a*/ 	.short	(.L_1114 - .L_1113)


	//   ....[0]....
.L_1113:
        /*003c*/ 	.word	0xffffffff


	//   ....[1]....
        /*0040*/ 	.word	0xffffffff


	//   ....[2]....
        /*0044*/ 	.word	0xffffffff


	//   ....[3]....
        /*0048*/ 	.word	0xffffffff


	//   ....[4]....
        /*004c*/ 	.word	0xffffffff


	//   ....[5]....
        /*0050*/ 	.word	0xffffffff


	//   ....[6]....
        /*0054*/ 	.word	0xffffffff


	//   ....[7]....
        /*0058*/ 	.word	0xffffffff


	//   ....[8]....
        /*005c*/ 	.word	0xffffffff


	//   ....[9]....
        /*0060*/ 	.word	0xffffffff


	//   ....[10]....
        /*0064*/ 	.word	0xffffffff


	//   ....[11]....
        /*0068*/ 	.word	0xffffffff


	//   ....[12]....
        /*006c*/ 	.word	0xffffffff


	//   ....[13]....
        /*0070*/ 	.word	0xffffffff


	//   ....[14]....
        /*0074*/ 	.word	0xffffffff


	//   ....[15]....
        /*0078*/ 	.word	0xffffffff


	//----- nvinfo : EIATTR_COOP_GROUP_INSTR_OFFSETS
	.align		4
.L_1114:
        /*007c*/ 	.byte	0x04, 0x28
        /*007e*/ 	.short	(.L_1116 - .L_1115)


	//   ....[0]....
.L_1115:
        /*0080*/ 	.word	0x00007100


	//   ....[1]....
        /*0084*/ 	.word	0x00007120


	//   ....[2]....
        /*0088*/ 	.word	0x000071c0


	//   ....[3]....
        /*008c*/ 	.word	0x000071d0


	//   ....[4]....
        /*0090*/ 	.word	0x0000c7c0


	//   ....[5]....
        /*0094*/ 	.word	0x0000c7d0


	//   ....[6]....
        /*0098*/ 	.word	0x0000c800


	//   ....[7]....
        /*009c*/ 	.word	0x0000c810


	//   ....[8]....
        /*00a0*/ 	.word	0x00011950


	//   ....[9]....
        /*00a4*/ 	.word	0x00011970


	//   ....[10]....
        /*00a8*/ 	.word	0x00011990


	//   ....[11]....
        /*00ac*/ 	.word	0x000119b0


	//   ....[12]....
        /*00b0*/ 	.word	0x000138c0


	//   ....[13]....
        /*00b4*/ 	.word	0x00013910


	//   ....[14]....
        /*00b8*/ 	.word	0x00013950


	//   ....[15]....
        /*00bc*/ 	.word	0x00013990


	//----- nvinfo : EIATTR_EXIT_INSTR_OFFSETS
	.align		4
.L_1116:
        /*00c0*/ 	.byte	0x04, 0x1c
        /*00c2*/ 	.short	(.L_1118 - .L_1117)


	//   ....[0]....
.L_1117:
        /*00c4*/ 	.word	0x00000410


	//   ....[1]....
        /*00c8*/ 	.word	0x00000e50


	//   ....[2]....
        /*00cc*/ 	.word	0x00000e80


	//   ....[3]....
        /*00d0*/ 	.word	0x00014b50


	//   ....[4]....
        /*00d4*/ 	.word	0x00014b90


	//   ....[5]....
        /*00d8*/ 	.word	0x00014bb0


	//----- nvinfo : EIATTR_CTAIDZ_USED
	.align		4
.L_1118:
        /*00dc*/ 	.byte	0x01, 0x04
	.zero		2


	//----- nvinfo : EIATTR_CRS_STACK_SIZE
	.align		4
        /*00e0*/ 	.byte	0x04, 0x1e
        /*00e2*/ 	.short	(.L_1120 - .L_1119)
.L_1119:
        /*00e4*/ 	.word	0x00000000
.L_1120:


//--------------------- .nv.info._ZN5flash24flash_fwd_splitkv_kernelI23Flash_fwd_kernel_traitsILi128ELi64ELi128ELi4ELb0ELb0EN7cutlass6half_tE19Flash_kernel_traitsILi128ELi64ELi128ELi4ES3_EELb1ELb0ELb1ELb0ELb0ELb1ELb1ELb0EEEvNS_16Flash_fwd_paramsE --------------------------
	.section	.nv.info._ZN5flash24flash_fwd_splitkv_kernelI23Flash_fwd_kernel_traitsILi128ELi64ELi128ELi4ELb0ELb0EN7cutlass6half_tE19Flash_kernel_traitsILi128ELi64ELi128ELi4ES3_EELb1ELb0ELb1ELb0ELb0ELb1ELb1ELb0EEEvNS_16Flash_fwd_paramsE,"",@"SHT_CUDA_INFO"
	.sectionflags	@""
	.align	4


	//----- nvinfo : EIATTR_CUDA_API_VERSION
	.align		4
        /*0000*/ 	.byte	0x04, 0x37
        /*0002*/ 	.short	(.L_1122 - .L_1121)
.L_1121:
        /*0004*/ 	.word	0x00000082


	//----- nvinfo : EIATTR_SW2861232_WAR
	.align		4
.L_1122:
        /*0008*/ 	.byte	0x01, 0x35
	.zero		2


	//----- nvinfo : EIATTR_PARAM_CBANK
	.align		4
        /*000c*/ 	.byte	0x04, 0x0a
        /*000e*/ 	.short	(.L_1124 - .L_1123)
	.align		4
.L_1123:
        /*0010*/ 	.word	index@(.nv.constant0._ZN5flash24flash_fwd_splitkv_kernelI23Flash_fwd_kernel_traitsILi128ELi64ELi128ELi4ELb0ELb0EN7cutlass6half_tE19Flash_kernel_traitsILi128ELi64ELi128ELi4ES3_EELb1ELb0ELb1ELb0ELb0ELb1ELb1ELb0EEEvNS_16Flash_fwd_paramsE)
        /*0014*/ 	.short	0x0160
        /*0016*/ 	.short	0x01d0


	//----- nvinfo : EIATTR_CBANK_PARAM_SIZE
	.align		4
.L_1124:
        /*0018*/ 	.byte	0x03, 0x19
        /*001a*/ 	.short	0x01d0


	//----- nvinfo : EIATTR_KPARAM_INFO
	.align		4
        /*001c*/ 	.byte	0x04, 0x17
        /*001e*/ 	.short	(.L_1126 - .L_1125)
.L_1125:
        /*0020*/ 	.word	0x00000000
        /*0024*/ 	.short	0x0000
        /*0026*/ 	.short	0x0000
        /*0028*/ 	.byte	0x00, 0xf0, 0x41, 0x07


	//----- nvinfo : EIATTR_MAXREG_COUNT
	.align		4
.L_1126:
        /*002c*/ 	.byte	0x03, 0x1b
        /*002e*/ 	.short	0x00ff


	//----- nvinfo : EIATTR_NUM_BARRIERS
	.align		4
        /*0030*/ 	.byte	0x02, 0x4c
        /*0032*/ 	.byte	0x01
	.zero		1


	//----- nvinfo : EIATTR_MERCURY_ISA_VERSION
	.align		4
        /*0034*/ 	.byte	0x03, 0x5f
        /*0036*/ 	.short	0x0000


	//----- nvinfo : EIATTR_COOP_GROUP_MASK_REGIDS
	.align		4
        /*0038*/ 	.byte	0x04, 0x29
        /*003a*/ 	.short	(.L_1128 - .L_1127)


	//   ....[0]....
.L_1127:
        /*003c*/ 	.word	0xffffffff


	//   ....[1]....
        /*0040*/ 	.word	0xffffffff


	//   ....[2]....
        /*0044*/ 	.word	0xffffffff


	//   ....[3]....
        /*0048*/ 	.word	0xffffffff


	//   ....[4]....
        /*004c*/ 	.word	0xffffffff


	//   ....[5]....
        /*0050*/ 	.word	0xffffffff


	//   ....[6]....
        /*0054*/ 	.word	0xffffffff


	//   ....[7]....
        /*0058*/ 	.word	0xffffffff


	//   ....[8]....
        /*005c*/ 	.word	0xffffffff


	//   ....[9]....
        /*0060*/ 	.word	0xffffffff


	//   ....[10]....
        /*0064*/ 	.word	0xffffffff


	//   ....[11]....
        /*0068*/ 	.word	0xffffffff


	//   ....[12]....
        /*006c*/ 	.word	0xffffffff


	//   ....[13]....
        /*0070*/ 	.word	0xffffffff


	//   ....[14]....
        /*0074*/ 	.word	0xffffffff


	//   ....[15]....
        /*0078*/ 	.word	0xffffffff


	//----- nvinfo : EIATTR_COOP_GROUP_INSTR_OFFSETS
	.align		4
.L_1128:
        /*007c*/ 	.byte	0x04, 0x28
        /*007e*/ 	.short	(.L_1130 - .L_1129)


	//   ....[0]....
.L_1129:
        /*0080*/ 	.word	0x00007bc0


	//   ....[1]....
        /*0084*/ 	.word	0x00007c70


	//   ....[2]....
        /*0088*/ 	.word	0x00007c80


	//   ....[3]....
        /*008c*/ 	.word	0x00007d00


	//   ....[4]....
        /*0090*/ 	.word	0x0000da80


	//   ....[5]....
        /*0094*/ 	.word	0x0000da90


	//   ....[6]....
        /*0098*/ 	.word	0x0000dac0


	//   ....[7]....
        /*009c*/ 	.word	0x0000dad0


	//   ....[8]....
        /*00a0*/ 	.word	0x00013480


	//   ....[9]....
        /*00a4*/ 	.word	0x00013490


	//   ....[10]....
        /*00a8*/ 	.word	0x000134b0


	//   ....[11]....
        /*00ac*/ 	.word	0x000134d0


	//   ....[12]....
        /*00b0*/ 	.word	0x00015390


	//   ....[13]....
        /*00b4*/ 	.word	0x000153d0


	//   ....[14]....
        /*00b8*/ 	.word	0x00015420


	//   ....[15]....
        /*00bc*/ 	.word	0x00015430


	//----- nvinfo : EIATTR_EXIT_INSTR_OFFSETS
	.align		4
.L_1130:
        /*00c0*/ 	.byte	0x04, 0x1c
        /*00c2*/ 	.short	(.L_1132 - .L_1131)


	//   ....[0]....
.L_1131:
        /*00c4*/ 	.word	0x00000410


	//   ....[1]....
        /*00c8*/ 	.word	0x00000e60


	//   ....[2]....
        /*00cc*/ 	.word	0x00000e90


	//   ....[3]....
        /*00d0*/ 	.word	0x00016620


	//   ....[4]....
        /*00d4*/ 	.word	0x00016660


	//   ....[5]....
        /*00d8*/ 	.word	0x00016680


	//----- nvinfo : EIATTR_CTAIDZ_USED
	.align		4
.L_1132:
        /*00dc*/ 	.byte	0x01, 0x04
	.zero		2


	//----- nvinfo : EIATTR_CRS_STACK_SIZE
	.align		4
        /*00e0*/ 	.byte	0x04, 0x1e
        /*00e2*/ 	.short	(.L_1134 - .L_1133)
.L_1133:
        /*00e4*/ 	.word	0x00000000
.L_1134:


//--------------------- .nv.info._ZN5flash24flash_fwd_splitkv_kernelI23Flash_fwd_kernel_traitsILi128ELi64ELi128ELi4ELb0ELb0EN7cutlass6half_tE19Flash_kernel_traitsILi128ELi64ELi128ELi4ES3_EELb1ELb0ELb0ELb0ELb1ELb0ELb1ELb1EEEvNS_16Flash_fwd_paramsE --------------------------
	.section	.nv.info._ZN5flash24flash_fwd_splitkv_kernelI23Flash_fwd_kernel_traitsILi128ELi64ELi128ELi4ELb0ELb0EN7cutlass6half_tE19Flash_kernel_traitsILi128ELi64ELi128ELi4ES3_EELb1ELb0ELb0ELb0ELb1ELb0ELb1ELb1EEEvNS_16Flash_fwd_paramsE,"",@"SHT_CUDA_INFO"
	.sectionflags	@""
	.align	4


	//----- nvinfo : EIATTR_CUDA_API_VERSION
	.align		4
        /*0000*/ 	.byte	0x04, 0x37
        /*0002*/ 	.short	(.L_1136 - .L_1135)
.L_1135:
        /*0004*/ 	.word	0x00000082


	//----- nvinfo : EIATTR_SW2861232_WAR
	.align		4
.L_1136:
        /*0008*/ 	.byte	0x01, 0x35
	.zero		2


	//----- nvinfo : EIATTR_PARAM_CBANK
	.align		4
        /*000c*/ 	.byte	0x04, 0x0a
        /*000e*/ 	.short	(.L_1138 - .L_1137)
	.align		4
.L_1137:
        /*0010*/ 	.word	index@(.nv.constant0._ZN5flash24flash_fwd_splitkv_kernelI23Flash_fwd_kernel_traitsILi128ELi64ELi128ELi4ELb0ELb0EN7cutlass6half_tE19Flash_kernel_traitsILi128ELi64ELi128ELi4ES3_EELb1ELb0ELb0ELb0ELb1ELb0ELb1ELb1EEEvNS_16Flash_fwd_paramsE)
        /*0014*/ 	.short	0x0160
        /*0016*/ 	.short	0x01d0


	//----- nvinfo : EIATTR_CBANK_PARAM_SIZE
	.align		4
.L_1138:
        /*0018*/ 	.byte	0x03, 0x19
        /*001a*/ 	.short	0x01d0


	//----- nvinfo : EIATTR_KPARAM_INFO
	.align		4
        /*001c*/ 	.byte	0x04, 0x17
        /*001e*/ 	.short	(.L_1140 - .L_1139)
.L_1139:
        /*0020*/ 	.word	0x00000000
        /*0024*/ 	.short	0x0000
        /*0026*/ 	.short	0x0000
        /*0028*/ 	.byte	0x00, 0xf0, 0x41, 0x07


	//----- nvinfo : EIATTR_MAXREG_COUNT
	.align		4
.L_1140:
        /*002c*/ 	.byte	0x03, 0x1b
        /*002e*/ 	.short	0x00ff


	//----- nvinfo : EIATTR_NUM_BARRIERS
	.align		4
        /*0030*/ 	.byte	0x02, 0x4c
        /*0032*/ 	.byte	0x01
	.zero		1


	//----- nvinfo : EIATTR_MERCURY_ISA_VERSION
	.align		4
        /*0034*/ 	.byte	0x03, 0x5f
        /*0036*/ 	.short	0x0000


	//----- nvinfo : EIATTR_COOP_GROUP_MASK_REGIDS
	.align		4
        /*0038*/ 	.byte	0x04, 0x29
        /*003a*/ 	.short	(.L_1142 - .L_1141)


	//   ....[0]....
.L_1141:
        /*003c*/ 	.word	0xffffffff


	//   ....[1]....
        /*0040*/ 	.word	0xffffffff


	//   ....[2]....
        /*0044*/ 	.word	0xffffffff


	//   ....[3]....
        /*0048*/ 	.word	0xffffffff


	//   ....[4]....
        /*004c*/ 	.word	0xffffffff


	//   ....[5]....
        /*0050*/ 	.word	0xffffffff


	//   ....[6]....
        /*0054*/ 	.word	0xffffffff


	//   ....[7]....
        /*0058*/ 	.word	0xffffffff


	//   ....[8]....
        /*005c*/ 	.word	0xffffffff


	//   ....[9]....
        /*0060*/ 	.word	0xffffffff


	//   ....[10]....
        /*0064*/ 	.word	0xffffffff


	//   ....[11]....
        /*0068*/ 	.word	0xffffffff


	//   ....[12]....
        /*006c*/ 	.word	0xffffffff


	//   ....[13]....
        /*0070*/ 	.word	0xffffffff


	//   ....[14]....
        /*0074*/ 	.word	0xffffffff


	//   ....[15]....
        /*0078*/ 	.word	0xffffffff


	//----- nvinfo : EIATTR_COOP_GROUP_INSTR_OFFSETS
	.align		4
.L_1142:
        /*007c*/ 	.byte	0x04, 0x28
        /*007e*/ 	.short	(.L_1144 - .L_1143)


	//   ....[0]....
.L_1143:
        /*0080*/ 	.word	0x000155f0


	//   ....[1]....
        /*0084*/ 	.word	0x00015610


	//   ....[2]....
        /*0088*/ 	.word	0x000156b0


	//   ....[3]....
        /*008c*/ 	.word	0x000156c0


	//   ....[4]....
        /*0090*/ 	.word	0x000199b0


	//   ....[5]....
        /*0094*/ 	.word	0x000199c0


	//   ....[6]....
        /*0098*/ 	.word	0x000199f0


	//   ....[7]....
        /*009c*/ 	.word	0x00019a00


	//   ....[8]....
        /*00a0*/ 	.word	0x0001d770


	//   ....[9]....
        /*00a4*/ 	.word	0x0001d790


	//   ....[10]....
        /*00a8*/ 	.word	0x0001d7c0


	//   ....[11]....
        /*00ac*/ 	.word	0x0001d7d0


	//   ....[12]....
        /*00b0*/ 	.word	0x0001f6e0


	//   ....[13]....
        /*00b4*/ 	.word	0x0001f720


	//   ....[14]....
        /*00b8*/ 	.word	0x0001f7b0


	//   ....[15]....
        /*00bc*/ 	.word	0x0001f7c0


	//----- nvinfo : EIATTR_EXIT_INSTR_OFFSETS
	.align		4
.L_1144:
        /*00c0*/ 	.byte	0x04, 0x1c
        /*00c2*/ 	.short	(.L_1146 - .L_1145)


	//   ....[0]....
.L_1145:
        /*00c4*/ 	.word	0x00000420


	//   ....[1]....
        /*00c8*/ 	.word	0x00000c00


	//   ....[2]....
        /*00cc*/ 	.word	0x00000c30


	//   ....[3]....
        /*00d0*/ 	.word	0x00020670


	//   ....[4]....
        /*00d4*/ 	.word	0x000206a0


	//----- nvinfo : EIATTR_CTAIDZ_USED
	.align		4
.L_1146:
        /*00d8*/ 	.byte	0x01, 0x04
	.zero		2


	//----- nvinfo : EIATTR_CRS_STACK_SIZE
	.align		4
        /*00dc*/ 	.byte	0x04, 0x1e
        /*00de*/ 	.short	(.L_1148 - .L_1147)
.L_1147:
        /*00e0*/ 	.word	0x00000000
.L_1148:


//--------------------- .nv.info._ZN5flash24flash_fwd_splitkv_kernelI23Flash_fwd_kernel_traitsILi128ELi64ELi128ELi4ELb0ELb0EN7cutlass6half_tE19Flash_kernel_traitsILi128ELi64ELi128ELi4ES3_EELb1ELb0ELb0ELb0ELb1ELb1ELb1ELb1EEEvNS_16Flash_fwd_paramsE --------------------------
	.section	.nv.info._ZN5flash24flash_fwd_splitkv_kernelI23Flash_fwd_kernel_traitsILi128ELi64ELi128ELi4ELb0ELb0EN7cutlass6half_tE19Flash_kernel_traitsILi128ELi64ELi128ELi4ES3_EELb1ELb0ELb0ELb0ELb1ELb1ELb1ELb1EEEvNS_16Flash_fwd_paramsE,"",@"SHT_CUDA_INFO"
	.sectionflags	@""
	.align	4


	//----- nvinfo : EIATTR_CUDA_API_VERSION
	.align		4
        /*0000*/ 	.byte	0x04, 0x37
        /*0002*/ 	.short	(.L_1150 - .L_1149)
.L_1149:
        /*0004*/ 	.word	0x00000082


	//----- nvinfo : EIATTR_SW2861232_WAR
	.align		4
.L_1150:
        /*0008*/ 	.byte	0x01, 0x35
	.zero		2


	//----- nvinfo : EIATTR_PARAM_CBANK
	.align		4
        /*000c*/ 	.byte	0x04, 0x0a
        /*000e*/ 	.short	(.L_1152 - .L_1151)
	.align		4
.L_1151:
        /*0010*/ 	.word	index@(.nv.constant0._ZN5flash24flash_fwd_splitkv_kernelI23Flash_fwd_kernel_traitsILi128ELi64ELi128ELi4ELb0ELb0EN7cutlass6half_tE19Flash_kernel_traitsILi128ELi64ELi128ELi4ES3_EELb1ELb0ELb0ELb0ELb1ELb1ELb1ELb1EEEvNS_16Flash_fwd_paramsE)
        /*0014*/ 	.short	0x0160
        /*0016*/ 	.short	0x01d0


	//----- nvinfo : EIATTR_CBANK_PARAM_SIZE
	.align		4
.L_1152:
        /*0018*/ 	.byte	0x03, 0x19
        /*001a*/ 	.short	0x01d0


	//----- nvinfo : EIATTR_KPARAM_INFO
	.align		4
        /*001c*/ 	.byte	0x04, 0x17
        /*001e*/ 	.short	(.L_1154 - .L_1153)
.L_1153:
        /*0020*/ 	.word	0x00000000
        /*0024*/ 	.short	0x0000
        /*0026*/ 	.short	0x0000
        /*0028*/ 	.byte	0x00, 0xf0, 0x41, 0x07


	//----- nvinfo : EIATTR_MAXREG_COUNT
	.align		4
.L_1154:
        /*002c*/ 	.byte	0x03, 0x1b
        /*002e*/ 	.short	0x00ff


	//----- nvinfo : EIATTR_NUM_BARRIERS
	.align		4
        /*0030*/ 	.byte	0x02, 0x4c
        /*0032*/ 	.byte	0x01
	.zero		1


	//----- nvinfo : EIATTR_MERCURY_ISA_VERSION
	.align		4
        /*0034*/ 	.byte	0x03, 0x5f
        /*0036*/ 	.short	0x0000


	//----- nvinfo : EIATTR_COOP_GROUP_MASK_REGIDS
	.align		4
        /*0038*/ 	.byte	0x04, 0x29
        /*003a*/ 	.short	(.L_1156 - .L_1155)


	//   ....[0]....
.L_1155:
        /*003c*/ 	.word	0xffffffff


	//   ....[1]....
        /*0040*/ 	.word	0xffffffff


	//   ....[2]....
        /*0044*/ 	.word	0xffffffff


	//   ....[3]....
        /*0048*/ 	.word	0xffffffff


	//   ....[4]....
        /*004c*/ 	.word	0xffffffff


	//   ....[5]....
        /*0050*/ 	.word	0xffffffff


	//   ....[6]....
        /*0054*/ 	.word	0xffffffff


	//   ....[7]....
        /*0058*/ 	.word	0xffffffff


	//   ....[8]....
        /*005c*/ 	.word	0xffffffff


	//   ....[9]....
        /*0060*/ 	.word	0xffffffff


	//   ....[10]....
        /*0064*/ 	.word	0xffffffff


	//   ....[11]....
        /*0068*/ 	.word	0xffffffff


	//   ....[12]....
        /*006c*/ 	.word	0xffffffff


	//   ....[13]....
        /*0070*/ 	.word	0xffffffff


	//   ....[14]....
        /*0074*/ 	.word	0xffffffff


	//   ....[15]....
        /*0078*/ 	.word	0xffffffff


	//----- nvinfo : EIATTR_COOP_GROUP_INSTR_OFFSETS
	.align		4
.L_1156:
        /*007c*/ 	.byte	0x04, 0x28
        /*007e*/ 	.short	(.L_1158 - .L_1157)


	//   ....[0]....
.L_1157:
        /*0080*/ 	.word	0x00015e10


	//   ....[1]....
        /*0084*/ 	.word	0x00015e30


	//   ....[2]....
        /*0088*/ 	.word	0x00015ed0


	//   ....[3]....
        /*008c*/ 	.word	0x00015ee0


	//   ....[4]....
        /*0090*/ 	.word	0x0001aa10


	//   ....[5]....
        /*0094*/ 	.word	0x0001aa20


	//   ....[6]....
        /*0098*/ 	.word	0x0001aa50


	//   ....[7]....
        /*009c*/ 	.word	0x0001aa60


	//   ....[8]....
        /*00a0*/ 	.word	0x0001f040


	//   ....[9]....
        /*00a4*/ 	.word	0x0001f060


	//   ....[10]....
        /*00a8*/ 	.word	0x0001f090


	//   ....[11]....
        /*00ac*/ 	.word	0x0001f0a0


	//   ....[12]....
        /*00b0*/ 	.word	0x00020f60


	//   ....[13]....
        /*00b4*/ 	.word	0x00020fa0


	//   ....[14]....
        /*00b8*/ 	.word	0x00021030


	//   ....[15]....
        /*00bc*/ 	.word	0x00021040


	//----- nvinfo : EIATTR_EXIT_INSTR_OFFSETS
	.align		4
.L_1158:
        /*00c0*/ 	.byte	0x04, 0x1c
        /*00c2*/ 	.short	(.L_1160 - .L_1159)


	//   ....[0]....
.L_1159:
        /*00c4*/ 	.word	0x00000420


	//   ....[1]....
        /*00c8*/ 	.word	0x00000c00


	//   ....[2]....
        /*00cc*/ 	.word	0x00000c30


	//   ....[3]....
        /*00d0*/ 	.word	0x00021ef0


	//   ....[4]....
        /*00d4*/ 	.word	0x00021f20


	//----- nvinfo : EIATTR_CTAIDZ_USED
	.align		4
.L_1160:
        /*00d8*/ 	.byte	0x01, 0x04
	.zero		2


	//----- nvinfo : EIATTR_CRS_STACK_SIZE
	.align		4
        /*00dc*/ 	.byte	0x04, 0x1e
        /*00de*/ 	.short	(.L_1162 - .L_1161)
.L_1161:
        /*00e0*/ 	.word	0x00000000
.L_1162:


//--------------------- .nv.info._ZN5flash24flash_fwd_splitkv_kernelI23Flash_fwd_kernel_traitsILi128ELi64ELi128ELi4ELb0ELb0EN7cutlass6half_tE19Flash_kernel_traitsILi128ELi64ELi128ELi4ES3_EELb1ELb0ELb1ELb0ELb0ELb0ELb1ELb1EEEvNS_16Flash_fwd_paramsE --------------------------
	.section	.nv.info._ZN5flash24flash_fwd_splitkv_kernelI23Flash_fwd_kernel_traitsILi128ELi64ELi128ELi4ELb0ELb0EN7cutlass6half_tE19Flash_kernel_traitsILi128ELi64ELi128ELi4ES3_EELb1ELb0ELb1ELb0ELb0ELb0ELb1ELb1EEEvNS_16Flash_fwd_paramsE,"",@"SHT_CUDA_INFO"
	.sectionflags	@""
	.align	4


	//----- nvinfo : EIATTR_CUDA_API_VERSION
	.align		4
        /*0000*/ 	.byte	0x04, 0x37
        /*0002*/ 	.short	(.L_1164 - .L_1163)
.L_1163:
        /*0004*/ 	.word	0x00000082


	//----- nvinfo : EIATTR_SW2861232_WAR
	.align		4
.L_1164:
        /*0008*/ 	.byte	0x01, 0x35
	.zero		2


	//----- nvinfo : EIATTR_PARAM_CBANK
	.align		4
        /*000c*/ 	.byte	0x04, 0x0a
        /*000e*/ 	.short	(.L_1166 - .L_1165)
	.align		4
.L_1165:
        /*0010*/ 	.word	index@(.nv.constant0._ZN5flash24flash_fwd_splitkv_kernelI23Flash_fwd_kernel_traitsILi128ELi64ELi128ELi4ELb0ELb0EN7cutlass6half_tE19Flash_kernel_traitsILi128ELi64ELi128ELi4ES3_EELb1ELb0ELb1ELb0ELb0ELb0ELb1ELb1EEEvNS_16Flash_fwd_paramsE)
        /*0014*/ 	.short	0x0160
        /*0016*/ 	.short	0x01d0


	//----- nvinfo : EIATTR_CBANK_PARAM_SIZE
	.align		4
.L_1166:
        /*0018*/ 	.byte	0x03, 0x19
        /*001a*/ 	.short	0x01d0


	//----- nvinfo : EIATTR_KPARAM_INFO
	.align		4
        /*001c*/ 	.byte	0x04, 0x17
        /*001e*/ 	.short	(.L_1168 - .L_1167)
.L_1167:
        /*0020*/ 	.word	0x00000000
        /*0024*/ 	.short	0x0000
        /*0026*/ 	.short	0x0000
        /*0028*/ 	.byte	0x00, 0xf0, 0x41, 0x07


	//----- nvinfo : EIATTR_MAXREG_COUNT
	.align		4
.L_1168:
        /*002c*/ 	.byte	0x03, 0x1b
        /*002e*/ 	.short	0x00ff


	//----- nvinfo : EIATTR_NUM_BARRIERS
	.align		4
        /*0030*/ 	.byte	0x02, 0x4c
        /*0032*/ 	.byte	0x01
	.zero		1


	//----- nvinfo : EIATTR_MERCURY_ISA_VERSION
	.align		4
        /*0034*/ 	.byte	0x03, 0x5f
        /*0036*/ 	.short	0x0000


	//----- nvinfo : EIATTR_COOP_GROUP_MASK_REGIDS
	.align		4
        /*0038*/ 	.byte	0x04, 0x29
        /*003a*/ 	.short	(.L_1170 - .L_1169)


	//   ....[0]....
.L_1169:
        /*003c*/ 	.word	0xffffffff


	//   ....[1]....
        /*0040*/ 	.word	0xffffffff


	//   ....[2]....
        /*0044*/ 	.word	0xffffffff


	//   ....[3]....
        /*0048*/ 	.word	0xffffffff


	//   ....[4]....
        /*004c*/ 	.word	0xffffffff


	//   ....[5]....
        /*0050*/ 	.word	0xffffffff


	//   ....[6]....
        /*0054*/ 	.word	0xffffffff


	//   ....[7]....
        /*0058*/ 	.word	0xffffffff


	//   ....[8]....
        /*005c*/ 	.word	0xffffffff


	//   ....[9]....
        /*0060*/ 	.word	0xffffffff


	//   ....[10]....
        /*0064*/ 	.word	0xffffffff


	//   ....[11]....
        /*0068*/ 	.word	0xffffffff


	//   ....[12]....
        /*006c*/ 	.word	0xffffffff


	//   ....[13]....
        /*0070*/ 	.word	0xffffffff


	//   ....[14]....
        /*0074*/ 	.word	0xffffffff


	//   ....[15]....
        /*0078*/ 	.word	0xffffffff


	//   ....[16]....
        /*007c*/ 	.word	0xffffffff


	//   ....[17]....
        /*0080*/ 	.word	0xffffffff


	//   ....[18]....
        /*0084*/ 	.word	0xffffffff


	//   ....[19]....
        /*0088*/ 	.word	0xffffffff


	//----- nvinfo : EIATTR_COOP_GROUP_INSTR_OFFSETS
	.align		4
.L_1170:
        /*008c*/ 	.byte	0x04, 0x28
        /*008e*/ 	.short	(.L_1172 - .L_1171)


	//   ....[0]....
.L_1171:
        /*0090*/ 	.word	0x00019190


	//   ....[1]....
        /*0094*/ 	.word	0x000191f0


	//   ....[2]....
        /*0098*/ 	.word	0x00019210


	//   ....[3]....
        /*009c*/ 	.word	0x00019230


	//   ....[4]....
        /*00a0*/ 	.word	0x0001e680


	//   ....[5]....
        /*00a4*/ 	.word	0x0001e6d0


	//   ....[6]....
        /*00a8*/ 	.word	0x0001e6f0


	//   ....[7]....
        /*00ac*/ 	.word	0x0001e710


	//   ....[8]....
        /*00b0*/ 	.word	0x00023910


	//   ....[9]....
        /*00b4*/ 	.word	0x00023930


	//   ....[10]....
        /*00b8*/ 	.word	0x00023950


	//   ....[11]....
        /*00bc*/ 	.word	0x00023970


	//   ....[12]....
        /*00c0*/ 	.word	0x00025930


	//   ....[13]....
        /*00c4*/ 	.word	0x00025960


	//   ....[14]....
        /*00c8*/ 	.word	0x00025970


	//   ....[15]....
        /*00cc*/ 	.word	0x000259a0


	//   ....[16]....
        /*00d0*/ 	.word	0x00026d70


	//   ....[17]....
        /*00d4*/ 	.word	0x00026dc0


	//   ....[18]....
        /*00d8*/ 	.word	0x00026e10


	//   ....[19]....
        /*00dc*/ 	.word	0x00026e60


	//----- nvinfo : EIATTR_EXIT_INSTR_OFFSETS
	.align		4
.L_1172:
        /*00e0*/ 	.byte	0x04, 0x1c
        /*00e2*/ 	.short	(.L_1174 - .L_1173)


	//   ....[0]....
.L_1173:
        /*00e4*/ 	.word	0x000001f0


	//----- nvinfo : EIATTR_CTAIDZ_USED
	.align		4
.L_1174:
        /*00e8*/ 	.byte	0x01, 0x04
	.zero		2


	//----- nvinfo : EIATTR_CRS_STACK_SIZE
	.align		4
        /*00ec*/ 	.byte	0x04, 0x1e
        /*00ee*/ 	.short	(.L_1176 - .L_1175)
.L_1175:
        /*00f0*/ 	.word	0x00000000
.L_1176:


//--------------------- .nv.info._ZN5flash24flash_fwd_splitkv_kernelI23Flash_fwd_kernel_traitsILi128ELi64ELi128ELi4ELb0ELb0EN7cutlass6half_tE19Flash_kernel_traitsILi128ELi64ELi128ELi4ES3_EELb1ELb0ELb1ELb0ELb0ELb1ELb1ELb1EEEvNS_16Flash_fwd_paramsE --------------------------
	.section	.nv.info._ZN5flash24flash_fwd_splitkv_kernelI23Flash_fwd_kernel_traitsILi128ELi64ELi128ELi4ELb0ELb0EN7cutlass6half_tE19Flash_kernel_traitsILi128ELi64ELi128ELi4ES3_EELb1ELb0ELb1ELb0ELb0ELb1ELb1ELb1EEEvNS_16Flash_fwd_paramsE,"",@"SHT_CUDA_INFO"
	.sectionflags	@""
	.align	4


	//----- nvinfo : EIATTR_CUDA_API_VERSION
	.align		4
        /*0000*/ 	.byte	0x04, 0x37
        /*0002*/ 	.short	(.L_1178 - .L_1177)
.L_1177:
        /*0004*/ 	.word	0x00000082


	//----- nvinfo : EIATTR_SW2861232_WAR
	.align		4
.L_1178:
        /*0008*/ 	.byte	0x01, 0x35
	.zero		2


	//----- nvinfo : EIATTR_PARAM_CBANK
	.align		4
        /*000c*/ 	.byte	0x04, 0x0a
        /*000e*/ 	.short	(.L_1180 - .L_1179)
	.align		4
.L_1179:
        /*0010*/ 	.word	index@(.nv.constant0._ZN5flash24flash_fwd_splitkv_kernelI23Flash_fwd_kernel_traitsILi128ELi64ELi128ELi4ELb0ELb0EN7cutlass6half_tE19Flash_kernel_traitsILi128ELi64ELi128ELi4ES3_EELb1ELb0ELb1ELb0ELb0ELb1ELb1ELb1EEEvNS_16Flash_fwd_paramsE)
        /*0014*/ 	.short	0x0160
        /*0016*/ 	.short	0x01d0


	//----- nvinfo : EIATTR_CBANK_PARAM_SIZE
	.align		4
.L_1180:
        /*0018*/ 	.byte	0x03, 0x19
        /*001a*/ 	.short	0x01d0


	//----- nvinfo : EIATTR_KPARAM_INFO
	.align		4
        /*001c*/ 	.byte	0x04, 0x17
        /*001e*/ 	.short	(.L_1182 - .L_1181)
.L_1181:
        /*0020*/ 	.word	0x00000000
        /*0024*/ 	.short	0x0000
        /*0026*/ 	.short	0x0000
        /*0028*/ 	.byte	0x00, 0xf0, 0x41, 0x07


	//----- nvinfo : EIATTR_MAXREG_COUNT
	.align		4
.L_1182:
        /*002c*/ 	.byte	0x03, 0x1b
        /*002e*/ 	.short	0x00ff


	//----- nvinfo : EIATTR_NUM_BARRIERS
	.align		4
        /*0030*/ 	.byte	0x02, 0x4c
        /*0032*/ 	.byte	0x01
	.zero		1


	//----- nvinfo : EIATTR_MERCURY_ISA_VERSION
	.align		4
        /*0034*/ 	.byte	0x03, 0x5f
        /*0036*/ 	.short	0x0000


	//----- nvinfo : EIATTR_COOP_GROUP_MASK_REGIDS
	.align		4
        /*0038*/ 	.byte	0x04, 0x29
        /*003a*/ 	.short	(.L_1184 - .L_1183)


	//   ....[0]....
.L_1183:
        /*003c*/ 	.word	0xffffffff


	//   ....[1]....
        /*0040*/ 	.word	0xffffffff


	//   ....[2]....
        /*0044*/ 	.word	0xffffffff


	//   ....[3]....
        /*0048*/ 	.word	0xffffffff


	//   ....[4]....
        /*004c*/ 	.word	0xffffffff


	//   ....[5]....
        /*0050*/ 	.word	0xffffffff


	//   ....[6]....
        /*0054*/ 	.word	0xffffffff


	//   ....[7]....
        /*0058*/ 	.word	0xffffffff


	//   ....[8]....
        /*005c*/ 	.word	0xffffffff


	//   ....[9]....
        /*0060*/ 	.word	0xffffffff


	//   ....[10]....
        /*0064*/ 	.word	0xffffffff


	//   ....[11]....
        /*0068*/ 	.word	0xffffffff


	//   ....[12]....
        /*006c*/ 	.word	0xffffffff


	//   ....[13]....
        /*0070*/ 	.word	0xffffffff


	//   ....[14]....
        /*0074*/ 	.word	0xffffffff


	//   ....[15]....
        /*0078*/ 	.word	0xffffffff


	//   ....[16]....
        /*007c*/ 	.word	0xffffffff


	//   ....[17]....
        /*0080*/ 	.word	0xffffffff


	//   ....[18]....
        /*0084*/ 	.word	0xffffffff


	//   ....[19]....
        /*0088*/ 	.word	0xffffffff


	//----- nvinfo : EIATTR_COOP_GROUP_INSTR_OFFSETS
	.align		4
.L_1184:
        /*008c*/ 	.byte	0x04, 0x28
        /*008e*/ 	.short	(.L_1186 - .L_1185)


	//   ....[0]....
.L_1185:
        /*0090*/ 	.word	0x000199b0


	//   ....[1]....
        /*0094*/ 	.word	0x00019a10


	//   ....[2]....
        /*0098*/ 	.word	0x00019a30


	//   ....[3]....
        /*009c*/ 	.word	0x00019a60


	//   ....[4]....
        /*00a0*/ 	.word	0x0001f6a0


	//   ....[5]....
        /*00a4*/ 	.word	0x0001f6f0


	//   ....[6]....
        /*00a8*/ 	.word	0x0001f710


	//   ....[7]....
        /*00ac*/ 	.word	0x0001f730


	//   ....[8]....
        /*00b0*/ 	.word	0x000251e0


	//   ....[9]....
        /*00b4*/ 	.word	0x000251f0


	//   ....[10]....
        /*00b8*/ 	.word	0x00025210


	//   ....[11]....
        /*00bc*/ 	.word	0x00025230


	//   ....[12]....
        /*00c0*/ 	.word	0x00027190


	//   ....[13]....
        /*00c4*/ 	.word	0x000271c0


	//   ....[14]....
        /*00c8*/ 	.word	0x000271d0


	//   ....[15]....
        /*00cc*/ 	.word	0x00027200


	//   ....[16]....
        /*00d0*/ 	.word	0x000285d0


	//   ....[17]....
        /*00d4*/ 	.word	0x00028620


	//   ....[18]....
        /*00d8*/ 	.word	0x00028670


	//   ....[19]....
        /*00dc*/ 	.word	0x000286c0


	//----- nvinfo : EIATTR_EXIT_INSTR_OFFSETS
	.align		4
.L_1186:
        /*00e0*/ 	.byte	0x04, 0x1c
        /*00e2*/ 	.short	(.L_1188 - .L_1187)


	//   ....[0]....
.L_1187:
        /*00e4*/ 	.word	0x000001f0


	//----- nvinfo : EIATTR_CTAIDZ_USED
	.align		4
.L_1188:
        /*00e8*/ 	.byte	0x01, 0x04
	.zero		2


	//----- nvinfo : EIATTR_CRS_STACK_SIZE
	.align		4
        /*00ec*/ 	.byte	0x04, 0x1e
        /*00ee*/ 	.short	(.L_1190 - .L_1189)
.L_1189:
        /*00f0*/ 	.word	0x00000000
.L_1190:


//--------------------- .nv.info._ZN5flash32flash_fwd_splitkv_combine_kernelI23Flash_fwd_kernel_traitsILi128ELi64ELi64ELi4ELb0ELb0EN7cutlass6half_tE19Flash_kernel_traitsILi128ELi64ELi64ELi4ES3_EELi4ELi7ELb0EEEvNS_16Flash_fwd_paramsE --------------------------
	.section	.nv.info._ZN5flash32flash_fwd_splitkv_combine_kernelI23Flash_fwd_kernel_traitsILi128ELi64ELi64ELi4ELb0ELb0EN7cutlass6half_tE19Flash_kernel_traitsILi128ELi64ELi64ELi4ES3_EELi4ELi7ELb0EEEvNS_16Flash_fwd_paramsE,"",@"SHT_CUDA_INFO"
	.sectionflags	@""
	.align	4


	//----- nvinfo : EIATTR_CUDA_API_VERSION
	.align		4
        /*0000*/ 	.byte	0x04, 0x37
        /*0002*/ 	.short	(.L_1192 - .L_1191)
.L_1191:
        /*0004*/ 	.word	0x00000082


	//----- nvinfo : EIATTR_SW2861232_WAR
	.align		4
.L_1192:
        /*0008*/ 	.byte	0x01, 0x35
	.zero		2


	//----- nvinfo : EIATTR_PARAM_CBANK
	.align		4
        /*000c*/ 	.byte	0x04, 0x0a
        /*000e*/ 	.short	(.L_1194 - .L_1193)
	.align		4
.L_1193:
        /*0010*/ 	.word	index@(.nv.constant0._ZN5flash32flash_fwd_splitkv_combine_kernelI23Flash_fwd_kernel_traitsILi128ELi64ELi64ELi4ELb0ELb0EN7cutlass6half_tE19Flash_kernel_traitsILi128ELi64ELi64ELi4ES3_EELi4ELi7ELb0EEEvNS_16Flash_fwd_paramsE)
        /*0014*/ 	.short	0x0160
        /*0016*/ 	.short	0x01d0


	//----- nvinfo : EIATTR_CBANK_PARAM_SIZE
	.align		4
.L_1194:
        /*0018*/ 	.byte	0x03, 0x19
        /*001a*/ 	.short	0x01d0


	//----- nvinfo : EIATTR_KPARAM_INFO
	.align		4
        /*001c*/ 	.byte	0x04, 0x17
        /*001e*/ 	.short	(.L_1196 - .L_1195)
.L_1195:
        /*0020*/ 	.word	0x00000000
        /*0024*/ 	.short	0x0000
        /*0026*/ 	.short	0x0000
        /*0028*/ 	.byte	0x00, 0xf0, 0x41, 0x07


	//----- nvinfo : EIATTR_MAXREG_COUNT
	.align		4
.L_1196:
        /*002c*/ 	.byte	0x03, 0x1b
        /*002e*/ 	.short	0x00ff


	//----- nvinfo : EIATTR_NUM_BARRIERS
	.align		4
        /*0030*/ 	.byte	0x02, 0x4c
        /*0032*/ 	.byte	0x01
	.zero		1


	//----- nvinfo : EIATTR_MERCURY_ISA_VERSION
	.align		4
        /*0034*/ 	.byte	0x03, 0x5f
        /*0036*/ 	.short	0x0000


	//----- nvinfo : EIATTR_COOP_GROUP_MASK_REGIDS
	.align		4
        /*0038*/ 	.byte	0x04, 0x29
        /*003a*/ 	.short	(.L_1198 - .L_1197)


	//   ....[0]....
.L_1197:
        /*003c*/ 	.word	0xffffffff


	//   ....[1]....
        /*0040*/ 	.word	0xffffffff


	//   ....[2]....
        /*0044*/ 	.word	0xffffffff


	//   ....[3]....
        /*0048*/ 	.word	0xffffffff


	//   ....[4]....
        /*004c*/ 	.word	0xffffffff


	//   ....[5]....
        /*0050*/ 	.word	0xffffffff


	//   ....[6]....
        /*0054*/ 	.word	0xffffffff


	//   ....[7]....
        /*0058*/ 	.word	0xffffffff


	//   ....[8]....
        /*005c*/ 	.word	0xffffffff


	//   ....[9]....
        /*0060*/ 	.word	0xffffffff


	//----- nvinfo : EIATTR_COOP_GROUP_INSTR_OFFSETS
	.align		4
.L_1198:
        /*0064*/ 	.byte	0x04, 0x28
        /*0066*/ 	.short	(.L_1200 - .L_1199)


	//   ....[0]....
.L_1199:
        /*0068*/ 	.word	0x00001aa0


	//   ....[1]....
        /*006c*/ 	.word	0x00001ac0


	//   ....[2]....
        /*0070*/ 	.word	0x00001ae0


	//   ....[3]....
        /*0074*/ 	.word	0x00001b00


	//   ....[4]....
        /*0078*/ 	.word	0x00001b20


	//   ....[5]....
        /*007c*/ 	.word	0x00001c80


	//   ....[6]....
        /*0080*/ 	.word	0x00001cd0


	//   ....[7]....
        /*0084*/ 	.word	0x00001db0


	//   ....[8]....
        /*0088*/ 	.word	0x00001ea0


	//   ....[9]....
        /*008c*/ 	.word	0x00001fb0


	//----- nvinfo : EIATTR_EXIT_INSTR_OFFSETS
	.align		4
.L_1200:
        /*0090*/ 	.byte	0x04, 0x1c
        /*0092*/ 	.short	(.L_1202 - .L_1201)


	//   ....[0]....
.L_1201:
        /*0094*/ 	.word	0x00004290


	//   ....[1]....
        /*0098*/ 	.word	0x000042b0


	//   ....[2]....
        /*009c*/ 	.word	0x00004740


	//----- nvinfo : EIATTR_CRS_STACK_SIZE
	.align		4
.L_1202:
        /*00a0*/ 	.byte	0x04, 0x1e
        /*00a2*/ 	.short	(.L_1204 - .L_1203)
.L_1203:
        /*00a4*/ 	.word	0x00000000
.L_1204:


//--------------------- .nv.info._ZN5flash32flash_fwd_splitkv_combine_kernelI23Flash_fwd_kernel_traitsILi128ELi64ELi64ELi4ELb0ELb0EN7cutlass6half_tE19Flash_kernel_traitsILi128ELi64ELi64ELi4ES3_EELi4ELi6ELb0EEEvNS_16Flash_fwd_paramsE --------------------------
	.section	.nv.info._ZN5flash32flash_fwd_splitkv_combine_kernelI23Flash_fwd_kernel_traitsILi128ELi64ELi64ELi4ELb0ELb0EN7cutlass6half_tE19Flash_kernel_traitsILi128ELi64ELi64ELi4ES3_EELi4ELi6ELb0EEEvNS_16Flash_fwd_paramsE,"",@"SHT_CUDA_INFO"
	.sectionflags	@""
	.align	4


	//----- nvinfo : EIATTR_CUDA_API_VERSION
	.align		4
        /*0000*/ 	.byte	0x04, 0x37
        /*0002*/ 	.short	(.L_1206 - .L_1205)
.L_1205:
        /*0004*/ 	.word	0x00000082


	//----- nvinfo : EIATTR_SW2861232_WAR
	.align		4
.L_1206:
        /*0008*/ 	.byte	0x01, 0x35
	.zero		2


	//----- nvinfo : EIATTR_PARAM_CBANK
	.align		4
        /*000c*/ 	.byte	0x04, 0x0a
        /*000e*/ 	.short	(.L_1208 - .L_1207)
	.align		4
.L_1207:
        /*0010*/ 	.word	index@(.nv.constant0._ZN5flash32flash_fwd_splitkv_combine_kernelI23Flash_fwd_kernel_traitsILi128ELi64ELi64ELi4ELb0ELb0EN7cutlass6half_tE19Flash_kernel_traitsILi128ELi64ELi64ELi4ES3_EELi4ELi6ELb0EEEvNS_16Flash_fwd_paramsE)
        /*0014*/ 	.short	0x0160
        /*0016*/ 	.short	0x01d0


	//----- nvinfo : EIATTR_CBANK_PARAM_SIZE
	.align		4
.L_1208:
        /*0018*/ 	.byte	0x03, 0x19
        /*001a*/ 	.short	0x01d0


	//----- nvinfo : EIATTR_KPARAM_INFO
	.align		4
        /*001c*/ 	.byte	0x04, 0x17
        /*001e*/ 	.short	(.L_1210 - .L_1209)
.L_1209:
        /*0020*/ 	.word	0x00000000
        /*0024*/ 	.short	0x0000
        /*0026*/ 	.short	0x0000
        /*0028*/ 	.byte	0x00, 0xf0, 0x41, 0x07


	//----- nvinfo : EIATTR_MAXREG_COUNT
	.align		4
.L_1210:
        /*002c*/ 	.byte	0x03, 0x1b
        /*002e*/ 	.short	0x00ff


	//----- nvinfo : EIATTR_NUM_BARRIERS
	.align		4
        /*0030*/ 	.byte	0x02, 0x4c
        /*0032*/ 	.byte	0x01
	.zero		1


	//----- nvinfo : EIATTR_MERCURY_ISA_VERSION
	.align		4
        /*0034*/ 	.byte	0x03, 0x5f
        /*0036*/ 	.short	0x0000


	//----- nvinfo : EIATTR_COOP_GROUP_MASK_REGIDS
	.align		4
        /*0038*/ 	.byte	0x04, 0x29
        /*003a*/ 	.short	(.L_1212 - .L_1211)


	//   ....[0]....
.L_1211:
        /*003c*/ 	.word	0xffffffff


	//   ....[1]....
        /*0040*/ 	.word	0xffffffff


	//   ....[2]....
        /*0044*/ 	.word	0xffffffff


	//   ....[3]....
        /*0048*/ 	.word	0xffffffff


	//   ....[4]....
        /*004c*/ 	.word	0xffffffff


	//   ....[5]....
        /*0050*/ 	.word	0xffffffff


	//   ....[6]....
        /*0054*/ 	.word	0xffffffff


	//   ....[7]....
        /*0058*/ 	.word	0xffffffff


	//   ....[8]....
        /*005c*/ 	.word	0xffffffff


	//   ....[9]....
        /*0060*/ 	.word	0xffffffff


	//----- nvinfo : EIATTR_COOP_GROUP_INSTR_OFFSETS
	.align		4
.L_1212:
        /*0064*/ 	.byte	0x04, 0x28
        /*0066*/ 	.short	(.L_1214 - .L_1213)


	//   ....[0]....
.L_1213:
        /*0068*/ 	.word	0x00001690


	//   ....[1]....
        /*006c*/ 	.word	0x000016c0


	//   ....[2]....
        /*0070*/ 	.word	0x00001730


	//   ....[3]....
        /*0074*/ 	.word	0x000017b0


	//   ....[4]....
        /*0078*/ 	.word	0x000017f0


	//   ....[5]....
        /*007c*/ 	.word	0x00001980


	//   ....[6]....
        /*0080*/ 	.word	0x000019e0


	//   ....[7]....
        /*0084*/ 	.word	0x00001ab0


	//   ....[8]....
        /*0088*/ 	.word	0x00001b30


	//   ....[9]....
        /*008c*/ 	.word	0x00001c40


	//----- nvinfo : EIATTR_EXIT_INSTR_OFFSETS
	.align		4
.L_1214:
        /*0090*/ 	.byte	0x04, 0x1c
        /*0092*/ 	.short	(.L_1216 - .L_1215)


	//   ....[0]....
.L_1215:
        /*0094*/ 	.word	0x00003f30


	//   ....[1]....
        /*0098*/ 	.word	0x00003f50


	//   ....[2]....
        /*009c*/ 	.word	0x000043e0


	//----- nvinfo : EIATTR_CRS_STACK_SIZE
	.align		4
.L_1216:
        /*00a0*/ 	.byte	0x04, 0x1e
        /*00a2*/ 	.short	(.L_1218 - .L_1217)
.L_1217:
        /*00a4*/ 	.word	0x00000000
.L_1218:


//--------------------- .nv.info._ZN5flash32flash_fwd_splitkv_combine_kernelI23Flash_fwd_kernel_traitsILi128ELi64ELi64ELi4ELb0ELb0EN7cutlass6half_tE19Flash_kernel_traitsILi128ELi64ELi64ELi4ES3_EELi4ELi5ELb0EEEvNS_16Flash_fwd_paramsE --------------------------
	.section	.nv.info._ZN5flash32flash_fwd_splitkv_combine_kernelI23Flash_fwd_kernel_traitsILi128ELi64ELi64ELi4ELb0ELb0EN7cutlass6half_tE19Flash_kernel_traitsILi128ELi64ELi64ELi4ES3_EELi4ELi5ELb0EEEvNS_16Flash_fwd_paramsE,"",@"SHT_CUDA_INFO"
	.sectionflags	@""
	.align	4


	//----- nvinfo : EIATTR_CUDA_API_VERSION
	.align		4
        /*0000*/ 	.byte	0x04, 0x37
        /*0002*/ 	.short	(.L_1220 - .L_1219)
.L_1219:
        /*0004*/ 	.word	0x00000082


	//----- nvinfo : EIATTR_SW2861232_WAR
	.align		4
.L_1220:
        /*0008*/ 	.byte	0x01, 0x35
	.zero		2


	//----- nvinfo : EIATTR_PARAM_CBANK
	.align		4
        /*000c*/ 	.byte	0x04, 0x0a
        /*000e*/ 	.short	(.L_1222 - .L_1221)
	.align		4
.L_1221:
        /*0010*/ 	.word	index@(.nv.constant0._ZN5flash32flash_fwd_splitkv_combine_kernelI23Flash_fwd_kernel_traitsILi128ELi64ELi64ELi4ELb0ELb0EN7cutlass6half_tE19Flash_kernel_traitsILi128ELi64ELi64ELi4ES3_EELi4ELi5ELb0EEEvNS_16Flash_fwd_paramsE)
        /*0014*/ 	.short	0x0160
        /*0016*/ 	.short	0x01d0


	//----- nvinfo : EIATTR_CBANK_PARAM_SIZE
	.align		4
.L_1222:
        /*0018*/ 	.byte	0x03, 0x19
        /*001a*/ 	.short	0x01d0


	//----- nvinfo : EIATTR_KPARAM_INFO
	.align		4
        /*001c*/ 	.byte	0x04, 0x17
        /*001e*/ 	.short	(.L_1224 - .L_1223)
.L_1223:
        /*0020*/ 	.word	0x00000000
        /*0024*/ 	.short	0x0000
        /*0026*/ 	.short	0x0000
        /*0028*/ 	.byte	0x00, 0xf0, 0x41, 0x07


	//----- nvinfo : EIATTR_MAXREG_COUNT
	.align		4
.L_1224:
        /*002c*/ 	.byte	0x03, 0x1b
        /*002e*/ 	.short	0x00ff


	//----- nvinfo : EIATTR_NUM_BARRIERS
	.align		4
        /*0030*/ 	.byte	0x02, 0x4c
        /*0032*/ 	.byte	0x01
	.zero		1


	//----- nvinfo : EIATTR_MERCURY_ISA_VERSION
	.align		4
        /*0034*/ 	.byte	0x03, 0x5f
        /*0036*/ 	.short	0x0000


	//----- nvinfo : EIATTR_COOP_GROUP_MASK_REGIDS
	.align		4
        /*0038*/ 	.byte	0x04, 0x29
        /*003a*/ 	.short	(.L_1226 - .L_1225)


	//   ....[0]....
.L_1225:
        /*003c*/ 	.word	0xffffffff


	//   ....[1]....
        /*0040*/ 	.word	0xffffffff


	//   ....[2]....
        /*0044*/ 	.word	0xffffffff


	//   ....[3]....
        /*0048*/ 	.word	0xffffffff


	//   ....[4]....
        /*004c*/ 	.word	0xffffffff


	//   ....[5]....
        /*0050*/ 	.word	0xffffffff


	//   ....[6]....
        /*0054*/ 	.word	0xffffffff


	//   ....[7]....
        /*0058*/ 	.word	0xffffffff


	//   ....[8]....
        /*005c*/ 	.word	0xffffffff


	//   ....[9]....
        /*0060*/ 	.word	0xffffffff


	//----- nvinfo : EIATTR_COOP_GROUP_INSTR_OFFSETS
	.align		4
.L_1226:
        /*0064*/ 	.byte	0x04, 0x28
        /*0066*/ 	.short	(.L_1228 - .L_1227)


	//   ....[0]....
.L_1227:
        /*0068*/ 	.word	0x00001c30


	//   ....[1]....
        /*006c*/ 	.word	0x00001c50


	//   ....[2]....
        /*0070*/ 	.word	0x00001c70


	//   ....[3]....
        /*0074*/ 	.word	0x00001c90


	//   ....[4]....
        /*0078*/ 	.word	0x00001cb0


	//   ....[5]....
        /*007c*/ 	.word	0x00001d20


	//   ....[6]....
        /*0080*/ 	.word	0x00001d40


	//   ....[7]....
        /*0084*/ 	.word	0x00001d70


	//   ....[8]....
        /*0088*/ 	.word	0x00001d90


	//   ....[9]....
        /*008c*/ 	.word	0x00001db0


	//----- nvinfo : EIATTR_EXIT_INSTR_OFFSETS
	.align		4
.L_1228:
        /*0090*/ 	.byte	0x04, 0x1c
        /*0092*/ 	.short	(.L_1230 - .L_1229)


	//   ....[0]....
.L_1229:
        /*0094*/ 	.word	0x00003e90


	//   ....[1]....
        /*0098*/ 	.word	0x00003eb0


	//   ....[2]....
        /*009c*/ 	.word	0x00004340


	//----- nvinfo : EIATTR_CRS_STACK_SIZE
	.align		4
.L_1230:
        /*00a0*/ 	.byte	0x04, 0x1e
        /*00a2*/ 	.short	(.L_1232 - .L_1231)
.L_1231:
        /*00a4*/ 	.word	0x00000000
.L_1232:


//--------------------- .nv.info._ZN5flash32flash_fwd_splitkv_combine_kernelI23Flash_fwd_kernel_traitsILi128ELi64ELi64ELi4ELb0ELb0EN7cutlass6half_tE19Flash_kernel_traitsILi128ELi64ELi64ELi4ES3_EELi4ELi4ELb0EEEvNS_16Flash_fwd_paramsE --------------------------
	.section	.nv.info._ZN5flash32flash_fwd_splitkv_combine_kernelI23Flash_fwd_kernel_traitsILi128ELi64ELi64ELi4ELb0ELb0EN7cutlass6half_tE19Flash_kernel_traitsILi128ELi64ELi64ELi4ES3_EELi4ELi4ELb0EEEvNS_16Flash_fwd_paramsE,"",@"SHT_CUDA_INFO"
	.sectionflags	@""
	.align	4


	//----- nvinfo : EIATTR_CUDA_API_VERSION
	.align		4
        /*0000*/ 	.byte	0x04, 0x37
        /*0002*/ 	.short	(.L_1234 - .L_1233)
.L_1233:
        /*0004*/ 	.word	0x00000082


	//----- nvinfo : EIATTR_SW2861232_WAR
	.align		4
.L_1234:
        /*0008*/ 	.byte	0x01, 0x35
	.zero		2


	//----- nvinfo : EIATTR_PARAM_CBANK
	.align		4
        /*000c*/ 	.byte	0x04, 0x0a
        /*000e*/ 	.short	(.L_1236 - .L_1235)
	.align		4
.L_1235:
        /*0010*/ 	.word	index@(.nv.constant0._ZN5flash32flash_fwd_splitkv_combine_kernelI23Flash_fwd_kernel_traitsILi128ELi64ELi64ELi4ELb0ELb0EN7cutlass6half_tE19Flash_kernel_traitsILi128ELi64ELi64ELi4ES3_EELi4ELi4ELb0EEEvNS_16Flash_fwd_paramsE)
        /*0014*/ 	.short	0x0160
        /*0016*/ 	.short	0x01d0


	//----- nvinfo : EIATTR_CBANK_PARAM_SIZE
	.align		4
.L_1236:
        /*0018*/ 	.byte	0x03, 0x19
        /*001a*/ 	.short	0x01d0


	//----- nvinfo : EIATTR_KPARAM_INFO
	.align		4
        /*001c*/ 	.byte	0x04, 0x17
        /*001e*/ 	.short	(.L_1238 - .L_1237)
.L_1237:
        /*0020*/ 	.word	0x00000000
        /*0024*/ 	.short	0x0000
        /*0026*/ 	.short	0x0000
        /*0028*/ 	.byte	0x00, 0xf0, 0x41, 0x07


	//----- nvinfo : EIATTR_MAXREG_COUNT
	.align		4
.L_1238:
        /*002c*/ 	.byte	0x03, 0x1b
        /*002e*/ 	.short	0x00ff


	//----- nvinfo : EIATTR_NUM_BARRIERS
	.align		4
        /*0030*/ 	.byte	0x02, 0x4c
        /*0032*/ 	.byte	0x01
	.zero		1


	//----- nvinfo : EIATTR_MERCURY_ISA_VERSION
	.align		4
        /*0034*/ 	.byte	0x03, 0x5f
        /*0036*/ 	.short	0x0000


	//----- nvinfo : EIATTR_COOP_GROUP_MASK_REGIDS
	.align		4
        /*0038*/ 	.byte	0x04, 0x29
        /*003a*/ 	.short	(.L_1240 - .L_1239)


	//   ....[0]....
.L_1239:
        /*003c*/ 	.word	0xffffffff


	//   ....[1]....
        /*0040*/ 	.word	0xffffffff


	//   ....[2]....
        /*0044*/ 	.word	0xffffffff


	//   ....[3]....
        /*0048*/ 	.word	0xffffffff


	//   ....[4]....
        /*004c*/ 	.word	0xffffffff


	//   ....[5]....
        /*0050*/ 	.word	0xffffffff


	//   ....[6]....
        /*0054*/ 	.word	0xffffffff


	//   ....[7]....
        /*0058*/ 	.word	0xffffffff


	//----- nvinfo : EIATTR_COOP_GROUP_INSTR_OFFSETS
	.align		4
.L_1240:
        /*005c*/ 	.byte	0x04, 0x28
        /*005e*/ 	.short	(.L_1242 - .L_1241)


	//   ....[0]....
.L_1241:
        /*0060*/ 	.word	0x00001c30


	//   ....[1]....
        /*0064*/ 	.word	0x00001c50


	//   ....[2]....
        /*0068*/ 	.word	0x00001c70


	//   ....[3]....
        /*006c*/ 	.word	0x00001c90


	//   ....[4]....
        /*0070*/ 	.word	0x00001d00


	//   ....[5]....
        /*0074*/ 	.word	0x00001d30


	//   ....[6]....
        /*0078*/ 	.word	0x00001d50


	//   ....[7]....
        /*007c*/ 	.word	0x00001d70


	//----- nvinfo : EIATTR_EXIT_INSTR_OFFSETS
	.align		4
.L_1242:
        /*0080*/ 	.byte	0x04, 0x1c
        /*0082*/ 	.short	(.L_1244 - .L_1243)


	//   ....[0]....
.L_1243:
        /*0084*/ 	.word	0x00003e80


	//   ....[1]....
        /*0088*/ 	.word	0x00003ea0


	//   ....[2]....
        /*008c*/ 	.word	0x00004330


	//----- nvinfo : EIATTR_CRS_STACK_SIZE
	.align		4
.L_1244:
        /*0090*/ 	.byte	0x04, 0x1e
        /*0092*/ 	.short	(.L_1246 - .L_1245)
.L_1245:
        /*0094*/ 	.word	0x00000000
.L_1246:


//--------------------- .nv.info._ZN5flash32flash_fwd_splitkv_combine_kernelI23Flash_fwd_kernel_traitsILi128ELi64ELi64ELi4ELb0ELb0EN7cutlass6half_tE19Flash_kernel_traitsILi128ELi64ELi64ELi4ES3_EELi4ELi3ELb0EEEvNS_16Flash_fwd_paramsE --------------------------
	.section	.nv.info._ZN5flash32flash_fwd_splitkv_combine_kernelI23Flash_fwd_kernel_traitsILi128ELi64ELi64ELi4ELb0ELb0EN7cutlass6half_tE19Flash_kernel_traitsILi128ELi64ELi64ELi4ES3_EELi4ELi3ELb0EEEvNS_16Flash_fwd_paramsE,"",@"SHT_CUDA_INFO"
	.sectionflags	@""
	.align	4


	//----- nvinfo : EIATTR_CUDA_API_VERSION
	.align		4
        /*0000*/ 	.byte	0x04, 0x37
        /*0002*/ 	.short	(.L_1248 - .L_1247)
.L_1247:
        /*0004*/ 	.word	0x00000082


	//----- nvinfo : EIATTR_SW2861232_WAR
	.align		4
.L_1248:
        /*0008*/ 	.byte	0x01, 0x35
	.zero		2


	//----- nvinfo : EIATTR_PARAM_CBANK
	.align		4
        /*000c*/ 	.byte	0x04, 0x0a
        /*000e*/ 	.short	(.L_1250 - .L_1249)
	.align		4
.L_1249:
        /*0010*/ 	.word	index@(.nv.constant0._ZN5flash32flash_fwd_splitkv_combine_kernelI23Flash_fwd_kernel_traitsILi128ELi64ELi64ELi4ELb0ELb0EN7cutlass6half_tE19Flash_kernel_traitsILi128ELi64ELi64ELi4ES3_EELi4ELi3ELb0EEEvNS_16Flash_fwd_paramsE)
        /*0014*/ 	.short	0x0160
        /*0016*/ 	.short	0x01d0


	//----- nvinfo : EIATTR_CBANK_PARAM_SIZE
	.align		4
.L_1250:
        /*0018*/ 	.byte	0x03, 0x19
        /*001a*/ 	.short	0x01d0


	//----- nvinfo : EIATTR_KPARAM_INFO
	.align		4
        /*001c*/ 	.byte	0x04, 0x17
        /*001e*/ 	.short	(.L_1252 - .L_1251)
.L_1251:
        /*0020*/ 	.word	0x00000000
        /*0024*/ 	.short	0x0000
        /*0026*/ 	.short	0x0000
        /*0028*/ 	.byte	0x00, 0xf0, 0x41, 0x07


	//----- nvinfo : EIATTR_MAXREG_COUNT
	.align		4
.L_1252:
        /*002c*/ 	.byte	0x03, 0x1b
        /*002e*/ 	.short	0x00ff


	//----- nvinfo : EIATTR_NUM_BARRIERS
	.align		4
        /*0030*/ 	.byte	0x02, 0x4c
        /*0032*/ 	.byte	0x01
	.zero		1


	//----- nvinfo : EIATTR_MERCURY_ISA_VERSION
	.align		4
        /*0034*/ 	.byte	0x03, 0x5f
        /*0036*/ 	.short	0x0000


	//----- nvinfo : EIATTR_COOP_GROUP_MASK_REGIDS
	.align		4
        /*0038*/ 	.byte	0x04, 0x29
        /*003a*/ 	.short	(.L_1254 - .L_1253)


	//   ....[0]....
.L_1253:
        /*003c*/ 	.word	0xffffffff


	//   ....[1]....
        /*0040*/ 	.word	0xffffffff


	//   ....[2]....
        /*0044*/ 	.word	0xffffffff


	//   ....[3]....
        /*0048*/ 	.word	0xffffffff


	//   ....[4]....
        /*004c*/ 	.word	0xffffffff


	//   ....[5]....
        /*0050*/ 	.word	0xffffffff


	//----- nvinfo : EIATTR_COOP_GROUP_INSTR_OFFSETS
	.align		4
.L_1254:
        /*0054*/ 	.byte	0x04, 0x28
        /*0056*/ 	.short	(.L_1256 - .L_1255)


	//   ....[0]....
.L_1255:
        /*0058*/ 	.word	0x00001c30


	//   ....[1]....
        /*005c*/ 	.word	0x00001c50


	//   ....[2]....
        /*0060*/ 	.word	0x00001c80


	//   ....[3]....
        /*0064*/ 	.word	0x00001cf0


	//   ....[4]....
        /*0068*/ 	.word	0x00001d10


	//   ....[5]....
        /*006c*/ 	.word	0x00001d30


	//----- nvinfo : EIATTR_EXIT_INSTR_OFFSETS
	.align		4
.L_1256:
        /*0070*/ 	.byte	0x04, 0x1c
        /*0072*/ 	.short	(.L_1258 - .L_1257)


	//   ....[0]....
.L_1257:
        /*0074*/ 	.word	0x00003e40


	//   ....[1]....
        /*0078*/ 	.word	0x00003e60


	//   ....[2]....
        /*007c*/ 	.word	0x000042f0


	//----- nvinfo : EIATTR_CRS_STACK_SIZE
	.align		4
.L_1258:
        /*0080*/ 	.byte	0x04, 0x1e
        /*0082*/ 	.short	(.L_1260 - .L_1259)
.L_1259:
        /*0084*/ 	.word	0x00000000
.L_1260:


//--------------------- .nv.info._ZN5flash32flash_fwd_splitkv_combine_kernelI23Flash_fwd_kernel_traitsILi128ELi64ELi64ELi4ELb0ELb0EN7cutlass6half_tE19Flash_kernel_traitsILi128ELi64ELi64ELi4ES3_EELi4ELi2ELb0EEEvNS_16Flash_fwd_paramsE --------------------------
	.section	.nv.info._ZN5flash32flash_fwd_splitkv_combine_kernelI23Flash_fwd_kernel_traitsILi128ELi64ELi64ELi4ELb0ELb0EN7cutlass6half_tE19Flash_kernel_traitsILi128ELi64ELi64ELi4ES3_EELi4ELi2ELb0EEEvNS_16Flash_fwd_paramsE,"",@"SHT_CUDA_INFO"
	.sectionflags	@""
	.align	4


	//----- nvinfo : EIATTR_CUDA_API_VERSION
	.align		4
        /*0000*/ 	.byte	0x04, 0x37
        /*0002*/ 	.short	(.L_1262 - .L_1261)
.L_1261:
        /*0004*/ 	.word	0x00000082


	//----- nvinfo : EIATTR_SW2861232_WAR
	.align		4
.L_1262:
        /*0008*/ 	.byte	0x01, 0x35
	.zero		2


	//----- nvinfo : EIATTR_PARAM_CBANK
	.align		4
        /*000c*/ 	.byte	0x04, 0x0a
        /*000e*/ 	.short	(.L_1264 - .L_1263)
	.align		4
.L_1263:
        /*0010*/ 	.word	index@(.nv.constant0._ZN5flash32flash_fwd_splitkv_combine_kernelI23Flash_fwd_kernel_traitsILi128ELi64ELi64ELi4ELb0ELb0EN7cutlass6half_tE19Flash_kernel_traitsILi128ELi64ELi64ELi4ES3_EELi4ELi2ELb0EEEvNS_16Flash_fwd_paramsE)
        /*0014*/ 	.short	0x0160
        /*0016*/ 	.short	0x01d0


	//----- nvinfo : EIATTR_CBANK_PARAM_SIZE
	.align		4
.L_1264:
        /*0018*/ 	.byte	0x03, 0x19
        /*001a*/ 	.short	0x01d0


	//----- nvinfo : EIATTR_KPARAM_INFO
	.align		4
        /*001c*/ 	.byte	0x04, 0x17
        /*001e*/ 	.short	(.L_1266 - .L_1265)
.L_1265:
        /*0020*/ 	.word	0x00000000
        /*0024*/ 	.short	0x0000
        /*0026*/ 	.short	0x0000
        /*0028*/ 	.byte	0x00, 0xf0, 0x41, 0x07


	//----- nvinfo : EIATTR_MAXREG_COUNT
	.align		4
.L_1266:
        /*002c*/ 	.byte	0x03, 0x1b
        /*002e*/ 	.short	0x00ff


	//----- nvinfo : EIATTR_NUM_BARRIERS
	.align		4
        /*0030*/ 	.byte	0x02, 0x4c
        /*0032*/ 	.byte	0x01
	.zero		1


	//----- nvinfo : EIATTR_MERCURY_ISA_VERSION
	.align		4
        /*0034*/ 	.byte	0x03, 0x5f
        /*0036*/ 	.short	0x0000


	//----- nvinfo : EIATTR_COOP_GROUP_MASK_REGIDS
	.align		4
        /*0038*/ 	.byte	0x04, 0x29
        /*003a*/ 	.short	(.L_1268 - .L_1267)


	//   ....[0]....
.L_1267:
        /*003c*/ 	.word	0xffffffff


	//   ....[1]....
        /*0040*/ 	.word	0xffffffff


	//   ....[2]....
        /*0044*/ 	.word	0xffffffff


	//   ....[3]....
        /*0048*/ 	.word	0xffffffff


	//----- nvinfo : EIATTR_COOP_GROUP_INSTR_OFFSETS
	.align		4
.L_1268:
        /*004c*/ 	.byte	0x04, 0x28
        /*004e*/ 	.short	(.L_1270 - .L_1269)


	//   ....[0]....
.L_1269:
        /*0050*/ 	.word	0x00001c10


	//   ....[1]....
        /*0054*/ 	.word	0x00001c30


	//   ....[2]....
        /*0058*/ 	.word	0x00001cd0


	//   ....[3]....
        /*005c*/ 	.word	0x00001cf0


	//----- nvinfo : EIATTR_EXIT_INSTR_OFFSETS
	.align		4
.L_1270:
        /*0060*/ 	.byte	0x04, 0x1c
        /*0062*/ 	.short	(.L_1272 - .L_1271)


	//   ....[0]....
.L_1271:
        /*0064*/ 	.word	0x00003d80


	//   ....[1]....
        /*0068*/ 	.word	0x00003da0


	//   ....[2]....
        /*006c*/ 	.word	0x00004210


	//----- nvinfo : EIATTR_CRS_STACK_SIZE
	.align		4
.L_1272:
        /*0070*/ 	.byte	0x04, 0x1e
        /*0072*/ 	.short	(.L_1274 - .L_1273)
.L_1273:
        /*0074*/ 	.word	0x00000000
.L_1274:


//--------------------- .nv.info._ZN5flash32flash_fwd_splitkv_combine_kernelI23Flash_fwd_kernel_traitsILi128ELi64ELi64ELi4ELb0ELb0EN7cutlass6half_tE19Flash_kernel_traitsILi128ELi64ELi64ELi4ES3_EELi4ELi1ELb0EEEvNS_16Flash_fwd_paramsE --------------------------
	.section	.nv.info._ZN5flash32flash_fwd_splitkv_combine_kernelI23Flash_fwd_kernel_traitsILi128ELi64ELi64ELi4ELb0ELb0EN7cutlass6half_tE19Flash_kernel_traitsILi128ELi64ELi64ELi4ES3_EELi4ELi1ELb0EEEvNS_16Flash_fwd_paramsE,"",@"SHT_CUDA_INFO"
	.sectionflags	@""
	.align	4


	//----- nvinfo : EIATTR_CUDA_API_VERSION
	.align		4
        /*0000*/ 	.byte	0x04, 0x37
        /*0002*/ 	.short	(.L_1276 - .L_1275)
.L_1275:
        /*0004*/ 	.word	0x00000082


	//----- nvinfo : EIATTR_SW2861232_WAR
	.align		4
.L_1276:
        /*0008*/ 	.byte	0x01, 0x35
	.zero		2


	//----- nvinfo : EIATTR_PARAM_CBANK
	.align		4
        /*000c*/ 	.byte	0x04, 0x0a
        /*000e*/ 	.short	(.L_1278 - .L_1277)
	.align		4
.L_1277:
        /*0010*/ 	.word	index@(.nv.constant0._ZN5flash32flash_fwd_splitkv_combine_kernelI23Flash_fwd_kernel_traitsILi128ELi64ELi64ELi4ELb0ELb0EN7cutlass6half_tE19Flash_kernel_traitsILi128ELi64ELi64ELi4ES3_EELi4ELi1ELb0EEEvNS_16Flash_fwd_paramsE)
        /*0014*/ 	.short	0x0160
        /*0016*/ 	.short	0x01d0


	//----- nvinfo : EIATTR_CBANK_PARAM_SIZE
	.align		4
.L_1278:
        /*0018*/ 	.byte	0x03, 0x19
        /*001a*/ 	.short	0x01d0


	//----- nvinfo : EIATTR_KPARAM_INFO
	.align		4
        /*001c*/ 	.byte	0x04, 0x17
        /*001e*/ 	.short	(.L_1280 - .L_1279)
.L_1279:
        /*0020*/ 	.word	0x00000000
        /*0024*/ 	.short	0x0000
        /*0026*/ 	.short	0x0000
        /*0028*/ 	.byte	0x00, 0xf0, 0x41, 0x07


	//----- nvinfo : EIATTR_MAXREG_COUNT
	.align		4
.L_1280:
        /*002c*/ 	.byte	0x03, 0x1b
        /*002e*/ 	.short	0x00ff


	//----- nvinfo : EIATTR_NUM_BARRIERS
	.align		4
        /*0030*/ 	.byte	0x02, 0x4c
        /*0032*/ 	.byte	0x01
	.zero		1


	//----- nvinfo : EIATTR_MERCURY_ISA_VERSION
	.align		4
        /*0034*/ 	.byte	0x03, 0x5f
        /*0036*/ 	.short	0x0000


	//----- nvinfo : EIATTR_COOP_GROUP_MASK_REGIDS
	.align		4
        /*0038*/ 	.byte	0x04, 0x29
        /*003a*/ 	.short	(.L_1282 - .L_1281)


	//   ....[0]....
.L_1281:
        /*003c*/ 	.word	0xffffffff


	//   ....[1]....
        /*0040*/ 	.word	0xffffffff


	//----- nvinfo : EIATTR_COOP_GROUP_INSTR_OFFSETS
	.align		4
.L_1282:
        /*0044*/ 	.byte	0x04, 0x28
        /*0046*/ 	.short	(.L_1284 - .L_1283)


	//   ....[0]....
.L_1283:
        /*0048*/ 	.word	0x00001cd0


	//   ....[1]....
        /*004c*/ 	.word	0x00001d40


	//----- nvinfo : EIATTR_EXIT_INSTR_OFFSETS
	.align		4
.L_1284:
        /*0050*/ 	.byte	0x04, 0x1c
        /*0052*/ 	.short	(.L_1286 - .L_1285)


	//   ....[0]....
.L_1285:
        /*0054*/ 	.word	0x00003e60


	//   ....[1]....
        /*0058*/ 	.word	0x00003e80


	//   ....[2]....
        /*005c*/ 	.word	0x000042e0


	//----- nvinfo : EIATTR_CRS_STACK_SIZE
	.align		4
.L_1286:
        /*0060*/ 	.byte	0x04, 0x1e
        /*0062*/ 	.short	(.L_1288 - .L_1287)
.L_1287:
        /*0064*/ 	.word	0x00000000
.L_1288:


//--------------------- .nv.info._ZN5flash32flash_fwd_splitkv_combine_kernelI23Flash_fwd_kernel_traitsILi128ELi64ELi64ELi4ELb0ELb0EN7cutlass6half_tE19Flash_kernel_traitsILi128ELi64ELi64ELi4ES3_EELi4ELi7ELb1EEEvNS_16Flash_fwd_paramsE --------------------------
	.section	.nv.info._ZN5flash32flash_fwd_splitkv_combine_kernelI23Flash_fwd_kernel_traitsILi128ELi64ELi64ELi4ELb0ELb0EN7cutlass6half_tE19Flash_kernel_traitsILi128ELi64ELi64ELi4ES3_EELi4ELi7ELb1EEEvNS_16Flash_fwd_paramsE,"",@"SHT_CUDA_INFO"
	.sectionflags	@""
	.align	4


	//----- nvinfo : EIATTR_CUDA_API_VERSION
	.align		4
        /*0000*/ 	.byte	0x04, 0x37
        /*0002*/ 	.short	(.L_1290 - .L_1289)
.L_1289:
        /*0004*/ 	.word	0x00000082


	//----- nvinfo : EIATTR_SW2861232_WAR
	.align		4
.L_1290:
        /*0008*/ 	.byte	0x01, 0x35
	.zero		2


	//----- nvinfo : EIATTR_PARAM_CBANK
	.align		4
        /*000c*/ 	.byte	0x04, 0x0a
        /*000e*/ 	.short	(.L_1292 - .L_1291)
	.align		4
.L_1291:
        /*0010*/ 	.word	index@(.nv.constant0._ZN5flash32flash_fwd_splitkv_combine_kernelI23Flash_fwd_kernel_traitsILi128ELi64ELi64ELi4ELb0ELb0EN7cutlass6half_tE19Flash_kernel_traitsILi128ELi64ELi64ELi4ES3_EELi4ELi7ELb1EEEvNS_16Flash_fwd_paramsE)
        /*0014*/ 	.short	0x0160
        /*0016*/ 	.short	0x01d0


	//----- nvinfo : EIATTR_CBANK_PARAM_SIZE
	.align		4
.L_1292:
        /*0018*/ 	.byte	0x03, 0x19
        /*001a*/ 	.short	0x01d0


	//----- nvinfo : EIATTR_KPARAM_INFO
	.align		4
        /*001c*/ 	.byte	0x04, 0x17
        /*001e*/ 	.short	(.L_1294 - .L_1293)
.L_1293:
        /*0020*/ 	.word	0x00000000
        /*0024*/ 	.short	0x0000
        /*0026*/ 	.short	0x0000
        /*0028*/ 	.byte	0x00, 0xf0, 0x41, 0x07


	//----- nvinfo : EIATTR_MAXREG_COUNT
	.align		4
.L_1294:
        /*002c*/ 	.byte	0x03, 0x1b
        /*002e*/ 	.short	0x00ff


	//----- nvinfo : EIATTR_NUM_BARRIERS
	.align		4
        /*0030*/ 	.byte	0x02, 0x4c
        /*0032*/ 	.byte	0x01
	.zero		1


	//----- nvinfo : EIATTR_MERCURY_ISA_VERSION
	.align		4
        /*0034*/ 	.byte	0x03, 0x5f
        /*0036*/ 	.short	0x0000


	//----- nvinfo : EIATTR_COOP_GROUP_MASK_REGIDS
	.align		4
        /*0038*/ 	.byte	0x04, 0x29
        /*003a*/ 	.short	(.L_1296 - .L_1295)


	//   ....[0]....
.L_1295:
        /*003c*/ 	.word	0xffffffff


	//   ....[1]....
        /*0040*/ 	.word	0xffffffff


	//   ....[2]....
        /*0044*/ 	.word	0xffffffff


	//   ....[3]....
        /*0048*/ 	.word	0xffffffff


	//   ....[4]....
        /*004c*/ 	.word	0xffffffff


	//   ....[5]....
        /*0050*/ 	.word	0xffffffff


	//   ....[6]....
        /*0054*/ 	.word	0xffffffff


	//   ....[7]....
        /*0058*/ 	.word	0xffffffff


	//   ....[8]....
        /*005c*/ 	.word	0xffffffff


	//   ....[9]....
        /*0060*/ 	.word	0xffffffff


	//----- nvinfo : EIATTR_COOP_GROUP_INSTR_OFFSETS
	.align		4
.L_1296:
        /*0064*/ 	.byte	0x04, 0x28
        /*0066*/ 	.short	(.L_1298 - .L_1297)


	//   ....[0]....
.L_1297:
        /*0068*/ 	.word	0x00001aa0


	//   ....[1]....
        /*006c*/ 	.word	0x00001ac0


	//   ....[2]....
        /*0070*/ 	.word	0x00001ae0


	//   ....[3]....
        /*0074*/ 	.word	0x00001b00


	//   ....[4]....
        /*0078*/ 	.word	0x00001b20


	//   ....[5]....
        /*007c*/ 	.word	0x00001c80


	//   ....[6]....
        /*0080*/ 	.word	0x00001cd0


	//   ....[7]....
        /*0084*/ 	.word	0x00001db0


	//   ....[8]....
        /*0088*/ 	.word	0x00001ea0


	//   ....[9]....
        /*008c*/ 	.word	0x00001fb0


	//----- nvinfo : EIATTR_EXIT_INSTR_OFFSETS
	.align		4
.L_1298:
        /*0090*/ 	.byte	0x04, 0x1c
        /*0092*/ 	.short	(.L_1300 - .L_1299)


	//   ....[0]....
.L_1299:
        /*0094*/ 	.word	0x00004660


	//   ....[1]....
        /*0098*/ 	.word	0x00004af0


	//----- nvinfo : EIATTR_CRS_STACK_SIZE
	.align		4
.L_1300:
        /*009c*/ 	.byte	0x04, 0x1e
        /*009e*/ 	.short	(.L_1302 - .L_1301)
.L_1301:
        /*00a0*/ 	.word	0x00000000
.L_1302:


//--------------------- .nv.info._ZN5flash32flash_fwd_splitkv_combine_kernelI23Flash_fwd_kernel_traitsILi128ELi64ELi64ELi4ELb0ELb0EN7cutlass6half_tE19Flash_kernel_traitsILi128ELi64ELi64ELi4ES3_EELi4ELi6ELb1EEEvNS_16Flash_fwd_paramsE --------------------------
	.section	.nv.info._ZN5flash32flash_fwd_splitkv_combine_kernelI23Flash_fwd_kernel_traitsILi128ELi64ELi64ELi4ELb0ELb0EN7cutlass6half_tE19Flash_kernel_traitsILi128ELi64ELi64ELi4ES3_EELi4ELi6ELb1EEEvNS_16Flash_fwd_paramsE,"",@"SHT_CUDA_INFO"
	.sectionflags	@""
	.align	4


	//----- nvinfo : EIATTR_CUDA_API_VERSION
	.align		4
        /*0000*/ 	.byte	0x04, 0x37
        /*0002*/ 	.short	(.L_1304 - .L_1303)
.L_1303:
        /*0004*/ 	.word	0x00000082


	//----- nvinfo : EIATTR_SW2861232_WAR
	.align		4
.L_1304:
        /*0008*/ 	.byte	0x01, 0x35
	.zero		2


	//----- nvinfo : EIATTR_PARAM_CBANK
	.align		4
        /*000c*/ 	.byte	0x04, 0x0a
        /*000e*/ 	.short	(.L_1306 - .L_1305)
	.align		4
.L_1305:
        /*0010*/ 	.word	index@(.nv.constant0._ZN5flash32flash_fwd_splitkv_combine_kernelI23Flash_fwd_kernel_traitsILi128ELi64ELi64ELi4ELb0ELb0EN7cutlass6half_tE19Flash_kernel_traitsILi128ELi64ELi64ELi4ES3_EELi4ELi6ELb1EEEvNS_16Flash_fwd_paramsE)
        /*0014*/ 	.short	0x0160
        /*0016*/ 	.short	0x01d0


	//----- nvinfo : EIATTR_CBANK_PARAM_SIZE
	.align		4
.L_1306:
        /*0018*/ 	.byte	0x03, 0x19
        /*001a*/ 	.short	0x01d0


	//----- nvinfo : EIATTR_KPARAM_INFO
	.align		4
        /*001c*/ 	.byte	0x04, 0x17
        /*001e*/ 	.short	(.L_1308 - .L_1307)
.L_1307:
        /*0020*/ 	.word	0x00000000
        /*0024*/ 	.short	0x0000
        /*0026*/ 	.short	0x0000
        /*0028*/ 	.byte	0x00, 0xf0, 0x41, 0x07


	//----- nvinfo : EIATTR_MAXREG_COUNT
	.align		4
.L_1308:
        /*002c*/ 	.byte	0x03, 0x1b
        /*002e*/ 	.short	0x00ff


	//----- nvinfo : EIATTR_NUM_BARRIERS
	.align		4
        /*0030*/ 	.byte	0x02, 0x4c
        /*0032*/ 	.byte	0x01
	.zero		1


	//----- nvinfo : EIATTR_MERCURY_ISA_VERSION
	.align		4
        /*0034*/ 	.byte	0x03, 0x5f
        /*0036*/ 	.short	0x0000


	//----- nvinfo : EIATTR_COOP_GROUP_MASK_REGIDS
	.align		4
        /*0038*/ 	.byte	0x04, 0x29
        /*003a*/ 	.short	(.L_1310 - .L_1309)


	//   ....[0]....
.L_1309:
        /*003c*/ 	.word	0xffffffff


	//   ....[1]....
        /*0040*/ 	.word	0xffffffff


	//   ....[2]....
        /*0044*/ 	.word	0xffffffff


	//   ....[3]....
        /*0048*/ 	.word	0xffffffff


	//   ....[4]....
        /*004c*/ 	.word	0xffffffff


	//   ....[5]....
        /*0050*/ 	.word	0xffffffff


	//   ....[6]....
        /*0054*/ 	.word	0xffffffff


	//   ....[7]....
        /*0058*/ 	.word	0xffffffff


	//   ....[8]....
        /*005c*/ 	.word	0xffffffff


	//   ....[9]....
        /*0060*/ 	.word	0xffffffff


	//----- nvinfo : EIATTR_COOP_GROUP_INSTR_OFFSETS
	.align		4
.L_1310:
        /*0064*/ 	.byte	0x04, 0x28
        /*0066*/ 	.short	(.L_1312 - .L_1311)


	//   ....[0]....
.L_1311:
        /*0068*/ 	.word	0x00001690


	//   ....[1]....
        /*006c*/ 	.word	0x000016c0


	//   ....[2]....
        /*0070*/ 	.word	0x00001730


	//   ....[3]....
        /*0074*/ 	.word	0x000017b0


	//   ....[4]....
        /*0078*/ 	.word	0x000017f0


	//   ....[5]....
        /*007c*/ 	.word	0x00001980


	//   ....[6]....
        /*0080*/ 	.word	0x000019e0


	//   ....[7]....
        /*0084*/ 	.word	0x00001ab0


	//   ....[8]....
        /*0088*/ 	.word	0x00001b30


	//   ....[9]....
        /*008c*/ 	.word	0x00001c40


	//----- nvinfo : EIATTR_EXIT_INSTR_OFFSETS
	.align		4
.L_1312:
        /*0090*/ 	.byte	0x04, 0x1c
        /*0092*/ 	.short	(.L_1314 - .L_1313)


	//   ....[0]....
.L_1313:
        /*0094*/ 	.word	0x00004300


	//   ....[1]....
        /*0098*/ 	.word	0x00004790


	//----- nvinfo : EIATTR_CRS_STACK_SIZE
	.align		4
.L_1314:
        /*009c*/ 	.byte	0x04, 0x1e
        /*009e*/ 	.short	(.L_1316 - .L_1315)
.L_1315:
        /*00a0*/ 	.word	0x00000000
.L_1316:


//--------------------- .nv.info._ZN5flash32flash_fwd_splitkv_combine_kernelI23Flash_fwd_kernel_traitsILi128ELi64ELi64ELi4ELb0ELb0EN7cutlass6half_tE19Flash_kernel_traitsILi128ELi64ELi64ELi4ES3_EELi4ELi5ELb1EEEvNS_16Flash_fwd_paramsE --------------------------
	.section	.nv.info._ZN5flash32flash_fwd_splitkv_combine_kernelI23Flash_fwd_kernel_traitsILi128ELi64ELi64ELi4ELb0ELb0EN7cutlass6half_tE19Flash_kernel_traitsILi128ELi64ELi64ELi4ES3_EELi4ELi5ELb1EEEvNS_16Flash_fwd_paramsE,"",@"SHT_CUDA_INFO"
	.sectionflags	@""
	.align	4


	//----- nvinfo : EIATTR_CUDA_API_VERSION
	.align		4
        /*0000*/ 	.byte	0x04, 0x37
        /*0002*/ 	.short	(.L_1318 - .L_1317)
.L_1317:
        /*0004*/ 	.word	0x00000082


	//----- nvinfo : EIATTR_SW2861232_WAR
	.align		4
.L_1318:
        /*0008*/ 	.byte	0x01, 0x35
	.zero		2


	//----- nvinfo : EIATTR_PARAM_CBANK
	.align		4
        /*000c*/ 	.byte	0x04, 0x0a
        /*000e*/ 	.short	(.L_1320 - .L_1319)
	.align		4
.L_1319:
        /*0010*/ 	.word	index@(.nv.constant0._ZN5flash32flash_fwd_splitkv_combine_kernelI23Flash_fwd_kernel_traitsILi128ELi64ELi64ELi4ELb0ELb0EN7cutlass6half_tE19Flash_kernel_traitsILi128ELi64ELi64ELi4ES3_EELi4ELi5ELb1EEEvNS_16Flash_fwd_paramsE)
        /*0014*/ 	.short	0x0160
        /*0016*/ 	.short	0x01d0


	//----- nvinfo : EIATTR_CBANK_PARAM_SIZE
	.align		4
.L_1320:
        /*0018*/ 	.byte	0x03, 0x19
        /*001a*/ 	.short	0x01d0


	//----- nvinfo : EIATTR_KPARAM_INFO
	.align		4
        /*001c*/ 	.byte	0x04, 0x17
        /*001e*/ 	.short	(.L_1322 - .L_1321)
.L_1321:
        /*0020*/ 	.word	0x00000000
        /*0024*/ 	.short	0x0000
        /*0026*/ 	.short	0x0000
        /*0028*/ 	.byte	0x00, 0xf0, 0x41, 0x07


	//----- nvinfo : EIATTR_MAXREG_COUNT
	.align		4
.L_1322:
        /*002c*/ 	.byte	0x03, 0x1b
        /*002e*/ 	.short	0x00ff


	//----- nvinfo : EIATTR_NUM_BARRIERS
	.align		4
        /*0030*/ 	.byte	0x02, 0x4c
        /*0032*/ 	.byte	0x01
	.zero		1


	//----- nvinfo : EIATTR_MERCURY_ISA_VERSION
	.align		4
        /*0034*/ 	.byte	0x03, 0x5f
        /*0036*/ 	.short	0x0000


	//----- nvinfo : EIATTR_COOP_GROUP_MASK_REGIDS
	.align		4
        /*0038*/ 	.byte	0x04, 0x29
        /*003a*/ 	.short	(.L_1324 - .L_1323)


	//   ....[0]....
.L_1323:
        /*003c*/ 	.word	0xffffffff


	//   ....[1]....
        /*0040*/ 	.word	0xffffffff


	//   ....[2]....
        /*0044*/ 	.word	0xffffffff


	//   ....[3]....
        /*0048*/ 	.word	0xffffffff


	//   ....[4]....
        /*004c*/ 	.word	0xffffffff


	//   ....[5]....
        /*0050*/ 	.word	0xffffffff


	//   ....[6]....
        /*0054*/ 	.word	0xffffffff


	//   ....[7]....
        /*0058*/ 	.word	0xffffffff


	//   ....[8]....
        /*005c*/ 	.word	0xffffffff


	//   ....[9]....
        /*0060*/ 	.word	0xffffffff


	//----- nvinfo : EIATTR_COOP_GROUP_INSTR_OFFSETS
	.align		4
.L_1324:
        /*0064*/ 	.byte	0x04, 0x28
        /*0066*/ 	.short	(.L_1326 - .L_1325)


	//   ....[0]....
.L_1325:
        /*0068*/ 	.word	0x00001c30


	//   ....[1]....
        /*006c*/ 	.word	0x00001c50


	//   ....[2]....
        /*0070*/ 	.word	0x00001c70


	//   ....[3]....
        /*0074*/ 	.word	0x00001c90


	//   ....[4]....
        /*0078*/ 	.word	0x00001cb0


	//   ....[5]....
        /*007c*/ 	.word	0x00001d20


	//   ....[6]....
        /*0080*/ 	.word	0x00001d40


	//   ....[7]....
        /*0084*/ 	.word	0x00001d70


	//   ....[8]....
        /*0088*/ 	.word	0x00001d90


	//   ....[9]....
        /*008c*/ 	.word	0x00001db0


	//----- nvinfo : EIATTR_EXIT_INSTR_OFFSETS
	.align		4
.L_1326:
        /*0090*/ 	.byte	0x04, 0x1c
        /*0092*/ 	.short	(.L_1328 - .L_1327)


	//   ....[0]....
.L_1327:
        /*0094*/ 	.word	0x00004260


	//   ....[1]....
        /*0098*/ 	.word	0x000046f0


	//----- nvinfo : EIATTR_CRS_STACK_SIZE
	.align		4
.L_1328:
        /*009c*/ 	.byte	0x04, 0x1e
        /*009e*/ 	.short	(.L_1330 - .L_1329)
.L_1329:
        /*00a0*/ 	.word	0x00000000
.L_1330:


//--------------------- .nv.info._ZN5flash32flash_fwd_splitkv_combine_kernelI23Flash_fwd_kernel_traitsILi128ELi64ELi64ELi4ELb0ELb0EN7cutlass6half_tE19Flash_kernel_traitsILi128ELi64ELi64ELi4ES3_EELi4ELi4ELb1EEEvNS_16Flash_fwd_paramsE --------------------------
	.section	.nv.info._ZN5flash32flash_fwd_splitkv_combine_kernelI23Flash_fwd_kernel_traitsILi128ELi64ELi64ELi4ELb0ELb0EN7cutlass6half_tE19Flash_kernel_traitsILi128ELi64ELi64ELi4ES3_EELi4ELi4ELb1EEEvNS_16Flash_fwd_paramsE,"",@"SHT_CUDA_INFO"
	.sectionflags	@""
	.align	4


	//----- nvinfo : EIATTR_CUDA_API_VERSION
	.align		4
        /*0000*/ 	.byte	0x04, 0x37
        /*0002*/ 	.short	(.L_1332 - .L_1331)
.L_1331:
        /*0004*/ 	.word	0x00000082


	//----- nvinfo : EIATTR_SW2861232_WAR
	.align		4
.L_1332:
        /*0008*/ 	.byte	0x01, 0x35
	.zero		2


	//----- nvinfo : EIATTR_PARAM_CBANK
	.align		4
        /*000c*/ 	.byte	0x04, 0x0a
        /*000e*/ 	.short	(.L_1334 - .L_1333)
	.align		4
.L_1333:
        /*0010*/ 	.word	index@(.nv.constant0._ZN5flash32flash_fwd_splitkv_combine_kernelI23Flash_fwd_kernel_traitsILi128ELi64ELi64ELi4ELb0ELb0EN7cutlass6half_tE19Flash_kernel_traitsILi128ELi64ELi64ELi4ES3_EELi4ELi4ELb1EEEvNS_16Flash_fwd_paramsE)
        /*0014*/ 	.short	0x0160
        /*0016*/ 	.short	0x01d0


	//----- nvinfo : EIATTR_CBANK_PARAM_SIZE
	.align		4
.L_1334:
        /*0018*/ 	.byte	0x03, 0x19
        /*001a*/ 	.short	0x01d0


	//----- nvinfo : EIATTR_KPARAM_INFO
	.align		4
        /*001c*/ 	.byte	0x04, 0x17
        /*001e*/ 	.short	(.L_1336 - .L_1335)
.L_1335:
        /*0020*/ 	.word	0x00000000
        /*0024*/ 	.short	0x0000
        /*0026*/ 	.short	0x0000
        /*0028*/ 	.byte	0x00, 0xf0, 0x41, 0x07


	//----- nvinfo : EIATTR_MAXREG_COUNT
	.align		4
.L_1336:
        /*002c*/ 	.byte	0x03, 0x1b
        /*002e*/ 	.short	0x00ff


	//----- nvinfo : EIATTR_NUM_BARRIERS
	.align		4
        /*0030*/ 	.byte	0x02, 0x4c
        /*0032*/ 	.byte	0x01
	.zero		1


	//----- nvinfo : EIATTR_MERCURY_ISA_VERSION
	.align		4
        /*0034*/ 	.byte	0x03, 0x5f
        /*0036*/ 	.short	0x0000


	//----- nvinfo : EIATTR_COOP_GROUP_MASK_REGIDS
	.align		4
        /*0038*/ 	.byte	0x04, 0x29
        /*003a*/ 	.short	(.L_1338 - .L_1337)


	//   ....[0]....
.L_1337:
        /*003c*/ 	.word	0xffffffff


	//   ....[1]....
        /*0040*/ 	.word	0xffffffff


	//   ....[2]....
        /*0044*/ 	.word	0xffffffff


	//   ....[3]....
        /*0048*/ 	.word	0xffffffff


	//   ....[4]....
        /*004c*/ 	.word	0xffffffff


	//   ....[5]....
        /*0050*/ 	.word	0xffffffff


	//   ....[6]....
        /*0054*/ 	.word	0xffffffff


	//   ....[7]....
        /*0058*/ 	.word	0xffffffff


	//----- nvinfo : EIATTR_COOP_GROUP_INSTR_OFFSETS
	.align		4
.L_1338:
        /*005c*/ 	.byte	0x04, 0x28
        /*005e*/ 	.short	(.L_1340 - .L_1339)


	//   ....[0]....
.L_1339:
        /*0060*/ 	.word	0x00001c30


	//   ....[1]....
        /*0064*/ 	.word	0x00001c50


	//   ....[2]....
        /*0068*/ 	.word	0x00001c70


	//   ....[3]....
        /*006c*/ 	.word	0x00001c90


	//   ....[4]....
        /*0070*/ 	.word	0x00001d00


	//   ....[5]....
        /*0074*/ 	.word	0x00001d30


	//   ....[6]....
        /*0078*/ 	.word	0x00001d50


	//   ....[7]....
        /*007c*/ 	.word	0x00001d70


	//----- nvinfo : EIATTR_EXIT_INSTR_OFFSETS
	.align		4
.L_1340:
        /*0080*/ 	.byte	0x04, 0x1c
        /*0082*/ 	.short	(.L_1342 - .L_1341)


	//   ....[0]....
.L_1341:
        /*0084*/ 	.word	0x00004260


	//   ....[1]....
        /*0088*/ 	.word	0x000046f0


	//----- nvinfo : EIATTR_CRS_STACK_SIZE
	.align		4
.L_1342:
        /*008c*/ 	.byte	0x04, 0x1e
        /*008e*/ 	.short	(.L_1344 - .L_1343)
.L_1343:
        /*0090*/ 	.word	0x00000000
.L_1344:


//--------------------- .nv.info._ZN5flash32flash_fwd_splitkv_combine_kernelI23Flash_fwd_kernel_traitsILi128ELi64ELi64ELi4ELb0ELb0EN7cutlass6half_tE19Flash_kernel_traitsILi128ELi64ELi64ELi4ES3_EELi4ELi3ELb1EEEvNS_16Flash_fwd_paramsE --------------------------
	.section	.nv.info._ZN5flash32flash_fwd_splitkv_combine_kernelI23Flash_fwd_kernel_traitsILi128ELi64ELi64ELi4ELb0ELb0EN7cutlass6half_tE19Flash_kernel_traitsILi128ELi64ELi64ELi4ES3_EELi4ELi3ELb1EEEvNS_16Flash_fwd_paramsE,"",@"SHT_CUDA_INFO"
	.sectionflags	@""
	.align	4


	//----- nvinfo : EIATTR_CUDA_API_VERSION
	.align		4
        /*0000*/ 	.byte	0x04, 0x37
        /*0002*/ 	.short	(.L_1346 - .L_1345)
.L_1345:
        /*0004*/ 	.word	0x00000082


	//----- nvinfo : EIATTR_SW2861232_WAR
	.align		4
.L_1346:
        /*0008*/ 	.byte	0x01, 0x35
	.zero		2


	//----- nvinfo : EIATTR_PARAM_CBANK
	.align		4
        /*000c*/ 	.byte	0x04, 0x0a
        /*000e*/ 	.short	(.L_1348 - .L_1347)
	.align		4
.L_1347:
        /*0010*/ 	.word	index@(.nv.constant0._ZN5flash32flash_fwd_splitkv_combine_kernelI23Flash_fwd_kernel_traitsILi128ELi64ELi64ELi4ELb0ELb0EN7cutlass6half_tE19Flash_kernel_traitsILi128ELi64ELi64ELi4ES3_EELi4ELi3ELb1EEEvNS_16Flash_fwd_paramsE)
        /*0014*/ 	.short	0x0160
        /*0016*/ 	.short	0x01d0


	//----- nvinfo : EIATTR_CBANK_PARAM_SIZE
	.align		4
.L_1348:
        /*0018*/ 	.byte	0x03, 0x19
        /*001a*/ 	.short	0x01d0


	//----- nvinfo : EIATTR_KPARAM_INFO
	.align		4
        /*001c*/ 	.byte	0x04, 0x17
        /*001e*/ 	.short	(.L_1350 - .L_1349)
.L_1349:
        /*0020*/ 	.word	0x00000000
        /*0024*/ 	.short	0x0000
        /*0026*/ 	.short	0x0000
        /*0028*/ 	.byte	0x00, 0xf0, 0x41, 0x07


	//----- nvinfo : EIATTR_MAXREG_COUNT
	.align		4
.L_1350:
        /*002c*/ 	.byte	0x03, 0x1b
        /*002e*/ 	.short	0x00ff


	//----- nvinfo : EIATTR_NUM_BARRIERS
	.align		4
        /*0030*/ 	.byte	0x02, 0x4c
        /*0032*/ 	.byte	0x01
	.zero		1


	//----- nvinfo : EIATTR_MERCURY_ISA_VERSION
	.align		4
        /*0034*/ 	.byte	0x03, 0x5f
        /*0036*/ 	.short	0x0000


	//----- nvinfo : EIATTR_COOP_GROUP_MASK_REGIDS
	.align		4
        /*0038*/ 	.byte	0x04, 0x29
        /*003a*/ 	.short	(.L_1352 - .L_1351)


	//   ....[0]....
.L_1351:
        /*003c*/ 	.word	0xffffffff


	//   ....[1]....
        /*0040*/ 	.word	0xffffffff


	//   ....[2]....
        /*0044*/ 	.word	0xffffffff


	//   ....[3]....
        /*0048*/ 	.word	0xffffffff


	//   ....[4]....
        /*004c*/ 	.word	0xffffffff


	//   ....[5]....
        /*0050*/ 	.word	0xffffffff


	//----- nvinfo : EIATTR_COOP_GROUP_INSTR_OFFSETS
	.align		4
.L_1352:
        /*0054*/ 	.byte	0x04, 0x28
        /*0056*/ 	.short	(.L_1354 - .L_1353)


	//   ....[0]....
.L_1353:
        /*0058*/ 	.word	0x00001c30


	//   ....[1]....
        /*005c*/ 	.word	0x00001c50


	//   ....[2]....
        /*0060*/ 	.word	0x00001c80


	//   ....[3]....
        /*0064*/ 	.word	0x00001cf0


	//   ....[4]....
        /*0068*/ 	.word	0x00001d10


	//   ....[5]....
        /*006c*/ 	.word	0x00001d30


	//----- nvinfo : EIATTR_EXIT_INSTR_OFFSETS
	.align		4
.L_1354:
        /*0070*/ 	.byte	0x04, 0x1c
        /*0072*/ 	.short	(.L_1356 - .L_1355)


	//   ....[0]....
.L_1355:
        /*0074*/ 	.word	0x00004220


	//   ....[1]....
        /*0078*/ 	.word	0x000046b0


	//----- nvinfo : EIATTR_CRS_STACK_SIZE
	.align		4
.L_1356:
        /*007c*/ 	.byte	0x04, 0x1e
        /*007e*/ 	.short	(.L_1358 - .L_1357)
.L_1357:
        /*0080*/ 	.word	0x00000000
.L_1358:


//--------------------- .nv.info._ZN5flash32flash_fwd_splitkv_combine_kernelI23Flash_fwd_kernel_traitsILi128ELi64ELi64ELi4ELb0ELb0EN7cutlass6half_tE19Flash_kernel_traitsILi128ELi64ELi64ELi4ES3_EELi4ELi2ELb1EEEvNS_16Flash_fwd_paramsE --------------------------
	.section	.nv.info._ZN5flash32flash_fwd_splitkv_combine_kernelI23Flash_fwd_kernel_traitsILi128ELi64ELi64ELi4ELb0ELb0EN7cutlass6half_tE19Flash_kernel_traitsILi128ELi64ELi64ELi4ES3_EELi4ELi2ELb1EEEvNS_16Flash_fwd_paramsE,"",@"SHT_CUDA_INFO"
	.sectionflags	@""
	.align	4


	//----- nvinfo : EIATTR_CUDA_API_VERSION
	.align		4
        /*0000*/ 	.byte	0x04, 0x37
        /*0002*/ 	.short	(.L_1360 - .L_1359)
.L_1359:
        /*0004*/ 	.word	0x00000082


	//----- nvinfo : EIATTR_SW2861232_WAR
	.align		4
.L_1360:
        /*0008*/ 	.byte	0x01, 0x35
	.zero		2


	//----- nvinfo : EIATTR_PARAM_CBANK
	.align		4
        /*000c*/ 	.byte	0x04, 0x0a
        /*000e*/ 	.short	(.L_1362 - .L_1361)
	.align		4
.L_1361:
        /*0010*/ 	.word	index@(.nv.constant0._ZN5flash32flash_fwd_splitkv_combine_kernelI23Flash_fwd_kernel_traitsILi128ELi64ELi64ELi4ELb0ELb0EN7cutlass6half_tE19Flash_kernel_traitsILi128ELi64ELi64ELi4ES3_EELi4ELi2ELb1EEEvNS_16Flash_fwd_paramsE)
        /*0014*/ 	.short	0x0160
        /*0016*/ 	.short	0x01d0


	//----- nvinfo : EIATTR_CBANK_PARAM_SIZE
	.align		4
.L_1362:
        /*0018*/ 	.byte	0x03, 0x19
        /*001a*/ 	.short	0x01d0


	//----- nvinfo : EIATTR_KPARAM_INFO
	.align		4
        /*001c*/ 	.byte	0x04, 0x17
        /*001e*/ 	.short	(.L_1364 - .L_1363)
.L_1363:
        /*0020*/ 	.word	0x00000000
        /*0024*/ 	.short	0x0000
        /*0026*/ 	.short	0x0000
        /*0028*/ 	.byte	0x00, 0xf0, 0x41, 0x07


	//----- nvinfo : EIATTR_MAXREG_COUNT
	.align		4
.L_1364:
        /*002c*/ 	.byte	0x03, 0x1b
        /*002e*/ 	.short	0x00ff


	//----- nvinfo : EIATTR_NUM_BARRIERS
	.align		4
        /*0030*/ 	.byte	0x02, 0x4c
        /*0032*/ 	.byte	0x01
	.zero		1


	//----- nvinfo : EIATTR_MERCURY_ISA_VERSION
	.align		4
        /*0034*/ 	.byte	0x03, 0x5f
        /*0036*/ 	.short	0x0000


	//----- nvinfo : EIATTR_COOP_GROUP_MASK_REGIDS
	.align		4
        /*0038*/ 	.byte	0x04, 0x29
        /*003a*/ 	.short	(.L_1366 - .L_1365)


	//   ....[0]....
.L_1365:
        /*003c*/ 	.word	0xffffffff


	//   ....[1]....
        /*0040*/ 	.word	0xffffffff


	//   ....[2]....
        /*0044*/ 	.word	0xffffffff


	//   ....[3]....
        /*0048*/ 	.word	0xffffffff


	//----- nvinfo : EIATTR_COOP_GROUP_INSTR_OFFSETS
	.align		4
.L_1366:
        /*004c*/ 	.byte	0x04, 0x28
        /*004e*/ 	.short	(.L_1368 - .L_1367)


	//   ....[0]....
.L_1367:
        /*0050*/ 	.word	0x00001c10


	//   ....[1]....
        /*0054*/ 	.word	0x00001c30


	//   ....[2]....
        /*0058*/ 	.word	0x00001cd0


	//   ....[3]....
        /*005c*/ 	.word	0x00001cf0


	//----- nvinfo : EIATTR_EXIT_INSTR_OFFSETS
	.align		4
.L_1368:
        /*0060*/ 	.byte	0x04, 0x1c
        /*0062*/ 	.short	(.L_1370 - .L_1369)


	//   ....[0]....
.L_1369:
        /*0064*/ 	.word	0x00004150


	//   ....[1]....
        /*0068*/ 	.word	0x000045c0


	//----- nvinfo : EIATTR_CRS_STACK_SIZE
	.align		4
.L_1370:
        /*006c*/ 	.byte	0x04, 0x1e
        /*006e*/ 	.short	(.L_1372 - .L_1371)
.L_1371:
        /*0070*/ 	.word	0x00000000
.L_1372:


//--------------------- .nv.info._ZN5flash32flash_fwd_splitkv_combine_kernelI23Flash_fwd_kernel_traitsILi128ELi64ELi64ELi4ELb0ELb0EN7cutlass6half_tE19Flash_kernel_traitsILi128ELi64ELi64ELi4ES3_EELi4ELi1ELb1EEEvNS_16Flash_fwd_paramsE --------------------------
	.section	.nv.info._ZN5flash32flash_fwd_splitkv_combine_kernelI23Flash_fwd_kernel_traitsILi128ELi64ELi64ELi4ELb0ELb0EN7cutlass6half_tE19Flash_kernel_traitsILi128ELi64ELi64ELi4ES3_EELi4ELi1ELb1EEEvNS_16Flash_fwd_paramsE,"",@"SHT_CUDA_INFO"
	.sectionflags	@""
	.align	4


	//----- nvinfo : EIATTR_CUDA_API_VERSION
	.align		4
        /*0000*/ 	.byte	0x04, 0x37
        /*0002*/ 	.short	(.L_1374 - .L_1373)
.L_1373:
        /*0004*/ 	.word	0x00000082


	//----- nvinfo : EIATTR_SW2861232_WAR
	.align		4
.L_1374:
        /*0008*/ 	.byte	0x01, 0x35
	.zero		2


	//----- nvinfo : EIATTR_PARAM_CBANK
	.align		4
        /*000c*/ 	.byte	0x04, 0x0a
        /*000e*/ 	.short	(.L_1376 - .L_1375)
	.align		4
.L_1375:
        /*0010*/ 	.word	index@(.nv.constant0._ZN5flash32flash_fwd_splitkv_combine_kernelI23Flash_fwd_kernel_traitsILi128ELi64ELi64ELi4ELb0ELb0EN7cutlass6half_tE19Flash_kernel_traitsILi128ELi64ELi64ELi4ES3_EELi4ELi1ELb1EEEvNS_16Flash_fwd_paramsE)
        /*0014*/ 	.short	0x0160
        /*0016*/ 	.short	0x01d0


	//----- nvinfo : EIATTR_CBANK_PARAM_SIZE
	.align		4
.L_1376:
        /*0018*/ 	.byte	0x03, 0x19
        /*001a*/ 	.short	0x01d0


	//----- nvinfo : EIATTR_KPARAM_INFO
	.align		4
        /*001c*/ 	.byte	0x04, 0x17
        /*001e*/ 	.short	(.L_1378 - .L_1377)
.L_1377:
        /*0020*/ 	.word	0x00000000
        /*0024*/ 	.short	0x0000
        /*0026*/ 	.short	0x0000
        /*0028*/ 	.byte	0x00, 0xf0, 0x41, 0x07


	//----- nvinfo : EIATTR_MAXREG_COUNT
	.align		4
.L_1378:
        /*002c*/ 	.byte	0x03, 0x1b
        /*002e*/ 	.short	0x00ff


	//----- nvinfo : EIATTR_NUM_BARRIERS
	.align		4
        /*0030*/ 	.byte	0x02, 0x4c
        /*0032*/ 	.byte	0x01
	.zero		1


	//----- nvinfo : EIATTR_MERCURY_ISA_VERSION
	.align		4
        /*0034*/ 	.byte	0x03, 0x5f
        /*0036*/ 	.short	0x0000


	//----- nvinfo : EIATTR_COOP_GROUP_MASK_REGIDS
	.align		4
        /*0038*/ 	.byte	0x04, 0x29
        /*003a*/ 	.short	(.L_1380 - .L_1379)


	//   ....[0]....
.L_1379:
        /*003c*/ 	.word	0xffffffff


	//   ....[1]....
        /*0040*/ 	.word	0xffffffff


	//----- nvinfo : EIATTR_COOP_GROUP_INSTR_OFFSETS
	.align		4
.L_1380:
        /*0044*/ 	.byte	0x04, 0x28
        /*0046*/ 	.short	(.L_1382 - .L_1381)


	//   ....[0]....
.L_1381:
        /*0048*/ 	.word	0x00001cd0


	//   ....[1]....
        /*004c*/ 	.word	0x00001d40


	//----- nvinfo : EIATTR_EXIT_INSTR_OFFSETS
	.align		4
.L_1382:
        /*0050*/ 	.byte	0x04, 0x1c
        /*0052*/ 	.short	(.L_1384 - .L_1383)


	//   ....[0]....
.L_1383:
        /*0054*/ 	.word	0x00004290


	//   ....[1]....
        /*0058*/ 	.word	0x000046f0


	//----- nvinfo : EIATTR_CRS_STACK_SIZE
	.align		4
.L_1384:
        /*005c*/ 	.byte	0x04, 0x1e
        /*005e*/ 	.short	(.L_1386 - .L_1385)
.L_1385:
        /*0060*/ 	.word	0x00000000
.L_1386:


//--------------------- .nv.info._ZN5flash24flash_fwd_splitkv_kernelI23Flash_fwd_kernel_traitsILi128ELi64ELi64ELi4ELb0ELb0EN7cutlass6half_tE19Flash_kernel_traitsILi128ELi64ELi64ELi4ES3_EELb1ELb0ELb0ELb0ELb0ELb0ELb0ELb0EEEvNS_16Flash_fwd_paramsE --------------------------
	.section	.nv.info._ZN5flash24flash_fwd_splitkv_kernelI23Flash_fwd_kernel_traitsILi128ELi64ELi64ELi4ELb0ELb0EN7cutlass6half_tE19Flash_kernel_traitsILi128ELi64ELi64ELi4ES3_EELb1ELb0ELb0ELb0ELb0ELb0ELb0ELb0EEEvNS_16Flash_fwd_paramsE,"",@"SHT_CUDA_INFO"
	.sectionflags	@""
	.align	4


	//----- nvinfo : EIATTR_CUDA_API_VERSION
	.align		4
        /*0000*/ 	.byte	0x04, 0x37
        /*0002*/ 	.short	(.L_1388 - .L_1387)
.L_1387:
        /*0004*/ 	.word	0x00000082


	//----- nvinfo : EIATTR_SW2861232_WAR
	.align		4
.L_1388:
        /*0008*/ 	.byte	0x01, 0x35
	.zero		2


	//----- nvinfo : EIATTR_PARAM_CBANK
	.align		4
        /*000c*/ 	.byte	0x04, 0x0a
        /*000e*/ 	.short	(.L_1390 - .L_1389)
	.align		4
.L_1389:
        /*0010*/ 	.word	index@(.nv.constant0._ZN5flash24flash_fwd_splitkv_kernelI23Flash_fwd_kernel_traitsILi128ELi64ELi64ELi4ELb0ELb0EN7cutlass6half_tE19Flash_kernel_traitsILi128ELi64ELi64ELi4ES3_EELb1ELb0ELb0ELb0ELb0ELb0ELb0ELb0EEEvNS_16Flash_fwd_paramsE)
        /*0014*/ 	.short	0x0160
        /*0016*/ 	.short	0x01d0


	//----- nvinfo : EIATTR_CBANK_PARAM_SIZE
	.align		4
.L_1390:
        /*0018*/ 	.byte	0x03, 0x19
        /*001a*/ 	.short	0x01d0


	//----- nvinfo : EIATTR_KPARAM_INFO
	.align		4
        /*001c*/ 	.byte	0x04, 0x17
        /*001e*/ 	.short	(.L_1392 - .L_1391)
.L_1391:
        /*0020*/ 	.word	0x00000000
        /*0024*/ 	.short	0x0000
        /*0026*/ 	.short	0x0000
        /*0028*/ 	.byte	0x00, 0xf0, 0x41, 0x07


	//----- nvinfo : EIATTR_MAXREG_COUNT
	.align		4
.L_1392:
        /*002c*/ 	.byte	0x03, 0x1b
        /*002e*/ 	.short	0x00ff


	//----- nvinfo : EIATTR_NUM_BARRIERS
	.align		4
        /*0030*/ 	.byte	0x02, 0x4c
        /*0032*/ 	.byte	0x01
	.zero		1


	//----- nvinfo : EIATTR_MERCURY_ISA_VERSION
	.align		4
        /*0034*/ 	.byte	0x03, 0x5f
        /*0036*/ 	.short	0x0000


	//----- nvinfo : EIATTR_COOP_GROUP_MASK_REGIDS
	.align		4
        /*0038*/ 	.byte	0x04, 0x29
        /*003a*/ 	.short	(.L_1394 - .L_1393)


	//   ....[0]....
.L_1393:
        /*003c*/ 	.word	0xffffffff


	//   ....[1]....
        /*0040*/ 	.word	0xffffffff


	//   ....[2]....
        /*0044*/ 	.word	0xffffffff


	//   ....[3]....
        /*0048*/ 	.word	0xffffffff


	//   ....[4]....
        /*004c*/ 	.word	0xffffffff


	//   ....[5]....
        /*0050*/ 	.word	0xffffffff


	//   ....[6]....
        /*0054*/ 	.word	0xffffffff


	//   ....[7]....
        /*0058*/ 	.word	0xffffffff


	//   ....[8]....
        /*005c*/ 	.word	0xffffffff


	//   ....[9]....
        /*0060*/ 	.word	0xffffffff


	//   ....[10]....
        /*0064*/ 	.word	0xffffffff


	//   ....[11]....
        /*0068*/ 	.word	0xffffffff


	//   ....[12]....
        /*006c*/ 	.word	0xffffffff


	//   ....[13]....
        /*0070*/ 	.word	0xffffffff


	//   ....[14]....
        /*0074*/ 	.word	0xffffffff


	//   ....[15]....
        /*0078*/ 	.word	0xffffffff


	//----- nvinfo : EIATTR_COOP_GROUP_INSTR_OFFSETS
	.align		4
.L_1394:
        /*007c*/ 	.byte	0x04, 0x28
        /*007e*/ 	.short	(.L_1396 - .L_1395)


	//   ....[0]....
.L_1395:
        /*0080*/ 	.word	0x00004820


	//   ....[1]....
        /*0084*/ 	.word	0x000048c0


	//   ....[2]....
        /*0088*/ 	.word	0x000048e0


	//   ....[3]....
        /*008c*/ 	.word	0x00004900


	//   ....[4]....
        /*0090*/ 	.word	0x000075c0


	//   ....[5]....
        /*0094*/ 	.word	0x000075d0


	//   ....[6]....
        /*0098*/ 	.word	0x00007610


	//   ....[7]....
        /*009c*/ 	.word	0x00007620


	//   ....[8]....
        /*00a0*/ 	.word	0x0000a1b0


	//   ....[9]....
        /*00a4*/ 	.word	0x0000a1d0


	//   ....[10]....
        /*00a8*/ 	.word	0x0000a200


	//   ....[11]....
        /*00ac*/ 	.word	0x0000a210


	//   ....[12]....
        /*00b0*/ 	.word	0x0000b440


	//   ....[13]....
        /*00b4*/ 	.word	0x0000b480


	//   ....[14]....
        /*00b8*/ 	.word	0x0000b4d0


	//   ....[15]....
        /*00bc*/ 	.word	0x0000b4f0


	//----- nvinfo : EIATTR_EXIT_INSTR_OFFSETS
	.align		4
.L_1396:
        /*00c0*/ 	.byte	0x04, 0x1c
        /*00c2*/ 	.short	(.L_1398 - .L_1397)


	//   ....[0]....
.L_1397:
        /*00c4*/ 	.word	0x000002d0


	//   ....[1]....
        /*00c8*/ 	.word	0x00000b70


	//   ....[2]....
        /*00cc*/ 	.word	0x00000ba0


	//   ....[3]....
        /*00d0*/ 	.word	0x0000c760


	//   ....[4]....
        /*00d4*/ 	.word	0x0000c840


	//   ....[5]....
        /*00d8*/ 	.word	0x0000c860


	//----- nvinfo : EIATTR_CTAIDZ_USED
	.align		4
.L_1398:
        /*00dc*/ 	.byte	0x01, 0x04
	.zero		2


	//----- nvinfo : EIATTR_CRS_STACK_SIZE
	.align		4
        /*00e0*/ 	.byte	0x04, 0x1e
        /*00e2*/ 	.short	(.L_1400 - .L_1399)
.L_1399:
        /*00e4*/ 	.word	0x00000000
.L_1400:


//--------------------- .nv.info._ZN5flash24flash_fwd_splitkv_kernelI23Flash_fwd_kernel_traitsILi128ELi64ELi64ELi4ELb0ELb0EN7cutlass6half_tE19Flash_kernel_traitsILi128ELi64ELi64ELi4ES3_EELb1ELb0ELb0ELb0ELb0ELb1ELb0ELb0EEEvNS_16Flash_fwd_paramsE --------------------------
	.section	.nv.info._ZN5flash24flash_fwd_splitkv_kernelI23Flash_fwd_kernel_traitsILi128ELi64ELi64ELi4ELb0ELb0EN7cutlass6half_tE19Flash_kernel_traitsILi128ELi64ELi64ELi4ES3_EELb1ELb0ELb0ELb0ELb0ELb1ELb0ELb0EEEvNS_16Flash_fwd_paramsE,"",@"SHT_CUDA_INFO"
	.sectionflags	@""
	.align	4


	//----- nvinfo : EIATTR_CUDA_API_VERSION
	.align		4
        /*0000*/ 	.byte	0x04, 0x37
        /*0002*/ 	.short	(.L_1402 - .L_1401)
.L_1401:
        /*0004*/ 	.word	0x00000082


	//----- nvinfo : EIATTR_SW2861232_WAR
	.align		4
.L_1402:
        /*0008*/ 	.byte	0x01, 0x35
	.zero		2


	//----- nvinfo : EIATTR_PARAM_CBANK
	.align		4
        /*000c*/ 	.byte	0x04, 0x0a
        /*000e*/ 	.short	(.L_1404 - .L_1403)
	.align		4
.L_1403:
        /*0010*/ 	.word	index@(.nv.constant0._ZN5flash24flash_fwd_splitkv_kernelI23Flash_fwd_kernel_traitsILi128ELi64ELi64ELi4ELb0ELb0EN7cutlass6half_tE19Flash_kernel_traitsILi128ELi64ELi64ELi4ES3_EELb1ELb0ELb0ELb0ELb0ELb1ELb0ELb0EEEvNS_16Flash_fwd_paramsE)
        /*0014*/ 	.short	0x0160
        /*0016*/ 	.short	0x01d0


	//----- nvinfo : EIATTR_CBANK_PARAM_SIZE
	.align		4
.L_1404:
        /*0018*/ 	.byte	0x03, 0x19
        /*001a*/ 	.short	0x01d0


	//----- nvinfo : EIATTR_KPARAM_INFO
	.align		4
        /*001c*/ 	.byte	0x04, 0x17
        /*001e*/ 	.short	(.L_1406 - .L_1405)
.L_1405:
        /*0020*/ 	.word	0x00000000
        /*0024*/ 	.short	0x0000
        /*0026*/ 	.short	0x0000
        /*0028*/ 	.byte	0x00, 0xf0, 0x41, 0x07


	//----- nvinfo : EIATTR_MAXREG_COUNT
	.align		4
.L_1406:
        /*002c*/ 	.byte	0x03, 0x1b
        /*002e*/ 	.short	0x00ff


	//----- nvinfo : EIATTR_NUM_BARRIERS
	.align		4
        /*0030*/ 	.byte	0x02, 0x4c
        /*0032*/ 	.byte	0x01
	.zero		1


	//----- nvinfo : EIATTR_MERCURY_ISA_VERSION
	.align		4
        /*0034*/ 	.byte	0x03, 0x5f
        /*0036*/ 	.short	0x0000


	//----- nvinfo : EIATTR_COOP_GROUP_MASK_REGIDS
	.align		4
        /*0038*/ 	.byte	0x04, 0x29
        /*003a*/ 	.short	(.L_1408 - .L_1407)


	//   ....[0]....
.L_1407:
        /*003c*/ 	.word	0xffffffff


	//   ....[1]....
        /*0040*/ 	.word	0xffffffff


	//   ....[2]....
        /*0044*/ 	.word	0xffffffff


	//   ....[3]....
        /*0048*/ 	.word	0xffffffff


	//   ....[4]....
        /*004c*/ 	.word	0xffffffff


	//   ....[5]....
        /*0050*/ 	.word	0xffffffff


	//   ....[6]....
        /*0054*/ 	.word	0xffffffff


	//   ....[7]....
        /*0058*/ 	.word	0xffffffff


	//   ....[8]....
        /*005c*/ 	.word	0xffffffff


	//   ....[9]....
        /*0060*/ 	.word	0xffffffff


	//   ....[10]....
        /*0064*/ 	.word	0xffffffff


	//   ....[11]....
        /*0068*/ 	.word	0xffffffff


	//   ....[12]....
        /*006c*/ 	.word	0xffffffff


	//   ....[13]....
        /*0070*/ 	.word	0xffffffff


	//   ....[14]....
        /*0074*/ 	.word	0xffffffff


	//   ....[15]....
        /*0078*/ 	.word	0xffffffff


	//----- nvinfo : EIATTR_COOP_GROUP_INSTR_OFFSETS
	.align		4
.L_1408:
        /*007c*/ 	.byte	0x04, 0x28
        /*007e*/ 	.short	(.L_1410 - .L_1409)


	//   ....[0]....
.L_1409:
        /*0080*/ 	.word	0x00004b90


	//   ....[1]....
        /*0084*/ 	.word	0x00004cb0


	//   ....[2]....
        /*0088*/ 	.word	0x00004cc0


	//   ....[3]....
        /*008c*/ 	.word	0x00004d10


	//   ....[4]....
        /*0090*/ 	.word	0x00007d90


	//   ....[5]....
        /*0094*/ 	.word	0x00007da0


	//   ....[6]....
        /*0098*/ 	.word	0x00007dd0


	//   ....[7]....
        /*009c*/ 	.word	0x00007de0


	//   ....[8]....
        /*00a0*/ 	.word	0x0000add0


	//   ....[9]....
        /*00a4*/ 	.word	0x0000ade0


	//   ....[10]....
        /*00a8*/ 	.word	0x0000ae10


	//   ....[11]....
        /*00ac*/ 	.word	0x0000ae20


	//   ....[12]....
        /*00b0*/ 	.word	0x0000c030


	//   ....[13]....
        /*00b4*/ 	.word	0x0000c070


	//   ....[14]....
        /*00b8*/ 	.word	0x0000c0c0


	//   ....[15]....
        /*00bc*/ 	.word	0x0000c0e0


	//----- nvinfo : EIATTR_EXIT_INSTR_OFFSETS
	.align		4
.L_1410:
        /*00c0*/ 	.byte	0x04, 0x1c
        /*00c2*/ 	.short	(.L_1412 - .L_1411)


	//   ....[0]....
.L_1411:
        /*00c4*/ 	.word	0x000002d0


	//   ....[1]....
        /*00c8*/ 	.word	0x00000b70


	//   ....[2]....
        /*00cc*/ 	.word	0x00000ba0


	//   ....[3]....
        /*00d0*/ 	.word	0x0000d350


	//   ....[4]....
        /*00d4*/ 	.word	0x0000d430


	//   ....[5]....
        /*00d8*/ 	.word	0x0000d450


	//----- nvinfo : EIATTR_CTAIDZ_USED
	.align		4
.L_1412:
        /*00dc*/ 	.byte	0x01, 0x04
	.zero		2


	//----- nvinfo : EIATTR_CRS_STACK_SIZE
	.align		4
        /*00e0*/ 	.byte	0x04, 0x1e
        /*00e2*/ 	.short	(.L_1414 - .L_1413)
.L_1413:
        /*00e4*/ 	.word	0x00000000
.L_1414:


//--------------------- .nv.info._ZN5flash24flash_fwd_splitkv_kernelI23Flash_fwd_kernel_traitsILi128ELi64ELi64ELi4ELb0ELb0EN7cutlass6half_tE19Flash_kernel_traitsILi128ELi64ELi64ELi4ES3_EELb1ELb0ELb0ELb0ELb0ELb0ELb0ELb1EEEvNS_16Flash_fwd_paramsE --------------------------
	.section	.nv.info._ZN5flash24flash_fwd_splitkv_kernelI23Flash_fwd_kernel_traitsILi128ELi64ELi64ELi4ELb0ELb0EN7cutlass6half_tE19Flash_kernel_traitsILi128ELi64ELi64ELi4ES3_EELb1ELb0ELb0ELb0ELb0ELb0ELb0ELb1EEEvNS_16Flash_fwd_paramsE,"",@"SHT_CUDA_INFO"
	.sectionflags	@""
	.align	4


	//----- nvinfo : EIATTR_CUDA_API_VERSION
	.align		4
        /*0000*/ 	.byte	0x04, 0x37
        /*0002*/ 	.short	(.L_1416 - .L_1415)
.L_1415:
        /*0004*/ 	.word	0x00000082


	//----- nvinfo : EIATTR_SW2861232_WAR
	.align		4
.L_1416:
        /*0008*/ 	.byte	0x01, 0x35
	.zero		2


	//----- nvinfo : EIATTR_PARAM_CBANK
	.align		4
        /*000c*/ 	.byte	0x04, 0x0a
        /*000e*/ 	.short	(.L_1418 - .L_1417)
	.align		4
.L_1417:
        /*0010*/ 	.word	index@(.nv.constant0._ZN5flash24flash_fwd_splitkv_kernelI23Flash_fwd_kernel_traitsILi128ELi64ELi64ELi4ELb0ELb0EN7cutlass6half_tE19Flash_kernel_traitsILi128ELi64ELi64ELi4ES3_EELb1ELb0ELb0ELb0ELb0ELb0ELb0ELb1EEEvNS_16Flash_fwd_paramsE)
        /*0014*/ 	.short	0x0160
        /*0016*/ 	.short	0x01d0


	//----- nvinfo : EIATTR_CBANK_PARAM_SIZE
	.align		4
.L_1418:
        /*0018*/ 	.byte	0x03, 0x19
        /*001a*/ 	.short	0x01d0


	//----- nvinfo : EIATTR_KPARAM_INFO
	.align		4
        /*001c*/ 	.byte	0x04, 0x17
        /*001e*/ 	.short	(.L_1420 - .L_1419)
.L_1419:
        /*0020*/ 	.word	0x00000000
        /*0024*/ 	.short	0x0000
        /*0026*/ 	.short	0x0000
        /*0028*/ 	.byte	0x00, 0xf0, 0x41, 0x07


	//----- nvinfo : EIATTR_MAXREG_COUNT
	.align		4
.L_1420:
        /*002c*/ 	.byte	0x03, 0x1b
        /*002e*/ 	.short	0x00ff


	//----- nvinfo : EIATTR_NUM_BARRIERS
	.align		4
        /*0030*/ 	.byte	0x02, 0x4c
        /*0032*/ 	.byte	0x01
	.zero		1


	//----- nvinfo : EIATTR_MERCURY_ISA_VERSION
	.align		4
        /*0034*/ 	.byte	0x03, 0x5f
        /*0036*/ 	.short	0x0000


	//----- nvinfo : EIATTR_COOP_GROUP_MASK_REGIDS
	.align		4
        /*0038*/ 	.byte	0x04, 0x29
        /*003a*/ 	.short	(.L_1422 - .L_1421)


	//   ....[0]....
.L_1421:
        /*003c*/ 	.word	0xffffffff


	//   ....[1]....
        /*0040*/ 	.word	0xffffffff


	//   ....[2]....
        /*0044*/ 	.word	0xffffffff


	//   ....[3]....
        /*0048*/ 	.word	0xffffffff


	//   ....[4]....
        /*004c*/ 	.word	0xffffffff


	//   ....[5]....
        /*0050*/ 	.word	0xffffffff


	//   ....[6]....
        /*0054*/ 	.word	0xffffffff


	//   ....[7]....
        /*0058*/ 	.word	0xffffffff


	//   ....[8]....
        /*005c*/ 	.word	0xffffffff


	//   ....[9]....
        /*0060*/ 	.word	0xffffffff


	//   ....[10]....
        /*0064*/ 	.word	0xffffffff


	//   ....[11]....
        /*0068*/ 	.word	0xffffffff


	//   ....[12]....
        /*006c*/ 	.word	0xffffffff


	//   ....[13]....
        /*0070*/ 	.word	0xffffffff


	//   ....[14]....
        /*0074*/ 	.word	0xffffffff


	//   ....[15]....
        /*0078*/ 	.word	0xffffffff


	//----- nvinfo : EIATTR_COOP_GROUP_INSTR_OFFSETS
	.align		4
.L_1422:
        /*007c*/ 	.byte	0x04, 0x28
        /*007e*/ 	.short	(.L_1424 - .L_1423)


	//   ....[0]....
.L_1423:
        /*0080*/ 	.word	0x00010030


	//   ....[1]....
        /*0084*/ 	.word	0x00010080


	//   ....[2]....
        /*0088*/ 	.word	0x000100d0


	//   ....[3]....
        /*008c*/ 	.word	0x00010100


	//   ....[4]....
        /*0090*/ 	.word	0x00012d20


	//   ....[5]....
        /*0094*/ 	.word	0x00012d40


	//   ....[6]....
        /*0098*/ 	.word	0x00012d60


	//   ....[7]....
        /*009c*/ 	.word	0x00012d80


	//   ....[8]....
        /*00a0*/ 	.word	0x00015940


	//   ....[9]....
        /*00a4*/ 	.word	0x00015960


	//   ....[10]....
        /*00a8*/ 	.word	0x000159a0


	//   ....[11]....
        /*00ac*/ 	.word	0x000159b0


	//   ....[12]....
        /*00b0*/ 	.word	0x00016be0


	//   ....[13]....
        /*00b4*/ 	.word	0x00016c20


	//   ....[14]....
        /*00b8*/ 	.word	0x00016c50


	//   ....[15]....
        /*00bc*/ 	.word	0x00016c60


	//----- nvinfo : EIATTR_EXIT_INSTR_OFFSETS
	.align		4
.L_1424:
        /*00c0*/ 	.byte	0x04, 0x1c
        /*00c2*/ 	.short	(.L_1426 - .L_1425)


	//   ....[0]....
.L_1425:
        /*00c4*/ 	.word	0x00000300


	//   ....[1]....
        /*00c8*/ 	.word	0x00000ba0


	//   ....[2]....
        /*00cc*/ 	.word	0x00000bd0


	//   ....[3]....
        /*00d0*/ 	.word	0x00017f90


	//   ....[4]....
        /*00d4*/ 	.word	0x00018070


	//   ....[5]....
        /*00d8*/ 	.word	0x00018090


	//----- nvinfo : EIATTR_CTAIDZ_USED
	.align		4
.L_1426:
        /*00dc*/ 	.byte	0x01, 0x04
	.zero		2


	//----- nvinfo : EIATTR_CRS_STACK_SIZE
	.align		4
        /*00e0*/ 	.byte	0x04, 0x1e
        /*00e2*/ 	.short	(.L_1428 - .L_1427)
.L_1427:
        /*00e4*/ 	.word	0x00000000
.L_1428:


//--------------------- .nv.info._ZN5flash24flash_fwd_splitkv_kernelI23Flash_fwd_kernel_traitsILi128ELi64ELi64ELi4ELb0ELb0EN7cutlass6half_tE19Flash_kernel_traitsILi128ELi64ELi64ELi4ES3_EELb1ELb0ELb0ELb0ELb0ELb1ELb0ELb1EEEvNS_16Flash_fwd_paramsE --------------------------
	.section	.nv.info._ZN5flash24flash_fwd_splitkv_kernelI23Flash_fwd_kernel_traitsILi128ELi64ELi64ELi4ELb0ELb0EN7cutlass6half_tE19Flash_kernel_traitsILi128ELi64ELi64ELi4ES3_EELb1ELb0ELb0ELb0ELb0ELb1ELb0ELb1EEEvNS_16Flash_fwd_paramsE,"",@"SHT_CUDA_INFO"
	.sectionflags	@""
	.align	4


	//----- nvinfo : EIATTR_CUDA_API_VERSION
	.align		4
        /*0000*/ 	.byte	0x04, 0x37
        /*0002*/ 	.short	(.L_1430 - .L_1429)
.L_1429:
        /*0004*/ 	.word	0x00000082


	//----- nvinfo : EIATTR_SW2861232_WAR
	.align		4
.L_1430:
        /*0008*/ 	.byte	0x01, 0x35
	.zero		2


	//----- nvinfo : EIATTR_PARAM_CBANK
	.align		4
        /*000c*/ 	.byte	0x04, 0x0a
        /*000e*/ 	.short	(.L_1432 - .L_1431)
	.align		4
.L_1431:
        /*0010*/ 	.word	index@(.nv.constant0._ZN5flash24flash_fwd_splitkv_kernelI23Flash_fwd_kernel_traitsILi128ELi64ELi64ELi4ELb0ELb0EN7cutlass6half_tE19Flash_kernel_traitsILi128ELi64ELi64ELi4ES3_EELb1ELb0ELb0ELb0ELb0ELb1ELb0ELb1EEEvNS_16Flash_fwd_paramsE)
        /*0014*/ 	.short	0x0160
        /*0016*/ 	.short	0x01d0


	//----- nvinfo : EIATTR_CBANK_PARAM_SIZE
	.align		4
.L_1432:
        /*0018*/ 	.byte	0x03, 0x19
        /*001a*/ 	.short	0x01d0


	//----- nvinfo : EIATTR_KPARAM_INFO
	.align		4
        /*001c*/ 	.byte	0x04, 0x17
        /*001e*/ 	.short	(.L_1434 - .L_1433)
.L_1433:
        /*0020*/ 	.word	0x00000000
        /*0024*/ 	.short	0x0000
        /*0026*/ 	.short	0x0000
        /*0028*/ 	.byte	0x00, 0xf0, 0x41, 0x07


	//----- nvinfo : EIATTR_MAXREG_COUNT
	.align		4
.L_1434:
        /*002c*/ 	.byte	0x03, 0x1b
        /*002e*/ 	.short	0x00ff


	//----- nvinfo : EIATTR_NUM_BARRIERS
	.align		4
        /*0030*/ 	.byte	0x02, 0x4c
        /*0032*/ 	.byte	0x01
	.zero		1


	//----- nvinfo : EIATTR_MERCURY_ISA_VERSION
	.align		4
        /*0034*/ 	.byte	0x03, 0x5f
        /*0036*/ 	.short	0x0000


	//----- nvinfo : EIATTR_COOP_GROUP_MASK_REGIDS
	.align		4
        /*0038*/ 	.byte	0x04, 0x29
        /*003a*/ 	.short	(.L_1436 - .L_1435)


	//   ....[0]....
.L_1435:
        /*003c*/ 	.word	0xffffffff


	//   ....[1]....
        /*0040*/ 	.word	0xffffffff


	//   ....[2]....
        /*0044*/ 	.word	0xffffffff


	//   ....[3]....
        /*0048*/ 	.word	0xffffffff


	//   ....[4]....
        /*004c*/ 	.word	0xffffffff


	//   ....[5]....
        /*0050*/ 	.word	0xffffffff


	//   ....[6]....
        /*0054*/ 	.word	0xffffffff


	//   ....[7]....
        /*0058*/ 	.word	0xffffffff


	//   ....[8]....
        /*005c*/ 	.word	0xffffffff


	//   ....[9]....
        /*0060*/ 	.word	0xffffffff


	//   ....[10]....
        /*0064*/ 	.word	0xffffffff


	//   ....[11]....
        /*0068*/ 	.word	0xffffffff


	//   ....[12]....
        /*006c*/ 	.word	0xffffffff


	//   ....[13]....
        /*0070*/ 	.word	0xffffffff


	//   ....[14]....
        /*0074*/ 	.word	0xffffffff


	//   ....[15]....
        /*0078*/ 	.word	0xffffffff


	//----- nvinfo : EIATTR_COOP_GROUP_INSTR_OFFSETS
	.align		4
.L_1436:
        /*007c*/ 	.byte	0x04, 0x28
        /*007e*/ 	.short	(.L_1438 - .L_1437)


	//   ....[0]....
.L_1437:
        /*0080*/ 	.word	0x00010420


	//   ....[1]....
        /*0084*/ 	.word	0x00010440


	//   ....[2]....
        /*0088*/ 	.word	0x000104e0


	//   ....[3]....
        /*008c*/ 	.word	0x000104f0


	//   ....[4]....
        /*0090*/ 	.word	0x00013520


	//   ....[5]....
        /*0094*/ 	.word	0x00013530


	//   ....[6]....
        /*0098*/ 	.word	0x00013560


	//   ....[7]....
        /*009c*/ 	.word	0x00013570


	//   ....[8]....
        /*00a0*/ 	.word	0x00016550


	//   ....[9]....
        /*00a4*/ 	.word	0x00016570


	//   ....[10]....
        /*00a8*/ 	.word	0x000165a0


	//   ....[11]....
        /*00ac*/ 	.word	0x000165b0


	//   ....[12]....
        /*00b0*/ 	.word	0x000177d0


	//   ....[13]....
        /*00b4*/ 	.word	0x00017810


	//   ....[14]....
        /*00b8*/ 	.word	0x00017840


	//   ....[15]....
        /*00bc*/ 	.word	0x00017850


	//----- nvinfo : EIATTR_EXIT_INSTR_OFFSETS
	.align		4
.L_1438:
        /*00c0*/ 	.byte	0x04, 0x1c
        /*00c2*/ 	.short	(.L_1440 - .L_1439)


	//   ....[0]....
.L_1439:
        /*00c4*/ 	.word	0x00000300


	//   ....[1]....
        /*00c8*/ 	.word	0x00000ba0


	//   ....[2]....
        /*00cc*/ 	.word	0x00000bd0


	//   ....[3]....
        /*00d0*/ 	.word	0x00018b80


	//   ....[4]....
        /*00d4*/ 	.word	0x00018c60


	//   ....[5]....
        /*00d8*/ 	.word	0x00018c80


	//----- nvinfo : EIATTR_CTAIDZ_USED
	.align		4
.L_1440:
        /*00dc*/ 	.byte	0x01, 0x04
	.zero		2


	//----- nvinfo : EIATTR_CRS_STACK_SIZE
	.align		4
        /*00e0*/ 	.byte	0x04, 0x1e
        /*00e2*/ 	.short	(.L_1442 - .L_1441)
.L_1441:
        /*00e4*/ 	.word	0x00000000
.L_1442:


//--------------------- .nv.info._ZN5flash24flash_fwd_splitkv_kernelI23Flash_fwd_kernel_traitsILi128ELi64ELi64ELi4ELb0ELb0EN7cutlass6half_tE19Flash_kernel_traitsILi128ELi64ELi64ELi4ES3_EELb1ELb0ELb0ELb0ELb0ELb0ELb1ELb0EEEvNS_16Flash_fwd_paramsE --------------------------
	.section	.nv.info._ZN5flash24flash_fwd_splitkv_kernelI23Flash_fwd_kernel_traitsILi128ELi64ELi64ELi4ELb0ELb0EN7cutlass6half_tE19Flash_kernel_traitsILi128ELi64ELi64ELi4ES3_EELb1ELb0ELb0ELb0ELb0ELb0ELb1ELb0EEEvNS_16Flash_fwd_paramsE,"",@"SHT_CUDA_INFO"
	.sectionflags	@""
	.align	4


	//----- nvinfo : EIATTR_CUDA_API_VERSION
	.align		4
        /*0000*/ 	.byte	0x04, 0x37
        /*0002*/ 	.short	(.L_1444 - .L_1443)
.L_1443:
        /*0004*/ 	.word	0x00000082


	//----- nvinfo : EIATTR_SW2861232_WAR
	.align		4
.L_1444:
        /*0008*/ 	.byte	0x01, 0x35
	.zero		2


	//----- nvinfo : EIATTR_PARAM_CBANK
	.align		4
        /*000c*/ 	.byte	0x04, 0x0a
        /*000e*/ 	.short	(.L_1446 - .L_1445)
	.align		4
.L_1445:
        /*0010*/ 	.word	index@(.nv.constant0._ZN5flash24flash_fwd_splitkv_kernelI23Flash_fwd_kernel_traitsILi128ELi64ELi64ELi4ELb0ELb0EN7cutlass6half_tE19Flash_kernel_traitsILi128ELi64ELi64ELi4ES3_EELb1ELb0ELb0ELb0ELb0ELb0ELb1ELb0EEEvNS_16Flash_fwd_paramsE)
        /*0014*/ 	.short	0x0160
        /*0016*/ 	.short	0x01d0


	//----- nvinfo : EIATTR_CBANK_PARAM_SIZE
	.align		4
.L_1446:
        /*0018*/ 	.byte	0x03, 0x19
        /*001a*/ 	.short	0x01d0


	//----- nvinfo : EIATTR_KPARAM_INFO
	.align		4
        /*001c*/ 	.byte	0x04, 0x17
        /*001e*/ 	.short	(.L_1448 - .L_1447)
.L_1447:
        /*0020*/ 	.word	0x00000000
        /*0024*/ 	.short	0x0000
        /*0026*/ 	.short	0x0000
        /*0028*/ 	.byte	0x00, 0xf0, 0x41, 0x07


	//----- nvinfo : EIATTR_MAXREG_COUNT
	.align		4
.L_1448:
        /*002c*/ 	.byte	0x03, 0x1b
        /*002e*/ 	.short	0x00ff


	//----- nvinfo : EIATTR_NUM_BARRIERS
	.align		4
        /*0030*/ 	.byte	0x02, 0x4c
        /*0032*/ 	.byte	0x01
	.zero		1


	//----- nvinfo : EIATTR_MERCURY_ISA_VERSION
	.align		4
        /*0034*/ 	.byte	0x03, 0x5f
        /*0036*/ 	.short	0x0000


	//----- nvinfo : EIATTR_COOP_GROUP_MASK_REGIDS
	.align		4
        /*0038*/ 	.byte	0x04, 0x29
        /*003a*/ 	.short	(.L_1450 - .L_1449)


	//   ....[0]....
.L_1449:
        /*003c*/ 	.word	0xffffffff


	//   ....[1]....
        /*0040*/ 	.word	0xffffffff


	//   ....[2]....
        /*0044*/ 	.word	0xffffffff


	//   ....[3]....
        /*0048*/ 	.word	0xffffffff


	//   ....[4]....
        /*004c*/ 	.word	0xffffffff


	//   ....[5]....
        /*0050*/ 	.word	0xffffffff


	//   ....[6]....
        /*0054*/ 	.word	0xffffffff


	//   ....[7]....
        /*0058*/ 	.word	0xffffffff


	//   ....[8]....
        /*005c*/ 	.word	0xffffffff


	//   ....[9]....
        /*0060*/ 	.word	0xffffffff


	//   ....[10]....
        /*0064*/ 	.word	0xffffffff


	//   ....[11]....
        /*0068*/ 	.word	0xffffffff


	//   ....[12]....
        /*006c*/ 	.word	0xffffffff


	//   ....[13]....
        /*0070*/ 	.word	0xffffffff


	//   ....[14]....
        /*0074*/ 	.word	0xffffffff


	//   ....[15]....
        /*0078*/ 	.word	0xffffffff


	//----- nvinfo : EIATTR_COOP_GROUP_INSTR_OFFSETS
	.align		4
.L_1450:
        /*007c*/ 	.byte	0x04, 0x28
        /*007e*/ 	.short	(.L_1452 - .L_1451)


	//   ....[0]....
.L_1451:
        /*0080*/ 	.word	0x00004ba0


	//   ....[1]....
        /*0084*/ 	.word	0x00004bc0


	//   ....[2]....
        /*0088*/ 	.word	0x00004c60


	//   ....[3]....
        /*008c*/ 	.word	0x00004c70


	//   ....[4]....
        /*0090*/ 	.word	0x00007930


	//   ....[5]....
        /*0094*/ 	.word	0x00007960


	//   ....[6]....
        /*0098*/ 	.word	0x00007980


	//   ....[7]....
        /*009c*/ 	.word	0x000079a0


	//   ....[8]....
        /*00a0*/ 	.word	0x0000a530


	//   ....[9]....
        /*00a4*/ 	.word	0x0000a550


	//   ....[10]....
        /*00a8*/ 	.word	0x0000a580


	//   ....[11]....
        /*00ac*/ 	.word	0x0000a590


	//   ....[12]....
        /*00b0*/ 	.word	0x0000b7a0


	//   ....[13]....
        /*00b4*/ 	.word	0x0000b7e0


	//   ....[14]....
        /*00b8*/ 	.word	0x0000b850


	//   ....[15]....
        /*00bc*/ 	.word	0x0000b870


	//----- nvinfo : EIATTR_EXIT_INSTR_OFFSETS
	.align		4
.L_1452:
        /*00c0*/ 	.byte	0x04, 0x1c
        /*00c2*/ 	.short	(.L_1454 - .L_1453)


	//   ....[0]....
.L_1453:
        /*00c4*/ 	.word	0x00000410


	//   ....[1]....
        /*00c8*/ 	.word	0x00000e60


	//   ....[2]....
        /*00cc*/ 	.word	0x00000e90


	//   ....[3]....
        /*00d0*/ 	.word	0x0000c980


	//   ....[4]....
        /*00d4*/ 	.word	0x0000c9c0


	//   ....[5]....
        /*00d8*/ 	.word	0x0000c9e0


	//----- nvinfo : EIATTR_CTAIDZ_USED
	.align		4
.L_1454:
        /*00dc*/ 	.byte	0x01, 0x04
	.zero		2


	//----- nvinfo : EIATTR_CRS_STACK_SIZE
	.align		4
        /*00e0*/ 	.byte	0x04, 0x1e
        /*00e2*/ 	.short	(.L_1456 - .L_1455)
.L_1455:
        /*00e4*/ 	.word	0x00000000
.L_1456:


//--------------------- .nv.info._ZN5flash24flash_fwd_splitkv_kernelI23Flash_fwd_kernel_traitsILi128ELi64ELi64ELi4ELb0ELb0EN7cutlass6half_tE19Flash_kernel_traitsILi128ELi64ELi64ELi4ES3_EELb1ELb0ELb0ELb0ELb0ELb1ELb1ELb0EEEvNS_16Flash_fwd_paramsE --------------------------
	.section	.nv.info._ZN5flash24flash_fwd_splitkv_kernelI23Flash_fwd_kernel_traitsILi128ELi64ELi64ELi4ELb0ELb0EN7cutlass6half_tE19Flash_kernel_traitsILi128ELi64ELi64ELi4ES3_EELb1ELb0ELb0ELb0ELb0ELb1ELb1ELb0EEEvNS_16Flash_fwd_paramsE,"",@"SHT_CUDA_INFO"
	.sectionflags	@""
	.align	4


	//----- nvinfo : EIATTR_CUDA_API_VERSION
	.align		4
        /*0000*/ 	.byte	0x04, 0x37
        /*0002*/ 	.short	(.L_1458 - .L_1457)
.L_1457:
        /*0004*/ 	.word	0x00000082


	//----- nvinfo : EIATTR_SW2861232_WAR
	.align		4
.L_1458:
        /*0008*/ 	.byte	0x01, 0x35
	.zero		2


	//----- nvinfo : EIATTR_PARAM_CBANK
	.align		4
        /*000c*/ 	.byte	0x04, 0x0a
        /*000e*/ 	.short	(.L_1460 - .L_1459)
	.align		4
.L_1459:
        /*0010*/ 	.word	index@(.nv.constant0._ZN5flash24flash_fwd_splitkv_kernelI23Flash_fwd_kernel_traitsILi128ELi64ELi64ELi4ELb0ELb0EN7cutlass6half_tE19Flash_kernel_traitsILi128ELi64ELi64ELi4ES3_EELb1ELb0ELb0ELb0ELb0ELb1ELb1ELb0EEEvNS_16Flash_fwd_paramsE)
        /*0014*/ 	.short	0x0160
        /*0016*/ 	.short	0x01d0


	//----- nvinfo : EIATTR_CBANK_PARAM_SIZE
	.align		4
.L_1460:
        /*0018*/ 	.byte	0x03, 0x19
        /*001a*/ 	.short	0x01d0


	//----- nvinfo : EIATTR_KPARAM_INFO
	.align		4
        /*001c*/ 	.byte	0x04, 0x17
        /*001e*/ 	.short	(.L_1462 - .L_1461)
.L_1461:
        /*0020*/ 	.word	0x00000000
        /*0024*/ 	.short	0x0000
        /*0026*/ 	.short	0x0000
        /*0028*/ 	.byte	0x00, 0xf0, 0x41, 0x07


	//----- nvinfo : EIATTR_MAXREG_COUNT
	.align		4
.L_1462:
        /*002c*/ 	.byte	0x03, 0x1b
        /*002e*/ 	.short	0x00ff


	//----- nvinfo : EIATTR_NUM_BARRIERS
	.align		4
        /*0030*/ 	.byte	0x02, 0x4c
        /*0032*/ 	.byte	0x01
	.zero		1


	//----- nvinfo : EIATTR_MERCURY_ISA_VERSION
	.align		4
        /*0034*/ 	.byte	0x03, 0x5f
        /*0036*/ 	.short	0x0000


	//----- nvinfo : EIATTR_COOP_GROUP_MASK_REGIDS
	.align		4
        /*0038*/ 	.byte	0x04, 0x29
        /*003a*/ 	.short	(.L_1464 - .L_1463)


	//   ....[0]....
.L_1463:
        /*003c*/ 	.word	0xffffffff


	//   ....[1]....
        /*0040*/ 	.word	0xffffffff


	//   ....[2]....
        /*0044*/ 	.word	0xffffffff


	//   ....[3]....
        /*0048*/ 	.word	0xffffffff


	//   ....[4]....
        /*004c*/ 	.word	0xffffffff


	//   ....[5]....
        /*0050*/ 	.word	0xffffffff


	//   ....[6]....
        /*0054*/ 	.word	0xffffffff


	//   ....[7]....
        /*0058*/ 	.word	0xffffffff


	//   ....[8]....
        /*005c*/ 	.word	0xffffffff


	//   ....[9]....
        /*0060*/ 	.word	0xffffffff


	//   ....[10]....
        /*0064*/ 	.word	0xffffffff


	//   ....[11]....
        /*0068*/ 	.word	0xffffffff


	//   ....[12]....
        /*006c*/ 	.word	0xffffffff


	//   ....[13]....
        /*0070*/ 	.word	0xffffffff


	//   ....[14]....
        /*0074*/ 	.word	0xffffffff


	//   ....[15]....
        /*0078*/ 	.word	0xffffffff


	//----- nvinfo : EIATTR_COOP_GROUP_INSTR_OFFSETS
	.align		4
.L_1464:
        /*007c*/ 	.byte	0x04, 0x28
        /*007e*/ 	.short	(.L_1466 - .L_1465)


	//   ....[0]....
.L_1465:
        /*0080*/ 	.word	0x00004f70


	//   ....[1]....
        /*0084*/ 	.word	0x00004f90


	//   ....[2]....
        /*0088*/ 	.word	0x00005030


	//   ....[3]....
        /*008c*/ 	.word	0x00005040


	//   ....[4]....
        /*0090*/ 	.word	0x00008100


	//   ....[5]....
        /*0094*/ 	.word	0x00008110


	//   ....[6]....
        /*0098*/ 	.word	0x00008150


	//   ....[7]....
        /*009c*/ 	.word	0x00008160


	//   ....[8]....
        /*00a0*/ 	.word	0x0000b140


	//   ....[9]....
        /*00a4*/ 	.word	0x0000b150


	//   ....[10]....
        /*00a8*/ 	.word	0x0000b180


	//   ....[11]....
        /*00ac*/ 	.word	0x0000b190


	//   ....[12]....
        /*00b0*/ 	.word	0x0000c390


	//   ....[13]....
        /*00b4*/ 	.word	0x0000c3d0


	//   ....[14]....
        /*00b8*/ 	.word	0x0000c440


	//   ....[15]....
        /*00bc*/ 	.word	0x0000c460


	//----- nvinfo : EIATTR_EXIT_INSTR_OFFSETS
	.align		4
.L_1466:
        /*00c0*/ 	.byte	0x04, 0x1c
        /*00c2*/ 	.short	(.L_1468 - .L_1467)


	//   ....[0]....
.L_1467:
        /*00c4*/ 	.word	0x00000410


	//   ....[1]....
        /*00c8*/ 	.word	0x00000e60


	//   ....[2]....
        /*00cc*/ 	.word	0x00000e90


	//   ....[3]....
        /*00d0*/ 	.word	0x0000d570


	//   ....[4]....
        /*00d4*/ 	.word	0x0000d5b0


	//   ....[5]....
        /*00d8*/ 	.word	0x0000d5d0


	//----- nvinfo : EIATTR_CTAIDZ_USED
	.align		4
.L_1468:
        /*00dc*/ 	.byte	0x01, 0x04
	.zero		2


	//----- nvinfo : EIATTR_CRS_STACK_SIZE
	.align		4
        /*00e0*/ 	.byte	0x04, 0x1e
        /*00e2*/ 	.short	(.L_1470 - .L_1469)
.L_1469:
        /*00e4*/ 	.word	0x00000000
.L_1470:


//--------------------- .nv.info._ZN5flash24flash_fwd_splitkv_kernelI23Flash_fwd_kernel_traitsILi128ELi64ELi64ELi4ELb0ELb0EN7cutlass6half_tE19Flash_kernel_traitsILi128ELi64ELi64ELi4ES3_EELb1ELb0ELb0ELb0ELb0ELb0ELb1ELb1EEEvNS_16Flash_fwd_paramsE --------------------------
	.section	.nv.info._ZN5flash24flash_fwd_splitkv_kernelI23Flash_fwd_kernel_traitsILi128ELi64ELi64ELi4ELb0ELb0EN7cutlass6half_tE19Flash_kernel_traitsILi128ELi64ELi64ELi4ES3_EELb1ELb0ELb0ELb0ELb0ELb0ELb1ELb1EEEvNS_16Flash_fwd_paramsE,"",@"SHT_CUDA_INFO"
	.sectionflags	@""
	.align	4


	//----- nvinfo : EIATTR_CUDA_API_VERSION
	.align		4
        /*0000*/ 	.byte	0x04, 0x37
        /*0002*/ 	.short	(.L_1472 - .L_1471)
.L_1471:
        /*0004*/ 	.word	0x00000082


	//----- nvinfo : EIATTR_SW2861232_WAR
	.align		4
.L_1472:
        /*0008*/ 	.byte	0x01, 0x35
	.zero		2


	//----- nvinfo : EIATTR_PARAM_CBANK
	.align		4
        /*000c*/ 	.byte	0x04, 0x0a
        /*000e*/ 	.short	(.L_1474 - .L_1473)
	.align		4
.L_1473:
        /*0010*/ 	.word	index@(.nv.constant0._ZN5flash24flash_fwd_splitkv_kernelI23Flash_fwd_kernel_traitsILi128ELi64ELi64ELi4ELb0ELb0EN7cutlass6half_tE19Flash_kernel_traitsILi128ELi64ELi64ELi4ES3_EELb1ELb0ELb0ELb0ELb0ELb0ELb1ELb1EEEvNS_16Flash_fwd_paramsE)
        /*0014*/ 	.short	0x0160
        /*0016*/ 	.short	0x01d0


	//----- nvinfo : EIATTR_CBANK_PARAM_SIZE
	.align		4
.L_1474:
        /*0018*/ 	.byte	0x03, 0x19
        /*001a*/ 	.short	0x01d0


	//----- nvinfo : EIATTR_KPARAM_INFO
	.align		4
        /*001c*/ 	.byte	0x04, 0x17
        /*001e*/ 	.short	(.L_1476 - .L_1475)
.L_1475:
        /*0020*/ 	.word	0x00000000
        /*0024*/ 	.short	0x0000
        /*0026*/ 	.short	0x0000
        /*0028*/ 	.byte	0x00, 0xf0, 0x41, 0x07


	//----- nvinfo : EIATTR_MAXREG_COUNT
	.align		4
.L_1476:
        /*002c*/ 	.byte	0x03, 0x1b
        /*002e*/ 	.short	0x00ff


	//----- nvinfo : EIATTR_NUM_BARRIERS
	.align		4
        /*0030*/ 	.byte	0x02, 0x4c
        /*0032*/ 	.byte	0x01
	.zero		1


	//----- nvinfo : EIATTR_MERCURY_ISA_VERSION
	.align		4
        /*0034*/ 	.byte	0x03, 0x5f
        /*0036*/ 	.short	0x0000


	//----- nvinfo : EIATTR_COOP_GROUP_MASK_REGIDS
	.align		4
        /*0038*/ 	.byte	0x04, 0x29
        /*003a*/ 	.short	(.L_1478 - .L_1477)


	//   ....[0]....
.L_1477:
        /*003c*/ 	.word	0xffffffff


	//   ....[1]....
        /*0040*/ 	.word	0xffffffff


	//   ....[2]....
        /*0044*/ 	.word	0xffffffff


	//   ....[3]....
        /*0048*/ 	.word	0xffffffff


	//   ....[4]....
        /*004c*/ 	.word	0xffffffff


	//   ....[5]....
        /*0050*/ 	.word	0xffffffff


	//   ....[6]....
        /*0054*/ 	.word	0xffffffff


	//   ....[7]....
        /*0058*/ 	.word	0xffffffff


	//   ....[8]....
        /*005c*/ 	.word	0xffffffff


	//   ....[9]....
        /*0060*/ 	.word	0xffffffff


	//   ....[10]....
        /*0064*/ 	.word	0xffffffff


	//   ....[11]....
        /*0068*/ 	.word	0xffffffff


	//   ....[12]....
        /*006c*/ 	.word	0xffffffff


	//   ....[13]....
        /*0070*/ 	.word	0xffffffff


	//   ....[14]....
        /*0074*/ 	.word	0xffffffff


	//   ....[15]....
        /*0078*/ 	.word	0xffffffff


	//----- nvinfo : EIATTR_COOP_GROUP_INSTR_OFFSETS
	.align		4
.L_1478:
        /*007c*/ 	.byte	0x04, 0x28
        /*007e*/ 	.short	(.L_1480 - .L_1479)


	//   ....[0]....
.L_1479:
        /*0080*/ 	.word	0x000102c0


	//   ....[1]....
        /*0084*/ 	.word	0x000102e0


	//   ....[2]....
        /*0088*/ 	.word	0x00010380


	//   ....[3]....
        /*008c*/ 	.word	0x00010390


	//   ....[4]....
        /*0090*/ 	.word	0x00013000


	//   ....[5]....
        /*0094*/ 	.word	0x00013010


	//   ....[6]....
        /*0098*/ 	.word	0x00013040


	//   ....[7]....
        /*009c*/ 	.word	0x00013050


	//   ....[8]....
        /*00a0*/ 	.word	0x00015bf0


	//   ....[9]....
        /*00a4*/ 	.word	0x00015c10


	//   ....[10]....
        /*00a8*/ 	.word	0x00015c40


	//   ....[11]....
        /*00ac*/ 	.word	0x00015c50


	//   ....[12]....
        /*00b0*/ 	.word	0x00016e60


	//   ....[13]....
        /*00b4*/ 	.word	0x00016ea0


	//   ....[14]....
        /*00b8*/ 	.word	0x00016f00


	//   ....[15]....
        /*00bc*/ 	.word	0x00016f20


	//----- nvinfo : EIATTR_EXIT_INSTR_OFFSETS
	.align		4
.L_1480:
        /*00c0*/ 	.byte	0x04, 0x1c
        /*00c2*/ 	.short	(.L_1482 - .L_1481)


	//   ....[0]....
.L_1481:
        /*00c4*/ 	.word	0x00000420


	//   ....[1]....
        /*00c8*/ 	.word	0x00000e60


	//   ....[2]....
        /*00cc*/ 	.word	0x00000e90


	//   ....[3]....
        /*00d0*/ 	.word	0x000180a0


	//   ....[4]....
        /*00d4*/ 	.word	0x000180e0


	//   ....[5]....
        /*00d8*/ 	.word	0x00018100


	//----- nvinfo : EIATTR_CTAIDZ_USED
	.align		4
.L_1482:
        /*00dc*/ 	.byte	0x01, 0x04
	.zero		2


	//----- nvinfo : EIATTR_CRS_STACK_SIZE
	.align		4
        /*00e0*/ 	.byte	0x04, 0x1e
        /*00e2*/ 	.short	(.L_1484 - .L_1483)
.L_1483:
        /*00e4*/ 	.word	0x00000000
.L_1484:


//--------------------- .nv.info._ZN5flash24flash_fwd_splitkv_kernelI23Flash_fwd_kernel_traitsILi128ELi64ELi64ELi4ELb0ELb0EN7cutlass6half_tE19Flash_kernel_traitsILi128ELi64ELi64ELi4ES3_EELb1ELb0ELb0ELb0ELb0ELb1ELb1ELb1EEEvNS_16Flash_fwd_paramsE --------------------------
	.section	.nv.info._ZN5flash24flash_fwd_splitkv_kernelI23Flash_fwd_kernel_traitsILi128ELi64ELi64ELi4ELb0ELb0EN7cutlass6half_tE19Flash_kernel_traitsILi128ELi64ELi64ELi4ES3_EELb1ELb0ELb0ELb0ELb0ELb1ELb1ELb1EEEvNS_16Flash_fwd_paramsE,"",@"SHT_CUDA_INFO"
	.sectionflags	@""
	.align	4


	//----- nvinfo : EIATTR_CUDA_API_VERSION
	.align		4
        /*0000*/ 	.byte	0x04, 0x37
        /*0002*/ 	.short	(.L_1486 - .L_1485)
.L_1485:
        /*0004*/ 	.word	0x00000082


	//----- nvinfo : EIATTR_SW2861232_WAR
	.align		4
.L_1486:
        /*0008*/ 	.byte	0x01, 0x35
	.zero		2


	//----- nvinfo : EIATTR_PARAM_CBANK
	.align		4
        /*000c*/ 	.byte	0x04, 0x0a
        /*000e*/ 	.short	(.L_1488 - .L_1487)
	.align		4
.L_1487:
        /*0010*/ 	.word	index@(.nv.constant0._ZN5flash24flash_fwd_splitkv_kernelI23Flash_fwd_kernel_traitsILi128ELi64ELi64ELi4ELb0ELb0EN7cutlass6half_tE19Flash_kernel_traitsILi128ELi64ELi64ELi4ES3_EELb1ELb0ELb0ELb0ELb0ELb1ELb1ELb1EEEvNS_16Flash_fwd_paramsE)
        /*0014*/ 	.short	0x0160
        /*0016*/ 	.short	0x01d0


	//----- nvinfo : EIATTR_CBANK_PARAM_SIZE
	.align		4
.L_1488:
        /*0018*/ 	.byte	0x03, 0x19
        /*001a*/ 	.short	0x01d0


	//----- nvinfo : EIATTR_KPARAM_INFO
	.align		4
        /*001c*/ 	.byte	0x04, 0x17
        /*001e*/ 	.short	(.L_1490 - .L_1489)
.L_1489:
        /*0020*/ 	.word	0x00000000
        /*0024*/ 	.short	0x0000
        /*0026*/ 	.short	0x0000
        /*0028*/ 	.byte	0x00, 0xf0, 0x41, 0x07


	//----- nvinfo : EIATTR_MAXREG_COUNT
	.align		4
.L_1490:
        /*002c*/ 	.byte	0x03, 0x1b
        /*002e*/ 	.short	0x00ff


	//----- nvinfo : EIATTR_NUM_BARRIERS
	.align		4
        /*0030*/ 	.byte	0x02, 0x4c
        /*0032*/ 	.byte	0x01
	.zero		1


	//----- nvinfo : EIATTR_MERCURY_ISA_VERSION
	.align		4
        /*0034*/ 	.byte	0x03, 0x5f
        /*0036*/ 	.short	0x0000


	//----- nvinfo : EIATTR_COOP_GROUP_MASK_REGIDS
	.align		4
        /*0038*/ 	.byte	0x04, 0x29
        /*003a*/ 	.short	(.L_1492 - .L_1491)


	//   ....[0]....
.L_1491:
        /*003c*/ 	.word	0xffffffff


	//   ....[1]....
        /*0040*/ 	.word	0xffffffff


	//   ....[2]....
        /*0044*/ 	.word	0xffffffff


	//   ....[3]....
        /*0048*/ 	.word	0xffffffff


	//   ....[4]....
        /*004c*/ 	.word	0xffffffff


	//   ....[5]....
        /*0050*/ 	.word	0xffffffff


	//   ....[6]....
        /*0054*/ 	.word	0xffffffff


	//   ....[7]....
        /*0058*/ 	.word	0xffffffff


	//   ....[8]....
        /*005c*/ 	.word	0xffffffff


	//   ....[9]....
        /*0060*/ 	.word	0xffffffff


	//   ....[10]....
        /*0064*/ 	.word	0xffffffff


	//   ....[11]....
        /*0068*/ 	.word	0xffffffff


	//   ....[12]....
        /*006c*/ 	.word	0xffffffff


	//   ....[13]....
        /*0070*/ 	.word	0xffffffff


	//   ....[14]....
        /*0074*/ 	.word	0xffffffff


	//   ....[15]....
        /*0078*/ 	.word	0xffffffff


	//----- nvinfo : EIATTR_COOP_GROUP_INSTR_OFFSETS
	.align		4
.L_1492:
        /*007c*/ 	.byte	0x04, 0x28
        /*007e*/ 	.short	(.L_1494 - .L_1493)


	//   ....[0]....
.L_1493:
        /*0080*/ 	.word	0x000106c0


	//   ....[1]....
        /*0084*/ 	.word	0x000106e0


	//   ....[2]....
        /*0088*/ 	.word	0x00010780


	//   ....[3]....
        /*008c*/ 	.word	0x00010790


	//   ....[4]....
        /*0090*/ 	.word	0x000137d0


	//   ....[5]....
        /*0094*/ 	.word	0x000137e0


	//   ....[6]....
        /*0098*/ 	.word	0x00013810


	//   ....[7]....
        /*009c*/ 	.word	0x00013820


	//   ....[8]....
        /*00a0*/ 	.word	0x000167d0


	//   ....[9]....
        /*00a4*/ 	.word	0x000167e0


	//   ....[10]....
        /*00a8*/ 	.word	0x00016810


	//   ....[11]....
        /*00ac*/ 	.word	0x00016820


	//   ....[12]....
        /*00b0*/ 	.word	0x00017a20


	//   ....[13]....
        /*00b4*/ 	.word	0x00017a60


	//   ....[14]....
        /*00b8*/ 	.word	0x00017ac0


	//   ....[15]....
        /*00bc*/ 	.word	0x00017ae0


	//----- nvinfo : EIATTR_EXIT_INSTR_OFFSETS
	.align		4
.L_1494:
        /*00c0*/ 	.byte	0x04, 0x1c
        /*00c2*/ 	.short	(.L_1496 - .L_1495)


	//   ....[0]....
.L_1495:
        /*00c4*/ 	.word	0x00000420


	//   ....[1]....
        /*00c8*/ 	.word	0x00000e60


	//   ....[2]....
        /*00cc*/ 	.word	0x00000e90


	//   ....[3]....
        /*00d0*/ 	.word	0x00018c60


	//   ....[4]....
        /*00d4*/ 	.word	0x00018ca0


	//   ....[5]....
        /*00d8*/ 	.word	0x00018cc0


	//----- nvinfo : EIATTR_CTAIDZ_USED
	.align		4
.L_1496:
        /*00dc*/ 	.byte	0x01, 0x04
	.zero		2


	//----- nvinfo : EIATTR_CRS_STACK_SIZE
	.align		4
        /*00e0*/ 	.byte	0x04, 0x1e
        /*00e2*/ 	.short	(.L_1498 - .L_1497)
.L_1497:
        /*00e4*/ 	.word	0x00000000
.L_1498:


//--------------------- .nv.info._ZN5flash24flash_fwd_splitkv_kernelI23Flash_fwd_kernel_traitsILi128ELi64ELi64ELi4ELb0ELb0EN7cutlass6half_tE19Flash_kernel_traitsILi128ELi64ELi64ELi4ES3_EELb1ELb0ELb0ELb1ELb1ELb0ELb0ELb0EEEvNS_16Flash_fwd_paramsE --------------------------
	.section	.nv.info._ZN5flash24flash_fwd_splitkv_kernelI23Flash_fwd_kernel_traitsILi128ELi64ELi64ELi4ELb0ELb0EN7cutlass6half_tE19Flash_kernel_traitsILi128ELi64ELi64ELi4ES3_EELb1ELb0ELb0ELb1ELb1ELb0ELb0ELb0EEEvNS_16Flash_fwd_paramsE,"",@"SHT_CUDA_INFO"
	.sectionflags	@""
	.align	4


	//----- nvinfo : EIATTR_CUDA_API_VERSION
	.align		4
        /*0000*/ 	.byte	0x04, 0x37
        /*0002*/ 	.short	(.L_1500 - .L_1499)
.L_1499:
        /*0004*/ 	.word	0x00000082


	//----- nvinfo : EIATTR_SW2861232_WAR
	.align		4
.L_1500:
        /*0008*/ 	.byte	0x01, 0x35
	.zero		2


	//----- nvinfo : EIATTR_PARAM_CBANK
	.align		4
        /*000c*/ 	.byte	0x04, 0x0a
        /*000e*/ 	.short	(.L_1502 - .L_1501)
	.align		4
.L_1501:
        /*0010*/ 	.word	index@(.nv.constant0._ZN5flash24flash_fwd_splitkv_kernelI23Flash_fwd_kernel_traitsILi128ELi64ELi64ELi4ELb0ELb0EN7cutlass6half_tE19Flash_kernel_traitsILi128ELi64ELi64ELi4ES3_EELb1ELb0ELb0ELb1ELb1ELb0ELb0ELb0EEEvNS_16Flash_fwd_paramsE)
        /*0014*/ 	.short	0x0160
        /*0016*/ 	.short	0x01d0


	//----- nvinfo : EIATTR_CBANK_PARAM_SIZE
	.align		4
.L_1502:
        /*0018*/ 	.byte	0x03, 0x19
        /*001a*/ 	.short	0x01d0


	//----- nvinfo : EIATTR_KPARAM_INFO
	.align		4
        /*001c*/ 	.byte	0x04, 0x17
        /*001e*/ 	.short	(.L_1504 - .L_1503)
.L_1503:
        /*0020*/ 	.word	0x00000000
        /*0024*/ 	.short	0x0000
        /*0026*/ 	.short	0x0000
        /*0028*/ 	.byte	0x00, 0xf0, 0x41, 0x07


	//----- nvinfo : EIATTR_MAXREG_COUNT
	.align		4
.L_1504:
        /*002c*/ 	.byte	0x03, 0x1b
        /*002e*/ 	.short	0x00ff


	//----- nvinfo : EIATTR_NUM_BARRIERS
	.align		4
        /*0030*/ 	.byte	0x02, 0x4c
        /*0032*/ 	.byte	0x01
	.zero		1


	//----- nvinfo : EIATTR_MERCURY_ISA_VERSION
	.align		4
        /*0034*/ 	.byte	0x03, 0x5f
        /*0036*/ 	.short	0x0000


	//----- nvinfo : EIATTR_COOP_GROUP_MASK_REGIDS
	.align		4
        /*0038*/ 	.byte	0x04, 0x29
        /*003a*/ 	.short	(.L_1506 - .L_1505)


	//   ....[0]....
.L_1505:
        /*003c*/ 	.word	0xffffffff


	//   ....[1]....
        /*0040*/ 	.word	0xffffffff


	//   ....[2]....
        /*0044*/ 	.word	0xffffffff


	//   ....[3]....
        /*0048*/ 	.word	0xffffffff


	//   ....[4]....
        /*004c*/ 	.word	0xffffffff


	//   ....[5]....
        /*0050*/ 	.word	0xffffffff


	//   ....[6]....
        /*0054*/ 	.word	0xffffffff


	//   ....[7]....
        /*0058*/ 	.word	0xffffffff


	//   ....[8]....
        /*005c*/ 	.word	0xffffffff


	//   ....[9]....
        /*0060*/ 	.word	0xffffffff


	//   ....[10]....
        /*0064*/ 	.word	0xffffffff


	//   ....[11]....
        /*0068*/ 	.word	0xffffffff


	//----- nvinfo : EIATTR_COOP_GROUP_INSTR_OFFSETS
	.align		4
.L_1506:
        /*006c*/ 	.byte	0x04, 0x28
        /*006e*/ 	.short	(.L_1508 - .L_1507)


	//   ....[0]....
.L_1507:
        /*0070*/ 	.word	0x00002f60


	//   ....[1]....
        /*0074*/ 	.word	0x00002f80


	//   ....[2]....
        /*0078*/ 	.word	0x00003020


	//   ....[3]....
        /*007c*/ 	.word	0x00003030


	//   ....[4]....
        /*0080*/ 	.word	0x00005160


	//   ....[5]....
        /*0084*/ 	.word	0x00005180


	//   ....[6]....
        /*0088*/ 	.word	0x000051b0


	//   ....[7]....
        /*008c*/ 	.word	0x000051c0


	//   ....[8]....
        /*0090*/ 	.word	0x000063e0


	//   ....[9]....
        /*0094*/ 	.word	0x00006420


	//   ....[10]....
        /*0098*/ 	.word	0x00006480


	//   ....[11]....
        /*009c*/ 	.word	0x000064a0


	//----- nvinfo : EIATTR_EXIT_INSTR_OFFSETS
	.align		4
.L_1508:
        /*00a0*/ 	.byte	0x04, 0x1c
        /*00a2*/ 	.short	(.L_1510 - .L_1509)


	//   ....[0]....
.L_1509:
        /*00a4*/ 	.word	0x00000160


	//   ....[1]....
        /*00a8*/ 	.word	0x00000710


	//   ....[2]....
        /*00ac*/ 	.word	0x00000740


	//   ....[3]....
        /*00b0*/ 	.word	0x00007480


	//----- nvinfo : EIATTR_CTAIDZ_USED
	.align		4
.L_1510:
        /*00b4*/ 	.byte	0x01, 0x04
	.zero		2


	//----- nvinfo : EIATTR_CRS_STACK_SIZE
	.align		4
        /*00b8*/ 	.byte	0x04, 0x1e
        /*00ba*/ 	.short	(.L_1512 - .L_1511)
.L_1511:
        /*00bc*/ 	.word	0x00000000
.L_1512:


//--------------------- .nv.info._ZN5flash24flash_fwd_splitkv_kernelI23Flash_fwd_kernel_traitsILi128ELi64ELi64ELi4ELb0ELb0EN7cutlass6half_tE19Flash_kernel_traitsILi128ELi64ELi64ELi4ES3_EELb1ELb0ELb0ELb1ELb1ELb1ELb0ELb0EEEvNS_16Flash_fwd_paramsE --------------------------
	.section	.nv.info._ZN5flash24flash_fwd_splitkv_kernelI23Flash_fwd_kernel_traitsILi128ELi64ELi64ELi4ELb0ELb0EN7cutlass6half_tE19Flash_kernel_traitsILi128ELi64ELi64ELi4ES3_EELb1ELb0ELb0ELb1ELb1ELb1ELb0ELb0EEEvNS_16Flash_fwd_paramsE,"",@"SHT_CUDA_INFO"
	.sectionflags	@""
	.align	4


	//----- nvinfo : EIATTR_CUDA_API_VERSION
	.align		4
        /*0000*/ 	.byte	0x04, 0x37
        /*0002*/ 	.short	(.L_1514 - .L_1513)
.L_1513:
        /*0004*/ 	.word	0x00000082


	//----- nvinfo : EIATTR_SW2861232_WAR
	.align		4
.L_1514:
        /*0008*/ 	.byte	0x01, 0x35
	.zero		2


	//----- nvinfo : EIATTR_PARAM_CBANK
	.align		4
        /*000c*/ 	.byte	0x04, 0x0a
        /*000e*/ 	.short	(.L_1516 - .L_1515)
	.align		4
.L_1515:
        /*0010*/ 	.word	index@(.nv.constant0._ZN5flash24flash_fwd_splitkv_kernelI23Flash_fwd_kernel_traitsILi128ELi64ELi64ELi4ELb0ELb0EN7cutlass6half_tE19Flash_kernel_traitsILi128ELi64ELi64ELi4ES3_EELb1ELb0ELb0ELb1ELb1ELb1ELb0ELb0EEEvNS_16Flash_fwd_paramsE)
        /*0014*/ 	.short	0x0160
        /*0016*/ 	.short	0x01d0


	//----- nvinfo : EIATTR_CBANK_PARAM_SIZE
	.align		4
.L_1516:
        /*0018*/ 	.byte	0x03, 0x19
        /*001a*/ 	.short	0x01d0


	//----- nvinfo : EIATTR_KPARAM_INFO
	.align		4
        /*001c*/ 	.byte	0x04, 0x17
        /*001e*/ 	.short	(.L_1518 - .L_1517)
.L_1517:
        /*0020*/ 	.word	0x00000000
        /*0024*/ 	.short	0x0000
        /*0026*/ 	.short	0x0000
        /*0028*/ 	.byte	0x00, 0xf0, 0x41, 0x07


	//----- nvinfo : EIATTR_MAXREG_COUNT
	.align		4
.L_1518:
        /*002c*/ 	.byte	0x03, 0x1b
        /*002e*/ 	.short	0x00ff


	//----- nvinfo : EIATTR_NUM_BARRIERS
	.align		4
        /*0030*/ 	.byte	0x02, 0x4c
        /*0032*/ 	.byte	0x01
	.zero		1


	//----- nvinfo : EIATTR_MERCURY_ISA_VERSION
	.align		4
        /*0034*/ 	.byte	0x03, 0x5f
        /*0036*/ 	.short	0x0000


	//----- nvinfo : EIATTR_COOP_GROUP_MASK_REGIDS
	.align		4
        /*0038*/ 	.byte	0x04, 0x29
        /*003a*/ 	.short	(.L_1520 - .L_1519)


	//   ....[0]....
.L_1519:
        /*003c*/ 	.word	0xffffffff


	//   ....[1]....
        /*0040*/ 	.word	0xffffffff


	//   ....[2]....
        /*0044*/ 	.word	0xffffffff


	//   ....[3]....
        /*0048*/ 	.word	0xffffffff


	//   ....[4]....
        /*004c*/ 	.word	0xffffffff


	//   ....[5]....
        /*0050*/ 	.word	0xffffffff


	//   ....[6]....
        /*0054*/ 	.word	0xffffffff


	//   ....[7]....
        /*0058*/ 	.word	0xffffffff


	//   ....[8]....
        /*005c*/ 	.word	0xffffffff


	//   ....[9]....
        /*0060*/ 	.word	0xffffffff


	//   ....[10]....
        /*0064*/ 	.word	0xffffffff


	//   ....[11]....
        /*0068*/ 	.word	0xffffffff


	//----- nvinfo : EIATTR_COOP_GROUP_INSTR_OFFSETS
	.align		4
.L_1520:
        /*006c*/ 	.byte	0x04, 0x28
        /*006e*/ 	.short	(.L_1522 - .L_1521)


	//   ....[0]....
.L_1521:
        /*0070*/ 	.word	0x00003370


	//   ....[1]....
        /*0074*/ 	.word	0x00003390


	//   ....[2]....
        /*0078*/ 	.word	0x00003430


	//   ....[3]....
        /*007c*/ 	.word	0x00003440


	//   ....[4]....
        /*0080*/ 	.word	0x000059b0


	//   ....[5]....
        /*0084*/ 	.word	0x000059d0


	//   ....[6]....
        /*0088*/ 	.word	0x00005a00


	//   ....[7]....
        /*008c*/ 	.word	0x00005a10


	//   ....[8]....
        /*0090*/ 	.word	0x00006c00


	//   ....[9]....
        /*0094*/ 	.word	0x00006c40


	//   ....[10]....
        /*0098*/ 	.word	0x00006ca0


	//   ....[11]....
        /*009c*/ 	.word	0x00006cc0


	//----- nvinfo : EIATTR_EXIT_INSTR_OFFSETS
	.align		4
.L_1522:
        /*00a0*/ 	.byte	0x04, 0x1c
        /*00a2*/ 	.short	(.L_1524 - .L_1523)


	//   ....[0]....
.L_1523:
        /*00a4*/ 	.word	0x00000160


	//   ....[1]....
        /*00a8*/ 	.word	0x00000710


	//   ....[2]....
        /*00ac*/ 	.word	0x00000740


	//   ....[3]....
        /*00b0*/ 	.word	0x00007ca0


	//----- nvinfo : EIATTR_CTAIDZ_USED
	.align		4
.L_1524:
        /*00b4*/ 	.byte	0x01, 0x04
	.zero		2


	//----- nvinfo : EIATTR_CRS_STACK_SIZE
	.align		4
        /*00b8*/ 	.byte	0x04, 0x1e
        /*00ba*/ 	.short	(.L_1526 - .L_1525)
.L_1525:
        /*00bc*/ 	.word	0x00000000
.L_1526:


//--------------------- .nv.info._ZN5flash24flash_fwd_splitkv_kernelI23Flash_fwd_kernel_traitsILi128ELi64ELi64ELi4ELb0ELb0EN7cutlass6half_tE19Flash_kernel_traitsILi128ELi64ELi64ELi4ES3_EELb1ELb0ELb0ELb1ELb1ELb0ELb1ELb0EEEvNS_16Flash_fwd_paramsE --------------------------
	.section	.nv.info._ZN5flash24flash_fwd_splitkv_kernelI23Flash_fwd_kernel_traitsILi128ELi64ELi64ELi4ELb0ELb0EN7cutlass6half_tE19Flash_kernel_traitsILi128ELi64ELi64ELi4ES3_EELb1ELb0ELb0ELb1ELb1ELb0ELb1ELb0EEEvNS_16Flash_fwd_paramsE,"",@"SHT_CUDA_INFO"
	.sectionflags	@""
	.align	4


	//----- nvinfo : EIATTR_CUDA_API_VERSION
	.align		4
        /*0000*/ 	.byte	0x04, 0x37
        /*0002*/ 	.short	(.L_1528 - .L_1527)
.L_1527:
        /*0004*/ 	.word	0x00000082


	//----- nvinfo : EIATTR_SW2861232_WAR
	.align		4
.L_1528:
        /*0008*/ 	.byte	0x01, 0x35
	.zero		2


	//----- nvinfo : EIATTR_PARAM_CBANK
	.align		4
        /*000c*/ 	.byte	0x04, 0x0a
        /*000e*/ 	.short	(.L_1530 - .L_1529)
	.align		4
.L_1529:
        /*0010*/ 	.word	index@(.nv.constant0._ZN5flash24flash_fwd_splitkv_kernelI23Flash_fwd_kernel_traitsILi128ELi64ELi64ELi4ELb0ELb0EN7cutlass6half_tE19Flash_kernel_traitsILi128ELi64ELi64ELi4ES3_EELb1ELb0ELb0ELb1ELb1ELb0ELb1ELb0EEEvNS_16Flash_fwd_paramsE)
        /*0014*/ 	.short	0x0160
        /*0016*/ 	.short	0x01d0


	//----- nvinfo : EIATTR_CBANK_PARAM_SIZE
	.align		4
.L_1530:
        /*0018*/ 	.byte	0x03, 0x19
        /*001a*/ 	.short	0x01d0


	//----- nvinfo : EIATTR_KPARAM_INFO
	.align		4
        /*001c*/ 	.byte	0x04, 0x17
        /*001e*/ 	.short	(.L_1532 - .L_1531)
.L_1531:
        /*0020*/ 	.word	0x00000000
        /*0024*/ 	.short	0x0000
        /*0026*/ 	.short	0x0000
        /*0028*/ 	.byte	0x00, 0xf0, 0x41, 0x07


	//----- nvinfo : EIATTR_MAXREG_COUNT
	.align		4
.L_1532:
        /*002c*/ 	.byte	0x03, 0x1b
        /*002e*/ 	.short	0x00ff


	//----- nvinfo : EIATTR_NUM_BARRIERS
	.align		4
        /*0030*/ 	.byte	0x02, 0x4c
        /*0032*/ 	.byte	0x01
	.zero		1


	//----- nvinfo : EIATTR_MERCURY_ISA_VERSION
	.align		4
        /*0034*/ 	.byte	0x03, 0x5f
        /*0036*/ 	.short	0x0000


	//----- nvinfo : EIATTR_COOP_GROUP_MASK_REGIDS
	.align		4
        /*0038*/ 	.byte	0x04, 0x29
        /*003a*/ 	.short	(.L_1534 - .L_1533)


	//   ....[0]....
.L_1533:
        /*003c*/ 	.word	0xffffffff


	//   ....[1]....
        /*0040*/ 	.word	0xffffffff


	//   ....[2]....
        /*0044*/ 	.word	0xffffffff


	//   ....[3]....
        /*0048*/ 	.word	0xffffffff


	//   ....[4]....
        /*004c*/ 	.word	0xffffffff


	//   ....[5]....
        /*0050*/ 	.word	0xffffffff


	//   ....[6]....
        /*0054*/ 	.word	0xffffffff


	//   ....[7]....
        /*0058*/ 	.word	0xffffffff


	//   ....[8]....
        /*005c*/ 	.word	0xffffffff


	//   ....[9]....
        /*0060*/ 	.word	0xffffffff


	//   ....[10]....
        /*0064*/ 	.word	0xffffffff


	//   ....[11]....
        /*0068*/ 	.word	0xffffffff


	//----- nvinfo : EIATTR_COOP_GROUP_INSTR_OFFSETS
	.align		4
.L_1534:
        /*006c*/ 	.byte	0x04, 0x28
        /*006e*/ 	.short	(.L_1536 - .L_1535)


	//   ....[0]....
.L_1535:
        /*0070*/ 	.word	0x000031f0


	//   ....[1]....
        /*0074*/ 	.word	0x00003210


	//   ....[2]....
        /*0078*/ 	.word	0x000032b0


	//   ....[3]....
        /*007c*/ 	.word	0x000032c0


	//   ....[4]....
        /*0080*/ 	.word	0x000053d0


	//   ....[5]....
        /*0084*/ 	.word	0x000053f0


	//   ....[6]....
        /*0088*/ 	.word	0x00005420


	//   ....[7]....
        /*008c*/ 	.word	0x00005430


	//   ....[8]....
        /*0090*/ 	.word	0x00006660


	//   ....[9]....
        /*0094*/ 	.word	0x000066a0


	//   ....[10]....
        /*0098*/ 	.word	0x00006710


	//   ....[11]....
        /*009c*/ 	.word	0x00006730


	//----- nvinfo : EIATTR_EXIT_INSTR_OFFSETS
	.align		4
.L_1536:
        /*00a0*/ 	.byte	0x04, 0x1c
        /*00a2*/ 	.short	(.L_1538 - .L_1537)


	//   ....[0]....
.L_1537:
        /*00a4*/ 	.word	0x000002a0


	//   ....[1]....
        /*00a8*/ 	.word	0x000009f0


	//   ....[2]....
        /*00ac*/ 	.word	0x00000a20


	//   ....[3]....
        /*00b0*/ 	.word	0x00007540


	//----- nvinfo : EIATTR_CTAIDZ_USED
	.align		4
.L_1538:
        /*00b4*/ 	.byte	0x01, 0x04
	.zero		2


	//----- nvinfo : EIATTR_CRS_STACK_SIZE
	.align		4
        /*00b8*/ 	.byte	0x04, 0x1e
        /*00ba*/ 	.short	(.L_1540 - .L_1539)
.L_1539:
        /*00bc*/ 	.word	0x00000000
.L_1540:


//--------------------- .nv.info._ZN5flash24flash_fwd_splitkv_kernelI23Flash_fwd_kernel_traitsILi128ELi64ELi64ELi4ELb0ELb0EN7cutlass6half_tE19Flash_kernel_traitsILi128ELi64ELi64ELi4ES3_EELb1ELb0ELb0ELb1ELb1ELb1ELb1ELb0EEEvNS_16Flash_fwd_paramsE --------------------------
	.section	.nv.info._ZN5flash24flash_fwd_splitkv_kernelI23Flash_fwd_kernel_traitsILi128ELi64ELi64ELi4ELb0ELb0EN7cutlass6half_tE19Flash_kernel_traitsILi128ELi64ELi64ELi4ES3_EELb1ELb0ELb0ELb1ELb1ELb1ELb1ELb0EEEvNS_16Flash_fwd_paramsE,"",@"SHT_CUDA_INFO"
	.sectionflags	@""
	.align	4


	//----- nvinfo : EIATTR_CUDA_API_VERSION
	.align		4
        /*0000*/ 	.byte	0x04, 0x37
        /*0002*/ 	.short	(.L_1542 - .L_1541)
.L_1541:
        /*0004*/ 	.word	0x00000082


	//----- nvinfo : EIATTR_SW2861232_WAR
	.align		4
.L_1542:
        /*0008*/ 	.byte	0x01, 0x35
	.zero		2


	//----- nvinfo : EIATTR_PARAM_CBANK
	.align		4
        /*000c*/ 	.byte	0x04, 0x0a
        /*000e*/ 	.short	(.L_1544 - .L_1543)
	.align		4
.L_1543:
        /*0010*/ 	.word	index@(.nv.constant0._ZN5flash24flash_fwd_splitkv_kernelI23Flash_fwd_kernel_traitsILi128ELi64ELi64ELi4ELb0ELb0EN7cutlass6half_tE19Flash_kernel_traitsILi128ELi64ELi64ELi4ES3_EELb1ELb0ELb0ELb1ELb1ELb1ELb1ELb0EEEvNS_16Flash_fwd_paramsE)
        /*0014*/ 	.short	0x0160
        /*0016*/ 	.short	0x01d0


	//----- nvinfo : EIATTR_CBANK_PARAM_SIZE
	.align		4
.L_1544:
        /*0018*/ 	.byte	0x03, 0x19
        /*001a*/ 	.short	0x01d0


	//----- nvinfo : EIATTR_KPARAM_INFO
	.align		4
        /*001c*/ 	.byte	0x04, 0x17
        /*001e*/ 	.short	(.L_1546 - .L_1545)
.L_1545:
        /*0020*/ 	.word	0x00000000
        /*0024*/ 	.short	0x0000
        /*0026*/ 	.short	0x0000
        /*0028*/ 	.byte	0x00, 0xf0, 0x41, 0x07


	//----- nvinfo : EIATTR_MAXREG_COUNT
	.align		4
.L_1546:
        /*002c*/ 	.byte	0x03, 0x1b
        /*002e*/ 	.short	0x00ff


	//----- nvinfo : EIATTR_NUM_BARRIERS
	.align		4
        /*0030*/ 	.byte	0x02, 0x4c
        /*0032*/ 	.byte	0x01
	.zero		1


	//----- nvinfo : EIATTR_MERCURY_ISA_VERSION
	.align		4
        /*0034*/ 	.byte	0x03, 0x5f
        /*0036*/ 	.short	0x0000


	//----- nvinfo : EIATTR_COOP_GROUP_MASK_REGIDS
	.align		4
        /*0038*/ 	.byte	0x04, 0x29
        /*003a*/ 	.short	(.L_1548 - .L_1547)


	//   ....[0]....
.L_1547:
        /*003c*/ 	.word	0xffffffff


	//   ....[1]....
        /*0040*/ 	.word	0xffffffff


	//   ....[2]....
        /*0044*/ 	.word	0xffffffff


	//   ....[3]....
        /*0048*/ 	.word	0xffffffff


	//   ....[4]....
        /*004c*/ 	.word	0xffffffff


	//   ....[5]....
        /*0050*/ 	.word	0xffffffff


	//   ....[6]....
        /*0054*/ 	.word	0xffffffff


	//   ....[7]....
        /*0058*/ 	.word	0xffffffff


	//   ....[8]....
        /*005c*/ 	.word	0xffffffff


	//   ....[9]....
        /*0060*/ 	.word	0xffffffff


	//   ....[10]....
        /*0064*/ 	.word	0xffffffff


	//   ....[11]....
        /*0068*/ 	.word	0xffffffff


	//----- nvinfo : EIATTR_COOP_GROUP_INSTR_OFFSETS
	.align		4
.L_1548:
        /*006c*/ 	.byte	0x04, 0x28
        /*006e*/ 	.short	(.L_1550 - .L_1549)


	//   ....[0]....
.L_1549:
        /*0070*/ 	.word	0x000035f0


	//   ....[1]....
        /*0074*/ 	.word	0x00003610


	//   ....[2]....
        /*0078*/ 	.word	0x000036a0


	//   ....[3]....
        /*007c*/ 	.word	0x000036b0


	//   ....[4]....
        /*0080*/ 	.word	0x00005c10


	//   ....[5]....
        /*0084*/ 	.word	0x00005c20


	//   ....[6]....
        /*0088*/ 	.word	0x00005c50


	//   ....[7]....
        /*008c*/ 	.word	0x00005c60


	//   ....[8]....
        /*0090*/ 	.word	0x00006e70


	//   ....[9]....
        /*0094*/ 	.word	0x00006eb0


	//   ....[10]....
        /*0098*/ 	.word	0x00006f20


	//   ....[11]....
        /*009c*/ 	.word	0x00006f40


	//----- nvinfo : EIATTR_EXIT_INSTR_OFFSETS
	.align		4
.L_1550:
        /*00a0*/ 	.byte	0x04, 0x1c
        /*00a2*/ 	.short	(.L_1552 - .L_1551)


	//   ....[0]....
.L_1551:
        /*00a4*/ 	.word	0x000002a0


	//   ....[1]....
        /*00a8*/ 	.word	0x000009f0


	//   ....[2]....
        /*00ac*/ 	.word	0x00000a20


	//   ....[3]....
        /*00b0*/ 	.word	0x00007d50


	//----- nvinfo : EIATTR_CTAIDZ_USED
	.align		4
.L_1552:
        /*00b4*/ 	.byte	0x01, 0x04
	.zero		2


	//----- nvinfo : EIATTR_CRS_STACK_SIZE
	.align		4
        /*00b8*/ 	.byte	0x04, 0x1e
        /*00ba*/ 	.short	(.L_1554 - .L_1553)
.L_1553:
        /*00bc*/ 	.word	0x00000000
.L_1554:


//--------------------- .nv.info._ZN5flash24flash_fwd_splitkv_kernelI23Flash_fwd_kernel_traitsILi128ELi64ELi64ELi4ELb0ELb0EN7cutlass6half_tE19Flash_kernel_traitsILi128ELi64ELi64ELi4ES3_EELb1ELb0ELb0ELb0ELb1ELb0ELb0ELb0EEEvNS_16Flash_fwd_paramsE --------------------------
	.section	.nv.info._ZN5flash24flash_fwd_splitkv_kernelI23Flash_fwd_kernel_traitsILi128ELi64ELi64ELi4ELb0ELb0EN7cutlass6half_tE19Flash_kernel_traitsILi128ELi64ELi64ELi4ES3_EELb1ELb0ELb0ELb0ELb1ELb0ELb0ELb0EEEvNS_16Flash_fwd_paramsE,"",@"SHT_CUDA_INFO"
	.sectionflags	@""
	.align	4


	//----- nvinfo : EIATTR_CUDA_API_VERSION
	.align		4
        /*0000*/ 	.byte	0x04, 0x37
        /*0002*/ 	.short	(.L_1556 - .L_1555)
.L_1555:
        /*0004*/ 	.word	0x00000082


	//----- nvinfo : EIATTR_SW2861232_WAR
	.align		4
.L_1556:
        /*0008*/ 	.byte	0x01, 0x35
	.zero		2


	//----- nvinfo : EIATTR_PARAM_CBANK
	.align		4
        /*000c*/ 	.byte	0x04, 0x0a
        /*000e*/ 	.short	(.L_1558 - .L_1557)
	.align		4
.L_1557:
        /*0010*/ 	.word	index@(.nv.constant0._ZN5flash24flash_fwd_splitkv_kernelI23Flash_fwd_kernel_traitsILi128ELi64ELi64ELi4ELb0ELb0EN7cutlass6half_tE19Flash_kernel_traitsILi128ELi64ELi64ELi4ES3_EELb1ELb0ELb0ELb0ELb1ELb0ELb0ELb0EEEvNS_16Flash_fwd_paramsE)
        /*0014*/ 	.short	0x0160
        /*0016*/ 	.short	0x01d0


	//----- nvinfo : EIATTR_CBANK_PARAM_SIZE
	.align		4
.L_1558:
        /*0018*/ 	.byte	0x03, 0x19
        /*001a*/ 	.short	0x01d0


	//----- nvinfo : EIATTR_KPARAM_INFO
	.align		4
        /*001c*/ 	.byte	0x04, 0x17
        /*001e*/ 	.short	(.L_1560 - .L_1559)
.L_1559:
        /*0020*/ 	.word	0x00000000
        /*0024*/ 	.short	0x0000
        /*0026*/ 	.short	0x0000
        /*0028*/ 	.byte	0x00, 0xf0, 0x41, 0x07


	//----- nvinfo : EIATTR_MAXREG_COUNT
	.align		4
.L_1560:
        /*002c*/ 	.byte	0x03, 0x1b
        /*002e*/ 	.short	0x00ff


	//----- nvinfo : EIATTR_NUM_BARRIERS
	.align		4
        /*0030*/ 	.byte	0x02, 0x4c
        /*0032*/ 	.byte	0x01
	.zero		1


	//----- nvinfo : EIATTR_MERCURY_ISA_VERSION
	.align		4
        /*0034*/ 	.byte	0x03, 0x5f
        /*0036*/ 	.short	0x0000


	//----- nvinfo : EIATTR_COOP_GROUP_MASK_REGIDS
	.align		4
        /*0038*/ 	.byte	0x04, 0x29
        /*003a*/ 	.short	(.L_1562 - .L_1561)


	//   ....[0]....
.L_1561:
        /*003c*/ 	.word	0xffffffff


	//   ....[1]....
        /*0040*/ 	.word	0xffffffff


	//   ....[2]....
        /*0044*/ 	.word	0xffffffff


	//   ....[3]....
        /*0048*/ 	.word	0xffffffff


	//   ....[4]....
        /*004c*/ 	.word	0xffffffff


	//   ....[5]....
        /*0050*/ 	.word	0xffffffff


	//   ....[6]....
        /*0054*/ 	.word	0xffffffff


	//   ....[7]....
        /*0058*/ 	.word	0xffffffff


	//   ....[8]....
        /*005c*/ 	.word	0xffffffff


	//   ....[9]....
        /*0060*/ 	.word	0xffffffff


	//   ....[10]....
        /*0064*/ 	.word	0xffffffff


	//   ....[11]....
        /*0068*/ 	.word	0xffffffff


	//   ....[12]....
        /*006c*/ 	.word	0xffffffff


	//   ....[13]....
        /*0070*/ 	.word	0xffffffff


	//   ....[14]....
        /*0074*/ 	.word	0xffffffff


	//   ....[15]....
        /*0078*/ 	.word	0xffffffff


	//----- nvinfo : EIATTR_COOP_GROUP_INSTR_OFFSETS
	.align		4
.L_1562:
        /*007c*/ 	.byte	0x04, 0x28
        /*007e*/ 	.short	(.L_1564 - .L_1563)


	//   ....[0]....
.L_1563:
        /*0080*/ 	.word	0x00003890


	//   ....[1]....
        /*0084*/ 	.word	0x000038b0


	//   ....[2]....
        /*0088*/ 	.word	0x00003950


	//   ....[3]....
        /*008c*/ 	.word	0x00003960


	//   ....[4]....
        /*0090*/ 	.word	0x00005f90


	//   ....[5]....
        /*0094*/ 	.word	0x00005fa0


	//   ....[6]....
        /*0098*/ 	.word	0x00005fd0


	//   ....[7]....
        /*009c*/ 	.word	0x00005fe0


	//   ....[8]....
        /*00a0*/ 	.word	0x00008630


	//   ....[9]....
        /*00a4*/ 	.word	0x00008650


	//   ....[10]....
        /*00a8*/ 	.word	0x00008680


	//   ....[11]....
        /*00ac*/ 	.word	0x00008690


	//   ....[12]....
        /*00b0*/ 	.word	0x000098c0


	//   ....[13]....
        /*00b4*/ 	.word	0x00009900


	//   ....[14]....
        /*00b8*/ 	.word	0x00009940


	//   ....[15]....
        /*00bc*/ 	.word	0x00009950


	//----- nvinfo : EIATTR_EXIT_INSTR_OFFSETS
	.align		4
.L_1564:
        /*00c0*/ 	.byte	0x04, 0x1c
        /*00c2*/ 	.short	(.L_1566 - .L_1565)


	//   ....[0]....
.L_1565:
        /*00c4*/ 	.word	0x000002e0


	//   ....[1]....
        /*00c8*/ 	.word	0x00000ae0


	//   ....[2]....
        /*00cc*/ 	.word	0x00000b10


	//   ....[3]....
        /*00d0*/ 	.word	0x0000ab90


	//   ....[4]....
        /*00d4*/ 	.word	0x0000ac60


	//----- nvinfo : EIATTR_CTAIDZ_USED
	.align		4
.L_1566:
        /*00d8*/ 	.byte	0x01, 0x04
	.zero		2


	//----- nvinfo : EIATTR_CRS_STACK_SIZE
	.align		4
        /*00dc*/ 	.byte	0x04, 0x1e
        /*00de*/ 	.short	(.L_1568 - .L_1567)
.L_1567:
        /*00e0*/ 	.word	0x00000000
.L_1568:


//--------------------- .nv.info._ZN5flash24flash_fwd_splitkv_kernelI23Flash_fwd_kernel_traitsILi128ELi64ELi64ELi4ELb0ELb0EN7cutlass6half_tE19Flash_kernel_traitsILi128ELi64ELi64ELi4ES3_EELb1ELb0ELb0ELb0ELb1ELb1ELb0ELb0EEEvNS_16Flash_fwd_paramsE --------------------------
	.section	.nv.info._ZN5flash24flash_fwd_splitkv_kernelI23Flash_fwd_kernel_traitsILi128ELi64ELi64ELi4ELb0ELb0EN7cutlass6half_tE19Flash_kernel_traitsILi128ELi64ELi64ELi4ES3_EELb1ELb0ELb0ELb0ELb1ELb1ELb0ELb0EEEvNS_16Flash_fwd_paramsE,"",@"SHT_CUDA_INFO"
	.sectionflags	@""
	.align	4


	//----- nvinfo : EIATTR_CUDA_API_VERSION
	.align		4
        /*0000*/ 	.byte	0x04, 0x37
        /*0002*/ 	.short	(.L_1570 - .L_1569)
.L_1569:
        /*0004*/ 	.word	0x00000082


	//----- nvinfo : EIATTR_SW2861232_WAR
	.align		4
.L_1570:
        /*0008*/ 	.byte	0x01, 0x35
	.zero		2


	//----- nvinfo : EIATTR_PARAM_CBANK
	.align		4
        /*000c*/ 	.byte	0x04, 0x0a
        /*000e*/ 	.short	(.L_1572 - .L_1571)
	.align		4
.L_1571:
        /*0010*/ 	.word	index@(.nv.constant0._ZN5flash24flash_fwd_splitkv_kernelI23Flash_fwd_kernel_traitsILi128ELi64ELi64ELi4ELb0ELb0EN7cutlass6half_tE19Flash_kernel_traitsILi128ELi64ELi64ELi4ES3_EELb1ELb0ELb0ELb0ELb1ELb1ELb0ELb0EEEvNS_16Flash_fwd_paramsE)
        /*0014*/ 	.short	0x0160
        /*0016*/ 	.short	0x01d0


	//----- nvinfo : EIATTR_CBANK_PARAM_SIZE
	.align		4
.L_1572:
        /*0018*/ 	.byte	0x03, 0x19
        /*001a*/ 	.short	0x01d0


	//----- nvinfo : EIATTR_KPARAM_INFO
	.align		4
        /*001c*/ 	.byte	0x04, 0x17
        /*001e*/ 	.short	(.L_1574 - .L_1573)
.L_1573:
        /*0020*/ 	.word	0x00000000
        /*0024*/ 	.short	0x0000
        /*0026*/ 	.short	0x0000
        /*0028*/ 	.byte	0x00, 0xf0, 0x41, 0x07


	//----- nvinfo : EIATTR_MAXREG_COUNT
	.align		4
.L_1574:
        /*002c*/ 	.byte	0x03, 0x1b
        /*002e*/ 	.short	0x00ff


	//----- nvinfo : EIATTR_NUM_BARRIERS
	.align		4
        /*0030*/ 	.byte	0x02, 0x4c
        /*0032*/ 	.byte	0x01
	.zero		1


	//----- nvinfo : EIATTR_MERCURY_ISA_VERSION
	.align		4
        /*0034*/ 	.byte	0x03, 0x5f
        /*0036*/ 	.short	0x0000


	//----- nvinfo : EIATTR_COOP_GROUP_MASK_REGIDS
	.align		4
        /*0038*/ 	.byte	0x04, 0x29
        /*003a*/ 	.short	(.L_1576 - .L_1575)


	//   ....[0]....
.L_1575:
        /*003c*/ 	.word	0xffffffff


	//   ....[1]....
        /*0040*/ 	.word	0xffffffff


	//   ....[2]....
        /*0044*/ 	.word	0xffffffff


	//   ....[3]....
        /*0048*/ 	.word	0xffffffff


	//   ....[4]....
        /*004c*/ 	.word	0xffffffff


	//   ....[5]....
        /*0050*/ 	.word	0xffffffff


	//   ....[6]....
        /*0054*/ 	.word	0xffffffff


	//   ....[7]....
        /*0058*/ 	.word	0xffffffff


	//   ....[8]....
        /*005c*/ 	.word	0xffffffff


	//   ....[9]....
        /*0060*/ 	.word	0xffffffff


	//   ....[10]....
        /*0064*/ 	.word	0xffffffff


	//   ....[11]....
        /*0068*/ 	.word	0xffffffff


	//   ....[12]....
        /*006c*/ 	.word	0xffffffff


	//   ....[13]....
        /*0070*/ 	.word	0xffffffff


	//   ....[14]....
        /*0074*/ 	.word	0xffffffff


	//   ....[15]....
        /*0078*/ 	.word	0xffffffff


	//----- nvinfo : EIATTR_COOP_GROUP_INSTR_OFFSETS
	.align		4
.L_1576:
        /*007c*/ 	.byte	0x04, 0x28
        /*007e*/ 	.short	(.L_1578 - .L_1577)


	//   ....[0]....
.L_1577:
        /*0080*/ 	.word	0x00003c80


	//   ....[1]....
        /*0084*/ 	.word	0x00003ca0


	//   ....[2]....
        /*0088*/ 	.word	0x00003d40


	//   ....[3]....
        /*008c*/ 	.word	0x00003d50


	//   ....[4]....
        /*0090*/ 	.word	0x00006780


	//   ....[5]....
        /*0094*/ 	.word	0x00006790


	//   ....[6]....
        /*0098*/ 	.word	0x000067c0


	//   ....[7]....
        /*009c*/ 	.word	0x000067d0


	//   ....[8]....
        /*00a0*/ 	.word	0x00009270


	//   ....[9]....
        /*00a4*/ 	.word	0x00009280


	//   ....[10]....
        /*00a8*/ 	.word	0x000092b0


	//   ....[11]....
        /*00ac*/ 	.word	0x000092c0


	//   ....[12]....
        /*00b0*/ 	.word	0x0000a4a0


	//   ....[13]....
        /*00b4*/ 	.word	0x0000a4e0


	//   ....[14]....
        /*00b8*/ 	.word	0x0000a520


	//   ....[15]....
        /*00bc*/ 	.word	0x0000a530


	//----- nvinfo : EIATTR_EXIT_INSTR_OFFSETS
	.align		4
.L_1578:
        /*00c0*/ 	.byte	0x04, 0x1c
        /*00c2*/ 	.short	(.L_1580 - .L_1579)


	//   ....[0]....
.L_1579:
        /*00c4*/ 	.word	0x000002e0


	//   ....[1]....
        /*00c8*/ 	.word	0x00000ae0


	//   ....[2]....
        /*00cc*/ 	.word	0x00000b10


	//   ....[3]....
        /*00d0*/ 	.word	0x0000b770


	//   ....[4]....
        /*00d4*/ 	.word	0x0000b840


	//----- nvinfo : EIATTR_CTAIDZ_USED
	.align		4
.L_1580:
        /*00d8*/ 	.byte	0x01, 0x04
	.zero		2


	//----- nvinfo : EIATTR_CRS_STACK_SIZE
	.align		4
        /*00dc*/ 	.byte	0x04, 0x1e
        /*00de*/ 	.short	(.L_1582 - .L_1581)
.L_1581:
        /*00e0*/ 	.word	0x00000000
.L_1582:


//--------------------- .nv.info._ZN5flash24flash_fwd_splitkv_kernelI23Flash_fwd_kernel_traitsILi128ELi64ELi64ELi4ELb0ELb0EN7cutlass6half_tE19Flash_kernel_traitsILi128ELi64ELi64ELi4ES3_EELb1ELb0ELb1ELb0ELb0ELb0ELb0ELb0EEEvNS_16Flash_fwd_paramsE --------------------------
	.section	.nv.info._ZN5flash24flash_fwd_splitkv_kernelI23Flash_fwd_kernel_traitsILi128ELi64ELi64ELi4ELb0ELb0EN7cutlass6half_tE19Flash_kernel_traitsILi128ELi64ELi64ELi4ES3_EELb1ELb0ELb1ELb0ELb0ELb0ELb0ELb0EEEvNS_16Flash_fwd_paramsE,"",@"SHT_CUDA_INFO"
	.sectionflags	@""
	.align	4


	//----- nvinfo : EIATTR_CUDA_API_VERSION
	.align		4
        /*0000*/ 	.byte	0x04, 0x37
        /*0002*/ 	.short	(.L_1584 - .L_1583)
.L_1583:
        /*0004*/ 	.word	0x00000082


	//----- nvinfo : EIATTR_SW2861232_WAR
	.align		4
.L_1584:
        /*0008*/ 	.byte	0x01, 0x35
	.zero		2


	//----- nvinfo : EIATTR_PARAM_CBANK
	.align		4
        /*000c*/ 	.byte	0x04, 0x0a
        /*000e*/ 	.short	(.L_1586 - .L_1585)
	.align		4
.L_1585:
        /*0010*/ 	.word	index@(.nv.constant0._ZN5flash24flash_fwd_splitkv_kernelI23Flash_fwd_kernel_traitsILi128ELi64ELi64ELi4ELb0ELb0EN7cutlass6half_tE19Flash_kernel_traitsILi128ELi64ELi64ELi4ES3_EELb1ELb0ELb1ELb0ELb0ELb0ELb0ELb0EEEvNS_16Flash_fwd_paramsE)
        /*0014*/ 	.short	0x0160
        /*0016*/ 	.short	0x01d0


	//----- nvinfo : EIATTR_CBANK_PARAM_SIZE
	.align		4
.L_1586:
        /*0018*/ 	.byte	0x03, 0x19
        /*001a*/ 	.short	0x01d0


	//----- nvinfo : EIATTR_KPARAM_INFO
	.align		4
        /*001c*/ 	.byte	0x04, 0x17
        /*001e*/ 	.short	(.L_1588 - .L_1587)
.L_1587:
        /*0020*/ 	.word	0x00000000
        /*0024*/ 	.short	0x0000
        /*0026*/ 	.short	0x0000
        /*0028*/ 	.byte	0x00, 0xf0, 0x41, 0x07


	//----- nvinfo : EIATTR_MAXREG_COUNT
	.align		4
.L_1588:
        /*002c*/ 	.byte	0x03, 0x1b
        /*002e*/ 	.short	0x00ff


	//----- nvinfo : EIATTR_NUM_BARRIERS
	.align		4
        /*0030*/ 	.byte	0x02, 0x4c
        /*0032*/ 	.byte	0x01
	.zero		1


	//----- nvinfo : EIATTR_MERCURY_ISA_VERSION
	.align		4
        /*0034*/ 	.byte	0x03, 0x5f
        /*0036*/ 	.short	0x0000


	//----- nvinfo : EIATTR_COOP_GROUP_MASK_REGIDS
	.align		4
        /*0038*/ 	.byte	0x04, 0x29
        /*003a*/ 	.short	(.L_1590 - .L_1589)


	//   ....[0]....
.L_1589:
        /*003c*/ 	.word	0xffffffff


	//   ....[1]....
        /*0040*/ 	.word	0xffffffff


	//   ....[2]....
        /*0044*/ 	.word	0xffffffff


	//   ....[3]....
        /*0048*/ 	.word	0xffffffff


	//   ....[4]....
        /*004c*/ 	.word	0xffffffff


	//   ....[5]....
        /*0050*/ 	.word	0xffffffff


	//   ....[6]....
        /*0054*/ 	.word	0xffffffff


	//   ....[7]....
        /*0058*/ 	.word	0xffffffff


	//   ....[8]....
        /*005c*/ 	.word	0xffffffff


	//   ....[9]....
        /*0060*/ 	.word	0xffffffff


	//   ....[10]....
        /*0064*/ 	.word	0xffffffff


	//   ....[11]....
        /*0068*/ 	.word	0xffffffff


	//   ....[12]....
        /*006c*/ 	.word	0xffffffff


	//   ....[13]....
        /*0070*/ 	.word	0xffffffff


	//   ....[14]....
        /*0074*/ 	.word	0xffffffff


	//   ....[15]....
        /*0078*/ 	.word	0xffffffff


	//----- nvinfo : EIATTR_COOP_GROUP_INSTR_OFFSETS
	.align		4
.L_1590:
        /*007c*/ 	.byte	0x04, 0x28
        /*007e*/ 	.short	(.L_1592 - .L_1591)


	//   ....[0]....
.L_1591:
        /*0080*/ 	.word	0x00004be0


	//   ....[1]....
        /*0084*/ 	.word	0x00004c00


	//   ....[2]....
        /*0088*/ 	.word	0x00004ca0


	//   ....[3]....
        /*008c*/ 	.word	0x00004cb0


	//   ....[4]....
        /*0090*/ 	.word	0x00007c70


	//   ....[5]....
        /*0094*/ 	.word	0x00007c80


	//   ....[6]....
        /*0098*/ 	.word	0x00007cb0


	//   ....[7]....
        /*009c*/ 	.word	0x00007cc0


	//   ....[8]....
        /*00a0*/ 	.word	0x0000ac90


	//   ....[9]....
        /*00a4*/ 	.word	0x0000acb0


	//   ....[10]....
        /*00a8*/ 	.word	0x0000acd0


	//   ....[11]....
        /*00ac*/ 	.word	0x0000acf0


	//   ....[12]....
        /*00b0*/ 	.word	0x0000bf10


	//   ....[13]....
        /*00b4*/ 	.word	0x0000bf50


	//   ....[14]....
        /*00b8*/ 	.word	0x0000bf90


	//   ....[15]....
        /*00bc*/ 	.word	0x0000bfb0


	//----- nvinfo : EIATTR_EXIT_INSTR_OFFSETS
	.align		4
.L_1592:
        /*00c0*/ 	.byte	0x04, 0x1c
        /*00c2*/ 	.short	(.L_1594 - .L_1593)


	//   ....[0]....
.L_1593:
        /*00c4*/ 	.word	0x000002d0


	//   ....[1]....
        /*00c8*/ 	.word	0x00000b80


	//   ....[2]....
        /*00cc*/ 	.word	0x00000bb0


	//   ....[3]....
        /*00d0*/ 	.word	0x0000d280


	//   ....[4]....
        /*00d4*/ 	.word	0x0000d360


	//   ....[5]....
        /*00d8*/ 	.word	0x0000d380


	//----- nvinfo : EIATTR_CTAIDZ_USED
	.align		4
.L_1594:
        /*00dc*/ 	.byte	0x01, 0x04
	.zero		2


	//----- nvinfo : EIATTR_CRS_STACK_SIZE
	.align		4
        /*00e0*/ 	.byte	0x04, 0x1e
        /*00e2*/ 	.short	(.L_1596 - .L_1595)
.L_1595:
        /*00e4*/ 	.word	0x00000000
.L_1596:


//--------------------- .nv.info._ZN5flash24flash_fwd_splitkv_kernelI23Flash_fwd_kernel_traitsILi128ELi64ELi64ELi4ELb0ELb0EN7cutlass6half_tE19Flash_kernel_traitsILi128ELi64ELi64ELi4ES3_EELb1ELb0ELb1ELb0ELb0ELb1ELb0ELb0EEEvNS_16Flash_fwd_paramsE --------------------------
	.section	.nv.info._ZN5flash24flash_fwd_splitkv_kernelI23Flash_fwd_kernel_traitsILi128ELi64ELi64ELi4ELb0ELb0EN7cutlass6half_tE19Flash_kernel_traitsILi128ELi64ELi64ELi4ES3_EELb1ELb0ELb1ELb0ELb0ELb1ELb0ELb0EEEvNS_16Flash_fwd_paramsE,"",@"SHT_CUDA_INFO"
	.sectionflags	@""
	.align	4


	//----- nvinfo : EIATTR_CUDA_API_VERSION
	.align		4
        /*0000*/ 	.byte	0x04, 0x37
        /*0002*/ 	.short	(.L_1598 - .L_1597)
.L_1597:
        /*0004*/ 	.word	0x00000082


	//----- nvinfo : EIATTR_SW2861232_WAR
	.align		4
.L_1598:
        /*0008*/ 	.byte	0x01, 0x35
	.zero		2


	//----- nvinfo : EIATTR_PARAM_CBANK
	.align		4
        /*000c*/ 	.byte	0x04, 0x0a
        /*000e*/ 	.short	(.L_1600 - .L_1599)
	.align		4
.L_1599:
        /*0010*/ 	.word	index@(.nv.constant0._ZN5flash24flash_fwd_splitkv_kernelI23Flash_fwd_kernel_traitsILi128ELi64ELi64ELi4ELb0ELb0EN7cutlass6half_tE19Flash_kernel_traitsILi128ELi64ELi64ELi4ES3_EELb1ELb0ELb1ELb0ELb0ELb1ELb0ELb0EEEvNS_16Flash_fwd_paramsE)
        /*0014*/ 	.short	0x0160
        /*0016*/ 	.short	0x01d0


	//----- nvinfo : EIATTR_CBANK_PARAM_SIZE
	.align		4
.L_1600:
        /*0018*/ 	.byte	0x03, 0x19
        /*001a*/ 	.short	0x01d0


	//----- nvinfo : EIATTR_KPARAM_INFO
	.align		4
        /*001c*/ 	.byte	0x04, 0x17
        /*001e*/ 	.short	(.L_1602 - .L_1601)
.L_1601:
        /*0020*/ 	.word	0x00000000
        /*0024*/ 	.short	0x0000
        /*0026*/ 	.short	0x0000
        /*0028*/ 	.byte	0x00, 0xf0, 0x41, 0x07


	//----- nvinfo : EIATTR_MAXREG_COUNT
	.align		4
.L_1602:
        /*002c*/ 	.byte	0x03, 0x1b
        /*002e*/ 	.short	0x00ff


	//----- nvinfo : EIATTR_NUM_BARRIERS
	.align		4
        /*0030*/ 	.byte	0x02, 0x4c
        /*0032*/ 	.byte	0x01
	.zero		1


	//----- nvinfo : EIATTR_MERCURY_ISA_VERSION
	.align		4
        /*0034*/ 	.byte	0x03, 0x5f
        /*0036*/ 	.short	0x0000


	//----- nvinfo : EIATTR_COOP_GROUP_MASK_REGIDS
	.align		4
        /*0038*/ 	.byte	0x04, 0x29
        /*003a*/ 	.short	(.L_1604 - .L_1603)


	//   ....[0]....
.L_1603:
        /*003c*/ 	.word	0xffffffff


	//   ....[1]....
        /*0040*/ 	.word	0xffffffff


	//   ....[2]....
        /*0044*/ 	.word	0xffffffff


	//   ....[3]....
        /*0048*/ 	.word	0xffffffff


	//   ....[4]....
        /*004c*/ 	.word	0xffffffff


	//   ....[5]....
        /*0050*/ 	.word	0xffffffff


	//   ....[6]....
        /*0054*/ 	.word	0xffffffff


	//   ....[7]....
        /*0058*/ 	.word	0xffffffff


	//   ....[8]....
        /*005c*/ 	.word	0xffffffff


	//   ....[9]....
        /*0060*/ 	.word	0xffffffff


	//   ....[10]....
        /*0064*/ 	.word	0xffffffff


	//   ....[11]....
        /*0068*/ 	.word	0xffffffff


	//   ....[12]....
        /*006c*/ 	.word	0xffffffff


	//   ....[13]....
        /*0070*/ 	.word	0xffffffff


	//   ....[14]....
        /*0074*/ 	.word	0xffffffff


	//   ....[15]....
        /*0078*/ 	.word	0xffffffff


	//----- nvinfo : EIATTR_COOP_GROUP_INSTR_OFFSETS
	.align		4
.L_1604:
        /*007c*/ 	.byte	0x04, 0x28
        /*007e*/ 	.short	(.L_1606 - .L_1605)


	//   ....[0]....
.L_1605:
        /*0080*/ 	.word	0x00004fe0


	//   ....[1]....
        /*0084*/ 	.word	0x00005000


	//   ....[2]....
        /*0088*/ 	.word	0x000050a0


	//   ....[3]....
        /*008c*/ 	.word	0x000050b0


	//   ....[4]....
        /*0090*/ 	.word	0x00008450


	//   ....[5]....
        /*0094*/ 	.word	0x00008460


	//   ....[6]....
        /*0098*/ 	.word	0x00008490


	//   ....[7]....
        /*009c*/ 	.word	0x000084a0


	//   ....[8]....
        /*00a0*/ 	.word	0x0000b880


	//   ....[9]....
        /*00a4*/ 	.word	0x0000b8a0


	//   ....[10]....
        /*00a8*/ 	.word	0x0000b8c0


	//   ....[11]....
        /*00ac*/ 	.word	0x0000b8e0


	//   ....[12]....
        /*00b0*/ 	.word	0x0000caf0


	//   ....[13]....
        /*00b4*/ 	.word	0x0000cb30


	//   ....[14]....
        /*00b8*/ 	.word	0x0000cb70


	//   ....[15]....
        /*00bc*/ 	.word	0x0000cb90


	//----- nvinfo : EIATTR_EXIT_INSTR_OFFSETS
	.align		4
.L_1606:
        /*00c0*/ 	.byte	0x04, 0x1c
        /*00c2*/ 	.short	(.L_1608 - .L_1607)


	//   ....[0]....
.L_1607:
        /*00c4*/ 	.word	0x000002d0


	//   ....[1]....
        /*00c8*/ 	.word	0x00000b80


	//   ....[2]....
        /*00cc*/ 	.word	0x00000bb0


	//   ....[3]....
        /*00d0*/ 	.word	0x0000de60


	//   ....[4]....
        /*00d4*/ 	.word	0x0000df40


	//   ....[5]....
        /*00d8*/ 	.word	0x0000df60


	//----- nvinfo : EIATTR_CTAIDZ_USED
	.align		4
.L_1608:
        /*00dc*/ 	.byte	0x01, 0x04
	.zero		2


	//----- nvinfo : EIATTR_CRS_STACK_SIZE
	.align		4
        /*00e0*/ 	.byte	0x04, 0x1e
        /*00e2*/ 	.short	(.L_1610 - .L_1609)
.L_1609:
        /*00e4*/ 	.word	0x00000000
.L_1610:


//--------------------- .nv.info._ZN5flash24flash_fwd_splitkv_kernelI23Flash_fwd_kernel_traitsILi128ELi64ELi64ELi4ELb0ELb0EN7cutlass6half_tE19Flash_kernel_traitsILi128ELi64ELi64ELi4ES3_EELb1ELb0ELb0ELb0ELb1ELb0ELb0ELb1EEEvNS_16Flash_fwd_paramsE --------------------------
	.section	.nv.info._ZN5flash24flash_fwd_splitkv_kernelI23Flash_fwd_kernel_traitsILi128ELi64ELi64ELi4ELb0ELb0EN7cutlass6half_tE19Flash_kernel_traitsILi128ELi64ELi64ELi4ES3_EELb1ELb0ELb0ELb0ELb1ELb0ELb0ELb1EEEvNS_16Flash_fwd_paramsE,"",@"SHT_CUDA_INFO"
	.sectionflags	@""
	.align	4


	//----- nvinfo : EIATTR_CUDA_API_VERSION
	.align		4
        /*0000*/ 	.byte	0x04, 0x37
        /*0002*/ 	.short	(.L_1612 - .L_1611)
.L_1611:
        /*0004*/ 	.word	0x00000082


	//----- nvinfo : EIATTR_SW2861232_WAR
	.align		4
.L_1612:
        /*0008*/ 	.byte	0x01, 0x35
	.zero		2


	//----- nvinfo : EIATTR_PARAM_CBANK
	.align		4
        /*000c*/ 	.byte	0x04, 0x0a
        /*000e*/ 	.short	(.L_1614 - .L_1613)
	.align		4
.L_1613:
        /*0010*/ 	.word	index@(.nv.constant0._ZN5flash24flash_fwd_splitkv_kernelI23Flash_fwd_kernel_traitsILi128ELi64ELi64ELi4ELb0ELb0EN7cutlass6half_tE19Flash_kernel_traitsILi128ELi64ELi64ELi4ES3_EELb1ELb0ELb0ELb0ELb1ELb0ELb0ELb1EEEvNS_16Flash_fwd_paramsE)
        /*0014*/ 	.short	0x0160
        /*0016*/ 	.short	0x01d0


	//----- nvinfo : EIATTR_CBANK_PARAM_SIZE
	.align		4
.L_1614:
        /*0018*/ 	.byte	0x03, 0x19
        /*001a*/ 	.short	0x01d0


	//----- nvinfo : EIATTR_KPARAM_INFO
	.align		4
        /*001c*/ 	.byte	0x04, 0x17
        /*001e*/ 	.short	(.L_1616 - .L_1615)
.L_1615:
        /*0020*/ 	.word	0x00000000
        /*0024*/ 	.short	0x0000
        /*0026*/ 	.short	0x0000
        /*0028*/ 	.byte	0x00, 0xf0, 0x41, 0x07


	//----- nvinfo : EIATTR_MAXREG_COUNT
	.align		4
.L_1616:
        /*002c*/ 	.byte	0x03, 0x1b
        /*002e*/ 	.short	0x00ff


	//----- nvinfo : EIATTR_NUM_BARRIERS
	.align		4
        /*0030*/ 	.byte	0x02, 0x4c
        /*0032*/ 	.byte	0x01
	.zero		1


	//----- nvinfo : EIATTR_MERCURY_ISA_VERSION
	.align		4
        /*0034*/ 	.byte	0x03, 0x5f
        /*0036*/ 	.short	0x0000


	//----- nvinfo : EIATTR_COOP_GROUP_MASK_REGIDS
	.align		4
        /*0038*/ 	.byte	0x04, 0x29
        /*003a*/ 	.short	(.L_1618 - .L_1617)


	//   ....[0]....
.L_1617:
        /*003c*/ 	.word	0xffffffff


	//   ....[1]....
        /*0040*/ 	.word	0xffffffff


	//   ....[2]....
        /*0044*/ 	.word	0xffffffff


	//   ....[3]....
        /*0048*/ 	.word	0xffffffff


	//   ....[4]....
        /*004c*/ 	.word	0xffffffff


	//   ....[5]....
        /*0050*/ 	.word	0xffffffff


	//   ....[6]....
        /*0054*/ 	.word	0xffffffff


	//   ....[7]....
        /*0058*/ 	.word	0xffffffff


	//   ....[8]....
        /*005c*/ 	.word	0xffffffff


	//   ....[9]....
        /*0060*/ 	.word	0xffffffff


	//   ....[10]....
        /*0064*/ 	.word	0xffffffff


	//   ....[11]....
        /*0068*/ 	.word	0xffffffff


	//   ....[12]....
        /*006c*/ 	.word	0xffffffff


	//   ....[13]....
        /*0070*/ 	.word	0xffffffff


	//   ....[14]....
        /*0074*/ 	.word	0xffffffff


	//   ....[15]....
        /*0078*/ 	.word	0xffffffff


	//----- nvinfo : EIATTR_COOP_GROUP_INSTR_OFFSETS
	.align		4
.L_1618:
        /*007c*/ 	.byte	0x04, 0x28
        /*007e*/ 	.short	(.L_1620 - .L_1619)


	//   ....[0]....
.L_1619:
        /*0080*/ 	.word	0x0000e4c0


	//   ....[1]....
        /*0084*/ 	.word	0x0000e500


	//   ....[2]....
        /*0088*/ 	.word	0x0000e550


	//   ....[3]....
        /*008c*/ 	.word	0x0000e570


	//   ....[4]....
        /*0090*/ 	.word	0x00010be0


	//   ....[5]....
        /*0094*/ 	.word	0x00010bf0


	//   ....[6]....
        /*0098*/ 	.word	0x00010c20


	//   ....[7]....
        /*009c*/ 	.word	0x00010c30


	//   ....[8]....
        /*00a0*/ 	.word	0x000132b0


	//   ....[9]....
        /*00a4*/ 	.word	0x000132d0


	//   ....[10]....
        /*00a8*/ 	.word	0x00013300


	//   ....[11]....
        /*00ac*/ 	.word	0x00013310


	//   ....[12]....
        /*00b0*/ 	.word	0x00014530


	//   ....[13]....
        /*00b4*/ 	.word	0x00014570


	//   ....[14]....
        /*00b8*/ 	.word	0x000145b0


	//   ....[15]....
        /*00bc*/ 	.word	0x000145c0


	//----- nvinfo : EIATTR_EXIT_INSTR_OFFSETS
	.align		4
.L_1620:
        /*00c0*/ 	.byte	0x04, 0x1c
        /*00c2*/ 	.short	(.L_1622 - .L_1621)


	//   ....[0]....
.L_1621:
        /*00c4*/ 	.word	0x00000320


	//   ....[1]....
        /*00c8*/ 	.word	0x00000b20


	//   ....[2]....
        /*00cc*/ 	.word	0x00000b50


	//   ....[3]....
        /*00d0*/ 	.word	0x000158b0


	//   ....[4]....
        /*00d4*/ 	.word	0x00015980


	//----- nvinfo : EIATTR_CTAIDZ_USED
	.align		4
.L_1622:
        /*00d8*/ 	.byte	0x01, 0x04
	.zero		2


	//----- nvinfo : EIATTR_CRS_STACK_SIZE
	.align		4
        /*00dc*/ 	.byte	0x04, 0x1e
        /*00de*/ 	.short	(.L_1624 - .L_1623)
.L_1623:
        /*00e0*/ 	.word	0x00000000
.L_1624:


//--------------------- .nv.info._ZN5flash24flash_fwd_splitkv_kernelI23Flash_fwd_kernel_traitsILi128ELi64ELi64ELi4ELb0ELb0EN7cutlass6half_tE19Flash_kernel_traitsILi128ELi64ELi64ELi4ES3_EELb1ELb0ELb0ELb0ELb1ELb1ELb0ELb1EEEvNS_16Flash_fwd_paramsE --------------------------
	.section	.nv.info._ZN5flash24flash_fwd_splitkv_kernelI23Flash_fwd_kernel_traitsILi128ELi64ELi64ELi4ELb0ELb0EN7cutlass6half_tE19Flash_kernel_traitsILi128ELi64ELi64ELi4ES3_EELb1ELb0ELb0ELb0ELb1ELb1ELb0ELb1EEEvNS_16Flash_fwd_paramsE,"",@"SHT_CUDA_INFO"
	.sectionflags	@""
	.align	4


	//----- nvinfo : EIATTR_CUDA_API_VERSION
	.align		4
        /*0000*/ 	.byte	0x04, 0x37
        /*0002*/ 	.short	(.L_1626 - .L_1625)
.L_1625:
        /*0004*/ 	.word	0x00000082


	//----- nvinfo : EIATTR_SW2861232_WAR
	.align		4
.L_1626:
        /*0008*/ 	.byte	0x01, 0x35
	.zero		2


	//----- nvinfo : EIATTR_PARAM_CBANK
	.align		4
        /*000c*/ 	.byte	0x04, 0x0a
        /*000e*/ 	.short	(.L_1628 - .L_1627)
	.align		4
.L_1627:
        /*0010*/ 	.word	index@(.nv.constant0._ZN5flash24flash_fwd_splitkv_kernelI23Flash_fwd_kernel_traitsILi128ELi64ELi64ELi4ELb0ELb0EN7cutlass6half_tE19Flash_kernel_traitsILi128ELi64ELi64ELi4ES3_EELb1ELb0ELb0ELb0ELb1ELb1ELb0ELb1EEEvNS_16Flash_fwd_paramsE)
        /*0014*/ 	.short	0x0160
        /*0016*/ 	.short	0x01d0


	//----- nvinfo : EIATTR_CBANK_PARAM_SIZE
	.align		4
.L_1628:
        /*0018*/ 	.byte	0x03, 0x19
        /*001a*/ 	.short	0x01d0


	//----- nvinfo : EIATTR_KPARAM_INFO
	.align		4
        /*001c*/ 	.byte	0x04, 0x17
        /*001e*/ 	.short	(.L_1630 - .L_1629)
.L_1629:
        /*0020*/ 	.word	0x00000000
        /*0024*/ 	.short	0x0000
        /*0026*/ 	.short	0x0000
        /*0028*/ 	.byte	0x00, 0xf0, 0x41, 0x07


	//----- nvinfo : EIATTR_MAXREG_COUNT
	.align		4
.L_1630:
        /*002c*/ 	.byte	0x03, 0x1b
        /*002e*/ 	.short	0x00ff


	//----- nvinfo : EIATTR_NUM_BARRIERS
	.align		4
        /*0030*/ 	.byte	0x02, 0x4c
        /*0032*/ 	.byte	0x01
	.zero		1


	//----- nvinfo : EIATTR_MERCURY_ISA_VERSION
	.align		4
        /*0034*/ 	.byte	0x03, 0x5f
        /*0036*/ 	.short	0x0000


	//----- nvinfo : EIATTR_COOP_GROUP_MASK_REGIDS
	.align		4
        /*0038*/ 	.byte	0x04, 0x29
        /*003a*/ 	.short	(.L_1632 - .L_1631)


	//   ....[0]....
.L_1631:
        /*003c*/ 	.word	0xffffffff


	//   ....[1]....
        /*0040*/ 	.word	0xffffffff


	//   ....[2]....
        /*0044*/ 	.word	0xffffffff


	//   ....[3]....
        /*0048*/ 	.word	0xffffffff


	//   ....[4]....
        /*004c*/ 	.word	0xffffffff


	//   ....[5]....
        /*0050*/ 	.word	0xffffffff


	//   ....[6]....
        /*0054*/ 	.word	0xffffffff


	//   ....[7]....
        /*0058*/ 	.word	0xffffffff


	//   ....[8]....
        /*005c*/ 	.word	0xffffffff


	//   ....[9]....
        /*0060*/ 	.word	0xffffffff


	//   ....[10]....
        /*0064*/ 	.word	0xffffffff


	//   ....[11]....
        /*0068*/ 	.word	0xffffffff


	//   ....[12]....
        /*006c*/ 	.word	0xffffffff


	//   ....[13]....
        /*0070*/ 	.word	0xffffffff


	//   ....[14]....
        /*0074*/ 	.word	0xffffffff


	//   ....[15]....
        /*0078*/ 	.word	0xffffffff


	//----- nvinfo : EIATTR_COOP_GROUP_INSTR_OFFSETS
	.align		4
.L_1632:
        /*007c*/ 	.byte	0x04, 0x28
        /*007e*/ 	.short	(.L_1634 - .L_1633)


	//   ....[0]....
.L_1633:
        /*0080*/ 	.word	0x0000e8a0


	//   ....[1]....
        /*0084*/ 	.word	0x0000e8f0


	//   ....[2]....
        /*0088*/ 	.word	0x0000e950


	//   ....[3]....
        /*008c*/ 	.word	0x0000e970


	//   ....[4]....
        /*0090*/ 	.word	0x000113c0


	//   ....[5]....
        /*0094*/ 	.word	0x000113d0


	//   ....[6]....
        /*0098*/ 	.word	0x00011400


	//   ....[7]....
        /*009c*/ 	.word	0x00011410


	//   ....[8]....
        /*00a0*/ 	.word	0x00013ef0


	//   ....[9]....
        /*00a4*/ 	.word	0x00013f00


	//   ....[10]....
        /*00a8*/ 	.word	0x00013f30


	//   ....[11]....
        /*00ac*/ 	.word	0x00013f40


	//   ....[12]....
        /*00b0*/ 	.word	0x00015130


	//   ....[13]....
        /*00b4*/ 	.word	0x00015170


	//   ....[14]....
        /*00b8*/ 	.word	0x000151b0


	//   ....[15]....
        /*00bc*/ 	.word	0x000151c0


	//----- nvinfo : EIATTR_EXIT_INSTR_OFFSETS
	.align		4
.L_1634:
        /*00c0*/ 	.byte	0x04, 0x1c
        /*00c2*/ 	.short	(.L_1636 - .L_1635)


	//   ....[0]....
.L_1635:
        /*00c4*/ 	.word	0x00000320


	//   ....[1]....
        /*00c8*/ 	.word	0x00000b20


	//   ....[2]....
        /*00cc*/ 	.word	0x00000b50


	//   ....[3]....
        /*00d0*/ 	.word	0x000164b0


	//   ....[4]....
        /*00d4*/ 	.word	0x00016580


	//----- nvinfo : EIATTR_CTAIDZ_USED
	.align		4
.L_1636:
        /*00d8*/ 	.byte	0x01, 0x04
	.zero		2


	//----- nvinfo : EIATTR_CRS_STACK_SIZE
	.align		4
        /*00dc*/ 	.byte	0x04, 0x1e
        /*00de*/ 	.short	(.L_1638 - .L_1637)
.L_1637:
        /*00e0*/ 	.word	0x00000000
.L_1638:


//--------------------- .nv.info._ZN5flash24flash_fwd_splitkv_kernelI23Flash_fwd_kernel_traitsILi128ELi64ELi64ELi4ELb0ELb0EN7cutlass6half_tE19Flash_kernel_traitsILi128ELi64ELi64ELi4ES3_EELb1ELb0ELb1ELb0ELb0ELb0ELb0ELb1EEEvNS_16Flash_fwd_paramsE --------------------------
	.section	.nv.info._ZN5flash24flash_fwd_splitkv_kernelI23Flash_fwd_kernel_traitsILi128ELi64ELi64ELi4ELb0ELb0EN7cutlass6half_tE19Flash_kernel_traitsILi128ELi64ELi64ELi4ES3_EELb1ELb0ELb1ELb0ELb0ELb0ELb0ELb1EEEvNS_16Flash_fwd_paramsE,"",@"SHT_CUDA_INFO"
	.sectionflags	@""
	.align	4


	//----- nvinfo : EIATTR_CUDA_API_VERSION
	.align		4
        /*0000*/ 	.byte	0x04, 0x37
        /*0002*/ 	.short	(.L_1640 - .L_1639)
.L_1639:
        /*0004*/ 	.word	0x00000082


	//----- nvinfo : EIATTR_SW2861232_WAR
	.align		4
.L_1640:
        /*0008*/ 	.byte	0x01, 0x35
	.zero		2


	//----- nvinfo : EIATTR_PARAM_CBANK
	.align		4
        /*000c*/ 	.byte	0x04, 0x0a
        /*000e*/ 	.short	(.L_1642 - .L_1641)
	.align		4
.L_1641:
        /*0010*/ 	.word	index@(.nv.constant0._ZN5flash24flash_fwd_splitkv_kernelI23Flash_fwd_kernel_traitsILi128ELi64ELi64ELi4ELb0ELb0EN7cutlass6half_tE19Flash_kernel_traitsILi128ELi64ELi64ELi4ES3_EELb1ELb0ELb1ELb0ELb0ELb0ELb0ELb1EEEvNS_16Flash_fwd_paramsE)
        /*0014*/ 	.short	0x0160
        /*0016*/ 	.short	0x01d0


	//----- nvinfo : EIATTR_CBANK_PARAM_SIZE
	.align		4
.L_1642:
        /*0018*/ 	.byte	0x03, 0x19
        /*001a*/ 	.short	0x01d0


	//----- nvinfo : EIATTR_KPARAM_INFO
	.align		4
        /*001c*/ 	.byte	0x04, 0x17
        /*001e*/ 	.short	(.L_1644 - .L_1643)
.L_1643:
        /*0020*/ 	.word	0x00000000
        /*0024*/ 	.short	0x0000
        /*0026*/ 	.short	0x0000
        /*0028*/ 	.byte	0x00, 0xf0, 0x41, 0x07


	//----- nvinfo : EIATTR_MAXREG_COUNT
	.align		4
.L_1644:
        /*002c*/ 	.byte	0x03, 0x1b
        /*002e*/ 	.short	0x00ff


	//----- nvinfo : EIATTR_NUM_BARRIERS
	.align		4
        /*0030*/ 	.byte	0x02, 0x4c
        /*0032*/ 	.byte	0x01
	.zero		1


	//----- nvinfo : EIATTR_MERCURY_ISA_VERSION
	.align		4
        /*0034*/ 	.byte	0x03, 0x5f
        /*0036*/ 	.short	0x0000


	//----- nvinfo : EIATTR_COOP_GROUP_MASK_REGIDS
	.align		4
        /*0038*/ 	.byte	0x04, 0x29
        /*003a*/ 	.short	(.L_1646 - .L_1645)


	//   ....[0]....
.L_1645:
        /*003c*/ 	.word	0xffffffff


	//   ....[1]....
        /*0040*/ 	.word	0xffffffff


	//   ....[2]....
        /*0044*/ 	.word	0xffffffff


	//   ....[3]....
        /*0048*/ 	.word	0xffffffff


	//   ....[4]....
        /*004c*/ 	.word	0xffffffff


	//   ....[5]....
        /*0050*/ 	.word	0xffffffff


	//   ....[6]....
        /*0054*/ 	.word	0xffffffff


	//   ....[7]....
        /*0058*/ 	.word	0xffffffff


	//   ....[8]....
        /*005c*/ 	.word	0xffffffff


	//   ....[9]....
        /*0060*/ 	.word	0xffffffff


	//   ....[10]....
        /*0064*/ 	.word	0xffffffff


	//   ....[11]....
        /*0068*/ 	.word	0xffffffff


	//   ....[12]....
        /*006c*/ 	.word	0xffffffff


	//   ....[13]....
        /*0070*/ 	.word	0xffffffff


	//   ....[14]....
        /*0074*/ 	.word	0xffffffff


	//   ....[15]....
        /*0078*/ 	.word	0xffffffff


	//----- nvinfo : EIATTR_COOP_GROUP_INSTR_OFFSETS
	.align		4
.L_1646:
        /*007c*/ 	.byte	0x04, 0x28
        /*007e*/ 	.short	(.L_1648 - .L_1647)


	//   ....[0]....
.L_1647:
        /*0080*/ 	.word	0x00010390


	//   ....[1]....
        /*0084*/ 	.word	0x000103c0


	//   ....[2]....
        /*0088*/ 	.word	0x00010410


	//   ....[3]....
        /*008c*/ 	.word	0x00010420


	//   ....[4]....
        /*0090*/ 	.word	0x00013310


	//   ....[5]....
        /*0094*/ 	.word	0x00013350


	//   ....[6]....
        /*0098*/ 	.word	0x00013370


	//   ....[7]....
        /*009c*/ 	.word	0x000133a0


	//   ....[8]....
        /*00a0*/ 	.word	0x00016350


	//   ....[9]....
        /*00a4*/ 	.word	0x00016370


	//   ....[10]....
        /*00a8*/ 	.word	0x00016390


	//   ....[11]....
        /*00ac*/ 	.word	0x000163b0


	//   ....[12]....
        /*00b0*/ 	.word	0x000175e0


	//   ....[13]....
        /*00b4*/ 	.word	0x00017620


	//   ....[14]....
        /*00b8*/ 	.word	0x00017660


	//   ....[15]....
        /*00bc*/ 	.word	0x00017670


	//----- nvinfo : EIATTR_EXIT_INSTR_OFFSETS
	.align		4
.L_1648:
        /*00c0*/ 	.byte	0x04, 0x1c
        /*00c2*/ 	.short	(.L_1650 - .L_1649)


	//   ....[0]....
.L_1649:
        /*00c4*/ 	.word	0x00000310


	//   ....[1]....
        /*00c8*/ 	.word	0x00000bb0


	//   ....[2]....
        /*00cc*/ 	.word	0x00000be0


	//   ....[3]....
        /*00d0*/ 	.word	0x00018990


	//   ....[4]....
        /*00d4*/ 	.word	0x00018a70


	//   ....[5]....
        /*00d8*/ 	.word	0x00018a90


	//----- nvinfo : EIATTR_CTAIDZ_USED
	.align		4
.L_1650:
        /*00dc*/ 	.byte	0x01, 0x04
	.zero		2


	//----- nvinfo : EIATTR_CRS_STACK_SIZE
	.align		4
        /*00e0*/ 	.byte	0x04, 0x1e
        /*00e2*/ 	.short	(.L_1652 - .L_1651)
.L_1651:
        /*00e4*/ 	.word	0x00000000
.L_1652:


//--------------------- .nv.info._ZN5flash24flash_fwd_splitkv_kernelI23Flash_fwd_kernel_traitsILi128ELi64ELi64ELi4ELb0ELb0EN7cutlass6half_tE19Flash_kernel_traitsILi128ELi64ELi64ELi4ES3_EELb1ELb0ELb1ELb0ELb0ELb1ELb0ELb1EEEvNS_16Flash_fwd_paramsE --------------------------
	.section	.nv.info._ZN5flash24flash_fwd_splitkv_kernelI23Flash_fwd_kernel_traitsILi128ELi64ELi64ELi4ELb0ELb0EN7cutlass6half_tE19Flash_kernel_traitsILi128ELi64ELi64ELi4ES3_EELb1ELb0ELb1ELb0ELb0ELb1ELb0ELb1EEEvNS_16Flash_fwd_paramsE,"",@"SHT_CUDA_INFO"
	.sectionflags	@""
	.align	4


	//----- nvinfo : EIATTR_CUDA_API_VERSION
	.align		4
        /*0000*/ 	.byte	0x04, 0x37
        /*0002*/ 	.short	(.L_1654 - .L_1653)
.L_1653:
        /*0004*/ 	.word	0x00000082


	//----- nvinfo : EIATTR_SW2861232_WAR
	.align		4
.L_1654:
        /*0008*/ 	.byte	0x01, 0x35
	.zero		2


	//----- nvinfo : EIATTR_PARAM_CBANK
	.align		4
        /*000c*/ 	.byte	0x04, 0x0a
        /*000e*/ 	.short	(.L_1656 - .L_1655)
	.align		4
.L_1655:
        /*0010*/ 	.word	index@(.nv.constant0._ZN5flash24flash_fwd_splitkv_kernelI23Flash_fwd_kernel_traitsILi128ELi64ELi64ELi4ELb0ELb0EN7cutlass6half_tE19Flash_kernel_traitsILi128ELi64ELi64ELi4ES3_EELb1ELb0ELb1ELb0ELb0ELb1ELb0ELb1EEEvNS_16Flash_fwd_paramsE)
        /*0014*/ 	.short	0x0160
        /*0016*/ 	.short	0x01d0


	//----- nvinfo : EIATTR_CBANK_PARAM_SIZE
	.align		4
.L_1656:
        /*0018*/ 	.byte	0x03, 0x19
        /*001a*/ 	.short	0x01d0


	//----- nvinfo : EIATTR_KPARAM_INFO
	.align		4
        /*001c*/ 	.byte	0x04, 0x17
        /*001e*/ 	.short	(.L_1658 - .L_1657)
.L_1657:
        /*0020*/ 	.word	0x00000000
        /*0024*/ 	.short	0x0000
        /*0026*/ 	.short	0x0000
        /*0028*/ 	.byte	0x00, 0xf0, 0x41, 0x07


	//----- nvinfo : EIATTR_MAXREG_COUNT
	.align		4
.L_1658:
        /*002c*/ 	.byte	0x03, 0x1b
        /*002e*/ 	.short	0x00ff


	//----- nvinfo : EIATTR_NUM_BARRIERS
	.align		4
        /*0030*/ 	.byte	0x02, 0x4c
        /*0032*/ 	.byte	0x01
	.zero		1


	//----- nvinfo : EIATTR_MERCURY_ISA_VERSION
	.align		4
        /*0034*/ 	.byte	0x03, 0x5f
        /*0036*/ 	.short	0x0000


	//----- nvinfo : EIATTR_COOP_GROUP_MASK_REGIDS
	.align		4
        /*0038*/ 	.byte	0x04, 0x29
        /*003a*/ 	.short	(.L_1660 - .L_1659)


	//   ....[0]....
.L_1659:
        /*003c*/ 	.word	0xffffffff


	//   ....[1]....
        /*0040*/ 	.word	0xffffffff


	//   ....[2]....
        /*0044*/ 	.word	0xffffffff


	//   ....[3]....
        /*0048*/ 	.word	0xffffffff


	//   ....[4]....
        /*004c*/ 	.word	0xffffffff


	//   ....[5]....
        /*0050*/ 	.word	0xffffffff


	//   ....[6]....
        /*0054*/ 	.word	0xffffffff


	//   ....[7]....
        /*0058*/ 	.word	0xffffffff


	//   ....[8]....
        /*005c*/ 	.word	0xffffffff


	//   ....[9]....
        /*0060*/ 	.word	0xffffffff


	//   ....[10]....
        /*0064*/ 	.word	0xffffffff


	//   ....[11]....
        /*0068*/ 	.word	0xffffffff


	//   ....[12]....
        /*006c*/ 	.word	0xffffffff


	//   ....[13]....
        /*0070*/ 	.word	0xffffffff


	//   ....[14]....
        /*0074*/ 	.word	0xffffffff


	//   ....[15]....
        /*0078*/ 	.word	0xffffffff


	//----- nvinfo : EIATTR_COOP_GROUP_INSTR_OFFSETS
	.align		4
.L_1660:
        /*007c*/ 	.byte	0x04, 0x28
        /*007e*/ 	.short	(.L_1662 - .L_1661)


	//   ....[0]....
.L_1661:
        /*0080*/ 	.word	0x00010760


	//   ....[1]....
        /*0084*/ 	.word	0x000107b0


	//   ....[2]....
        /*0088*/ 	.word	0x00010810


	//   ....[3]....
        /*008c*/ 	.word	0x00010840


	//   ....[4]....
        /*0090*/ 	.word	0x00013b40


	//   ....[5]....
        /*0094*/ 	.word	0x00013b50


	//   ....[6]....
        /*0098*/ 	.word	0x00013b80


	//   ....[7]....
        /*009c*/ 	.word	0x00013b90


	//   ....[8]....
        /*00a0*/ 	.word	0x00016f70


	//   ....[9]....
        /*00a4*/ 	.word	0x00016f80


	//   ....[10]....
        /*00a8*/ 	.word	0x00016fa0


	//   ....[11]....
        /*00ac*/ 	.word	0x00016fc0


	//   ....[12]....
        /*00b0*/ 	.word	0x000181d0


	//   ....[13]....
        /*00b4*/ 	.word	0x00018210


	//   ....[14]....
        /*00b8*/ 	.word	0x00018250


	//   ....[15]....
        /*00bc*/ 	.word	0x00018260


	//----- nvinfo : EIATTR_EXIT_INSTR_OFFSETS
	.align		4
.L_1662:
        /*00c0*/ 	.byte	0x04, 0x1c
        /*00c2*/ 	.short	(.L_1664 - .L_1663)


	//   ....[0]....
.L_1663:
        /*00c4*/ 	.word	0x00000310


	//   ....[1]....
        /*00c8*/ 	.word	0x00000bb0


	//   ....[2]....
        /*00cc*/ 	.word	0x00000be0


	//   ....[3]....
        /*00d0*/ 	.word	0x00019580


	//   ....[4]....
        /*00d4*/ 	.word	0x00019660


	//   ....[5]....
        /*00d8*/ 	.word	0x00019680


	//----- nvinfo : EIATTR_CTAIDZ_USED
	.align		4
.L_1664:
        /*00dc*/ 	.byte	0x01, 0x04
	.zero		2


	//----- nvinfo : EIATTR_CRS_STACK_SIZE
	.align		4
        /*00e0*/ 	.byte	0x04, 0x1e
        /*00e2*/ 	.short	(.L_1666 - .L_1665)
.L_1665:
        /*00e4*/ 	.word	0x00000000
.L_1666:


//--------------------- .nv.info._ZN5flash24flash_fwd_splitkv_kernelI23Flash_fwd_kernel_traitsILi128ELi64ELi64ELi4ELb0ELb0EN7cutlass6half_tE19Flash_kernel_traitsILi128ELi64ELi64ELi4ES3_EELb1ELb0ELb0ELb0ELb1ELb0ELb1ELb0EEEvNS_16Flash_fwd_paramsE --------------------------
	.section	.nv.info._ZN5flash24flash_fwd_splitkv_kernelI23Flash_fwd_kernel_traitsILi128ELi64ELi64ELi4ELb0ELb0EN7cutlass6half_tE19Flash_kernel_traitsILi128ELi64ELi64ELi4ES3_EELb1ELb0ELb0ELb0ELb1ELb0ELb1ELb0EEEvNS_16Flash_fwd_paramsE,"",@"SHT_CUDA_INFO"
	.sectionflags	@""
	.align	4


	//----- nvinfo : EIATTR_CUDA_API_VERSION
	.align		4
        /*0000*/ 	.byte	0x04, 0x37
        /*0002*/ 	.short	(.L_1668 - .L_1667)
.L_1667:
        /*0004*/ 	.word	0x00000082


	//----- nvinfo : EIATTR_SW2861232_WAR
	.align		4
.L_1668:
        /*0008*/ 	.byte	0x01, 0x35
	.zero		2


	//----- nvinfo : EIATTR_PARAM_CBANK
	.align		4
        /*000c*/ 	.byte	0x04, 0x0a
        /*000e*/ 	.short	(.L_1670 - .L_1669)
	.align		4
.L_1669:
        /*0010*/ 	.word	index@(.nv.constant0._ZN5flash24flash_fwd_splitkv_kernelI23Flash_fwd_kernel_traitsILi128ELi64ELi64ELi4ELb0ELb0EN7cutlass6half_tE19Flash_kernel_traitsILi128ELi64ELi64ELi4ES3_EELb1ELb0ELb0ELb0ELb1ELb0ELb1ELb0EEEvNS_16Flash_fwd_paramsE)
        /*0014*/ 	.short	0x0160
        /*0016*/ 	.short	0x01d0


	//----- nvinfo : EIATTR_CBANK_PARAM_SIZE
	.align		4
.L_1670:
        /*0018*/ 	.byte	0x03, 0x19
        /*001a*/ 	.short	0x01d0


	//----- nvinfo : EIATTR_KPARAM_INFO
	.align		4
        /*001c*/ 	.byte	0x04, 0x17
        /*001e*/ 	.short	(.L_1672 - .L_1671)
.L_1671:
        /*0020*/ 	.word	0x00000000
        /*0024*/ 	.short	0x0000
        /*0026*/ 	.short	0x0000
        /*0028*/ 	.byte	0x00, 0xf0, 0x41, 0x07


	//----- nvinfo : EIATTR_MAXREG_COUNT
	.align		4
.L_1672:
        /*002c*/ 	.byte	0x03, 0x1b
        /*002e*/ 	.short	0x00ff


	//----- nvinfo : EIATTR_NUM_BARRIERS
	.align		4
        /*0030*/ 	.byte	0x02, 0x4c
        /*0032*/ 	.byte	0x01
	.zero		1


	//----- nvinfo : EIATTR_MERCURY_ISA_VERSION
	.align		4
        /*0034*/ 	.byte	0x03, 0x5f
        /*0036*/ 	.short	0x0000


	//----- nvinfo : EIATTR_COOP_GROUP_MASK_REGIDS
	.align		4
        /*0038*/ 	.byte	0x04, 0x29
        /*003a*/ 	.short	(.L_1674 - .L_1673)


	//   ....[0]....
.L_1673:
        /*003c*/ 	.word	0xffffffff


	//   ....[1]....
        /*0040*/ 	.word	0xffffffff


	//   ....[2]....
        /*0044*/ 	.word	0xffffffff


	//   ....[3]....
        /*0048*/ 	.word	0xffffffff


	//   ....[4]....
        /*004c*/ 	.word	0xffffffff


	//   ....[5]....
        /*0050*/ 	.word	0xffffffff


	//   ....[6]....
        /*0054*/ 	.word	0xffffffff


	//   ....[7]....
        /*0058*/ 	.word	0xffffffff


	//   ....[8]....
        /*005c*/ 	.word	0xffffffff


	//   ....[9]....
        /*0060*/ 	.word	0xffffffff


	//   ....[10]....
        /*0064*/ 	.word	0xffffffff


	//   ....[11]....
        /*0068*/ 	.word	0xffffffff


	//   ....[12]....
        /*006c*/ 	.word	0xffffffff


	//   ....[13]....
        /*0070*/ 	.word	0xffffffff


	//   ....[14]....
        /*0074*/ 	.word	0xffffffff


	//   ....[15]....
        /*0078*/ 	.word	0xffffffff


	//----- nvinfo : EIATTR_COOP_GROUP_INSTR_OFFSETS
	.align		4
.L_1674:
        /*007c*/ 	.byte	0x04, 0x28
        /*007e*/ 	.short	(.L_1676 - .L_1675)


	//   ....[0]....
.L_1675:
        /*0080*/ 	.word	0x000039a0


	//   ....[1]....
        /*0084*/ 	.word	0x00003a80


	//   ....[2]....
        /*0088*/ 	.word	0x00003a90


	//   ....[3]....
        /*008c*/ 	.word	0x00003ad0


	//   ....[4]....
        /*0090*/ 	.word	0x000060e0


	//   ....[5]....
        /*0094*/ 	.word	0x000060f0


	//   ....[6]....
        /*0098*/ 	.word	0x00006120


	//   ....[7]....
        /*009c*/ 	.word	0x00006130


	//   ....[8]....
        /*00a0*/ 	.word	0x00008770


	//   ....[9]....
        /*00a4*/ 	.word	0x00008790


	//   ....[10]....
        /*00a8*/ 	.word	0x000087c0


	//   ....[11]....
        /*00ac*/ 	.word	0x000087d0


	//   ....[12]....
        /*00b0*/ 	.word	0x000099e0


	//   ....[13]....
        /*00b4*/ 	.word	0x00009a10


	//   ....[14]....
        /*00b8*/ 	.word	0x00009a70


	//   ....[15]....
        /*00bc*/ 	.word	0x00009a80


	//----- nvinfo : EIATTR_EXIT_INSTR_OFFSETS
	.align		4
.L_1676:
        /*00c0*/ 	.byte	0x04, 0x1c
        /*00c2*/ 	.short	(.L_1678 - .L_1677)


	//   ....[0]....
.L_1677:
        /*00c4*/ 	.word	0x00000410


	//   ....[1]....
        /*00c8*/ 	.word	0x00000bc0


	//   ....[2]....
        /*00cc*/ 	.word	0x00000bf0


	//   ....[3]....
        /*00d0*/ 	.word	0x0000a9b0


	//   ....[4]....
        /*00d4*/ 	.word	0x0000a9e0


	//----- nvinfo : EIATTR_CTAIDZ_USED
	.align		4
.L_1678:
        /*00d8*/ 	.byte	0x01, 0x04
	.zero		2


	//----- nvinfo : EIATTR_CRS_STACK_SIZE
	.align		4
        /*00dc*/ 	.byte	0x04, 0x1e
        /*00de*/ 	.short	(.L_1680 - .L_1679)
.L_1679:
        /*00e0*/ 	.word	0x00000000
.L_1680:


//--------------------- .nv.info._ZN5flash24flash_fwd_splitkv_kernelI23Flash_fwd_kernel_traitsILi128ELi64ELi64ELi4ELb0ELb0EN7cutlass6half_tE19Flash_kernel_traitsILi128ELi64ELi64ELi4ES3_EELb1ELb0ELb0ELb0ELb1ELb1ELb1ELb0EEEvNS_16Flash_fwd_paramsE --------------------------
	.section	.nv.info._ZN5flash24flash_fwd_splitkv_kernelI23Flash_fwd_kernel_traitsILi128ELi64ELi64ELi4ELb0ELb0EN7cutlass6half_tE19Flash_kernel_traitsILi128ELi64ELi64ELi4ES3_EELb1ELb0ELb0ELb0ELb1ELb1ELb1ELb0EEEvNS_16Flash_fwd_paramsE,"",@"SHT_CUDA_INFO"
	.sectionflags	@""
	.align	4


	//----- nvinfo : EIATTR_CUDA_API_VERSION
	.align		4
        /*0000*/ 	.byte	0x04, 0x37
        /*0002*/ 	.short	(.L_1682 - .L_1681)
.L_1681:
        /*0004*/ 	.word	0x00000082


	//----- nvinfo : EIATTR_SW2861232_WAR
	.align		4
.L_1682:
        /*0008*/ 	.byte	0x01, 0x35
	.zero		2


	//----- nvinfo : EIATTR_PARAM_CBANK
	.align		4
        /*000c*/ 	.byte	0x04, 0x0a
        /*000e*/ 	.short	(.L_1684 - .L_1683)
	.align		4
.L_1683:
        /*0010*/ 	.word	index@(.nv.constant0._ZN5flash24flash_fwd_splitkv_kernelI23Flash_fwd_kernel_traitsILi128ELi64ELi64ELi4ELb0ELb0EN7cutlass6half_tE19Flash_kernel_traitsILi128ELi64ELi64ELi4ES3_EELb1ELb0ELb0ELb0ELb1ELb1ELb1ELb0EEEvNS_16Flash_fwd_paramsE)
        /*0014*/ 	.short	0x0160
        /*0016*/ 	.short	0x01d0


	//----- nvinfo : EIATTR_CBANK_PARAM_SIZE
	.align		4
.L_1684:
        /*0018*/ 	.byte	0x03, 0x19
        /*001a*/ 	.short	0x01d0


	//----- nvinfo : EIATTR_KPARAM_INFO
	.align		4
        /*001c*/ 	.byte	0x04, 0x17
        /*001e*/ 	.short	(.L_1686 - .L_1685)
.L_1685:
        /*0020*/ 	.word	0x00000000
        /*0024*/ 	.short	0x0000
        /*0026*/ 	.short	0x0000
        /*0028*/ 	.byte	0x00, 0xf0, 0x41, 0x07


	//----- nvinfo : EIATTR_MAXREG_COUNT
	.align		4
.L_1686:
        /*002c*/ 	.byte	0x03, 0x1b
        /*002e*/ 	.short	0x00ff


	//----- nvinfo : EIATTR_NUM_BARRIERS
	.align		4
        /*0030*/ 	.byte	0x02, 0x4c
        /*0032*/ 	.byte	0x01
	.zero		1


	//----- nvinfo : EIATTR_MERCURY_ISA_VERSION
	.align		4
        /*0034*/ 	.byte	0x03, 0x5f
        /*0036*/ 	.short	0x0000


	//----- nvinfo : EIATTR_COOP_GROUP_MASK_REGIDS
	.align		4
        /*0038*/ 	.byte	0x04, 0x29
        /*003a*/ 	.short	(.L_1688 - .L_1687)


	//   ....[0]....
.L_1687:
        /*003c*/ 	.word	0xffffffff


	//   ....[1]....
        /*0040*/ 	.word	0xffffffff


	//   ....[2]....
        /*0044*/ 	.word	0xffffffff


	//   ....[3]....
        /*0048*/ 	.word	0xffffffff


	//   ....[4]....
        /*004c*/ 	.word	0xffffffff


	//   ....[5]....
        /*0050*/ 	.word	0xffffffff


	//   ....[6]....
        /*0054*/ 	.word	0xffffffff


	//   ....[7]....
        /*0058*/ 	.word	0xffffffff


	//   ....[8]....
        /*005c*/ 	.word	0xffffffff


	//   ....[9]....
        /*0060*/ 	.word	0xffffffff


	//   ....[10]....
        /*0064*/ 	.word	0xffffffff


	//   ....[11]....
        /*0068*/ 	.word	0xffffffff


	//   ....[12]....
        /*006c*/ 	.word	0xffffffff


	//   ....[13]....
        /*0070*/ 	.word	0xffffffff


	//   ....[14]....
        /*0074*/ 	.word	0xffffffff


	//   ....[15]....
        /*0078*/ 	.word	0xffffffff


	//----- nvinfo : EIATTR_COOP_GROUP_INSTR_OFFSETS
	.align		4
.L_1688:
        /*007c*/ 	.byte	0x04, 0x28
        /*007e*/ 	.short	(.L_1690 - .L_1689)


	//   ....[0]....
.L_1689:
        /*0080*/ 	.word	0x00003e00


	//   ....[1]....
        /*0084*/ 	.word	0x00003e30


	//   ....[2]....
        /*0088*/ 	.word	0x00003e50


	//   ....[3]....
        /*008c*/ 	.word	0x00003e70


	//   ....[4]....
        /*0090*/ 	.word	0x000068a0


	//   ....[5]....
        /*0094*/ 	.word	0x000068b0


	//   ....[6]....
        /*0098*/ 	.word	0x000068e0


	//   ....[7]....
        /*009c*/ 	.word	0x000068f0


	//   ....[8]....
        /*00a0*/ 	.word	0x00009380


	//   ....[9]....
        /*00a4*/ 	.word	0x000093a0


	//   ....[10]....
        /*00a8*/ 	.word	0x000093d0


	//   ....[11]....
        /*00ac*/ 	.word	0x000093e0


	//   ....[12]....
        /*00b0*/ 	.word	0x0000a5b0


	//   ....[13]....
        /*00b4*/ 	.word	0x0000a5e0


	//   ....[14]....
        /*00b8*/ 	.word	0x0000a640


	//   ....[15]....
        /*00bc*/ 	.word	0x0000a650


	//----- nvinfo : EIATTR_EXIT_INSTR_OFFSETS
	.align		4
.L_1690:
        /*00c0*/ 	.byte	0x04, 0x1c
        /*00c2*/ 	.short	(.L_1692 - .L_1691)


	//   ....[0]....
.L_1691:
        /*00c4*/ 	.word	0x00000410


	//   ....[1]....
        /*00c8*/ 	.word	0x00000bc0


	//   ....[2]....
        /*00cc*/ 	.word	0x00000bf0


	//   ....[3]....
        /*00d0*/ 	.word	0x0000b580


	//   ....[4]....
        /*00d4*/ 	.word	0x0000b5b0


	//----- nvinfo : EIATTR_CTAIDZ_USED
	.align		4
.L_1692:
        /*00d8*/ 	.byte	0x01, 0x04
	.zero		2


	//----- nvinfo : EIATTR_CRS_STACK_SIZE
	.align		4
        /*00dc*/ 	.byte	0x04, 0x1e
        /*00de*/ 	.short	(.L_1694 - .L_1693)
.L_1693:
        /*00e0*/ 	.word	0x00000000
.L_1694:


//--------------------- .nv.info._ZN5flash24flash_fwd_splitkv_kernelI23Flash_fwd_kernel_traitsILi128ELi64ELi64ELi4ELb0ELb0EN7cutlass6half_tE19Flash_kernel_traitsILi128ELi64ELi64ELi4ES3_EELb1ELb0ELb1ELb0ELb0ELb0ELb1ELb0EEEvNS_16Flash_fwd_paramsE --------------------------
	.section	.nv.info._ZN5flash24flash_fwd_splitkv_kernelI23Flash_fwd_kernel_traitsILi128ELi64ELi64ELi4ELb0ELb0EN7cutlass6half_tE19Flash_kernel_traitsILi128ELi64ELi64ELi4ES3_EELb1ELb0ELb1ELb0ELb0ELb0ELb1ELb0EEEvNS_16Flash_fwd_paramsE,"",@"SHT_CUDA_INFO"
	.sectionflags	@""
	.align	4


	//----- nvinfo : EIATTR_CUDA_API_VERSION
	.align		4
        /*0000*/ 	.byte	0x04, 0x37
        /*0002*/ 	.short	(.L_1696 - .L_1695)
.L_1695:
        /*0004*/ 	.word	0x00000082


	//----- nvinfo : EIATTR_SW2861232_WAR
	.align		4
.L_1696:
        /*0008*/ 	.byte	0x01, 0x35
	.zero		2


	//----- nvinfo : EIATTR_PARAM_CBANK
	.align		4
        /*000c*/ 	.byte	0x04, 0x0a
        /*000e*/ 	.short	(.L_1698 - .L_1697)
	.align		4
.L_1697:
        /*0010*/ 	.word	index@(.nv.constant0._ZN5flash24flash_fwd_splitkv_kernelI23Flash_fwd_kernel_traitsILi128ELi64ELi64ELi4ELb0ELb0EN7cutlass6half_tE19Flash_kernel_traitsILi128ELi64ELi64ELi4ES3_EELb1ELb0ELb1ELb0ELb0ELb0ELb1ELb0EEEvNS_16Flash_fwd_paramsE)
        /*0014*/ 	.short	0x0160
        /*0016*/ 	.short	0x01d0


	//----- nvinfo : EIATTR_CBANK_PARAM_SIZE
	.align		4
.L_1698:
        /*0018*/ 	.byte	0x03, 0x19
        /*001a*/ 	.short	0x01d0


	//----- nvinfo : EIATTR_KPARAM_INFO
	.align		4
        /*001c*/ 	.byte	0x04, 0x17
        /*001e*/ 	.short	(.L_1700 - .L_1699)
.L_1699:
        /*0020*/ 	.word	0x00000000
        /*0024*/ 	.short	0x0000
        /*0026*/ 	.short	0x0000
        /*0028*/ 	.byte	0x00, 0xf0, 0x41, 0x07


	//----- nvinfo : EIATTR_MAXREG_COUNT
	.align		4
.L_1700:
        /*002c*/ 	.byte	0x03, 0x1b
        /*002e*/ 	.short	0x00ff


	//----- nvinfo : EIATTR_NUM_BARRIERS
	.align		4
        /*0030*/ 	.byte	0x02, 0x4c
        /*0032*/ 	.byte	0x01
	.zero		1


	//----- nvinfo : EIATTR_MERCURY_ISA_VERSION
	.align		4
        /*0034*/ 	.byte	0x03, 0x5f
        /*0036*/ 	.short	0x0000


	//----- nvinfo : EIATTR_COOP_GROUP_MASK_REGIDS
	.align		4
        /*0038*/ 	.byte	0x04, 0x29
        /*003a*/ 	.short	(.L_1702 - .L_1701)


	//   ....[0]....
.L_1701:
        /*003c*/ 	.word	0xffffffff


	//   ....[1]....
        /*0040*/ 	.word	0xffffffff


	//   ....[2]....
        /*0044*/ 	.word	0xffffffff


	//   ....[3]....
        /*0048*/ 	.word	0xffffffff


	//   ....[4]....
        /*004c*/ 	.word	0xffffffff


	//   ....[5]....
        /*0050*/ 	.word	0xffffffff


	//   ....[6]....
        /*0054*/ 	.word	0xffffffff


	//   ....[7]....
        /*0058*/ 	.word	0xffffffff


	//   ....[8]....
        /*005c*/ 	.word	0xffffffff


	//   ....[9]....
        /*0060*/ 	.word	0xffffffff


	//   ....[10]....
        /*0064*/ 	.word	0xffffffff


	//   ....[11]....
        /*0068*/ 	.word	0xffffffff


	//   ....[12]....
        /*006c*/ 	.word	0xffffffff


	//   ....[13]....
        /*0070*/ 	.word	0xffffffff


	//   ....[14]....
        /*0074*/ 	.word	0xffffffff


	//   ....[15]....
        /*0078*/ 	.word	0xffffffff


	//----- nvinfo : EIATTR_COOP_GROUP_INSTR_OFFSETS
	.align		4
.L_1702:
        /*007c*/ 	.byte	0x04, 0x28
        /*007e*/ 	.short	(.L_1704 - .L_1703)


	//   ....[0]....
.L_1703:
        /*0080*/ 	.word	0x00004f30


	//   ....[1]....
        /*0084*/ 	.word	0x00004f80


	//   ....[2]....
        /*0088*/ 	.word	0x00004fe0


	//   ....[3]....
        /*008c*/ 	.word	0x00005010


	//   ....[4]....
        /*0090*/ 	.word	0x00007fc0


	//   ....[5]....
        /*0094*/ 	.word	0x00007fd0


	//   ....[6]....
        /*0098*/ 	.word	0x00008000


	//   ....[7]....
        /*009c*/ 	.word	0x00008010


	//   ....[8]....
        /*00a0*/ 	.word	0x0000afb0


	//   ....[9]....
        /*00a4*/ 	.word	0x0000afd0


	//   ....[10]....
        /*00a8*/ 	.word	0x0000aff0


	//   ....[11]....
        /*00ac*/ 	.word	0x0000b010


	//   ....[12]....
        /*00b0*/ 	.word	0x0000c230


	//   ....[13]....
        /*00b4*/ 	.word	0x0000c270


	//   ....[14]....
        /*00b8*/ 	.word	0x0000c2e0


	//   ....[15]....
        /*00bc*/ 	.word	0x0000c300


	//----- nvinfo : EIATTR_EXIT_INSTR_OFFSETS
	.align		4
.L_1704:
        /*00c0*/ 	.byte	0x04, 0x1c
        /*00c2*/ 	.short	(.L_1706 - .L_1705)


	//   ....[0]....
.L_1705:
        /*00c4*/ 	.word	0x00000410


	//   ....[1]....
        /*00c8*/ 	.word	0x00000e50


	//   ....[2]....
        /*00cc*/ 	.word	0x00000e80


	//   ....[3]....
        /*00d0*/ 	.word	0x0000d410


	//   ....[4]....
        /*00d4*/ 	.word	0x0000d450


	//   ....[5]....
        /*00d8*/ 	.word	0x0000d470


	//----- nvinfo : EIATTR_CTAIDZ_USED
	.align		4
.L_1706:
        /*00dc*/ 	.byte	0x01, 0x04
	.zero		2


	//----- nvinfo : EIATTR_CRS_STACK_SIZE
	.align		4
        /*00e0*/ 	.byte	0x04, 0x1e
        /*00e2*/ 	.short	(.L_1708 - .L_1707)
.L_1707:
        /*00e4*/ 	.word	0x00000000
.L_1708:


//--------------------- .nv.info._ZN5flash24flash_fwd_splitkv_kernelI23Flash_fwd_kernel_traitsILi128ELi64ELi64ELi4ELb0ELb0EN7cutlass6half_tE19Flash_kernel_traitsILi128ELi64ELi64ELi4ES3_EELb1ELb0ELb1ELb0ELb0ELb1ELb1ELb0EEEvNS_16Flash_fwd_paramsE --------------------------
	.section	.nv.info._ZN5flash24flash_fwd_splitkv_kernelI23Flash_fwd_kernel_traitsILi128ELi64ELi64ELi4ELb0ELb0EN7cutlass6half_tE19Flash_kernel_traitsILi128ELi64ELi64ELi4ES3_EELb1ELb0ELb1ELb0ELb0ELb1ELb1ELb0EEEvNS_16Flash_fwd_paramsE,"",@"SHT_CUDA_INFO"
	.sectionflags	@""
	.align	4


	//----- nvinfo : EIATTR_CUDA_API_VERSION
	.align		4
        /*0000*/ 	.byte	0x04, 0x37
        /*0002*/ 	.short	(.L_1710 - .L_1709)
.L_1709:
        /*0004*/ 	.word	0x00000082


	//----- nvinfo : EIATTR_SW2861232_WAR
	.align		4
.L_1710:
        /*0008*/ 	.byte	0x01, 0x35
	.zero		2


	//----- nvinfo : EIATTR_PARAM_CBANK
	.align		4
        /*000c*/ 	.byte	0x04, 0x0a
        /*000e*/ 	.short	(.L_1712 - .L_1711)
	.align		4
.L_1711:
        /*0010*/ 	.word	index@(.nv.constant0._ZN5flash24flash_fwd_splitkv_kernelI23Flash_fwd_kernel_traitsILi128ELi64ELi64ELi4ELb0ELb0EN7cutlass6half_tE19Flash_kernel_traitsILi128ELi64ELi64ELi4ES3_EELb1ELb0ELb1ELb0ELb0ELb1ELb1ELb0EEEvNS_16Flash_fwd_paramsE)
        /*0014*/ 	.short	0x0160
        /*0016*/ 	.short	0x01d0


	//----- nvinfo : EIATTR_CBANK_PARAM_SIZE
	.align		4
.L_1712:
        /*0018*/ 	.byte	0x03, 0x19
        /*001a*/ 	.short	0x01d0


	//----- nvinfo : EIATTR_KPARAM_INFO
	.align		4
        /*001c*/ 	.byte	0x04, 0x17
        /*001e*/ 	.short	(.L_1714 - .L_1713)
.L_1713:
        /*0020*/ 	.word	0x00000000
        /*0024*/ 	.short	0x0000
        /*0026*/ 	.short	0x0000
        /*0028*/ 	.byte	0x00, 0xf0, 0x41, 0x07


	//----- nvinfo : EIATTR_MAXREG_COUNT
	.align		4
.L_1714:
        /*002c*/ 	.byte	0x03, 0x1b
        /*002e*/ 	.short	0x00ff


	//----- nvinfo : EIATTR_NUM_BARRIERS
	.align		4
        /*0030*/ 	.byte	0x02, 0x4c
        /*0032*/ 	.byte	0x01
	.zero		1


	//----- nvinfo : EIATTR_MERCURY_ISA_VERSION
	.align		4
        /*0034*/ 	.byte	0x03, 0x5f
        /*0036*/ 	.short	0x0000


	//----- nvinfo : EIATTR_COOP_GROUP_MASK_REGIDS
	.align		4
        /*0038*/ 	.byte	0x04, 0x29
        /*003a*/ 	.short	(.L_1716 - .L_1715)


	//   ....[0]....
.L_1715:
        /*003c*/ 	.word	0xffffffff


	//   ....[1]....
        /*0040*/ 	.word	0xffffffff


	//   ....[2]....
        /*0044*/ 	.word	0xffffffff


	//   ....[3]....
        /*0048*/ 	.word	0xffffffff


	//   ....[4]....
        /*004c*/ 	.word	0xffffffff


	//   ....[5]....
        /*0050*/ 	.word	0xffffffff


	//   ....[6]....
        /*0054*/ 	.word	0xffffffff


	//   ....[7]....
        /*0058*/ 	.word	0xffffffff


	//   ....[8]....
        /*005c*/ 	.word	0xffffffff


	//   ....[9]....
        /*0060*/ 	.word	0xffffffff


	//   ....[10]....
        /*0064*/ 	.word	0xffffffff


	//   ....[11]....
        /*0068*/ 	.word	0xffffffff


	//   ....[12]....
        /*006c*/ 	.word	0xffffffff


	//   ....[13]....
        /*0070*/ 	.word	0xffffffff


	//   ....[14]....
        /*0074*/ 	.word	0xffffffff


	//   ....[15]....
        /*0078*/ 	.word	0xffffffff


	//----- nvinfo : EIATTR_COOP_GROUP_INSTR_OFFSETS
	.align		4
.L_1716:
        /*007c*/ 	.byte	0x04, 0x28
        /*007e*/ 	.short	(.L_1718 - .L_1717)


	//   ....[0]....
.L_1717:
        /*0080*/ 	.word	0x00005300


	//   ....[1]....
        /*0084*/ 	.word	0x00005350


	//   ....[2]....
        /*0088*/ 	.word	0x000053b0


	//   ....[3]....
        /*008c*/ 	.word	0x000053d0


	//   ....[4]....
        /*0090*/ 	.word	0x00008750


	//   ....[5]....
        /*0094*/ 	.word	0x00008790


	//   ....[6]....
        /*0098*/ 	.word	0x000087b0


	//   ....[7]....
        /*009c*/ 	.word	0x000087d0


	//   ....[8]....
        /*00a0*/ 	.word	0x0000bb70


	//   ....[9]....
        /*00a4*/ 	.word	0x0000bb80


	//   ....[10]....
        /*00a8*/ 	.word	0x0000bba0


	//   ....[11]....
        /*00ac*/ 	.word	0x0000bbc0


	//   ....[12]....
        /*00b0*/ 	.word	0x0000cdc0


	//   ....[13]....
        /*00b4*/ 	.word	0x0000ce00


	//   ....[14]....
        /*00b8*/ 	.word	0x0000ce70


	//   ....[15]....
        /*00bc*/ 	.word	0x0000ce90


	//----- nvinfo : EIATTR_EXIT_INSTR_OFFSETS
	.align		4
.L_1718:
        /*00c0*/ 	.byte	0x04, 0x1c
        /*00c2*/ 	.short	(.L_1720 - .L_1719)


	//   ....[0]....
.L_1719:
        /*00c4*/ 	.word	0x00000410


	//   ....[1]....
        /*00c8*/ 	.word	0x00000e50


	//   ....[2]....
        /*00cc*/ 	.word	0x00000e80


	//   ....[3]....
        /*00d0*/ 	.word	0x0000dfa0


	//   ....[4]....
        /*00d4*/ 	.word	0x0000dfe0


	//   ....[5]....
        /*00d8*/ 	.word	0x0000e000


	//----- nvinfo : EIATTR_CTAIDZ_USED
	.align		4
.L_1720:
        /*00dc*/ 	.byte	0x01, 0x04
	.zero		2


	//----- nvinfo : EIATTR_CRS_STACK_SIZE
	.align		4
        /*00e0*/ 	.byte	0x04, 0x1e
        /*00e2*/ 	.short	(.L_1722 - .L_1721)
.L_1721:
        /*00e4*/ 	.word	0x00000000
.L_1722:


//--------------------- .nv.info._ZN5flash24flash_fwd_splitkv_kernelI23Flash_fwd_kernel_traitsILi128ELi64ELi64ELi4ELb0ELb0EN7cutlass6half_tE19Flash_kernel_traitsILi128ELi64ELi64ELi4ES3_EELb1ELb0ELb0ELb0ELb1ELb0ELb1ELb1EEEvNS_16Flash_fwd_paramsE --------------------------
	.section	.nv.info._ZN5flash24flash_fwd_splitkv_kernelI23Flash_fwd_kernel_traitsILi128ELi64ELi64ELi4ELb0ELb0EN7cutlass6half_tE19Flash_kernel_traitsILi128ELi64ELi64ELi4ES3_EELb1ELb0ELb0ELb0ELb1ELb0ELb1ELb1EEEvNS_16Flash_fwd_paramsE,"",@"SHT_CUDA_INFO"
	.sectionflags	@""
	.align	4


	//----- nvinfo : EIATTR_CUDA_API_VERSION
	.align		4
        /*0000*/ 	.byte	0x04, 0x37
        /*0002*/ 	.short	(.L_1724 - .L_1723)
.L_1723:
        /*0004*/ 	.word	0x00000082


	//----- nvinfo : EIATTR_SW2861232_WAR
	.align		4
.L_1724:
        /*0008*/ 	.byte	0x01, 0x35
	.zero		2


	//----- nvinfo : EIATTR_PARAM_CBANK
	.align		4
        /*000c*/ 	.byte	0x04, 0x0a
        /*000e*/ 	.short	(.L_1726 - .L_1725)
	.align		4
.L_1725:
        /*0010*/ 	.word	index@(.nv.constant0._ZN5flash24flash_fwd_splitkv_kernelI23Flash_fwd_kernel_traitsILi128ELi64ELi64ELi4ELb0ELb0EN7cutlass6half_tE19Flash_kernel_traitsILi128ELi64ELi64ELi4ES3_EELb1ELb0ELb0ELb0ELb1ELb0ELb1ELb1EEEvNS_16Flash_fwd_paramsE)
        /*0014*/ 	.short	0x0160
        /*0016*/ 	.short	0x01d0


	//----- nvinfo : EIATTR_CBANK_PARAM_SIZE
	.align		4
.L_1726:
        /*0018*/ 	.byte	0x03, 0x19
        /*001a*/ 	.short	0x01d0


	//----- nvinfo : EIATTR_KPARAM_INFO
	.align		4
        /*001c*/ 	.byte	0x04, 0x17
        /*001e*/ 	.short	(.L_1728 - .L_1727)
.L_1727:
        /*0020*/ 	.word	0x00000000
        /*0024*/ 	.short	0x0000
        /*0026*/ 	.short	0x0000
        /*0028*/ 	.byte	0x00, 0xf0, 0x41, 0x07


	//----- nvinfo : EIATTR_MAXREG_COUNT
	.align		4
.L_1728:
        /*002c*/ 	.byte	0x03, 0x1b
        /*002e*/ 	.short	0x00ff


	//----- nvinfo : EIATTR_NUM_BARRIERS
	.align		4
        /*0030*/ 	.byte	0x02, 0x4c
        /*0032*/ 	.byte	0x01
	.zero		1


	//----- nvinfo : EIATTR_MERCURY_ISA_VERSION
	.align		4
        /*0034*/ 	.byte	0x03, 0x5f
        /*0036*/ 	.short	0x0000


	//----- nvinfo : EIATTR_COOP_GROUP_MASK_REGIDS
	.align		4
        /*0038*/ 	.byte	0x04, 0x29
        /*003a*/ 	.short	(.L_1730 - .L_1729)


	//   ....[0]....
.L_1729:
        /*003c*/ 	.word	0xffffffff


	//   ....[1]....
        /*0040*/ 	.word	0xffffffff


	//   ....[2]....
        /*0044*/ 	.word	0xffffffff


	//   ....[3]....
        /*0048*/ 	.word	0xffffffff


	//   ....[4]....
        /*004c*/ 	.word	0xffffffff


	//   ....[5]....
        /*0050*/ 	.word	0xffffffff


	//   ....[6]....
        /*0054*/ 	.word	0xffffffff


	//   ....[7]....
        /*0058*/ 	.word	0xffffffff


	//   ....[8]....
        /*005c*/ 	.word	0xffffffff


	//   ....[9]....
        /*0060*/ 	.word	0xffffffff


	//   ....[10]....
        /*0064*/ 	.word	0xffffffff


	//   ....[11]....
        /*0068*/ 	.word	0xffffffff


	//   ....[12]....
        /*006c*/ 	.word	0xffffffff


	//   ....[13]....
        /*0070*/ 	.word	0xffffffff


	//   ....[14]....
        /*0074*/ 	.word	0xffffffff


	//   ....[15]....
        /*0078*/ 	.word	0xffffffff


	//----- nvinfo : EIATTR_COOP_GROUP_INSTR_OFFSETS
	.align		4
.L_1730:
        /*007c*/ 	.byte	0x04, 0x28
        /*007e*/ 	.short	(.L_1732 - .L_1731)


	//   ....[0]....
.L_1731:
        /*0080*/ 	.word	0x0000e670


	//   ....[1]....
        /*0084*/ 	.word	0x0000e6b0


	//   ....[2]....
        /*0088*/ 	.word	0x0000e700


	//   ....[3]....
        /*008c*/ 	.word	0x0000e720


	//   ....[4]....
        /*0090*/ 	.word	0x00010db0


	//   ....[5]....
        /*0094*/ 	.word	0x00010dc0


	//   ....[6]....
        /*0098*/ 	.word	0x00010df0


	//   ....[7]....
        /*009c*/ 	.word	0x00010e00


	//   ....[8]....
        /*00a0*/ 	.word	0x00013480


	//   ....[9]....
        /*00a4*/ 	.word	0x000134a0


	//   ....[10]....
        /*00a8*/ 	.word	0x000134d0


	//   ....[11]....
        /*00ac*/ 	.word	0x000134e0


	//   ....[12]....
        /*00b0*/ 	.word	0x000146f0


	//   ....[13]....
        /*00b4*/ 	.word	0x00014720


	//   ....[14]....
        /*00b8*/ 	.word	0x00014770


	//   ....[15]....
        /*00bc*/ 	.word	0x00014790


	//----- nvinfo : EIATTR_EXIT_INSTR_OFFSETS
	.align		4
.L_1732:
        /*00c0*/ 	.byte	0x04, 0x1c
        /*00c2*/ 	.short	(.L_1734 - .L_1733)


	//   ....[0]....
.L_1733:
        /*00c4*/ 	.word	0x00000420


	//   ....[1]....
        /*00c8*/ 	.word	0x00000be0


	//   ....[2]....
        /*00cc*/ 	.word	0x00000c10


	//   ....[3]....
        /*00d0*/ 	.word	0x000156e0


	//   ....[4]....
        /*00d4*/ 	.word	0x00015710


	//----- nvinfo : EIATTR_CTAIDZ_USED
	.align		4
.L_1734:
        /*00d8*/ 	.byte	0x01, 0x04
	.zero		2


	//----- nvinfo : EIATTR_CRS_STACK_SIZE
	.align		4
        /*00dc*/ 	.byte	0x04, 0x1e
        /*00de*/ 	.short	(.L_1736 - .L_1735)
.L_1735:
        /*00e0*/ 	.word	0x00000000
.L_1736:


//--------------------- .nv.info._ZN5flash24flash_fwd_splitkv_kernelI23Flash_fwd_kernel_traitsILi128ELi64ELi64ELi4ELb0ELb0EN7cutlass6half_tE19Flash_kernel_traitsILi128ELi64ELi64ELi4ES3_EELb1ELb0ELb0ELb0ELb1ELb1ELb1ELb1EEEvNS_16Flash_fwd_paramsE --------------------------
	.section	.nv.info._ZN5flash24flash_fwd_splitkv_kernelI23Flash_fwd_kernel_traitsILi128ELi64ELi64ELi4ELb0ELb0EN7cutlass6half_tE19Flash_kernel_traitsILi128ELi64ELi64ELi4ES3_EELb1ELb0ELb0ELb0ELb1ELb1ELb1ELb1EEEvNS_16Flash_fwd_paramsE,"",@"SHT_CUDA_INFO"
	.sectionflags	@""
	.align	4


	//----- nvinfo : EIATTR_CUDA_API_VERSION
	.align		4
        /*0000*/ 	.byte	0x04, 0x37
        /*0002*/ 	.short	(.L_1738 - .L_1737)
.L_1737:
        /*0004*/ 	.word	0x00000082


	//----- nvinfo : EIATTR_SW2861232_WAR
	.align		4
.L_1738:
        /*0008*/ 	.byte	0x01, 0x35
	.zero		2


	//----- nvinfo : EIATTR_PARAM_CBANK
	.align		4
        /*000c*/ 	.byte	0x04, 0x0a
        /*000e*/ 	.short	(.L_1740 - .L_1739)
	.align		4
.L_1739:
        /*0010*/ 	.word	index@(.nv.constant0._ZN5flash24flash_fwd_splitkv_kernelI23Flash_fwd_kernel_traitsILi128ELi64ELi64ELi4ELb0ELb0EN7cutlass6half_tE19Flash_kernel_traitsILi128ELi64ELi64ELi4ES3_EELb1ELb0ELb0ELb0ELb1ELb1ELb1ELb1EEEvNS_16Flash_fwd_paramsE)
        /*0014*/ 	.short	0x0160
        /*0016*/ 	.short	0x01d0


	//----- nvinfo : EIATTR_CBANK_PARAM_SIZE
	.align		4
.L_1740:
        /*0018*/ 	.byte	0x03, 0x19
        /*001a*/ 	.short	0x01d0


	//----- nvinfo : EIATTR_KPARAM_INFO
	.align		4
        /*001c*/ 	.byte	0x04, 0x17
        /*001e*/ 	.short	(.L_1742 - .L_1741)
.L_1741:
        /*0020*/ 	.word	0x00000000
        /*0024*/ 	.short	0x0000
        /*0026*/ 	.short	0x0000
        /*0028*/ 	.byte	0x00, 0xf0, 0x41, 0x07


	//----- nvinfo : EIATTR_MAXREG_COUNT
	.align		4
.L_1742:
        /*002c*/ 	.byte	0x03, 0x1b
        /*002e*/ 	.short	0x00ff


	//----- nvinfo : EIATTR_NUM_BARRIERS
	.align		4
        /*0030*/ 	.byte	0x02, 0x4c
        /*0032*/ 	.byte	0x01
	.zero		1


	//----- nvinfo : EIATTR_MERCURY_ISA_VERSION
	.align		4
        /*0034*/ 	.byte	0x03, 0x5f
        /*0036*/ 	.short	0x0000


	//----- nvinfo : EIATTR_COOP_GROUP_MASK_REGIDS
	.align		4
        /*0038*/ 	.byte	0x04, 0x29
        /*003a*/ 	.short	(.L_1744 - .L_1743)


	//   ....[0]....
.L_1743:
        /*003c*/ 	.word	0xffffffff


	//   ....[1]....
        /*0040*/ 	.word	0xffffffff


	//   ....[2]....
        /*0044*/ 	.word	0xffffffff


	//   ....[3]....
        /*0048*/ 	.word	0xffffffff


	//   ....[4]....
        /*004c*/ 	.word	0xffffffff


	//   ....[5]....
        /*0050*/ 	.word	0xffffffff


	//   ....[6]....
        /*0054*/ 	.word	0xffffffff


	//   ....[7]....
        /*0058*/ 	.word	0xffffffff


	//   ....[8]....
        /*005c*/ 	.word	0xffffffff


	//   ....[9]....
        /*0060*/ 	.word	0xffffffff


	//   ....[10]....
        /*0064*/ 	.word	0xffffffff


	//   ....[11]....
        /*0068*/ 	.word	0xffffffff


	//   ....[12]....
        /*006c*/ 	.word	0xffffffff


	//   ....[13]....
        /*0070*/ 	.word	0xffffffff


	//   ....[14]....
        /*0074*/ 	.word	0xffffffff


	//   ....[15]....
        /*0078*/ 	.word	0xffffffff


	//----- nvinfo : EIATTR_COOP_GROUP_INSTR_OFFSETS
	.align		4
.L_1744:
        /*007c*/ 	.byte	0x04, 0x28
        /*007e*/ 	.short	(.L_1746 - .L_1745)


	//   ....[0]....
.L_1745:
        /*0080*/ 	.word	0x0000ea40


	//   ....[1]....
        /*0084*/ 	.word	0x0000ea90


	//   ....[2]....
        /*0088*/ 	.word	0x0000eae0


	//   ....[3]....
        /*008c*/ 	.word	0x0000eb10


	//   ....[4]....
        /*0090*/ 	.word	0x00011570


	//   ....[5]....
        /*0094*/ 	.word	0x00011580


	//   ....[6]....
        /*0098*/ 	.word	0x000115b0


	//   ....[7]....
        /*009c*/ 	.word	0x000115c0


	//   ....[8]....
        /*00a0*/ 	.word	0x000140a0


	//   ....[9]....
        /*00a4*/ 	.word	0x000140b0


	//   ....[10]....
        /*00a8*/ 	.word	0x000140e0


	//   ....[11]....
        /*00ac*/ 	.word	0x000140f0


	//   ....[12]....
        /*00b0*/ 	.word	0x000152e0


	//   ....[13]....
        /*00b4*/ 	.word	0x00015310


	//   ....[14]....
        /*00b8*/ 	.word	0x00015360


	//   ....[15]....
        /*00bc*/ 	.word	0x00015380


	//----- nvinfo : EIATTR_EXIT_INSTR_OFFSETS
	.align		4
.L_1746:
        /*00c0*/ 	.byte	0x04, 0x1c
        /*00c2*/ 	.short	(.L_1748 - .L_1747)


	//   ....[0]....
.L_1747:
        /*00c4*/ 	.word	0x00000420


	//   ....[1]....
        /*00c8*/ 	.word	0x00000be0


	//   ....[2]....
        /*00cc*/ 	.word	0x00000c10


	//   ....[3]....
        /*00d0*/ 	.word	0x000162d0


	//   ....[4]....
        /*00d4*/ 	.word	0x00016300


	//----- nvinfo : EIATTR_CTAIDZ_USED
	.align		4
.L_1748:
        /*00d8*/ 	.byte	0x01, 0x04
	.zero		2


	//----- nvinfo : EIATTR_CRS_STACK_SIZE
	.align		4
        /*00dc*/ 	.byte	0x04, 0x1e
        /*00de*/ 	.short	(.L_1750 - .L_1749)
.L_1749:
        /*00e0*/ 	.word	0x00000000
.L_1750:


//--------------------- .nv.info._ZN5flash24flash_fwd_splitkv_kernelI23Flash_fwd_kernel_traitsILi128ELi64ELi64ELi4ELb0ELb0EN7cutlass6half_tE19Flash_kernel_traitsILi128ELi64ELi64ELi4ES3_EELb1ELb0ELb1ELb0ELb0ELb0ELb1ELb1EEEvNS_16Flash_fwd_paramsE --------------------------
	.section	.nv.info._ZN5flash24flash_fwd_splitkv_kernelI23Flash_fwd_kernel_traitsILi128ELi64ELi64ELi4ELb0ELb0EN7cutlass6half_tE19Flash_kernel_traitsILi128ELi64ELi64ELi4ES3_EELb1ELb0ELb1ELb0ELb0ELb0ELb1ELb1EEEvNS_16Flash_fwd_paramsE,"",@"SHT_CUDA_INFO"
	.sectionflags	@""
	.align	4


	//----- nvinfo : EIATTR_CUDA_API_VERSION
	.align		4
        /*0000*/ 	.byte	0x04, 0x37
        /*0002*/ 	.short	(.L_1752 - .L_1751)
.L_1751:
        /*0004*/ 	.word	0x00000082


	//----- nvinfo : EIATTR_SW2861232_WAR
	.align		4
.L_1752:
        /*0008*/ 	.byte	0x01, 0x35
	.zero		2


	//----- nvinfo : EIATTR_PARAM_CBANK
	.align		4
        /*000c*/ 	.byte	0x04, 0x0a
        /*000e*/ 	.short	(.L_1754 - .L_1753)
	.align		4
.L_1753:
        /*0010*/ 	.word	index@(.nv.constant0._ZN5flash24flash_fwd_splitkv_kernelI23Flash_fwd_kernel_traitsILi128ELi64ELi64ELi4ELb0ELb0EN7cutlass6half_tE19Flash_kernel_traitsILi128ELi64ELi64ELi4ES3_EELb1ELb0ELb1ELb0ELb0ELb0ELb1ELb1EEEvNS_16Flash_fwd_paramsE)
        /*0014*/ 	.short	0x0160
        /*0016*/ 	.short	0x01d0


	//----- nvinfo : EIATTR_CBANK_PARAM_SIZE
	.align		4
.L_1754:
        /*0018*/ 	.byte	0x03, 0x19
        /*001a*/ 	.short	0x01d0


	//----- nvinfo : EIATTR_KPARAM_INFO
	.align		4
        /*001c*/ 	.byte	0x04, 0x17
        /*001e*/ 	.short	(.L_1756 - .L_1755)
.L_1755:
        /*0020*/ 	.word	0x00000000
        /*0024*/ 	.short	0x0000
        /*0026*/ 	.short	0x0000
        /*0028*/ 	.byte	0x00, 0xf0, 0x41, 0x07


	//----- nvinfo : EIATTR_MAXREG_COUNT
	.align		4
.L_1756:
        /*002c*/ 	.byte	0x03, 0x1b
        /*002e*/ 	.short	0x00ff


	//----- nvinfo : EIATTR_NUM_BARRIERS
	.align		4
        /*0030*/ 	.byte	0x02, 0x4c
        /*0032*/ 	.byte	0x01
	.zero		1


	//----- nvinfo : EIATTR_MERCURY_ISA_VERSION
	.align		4
        /*0034*/ 	.byte	0x03, 0x5f
        /*0036*/ 	.short	0x0000


	//----- nvinfo : EIATTR_COOP_GROUP_MASK_REGIDS
	.align		4
        /*0038*/ 	.byte	0x04, 0x29
        /*003a*/ 	.short	(.L_1758 - .L_1757)


	//   ....[0]....
.L_1757:
        /*003c*/ 	.word	0xffffffff


	//   ....[1]....
        /*0040*/ 	.word	0xffffffff


	//   ....[2]....
        /*0044*/ 	.word	0xffffffff


	//   ....[3]....
        /*0048*/ 	.word	0xffffffff


	//   ....[4]....
        /*004c*/ 	.word	0xffffffff


	//   ....[5]....
        /*0050*/ 	.word	0xffffffff


	//   ....[6]....
        /*0054*/ 	.word	0xffffffff


	//   ....[7]....
        /*0058*/ 	.word	0xffffffff


	//   ....[8]....
        /*005c*/ 	.word	0xffffffff


	//   ....[9]....
        /*0060*/ 	.word	0xffffffff


	//   ....[10]....
        /*0064*/ 	.word	0xffffffff


	//   ....[11]....
        /*0068*/ 	.word	0xffffffff


	//   ....[12]....
        /*006c*/ 	.word	0xffffffff


	//   ....[13]....
        /*0070*/ 	.word	0xffffffff


	//   ....[14]....
        /*0074*/ 	.word	0xffffffff


	//   ....[15]....
        /*0078*/ 	.word	0xffffffff


	//----- nvinfo : EIATTR_COOP_GROUP_INSTR_OFFSETS
	.align		4
.L_1758:
        /*007c*/ 	.byte	0x04, 0x28
        /*007e*/ 	.short	(.L_1760 - .L_1759)


	//   ....[0]....
.L_1759:
        /*0080*/ 	.word	0x00010640


	//   ....[1]....
        /*0084*/ 	.word	0x00010660


	//   ....[2]....
        /*0088*/ 	.word	0x00010700


	//   ....[3]....
        /*008c*/ 	.word	0x00010710


	//   ....[4]....
        /*0090*/ 	.word	0x00013630


	//   ....[5]....
        /*0094*/ 	.word	0x00013640


	//   ....[6]....
        /*0098*/ 	.word	0x00013680


	//   ....[7]....
        /*009c*/ 	.word	0x00013690


	//   ....[8]....
        /*00a0*/ 	.word	0x00016610


	//   ....[9]....
        /*00a4*/ 	.word	0x00016630


	//   ....[10]....
        /*00a8*/ 	.word	0x00016650


	//   ....[11]....
        /*00ac*/ 	.word	0x00016670


	//   ....[12]....
        /*00b0*/ 	.word	0x00017880


	//   ....[13]....
        /*00b4*/ 	.word	0x000178c0


	//   ....[14]....
        /*00b8*/ 	.word	0x00017920


	//   ....[15]....
        /*00bc*/ 	.word	0x00017940


	//----- nvinfo : EIATTR_EXIT_INSTR_OFFSETS
	.align		4
.L_1760:
        /*00c0*/ 	.byte	0x04, 0x1c
        /*00c2*/ 	.short	(.L_1762 - .L_1761)


	//   ....[0]....
.L_1761:
        /*00c4*/ 	.word	0x00000420


	//   ....[1]....
        /*00c8*/ 	.word	0x00000e60


	//   ....[2]....
        /*00cc*/ 	.word	0x00000e90


	//   ....[3]....
        /*00d0*/ 	.word	0x00018ac0


	//   ....[4]....
        /*00d4*/ 	.word	0x00018b00


	//   ....[5]....
        /*00d8*/ 	.word	0x00018b20


	//----- nvinfo : EIATTR_CTAIDZ_USED
	.align		4
.L_1762:
        /*00dc*/ 	.byte	0x01, 0x04
	.zero		2


	//----- nvinfo : EIATTR_CRS_STACK_SIZE
	.align		4
        /*00e0*/ 	.byte	0x04, 0x1e
        /*00e2*/ 	.short	(.L_1764 - .L_1763)
.L_1763:
        /*00e4*/ 	.word	0x00000000
.L_1764:


//--------------------- .nv.info._ZN5flash24flash_fwd_splitkv_kernelI23Flash_fwd_kernel_traitsILi128ELi64ELi64ELi4ELb0ELb0EN7cutlass6half_tE19Flash_kernel_traitsILi128ELi64ELi64ELi4ES3_EELb1ELb0ELb1ELb0ELb0ELb1ELb1ELb1EEEvNS_16Flash_fwd_paramsE --------------------------
	.section	.nv.info._ZN5flash24flash_fwd_splitkv_kernelI23Flash_fwd_kernel_traitsILi128ELi64ELi64ELi4ELb0ELb0EN7cutlass6half_tE19Flash_kernel_traitsILi128ELi64ELi64ELi4ES3_EELb1ELb0ELb1ELb0ELb0ELb1ELb1ELb1EEEvNS_16Flash_fwd_paramsE,"",@"SHT_CUDA_INFO"
	.sectionflags	@""
	.align	4


	//----- nvinfo : EIATTR_CUDA_API_VERSION
	.align		4
        /*0000*/ 	.byte	0x04, 0x37
        /*0002*/ 	.short	(.L_1766 - .L_1765)
.L_1765:
        /*0004*/ 	.word	0x00000082


	//----- nvinfo : EIATTR_SW2861232_WAR
	.align		4
.L_1766:
        /*0008*/ 	.byte	0x01, 0x35
	.zero		2


	//----- nvinfo : EIATTR_PARAM_CBANK
	.align		4
        /*000c*/ 	.byte	0x04, 0x0a
        /*000e*/ 	.short	(.L_1768 - .L_1767)
	.align		4
.L_1767:
        /*0010*/ 	.word	index@(.nv.constant0._ZN5flash24flash_fwd_splitkv_kernelI23Flash_fwd_kernel_traitsILi128ELi64ELi64ELi4ELb0ELb0EN7cutlass6half_tE19Flash_kernel_traitsILi128ELi64ELi64ELi4ES3_EELb1ELb0ELb1ELb0ELb0ELb1ELb1ELb1EEEvNS_16Flash_fwd_paramsE)
        /*0014*/ 	.short	0x0160
        /*0016*/ 	.short	0x01d0


	//----- nvinfo : EIATTR_CBANK_PARAM_SIZE
	.align		4
.L_1768:
        /*0018*/ 	.byte	0x03, 0x19
        /*001a*/ 	.short	0x01d0


	//----- nvinfo : EIATTR_KPARAM_INFO
	.align		4
        /*001c*/ 	.byte	0x04, 0x17
        /*001e*/ 	.short	(.L_1770 - .L_1769)
.L_1769:
        /*0020*/ 	.word	0x00000000
        /*0024*/ 	.short	0x0000
        /*0026*/ 	.short	0x0000
        /*0028*/ 	.byte	0x00, 0xf0, 0x41, 0x07


	//----- nvinfo : EIATTR_MAXREG_COUNT
	.align		4
.L_1770:
        /*002c*/ 	.byte	0x03, 0x1b
        /*002e*/ 	.short	0x00ff


	//----- nvinfo : EIATTR_NUM_BARRIERS
	.align		4
        /*0030*/ 	.byte	0x02, 0x4c
        /*0032*/ 	.byte	0x01
	.zero		1


	//----- nvinfo : EIATTR_MERCURY_ISA_VERSION
	.align		4
        /*0034*/ 	.byte	0x03, 0x5f
        /*0036*/ 	.short	0x0000


	//----- nvinfo : EIATTR_COOP_GROUP_MASK_REGIDS
	.align		4
        /*0038*/ 	.byte	0x04, 0x29
        /*003a*/ 	.short	(.L_1772 - .L_1771)


	//   ....[0]....
.L_1771:
        /*003c*/ 	.word	0xffffffff


	//   ....[1]....
        /*0040*/ 	.word	0xffffffff


	//   ....[2]....
        /*0044*/ 	.word	0xffffffff


	//   ....[3]....
        /*0048*/ 	.word	0xffffffff


	//   ....[4]....
        /*004c*/ 	.word	0xffffffff


	//   ....[5]....
        /*0050*/ 	.word	0xffffffff


	//   ....[6]....
        /*0054*/ 	.word	0xffffffff


	//   ....[7]....
        /*0058*/ 	.word	0xffffffff


	//   ....[8]....
        /*005c*/ 	.word	0xffffffff


	//   ....[9]....
        /*0060*/ 	.word	0xffffffff


	//   ....[10]....
        /*0064*/ 	.word	0xffffffff


	//   ....[11]....
        /*0068*/ 	.word	0xffffffff


	//   ....[12]....
        /*006c*/ 	.word	0xffffffff


	//   ....[13]....
        /*0070*/ 	.word	0xffffffff


	//   ....[14]....
        /*0074*/ 	.word	0xffffffff


	//   ....[15]....
        /*0078*/ 	.word	0xffffffff


	//----- nvinfo : EIATTR_COOP_GROUP_INSTR_OFFSETS
	.align		4
.L_1772:
        /*007c*/ 	.byte	0x04, 0x28
        /*007e*/ 	.short	(.L_1774 - .L_1773)


	//   ....[0]....
.L_1773:
        /*0080*/ 	.word	0x00010a40


	//   ....[1]....
        /*0084*/ 	.word	0x00010a60


	//   ....[2]....
        /*0088*/ 	.word	0x00010b00


	//   ....[3]....
        /*008c*/ 	.word	0x00010b10


	//   ....[4]....
        /*0090*/ 	.word	0x00013e20


	//   ....[5]....
        /*0094*/ 	.word	0x00013e30


	//   ....[6]....
        /*0098*/ 	.word	0x00013e60


	//   ....[7]....
        /*009c*/ 	.word	0x00013e70


	//   ....[8]....
        /*00a0*/ 	.word	0x00017240


	//   ....[9]....
        /*00a4*/ 	.word	0x00017250


	//   ....[10]....
        /*00a8*/ 	.word	0x00017270


	//   ....[11]....
        /*00ac*/ 	.word	0x00017290


	//   ....[12]....
        /*00b0*/ 	.word	0x00018490


	//   ....[13]....
        /*00b4*/ 	.word	0x000184d0


	//   ....[14]....
        /*00b8*/ 	.word	0x00018530


	//   ....[15]....
        /*00bc*/ 	.word	0x00018550


	//----- nvinfo : EIATTR_EXIT_INSTR_OFFSETS
	.align		4
.L_1774:
        /*00c0*/ 	.byte	0x04, 0x1c
        /*00c2*/ 	.short	(.L_1776 - .L_1775)


	//   ....[0]....
.L_1775:
        /*00c4*/ 	.word	0x00000420


	//   ....[1]....
        /*00c8*/ 	.word	0x00000e60


	//   ....[2]....
        /*00cc*/ 	.word	0x00000e90


	//   ....[3]....
        /*00d0*/ 	.word	0x000196d0


	//   ....[4]....
        /*00d4*/ 	.word	0x00019710


	//   ....[5]....
        /*00d8*/ 	.word	0x00019730


	//----- nvinfo : EIATTR_CTAIDZ_USED
	.align		4
.L_1776:
        /*00dc*/ 	.byte	0x01, 0x04
	.zero		2


	//----- nvinfo : EIATTR_CRS_STACK_SIZE
	.align		4
        /*00e0*/ 	.byte	0x04, 0x1e
        /*00e2*/ 	.short	(.L_1778 - .L_1777)
.L_1777:
        /*00e4*/ 	.word	0x00000000
.L_1778:


//--------------------- .nv.callgraph             --------------------------
	.section	.nv.callgraph,"",@"SHT_CUDA_CALLGRAPH"
	.align	4
	.sectionentsize	8
	.align		4
        /*0000*/ 	.word	0x00000000
	.align		4
        /*0004*/ 	.word	0xffffffff
	.align		4
        /*0008*/ 	.word	0x00000000
	.align		4
        /*000c*/ 	.word	0xfffffffe
	.align		4
        /*0010*/ 	.word	0x00000000
	.align		4
        /*0014*/ 	.word	0xfffffffd
	.align		4
        /*0018*/ 	.word	0x00000000
	.align		4
        /*001c*/ 	.word	0xfffffffc


//--------------------- .nv.rel.action            --------------------------
	.section	.nv.rel.action,"",@"SHT_CUDA_RELOCINFO"
	.align	8
	.sectionentsize	8
        /*0000*/ 	.byte	0x73, 0x00, 0x00, 0x00, 0x00, 0x00, 0x00, 0x00, 0x00, 0x00, 0x00, 0x11, 0x25, 0x00, 0x05, 0x36


//--------------------- .nv.constant4             --------------------------
	.section	.nv.constant4,"a",@progbits
	.align	8
	.align		8
.nv.constant4:
        /*0000*/ 	.dword	_ZN79_INTERNAL_ba76c388_43_flash_fwd_split_hdim128_fp16_causal_sm80_cu_0106449f_71964cuda3std3__45__cpo5beginE
	.align		8
        /*0008*/ 	.dword	_ZN79_INTERNAL_ba76c388_43_flash_fwd_split_hdim128_fp16_causal_sm80_cu_0106449f_71964cuda3std3__45__cpo3endE
	.align		8
        /*0010*/ 	.dword	_ZN79_INTERNAL_ba76c388_43_flash_fwd_split_hdim128_fp16_causal_sm80_cu_0106449f_71964cuda3std3__45__cpo6cbeginE
	.align		8
        /*0018*/ 	.dword	_ZN79_INTERNAL_ba76c388_43_flash_fwd_split_hdim128_fp16_causal_sm80_cu_0106449f_71964cuda3std3__45__cpo4cendE
	.align		8
        /*0020*/ 	.dword	_ZN79_INTERNAL_ba76c388_43_flash_fwd_split_hdim128_fp16_causal_sm80_cu_0106449f_71964cuda3std3__481_GLOBAL__N__ba76c388_43_flash_fwd_split_hdim128_fp16_causal_sm80_cu_0106449f_71966ignoreE
	.align		8
        /*0028*/ 	.dword	_ZN79_INTERNAL_ba76c388_43_flash_fwd_split_hdim128_fp16_causal_sm80_cu_0106449f_71964cuda3std3__419piecewise_constructE
	.align		8
        /*0030*/ 	.dword	_ZN79_INTERNAL_ba76c388_43_flash_fwd_split_hdim128_fp16_causal_sm80_cu_0106449f_71964cuda3std3__48in_placeE
	.align		8
        /*0038*/ 	.dword	_ZN79_INTERNAL_ba76c388_43_flash_fwd_split_hdim128_fp16_causal_sm80_cu_0106449f_71964cuda3std6ranges3__45__cpo4swapE
	.align		8
        /*0040*/ 	.dword	_ZN79_INTERNAL_ba76c388_43_flash_fwd_split_hdim128_fp16_causal_sm80_cu_0106449f_71964cuda3std6ranges3__45__cpo9iter_moveE
	.align		8
        /*0048*/ 	.dword	_ZN79_INTERNAL_ba76c388_43_flash_fwd_split_hdim128_fp16_causal_sm80_cu_0106449f_71964cute7productE
	.align		8
        /*0050*/ 	.dword	_ZN79_INTERNAL_ba76c388_43_flash_fwd_split_hdim128_fp16_causal_sm80_cu_0106449f_71964cute1_E


//--------------------- .nv.constant0._ZN5flash32flash_fwd_splitkv_combine_kernelI23Flash_fwd_kernel_traitsILi128ELi64ELi128ELi4ELb0ELb0EN7cutlass6half_tE19Flash_kernel_traitsILi128ELi64ELi128ELi4ES3_EELi4ELi7ELb0EEEvNS_16Flash_fwd_paramsE --------------------------
	.section	.nv.constant0._ZN5flash32flash_fwd_splitkv_combine_kernelI23Flash_fwd_kernel_traitsILi128ELi64ELi128ELi4ELb0ELb0EN7cutlass6half_tE19Flash_kernel_traitsILi128ELi64ELi128ELi4ES3_EELi4ELi7ELb0EEEvNS_16Flash_fwd_paramsE,"a",@progbits
	.sectionflags	@""
	.align	4
.nv.constant0._ZN5flash32flash_fwd_splitkv_combine_kernelI23Flash_fwd_kernel_traitsILi128ELi64ELi128ELi4ELb0ELb0EN7cutlass6half_tE19Flash_kernel_traitsILi128ELi64ELi128ELi4ES3_EELi4ELi7ELb0EEEvNS_16Flash_fwd_paramsE:
	.zero		816


//--------------------- .nv.constant0._ZN5flash32flash_fwd_splitkv_combine_kernelI23Flash_fwd_kernel_traitsILi128ELi64ELi128ELi4ELb0ELb0EN7cutlass6half_tE19Flash_kernel_traitsILi128ELi64ELi128ELi4ES3_EELi4ELi6ELb0EEEvNS_16Flash_fwd_paramsE --------------------------
	.section	.nv.constant0._ZN5flash32flash_fwd_splitkv_combine_kernelI23Flash_fwd_kernel_traitsILi128ELi64ELi128ELi4ELb0ELb0EN7cutlass6half_tE19Flash_kernel_traitsILi128ELi64ELi128ELi4ES3_EELi4ELi6ELb0EEEvNS_16Flash_fwd_paramsE,"a",@progbits
	.sectionflags	@""
	.align	4
.nv.constant0._ZN5flash32flash_fwd_splitkv_combine_kernelI23Flash_fwd_kernel_traitsILi128ELi64ELi128ELi4ELb0ELb0EN7cutlass6half_tE19Flash_kernel_traitsILi128ELi64ELi128ELi4ES3_EELi4ELi6ELb0EEEvNS_16Flash_fwd_paramsE:
	.zero		816


//--------------------- .nv.constant0._ZN5flash32flash_fwd_splitkv_combine_kernelI23Flash_fwd_kernel_traitsILi128ELi64ELi128ELi4ELb0ELb0EN7cutlass6half_tE19Flash_kernel_traitsILi128ELi64ELi128ELi4ES3_EELi4ELi5ELb0EEEvNS_16Flash_fwd_paramsE --------------------------
	.section	.nv.constant0._ZN5flash32flash_fwd_splitkv_combine_kernelI23Flash_fwd_kernel_traitsILi128ELi64ELi128ELi4ELb0ELb0EN7cutlass6half_tE19Flash_kernel_traitsILi128ELi64ELi128ELi4ES3_EELi4ELi5ELb0EEEvNS_16Flash_fwd_paramsE,"a",@progbits
	.sectionflags	@""
	.align	4
.nv.constant0._ZN5flash32flash_fwd_splitkv_combine_kernelI23Flash_fwd_kernel_traitsILi128ELi64ELi128ELi4ELb0ELb0EN7cutlass6half_tE19Flash_kernel_traitsILi128ELi64ELi128ELi4ES3_EELi4ELi5ELb0EEEvNS_16Flash_fwd_paramsE:
	.zero		816


//--------------------- .nv.constant0._ZN5flash32flash_fwd_splitkv_combine_kernelI23Flash_fwd_kernel_traitsILi128ELi64ELi128ELi4ELb0ELb0EN7cutlass6half_tE19Flash_kernel_traitsILi128ELi64ELi128ELi4ES3_EELi4ELi4ELb0EEEvNS_16Flash_fwd_paramsE --------------------------
	.section	.nv.constant0._ZN5flash32flash_fwd_splitkv_combine_kernelI23Flash_fwd_kernel_traitsILi128ELi64ELi128ELi4ELb0ELb0EN7cutlass6half_tE19Flash_kernel_traitsILi128ELi64ELi128ELi4ES3_EELi4ELi4ELb0EEEvNS_16Flash_fwd_paramsE,"a",@progbits
	.sectionflags	@""
	.align	4
.nv.constant0._ZN5flash32flash_fwd_splitkv_combine_kernelI23Flash_fwd_kernel_traitsILi128ELi64ELi128ELi4ELb0ELb0EN7cutlass6half_tE19Flash_kernel_traitsILi128ELi64ELi128ELi4ES3_EELi4ELi4ELb0EEEvNS_16Flash_fwd_paramsE:
	.zero		816


//--------------------- .nv.constant0._ZN5flash32flash_fwd_splitkv_combine_kernelI23Flash_fwd_kernel_traitsILi128ELi64ELi128ELi4ELb0ELb0EN7cutlass6half_tE19Flash_kernel_traitsILi128ELi64ELi128ELi4ES3_EELi4ELi3ELb0EEEvNS_16Flash_fwd_paramsE --------------------------
	.section	.nv.constant0._ZN5flash32flash_fwd_splitkv_combine_kernelI23Flash_fwd_kernel_traitsILi128ELi64ELi128ELi4ELb0ELb0EN7cutlass6half_tE19Flash_kernel_traitsILi128ELi64ELi128ELi4ES3_EELi4ELi3ELb0EEEvNS_16Flash_fwd_paramsE,"a",@progbits
	.sectionflags	@""
	.align	4
.nv.constant0._ZN5flash32flash_fwd_splitkv_combine_kernelI23Flash_fwd_kernel_traitsILi128ELi64ELi128ELi4ELb0ELb0EN7cutlass6half_tE19Flash_kernel_traitsILi128ELi64ELi128ELi4ES3_EELi4ELi3ELb0EEEvNS_16Flash_fwd_paramsE:
	.zero		816


//--------------------- .nv.constant0._ZN5flash32flash_fwd_splitkv_combine_kernelI23Flash_fwd_kernel_traitsILi128ELi64ELi128ELi4ELb0ELb0EN7cutlass6half_tE19Flash_kernel_traitsILi128ELi64ELi128ELi4ES3_EELi4ELi2ELb0EEEvNS_16Flash_fwd_paramsE --------------------------
	.section	.nv.constant0._ZN5flash32flash_fwd_splitkv_combine_kernelI23Flash_fwd_kernel_traitsILi128ELi64ELi128ELi4ELb0ELb0EN7cutlass6half_tE19Flash_kernel_traitsILi128ELi64ELi128ELi4ES3_EELi4ELi2ELb0EEEvNS_16Flash_fwd_paramsE,"a",@progbits
	.sectionflags	@""
	.align	4
.nv.constant0._ZN5flash32flash_fwd_splitkv_combine_kernelI23Flash_fwd_kernel_traitsILi128ELi64ELi128ELi4ELb0ELb0EN7cutlass6half_tE19Flash_kernel_traitsILi128ELi64ELi128ELi4ES3_EELi4ELi2ELb0EEEvNS_16Flash_fwd_paramsE:
	.zero		816


//--------------------- .nv.constant0._ZN5flash32flash_fwd_splitkv_combine_kernelI23Flash_fwd_kernel_traitsILi128ELi64ELi128ELi4ELb0ELb0EN7cutlass6half_tE19Flash_kernel_traitsILi128ELi64ELi128ELi4ES3_EELi4ELi1ELb0EEEvNS_16Flash_fwd_paramsE --------------------------
	.section	.nv.constant0._ZN5flash32flash_fwd_splitkv_combine_kernelI23Flash_fwd_kernel_traitsILi128ELi64ELi128ELi4ELb0ELb0EN7cutlass6half_tE19Flash_kernel_traitsILi128ELi64ELi128ELi4ES3_EELi4ELi1ELb0EEEvNS_16Flash_fwd_paramsE,"a",@progbits
	.sectionflags	@""
	.align	4
.nv.constant0._ZN5flash32flash_fwd_splitkv_combine_kernelI23Flash_fwd_kernel_traitsILi128ELi64ELi128ELi4ELb0ELb0EN7cutlass6half_tE19Flash_kernel_traitsILi128ELi64ELi128ELi4ES3_EELi4ELi1ELb0EEEvNS_16Flash_fwd_paramsE:
	.zero		816


//--------------------- .nv.constant0._ZN5flash32flash_fwd_splitkv_combine_kernelI23Flash_fwd_kernel_traitsILi128ELi64ELi128ELi4ELb0ELb0EN7cutlass6half_tE19Flash_kernel_traitsILi128ELi64ELi128ELi4ES3_EELi4ELi7ELb1EEEvNS_16Flash_fwd_paramsE --------------------------
	.section	.nv.constant0._ZN5flash32flash_fwd_splitkv_combine_kernelI23Flash_fwd_kernel_traitsILi128ELi64ELi128ELi4ELb0ELb0EN7cutlass6half_tE19Flash_kernel_traitsILi128ELi64ELi128ELi4ES3_EELi4ELi7ELb1EEEvNS_16Flash_fwd_paramsE,"a",@progbits
	.sectionflags	@""
	.align	4
.nv.constant0._ZN5flash32flash_fwd_splitkv_combine_kernelI23Flash_fwd_kernel_traitsILi128ELi64ELi128ELi4ELb0ELb0EN7cutlass6half_tE19Flash_kernel_traitsILi128ELi64ELi128ELi4ES3_EELi4ELi7ELb1EEEvNS_16Flash_fwd_paramsE:
	.zero		816


//--------------------- .nv.constant0._ZN5flash32flash_fwd_splitkv_combine_kernelI23Flash_fwd_kernel_traitsILi128ELi64ELi128ELi4ELb0ELb0EN7cutlass6half_tE19Flash_kernel_traitsILi128ELi64ELi128ELi4ES3_EELi4ELi6ELb1EEEvNS_16Flash_fwd_paramsE --------------------------
	.section	.nv.constant0._ZN5flash32flash_fwd_splitkv_combine_kernelI23Flash_fwd_kernel_traitsILi128ELi64ELi128ELi4ELb0ELb0EN7cutlass6half_tE19Flash_kernel_traitsILi128ELi64ELi128ELi4ES3_EELi4ELi6ELb1EEEvNS_16Flash_fwd_paramsE,"a",@progbits
	.sectionflags	@""
	.align	4
.nv.constant0._ZN5flash32flash_fwd_splitkv_combine_kernelI23Flash_fwd_kernel_traitsILi128ELi64ELi128ELi4ELb0ELb0EN7cutlass6half_tE19Flash_kernel_traitsILi128ELi64ELi128ELi4ES3_EELi4ELi6ELb1EEEvNS_16Flash_fwd_paramsE:
	.zero		816


//--------------------- .nv.constant0._ZN5flash32flash_fwd_splitkv_combine_kernelI23Flash_fwd_kernel_traitsILi128ELi64ELi128ELi4ELb0ELb0EN7cutlass6half_tE19Flash_kernel_traitsILi128ELi64ELi128ELi4ES3_EELi4ELi5ELb1EEEvNS_16Flash_fwd_paramsE --------------------------
	.section	.nv.constant0._ZN5flash32flash_fwd_splitkv_combine_kernelI23Flash_fwd_kernel_traitsILi128ELi64ELi128ELi4ELb0ELb0EN7cutlass6half_tE19Flash_kernel_traitsILi128ELi64ELi128ELi4ES3_EELi4ELi5ELb1EEEvNS_16Flash_fwd_paramsE,"a",@progbits
	.sectionflags	@""
	.align	4
.nv.constant0._ZN5flash32flash_fwd_splitkv_combine_kernelI23Flash_fwd_kernel_traitsILi128ELi64ELi128ELi4ELb0ELb0EN7cutlass6half_tE19Flash_kernel_traitsILi128ELi64ELi128ELi4ES3_EELi4ELi5ELb1EEEvNS_16Flash_fwd_paramsE:
	.zero		816


//--------------------- .nv.constant0._ZN5flash32flash_fwd_splitkv_combine_kernelI23Flash_fwd_kernel_traitsILi128ELi64ELi128ELi4ELb0ELb0EN7cutlass6half_tE19Flash_kernel_traitsILi128ELi64ELi128ELi4ES3_EELi4ELi4ELb1EEEvNS_16Flash_fwd_paramsE --------------------------
	.section	.nv.constant0._ZN5flash32flash_fwd_splitkv_combine_kernelI23Flash_fwd_kernel_traitsILi128ELi64ELi128ELi4ELb0ELb0EN7cutlass6half_tE19Flash_kernel_traitsILi128ELi64ELi128ELi4ES3_EELi4ELi4ELb1EEEvNS_16Flash_fwd_paramsE,"a",@progbits
	.sectionflags	@""
	.align	4
.nv.constant0._ZN5flash32flash_fwd_splitkv_combine_kernelI23Flash_fwd_kernel_traitsILi128ELi64ELi128ELi4ELb0ELb0EN7cutlass6half_tE19Flash_kernel_traitsILi128ELi64ELi128ELi4ES3_EELi4ELi4ELb1EEEvNS_16Flash_fwd_paramsE:
	.zero		816


//--------------------- .nv.constant0._ZN5flash32flash_fwd_splitkv_combine_kernelI23Flash_fwd_kernel_traitsILi128ELi64ELi128ELi4ELb0ELb0EN7cutlass6half_tE19Flash_kernel_traitsILi128ELi64ELi128ELi4ES3_EELi4ELi3ELb1EEEvNS_16Flash_fwd_paramsE --------------------------
	.section	.nv.constant0._ZN5flash32flash_fwd_splitkv_combine_kernelI23Flash_fwd_kernel_traitsILi128ELi64ELi128ELi4ELb0ELb0EN7cutlass6half_tE19Flash_kernel_traitsILi128ELi64ELi128ELi4ES3_EELi4ELi3ELb1EEEvNS_16Flash_fwd_paramsE,"a",@progbits
	.sectionflags	@""
	.align	4
.nv.constant0._ZN5flash32flash_fwd_splitkv_combine_kernelI23Flash_fwd_kernel_traitsILi128ELi64ELi128ELi4ELb0ELb0EN7cutlass6half_tE19Flash_kernel_traitsILi128ELi64ELi128ELi4ES3_EELi4ELi3ELb1EEEvNS_16Flash_fwd_paramsE:
	.zero		816


//--------------------- .nv.constant0._ZN5flash32flash_fwd_splitkv_combine_kernelI23Flash_fwd_kernel_traitsILi128ELi64ELi128ELi4ELb0ELb0EN7cutlass6half_tE19Flash_kernel_traitsILi128ELi64ELi128ELi4ES3_EELi4ELi2ELb1EEEvNS_16Flash_fwd_paramsE --------------------------
	.section	.nv.constant0._ZN5flash32flash_fwd_splitkv_combine_kernelI23Flash_fwd_kernel_traitsILi128ELi64ELi128ELi4ELb0ELb0EN7cutlass6half_tE19Flash_kernel_traitsILi128ELi64ELi128ELi4ES3_EELi4ELi2ELb1EEEvNS_16Flash_fwd_paramsE,"a",@progbits
	.sectionflags	@""
	.align	4
.nv.constant0._ZN5flash32flash_fwd_splitkv_combine_kernelI23Flash_fwd_kernel_traitsILi128ELi64ELi128ELi4ELb0ELb0EN7cutlass6half_tE19Flash_kernel_traitsILi128ELi64ELi128ELi4ES3_EELi4ELi2ELb1EEEvNS_16Flash_fwd_paramsE:
	.zero		816


//--------------------- .nv.constant0._ZN5flash32flash_fwd_splitkv_combine_kernelI23Flash_fwd_kernel_traitsILi128ELi64ELi128ELi4ELb0ELb0EN7cutlass6half_tE19Flash_kernel_traitsILi128ELi64ELi128ELi4ES3_EELi4ELi1ELb1EEEvNS_16Flash_fwd_paramsE --------------------------
	.section	.nv.constant0._ZN5flash32flash_fwd_splitkv_combine_kernelI23Flash_fwd_kernel_traitsILi128ELi64ELi128ELi4ELb0ELb0EN7cutlass6half_tE19Flash_kernel_traitsILi128ELi64ELi128ELi4ES3_EELi4ELi1ELb1EEEvNS_16Flash_fwd_paramsE,"a",@progbits
	.sectionflags	@""
	.align	4
.nv.constant0._ZN5flash32flash_fwd_splitkv_combine_kernelI23Flash_fwd_kernel_traitsILi128ELi64ELi128ELi4ELb0ELb0EN7cutlass6half_tE19Flash_kernel_traitsILi128ELi64ELi128ELi4ES3_EELi4ELi1ELb1EEEvNS_16Flash_fwd_paramsE:
	.zero		816


//--------------------- .nv.constant0._ZN5flash24flash_fwd_splitkv_kernelI23Flash_fwd_kernel_traitsILi128ELi64ELi128ELi4ELb0ELb0EN7cutlass6half_tE19Flash_kernel_traitsILi128ELi64ELi128ELi4ES3_EELb1ELb0ELb0ELb0ELb0ELb0ELb0ELb0EEEvNS_16Flash_fwd_paramsE --------------------------
	.section	.nv.constant0._ZN5flash24flash_fwd_splitkv_kernelI23Flash_fwd_kernel_traitsILi128ELi64ELi128ELi4ELb0ELb0EN7cutlass6half_tE19Flash_kernel_traitsILi128ELi64ELi128ELi4ES3_EELb1ELb0ELb0ELb0ELb0ELb0ELb0ELb0EEEvNS_16Flash_fwd_paramsE,"a",@progbits
	.sectionflags	@""
	.align	4
.nv.constant0._ZN5flash24flash_fwd_splitkv_kernelI23Flash_fwd_kernel_traitsILi128ELi64ELi128ELi4ELb0ELb0EN7cutlass6half_tE19Flash_kernel_traitsILi128ELi64ELi128ELi4ES3_EELb1ELb0ELb0ELb0ELb0ELb0ELb0ELb0EEEvNS_16Flash_fwd_paramsE:
	.zero		816


//--------------------- .nv.constant0._ZN5flash24flash_fwd_splitkv_kernelI23Flash_fwd_kernel_traitsILi128ELi64ELi128ELi4ELb0ELb0EN7cutlass6half_tE19Flash_kernel_traitsILi128ELi64ELi128ELi4ES3_EELb1ELb0ELb0ELb0ELb0ELb1ELb0ELb0EEEvNS_16Flash_fwd_paramsE --------------------------
	.section	.nv.constant0._ZN5flash24flash_fwd_splitkv_kernelI23Flash_fwd_kernel_traitsILi128ELi64ELi128ELi4ELb0ELb0EN7cutlass6half_tE19Flash_kernel_traitsILi128ELi64ELi128ELi4ES3_EELb1ELb0ELb0ELb0ELb0ELb1ELb0ELb0EEEvNS_16Flash_fwd_paramsE,"a",@progbits
	.sectionflags	@""
	.align	4
.nv.constant0._ZN5flash24flash_fwd_splitkv_kernelI23Flash_fwd_kernel_traitsILi128ELi64ELi128ELi4ELb0ELb0EN7cutlass6half_tE19Flash_kernel_traitsILi128ELi64ELi128ELi4ES3_EELb1ELb0ELb0ELb0ELb0ELb1ELb0ELb0EEEvNS_16Flash_fwd_paramsE:
	.zero		816


//--------------------- .nv.constant0._ZN5flash24flash_fwd_splitkv_kernelI23Flash_fwd_kernel_traitsILi128ELi64ELi128ELi4ELb0ELb0EN7cutlass6half_tE19Flash_kernel_traitsILi128ELi64ELi128ELi4ES3_EELb1ELb0ELb0ELb0ELb0ELb0ELb0ELb1EEEvNS_16Flash_fwd_paramsE --------------------------
	.section	.nv.constant0._ZN5flash24flash_fwd_splitkv_kernelI23Flash_fwd_kernel_traitsILi128ELi64ELi128ELi4ELb0ELb0EN7cutlass6half_tE19Flash_kernel_traitsILi128ELi64ELi128ELi4ES3_EELb1ELb0ELb0ELb0ELb0ELb0ELb0ELb1EEEvNS_16Flash_fwd_paramsE,"a",@progbits
	.sectionflags	@""
	.align	4
.nv.constant0._ZN5flash24flash_fwd_splitkv_kernelI23Flash_fwd_kernel_traitsILi128ELi64ELi128ELi4ELb0ELb0EN7cutlass6half_tE19Flash_kernel_traitsILi128ELi64ELi128ELi4ES3_EELb1ELb0ELb0ELb0ELb0ELb0ELb0ELb1EEEvNS_16Flash_fwd_paramsE:
	.zero		816


//--------------------- .nv.constant0._ZN5flash24flash_fwd_splitkv_kernelI23Flash_fwd_kernel_traitsILi128ELi64ELi128ELi4ELb0ELb0EN7cutlass6half_tE19Flash_kernel_traitsILi128ELi64ELi128ELi4ES3_EELb1ELb0ELb0ELb0ELb0ELb1ELb0ELb1EEEvNS_16Flash_fwd_paramsE --------------------------
	.section	.nv.constant0._ZN5flash24flash_fwd_splitkv_kernelI23Flash_fwd_kernel_traitsILi128ELi64ELi128ELi4ELb0ELb0EN7cutlass6half_tE19Flash_kernel_traitsILi128ELi64ELi128ELi4ES3_EELb1ELb0ELb0ELb0ELb0ELb1ELb0ELb1EEEvNS_16Flash_fwd_paramsE,"a",@progbits
	.sectionflags	@""
	.align	4
.nv.constant0._ZN5flash24flash_fwd_splitkv_kernelI23Flash_fwd_kernel_traitsILi128ELi64ELi128ELi4ELb0ELb0EN7cutlass6half_tE19Flash_kernel_traitsILi128ELi64ELi128ELi4ES3_EELb1ELb0ELb0ELb0ELb0ELb1ELb0ELb1EEEvNS_16Flash_fwd_paramsE:
	.zero		816


//--------------------- .nv.constant0._ZN5flash24flash_fwd_splitkv_kernelI23Flash_fwd_kernel_traitsILi128ELi64ELi128ELi4ELb0ELb0EN7cutlass6half_tE19Flash_kernel_traitsILi128ELi64ELi128ELi4ES3_EELb1ELb0ELb0ELb0ELb0ELb0ELb1ELb0EEEvNS_16Flash_fwd_paramsE --------------------------
	.section	.nv.constant0._ZN5flash24flash_fwd_splitkv_kernelI23Flash_fwd_kernel_traitsILi128ELi64ELi128ELi4ELb0ELb0EN7cutlass6half_tE19Flash_kernel_traitsILi128ELi64ELi128ELi4ES3_EELb1ELb0ELb0ELb0ELb0ELb0ELb1ELb0EEEvNS_16Flash_fwd_paramsE,"a",@progbits
	.sectionflags	@""
	.align	4
.nv.constant0._ZN5flash24flash_fwd_splitkv_kernelI23Flash_fwd_kernel_traitsILi128ELi64ELi128ELi4ELb0ELb0EN7cutlass6half_tE19Flash_kernel_traitsILi128ELi64ELi128ELi4ES3_EELb1ELb0ELb0ELb0ELb0ELb0ELb1ELb0EEEvNS_16Flash_fwd_paramsE:
	.zero		816


//--------------------- .nv.constant0._ZN5flash24flash_fwd_splitkv_kernelI23Flash_fwd_kernel_traitsILi128ELi64ELi128ELi4ELb0ELb0EN7cutlass6half_tE19Flash_kernel_traitsILi128ELi64ELi128ELi4ES3_EELb1ELb0ELb0ELb0ELb0ELb1ELb1ELb0EEEvNS_16Flash_fwd_paramsE --------------------------
	.section	.nv.constant0._ZN5flash24flash_fwd_splitkv_kernelI23Flash_fwd_kernel_traitsILi128ELi64ELi128ELi4ELb0ELb0EN7cutlass6half_tE19Flash_kernel_traitsILi128ELi64ELi128ELi4ES3_EELb1ELb0ELb0ELb0ELb0ELb1ELb1ELb0EEEvNS_16Flash_fwd_paramsE,"a",@progbits
	.sectionflags	@""
	.align	4
.nv.constant0._ZN5flash24flash_fwd_splitkv_kernelI23Flash_fwd_kernel_traitsILi128ELi64ELi128ELi4ELb0ELb0EN7cutlass6half_tE19Flash_kernel_traitsILi128ELi64ELi128ELi4ES3_EELb1ELb0ELb0ELb0ELb0ELb1ELb1ELb0EEEvNS_16Flash_fwd_paramsE:
	.zero		816


//--------------------- .nv.constant0._ZN5flash24flash_fwd_splitkv_kernelI23Flash_fwd_kernel_traitsILi128ELi64ELi128ELi4ELb0ELb0EN7cutlass6half_tE19Flash_kernel_traitsILi128ELi64ELi128ELi4ES3_EELb1ELb0ELb0ELb0ELb0ELb0ELb1ELb1EEEvNS_16Flash_fwd_paramsE --------------------------
	.section	.nv.constant0._ZN5flash24flash_fwd_splitkv_kernelI23Flash_fwd_kernel_traitsILi128ELi64ELi128ELi4ELb0ELb0EN7cutlass6half_tE19Flash_kernel_traitsILi128ELi64ELi128ELi4ES3_EELb1ELb0ELb0ELb0ELb0ELb0ELb1ELb1EEEvNS_16Flash_fwd_paramsE,"a",@progbits
	.sectionflags	@""
	.align	4
.nv.constant0._ZN5flash24flash_fwd_splitkv_kernelI23Flash_fwd_kernel_traitsILi128ELi64ELi128ELi4ELb0ELb0EN7cutlass6half_tE19Flash_kernel_traitsILi128ELi64ELi128ELi4ES3_EELb1ELb0ELb0ELb0ELb0ELb0ELb1ELb1EEEvNS_16Flash_fwd_paramsE:
	.zero		816


//--------------------- .nv.constant0._ZN5flash24flash_fwd_splitkv_kernelI23Flash_fwd_kernel_traitsILi128ELi64ELi128ELi4ELb0ELb0EN7cutlass6half_tE19Flash_kernel_traitsILi128ELi64ELi128ELi4ES3_EELb1ELb0ELb0ELb0ELb0ELb1ELb1ELb1EEEvNS_16Flash_fwd_paramsE --------------------------
	.section	.nv.constant0._ZN5flash24flash_fwd_splitkv_kernelI23Flash_fwd_kernel_traitsILi128ELi64ELi128ELi4ELb0ELb0EN7cutlass6half_tE19Flash_kernel_traitsILi128ELi64ELi128ELi4ES3_EELb1ELb0ELb0ELb0ELb0ELb1ELb1ELb1EEEvNS_16Flash_fwd_paramsE,"a",@progbits
	.sectionflags	@""
	.align	4
.nv.constant0._ZN5flash24flash_fwd_splitkv_kernelI23Flash_fwd_kernel_traitsILi128ELi64ELi128ELi4ELb0ELb0EN7cutlass6half_tE19Flash_kernel_traitsILi128ELi64ELi128ELi4ES3_EELb1ELb0ELb0ELb0ELb0ELb1ELb1ELb1EEEvNS_16Flash_fwd_paramsE:
	.zero		816


//--------------------- .nv.constant0._ZN5flash24flash_fwd_splitkv_kernelI23Flash_fwd_kernel_traitsILi128ELi64ELi128ELi4ELb0ELb0EN7cutlass6half_tE19Flash_kernel_traitsILi128ELi64ELi128ELi4ES3_EELb1ELb0ELb0ELb1ELb1ELb0ELb0ELb0EEEvNS_16Flash_fwd_paramsE --------------------------
	.section	.nv.constant0._ZN5flash24flash_fwd_splitkv_kernelI23Flash_fwd_kernel_traitsILi128ELi64ELi128ELi4ELb0ELb0EN7cutlass6half_tE19Flash_kernel_traitsILi128ELi64ELi128ELi4ES3_EELb1ELb0ELb0ELb1ELb1ELb0ELb0ELb0EEEvNS_16Flash_fwd_paramsE,"a",@progbits
	.sectionflags	@""
	.align	4
.nv.constant0._ZN5flash24flash_fwd_splitkv_kernelI23Flash_fwd_kernel_traitsILi128ELi64ELi128ELi4ELb0ELb0EN7cutlass6half_tE19Flash_kernel_traitsILi128ELi64ELi128ELi4ES3_EELb1ELb0ELb0ELb1ELb1ELb0ELb0ELb0EEEvNS_16Flash_fwd_paramsE:
	.zero		816


//--------------------- .nv.constant0._ZN5flash24flash_fwd_splitkv_kernelI23Flash_fwd_kernel_traitsILi128ELi64ELi128ELi4ELb0ELb0EN7cutlass6half_tE19Flash_kernel_traitsILi128ELi64ELi128ELi4ES3_EELb1ELb0ELb0ELb1ELb1ELb1ELb0ELb0EEEvNS_16Flash_fwd_paramsE --------------------------
	.section	.nv.constant0._ZN5flash24flash_fwd_splitkv_kernelI23Flash_fwd_kernel_traitsILi128ELi64ELi128ELi4ELb0ELb0EN7cutlass6half_tE19Flash_kernel_traitsILi128ELi64ELi128ELi4ES3_EELb1ELb0ELb0ELb1ELb1ELb1ELb0ELb0EEEvNS_16Flash_fwd_paramsE,"a",@progbits
	.sectionflags	@""
	.align	4
.nv.constant0._ZN5flash24flash_fwd_splitkv_kernelI23Flash_fwd_kernel_traitsILi128ELi64ELi128ELi4ELb0ELb0EN7cutlass6half_tE19Flash_kernel_traitsILi128ELi64ELi128ELi4ES3_EELb1ELb0ELb0ELb1ELb1ELb1ELb0ELb0EEEvNS_16Flash_fwd_paramsE:
	.zero		816


//--------------------- .nv.constant0._ZN5flash24flash_fwd_splitkv_kernelI23Flash_fwd_kernel_traitsILi128ELi64ELi128ELi4ELb0ELb0EN7cutlass6half_tE19Flash_kernel_traitsILi128ELi64ELi128ELi4ES3_EELb1ELb0ELb0ELb1ELb1ELb0ELb1ELb0EEEvNS_16Flash_fwd_paramsE --------------------------
	.section	.nv.constant0._ZN5flash24flash_fwd_splitkv_kernelI23Flash_fwd_kernel_traitsILi128ELi64ELi128ELi4ELb0ELb0EN7cutlass6half_tE19Flash_kernel_traitsILi128ELi64ELi128ELi4ES3_EELb1ELb0ELb0ELb1ELb1ELb0ELb1ELb0EEEvNS_16Flash_fwd_paramsE,"a",@progbits
	.sectionflags	@""
	.align	4
.nv.constant0._ZN5flash24flash_fwd_splitkv_kernelI23Flash_fwd_kernel_traitsILi128ELi64ELi128ELi4ELb0ELb0EN7cutlass6half_tE19Flash_kernel_traitsILi128ELi64ELi128ELi4ES3_EELb1ELb0ELb0ELb1ELb1ELb0ELb1ELb0EEEvNS_16Flash_fwd_paramsE:
	.zero		816


//--------------------- .nv.constant0._ZN5flash24flash_fwd_splitkv_kernelI23Flash_fwd_kernel_traitsILi128ELi64ELi128ELi4ELb0ELb0EN7cutlass6half_tE19Flash_kernel_traitsILi128ELi64ELi128ELi4ES3_EELb1ELb0ELb0ELb1ELb1ELb1ELb1ELb0EEEvNS_16Flash_fwd_paramsE --------------------------
	.section	.nv.constant0._ZN5flash24flash_fwd_splitkv_kernelI23Flash_fwd_kernel_traitsILi128ELi64ELi128ELi4ELb0ELb0EN7cutlass6half_tE19Flash_kernel_traitsILi128ELi64ELi128ELi4ES3_EELb1ELb0ELb0ELb1ELb1ELb1ELb1ELb0EEEvNS_16Flash_fwd_paramsE,"a",@progbits
	.sectionflags	@""
	.align	4
.nv.constant0._ZN5flash24flash_fwd_splitkv_kernelI23Flash_fwd_kernel_traitsILi128ELi64ELi128ELi4ELb0ELb0EN7cutlass6half_tE19Flash_kernel_traitsILi128ELi64ELi128ELi4ES3_EELb1ELb0ELb0ELb1ELb1ELb1ELb1ELb0EEEvNS_16Flash_fwd_paramsE:
	.zero		816


//--------------------- .nv.constant0._ZN5flash24flash_fwd_splitkv_kernelI23Flash_fwd_kernel_traitsILi128ELi64ELi128ELi4ELb0ELb0EN7cutlass6half_tE19Flash_kernel_traitsILi128ELi64ELi128ELi4ES3_EELb1ELb0ELb0ELb0ELb1ELb0ELb0ELb0EEEvNS_16Flash_fwd_paramsE --------------------------
	.section	.nv.constant0._ZN5flash24flash_fwd_splitkv_kernelI23Flash_fwd_kernel_traitsILi128ELi64ELi128ELi4ELb0ELb0EN7cutlass6half_tE19Flash_kernel_traitsILi128ELi64ELi128ELi4ES3_EELb1ELb0ELb0ELb0ELb1ELb0ELb0ELb0EEEvNS_16Flash_fwd_paramsE,"a",@progbits
	.sectionflags	@""
	.align	4
.nv.constant0._ZN5flash24flash_fwd_splitkv_kernelI23Flash_fwd_kernel_traitsILi128ELi64ELi128ELi4ELb0ELb0EN7cutlass6half_tE19Flash_kernel_traitsILi128ELi64ELi128ELi4ES3_EELb1ELb0ELb0ELb0ELb1ELb0ELb0ELb0EEEvNS_16Flash_fwd_paramsE:
	.zero		816


//--------------------- .nv.constant0._ZN5flash24flash_fwd_splitkv_kernelI23Flash_fwd_kernel_traitsILi128ELi64ELi128ELi4ELb0ELb0EN7cutlass6half_tE19Flash_kernel_traitsILi128ELi64ELi128ELi4ES3_EELb1ELb0ELb0ELb0ELb1ELb1ELb0ELb0EEEvNS_16Flash_fwd_paramsE --------------------------
	.section	.nv.constant0._ZN5flash24flash_fwd_splitkv_kernelI23Flash_fwd_kernel_traitsILi128ELi64ELi128ELi4ELb0ELb0EN7cutlass6half_tE19Flash_kernel_traitsILi128ELi64ELi128ELi4ES3_EELb1ELb0ELb0ELb0ELb1ELb1ELb0ELb0EEEvNS_16Flash_fwd_paramsE,"a",@progbits
	.sectionflags	@""
	.align	4
.nv.constant0._ZN5flash24flash_fwd_splitkv_kernelI23Flash_fwd_kernel_traitsILi128ELi64ELi128ELi4ELb0ELb0EN7cutlass6half_tE19Flash_kernel_traitsILi128ELi64ELi128ELi4ES3_EELb1ELb0ELb0ELb0ELb1ELb1ELb0ELb0EEEvNS_16Flash_fwd_paramsE:
	.zero		816


//--------------------- .nv.constant0._ZN5flash24flash_fwd_splitkv_kernelI23Flash_fwd_kernel_traitsILi128ELi64ELi128ELi4ELb0ELb0EN7cutlass6half_tE19Flash_kernel_traitsILi128ELi64ELi128ELi4ES3_EELb1ELb0ELb1ELb0ELb0ELb0ELb0ELb0EEEvNS_16Flash_fwd_paramsE --------------------------
	.section	.nv.constant0._ZN5flash24flash_fwd_splitkv_kernelI23Flash_fwd_kernel_traitsILi128ELi64ELi128ELi4ELb0ELb0EN7cutlass6half_tE19Flash_kernel_traitsILi128ELi64ELi128ELi4ES3_EELb1ELb0ELb1ELb0ELb0ELb0ELb0ELb0EEEvNS_16Flash_fwd_paramsE,"a",@progbits
	.sectionflags	@""
	.align	4
.nv.constant0._ZN5flash24flash_fwd_splitkv_kernelI23Flash_fwd_kernel_traitsILi128ELi64ELi128ELi4ELb0ELb0EN7cutlass6half_tE19Flash_kernel_traitsILi128ELi64ELi128ELi4ES3_EELb1ELb0ELb1ELb0ELb0ELb0ELb0ELb0EEEvNS_16Flash_fwd_paramsE:
	.zero		816


//--------------------- .nv.constant0._ZN5flash24flash_fwd_splitkv_kernelI23Flash_fwd_kernel_traitsILi128ELi64ELi128ELi4ELb0ELb0EN7cutlass6half_tE19Flash_kernel_traitsILi128ELi64ELi128ELi4ES3_EELb1ELb0ELb1ELb0ELb0ELb1ELb0ELb0EEEvNS_16Flash_fwd_paramsE --------------------------
	.section	.nv.constant0._ZN5flash24flash_fwd_splitkv_kernelI23Flash_fwd_kernel_traitsILi128ELi64ELi128ELi4ELb0ELb0EN7cutlass6half_tE19Flash_kernel_traitsILi128ELi64ELi128ELi4ES3_EELb1ELb0ELb1ELb0ELb0ELb1ELb0ELb0EEEvNS_16Flash_fwd_paramsE,"a",@progbits
	.sectionflags	@""
	.align	4
.nv.constant0._ZN5flash24flash_fwd_splitkv_kernelI23Flash_fwd_kernel_traitsILi128ELi64ELi128ELi4ELb0ELb0EN7cutlass6half_tE19Flash_kernel_traitsILi128ELi64ELi128ELi4ES3_EELb1ELb0ELb1ELb0ELb0ELb1ELb0ELb0EEEvNS_16Flash_fwd_paramsE:
	.zero		816


//--------------------- .nv.constant0._ZN5flash24flash_fwd_splitkv_kernelI23Flash_fwd_kernel_traitsILi128ELi64ELi128ELi4ELb0ELb0EN7cutlass6half_tE19Flash_kernel_traitsILi128ELi64ELi128ELi4ES3_EELb1ELb0ELb0ELb0ELb1ELb0ELb0ELb1EEEvNS_16Flash_fwd_paramsE --------------------------
	.section	.nv.constant0._ZN5flash24flash_fwd_splitkv_kernelI23Flash_fwd_kernel_traitsILi128ELi64ELi128ELi4ELb0ELb0EN7cutlass6half_tE19Flash_kernel_traitsILi128ELi64ELi128ELi4ES3_EELb1ELb0ELb0ELb0ELb1ELb0ELb0ELb1EEEvNS_16Flash_fwd_paramsE,"a",@progbits
	.sectionflags	@""
	.align	4
.nv.constant0._ZN5flash24flash_fwd_splitkv_kernelI23Flash_fwd_kernel_traitsILi128ELi64ELi128ELi4ELb0ELb0EN7cutlass6half_tE19Flash_kernel_traitsILi128ELi64ELi128ELi4ES3_EELb1ELb0ELb0ELb0ELb1ELb0ELb0ELb1EEEvNS_16Flash_fwd_paramsE:
	.zero		816


//--------------------- .nv.constant0._ZN5flash24flash_fwd_splitkv_kernelI23Flash_fwd_kernel_traitsILi128ELi64ELi128ELi4ELb0ELb0EN7cutlass6half_tE19Flash_kernel_traitsILi128ELi64ELi128ELi4ES3_EELb1ELb0ELb0ELb0ELb1ELb1ELb0ELb1EEEvNS_16Flash_fwd_paramsE --------------------------
	.section	.nv.constant0._ZN5flash24flash_fwd_splitkv_kernelI23Flash_fwd_kernel_traitsILi128ELi64ELi128ELi4ELb0ELb0EN7cutlass6half_tE19Flash_kernel_traitsILi128ELi64ELi128ELi4ES3_EELb1ELb0ELb0ELb0ELb1ELb1ELb0ELb1EEEvNS_16Flash_fwd_paramsE,"a",@progbits
	.sectionflags	@""
	.align	4
.nv.constant0._ZN5flash24flash_fwd_splitkv_kernelI23Flash_fwd_kernel_traitsILi128ELi64ELi128ELi4ELb0ELb0EN7cutlass6half_tE19Flash_kernel_traitsILi128ELi64ELi128ELi4ES3_EELb1ELb0ELb0ELb0ELb1ELb1ELb0ELb1EEEvNS_16Flash_fwd_paramsE:
	.zero		816


//--------------------- .nv.constant0._ZN5flash24flash_fwd_splitkv_kernelI23Flash_fwd_kernel_traitsILi128ELi64ELi128ELi4ELb0ELb0EN7cutlass6half_tE19Flash_kernel_traitsILi128ELi64ELi128ELi4ES3_EELb1ELb0ELb1ELb0ELb0ELb0ELb0ELb1EEEvNS_16Flash_fwd_paramsE --------------------------
	.section	.nv.constant0._ZN5flash24flash_fwd_splitkv_kernelI23Flash_fwd_kernel_traitsILi128ELi64ELi128ELi4ELb0ELb0EN7cutlass6half_tE19Flash_kernel_traitsILi128ELi64ELi128ELi4ES3_EELb1ELb0ELb1ELb0ELb0ELb0ELb0ELb1EEEvNS_16Flash_fwd_paramsE,"a",@progbits
	.sectionflags	@""
	.align	4
.nv.constant0._ZN5flash24flash_fwd_splitkv_kernelI23Flash_fwd_kernel_traitsILi128ELi64ELi128ELi4ELb0ELb0EN7cutlass6half_tE19Flash_kernel_traitsILi128ELi64ELi128ELi4ES3_EELb1ELb0ELb1ELb0ELb0ELb0ELb0ELb1EEEvNS_16Flash_fwd_paramsE:
	.zero		816


//--------------------- .nv.constant0._ZN5flash24flash_fwd_splitkv_kernelI23Flash_fwd_kernel_traitsILi128ELi64ELi128ELi4ELb0ELb0EN7cutlass6half_tE19Flash_kernel_traitsILi128ELi64ELi128ELi4ES3_EELb1ELb0ELb1ELb0ELb0ELb1ELb0ELb1EEEvNS_16Flash_fwd_paramsE --------------------------
	.section	.nv.constant0._ZN5flash24flash_fwd_splitkv_kernelI23Flash_fwd_kernel_traitsILi128ELi64ELi128ELi4ELb0ELb0EN7cutlass6half_tE19Flash_kernel_traitsILi128ELi64ELi128ELi4ES3_EELb1ELb0ELb1ELb0ELb0ELb1ELb0ELb1EEEvNS_16Flash_fwd_paramsE,"a",@progbits
	.sectionflags	@""
	.align	4
.nv.constant0._ZN5flash24flash_fwd_splitkv_kernelI23Flash_fwd_kernel_traitsILi128ELi64ELi128ELi4ELb0ELb0EN7cutlass6half_tE19Flash_kernel_traitsILi128ELi64ELi128ELi4ES3_EELb1ELb0ELb1ELb0ELb0ELb1ELb0ELb1EEEvNS_16Flash_fwd_paramsE:
	.zero		816


//--------------------- .nv.constant0._ZN5flash24flash_fwd_splitkv_kernelI23Flash_fwd_kernel_traitsILi128ELi64ELi128ELi4ELb0ELb0EN7cutlass6half_tE19Flash_kernel_traitsILi128ELi64ELi128ELi4ES3_EELb1ELb0ELb0ELb0ELb1ELb0ELb1ELb0EEEvNS_16Flash_fwd_paramsE --------------------------
	.section	.nv.constant0._ZN5flash24flash_fwd_splitkv_kernelI23Flash_fwd_kernel_traitsILi128ELi64ELi128ELi4ELb0ELb0EN7cutlass6half_tE19Flash_kernel_traitsILi128ELi64ELi128ELi4ES3_EELb1ELb0ELb0ELb0ELb1ELb0ELb1ELb0EEEvNS_16Flash_fwd_paramsE,"a",@progbits
	.sectionflags	@""
	.align	4
.nv.constant0._ZN5flash24flash_fwd_splitkv_kernelI23Flash_fwd_kernel_traitsILi128ELi64ELi128ELi4ELb0ELb0EN7cutlass6half_tE19Flash_kernel_traitsILi128ELi64ELi128ELi4ES3_EELb1ELb0ELb0ELb0ELb1ELb0ELb1ELb0EEEvNS_16Flash_fwd_paramsE:
	.zero		816


//--------------------- .nv.constant0._ZN5flash24flash_fwd_splitkv_kernelI23Flash_fwd_kernel_traitsILi128ELi64ELi128ELi4ELb0ELb0EN7cutlass6half_tE19Flash_kernel_traitsILi128ELi64ELi128ELi4ES3_EELb1ELb0ELb0ELb0ELb1ELb1ELb1ELb0EEEvNS_16Flash_fwd_paramsE --------------------------
	.section	.nv.constant0._ZN5flash24flash_fwd_splitkv_kernelI23Flash_fwd_kernel_traitsILi128ELi64ELi128ELi4ELb0ELb0EN7cutlass6half_tE19Flash_kernel_traitsILi128ELi64ELi128ELi4ES3_EELb1ELb0ELb0ELb0ELb1ELb1ELb1ELb0EEEvNS_16Flash_fwd_paramsE,"a",@progbits
	.sectionflags	@""
	.align	4
.nv.constant0._ZN5flash24flash_fwd_splitkv_kernelI23Flash_fwd_kernel_traitsILi128ELi64ELi128ELi4ELb0ELb0EN7cutlass6half_tE19Flash_kernel_traitsILi128ELi64ELi128ELi4ES3_EELb1ELb0ELb0ELb0ELb1ELb1ELb1ELb0EEEvNS_16Flash_fwd_paramsE:
	.zero		816


//--------------------- .nv.constant0._ZN5flash24flash_fwd_splitkv_kernelI23Flash_fwd_kernel_traitsILi128ELi64ELi128ELi4ELb0ELb0EN7cutlass6half_tE19Flash_kernel_traitsILi128ELi64ELi128ELi4ES3_EELb1ELb0ELb1ELb0ELb0ELb0ELb1ELb0EEEvNS_16Flash_fwd_paramsE --------------------------
	.section	.nv.constant0._ZN5flash24flash_fwd_splitkv_kernelI23Flash_fwd_kernel_traitsILi128ELi64ELi128ELi4ELb0ELb0EN7cutlass6half_tE19Flash_kernel_traitsILi128ELi64ELi128ELi4ES3_EELb1ELb0ELb1ELb0ELb0ELb0ELb1ELb0EEEvNS_16Flash_fwd_paramsE,"a",@progbits
	.sectionflags	@""
	.align	4
.nv.constant0._ZN5flash24flash_fwd_splitkv_kernelI23Flash_fwd_kernel_traitsILi128ELi64ELi128ELi4ELb0ELb0EN7cutlass6half_tE19Flash_kernel_traitsILi128ELi64ELi128ELi4ES3_EELb1ELb0ELb1ELb0ELb0ELb0ELb1ELb0EEEvNS_16Flash_fwd_paramsE:
	.zero		816


//--------------------- .nv.constant0._ZN5flash24flash_fwd_splitkv_kernelI23Flash_fwd_kernel_traitsILi128ELi64ELi128ELi4ELb0ELb0EN7cutlass6half_tE19Flash_kernel_traitsILi128ELi64ELi128ELi4ES3_EELb1ELb0ELb1ELb0ELb0ELb1ELb1ELb0EEEvNS_16Flash_fwd_paramsE --------------------------
	.section	.nv.constant0._ZN5flash24flash_fwd_splitkv_kernelI23Flash_fwd_kernel_traitsILi128ELi64ELi128ELi4ELb0ELb0EN7cutlass6half_tE19Flash_kernel_traitsILi128ELi64ELi128ELi4ES3_EELb1ELb0ELb1ELb0ELb0ELb1ELb1ELb0EEEvNS_16Flash_fwd_paramsE,"a",@progbits
	.sectionflags	@""
	.align	4
.nv.constant0._ZN5flash24flash_fwd_splitkv_kernelI23Flash_fwd_kernel_traitsILi128ELi64ELi128ELi4ELb0ELb0EN7cutlass6half_tE19Flash_kernel_traitsILi128ELi64ELi128ELi4ES3_EELb1ELb0ELb1ELb0ELb0ELb1ELb1ELb0EEEvNS_16Flash_fwd_paramsE:
	.zero		816


//--------------------- .nv.constant0._ZN5flash24flash_fwd_splitkv_kernelI23Flash_fwd_kernel_traitsILi128ELi64ELi128ELi4ELb0ELb0EN7cutlass6half_tE19Flash_kernel_traitsILi128ELi64ELi128ELi4ES3_EELb1ELb0ELb0ELb0ELb1ELb0ELb1ELb1EEEvNS_16Flash_fwd_paramsE --------------------------
	.section	.nv.constant0._ZN5flash24flash_fwd_splitkv_kernelI23Flash_fwd_kernel_traitsILi128ELi64ELi128ELi4ELb0ELb0EN7cutlass6half_tE19Flash_kernel_traitsILi128ELi64ELi128ELi4ES3_EELb1ELb0ELb0ELb0ELb1ELb0ELb1ELb1EEEvNS_16Flash_fwd_paramsE,"a",@progbits
	.sectionflags	@""
	.align	4
.nv.constant0._ZN5flash24flash_fwd_splitkv_kernelI23Flash_fwd_kernel_traitsILi128ELi64ELi128ELi4ELb0ELb0EN7cutlass6half_tE19Flash_kernel_traitsILi128ELi64ELi128ELi4ES3_EELb1ELb0ELb0ELb0ELb1ELb0ELb1ELb1EEEvNS_16Flash_fwd_paramsE:
	.zero		816


//--------------------- .nv.constant0._ZN5flash24flash_fwd_splitkv_kernelI23Flash_fwd_kernel_traitsILi128ELi64ELi128ELi4ELb0ELb0EN7cutlass6half_tE19Flash_kernel_traitsILi128ELi64ELi128ELi4ES3_EELb1ELb0ELb0ELb0ELb1ELb1ELb1ELb1EEEvNS_16Flash_fwd_paramsE --------------------------
	.section	.nv.constant0._ZN5flash24flash_fwd_splitkv_kernelI23Flash_fwd_kernel_traitsILi128ELi64ELi128ELi4ELb0ELb0EN7cutlass6half_tE19Flash_kernel_traitsILi128ELi64ELi128ELi4ES3_EELb1ELb0ELb0ELb0ELb1ELb1ELb1ELb1EEEvNS_16Flash_fwd_paramsE,"a",@progbits
	.sectionflags	@""
	.align	4
.nv.constant0._ZN5flash24flash_fwd_splitkv_kernelI23Flash_fwd_kernel_traitsILi128ELi64ELi128ELi4ELb0ELb0EN7cutlass6half_tE19Flash_kernel_traitsILi128ELi64ELi128ELi4ES3_EELb1ELb0ELb0ELb0ELb1ELb1ELb1ELb1EEEvNS_16Flash_fwd_paramsE:
	.zero		816


//--------------------- .nv.constant0._ZN5flash24flash_fwd_splitkv_kernelI23Flash_fwd_kernel_traitsILi128ELi64ELi128ELi4ELb0ELb0EN7cutlass6half_tE19Flash_kernel_traitsILi128ELi64ELi128ELi4ES3_EELb1ELb0ELb1ELb0ELb0ELb0ELb1ELb1EEEvNS_16Flash_fwd_paramsE --------------------------
	.section	.nv.constant0._ZN5flash24flash_fwd_splitkv_kernelI23Flash_fwd_kernel_traitsILi128ELi64ELi128ELi4ELb0ELb0EN7cutlass6half_tE19Flash_kernel_traitsILi128ELi64ELi128ELi4ES3_EELb1ELb0ELb1ELb0ELb0ELb0ELb1ELb1EEEvNS_16Flash_fwd_paramsE,"a",@progbits
	.sectionflags	@""
	.align	4
.nv.constant0._ZN5flash24flash_fwd_splitkv_kernelI23Flash_fwd_kernel_traitsILi128ELi64ELi128ELi4ELb0ELb0EN7cutlass6half_tE19Flash_kernel_traitsILi128ELi64ELi128ELi4ES3_EELb1ELb0ELb1ELb0ELb0ELb0ELb1ELb1EEEvNS_16Flash_fwd_paramsE:
	.zero		816


//--------------------- .nv.constant0._ZN5flash24flash_fwd_splitkv_kernelI23Flash_fwd_kernel_traitsILi128ELi64ELi128ELi4ELb0ELb0EN7cutlass6half_tE19Flash_kernel_traitsILi128ELi64ELi128ELi4ES3_EELb1ELb0ELb1ELb0ELb0ELb1ELb1ELb1EEEvNS_16Flash_fwd_paramsE --------------------------
	.section	.nv.constant0._ZN5flash24flash_fwd_splitkv_kernelI23Flash_fwd_kernel_traitsILi128ELi64ELi128ELi4ELb0ELb0EN7cutlass6half_tE19Flash_kernel_traitsILi128ELi64ELi128ELi4ES3_EELb1ELb0ELb1ELb0ELb0ELb1ELb1ELb1EEEvNS_16Flash_fwd_paramsE,"a",@progbits
	.sectionflags	@""
	.align	4
.nv.constant0._ZN5flash24flash_fwd_splitkv_kernelI23Flash_fwd_kernel_traitsILi128ELi64ELi128ELi4ELb0ELb0EN7cutlass6half_tE19Flash_kernel_traitsILi128ELi64ELi128ELi4ES3_EELb1ELb0ELb1ELb0ELb0ELb1ELb1ELb1EEEvNS_16Flash_fwd_paramsE:
	.zero		816


//--------------------- .nv.constant0._ZN5flash32flash_fwd_splitkv_combine_kernelI23Flash_fwd_kernel_traitsILi128ELi64ELi64ELi4ELb0ELb0EN7cutlass6half_tE19Flash_kernel_traitsILi128ELi64ELi64ELi4ES3_EELi4ELi7ELb0EEEvNS_16Flash_fwd_paramsE --------------------------
	.section	.nv.constant0._ZN5flash32flash_fwd_splitkv_combine_kernelI23Flash_fwd_kernel_traitsILi128ELi64ELi64ELi4ELb0ELb0EN7cutlass6half_tE19Flash_kernel_traitsILi128ELi64ELi64ELi4ES3_EELi4ELi7ELb0EEEvNS_16Flash_fwd_paramsE,"a",@progbits
	.sectionflags	@""
	.align	4
.nv.constant0._ZN5flash32flash_fwd_splitkv_combine_kernelI23Flash_fwd_kernel_traitsILi128ELi64ELi64ELi4ELb0ELb0EN7cutlass6half_tE19Flash_kernel_traitsILi128ELi64ELi64ELi4ES3_EELi4ELi7ELb0EEEvNS_16Flash_fwd_paramsE:
	.zero		816


//--------------------- .nv.constant0._ZN5flash32flash_fwd_splitkv_combine_kernelI23Flash_fwd_kernel_traitsILi128ELi64ELi64ELi4ELb0ELb0EN7cutlass6half_tE19Flash_kernel_traitsILi128ELi64ELi64ELi4ES3_EELi4ELi6ELb0EEEvNS_16Flash_fwd_paramsE --------------------------
	.section	.nv.constant0._ZN5flash32flash_fwd_splitkv_combine_kernelI23Flash_fwd_kernel_traitsILi128ELi64ELi64ELi4ELb0ELb0EN7cutlass6half_tE19Flash_kernel_traitsILi128ELi64ELi64ELi4ES3_EELi4ELi6ELb0EEEvNS_16Flash_fwd_paramsE,"a",@progbits
	.sectionflags	@""
	.align	4
.nv.constant0._ZN5flash32flash_fwd_splitkv_combine_kernelI23Flash_fwd_kernel_traitsILi128ELi64ELi64ELi4ELb0ELb0EN7cutlass6half_tE19Flash_kernel_traitsILi128ELi64ELi64ELi4ES3_EELi4ELi6ELb0EEEvNS_16Flash_fwd_paramsE:
	.zero		816


//--------------------- .nv.constant0._ZN5flash32flash_fwd_splitkv_combine_kernelI23Flash_fwd_kernel_traitsILi128ELi64ELi64ELi4ELb0ELb0EN7cutlass6half_tE19Flash_kernel_traitsILi128ELi64ELi64ELi4ES3_EELi4ELi5ELb0EEEvNS_16Flash_fwd_paramsE --------------------------
	.section	.nv.constant0._ZN5flash32flash_fwd_splitkv_combine_kernelI23Flash_fwd_kernel_traitsILi128ELi64ELi64ELi4ELb0ELb0EN7cutlass6half_tE19Flash_kernel_traitsILi128ELi64ELi64ELi4ES3_EELi4ELi5ELb0EEEvNS_16Flash_fwd_paramsE,"a",@progbits
	.sectionflags	@""
	.align	4
.nv.constant0._ZN5flash32flash_fwd_splitkv_combine_kernelI23Flash_fwd_kernel_traitsILi128ELi64ELi64ELi4ELb0ELb0EN7cutlass6half_tE19Flash_kernel_traitsILi128ELi64ELi64ELi4ES3_EELi4ELi5ELb0EEEvNS_16Flash_fwd_paramsE:
	.zero		816


//--------------------- .nv.constant0._ZN5flash32flash_fwd_splitkv_combine_kernelI23Flash_fwd_kernel_traitsILi128ELi64ELi64ELi4ELb0ELb0EN7cutlass6half_tE19Flash_kernel_traitsILi128ELi64ELi64ELi4ES3_EELi4ELi4ELb0EEEvNS_16Flash_fwd_paramsE --------------------------
	.section	.nv.constant0._ZN5flash32flash_fwd_splitkv_combine_kernelI23Flash_fwd_kernel_traitsILi128ELi64ELi64ELi4ELb0ELb0EN7cutlass6half_tE19Flash_kernel_traitsILi128ELi64ELi64ELi4ES3_EELi4ELi4ELb0EEEvNS_16Flash_fwd_paramsE,"a",@progbits
	.sectionflags	@""
	.align	4
.nv.constant0._ZN5flash32flash_fwd_splitkv_combine_kernelI23Flash_fwd_kernel_traitsILi128ELi64ELi64ELi4ELb0ELb0EN7cutlass6half_tE19Flash_kernel_traitsILi128ELi64ELi64ELi4ES3_EELi4ELi4ELb0EEEvNS_16Flash_fwd_paramsE:
	.zero		816


//--------------------- .nv.constant0._ZN5flash32flash_fwd_splitkv_combine_kernelI23Flash_fwd_kernel_traitsILi128ELi64ELi64ELi4ELb0ELb0EN7cutlass6half_tE19Flash_kernel_traitsILi128ELi64ELi64ELi4ES3_EELi4ELi3ELb0EEEvNS_16Flash_fwd_paramsE --------------------------
	.section	.nv.constant0._ZN5flash32flash_fwd_splitkv_combine_kernelI23Flash_fwd_kernel_traitsILi128ELi64ELi64ELi4ELb0ELb0EN7cutlass6half_tE19Flash_kernel_traitsILi128ELi64ELi64ELi4ES3_EELi4ELi3ELb0EEEvNS_16Flash_fwd_paramsE,"a",@progbits
	.sectionflags	@""
	.align	4
.nv.constant0._ZN5flash32flash_fwd_splitkv_combine_kernelI23Flash_fwd_kernel_traitsILi128ELi64ELi64ELi4ELb0ELb0EN7cutlass6half_tE19Flash_kernel_traitsILi128ELi64ELi64ELi4ES3_EELi4ELi3ELb0EEEvNS_16Flash_fwd_paramsE:
	.zero		816


//--------------------- .nv.constant0._ZN5flash32flash_fwd_splitkv_combine_kernelI23Flash_fwd_kernel_traitsILi128ELi64ELi64ELi4ELb0ELb0EN7cutlass6half_tE19Flash_kernel_traitsILi128ELi64ELi64ELi4ES3_EELi4ELi2ELb0EEEvNS_16Flash_fwd_paramsE --------------------------
	.section	.nv.constant0._ZN5flash32flash_fwd_splitkv_combine_kernelI23Flash_fwd_kernel_traitsILi128ELi64ELi64ELi4ELb0ELb0EN7cutlass6half_tE19Flash_kernel_traitsILi128ELi64ELi64ELi4ES3_EELi4ELi2ELb0EEEvNS_16Flash_fwd_paramsE,"a",@progbits
	.sectionflags	@""
	.align	4
.nv.constant0._ZN5flash32flash_fwd_splitkv_combine_kernelI23Flash_fwd_kernel_traitsILi128ELi64ELi64ELi4ELb0ELb0EN7cutlass6half_tE19Flash_kernel_traitsILi128ELi64ELi64ELi4ES3_EELi4ELi2ELb0EEEvNS_16Flash_fwd_paramsE:
	.zero		816


//--------------------- .nv.constant0._ZN5flash32flash_fwd_splitkv_combine_kernelI23Flash_fwd_kernel_traitsILi128ELi64ELi64ELi4ELb0ELb0EN7cutlass6half_tE19Flash_kernel_traitsILi128ELi64ELi64ELi4ES3_EELi4ELi1ELb0EEEvNS_16Flash_fwd_paramsE --------------------------
	.section	.nv.constant0._ZN5flash32flash_fwd_splitkv_combine_kernelI23Flash_fwd_kernel_traitsILi128ELi64ELi64ELi4ELb0ELb0EN7cutlass6half_tE19Flash_kernel_traitsILi128ELi64ELi64ELi4ES3_EELi4ELi1ELb0EEEvNS_16Flash_fwd_paramsE,"a",@progbits
	.sectionflags	@""
	.align	4
.nv.constant0._ZN5flash32flash_fwd_splitkv_combine_kernelI23Flash_fwd_kernel_traitsILi128ELi64ELi64ELi4ELb0ELb0EN7cutlass6half_tE19Flash_kernel_traitsILi128ELi64ELi64ELi4ES3_EELi4ELi1ELb0EEEvNS_16Flash_fwd_paramsE:
	.zero		816


//--------------------- .nv.constant0._ZN5flash32flash_fwd_splitkv_combine_kernelI23Flash_fwd_kernel_traitsILi128ELi64ELi64ELi4ELb0ELb0EN7cutlass6half_tE19Flash_kernel_traitsILi128ELi64ELi64ELi4ES3_EELi4ELi7ELb1EEEvNS_16Flash_fwd_paramsE --------------------------
	.section	.nv.constant0._ZN5flash32flash_fwd_splitkv_combine_kernelI23Flash_fwd_kernel_traitsILi128ELi64ELi64ELi4ELb0ELb0EN7cutlass6half_tE19Flash_kernel_traitsILi128ELi64ELi64ELi4ES3_EELi4ELi7ELb1EEEvNS_16Flash_fwd_paramsE,"a",@progbits
	.sectionflags	@""
	.align	4
.nv.constant0._ZN5flash32flash_fwd_splitkv_combine_kernelI23Flash_fwd_kernel_traitsILi128ELi64ELi64ELi4ELb0ELb0EN7cutlass6half_tE19Flash_kernel_traitsILi128ELi64ELi64ELi4ES3_EELi4ELi7ELb1EEEvNS_16Flash_fwd_paramsE:
	.zero		816


//--------------------- .nv.constant0._ZN5flash32flash_fwd_splitkv_combine_kernelI23Flash_fwd_kernel_traitsILi128ELi64ELi64ELi4ELb0ELb0EN7cutlass6half_tE19Flash_kernel_traitsILi128ELi64ELi64ELi4ES3_EELi4ELi6ELb1EEEvNS_16Flash_fwd_paramsE --------------------------
	.section	.nv.constant0._ZN5flash32flash_fwd_splitkv_combine_kernelI23Flash_fwd_kernel_traitsILi128ELi64ELi64ELi4ELb0ELb0EN7cutlass6half_tE19Flash_kernel_traitsILi128ELi64ELi64ELi4ES3_EELi4ELi6ELb1EEEvNS_16Flash_fwd_paramsE,"a",@progbits
	.sectionflags	@""
	.align	4
.nv.constant0._ZN5flash32flash_fwd_splitkv_combine_kernelI23Flash_fwd_kernel_traitsILi128ELi64ELi64ELi4ELb0ELb0EN7cutlass6half_tE19Flash_kernel_traitsILi128ELi64ELi64ELi4ES3_EELi4ELi6ELb1EEEvNS_16Flash_fwd_paramsE:
	.zero		816


//--------------------- .nv.constant0._ZN5flash32flash_fwd_splitkv_combine_kernelI23Flash_fwd_kernel_traitsILi128ELi64ELi64ELi4ELb0ELb0EN7cutlass6half_tE19Flash_kernel_traitsILi128ELi64ELi64ELi4ES3_EELi4ELi5ELb1EEEvNS_16Flash_fwd_paramsE --------------------------
	.section	.nv.constant0._ZN5flash32flash_fwd_splitkv_combine_kernelI23Flash_fwd_kernel_traitsILi128ELi64ELi64ELi4ELb0ELb0EN7cutlass6half_tE19Flash_kernel_traitsILi128ELi64ELi64ELi4ES3_EELi4ELi5ELb1EEEvNS_16Flash_fwd_paramsE,"a",@progbits
	.sectionflags	@""
	.align	4
.nv.constant0._ZN5flash32flash_fwd_splitkv_combine_kernelI23Flash_fwd_kernel_traitsILi128ELi64ELi64ELi4ELb0ELb0EN7cutlass6half_tE19Flash_kernel_traitsILi128ELi64ELi64ELi4ES3_EELi4ELi5ELb1EEEvNS_16Flash_fwd_paramsE:
	.zero		816


//--------------------- .nv.constant0._ZN5flash32flash_fwd_splitkv_combine_kernelI23Flash_fwd_kernel_traitsILi128ELi64ELi64ELi4ELb0ELb0EN7cutlass6half_tE19Flash_kernel_traitsILi128ELi64ELi64ELi4ES3_EELi4ELi4ELb1EEEvNS_16Flash_fwd_paramsE --------------------------
	.section	.nv.constant0._ZN5flash32flash_fwd_splitkv_combine_kernelI23Flash_fwd_kernel_traitsILi128ELi64ELi64ELi4ELb0ELb0EN7cutlass6half_tE19Flash_kernel_traitsILi128ELi64ELi64ELi4ES3_EELi4ELi4ELb1EEEvNS_16Flash_fwd_paramsE,"a",@progbits
	.sectionflags	@""
	.align	4
.nv.constant0._ZN5flash32flash_fwd_splitkv_combine_kernelI23Flash_fwd_kernel_traitsILi128ELi64ELi64ELi4ELb0ELb0EN7cutlass6half_tE19Flash_kernel_traitsILi128ELi64ELi64ELi4ES3_EELi4ELi4ELb1EEEvNS_16Flash_fwd_paramsE:
	.zero		816


//--------------------- .nv.constant0._ZN5flash32flash_fwd_splitkv_combine_kernelI23Flash_fwd_kernel_traitsILi128ELi64ELi64ELi4ELb0ELb0EN7cutlass6half_tE19Flash_kernel_traitsILi128ELi64ELi64ELi4ES3_EELi4ELi3ELb1EEEvNS_16Flash_fwd_paramsE --------------------------
	.section	.nv.constant0._ZN5flash32flash_fwd_splitkv_combine_kernelI23Flash_fwd_kernel_traitsILi128ELi64ELi64ELi4ELb0ELb0EN7cutlass6half_tE19Flash_kernel_traitsILi128ELi64ELi64ELi4ES3_EELi4ELi3ELb1EEEvNS_16Flash_fwd_paramsE,"a",@progbits
	.sectionflags	@""
	.align	4
.nv.constant0._ZN5flash32flash_fwd_splitkv_combine_kernelI23Flash_fwd_kernel_traitsILi128ELi64ELi64ELi4ELb0ELb0EN7cutlass6half_tE19Flash_kernel_traitsILi128ELi64ELi64ELi4ES3_EELi4ELi3ELb1EEEvNS_16Flash_fwd_paramsE:
	.zero		816


//--------------------- .nv.constant0._ZN5flash32flash_fwd_splitkv_combine_kernelI23Flash_fwd_kernel_traitsILi128ELi64ELi64ELi4ELb0ELb0EN7cutlass6half_tE19Flash_kernel_traitsILi128ELi64ELi64ELi4ES3_EELi4ELi2ELb1EEEvNS_16Flash_fwd_paramsE --------------------------
	.section	.nv.constant0._ZN5flash32flash_fwd_splitkv_combine_kernelI23Flash_fwd_kernel_traitsILi128ELi64ELi64ELi4ELb0ELb0EN7cutlass6half_tE19Flash_kernel_traitsILi128ELi64ELi64ELi4ES3_EELi4ELi2ELb1EEEvNS_16Flash_fwd_paramsE,"a",@progbits
	.sectionflags	@""
	.align	4
.nv.constant0._ZN5flash32flash_fwd_splitkv_combine_kernelI23Flash_fwd_kernel_traitsILi128ELi64ELi64ELi4ELb0ELb0EN7cutlass6half_tE19Flash_kernel_traitsILi128ELi64ELi64ELi4ES3_EELi4ELi2ELb1EEEvNS_16Flash_fwd_paramsE:
	.zero		816


//--------------------- .nv.constant0._ZN5flash32flash_fwd_splitkv_combine_kernelI23Flash_fwd_kernel_traitsILi128ELi64ELi64ELi4ELb0ELb0EN7cutlass6half_tE19Flash_kernel_traitsILi128ELi64ELi64ELi4ES3_EELi4ELi1ELb1EEEvNS_16Flash_fwd_paramsE --------------------------
	.section	.nv.constant0._ZN5flash32flash_fwd_splitkv_combine_kernelI23Flash_fwd_kernel_traitsILi128ELi64ELi64ELi4ELb0ELb0EN7cutlass6half_tE19Flash_kernel_traitsILi128ELi64ELi64ELi4ES3_EELi4ELi1ELb1EEEvNS_16Flash_fwd_paramsE,"a",@progbits
	.sectionflags	@""
	.align	4
.nv.constant0._ZN5flash32flash_fwd_splitkv_combine_kernelI23Flash_fwd_kernel_traitsILi128ELi64ELi64ELi4ELb0ELb0EN7cutlass6half_tE19Flash_kernel_traitsILi128ELi64ELi64ELi4ES3_EELi4ELi1ELb1EEEvNS_16Flash_fwd_paramsE:
	.zero		816


//--------------------- .nv.constant0._ZN5flash24flash_fwd_splitkv_kernelI23Flash_fwd_kernel_traitsILi128ELi64ELi64ELi4ELb0ELb0EN7cutlass6half_tE19Flash_kernel_traitsILi128ELi64ELi64ELi4ES3_EELb1ELb0ELb0ELb0ELb0ELb0ELb0ELb0EEEvNS_16Flash_fwd_paramsE --------------------------
	.section	.nv.constant0._ZN5flash24flash_fwd_splitkv_kernelI23Flash_fwd_kernel_traitsILi128ELi64ELi64ELi4ELb0ELb0EN7cutlass6half_tE19Flash_kernel_traitsILi128ELi64ELi64ELi4ES3_EELb1ELb0ELb0ELb0ELb0ELb0ELb0ELb0EEEvNS_16Flash_fwd_paramsE,"a",@progbits
	.sectionflags	@""
	.align	4
.nv.constant0._ZN5flash24flash_fwd_splitkv_kernelI23Flash_fwd_kernel_traitsILi128ELi64ELi64ELi4ELb0ELb0EN7cutlass6half_tE19Flash_kernel_traitsILi128ELi64ELi64ELi4ES3_EELb1ELb0ELb0ELb0ELb0ELb0ELb0ELb0EEEvNS_16Flash_fwd_paramsE:
	.zero		816


//--------------------- .nv.constant0._ZN5flash24flash_fwd_splitkv_kernelI23Flash_fwd_kernel_traitsILi128ELi64ELi64ELi4ELb0ELb0EN7cutlass6half_tE19Flash_kernel_traitsILi128ELi64ELi64ELi4ES3_EELb1ELb0ELb0ELb0ELb0ELb1ELb0ELb0EEEvNS_16Flash_fwd_paramsE --------------------------
	.section	.nv.constant0._ZN5flash24flash_fwd_splitkv_kernelI23Flash_fwd_kernel_traitsILi128ELi64ELi64ELi4ELb0ELb0EN7cutlass6half_tE19Flash_kernel_traitsILi128ELi64ELi64ELi4ES3_EELb1ELb0ELb0ELb0ELb0ELb1ELb0ELb0EEEvNS_16Flash_fwd_paramsE,"a",@progbits
	.sectionflags	@""
	.align	4
.nv.constant0._ZN5flash24flash_fwd_splitkv_kernelI23Flash_fwd_kernel_traitsILi128ELi64ELi64ELi4ELb0ELb0EN7cutlass6half_tE19Flash_kernel_traitsILi128ELi64ELi64ELi4ES3_EELb1ELb0ELb0ELb0ELb0ELb1ELb0ELb0EEEvNS_16Flash_fwd_paramsE:
	.zero		816


//--------------------- .nv.constant0._ZN5flash24flash_fwd_splitkv_kernelI23Flash_fwd_kernel_traitsILi128ELi64ELi64ELi4ELb0ELb0EN7cutlass6half_tE19Flash_kernel_traitsILi128ELi64ELi64ELi4ES3_EELb1ELb0ELb0ELb0ELb0ELb0ELb0ELb1EEEvNS_16Flash_fwd_paramsE --------------------------
	.section	.nv.constant0._ZN5flash24flash_fwd_splitkv_kernelI23Flash_fwd_kernel_traitsILi128ELi64ELi64ELi4ELb0ELb0EN7cutlass6half_tE19Flash_kernel_traitsILi128ELi64ELi64ELi4ES3_EELb1ELb0ELb0ELb0ELb0ELb0ELb0ELb1EEEvNS_16Flash_fwd_paramsE,"a",@progbits
	.sectionflags	@""
	.align	4
.nv.constant0._ZN5flash24flash_fwd_splitkv_kernelI23Flash_fwd_kernel_traitsILi128ELi64ELi64ELi4ELb0ELb0EN7cutlass6half_tE19Flash_kernel_traitsILi128ELi64ELi64ELi4ES3_EELb1ELb0ELb0ELb0ELb0ELb0ELb0ELb1EEEvNS_16Flash_fwd_paramsE:
	.zero		816


//--------------------- .nv.constant0._ZN5flash24flash_fwd_splitkv_kernelI23Flash_fwd_kernel_traitsILi128ELi64ELi64ELi4ELb0ELb0EN7cutlass6half_tE19Flash_kernel_traitsILi128ELi64ELi64ELi4ES3_EELb1ELb0ELb0ELb0ELb0ELb1ELb0ELb1EEEvNS_16Flash_fwd_paramsE --------------------------
	.section	.nv.constant0._ZN5flash24flash_fwd_splitkv_kernelI23Flash_fwd_kernel_traitsILi128ELi64ELi64ELi4ELb0ELb0EN7cutlass6half_tE19Flash_kernel_traitsILi128ELi64ELi64ELi4ES3_EELb1ELb0ELb0ELb0ELb0ELb1ELb0ELb1EEEvNS_16Flash_fwd_paramsE,"a",@progbits
	.sectionflags	@""
	.align	4
.nv.constant0._ZN5flash24flash_fwd_splitkv_kernelI23Flash_fwd_kernel_traitsILi128ELi64ELi64ELi4ELb0ELb0EN7cutlass6half_tE19Flash_kernel_traitsILi128ELi64ELi64ELi4ES3_EELb1ELb0ELb0ELb0ELb0ELb1ELb0ELb1EEEvNS_16Flash_fwd_paramsE:
	.zero		816


//--------------------- .nv.constant0._ZN5flash24flash_fwd_splitkv_kernelI23Flash_fwd_kernel_traitsILi128ELi64ELi64ELi4ELb0ELb0EN7cutlass6half_tE19Flash_kernel_traitsILi128ELi64ELi64ELi4ES3_EELb1ELb0ELb0ELb0ELb0ELb0ELb1ELb0EEEvNS_16Flash_fwd_paramsE --------------------------
	.section	.nv.constant0._ZN5flash24flash_fwd_splitkv_kernelI23Flash_fwd_kernel_traitsILi128ELi64ELi64ELi4ELb0ELb0EN7cutlass6half_tE19Flash_kernel_traitsILi128ELi64ELi64ELi4ES3_EELb1ELb0ELb0ELb0ELb0ELb0ELb1ELb0EEEvNS_16Flash_fwd_paramsE,"a",@progbits
	.sectionflags	@""
	.align	4
.nv.constant0._ZN5flash24flash_fwd_splitkv_kernelI23Flash_fwd_kernel_traitsILi128ELi64ELi64ELi4ELb0ELb0EN7cutlass6half_tE19Flash_kernel_traitsILi128ELi64ELi64ELi4ES3_EELb1ELb0ELb0ELb0ELb0ELb0ELb1ELb0EEEvNS_16Flash_fwd_paramsE:
	.zero		816


//--------------------- .nv.constant0._ZN5flash24flash_fwd_splitkv_kernelI23Flash_fwd_kernel_traitsILi128ELi64ELi64ELi4ELb0ELb0EN7cutlass6half_tE19Flash_kernel_traitsILi128ELi64ELi64ELi4ES3_EELb1ELb0ELb0ELb0ELb0ELb1ELb1ELb0EEEvNS_16Flash_fwd_paramsE --------------------------
	.section	.nv.constant0._ZN5flash24flash_fwd_splitkv_kernelI23Flash_fwd_kernel_traitsILi128ELi64ELi64ELi4ELb0ELb0EN7cutlass6half_tE19Flash_kernel_traitsILi128ELi64ELi64ELi4ES3_EELb1ELb0ELb0ELb0ELb0ELb1ELb1ELb0EEEvNS_16Flash_fwd_paramsE,"a",@progbits
	.sectionflags	@""
	.align	4
.nv.constant0._ZN5flash24flash_fwd_splitkv_kernelI23Flash_fwd_kernel_traitsILi128ELi64ELi64ELi4ELb0ELb0EN7cutlass6half_tE19Flash_kernel_traitsILi128ELi64ELi64ELi4ES3_EELb1ELb0ELb0ELb0ELb0ELb1ELb1ELb0EEEvNS_16Flash_fwd_paramsE:
	.zero		816


//--------------------- .nv.constant0._ZN5flash24flash_fwd_splitkv_kernelI23Flash_fwd_kernel_traitsILi128ELi64ELi64ELi4ELb0ELb0EN7cutlass6half_tE19Flash_kernel_traitsILi128ELi64ELi64ELi4ES3_EELb1ELb0ELb0ELb0ELb0ELb0ELb1ELb1EEEvNS_16Flash_fwd_paramsE --------------------------
	.section	.nv.constant0._ZN5flash24flash_fwd_splitkv_kernelI23Flash_fwd_kernel_traitsILi128ELi64ELi64ELi4ELb0ELb0EN7cutlass6half_tE19Flash_kernel_traitsILi128ELi64ELi64ELi4ES3_EELb1ELb0ELb0ELb0ELb0ELb0ELb1ELb1EEEvNS_16Flash_fwd_paramsE,"a",@progbits
	.sectionflags	@""
	.align	4
.nv.constant0._ZN5flash24flash_fwd_splitkv_kernelI23Flash_fwd_kernel_traitsILi128ELi64ELi64ELi4ELb0ELb0EN7cutlass6half_tE19Flash_kernel_traitsILi128ELi64ELi64ELi4ES3_EELb1ELb0ELb0ELb0ELb0ELb0ELb1ELb1EEEvNS_16Flash_fwd_paramsE:
	.zero		816


//--------------------- .nv.constant0._ZN5flash24flash_fwd_splitkv_kernelI23Flash_fwd_kernel_traitsILi128ELi64ELi64ELi4ELb0ELb0EN7cutlass6half_tE19Flash_kernel_traitsILi128ELi64ELi64ELi4ES3_EELb1ELb0ELb0ELb0ELb0ELb1ELb1ELb1EEEvNS_16Flash_fwd_paramsE --------------------------
	.section	.nv.constant0._ZN5flash24flash_fwd_splitkv_kernelI23Flash_fwd_kernel_traitsILi128ELi64ELi64ELi4ELb0ELb0EN7cutlass6half_tE19Flash_kernel_traitsILi128ELi64ELi64ELi4ES3_EELb1ELb0ELb0ELb0ELb0ELb1ELb1ELb1EEEvNS_16Flash_fwd_paramsE,"a",@progbits
	.sectionflags	@""
	.align	4
.nv.constant0._ZN5flash24flash_fwd_splitkv_kernelI23Flash_fwd_kernel_traitsILi128ELi64ELi64ELi4ELb0ELb0EN7cutlass6half_tE19Flash_kernel_traitsILi128ELi64ELi64ELi4ES3_EELb1ELb0ELb0ELb0ELb0ELb1ELb1ELb1EEEvNS_16Flash_fwd_paramsE:
	.zero		816


//--------------------- .nv.constant0._ZN5flash24flash_fwd_splitkv_kernelI23Flash_fwd_kernel_traitsILi128ELi64ELi64ELi4ELb0ELb0EN7cutlass6half_tE19Flash_kernel_traitsILi128ELi64ELi64ELi4ES3_EELb1ELb0ELb0ELb1ELb1ELb0ELb0ELb0EEEvNS_16Flash_fwd_paramsE --------------------------
	.section	.nv.constant0._ZN5flash24flash_fwd_splitkv_kernelI23Flash_fwd_kernel_traitsILi128ELi64ELi64ELi4ELb0ELb0EN7cutlass6half_tE19Flash_kernel_traitsILi128ELi64ELi64ELi4ES3_EELb1ELb0ELb0ELb1ELb1ELb0ELb0ELb0EEEvNS_16Flash_fwd_paramsE,"a",@progbits
	.sectionflags	@""
	.align	4
.nv.constant0._ZN5flash24flash_fwd_splitkv_kernelI23Flash_fwd_kernel_traitsILi128ELi64ELi64ELi4ELb0ELb0EN7cutlass6half_tE19Flash_kernel_traitsILi128ELi64ELi64ELi4ES3_EELb1ELb0ELb0ELb1ELb1ELb0ELb0ELb0EEEvNS_16Flash_fwd_paramsE:
	.zero		816


//--------------------- .nv.constant0._ZN5flash24flash_fwd_splitkv_kernelI23Flash_fwd_kernel_traitsILi128ELi64ELi64ELi4ELb0ELb0EN7cutlass6half_tE19Flash_kernel_traitsILi128ELi64ELi64ELi4ES3_EELb1ELb0ELb0ELb1ELb1ELb1ELb0ELb0EEEvNS_16Flash_fwd_paramsE --------------------------
	.section	.nv.constant0._ZN5flash24flash_fwd_splitkv_kernelI23Flash_fwd_kernel_traitsILi128ELi64ELi64ELi4ELb0ELb0EN7cutlass6half_tE19Flash_kernel_traitsILi128ELi64ELi64ELi4ES3_EELb1ELb0ELb0ELb1ELb1ELb1ELb0ELb0EEEvNS_16Flash_fwd_paramsE,"a",@progbits
	.sectionflags	@""
	.align	4
.nv.constant0._ZN5flash24flash_fwd_splitkv_kernelI23Flash_fwd_kernel_traitsILi128ELi64ELi64ELi4ELb0ELb0EN7cutlass6half_tE19Flash_kernel_traitsILi128ELi64ELi64ELi4ES3_EELb1ELb0ELb0ELb1ELb1ELb1ELb0ELb0EEEvNS_16Flash_fwd_paramsE:
	.zero		816


//--------------------- .nv.constant0._ZN5flash24flash_fwd_splitkv_kernelI23Flash_fwd_kernel_traitsILi128ELi64ELi64ELi4ELb0ELb0EN7cutlass6half_tE19Flash_kernel_traitsILi128ELi64ELi64ELi4ES3_EELb1ELb0ELb0ELb1ELb1ELb0ELb1ELb0EEEvNS_16Flash_fwd_paramsE --------------------------
	.section	.nv.constant0._ZN5flash24flash_fwd_splitkv_kernelI23Flash_fwd_kernel_traitsILi128ELi64ELi64ELi4ELb0ELb0EN7cutlass6half_tE19Flash_kernel_traitsILi128ELi64ELi64ELi4ES3_EELb1ELb0ELb0ELb1ELb1ELb0ELb1ELb0EEEvNS_16Flash_fwd_paramsE,"a",@progbits
	.sectionflags	@""
	.align	4
.nv.constant0._ZN5flash24flash_fwd_splitkv_kernelI23Flash_fwd_kernel_traitsILi128ELi64ELi64ELi4ELb0ELb0EN7cutlass6half_tE19Flash_kernel_traitsILi128ELi64ELi64ELi4ES3_EELb1ELb0ELb0ELb1ELb1ELb0ELb1ELb0EEEvNS_16Flash_fwd_paramsE:
	.zero		816


//--------------------- .nv.constant0._ZN5flash24flash_fwd_splitkv_kernelI23Flash_fwd_kernel_traitsILi128ELi64ELi64ELi4ELb0ELb0EN7cutlass6half_tE19Flash_kernel_traitsILi128ELi64ELi64ELi4ES3_EELb1ELb0ELb0ELb1ELb1ELb1ELb1ELb0EEEvNS_16Flash_fwd_paramsE --------------------------
	.section	.nv.constant0._ZN5flash24flash_fwd_splitkv_kernelI23Flash_fwd_kernel_traitsILi128ELi64ELi64ELi4ELb0ELb0EN7cutlass6half_tE19Flash_kernel_traitsILi128ELi64ELi64ELi4ES3_EELb1ELb0ELb0ELb1ELb1ELb1ELb1ELb0EEEvNS_16Flash_fwd_paramsE,"a",@progbits
	.sectionflags	@""
	.align	4
.nv.constant0._ZN5flash24flash_fwd_splitkv_kernelI23Flash_fwd_kernel_traitsILi128ELi64ELi64ELi4ELb0ELb0EN7cutlass6half_tE19Flash_kernel_traitsILi128ELi64ELi64ELi4ES3_EELb1ELb0ELb0ELb1ELb1ELb1ELb1ELb0EEEvNS_16Flash_fwd_paramsE:
	.zero		816


//--------------------- .nv.constant0._ZN5flash24flash_fwd_splitkv_kernelI23Flash_fwd_kernel_traitsILi128ELi64ELi64ELi4ELb0ELb0EN7cutlass6half_tE19Flash_kernel_traitsILi128ELi64ELi64ELi4ES3_EELb1ELb0ELb0ELb0ELb1ELb0ELb0ELb0EEEvNS_16Flash_fwd_paramsE --------------------------
	.section	.nv.constant0._ZN5flash24flash_fwd_splitkv_kernelI23Flash_fwd_kernel_traitsILi128ELi64ELi64ELi4ELb0ELb0EN7cutlass6half_tE19Flash_kernel_traitsILi128ELi64ELi64ELi4ES3_EELb1ELb0ELb0ELb0ELb1ELb0ELb0ELb0EEEvNS_16Flash_fwd_paramsE,"a",@progbits
	.sectionflags	@""
	.align	4
.nv.constant0._ZN5flash24flash_fwd_splitkv_kernelI23Flash_fwd_kernel_traitsILi128ELi64ELi64ELi4ELb0ELb0EN7cutlass6half_tE19Flash_kernel_traitsILi128ELi64ELi64ELi4ES3_EELb1ELb0ELb0ELb0ELb1ELb0ELb0ELb0EEEvNS_16Flash_fwd_paramsE:
	.zero		816


//--------------------- .nv.constant0._ZN5flash24flash_fwd_splitkv_kernelI23Flash_fwd_kernel_traitsILi128ELi64ELi64ELi4ELb0ELb0EN7cutlass6half_tE19Flash_kernel_traitsILi128ELi64ELi64ELi4ES3_EELb1ELb0ELb0ELb0ELb1ELb1ELb0ELb0EEEvNS_16Flash_fwd_paramsE --------------------------
	.section	.nv.constant0._ZN5flash24flash_fwd_splitkv_kernelI23Flash_fwd_kernel_traitsILi128ELi64ELi64ELi4ELb0ELb0EN7cutlass6half_tE19Flash_kernel_traitsILi128ELi64ELi64ELi4ES3_EELb1ELb0ELb0ELb0ELb1ELb1ELb0ELb0EEEvNS_16Flash_fwd_paramsE,"a",@progbits
	.sectionflags	@""
	.align	4
.nv.constant0._ZN5flash24flash_fwd_splitkv_kernelI23Flash_fwd_kernel_traitsILi128ELi64ELi64ELi4ELb0ELb0EN7cutlass6half_tE19Flash_kernel_traitsILi128ELi64ELi64ELi4ES3_EELb1ELb0ELb0ELb0ELb1ELb1ELb0ELb0EEEvNS_16Flash_fwd_paramsE:
	.zero		816


//--------------------- .nv.constant0._ZN5flash24flash_fwd_splitkv_kernelI23Flash_fwd_kernel_traitsILi128ELi64ELi64ELi4ELb0ELb0EN7cutlass6half_tE19Flash_kernel_traitsILi128ELi64ELi64ELi4ES3_EELb1ELb0ELb1ELb0ELb0ELb0ELb0ELb0EEEvNS_16Flash_fwd_paramsE --------------------------
	.section	.nv.constant0._ZN5flash24flash_fwd_splitkv_kernelI23Flash_fwd_kernel_traitsILi128ELi64ELi64ELi4ELb0ELb0EN7cutlass6half_tE19Flash_kernel_traitsILi128ELi64ELi64ELi4ES3_EELb1ELb0ELb1ELb0ELb0ELb0ELb0ELb0EEEvNS_16Flash_fwd_paramsE,"a",@progbits
	.sectionflags	@""
	.align	4
.nv.constant0._ZN5flash24flash_fwd_splitkv_kernelI23Flash_fwd_kernel_traitsILi128ELi64ELi64ELi4ELb0ELb0EN7cutlass6half_tE19Flash_kernel_traitsILi128ELi64ELi64ELi4ES3_EELb1ELb0ELb1ELb0ELb0ELb0ELb0ELb0EEEvNS_16Flash_fwd_paramsE:
	.zero		816


//--------------------- .nv.constant0._ZN5flash24flash_fwd_splitkv_kernelI23Flash_fwd_kernel_traitsILi128ELi64ELi64ELi4ELb0ELb0EN7cutlass6half_tE19Flash_kernel_traitsILi128ELi64ELi64ELi4ES3_EELb1ELb0ELb1ELb0ELb0ELb1ELb0ELb0EEEvNS_16Flash_fwd_paramsE --------------------------
	.section	.nv.constant0._ZN5flash24flash_fwd_splitkv_kernelI23Flash_fwd_kernel_traitsILi128ELi64ELi64ELi4ELb0ELb0EN7cutlass6half_tE19Flash_kernel_traitsILi128ELi64ELi64ELi4ES3_EELb1ELb0ELb1ELb0ELb0ELb1ELb0ELb0EEEvNS_16Flash_fwd_paramsE,"a",@progbits
	.sectionflags	@""
	.align	4
.nv.constant0._ZN5flash24flash_fwd_splitkv_kernelI23Flash_fwd_kernel_traitsILi128ELi64ELi64ELi4ELb0ELb0EN7cutlass6half_tE19Flash_kernel_traitsILi128ELi64ELi64ELi4ES3_EELb1ELb0ELb1ELb0ELb0ELb1ELb0ELb0EEEvNS_16Flash_fwd_paramsE:
	.zero		816


//--------------------- .nv.constant0._ZN5flash24flash_fwd_splitkv_kernelI23Flash_fwd_kernel_traitsILi128ELi64ELi64ELi4ELb0ELb0EN7cutlass6half_tE19Flash_kernel_traitsILi128ELi64ELi64ELi4ES3_EELb1ELb0ELb0ELb0ELb1ELb0ELb0ELb1EEEvNS_16Flash_fwd_paramsE --------------------------
	.section	.nv.constant0._ZN5flash24flash_fwd_splitkv_kernelI23Flash_fwd_kernel_traitsILi128ELi64ELi64ELi4ELb0ELb0EN7cutlass6half_tE19Flash_kernel_traitsILi128ELi64ELi64ELi4ES3_EELb1ELb0ELb0ELb0ELb1ELb0ELb0ELb1EEEvNS_16Flash_fwd_paramsE,"a",@progbits
	.sectionflags	@""
	.align	4
.nv.constant0._ZN5flash24flash_fwd_splitkv_kernelI23Flash_fwd_kernel_traitsILi128ELi64ELi64ELi4ELb0ELb0EN7cutlass6half_tE19Flash_kernel_traitsILi128ELi64ELi64ELi4ES3_EELb1ELb0ELb0ELb0ELb1ELb0ELb0ELb1EEEvNS_16Flash_fwd_paramsE:
	.zero		816


//--------------------- .nv.constant0._ZN5flash24flash_fwd_splitkv_kernelI23Flash_fwd_kernel_traitsILi128ELi64ELi64ELi4ELb0ELb0EN7cutlass6half_tE19Flash_kernel_traitsILi128ELi64ELi64ELi4ES3_EELb1ELb0ELb0ELb0ELb1ELb1ELb0ELb1EEEvNS_16Flash_fwd_paramsE --------------------------
	.section	.nv.constant0._ZN5flash24flash_fwd_splitkv_kernelI23Flash_fwd_kernel_traitsILi128ELi64ELi64ELi4ELb0ELb0EN7cutlass6half_tE19Flash_kernel_traitsILi128ELi64ELi64ELi4ES3_EELb1ELb0ELb0ELb0ELb1ELb1ELb0ELb1EEEvNS_16Flash_fwd_paramsE,"a",@progbits
	.sectionflags	@""
	.align	4
.nv.constant0._ZN5flash24flash_fwd_splitkv_kernelI23Flash_fwd_kernel_traitsILi128ELi64ELi64ELi4ELb0ELb0EN7cutlass6half_tE19Flash_kernel_traitsILi128ELi64ELi64ELi4ES3_EELb1ELb0ELb0ELb0ELb1ELb1ELb0ELb1EEEvNS_16Flash_fwd_paramsE:
	.zero		816


//--------------------- .nv.constant0._ZN5flash24flash_fwd_splitkv_kernelI23Flash_fwd_kernel_traitsILi128ELi64ELi64ELi4ELb0ELb0EN7cutlass6half_tE19Flash_kernel_traitsILi128ELi64ELi64ELi4ES3_EELb1ELb0ELb1ELb0ELb0ELb0ELb0ELb1EEEvNS_16Flash_fwd_paramsE --------------------------
	.section	.nv.constant0._ZN5flash24flash_fwd_splitkv_kernelI23Flash_fwd_kernel_traitsILi128ELi64ELi64ELi4ELb0ELb0EN7cutlass6half_tE19Flash_kernel_traitsILi128ELi64ELi64ELi4ES3_EELb1ELb0ELb1ELb0ELb0ELb0ELb0ELb1EEEvNS_16Flash_fwd_paramsE,"a",@progbits
	.sectionflags	@""
	.align	4
.nv.constant0._ZN5flash24flash_fwd_splitkv_kernelI23Flash_fwd_kernel_traitsILi128ELi64ELi64ELi4ELb0ELb0EN7cutlass6half_tE19Flash_kernel_traitsILi128ELi64ELi64ELi4ES3_EELb1ELb0ELb1ELb0ELb0ELb0ELb0ELb1EEEvNS_16Flash_fwd_paramsE:
	.zero		816


//--------------------- .nv.constant0._ZN5flash24flash_fwd_splitkv_kernelI23Flash_fwd_kernel_traitsILi128ELi64ELi64ELi4ELb0ELb0EN7cutlass6half_tE19Flash_kernel_traitsILi128ELi64ELi64ELi4ES3_EELb1ELb0ELb1ELb0ELb0ELb1ELb0ELb1EEEvNS_16Flash_fwd_paramsE --------------------------
	.section	.nv.constant0._ZN5flash24flash_fwd_splitkv_kernelI23Flash_fwd_kernel_traitsILi128ELi64ELi64ELi4ELb0ELb0EN7cutlass6half_tE19Flash_kernel_traitsILi128ELi64ELi64ELi4ES3_EELb1ELb0ELb1ELb0ELb0ELb1ELb0ELb1EEEvNS_16Flash_fwd_paramsE,"a",@progbits
	.sectionflags	@""
	.align	4
.nv.constant0._ZN5flash24flash_fwd_splitkv_kernelI23Flash_fwd_kernel_traitsILi128ELi64ELi64ELi4ELb0ELb0EN7cutlass6half_tE19Flash_kernel_traitsILi128ELi64ELi64ELi4ES3_EELb1ELb0ELb1ELb0ELb0ELb1ELb0ELb1EEEvNS_16Flash_fwd_paramsE:
	.zero		816


//--------------------- .nv.constant0._ZN5flash24flash_fwd_splitkv_kernelI23Flash_fwd_kernel_traitsILi128ELi64ELi64ELi4ELb0ELb0EN7cutlass6half_tE19Flash_kernel_traitsILi128ELi64ELi64ELi4ES3_EELb1ELb0ELb0ELb0ELb1ELb0ELb1ELb0EEEvNS_16Flash_fwd_paramsE --------------------------
	.section	.nv.constant0._ZN5flash24flash_fwd_splitkv_kernelI23Flash_fwd_kernel_traitsILi128ELi64ELi64ELi4ELb0ELb0EN7cutlass6half_tE19Flash_kernel_traitsILi128ELi64ELi64ELi4ES3_EELb1ELb0ELb0ELb0ELb1ELb0ELb1ELb0EEEvNS_16Flash_fwd_paramsE,"a",@progbits
	.sectionflags	@""
	.align	4
.nv.constant0._ZN5flash24flash_fwd_splitkv_kernelI23Flash_fwd_kernel_traitsILi128ELi64ELi64ELi4ELb0ELb0EN7cutlass6half_tE19Flash_kernel_traitsILi128ELi64ELi64ELi4ES3_EELb1ELb0ELb0ELb0ELb1ELb0ELb1ELb0EEEvNS_16Flash_fwd_paramsE:
	.zero		816


//--------------------- .nv.constant0._ZN5flash24flash_fwd_splitkv_kernelI23Flash_fwd_kernel_traitsILi128ELi64ELi64ELi4ELb0ELb0EN7cutlass6half_tE19Flash_kernel_traitsILi128ELi64ELi64ELi4ES3_EELb1ELb0ELb0ELb0ELb1ELb1ELb1ELb0EEEvNS_16Flash_fwd_paramsE --------------------------
	.section	.nv.constant0._ZN5flash24flash_fwd_splitkv_kernelI23Flash_fwd_kernel_traitsILi128ELi64ELi64ELi4ELb0ELb0EN7cutlass6half_tE19Flash_kernel_traitsILi128ELi64ELi64ELi4ES3_EELb1ELb0ELb0ELb0ELb1ELb1ELb1ELb0EEEvNS_16Flash_fwd_paramsE,"a",@progbits
	.sectionflags	@""
	.align	4
.nv.constant0._ZN5flash24flash_fwd_splitkv_kernelI23Flash_fwd_kernel_traitsILi128ELi64ELi64ELi4ELb0ELb0EN7cutlass6half_tE19Flash_kernel_traitsILi128ELi64ELi64ELi4ES3_EELb1ELb0ELb0ELb0ELb1ELb1ELb1ELb0EEEvNS_16Flash_fwd_paramsE:
	.zero		816


//--------------------- .nv.constant0._ZN5flash24flash_fwd_splitkv_kernelI23Flash_fwd_kernel_traitsILi128ELi64ELi64ELi4ELb0ELb0EN7cutlass6half_tE19Flash_kernel_traitsILi128ELi64ELi64ELi4ES3_EELb1ELb0ELb1ELb0ELb0ELb0ELb1ELb0EEEvNS_16Flash_fwd_paramsE --------------------------
	.section	.nv.constant0._ZN5flash24flash_fwd_splitkv_kernelI23Flash_fwd_kernel_traitsILi128ELi64ELi64ELi4ELb0ELb0EN7cutlass6half_tE19Flash_kernel_traitsILi128ELi64ELi64ELi4ES3_EELb1ELb0ELb1ELb0ELb0ELb0ELb1ELb0EEEvNS_16Flash_fwd_paramsE,"a",@progbits
	.sectionflags	@""
	.align	4
.nv.constant0._ZN5flash24flash_fwd_splitkv_kernelI23Flash_fwd_kernel_traitsILi128ELi64ELi64ELi4ELb0ELb0EN7cutlass6half_tE19Flash_kernel_traitsILi128ELi64ELi64ELi4ES3_EELb1ELb0ELb1ELb0ELb0ELb0ELb1ELb0EEEvNS_16Flash_fwd_paramsE:
	.zero		816


//--------------------- .nv.constant0._ZN5flash24flash_fwd_splitkv_kernelI23Flash_fwd_kernel_traitsILi128ELi64ELi64ELi4ELb0ELb0EN7cutlass6half_tE19Flash_kernel_traitsILi128ELi64ELi64ELi4ES3_EELb1ELb0ELb1ELb0ELb0ELb1ELb1ELb0EEEvNS_16Flash_fwd_paramsE --------------------------
	.section	.nv.constant0._ZN5flash24flash_fwd_splitkv_kernelI23Flash_fwd_kernel_traitsILi128ELi64ELi64ELi4ELb0ELb0EN7cutlass6half_tE19Flash_kernel_traitsILi128ELi64ELi64ELi4ES3_EELb1ELb0ELb1ELb0ELb0ELb1ELb1ELb0EEEvNS_16Flash_fwd_paramsE,"a",@progbits
	.sectionflags	@""
	.align	4
.nv.constant0._ZN5flash24flash_fwd_splitkv_kernelI23Flash_fwd_kernel_traitsILi128ELi64ELi64ELi4ELb0ELb0EN7cutlass6half_tE19Flash_kernel_traitsILi128ELi64ELi64ELi4ES3_EELb1ELb0ELb1ELb0ELb0ELb1ELb1ELb0EEEvNS_16Flash_fwd_paramsE:
	.zero		816


//--------------------- .nv.constant0._ZN5flash24flash_fwd_splitkv_kernelI23Flash_fwd_kernel_traitsILi128ELi64ELi64ELi4ELb0ELb0EN7cutlass6half_tE19Flash_kernel_traitsILi128ELi64ELi64ELi4ES3_EELb1ELb0ELb0ELb0ELb1ELb0ELb1ELb1EEEvNS_16Flash_fwd_paramsE --------------------------
	.section	.nv.constant0._ZN5flash24flash_fwd_splitkv_kernelI23Flash_fwd_kernel_traitsILi128ELi64ELi64ELi4ELb0ELb0EN7cutlass6half_tE19Flash_kernel_traitsILi128ELi64ELi64ELi4ES3_EELb1ELb0ELb0ELb0ELb1ELb0ELb1ELb1EEEvNS_16Flash_fwd_paramsE,"a",@progbits
	.sectionflags	@""
	.align	4
.nv.constant0._ZN5flash24flash_fwd_splitkv_kernelI23Flash_fwd_kernel_traitsILi128ELi64ELi64ELi4ELb0ELb0EN7cutlass6half_tE19Flash_kernel_traitsILi128ELi64ELi64ELi4ES3_EELb1ELb0ELb0ELb0ELb1ELb0ELb1ELb1EEEvNS_16Flash_fwd_paramsE:
	.zero		816


//--------------------- .nv.constant0._ZN5flash24flash_fwd_splitkv_kernelI23Flash_fwd_kernel_traitsILi128ELi64ELi64ELi4ELb0ELb0EN7cutlass6half_tE19Flash_kernel_traitsILi128ELi64ELi64ELi4ES3_EELb1ELb0ELb0ELb0ELb1ELb1ELb1ELb1EEEvNS_16Flash_fwd_paramsE --------------------------
	.section	.nv.constant0._ZN5flash24flash_fwd_splitkv_kernelI23Flash_fwd_kernel_traitsILi128ELi64ELi64ELi4ELb0ELb0EN7cutlass6half_tE19Flash_kernel_traitsILi128ELi64ELi64ELi4ES3_EELb1ELb0ELb0ELb0ELb1ELb1ELb1ELb1EEEvNS_16Flash_fwd_paramsE,"a",@progbits
	.sectionflags	@""
	.align	4
.nv.constant0._ZN5flash24flash_fwd_splitkv_kernelI23Flash_fwd_kernel_traitsILi128ELi64ELi64ELi4ELb0ELb0EN7cutlass6half_tE19Flash_kernel_traitsILi128ELi64ELi64ELi4ES3_EELb1ELb0ELb0ELb0ELb1ELb1ELb1ELb1EEEvNS_16Flash_fwd_paramsE:
	.zero		816


//--------------------- .nv.constant0._ZN5flash24flash_fwd_splitkv_kernelI23Flash_fwd_kernel_traitsILi128ELi64ELi64ELi4ELb0ELb0EN7cutlass6half_tE19Flash_kernel_traitsILi128ELi64ELi64ELi4ES3_EELb1ELb0ELb1ELb0ELb0ELb0ELb1ELb1EEEvNS_16Flash_fwd_paramsE --------------------------
	.section	.nv.constant0._ZN5flash24flash_fwd_splitkv_kernelI23Flash_fwd_kernel_traitsILi128ELi64ELi64ELi4ELb0ELb0EN7cutlass6half_tE19Flash_kernel_traitsILi128ELi64ELi64ELi4ES3_EELb1ELb0ELb1ELb0ELb0ELb0ELb1ELb1EEEvNS_16Flash_fwd_paramsE,"a",@progbits
	.sectionflags	@""
	.align	4
.nv.constant0._ZN5flash24flash_fwd_splitkv_kernelI23Flash_fwd_kernel_traitsILi128ELi64ELi64ELi4ELb0ELb0EN7cutlass6half_tE19Flash_kernel_traitsILi128ELi64ELi64ELi4ES3_EELb1ELb0ELb1ELb0ELb0ELb0ELb1ELb1EEEvNS_16Flash_fwd_paramsE:
	.zero		816


//--------------------- .nv.constant0._ZN5flash24flash_fwd_splitkv_kernelI23Flash_fwd_kernel_traitsILi128ELi64ELi64ELi4ELb0ELb0EN7cutlass6half_tE19Flash_kernel_traitsILi128ELi64ELi64ELi4ES3_EELb1ELb0ELb1ELb0ELb0ELb1ELb1ELb1EEEvNS_16Flash_fwd_paramsE --------------------------
	.section	.nv.constant0._ZN5flash24flash_fwd_splitkv_kernelI23Flash_fwd_kernel_traitsILi128ELi64ELi64ELi4ELb0ELb0EN7cutlass6half_tE19Flash_kernel_traitsILi128ELi64ELi64ELi4ES3_EELb1ELb0ELb1ELb0ELb0ELb1ELb1ELb1EEEvNS_16Flash_fwd_paramsE,"a",@progbits
	.sectionflags	@""
	.align	4
.nv.constant0._ZN5flash24flash_fwd_splitkv_kernelI23Flash_fwd_kernel_traitsILi128ELi64ELi64ELi4ELb0ELb0EN7cutlass6half_tE19Flash_kernel_traitsILi128ELi64ELi64ELi4ES3_EELb1ELb0ELb1ELb0ELb0ELb1ELb1ELb1EEEvNS_16Flash_fwd_paramsE:
	.zero		816


//--------------------- .text._ZN5flash32flash_fwd_splitkv_combine_kernelI23Flash_fwd_kernel_traitsILi128ELi64ELi128ELi4ELb0ELb0EN7cutlass6half_tE19Flash_kernel_traitsILi128ELi64ELi128ELi4ES3_EELi4ELi7ELb0EEEvNS_16Flash_fwd_paramsE --------------------------
	.section	.text._ZN5flash32flash_fwd_splitkv_combine_kernelI23Flash_fwd_kernel_traitsILi128ELi64ELi128ELi4ELb0ELb0EN7cutlass6half_tE19Flash_kernel_traitsILi128ELi64ELi128ELi4ES3_EELi4ELi7ELb0EEEvNS_16Flash_fwd_paramsE,"ax",@progbits
	.sectioninfo	@"SHI_REGISTERS=62"
	.align	128
        .global         _ZN5flash32flash_fwd_splitkv_combine_kernelI23Flash_fwd_kernel_traitsILi128ELi64ELi128ELi4ELb0ELb0EN7cutlass6half_tE19Flash_kernel_traitsILi128ELi64ELi128ELi4ES3_EELi4ELi7ELb0EEEvNS_16Flash_fwd_paramsE
        .type           _ZN5flash32flash_fwd_splitkv_combine_kernelI23Flash_fwd_kernel_traitsILi128ELi64ELi128ELi4ELb0ELb0EN7cutlass6half_tE19Flash_kernel_traitsILi128ELi64ELi128ELi4ES3_EELi4ELi7ELb0EEEvNS_16Flash_fwd_paramsE,@function
        .size           _ZN5flash32flash_fwd_splitkv_combine_kernelI23Flash_fwd_kernel_traitsILi128ELi64ELi128ELi4ELb0ELb0EN7cutlass6half_tE19Flash_kernel_traitsILi128ELi64ELi128ELi4ES3_EELi4ELi7ELb0EEEvNS_16Flash_fwd_paramsE,(.L_x_8160 - _ZN5flash32flash_fwd_splitkv_combine_kernelI23Flash_fwd_kernel_traitsILi128ELi64ELi128ELi4ELb0ELb0EN7cutlass6half_tE19Flash_kernel_traitsILi128ELi64ELi128ELi4ES3_EELi4ELi7ELb0EEEvNS_16Flash_fwd_paramsE)
        .other          _ZN5flash32flash_fwd_splitkv_combine_kernelI23Flash_fwd_kernel_traitsILi128ELi64ELi128ELi4ELb0ELb0EN7cutlass6half_tE19Flash_kernel_traitsILi128ELi64ELi128ELi4ES3_EELi4ELi7ELb0EEEvNS_16Flash_fwd_paramsE,@"STO_CUDA_ENTRY STV_DEFAULT"
_ZN5flash32flash_fwd_splitkv_combine_kernelI23Flash_fwd_kernel_traitsILi128ELi64ELi128ELi4ELb0ELb0EN7cutlass6half_tE19Flash_kernel_traitsILi128ELi64ELi128ELi4ES3_EELi4ELi7ELb0EEEvNS_16Flash_fwd_paramsE:
.text._ZN5flash32flash_fwd_splitkv_combine_kernelI23Flash_fwd_kernel_traitsILi128ELi64ELi128ELi4ELb0ELb0EN7cutlass6half_tE19Flash_kernel_traitsILi128ELi64ELi128ELi4ES3_EELi4ELi7ELb0EEEvNS_16Flash_fwd_paramsE:
[----:B------:R-:W-:Y:S02]  /*0000*/  MOV R1, c[0x0][0x28] ;  /* 0x00000a0000017a02 */ /* 0x000fe40000000f00 */
[----:B------:R-:W-:Y:S01]  /*0010*/  IMAD.MOV.U32 R2, RZ, RZ, c[0x0][0x1c0] ;  /* 0x00007000ff027624 */ /* 0x000fe200078e00ff */
[----:B------:R-:W0:Y:S01]  /*0020*/  S2UR UR7, SR_CTAID.X ;  /* 0x00000000000779c3 */ /* 0x000e220000002500 */
[----:B------:R-:W-:Y:S02]  /*0030*/  IMAD.MOV.U32 R5, RZ, RZ, c[0x0][0x214] ;  /* 0x00008500ff057624 */ /* 0x000fe400078e00ff */
[----:B------:R-:W-:Y:S01]  /*0040*/  IMAD R12, R2, c[0x0][0x210], RZ ;  /* 0x00008400020c7a24 */ /* 0x000fe200078e02ff */
[----:B------:R-:W-:Y:S02]  /*0050*/  SHF.R.S32.HI R2, RZ, 0x1f, R2 ;  /* 0x0000001fff027819 */ /* 0x000fe40000011402 */
[----:B------:R-:W-:Y:S01]  /*0060*/  SHF.R.S32.HI R5, RZ, 0x1f, R5 ;  /* 0x0000001fff057819 */ /* 0x000fe20000011405 */
[----:B------:R-:W-:-:S05]  /*0070*/  IMAD R12, R12, c[0x0][0x214], RZ ;  /* 0x000085000c0c7a24 */ /* 0x000fca00078e02ff */
[----:B------:R-:W-:Y:S02]  /*0080*/  ISETP.LT.U32.AND P0, PT, R12, c[0x0][0x214], PT ;  /* 0x000085000c007a0c */ /* 0x000fe40003f01070 */
[----:B------:R-:W-:-:S04]  /*0090*/  SHF.R.S32.HI R0, RZ, 0x1f, R12 ;  /* 0x0000001fff007819 */ /* 0x000fc8000001140c */
[----:B------:R-:W-:-:S04]  /*00a0*/  ISETP.LT.AND.EX P0, PT, R0, R5, PT, P0 ;  /* 0x000000050000720c */ /* 0x000fc80003f01300 */
[----:B------:R-:W-:Y:S01]  /*00b0*/  SEL R5, R0, R5, P0 ;  /* 0x0000000500057207 */ /* 0x000fe20000000000 */
[----:B0-----:R-:W-:Y:S01]  /*00c0*/  USHF.L.U32 UR7, UR7, 0x2, URZ ;  /* 0x0000000207077899 */ /* 0x001fe2000800063f */
[----:B------:R-:W-:Y:S02]  /*00d0*/  SEL R35, R12, c[0x0][0x214], P0 ;  /* 0x000085000c237a07 */ /* 0x000fe40000000000 */
[----:B------:R-:W-:Y:S01]  /*00e0*/  LOP3.LUT R3, R0, R5, RZ, 0xfc, !PT ;  /* 0x0000000500037212 */ /* 0x000fe200078efcff */
[----:B------:R-:W-:-:S03]  /*00f0*/  USHF.R.S32.HI UR6, URZ, 0x1f, UR7 ;  /* 0x0000001f3f067899 */ /* 0x000fc60008011407 */
[----:B------:R-:W-:-:S13]  /*0100*/  ISETP.NE.U32.AND P1, PT, R3, RZ, PT ;  /* 0x000000ff0300720c */ /* 0x000fda0003f25070 */
[----:B------:R-:W-:Y:S05]  /*0110*/  @!P1 BRA `(.L_x_0) ;  /* 0x0000007000009947 */ /* 0x000fea0003800000 */
[----:B------:R-:W-:Y:S01]  /*0120*/  IMAD.MOV.U32 R30, RZ, RZ, R12 ;  /* 0x000000ffff1e7224 */ /* 0x000fe200078e000c */
[----:B------:R-:W-:Y:S01]  /*0130*/  MOV R26, R35 ;  /* 0x00000023001a7202 */ /* 0x000fe20000000f00 */
[----:B------:R-:W-:Y:S01]  /*0140*/  IMAD.MOV.U32 R19, RZ, RZ, R0 ;  /* 0x000000ffff137224 */ /* 0x000fe200078e0000 */
[----:B------:R-:W-:Y:S02]  /*0150*/  MOV R25, R5 ;  /* 0x0000000500197202 */ /* 0x000fe40000000f00 */
[----:B------:R-:W-:Y:S02]  /*0160*/  MOV R24, 0x180 ;  /* 0x0000018000187802 */ /* 0x000fe40000000f00 */
[----:B------:R-:W-:Y:S05]  /*0170*/  CALL.REL.NOINC `($__internal_0_$__cuda_sm20_div_s64) ;  /* 0x000045d000007944 */ /* 0x000fea0003c00000 */
[----:B------:R-:W-:Y:S05]  /*0180*/  BRA `(.L_x_1) ;  /* 0x0000013000007947 */ /* 0x000fea0003800000 */
.L_x_0:
[----:B------:R-:W0:Y:S01]  /*0190*/  I2F.U32.RP R8, R35 ;  /* 0x0000002300087306 */ /* 0x000e220000209000 */
[----:B------:R-:W-:Y:S01]  /*01a0*/  ISETP.NE.U32.AND P0, PT, R35, RZ, PT ;  /* 0x000000ff2300720c */ /* 0x000fe20003f05070 */
[----:B------:R-:W-:-:S06]  /*01b0*/  HFMA2.MMA R21, -RZ, RZ, 0, 0 ;  /* 0x00000000ff157435 */ /* 0x000fcc00000001ff */
[----:B0-----:R-:W0:Y:S02]  /*01c0*/  MUFU.RCP R6, R8 ;  /* 0x0000000800067308 */ /* 0x001e240000001000 */
[----:B0-----:R-:W-:-:S06]  /*01d0*/  IADD3 R6, R6, 0xffffffe, RZ ;  /* 0x0ffffffe06067810 */ /* 0x001fcc0007ffe0ff */
[----:B------:R-:W0:Y:S02]  /*01e0*/  F2I.FTZ.U32.TRUNC.NTZ R7, R6 ;  /* 0x0000000600077305 */ /* 0x000e24000021f000 */
[----:B0-----:R-:W-:Y:S02]  /*01f0*/  IMAD.MOV R3, RZ, RZ, -R7 ;  /* 0x000000ffff037224 */ /* 0x001fe400078e0a07 */
[----:B------:R-:W-:Y:S02]  /*0200*/  IMAD.MOV.U32 R6, RZ, RZ, RZ ;  /* 0x000000ffff067224 */ /* 0x000fe400078e00ff */
[----:B------:R-:W-:-:S04]  /*0210*/  IMAD R3, R3, R35, RZ ;  /* 0x0000002303037224 */ /* 0x000fc800078e02ff */
[----:B------:R-:W-:-:S06]  /*0220*/  IMAD.HI.U32 R3, R7, R3, R6 ;  /* 0x0000000307037227 */ /* 0x000fcc00078e0006 */
[----:B------:R-:W-:-:S05]  /*0230*/  IMAD.HI.U32 R20, R3, R12, RZ ;  /* 0x0000000c03147227 */ /* 0x000fca00078e00ff */
[----:B------:R-:W-:-:S05]  /*0240*/  IADD3 R3, -R20, RZ, RZ ;  /* 0x000000ff14037210 */ /* 0x000fca0007ffe1ff */
[----:B------:R-:W-:-:S05]  /*0250*/  IMAD R4, R35, R3, R12 ;  /* 0x0000000323047224 */ /* 0x000fca00078e020c */
[----:B------:R-:W-:-:S13]  /*0260*/  ISETP.GE.U32.AND P2, PT, R4, R35, PT ;  /* 0x000000230400720c */ /* 0x000fda0003f46070 */
[----:B------:R-:W-:Y:S01]  /*0270*/  @P2 IMAD.IADD R4, R4, 0x1, -R35 ;  /* 0x0000000104042824 */ /* 0x000fe200078e0a23 */
[----:B------:R-:W-:-:S04]  /*0280*/  @P2 IADD3 R20, R20, 0x1, RZ ;  /* 0x0000000114142810 */ /* 0x000fc80007ffe0ff */
[----:B------:R-:W-:-:S13]  /*0290*/  ISETP.GE.U32.AND P1, PT, R4, R35, PT ;  /* 0x000000230400720c */ /* 0x000fda0003f26070 */
[----:B------:R-:W-:Y:S02]  /*02a0*/  @P1 IADD3 R20, R20, 0x1, RZ ;  /* 0x0000000114141810 */ /* 0x000fe40007ffe0ff */
[----:B------:R-:W-:-:S04]  /*02b0*/  @!P0 LOP3.LUT R20, RZ, R35, RZ, 0x33, !PT ;  /* 0x00000023ff148212 */ /* 0x000fc800078e33ff */
.L_x_1:
[----:B------:R-:W-:Y:S01]  /*02c0*/  ISETP.LT.U32.AND P0, PT, R20, c[0x0][0x1c0], PT ;  /* 0x0000700014007a0c */ /* 0x000fe20003f01070 */
[----:B------:R-:W-:Y:S03]  /*02d0*/  BSSY B0, `(.L_x_2) ;  /* 0x0000021000007945 */ /* 0x000fe60003800000 */
[----:B------:R-:W-:-:S04]  /*02e0*/  ISETP.LT.AND.EX P0, PT, R21, R2, PT, P0 ;  /* 0x000000021500720c */ /* 0x000fc80003f01300 */
[C---:B------:R-:W-:Y:S02]  /*02f0*/  SEL R25, R21.reuse, R2, P0 ;  /* 0x0000000215197207 */ /* 0x040fe40000000000 */
[----:B------:R-:W-:Y:S02]  /*0300*/  SEL R26, R20, c[0x0][0x1c0], P0 ;  /* 0x00007000141a7a07 */ /* 0x000fe40000000000 */
[----:B------:R-:W-:-:S04]  /*0310*/  LOP3.LUT R2, R21, R25, RZ, 0xfc, !PT ;  /* 0x0000001915027212 */ /* 0x000fc800078efcff */
[----:B------:R-:W-:-:S13]  /*0320*/  ISETP.NE.U32.AND P1, PT, R2, RZ, PT ;  /* 0x000000ff0200720c */ /* 0x000fda0003f25070 */
[----:B------:R-:W-:Y:S05]  /*0330*/  @!P1 BRA `(.L_x_3) ;  /* 0x0000007000009947 */ /* 0x000fea0003800000 */
[----:B------:R-:W-:Y:S01]  /*0340*/  IMAD.MOV.U32 R30, RZ, RZ, R20 ;  /* 0x000000ffff1e7224 */ /* 0x000fe200078e0014 */
[----:B------:R-:W-:Y:S02]  /*0350*/  MOV R19, R21 ;  /* 0x0000001500137202 */ /* 0x000fe40000000f00 */
[----:B------:R-:W-:Y:S02]  /*0360*/  MOV R24, 0x380 ;  /* 0x0000038000187802 */ /* 0x000fe40000000f00 */
[----:B------:R-:W-:Y:S05]  /*0370*/  CALL.REL.NOINC `($__internal_0_$__cuda_sm20_div_s64) ;  /* 0x000043d000007944 */ /* 0x000fea0003c00000 */
[----:B------:R-:W-:Y:S02]  /*0380*/  MOV R32, R20 ;  /* 0x0000001400207202 */ /* 0x000fe40000000f00 */
[----:B------:R-:W-:Y:S01]  /*0390*/  MOV R33, R21 ;  /* 0x0000001500217202 */ /* 0x000fe20000000f00 */
[----:B------:R-:W-:Y:S05]  /*03a0*/  BRA `(.L_x_4) ;  /* 0x0000013000007947 */ /* 0x000fea0003800000 */
.L_x_3:
[----:B------:R-:W0:Y:S01]  /*03b0*/  I2F.U32.RP R6, R26 ;  /* 0x0000001a00067306 */ /* 0x000e220000209000 */
[----:B------:R-:W-:Y:S01]  /*03c0*/  ISETP.NE.U32.AND P0, PT, R26, RZ, PT ;  /* 0x000000ff1a00720c */ /* 0x000fe20003f05070 */
[----:B------:R-:W-:-:S06]  /*03d0*/  HFMA2.MMA R33, -RZ, RZ, 0, 0 ;  /* 0x00000000ff217435 */ /* 0x000fcc00000001ff */
[----:B0-----:R-:W0:Y:S02]  /*03e0*/  MUFU.RCP R4, R6 ;  /* 0x0000000600047308 */ /* 0x001e240000001000 */
[----:B0-----:R-:W-:-:S06]  /*03f0*/  IADD3 R4, R4, 0xffffffe, RZ ;  /* 0x0ffffffe04047810 */ /* 0x001fcc0007ffe0ff */
[----:B------:R-:W0:Y:S02]  /*0400*/  F2I.FTZ.U32.TRUNC.NTZ R3, R4 ;  /* 0x0000000400037305 */ /* 0x000e24000021f000 */
[----:B0-----:R-:W-:-:S04]  /*0410*/  IMAD.MOV R2, RZ, RZ, -R3 ;  /* 0x000000ffff027224 */ /* 0x001fc800078e0a03 */
[----:B------:R-:W-:Y:S02]  /*0420*/  IMAD R7, R2, R26, RZ ;  /* 0x0000001a02077224 */ /* 0x000fe400078e02ff */
[----:B------:R-:W-:-:S04]  /*0430*/  IMAD.MOV.U32 R2, RZ, RZ, RZ ;  /* 0x000000ffff027224 */ /* 0x000fc800078e00ff */
        /* <DEDUP_REMOVED lines=9> */
[----:B------:R-:W-:Y:S02]  /*04d0*/  @!P0 LOP3.LUT R32, RZ, R26, RZ, 0x33, !PT ;  /* 0x0000001aff208212 */ /* 0x000fe400078e33ff */
.L_x_4:
[----:B------:R-:W-:Y:S05]  /*04e0*/  BSYNC B0 ;  /* 0x0000000000007941 */ /* 0x000fea0003800000 */
.L_x_2:
[----:B------:R-:W-:Y:S01]  /*04f0*/  IABS R4, c[0x0][0x214] ;  /* 0x0000850000047a13 */ /* 0x000fe20000000000 */
[----:B------:R-:W-:Y:S01]  /*0500*/  ULDC UR4, c[0x0][0x214] ;  /* 0x0000850000047ab9 */ /* 0x000fe20000000800 */
[----:B------:R-:W-:Y:S01]  /*0510*/  BSSY B0, `(.L_x_5) ;  /* 0x000004a000007945 */ /* 0x000fe20003800000 */
[----:B------:R-:W-:Y:S01]  /*0520*/  UIADD3 UR8, UR4, -0x1, URZ ;  /* 0xffffffff04087890 */ /* 0x000fe2000fffe03f */
[----:B------:R-:W0:Y:S01]  /*0530*/  I2F.RP R6, R4 ;  /* 0x0000000400067306 */ /* 0x000e220000209400 */
[----:B------:R-:W-:Y:S02]  /*0540*/  UISETP.LT.AND UP0, UPT, URZ, UR4, UPT ;  /* 0x000000043f00728c */ /* 0x000fe4000bf01270 */
[----:B------:R-:W-:Y:S02]  /*0550*/  USHF.R.S32.HI UR5, URZ, 0x1f, UR4 ;  /* 0x0000001f3f057899 */ /* 0x000fe40008011404 */
[----:B------:R-:W-:Y:S01]  /*0560*/  IADD3 R7, R4, UR8, RZ ;  /* 0x0000000804077c10 */ /* 0x000fe2000fffe0ff */
[----:B------:R-:W-:-:S03]  /*0570*/  ULEA.HI.SX32 UR4, UR4, 0x1, 0x1 ;  /* 0x0000000104047891 */ /* 0x000fc6000f8f0a3f */
[----:B------:R-:W-:-:S03]  /*0580*/  IABS R2, R7 ;  /* 0x0000000700027213 */ /* 0x000fc60000000000 */
[----:B------:R-:W-:Y:S01]  /*0590*/  @!UP0 UIADD3 UR4, UR5, URZ, URZ ;  /* 0x0000003f05048290 */ /* 0x000fe2000fffe03f */
[----:B0-----:R-:W0:Y:S02]  /*05a0*/  MUFU.RCP R8, R6 ;  /* 0x0000000600087308 */ /* 0x001e240000001000 */
[----:B0-----:R-:W-:Y:S01]  /*05b0*/  IADD3 R8, R8, 0xffffffe, RZ ;  /* 0x0ffffffe08087810 */ /* 0x001fe20007ffe0ff */
[----:B------:R-:W-:-:S05]  /*05c0*/  IMAD.MOV.U32 R6, RZ, RZ, R2 ;  /* 0x000000ffff067224 */ /* 0x000fca00078e0002 */
[----:B------:R-:W0:Y:S02]  /*05d0*/  F2I.FTZ.U32.TRUNC.NTZ R9, R8 ;  /* 0x0000000800097305 */ /* 0x000e24000021f000 */
[----:B0-----:R-:W-:Y:S02]  /*05e0*/  IMAD.MOV R3, RZ, RZ, -R9 ;  /* 0x000000ffff037224 */ /* 0x001fe400078e0a09 */
[----:B------:R-:W-:Y:S02]  /*05f0*/  IMAD.MOV.U32 R8, RZ, RZ, RZ ;  /* 0x000000ffff087224 */ /* 0x000fe400078e00ff */
[----:B------:R-:W-:-:S04]  /*0600*/  IMAD R3, R3, R4, RZ ;  /* 0x0000000403037224 */ /* 0x000fc800078e02ff */
[----:B------:R-:W-:-:S06]  /*0610*/  IMAD.HI.U32 R3, R9, R3, R8 ;  /* 0x0000000309037227 */ /* 0x000fcc00078e0008 */
[----:B------:R-:W-:-:S04]  /*0620*/  IMAD.HI.U32 R2, R3, R6, RZ ;  /* 0x0000000603027227 */ /* 0x000fc800078e00ff */
[----:B------:R-:W-:-:S04]  /*0630*/  IMAD.MOV R3, RZ, RZ, -R2 ;  /* 0x000000ffff037224 */ /* 0x000fc800078e0a02 */
[----:B------:R-:W-:-:S05]  /*0640*/  IMAD R3, R4, R3, R6 ;  /* 0x0000000304037224 */ /* 0x000fca00078e0206 */
[----:B------:R-:W-:-:S13]  /*0650*/  ISETP.GT.U32.AND P1, PT, R4, R3, PT ;  /* 0x000000030400720c */ /* 0x000fda0003f24070 */
[----:B------:R-:W-:Y:S01]  /*0660*/  @!P1 IMAD.IADD R3, R3, 0x1, -R4 ;  /* 0x0000000103039824 */ /* 0x000fe200078e0a04 */
[----:B------:R-:W-:Y:S02]  /*0670*/  @!P1 IADD3 R2, R2, 0x1, RZ ;  /* 0x0000000102029810 */ /* 0x000fe40007ffe0ff */
[----:B------:R-:W-:Y:S02]  /*0680*/  ISETP.NE.AND P1, PT, RZ, c[0x0][0x214], PT ;  /* 0x00008500ff007a0c */ /* 0x000fe40003f25270 */
[-C--:B------:R-:W-:Y:S02]  /*0690*/  ISETP.GE.U32.AND P2, PT, R3, R4.reuse, PT ;  /* 0x000000040300720c */ /* 0x080fe40003f46070 */
[C---:B------:R-:W-:Y:S02]  /*06a0*/  LOP3.LUT R3, R7.reuse, R4, RZ, 0x3c, !PT ;  /* 0x0000000407037212 */ /* 0x040fe400078e3cff */
[----:B------:R-:W-:Y:S02]  /*06b0*/  LOP3.LUT R7, R7, c[0x0][0x214], RZ, 0x3c, !PT ;  /* 0x0000850007077a12 */ /* 0x000fe400078e3cff */
[----:B------:R-:W-:-:S07]  /*06c0*/  ISETP.GE.AND P0, PT, R3, RZ, PT ;  /* 0x000000ff0300720c */ /* 0x000fce0003f06270 */
[----:B------:R-:W-:Y:S02]  /*06d0*/  @P2 IADD3 R2, R2, 0x1, RZ ;  /* 0x0000000102022810 */ /* 0x000fe40007ffe0ff */
[----:B------:R-:W-:-:S03]  /*06e0*/  ISETP.NE.AND P2, PT, RZ, c[0x0][0x214], PT ;  /* 0x00008500ff007a0c */ /* 0x000fc60003f45270 */
[--C-:B------:R-:W-:Y:S02]  /*06f0*/  IMAD.MOV.U32 R17, RZ, RZ, R2.reuse ;  /* 0x000000ffff117224 */ /* 0x100fe400078e0002 */
[----:B------:R-:W-:Y:S02]  /*0700*/  IMAD.MOV.U32 R3, RZ, RZ, R2 ;  /* 0x000000ffff037224 */ /* 0x000fe400078e0002 */
[----:B------:R-:W-:Y:S01]  /*0710*/  @!P0 IMAD.MOV R17, RZ, RZ, -R17 ;  /* 0x000000ffff118224 */ /* 0x000fe200078e0a11 */
[----:B------:R-:W-:Y:S02]  /*0720*/  @!P1 LOP3.LUT R17, RZ, R4, RZ, 0x33, !PT ;  /* 0x00000004ff119212 */ /* 0x000fe400078e33ff */
[----:B------:R-:W-:Y:S02]  /*0730*/  ISETP.GE.AND P1, PT, R7, RZ, PT ;  /* 0x000000ff0700720c */ /* 0x000fe40003f26270 */
[----:B------:R-:W-:Y:S02]  /*0740*/  ISETP.LT.U32.AND P0, PT, R26, R17, PT ;  /* 0x000000111a00720c */ /* 0x000fe40003f01070 */
[----:B------:R-:W-:-:S04]  /*0750*/  SHF.R.S32.HI R16, RZ, 0x1f, R17 ;  /* 0x0000001fff107819 */ /* 0x000fc80000011411 */
[----:B------:R-:W-:-:S04]  /*0760*/  ISETP.LT.AND.EX P0, PT, R25, R16, PT, P0 ;  /* 0x000000101900720c */ /* 0x000fc80003f01300 */
[C---:B------:R-:W-:Y:S01]  /*0770*/  SEL R16, R25.reuse, R16, P0 ;  /* 0x0000001019107207 */ /* 0x040fe20000000000 */
[----:B------:R-:W-:Y:S01]  /*0780*/  @!P1 IMAD.MOV R3, RZ, RZ, -R3 ;  /* 0x000000ffff039224 */ /* 0x000fe200078e0a03 */
[----:B------:R-:W-:Y:S02]  /*0790*/  @!P2 LOP3.LUT R3, RZ, c[0x0][0x214], RZ, 0x33, !PT ;  /* 0x00008500ff03aa12 */ /* 0x000fe400078e33ff */
[----:B------:R-:W-:Y:S02]  /*07a0*/  LOP3.LUT R2, R25, R16, RZ, 0xfc, !PT ;  /* 0x0000001019027212 */ /* 0x000fe400078efcff */
[----:B------:R-:W-:Y:S01]  /*07b0*/  SEL R17, R26, R17, P0 ;  /* 0x000000111a117207 */ /* 0x000fe20000000000 */
[----:B------:R-:W-:Y:S01]  /*07c0*/  IMAD R3, R3, UR4, RZ ;  /* 0x0000000403037c24 */ /* 0x000fe2000f8e02ff */
        /* <DEDUP_REMOVED lines=8> */
[----:B------:R-:W-:Y:S02]  /*0850*/  MOV R8, R20 ;  /* 0x0000001400087202 */ /* 0x000fe40000000f00 */
[----:B------:R-:W-:Y:S01]  /*0860*/  MOV R9, R21 ;  /* 0x0000001500097202 */ /* 0x000fe20000000f00 */
[----:B------:R-:W-:Y:S05]  /*0870*/  BRA `(.L_x_7) ;  /* 0x0000013000007947 */ /* 0x000fea0003800000 */
.L_x_6:
[----:B------:R-:W0:Y:S01]  /*0880*/  I2F.U32.RP R4, R17 ;  /* 0x0000001100047306 */ /* 0x000e220000209000 */
[----:B------:R-:W-:-:S07]  /*0890*/  ISETP.NE.U32.AND P0, PT, R17, RZ, PT ;  /* 0x000000ff1100720c */ /* 0x000fce0003f05070 */
[----:B0-----:R-:W0:Y:S02]  /*08a0*/  MUFU.RCP R6, R4 ;  /* 0x0000000400067308 */ /* 0x001e240000001000 */
[----:B0-----:R-:W-:-:S06]  /*08b0*/  IADD3 R6, R6, 0xffffffe, RZ ;  /* 0x0ffffffe06067810 */ /* 0x001fcc0007ffe0ff */
[----:B------:R-:W0:Y:S02]  /*08c0*/  F2I.FTZ.U32.TRUNC.NTZ R7, R6 ;  /* 0x0000000600077305 */ /* 0x000e24000021f000 */
[----:B0-----:R-:W-:Y:S02]  /*08d0*/  IMAD.MOV R2, RZ, RZ, -R7 ;  /* 0x000000ffff027224 */ /* 0x001fe400078e0a07 */
[----:B------:R-:W-:Y:S02]  /*08e0*/  IMAD.MOV.U32 R6, RZ, RZ, RZ ;  /* 0x000000ffff067224 */ /* 0x000fe400078e00ff */
[----:B------:R-:W-:-:S04]  /*08f0*/  IMAD R9, R2, R17, RZ ;  /* 0x0000001102097224 */ /* 0x000fc800078e02ff */
[----:B------:R-:W-:-:S06]  /*0900*/  IMAD.HI.U32 R9, R7, R9, R6 ;  /* 0x0000000907097227 */ /* 0x000fcc00078e0006 */
[----:B------:R-:W-:Y:S01]  /*0910*/  IMAD.HI.U32 R8, R9, R26, RZ ;  /* 0x0000001a09087227 */ /* 0x000fe200078e00ff */
[----:B------:R-:W-:-:S04]  /*0920*/  HFMA2.MMA R9, -RZ, RZ, 0, 0 ;  /* 0x00000000ff097435 */ /* 0x000fc800000001ff */
        /* <DEDUP_REMOVED lines=8> */
.L_x_7:
[----:B------:R-:W-:Y:S05]  /*09b0*/  BSYNC B0 ;  /* 0x0000000000007941 */ /* 0x000fea0003800000 */
.L_x_5:
[----:B------:R-:W-:Y:S01]  /*09c0*/  IMAD.MOV.U32 R6, RZ, RZ, c[0x0][0x1c0] ;  /* 0x00007000ff067624 */ /* 0x000fe200078e00ff */
[----:B------:R-:W-:Y:S01]  /*09d0*/  IABS R19, R3 ;  /* 0x0000000300137213 */ /* 0x000fe20000000000 */
[----:B------:R-:W-:Y:S01]  /*09e0*/  IMAD.MOV.U32 R26, RZ, RZ, RZ ;  /* 0x000000ffff1a7224 */ /* 0x000fe200078e00ff */
[----:B------:R-:W-:Y:S01]  /*09f0*/  IABS R14, c[0x0][0x214] ;  /* 0x00008500000e7a13 */ /* 0x000fe20000000000 */
[C---:B------:R-:W-:Y:S01]  /*0a00*/  IMAD R2, R6.reuse, c[0x0][0x214], RZ ;  /* 0x0000850006027a24 */ /* 0x040fe200078e02ff */
[----:B------:R-:W0:Y:S01]  /*0a10*/  I2F.RP R20, R19 ;  /* 0x0000001300147306 */ /* 0x000e220000209400 */
[----:B------:R-:W-:Y:S01]  /*0a20*/  IADD3 R6, R6, -0x1, RZ ;  /* 0xffffffff06067810 */ /* 0x000fe20007ffe0ff */
[----:B------:R-:W1:Y:S01]  /*0a30*/  S2R R38, SR_TID.X ;  /* 0x0000000000267919 */ /* 0x000e620000002100 */
[----:B------:R-:W-:Y:S01]  /*0a40*/  ISETP.NE.AND P5, PT, R3, RZ, PT ;  /* 0x000000ff0300720c */ /* 0x000fe20003fa5270 */
[----:B------:R-:W-:Y:S01]  /*0a50*/  BSSY B0, `(.L_x_8) ;  /* 0x0000072000007945 */ /* 0x000fe20003800000 */
[----:B------:R-:W-:-:S03]  /*0a60*/  IABS R18, R2 ;  /* 0x0000000200127213 */ /* 0x000fc60000000000 */
[----:B------:R-:W-:Y:S01]  /*0a70*/  I2F.RP R13, R14 ;  /* 0x0000000e000d7306 */ /* 0x000fe20000209400 */
[----:B------:R-:W-:-:S07]  /*0a80*/  IADD3 R21, R18, UR8, RZ ;  /* 0x0000000812157c10 */ /* 0x000fce000fffe0ff */
[----:B------:R-:W2:Y:S08]  /*0a90*/  I2F.RP R15, R18 ;  /* 0x00000012000f7306 */ /* 0x000eb00000209400 */
[----:B0-----:R-:W0:Y:S08]  /*0aa0*/  MUFU.RCP R4, R20 ;  /* 0x0000001400047308 */ /* 0x001e300000001000 */
[----:B--2---:R-:W2:Y:S08]  /*0ab0*/  MUFU.RCP R10, R15 ;  /* 0x0000000f000a7308 */ /* 0x004eb00000001000 */
[----:B------:R-:W3:Y:S01]  /*0ac0*/  MUFU.RCP R24, R13 ;  /* 0x0000000d00187308 */ /* 0x000ee20000001000 */
[----:B0-----:R-:W-:-:S02]  /*0ad0*/  IADD3 R4, R4, 0xffffffe, RZ ;  /* 0x0ffffffe04047810 */ /* 0x001fc40007ffe0ff */
[----:B--2---:R-:W-:-:S05]  /*0ae0*/  IADD3 R10, R10, 0xffffffe, RZ ;  /* 0x0ffffffe0a0a7810 */ /* 0x004fca0007ffe0ff */
[----:B------:R-:W0:Y:S01]  /*0af0*/  F2I.FTZ.U32.TRUNC.NTZ R27, R4 ;  /* 0x00000004001b7305 */ /* 0x000e22000021f000 */
[----:B------:R-:W-:Y:S02]  /*0b00*/  IABS R15, R21 ;  /* 0x00000015000f7213 */ /* 0x000fe40000000000 */
[----:B---3--:R-:W-:-:S05]  /*0b10*/  IADD3 R24, R24, 0xffffffe, RZ ;  /* 0x0ffffffe18187810 */ /* 0x008fca0007ffe0ff */
[----:B------:R-:W2:Y:S08]  /*0b20*/  F2I.FTZ.U32.TRUNC.NTZ R11, R10 ;  /* 0x0000000a000b7305 */ /* 0x000eb0000021f000 */
[----:B------:R-:W3:Y:S01]  /*0b30*/  F2I.FTZ.U32.TRUNC.NTZ R25, R24 ;  /* 0x0000001800197305 */ /* 0x000ee2000021f000 */
[----:B0-----:R-:W-:Y:S02]  /*0b40*/  IMAD.MOV R22, RZ, RZ, -R27 ;  /* 0x000000ffff167224 */ /* 0x001fe400078e0a1b */
[----:B------:R-:W-:-:S02]  /*0b50*/  IMAD.IADD R4, R6, 0x1, R19 ;  /* 0x0000000106047824 */ /* 0x000fc400078e0213 */
[----:B------:R-:W-:Y:S02]  /*0b60*/  IMAD R22, R22, R19, RZ ;  /* 0x0000001316167224 */ /* 0x000fe400078e02ff */
[----:B--2---:R-:W-:Y:S01]  /*0b70*/  IMAD.MOV R7, RZ, RZ, -R11 ;  /* 0x000000ffff077224 */ /* 0x004fe200078e0a0b */
[----:B------:R-:W-:Y:S01]  /*0b80*/  IABS R13, R4 ;  /* 0x00000004000d7213 */ /* 0x000fe20000000000 */
[----:B------:R-:W-:Y:S02]  /*0b90*/  IMAD.MOV.U32 R10, RZ, RZ, RZ ;  /* 0x000000ffff0a7224 */ /* 0x000fe400078e00ff */
[----:B------:R-:W-:Y:S02]  /*0ba0*/  IMAD R20, R7, R18, RZ ;  /* 0x0000001207147224 */ /* 0x000fe400078e02ff */
[----:B------:R-:W-:-:S04]  /*0bb0*/  IMAD.HI.U32 R22, R27, R22, R26 ;  /* 0x000000161b167227 */ /* 0x000fc800078e001a */
[----:B------:R-:W-:Y:S01]  /*0bc0*/  IMAD.HI.U32 R20, R11, R20, R10 ;  /* 0x000000140b147227 */ /* 0x000fe200078e000a */
[----:B------:R-:W-:Y:S02]  /*0bd0*/  IABS R10, R2 ;  /* 0x00000002000a7213 */ /* 0x000fe40000000000 */
[----:B------:R-:W-:Y:S01]  /*0be0*/  IABS R11, R3 ;  /* 0x00000003000b7213 */ /* 0x000fe20000000000 */
[----:B---3--:R-:W-:Y:S02]  /*0bf0*/  IMAD.MOV R7, RZ, RZ, -R25 ;  /* 0x000000ffff077224 */ /* 0x008fe400078e0a19 */
[----:B------:R-:W-:Y:S02]  /*0c00*/  IMAD.MOV.U32 R24, RZ, RZ, RZ ;  /* 0x000000ffff187224 */ /* 0x000fe400078e00ff */
[----:B------:R-:W-:Y:S02]  /*0c10*/  IMAD R7, R7, R14, RZ ;  /* 0x0000000e07077224 */ /* 0x000fe400078e02ff */
[----:B------:R-:W-:-:S02]  /*0c20*/  IMAD.MOV R10, RZ, RZ, -R10 ;  /* 0x000000ffff0a7224 */ /* 0x000fc400078e0a0a */
[----:B------:R-:W-:-:S04]  /*0c30*/  IMAD.HI.U32 R20, R20, R15, RZ ;  /* 0x0000000f14147227 */ /* 0x000fc800078e00ff */
[----:B------:R-:W-:-:S04]  /*0c40*/  IMAD.HI.U32 R24, R25, R7, R24 ;  /* 0x0000000719187227 */ /* 0x000fc800078e0018 */
[----:B------:R-:W-:Y:S02]  /*0c50*/  IMAD R7, R20, R10, R15 ;  /* 0x0000000a14077224 */ /* 0x000fe400078e020f */
[----:B------:R-:W-:Y:S02]  /*0c60*/  IMAD.MOV R11, RZ, RZ, -R11 ;  /* 0x000000ffff0b7224 */ /* 0x000fe400078e0a0b */
[----:B------:R-:W-:Y:S01]  /*0c70*/  IMAD.HI.U32 R22, R22, R13, RZ ;  /* 0x0000000d16167227 */ /* 0x000fe200078e00ff */
[----:B------:R-:W-:-:S03]  /*0c80*/  ISETP.GT.U32.AND P4, PT, R18, R7, PT ;  /* 0x000000071200720c */ /* 0x000fc60003f84070 */
[----:B------:R-:W-:Y:S01]  /*0c90*/  IMAD R26, R22, R11, R13 ;  /* 0x0000000b161a7224 */ /* 0x000fe200078e020d */
[----:B------:R-:W-:Y:S01]  /*0ca0*/  LEA.HI.SX32 R13, R2, 0x1, 0x1 ;  /* 0x00000001020d7811 */ /* 0x000fe200078f0aff */
[----:B------:R-:W-:-:S03]  /*0cb0*/  IMAD.HI.U32 R24, R24, R15, RZ ;  /* 0x0000000f18187227 */ /* 0x000fc600078e00ff */
[----:B------:R-:W-:Y:S01]  /*0cc0*/  ISETP.GT.U32.AND P3, PT, R19, R26, PT ;  /* 0x0000001a1300720c */ /* 0x000fe20003f64070 */
[----:B------:R-:W-:-:S04]  /*0cd0*/  IMAD.MOV R10, RZ, RZ, -R24 ;  /* 0x000000ffff0a7224 */ /* 0x000fc800078e0a18 */
[----:B------:R-:W-:Y:S01]  /*0ce0*/  @!P4 IMAD.IADD R7, R7, 0x1, -R18 ;  /* 0x000000010707c824 */ /* 0x000fe200078e0a12 */
[----:B------:R-:W-:Y:S01]  /*0cf0*/  @!P4 IADD3 R20, R20, 0x1, RZ ;  /* 0x000000011414c810 */ /* 0x000fe20007ffe0ff */
[----:B------:R-:W-:Y:S01]  /*0d00*/  IMAD R15, R14, R10, R15 ;  /* 0x0000000a0e0f7224 */ /* 0x000fe200078e020f */
[----:B------:R-:W-:Y:S02]  /*0d10*/  ISETP.NE.AND P4, PT, R2, RZ, PT ;  /* 0x000000ff0200720c */ /* 0x000fe40003f85270 */
[-C--:B------:R-:W-:Y:S02]  /*0d20*/  ISETP.GE.U32.AND P2, PT, R7, R18.reuse, PT ;  /* 0x000000120700720c */ /* 0x080fe40003f46070 */
[----:B------:R-:W-:Y:S01]  /*0d30*/  LOP3.LUT R7, R21, R18, RZ, 0x3c, !PT ;  /* 0x0000001215077212 */ /* 0x000fe200078e3cff */
[----:B------:R-:W-:Y:S01]  /*0d40*/  @!P3 IMAD.IADD R26, R26, 0x1, -R19 ;  /* 0x000000011a1ab824 */ /* 0x000fe200078e0a13 */
[----:B------:R-:W-:Y:S02]  /*0d50*/  ISETP.GT.U32.AND P0, PT, R14, R15, PT ;  /* 0x0000000f0e00720c */ /* 0x000fe40003f04070 */
[----:B------:R-:W-:-:S02]  /*0d60*/  ISETP.GE.AND P1, PT, R7, RZ, PT ;  /* 0x000000ff0700720c */ /* 0x000fc40003f26270 */
[-C--:B------:R-:W-:Y:S02]  /*0d70*/  ISETP.GE.U32.AND P6, PT, R26, R19.reuse, PT ;  /* 0x000000131a00720c */ /* 0x080fe40003fc6070 */
[----:B------:R-:W-:Y:S02]  /*0d80*/  LOP3.LUT R7, R4, R19, RZ, 0x3c, !PT ;  /* 0x0000001304077212 */ /* 0x000fe400078e3cff */
[----:B------:R-:W-:Y:S02]  /*0d90*/  @!P3 IADD3 R22, R22, 0x1, RZ ;  /* 0x000000011616b810 */ /* 0x000fe40007ffe0ff */
[----:B------:R-:W-:Y:S02]  /*0da0*/  @P2 IADD3 R20, R20, 0x1, RZ ;  /* 0x0000000114142810 */ /* 0x000fe40007ffe0ff */
[----:B------:R-:W-:Y:S01]  /*0db0*/  ISETP.GE.AND P2, PT, R7, RZ, PT ;  /* 0x000000ff0700720c */ /* 0x000fe20003f46270 */
[----:B------:R-:W-:Y:S01]  /*0dc0*/  @!P0 IMAD.IADD R15, R15, 0x1, -R14 ;  /* 0x000000010f0f8824 */ /* 0x000fe200078e0a0e */
[----:B------:R-:W-:Y:S01]  /*0dd0*/  @!P0 IADD3 R24, R24, 0x1, RZ ;  /* 0x0000000118188810 */ /* 0x000fe20007ffe0ff */
[----:B------:R-:W-:Y:S01]  /*0de0*/  @!P1 IMAD.MOV R20, RZ, RZ, -R20 ;  /* 0x000000ffff149224 */ /* 0x000fe200078e0a14 */
[----:B------:R-:W-:-:S02]  /*0df0*/  @!P4 LOP3.LUT R20, RZ, R18, RZ, 0x33, !PT ;  /* 0x00000012ff14c212 */ /* 0x000fc400078e33ff */
[----:B------:R-:W-:Y:S02]  /*0e00*/  @P6 IADD3 R22, R22, 0x1, RZ ;  /* 0x0000000116166810 */ /* 0x000fe40007ffe0ff */
[----:B------:R-:W-:Y:S02]  /*0e10*/  ISETP.LT.U32.AND P0, PT, R32, R20, PT ;  /* 0x000000142000720c */ /* 0x000fe40003f01070 */
[----:B------:R-:W-:Y:S02]  /*0e20*/  SHF.R.S32.HI R11, RZ, 0x1f, R20 ;  /* 0x0000001fff0b7819 */ /* 0x000fe40000011414 */
[----:B------:R-:W-:Y:S01]  /*0e30*/  ISETP.GE.U32.AND P3, PT, R15, R14, PT ;  /* 0x0000000e0f00720c */ /* 0x000fe20003f66070 */
[----:B------:R-:W-:Y:S01]  /*0e40*/  @!P2 IMAD.MOV R22, RZ, RZ, -R22 ;  /* 0x000000ffff16a224 */ /* 0x000fe200078e0a16 */
[----:B------:R-:W-:Y:S02]  /*0e50*/  ISETP.GT.AND P2, PT, R2, RZ, PT ;  /* 0x000000ff0200720c */ /* 0x000fe40003f44270 */
[----:B------:R-:W-:-:S02]  /*0e60*/  ISETP.LT.AND.EX P0, PT, R33, R11, PT, P0 ;  /* 0x0000000b2100720c */ /* 0x000fc40003f01300 */
[----:B------:R-:W-:Y:S02]  /*0e70*/  LOP3.LUT R21, R21, c[0x0][0x214], RZ, 0x3c, !PT ;  /* 0x0000850015157a12 */ /* 0x000fe400078e3cff */
[----:B------:R-:W-:Y:S02]  /*0e80*/  SEL R11, R33, R11, P0 ;  /* 0x0000000b210b7207 */ /* 0x000fe40000000000 */
[----:B------:R-:W-:Y:S02]  /*0e90*/  ISETP.GE.AND P1, PT, R21, RZ, PT ;  /* 0x000000ff1500720c */ /* 0x000fe40003f26270 */
[----:B------:R-:W-:Y:S02]  /*0ea0*/  SHF.R.S32.HI R10, RZ, 0x1f, R2 ;  /* 0x0000001fff0a7819 */ /* 0x000fe40000011402 */
[----:B------:R-:W-:Y:S02]  /*0eb0*/  ISETP.NE.AND P4, PT, RZ, c[0x0][0x214], PT ;  /* 0x00008500ff007a0c */ /* 0x000fe40003f85270 */
[----:B------:R-:W-:Y:S01]  /*0ec0*/  LOP3.LUT R2, R33, R11, RZ, 0xfc, !PT ;  /* 0x0000000b21027212 */ /* 0x000fe200078efcff */
[----:B------:R-:W-:Y:S01]  /*0ed0*/  @!P2 IMAD.MOV R13, RZ, RZ, R10 ;  /* 0x000000ffff0da224 */ /* 0x000fe200078e020a */
[----:B------:R-:W-:-:S02]  /*0ee0*/  @P3 IADD3 R24, R24, 0x1, RZ ;  /* 0x0000000118183810 */ /* 0x000fc40007ffe0ff */
[----:B------:R-:W-:Y:S02]  /*0ef0*/  ISETP.NE.U32.AND P2, PT, R2, RZ, PT ;  /* 0x000000ff0200720c */ /* 0x000fe40003f45070 */
[----:B------:R-:W-:Y:S01]  /*0f00*/  @!P5 LOP3.LUT R22, RZ, R19, RZ, 0x33, !PT ;  /* 0x00000013ff16d212 */ /* 0x000fe200078e33ff */
[----:B------:R-:W-:-:S03]  /*0f10*/  @!P1 IMAD.MOV R24, RZ, RZ, -R24 ;  /* 0x000000ffff189224 */ /* 0x000fc600078e0a18 */
[----:B------:R-:W-:Y:S02]  /*0f20*/  ISETP.LT.U32.AND P1, PT, R8, R22, PT ;  /* 0x000000160800720c */ /* 0x000fe40003f21070 */
[----:B------:R-:W-:Y:S02]  /*0f30*/  SHF.R.S32.HI R7, RZ, 0x1f, R22 ;  /* 0x0000001fff077819 */ /* 0x000fe40000011416 */
[----:B------:R-:W-:Y:S02]  /*0f40*/  @!P4 LOP3.LUT R24, RZ, c[0x0][0x214], RZ, 0x33, !PT ;  /* 0x00008500ff18ca12 */ /* 0x000fe400078e33ff */
[----:B------:R-:W-:-:S03]  /*0f50*/  ISETP.LT.AND.EX P1, PT, R9, R7, PT, P1 ;  /* 0x000000070900720c */ /* 0x000fc60003f21310 */
[----:B------:R-:W-:Y:S01]  /*0f60*/  IMAD R2, R24, R13, RZ ;  /* 0x0000000d18027224 */ /* 0x000fe200078e02ff */
[----:B------:R-:W-:Y:S02]  /*0f70*/  SEL R15, R8, R22, P1 ;  /* 0x00000016080f7207 */ /* 0x000fe40000800000 */
[----:B------:R-:W-:Y:S02]  /*0f80*/  SEL R14, R9, R7, P1 ;  /* 0x00000007090e7207 */ /* 0x000fe40000800000 */
[----:B------:R-:W-:Y:S01]  /*0f90*/  SEL R13, R32, R20, P0 ;  /* 0x00000014200d7207 */ /* 0x000fe20000000000 */
[----:B------:R-:W-:Y:S05]  /*0fa0*/  @!P2 BRA `(.L_x_9) ;  /* 0x000000900000a947 */ /* 0x000fea0003800000 */
[----:B-1----:R-:W-:Y:S01]  /*0fb0*/  IMAD.MOV.U32 R30, RZ, RZ, R32 ;  /* 0x000000ffff1e7224 */ /* 0x002fe200078e0020 */
[----:B------:R-:W-:Y:S01]  /*0fc0*/  MOV R26, R13 ;  /* 0x0000000d001a7202 */ /* 0x000fe20000000f00 */
[----:B------:R-:W-:Y:S01]  /*0fd0*/  IMAD.MOV.U32 R19, RZ, RZ, R33 ;  /* 0x000000ffff137224 */ /* 0x000fe200078e0021 */
[----:B------:R-:W-:Y:S02]  /*0fe0*/  MOV R25, R11 ;  /* 0x0000000b00197202 */ /* 0x000fe40000000f00 */
[----:B------:R-:W-:-:S02]  /*0ff0*/  MOV R24, 0x1010 ;  /* 0x0000101000187802 */ /* 0x000fc40000000f00 */
[----:B------:R-:W-:Y:S05]  /*1000*/  CALL.REL.NOINC `($__internal_0_$__cuda_sm20_div_s64) ;  /* 0x0000374000007944 */ /* 0x000fea0003c00000 */
[----:B------:R-:W-:Y:S02]  /*1010*/  MOV R40, R20 ;  /* 0x0000001400287202 */ /* 0x000fe40000000f00 */
[----:B------:R-:W-:Y:S01]  /*1020*/  MOV R41, R21 ;  /* 0x0000001500297202 */ /* 0x000fe20000000f00 */
[----:B------:R-:W-:Y:S05]  /*1030*/  BRA `(.L_x_10) ;  /* 0x0000013000007947 */ /* 0x000fea0003800000 */
.L_x_9:
[----:B-1----:R-:W0:Y:S01]  /*1040*/  I2F.U32.RP R10, R13 ;  /* 0x0000000d000a7306 */ /* 0x002e220000209000 */
        /* <DEDUP_REMOVED lines=18> */
.L_x_10:
[----:B------:R-:W-:Y:S05]  /*1170*/  BSYNC B0 ;  /* 0x0000000000007941 */ /* 0x000fea0003800000 */
.L_x_8:
[----:B------:R-:W-:Y:S01]  /*1180*/  SHF.R.S32.HI R7, RZ, 0x1f, R38 ;  /* 0x0000001fff077819 */ /* 0x000fe20000011426 */
[----:B------:R-:W-:Y:S01]  /*1190*/  ULDC.64 UR8, c[0x0][0x118] ;  /* 0x0000460000087ab9 */ /* 0x000fe20000000a00 */
[----:B------:R-:W-:Y:S02]  /*11a0*/  IADD3 R21, P0, R12, -UR7, RZ ;  /* 0x800000070c157c10 */ /* 0x000fe4000ff1e0ff */
[----:B------:R-:W-:-:S04]  /*11b0*/  LEA.HI R25, R7, R38, RZ, 0x2 ;  /* 0x0000002607197211 */ /* 0x000fc800078f10ff */
[----:B------:R-:W-:Y:S02]  /*11c0*/  LOP3.LUT R19, R25, 0xfffffffc, RZ, 0xc0, !PT ;  /* 0xfffffffc19137812 */ /* 0x000fe400078ec0ff */
[----:B------:R-:W-:-:S03]  /*11d0*/  SHF.R.S32.HI R25, RZ, 0x2, R25 ;  /* 0x00000002ff197819 */ /* 0x000fc60000011419 */
[----:B------:R-:W-:Y:S01]  /*11e0*/  IMAD.IADD R20, R38, 0x1, -R19 ;  /* 0x0000000126147824 */ /* 0x000fe200078e0a13 */
[----:B------:R-:W-:Y:S02]  /*11f0*/  IADD3.X R19, R0, ~UR6, RZ, P0, !PT ;  /* 0x8000000600137c10 */ /* 0x000fe400087fe4ff */
[----:B------:R-:W-:Y:S02]  /*1200*/  IADD3 R31, R25, 0x40, RZ ;  /* 0x00000040191f7810 */ /* 0x000fe40007ffe0ff */
[----:B------:R-:W-:Y:S02]  /*1210*/  ISETP.GT.U32.AND P3, PT, R21, R20, PT ;  /* 0x000000141500720c */ /* 0x000fe40003f64070 */
[----:B------:R-:W-:Y:S02]  /*1220*/  SHF.R.S32.HI R10, RZ, 0x1f, R20 ;  /* 0x0000001fff0a7819 */ /* 0x000fe40000011414 */
[----:B------:R-:W-:Y:S02]  /*1230*/  IADD3 R27, R25, 0x20, RZ ;  /* 0x00000020191b7810 */ /* 0x000fe40007ffe0ff */
[----:B------:R-:W-:-:S02]  /*1240*/  ISETP.GT.AND.EX P3, PT, R19, R10, PT, P3 ;  /* 0x0000000a1300720c */ /* 0x000fc40003f64330 */
[----:B------:R-:W-:Y:S02]  /*1250*/  IADD3 R23, R25, 0x60, RZ ;  /* 0x0000006019177810 */ /* 0x000fe40007ffe0ff */
[----:B------:R-:W-:Y:S02]  /*1260*/  ISETP.GE.OR P4, PT, R31, c[0x0][0x314], !P3 ;  /* 0x0000c5001f007a0c */ /* 0x000fe40005f86670 */
[----:B------:R-:W-:Y:S02]  /*1270*/  ISETP.GE.OR P5, PT, R27, c[0x0][0x314], !P3 ;  /* 0x0000c5001b007a0c */ /* 0x000fe40005fa6670 */
[----:B------:R-:W-:Y:S02]  /*1280*/  ISETP.GE.OR P6, PT, R25, c[0x0][0x314], !P3 ;  /* 0x0000c50019007a0c */ /* 0x000fe40005fc6670 */
[----:B------:R-:W-:Y:S02]  /*1290*/  ISETP.GE.OR P3, PT, R23, c[0x0][0x314], !P3 ;  /* 0x0000c50017007a0c */ /* 0x000fe40005f66670 */
[----:B------:R-:W-:-:S04]  /*12a0*/  IADD3 R32, P0, R20, UR7, RZ ;  /* 0x0000000714207c10 */ /* 0x000fc8000ff1e0ff */
[----:B------:R-:W-:Y:S01]  /*12b0*/  IADD3.X R33, R10, UR6, RZ, P0, !PT ;  /* 0x000000060a217c10 */ /* 0x000fe200087fe4ff */
[--C-:B------:R-:W-:Y:S01]  /*12c0*/  @!P4 IMAD.MOV.U32 R26, RZ, RZ, R32.reuse ;  /* 0x000000ffff1ac224 */ /* 0x100fe200078e0020 */
[----:B------:R-:W-:Y:S02]  /*12d0*/  @!P4 SHF.R.S32.HI R19, RZ, 0x1f, R31 ;  /* 0x0000001fff13c819 */ /* 0x000fe4000001141f */
[----:B------:R-:W-:Y:S01]  /*12e0*/  @!P5 SHF.R.S32.HI R21, RZ, 0x1f, R27 ;  /* 0x0000001fff15d819 */ /* 0x000fe2000001141b */
[----:B------:R-:W-:-:S04]  /*12f0*/  @!P5 IMAD.WIDE.U32 R28, R12, R27, R32 ;  /* 0x0000001b0c1cd225 */ /* 0x000fc800078e0020 */
[-C--:B------:R-:W-:Y:S01]  /*1300*/  @!P4 IMAD R19, R19, R12.reuse, RZ ;  /* 0x0000000c1313c224 */ /* 0x080fe200078e02ff */
[----:B------:R-:W-:Y:S01]  /*1310*/  @!P5 LEA R22, P0, R28, c[0x0][0x208], 0x2 ;  /* 0x000082001c16da11 */ /* 0x000fe200078010ff */
[----:B------:R-:W-:Y:S02]  /*1320*/  @!P5 IMAD R21, R21, R12, RZ ;  /* 0x0000000c1515d224 */ /* 0x000fe400078e02ff */
[-C--:B------:R-:W-:Y:S01]  /*1330*/  @!P4 IMAD R10, R31, R0.reuse, R19 ;  /* 0x000000001f0ac224 */ /* 0x080fe200078e0213 */
[----:B------:R-:W-:Y:S01]  /*1340*/  @!P3 SHF.R.S32.HI R19, RZ, 0x1f, R23 ;  /* 0x0000001fff13b819 */ /* 0x000fe20000011417 */
[----:B------:R-:W-:Y:S01]  /*1350*/  @!P5 IMAD R18, R27, R0, R21 ;  /* 0x000000001b12d224 */ /* 0x000fe200078e0215 */
[----:B------:R-:W-:Y:S01]  /*1360*/  @!P6 SHF.R.S32.HI R21, RZ, 0x1f, R25 ;  /* 0x0000001fff15e819 */ /* 0x000fe20000011419 */
[----:B------:R-:W-:Y:S02]  /*1370*/  @!P4 IMAD.MOV.U32 R27, RZ, RZ, R33 ;  /* 0x000000ffff1bc224 */ /* 0x000fe400078e0021 */
[----:B------:R-:W-:-:S02]  /*1380*/  @!P3 IMAD R19, R19, R12, RZ ;  /* 0x0000000c1313b224 */ /* 0x000fc400078e02ff */
[----:B------:R-:W-:-:S04]  /*1390*/  @!P4 IMAD.WIDE.U32 R26, R12, R31, R26 ;  /* 0x0000001f0c1ac225 */ /* 0x000fc800078e001a */
[----:B------:R-:W-:Y:S02]  /*13a0*/  @!P6 IMAD.MOV.U32 R30, RZ, RZ, R32 ;  /* 0x000000ffff1ee224 */ /* 0x000fe400078e0020 */
[--C-:B------:R-:W-:Y:S02]  /*13b0*/  @!P6 IMAD.MOV.U32 R31, RZ, RZ, R33.reuse ;  /* 0x000000ffff1fe224 */ /* 0x100fe400078e0021 */
[----:B------:R-:W-:Y:S02]  /*13c0*/  @!P6 IMAD R21, R21, R12, RZ ;  /* 0x0000000c1515e224 */ /* 0x000fe400078e02ff */
[----:B------:R-:W-:Y:S02]  /*13d0*/  @!P5 IMAD.IADD R18, R29, 0x1, R18 ;  /* 0x000000011d12d824 */ /* 0x000fe400078e0212 */
[----:B------:R-:W-:-:S04]  /*13e0*/  @!P3 IMAD.WIDE.U32 R32, R12, R23, R32 ;  /* 0x000000170c20b225 */ /* 0x000fc800078e0020 */
[-C--:B------:R-:W-:Y:S01]  /*13f0*/  @!P3 IMAD R19, R23, R0.reuse, R19 ;  /* 0x000000001713b224 */ /* 0x080fe200078e0213 */
[----:B------:R-:W-:Y:S01]  /*1400*/  @!P5 LEA.HI.X R23, R28, c[0x0][0x20c], R18, 0x2, P0 ;  /* 0x000083001c17da11 */ /* 0x000fe200000f1412 */
[----:B------:R-:W-:Y:S01]  /*1410*/  @!P6 IMAD.WIDE.U32 R30, R12, R25, R30 ;  /* 0x000000190c1ee225 */ /* 0x000fe200078e001e */
[----:B------:R-:W-:Y:S02]  /*1420*/  @!P3 LEA R18, P0, R32, c[0x0][0x208], 0x2 ;  /* 0x000082002012ba11 */ /* 0x000fe400078010ff */
[----:B------:R-:W-:Y:S01]  /*1430*/  @!P4 LEA R28, P1, R26, c[0x0][0x208], 0x2 ;  /* 0x000082001a1cca11 */ /* 0x000fe200078210ff */
[----:B------:R-:W-:Y:S01]  /*1440*/  @!P6 IMAD R21, R25, R0, R21 ;  /* 0x000000001915e224 */ /* 0x000fe200078e0215 */
[----:B------:R-:W-:Y:S01]  /*1450*/  @!P6 LEA R36, P2, R30, c[0x0][0x208], 0x2 ;  /* 0x000082001e24ea11 */ /* 0x000fe200078410ff */
[----:B------:R-:W-:Y:S02]  /*1460*/  @!P3 IMAD.IADD R19, R33, 0x1, R19 ;  /* 0x000000012113b824 */ /* 0x000fe400078e0213 */
[----:B------:R-:W-:-:S02]  /*1470*/  @!P6 IMAD.IADD R21, R31, 0x1, R21 ;  /* 0x000000011f15e824 */ /* 0x000fc400078e0215 */
[----:B------:R-:W-:Y:S01]  /*1480*/  @!P4 IMAD.IADD R27, R27, 0x1, R10 ;  /* 0x000000011b1bc824 */ /* 0x000fe200078e020a */
[----:B------:R-:W-:Y:S01]  /*1490*/  @!P3 LEA.HI.X R19, R32, c[0x0][0x20c], R19, 0x2, P0 ;  /* 0x000083002013ba11 */ /* 0x000fe200000f1413 */
[----:B------:R-:W-:Y:S01]  /*14a0*/  IMAD.MOV.U32 R24, RZ, RZ, -0x800000 ;  /* 0xff800000ff187424 */ /* 0x000fe200078e00ff */
[----:B------:R-:W-:Y:S01]  /*14b0*/  @!P6 LEA.HI.X R37, R30, c[0x0][0x20c], R21, 0x2, P2 ;  /* 0x000083001e25ea11 */ /* 0x000fe200010f1415 */
[----:B------:R-:W-:Y:S01]  /*14c0*/  IMAD.MOV.U32 R21, RZ, RZ, -0x800000 ;  /* 0xff800000ff157424 */ /* 0x000fe200078e00ff */
[----:B------:R-:W-:Y:S01]  /*14d0*/  @!P4 LEA.HI.X R29, R26, c[0x0][0x20c], R27, 0x2, P1 ;  /* 0x000083001a1dca11 */ /* 0x000fe200008f141b */
[----:B------:R-:W-:Y:S02]  /*14e0*/  IMAD.MOV.U32 R10, RZ, RZ, -0x800000 ;  /* 0xff800000ff0a7424 */ /* 0x000fe400078e00ff */
[----:B------:R-:W-:Y:S01]  /*14f0*/  IMAD.MOV.U32 R26, RZ, RZ, -0x800000 ;  /* 0xff800000ff1a7424 */ /* 0x000fe200078e00ff */
[----:B------:R0:W2:Y:S04]  /*1500*/  @!P3 LDG.E R24, [R18.64] ;  /* 0x000000081218b981 */ /* 0x0000a8000c1e1900 */
[----:B------:R-:W3:Y:S04]  /*1510*/  @!P6 LDG.E R21, [R36.64] ;  /* 0x000000082415e981 */ /* 0x000ee8000c1e1900 */
[----:B------:R1:W4:Y:S04]  /*1520*/  @!P5 LDG.E R10, [R22.64] ;  /* 0x00000008160ad981 */ /* 0x000328000c1e1900 */
[----:B------:R-:W5:Y:S01]  /*1530*/  @!P4 LDG.E R26, [R28.64] ;  /* 0x000000081c1ac981 */ /* 0x000f62000c1e1900 */
[----:B------:R-:W-:-:S04]  /*1540*/  IABS R27, c[0x0][0x1c0] ;  /* 0x00007000001b7a13 */ /* 0x000fc80000000000 */
[----:B------:R-:W0:Y:S08]  /*1550*/  I2F.U32.RP R32, R27 ;  /* 0x0000001b00207306 */ /* 0x000e300000209000 */
[----:B0-----:R-:W0:Y:S02]  /*1560*/  MUFU.RCP R30, R32 ;  /* 0x00000020001e7308 */ /* 0x001e240000001000 */
[----:B0-----:R-:W-:-:S06]  /*1570*/  IADD3 R30, R30, 0xffffffe, RZ ;  /* 0x0ffffffe1e1e7810 */ /* 0x001fcc0007ffe0ff */
[----:B------:R-:W1:Y:S01]  /*1580*/  F2I.FTZ.U32.TRUNC.NTZ R31, R30 ;  /* 0x0000001e001f7305 */ /* 0x000e62000021f000 */
[----:B------:R-:W-:Y:S02]  /*1590*/  IABS R19, R4 ;  /* 0x0000000400137213 */ /* 0x000fe40000000000 */
[----:B------:R-:W-:Y:S01]  /*15a0*/  IABS R18, c[0x0][0x1c0] ;  /* 0x0000700000127a13 */ /* 0x000fe20000000000 */
[----:B-1----:R-:W-:Y:S02]  /*15b0*/  IMAD.MOV R22, RZ, RZ, -R31 ;  /* 0x000000ffff167224 */ /* 0x002fe400078e0a1f */
[----:B------:R-:W-:Y:S02]  /*15c0*/  IMAD.MOV.U32 R30, RZ, RZ, RZ ;  /* 0x000000ffff1e7224 */ /* 0x000fe400078e00ff */
[----:B------:R-:W-:-:S04]  /*15d0*/  IMAD R22, R22, R27, RZ ;  /* 0x0000001b16167224 */ /* 0x000fc800078e02ff */
[----:B------:R-:W-:-:S04]  /*15e0*/  IMAD.HI.U32 R22, R31, R22, R30 ;  /* 0x000000161f167227 */ /* 0x000fc800078e001e */
[----:B------:R-:W-:Y:S02]  /*15f0*/  IMAD.MOV R18, RZ, RZ, -R18 ;  /* 0x000000ffff127224 */ /* 0x000fe400078e0a12 */
[----:B------:R-:W-:-:S04]  /*1600*/  IMAD.HI.U32 R22, R22, R19, RZ ;  /* 0x0000001316167227 */ /* 0x000fc800078e00ff */
[----:B------:R-:W-:-:S05]  /*1610*/  IMAD R18, R22, R18, R19 ;  /* 0x0000001216127224 */ /* 0x000fca00078e0213 */
[----:B------:R-:W-:Y:S02]  /*1620*/  ISETP.GT.U32.AND P3, PT, R27, R18, PT ;  /* 0x000000121b00720c */ /* 0x000fe40003f64070 */
[C---:B------:R-:W-:Y:S02]  /*1630*/  ISETP.GT.AND P6, PT, R38.reuse, 0x7f, PT ;  /* 0x0000007f2600780c */ /* 0x040fe40003fc4270 */
[C---:B------:R-:W-:Y:S02]  /*1640*/  ISETP.GT.AND P2, PT, R38.reuse, 0x1ff, PT ;  /* 0x000001ff2600780c */ /* 0x040fe40003f44270 */
[C---:B------:R-:W-:Y:S02]  /*1650*/  ISETP.GT.AND P1, PT, R38.reuse, 0x17f, PT ;  /* 0x0000017f2600780c */ /* 0x040fe40003f24270 */
[----:B------:R-:W-:Y:S01]  /*1660*/  ISETP.GT.AND P0, PT, R38, 0xff, PT ;  /* 0x000000ff2600780c */ /* 0x000fe20003f04270 */
[----:B------:R-:W-:-:S04]  /*1670*/  IMAD R25, R25, 0x5, R20 ;  /* 0x0000000519197824 */ /* 0x000fc800078e0214 */
[----:B------:R-:W-:-:S05]  /*1680*/  @!P3 IMAD.IADD R18, R18, 0x1, -R27 ;  /* 0x000000011212b824 */ /* 0x000fca00078e0a1b */
[----:B------:R-:W-:Y:S02]  /*1690*/  ISETP.GE.U32.AND P4, PT, R18, R27, PT ;  /* 0x0000001b1200720c */ /* 0x000fe40003f86070 */
[----:B------:R-:W-:Y:S02]  /*16a0*/  LOP3.LUT R18, R9, R14, RZ, 0xfc, !PT ;  /* 0x0000000e09127212 */ /* 0x000fe400078efcff */
[----:B------:R-:W-:Y:S02]  /*16b0*/  LOP3.LUT R4, R4, c[0x0][0x1c0], RZ, 0x3c, !PT ;  /* 0x0000700004047a12 */ /* 0x000fe400078e3cff */
[----:B------:R-:W-:-:S07]  /*16c0*/  @!P3 IADD3 R22, R22, 0x1, RZ ;  /* 0x000000011616b810 */ /* 0x000fce0007ffe0ff */
[----:B------:R-:W-:Y:S01]  /*16d0*/  @P4 IADD3 R22, R22, 0x1, RZ ;  /* 0x0000000116164810 */ /* 0x000fe20007ffe0ff */
[----:B------:R-:W-:Y:S01]  /*16e0*/  BSSY B0, `(.L_x_11) ;  /* 0x0000028000007945 */ /* 0x000fe20003800000 */
[----:B--2---:R0:W-:Y:S04]  /*16f0*/  @!P6 STS [R25.X4+0x780], R24 ;  /* 0x000780181900e388 */ /* 0x0041e80000004800 */
[----:B---3--:R0:W-:Y:S01]  /*1700*/  @!P2 STS [R25.X4], R21 ;  /* 0x000000151900a388 */ /* 0x0081e20000004800 */
[----:B------:R-:W-:-:S03]  /*1710*/  ISETP.NE.U32.AND P2, PT, R18, RZ, PT ;  /* 0x000000ff1200720c */ /* 0x000fc60003f45070 */
[----:B----4-:R0:W-:Y:S01]  /*1720*/  @!P1 STS [R25.X4+0x280], R10 ;  /* 0x0002800a19009388 */ /* 0x0101e20000004800 */
[----:B------:R-:W-:-:S03]  /*1730*/  ISETP.GE.AND P1, PT, R4, RZ, PT ;  /* 0x000000ff0400720c */ /* 0x000fc60003f26270 */
[----:B-----5:R0:W-:Y:S01]  /*1740*/  @!P0 STS [R25.X4+0x500], R26 ;  /* 0x0005001a19008388 */ /* 0x0201e20000004800 */
[----:B------:R-:W-:Y:S01]  /*1750*/  ISETP.NE.AND P0, PT, RZ, c[0x0][0x1c0], PT ;  /* 0x00007000ff007a0c */ /* 0x000fe20003f05270 */
[----:B------:R-:W-:-:S08]  /*1760*/  IMAD.MOV.U32 R4, RZ, RZ, R22 ;  /* 0x000000ffff047224 */ /* 0x000fd000078e0016 */
[----:B------:R-:W-:-:S04]  /*1770*/  @!P1 IMAD.MOV R4, RZ, RZ, -R4 ;  /* 0x000000ffff049224 */ /* 0x000fc800078e0a04 */
[----:B------:R-:W-:Y:S01]  /*1780*/  @!P0 LOP3.LUT R4, RZ, c[0x0][0x1c0], RZ, 0x33, !PT ;  /* 0x00007000ff048a12 */ /* 0x000fe200078e33ff */
[----:B------:R-:W-:Y:S05]  /*1790*/  @!P2 BRA `(.L_x_12) ;  /* 0x000000900000a947 */ /* 0x000fea0003800000 */
[----:B------:R-:W-:Y:S01]  /*17a0*/  IMAD.MOV.U32 R30, RZ, RZ, R8 ;  /* 0x000000ffff1e7224 */ /* 0x000fe200078e0008 */
[----:B0-----:R-:W-:Y:S01]  /*17b0*/  MOV R26, R15 ;  /* 0x0000000f001a7202 */ /* 0x001fe20000000f00 */
[----:B------:R-:W-:Y:S01]  /*17c0*/  IMAD.MOV.U32 R19, RZ, RZ, R9 ;  /* 0x000000ffff137224 */ /* 0x000fe200078e0009 */
[----:B------:R-:W-:Y:S02]  /*17d0*/  MOV R25, R14 ;  /* 0x0000000e00197202 */ /* 0x000fe40000000f00 */
[----:B------:R-:W-:Y:S02]  /*17e0*/  MOV R24, 0x1800 ;  /* 0x0000180000187802 */ /* 0x000fe40000000f00 */
[----:B------:R-:W-:Y:S05]  /*17f0*/  CALL.REL.NOINC `($__internal_0_$__cuda_sm20_div_s64) ;  /* 0x00002f5000007944 */ /* 0x000fea0003c00000 */
[----:B------:R-:W-:Y:S02]  /*1800*/  MOV R42, R20 ;  /* 0x00000014002a7202 */ /* 0x000fe40000000f00 */
[----:B------:R-:W-:Y:S01]  /*1810*/  MOV R43, R21 ;  /* 0x00000015002b7202 */ /* 0x000fe20000000f00 */
[----:B------:R-:W-:Y:S05]  /*1820*/  BRA `(.L_x_13) ;  /* 0x0000013000007947 */ /* 0x000fea0003800000 */
.L_x_12:
[----:B0-----:R-:W0:Y:S01]  /*1830*/  I2F.U32.RP R10, R15 ;  /* 0x0000000f000a7306 */ /* 0x001e220000209000 */
        /* <DEDUP_REMOVED lines=18> */
.L_x_13:
[----:B------:R-:W-:Y:S05]  /*1960*/  BSYNC B0 ;  /* 0x0000000000007941 */ /* 0x000fea0003800000 */
.L_x_11:
[----:B------:R-:W-:Y:S01]  /*1970*/  BAR.SYNC.DEFER_BLOCKING 0x0 ;  /* 0x0000000000007b1d */ /* 0x000fe20000010000 */
[----:B------:R-:W-:Y:S01]  /*1980*/  LEA.HI R7, R7, R38, RZ, 0x5 ;  /* 0x0000002607077211 */ /* 0x000fe200078f28ff */
[----:B------:R-:W-:Y:S02]  /*1990*/  IMAD.MOV.U32 R36, RZ, RZ, -0x800000 ;  /* 0xff800000ff247424 */ /* 0x000fe400078e00ff */
[----:B------:R-:W-:Y:S01]  /*19a0*/  IMAD.MOV.U32 R33, RZ, RZ, -0x800000 ;  /* 0xff800000ff217424 */ /* 0x000fe200078e00ff */
[----:B------:R-:W-:Y:S01]  /*19b0*/  LOP3.LUT R9, R7, 0xffffffe0, RZ, 0xc0, !PT ;  /* 0xffffffe007097812 */ /* 0x000fe200078ec0ff */
[----:B------:R-:W-:Y:S01]  /*19c0*/  IMAD.MOV.U32 R32, RZ, RZ, -0x800000 ;  /* 0xff800000ff207424 */ /* 0x000fe200078e00ff */
[----:B------:R-:W-:Y:S01]  /*19d0*/  SHF.R.S32.HI R7, RZ, 0x5, R7 ;  /* 0x00000005ff077819 */ /* 0x000fe20000011407 */
[----:B------:R-:W-:Y:S01]  /*19e0*/  IMAD.MOV.U32 R34, RZ, RZ, -0x800000 ;  /* 0xff800000ff227424 */ /* 0x000fe200078e00ff */
[----:B------:R-:W-:Y:S01]  /*19f0*/  ULDC.U8 UR4, c[0x0][0x329] ;  /* 0x0000ca4000047ab9 */ /* 0x000fe20000000000 */
[----:B------:R-:W-:Y:S01]  /*1a00*/  IMAD.IADD R38, R38, 0x1, -R9 ;  /* 0x0000000126267824 */ /* 0x000fe200078e0a09 */
[----:B------:R-:W-:Y:S03]  /*1a10*/  BSSY B1, `(.L_x_14) ;  /* 0x0000240000017945 */ /* 0x000fe60003800000 */
[----:B------:R-:W-:-:S05]  /*1a20*/  IMAD R27, R38, 0x5, R7 ;  /* 0x00000005261b7824 */ /* 0x000fca00078e0207 */
[----:B------:R-:W-:Y:S04]  /*1a30*/  @!P6 LDS R36, [R27.X4] ;  /* 0x000000001b24e984 */ /* 0x000fe80000004800 */
[----:B------:R-:W0:Y:S04]  /*1a40*/  @!P6 LDS R33, [R27.X4+0x280] ;  /* 0x000280001b21e984 */ /* 0x000e280000004800 */
[----:B------:R-:W1:Y:S04]  /*1a50*/  @!P6 LDS R32, [R27.X4+0x500] ;  /* 0x000500001b20e984 */ /* 0x000e680000004800 */
[----:B------:R-:W2:Y:S01]  /*1a60*/  @!P6 LDS R34, [R27.X4+0x780] ;  /* 0x000780001b22e984 */ /* 0x000ea20000004800 */
[----:B0-----:R-:W-:-:S04]  /*1a70*/  FMNMX.FTZ R19, R36, R33, !PT ;  /* 0x0000002124137209 */ /* 0x001fc80007810000 */
[----:B-1----:R-:W-:-:S04]  /*1a80*/  FMNMX.FTZ R19, R19, R32, !PT ;  /* 0x0000002013137209 */ /* 0x002fc80007810000 */
[----:B--2---:R-:W-:-:S05]  /*1a90*/  FMNMX.FTZ R19, R19, R34, !PT ;  /* 0x0000002213137209 */ /* 0x004fca0007810000 */
[----:B------:R-:W0:Y:S02]  /*1aa0*/  SHFL.BFLY PT, R18, R19, 0x10, 0x1f ;  /* 0x0e001f0013127f89 */ /* 0x000e2400000e0000 */
[----:B0-----:R-:W-:-:S05]  /*1ab0*/  FMNMX.FTZ R18, R19, R18, !PT ;  /* 0x0000001213127209 */ /* 0x001fca0007810000 */
[----:B------:R-:W0:Y:S02]  /*1ac0*/  SHFL.BFLY PT, R25, R18, 0x8, 0x1f ;  /* 0x0d001f0012197f89 */ /* 0x000e2400000e0000 */
[----:B0-----:R-:W-:-:S05]  /*1ad0*/  FMNMX.FTZ R25, R18, R25, !PT ;  /* 0x0000001912197209 */ /* 0x001fca0007810000 */
[----:B------:R-:W0:Y:S02]  /*1ae0*/  SHFL.BFLY PT, R10, R25, 0x4, 0x1f ;  /* 0x0c801f00190a7f89 */ /* 0x000e2400000e0000 */
[----:B0-----:R-:W-:-:S05]  /*1af0*/  FMNMX.FTZ R10, R25, R10, !PT ;  /* 0x0000000a190a7209 */ /* 0x001fca0007810000 */
[----:B------:R-:W0:Y:S02]  /*1b00*/  SHFL.BFLY PT, R9, R10, 0x2, 0x1f ;  /* 0x0c401f000a097f89 */ /* 0x000e2400000e0000 */
[----:B0-----:R-:W-:-:S05]  /*1b10*/  FMNMX.FTZ R9, R10, R9, !PT ;  /* 0x000000090a097209 */ /* 0x001fca0007810000 */
[----:B------:R-:W0:Y:S02]  /*1b20*/  SHFL.BFLY PT, R8, R9, 0x1, 0x1f ;  /* 0x0c201f0009087f89 */ /* 0x000e2400000e0000 */
[----:B0-----:R-:W-:-:S04]  /*1b30*/  FMNMX.FTZ R8, R9, R8, !PT ;  /* 0x0000000809087209 */ /* 0x001fc80007810000 */
[----:B------:R-:W-:-:S04]  /*1b40*/  FSETP.NEU.FTZ.AND P0, PT, R8, -INF , PT ;  /* 0xff8000000800780b */ /* 0x000fc80003f1d000 */
[----:B------:R-:W-:-:S05]  /*1b50*/  FSEL R19, R8, RZ, P0 ;  /* 0x000000ff08137208 */ /* 0x000fca0000000000 */
[C---:B------:R-:W-:Y:S02]  /*1b60*/  FADD.FTZ R21, -R19.reuse, R36 ;  /* 0x0000002413157221 */ /* 0x040fe40000010100 */
[----:B------:R-:W-:Y:S02]  /*1b70*/  FADD.FTZ R23, -R19, R33 ;  /* 0x0000002113177221 */ /* 0x000fe40000010100 */
[----:B------:R-:W-:Y:S02]  /*1b80*/  FMUL.FTZ R21, R21, 1.4426950216293334961 ;  /* 0x3fb8aa3b15157820 */ /* 0x000fe40000410000 */
[----:B------:R-:W-:Y:S02]  /*1b90*/  FMUL.FTZ R23, R23, 1.4426950216293334961 ;  /* 0x3fb8aa3b17177820 */ /* 0x000fe40000410000 */
[C---:B------:R-:W-:Y:S02]  /*1ba0*/  FADD.FTZ R22, -R19.reuse, R32 ;  /* 0x0000002013167221 */ /* 0x040fe40000010100 */
[----:B------:R-:W-:Y:S01]  /*1bb0*/  MUFU.EX2 R21, R21 ;  /* 0x0000001500157308 */ /* 0x000fe20000000800 */
[----:B------:R-:W-:-:S02]  /*1bc0*/  FADD.FTZ R20, -R19, R34 ;  /* 0x0000002213147221 */ /* 0x000fc40000010100 */
[----:B------:R-:W-:Y:S02]  /*1bd0*/  FMUL.FTZ R22, R22, 1.4426950216293334961 ;  /* 0x3fb8aa3b16167820 */ /* 0x000fe40000410000 */
[----:B------:R-:W-:-:S03]  /*1be0*/  FMUL.FTZ R20, R20, 1.4426950216293334961 ;  /* 0x3fb8aa3b14147820 */ /* 0x000fc60000410000 */
[----:B------:R-:W0:Y:S08]  /*1bf0*/  MUFU.EX2 R10, R23 ;  /* 0x00000017000a7308 */ /* 0x000e300000000800 */
[----:B------:R-:W1:Y:S08]  /*1c00*/  MUFU.EX2 R9, R22 ;  /* 0x0000001600097308 */ /* 0x000e700000000800 */
[----:B------:R-:W2:Y:S01]  /*1c10*/  MUFU.EX2 R8, R20 ;  /* 0x0000001400087308 */ /* 0x000ea20000000800 */
[----:B0-----:R-:W-:Y:S01]  /*1c20*/  FADD.FTZ R10, R21, R10 ;  /* 0x0000000a150a7221 */ /* 0x001fe20000010000 */
[----:B------:R-:W-:-:S03]  /*1c30*/  IABS R21, R2 ;  /* 0x0000000200157213 */ /* 0x000fc60000000000 */
[----:B-1----:R-:W-:-:S04]  /*1c40*/  FADD.FTZ R9, R10, R9 ;  /* 0x000000090a097221 */ /* 0x002fc80000010000 */
[----:B--2---:R-:W-:Y:S01]  /*1c50*/  FADD.FTZ R25, R9, R8 ;  /* 0x0000000809197221 */ /* 0x004fe20000010000 */
[----:B------:R-:W-:Y:S01]  /*1c60*/  IABS R9, c[0x0][0x1c0] ;  /* 0x0000700000097a13 */ /* 0x000fe20000000000 */
[----:B------:R-:W0:Y:S03]  /*1c70*/  I2F.RP R8, R21 ;  /* 0x0000001500087306 */ /* 0x000e260000209400 */
[----:B------:R-:W1:Y:S05]  /*1c80*/  SHFL.BFLY PT, R18, R25, 0x10, 0x1f ;  /* 0x0e001f0019127f89 */ /* 0x000e6a00000e0000 */
[----:B------:R-:W2:Y:S08]  /*1c90*/  I2F.U32.RP R20, R9 ;  /* 0x0000000900147306 */ /* 0x000eb00000209000 */
[----:B0-----:R-:W0:Y:S08]  /*1ca0*/  MUFU.RCP R8, R8 ;  /* 0x0000000800087308 */ /* 0x001e300000001000 */
[----:B--2---:R-:W2:Y:S01]  /*1cb0*/  MUFU.RCP R24, R20 ;  /* 0x0000001400187308 */ /* 0x004ea20000001000 */
[----:B-1----:R-:W-:-:S05]  /*1cc0*/  FADD.FTZ R18, R25, R18 ;  /* 0x0000001219127221 */ /* 0x002fca0000010000 */
[----:B------:R-:W1:Y:S01]  /*1cd0*/  SHFL.BFLY PT, R23, R18, 0x8, 0x1f ;  /* 0x0d001f0012177f89 */ /* 0x000e6200000e0000 */
[----:B0-----:R-:W-:Y:S02]  /*1ce0*/  IADD3 R28, R8, 0xffffffe, RZ ;  /* 0x0ffffffe081c7810 */ /* 0x001fe40007ffe0ff */
[----:B------:R-:W-:Y:S02]  /*1cf0*/  IABS R8, R2 ;  /* 0x0000000200087213 */ /* 0x000fe40000000000 */
[----:B------:R-:W0:Y:S01]  /*1d00*/  F2I.FTZ.U32.TRUNC.NTZ R29, R28 ;  /* 0x0000001c001d7305 */ /* 0x000e22000021f000 */
[----:B--2---:R-:W-:Y:S01]  /*1d10*/  IADD3 R24, R24, 0xffffffe, RZ ;  /* 0x0ffffffe18187810 */ /* 0x004fe20007ffe0ff */
[----:B------:R-:W-:Y:S02]  /*1d20*/  IMAD.IADD R20, R6, 0x1, R21 ;  /* 0x0000000106147824 */ /* 0x000fe400078e0215 */
[----:B------:R-:W-:-:S04]  /*1d30*/  IMAD.MOV R8, RZ, RZ, -R8 ;  /* 0x000000ffff087224 */ /* 0x000fc800078e0a08 */
[----:B------:R-:W2:Y:S01]  /*1d40*/  F2I.FTZ.U32.TRUNC.NTZ R25, R24 ;  /* 0x0000001800197305 */ /* 0x000ea2000021f000 */
[----:B0-----:R-:W-:Y:S02]  /*1d50*/  IMAD.MOV R22, RZ, RZ, -R29 ;  /* 0x000000ffff167224 */ /* 0x001fe400078e0a1d */
[----:B------:R-:W-:Y:S02]  /*1d60*/  IMAD.MOV.U32 R28, RZ, RZ, RZ ;  /* 0x000000ffff1c7224 */ /* 0x000fe400078e00ff */
[----:B-1----:R-:W-:Y:S01]  /*1d70*/  FADD.FTZ R23, R18, R23 ;  /* 0x0000001712177221 */ /* 0x002fe20000010000 */
[----:B------:R-:W-:Y:S01]  /*1d80*/  IABS R18, R20 ;  /* 0x0000001400127213 */ /* 0x000fe20000000000 */
[----:B------:R-:W-:Y:S02]  /*1d90*/  IMAD R22, R22, R21, RZ ;  /* 0x0000001516167224 */ /* 0x000fe400078e02ff */
[----:B--2---:R-:W-:Y:S01]  /*1da0*/  IMAD.MOV R6, RZ, RZ, -R25 ;  /* 0x000000ffff067224 */ /* 0x004fe200078e0a19 */
[----:B------:R-:W0:Y:S01]  /*1db0*/  SHFL.BFLY PT, R10, R23, 0x4, 0x1f ;  /* 0x0c801f00170a7f89 */ /* 0x000e2200000e0000 */
[----:B------:R-:W-:-:S04]  /*1dc0*/  IMAD.HI.U32 R22, R29, R22, R28 ;  /* 0x000000161d167227 */ /* 0x000fc800078e001c */
[----:B------:R-:W-:Y:S01]  /*1dd0*/  IMAD.MOV.U32 R29, RZ, RZ, R18 ;  /* 0x000000ffff1d7224 */ /* 0x000fe200078e0012 */
[----:B------:R-:W-:Y:S01]  /*1de0*/  IABS R18, c[0x0][0x1c0] ;  /* 0x0000700000127a13 */ /* 0x000fe20000000000 */
[----:B------:R-:W-:Y:S02]  /*1df0*/  IMAD R31, R6, R9, RZ ;  /* 0x00000009061f7224 */ /* 0x000fe400078e02ff */
[----:B------:R-:W-:Y:S02]  /*1e00*/  IMAD.MOV.U32 R24, RZ, RZ, RZ ;  /* 0x000000ffff187224 */ /* 0x000fe400078e00ff */
[----:B------:R-:W-:-:S04]  /*1e10*/  IMAD.HI.U32 R22, R22, R29, RZ ;  /* 0x0000001d16167227 */ /* 0x000fc800078e00ff */
[----:B------:R-:W-:-:S04]  /*1e20*/  IMAD.HI.U32 R24, R25, R31, R24 ;  /* 0x0000001f19187227 */ /* 0x000fc800078e0018 */
[----:B------:R-:W-:Y:S02]  /*1e30*/  IMAD R8, R22, R8, R29 ;  /* 0x0000000816087224 */ /* 0x000fe400078e021d */
[----:B------:R-:W-:Y:S02]  /*1e40*/  IMAD.MOV R18, RZ, RZ, -R18 ;  /* 0x000000ffff127224 */ /* 0x000fe400078e0a12 */
[----:B------:R-:W-:Y:S01]  /*1e50*/  IMAD.HI.U32 R24, R24, R29, RZ ;  /* 0x0000001d18187227 */ /* 0x000fe200078e00ff */
[----:B------:R-:W-:-:S03]  /*1e60*/  ISETP.GT.U32.AND P0, PT, R21, R8, PT ;  /* 0x000000081500720c */ /* 0x000fc60003f04070 */
[----:B0-----:R-:W-:Y:S02]  /*1e70*/  FADD.FTZ R10, R23, R10 ;  /* 0x0000000a170a7221 */ /* 0x001fe40000010000 */
[----:B------:R-:W-:Y:S02]  /*1e80*/  IMAD R18, R24, R18, R29 ;  /* 0x0000001218127224 */ /* 0x000fe400078e021d */
[----:B------:R-:W-:Y:S01]  /*1e90*/  IMAD.MOV.U32 R31, RZ, RZ, 0x7f800000 ;  /* 0x7f800000ff1f7424 */ /* 0x000fe200078e00ff */
[----:B------:R-:W0:Y:S02]  /*1ea0*/  SHFL.BFLY PT, R23, R10, 0x2, 0x1f ;  /* 0x0c401f000a177f89 */ /* 0x000e2400000e0000 */
[----:B------:R-:W-:-:S03]  /*1eb0*/  ISETP.GT.U32.AND P5, PT, R9, R18, PT ;  /* 0x000000120900720c */ /* 0x000fc60003fa4070 */
[----:B------:R-:W-:Y:S01]  /*1ec0*/  @!P0 IMAD.IADD R8, R8, 0x1, -R21 ;  /* 0x0000000108088824 */ /* 0x000fe200078e0a15 */
[----:B------:R-:W-:Y:S02]  /*1ed0*/  @!P0 IADD3 R22, R22, 0x1, RZ ;  /* 0x0000000116168810 */ /* 0x000fe40007ffe0ff */
[----:B------:R-:W-:Y:S02]  /*1ee0*/  ISETP.GT.AND P0, PT, R2, RZ, PT ;  /* 0x000000ff0200720c */ /* 0x000fe40003f04270 */
[-C--:B------:R-:W-:Y:S02]  /*1ef0*/  ISETP.GE.U32.AND P4, PT, R8, R21.reuse, PT ;  /* 0x000000150800720c */ /* 0x080fe40003f86070 */
[C---:B------:R-:W-:Y:S02]  /*1f00*/  LOP3.LUT R8, R20.reuse, R21, RZ, 0x3c, !PT ;  /* 0x0000001514087212 */ /* 0x040fe400078e3cff */
[----:B------:R-:W-:Y:S01]  /*1f10*/  LOP3.LUT R20, R20, c[0x0][0x1c0], RZ, 0x3c, !PT ;  /* 0x0000700014147a12 */ /* 0x000fe200078e3cff */
[----:B------:R-:W-:Y:S01]  /*1f20*/  @!P5 IMAD.IADD R18, R18, 0x1, -R9 ;  /* 0x000000011212d824 */ /* 0x000fe200078e0a09 */
[----:B------:R-:W-:-:S02]  /*1f30*/  ISETP.GE.AND P3, PT, R8, RZ, PT ;  /* 0x000000ff0800720c */ /* 0x000fc40003f66270 */
[----:B------:R-:W1:Y:S01]  /*1f40*/  S2R R8, SR_TID.X ;  /* 0x0000000000087919 */ /* 0x000e620000002100 */
[----:B------:R-:W-:Y:S02]  /*1f50*/  @!P5 IADD3 R24, R24, 0x1, RZ ;  /* 0x000000011818d810 */ /* 0x000fe40007ffe0ff */
[----:B------:R-:W-:Y:S02]  /*1f60*/  ISETP.GE.U32.AND P1, PT, R18, R9, PT ;  /* 0x000000091200720c */ /* 0x000fe40003f26070 */
[----:B------:R-:W-:Y:S01]  /*1f70*/  ISETP.GE.AND P2, PT, R20, RZ, PT ;  /* 0x000000ff1400720c */ /* 0x000fe20003f46270 */
[----:B0-----:R-:W-:Y:S01]  /*1f80*/  FADD.FTZ R23, R10, R23 ;  /* 0x000000170a177221 */ /* 0x001fe20000010000 */
[----:B------:R-:W-:Y:S02]  /*1f90*/  @P4 IADD3 R22, R22, 0x1, RZ ;  /* 0x0000000116164810 */ /* 0x000fe40007ffe0ff */
[----:B------:R-:W-:Y:S02]  /*1fa0*/  ISETP.GT.AND P4, PT, R3, RZ, PT ;  /* 0x000000ff0300720c */ /* 0x000fe40003f84270 */
[----:B------:R-:W0:Y:S01]  /*1fb0*/  SHFL.BFLY PT, R6, R23, 0x1, 0x1f ;  /* 0x0c201f0017067f89 */ /* 0x000e2200000e0000 */
[----:B------:R-:W-:Y:S01]  /*1fc0*/  SHF.R.S32.HI R20, RZ, 0x1f, R2 ;  /* 0x0000001fff147819 */ /* 0x000fe20000011402 */
[----:B------:R-:W-:Y:S01]  /*1fd0*/  @!P3 IMAD.MOV R22, RZ, RZ, -R22 ;  /* 0x000000ffff16b224 */ /* 0x000fe200078e0a16 */
[----:B------:R-:W-:-:S02]  /*1fe0*/  ISETP.NE.AND P5, PT, R2, RZ, PT ;  /* 0x000000ff0200720c */ /* 0x000fc40003fa5270 */
[----:B------:R-:W-:Y:S02]  /*1ff0*/  @P1 IADD3 R24, R24, 0x1, RZ ;  /* 0x0000000118181810 */ /* 0x000fe40007ffe0ff */
[----:B------:R-:W-:Y:S01]  /*2000*/  LEA.HI.SX32 R9, R2, 0x1, 0x1 ;  /* 0x0000000102097811 */ /* 0x000fe200078f0aff */
[----:B------:R-:W-:Y:S01]  /*2010*/  @!P0 IMAD.MOV R9, RZ, RZ, R20 ;  /* 0x000000ffff098224 */ /* 0x000fe200078e0214 */
[----:B------:R-:W-:Y:S01]  /*2020*/  ISETP.NE.AND P0, PT, RZ, c[0x0][0x1c0], PT ;  /* 0x00007000ff007a0c */ /* 0x000fe20003f05270 */
[----:B------:R-:W-:Y:S01]  /*2030*/  @!P2 IMAD.MOV R24, RZ, RZ, -R24 ;  /* 0x000000ffff18a224 */ /* 0x000fe200078e0a18 */
[----:B------:R-:W-:Y:S02]  /*2040*/  SHF.R.S32.HI R10, RZ, 0x1f, R3 ;  /* 0x0000001fff0a7819 */ /* 0x000fe40000011403 */
[----:B-1----:R-:W-:Y:S02]  /*2050*/  LOP3.LUT P2, RZ, R8, 0x1f, RZ, 0xc0, !PT ;  /* 0x0000001f08ff7812 */ /* 0x002fe4000784c0ff */
[----:B------:R-:W-:-:S02]  /*2060*/  ISETP.NE.AND P3, PT, RZ, UR4, PT ;  /* 0x00000004ff007c0c */ /* 0x000fc4000bf65270 */
[----:B------:R-:W-:Y:S02]  /*2070*/  ISETP.GT.OR P2, PT, R8, 0x7f, P2 ;  /* 0x0000007f0800780c */ /* 0x000fe40001744670 */
[----:B------:R-:W-:-:S03]  /*2080*/  @!P5 LOP3.LUT R22, RZ, R21, RZ, 0x33, !PT ;  /* 0x00000015ff16d212 */ /* 0x000fc600078e33ff */
[----:B------:R-:W-:Y:S01]  /*2090*/  @!P0 LOP3.LUT R24, RZ, c[0x0][0x1c0], RZ, 0x33, !PT ;  /* 0x00007000ff188a12 */ /* 0x000fe200078e33ff */
[----:B0-----:R-:W-:Y:S01]  /*20a0*/  FADD.FTZ R18, R23, R6 ;  /* 0x0000000617127221 */ /* 0x001fe20000010000 */
[----:B------:R-:W-:Y:S01]  /*20b0*/  LEA.HI.SX32 R6, R3, 0x1, 0x1 ;  /* 0x0000000103067811 */ /* 0x000fe200078f0aff */
[----:B------:R-:W-:Y:S01]  /*20c0*/  @!P4 IMAD.MOV R6, RZ, RZ, R10 ;  /* 0x000000ffff06c224 */ /* 0x000fe200078e020a */
[----:B------:R-:W-:Y:S01]  /*20d0*/  ISETP.LT.U32.AND P0, PT, R40, R22, PT ;  /* 0x000000162800720c */ /* 0x000fe20003f01070 */
[----:B------:R-:W-:Y:S01]  /*20e0*/  IMAD.MOV.U32 R10, RZ, RZ, c[0x0][0x214] ;  /* 0x00008500ff0a7624 */ /* 0x000fe200078e00ff */
[----:B------:R-:W-:Y:S02]  /*20f0*/  FSETP.NE.FTZ.AND P1, PT, R18, RZ, PT ;  /* 0x000000ff1200720b */ /* 0x000fe40003f35000 */
[----:B------:R-:W-:Y:S02]  /*2100*/  SHF.R.S32.HI R21, RZ, 0x1f, R22 ;  /* 0x0000001fff157819 */ /* 0x000fe40000011416 */
[----:B------:R-:W-:-:S02]  /*2110*/  SEL R23, R10, 0x1, !P3 ;  /* 0x000000010a177807 */ /* 0x000fc40005800000 */
[----:B------:R-:W-:-:S03]  /*2120*/  ISETP.LT.AND.EX P0, PT, R41, R21, PT, P0 ;  /* 0x000000152900720c */ /* 0x000fc60003f01300 */
[-C--:B------:R-:W-:Y:S01]  /*2130*/  IMAD R8, R24, R23.reuse, RZ ;  /* 0x0000001718087224 */ /* 0x080fe200078e02ff */
[----:B------:R-:W-:Y:S01]  /*2140*/  SEL R10, R40, R22, P0 ;  /* 0x00000016280a7207 */ /* 0x000fe20000000000 */
[----:B------:R-:W-:Y:S02]  /*2150*/  IMAD R25, R4, R23, RZ ;  /* 0x0000001704197224 */ /* 0x000fe400078e02ff */
[----:B------:R-:W0:Y:S01]  /*2160*/  @P1 MUFU.LG2 R18, R18 ;  /* 0x0000001200121308 */ /* 0x000e220000000c00 */
[----:B------:R-:W-:Y:S01]  /*2170*/  IMAD R8, R9, R8, RZ ;  /* 0x0000000809087224 */ /* 0x000fe200078e02ff */
[----:B------:R-:W-:Y:S01]  /*2180*/  SEL R9, R41, R21, P0 ;  /* 0x0000001529097207 */ /* 0x000fe20000000000 */
[----:B------:R-:W-:Y:S02]  /*2190*/  IMAD R6, R25, R6, RZ ;  /* 0x0000000619067224 */ /* 0x000fe400078e02ff */
[----:B0-----:R-:W-:Y:S01]  /*21a0*/  @P1 FFMA.FTZ R31, R18, 0.69314718246459960938, R19 ;  /* 0x3f317218121f1823 */ /* 0x001fe20000010013 */
[----:B------:R-:W-:Y:S05]  /*21b0*/  @P2 BRA `(.L_x_15) ;  /* 0x00001c5000002947 */ /* 0x000fea0003800000 */
[----:B------:R-:W-:Y:S01]  /*21c0*/  ULDC.U8 UR4, c[0x0][0x328] ;  /* 0x0000ca0000047ab9 */ /* 0x000fe20000000000 */
[----:B------:R-:W-:-:S02]  /*21d0*/  IADD3 R40, P0, R7, UR7, RZ ;  /* 0x0000000707287c10 */ /* 0x000fc4000ff1e0ff */
[----:B------:R-:W-:Y:S02]  /*21e0*/  ISETP.NE.AND P1, PT, RZ, UR4, PT ;  /* 0x00000004ff007c0c */ /* 0x000fe4000bf25270 */
[----:B------:R-:W-:-:S11]  /*21f0*/  LEA.HI.X.SX32 R41, R7, UR6, 0x1, P0 ;  /* 0x0000000607297c11 */ /* 0x000fd600080f0eff */
[----:B------:R-:W-:Y:S05]  /*2200*/  @!P1 BRA `(.L_x_16) ;  /* 0x00001bd000009947 */ /* 0x000fea0003800000 */
[----:B------:R-:W-:Y:S01]  /*2210*/  ISETP.GE.U32.AND P1, PT, R40, R12, PT ;  /* 0x0000000c2800720c */ /* 0x000fe20003f26070 */
[----:B------:R-:W-:-:S03]  /*2220*/  IMAD.MOV.U32 R4, RZ, RZ, c[0x0][0x1c0] ;  /* 0x00007000ff047624 */ /* 0x000fc600078e00ff */
[----:B------:R-:W-:Y:S02]  /*2230*/  ISETP.GE.AND.EX P1, PT, R41, R0, PT, P1 ;  /* 0x000000002900720c */ /* 0x000fe40003f26310 */
[----:B------:R-:W-:Y:S02]  /*2240*/  ISETP.LT.U32.AND P0, PT, R4, 0x1, PT ;  /* 0x000000010400780c */ /* 0x000fe40003f01070 */
[----:B------:R-:W-:-:S04]  /*2250*/  SHF.R.S32.HI R18, RZ, 0x1f, R4 ;  /* 0x0000001fff127819 */ /* 0x000fc80000011404 */
[----:B------:R-:W-:-:S04]  /*2260*/  ISETP.LT.AND.EX P0, PT, R18, RZ, PT, P0 ;  /* 0x000000ff1200720c */ /* 0x000fc80003f01300 */
[----:B------:R-:W-:Y:S02]  /*2270*/  SEL R4, R4, 0x1, P0 ;  /* 0x0000000104047807 */ /* 0x000fe40000000000 */
[----:B------:R-:W-:Y:S01]  /*2280*/  SEL R0, R18, RZ, P0 ;  /* 0x000000ff12007207 */ /* 0x000fe20000000000 */
[----:B------:R-:W-:Y:S05]  /*2290*/  @P1 BRA `(.L_x_15) ;  /* 0x00001b7000001947 */ /* 0x000fea0003800000 */
[----:B------:R-:W-:Y:S01]  /*22a0*/  IADD3 R18, P1, R4, 0x1, RZ ;  /* 0x0000000104127810 */ /* 0x000fe20007f3e0ff */
[----:B------:R-:W-:Y:S03]  /*22b0*/  BSSY B0, `(.L_x_17) ;  /* 0x0000035000007945 */ /* 0x000fe60003800000 */
[----:B------:R-:W-:Y:S01]  /*22c0*/  ISETP.GE.U32.AND P0, PT, R18, 0x3, PT ;  /* 0x000000031200780c */ /* 0x000fe20003f06070 */
[----:B------:R-:W-:-:S05]  /*22d0*/  IMAD.X R18, RZ, RZ, R0, P1 ;  /* 0x000000ffff127224 */ /* 0x000fca00008e0600 */
[----:B------:R-:W-:-:S04]  /*22e0*/  ISETP.GE.U32.AND.EX P0, PT, R18, RZ, PT, P0 ;  /* 0x000000ff1200720c */ /* 0x000fc80003f06100 */
[----:B------:R-:W-:Y:S02]  /*22f0*/  SEL R18, R0, RZ, !P0 ;  /* 0x000000ff00127207 */ /* 0x000fe40004000000 */
[----:B------:R-:W-:-:S03]  /*2300*/  SEL R20, R4, RZ, !P0 ;  /* 0x000000ff04147207 */ /* 0x000fc60004000000 */
[-C--:B------:R-:W-:Y:S02]  /*2310*/  IMAD R18, R18, R35.reuse, RZ ;  /* 0x0000002312127224 */ /* 0x080fe400078e02ff */
[----:B------:R-:W-:-:S04]  /*2320*/  IMAD.WIDE.U32 R22, R20, R35, RZ ;  /* 0x0000002314167225 */ /* 0x000fc800078e00ff */
[----:B------:R-:W-:Y:S02]  /*2330*/  IMAD R19, R20, R5, R18 ;  /* 0x0000000514137224 */ /* 0x000fe400078e0212 */
[----:B------:R-:W-:-:S03]  /*2340*/  IMAD.WIDE.U32 R44, R22, R4, RZ ;  /* 0x00000004162c7225 */ /* 0x000fc600078e00ff */
[----:B------:R-:W-:-:S05]  /*2350*/  IADD3 R19, R23, R19, RZ ;  /* 0x0000001317137210 */ /* 0x000fca0007ffe0ff */
[----:B------:R-:W-:-:S04]  /*2360*/  IMAD R25, R19, R4, RZ ;  /* 0x0000000413197224 */ /* 0x000fc800078e02ff */
[----:B------:R-:W-:-:S04]  /*2370*/  IMAD R25, R0, R22, R25 ;  /* 0x0000001600197224 */ /* 0x000fc800078e0219 */
[----:B------:R-:W-:-:S05]  /*2380*/  IMAD.IADD R25, R45, 0x1, R25 ;  /* 0x000000012d197824 */ /* 0x000fca00078e0219 */
[----:B------:R-:W-:-:S04]  /*2390*/  LOP3.LUT R18, R41, R25, RZ, 0xfc, !PT ;  /* 0x0000001929127212 */ /* 0x000fc800078efcff */
[----:B------:R-:W-:-:S13]  /*23a0*/  ISETP.NE.U32.AND P0, PT, R18, RZ, PT ;  /* 0x000000ff1200720c */ /* 0x000fda0003f05070 */
[----:B------:R-:W-:Y:S05]  /*23b0*/  @!P0 BRA `(.L_x_18) ;  /* 0x000000e000008947 */ /* 0x000fea0003800000 */
[----:B------:R-:W-:Y:S01]  /*23c0*/  IMAD.MOV.U32 R30, RZ, RZ, R40 ;  /* 0x000000ffff1e7224 */ /* 0x000fe200078e0028 */
[----:B------:R-:W-:Y:S01]  /*23d0*/  MOV R19, R41 ;  /* 0x0000002900137202 */ /* 0x000fe20000000f00 */
[----:B------:R-:W-:Y:S01]  /*23e0*/  IMAD.MOV.U32 R26, RZ, RZ, R44 ;  /* 0x000000ffff1a7224 */ /* 0x000fe200078e002c */
[----:B------:R-:W-:Y:S02]  /*23f0*/  MOV R24, 0x2410 ;  /* 0x0000241000187802 */ /* 0x000fe40000000f00 */
[----:B------:R-:W-:Y:S05]  /*2400*/  CALL.REL.NOINC `($__internal_0_$__cuda_sm20_div_s64) ;  /* 0x0000234000007944 */ /* 0x000fea0003c00000 */
[-C--:B------:R-:W-:Y:S02]  /*2410*/  IADD3 R23, P0, RZ, -R20.reuse, RZ ;  /* 0x80000014ff177210 */ /* 0x080fe40007f1e0ff */
[----:B------:R-:W-:Y:S02]  /*2420*/  MOV R50, R20 ;  /* 0x0000001400327202 */ /* 0x000fe40000000f00 */
[----:B------:R-:W-:Y:S01]  /*2430*/  IADD3.X R19, RZ, ~R21, RZ, P0, !PT ;  /* 0x80000015ff137210 */ /* 0x000fe200007fe4ff */
[----:B------:R-:W-:Y:S01]  /*2440*/  IMAD.WIDE.U32 R40, R44, R23, R40 ;  /* 0x000000172c287225 */ /* 0x000fe200078e0028 */
[----:B------:R-:W-:-:S03]  /*2450*/  MOV R51, R21 ;  /* 0x0000001500337202 */ /* 0x000fc60000000f00 */
[----:B------:R-:W-:-:S04]  /*2460*/  IMAD R18, R19, R44, RZ ;  /* 0x0000002c13127224 */ /* 0x000fc800078e02ff */
[----:B------:R-:W-:-:S05]  /*2470*/  IMAD R19, R25, R23, R18 ;  /* 0x0000001719137224 */ /* 0x000fca00078e0212 */
[----:B------:R-:W-:Y:S01]  /*2480*/  IADD3 R19, R41, R19, RZ ;  /* 0x0000001329137210 */ /* 0x000fe20007ffe0ff */
[----:B------:R-:W-:Y:S05]  /*2490*/  BRA `(.L_x_19) ;  /* 0x0000016000007947 */ /* 0x000fea0003800000 */
.L_x_18:
[----:B------:R-:W0:Y:S01]  /*24a0*/  I2F.U32.RP R22, R44 ;  /* 0x0000002c00167306 */ /* 0x000e220000209000 */
[----:B------:R-:W-:Y:S01]  /*24b0*/  ISETP.NE.U32.AND P0, PT, R44, RZ, PT ;  /* 0x000000ff2c00720c */ /* 0x000fe20003f05070 */
[----:B------:R-:W-:-:S06]  /*24c0*/  IMAD.MOV.U32 R51, RZ, RZ, RZ ;  /* 0x000000ffff337224 */ /* 0x000fcc00078e00ff */
[----:B0-----:R-:W0:Y:S02]  /*24d0*/  MUFU.RCP R20, R22 ;  /* 0x0000001600147308 */ /* 0x001e240000001000 */
[----:B0-----:R-:W-:-:S06]  /*24e0*/  IADD3 R20, R20, 0xffffffe, RZ ;  /* 0x0ffffffe14147810 */ /* 0x001fcc0007ffe0ff */
[----:B------:R0:W1:Y:S02]  /*24f0*/  F2I.FTZ.U32.TRUNC.NTZ R21, R20 ;  /* 0x0000001400157305 */ /* 0x000064000021f000 */
[----:B0-----:R-:W-:Y:S01]  /*2500*/  HFMA2.MMA R20, -RZ, RZ, 0, 0 ;  /* 0x00000000ff147435 */ /* 0x001fe200000001ff */
[----:B-1----:R-:W-:-:S04]  /*2510*/  IMAD.MOV R18, RZ, RZ, -R21 ;  /* 0x000000ffff127224 */ /* 0x002fc800078e0a15 */
[----:B------:R-:W-:-:S05]  /*2520*/  IMAD R18, R18, R44, RZ ;  /* 0x0000002c12127224 */ /* 0x000fca00078e02ff */
[----:B------:R-:W-:-:S06]  /*2530*/  IMAD.HI.U32 R21, R21, R18, R20 ;  /* 0x0000001215157227 */ /* 0x000fcc00078e0014 */
[----:B------:R-:W-:-:S04]  /*2540*/  IMAD.HI.U32 R50, R21, R40, RZ ;  /* 0x0000002815327227 */ /* 0x000fc800078e00ff */
[----:B------:R-:W-:-:S04]  /*2550*/  IMAD.MOV R19, RZ, RZ, -R50 ;  /* 0x000000ffff137224 */ /* 0x000fc800078e0a32 */
[----:B------:R-:W-:-:S05]  /*2560*/  IMAD R19, R44, R19, R40 ;  /* 0x000000132c137224 */ /* 0x000fca00078e0228 */
[----:B------:R-:W-:-:S13]  /*2570*/  ISETP.GE.U32.AND P2, PT, R19, R44, PT ;  /* 0x0000002c1300720c */ /* 0x000fda0003f46070 */
[-C--:B------:R-:W-:Y:S02]  /*2580*/  @P2 IADD3 R19, R19, -R44.reuse, RZ ;  /* 0x8000002c13132210 */ /* 0x080fe40007ffe0ff */
[----:B------:R-:W-:Y:S02]  /*2590*/  @P2 IADD3 R50, R50, 0x1, RZ ;  /* 0x0000000132322810 */ /* 0x000fe40007ffe0ff */
[----:B------:R-:W-:Y:S02]  /*25a0*/  ISETP.GE.U32.AND P1, PT, R19, R44, PT ;  /* 0x0000002c1300720c */ /* 0x000fe40003f26070 */
[----:B------:R-:W-:-:S11]  /*25b0*/  MOV R19, RZ ;  /* 0x000000ff00137202 */ /* 0x000fd60000000f00 */
[----:B------:R-:W-:Y:S02]  /*25c0*/  @P1 IADD3 R50, R50, 0x1, RZ ;  /* 0x0000000132321810 */ /* 0x000fe40007ffe0ff */
[----:B------:R-:W-:-:S05]  /*25d0*/  @!P0 LOP3.LUT R50, RZ, R44, RZ, 0x33, !PT ;  /* 0x0000002cff328212 */ /* 0x000fca00078e33ff */
[----:B------:R-:W-:-:S04]  /*25e0*/  IMAD.MOV R21, RZ, RZ, -R50 ;  /* 0x000000ffff157224 */ /* 0x000fc800078e0a32 */
[----:B------:R-:W-:Y:S02]  /*25f0*/  IMAD R40, R44, R21, R40 ;  /* 0x000000152c287224 */ /* 0x000fe400078e0228 */
.L_x_19:
[----:B------:R-:W-:Y:S05]  /*2600*/  BSYNC B0 ;  /* 0x0000000000007941 */ /* 0x000fea0003800000 */
.L_x_17:
[----:B------:R-:W-:Y:S01]  /*2610*/  LOP3.LUT R18, R19, R5, RZ, 0xfc, !PT ;  /* 0x0000000513127212 */ /* 0x000fe200078efcff */
[----:B------:R-:W-:Y:S03]  /*2620*/  BSSY B0, `(.L_x_20) ;  /* 0x0000028000007945 */ /* 0x000fe60003800000 */
        /* <DEDUP_REMOVED lines=9> */
[-C--:B------:R-:W-:Y:S02]  /*26c0*/  IADD3.X R18, RZ, ~R21.reuse, RZ, P0, !PT ;  /* 0x80000015ff127210 */ /* 0x080fe400007fe4ff */
[----:B------:R-:W-:Y:S01]  /*26d0*/  MOV R44, R20 ;  /* 0x00000014002c7202 */ /* 0x000fe20000000f00 */
[----:B------:R-:W-:Y:S01]  /*26e0*/  IMAD.WIDE.U32 R40, R35, R22, R40 ;  /* 0x0000001623287225 */ /* 0x000fe200078e0028 */
[----:B------:R-:W-:-:S03]  /*26f0*/  MOV R45, R21 ;  /* 0x00000015002d7202 */ /* 0x000fc60000000f00 */
[----:B------:R-:W-:-:S04]  /*2700*/  IMAD R18, R18, R35, RZ ;  /* 0x0000002312127224 */ /* 0x000fc800078e02ff */
[----:B------:R-:W-:-:S05]  /*2710*/  IMAD R5, R5, R22, R18 ;  /* 0x0000001605057224 */ /* 0x000fca00078e0212 */
[----:B------:R-:W-:Y:S01]  /*2720*/  IADD3 R5, R41, R5, RZ ;  /* 0x0000000529057210 */ /* 0x000fe20007ffe0ff */
[----:B------:R-:W-:Y:S05]  /*2730*/  BRA `(.L_x_22) ;  /* 0x0000016000007947 */ /* 0x000fea0003800000 */
.L_x_21:
[----:B------:R-:W0:Y:S01]  /*2740*/  I2F.U32.RP R20, R35 ;  /* 0x0000002300147306 */ /* 0x000e220000209000 */
[----:B------:R-:W-:Y:S01]  /*2750*/  HFMA2.MMA R18, -RZ, RZ, 0, 0 ;  /* 0x00000000ff127435 */ /* 0x000fe200000001ff */
[----:B------:R-:W-:Y:S01]  /*2760*/  ISETP.NE.U32.AND P0, PT, R35, RZ, PT ;  /* 0x000000ff2300720c */ /* 0x000fe20003f05070 */
[----:B------:R-:W-:-:S05]  /*2770*/  IMAD.MOV.U32 R45, RZ, RZ, RZ ;  /* 0x000000ffff2d7224 */ /* 0x000fca00078e00ff */
[----:B0-----:R-:W0:Y:S02]  /*2780*/  MUFU.RCP R19, R20 ;  /* 0x0000001400137308 */ /* 0x001e240000001000 */
[----:B0-----:R-:W-:-:S06]  /*2790*/  IADD3 R19, R19, 0xffffffe, RZ ;  /* 0x0ffffffe13137810 */ /* 0x001fcc0007ffe0ff */
[----:B------:R-:W0:Y:S02]  /*27a0*/  F2I.FTZ.U32.TRUNC.NTZ R19, R19 ;  /* 0x0000001300137305 */ /* 0x000e24000021f000 */
[----:B0-----:R-:W-:-:S04]  /*27b0*/  IMAD.MOV R5, RZ, RZ, -R19 ;  /* 0x000000ffff057224 */ /* 0x001fc800078e0a13 */
[----:B------:R-:W-:-:S04]  /*27c0*/  IMAD R5, R5, R35, RZ ;  /* 0x0000002305057224 */ /* 0x000fc800078e02ff */
[----:B------:R-:W-:-:S06]  /*27d0*/  IMAD.HI.U32 R5, R19, R5, R18 ;  /* 0x0000000513057227 */ /* 0x000fcc00078e0012 */
[----:B------:R-:W-:-:S04]  /*27e0*/  IMAD.HI.U32 R44, R5, R40, RZ ;  /* 0x00000028052c7227 */ /* 0x000fc800078e00ff */
[----:B------:R-:W-:-:S04]  /*27f0*/  IMAD.MOV R5, RZ, RZ, -R44 ;  /* 0x000000ffff057224 */ /* 0x000fc800078e0a2c */
[----:B------:R-:W-:Y:S01]  /*2800*/  IMAD R18, R35, R5, R40 ;  /* 0x0000000523127224 */ /* 0x000fe200078e0228 */
[----:B------:R-:W-:-:S04]  /*2810*/  MOV R5, RZ ;  /* 0x000000ff00057202 */ /* 0x000fc80000000f00 */
[----:B------:R-:W-:-:S13]  /*2820*/  ISETP.GE.U32.AND P2, PT, R18, R35, PT ;  /* 0x000000231200720c */ /* 0x000fda0003f46070 */
[-C--:B------:R-:W-:Y:S02]  /*2830*/  @P2 IADD3 R18, R18, -R35.reuse, RZ ;  /* 0x8000002312122210 */ /* 0x080fe40007ffe0ff */
[----:B------:R-:W-:Y:S02]  /*2840*/  @P2 IADD3 R44, R44, 0x1, RZ ;  /* 0x000000012c2c2810 */ /* 0x000fe40007ffe0ff */
[----:B------:R-:W-:-:S13]  /*2850*/  ISETP.GE.U32.AND P1, PT, R18, R35, PT ;  /* 0x000000231200720c */ /* 0x000fda0003f26070 */
[----:B------:R-:W-:Y:S02]  /*2860*/  @P1 IADD3 R44, R44, 0x1, RZ ;  /* 0x000000012c2c1810 */ /* 0x000fe40007ffe0ff */
[----:B------:R-:W-:-:S05]  /*2870*/  @!P0 LOP3.LUT R44, RZ, R35, RZ, 0x33, !PT ;  /* 0x00000023ff2c8212 */ /* 0x000fca00078e33ff */
[----:B------:R-:W-:-:S04]  /*2880*/  IMAD.MOV R18, RZ, RZ, -R44 ;  /* 0x000000ffff127224 */ /* 0x000fc800078e0a2c */
[----:B------:R-:W-:Y:S02]  /*2890*/  IMAD R40, R35, R18, R40 ;  /* 0x0000001223287224 */ /* 0x000fe400078e0228 */
.L_x_22:
[----:B------:R-:W-:Y:S05]  /*28a0*/  BSYNC B0 ;  /* 0x0000000000007941 */ /* 0x000fea0003800000 */
.L_x_20:
[----:B------:R-:W-:Y:S01]  /*28b0*/  LOP3.LUT R18, R45, R0, RZ, 0xfc, !PT ;  /* 0x000000002d127212 */ /* 0x000fe200078efcff */
[----:B------:R-:W-:Y:S01]  /*28c0*/  IMAD.MOV.U32 R28, RZ, RZ, c[0x0][0x210] ;  /* 0x00008400ff1c7624 */ /* 0x000fe200078e00ff */
[----:B------:R-:W-:Y:S02]  /*28d0*/  BSSY B0, `(.L_x_23) ;  /* 0x0000027000007945 */ /* 0x000fe40003800000 */
[----:B------:R-:W-:Y:S02]  /*28e0*/  ISETP.NE.U32.AND P0, PT, R18, RZ, PT ;  /* 0x000000ff1200720c */ /* 0x000fe40003f05070 */
[----:B------:R-:W-:-:S11]  /*28f0*/  SEL R28, R28, 0x1, P3 ;  /* 0x000000011c1c7807 */ /* 0x000fd60001800000 */
[----:B------:R-:W-:Y:S05]  /*2900*/  @!P0 BRA `(.L_x_24) ;  /* 0x000000d000008947 */ /* 0x000fea0003800000 */
[----:B------:R-:W-:Y:S01]  /*2910*/  IMAD.MOV.U32 R30, RZ, RZ, R44 ;  /* 0x000000ffff1e7224 */ /* 0x000fe200078e002c */
[----:B------:R-:W-:Y:S01]  /*2920*/  MOV R26, R4 ;  /* 0x00000004001a7202 */ /* 0x000fe20000000f00 */
[----:B------:R-:W-:Y:S01]  /*2930*/  IMAD.MOV.U32 R19, RZ, RZ, R45 ;  /* 0x000000ffff137224 */ /* 0x000fe200078e002d */
[----:B------:R-:W-:Y:S02]  /*2940*/  MOV R25, R0 ;  /* 0x0000000000197202 */ /* 0x000fe40000000f00 */
[----:B------:R-:W-:Y:S02]  /*2950*/  MOV R24, 0x2970 ;  /* 0x0000297000187802 */ /* 0x000fe40000000f00 */
[----:B------:R-:W-:Y:S05]  /*2960*/  CALL.REL.NOINC `($__internal_0_$__cuda_sm20_div_s64) ;  /* 0x00001de000007944 */ /* 0x000fea0003c00000 */
[----:B------:R-:W-:-:S04]  /*2970*/  IADD3 R23, P0, RZ, -R20, RZ ;  /* 0x80000014ff177210 */ /* 0x000fc80007f1e0ff */
[----:B------:R-:W-:Y:S01]  /*2980*/  IADD3.X R19, RZ, ~R21, RZ, P0, !PT ;  /* 0x80000015ff137210 */ /* 0x000fe200007fe4ff */
[----:B------:R-:W-:-:S04]  /*2990*/  IMAD.WIDE.U32 R44, R4, R23, R44 ;  /* 0x00000017042c7225 */ /* 0x000fc800078e002c */
[----:B------:R-:W-:-:S04]  /*29a0*/  IMAD R19, R19, R4, RZ ;  /* 0x0000000413137224 */ /* 0x000fc800078e02ff */
[----:B------:R-:W-:-:S05]  /*29b0*/  IMAD R0, R0, R23, R19 ;  /* 0x0000001700007224 */ /* 0x000fca00078e0213 */
[----:B------:R-:W-:Y:S01]  /*29c0*/  IADD3 R0, R45, R0, RZ ;  /* 0x000000002d007210 */ /* 0x000fe20007ffe0ff */
[----:B------:R-:W-:Y:S05]  /*29d0*/  BRA `(.L_x_25) ;  /* 0x0000016000007947 */ /* 0x000fea0003800000 */
.L_x_24:
[----:B------:R-:W0:Y:S01]  /*29e0*/  I2F.U32.RP R21, R4 ;  /* 0x0000000400157306 */ /* 0x000e220000209000 */
[----:B------:R-:W-:-:S07]  /*29f0*/  ISETP.NE.U32.AND P0, PT, R4, RZ, PT ;  /* 0x000000ff0400720c */ /* 0x000fce0003f05070 */
[----:B0-----:R-:W0:Y:S02]  /*2a00*/  MUFU.RCP R18, R21 ;  /* 0x0000001500127308 */ /* 0x001e240000001000 */
[----:B0-----:R-:W-:Y:S01]  /*2a10*/  IADD3 R18, R18, 0xffffffe, RZ ;  /* 0x0ffffffe12127810 */ /* 0x001fe20007ffe0ff */
[----:B------:R-:W-:-:S05]  /*2a20*/  IMAD.MOV.U32 R21, RZ, RZ, RZ ;  /* 0x000000ffff157224 */ /* 0x000fca00078e00ff */
[----:B------:R0:W1:Y:S02]  /*2a30*/  F2I.FTZ.U32.TRUNC.NTZ R19, R18 ;  /* 0x0000001200137305 */ /* 0x000064000021f000 */
[----:B0-----:R-:W-:Y:S01]  /*2a40*/  HFMA2.MMA R18, -RZ, RZ, 0, 0 ;  /* 0x00000000ff127435 */ /* 0x001fe200000001ff */
[----:B-1----:R-:W-:-:S04]  /*2a50*/  IMAD.MOV R0, RZ, RZ, -R19 ;  /* 0x000000ffff007224 */ /* 0x002fc800078e0a13 */
[----:B------:R-:W-:-:S05]  /*2a60*/  IMAD R0, R0, R4, RZ ;  /* 0x0000000400007224 */ /* 0x000fca00078e02ff */
[----:B------:R-:W-:Y:S01]  /*2a70*/  IMAD.HI.U32 R19, R19, R0, R18 ;  /* 0x0000000013137227 */ /* 0x000fe200078e0012 */
[----:B------:R-:W-:-:S05]  /*2a80*/  MOV R0, RZ ;  /* 0x000000ff00007202 */ /* 0x000fca0000000f00 */
[----:B------:R-:W-:-:S04]  /*2a90*/  IMAD.HI.U32 R20, R19, R44, RZ ;  /* 0x0000002c13147227 */ /* 0x000fc800078e00ff */
[----:B------:R-:W-:-:S04]  /*2aa0*/  IMAD.MOV R19, RZ, RZ, -R20 ;  /* 0x000000ffff137224 */ /* 0x000fc800078e0a14 */
[----:B------:R-:W-:-:S05]  /*2ab0*/  IMAD R19, R4, R19, R44 ;  /* 0x0000001304137224 */ /* 0x000fca00078e022c */
        /* <DEDUP_REMOVED lines=8> */
.L_x_25:
[----:B------:R-:W-:Y:S05]  /*2b40*/  BSYNC B0 ;  /* 0x0000000000007941 */ /* 0x000fea0003800000 */
.L_x_23:
[-C--:B------:R-:W-:Y:S01]  /*2b50*/  IMAD R19, R43, R17.reuse, RZ ;  /* 0x000000112b137224 */ /* 0x080fe200078e02ff */
[----:B------:R-:W-:Y:S01]  /*2b60*/  ULDC.U8 UR10, c[0x0][0x329] ;  /* 0x0000ca40000a7ab9 */ /* 0x000fe20000000000 */
[C---:B------:R-:W-:Y:S01]  /*2b70*/  IMAD.WIDE.U32 R48, R42.reuse, R17, RZ ;  /* 0x000000112a307225 */ /* 0x040fe200078e00ff */
[----:B------:R-:W-:Y:S01]  /*2b80*/  UISETP.NE.AND UP0, UPT, UR10, URZ, UPT ;  /* 0x0000003f0a00728c */ /* 0x000fe2000bf05270 */
[----:B------:R-:W-:Y:S01]  /*2b90*/  BSSY B0, `(.L_x_26) ;  /* 0x0000046000007945 */ /* 0x000fe20003800000 */
[----:B------:R-:W-:Y:S01]  /*2ba0*/  ULDC.64 UR4, c[0x0][0x210] ;  /* 0x0000840000047ab9 */ /* 0x000fe20000000a00 */
[----:B------:R-:W-:Y:S01]  /*2bb0*/  IMAD R19, R42, R16, R19 ;  /* 0x000000102a137224 */ /* 0x000fe200078e0213 */
[----:B------:R-:W-:Y:S01]  /*2bc0*/  UIMAD UR4, UR4, UR5, URZ ;  /* 0x00000005040472a4 */ /* 0x000fe2000f8e023f */
[----:B------:R-:W-:Y:S01]  /*2bd0*/  IMAD R5, R5, R28, RZ ;  /* 0x0000001c05057224 */ /* 0x000fe200078e02ff */
[----:B------:R-:W-:Y:S02]  /*2be0*/  USEL UR5, UR5, 0x1, !UP0 ;  /* 0x0000000105057887 */ /* 0x000fe4000c000000 */
[----:B------:R-:W-:Y:S01]  /*2bf0*/  IADD3 R4, R49, R19, RZ ;  /* 0x0000001331047210 */ /* 0x000fe20007ffe0ff */
[----:B------:R-:W-:Y:S01]  /*2c00*/  USHF.R.S32.HI UR11, URZ, 0x1f, UR4 ;  /* 0x0000001f3f0b7899 */ /* 0x000fe20008011404 */
[----:B------:R-:W-:Y:S01]  /*2c10*/  SHF.R.S32.HI R19, RZ, 0x1f, R28 ;  /* 0x0000001fff137819 */ /* 0x000fe2000001141c */
[----:B------:R-:W-:Y:S01]  /*2c20*/  USHF.R.S32.HI UR10, URZ, 0x1f, UR5 ;  /* 0x0000001f3f0a7899 */ /* 0x000fe20008011405 */
[----:B------:R-:W-:-:S02]  /*2c30*/  IMAD R23, R0, UR4, RZ ;  /* 0x0000000400177c24 */ /* 0x000fc4000f8e02ff */
[-C--:B------:R-:W-:Y:S02]  /*2c40*/  IMAD R25, R4, R15.reuse, RZ ;  /* 0x0000000f04197224 */ /* 0x080fe400078e02ff */
[----:B------:R-:W-:Y:S02]  /*2c50*/  IMAD R19, R19, R40, R5 ;  /* 0x0000002813137224 */ /* 0x000fe400078e0205 */
[----:B------:R-:W-:Y:S02]  /*2c60*/  IMAD R25, R14, R48, R25 ;  /* 0x000000300e197224 */ /* 0x000fe400078e0219 */
[----:B------:R-:W-:-:S04]  /*2c70*/  IMAD.WIDE.U32 R48, R48, R15, RZ ;  /* 0x0000000f30307225 */ /* 0x000fc800078e00ff */
[----:B------:R-:W-:Y:S01]  /*2c80*/  IMAD R5, R21, UR5, RZ ;  /* 0x0000000515057c24 */ /* 0x000fe2000f8e02ff */
[----:B------:R-:W-:Y:S01]  /*2c90*/  IADD3 R25, R49, R25, RZ ;  /* 0x0000001931197210 */ /* 0x000fe20007ffe0ff */
[----:B------:R-:W-:Y:S02]  /*2ca0*/  IMAD R21, R44, UR11, R23 ;  /* 0x0000000b2c157c24 */ /* 0x000fe4000f8e0217 */
[----:B------:R-:W-:Y:S01]  /*2cb0*/  IMAD.WIDE.U32 R40, R40, R28, RZ ;  /* 0x0000001c28287225 */ /* 0x000fe200078e00ff */
[----:B------:R-:W-:-:S03]  /*2cc0*/  LOP3.LUT R4, R51, R25, RZ, 0xfc, !PT ;  /* 0x0000001933047212 */ /* 0x000fc600078efcff */
[----:B------:R-:W-:Y:S01]  /*2cd0*/  IMAD.WIDE.U32 R44, R44, UR4, RZ ;  /* 0x000000042c2c7c25 */ /* 0x000fe2000f8e00ff */
[----:B------:R-:W-:Y:S02]  /*2ce0*/  ISETP.NE.U32.AND P0, PT, R4, RZ, PT ;  /* 0x000000ff0400720c */ /* 0x000fe40003f05070 */
[----:B------:R-:W-:Y:S01]  /*2cf0*/  IADD3 R0, R41, R19, RZ ;  /* 0x0000001329007210 */ /* 0x000fe20007ffe0ff */
[C---:B------:R-:W-:Y:S01]  /*2d00*/  IMAD R5, R20.reuse, UR10, R5 ;  /* 0x0000000a14057c24 */ /* 0x040fe2000f8e0205 */
[----:B------:R-:W-:Y:S01]  /*2d10*/  IADD3 R4, R45, R21, RZ ;  /* 0x000000152d047210 */ /* 0x000fe20007ffe0ff */
[----:B------:R-:W-:-:S04]  /*2d20*/  IMAD.WIDE.U32 R42, R20, UR5, RZ ;  /* 0x00000005142a7c25 */ /* 0x000fc8000f8e00ff */
[----:B------:R-:W-:Y:S01]  /*2d30*/  IMAD R3, R3, UR4, RZ ;  /* 0x0000000403037c24 */ /* 0x000fe2000f8e02ff */
[----:B------:R-:W-:Y:S01]  /*2d40*/  IADD3 R5, R43, R5, RZ ;  /* 0x000000052b057210 */ /* 0x000fe20007ffe0ff */
[----:B------:R-:W-:Y:S02]  /*2d50*/  IMAD R2, R2, UR4, RZ ;  /* 0x0000000402027c24 */ /* 0x000fe4000f8e02ff */
[----:B------:R-:W-:Y:S05]  /*2d60*/  @!P0 BRA `(.L_x_27) ;  /* 0x0000011000008947 */ /* 0x000fea0003800000 */
[----:B------:R-:W-:Y:S01]  /*2d70*/  IMAD.MOV.U32 R30, RZ, RZ, R50 ;  /* 0x000000ffff1e7224 */ /* 0x000fe200078e0032 */
[----:B------:R-:W-:Y:S01]  /*2d80*/  MOV R19, R51 ;  /* 0x0000003300137202 */ /* 0x000fe20000000f00 */
[----:B------:R-:W-:Y:S01]  /*2d90*/  IMAD.MOV.U32 R26, RZ, RZ, R48 ;  /* 0x000000ffff1a7224 */ /* 0x000fe200078e0030 */
[----:B------:R-:W-:Y:S02]  /*2da0*/  MOV R24, 0x2dc0 ;  /* 0x00002dc000187802 */ /* 0x000fe40000000f00 */
[----:B------:R-:W-:Y:S05]  /*2db0*/  CALL.REL.NOINC `($__internal_0_$__cuda_sm20_div_s64) ;  /* 0x0000199000007944 */ /* 0x000fea0003c00000 */
[----:B------:R-:W-:Y:S01]  /*2dc0*/  IADD3 R18, P0, RZ, -R20, RZ ;  /* 0x80000014ff127210 */ /* 0x000fe20007f1e0ff */
[----:B------:R-:W-:Y:S01]  /*2dd0*/  IMAD.MOV.U32 R23, RZ, RZ, R51 ;  /* 0x000000ffff177224 */ /* 0x000fe200078e0033 */
[----:B------:R-:W-:Y:S02]  /*2de0*/  MOV R22, R50 ;  /* 0x0000003200167202 */ /* 0x000fe40000000f00 */
[----:B------:R-:W-:-:S05]  /*2df0*/  IADD3.X R19, RZ, ~R21, RZ, P0, !PT ;  /* 0x80000015ff137210 */ /* 0x000fca00007fe4ff */
[-C--:B------:R-:W-:Y:S02]  /*2e00*/  IMAD R19, R19, R48.reuse, RZ ;  /* 0x0000003013137224 */ /* 0x080fe400078e02ff */
[----:B------:R-:W-:-:S04]  /*2e10*/  IMAD.WIDE.U32 R48, R18, R48, R22 ;  /* 0x0000003012307225 */ /* 0x000fc800078e0016 */
[----:B------:R-:W-:Y:S01]  /*2e20*/  IMAD R19, R25, R18, R19 ;  /* 0x0000001219137224 */ /* 0x000fe200078e0213 */
[----:B------:R-:W-:Y:S02]  /*2e30*/  MOV R18, R48 ;  /* 0x0000003000127202 */ /* 0x000fe40000000f00 */
[----:B------:R-:W-:Y:S01]  /*2e40*/  MOV R48, R20 ;  /* 0x0000001400307202 */ /* 0x000fe20000000f00 */
[----:B------:R-:W-:Y:S01]  /*2e50*/  IMAD.IADD R19, R49, 0x1, R19 ;  /* 0x0000000131137824 */ /* 0x000fe200078e0213 */
[----:B------:R-:W-:Y:S01]  /*2e60*/  MOV R49, R21 ;  /* 0x0000001500317202 */ /* 0x000fe20000000f00 */
[----:B------:R-:W-:Y:S05]  /*2e70*/  BRA `(.L_x_28) ;  /* 0x0000017000007947 */ /* 0x000fea0003800000 */
.L_x_27:
[----:B------:R-:W0:Y:S01]  /*2e80*/  I2F.U32.RP R22, R48 ;  /* 0x0000003000167306 */ /* 0x000e220000209000 */
[----:B------:R-:W-:Y:S01]  /*2e90*/  IMAD.MOV.U32 R20, RZ, RZ, RZ ;  /* 0x000000ffff147224 */ /* 0x000fe200078e00ff */
        /* <DEDUP_REMOVED lines=14> */
[----:B------:R-:W-:Y:S01]  /*2f80*/  ISETP.GE.U32.AND P1, PT, R19, R48, PT ;  /* 0x000000301300720c */ /* 0x000fe20003f26070 */
[----:B------:R-:W-:-:S12]  /*2f90*/  IMAD.MOV.U32 R19, RZ, RZ, RZ ;  /* 0x000000ffff137224 */ /* 0x000fd800078e00ff */
[----:B------:R-:W-:Y:S02]  /*2fa0*/  @P1 IADD3 R20, R20, 0x1, RZ ;  /* 0x0000000114141810 */ /* 0x000fe40007ffe0ff */
[----:B------:R-:W-:-:S04]  /*2fb0*/  @!P0 LOP3.LUT R20, RZ, R48, RZ, 0x33, !PT ;  /* 0x00000030ff148212 */ /* 0x000fc800078e33ff */
[----:B------:R-:W-:-:S05]  /*2fc0*/  IADD3 R21, -R20, RZ, RZ ;  /* 0x000000ff14157210 */ /* 0x000fca0007ffe1ff */
[----:B------:R-:W-:Y:S01]  /*2fd0*/  IMAD R18, R48, R21, R50 ;  /* 0x0000001530127224 */ /* 0x000fe200078e0232 */
[----:B------:R-:W-:Y:S02]  /*2fe0*/  MOV R48, R20 ;  /* 0x0000001400307202 */ /* 0x000fe40000000f00 */
.L_x_28:
[----:B------:R-:W-:Y:S05]  /*2ff0*/  BSYNC B0 ;  /* 0x0000000000007941 */ /* 0x000fea0003800000 */
.L_x_26:
        /* <DEDUP_REMOVED lines=18> */
.L_x_30:
        /* <DEDUP_REMOVED lines=22> */
.L_x_31:
[----:B------:R-:W-:Y:S05]  /*3280*/  BSYNC B0 ;  /* 0x0000000000007941 */ /* 0x000fea0003800000 */
.L_x_29:
[----:B------:R-:W-:Y:S01]  /*3290*/  LOP3.LUT R17, R51, R14, RZ, 0xfc, !PT ;  /* 0x0000000e33117212 */ /* 0x000fe200078efcff */
[----:B------:R-:W-:Y:S03]  /*32a0*/  BSSY B0, `(.L_x_32) ;  /* 0x000002c000007945 */ /* 0x000fe60003800000 */
        /* <DEDUP_REMOVED lines=8> */
[----:B------:R-:W-:Y:S01]  /*3330*/  IADD3 R17, P0, RZ, -R20, RZ ;  /* 0x80000014ff117210 */ /* 0x000fe20007f1e0ff */
[----:B------:R-:W-:Y:S01]  /*3340*/  IMAD.MOV.U32 R25, RZ, RZ, R51 ;  /* 0x000000ffff197224 */ /* 0x000fe200078e0033 */
[----:B------:R-:W-:Y:S02]  /*3350*/  MOV R24, R50 ;  /* 0x0000003200187202 */ /* 0x000fe40000000f00 */
[----:B------:R-:W-:-:S03]  /*3360*/  IADD3.X R22, RZ, ~R21, RZ, P0, !PT ;  /* 0x80000015ff167210 */ /* 0x000fc600007fe4ff */
[----:B------:R-:W-:-:S04]  /*3370*/  IMAD.WIDE.U32 R24, R15, R17, R24 ;  /* 0x000000110f187225 */ /* 0x000fc800078e0018 */
[----:B------:R-:W-:-:S04]  /*3380*/  IMAD R22, R22, R15, RZ ;  /* 0x0000000f16167224 */ /* 0x000fc800078e02ff */
[----:B------:R-:W-:Y:S01]  /*3390*/  IMAD R14, R14, R17, R22 ;  /* 0x000000110e0e7224 */ /* 0x000fe200078e0216 */
[----:B------:R-:W-:Y:S02]  /*33a0*/  MOV R22, R24 ;  /* 0x0000001800167202 */ /* 0x000fe40000000f00 */
[----:B------:R-:W-:Y:S01]  /*33b0*/  MOV R24, R20 ;  /* 0x0000001400187202 */ /* 0x000fe20000000f00 */
[----:B------:R-:W-:Y:S01]  /*33c0*/  IMAD.IADD R14, R25, 0x1, R14 ;  /* 0x00000001190e7824 */ /* 0x000fe200078e020e */
[----:B------:R-:W-:Y:S01]  /*33d0*/  MOV R25, R21 ;  /* 0x0000001500197202 */ /* 0x000fe20000000f00 */
[----:B------:R-:W-:Y:S05]  /*33e0*/  BRA `(.L_x_34) ;  /* 0x0000017000007947 */ /* 0x000fea0003800000 */
.L_x_33:
        /* <DEDUP_REMOVED lines=20> */
[----:B------:R-:W-:Y:S02]  /*3530*/  IADD3 R22, -R20, RZ, RZ ;  /* 0x000000ff14167210 */ /* 0x000fe40007ffe1ff */
[----:B------:R-:W-:-:S03]  /*3540*/  MOV R24, R20 ;  /* 0x0000001400187202 */ /* 0x000fc60000000f00 */
[----:B------:R-:W-:Y:S02]  /*3550*/  IMAD R22, R15, R22, R50 ;  /* 0x000000160f167224 */ /* 0x000fe400078e0232 */
.L_x_34:
[----:B------:R-:W-:Y:S05]  /*3560*/  BSYNC B0 ;  /* 0x0000000000007941 */ /* 0x000fea0003800000 */
.L_x_32:
[----:B------:R-:W-:Y:S01]  /*3570*/  IMAD R17, R14, R3, RZ ;  /* 0x000000030e117224 */ /* 0x000fe200078e02ff */
[----:B------:R-:W-:Y:S01]  /*3580*/  LOP3.LUT R14, R49, R11, RZ, 0xfc, !PT ;  /* 0x0000000b310e7212 */ /* 0x000fe200078efcff */
[----:B------:R-:W-:Y:S01]  /*3590*/  IMAD R53, R28, c[0x0][0x214], RZ ;  /* 0x000085001c357a24 */ /* 0x000fe200078e02ff */
[----:B------:R-:W-:Y:S01]  /*35a0*/  SHF.R.S32.HI R19, RZ, 0x1f, R3 ;  /* 0x0000001fff137819 */ /* 0x000fe20000011403 */
[-C--:B------:R-:W-:Y:S01]  /*35b0*/  IMAD R15, R25, R6.reuse, RZ ;  /* 0x00000006190f7224 */ /* 0x080fe200078e02ff */
[----:B------:R-:W-:Y:S01]  /*35c0*/  ISETP.NE.U32.AND P0, PT, R14, RZ, PT ;  /* 0x000000ff0e00720c */ /* 0x000fe20003f05070 */
[----:B------:R-:W-:Y:S01]  /*35d0*/  IMAD.WIDE.U32 R50, R24, R6, RZ ;  /* 0x0000000618327225 */ /* 0x000fe200078e00ff */
[----:B------:R-:W-:Y:S01]  /*35e0*/  SHF.R.S32.HI R20, RZ, 0x1f, R6 ;  /* 0x0000001fff147819 */ /* 0x000fe20000011406 */
[----:B------:R-:W-:Y:S01]  /*35f0*/  BSSY B0, `(.L_x_35) ;  /* 0x0000035000007945 */ /* 0x000fe20003800000 */
[----:B------:R-:W-:Y:S01]  /*3600*/  SHF.R.S32.HI R21, RZ, 0x1f, R53 ;  /* 0x0000001fff157819 */ /* 0x000fe20000011435 */
[----:B------:R-:W-:-:S02]  /*3610*/  IMAD R6, R16, R53, RZ ;  /* 0x0000003510067224 */ /* 0x000fc400078e02ff */
[----:B------:R-:W-:Y:S02]  /*3620*/  IMAD R19, R19, R22, R17 ;  /* 0x0000001613137224 */ /* 0x000fe400078e0211 */
[----:B------:R-:W-:-:S04]  /*3630*/  IMAD.WIDE.U32 R16, R22, R3, RZ ;  /* 0x0000000316107225 */ /* 0x000fc800078e00ff */
[----:B------:R-:W-:Y:S01]  /*3640*/  IMAD R15, R20, R24, R15 ;  /* 0x00000018140f7224 */ /* 0x000fe200078e020f */
[----:B------:R-:W-:Y:S01]  /*3650*/  IADD3 R14, R17, R19, RZ ;  /* 0x00000013110e7210 */ /* 0x000fe20007ffe0ff */
[----:B------:R-:W-:Y:S02]  /*3660*/  IMAD R3, R21, R18, R6 ;  /* 0x0000001215037224 */ /* 0x000fe400078e0206 */
[----:B------:R-:W-:Y:S01]  /*3670*/  IMAD.WIDE.U32 R52, R18, R53, RZ ;  /* 0x0000003512347225 */ /* 0x000fe200078e00ff */
[----:B------:R-:W-:-:S04]  /*3680*/  IADD3 R6, R51, R15, RZ ;  /* 0x0000000f33067210 */ /* 0x000fc80007ffe0ff */
[----:B------:R-:W-:Y:S01]  /*3690*/  IADD3 R3, R53, R3, RZ ;  /* 0x0000000335037210 */ /* 0x000fe20007ffe0ff */
        /* <DEDUP_REMOVED lines=10> */
[----:B------:R-:W-:-:S02]  /*3740*/  IADD3.X R18, RZ, ~R21, RZ, P0, !PT ;  /* 0x80000015ff127210 */ /* 0x000fc400007fe4ff */
[----:B------:R-:W-:Y:S01]  /*3750*/  MOV R48, R20 ;  /* 0x0000001400307202 */ /* 0x000fe20000000f00 */
[----:B------:R-:W-:Y:S01]  /*3760*/  IMAD.WIDE.U32 R24, R13, R22, R24 ;  /* 0x000000160d187225 */ /* 0x000fe200078e0018 */
[----:B------:R-:W-:-:S03]  /*3770*/  MOV R49, R21 ;  /* 0x0000001500317202 */ /* 0x000fc60000000f00 */
[----:B------:R-:W-:-:S04]  /*3780*/  IMAD R18, R18, R13, RZ ;  /* 0x0000000d12127224 */ /* 0x000fc800078e02ff */
[----:B------:R-:W-:Y:S01]  /*3790*/  IMAD R11, R11, R22, R18 ;  /* 0x000000160b0b7224 */ /* 0x000fe200078e0212 */
[----:B------:R-:W-:-:S03]  /*37a0*/  MOV R18, R24 ;  /* 0x0000001800127202 */ /* 0x000fc60000000f00 */
[----:B------:R-:W-:Y:S01]  /*37b0*/  IMAD.IADD R11, R25, 0x1, R11 ;  /* 0x00000001190b7824 */ /* 0x000fe200078e020b */
[----:B------:R-:W-:Y:S05]  /*37c0*/  BRA `(.L_x_37) ;  /* 0x0000017000007947 */ /* 0x000fea0003800000 */
.L_x_36:
        /* <DEDUP_REMOVED lines=12> */
[----:B------:R-:W-:Y:S02]  /*3890*/  IMAD R18, R13, R11, R48 ;  /* 0x0000000b0d127224 */ /* 0x000fe400078e0230 */
[----:B------:R-:W-:-:S03]  /*38a0*/  IMAD.MOV.U32 R11, RZ, RZ, RZ ;  /* 0x000000ffff0b7224 */ /* 0x000fc600078e00ff */
[----:B------:R-:W-:-:S13]  /*38b0*/  ISETP.GE.U32.AND P2, PT, R18, R13, PT ;  /* 0x0000000d1200720c */ /* 0x000fda0003f46070 */
[----:B------:R-:W-:Y:S01]  /*38c0*/  @P2 IMAD.IADD R18, R18, 0x1, -R13 ;  /* 0x0000000112122824 */ /* 0x000fe200078e0a0d */
[----:B------:R-:W-:-:S04]  /*38d0*/  @P2 IADD3 R15, R15, 0x1, RZ ;  /* 0x000000010f0f2810 */ /* 0x000fc80007ffe0ff */
[----:B------:R-:W-:-:S13]  /*38e0*/  ISETP.GE.U32.AND P1, PT, R18, R13, PT ;  /* 0x0000000d1200720c */ /* 0x000fda0003f26070 */
[----:B------:R-:W-:Y:S02]  /*38f0*/  @P1 IADD3 R15, R15, 0x1, RZ ;  /* 0x000000010f0f1810 */ /* 0x000fe40007ffe0ff */
[----:B------:R-:W-:-:S04]  /*3900*/  @!P0 LOP3.LUT R15, RZ, R13, RZ, 0x33, !PT ;  /* 0x0000000dff0f8212 */ /* 0x000fc800078e33ff */
[----:B------:R-:W-:-:S05]  /*3910*/  IADD3 R18, -R15, RZ, RZ ;  /* 0x000000ff0f127210 */ /* 0x000fca0007ffe1ff */
[----:B------:R-:W-:Y:S01]  /*3920*/  IMAD R18, R13, R18, R48 ;  /* 0x000000120d127224 */ /* 0x000fe200078e0230 */
[----:B------:R-:W-:Y:S02]  /*3930*/  MOV R48, R15 ;  /* 0x0000000f00307202 */ /* 0x000fe40000000f00 */
.L_x_37:
[----:B------:R-:W-:Y:S05]  /*3940*/  BSYNC B0 ;  /* 0x0000000000007941 */ /* 0x000fea0003800000 */
.L_x_35:
[----:B------:R-:W-:Y:S01]  /*3950*/  ULDC UR5, c[0x0][0x1c0] ;  /* 0x0000700000057ab9 */ /* 0x000fe20000000800 */
[----:B------:R-:W-:Y:S01]  /*3960*/  LOP3.LUT R15, R49, R9, RZ, 0xfc, !PT ;  /* 0x00000009310f7212 */ /* 0x000fe200078efcff */
[----:B------:R-:W-:Y:S01]  /*3970*/  ULDC UR4, c[0x0][0x214] ;  /* 0x0000850000047ab9 */ /* 0x000fe20000000800 */
[----:B------:R-:W-:Y:S01]  /*3980*/  BSSY B0, `(.L_x_38) ;  /* 0x0000031000007945 */ /* 0x000fe20003800000 */
[----:B------:R-:W-:Y:S01]  /*3990*/  UIMAD UR4, UR5, UR4, URZ ;  /* 0x00000004050472a4 */ /* 0x000fe2000f8e023f */
[----:B------:R-:W-:-:S05]  /*39a0*/  ISETP.NE.U32.AND P0, PT, R15, RZ, PT ;  /* 0x000000ff0f00720c */ /* 0x000fca0003f05070 */
[----:B------:R-:W-:-:S04]  /*39b0*/  IMAD R28, R28, UR4, RZ ;  /* 0x000000041c1c7c24 */ /* 0x000fc8000f8e02ff */
[-C--:B------:R-:W-:Y:S01]  /*39c0*/  IMAD R11, R11, R28.reuse, RZ ;  /* 0x0000001c0b0b7224 */ /* 0x080fe200078e02ff */
[----:B------:R-:W-:Y:S01]  /*39d0*/  SHF.R.S32.HI R13, RZ, 0x1f, R28 ;  /* 0x0000001fff0d7819 */ /* 0x000fe2000001141c */
[----:B------:R-:W-:-:S04]  /*39e0*/  IMAD.WIDE.U32 R54, R18, R28, RZ ;  /* 0x0000001c12367225 */ /* 0x000fc800078e00ff */
[----:B------:R-:W-:-:S05]  /*39f0*/  IMAD R11, R13, R18, R11 ;  /* 0x000000120d0b7224 */ /* 0x000fca00078e020b */
        /* <DEDUP_REMOVED lines=8> */
[----:B------:R-:W-:Y:S02]  /*3a80*/  IADD3 R15, P0, RZ, -R20, RZ ;  /* 0x80000014ff0f7210 */ /* 0x000fe40007f1e0ff */
[----:B------:R-:W-:Y:S02]  /*3a90*/  MOV R22, R48 ;  /* 0x0000003000167202 */ /* 0x000fe40000000f00 */
[----:B------:R-:W-:-:S02]  /*3aa0*/  IADD3.X R13, RZ, ~R21, RZ, P0, !PT ;  /* 0x80000015ff0d7210 */ /* 0x000fc400007fe4ff */
[----:B------:R-:W-:-:S03]  /*3ab0*/  MOV R23, R49 ;  /* 0x0000003100177202 */ /* 0x000fc60000000f00 */
[----:B------:R-:W-:Y:S02]  /*3ac0*/  IMAD R18, R13, R10, RZ ;  /* 0x0000000a0d127224 */ /* 0x000fe400078e02ff */
[----:B------:R-:W-:-:S04]  /*3ad0*/  IMAD.WIDE.U32 R22, R10, R15, R22 ;  /* 0x0000000f0a167225 */ /* 0x000fc800078e0016 */
[----:B------:R-:W-:Y:S01]  /*3ae0*/  IMAD R9, R9, R15, R18 ;  /* 0x0000000f09097224 */ /* 0x000fe200078e0212 */
[----:B------:R-:W-:-:S04]  /*3af0*/  MOV R10, R22 ;  /* 0x00000016000a7202 */ /* 0x000fc80000000f00 */
[----:B------:R-:W-:Y:S01]  /*3b00*/  IADD3 R9, R23, R9, RZ ;  /* 0x0000000917097210 */ /* 0x000fe20007ffe0ff */
[----:B------:R-:W-:Y:S05]  /*3b10*/  BRA `(.L_x_40) ;  /* 0x0000017000007947 */ /* 0x000fea0003800000 */
.L_x_39:
        /* <DEDUP_REMOVED lines=23> */
.L_x_40:
[----:B------:R-:W-:Y:S05]  /*3c90*/  BSYNC B0 ;  /* 0x0000000000007941 */ /* 0x000fea0003800000 */
.L_x_38:
[----:B------:R-:W-:Y:S01]  /*3ca0*/  IADD3 R41, P1, P0, R44, R42, R40 ;  /* 0x0000002a2c297210 */ /* 0x000fe2000783e028 */
[----:B------:R-:W-:-:S03]  /*3cb0*/  IMAD R9, R9, R2, RZ ;  /* 0x0000000209097224 */ /* 0x000fc600078e02ff */
[----:B------:R-:W-:Y:S02]  /*3cc0*/  IADD3 R41, P3, P2, R50, R41, R52 ;  /* 0x0000002932297210 */ /* 0x000fe40007a7e034 */
[----:B------:R-:W-:Y:S02]  /*3cd0*/  IADD3.X R0, R4, R5, R0, P1, P0 ;  /* 0x0000000504007210 */ /* 0x000fe40000fe0400 */
[----:B------:R-:W-:Y:S02]  /*3ce0*/  IADD3 R16, P1, P0, R54, R41, R16 ;  /* 0x0000002936107210 */ /* 0x000fe4000783e010 */
[----:B------:R-:W-:Y:S01]  /*3cf0*/  IADD3.X R0, R6, R0, R3, P3, P2 ;  /* 0x0000000006007210 */ /* 0x000fe20001fe4403 */
[----:B------:R-:W-:Y:S01]  /*3d00*/  IMAD R3, R21, R8, RZ ;  /* 0x0000000815037224 */ /* 0x000fe200078e02ff */
[----:B------:R-:W-:Y:S02]  /*3d10*/  SHF.R.S32.HI R4, RZ, 0x1f, R8 ;  /* 0x0000001fff047819 */ /* 0x000fe40000011408 */
[----:B------:R-:W-:-:S02]  /*3d20*/  IADD3.X R17, R11, R0, R14, P1, P0 ;  /* 0x000000000b117210 */ /* 0x000fc40000fe040e */
[----:B------:R-:W-:Y:S01]  /*3d30*/  SHF.R.S32.HI R0, RZ, 0x1f, R2 ;  /* 0x0000001fff007819 */ /* 0x000fe20000011402 */
[-C--:B------:R-:W-:Y:S02]  /*3d40*/  IMAD R3, R4, R20.reuse, R3 ;  /* 0x0000001404037224 */ /* 0x080fe400078e0203 */
[----:B------:R-:W-:-:S04]  /*3d50*/  IMAD.WIDE.U32 R16, R8, R20, R16 ;  /* 0x0000001408107225 */ /* 0x000fc800078e0010 */
[----:B------:R-:W-:Y:S02]  /*3d60*/  IMAD.IADD R17, R17, 0x1, R3 ;  /* 0x0000000111117824 */ /* 0x000fe400078e0203 */
[-C--:B------:R-:W-:Y:S02]  /*3d70*/  IMAD R0, R0, R10.reuse, R9 ;  /* 0x0000000a00007224 */ /* 0x080fe400078e0209 */
[----:B------:R-:W-:-:S04]  /*3d80*/  IMAD.WIDE.U32 R2, R2, R10, R16 ;  /* 0x0000000a02027225 */ /* 0x000fc800078e0010 */
[----:B------:R-:W-:Y:S01]  /*3d90*/  IMAD.IADD R3, R3, 0x1, R0 ;  /* 0x0000000103037824 */ /* 0x000fe200078e0200 */
[----:B------:R-:W-:-:S04]  /*3da0*/  LEA R4, P0, R2, c[0x0][0x200], 0x2 ;  /* 0x0000800002047a11 */ /* 0x000fc800078010ff */
[----:B------:R-:W-:-:S05]  /*3db0*/  LEA.HI.X R5, R2, c[0x0][0x204], R3, 0x2, P0 ;  /* 0x0000810002057a11 */ /* 0x000fca00000f1403 */
[----:B------:R0:W-:Y:S01]  /*3dc0*/  STG.E [R4.64], R31 ;  /* 0x0000001f04007986 */ /* 0x0001e2000c101908 */
[----:B------:R-:W-:Y:S05]  /*3dd0*/  BRA `(.L_x_15) ;  /* 0x0000003000007947 */ /* 0x000fea0003800000 */
.L_x_16:
[----:B------:R-:W-:-:S04]  /*3de0*/  LEA R2, P0, R40, c[0x0][0x200], 0x2 ;  /* 0x0000800028027a11 */ /* 0x000fc800078010ff */
[----:B------:R-:W-:-:S05]  /*3df0*/  LEA.HI.X R3, R40, c[0x0][0x204], R41, 0x2, P0 ;  /* 0x0000810028037a11 */ /* 0x000fca00000f1429 */
[----:B------:R0:W-:Y:S04]  /*3e00*/  STG.E [R2.64], R31 ;  /* 0x0000001f02007986 */ /* 0x0001e8000c101908 */
.L_x_15:
[----:B------:R-:W-:Y:S05]  /*3e10*/  BSYNC B1 ;  /* 0x0000000000017941 */ /* 0x000fea0003800000 */
.L_x_14:
[C---:B------:R-:W-:Y:S01]  /*3e20*/  IADD3 R0, R38.reuse, 0x20, RZ ;  /* 0x0000002026007810 */ /* 0x040fe20007ffe0ff */
[----:B0-----:R-:W-:Y:S01]  /*3e30*/  HFMA2.MMA R5, -RZ, RZ, 0, 0 ;  /* 0x00000000ff057435 */ /* 0x001fe200000001ff */
[----:B------:R-:W-:Y:S01]  /*3e40*/  ISETP.GE.OR P2, PT, R38, c[0x0][0x314], P6 ;  /* 0x0000c50026007a0c */ /* 0x000fe20003746670 */
[----:B------:R-:W-:Y:S01]  /*3e50*/  CS2R R2, SRZ ;  /* 0x0000000000027805 */ /* 0x000fe2000001ff00 */
[----:B------:R-:W-:Y:S02]  /*3e60*/  ISETP.GE.OR P1, PT, R0, c[0x0][0x314], P6 ;  /* 0x0000c50000007a0c */ /* 0x000fe40003726670 */
[----:B------:R-:W-:-:S04]  /*3e70*/  IADD3 R0, R38, 0x40, RZ ;  /* 0x0000004026007810 */ /* 0x000fc80007ffe0ff */
[----:B------:R-:W-:Y:S02]  /*3e80*/  ISETP.GE.OR P0, PT, R0, c[0x0][0x314], P6 ;  /* 0x0000c50000007a0c */ /* 0x000fe40003706670 */
[C---:B------:R-:W-:Y:S01]  /*3e90*/  IADD3 R0, R38.reuse, 0x60, RZ ;  /* 0x0000006026007810 */ /* 0x040fe20007ffe0ff */
[----:B------:R-:W-:Y:S02]  /*3ea0*/  IMAD.SHL.U32 R38, R38, 0x4, RZ ;  /* 0x0000000426267824 */ /* 0x000fe400078e00ff */
[C---:B------:R-:W-:Y:S01]  /*3eb0*/  @!P2 FADD.FTZ R36, -R31.reuse, R36 ;  /* 0x000000241f24a221 */ /* 0x040fe20000010100 */
[----:B------:R-:W-:Y:S01]  /*3ec0*/  ISETP.GE.OR P6, PT, R0, c[0x0][0x314], P6 ;  /* 0x0000c50000007a0c */ /* 0x000fe200037c6670 */
[----:B------:R-:W-:Y:S02]  /*3ed0*/  @!P1 FADD.FTZ R33, -R31, R33 ;  /* 0x000000211f219221 */ /* 0x000fe40000010100 */
[----:B------:R-:W-:Y:S02]  /*3ee0*/  @!P2 FMUL.FTZ R36, R36, 1.4426950216293334961 ;  /* 0x3fb8aa3b2424a820 */ /* 0x000fe40000410000 */
[----:B------:R-:W-:-:S02]  /*3ef0*/  @!P1 FMUL.FTZ R33, R33, 1.4426950216293334961 ;  /* 0x3fb8aa3b21219820 */ /* 0x000fc40000410000 */
[C---:B------:R-:W-:Y:S02]  /*3f00*/  @!P0 FADD.FTZ R32, -R31.reuse, R32 ;  /* 0x000000201f208221 */ /* 0x040fe40000010100 */
[----:B------:R-:W0:Y:S01]  /*3f10*/  @!P2 MUFU.EX2 R36, R36 ;  /* 0x000000240024a308 */ /* 0x000e220000000800 */
[----:B------:R-:W-:Y:S02]  /*3f20*/  IMAD.MOV.U32 R0, RZ, RZ, c[0x0][0x314] ;  /* 0x0000c500ff007624 */ /* 0x000fe400078e00ff */
[----:B------:R-:W-:Y:S02]  /*3f30*/  @!P0 FMUL.FTZ R32, R32, 1.4426950216293334961 ;  /* 0x3fb8aa3b20208820 */ /* 0x000fe40000410000 */
[----:B------:R-:W-:-:S03]  /*3f40*/  @!P6 FADD.FTZ R31, -R31, R34 ;  /* 0x000000221f1fe221 */ /* 0x000fc60000010100 */
[----:B------:R-:W1:Y:S01]  /*3f50*/  @!P1 MUFU.EX2 R4, R33 ;  /* 0x0000002100049308 */ /* 0x000e620000000800 */
[----:B------:R-:W-:-:S07]  /*3f60*/  @!P6 FMUL.FTZ R6, R31, 1.4426950216293334961 ;  /* 0x3fb8aa3b1f06e820 */ /* 0x000fce0000410000 */
[----:B------:R-:W2:Y:S01]  /*3f70*/  @!P0 MUFU.EX2 R32, R32 ;  /* 0x0000002000208308 */ /* 0x000ea20000000800 */
[----:B0-----:R0:W-:Y:S07]  /*3f80*/  @!P2 STS [R27.X4], R36 ;  /* 0x000000241b00a388 */ /* 0x0011ee0000004800 */
[----:B------:R-:W3:Y:S01]  /*3f90*/  @!P6 MUFU.EX2 R6, R6 ;  /* 0x000000060006e308 */ /* 0x000ee20000000800 */
[----:B-1----:R0:W-:Y:S04]  /*3fa0*/  @!P1 STS [R27.X4+0x280], R4 ;  /* 0x000280041b009388 */ /* 0x0021e80000004800 */
[----:B--2---:R0:W-:Y:S01]  /*3fb0*/  @!P0 STS [R27.X4+0x500], R32 ;  /* 0x000500201b008388 */ /* 0x0041e20000004800 */
[----:B------:R-:W-:-:S02]  /*3fc0*/  ISETP.GE.AND P0, PT, R0, 0x1, PT ;  /* 0x000000010000780c */ /* 0x000fc40003f06270 */
[----:B------:R-:W-:Y:S01]  /*3fd0*/  MOV R0, RZ ;  /* 0x000000ff00007202 */ /* 0x000fe20000000f00 */
[----:B---3--:R0:W-:Y:S04]  /*3fe0*/  @!P6 STS [R27.X4+0x780], R6 ;  /* 0x000780061b00e388 */ /* 0x0081e80000004800 */
[----:B------:R-:W-:Y:S06]  /*3ff0*/  BAR.SYNC.DEFER_BLOCKING 0x0 ;  /* 0x0000000000007b1d */ /* 0x000fec0000010000 */
[----:B------:R-:W-:Y:S05]  /*4000*/  @!P0 BRA `(.L_x_41) ;  /* 0x0000024000008947 */ /* 0x000fea0003800000 */
[----:B------:R-:W-:Y:S01]  /*4010*/  ULDC UR5, c[0x0][0x22c] ;  /* 0x00008b0000057ab9 */ /* 0x000fe20000000800 */
[C---:B------:R-:W-:Y:S01]  /*4020*/  IMAD R13, R7.reuse, 0x80, R38 ;  /* 0x00000080070d7824 */ /* 0x040fe200078e0226 */
[----:B------:R-:W-:Y:S01]  /*4030*/  UIMAD UR5, UR7, UR5, URZ ;  /* 0x00000005070572a4 */ /* 0x000fe2000f8e023f */
[C---:B0-----:R-:W-:Y:S01]  /*4040*/  IADD3 R6, R12.reuse, -UR7, RZ ;  /* 0x800000070c067c10 */ /* 0x041fe2000fffe0ff */
[----:B------:R-:W-:Y:S01]  /*4050*/  IMAD R18, R12, c[0x0][0x22c], RZ ;  /* 0x00008b000c127a24 */ /* 0x000fe200078e02ff */
[----:B------:R-:W-:Y:S01]  /*4060*/  CS2R R8, SRZ ;  /* 0x0000000000087805 */ /* 0x000fe2000001ff00 */
[----:B------:R-:W-:Y:S01]  /*4070*/  USHF.R.S32.HI UR4, URZ, 0x1f, UR5 ;  /* 0x0000001f3f047899 */ /* 0x000fe20008011405 */
[C---:B------:R-:W-:Y:S01]  /*4080*/  ISETP.GE.AND P2, PT, R7.reuse, R6, PT ;  /* 0x000000060700720c */ /* 0x040fe20003f46270 */
[----:B------:R-:W-:Y:S01]  /*4090*/  IMAD.SHL.U32 R6, R7, 0x4, RZ ;  /* 0x0000000407067824 */ /* 0x000fe200078e00ff */
[C---:B------:R-:W-:Y:S01]  /*40a0*/  IADD3 R4, P0, R13.reuse, UR5, RZ ;  /* 0x000000050d047c10 */ /* 0x040fe2000ff1e0ff */
[----:B------:R-:W-:Y:S01]  /*40b0*/  IMAD.MOV.U32 R16, RZ, RZ, RZ ;  /* 0x000000ffff107224 */ /* 0x000fe200078e00ff */
[----:B------:R-:W-:Y:S01]  /*40c0*/  CS2R R10, SRZ ;  /* 0x00000000000a7805 */ /* 0x000fe2000001ff00 */
[----:B------:R-:W-:Y:S01]  /*40d0*/  IMAD.MOV.U32 R5, RZ, RZ, RZ ;  /* 0x000000ffff057224 */ /* 0x000fe200078e00ff */
[----:B------:R-:W-:Y:S01]  /*40e0*/  LEA.HI.X.SX32 R13, R13, UR4, 0x1, P0 ;  /* 0x000000040d0d7c11 */ /* 0x000fe200080f0eff */
[----:B------:R-:W-:Y:S01]  /*40f0*/  IMAD.WIDE R18, R18, 0x4, RZ ;  /* 0x0000000412127825 */ /* 0x000fe200078e02ff */
[----:B------:R-:W-:-:S04]  /*4100*/  LEA R14, P0, R4, c[0x0][0x1d8], 0x2 ;  /* 0x00007600040e7a11 */ /* 0x000fc800078010ff */
[----:B------:R-:W-:-:S03]  /*4110*/  LEA.HI.X R13, R4, c[0x0][0x1dc], R13, 0x2, P0 ;  /* 0x00007700040d7a11 */ /* 0x000fc600000f140d */
.L_x_44:
[----:B------:R-:W-:Y:S01]  /*4120*/  BSSY B0, `(.L_x_42) ;  /* 0x0000007000007945 */ /* 0x000fe20003800000 */
[----:B------:R-:W-:-:S05]  /*4130*/  @P2 BRA `(.L_x_43) ;  /* 0x0000005000002947 */ /* 0x000fca0003800000 */
[----:B------:R-:W-:Y:S01]  /*4140*/  ISETP.GE.AND P0, PT, R38, c[0x0][0x220], PT ;  /* 0x0000880026007a0c */ /* 0x000fe20003f06270 */
[----:B------:R-:W-:Y:S01]  /*4150*/  CS2R R8, SRZ ;  /* 0x0000000000087805 */ /* 0x000fe2000001ff00 */
[----:B------:R-:W-:Y:S11]  /*4160*/  CS2R R10, SRZ ;  /* 0x00000000000a7805 */ /* 0x000ff6000001ff00 */
[----:B------:R-:W-:Y:S05]  /*4170*/  @!P0 MOV R15, R13 ;  /* 0x0000000d000f8202 */ /* 0x000fea0000000f00 */
[----:B------:R0:W5:Y:S02]  /*4180*/  @!P0 LDG.E.128 R8, [R14.64] ;  /* 0x000000080e088981 */ /* 0x000164000c1e1d00 */
.L_x_43:
[----:B------:R-:W-:Y:S05]  /*4190*/  BSYNC B0 ;  /* 0x0000000000007941 */ /* 0x000fea0003800000 */
.L_x_42:
[----:B------:R-:W-:Y:S01]  /*41a0*/  IADD3 R16, R16, 0x1, RZ ;  /* 0x0000000110107810 */ /* 0x000fe20007ffe0ff */
[----:B------:R1:W2:Y:S01]  /*41b0*/  LDS R4, [R6] ;  /* 0x0000000006047984 */ /* 0x0002a20000000800 */
[----:B0-----:R-:W-:Y:S02]  /*41c0*/  IADD3 R14, P0, R18, R14, RZ ;  /* 0x0000000e120e7210 */ /* 0x001fe40007f1e0ff */
[----:B------:R-:W-:Y:S02]  /*41d0*/  ISETP.GE.AND P1, PT, R16, c[0x0][0x314], PT ;  /* 0x0000c50010007a0c */ /* 0x000fe40003f26270 */
[----:B------:R-:W-:Y:S02]  /*41e0*/  IADD3.X R13, R19, R13, RZ, P0, !PT ;  /* 0x0000000d130d7210 */ /* 0x000fe400007fe4ff */
[----:B-1----:R-:W-:Y:S01]  /*41f0*/  IADD3 R6, R6, 0x14, RZ ;  /* 0x0000001406067810 */ /* 0x002fe20007ffe0ff */
[C---:B--2--5:R-:W-:Y:S02]  /*4200*/  FFMA.FTZ R0, R4.reuse, R8, R0 ;  /* 0x0000000804007223 */ /* 0x064fe40000010000 */
[C---:B------:R-:W-:Y:S02]  /*4210*/  FFMA.FTZ R3, R4.reuse, R9, R3 ;  /* 0x0000000904037223 */ /* 0x040fe40000010003 */
[C---:B------:R-:W-:Y:S02]  /*4220*/  FFMA.FTZ R2, R4.reuse, R10, R2 ;  /* 0x0000000a04027223 */ /* 0x040fe40000010002 */
[----:B------:R-:W-:Y:S02]  /*4230*/  FFMA.FTZ R5, R4, R11, R5 ;  /* 0x0000000b04057223 */ /* 0x000fe40000010005 */
[----:B------:R-:W-:-:S05]  /*4240*/  @!P1 BRA `(.L_x_44) ;  /* 0xfffffed000009947 */ /* 0x000fca000383ffff */
.L_x_41:
[----:B------:R-:W-:Y:S02]  /*4250*/  IADD3 R7, R7, UR7, RZ ;  /* 0x0000000707077c10 */ /* 0x000fe4000fffe0ff */
[----:B0-----:R-:W-:-:S02]  /*4260*/  F2FP.PACK_AB R4, R3, R0 ;  /* 0x000000000304723e */ /* 0x001fc400000000ff */
[----:B------:R-:W-:Y:S02]  /*4270*/  ISETP.GE.AND P0, PT, R7, R12, PT ;  /* 0x0000000c0700720c */ /* 0x000fe40003f06270 */
[----:B------:R-:W-:-:S11]  /*4280*/  F2FP.PACK_AB R5, R5, R2 ;  /* 0x000000020505723e */ /* 0x000fd600000000ff */
[----:B------:R-:W-:Y:S05]  /*4290*/  @P0 EXIT ;  /* 0x000000000000094d */ /* 0x000fea0003800000 */
[----:B------:R-:W-:-:S13]  /*42a0*/  ISETP.GE.AND P0, PT, R38, c[0x0][0x220], PT ;  /* 0x0000880026007a0c */ /* 0x000fda0003f06270 */
[----:B------:R-:W-:Y:S05]  /*42b0*/  @P0 EXIT ;  /* 0x000000000000094d */ /* 0x000fea0003800000 */
[----:B------:R-:W-:Y:S01]  /*42c0*/  IMAD.MOV.U32 R6, RZ, RZ, c[0x0][0x1c0] ;  /* 0x00007000ff067624 */ /* 0x000fe200078e00ff */
[----:B------:R-:W-:Y:S02]  /*42d0*/  IABS R3, c[0x0][0x214] ;  /* 0x0000850000037a13 */ /* 0x000fe40000000000 */
[----:B------:R-:W-:Y:S01]  /*42e0*/  IABS R10, R7 ;  /* 0x00000007000a7213 */ /* 0x000fe20000000000 */
[----:B------:R-:W-:Y:S01]  /*42f0*/  IMAD R6, R6, c[0x0][0x214], RZ ;  /* 0x0000850006067a24 */ /* 0x000fe200078e02ff */
[----:B------:R-:W-:-:S04]  /*4300*/  SHF.R.S32.HI R39, RZ, 0x1f, R38 ;  /* 0x0000001fff277819 */ /* 0x000fc80000011426 */
[-C--:B------:R-:W-:Y:S02]  /*4310*/  IABS R8, R6.reuse ;  /* 0x0000000600087213 */ /* 0x080fe40000000000 */
[----:B------:R-:W-:Y:S02]  /*4320*/  IABS R2, R6 ;  /* 0x0000000600027213 */ /* 0x000fe40000000000 */
[----:B------:R-:W0:Y:S02]  /*4330*/  I2F.RP R11, R8 ;  /* 0x00000008000b7306 */ /* 0x000e240000209400 */
[----:B------:R-:W-:-:S06]  /*4340*/  IADD3 R2, RZ, -R2, RZ ;  /* 0x80000002ff027210 */ /* 0x000fcc0007ffe0ff */
[----:B0-----:R-:W0:Y:S02]  /*4350*/  MUFU.RCP R12, R11 ;  /* 0x0000000b000c7308 */ /* 0x001e240000001000 */
[----:B0-----:R-:W-:-:S06]  /*4360*/  IADD3 R12, R12, 0xffffffe, RZ ;  /* 0x0ffffffe0c0c7810 */ /* 0x001fcc0007ffe0ff */
[----:B------:R-:W0:Y:S02]  /*4370*/  F2I.FTZ.U32.TRUNC.NTZ R13, R12 ;  /* 0x0000000c000d7305 */ /* 0x000e24000021f000 */
[--C-:B0-----:R-:W-:Y:S02]  /*4380*/  IMAD.MOV R0, RZ, RZ, -R13.reuse ;  /* 0x000000ffff007224 */ /* 0x101fe400078e0a0d */
[----:B------:R-:W-:Y:S02]  /*4390*/  IMAD.MOV.U32 R12, RZ, RZ, RZ ;  /* 0x000000ffff0c7224 */ /* 0x000fe400078e00ff */
[----:B------:R-:W-:Y:S02]  /*43a0*/  IMAD R9, R0, R8, RZ ;  /* 0x0000000800097224 */ /* 0x000fe400078e02ff */
[----:B------:R-:W0:Y:S02]  /*43b0*/  I2F.RP R0, R3 ;  /* 0x0000000300007306 */ /* 0x000e240000209400 */
[----:B------:R-:W-:-:S06]  /*43c0*/  IMAD.HI.U32 R9, R13, R9, R12 ;  /* 0x000000090d097227 */ /* 0x000fcc00078e000c */
[----:B------:R-:W-:-:S04]  /*43d0*/  IMAD.HI.U32 R9, R9, R10, RZ ;  /* 0x0000000a09097227 */ /* 0x000fc800078e00ff */
[----:B------:R-:W-:Y:S01]  /*43e0*/  IMAD R11, R9, R2, R10 ;  /* 0x00000002090b7224 */ /* 0x000fe200078e020a */
[----:B------:R-:W-:Y:S01]  /*43f0*/  LOP3.LUT R2, R7, R6, RZ, 0x3c, !PT ;  /* 0x0000000607027212 */ /* 0x000fe200078e3cff */
[----:B0-----:R-:W0:Y:S03]  /*4400*/  MUFU.RCP R0, R0 ;  /* 0x0000000000007308 */ /* 0x001e260000001000 */
[----:B------:R-:W-:Y:S02]  /*4410*/  ISETP.GT.U32.AND P1, PT, R8, R11, PT ;  /* 0x0000000b0800720c */ /* 0x000fe40003f24070 */
[----:B------:R-:W-:-:S11]  /*4420*/  ISETP.GE.AND P0, PT, R2, RZ, PT ;  /* 0x000000ff0200720c */ /* 0x000fd60003f06270 */
[----:B------:R-:W-:Y:S01]  /*4430*/  @!P1 IMAD.IADD R11, R11, 0x1, -R8 ;  /* 0x000000010b0b9824 */ /* 0x000fe200078e0a08 */
[----:B------:R-:W-:Y:S02]  /*4440*/  @!P1 IADD3 R9, R9, 0x1, RZ ;  /* 0x0000000109099810 */ /* 0x000fe40007ffe0ff */
[----:B0-----:R-:W-:Y:S02]  /*4450*/  IADD3 R10, R0, 0xffffffe, RZ ;  /* 0x0ffffffe000a7810 */ /* 0x001fe40007ffe0ff */
[----:B------:R-:W-:Y:S02]  /*4460*/  ISETP.GE.U32.AND P2, PT, R11, R8, PT ;  /* 0x000000080b00720c */ /* 0x000fe40003f46070 */
[----:B------:R-:W-:Y:S01]  /*4470*/  ISETP.NE.AND P1, PT, R6, RZ, PT ;  /* 0x000000ff0600720c */ /* 0x000fe20003f25270 */
[----:B------:R0:W1:Y:S10]  /*4480*/  F2I.FTZ.U32.TRUNC.NTZ R11, R10 ;  /* 0x0000000a000b7305 */ /* 0x000074000021f000 */
[----:B------:R-:W-:-:S05]  /*4490*/  @P2 IADD3 R9, R9, 0x1, RZ ;  /* 0x0000000109092810 */ /* 0x000fca0007ffe0ff */
[----:B------:R-:W-:Y:S01]  /*44a0*/  @!P0 IMAD.MOV R9, RZ, RZ, -R9 ;  /* 0x000000ffff098224 */ /* 0x000fe200078e0a09 */
[----:B------:R-:W-:Y:S01]  /*44b0*/  @!P1 LOP3.LUT R9, RZ, R6, RZ, 0x33, !PT ;  /* 0x00000006ff099212 */ /* 0x000fe200078e33ff */
[----:B0-----:R-:W-:Y:S01]  /*44c0*/  IMAD.MOV.U32 R10, RZ, RZ, RZ ;  /* 0x000000ffff0a7224 */ /* 0x001fe200078e00ff */
[----:B-1----:R-:W-:-:S03]  /*44d0*/  IADD3 R2, RZ, -R11, RZ ;  /* 0x8000000bff027210 */ /* 0x002fc60007ffe0ff */
[----:B------:R-:W-:Y:S02]  /*44e0*/  IMAD R6, R9, R6, RZ ;  /* 0x0000000609067224 */ /* 0x000fe400078e02ff */
[----:B------:R-:W-:Y:S02]  /*44f0*/  IMAD R2, R2, R3, RZ ;  /* 0x0000000302027224 */ /* 0x000fe400078e02ff */
[----:B------:R-:W-:Y:S02]  /*4500*/  IMAD.IADD R8, R7, 0x1, -R6 ;  /* 0x0000000107087824 */ /* 0x000fe400078e0a06 */
[----:B------:R-:W-:-:S03]  /*4510*/  IMAD.HI.U32 R2, R11, R2, R10 ;  /* 0x000000020b027227 */ /* 0x000fc600078e000a */
[----:B------:R-:W-:Y:S01]  /*4520*/  IABS R0, R8 ;  /* 0x0000000800007213 */ /* 0x000fe20000000000 */
[----:B------:R-:W-:Y:S01]  /*4530*/  IMAD.WIDE.U32 R38, R9, c[0x0][0x1e0], R38 ;  /* 0x0000780009267a25 */ /* 0x000fe200078e0026 */
[----:B------:R-:W-:-:S03]  /*4540*/  LOP3.LUT R8, R8, c[0x0][0x214], RZ, 0x3c, !PT ;  /* 0x0000850008087a12 */ /* 0x000fc600078e3cff */
[----:B------:R-:W-:Y:S01]  /*4550*/  IMAD.HI.U32 R10, R2, R0, RZ ;  /* 0x00000000020a7227 */ /* 0x000fe200078e00ff */
[----:B------:R-:W-:-:S04]  /*4560*/  ISETP.GE.AND P1, PT, R8, RZ, PT ;  /* 0x000000ff0800720c */ /* 0x000fc80003f26270 */
[----:B------:R-:W-:-:S05]  /*4570*/  IADD3 R2, -R10, RZ, RZ ;  /* 0x000000ff0a027210 */ /* 0x000fca0007ffe1ff */
[----:B------:R-:W-:-:S05]  /*4580*/  IMAD R0, R3, R2, R0 ;  /* 0x0000000203007224 */ /* 0x000fca00078e0200 */
[----:B------:R-:W-:-:S13]  /*4590*/  ISETP.GT.U32.AND P0, PT, R3, R0, PT ;  /* 0x000000000300720c */ /* 0x000fda0003f04070 */
[----:B------:R-:W-:Y:S01]  /*45a0*/  @!P0 IMAD.IADD R0, R0, 0x1, -R3 ;  /* 0x0000000100008824 */ /* 0x000fe200078e0a03 */
[----:B------:R-:W-:Y:S02]  /*45b0*/  @!P0 IADD3 R10, R10, 0x1, RZ ;  /* 0x000000010a0a8810 */ /* 0x000fe40007ffe0ff */
[----:B------:R-:W-:Y:S02]  /*45c0*/  ISETP.NE.AND P0, PT, RZ, c[0x0][0x214], PT ;  /* 0x00008500ff007a0c */ /* 0x000fe40003f05270 */
[----:B------:R-:W-:Y:S02]  /*45d0*/  ISETP.GE.U32.AND P2, PT, R0, R3, PT ;  /* 0x000000030000720c */ /* 0x000fe40003f46070 */
[----:B------:R-:W-:-:S05]  /*45e0*/  SHF.R.S32.HI R0, RZ, 0x1f, R9 ;  /* 0x0000001fff007819 */ /* 0x000fca0000011409 */
[----:B------:R-:W-:-:S04]  /*45f0*/  IMAD R0, R0, c[0x0][0x1e0], RZ ;  /* 0x0000780000007a24 */ /* 0x000fc800078e02ff */
[----:B------:R-:W-:Y:S02]  /*4600*/  IMAD R9, R9, c[0x0][0x1e4], R0 ;  /* 0x0000790009097a24 */ /* 0x000fe400078e0200 */
[----:B------:R-:W-:-:S03]  /*4610*/  @P2 IADD3 R10, R10, 0x1, RZ ;  /* 0x000000010a0a2810 */ /* 0x000fc60007ffe0ff */
[----:B------:R-:W-:Y:S02]  /*4620*/  IADD3 R39, R39, R9, RZ ;  /* 0x0000000927277210 */ /* 0x000fe40007ffe0ff */
[----:B------:R-:W-:Y:S01]  /*4630*/  @!P1 IMAD.MOV R10, RZ, RZ, -R10 ;  /* 0x000000ffff0a9224 */ /* 0x000fe200078e0a0a */
[----:B------:R-:W-:-:S04]  /*4640*/  @!P0 LOP3.LUT R10, RZ, c[0x0][0x214], RZ, 0x33, !PT ;  /* 0x00008500ff0a8a12 */ /* 0x000fc800078e33ff */
[----:B------:R-:W-:Y:S01]  /*4650*/  SHF.R.S32.HI R0, RZ, 0x1f, R10 ;  /* 0x0000001fff007819 */ /* 0x000fe2000001140a */
[C---:B------:R-:W-:Y:S02]  /*4660*/  IMAD R6, R10.reuse, c[0x0][0x214], R6 ;  /* 0x000085000a067a24 */ /* 0x040fe400078e0206 */
[----:B------:R-:W-:-:S04]  /*4670*/  IMAD.WIDE.U32 R38, R10, c[0x0][0x1f0], R38 ;  /* 0x00007c000a267a25 */ /* 0x000fc800078e0026 */
[----:B------:R-:W-:Y:S02]  /*4680*/  IMAD.IADD R6, R7, 0x1, -R6 ;  /* 0x0000000107067824 */ /* 0x000fe400078e0a06 */
[----:B------:R-:W-:-:S03]  /*4690*/  IMAD R3, R0, c[0x0][0x1f0], RZ ;  /* 0x00007c0000037a24 */ /* 0x000fc600078e02ff */
[----:B------:R-:W-:Y:S01]  /*46a0*/  SHF.R.S32.HI R0, RZ, 0x1f, R6 ;  /* 0x0000001fff007819 */ /* 0x000fe20000011406 */
[----:B------:R-:W-:-:S04]  /*46b0*/  IMAD R3, R10, c[0x0][0x1f4], R3 ;  /* 0x00007d000a037a24 */ /* 0x000fc800078e0203 */
[----:B------:R-:W-:Y:S02]  /*46c0*/  IMAD.IADD R39, R39, 0x1, R3 ;  /* 0x0000000127277824 */ /* 0x000fe400078e0203 */
[----:B------:R-:W-:-:S04]  /*46d0*/  IMAD R3, R0, c[0x0][0x1e8], RZ ;  /* 0x00007a0000037a24 */ /* 0x000fc800078e02ff */
[C---:B------:R-:W-:Y:S02]  /*46e0*/  IMAD R3, R6.reuse, c[0x0][0x1ec], R3 ;  /* 0x00007b0006037a24 */ /* 0x040fe400078e0203 */
[----:B------:R-:W-:-:S05]  /*46f0*/  IMAD.WIDE.U32 R6, R6, c[0x0][0x1e8], R38 ;  /* 0x00007a0006067a25 */ /* 0x000fca00078e0026 */
[----:B------:R-:W-:Y:S02]  /*4700*/  IADD3 R3, R7, R3, RZ ;  /* 0x0000000307037210 */ /* 0x000fe40007ffe0ff */
[----:B------:R-:W-:-:S04]  /*4710*/  LEA R2, P0, R6, c[0x0][0x1d0], 0x1 ;  /* 0x0000740006027a11 */ /* 0x000fc800078008ff */
[----:B------:R-:W-:-:S05]  /*4720*/  LEA.HI.X R3, R6, c[0x0][0x1d4], R3, 0x1, P0 ;  /* 0x0000750006037a11 */ /* 0x000fca00000f0c03 */
[----:B------:R-:W-:Y:S01]  /*4730*/  STG.E.64 [R2.64], R4 ;  /* 0x0000000402007986 */ /* 0x000fe2000c101b08 */
[----:B------:R-:W-:Y:S05]  /*4740*/  EXIT ;  /* 0x000000000000794d */ /* 0x000fea0003800000 */
        .weak           $__internal_0_$__cuda_sm20_div_s64
        .type           $__internal_0_$__cuda_sm20_div_s64,@function
        .size           $__internal_0_$__cuda_sm20_div_s64,(.L_x_8160 - $__internal_0_$__cuda_sm20_div_s64)
$__internal_0_$__cuda_sm20_div_s64:
[----:B------:R-:W-:Y:S02]  /*4750*/  IADD3 R47, P0, RZ, -R26, RZ ;  /* 0x8000001aff2f7210 */ /* 0x000fe40007f1e0ff */
[----:B------:R-:W-:-:S03]  /*4760*/  ISETP.GE.AND P1, PT, R25, RZ, PT ;  /* 0x000000ff1900720c */ /* 0x000fc60003f26270 */
[----:B------:R-:W-:Y:S01]  /*4770*/  IMAD.X R20, RZ, RZ, ~R25, P0 ;  /* 0x000000ffff147224 */ /* 0x000fe200000e0e19 */
[----:B------:R-:W-:-:S04]  /*4780*/  SEL R46, R47, R26, !P1 ;  /* 0x0000001a2f2e7207 */ /* 0x000fc80004800000 */
[----:B------:R-:W-:-:S04]  /*4790*/  SEL R47, R20, R25, !P1 ;  /* 0x00000019142f7207 */ /* 0x000fc80004800000 */
[----:B------:R-:W0:Y:S08]  /*47a0*/  I2F.U64.RP R20, R46 ;  /* 0x0000002e00147312 */ /* 0x000e300000309000 */
[----:B0-----:R-:W0:Y:S02]  /*47b0*/  MUFU.RCP R22, R20 ;  /* 0x0000001400167308 */ /* 0x001e240000001000 */
[----:B0-----:R-:W-:-:S06]  /*47c0*/  IADD3 R22, R22, 0x1ffffffe, RZ ;  /* 0x1ffffffe16167810 */ /* 0x001fcc0007ffe0ff */
[----:B------:R-:W0:Y:S02]  /*47d0*/  F2I.U64.TRUNC R58, R22 ;  /* 0x00000016003a7311 */ /* 0x000e24000020d800 */
[----:B0-----:R-:W-:-:S04]  /*47e0*/  IMAD.WIDE.U32 R56, R58, R46, RZ ;  /* 0x0000002e3a387225 */ /* 0x001fc800078e00ff */
[C---:B------:R-:W-:Y:S01]  /*47f0*/  IMAD R21, R58.reuse, R47, R57 ;  /* 0x0000002f3a157224 */ /* 0x040fe200078e0239 */
[----:B------:R-:W-:Y:S01]  /*4800*/  IADD3 R23, P0, RZ, -R56, RZ ;  /* 0x80000038ff177210 */ /* 0x000fe20007f1e0ff */
[----:B------:R-:W-:Y:S02]  /*4810*/  IMAD.MOV.U32 R57, RZ, RZ, R58 ;  /* 0x000000ffff397224 */ /* 0x000fe400078e003a */
[----:B------:R-:W-:Y:S02]  /*4820*/  IMAD R21, R59, R46, R21 ;  /* 0x0000002e3b157224 */ /* 0x000fe400078e0215 */
[----:B------:R-:W-:-:S04]  /*4830*/  IMAD.HI.U32 R56, R58, R23, RZ ;  /* 0x000000173a387227 */ /* 0x000fc800078e00ff */
[----:B------:R-:W-:-:S04]  /*4840*/  IMAD.X R21, RZ, RZ, ~R21, P0 ;  /* 0x000000ffff157224 */ /* 0x000fc800000e0e15 */
[----:B------:R-:W-:-:S04]  /*4850*/  IMAD.WIDE.U32 R56, P2, R58, R21, R56 ;  /* 0x000000153a387225 */ /* 0x000fc80007840038 */
[C---:B------:R-:W-:Y:S02]  /*4860*/  IMAD R20, R59.reuse, R21, RZ ;  /* 0x000000153b147224 */ /* 0x040fe400078e02ff */
[----:B------:R-:W-:-:S04]  /*4870*/  IMAD.HI.U32 R23, P1, R59, R23, R56 ;  /* 0x000000173b177227 */ /* 0x000fc80007820038 */
[----:B------:R-:W-:Y:S01]  /*4880*/  IMAD.HI.U32 R21, R59, R21, RZ ;  /* 0x000000153b157227 */ /* 0x000fe200078e00ff */
[----:B------:R-:W-:-:S03]  /*4890*/  IADD3 R57, P0, R20, R23, RZ ;  /* 0x0000001714397210 */ /* 0x000fc60007f1e0ff */
[----:B------:R-:W-:Y:S02]  /*48a0*/  IMAD.X R21, R21, 0x1, R59, P2 ;  /* 0x0000000115157824 */ /* 0x000fe400010e063b */
[----:B------:R-:W-:-:S03]  /*48b0*/  IMAD.WIDE.U32 R58, R57, R46, RZ ;  /* 0x0000002e393a7225 */ /* 0x000fc600078e00ff */
[----:B------:R-:W-:Y:S01]  /*48c0*/  IADD3.X R29, RZ, RZ, R21, P0, P1 ;  /* 0x000000ffff1d7210 */ /* 0x000fe200007e2415 */
[----:B------:R-:W-:Y:S01]  /*48d0*/  IMAD R22, R57, R47, R59 ;  /* 0x0000002f39167224 */ /* 0x000fe200078e023b */
[----:B------:R-:W-:Y:S02]  /*48e0*/  IADD3 R20, P0, RZ, -R58, RZ ;  /* 0x8000003aff147210 */ /* 0x000fe40007f1e0ff */
[----:B------:R-:W-:Y:S01]  /*48f0*/  ISETP.GE.AND P1, PT, R19, RZ, PT ;  /* 0x000000ff1300720c */ /* 0x000fe20003f26270 */
[----:B------:R-:W-:Y:S02]  /*4900*/  IMAD R22, R29, R46, R22 ;  /* 0x0000002e1d167224 */ /* 0x000fe400078e0216 */
[----:B------:R-:W-:-:S04]  /*4910*/  IMAD.HI.U32 R56, R57, R20, RZ ;  /* 0x0000001439387227 */ /* 0x000fc800078e00ff */
[----:B------:R-:W-:Y:S01]  /*4920*/  IMAD.X R22, RZ, RZ, ~R22, P0 ;  /* 0x000000ffff167224 */ /* 0x000fe200000e0e16 */
[----:B------:R-:W-:-:S03]  /*4930*/  IADD3 R21, P0, RZ, -R30, RZ ;  /* 0x8000001eff157210 */ /* 0x000fc60007f1e0ff */
[----:B------:R-:W-:Y:S01]  /*4940*/  IMAD.WIDE.U32 R56, P5, R57, R22, R56 ;  /* 0x0000001639387225 */ /* 0x000fe200078a0038 */
[----:B------:R-:W-:-:S03]  /*4950*/  SEL R21, R21, R30, !P1 ;  /* 0x0000001e15157207 */ /* 0x000fc60004800000 */
[C---:B------:R-:W-:Y:S02]  /*4960*/  IMAD R23, R29.reuse, R22, RZ ;  /* 0x000000161d177224 */ /* 0x040fe400078e02ff */
[----:B------:R-:W-:-:S04]  /*4970*/  IMAD.HI.U32 R20, P4, R29, R20, R56 ;  /* 0x000000141d147227 */ /* 0x000fc80007880038 */
[----:B------:R-:W-:Y:S01]  /*4980*/  IMAD.HI.U32 R22, R29, R22, RZ ;  /* 0x000000161d167227 */ /* 0x000fe200078e00ff */
[----:B------:R-:W-:-:S03]  /*4990*/  IADD3 R23, P2, R23, R20, RZ ;  /* 0x0000001417177210 */ /* 0x000fc60007f5e0ff */
[----:B------:R-:W-:Y:S02]  /*49a0*/  IMAD.X R20, RZ, RZ, ~R19, P0 ;  /* 0x000000ffff147224 */ /* 0x000fe400000e0e13 */
[----:B------:R-:W-:-:S03]  /*49b0*/  IMAD.HI.U32 R56, R23, R21, RZ ;  /* 0x0000001517387227 */ /* 0x000fc600078e00ff */
[----:B------:R-:W-:Y:S01]  /*49c0*/  SEL R20, R20, R19, !P1 ;  /* 0x0000001314147207 */ /* 0x000fe20004800000 */
[----:B------:R-:W-:Y:S02]  /*49d0*/  IMAD.X R29, R22, 0x1, R29, P5 ;  /* 0x00000001161d7824 */ /* 0x000fe400028e061d */
[----:B------:R-:W-:-:S03]  /*49e0*/  IMAD.MOV.U32 R57, RZ, RZ, RZ ;  /* 0x000000ffff397224 */ /* 0x000fc600078e00ff */
[----:B------:R-:W-:Y:S01]  /*49f0*/  IADD3.X R29, RZ, RZ, R29, P2, P4 ;  /* 0x000000ffff1d7210 */ /* 0x000fe200017e841d */
[----:B------:R-:W-:-:S04]  /*4a00*/  IMAD.WIDE.U32 R56, R23, R20, R56 ;  /* 0x0000001417387225 */ /* 0x000fc800078e0038 */
[C---:B------:R-:W-:Y:S02]  /*4a10*/  IMAD R30, R29.reuse, R20, RZ ;  /* 0x000000141d1e7224 */ /* 0x040fe400078e02ff */
[----:B------:R-:W-:-:S04]  /*4a20*/  IMAD.HI.U32 R23, P1, R29, R21, R56 ;  /* 0x000000151d177227 */ /* 0x000fc80007820038 */
[----:B------:R-:W-:Y:S01]  /*4a30*/  IMAD.HI.U32 R22, R29, R20, RZ ;  /* 0x000000141d167227 */ /* 0x000fe200078e00ff */
[----:B------:R-:W-:-:S04]  /*4a40*/  IADD3 R30, P0, R30, R23, RZ ;  /* 0x000000171e1e7210 */ /* 0x000fc80007f1e0ff */
[----:B------:R-:W-:Y:S01]  /*4a50*/  IADD3.X R22, R22, RZ, RZ, P1, !PT ;  /* 0x000000ff16167210 */ /* 0x000fe20000ffe4ff */
[----:B------:R-:W-:-:S04]  /*4a60*/  IMAD.WIDE.U32 R56, R30, R46, RZ ;  /* 0x0000002e1e387225 */ /* 0x000fc800078e00ff */
[----:B------:R-:W-:Y:S01]  /*4a70*/  IMAD.X R29, RZ, RZ, R22, P0 ;  /* 0x000000ffff1d7224 */ /* 0x000fe200000e0616 */
[----:B------:R-:W-:Y:S01]  /*4a80*/  IADD3 R21, P0, -R56, R21, RZ ;  /* 0x0000001538157210 */ /* 0x000fe20007f1e1ff */
[----:B------:R-:W-:-:S03]  /*4a90*/  IMAD R22, R30, R47, R57 ;  /* 0x0000002f1e167224 */ /* 0x000fc600078e0239 */
[-C--:B------:R-:W-:Y:S01]  /*4aa0*/  ISETP.GE.U32.AND P2, PT, R21, R46.reuse, PT ;  /* 0x0000002e1500720c */ /* 0x080fe20003f46070 */
[-C--:B------:R-:W-:Y:S01]  /*4ab0*/  IMAD R23, R29, R46.reuse, R22 ;  /* 0x0000002e1d177224 */ /* 0x080fe200078e0216 */
[----:B------:R-:W-:-:S03]  /*4ac0*/  IADD3 R22, P1, R21, -R46, RZ ;  /* 0x8000002e15167210 */ /* 0x000fc60007f3e0ff */
[----:B------:R-:W-:Y:S01]  /*4ad0*/  IMAD.X R20, R20, 0x1, ~R23, P0 ;  /* 0x0000000114147824 */ /* 0x000fe200000e0e17 */
[----:B------:R-:W-:-:S04]  /*4ae0*/  IADD3 R23, P0, R30, 0x1, RZ ;  /* 0x000000011e177810 */ /* 0x000fc80007f1e0ff */
[----:B------:R-:W-:-:S04]  /*4af0*/  ISETP.GE.U32.AND.EX P2, PT, R20, R47, PT, P2 ;  /* 0x0000002f1400720c */ /* 0x000fc80003f46120 */
[----:B------:R-:W-:Y:S01]  /*4b00*/  SEL R22, R22, R21, P2 ;  /* 0x0000001516167207 */ /* 0x000fe20001000000 */
[----:B------:R-:W-:Y:S01]  /*4b10*/  IMAD.X R21, R20, 0x1, ~R47, P1 ;  /* 0x0000000114157824 */ /* 0x000fe200008e0e2f */
[----:B------:R-:W-:Y:S01]  /*4b20*/  SEL R23, R23, R30, P2 ;  /* 0x0000001e17177207 */ /* 0x000fe20001000000 */
[----:B------:R-:W-:Y:S01]  /*4b30*/  IMAD.X R30, RZ, RZ, R29, P0 ;  /* 0x000000ffff1e7224 */ /* 0x000fe200000e061d */
[----:B------:R-:W-:Y:S02]  /*4b40*/  ISETP.GE.U32.AND P0, PT, R22, R46, PT ;  /* 0x0000002e1600720c */ /* 0x000fe40003f06070 */
[----:B------:R-:W-:Y:S02]  /*4b50*/  SEL R21, R21, R20, P2 ;  /* 0x0000001415157207 */ /* 0x000fe40001000000 */
[----:B------:R-:W-:Y:S02]  /*4b60*/  SEL R30, R30, R29, P2 ;  /* 0x0000001d1e1e7207 */ /* 0x000fe40001000000 */
[----:B------:R-:W-:-:S02]  /*4b70*/  IADD3 R20, P1, R23, 0x1, RZ ;  /* 0x0000000117147810 */ /* 0x000fc40007f3e0ff */
[----:B------:R-:W-:Y:S02]  /*4b80*/  ISETP.GE.U32.AND.EX P0, PT, R21, R47, PT, P0 ;  /* 0x0000002f1500720c */ /* 0x000fe40003f06100 */
[-C--:B------:R-:W-:Y:S02]  /*4b90*/  IADD3.X R21, RZ, R30.reuse, RZ, P1, !PT ;  /* 0x0000001eff157210 */ /* 0x080fe40000ffe4ff */
[----:B------:R-:W-:Y:S02]  /*4ba0*/  SEL R20, R20, R23, P0 ;  /* 0x0000001714147207 */ /* 0x000fe40000000000 */
[----:B------:R-:W-:Y:S02]  /*4bb0*/  SEL R30, R21, R30, P0 ;  /* 0x0000001e151e7207 */ /* 0x000fe40000000000 */
[----:B------:R-:W-:Y:S02]  /*4bc0*/  IADD3 R21, P1, RZ, -R20, RZ ;  /* 0x80000014ff157210 */ /* 0x000fe40007f3e0ff */
[----:B------:R-:W-:-:S02]  /*4bd0*/  LOP3.LUT R22, R25, R19, RZ, 0x3c, !PT ;  /* 0x0000001319167212 */ /* 0x000fc400078e3cff */
[----:B------:R-:W-:Y:S01]  /*4be0*/  ISETP.NE.U32.AND P0, PT, R26, RZ, PT ;  /* 0x000000ff1a00720c */ /* 0x000fe20003f05070 */
[----:B------:R-:W-:Y:S01]  /*4bf0*/  IMAD.X R23, RZ, RZ, ~R30, P1 ;  /* 0x000000ffff177224 */ /* 0x000fe200008e0e1e */
[----:B------:R-:W-:Y:S01]  /*4c00*/  ISETP.GE.AND P2, PT, R22, RZ, PT ;  /* 0x000000ff1600720c */ /* 0x000fe20003f46270 */
[----:B------:R-:W-:Y:S01]  /*4c10*/  IMAD.MOV.U32 R22, RZ, RZ, R24 ;  /* 0x000000ffff167224 */ /* 0x000fe200078e0018 */
[----:B------:R-:W-:Y:S02]  /*4c20*/  ISETP.NE.AND.EX P0, PT, R25, RZ, PT, P0 ;  /* 0x000000ff1900720c */ /* 0x000fe40003f05300 */
[----:B------:R-:W-:Y:S02]  /*4c30*/  SEL R21, R21, R20, !P2 ;  /* 0x0000001415157207 */ /* 0x000fe40005000000 */
[----:B------:R-:W-:Y:S02]  /*4c40*/  SEL R23, R23, R30, !P2 ;  /* 0x0000001e17177207 */ /* 0x000fe40005000000 */
[----:B------:R-:W-:-:S02]  /*4c50*/  SEL R20, R21, 0xffffffff, P0 ;  /* 0xffffffff15147807 */ /* 0x000fc40000000000 */
[----:B------:R-:W-:Y:S01]  /*4c60*/  SEL R21, R23, 0xffffffff, P0 ;  /* 0xffffffff17157807 */ /* 0x000fe20000000000 */
[----:B------:R-:W-:-:S04]  /*4c70*/  IMAD.MOV.U32 R23, RZ, RZ, 0x0 ;  /* 0x00000000ff177424 */ /* 0x000fc800078e00ff */
[----:B------:R-:W-:Y:S05]  /*4c80*/  RET.REL.NODEC R22 `(_ZN5flash32flash_fwd_splitkv_combine_kernelI23Flash_fwd_kernel_traitsILi128ELi64ELi128ELi4ELb0ELb0EN7cutlass6half_tE19Flash_kernel_traitsILi128ELi64ELi128ELi4ES3_EELi4ELi7ELb0EEEvNS_16Flash_fwd_paramsE) ;  /* 0xffffb37016007950 */ /* 0x000fea0003c3ffff */
.L_x_45:
[----:B------:R-:W-:-:S00]  /*4c90*/  BRA `(.L_x_45) ;  /* 0xfffffff000007947 */ /* 0x000fc0000383ffff */
[----:B------:R-:W-:-:S00]  /*4ca0*/  NOP ;  /* 0x0000000000007918 */ /* 0x000fc00000000000 */
        /* <DEDUP_REMOVED lines=13> */
.L_x_8160:


//--------------------- .text._ZN5flash32flash_fwd_splitkv_combine_kernelI23Flash_fwd_kernel_traitsILi128ELi64ELi128ELi4ELb0ELb0EN7cutlass6half_tE19Flash_kernel_traitsILi128ELi64ELi128ELi4ES3_EELi4ELi6ELb0EEEvNS_16Flash_fwd_paramsE --------------------------
	.section	.text._ZN5flash32flash_fwd_splitkv_combine_kernelI23Flash_fwd_kernel_traitsILi128ELi64ELi128ELi4ELb0ELb0EN7cutlass6half_tE19Flash_kernel_traitsILi128ELi64ELi128ELi4ES3_EELi4ELi6ELb0EEEvNS_16Flash_fwd_paramsE,"ax",@progbits
	.sectioninfo	@"SHI_REGISTERS=58"
	.align	128
        .global         _ZN5flash32flash_fwd_splitkv_combine_kernelI23Flash_fwd_kernel_traitsILi128ELi64ELi128ELi4ELb0ELb0EN7cutlass6half_tE19Flash_kernel_traitsILi128ELi64ELi128ELi4ES3_EELi4ELi6ELb0EEEvNS_16Flash_fwd_paramsE
        .type           _ZN5flash32flash_fwd_splitkv_combine_kernelI23Flash_fwd_kernel_traitsILi128ELi64ELi128ELi4ELb0ELb0EN7cutlass6half_tE19Flash_kernel_traitsILi128ELi64ELi128ELi4ES3_EELi4ELi6ELb0EEEvNS_16Flash_fwd_paramsE,@function
        .size           _ZN5flash32flash_fwd_splitkv_combine_kernelI23Flash_fwd_kernel_traitsILi128ELi64ELi128ELi4ELb0ELb0EN7cutlass6half_tE19Flash_kernel_traitsILi128ELi64ELi128ELi4ES3_EELi4ELi6ELb0EEEvNS_16Flash_fwd_paramsE,(.L_x_8161 - _ZN5flash32flash_fwd_splitkv_combine_kernelI23Flash_fwd_kernel_traitsILi128ELi64ELi128ELi4ELb0ELb0EN7cutlass6half_tE19Flash_kernel_traitsILi128ELi64ELi128ELi4ES3_EELi4ELi6ELb0EEEvNS_16Flash_fwd_paramsE)
        .other          _ZN5flash32flash_fwd_splitkv_combine_kernelI23Flash_fwd_kernel_traitsILi128ELi64ELi128ELi4ELb0ELb0EN7cutlass6half_tE19Flash_kernel_traitsILi128ELi64ELi128ELi4ES3_EELi4ELi6ELb0EEEvNS_16Flash_fwd_paramsE,@"STO_CUDA_ENTRY STV_DEFAULT"
_ZN5flash32flash_fwd_splitkv_combine_kernelI23Flash_fwd_kernel_traitsILi128ELi64ELi128ELi4ELb0ELb0EN7cutlass6half_tE19Flash_kernel_traitsILi128ELi64ELi128ELi4ES3_EELi4ELi6ELb0EEEvNS_16Flash_fwd_paramsE:
.text._ZN5flash32flash_fwd_splitkv_combine_kernelI23Flash_fwd_kernel_traitsILi128ELi64ELi128ELi4ELb0ELb0EN7cutlass6half_tE19Flash_kernel_traitsILi128ELi64ELi128ELi4ES3_EELi4ELi6ELb0EEEvNS_16Flash_fwd_paramsE:
        /* <DEDUP_REMOVED lines=11> */
[C---:B------:R-:W-:Y:S01]  /*00b0*/  SEL R0, R5.reuse, R0, P0 ;  /* 0x0000000005007207 */ /* 0x040fe20000000000 */
        /* <DEDUP_REMOVED lines=11> */
[----:B------:R-:W-:Y:S05]  /*0170*/  CALL.REL.NOINC `($__internal_1_$__cuda_sm20_div_s64) ;  /* 0x0000427000007944 */ /* 0x000fea0003c00000 */
[----:B------:R-:W-:Y:S05]  /*0180*/  BRA `(.L_x_47) ;  /* 0x0000013000007947 */ /* 0x000fea0003800000 */
.L_x_46:
        /* <DEDUP_REMOVED lines=19> */
.L_x_47:
        /* <DEDUP_REMOVED lines=11> */
[----:B------:R-:W-:Y:S05]  /*0370*/  CALL.REL.NOINC `($__internal_1_$__cuda_sm20_div_s64) ;  /* 0x0000407000007944 */ /* 0x000fea0003c00000 */
[----:B------:R-:W-:Y:S02]  /*0380*/  MOV R32, R20 ;  /* 0x0000001400207202 */ /* 0x000fe40000000f00 */
[----:B------:R-:W-:Y:S01]  /*0390*/  MOV R33, R21 ;  /* 0x0000001500217202 */ /* 0x000fe20000000f00 */
[----:B------:R-:W-:Y:S05]  /*03a0*/  BRA `(.L_x_50) ;  /* 0x0000013000007947 */ /* 0x000fea0003800000 */
.L_x_49:
        /* <DEDUP_REMOVED lines=19> */
.L_x_50:
[----:B------:R-:W-:Y:S05]  /*04e0*/  BSYNC B0 ;  /* 0x0000000000007941 */ /* 0x000fea0003800000 */
.L_x_48:
[----:B------:R-:W-:Y:S01]  /*04f0*/  IABS R7, c[0x0][0x214] ;  /* 0x0000850000077a13 */ /* 0x000fe20000000000 */
[----:B------:R-:W-:Y:S01]  /*0500*/  ULDC UR6, c[0x0][0x214] ;  /* 0x0000850000067ab9 */ /* 0x000fe20000000800 */
[----:B------:R-:W-:Y:S01]  /*0510*/  BSSY B0, `(.L_x_51) ;  /* 0x000003b000007945 */ /* 0x000fe20003800000 */
[----:B------:R-:W-:Y:S01]  /*0520*/  UIADD3 UR6, UR6, -0x1, URZ ;  /* 0xffffffff06067890 */ /* 0x000fe2000fffe03f */
[----:B------:R-:W0:Y:S05]  /*0530*/  I2F.RP R6, R7 ;  /* 0x0000000700067306 */ /* 0x000e2a0000209400 */
[----:B------:R-:W-:-:S04]  /*0540*/  IADD3 R2, R7, UR6, RZ ;  /* 0x0000000607027c10 */ /* 0x000fc8000fffe0ff */
[----:B------:R-:W-:Y:S01]  /*0550*/  IABS R3, R2 ;  /* 0x0000000200037213 */ /* 0x000fe20000000000 */
[----:B0-----:R-:W0:Y:S02]  /*0560*/  MUFU.RCP R8, R6 ;  /* 0x0000000600087308 */ /* 0x001e240000001000 */
[----:B0-----:R-:W-:-:S06]  /*0570*/  IADD3 R8, R8, 0xffffffe, RZ ;  /* 0x0ffffffe08087810 */ /* 0x001fcc0007ffe0ff */
[----:B------:R-:W0:Y:S02]  /*0580*/  F2I.FTZ.U32.TRUNC.NTZ R9, R8 ;  /* 0x0000000800097305 */ /* 0x000e24000021f000 */
[----:B0-----:R-:W-:Y:S02]  /*0590*/  IMAD.MOV R4, RZ, RZ, -R9 ;  /* 0x000000ffff047224 */ /* 0x001fe400078e0a09 */
[----:B------:R-:W-:Y:S02]  /*05a0*/  IMAD.MOV.U32 R8, RZ, RZ, RZ ;  /* 0x000000ffff087224 */ /* 0x000fe400078e00ff */
[----:B------:R-:W-:-:S04]  /*05b0*/  IMAD R4, R4, R7, RZ ;  /* 0x0000000704047224 */ /* 0x000fc800078e02ff */
[----:B------:R-:W-:-:S06]  /*05c0*/  IMAD.HI.U32 R4, R9, R4, R8 ;  /* 0x0000000409047227 */ /* 0x000fcc00078e0008 */
[----:B------:R-:W-:-:S04]  /*05d0*/  IMAD.HI.U32 R6, R4, R3, RZ ;  /* 0x0000000304067227 */ /* 0x000fc800078e00ff */
[----:B------:R-:W-:-:S04]  /*05e0*/  IMAD.MOV R4, RZ, RZ, -R6 ;  /* 0x000000ffff047224 */ /* 0x000fc800078e0a06 */
[----:B------:R-:W-:Y:S01]  /*05f0*/  IMAD R4, R7, R4, R3 ;  /* 0x0000000407047224 */ /* 0x000fe200078e0203 */
[----:B------:R-:W-:-:S04]  /*0600*/  LOP3.LUT R3, R2, R7, RZ, 0x3c, !PT ;  /* 0x0000000702037212 */ /* 0x000fc800078e3cff */
[----:B------:R-:W-:Y:S02]  /*0610*/  ISETP.GT.U32.AND P1, PT, R7, R4, PT ;  /* 0x000000040700720c */ /* 0x000fe40003f24070 */
[----:B------:R-:W-:-:S11]  /*0620*/  ISETP.GE.AND P0, PT, R3, RZ, PT ;  /* 0x000000ff0300720c */ /* 0x000fd60003f06270 */
[----:B------:R-:W-:Y:S01]  /*0630*/  @!P1 IMAD.IADD R4, R4, 0x1, -R7 ;  /* 0x0000000104049824 */ /* 0x000fe200078e0a07 */
[----:B------:R-:W-:Y:S02]  /*0640*/  @!P1 IADD3 R6, R6, 0x1, RZ ;  /* 0x0000000106069810 */ /* 0x000fe40007ffe0ff */
[----:B------:R-:W-:Y:S02]  /*0650*/  ISETP.NE.AND P1, PT, RZ, c[0x0][0x214], PT ;  /* 0x00008500ff007a0c */ /* 0x000fe40003f25270 */
[----:B------:R-:W-:-:S13]  /*0660*/  ISETP.GE.U32.AND P2, PT, R4, R7, PT ;  /* 0x000000070400720c */ /* 0x000fda0003f46070 */
[----:B------:R-:W-:-:S05]  /*0670*/  @P2 IADD3 R6, R6, 0x1, RZ ;  /* 0x0000000106062810 */ /* 0x000fca0007ffe0ff */
[----:B------:R-:W-:Y:S01]  /*0680*/  @!P0 IMAD.MOV R6, RZ, RZ, -R6 ;  /* 0x000000ffff068224 */ /* 0x000fe200078e0a06 */
[----:B------:R-:W-:-:S04]  /*0690*/  @!P1 LOP3.LUT R6, RZ, R7, RZ, 0x33, !PT ;  /* 0x00000007ff069212 */ /* 0x000fc800078e33ff */
[----:B------:R-:W-:Y:S02]  /*06a0*/  ISETP.LT.U32.AND P0, PT, R28, R6, PT ;  /* 0x000000061c00720c */ /* 0x000fe40003f01070 */
[----:B------:R-:W-:-:S04]  /*06b0*/  SHF.R.S32.HI R16, RZ, 0x1f, R6 ;  /* 0x0000001fff107819 */ /* 0x000fc80000011406 */
[----:B------:R-:W-:-:S04]  /*06c0*/  ISETP.LT.AND.EX P0, PT, R25, R16, PT, P0 ;  /* 0x000000101900720c */ /* 0x000fc80003f01300 */
[C---:B------:R-:W-:Y:S02]  /*06d0*/  SEL R16, R25.reuse, R16, P0 ;  /* 0x0000001019107207 */ /* 0x040fe40000000000 */
[----:B------:R-:W-:Y:S02]  /*06e0*/  SEL R17, R28, R6, P0 ;  /* 0x000000061c117207 */ /* 0x000fe40000000000 */
[----:B------:R-:W-:-:S04]  /*06f0*/  LOP3.LUT R3, R25, R16, RZ, 0xfc, !PT ;  /* 0x0000001019037212 */ /* 0x000fc800078efcff */
        /* <DEDUP_REMOVED lines=9> */
.L_x_52:
        /* <DEDUP_REMOVED lines=19> */
.L_x_53:
[----:B------:R-:W-:Y:S05]  /*08c0*/  BSYNC B0 ;  /* 0x0000000000007941 */ /* 0x000fea0003800000 */
.L_x_51:
[----:B------:R-:W-:Y:S01]  /*08d0*/  IABS R6, c[0x0][0x214] ;  /* 0x0000850000067a13 */ /* 0x000fe20000000000 */
[----:B------:R-:W-:Y:S01]  /*08e0*/  ULDC UR4, c[0x0][0x214] ;  /* 0x0000850000047ab9 */ /* 0x000fe20000000800 */
[----:B------:R-:W-:Y:S01]  /*08f0*/  BSSY B0, `(.L_x_54) ;  /* 0x000005d000007945 */ /* 0x000fe20003800000 */
[----:B------:R-:W-:Y:S01]  /*0900*/  UISETP.LT.AND UP0, UPT, URZ, UR4, UPT ;  /* 0x000000043f00728c */ /* 0x000fe2000bf01270 */
[----:B------:R-:W0:Y:S01]  /*0910*/  I2F.RP R10, R6 ;  /* 0x00000006000a7306 */ /* 0x000e220000209400 */
[----:B------:R-:W-:Y:S02]  /*0920*/  USHF.R.S32.HI UR5, URZ, 0x1f, UR4 ;  /* 0x0000001f3f057899 */ /* 0x000fe40008011404 */
[----:B------:R-:W-:-:S07]  /*0930*/  ULEA.HI.SX32 UR4, UR4, 0x1, 0x1 ;  /* 0x0000000104047891 */ /* 0x000fce000f8f0a3f */
[----:B------:R-:W-:Y:S01]  /*0940*/  @!UP0 UIADD3 UR4, UR5, URZ, URZ ;  /* 0x0000003f05048290 */ /* 0x000fe2000fffe03f */
[----:B0-----:R-:W0:Y:S02]  /*0950*/  MUFU.RCP R8, R10 ;  /* 0x0000000a00087308 */ /* 0x001e240000001000 */
[----:B0-----:R-:W-:-:S06]  /*0960*/  IADD3 R8, R8, 0xffffffe, RZ ;  /* 0x0ffffffe08087810 */ /* 0x001fcc0007ffe0ff */
[----:B------:R-:W0:Y:S02]  /*0970*/  F2I.FTZ.U32.TRUNC.NTZ R9, R8 ;  /* 0x0000000800097305 */ /* 0x000e24000021f000 */
[--C-:B0-----:R-:W-:Y:S02]  /*0980*/  IMAD.MOV R3, RZ, RZ, -R9.reuse ;  /* 0x000000ffff037224 */ /* 0x101fe400078e0a09 */
[----:B------:R-:W-:Y:S02]  /*0990*/  IMAD.MOV.U32 R8, RZ, RZ, RZ ;  /* 0x000000ffff087224 */ /* 0x000fe400078e00ff */
[----:B------:R-:W-:Y:S01]  /*09a0*/  IMAD R4, R3, R6, RZ ;  /* 0x0000000603047224 */ /* 0x000fe200078e02ff */
[----:B------:R-:W-:Y:S02]  /*09b0*/  IABS R3, R2 ;  /* 0x0000000200037213 */ /* 0x000fe40000000000 */
[----:B------:R-:W-:Y:S01]  /*09c0*/  LOP3.LUT R2, R2, c[0x0][0x214], RZ, 0x3c, !PT ;  /* 0x0000850002027a12 */ /* 0x000fe200078e3cff */
[----:B------:R-:W-:-:S03]  /*09d0*/  IMAD.HI.U32 R4, R9, R4, R8 ;  /* 0x0000000409047227 */ /* 0x000fc600078e0008 */
[----:B------:R-:W-:Y:S01]  /*09e0*/  ISETP.GE.AND P2, PT, R2, RZ, PT ;  /* 0x000000ff0200720c */ /* 0x000fe20003f46270 */
[----:B------:R-:W-:Y:S02]  /*09f0*/  IMAD.MOV.U32 R7, RZ, RZ, R3 ;  /* 0x000000ffff077224 */ /* 0x000fe400078e0003 */
[----:B------:R-:W-:Y:S02]  /*0a00*/  IMAD.MOV.U32 R2, RZ, RZ, c[0x0][0x1c0] ;  /* 0x00007000ff027624 */ /* 0x000fe400078e00ff */
[----:B------:R-:W-:-:S04]  /*0a10*/  IMAD.HI.U32 R4, R4, R7, RZ ;  /* 0x0000000704047227 */ /* 0x000fc800078e00ff */
[----:B------:R-:W-:-:S04]  /*0a20*/  IMAD.MOV R3, RZ, RZ, -R4 ;  /* 0x000000ffff037224 */ /* 0x000fc800078e0a04 */
[----:B------:R-:W-:-:S05]  /*0a30*/  IMAD R3, R6, R3, R7 ;  /* 0x0000000306037224 */ /* 0x000fca00078e0207 */
[----:B------:R-:W-:-:S13]  /*0a40*/  ISETP.GT.U32.AND P1, PT, R6, R3, PT ;  /* 0x000000030600720c */ /* 0x000fda0003f24070 */
[----:B------:R-:W-:Y:S01]  /*0a50*/  @!P1 IMAD.IADD R3, R3, 0x1, -R6 ;  /* 0x0000000103039824 */ /* 0x000fe200078e0a06 */
[----:B------:R-:W-:Y:S02]  /*0a60*/  @!P1 IADD3 R4, R4, 0x1, RZ ;  /* 0x0000000104049810 */ /* 0x000fe40007ffe0ff */
[----:B------:R-:W-:Y:S02]  /*0a70*/  ISETP.NE.AND P1, PT, RZ, c[0x0][0x214], PT ;  /* 0x00008500ff007a0c */ /* 0x000fe40003f25270 */
[----:B------:R-:W-:Y:S02]  /*0a80*/  ISETP.GE.U32.AND P0, PT, R3, R6, PT ;  /* 0x000000060300720c */ /* 0x000fe40003f06070 */
[C---:B------:R-:W-:Y:S01]  /*0a90*/  IADD3 R6, R2.reuse, -0x1, RZ ;  /* 0xffffffff02067810 */ /* 0x040fe20007ffe0ff */
[----:B------:R-:W-:-:S10]  /*0aa0*/  IMAD R2, R2, c[0x0][0x214], RZ ;  /* 0x0000850002027a24 */ /* 0x000fd400078e02ff */
[----:B------:R-:W-:-:S05]  /*0ab0*/  @P0 IADD3 R4, R4, 0x1, RZ ;  /* 0x0000000104040810 */ /* 0x000fca0007ffe0ff */
[----:B------:R-:W-:Y:S01]  /*0ac0*/  @!P2 IMAD.MOV R4, RZ, RZ, -R4 ;  /* 0x000000ffff04a224 */ /* 0x000fe200078e0a04 */
[----:B------:R-:W-:-:S05]  /*0ad0*/  @!P1 LOP3.LUT R4, RZ, c[0x0][0x214], RZ, 0x33, !PT ;  /* 0x00008500ff049a12 */ /* 0x000fca00078e33ff */
[----:B------:R-:W-:-:S05]  /*0ae0*/  IMAD R3, R4, UR4, RZ ;  /* 0x0000000404037c24 */ /* 0x000fca000f8e02ff */
[-C--:B------:R-:W-:Y:S02]  /*0af0*/  IABS R11, R3.reuse ;  /* 0x00000003000b7213 */ /* 0x080fe40000000000 */
[----:B------:R-:W-:Y:S02]  /*0b00*/  IABS R7, R3 ;  /* 0x0000000300077213 */ /* 0x000fe40000000000 */
[----:B------:R-:W0:Y:S01]  /*0b10*/  I2F.RP R10, R11 ;  /* 0x0000000b000a7306 */ /* 0x000e220000209400 */
[----:B------:R-:W-:Y:S02]  /*0b20*/  IMAD.IADD R4, R6, 0x1, R11 ;  /* 0x0000000106047824 */ /* 0x000fe400078e020b */
[----:B------:R-:W-:-:S05]  /*0b30*/  IMAD.MOV R7, RZ, RZ, -R7 ;  /* 0x000000ffff077224 */ /* 0x000fca00078e0a07 */
[----:B0-----:R-:W0:Y:S02]  /*0b40*/  MUFU.RCP R14, R10 ;  /* 0x0000000a000e7308 */ /* 0x001e240000001000 */
[----:B0-----:R-:W-:-:S06]  /*0b50*/  IADD3 R14, R14, 0xffffffe, RZ ;  /* 0x0ffffffe0e0e7810 */ /* 0x001fcc0007ffe0ff */
[----:B------:R-:W0:Y:S02]  /*0b60*/  F2I.FTZ.U32.TRUNC.NTZ R15, R14 ;  /* 0x0000000e000f7305 */ /* 0x000e24000021f000 */
[----:B0-----:R-:W-:Y:S02]  /*0b70*/  IMAD.MOV R8, RZ, RZ, -R15 ;  /* 0x000000ffff087224 */ /* 0x001fe400078e0a0f */
[----:B------:R-:W-:Y:S02]  /*0b80*/  IMAD.MOV.U32 R14, RZ, RZ, RZ ;  /* 0x000000ffff0e7224 */ /* 0x000fe400078e00ff */
[----:B------:R-:W-:Y:S01]  /*0b90*/  IMAD R9, R8, R11, RZ ;  /* 0x0000000b08097224 */ /* 0x000fe200078e02ff */
[----:B------:R-:W-:-:S03]  /*0ba0*/  IABS R8, R4 ;  /* 0x0000000400087213 */ /* 0x000fc60000000000 */
[----:B------:R-:W-:-:S06]  /*0bb0*/  IMAD.HI.U32 R9, R15, R9, R14 ;  /* 0x000000090f097227 */ /* 0x000fcc00078e000e */
[----:B------:R-:W-:-:S04]  /*0bc0*/  IMAD.HI.U32 R15, R9, R8, RZ ;  /* 0x00000008090f7227 */ /* 0x000fc800078e00ff */
[----:B------:R-:W-:Y:S01]  /*0bd0*/  IMAD R8, R15, R7, R8 ;  /* 0x000000070f087224 */ /* 0x000fe200078e0208 */
[----:B------:R-:W-:-:S04]  /*0be0*/  LOP3.LUT R7, R4, R11, RZ, 0x3c, !PT ;  /* 0x0000000b04077212 */ /* 0x000fc800078e3cff */
[----:B------:R-:W-:Y:S02]  /*0bf0*/  ISETP.GT.U32.AND P1, PT, R11, R8, PT ;  /* 0x000000080b00720c */ /* 0x000fe40003f24070 */
[----:B------:R-:W-:-:S11]  /*0c00*/  ISETP.GE.AND P0, PT, R7, RZ, PT ;  /* 0x000000ff0700720c */ /* 0x000fd60003f06270 */
[----:B------:R-:W-:Y:S01]  /*0c10*/  @!P1 IMAD.IADD R8, R8, 0x1, -R11 ;  /* 0x0000000108089824 */ /* 0x000fe200078e0a0b */
[----:B------:R-:W-:Y:S02]  /*0c20*/  @!P1 IADD3 R15, R15, 0x1, RZ ;  /* 0x000000010f0f9810 */ /* 0x000fe40007ffe0ff */
[----:B------:R-:W-:Y:S02]  /*0c30*/  ISETP.NE.AND P1, PT, R3, RZ, PT ;  /* 0x000000ff0300720c */ /* 0x000fe40003f25270 */
        /* <DEDUP_REMOVED lines=18> */
[----:B------:R-:W-:Y:S02]  /*0d60*/  MOV R40, R20 ;  /* 0x0000001400287202 */ /* 0x000fe40000000f00 */
[----:B------:R-:W-:Y:S01]  /*0d70*/  MOV R41, R21 ;  /* 0x0000001500297202 */ /* 0x000fe20000000f00 */
[----:B------:R-:W-:Y:S05]  /*0d80*/  BRA `(.L_x_56) ;  /* 0x0000013000007947 */ /* 0x000fea0003800000 */
.L_x_55:
        /* <DEDUP_REMOVED lines=19> */
.L_x_56:
[----:B------:R-:W-:Y:S05]  /*0ec0*/  BSYNC B0 ;  /* 0x0000000000007941 */ /* 0x000fea0003800000 */
.L_x_54:
[-C--:B------:R-:W-:Y:S01]  /*0ed0*/  IABS R11, R2.reuse ;  /* 0x00000002000b7213 */ /* 0x080fe20000000000 */
[----:B------:R-:W-:Y:S01]  /*0ee0*/  BSSY B0, `(.L_x_57) ;  /* 0x000003b000007945 */ /* 0x000fe20003800000 */
[----:B------:R-:W-:Y:S02]  /*0ef0*/  IABS R7, R2 ;  /* 0x0000000200077213 */ /* 0x000fe40000000000 */
[----:B------:R-:W0:Y:S01]  /*0f00*/  I2F.RP R13, R11 ;  /* 0x0000000b000d7306 */ /* 0x000e220000209400 */
[----:B------:R-:W-:Y:S02]  /*0f10*/  IADD3 R8, R11, UR6, RZ ;  /* 0x000000060b087c10 */ /* 0x000fe4000fffe0ff */
[----:B------:R-:W-:Y:S02]  /*0f20*/  IMAD.MOV R7, RZ, RZ, -R7 ;  /* 0x000000ffff077224 */ /* 0x000fe400078e0a07 */
[----:B------:R-:W-:-:S03]  /*0f30*/  IABS R9, R8 ;  /* 0x0000000800097213 */ /* 0x000fc60000000000 */
        /* <DEDUP_REMOVED lines=34> */
.L_x_58:
        /* <DEDUP_REMOVED lines=19> */
.L_x_59:
[----:B------:R-:W-:Y:S05]  /*1290*/  BSYNC B0 ;  /* 0x0000000000007941 */ /* 0x000fea0003800000 */
.L_x_57:
[----:B------:R-:W0:Y:S01]  /*12a0*/  S2R R9, SR_TID.X ;  /* 0x0000000000097919 */ /* 0x000e220000002100 */
[----:B------:R-:W-:Y:S01]  /*12b0*/  IADD3 R18, P0, R12, -UR8, RZ ;  /* 0x800000080c127c10 */ /* 0x000fe2000ff1e0ff */
[----:B------:R-:W-:-:S03]  /*12c0*/  ULDC.64 UR10, c[0x0][0x118] ;  /* 0x00004600000a7ab9 */ /* 0x000fc60000000a00 */
[----:B------:R-:W-:Y:S02]  /*12d0*/  IADD3.X R7, R5, ~UR7, RZ, P0, !PT ;  /* 0x8000000705077c10 */ /* 0x000fe400087fe4ff */
[----:B0-----:R-:W-:-:S04]  /*12e0*/  SHF.R.S32.HI R22, RZ, 0x1f, R9 ;  /* 0x0000001fff167819 */ /* 0x001fc80000011409 */
[----:B------:R-:W-:-:S04]  /*12f0*/  LEA.HI R10, R22, R9, RZ, 0x2 ;  /* 0x00000009160a7211 */ /* 0x000fc800078f10ff */
[----:B------:R-:W-:Y:S02]  /*1300*/  LOP3.LUT R24, R10, 0xfffffffc, RZ, 0xc0, !PT ;  /* 0xfffffffc0a187812 */ /* 0x000fe400078ec0ff */
[----:B------:R-:W-:-:S03]  /*1310*/  SHF.R.S32.HI R10, RZ, 0x2, R10 ;  /* 0x00000002ff0a7819 */ /* 0x000fc6000001140a */
[----:B------:R-:W-:-:S05]  /*1320*/  IMAD.IADD R23, R9, 0x1, -R24 ;  /* 0x0000000109177824 */ /* 0x000fca00078e0a18 */
[----:B------:R-:W-:Y:S02]  /*1330*/  ISETP.GT.U32.AND P2, PT, R18, R23, PT ;  /* 0x000000171200720c */ /* 0x000fe40003f44070 */
[----:B------:R-:W-:Y:S02]  /*1340*/  SHF.R.S32.HI R18, RZ, 0x1f, R23 ;  /* 0x0000001fff127819 */ /* 0x000fe40000011417 */
[----:B------:R-:W-:Y:S02]  /*1350*/  IADD3 R32, P0, R23, UR8, RZ ;  /* 0x0000000817207c10 */ /* 0x000fe4000ff1e0ff */
[----:B------:R-:W-:Y:S02]  /*1360*/  ISETP.GT.AND.EX P2, PT, R7, R18, PT, P2 ;  /* 0x000000120700720c */ /* 0x000fe40003f44320 */
[C---:B------:R-:W-:Y:S02]  /*1370*/  IADD3 R7, R10.reuse, 0x20, RZ ;  /* 0x000000200a077810 */ /* 0x040fe40007ffe0ff */
[----:B------:R-:W-:-:S02]  /*1380*/  ISETP.GE.OR P3, PT, R10, c[0x0][0x314], !P2 ;  /* 0x0000c5000a007a0c */ /* 0x000fc40005766670 */
[----:B------:R-:W-:Y:S02]  /*1390*/  ISETP.GE.OR P2, PT, R7, c[0x0][0x314], !P2 ;  /* 0x0000c50007007a0c */ /* 0x000fe40005746670 */
[----:B------:R-:W-:-:S09]  /*13a0*/  IADD3.X R33, R18, UR7, RZ, P0, !PT ;  /* 0x0000000712217c10 */ /* 0x000fd200087fe4ff */
[----:B------:R-:W-:Y:S02]  /*13b0*/  @!P3 SHF.R.S32.HI R25, RZ, 0x1f, R10 ;  /* 0x0000001fff19b819 */ /* 0x000fe4000001140a */
[----:B------:R-:W-:Y:S01]  /*13c0*/  @!P2 SHF.R.S32.HI R19, RZ, 0x1f, R7 ;  /* 0x0000001fff13a819 */ /* 0x000fe20000011407 */
[--C-:B------:R-:W-:Y:S02]  /*13d0*/  @!P2 IMAD.MOV.U32 R26, RZ, RZ, R32.reuse ;  /* 0x000000ffff1aa224 */ /* 0x100fe400078e0020 */
[-C--:B------:R-:W-:Y:S02]  /*13e0*/  @!P3 IMAD R18, R25, R12.reuse, RZ ;  /* 0x0000000c1912b224 */ /* 0x080fe400078e02ff */
[--C-:B------:R-:W-:Y:S02]  /*13f0*/  @!P2 IMAD.MOV.U32 R27, RZ, RZ, R33.reuse ;  /* 0x000000ffff1ba224 */ /* 0x100fe400078e0021 */
[----:B------:R-:W-:Y:S02]  /*1400*/  @!P2 IMAD R24, R19, R12, RZ ;  /* 0x0000000c1318a224 */ /* 0x000fe400078e02ff */
[----:B------:R-:W-:-:S04]  /*1410*/  @!P3 IMAD.WIDE.U32 R32, R12, R10, R32 ;  /* 0x0000000a0c20b225 */ /* 0x000fc800078e0020 */
[----:B------:R-:W-:Y:S01]  /*1420*/  @!P3 IMAD R18, R10, R5, R18 ;  /* 0x000000050a12b224 */ /* 0x000fe200078e0212 */
[----:B------:R-:W-:Y:S01]  /*1430*/  @!P3 LEA R30, P1, R32, c[0x0][0x208], 0x2 ;  /* 0x00008200201eba11 */ /* 0x000fe200078210ff */
[----:B------:R-:W-:-:S04]  /*1440*/  @!P2 IMAD.WIDE.U32 R26, R12, R7, R26 ;  /* 0x000000070c1aa225 */ /* 0x000fc800078e001a */
[----:B------:R-:W-:Y:S01]  /*1450*/  @!P2 IMAD R7, R7, R5, R24 ;  /* 0x000000050707a224 */ /* 0x000fe200078e0218 */
[----:B------:R-:W-:Y:S01]  /*1460*/  @!P2 LEA R24, P0, R26, c[0x0][0x208], 0x2 ;  /* 0x000082001a18aa11 */ /* 0x000fe200078010ff */
[----:B------:R-:W-:Y:S02]  /*1470*/  @!P3 IMAD.IADD R18, R33, 0x1, R18 ;  /* 0x000000012112b824 */ /* 0x000fe400078e0212 */
[----:B------:R-:W-:Y:S02]  /*1480*/  @!P2 IMAD.IADD R7, R27, 0x1, R7 ;  /* 0x000000011b07a824 */ /* 0x000fe400078e0207 */
[----:B------:R-:W-:Y:S01]  /*1490*/  IMAD.MOV.U32 R19, RZ, RZ, -0x800000 ;  /* 0xff800000ff137424 */ /* 0x000fe200078e00ff */
[----:B------:R-:W-:Y:S01]  /*14a0*/  @!P3 LEA.HI.X R31, R32, c[0x0][0x20c], R18, 0x2, P1 ;  /* 0x00008300201fba11 */ /* 0x000fe200008f1412 */
[----:B------:R-:W-:Y:S01]  /*14b0*/  IMAD.MOV.U32 R18, RZ, RZ, -0x800000 ;  /* 0xff800000ff127424 */ /* 0x000fe200078e00ff */
[----:B------:R-:W-:-:S03]  /*14c0*/  @!P2 LEA.HI.X R25, R26, c[0x0][0x20c], R7, 0x2, P0 ;  /* 0x000083001a19aa11 */ /* 0x000fc600000f1407 */
[----:B------:R-:W2:Y:S04]  /*14d0*/  @!P3 LDG.E R19, [R30.64] ;  /* 0x0000000a1e13b981 */ /* 0x000ea8000c1e1900 */
[----:B------:R0:W3:Y:S01]  /*14e0*/  @!P2 LDG.E R18, [R24.64] ;  /* 0x0000000a1812a981 */ /* 0x0000e2000c1e1900 */
[C---:B------:R-:W-:Y:S01]  /*14f0*/  ISETP.GT.AND P0, PT, R9.reuse, 0xff, PT ;  /* 0x000000ff0900780c */ /* 0x040fe20003f04270 */
[----:B------:R-:W-:Y:S01]  /*1500*/  IMAD R23, R10, 0x5, R23 ;  /* 0x000000050a177824 */ /* 0x000fe200078e0217 */
[----:B------:R-:W-:Y:S01]  /*1510*/  ISETP.GT.AND P2, PT, R9, 0x7f, PT ;  /* 0x0000007f0900780c */ /* 0x000fe20003f44270 */
[----:B------:R-:W-:Y:S01]  /*1520*/  IMAD.MOV.U32 R33, RZ, RZ, -0x800000 ;  /* 0xff800000ff217424 */ /* 0x000fe200078e00ff */
[----:B------:R-:W-:Y:S01]  /*1530*/  LEA.HI R7, R22, R9, RZ, 0x5 ;  /* 0x0000000916077211 */ /* 0x000fe200078f28ff */
[----:B------:R-:W-:Y:S01]  /*1540*/  IMAD.MOV.U32 R34, RZ, RZ, -0x800000 ;  /* 0xff800000ff227424 */ /* 0x000fe200078e00ff */
[----:B------:R-:W-:Y:S01]  /*1550*/  IABS R10, c[0x0][0x214] ;  /* 0x00008500000a7a13 */ /* 0x000fe20000000000 */
[----:B------:R-:W-:Y:S01]  /*1560*/  ULDC.U8 UR4, c[0x0][0x329] ;  /* 0x0000ca4000047ab9 */ /* 0x000fe20000000000 */
[----:B------:R-:W-:Y:S01]  /*1570*/  LOP3.LUT R36, R7, 0xffffffe0, RZ, 0xc0, !PT ;  /* 0xffffffe007247812 */ /* 0x000fe200078ec0ff */
[----:B------:R-:W-:Y:S01]  /*1580*/  BSSY B1, `(.L_x_60) ;  /* 0x000025f000017945 */ /* 0x000fe20003800000 */
[----:B------:R-:W-:Y:S01]  /*1590*/  SHF.R.S32.HI R7, RZ, 0x5, R7 ;  /* 0x00000005ff077819 */ /* 0x000fe20000011407 */
[----:B------:R-:W0:Y:S01]  /*15a0*/  I2F.RP R28, R10 ;  /* 0x0000000a001c7306 */ /* 0x000e220000209400 */
[----:B------:R-:W-:Y:S01]  /*15b0*/  ISETP.GT.AND P4, PT, R2, RZ, PT ;  /* 0x000000ff0200720c */ /* 0x000fe20003f84270 */
[----:B------:R-:W-:-:S02]  /*15c0*/  IMAD.IADD R36, R9, 0x1, -R36 ;  /* 0x0000000109247824 */ /* 0x000fc400078e0a24 */
[----:B------:R-:W-:Y:S02]  /*15d0*/  IMAD.MOV.U32 R32, RZ, RZ, 0x7f800000 ;  /* 0x7f800000ff207424 */ /* 0x000fe400078e00ff */
[----:B------:R-:W-:Y:S02]  /*15e0*/  IMAD R27, R36, 0x5, R7 ;  /* 0x00000005241b7824 */ /* 0x000fe400078e0207 */
[----:B0-----:R-:W0:Y:S02]  /*15f0*/  MUFU.RCP R24, R28 ;  /* 0x0000001c00187308 */ /* 0x001e240000001000 */
[----:B0-----:R-:W-:Y:S01]  /*1600*/  IADD3 R24, R24, 0xffffffe, RZ ;  /* 0x0ffffffe18187810 */ /* 0x001fe20007ffe0ff */
[----:B--2---:R-:W-:Y:S04]  /*1610*/  @!P0 STS [R23.X4], R19 ;  /* 0x0000001317008388 */ /* 0x004fe80000004800 */
[----:B---3--:R0:W-:Y:S04]  /*1620*/  @!P2 STS [R23.X4+0x280], R18 ;  /* 0x000280121700a388 */ /* 0x0081e80000004800 */
[----:B------:R-:W-:Y:S01]  /*1630*/  BAR.SYNC.DEFER_BLOCKING 0x0 ;  /* 0x0000000000007b1d */ /* 0x000fe20000010000 */
[----:B0-----:R-:W-:-:S02]  /*1640*/  IABS R18, R8 ;  /* 0x0000000800127213 */ /* 0x001fc40000000000 */
[----:B------:R-:W-:-:S03]  /*1650*/  LOP3.LUT R8, R8, c[0x0][0x214], RZ, 0x3c, !PT ;  /* 0x0000850008087a12 */ /* 0x000fc600078e3cff */
[----:B------:R-:W-:Y:S04]  /*1660*/  @!P2 LDS R33, [R27.X4] ;  /* 0x000000001b21a984 */ /* 0x000fe80000004800 */
[----:B------:R-:W0:Y:S02]  /*1670*/  @!P2 LDS R34, [R27.X4+0x280] ;  /* 0x000280001b22a984 */ /* 0x000e240000004800 */
[----:B0-----:R-:W-:-:S05]  /*1680*/  FMNMX.FTZ R25, R33, R34, !PT ;  /* 0x0000002221197209 */ /* 0x001fca0007810000 */
[----:B------:R-:W0:Y:S02]  /*1690*/  SHFL.BFLY PT, R22, R25, 0x10, 0x1f ;  /* 0x0e001f0019167f89 */ /* 0x000e2400000e0000 */
[----:B0-----:R-:W-:Y:S02]  /*16a0*/  FMNMX.FTZ R22, R25, R22, !PT ;  /* 0x0000001619167209 */ /* 0x001fe40007810000 */
[----:B------:R-:W0:Y:S03]  /*16b0*/  F2I.FTZ.U32.TRUNC.NTZ R25, R24 ;  /* 0x0000001800197305 */ /* 0x000e26000021f000 */
[----:B------:R-:W1:Y:S01]  /*16c0*/  SHFL.BFLY PT, R31, R22, 0x8, 0x1f ;  /* 0x0d001f00161f7f89 */ /* 0x000e6200000e0000 */
[----:B0-----:R-:W-:Y:S02]  /*16d0*/  IMAD.MOV R19, RZ, RZ, -R25 ;  /* 0x000000ffff137224 */ /* 0x001fe400078e0a19 */
[----:B------:R-:W-:-:S02]  /*16e0*/  IMAD.MOV.U32 R24, RZ, RZ, RZ ;  /* 0x000000ffff187224 */ /* 0x000fc400078e00ff */
[----:B------:R-:W-:-:S04]  /*16f0*/  IMAD R19, R19, R10, RZ ;  /* 0x0000000a13137224 */ /* 0x000fc800078e02ff */
[----:B------:R-:W-:Y:S01]  /*1700*/  IMAD.HI.U32 R19, R25, R19, R24 ;  /* 0x0000001319137227 */ /* 0x000fe200078e0018 */
[----:B-1----:R-:W-:-:S05]  /*1710*/  FMNMX.FTZ R31, R22, R31, !PT ;  /* 0x0000001f161f7209 */ /* 0x002fca0007810000 */
[----:B------:R-:W-:Y:S01]  /*1720*/  IMAD.HI.U32 R19, R19, R18, RZ ;  /* 0x0000001213137227 */ /* 0x000fe200078e00ff */
[----:B------:R-:W0:Y:S03]  /*1730*/  SHFL.BFLY PT, R26, R31, 0x4, 0x1f ;  /* 0x0c801f001f1a7f89 */ /* 0x000e2600000e0000 */
[----:B------:R-:W-:-:S04]  /*1740*/  IMAD.MOV R25, RZ, RZ, -R19 ;  /* 0x000000ffff197224 */ /* 0x000fc800078e0a13 */
[----:B------:R-:W-:-:S05]  /*1750*/  IMAD R25, R10, R25, R18 ;  /* 0x000000190a197224 */ /* 0x000fca00078e0212 */
[----:B------:R-:W-:Y:S02]  /*1760*/  ISETP.GT.U32.AND P0, PT, R10, R25, PT ;  /* 0x000000190a00720c */ /* 0x000fe40003f04070 */
[----:B0-----:R-:W-:-:S11]  /*1770*/  FMNMX.FTZ R26, R31, R26, !PT ;  /* 0x0000001a1f1a7209 */ /* 0x001fd60007810000 */
[----:B------:R-:W-:Y:S01]  /*1780*/  @!P0 IMAD.IADD R25, R25, 0x1, -R10 ;  /* 0x0000000119198824 */ /* 0x000fe200078e0a0a */
[----:B------:R-:W-:Y:S02]  /*1790*/  @!P0 IADD3 R19, R19, 0x1, RZ ;  /* 0x0000000113138810 */ /* 0x000fe40007ffe0ff */
[----:B------:R-:W-:Y:S01]  /*17a0*/  ISETP.NE.AND P0, PT, RZ, c[0x0][0x214], PT ;  /* 0x00008500ff007a0c */ /* 0x000fe20003f05270 */
[----:B------:R-:W0:Y:S01]  /*17b0*/  SHFL.BFLY PT, R23, R26, 0x2, 0x1f ;  /* 0x0c401f001a177f89 */ /* 0x000e2200000e0000 */
[----:B------:R-:W-:-:S13]  /*17c0*/  ISETP.GE.U32.AND P3, PT, R25, R10, PT ;  /* 0x0000000a1900720c */ /* 0x000fda0003f66070 */
[----:B------:R-:W-:Y:S02]  /*17d0*/  @P3 IADD3 R19, R19, 0x1, RZ ;  /* 0x0000000113133810 */ /* 0x000fe40007ffe0ff */
[----:B0-----:R-:W-:-:S05]  /*17e0*/  FMNMX.FTZ R23, R26, R23, !PT ;  /* 0x000000171a177209 */ /* 0x001fca0007810000 */
[----:B------:R-:W0:Y:S02]  /*17f0*/  SHFL.BFLY PT, R22, R23, 0x1, 0x1f ;  /* 0x0c201f0017167f89 */ /* 0x000e2400000e0000 */
[----:B0-----:R-:W-:-:S04]  /*1800*/  FMNMX.FTZ R22, R23, R22, !PT ;  /* 0x0000001617167209 */ /* 0x001fc80007810000 */
[----:B------:R-:W-:-:S04]  /*1810*/  FSETP.NEU.FTZ.AND P1, PT, R22, -INF , PT ;  /* 0xff8000001600780b */ /* 0x000fc80003f3d000 */
[----:B------:R-:W-:Y:S02]  /*1820*/  FSEL R18, R22, RZ, P1 ;  /* 0x000000ff16127208 */ /* 0x000fe40000800000 */
[----:B------:R-:W-:Y:S02]  /*1830*/  ISETP.GE.AND P1, PT, R8, RZ, PT ;  /* 0x000000ff0800720c */ /* 0x000fe40003f26270 */
[----:B------:R-:W-:Y:S01]  /*1840*/  SHF.R.S32.HI R8, RZ, 0x1f, R2 ;  /* 0x0000001fff087819 */ /* 0x000fe20000011402 */
[----:B------:R-:W-:Y:S01]  /*1850*/  FADD.FTZ R22, -R18, R33 ;  /* 0x0000002112167221 */ /* 0x000fe20000010100 */
[----:B------:R-:W-:Y:S01]  /*1860*/  LEA.HI.SX32 R2, R2, 0x1, 0x1 ;  /* 0x0000000102027811 */ /* 0x000fe200078f0aff */
[----:B------:R-:W-:Y:S02]  /*1870*/  FADD.FTZ R10, -R18, R34 ;  /* 0x00000022120a7221 */ /* 0x000fe40000010100 */
[----:B------:R-:W-:Y:S02]  /*1880*/  FMUL.FTZ R22, R22, 1.4426950216293334961 ;  /* 0x3fb8aa3b16167820 */ /* 0x000fe40000410000 */
[----:B------:R-:W-:-:S02]  /*1890*/  FMUL.FTZ R10, R10, 1.4426950216293334961 ;  /* 0x3fb8aa3b0a0a7820 */ /* 0x000fc40000410000 */
[----:B------:R-:W-:Y:S01]  /*18a0*/  @!P4 IMAD.MOV R2, RZ, RZ, R8 ;  /* 0x000000ffff02c224 */ /* 0x000fe200078e0208 */
[----:B------:R-:W-:Y:S01]  /*18b0*/  IABS R8, c[0x0][0x1c0] ;  /* 0x0000700000087a13 */ /* 0x000fe20000000000 */
[----:B------:R-:W-:Y:S01]  /*18c0*/  MUFU.EX2 R22, R22 ;  /* 0x0000001600167308 */ /* 0x000fe20000000800 */
[----:B------:R-:W-:Y:S01]  /*18d0*/  @!P1 IMAD.MOV R19, RZ, RZ, -R19 ;  /* 0x000000ffff139224 */ /* 0x000fe200078e0a13 */
[----:B------:R-:W-:-:S05]  /*18e0*/  @!P0 LOP3.LUT R19, RZ, c[0x0][0x214], RZ, 0x33, !PT ;  /* 0x00008500ff138a12 */ /* 0x000fca00078e33ff */
[----:B------:R-:W-:Y:S01]  /*18f0*/  IMAD R2, R2, R19, RZ ;  /* 0x0000001302027224 */ /* 0x000fe200078e02ff */
[----:B------:R-:W0:Y:S04]  /*1900*/  MUFU.EX2 R31, R10 ;  /* 0x0000000a001f7308 */ /* 0x000e280000000800 */
[-C--:B------:R-:W-:Y:S02]  /*1910*/  IABS R19, R2.reuse ;  /* 0x0000000200137213 */ /* 0x080fe40000000000 */
[----:B------:R-:W-:Y:S02]  /*1920*/  IABS R28, R2 ;  /* 0x00000002001c7213 */ /* 0x000fe40000000000 */
[----:B------:R-:W1:Y:S01]  /*1930*/  I2F.U32.RP R25, R8 ;  /* 0x0000000800197306 */ /* 0x000e620000209000 */
[----:B------:R-:W-:-:S02]  /*1940*/  ISETP.NE.AND P6, PT, R2, RZ, PT ;  /* 0x000000ff0200720c */ /* 0x000fc40003fc5270 */
[----:B------:R-:W-:Y:S02]  /*1950*/  IMAD.MOV R28, RZ, RZ, -R28 ;  /* 0x000000ffff1c7224 */ /* 0x000fe400078e0a1c */
[----:B0-----:R-:W-:-:S03]  /*1960*/  FADD.FTZ R31, R22, R31 ;  /* 0x0000001f161f7221 */ /* 0x001fc60000010000 */
[----:B------:R-:W0:Y:S02]  /*1970*/  I2F.RP R22, R19 ;  /* 0x0000001300167306 */ /* 0x000e240000209400 */
[----:B------:R-:W2:Y:S06]  /*1980*/  SHFL.BFLY PT, R24, R31, 0x10, 0x1f ;  /* 0x0e001f001f187f89 */ /* 0x000eac00000e0000 */
[----:B-1----:R-:W1:Y:S08]  /*1990*/  MUFU.RCP R38, R25 ;  /* 0x0000001900267308 */ /* 0x002e700000001000 */
[----:B0-----:R-:W0:Y:S01]  /*19a0*/  MUFU.RCP R10, R22 ;  /* 0x00000016000a7308 */ /* 0x001e220000001000 */
[----:B-1----:R-:W-:Y:S01]  /*19b0*/  IADD3 R38, R38, 0xffffffe, RZ ;  /* 0x0ffffffe26267810 */ /* 0x002fe20007ffe0ff */
[----:B--2---:R-:W-:-:S06]  /*19c0*/  FADD.FTZ R24, R31, R24 ;  /* 0x000000181f187221 */ /* 0x004fcc0000010000 */
[----:B------:R1:W-:Y:S01]  /*19d0*/  F2I.FTZ.U32.TRUNC.NTZ R39, R38 ;  /* 0x0000002600277305 */ /* 0x0003e2000021f000 */
[----:B------:R-:W2:Y:S01]  /*19e0*/  SHFL.BFLY PT, R23, R24, 0x8, 0x1f ;  /* 0x0d001f0018177f89 */ /* 0x000ea200000e0000 */
[----:B0-----:R-:W-:Y:S01]  /*19f0*/  IADD3 R42, R10, 0xffffffe, RZ ;  /* 0x0ffffffe0a2a7810 */ /* 0x001fe20007ffe0ff */
[----:B------:R-:W-:Y:S01]  /*1a00*/  IMAD.IADD R22, R6, 0x1, R19 ;  /* 0x0000000106167824 */ /* 0x000fe200078e0213 */
[----:B------:R-:W-:-:S04]  /*1a10*/  IABS R6, R4 ;  /* 0x0000000400067213 */ /* 0x000fc80000000000 */
[----:B------:R-:W0:Y:S01]  /*1a20*/  F2I.FTZ.U32.TRUNC.NTZ R43, R42 ;  /* 0x0000002a002b7305 */ /* 0x000e22000021f000 */
[----:B------:R-:W-:Y:S01]  /*1a30*/  LOP3.LUT R4, R4, c[0x0][0x1c0], RZ, 0x3c, !PT ;  /* 0x0000700004047a12 */ /* 0x000fe200078e3cff */
[----:B-1----:R-:W-:Y:S02]  /*1a40*/  IMAD.MOV.U32 R38, RZ, RZ, RZ ;  /* 0x000000ffff267224 */ /* 0x002fe400078e00ff */
[----:B0-----:R-:W-:Y:S02]  /*1a50*/  IMAD.MOV R10, RZ, RZ, -R43 ;  /* 0x000000ffff0a7224 */ /* 0x001fe400078e0a2b */
[----:B------:R-:W-:Y:S02]  /*1a60*/  IMAD.MOV.U32 R42, RZ, RZ, RZ ;  /* 0x000000ffff2a7224 */ /* 0x000fe400078e00ff */
[----:B--2---:R-:W-:Y:S01]  /*1a70*/  FADD.FTZ R23, R24, R23 ;  /* 0x0000001718177221 */ /* 0x004fe20000010000 */
[----:B------:R-:W-:Y:S01]  /*1a80*/  IABS R24, R22 ;  /* 0x0000001600187213 */ /* 0x000fe20000000000 */
[----:B------:R-:W-:Y:S01]  /*1a90*/  IMAD R31, R10, R19, RZ ;  /* 0x000000130a1f7224 */ /* 0x000fe200078e02ff */
[----:B------:R-:W-:-:S02]  /*1aa0*/  IABS R10, c[0x0][0x1c0] ;  /* 0x00007000000a7a13 */ /* 0x000fc40000000000 */
[----:B------:R-:W0:Y:S01]  /*1ab0*/  SHFL.BFLY PT, R26, R23, 0x4, 0x1f ;  /* 0x0c801f00171a7f89 */ /* 0x000e2200000e0000 */
[----:B------:R-:W-:-:S04]  /*1ac0*/  IMAD.HI.U32 R31, R43, R31, R42 ;  /* 0x0000001f2b1f7227 */ /* 0x000fc800078e002a */
[----:B------:R-:W-:Y:S02]  /*1ad0*/  IMAD.MOV R10, RZ, RZ, -R10 ;  /* 0x000000ffff0a7224 */ /* 0x000fe400078e0a0a */
[----:B------:R-:W-:-:S04]  /*1ae0*/  IMAD.HI.U32 R31, R31, R24, RZ ;  /* 0x000000181f1f7227 */ /* 0x000fc800078e00ff */
[----:B------:R-:W-:-:S05]  /*1af0*/  IMAD R28, R31, R28, R24 ;  /* 0x0000001c1f1c7224 */ /* 0x000fca00078e0218 */
[----:B------:R-:W-:Y:S01]  /*1b00*/  ISETP.GT.U32.AND P3, PT, R19, R28, PT ;  /* 0x0000001c1300720c */ /* 0x000fe20003f64070 */
[----:B0-----:R-:W-:Y:S02]  /*1b10*/  FADD.FTZ R26, R23, R26 ;  /* 0x0000001a171a7221 */ /* 0x001fe40000010000 */
[----:B------:R-:W-:-:S03]  /*1b20*/  IMAD.MOV R23, RZ, RZ, -R39 ;  /* 0x000000ffff177224 */ /* 0x000fc600078e0a27 */
[----:B------:R-:W0:Y:S01]  /*1b30*/  SHFL.BFLY PT, R25, R26, 0x2, 0x1f ;  /* 0x0c401f001a197f89 */ /* 0x000e2200000e0000 */
[----:B------:R-:W-:-:S06]  /*1b40*/  IMAD R23, R23, R8, RZ ;  /* 0x0000000817177224 */ /* 0x000fcc00078e02ff */
[----:B------:R-:W-:Y:S01]  /*1b50*/  @!P3 IADD3 R31, R31, 0x1, RZ ;  /* 0x000000011f1fb810 */ /* 0x000fe20007ffe0ff */
[----:B------:R-:W-:Y:S02]  /*1b60*/  @!P3 IMAD.IADD R28, R28, 0x1, -R19 ;  /* 0x000000011c1cb824 */ /* 0x000fe400078e0a13 */
[----:B------:R-:W-:-:S03]  /*1b70*/  IMAD.HI.U32 R23, R39, R23, R38 ;  /* 0x0000001727177227 */ /* 0x000fc600078e0026 */
[----:B------:R-:W-:-:S03]  /*1b80*/  ISETP.GE.U32.AND P4, PT, R28, R19, PT ;  /* 0x000000131c00720c */ /* 0x000fc60003f86070 */
[----:B------:R-:W-:-:S04]  /*1b90*/  IMAD.HI.U32 R35, R23, R6, RZ ;  /* 0x0000000617237227 */ /* 0x000fc800078e00ff */
[----:B------:R-:W-:Y:S01]  /*1ba0*/  IMAD R37, R35, R10, R6 ;  /* 0x0000000a23257224 */ /* 0x000fe200078e0206 */
[C---:B------:R-:W-:Y:S01]  /*1bb0*/  LOP3.LUT R6, R22.reuse, R19, RZ, 0x3c, !PT ;  /* 0x0000001316067212 */ /* 0x040fe200078e3cff */
[----:B------:R-:W-:Y:S01]  /*1bc0*/  IMAD.HI.U32 R23, R23, R24, RZ ;  /* 0x0000001817177227 */ /* 0x000fe200078e00ff */
[----:B------:R-:W-:Y:S02]  /*1bd0*/  LOP3.LUT R22, R22, c[0x0][0x1c0], RZ, 0x3c, !PT ;  /* 0x0000700016167a12 */ /* 0x000fe400078e3cff */
[----:B------:R-:W-:Y:S01]  /*1be0*/  ISETP.GE.AND P5, PT, R6, RZ, PT ;  /* 0x000000ff0600720c */ /* 0x000fe20003fa6270 */
[----:B------:R-:W-:Y:S01]  /*1bf0*/  IMAD R39, R23, R10, R24 ;  /* 0x0000000a17277224 */ /* 0x000fe200078e0218 */
[----:B------:R-:W-:Y:S01]  /*1c00*/  ISETP.GT.U32.AND P0, PT, R8, R37, PT ;  /* 0x000000250800720c */ /* 0x000fe20003f04070 */
[----:B0-----:R-:W-:Y:S01]  /*1c10*/  FADD.FTZ R25, R26, R25 ;  /* 0x000000191a197221 */ /* 0x001fe20000010000 */
[----:B------:R-:W-:Y:S02]  /*1c20*/  @P4 IADD3 R31, R31, 0x1, RZ ;  /* 0x000000011f1f4810 */ /* 0x000fe40007ffe0ff */
[----:B------:R-:W-:-:S02]  /*1c30*/  ISETP.GT.U32.AND P1, PT, R8, R39, PT ;  /* 0x000000270800720c */ /* 0x000fc40003f24070 */
[----:B------:R-:W0:Y:S01]  /*1c40*/  SHFL.BFLY PT, R6, R25, 0x1, 0x1f ;  /* 0x0c201f0019067f89 */ /* 0x000e2200000e0000 */
[----:B------:R-:W-:Y:S02]  /*1c50*/  ISETP.GT.AND P4, PT, R3, RZ, PT ;  /* 0x000000ff0300720c */ /* 0x000fe40003f84270 */
[----:B------:R-:W-:Y:S02]  /*1c60*/  SHF.R.S32.HI R10, RZ, 0x1f, R3 ;  /* 0x0000001fff0a7819 */ /* 0x000fe40000011403 */
[----:B------:R-:W-:Y:S01]  /*1c70*/  @!P5 IMAD.MOV R31, RZ, RZ, -R31 ;  /* 0x000000ffff1fd224 */ /* 0x000fe200078e0a1f */
[----:B------:R-:W-:Y:S01]  /*1c80*/  @!P6 LOP3.LUT R31, RZ, R19, RZ, 0x33, !PT ;  /* 0x00000013ff1fe212 */ /* 0x000fe200078e33ff */
[--C-:B------:R-:W-:Y:S01]  /*1c90*/  @!P0 IMAD.IADD R37, R37, 0x1, -R8.reuse ;  /* 0x0000000125258824 */ /* 0x100fe200078e0a08 */
[----:B------:R-:W-:Y:S02]  /*1ca0*/  @!P0 IADD3 R35, R35, 0x1, RZ ;  /* 0x0000000123238810 */ /* 0x000fe40007ffe0ff */
[----:B------:R-:W-:Y:S01]  /*1cb0*/  ISETP.GE.AND P0, PT, R4, RZ, PT ;  /* 0x000000ff0400720c */ /* 0x000fe20003f06270 */
[----:B------:R-:W-:Y:S01]  /*1cc0*/  IMAD.MOV.U32 R4, RZ, RZ, c[0x0][0x214] ;  /* 0x00008500ff047624 */ /* 0x000fe200078e00ff */
[----:B------:R-:W-:Y:S01]  /*1cd0*/  ISETP.GE.U32.AND P3, PT, R37, R8, PT ;  /* 0x000000082500720c */ /* 0x000fe20003f66070 */
[----:B------:R-:W-:Y:S01]  /*1ce0*/  @!P1 IMAD.IADD R39, R39, 0x1, -R8 ;  /* 0x0000000127279824 */ /* 0x000fe200078e0a08 */
[----:B------:R-:W-:-:S02]  /*1cf0*/  @!P1 IADD3 R23, R23, 0x1, RZ ;  /* 0x0000000117179810 */ /* 0x000fc40007ffe0ff */
[----:B------:R-:W-:Y:S02]  /*1d00*/  ISETP.GE.AND P1, PT, R22, RZ, PT ;  /* 0x000000ff1600720c */ /* 0x000fe40003f26270 */
[----:B------:R-:W-:Y:S02]  /*1d10*/  ISETP.GE.U32.AND P5, PT, R39, R8, PT ;  /* 0x000000082700720c */ /* 0x000fe40003fa6070 */
[----:B------:R-:W-:Y:S01]  /*1d20*/  LEA.HI.SX32 R8, R3, 0x1, 0x1 ;  /* 0x0000000103087811 */ /* 0x000fe200078f0aff */
[----:B------:R-:W-:Y:S01]  /*1d30*/  @!P4 IMAD.MOV R8, RZ, RZ, R10 ;  /* 0x000000ffff08c224 */ /* 0x000fe200078e020a */
[----:B------:R-:W-:Y:S02]  /*1d40*/  LOP3.LUT R10, RZ, c[0x0][0x1c0], RZ, 0x33, !PT ;  /* 0x00007000ff0a7a12 */ /* 0x000fe400078e33ff */
[----:B------:R-:W-:Y:S01]  /*1d50*/  SHF.R.S32.HI R24, RZ, 0x1f, R2 ;  /* 0x0000001fff187819 */ /* 0x000fe20000011402 */
[----:B0-----:R-:W-:Y:S01]  /*1d60*/  FADD.FTZ R6, R25, R6 ;  /* 0x0000000619067221 */ /* 0x001fe20000010000 */
[----:B------:R-:W-:-:S02]  /*1d70*/  @P3 IADD3 R35, R35, 0x1, RZ ;  /* 0x0000000123233810 */ /* 0x000fc40007ffe0ff */
[----:B------:R-:W-:Y:S02]  /*1d80*/  ISETP.NE.AND P3, PT, RZ, UR4, PT ;  /* 0x00000004ff007c0c */ /* 0x000fe4000bf65270 */
[----:B------:R-:W-:Y:S01]  /*1d90*/  FSETP.NE.FTZ.AND P4, PT, R6, RZ, PT ;  /* 0x000000ff0600720b */ /* 0x000fe20003f95000 */
[----:B------:R-:W-:Y:S01]  /*1da0*/  @!P0 IMAD.MOV R35, RZ, RZ, -R35 ;  /* 0x000000ffff238224 */ /* 0x000fe200078e0a23 */
[----:B------:R-:W-:Y:S02]  /*1db0*/  @P5 IADD3 R23, R23, 0x1, RZ ;  /* 0x0000000117175810 */ /* 0x000fe40007ffe0ff */
[C---:B------:R-:W-:Y:S02]  /*1dc0*/  LOP3.LUT P5, RZ, R9.reuse, 0x1f, RZ, 0xc0, !PT ;  /* 0x0000001f09ff7812 */ /* 0x040fe400078ac0ff */
[----:B------:R-:W-:Y:S01]  /*1dd0*/  ISETP.GT.AND P0, PT, R2, RZ, PT ;  /* 0x000000ff0200720c */ /* 0x000fe20003f04270 */
[----:B------:R-:W-:Y:S01]  /*1de0*/  @!P1 IMAD.MOV R23, RZ, RZ, -R23 ;  /* 0x000000ffff179224 */ /* 0x000fe200078e0a17 */
[----:B------:R-:W-:-:S02]  /*1df0*/  ISETP.GT.OR P5, PT, R9, 0x7f, P5 ;  /* 0x0000007f0900780c */ /* 0x000fc40002fa4670 */
[----:B------:R-:W-:Y:S02]  /*1e00*/  ISETP.NE.AND P1, PT, RZ, c[0x0][0x1c0], PT ;  /* 0x00007000ff007a0c */ /* 0x000fe40003f25270 */
[----:B------:R-:W-:Y:S01]  /*1e10*/  SEL R4, R4, 0x1, !P3 ;  /* 0x0000000104047807 */ /* 0x000fe20005800000 */
[----:B------:R0:W1:Y:S01]  /*1e20*/  @P4 MUFU.LG2 R19, R6 ;  /* 0x0000000600134308 */ /* 0x0000620000000c00 */
[C---:B------:R-:W-:Y:S02]  /*1e30*/  SEL R35, R10.reuse, R35, !P1 ;  /* 0x000000230a237207 */ /* 0x040fe40004800000 */
[----:B------:R-:W-:Y:S02]  /*1e40*/  SEL R23, R10, R23, !P1 ;  /* 0x000000170a177207 */ /* 0x000fe40004800000 */
[----:B------:R-:W-:Y:S01]  /*1e50*/  ISETP.LT.U32.AND P1, PT, R20, R31, PT ;  /* 0x0000001f1400720c */ /* 0x000fe20003f21070 */
[-C--:B------:R-:W-:Y:S01]  /*1e60*/  IMAD R35, R35, R4.reuse, RZ ;  /* 0x0000000423237224 */ /* 0x080fe200078e02ff */
[----:B------:R-:W-:Y:S01]  /*1e70*/  SHF.R.S32.HI R9, RZ, 0x1f, R31 ;  /* 0x0000001fff097819 */ /* 0x000fe2000001141f */
[----:B------:R-:W-:Y:S01]  /*1e80*/  IMAD R23, R23, R4, RZ ;  /* 0x0000000417177224 */ /* 0x000fe200078e02ff */
[----:B------:R-:W-:Y:S01]  /*1e90*/  LEA.HI.SX32 R22, R2, 0x1, 0x1 ;  /* 0x0000000102167811 */ /* 0x000fe200078f0aff */
[----:B------:R-:W-:Y:S01]  /*1ea0*/  @!P0 IMAD.MOV R22, RZ, RZ, R24 ;  /* 0x000000ffff168224 */ /* 0x000fe200078e0218 */
[----:B------:R-:W-:Y:S01]  /*1eb0*/  ISETP.LT.AND.EX P1, PT, R21, R9, PT, P1 ;  /* 0x000000091500720c */ /* 0x000fe20003f21310 */
[----:B------:R-:W-:-:S03]  /*1ec0*/  IMAD R8, R8, R35, RZ ;  /* 0x0000002308087224 */ /* 0x000fc600078e02ff */
[----:B------:R-:W-:Y:S01]  /*1ed0*/  SEL R10, R20, R31, P1 ;  /* 0x0000001f140a7207 */ /* 0x000fe20000800000 */
[----:B0-----:R-:W-:Y:S01]  /*1ee0*/  IMAD R6, R23, R22, RZ ;  /* 0x0000001617067224 */ /* 0x001fe200078e02ff */
[----:B------:R-:W-:Y:S01]  /*1ef0*/  SEL R9, R21, R9, P1 ;  /* 0x0000000915097207 */ /* 0x000fe20000800000 */
[----:B-1----:R-:W-:Y:S01]  /*1f00*/  @P4 FFMA.FTZ R32, R19, 0.69314718246459960938, R18 ;  /* 0x3f31721813204823 */ /* 0x002fe20000010012 */
[----:B------:R-:W-:Y:S05]  /*1f10*/  @P5 BRA `(.L_x_61) ;  /* 0x00001c5000005947 */ /* 0x000fea0003800000 */
[----:B------:R-:W-:Y:S01]  /*1f20*/  ULDC.U8 UR4, c[0x0][0x328] ;  /* 0x0000ca0000047ab9 */ /* 0x000fe20000000000 */
[C---:B------:R-:W-:Y:S02]  /*1f30*/  IADD3 R38, P0, R7.reuse, UR8, RZ ;  /* 0x0000000807267c10 */ /* 0x040fe4000ff1e0ff */
        /* <DEDUP_REMOVED lines=34> */
[----:B------:R-:W-:Y:S05]  /*2160*/  CALL.REL.NOINC `($__internal_1_$__cuda_sm20_div_s64) ;  /* 0x0000228000007944 */ /* 0x000fea0003c00000 */
        /* <DEDUP_REMOVED lines=9> */
.L_x_64:
        /* <DEDUP_REMOVED lines=22> */
.L_x_65:
[----:B------:R-:W-:Y:S05]  /*2360*/  BSYNC B0 ;  /* 0x0000000000007941 */ /* 0x000fea0003800000 */
.L_x_63:
        /* <DEDUP_REMOVED lines=19> */
.L_x_67:
        /* <DEDUP_REMOVED lines=22> */
.L_x_68:
[----:B------:R-:W-:Y:S05]  /*2600*/  BSYNC B0 ;  /* 0x0000000000007941 */ /* 0x000fea0003800000 */
.L_x_66:
        /* <DEDUP_REMOVED lines=11> */
[----:B------:R-:W-:Y:S05]  /*26c0*/  CALL.REL.NOINC `($__internal_1_$__cuda_sm20_div_s64) ;  /* 0x00001d2000007944 */ /* 0x000fea0003c00000 */
[----:B------:R-:W-:-:S04]  /*26d0*/  IADD3 R19, P0, RZ, -R20, RZ ;  /* 0x80000014ff137210 */ /* 0x000fc80007f1e0ff */
[----:B------:R-:W-:Y:S01]  /*26e0*/  IADD3.X R18, RZ, ~R21, RZ, P0, !PT ;  /* 0x80000015ff127210 */ /* 0x000fe200007fe4ff */
[----:B------:R-:W-:-:S04]  /*26f0*/  IMAD.WIDE.U32 R42, R5, R19, R42 ;  /* 0x00000013052a7225 */ /* 0x000fc800078e002a */
[----:B------:R-:W-:-:S04]  /*2700*/  IMAD R18, R18, R5, RZ ;  /* 0x0000000512127224 */ /* 0x000fc800078e02ff */
[----:B------:R-:W-:-:S05]  /*2710*/  IMAD R4, R4, R19, R18 ;  /* 0x0000001304047224 */ /* 0x000fca00078e0212 */
[----:B------:R-:W-:Y:S01]  /*2720*/  IADD3 R4, R43, R4, RZ ;  /* 0x000000042b047210 */ /* 0x000fe20007ffe0ff */
[----:B------:R-:W-:Y:S05]  /*2730*/  BRA `(.L_x_71) ;  /* 0x0000016000007947 */ /* 0x000fea0003800000 */
.L_x_70:
        /* <DEDUP_REMOVED lines=22> */
.L_x_71:
[----:B------:R-:W-:Y:S05]  /*28a0*/  BSYNC B0 ;  /* 0x0000000000007941 */ /* 0x000fea0003800000 */
.L_x_69:
[-C--:B------:R-:W-:Y:S01]  /*28b0*/  IMAD R5, R41, R17.reuse, RZ ;  /* 0x0000001129057224 */ /* 0x080fe200078e02ff */
[----:B------:R-:W-:Y:S01]  /*28c0*/  SHF.R.S32.HI R19, RZ, 0x1f, R29 ;  /* 0x0000001fff137819 */ /* 0x000fe2000001141d */
[C---:B------:R-:W-:Y:S01]  /*28d0*/  IMAD.WIDE.U32 R46, R40.reuse, R17, RZ ;  /* 0x00000011282e7225 */ /* 0x040fe200078e00ff */
[----:B------:R-:W-:Y:S01]  /*28e0*/  ULDC.U8 UR6, c[0x0][0x329] ;  /* 0x0000ca4000067ab9 */ /* 0x000fe20000000000 */
[----:B------:R-:W-:Y:S01]  /*28f0*/  BSSY B0, `(.L_x_72) ;  /* 0x0000046000007945 */ /* 0x000fe20003800000 */
[----:B------:R-:W-:Y:S01]  /*2900*/  UISETP.NE.AND UP0, UPT, UR6, URZ, UPT ;  /* 0x0000003f0600728c */ /* 0x000fe2000bf05270 */
[----:B------:R-:W-:Y:S01]  /*2910*/  IMAD R5, R40, R16, R5 ;  /* 0x0000001028057224 */ /* 0x000fe200078e0205 */
[----:B------:R-:W-:Y:S01]  /*2920*/  ULDC.64 UR4, c[0x0][0x210] ;  /* 0x0000840000047ab9 */ /* 0x000fe20000000a00 */
[----:B------:R-:W-:Y:S01]  /*2930*/  IMAD R0, R0, R29, RZ ;  /* 0x0000001d00007224 */ /* 0x000fe200078e02ff */
[----:B------:R-:W-:Y:S02]  /*2940*/  UIMAD UR4, UR4, UR5, URZ ;  /* 0x00000005040472a4 */ /* 0x000fe4000f8e023f */
[----:B------:R-:W-:Y:S01]  /*2950*/  IADD3 R18, R47, R5, RZ ;  /* 0x000000052f127210 */ /* 0x000fe20007ffe0ff */
[----:B------:R-:W-:Y:S01]  /*2960*/  IMAD R19, R19, R38, R0 ;  /* 0x0000002613137224 */ /* 0x000fe200078e0200 */
[----:B------:R-:W-:Y:S01]  /*2970*/  USEL UR5, UR5, 0x1, !UP0 ;  /* 0x0000000105057887 */ /* 0x000fe2000c000000 */
[----:B------:R-:W-:Y:S01]  /*2980*/  IMAD.WIDE.U32 R38, R38, R29, RZ ;  /* 0x0000001d26267225 */ /* 0x000fe200078e00ff */
[----:B------:R-:W-:-:S02]  /*2990*/  USHF.R.S32.HI UR9, URZ, 0x1f, UR4 ;  /* 0x0000001f3f097899 */ /* 0x000fc40008011404 */
[----:B------:R-:W-:Y:S01]  /*29a0*/  USHF.R.S32.HI UR6, URZ, 0x1f, UR5 ;  /* 0x0000001f3f067899 */ /* 0x000fe20008011405 */
[-C--:B------:R-:W-:Y:S02]  /*29b0*/  IMAD R25, R18, R15.reuse, RZ ;  /* 0x0000000f12197224 */ /* 0x080fe400078e02ff */
[----:B------:R-:W-:Y:S02]  /*29c0*/  IMAD R23, R4, UR4, RZ ;  /* 0x0000000404177c24 */ /* 0x000fe4000f8e02ff */
[----:B------:R-:W-:Y:S02]  /*29d0*/  IMAD R25, R14, R46, R25 ;  /* 0x0000002e0e197224 */ /* 0x000fe400078e0219 */
[----:B------:R-:W-:-:S04]  /*29e0*/  IMAD.WIDE.U32 R46, R46, R15, RZ ;  /* 0x0000000f2e2e7225 */ /* 0x000fc800078e00ff */
[----:B------:R-:W-:Y:S01]  /*29f0*/  IMAD R5, R21, UR5, RZ ;  /* 0x0000000515057c24 */ /* 0x000fe2000f8e02ff */
[----:B------:R-:W-:Y:S01]  /*2a00*/  IADD3 R25, R47, R25, RZ ;  /* 0x000000192f197210 */ /* 0x000fe20007ffe0ff */
[C---:B------:R-:W-:Y:S02]  /*2a10*/  IMAD R21, R42.reuse, UR9, R23 ;  /* 0x000000092a157c24 */ /* 0x040fe4000f8e0217 */
[----:B------:R-:W-:Y:S01]  /*2a20*/  IMAD.WIDE.U32 R42, R42, UR4, RZ ;  /* 0x000000042a2a7c25 */ /* 0x000fe2000f8e00ff */
[----:B------:R-:W-:-:S03]  /*2a30*/  LOP3.LUT R0, R49, R25, RZ, 0xfc, !PT ;  /* 0x0000001931007212 */ /* 0x000fc600078efcff */
[----:B------:R-:W-:Y:S01]  /*2a40*/  IMAD R5, R20, UR6, R5 ;  /* 0x0000000614057c24 */ /* 0x000fe2000f8e0205 */
[----:B------:R-:W-:Y:S01]  /*2a50*/  ISETP.NE.U32.AND P0, PT, R0, RZ, PT ;  /* 0x000000ff0000720c */ /* 0x000fe20003f05070 */
[----:B------:R-:W-:Y:S01]  /*2a60*/  IMAD.WIDE.U32 R40, R20, UR5, RZ ;  /* 0x0000000514287c25 */ /* 0x000fe2000f8e00ff */
[----:B------:R-:W-:Y:S02]  /*2a70*/  IADD3 R0, R39, R19, RZ ;  /* 0x0000001327007210 */ /* 0x000fe40007ffe0ff */
[----:B------:R-:W-:Y:S01]  /*2a80*/  IADD3 R4, R43, R21, RZ ;  /* 0x000000152b047210 */ /* 0x000fe20007ffe0ff */
[----:B------:R-:W-:Y:S01]  /*2a90*/  IMAD R3, R3, UR4, RZ ;  /* 0x0000000403037c24 */ /* 0x000fe2000f8e02ff */
[----:B------:R-:W-:Y:S01]  /*2aa0*/  IADD3 R5, R41, R5, RZ ;  /* 0x0000000529057210 */ /* 0x000fe20007ffe0ff */
[----:B------:R-:W-:-:S06]  /*2ab0*/  IMAD R2, R2, UR4, RZ ;  /* 0x0000000402027c24 */ /* 0x000fcc000f8e02ff */
[----:B------:R-:W-:Y:S05]  /*2ac0*/  @!P0 BRA `(.L_x_73) ;  /* 0x0000011000008947 */ /* 0x000fea0003800000 */
[----:B------:R-:W-:Y:S01]  /*2ad0*/  IMAD.MOV.U32 R24, RZ, RZ, R48 ;  /* 0x000000ffff187224 */ /* 0x000fe200078e0030 */
[----:B------:R-:W-:Y:S01]  /*2ae0*/  MOV R19, R49 ;  /* 0x0000003100137202 */ /* 0x000fe20000000f00 */
[----:B------:R-:W-:Y:S01]  /*2af0*/  IMAD.MOV.U32 R28, RZ, RZ, R46 ;  /* 0x000000ffff1c7224 */ /* 0x000fe200078e002e */
[----:B------:R-:W-:Y:S02]  /*2b00*/  MOV R26, 0x2b20 ;  /* 0x00002b20001a7802 */ /* 0x000fe40000000f00 */
[----:B------:R-:W-:Y:S05]  /*2b10*/  CALL.REL.NOINC `($__internal_1_$__cuda_sm20_div_s64) ;  /* 0x000018d000007944 */ /* 0x000fea0003c00000 */
        /* <DEDUP_REMOVED lines=12> */
.L_x_73:
        /* <DEDUP_REMOVED lines=23> */
.L_x_74:
[----:B------:R-:W-:Y:S05]  /*2d50*/  BSYNC B0 ;  /* 0x0000000000007941 */ /* 0x000fea0003800000 */
.L_x_72:
        /* <DEDUP_REMOVED lines=18> */
.L_x_76:
        /* <DEDUP_REMOVED lines=22> */
.L_x_77:
[----:B------:R-:W-:Y:S05]  /*2fe0*/  BSYNC B0 ;  /* 0x0000000000007941 */ /* 0x000fea0003800000 */
.L_x_75:
        /* <DEDUP_REMOVED lines=22> */
.L_x_79:
        /* <DEDUP_REMOVED lines=23> */
.L_x_80:
[----:B------:R-:W-:Y:S05]  /*32c0*/  BSYNC B0 ;  /* 0x0000000000007941 */ /* 0x000fea0003800000 */
.L_x_78:
        /* <DEDUP_REMOVED lines=38> */
.L_x_82:
        /* <DEDUP_REMOVED lines=23> */
.L_x_83:
[----:B------:R-:W-:Y:S05]  /*36a0*/  BSYNC B0 ;  /* 0x0000000000007941 */ /* 0x000fea0003800000 */
.L_x_81:
        /* <DEDUP_REMOVED lines=29> */
.L_x_85:
        /* <DEDUP_REMOVED lines=23> */
.L_x_86:
[----:B------:R-:W-:Y:S05]  /*39f0*/  BSYNC B0 ;  /* 0x0000000000007941 */ /* 0x000fea0003800000 */
.L_x_84:
        /* <DEDUP_REMOVED lines=20> */
.L_x_62:
[----:B------:R-:W-:-:S04]  /*3b40*/  LEA R2, P0, R38, c[0x0][0x200], 0x2 ;  /* 0x0000800026027a11 */ /* 0x000fc800078010ff */
[----:B------:R-:W-:-:S05]  /*3b50*/  LEA.HI.X R3, R38, c[0x0][0x204], R39, 0x2, P0 ;  /* 0x0000810026037a11 */ /* 0x000fca00000f1427 */
[----:B------:R0:W-:Y:S04]  /*3b60*/  STG.E [R2.64], R32 ;  /* 0x0000002002007986 */ /* 0x0001e8000c10190a */
.L_x_61:
[----:B------:R-:W-:Y:S05]  /*3b70*/  BSYNC B1 ;  /* 0x0000000000017941 */ /* 0x000fea0003800000 */
.L_x_60:
[C---:B------:R-:W-:Y:S01]  /*3b80*/  ISETP.GE.OR P0, PT, R36.reuse, c[0x0][0x314], P2 ;  /* 0x0000c50024007a0c */ /* 0x040fe20001706670 */
[----:B0-----:R-:W-:Y:S01]  /*3b90*/  IMAD.MOV.U32 R2, RZ, RZ, c[0x0][0x314] ;  /* 0x0000c500ff027624 */ /* 0x001fe200078e00ff */
[C---:B------:R-:W-:Y:S01]  /*3ba0*/  IADD3 R0, R36.reuse, 0x20, RZ ;  /* 0x0000002024007810 */ /* 0x040fe20007ffe0ff */
[----:B------:R-:W-:Y:S01]  /*3bb0*/  HFMA2.MMA R5, -RZ, RZ, 0, 0 ;  /* 0x00000000ff057435 */ /* 0x000fe200000001ff */
[----:B------:R-:W-:Y:S02]  /*3bc0*/  IMAD.SHL.U32 R36, R36, 0x4, RZ ;  /* 0x0000000424247824 */ /* 0x000fe400078e00ff */
[----:B------:R-:W-:-:S07]  /*3bd0*/  ISETP.GE.OR P2, PT, R0, c[0x0][0x314], P2 ;  /* 0x0000c50000007a0c */ /* 0x000fce0001746670 */
[----:B------:R-:W-:-:S04]  /*3be0*/  @!P0 FADD.FTZ R0, -R32, R33 ;  /* 0x0000002120008221 */ /* 0x000fc80000010100 */
[----:B------:R-:W-:Y:S02]  /*3bf0*/  @!P0 FMUL.FTZ R0, R0, 1.4426950216293334961 ;  /* 0x3fb8aa3b00008820 */ /* 0x000fe40000410000 */
[----:B------:R-:W-:Y:S02]  /*3c00*/  @!P2 FADD.FTZ R32, -R32, R34 ;  /* 0x000000222020a221 */ /* 0x000fe40000010100 */
[----:B------:R-:W0:Y:S02]  /*3c10*/  @!P0 MUFU.EX2 R4, R0 ;  /* 0x0000000000048308 */ /* 0x000e240000000800 */
[----:B------:R-:W-:-:S06]  /*3c20*/  @!P2 FMUL.FTZ R6, R32, 1.4426950216293334961 ;  /* 0x3fb8aa3b2006a820 */ /* 0x000fcc0000410000 */
[----:B------:R-:W1:Y:S01]  /*3c30*/  @!P2 MUFU.EX2 R6, R6 ;  /* 0x000000060006a308 */ /* 0x000e620000000800 */
[----:B0-----:R0:W-:Y:S01]  /*3c40*/  @!P0 STS [R27.X4], R4 ;  /* 0x000000041b008388 */ /* 0x0011e20000004800 */
[----:B------:R-:W-:Y:S02]  /*3c50*/  ISETP.GE.AND P0, PT, R2, 0x1, PT ;  /* 0x000000010200780c */ /* 0x000fe40003f06270 */
[----:B------:R-:W-:Y:S01]  /*3c60*/  CS2R R2, SRZ ;  /* 0x0000000000027805 */ /* 0x000fe2000001ff00 */
[----:B------:R-:W-:Y:S01]  /*3c70*/  MOV R0, RZ ;  /* 0x000000ff00007202 */ /* 0x000fe20000000f00 */
[----:B-1----:R0:W-:Y:S04]  /*3c80*/  @!P2 STS [R27.X4+0x280], R6 ;  /* 0x000280061b00a388 */ /* 0x0021e80000004800 */
        /* <DEDUP_REMOVED lines=19> */
.L_x_90:
[----:B------:R-:W-:Y:S01]  /*3dc0*/  BSSY B0, `(.L_x_88) ;  /* 0x0000007000007945 */ /* 0x000fe20003800000 */
[----:B------:R-:W-:-:S05]  /*3dd0*/  @P2 BRA `(.L_x_89) ;  /* 0x0000005000002947 */ /* 0x000fca0003800000 */
[----:B------:R-:W-:Y:S01]  /*3de0*/  ISETP.GE.AND P0, PT, R36, c[0x0][0x220], PT ;  /* 0x0000880024007a0c */ /* 0x000fe20003f06270 */
[----:B------:R-:W-:Y:S01]  /*3df0*/  CS2R R8, SRZ ;  /* 0x0000000000087805 */ /* 0x000fe2000001ff00 */
[----:B------:R-:W-:Y:S11]  /*3e00*/  CS2R R10, SRZ ;  /* 0x00000000000a7805 */ /* 0x000ff6000001ff00 */
[----:B------:R-:W-:Y:S05]  /*3e10*/  @!P0 MOV R15, R13 ;  /* 0x0000000d000f8202 */ /* 0x000fea0000000f00 */
[----:B------:R0:W5:Y:S02]  /*3e20*/  @!P0 LDG.E.128 R8, [R14.64] ;  /* 0x0000000a0e088981 */ /* 0x000164000c1e1d00 */
.L_x_89:
[----:B------:R-:W-:Y:S05]  /*3e30*/  BSYNC B0 ;  /* 0x0000000000007941 */ /* 0x000fea0003800000 */
.L_x_88:
        /* <DEDUP_REMOVED lines=11> */
.L_x_87:
        /* <DEDUP_REMOVED lines=80> */
        .weak           $__internal_1_$__cuda_sm20_div_s64
        .type           $__internal_1_$__cuda_sm20_div_s64,@function
        .size           $__internal_1_$__cuda_sm20_div_s64,(.L_x_8161 - $__internal_1_$__cuda_sm20_div_s64)
$__internal_1_$__cuda_sm20_div_s64:
        /* <DEDUP_REMOVED lines=33> */
[----:B------:R-:W-:Y:S02]  /*4600*/  IMAD.X R24, RZ, RZ, ~R19, P0 ;  /* 0x000000ffff187224 */ /* 0x000fe400000e0e13 */
[----:B------:R-:W-:-:S04]  /*4610*/  IMAD.HI.U32 R31, P5, R23, R22, R30 ;  /* 0x00000016171f7227 */ /* 0x000fc800078a001e */
[CC--:B------:R-:W-:Y:S02]  /*4620*/  IMAD R22, R23.reuse, R20.reuse, RZ ;  /* 0x0000001417167224 */ /* 0x0c0fe400078e02ff */
[----:B------:R-:W-:-:S03]  /*4630*/  IMAD.HI.U32 R20, R23, R20, RZ ;  /* 0x0000001417147227 */ /* 0x000fc600078e00ff */
[----:B------:R-:W-:Y:S01]  /*4640*/  IADD3 R22, P4, R22, R31, RZ ;  /* 0x0000001f16167210 */ /* 0x000fe20007f9e0ff */
[----:B------:R-:W-:Y:S01]  /*4650*/  IMAD.X R23, R20, 0x1, R23, P6 ;  /* 0x0000000114177824 */ /* 0x000fe200030e0617 */
[----:B------:R-:W-:Y:S01]  /*4660*/  SEL R20, R24, R19, !P1 ;  /* 0x0000001318147207 */ /* 0x000fe20004800000 */
[----:B------:R-:W-:Y:S02]  /*4670*/  IMAD.MOV.U32 R31, RZ, RZ, RZ ;  /* 0x000000ffff1f7224 */ /* 0x000fe400078e00ff */
[----:B------:R-:W-:Y:S01]  /*4680*/  IMAD.HI.U32 R30, R22, R21, RZ ;  /* 0x00000015161e7227 */ /* 0x000fe200078e00ff */
[----:B------:R-:W-:-:S05]  /*4690*/  IADD3.X R23, RZ, RZ, R23, P4, P5 ;  /* 0x000000ffff177210 */ /* 0x000fca00027ea417 */
        /* <DEDUP_REMOVED lines=10> */
[CC--:B------:R-:W-:Y:S01]  /*4740*/  ISETP.GE.U32.AND P4, PT, R21.reuse, R44.reuse, PT ;  /* 0x0000002c1500720c */ /* 0x0c0fe20003f86070 */
[-C--:B------:R-:W-:Y:S01]  /*4750*/  IMAD R23, R30, R44.reuse, R23 ;  /* 0x0000002c1e177224 */ /* 0x080fe200078e0217 */
[----:B------:R-:W-:-:S03]  /*4760*/  IADD3 R22, P1, R21, -R44, RZ ;  /* 0x8000002c15167210 */ /* 0x000fc60007f3e0ff */
[----:B------:R-:W-:Y:S01]  /*4770*/  IMAD.X R20, R20, 0x1, ~R23, P0 ;  /* 0x0000000114147824 */ /* 0x000fe200000e0e17 */
[----:B------:R-:W-:-:S03]  /*4780*/  IADD3 R24, P0, R31, 0x1, RZ ;  /* 0x000000011f187810 */ /* 0x000fc60007f1e0ff */
[C---:B------:R-:W-:Y:S01]  /*4790*/  IMAD.X R23, R20.reuse, 0x1, ~R45, P1 ;  /* 0x0000000114177824 */ /* 0x040fe200008e0e2d */
[----:B------:R-:W-:-:S04]  /*47a0*/  ISETP.GE.U32.AND.EX P4, PT, R20, R45, PT, P4 ;  /* 0x0000002d1400720c */ /* 0x000fc80003f86140 */
[----:B------:R-:W-:Y:S01]  /*47b0*/  SEL R22, R22, R21, P4 ;  /* 0x0000001516167207 */ /* 0x000fe20002000000 */
[----:B------:R-:W-:Y:S01]  /*47c0*/  IMAD.X R21, RZ, RZ, R30, P0 ;  /* 0x000000ffff157224 */ /* 0x000fe200000e061e */
[----:B------:R-:W-:Y:S02]  /*47d0*/  SEL R24, R24, R31, P4 ;  /* 0x0000001f18187207 */ /* 0x000fe40002000000 */
[----:B------:R-:W-:Y:S02]  /*47e0*/  SEL R23, R23, R20, P4 ;  /* 0x0000001417177207 */ /* 0x000fe40002000000 */
[----:B------:R-:W-:Y:S02]  /*47f0*/  ISETP.GE.U32.AND P0, PT, R22, R44, PT ;  /* 0x0000002c1600720c */ /* 0x000fe40003f06070 */
[----:B------:R-:W-:Y:S02]  /*4800*/  SEL R21, R21, R30, P4 ;  /* 0x0000001e15157207 */ /* 0x000fe40002000000 */
[----:B------:R-:W-:-:S02]  /*4810*/  IADD3 R31, P1, R24, 0x1, RZ ;  /* 0x00000001181f7810 */ /* 0x000fc40007f3e0ff */
[----:B------:R-:W-:Y:S01]  /*4820*/  ISETP.GE.U32.AND.EX P0, PT, R23, R45, PT, P0 ;  /* 0x0000002d1700720c */ /* 0x000fe20003f06100 */
[----:B------:R-:W-:Y:S01]  /*4830*/  IMAD.MOV.U32 R23, RZ, RZ, 0x0 ;  /* 0x00000000ff177424 */ /* 0x000fe200078e00ff */
[-C--:B------:R-:W-:Y:S02]  /*4840*/  IADD3.X R20, RZ, R21.reuse, RZ, P1, !PT ;  /* 0x00000015ff147210 */ /* 0x080fe40000ffe4ff */
[----:B------:R-:W-:Y:S02]  /*4850*/  SEL R31, R31, R24, P0 ;  /* 0x000000181f1f7207 */ /* 0x000fe40000000000 */
[----:B------:R-:W-:Y:S02]  /*4860*/  SEL R21, R20, R21, P0 ;  /* 0x0000001514157207 */ /* 0x000fe40000000000 */
[----:B------:R-:W-:Y:S02]  /*4870*/  LOP3.LUT R22, R25, R19, RZ, 0x3c, !PT ;  /* 0x0000001319167212 */ /* 0x000fe400078e3cff */
[----:B------:R-:W-:-:S02]  /*4880*/  IADD3 R20, P1, RZ, -R31, RZ ;  /* 0x8000001fff147210 */ /* 0x000fc40007f3e0ff */
[----:B------:R-:W-:Y:S02]  /*4890*/  ISETP.GE.AND P4, PT, R22, RZ, PT ;  /* 0x000000ff1600720c */ /* 0x000fe40003f86270 */
[----:B------:R-:W-:Y:S01]  /*48a0*/  ISETP.NE.U32.AND P0, PT, R28, RZ, PT ;  /* 0x000000ff1c00720c */ /* 0x000fe20003f05070 */
[----:B------:R-:W-:Y:S01]  /*48b0*/  IMAD.X R22, RZ, RZ, ~R21, P1 ;  /* 0x000000ffff167224 */ /* 0x000fe200008e0e15 */
[----:B------:R-:W-:Y:S02]  /*48c0*/  SEL R20, R20, R31, !P4 ;  /* 0x0000001f14147207 */ /* 0x000fe40006000000 */
[----:B------:R-:W-:Y:S02]  /*48d0*/  ISETP.NE.AND.EX P0, PT, R25, RZ, PT, P0 ;  /* 0x000000ff1900720c */ /* 0x000fe40003f05300 */
[----:B------:R-:W-:Y:S02]  /*48e0*/  SEL R22, R22, R21, !P4 ;  /* 0x0000001516167207 */ /* 0x000fe40006000000 */
[----:B------:R-:W-:-:S02]  /*48f0*/  SEL R20, R20, 0xffffffff, P0 ;  /* 0xffffffff14147807 */ /* 0x000fc40000000000 */
[----:B------:R-:W-:Y:S01]  /*4900*/  SEL R21, R22, 0xffffffff, P0 ;  /* 0xffffffff16157807 */ /* 0x000fe20000000000 */
[----:B------:R-:W-:-:S04]  /*4910*/  IMAD.MOV.U32 R22, RZ, RZ, R26 ;  /* 0x000000ffff167224 */ /* 0x000fc800078e001a */
[----:B------:R-:W-:Y:S05]  /*4920*/  RET.REL.NODEC R22 `(_ZN5flash32flash_fwd_splitkv_combine_kernelI23Flash_fwd_kernel_traitsILi128ELi64ELi128ELi4ELb0ELb0EN7cutlass6half_tE19Flash_kernel_traitsILi128ELi64ELi128ELi4ES3_EELi4ELi6ELb0EEEvNS_16Flash_fwd_paramsE) ;  /* 0xffffb6d016007950 */ /* 0x000fea0003c3ffff */
.L_x_91:
        /* <DEDUP_REMOVED lines=13> */
.L_x_8161:


//--------------------- .text._ZN5flash32flash_fwd_splitkv_combine_kernelI23Flash_fwd_kernel_traitsILi128ELi64ELi128ELi4ELb0ELb0EN7cutlass6half_tE19Flash_kernel_traitsILi128ELi64ELi128ELi4ES3_EELi4ELi5ELb0EEEvNS_16Flash_fwd_paramsE --------------------------
	.section	.text._ZN5flash32flash_fwd_splitkv_combine_kernelI23Flash_fwd_kernel_traitsILi128ELi64ELi128ELi4ELb0ELb0EN7cutlass6half_tE19Flash_kernel_traitsILi128ELi64ELi128ELi4ES3_EELi4ELi5ELb0EEEvNS_16Flash_fwd_paramsE,"ax",@progbits
	.sectioninfo	@"SHI_REGISTERS=52"
	.align	128
        .global         _ZN5flash32flash_fwd_splitkv_combine_kernelI23Flash_fwd_kernel_traitsILi128ELi64ELi128ELi4ELb0ELb0EN7cutlass6half_tE19Flash_kernel_traitsILi128ELi64ELi128ELi4ES3_EELi4ELi5ELb0EEEvNS_16Flash_fwd_paramsE
        .type           _ZN5flash32flash_fwd_splitkv_combine_kernelI23Flash_fwd_kernel_traitsILi128ELi64ELi128ELi4ELb0ELb0EN7cutlass6half_tE19Flash_kernel_traitsILi128ELi64ELi128ELi4ES3_EELi4ELi5ELb0EEEvNS_16Flash_fwd_paramsE,@function
        .size           _ZN5flash32flash_fwd_splitkv_combine_kernelI23Flash_fwd_kernel_traitsILi128ELi64ELi128ELi4ELb0ELb0EN7cutlass6half_tE19Flash_kernel_traitsILi128ELi64ELi128ELi4ES3_EELi4ELi5ELb0EEEvNS_16Flash_fwd_paramsE,(.L_x_8162 - _ZN5flash32flash_fwd_splitkv_combine_kernelI23Flash_fwd_kernel_traitsILi128ELi64ELi128ELi4ELb0ELb0EN7cutlass6half_tE19Flash_kernel_traitsILi128ELi64ELi128ELi4ES3_EELi4ELi5ELb0EEEvNS_16Flash_fwd_paramsE)
        .other          _ZN5flash32flash_fwd_splitkv_combine_kernelI23Flash_fwd_kernel_traitsILi128ELi64ELi128ELi4ELb0ELb0EN7cutlass6half_tE19Flash_kernel_traitsILi128ELi64ELi128ELi4ES3_EELi4ELi5ELb0EEEvNS_16Flash_fwd_paramsE,@"STO_CUDA_ENTRY STV_DEFAULT"
_ZN5flash32flash_fwd_splitkv_combine_kernelI23Flash_fwd_kernel_traitsILi128ELi64ELi128ELi4ELb0ELb0EN7cutlass6half_tE19Flash_kernel_traitsILi128ELi64ELi128ELi4ES3_EELi4ELi5ELb0EEEvNS_16Flash_fwd_paramsE:
.text._ZN5flash32flash_fwd_splitkv_combine_kernelI23Flash_fwd_kernel_traitsILi128ELi64ELi128ELi4ELb0ELb0EN7cutlass6half_tE19Flash_kernel_traitsILi128ELi64ELi128ELi4ES3_EELi4ELi5ELb0EEEvNS_16Flash_fwd_paramsE:
        /* <DEDUP_REMOVED lines=23> */
[----:B------:R-:W-:Y:S05]  /*0170*/  CALL.REL.NOINC `($__internal_2_$__cuda_sm20_div_s64) ;  /* 0x000041d000007944 */ /* 0x000fea0003c00000 */
[----:B------:R-:W-:Y:S05]  /*0180*/  BRA `(.L_x_93) ;  /* 0x0000013000007947 */ /* 0x000fea0003800000 */
.L_x_92:
[----:B------:R-:W0:Y:S01]  /*0190*/  I2F.U32.RP R4, R30 ;  /* 0x0000001e00047306 */ /* 0x000e220000209000 */
[----:B------:R-:W-:Y:S01]  /*01a0*/  IMAD.MOV.U32 R8, RZ, RZ, RZ ;  /* 0x000000ffff087224 */ /* 0x000fe200078e00ff */
[----:B------:R-:W-:Y:S01]  /*01b0*/  ISETP.NE.U32.AND P0, PT, R30, RZ, PT ;  /* 0x000000ff1e00720c */ /* 0x000fe20003f05070 */
[----:B------:R-:W-:-:S05]  /*01c0*/  HFMA2.MMA R21, -RZ, RZ, 0, 0 ;  /* 0x00000000ff157435 */ /* 0x000fca00000001ff */
        /* <DEDUP_REMOVED lines=15> */
.L_x_93:
        /* <DEDUP_REMOVED lines=9> */
[----:B------:R-:W-:Y:S01]  /*0350*/  MOV R17, R21 ;  /* 0x0000001500117202 */ /* 0x000fe20000000f00 */
[----:B------:R-:W-:Y:S01]  /*0360*/  IMAD.MOV.U32 R24, RZ, RZ, R3 ;  /* 0x000000ffff187224 */ /* 0x000fe200078e0003 */
[----:B------:R-:W-:Y:S02]  /*0370*/  MOV R22, 0x390 ;  /* 0x0000039000167802 */ /* 0x000fe40000000f00 */
[----:B------:R-:W-:Y:S05]  /*0380*/  CALL.REL.NOINC `($__internal_2_$__cuda_sm20_div_s64) ;  /* 0x00003fc000007944 */ /* 0x000fea0003c00000 */
[----:B------:R-:W-:Y:S02]  /*0390*/  MOV R28, R20 ;  /* 0x00000014001c7202 */ /* 0x000fe40000000f00 */
[----:B------:R-:W-:Y:S01]  /*03a0*/  MOV R29, R21 ;  /* 0x00000015001d7202 */ /* 0x000fe20000000f00 */
[----:B------:R-:W-:Y:S05]  /*03b0*/  BRA `(.L_x_96) ;  /* 0x0000013000007947 */ /* 0x000fea0003800000 */
.L_x_95:
        /* <DEDUP_REMOVED lines=19> */
.L_x_96:
[----:B------:R-:W-:Y:S05]  /*04f0*/  BSYNC B0 ;  /* 0x0000000000007941 */ /* 0x000fea0003800000 */
.L_x_94:
        /* <DEDUP_REMOVED lines=13> */
[----:B------:R-:W-:-:S04]  /*05d0*/  IMAD.HI.U32 R11, R11, R6, R10 ;  /* 0x000000060b0b7227 */ /* 0x000fc800078e000a */
[----:B------:R-:W-:-:S04]  /*05e0*/  IMAD.MOV.U32 R6, RZ, RZ, R4 ;  /* 0x000000ffff067224 */ /* 0x000fc800078e0004 */
        /* <DEDUP_REMOVED lines=8> */
[----:B------:R-:W-:-:S04]  /*0670*/  LOP3.LUT R4, R2, R9, RZ, 0x3c, !PT ;  /* 0x0000000902047212 */ /* 0x000fc800078e3cff */
[----:B------:R-:W-:-:S07]  /*0680*/  ISETP.GE.AND P0, PT, R4, RZ, PT ;  /* 0x000000ff0400720c */ /* 0x000fce0003f06270 */
[----:B------:R-:W-:-:S06]  /*0690*/  @P2 IADD3 R8, R8, 0x1, RZ ;  /* 0x0000000108082810 */ /* 0x000fcc0007ffe0ff */
[----:B------:R-:W-:Y:S01]  /*06a0*/  @!P0 IMAD.MOV R8, RZ, RZ, -R8 ;  /* 0x000000ffff088224 */ /* 0x000fe200078e0a08 */
[----:B------:R-:W-:-:S04]  /*06b0*/  @!P1 LOP3.LUT R8, RZ, R9, RZ, 0x33, !PT ;  /* 0x00000009ff089212 */ /* 0x000fc800078e33ff */
[----:B------:R-:W-:Y:S02]  /*06c0*/  ISETP.LT.U32.AND P0, PT, R3, R8, PT ;  /* 0x000000080300720c */ /* 0x000fe40003f01070 */
[----:B------:R-:W-:-:S04]  /*06d0*/  SHF.R.S32.HI R4, RZ, 0x1f, R8 ;  /* 0x0000001fff047819 */ /* 0x000fc80000011408 */
[----:B------:R-:W-:-:S04]  /*06e0*/  ISETP.LT.AND.EX P0, PT, R23, R4, PT, P0 ;  /* 0x000000041700720c */ /* 0x000fc80003f01300 */
[----:B------:R-:W-:Y:S02]  /*06f0*/  SEL R15, R23, R4, P0 ;  /* 0x00000004170f7207 */ /* 0x000fe40000000000 */
        /* <DEDUP_REMOVED lines=11> */
.L_x_98:
        /* <DEDUP_REMOVED lines=19> */
.L_x_99:
[----:B------:R-:W-:Y:S05]  /*08e0*/  BSYNC B0 ;  /* 0x0000000000007941 */ /* 0x000fea0003800000 */
.L_x_97:
[----:B------:R-:W-:Y:S01]  /*08f0*/  IABS R6, c[0x0][0x214] ;  /* 0x0000850000067a13 */ /* 0x000fe20000000000 */
[----:B------:R-:W-:Y:S01]  /*0900*/  IMAD.MOV.U32 R8, RZ, RZ, RZ ;  /* 0x000000ffff087224 */ /* 0x000fe200078e00ff */
[----:B------:R-:W-:Y:S01]  /*0910*/  ULDC UR4, c[0x0][0x214] ;  /* 0x0000850000047ab9 */ /* 0x000fe20000000800 */
[----:B------:R-:W-:Y:S01]  /*0920*/  BSSY B0, `(.L_x_100) ;  /* 0x000005d000007945 */ /* 0x000fe20003800000 */
[----:B------:R-:W0:Y:S01]  /*0930*/  I2F.RP R11, R6 ;  /* 0x00000006000b7306 */ /* 0x000e220000209400 */
[----:B------:R-:W-:Y:S02]  /*0940*/  UISETP.LT.AND UP0, UPT, URZ, UR4, UPT ;  /* 0x000000043f00728c */ /* 0x000fe4000bf01270 */
[----:B------:R-:W-:Y:S02]  /*0950*/  USHF.R.S32.HI UR5, URZ, 0x1f, UR4 ;  /* 0x0000001f3f057899 */ /* 0x000fe40008011404 */
[----:B------:R-:W-:-:S07]  /*0960*/  ULEA.HI.SX32 UR4, UR4, 0x1, 0x1 ;  /* 0x0000000104047891 */ /* 0x000fce000f8f0a3f */
[----:B------:R-:W-:Y:S01]  /*0970*/  @!UP0 UIADD3 UR4, UR5, URZ, URZ ;  /* 0x0000003f05048290 */ /* 0x000fe2000fffe03f */
[----:B0-----:R-:W0:Y:S02]  /*0980*/  MUFU.RCP R10, R11 ;  /* 0x0000000b000a7308 */ /* 0x001e240000001000 */
[----:B0-----:R-:W-:-:S06]  /*0990*/  IADD3 R10, R10, 0xffffffe, RZ ;  /* 0x0ffffffe0a0a7810 */ /* 0x001fcc0007ffe0ff */
[----:B------:R-:W0:Y:S02]  /*09a0*/  F2I.FTZ.U32.TRUNC.NTZ R9, R10 ;  /* 0x0000000a00097305 */ /* 0x000e24000021f000 */
[----:B0-----:R-:W-:-:S04]  /*09b0*/  IMAD.MOV R3, RZ, RZ, -R9 ;  /* 0x000000ffff037224 */ /* 0x001fc800078e0a09 */
[----:B------:R-:W-:Y:S01]  /*09c0*/  IMAD R4, R3, R6, RZ ;  /* 0x0000000603047224 */ /* 0x000fe200078e02ff */
[----:B------:R-:W-:Y:S02]  /*09d0*/  IABS R3, R2 ;  /* 0x0000000200037213 */ /* 0x000fe40000000000 */
[----:B------:R-:W-:Y:S01]  /*09e0*/  LOP3.LUT R2, R2, c[0x0][0x214], RZ, 0x3c, !PT ;  /* 0x0000850002027a12 */ /* 0x000fe200078e3cff */
[----:B------:R-:W-:-:S03]  /*09f0*/  IMAD.HI.U32 R9, R9, R4, R8 ;  /* 0x0000000409097227 */ /* 0x000fc600078e0008 */
[----:B------:R-:W-:Y:S01]  /*0a00*/  ISETP.GE.AND P2, PT, R2, RZ, PT ;  /* 0x000000ff0200720c */ /* 0x000fe20003f46270 */
        /* <DEDUP_REMOVED lines=8> */
[----:B------:R-:W-:Y:S01]  /*0a90*/  ISETP.GE.U32.AND P0, PT, R3, R6, PT ;  /* 0x000000060300720c */ /* 0x000fe20003f06070 */
[----:B------:R-:W-:-:S05]  /*0aa0*/  IMAD.MOV.U32 R3, RZ, RZ, c[0x0][0x1c0] ;  /* 0x00007000ff037624 */ /* 0x000fca00078e00ff */
[C---:B------:R-:W-:Y:S01]  /*0ab0*/  IADD3 R6, R3.reuse, -0x1, RZ ;  /* 0xffffffff03067810 */ /* 0x040fe20007ffe0ff */
[----:B------:R-:W-:-:S06]  /*0ac0*/  IMAD R3, R3, c[0x0][0x214], RZ ;  /* 0x0000850003037a24 */ /* 0x000fcc00078e02ff */
        /* <DEDUP_REMOVED lines=8> */
[----:B------:R-:W-:-:S03]  /*0b50*/  IMAD.MOV R8, RZ, RZ, -R8 ;  /* 0x000000ffff087224 */ /* 0x000fc600078e0a08 */
[----:B------:R-:W-:Y:S02]  /*0b60*/  IABS R9, R4 ;  /* 0x0000000400097213 */ /* 0x000fe40000000000 */
        /* <DEDUP_REMOVED lines=8> */
[----:B------:R-:W-:-:S05]  /*0bf0*/  IMAD R8, R10, R8, R9 ;  /* 0x000000080a087224 */ /* 0x000fca00078e0209 */
[----:B------:R-:W-:-:S13]  /*0c00*/  ISETP.GT.U32.AND P1, PT, R11, R8, PT ;  /* 0x000000080b00720c */ /* 0x000fda0003f24070 */
[----:B------:R-:W-:Y:S01]  /*0c10*/  @!P1 IMAD.IADD R8, R8, 0x1, -R11 ;  /* 0x0000000108089824 */ /* 0x000fe200078e0a0b */
[----:B------:R-:W-:Y:S02]  /*0c20*/  @!P1 IADD3 R10, R10, 0x1, RZ ;  /* 0x000000010a0a9810 */ /* 0x000fe40007ffe0ff */
[----:B------:R-:W-:Y:S02]  /*0c30*/  ISETP.NE.AND P1, PT, R2, RZ, PT ;  /* 0x000000ff0200720c */ /* 0x000fe40003f25270 */
[-C--:B------:R-:W-:Y:S02]  /*0c40*/  ISETP.GE.U32.AND P2, PT, R8, R11.reuse, PT ;  /* 0x0000000b0800720c */ /* 0x080fe40003f46070 */
[----:B------:R-:W-:-:S04]  /*0c50*/  LOP3.LUT R8, R4, R11, RZ, 0x3c, !PT ;  /* 0x0000000b04087212 */ /* 0x000fc800078e3cff */
[----:B------:R-:W-:-:S07]  /*0c60*/  ISETP.GE.AND P0, PT, R8, RZ, PT ;  /* 0x000000ff0800720c */ /* 0x000fce0003f06270 */
[----:B------:R-:W-:-:S05]  /*0c70*/  @P2 IADD3 R10, R10, 0x1, RZ ;  /* 0x000000010a0a2810 */ /* 0x000fca0007ffe0ff */
[----:B------:R-:W-:-:S04]  /*0c80*/  IMAD.MOV.U32 R9, RZ, RZ, R10 ;  /* 0x000000ffff097224 */ /* 0x000fc800078e000a */
        /* <DEDUP_REMOVED lines=16> */
[----:B------:R-:W-:Y:S02]  /*0d90*/  MOV R32, R20 ;  /* 0x0000001400207202 */ /* 0x000fe40000000f00 */
[----:B------:R-:W-:Y:S01]  /*0da0*/  MOV R33, R21 ;  /* 0x0000001500217202 */ /* 0x000fe20000000f00 */
[----:B------:R-:W-:Y:S05]  /*0db0*/  BRA `(.L_x_102) ;  /* 0x0000013000007947 */ /* 0x000fea0003800000 */
.L_x_101:
        /* <DEDUP_REMOVED lines=19> */
.L_x_102:
[----:B------:R-:W-:Y:S05]  /*0ef0*/  BSYNC B0 ;  /* 0x0000000000007941 */ /* 0x000fea0003800000 */
.L_x_100:
[-C--:B------:R-:W-:Y:S01]  /*0f00*/  IABS R17, R3.reuse ;  /* 0x0000000300117213 */ /* 0x080fe20000000000 */
[----:B------:R-:W-:Y:S01]  /*0f10*/  BSSY B0, `(.L_x_103) ;  /* 0x000003c000007945 */ /* 0x000fe20003800000 */
[----:B------:R-:W-:Y:S02]  /*0f20*/  IABS R9, R3 ;  /* 0x0000000300097213 */ /* 0x000fe40000000000 */
[----:B------:R-:W0:Y:S01]  /*0f30*/  I2F.RP R12, R17 ;  /* 0x00000011000c7306 */ /* 0x000e220000209400 */
[----:B------:R-:W-:Y:S02]  /*0f40*/  IADD3 R8, R17, UR6, RZ ;  /* 0x0000000611087c10 */ /* 0x000fe4000fffe0ff */
        /* <DEDUP_REMOVED lines=37> */
.L_x_104:
        /* <DEDUP_REMOVED lines=19> */
.L_x_105:
[----:B------:R-:W-:Y:S05]  /*12d0*/  BSYNC B0 ;  /* 0x0000000000007941 */ /* 0x000fea0003800000 */
.L_x_103:
[----:B------:R-:W-:Y:S01]  /*12e0*/  IABS R17, c[0x0][0x214] ;  /* 0x0000850000117a13 */ /* 0x000fe20000000000 */
[----:B------:R-:W-:Y:S01]  /*12f0*/  IMAD.MOV.U32 R18, RZ, RZ, RZ ;  /* 0x000000ffff127224 */ /* 0x000fe200078e00ff */
[----:B------:R-:W-:Y:S01]  /*1300*/  ISETP.GT.AND P3, PT, R3, RZ, PT ;  /* 0x000000ff0300720c */ /* 0x000fe20003f64270 */
[----:B------:R-:W-:Y:S01]  /*1310*/  ULDC.U8 UR4, c[0x0][0x329] ;  /* 0x0000ca4000047ab9 */ /* 0x000fe20000000000 */
[----:B------:R-:W0:Y:S01]  /*1320*/  I2F.RP R22, R17 ;  /* 0x0000001100167306 */ /* 0x000e220000209400 */
[----:B------:R-:W-:Y:S01]  /*1330*/  IABS R24, R4 ;  /* 0x0000000400187213 */ /* 0x000fe20000000000 */
[----:B------:R-:W-:Y:S01]  /*1340*/  ULDC.64 UR10, c[0x0][0x118] ;  /* 0x00004600000a7ab9 */ /* 0x000fe20000000a00 */
[----:B------:R-:W-:Y:S01]  /*1350*/  LOP3.LUT R4, R4, c[0x0][0x1c0], RZ, 0x3c, !PT ;  /* 0x0000700004047a12 */ /* 0x000fe200078e3cff */
[----:B------:R-:W-:Y:S04]  /*1360*/  BSSY B0, `(.L_x_106) ;  /* 0x000007b000007945 */ /* 0x000fe80003800000 */
        /* <DEDUP_REMOVED lines=8> */
[----:B------:R-:W-:Y:S02]  /*13f0*/  ISETP.GE.AND P1, PT, R8, RZ, PT ;  /* 0x000000ff0800720c */ /* 0x000fe40003f26270 */
[----:B------:R-:W-:Y:S01]  /*1400*/  SHF.R.S32.HI R8, RZ, 0x1f, R3 ;  /* 0x0000001fff087819 */ /* 0x000fe20000011403 */
[----:B------:R-:W-:Y:S01]  /*1410*/  IMAD.HI.U32 R18, R10, R9, RZ ;  /* 0x000000090a127227 */ /* 0x000fe200078e00ff */
[----:B------:R-:W-:-:S03]  /*1420*/  LEA.HI.SX32 R3, R3, 0x1, 0x1 ;  /* 0x0000000103037811 */ /* 0x000fc600078f0aff */
[----:B------:R-:W-:Y:S02]  /*1430*/  IMAD.MOV R10, RZ, RZ, -R18 ;  /* 0x000000ffff0a7224 */ /* 0x000fe400078e0a12 */
[----:B------:R-:W-:Y:S01]  /*1440*/  @!P3 IMAD.MOV R3, RZ, RZ, R8 ;  /* 0x000000ffff03b224 */ /* 0x000fe200078e0208 */
[----:B------:R-:W-:Y:S01]  /*1450*/  IABS R8, c[0x0][0x1c0] ;  /* 0x0000700000087a13 */ /* 0x000fe20000000000 */
[----:B------:R-:W-:-:S05]  /*1460*/  IMAD R10, R17, R10, R9 ;  /* 0x0000000a110a7224 */ /* 0x000fca00078e0209 */
[----:B------:R-:W-:-:S13]  /*1470*/  ISETP.GT.U32.AND P0, PT, R17, R10, PT ;  /* 0x0000000a1100720c */ /* 0x000fda0003f04070 */
[----:B------:R-:W-:Y:S01]  /*1480*/  @!P0 IMAD.IADD R10, R10, 0x1, -R17 ;  /* 0x000000010a0a8824 */ /* 0x000fe200078e0a11 */
[----:B------:R-:W-:Y:S02]  /*1490*/  @!P0 IADD3 R18, R18, 0x1, RZ ;  /* 0x0000000112128810 */ /* 0x000fe40007ffe0ff */
[----:B------:R-:W-:Y:S02]  /*14a0*/  ISETP.NE.AND P0, PT, RZ, c[0x0][0x214], PT ;  /* 0x00008500ff007a0c */ /* 0x000fe40003f05270 */
[----:B------:R-:W-:Y:S02]  /*14b0*/  ISETP.GE.U32.AND P2, PT, R10, R17, PT ;  /* 0x000000110a00720c */ /* 0x000fe40003f46070 */
[----:B------:R-:W0:Y:S11]  /*14c0*/  I2F.U32.RP R17, R8 ;  /* 0x0000000800117306 */ /* 0x000e360000209000 */
[----:B------:R-:W-:-:S05]  /*14d0*/  @P2 IADD3 R18, R18, 0x1, RZ ;  /* 0x0000000112122810 */ /* 0x000fca0007ffe0ff */
[----:B------:R-:W-:Y:S01]  /*14e0*/  @!P1 IMAD.MOV R18, RZ, RZ, -R18 ;  /* 0x000000ffff129224 */ /* 0x000fe200078e0a12 */
[----:B------:R-:W-:Y:S01]  /*14f0*/  @!P0 LOP3.LUT R18, RZ, c[0x0][0x214], RZ, 0x33, !PT ;  /* 0x00008500ff128a12 */ /* 0x000fe200078e33ff */
[----:B0-----:R-:W0:Y:S04]  /*1500*/  MUFU.RCP R26, R17 ;  /* 0x00000011001a7308 */ /* 0x001e280000001000 */
[----:B------:R-:W-:-:S05]  /*1510*/  IMAD R3, R3, R18, RZ ;  /* 0x0000001203037224 */ /* 0x000fca00078e02ff */
[----:B------:R-:W-:-:S04]  /*1520*/  IABS R9, R3 ;  /* 0x0000000300097213 */ /* 0x000fc80000000000 */
[----:B------:R-:W1:Y:S01]  /*1530*/  I2F.RP R22, R9 ;  /* 0x0000000900167306 */ /* 0x000e620000209400 */
[----:B------:R-:W-:Y:S01]  /*1540*/  IMAD.IADD R6, R6, 0x1, R9 ;  /* 0x0000000106067824 */ /* 0x000fe200078e0209 */
[----:B0-----:R-:W-:-:S06]  /*1550*/  IADD3 R26, R26, 0xffffffe, RZ ;  /* 0x0ffffffe1a1a7810 */ /* 0x001fcc0007ffe0ff */
[----:B------:R-:W0:Y:S08]  /*1560*/  F2I.FTZ.U32.TRUNC.NTZ R27, R26 ;  /* 0x0000001a001b7305 */ /* 0x000e30000021f000 */
[----:B-1----:R-:W1:Y:S01]  /*1570*/  MUFU.RCP R10, R22 ;  /* 0x00000016000a7308 */ /* 0x002e620000001000 */
[----:B0-----:R-:W-:Y:S02]  /*1580*/  IMAD.MOV R25, RZ, RZ, -R27 ;  /* 0x000000ffff197224 */ /* 0x001fe400078e0a1b */
[----:B------:R-:W-:-:S02]  /*1590*/  IMAD.MOV.U32 R26, RZ, RZ, RZ ;  /* 0x000000ffff1a7224 */ /* 0x000fc400078e00ff */
[----:B------:R-:W-:Y:S01]  /*15a0*/  IMAD R25, R25, R8, RZ ;  /* 0x0000000819197224 */ /* 0x000fe200078e02ff */
[----:B-1----:R-:W-:-:S03]  /*15b0*/  IADD3 R18, R10, 0xffffffe, RZ ;  /* 0x0ffffffe0a127810 */ /* 0x002fc60007ffe0ff */
[----:B------:R-:W-:Y:S01]  /*15c0*/  IMAD.HI.U32 R25, R27, R25, R26 ;  /* 0x000000191b197227 */ /* 0x000fe200078e001a */
[----:B------:R-:W-:Y:S01]  /*15d0*/  IABS R22, R6 ;  /* 0x0000000600167213 */ /* 0x000fe20000000000 */
[----:B------:R-:W0:Y:S01]  /*15e0*/  F2I.FTZ.U32.TRUNC.NTZ R19, R18 ;  /* 0x0000001200137305 */ /* 0x000e22000021f000 */
[----:B------:R-:W-:Y:S01]  /*15f0*/  LEA.HI.SX32 R27, R2, 0x1, 0x1 ;  /* 0x00000001021b7811 */ /* 0x000fe200078f0aff */
[----:B0-----:R-:W-:Y:S02]  /*1600*/  IMAD.MOV R10, RZ, RZ, -R19 ;  /* 0x000000ffff0a7224 */ /* 0x001fe400078e0a13 */
[----:B------:R-:W-:Y:S02]  /*1610*/  IMAD.MOV.U32 R18, RZ, RZ, RZ ;  /* 0x000000ffff127224 */ /* 0x000fe400078e00ff */
[----:B------:R-:W-:Y:S02]  /*1620*/  IMAD R23, R10, R9, RZ ;  /* 0x000000090a177224 */ /* 0x000fe400078e02ff */
[----:B------:R-:W-:-:S04]  /*1630*/  IMAD.HI.U32 R10, R25, R24, RZ ;  /* 0x00000018190a7227 */ /* 0x000fc800078e00ff */
[----:B------:R-:W-:Y:S01]  /*1640*/  IMAD.HI.U32 R23, R19, R23, R18 ;  /* 0x0000001713177227 */ /* 0x000fe200078e0012 */
[----:B------:R-:W-:Y:S02]  /*1650*/  IABS R19, c[0x0][0x1c0] ;  /* 0x0000700000137a13 */ /* 0x000fe40000000000 */
[----:B------:R-:W-:Y:S01]  /*1660*/  IABS R18, R3 ;  /* 0x0000000300127213 */ /* 0x000fe20000000000 */
[----:B------:R-:W-:-:S04]  /*1670*/  IMAD.HI.U32 R25, R25, R22, RZ ;  /* 0x0000001619197227 */ /* 0x000fc800078e00ff */
[----:B------:R-:W-:Y:S02]  /*1680*/  IMAD.MOV R19, RZ, RZ, -R19 ;  /* 0x000000ffff137224 */ /* 0x000fe400078e0a13 */
[----:B------:R-:W-:Y:S02]  /*1690*/  IMAD.MOV R18, RZ, RZ, -R18 ;  /* 0x000000ffff127224 */ /* 0x000fe400078e0a12 */
[----:B------:R-:W-:Y:S02]  /*16a0*/  IMAD R17, R10, R19, R24 ;  /* 0x000000130a117224 */ /* 0x000fe400078e0218 */
[----:B------:R-:W-:-:S03]  /*16b0*/  IMAD.HI.U32 R23, R23, R22, RZ ;  /* 0x0000001617177227 */ /* 0x000fc600078e00ff */
[----:B------:R-:W-:Y:S01]  /*16c0*/  ISETP.GT.U32.AND P3, PT, R8, R17, PT ;  /* 0x000000110800720c */ /* 0x000fe20003f64070 */
[--C-:B------:R-:W-:Y:S02]  /*16d0*/  IMAD R18, R23, R18, R22.reuse ;  /* 0x0000001217127224 */ /* 0x100fe400078e0216 */
[----:B------:R-:W-:-:S03]  /*16e0*/  IMAD R19, R25, R19, R22 ;  /* 0x0000001319137224 */ /* 0x000fc600078e0216 */
[----:B------:R-:W-:Y:S02]  /*16f0*/  ISETP.GT.U32.AND P0, PT, R9, R18, PT ;  /* 0x000000120900720c */ /* 0x000fe40003f04070 */
[----:B------:R-:W-:-:S05]  /*1700*/  ISETP.GT.U32.AND P1, PT, R8, R19, PT ;  /* 0x000000130800720c */ /* 0x000fca0003f24070 */
[--C-:B------:R-:W-:Y:S01]  /*1710*/  @!P3 IMAD.IADD R17, R17, 0x1, -R8.reuse ;  /* 0x000000011111b824 */ /* 0x100fe200078e0a08 */
[----:B------:R-:W-:Y:S02]  /*1720*/  @!P3 IADD3 R10, R10, 0x1, RZ ;  /* 0x000000010a0ab810 */ /* 0x000fe40007ffe0ff */
[----:B------:R-:W-:Y:S02]  /*1730*/  ISETP.GT.AND P3, PT, R2, RZ, PT ;  /* 0x000000ff0200720c */ /* 0x000fe40003f64270 */
[----:B------:R-:W-:Y:S01]  /*1740*/  ISETP.GE.U32.AND P6, PT, R17, R8, PT ;  /* 0x000000081100720c */ /* 0x000fe20003fc6070 */
[----:B------:R-:W-:Y:S01]  /*1750*/  @!P0 IMAD.IADD R18, R18, 0x1, -R9 ;  /* 0x0000000112128824 */ /* 0x000fe200078e0a09 */
[----:B------:R-:W0:Y:S01]  /*1760*/  S2R R17, SR_TID.X ;  /* 0x0000000000117919 */ /* 0x000e220000002100 */
[----:B------:R-:W-:Y:S01]  /*1770*/  @!P0 IADD3 R23, R23, 0x1, RZ ;  /* 0x0000000117178810 */ /* 0x000fe20007ffe0ff */
[----:B------:R-:W-:Y:S01]  /*1780*/  @!P1 IMAD.IADD R19, R19, 0x1, -R8 ;  /* 0x0000000113139824 */ /* 0x000fe200078e0a08 */
[----:B------:R-:W-:-:S02]  /*1790*/  ISETP.GE.AND P0, PT, R4, RZ, PT ;  /* 0x000000ff0400720c */ /* 0x000fc40003f06270 */
[-C--:B------:R-:W-:Y:S02]  /*17a0*/  ISETP.GE.U32.AND P2, PT, R18, R9.reuse, PT ;  /* 0x000000091200720c */ /* 0x080fe40003f46070 */
[----:B------:R-:W-:Y:S02]  /*17b0*/  LOP3.LUT R18, R6, R9, RZ, 0x3c, !PT ;  /* 0x0000000906127212 */ /* 0x000fe400078e3cff */
[----:B------:R-:W-:Y:S01]  /*17c0*/  ISETP.GE.U32.AND P5, PT, R19, R8, PT ;  /* 0x000000081300720c */ /* 0x000fe20003fa6070 */
[----:B------:R-:W-:Y:S01]  /*17d0*/  IMAD.MOV.U32 R19, RZ, RZ, c[0x0][0x214] ;  /* 0x00008500ff137624 */ /* 0x000fe200078e00ff */
[----:B------:R-:W-:Y:S02]  /*17e0*/  ISETP.GE.AND P4, PT, R18, RZ, PT ;  /* 0x000000ff1200720c */ /* 0x000fe40003f86270 */
[----:B------:R-:W-:Y:S02]  /*17f0*/  @P6 IADD3 R10, R10, 0x1, RZ ;  /* 0x000000010a0a6810 */ /* 0x000fe40007ffe0ff */
[----:B------:R-:W-:-:S02]  /*1800*/  ISETP.NE.AND P6, PT, R3, RZ, PT ;  /* 0x000000ff0300720c */ /* 0x000fc40003fc5270 */
[----:B------:R-:W-:Y:S01]  /*1810*/  LOP3.LUT R6, R6, c[0x0][0x1c0], RZ, 0x3c, !PT ;  /* 0x0000700006067a12 */ /* 0x000fe200078e3cff */
[----:B------:R-:W-:Y:S01]  /*1820*/  @!P0 IMAD.MOV R10, RZ, RZ, -R10 ;  /* 0x000000ffff0a8224 */ /* 0x000fe200078e0a0a */
[----:B------:R-:W-:Y:S02]  /*1830*/  @P2 IADD3 R23, R23, 0x1, RZ ;  /* 0x0000000117172810 */ /* 0x000fe40007ffe0ff */
[----:B------:R-:W-:Y:S02]  /*1840*/  ISETP.GE.AND P2, PT, R6, RZ, PT ;  /* 0x000000ff0600720c */ /* 0x000fe40003f46270 */
[----:B------:R-:W-:Y:S01]  /*1850*/  LOP3.LUT R6, RZ, c[0x0][0x1c0], RZ, 0x33, !PT ;  /* 0x00007000ff067a12 */ /* 0x000fe200078e33ff */
[----:B------:R-:W-:Y:S01]  /*1860*/  @!P4 IMAD.MOV R23, RZ, RZ, -R23 ;  /* 0x000000ffff17c224 */ /* 0x000fe200078e0a17 */
[----:B------:R-:W-:Y:S02]  /*1870*/  ISETP.NE.AND P4, PT, RZ, c[0x0][0x1c0], PT ;  /* 0x00007000ff007a0c */ /* 0x000fe40003f85270 */
[----:B0-----:R-:W-:-:S02]  /*1880*/  SHF.R.S32.HI R4, RZ, 0x1f, R17 ;  /* 0x0000001fff047819 */ /* 0x001fc40000011411 */
[----:B------:R-:W-:Y:S02]  /*1890*/  @!P1 IADD3 R25, R25, 0x1, RZ ;  /* 0x0000000119199810 */ /* 0x000fe40007ffe0ff */
[----:B------:R-:W-:Y:S02]  /*18a0*/  SHF.R.S32.HI R18, RZ, 0x1f, R2 ;  /* 0x0000001fff127819 */ /* 0x000fe40000011402 */
[----:B------:R-:W-:Y:S02]  /*18b0*/  SEL R8, R6, R10, !P4 ;  /* 0x0000000a06087207 */ /* 0x000fe40006000000 */
[----:B------:R-:W-:Y:S01]  /*18c0*/  @!P6 LOP3.LUT R23, RZ, R9, RZ, 0x33, !PT ;  /* 0x00000009ff17e212 */ /* 0x000fe200078e33ff */
[----:B------:R-:W-:Y:S01]  /*18d0*/  @!P3 IMAD.MOV R27, RZ, RZ, R18 ;  /* 0x000000ffff1bb224 */ /* 0x000fe200078e0212 */
[----:B------:R-:W-:Y:S02]  /*18e0*/  LEA.HI R10, R4, R17, RZ, 0x2 ;  /* 0x00000011040a7211 */ /* 0x000fe400078f10ff */
[----:B------:R-:W-:-:S02]  /*18f0*/  @P5 IADD3 R25, R25, 0x1, RZ ;  /* 0x0000000119195810 */ /* 0x000fc40007ffe0ff */
[----:B------:R-:W-:Y:S02]  /*1900*/  ISETP.LT.U32.AND P0, PT, R20, R23, PT ;  /* 0x000000171400720c */ /* 0x000fe40003f01070 */
[----:B------:R-:W-:Y:S01]  /*1910*/  SHF.R.S32.HI R9, RZ, 0x1f, R23 ;  /* 0x0000001fff097819 */ /* 0x000fe20000011417 */
[----:B------:R-:W-:Y:S01]  /*1920*/  @!P2 IMAD.MOV R25, RZ, RZ, -R25 ;  /* 0x000000ffff19a224 */ /* 0x000fe200078e0a19 */
[----:B------:R-:W-:Y:S02]  /*1930*/  SHF.R.S32.HI R18, RZ, 0x2, R10 ;  /* 0x00000002ff127819 */ /* 0x000fe4000001140a */
[----:B------:R-:W-:Y:S02]  /*1940*/  ISETP.LT.AND.EX P2, PT, R21, R9, PT, P0 ;  /* 0x000000091500720c */ /* 0x000fe40003f41300 */
[----:B------:R-:W-:Y:S02]  /*1950*/  ISETP.GE.AND P0, PT, R18, c[0x0][0x314], PT ;  /* 0x0000c50012007a0c */ /* 0x000fe40003f06270 */
[----:B------:R-:W-:-:S02]  /*1960*/  ISETP.NE.AND P1, PT, RZ, UR4, PT ;  /* 0x00000004ff007c0c */ /* 0x000fc4000bf25270 */
[----:B------:R-:W-:Y:S02]  /*1970*/  LOP3.LUT R22, R10, 0xfffffffc, RZ, 0xc0, !PT ;  /* 0xfffffffc0a167812 */ /* 0x000fe400078ec0ff */
[----:B------:R-:W-:Y:S02]  /*1980*/  SEL R19, R19, 0x1, !P1 ;  /* 0x0000000113137807 */ /* 0x000fe40004800000 */
[----:B------:R-:W-:Y:S01]  /*1990*/  SEL R10, R20, R23, P2 ;  /* 0x00000017140a7207 */ /* 0x000fe20001000000 */
[----:B------:R-:W-:Y:S01]  /*19a0*/  IMAD.MOV.U32 R20, RZ, RZ, -0x800000 ;  /* 0xff800000ff147424 */ /* 0x000fe200078e00ff */
[----:B------:R-:W-:Y:S01]  /*19b0*/  SEL R6, R6, R25, !P4 ;  /* 0x0000001906067207 */ /* 0x000fe20006000000 */
[----:B------:R-:W-:Y:S01]  /*19c0*/  IMAD R8, R8, R19, RZ ;  /* 0x0000001308087224 */ /* 0x000fe200078e02ff */
[----:B------:R-:W-:Y:S01]  /*19d0*/  SEL R9, R21, R9, P2 ;  /* 0x0000000915097207 */ /* 0x000fe20001000000 */
[----:B------:R-:W-:Y:S02]  /*19e0*/  IMAD.IADD R23, R17, 0x1, -R22 ;  /* 0x0000000111177824 */ /* 0x000fe400078e0a16 */
[----:B------:R-:W-:Y:S01]  /*19f0*/  IMAD R8, R27, R8, RZ ;  /* 0x000000081b087224 */ /* 0x000fe200078e02ff */
[----:B------:R-:W-:Y:S05]  /*1a00*/  @P0 BRA `(.L_x_107) ;  /* 0x0000010000000947 */ /* 0x000fea0003800000 */
[----:B------:R-:W-:Y:S02]  /*1a10*/  IADD3 R22, P2, R7, -UR8, RZ ;  /* 0x8000000807167c10 */ /* 0x000fe4000ff5e0ff */
[----:B------:R-:W-:-:S02]  /*1a20*/  SHF.R.S32.HI R21, RZ, 0x1f, R23 ;  /* 0x0000001fff157819 */ /* 0x000fc40000011417 */
[----:B------:R-:W-:Y:S02]  /*1a30*/  ISETP.GT.U32.AND P0, PT, R22, R23, PT ;  /* 0x000000171600720c */ /* 0x000fe40003f04070 */
[----:B------:R-:W-:-:S04]  /*1a40*/  IADD3.X R22, R5, ~UR7, RZ, P2, !PT ;  /* 0x8000000705167c10 */ /* 0x000fc800097fe4ff */
[----:B------:R-:W-:-:S13]  /*1a50*/  ISETP.GT.AND.EX P0, PT, R22, R21, PT, P0 ;  /* 0x000000151600720c */ /* 0x000fda0003f04300 */
[----:B------:R-:W-:Y:S05]  /*1a60*/  @!P0 BRA `(.L_x_107) ;  /* 0x000000a000008947 */ /* 0x000fea0003800000 */
[----:B------:R-:W-:Y:S01]  /*1a70*/  IADD3 R24, P0, R23, UR8, RZ ;  /* 0x0000000817187c10 */ /* 0x000fe2000ff1e0ff */
[----:B------:R-:W-:Y:S01]  /*1a80*/  IMAD R20, R5, R18, RZ ;  /* 0x0000001205147224 */ /* 0x000fe200078e02ff */
[----:B------:R-:W-:Y:S02]  /*1a90*/  SHF.R.S32.HI R22, RZ, 0x1f, R18 ;  /* 0x0000001fff167819 */ /* 0x000fe40000011412 */
[----:B------:R-:W-:-:S03]  /*1aa0*/  IADD3.X R25, R21, UR7, RZ, P0, !PT ;  /* 0x0000000715197c10 */ /* 0x000fc600087fe4ff */
[C---:B------:R-:W-:Y:S02]  /*1ab0*/  IMAD R20, R7.reuse, R22, R20 ;  /* 0x0000001607147224 */ /* 0x040fe400078e0214 */
[----:B------:R-:W-:-:S04]  /*1ac0*/  IMAD.WIDE.U32 R24, R7, R18, R24 ;  /* 0x0000001207187225 */ /* 0x000fc800078e0018 */
[----:B------:R-:W-:Y:S01]  /*1ad0*/  IMAD.IADD R20, R25, 0x1, R20 ;  /* 0x0000000119147824 */ /* 0x000fe200078e0214 */
[----:B------:R-:W-:-:S04]  /*1ae0*/  LEA R26, P0, R24, c[0x0][0x208], 0x2 ;  /* 0x00008200181a7a11 */ /* 0x000fc800078010ff */
[----:B------:R-:W-:-:S05]  /*1af0*/  LEA.HI.X R27, R24, c[0x0][0x20c], R20, 0x2, P0 ;  /* 0x00008300181b7a11 */ /* 0x000fca00000f1414 */
[----:B------:R0:W5:Y:S04]  /*1b00*/  LDG.E R20, [R26.64] ;  /* 0x0000000a1a147981 */ /* 0x000168000c1e1900 */
.L_x_107:
[----:B------:R-:W-:Y:S05]  /*1b10*/  BSYNC B0 ;  /* 0x0000000000007941 */ /* 0x000fea0003800000 */
.L_x_106:
[C---:B------:R-:W-:Y:S01]  /*1b20*/  ISETP.GT.AND P0, PT, R17.reuse, 0x7f, PT ;  /* 0x0000007f1100780c */ /* 0x040fe20003f04270 */
[----:B------:R-:W-:Y:S01]  /*1b30*/  IMAD.MOV.U32 R29, RZ, RZ, -0x800000 ;  /* 0xff800000ff1d7424 */ /* 0x000fe200078e00ff */
[----:B------:R-:W-:Y:S01]  /*1b40*/  LOP3.LUT P2, RZ, R17, 0x1f, RZ, 0xc0, !PT ;  /* 0x0000001f11ff7812 */ /* 0x000fe2000784c0ff */
[----:B------:R-:W-:Y:S01]  /*1b50*/  IMAD R19, R6, R19, RZ ;  /* 0x0000001306137224 */ /* 0x000fe200078e02ff */
[----:B------:R-:W-:Y:S01]  /*1b60*/  ISETP.GT.AND P3, PT, R3, RZ, PT ;  /* 0x000000ff0300720c */ /* 0x000fe20003f64270 */
[----:B------:R-:W-:Y:S01]  /*1b70*/  BSSY B1, `(.L_x_108) ;  /* 0x00001f4000017945 */ /* 0x000fe20003800000 */
[----:B------:R-:W-:Y:S01]  /*1b80*/  ISETP.GT.OR P2, PT, R17, 0x7f, P2 ;  /* 0x0000007f1100780c */ /* 0x000fe20001744670 */
[----:B------:R-:W-:-:S06]  /*1b90*/  IMAD.MOV.U32 R28, RZ, RZ, 0x7f800000 ;  /* 0x7f800000ff1c7424 */ /* 0x000fcc00078e00ff */
[----:B------:R-:W-:Y:S01]  /*1ba0*/  @!P0 IMAD R23, R18, 0x5, R23 ;  /* 0x0000000512178824 */ /* 0x000fe200078e0217 */
[----:B------:R-:W-:-:S04]  /*1bb0*/  @!P0 LEA.HI R21, R4, R17, RZ, 0x5 ;  /* 0x0000001104158211 */ /* 0x000fc800078f28ff */
[----:B-----5:R-:W-:Y:S01]  /*1bc0*/  @!P0 STS [R23.X4], R20 ;  /* 0x0000001417008388 */ /* 0x020fe20000004800 */
[----:B------:R-:W-:Y:S02]  /*1bd0*/  @!P0 LOP3.LUT R22, R21, 0xffffffe0, RZ, 0xc0, !PT ;  /* 0xffffffe015168812 */ /* 0x000fe400078ec0ff */
[----:B------:R-:W-:-:S03]  /*1be0*/  @!P0 SHF.R.S32.HI R21, RZ, 0x5, R21 ;  /* 0x00000005ff158819 */ /* 0x000fc60000011415 */
[----:B------:R-:W-:-:S04]  /*1bf0*/  @!P0 IMAD.IADD R22, R17, 0x1, -R22 ;  /* 0x0000000111168824 */ /* 0x000fc800078e0a16 */
[----:B------:R-:W-:Y:S01]  /*1c00*/  @!P0 IMAD R21, R22, 0x5, R21 ;  /* 0x0000000516158824 */ /* 0x000fe200078e0215 */
[----:B------:R-:W-:Y:S06]  /*1c10*/  BAR.SYNC.DEFER_BLOCKING 0x0 ;  /* 0x0000000000007b1d */ /* 0x000fec0000010000 */
[----:B------:R-:W1:Y:S04]  /*1c20*/  @!P0 LDS R29, [R21.X4] ;  /* 0x00000000151d8984 */ /* 0x000e680000004800 */
[----:B-1----:R-:W1:Y:S02]  /*1c30*/  SHFL.BFLY PT, R22, R29, 0x10, 0x1f ;  /* 0x0e001f001d167f89 */ /* 0x002e6400000e0000 */
[----:B-1----:R-:W-:-:S05]  /*1c40*/  FMNMX.FTZ R22, R22, R29, !PT ;  /* 0x0000001d16167209 */ /* 0x002fca0007810000 */
[----:B------:R-:W1:Y:S02]  /*1c50*/  SHFL.BFLY PT, R25, R22, 0x8, 0x1f ;  /* 0x0d001f0016197f89 */ /* 0x000e6400000e0000 */
[----:B-1----:R-:W-:-:S05]  /*1c60*/  FMNMX.FTZ R25, R22, R25, !PT ;  /* 0x0000001916197209 */ /* 0x002fca0007810000 */
[----:B------:R-:W1:Y:S02]  /*1c70*/  SHFL.BFLY PT, R24, R25, 0x4, 0x1f ;  /* 0x0c801f0019187f89 */ /* 0x000e6400000e0000 */
[----:B-1----:R-:W-:-:S05]  /*1c80*/  FMNMX.FTZ R24, R25, R24, !PT ;  /* 0x0000001819187209 */ /* 0x002fca0007810000 */
[----:B0-----:R-:W0:Y:S02]  /*1c90*/  SHFL.BFLY PT, R27, R24, 0x2, 0x1f ;  /* 0x0c401f00181b7f89 */ /* 0x001e2400000e0000 */
[----:B0-----:R-:W-:-:S05]  /*1ca0*/  FMNMX.FTZ R27, R24, R27, !PT ;  /* 0x0000001b181b7209 */ /* 0x001fca0007810000 */
[----:B------:R-:W0:Y:S02]  /*1cb0*/  SHFL.BFLY PT, R18, R27, 0x1, 0x1f ;  /* 0x0c201f001b127f89 */ /* 0x000e2400000e0000 */
[----:B0-----:R-:W-:-:S04]  /*1cc0*/  FMNMX.FTZ R18, R27, R18, !PT ;  /* 0x000000121b127209 */ /* 0x001fc80007810000 */
[----:B------:R-:W-:-:S04]  /*1cd0*/  FSETP.NEU.FTZ.AND P0, PT, R18, -INF , PT ;  /* 0xff8000001200780b */ /* 0x000fc80003f1d000 */
[----:B------:R-:W-:-:S05]  /*1ce0*/  FSEL R18, R18, RZ, P0 ;  /* 0x000000ff12127208 */ /* 0x000fca0000000000 */
[----:B------:R-:W-:-:S04]  /*1cf0*/  FADD.FTZ R21, -R18, R29 ;  /* 0x0000001d12157221 */ /* 0x000fc80000010100 */
[----:B------:R-:W-:-:S06]  /*1d00*/  FMUL.FTZ R21, R21, 1.4426950216293334961 ;  /* 0x3fb8aa3b15157820 */ /* 0x000fcc0000410000 */
[----:B------:R-:W0:Y:S02]  /*1d10*/  MUFU.EX2 R21, R21 ;  /* 0x0000001500157308 */ /* 0x000e240000000800 */
[----:B0-----:R-:W0:Y:S02]  /*1d20*/  SHFL.BFLY PT, R22, R21, 0x10, 0x1f ;  /* 0x0e001f0015167f89 */ /* 0x001e2400000e0000 */
[----:B0-----:R-:W-:-:S05]  /*1d30*/  FADD.FTZ R22, R21, R22 ;  /* 0x0000001615167221 */ /* 0x001fca0000010000 */
[----:B------:R-:W0:Y:S02]  /*1d40*/  SHFL.BFLY PT, R25, R22, 0x8, 0x1f ;  /* 0x0d001f0016197f89 */ /* 0x000e2400000e0000 */
[----:B0-----:R-:W-:Y:S01]  /*1d50*/  FADD.FTZ R25, R22, R25 ;  /* 0x0000001916197221 */ /* 0x001fe20000010000 */
[----:B------:R-:W-:-:S04]  /*1d60*/  SHF.R.S32.HI R22, RZ, 0x1f, R3 ;  /* 0x0000001fff167819 */ /* 0x000fc80000011403 */
[----:B------:R-:W0:Y:S02]  /*1d70*/  SHFL.BFLY PT, R24, R25, 0x4, 0x1f ;  /* 0x0c801f0019187f89 */ /* 0x000e2400000e0000 */
[----:B0-----:R-:W-:-:S05]  /*1d80*/  FADD.FTZ R24, R25, R24 ;  /* 0x0000001819187221 */ /* 0x001fca0000010000 */
[----:B------:R-:W0:Y:S02]  /*1d90*/  SHFL.BFLY PT, R23, R24, 0x2, 0x1f ;  /* 0x0c401f0018177f89 */ /* 0x000e2400000e0000 */
[----:B0-----:R-:W-:-:S05]  /*1da0*/  FADD.FTZ R23, R24, R23 ;  /* 0x0000001718177221 */ /* 0x001fca0000010000 */
[----:B------:R-:W0:Y:S02]  /*1db0*/  SHFL.BFLY PT, R20, R23, 0x1, 0x1f ;  /* 0x0c201f0017147f89 */ /* 0x000e2400000e0000 */
[----:B0-----:R-:W-:Y:S01]  /*1dc0*/  FADD.FTZ R26, R23, R20 ;  /* 0x00000014171a7221 */ /* 0x001fe20000010000 */
[----:B------:R-:W-:Y:S01]  /*1dd0*/  LEA.HI.SX32 R20, R3, 0x1, 0x1 ;  /* 0x0000000103147811 */ /* 0x000fe200078f0aff */
[----:B------:R-:W-:-:S03]  /*1de0*/  @!P3 IMAD.MOV R20, RZ, RZ, R22 ;  /* 0x000000ffff14b224 */ /* 0x000fc600078e0216 */
[----:B------:R-:W-:Y:S01]  /*1df0*/  FSETP.NE.FTZ.AND P0, PT, R26, RZ, PT ;  /* 0x000000ff1a00720b */ /* 0x000fe20003f15000 */
[----:B------:R-:W-:-:S12]  /*1e00*/  IMAD R6, R19, R20, RZ ;  /* 0x0000001413067224 */ /* 0x000fd800078e02ff */
[----:B------:R-:W0:Y:S02]  /*1e10*/  @P0 MUFU.LG2 R21, R26 ;  /* 0x0000001a00150308 */ /* 0x000e240000000c00 */
[----:B0-----:R-:W-:Y:S01]  /*1e20*/  @P0 FFMA.FTZ R28, R21, 0.69314718246459960938, R18 ;  /* 0x3f317218151c0823 */ /* 0x001fe20000010012 */
[----:B------:R-:W-:Y:S05]  /*1e30*/  @P2 BRA `(.L_x_109) ;  /* 0x00001c7000002947 */ /* 0x000fea0003800000 */
[----:B------:R-:W-:Y:S01]  /*1e40*/  ULDC.U8 UR4, c[0x0][0x328] ;  /* 0x0000ca0000047ab9 */ /* 0x000fe20000000000 */
[----:B------:R-:W-:Y:S02]  /*1e50*/  LEA.HI R4, R4, R17, RZ, 0x5 ;  /* 0x0000001104047211 */ /* 0x000fe400078f28ff */
[----:B------:R-:W-:Y:S02]  /*1e60*/  ISETP.NE.AND P2, PT, RZ, UR4, PT ;  /* 0x00000004ff007c0c */ /* 0x000fe4000bf45270 */
[----:B------:R-:W-:-:S04]  /*1e70*/  SHF.R.S32.HI R4, RZ, 0x5, R4 ;  /* 0x00000005ff047819 */ /* 0x000fc80000011404 */
[----:B------:R-:W-:-:S04]  /*1e80*/  IADD3 R36, P0, R4, UR8, RZ ;  /* 0x0000000804247c10 */ /* 0x000fc8000ff1e0ff */
[----:B------:R-:W-:-:S03]  /*1e90*/  LEA.HI.X.SX32 R37, R4, UR7, 0x1, P0 ;  /* 0x0000000704257c11 */ /* 0x000fc600080f0eff */
        /* <DEDUP_REMOVED lines=33> */
[-C--:B------:R-:W-:Y:S02]  /*20b0*/  IADD3 R19, P0, RZ, -R20.reuse, RZ ;  /* 0x80000014ff137210 */ /* 0x080fe40007f1e0ff */
[----:B------:R-:W-:Y:S02]  /*20c0*/  MOV R42, R20 ;  /* 0x00000014002a7202 */ /* 0x000fe40000000f00 */
[----:B------:R-:W-:Y:S01]  /*20d0*/  IADD3.X R17, RZ, ~R21, RZ, P0, !PT ;  /* 0x80000015ff117210 */ /* 0x000fe200007fe4ff */
[----:B------:R-:W-:Y:S01]  /*20e0*/  IMAD.WIDE.U32 R36, R40, R19, R36 ;  /* 0x0000001328247225 */ /* 0x000fe200078e0024 */
[----:B------:R-:W-:-:S03]  /*20f0*/  MOV R43, R21 ;  /* 0x00000015002b7202 */ /* 0x000fc60000000f00 */
[----:B------:R-:W-:-:S04]  /*2100*/  IMAD R18, R17, R40, RZ ;  /* 0x0000002811127224 */ /* 0x000fc800078e02ff */
[----:B------:R-:W-:Y:S01]  /*2110*/  IMAD R17, R23, R19, R18 ;  /* 0x0000001317117224 */ /* 0x000fe200078e0212 */
[----:B------:R-:W-:-:S04]  /*2120*/  MOV R18, R36 ;  /* 0x0000002400127202 */ /* 0x000fc80000000f00 */
[----:B------:R-:W-:Y:S01]  /*2130*/  IADD3 R17, R37, R17, RZ ;  /* 0x0000001125117210 */ /* 0x000fe20007ffe0ff */
[----:B------:R-:W-:Y:S05]  /*2140*/  BRA `(.L_x_113) ;  /* 0x0000016000007947 */ /* 0x000fea0003800000 */
.L_x_112:
        /* <DEDUP_REMOVED lines=22> */
.L_x_113:
[----:B------:R-:W-:Y:S05]  /*22b0*/  BSYNC B0 ;  /* 0x0000000000007941 */ /* 0x000fea0003800000 */
.L_x_111:
[----:B------:R-:W-:Y:S01]  /*22c0*/  LOP3.LUT R19, R17, R0, RZ, 0xfc, !PT ;  /* 0x0000000011137212 */ /* 0x000fe200078efcff */
[----:B------:R-:W-:Y:S03]  /*22d0*/  BSSY B0, `(.L_x_114) ;  /* 0x0000028000007945 */ /* 0x000fe60003800000 */
[----:B------:R-:W-:-:S13]  /*22e0*/  ISETP.NE.U32.AND P0, PT, R19, RZ, PT ;  /* 0x000000ff1300720c */ /* 0x000fda0003f05070 */
[----:B------:R-:W-:Y:S05]  /*22f0*/  @!P0 BRA `(.L_x_115) ;  /* 0x000000f000008947 */ /* 0x000fea0003800000 */
[----:B------:R-:W-:Y:S01]  /*2300*/  IMAD.MOV.U32 R24, RZ, RZ, R30 ;  /* 0x000000ffff187224 */ /* 0x000fe200078e001e */
[----:B------:R-:W-:Y:S02]  /*2310*/  MOV R23, R0 ;  /* 0x0000000000177202 */ /* 0x000fe40000000f00 */
[----:B------:R-:W-:Y:S02]  /*2320*/  MOV R22, 0x2340 ;  /* 0x0000234000167802 */ /* 0x000fe40000000f00 */
[----:B------:R-:W-:Y:S05]  /*2330*/  CALL.REL.NOINC `($__internal_2_$__cuda_sm20_div_s64) ;  /* 0x0000201000007944 */ /* 0x000fea0003c00000 */
[----:B------:R-:W-:Y:S01]  /*2340*/  IADD3 R23, P0, RZ, -R20, RZ ;  /* 0x80000014ff177210 */ /* 0x000fe20007f1e0ff */
[----:B------:R-:W-:Y:S01]  /*2350*/  IMAD.MOV.U32 R37, RZ, RZ, R21 ;  /* 0x000000ffff257224 */ /* 0x000fe200078e0015 */
[----:B------:R-:W-:Y:S02]  /*2360*/  MOV R24, R18 ;  /* 0x0000001200187202 */ /* 0x000fe40000000f00 */
[----:B------:R-:W-:Y:S02]  /*2370*/  IADD3.X R19, RZ, ~R21, RZ, P0, !PT ;  /* 0x80000015ff137210 */ /* 0x000fe400007fe4ff */
[----:B------:R-:W-:Y:S02]  /*2380*/  MOV R25, R17 ;  /* 0x0000001100197202 */ /* 0x000fe40000000f00 */
[----:B------:R-:W-:Y:S01]  /*2390*/  MOV R36, R20 ;  /* 0x0000001400247202 */ /* 0x000fe20000000f00 */
[----:B------:R-:W-:-:S02]  /*23a0*/  IMAD R19, R19, R30, RZ ;  /* 0x0000001e13137224 */ /* 0x000fc400078e02ff */
[----:B------:R-:W-:-:S04]  /*23b0*/  IMAD.WIDE.U32 R30, R30, R23, R24 ;  /* 0x000000171e1e7225 */ /* 0x000fc800078e0018 */
[----:B------:R-:W-:-:S04]  /*23c0*/  IMAD R0, R0, R23, R19 ;  /* 0x0000001700007224 */ /* 0x000fc800078e0213 */
[----:B------:R-:W-:Y:S01]  /*23d0*/  IMAD.IADD R0, R31, 0x1, R0 ;  /* 0x000000011f007824 */ /* 0x000fe200078e0200 */
[----:B------:R-:W-:Y:S05]  /*23e0*/  BRA `(.L_x_116) ;  /* 0x0000016000007947 */ /* 0x000fea0003800000 */
.L_x_115:
        /* <DEDUP_REMOVED lines=22> */
.L_x_116:
[----:B------:R-:W-:Y:S05]  /*2550*/  BSYNC B0 ;  /* 0x0000000000007941 */ /* 0x000fea0003800000 */
.L_x_114:
        /* <DEDUP_REMOVED lines=11> */
[----:B------:R-:W-:Y:S05]  /*2610*/  CALL.REL.NOINC `($__internal_2_$__cuda_sm20_div_s64) ;  /* 0x00001d3000007944 */ /* 0x000fea0003c00000 */
[----:B------:R-:W-:-:S04]  /*2620*/  IADD3 R17, P0, RZ, -R20, RZ ;  /* 0x80000014ff117210 */ /* 0x000fc80007f1e0ff */
[----:B------:R-:W-:Y:S01]  /*2630*/  IADD3.X R18, RZ, ~R21, RZ, P0, !PT ;  /* 0x80000015ff127210 */ /* 0x000fe200007fe4ff */
[----:B------:R-:W-:-:S04]  /*2640*/  IMAD.WIDE.U32 R36, R5, R17, R36 ;  /* 0x0000001105247225 */ /* 0x000fc800078e0024 */
[----:B------:R-:W-:-:S04]  /*2650*/  IMAD R18, R18, R5, RZ ;  /* 0x0000000512127224 */ /* 0x000fc800078e02ff */
[----:B------:R-:W-:-:S05]  /*2660*/  IMAD R4, R4, R17, R18 ;  /* 0x0000001104047224 */ /* 0x000fca00078e0212 */
[----:B------:R-:W-:Y:S01]  /*2670*/  IADD3 R4, R37, R4, RZ ;  /* 0x0000000425047210 */ /* 0x000fe20007ffe0ff */
[----:B------:R-:W-:Y:S05]  /*2680*/  BRA `(.L_x_119) ;  /* 0x0000016000007947 */ /* 0x000fea0003800000 */
.L_x_118:
        /* <DEDUP_REMOVED lines=22> */
.L_x_119:
[----:B------:R-:W-:Y:S05]  /*27f0*/  BSYNC B0 ;  /* 0x0000000000007941 */ /* 0x000fea0003800000 */
.L_x_117:
        /* <DEDUP_REMOVED lines=16> */
[----:B------:R-:W-:Y:S02]  /*2900*/  IMAD R18, R5, R14, RZ ;  /* 0x0000000e05127224 */ /* 0x000fe400078e02ff */
        /* <DEDUP_REMOVED lines=21> */
[----:B------:R-:W-:Y:S05]  /*2a60*/  CALL.REL.NOINC `($__internal_2_$__cuda_sm20_div_s64) ;  /* 0x000018e000007944 */ /* 0x000fea0003c00000 */
        /* <DEDUP_REMOVED lines=12> */
.L_x_121:
[----:B------:R-:W0:Y:S01]  /*2b30*/  I2F.U32.RP R20, R40 ;  /* 0x0000002800147306 */ /* 0x000e220000209000 */
[----:B------:R-:W-:Y:S01]  /*2b40*/  ISETP.NE.U32.AND P0, PT, R40, RZ, PT ;  /* 0x000000ff2800720c */ /* 0x000fe20003f05070 */
[----:B------:R-:W-:-:S06]  /*2b50*/  IMAD.MOV.U32 R41, RZ, RZ, RZ ;  /* 0x000000ffff297224 */ /* 0x000fcc00078e00ff */
        /* <DEDUP_REMOVED lines=20> */
.L_x_122:
[----:B------:R-:W-:Y:S05]  /*2ca0*/  BSYNC B0 ;  /* 0x0000000000007941 */ /* 0x000fea0003800000 */
.L_x_120:
        /* <DEDUP_REMOVED lines=19> */
.L_x_124:
        /* <DEDUP_REMOVED lines=22> */
.L_x_125:
[----:B------:R-:W-:Y:S05]  /*2f40*/  BSYNC B0 ;  /* 0x0000000000007941 */ /* 0x000fea0003800000 */
.L_x_123:
        /* <DEDUP_REMOVED lines=10> */
[----:B------:R-:W-:Y:S02]  /*2ff0*/  IADD3 R18, P0, RZ, -R20, RZ ;  /* 0x80000014ff127210 */ /* 0x000fe40007f1e0ff */
[----:B------:R-:W-:Y:S02]  /*3000*/  MOV R22, R42 ;  /* 0x0000002a00167202 */ /* 0x000fe40000000f00 */
[----:B------:R-:W-:Y:S02]  /*3010*/  IADD3.X R17, RZ, ~R21, RZ, P0, !PT ;  /* 0x80000015ff117210 */ /* 0x000fe400007fe4ff */
[----:B------:R-:W-:-:S03]  /*3020*/  MOV R23, R43 ;  /* 0x0000002b00177202 */ /* 0x000fc60000000f00 */
[----:B------:R-:W-:Y:S02]  /*3030*/  IMAD R17, R17, R14, RZ ;  /* 0x0000000e11117224 */ /* 0x000fe400078e02ff */
[----:B------:R-:W-:-:S04]  /*3040*/  IMAD.WIDE.U32 R22, R14, R18, R22 ;  /* 0x000000120e167225 */ /* 0x000fc800078e0016 */
[----:B------:R-:W-:Y:S01]  /*3050*/  IMAD R13, R13, R18, R17 ;  /* 0x000000120d0d7224 */ /* 0x000fe200078e0211 */
[----:B------:R-:W-:-:S04]  /*3060*/  MOV R14, R22 ;  /* 0x00000016000e7202 */ /* 0x000fc80000000f00 */
[----:B------:R-:W-:Y:S01]  /*3070*/  IADD3 R13, R23, R13, RZ ;  /* 0x0000000d170d7210 */ /* 0x000fe20007ffe0ff */
[----:B------:R-:W-:Y:S05]  /*3080*/  BRA `(.L_x_128) ;  /* 0x0000017000007947 */ /* 0x000fea0003800000 */
.L_x_127:
[----:B------:R-:W0:Y:S01]  /*3090*/  I2F.U32.RP R19, R14 ;  /* 0x0000000e00137306 */ /* 0x000e220000209000 */
[----:B------:R-:W-:Y:S01]  /*30a0*/  IMAD.MOV.U32 R20, RZ, RZ, RZ ;  /* 0x000000ffff147224 */ /* 0x000fe200078e00ff */
[----:B------:R-:W-:-:S06]  /*30b0*/  ISETP.NE.U32.AND P0, PT, R14, RZ, PT ;  /* 0x000000ff0e00720c */ /* 0x000fcc0003f05070 */
[----:B0-----:R-:W0:Y:S02]  /*30c0*/  MUFU.RCP R17, R19 ;  /* 0x0000001300117308 */ /* 0x001e240000001000 */
[----:B0-----:R-:W-:-:S06]  /*30d0*/  IADD3 R17, R17, 0xffffffe, RZ ;  /* 0x0ffffffe11117810 */ /* 0x001fcc0007ffe0ff */
[----:B------:R-:W0:Y:S02]  /*30e0*/  F2I.FTZ.U32.TRUNC.NTZ R21, R17 ;  /* 0x0000001100157305 */ /* 0x000e24000021f000 */
[----:B0-----:R-:W-:-:S04]  /*30f0*/  IMAD.MOV R13, RZ, RZ, -R21 ;  /* 0x000000ffff0d7224 */ /* 0x001fc800078e0a15 */
[----:B------:R-:W-:-:S04]  /*3100*/  IMAD R13, R13, R14, RZ ;  /* 0x0000000e0d0d7224 */ /* 0x000fc800078e02ff */
[----:B------:R-:W-:-:S04]  /*3110*/  IMAD.HI.U32 R13, R21, R13, R20 ;  /* 0x0000000d150d7227 */ /* 0x000fc800078e0014 */
[----:B------:R-:W-:Y:S02]  /*3120*/  IMAD.MOV.U32 R21, RZ, RZ, RZ ;  /* 0x000000ffff157224 */ /* 0x000fe400078e00ff */
        /* <DEDUP_REMOVED lines=13> */
.L_x_128:
[----:B------:R-:W-:Y:S05]  /*3200*/  BSYNC B0 ;  /* 0x0000000000007941 */ /* 0x000fea0003800000 */
.L_x_126:
[----:B------:R-:W-:Y:S01]  /*3210*/  SHF.R.S32.HI R18, RZ, 0x1f, R8 ;  /* 0x0000001fff127819 */ /* 0x000fe20000011408 */
[----:B------:R-:W-:Y:S01]  /*3220*/  IMAD R17, R21, R8, RZ ;  /* 0x0000000815117224 */ /* 0x000fe200078e02ff */
[----:B------:R-:W-:Y:S01]  /*3230*/  SHF.R.S32.HI R21, RZ, 0x1f, R2 ;  /* 0x0000001fff157819 */ /* 0x000fe20000011402 */
[----:B------:R-:W-:Y:S01]  /*3240*/  IMAD R44, R25, c[0x0][0x214], RZ ;  /* 0x00008500192c7a24 */ /* 0x000fe200078e02ff */
[----:B------:R-:W-:Y:S01]  /*3250*/  BSSY B0, `(.L_x_129) ;  /* 0x0000039000007945 */ /* 0x000fe20003800000 */
[----:B------:R-:W-:Y:S01]  /*3260*/  IMAD R17, R18, R20, R17 ;  /* 0x0000001412117224 */ /* 0x000fe200078e0211 */
[----:B------:R-:W-:Y:S01]  /*3270*/  LOP3.LUT R18, R41, R11, RZ, 0xfc, !PT ;  /* 0x0000000b29127212 */ /* 0x000fe200078efcff */
[----:B------:R-:W-:Y:S01]  /*3280*/  IMAD R13, R13, R2, RZ ;  /* 0x000000020d0d7224 */ /* 0x000fe200078e02ff */
[----:B------:R-:W-:Y:S01]  /*3290*/  SHF.R.S32.HI R19, RZ, 0x1f, R44 ;  /* 0x0000001fff137819 */ /* 0x000fe2000001142c */
[----:B------:R-:W-:Y:S01]  /*32a0*/  IMAD.WIDE.U32 R42, R20, R8, RZ ;  /* 0x00000008142a7225 */ /* 0x000fe200078e00ff */
[----:B------:R-:W-:-:S03]  /*32b0*/  ISETP.NE.U32.AND P0, PT, R18, RZ, PT ;  /* 0x000000ff1200720c */ /* 0x000fc60003f05070 */
[----:B------:R-:W-:Y:S02]  /*32c0*/  IMAD R8, R15, R44, RZ ;  /* 0x0000002c0f087224 */ /* 0x000fe400078e02ff */
[----:B------:R-:W-:Y:S02]  /*32d0*/  IMAD R13, R21, R14, R13 ;  /* 0x0000000e150d7224 */ /* 0x000fe400078e020d */
[----:B------:R-:W-:-:S04]  /*32e0*/  IMAD.WIDE.U32 R14, R14, R2, RZ ;  /* 0x000000020e0e7225 */ /* 0x000fc800078e00ff */
[----:B------:R-:W-:Y:S01]  /*32f0*/  IMAD R19, R19, R16, R8 ;  /* 0x0000001013137224 */ /* 0x000fe200078e0208 */
[----:B------:R-:W-:Y:S01]  /*3300*/  IADD3 R8, R15, R13, RZ ;  /* 0x0000000d0f087210 */ /* 0x000fe20007ffe0ff */
        /* <DEDUP_REMOVED lines=9> */
[----:B------:R-:W-:Y:S05]  /*33a0*/  CALL.REL.NOINC `($__internal_2_$__cuda_sm20_div_s64) ;  /* 0x00000fa000007944 */ /* 0x000fea0003c00000 */
[----:B------:R-:W-:Y:S01]  /*33b0*/  IADD3 R16, P0, RZ, -R20, RZ ;  /* 0x80000014ff107210 */ /* 0x000fe20007f1e0ff */
[----:B------:R-:W-:Y:S01]  /*33c0*/  IMAD.MOV.U32 R19, RZ, RZ, R41 ;  /* 0x000000ffff137224 */ /* 0x000fe200078e0029 */
[----:B------:R-:W-:Y:S02]  /*33d0*/  MOV R18, R40 ;  /* 0x0000002800127202 */ /* 0x000fe40000000f00 */
[----:B------:R-:W-:-:S02]  /*33e0*/  IADD3.X R17, RZ, ~R21, RZ, P0, !PT ;  /* 0x80000015ff117210 */ /* 0x000fc400007fe4ff */
[----:B------:R-:W-:Y:S01]  /*33f0*/  MOV R40, R20 ;  /* 0x0000001400287202 */ /* 0x000fe20000000f00 */
[----:B------:R-:W-:Y:S01]  /*3400*/  IMAD.WIDE.U32 R18, R12, R16, R18 ;  /* 0x000000100c127225 */ /* 0x000fe200078e0012 */
[----:B------:R-:W-:-:S03]  /*3410*/  MOV R41, R21 ;  /* 0x0000001500297202 */ /* 0x000fc60000000f00 */
[----:B------:R-:W-:Y:S01]  /*3420*/  IMAD R17, R17, R12, RZ ;  /* 0x0000000c11117224 */ /* 0x000fe200078e02ff */
[----:B------:R-:W-:-:S03]  /*3430*/  MOV R12, R18 ;  /* 0x00000012000c7202 */ /* 0x000fc60000000f00 */
[----:B------:R-:W-:-:S04]  /*3440*/  IMAD R11, R11, R16, R17 ;  /* 0x000000100b0b7224 */ /* 0x000fc800078e0211 */
[----:B------:R-:W-:Y:S01]  /*3450*/  IMAD.IADD R11, R19, 0x1, R11 ;  /* 0x00000001130b7824 */ /* 0x000fe200078e020b */
[----:B------:R-:W-:Y:S05]  /*3460*/  BRA `(.L_x_131) ;  /* 0x0000017000007947 */ /* 0x000fea0003800000 */
.L_x_130:
        /* <DEDUP_REMOVED lines=23> */
.L_x_131:
[----:B------:R-:W-:Y:S05]  /*35e0*/  BSYNC B0 ;  /* 0x0000000000007941 */ /* 0x000fea0003800000 */
.L_x_129:
        /* <DEDUP_REMOVED lines=29> */
.L_x_133:
[----:B------:R-:W0:Y:S01]  /*37c0*/  I2F.U32.RP R17, R10 ;  /* 0x0000000a00117306 */ /* 0x000e220000209000 */
[----:B------:R-:W-:Y:S01]  /*37d0*/  IMAD.MOV.U32 R18, RZ, RZ, RZ ;  /* 0x000000ffff127224 */ /* 0x000fe200078e00ff */
[----:B------:R-:W-:Y:S01]  /*37e0*/  ISETP.NE.U32.AND P0, PT, R10, RZ, PT ;  /* 0x000000ff0a00720c */ /* 0x000fe20003f05070 */
[----:B------:R-:W-:-:S05]  /*37f0*/  IMAD.MOV.U32 R21, RZ, RZ, RZ ;  /* 0x000000ffff157224 */ /* 0x000fca00078e00ff */
        /* <DEDUP_REMOVED lines=16> */
[----:B------:R-:W-:Y:S02]  /*3900*/  IADD3 R9, -R16, RZ, RZ ;  /* 0x000000ff10097210 */ /* 0x000fe40007ffe1ff */
[----:B------:R-:W-:-:S03]  /*3910*/  MOV R20, R16 ;  /* 0x0000001000147202 */ /* 0x000fc60000000f00 */
[----:B------:R-:W-:Y:S02]  /*3920*/  IMAD R10, R10, R9, R40 ;  /* 0x000000090a0a7224 */ /* 0x000fe400078e0228 */
.L_x_134:
[----:B------:R-:W-:Y:S05]  /*3930*/  BSYNC B0 ;  /* 0x0000000000007941 */ /* 0x000fea0003800000 */
.L_x_132:
[----:B------:R-:W-:-:S04]  /*3940*/  IADD3 R31, P1, P0, R36, R32, R30 ;  /* 0x00000020241f7210 */ /* 0x000fc8000783e01e */
[----:B------:R-:W-:Y:S02]  /*3950*/  IADD3 R31, P3, P2, R42, R31, R44 ;  /* 0x0000001f2a1f7210 */ /* 0x000fe40007a7e02c */
[----:B------:R-:W-:Y:S01]  /*3960*/  IADD3.X R0, R4, R5, R0, P1, P0 ;  /* 0x0000000504007210 */ /* 0x000fe20000fe0400 */
[----:B------:R-:W-:Y:S01]  /*3970*/  IMAD R5, R21, R6, RZ ;  /* 0x0000000615057224 */ /* 0x000fe200078e02ff */
[----:B------:R-:W-:Y:S02]  /*3980*/  IADD3 R14, P1, P0, R46, R31, R14 ;  /* 0x0000001f2e0e7210 */ /* 0x000fe4000783e00e */
[----:B------:R-:W-:Y:S02]  /*3990*/  IADD3.X R0, R13, R0, R2, P3, P2 ;  /* 0x000000000d007210 */ /* 0x000fe40001fe4402 */
[----:B------:R-:W-:Y:S02]  /*39a0*/  SHF.R.S32.HI R2, RZ, 0x1f, R6 ;  /* 0x0000001fff027819 */ /* 0x000fe40000011406 */
[----:B------:R-:W-:-:S02]  /*39b0*/  IADD3.X R15, R11, R0, R8, P1, P0 ;  /* 0x000000000b0f7210 */ /* 0x000fc40000fe0408 */
[----:B------:R-:W-:Y:S01]  /*39c0*/  SHF.R.S32.HI R0, RZ, 0x1f, R3 ;  /* 0x0000001fff007819 */ /* 0x000fe20000011403 */
[-C--:B------:R-:W-:Y:S02]  /*39d0*/  IMAD R2, R2, R20.reuse, R5 ;  /* 0x0000001402027224 */ /* 0x080fe400078e0205 */
[----:B------:R-:W-:-:S04]  /*39e0*/  IMAD.WIDE.U32 R14, R6, R20, R14 ;  /* 0x00000014060e7225 */ /* 0x000fc800078e000e */
[----:B------:R-:W-:Y:S02]  /*39f0*/  IMAD R5, R12, R3, RZ ;  /* 0x000000030c057224 */ /* 0x000fe400078e02ff */
        /* <DEDUP_REMOVED lines=8> */
.L_x_110:
[----:B------:R-:W-:-:S04]  /*3a80*/  LEA R2, P0, R36, c[0x0][0x200], 0x2 ;  /* 0x0000800024027a11 */ /* 0x000fc800078010ff */
[----:B------:R-:W-:-:S05]  /*3a90*/  LEA.HI.X R3, R36, c[0x0][0x204], R37, 0x2, P0 ;  /* 0x0000810024037a11 */ /* 0x000fca00000f1425 */
[----:B------:R0:W-:Y:S04]  /*3aa0*/  STG.E [R2.64], R28 ;  /* 0x0000001c02007986 */ /* 0x0001e8000c10190a */
.L_x_109:
[----:B------:R-:W-:Y:S05]  /*3ab0*/  BSYNC B1 ;  /* 0x0000000000017941 */ /* 0x000fea0003800000 */
.L_x_108:
[----:B------:R-:W1:Y:S01]  /*3ac0*/  S2R R0, SR_TID.X ;  /* 0x0000000000007919 */ /* 0x000e620000002100 */
[----:B------:R-:W-:Y:S01]  /*3ad0*/  HFMA2.MMA R5, -RZ, RZ, 0, 0 ;  /* 0x00000000ff057435 */ /* 0x000fe200000001ff */
[----:B01----:R-:W-:-:S04]  /*3ae0*/  SHF.R.S32.HI R3, RZ, 0x1f, R0 ;  /* 0x0000001fff037819 */ /* 0x003fc80000011400 */
[----:B------:R-:W-:Y:S02]  /*3af0*/  LEA.HI R12, R3, R0, RZ, 0x5 ;  /* 0x00000000030c7211 */ /* 0x000fe400078f28ff */
[----:B------:R-:W-:Y:S02]  /*3b00*/  CS2R R2, SRZ ;  /* 0x0000000000027805 */ /* 0x000fe4000001ff00 */
[----:B------:R-:W-:Y:S02]  /*3b10*/  LOP3.LUT R19, R12, 0xffffffe0, RZ, 0xc0, !PT ;  /* 0xffffffe00c137812 */ /* 0x000fe400078ec0ff */
[----:B------:R-:W-:-:S03]  /*3b20*/  SHF.R.S32.HI R12, RZ, 0x5, R12 ;  /* 0x00000005ff0c7819 */ /* 0x000fc6000001140c */
[----:B------:R-:W-:-:S05]  /*3b30*/  IMAD.IADD R19, R0, 0x1, -R19 ;  /* 0x0000000100137824 */ /* 0x000fca00078e0a13 */
[C---:B------:R-:W-:Y:S02]  /*3b40*/  ISETP.GE.AND P0, PT, R19.reuse, c[0x0][0x314], PT ;  /* 0x0000c50013007a0c */ /* 0x040fe40003f06270 */
[----:B------:R-:W-:Y:S02]  /*3b50*/  SHF.L.U32 R18, R19, 0x2, RZ ;  /* 0x0000000213127819 */ /* 0x000fe400000006ff */
[----:B------:R-:W-:Y:S01]  /*3b60*/  ISETP.LT.AND P0, PT, R0, 0x80, !P0 ;  /* 0x000000800000780c */ /* 0x000fe20004701270 */
[----:B------:R-:W-:-:S12]  /*3b70*/  IMAD.MOV.U32 R0, RZ, RZ, c[0x0][0x314] ;  /* 0x0000c500ff007624 */ /* 0x000fd800078e00ff */
[----:B------:R-:W-:Y:S02]  /*3b80*/  @P0 FADD.FTZ R4, -R28, R29 ;  /* 0x0000001d1c040221 */ /* 0x000fe40000010100 */
[----:B------:R-:W-:Y:S02]  /*3b90*/  @P0 IMAD R9, R19, 0x5, R12 ;  /* 0x0000000513090824 */ /* 0x000fe400078e020c */
[----:B------:R-:W-:-:S06]  /*3ba0*/  @P0 FMUL.FTZ R4, R4, 1.4426950216293334961 ;  /* 0x3fb8aa3b04040820 */ /* 0x000fcc0000410000 */
[----:B------:R-:W0:Y:S02]  /*3bb0*/  @P0 MUFU.EX2 R4, R4 ;  /* 0x0000000400040308 */ /* 0x000e240000000800 */
[----:B0-----:R0:W-:Y:S04]  /*3bc0*/  @P0 STS [R9.X4], R4 ;  /* 0x0000000409000388 */ /* 0x0011e80000004800 */
[----:B------:R-:W-:Y:S01]  /*3bd0*/  BAR.SYNC.DEFER_BLOCKING 0x0 ;  /* 0x0000000000007b1d */ /* 0x000fe20000010000 */
[----:B------:R-:W-:Y:S01]  /*3be0*/  ISETP.GE.AND P0, PT, R0, 0x1, PT ;  /* 0x000000010000780c */ /* 0x000fe20003f06270 */
[----:B------:R-:W-:-:S12]  /*3bf0*/  IMAD.MOV.U32 R0, RZ, RZ, RZ ;  /* 0x000000ffff007224 */ /* 0x000fd800078e00ff */
[----:B------:R-:W-:Y:S05]  /*3c00*/  @!P0 BRA `(.L_x_135) ;  /* 0x0000024000008947 */ /* 0x000fea0003800000 */
[----:B------:R-:W-:Y:S01]  /*3c10*/  ULDC UR5, c[0x0][0x22c] ;  /* 0x00008b0000057ab9 */ /* 0x000fe20000000800 */
[C---:B------:R-:W-:Y:S01]  /*3c20*/  IMAD R13, R12.reuse, 0x80, R18 ;  /* 0x000000800c0d7824 */ /* 0x040fe200078e0212 */
[----:B------:R-:W-:Y:S01]  /*3c30*/  UIMAD UR5, UR8, UR5, URZ ;  /* 0x00000005080572a4 */ /* 0x000fe2000f8e023f */
[C---:B------:R-:W-:Y:S01]  /*3c40*/  IADD3 R5, R7.reuse, -UR8, RZ ;  /* 0x8000000807057c10 */ /* 0x040fe2000fffe0ff */
[----:B------:R-:W-:Y:S01]  /*3c50*/  IMAD R20, R7, c[0x0][0x22c], RZ ;  /* 0x00008b0007147a24 */ /* 0x000fe200078e02ff */
[----:B0-----:R-:W-:Y:S01]  /*3c60*/  CS2R R8, SRZ ;  /* 0x0000000000087805 */ /* 0x001fe2000001ff00 */
        /* <DEDUP_REMOVED lines=11> */
.L_x_138:
[----:B------:R-:W-:Y:S01]  /*3d20*/  BSSY B0, `(.L_x_136) ;  /* 0x0000007000007945 */ /* 0x000fe20003800000 */
[----:B------:R-:W-:-:S05]  /*3d30*/  @P2 BRA `(.L_x_137) ;  /* 0x0000005000002947 */ /* 0x000fca0003800000 */
[----:B------:R-:W-:Y:S01]  /*3d40*/  ISETP.GE.AND P0, PT, R18, c[0x0][0x220], PT ;  /* 0x0000880012007a0c */ /* 0x000fe20003f06270 */
[----:B------:R-:W-:Y:S01]  /*3d50*/  CS2R R8, SRZ ;  /* 0x0000000000087805 */ /* 0x000fe2000001ff00 */
[----:B------:R-:W-:Y:S11]  /*3d60*/  CS2R R10, SRZ ;  /* 0x00000000000a7805 */ /* 0x000ff6000001ff00 */
[----:B------:R-:W-:Y:S05]  /*3d70*/  @!P0 MOV R15, R13 ;  /* 0x0000000d000f8202 */ /* 0x000fea0000000f00 */
[----:B------:R0:W5:Y:S02]  /*3d80*/  @!P0 LDG.E.128 R8, [R14.64] ;  /* 0x0000000a0e088981 */ /* 0x000164000c1e1d00 */
.L_x_137:
[----:B------:R-:W-:Y:S05]  /*3d90*/  BSYNC B0 ;  /* 0x0000000000007941 */ /* 0x000fea0003800000 */
.L_x_136:
        /* <DEDUP_REMOVED lines=11> */
.L_x_135:
        /* <DEDUP_REMOVED lines=72> */
[----:B------:R-:W-:Y:S02]  /*42d0*/  IMAD R0, R0, c[0x0][0x1e8], RZ ;  /* 0x00007a0000007a24 */ /* 0x000fe400078e02ff */
[----:B------:R-:W-:-:S04]  /*42e0*/  IMAD.WIDE.U32 R18, R7, c[0x0][0x1e8], R18 ;  /* 0x00007a0007127a25 */ /* 0x000fc800078e0012 */
[----:B------:R-:W-:Y:S01]  /*42f0*/  IMAD R0, R7, c[0x0][0x1ec], R0 ;  /* 0x00007b0007007a24 */ /* 0x000fe200078e0200 */
[----:B------:R-:W-:-:S04]  /*4300*/  LEA R2, P0, R18, c[0x0][0x1d0], 0x1 ;  /* 0x0000740012027a11 */ /* 0x000fc800078008ff */
[----:B------:R-:W-:-:S04]  /*4310*/  IADD3 R3, R19, R0, RZ ;  /* 0x0000000013037210 */ /* 0x000fc80007ffe0ff */
[----:B------:R-:W-:-:S05]  /*4320*/  LEA.HI.X R3, R18, c[0x0][0x1d4], R3, 0x1, P0 ;  /* 0x0000750012037a11 */ /* 0x000fca00000f0c03 */
[----:B------:R-:W-:Y:S01]  /*4330*/  STG.E.64 [R2.64], R4 ;  /* 0x0000000402007986 */ /* 0x000fe2000c101b0a */
[----:B------:R-:W-:Y:S05]  /*4340*/  EXIT ;  /* 0x000000000000794d */ /* 0x000fea0003800000 */
        .weak           $__internal_2_$__cuda_sm20_div_s64
        .type           $__internal_2_$__cuda_sm20_div_s64,@function
        .size           $__internal_2_$__cuda_sm20_div_s64,(.L_x_8162 - $__internal_2_$__cuda_sm20_div_s64)
$__internal_2_$__cuda_sm20_div_s64:
        /* <DEDUP_REMOVED lines=29> */
[----:B------:R-:W-:-:S04]  /*4520*/  IMAD.X R26, RZ, RZ, ~R26, P0 ;  /* 0x000000ffff1a7224 */ /* 0x000fc800000e0e1a */
[----:B------:R-:W-:-:S04]  /*4530*/  IMAD.WIDE.U32 R34, P5, R35, R26, R34 ;  /* 0x0000001a23227225 */ /* 0x000fc800078a0022 */
[C---:B------:R-:W-:Y:S02]  /*4540*/  IMAD R21, R27.reuse, R26, RZ ;  /* 0x0000001a1b157224 */ /* 0x040fe400078e02ff */
[----:B------:R-:W-:-:S04]  /*4550*/  IMAD.HI.U32 R20, P4, R27, R20, R34 ;  /* 0x000000141b147227 */ /* 0x000fc80007880022 */
[----:B------:R-:W-:Y:S01]  /*4560*/  IMAD.HI.U32 R19, R27, R26, RZ ;  /* 0x0000001a1b137227 */ /* 0x000fe200078e00ff */
[----:B------:R-:W-:Y:S02]  /*4570*/  IADD3 R21, P3, R21, R20, RZ ;  /* 0x0000001415157210 */ /* 0x000fe40007f7e0ff */
[-C--:B------:R-:W-:Y:S01]  /*4580*/  IADD3 R20, P0, RZ, -R18.reuse, RZ ;  /* 0x80000012ff147210 */ /* 0x080fe20007f1e0ff */
[----:B------:R-:W-:Y:S02]  /*4590*/  IMAD.X R27, R19, 0x1, R27, P5 ;  /* 0x00000001131b7824 */ /* 0x000fe400028e061b */
[----:B------:R-:W-:Y:S01]  /*45a0*/  IMAD.MOV.U32 R35, RZ, RZ, RZ ;  /* 0x000000ffff237224 */ /* 0x000fe200078e00ff */
[----:B------:R-:W-:Y:S01]  /*45b0*/  SEL R20, R20, R18, !P2 ;  /* 0x0000001214147207 */ /* 0x000fe20005000000 */
[----:B------:R-:W-:-:S04]  /*45c0*/  IMAD.X R26, RZ, RZ, ~R17, P0 ;  /* 0x000000ffff1a7224 */ /* 0x000fc800000e0e11 */
[----:B------:R-:W-:Y:S01]  /*45d0*/  IMAD.HI.U32 R34, R21, R20, RZ ;  /* 0x0000001415227227 */ /* 0x000fe200078e00ff */
[----:B------:R-:W-:Y:S02]  /*45e0*/  SEL R19, R26, R17, !P2 ;  /* 0x000000111a137207 */ /* 0x000fe40005000000 */
[----:B------:R-:W-:-:S03]  /*45f0*/  IADD3.X R26, RZ, RZ, R27, P3, P4 ;  /* 0x000000ffff1a7210 */ /* 0x000fc60001fe841b */
[----:B------:R-:W-:-:S04]  /*4600*/  IMAD.WIDE.U32 R34, R21, R19, R34 ;  /* 0x0000001315227225 */ /* 0x000fc800078e0022 */
[C---:B------:R-:W-:Y:S02]  /*4610*/  IMAD R27, R26.reuse, R19, RZ ;  /* 0x000000131a1b7224 */ /* 0x040fe400078e02ff */
[----:B------:R-:W-:-:S04]  /*4620*/  IMAD.HI.U32 R34, P0, R26, R20, R34 ;  /* 0x000000141a227227 */ /* 0x000fc80007800022 */
[----:B------:R-:W-:Y:S01]  /*4630*/  IMAD.HI.U32 R26, R26, R19, RZ ;  /* 0x000000131a1a7227 */ /* 0x000fe200078e00ff */
[----:B------:R-:W-:-:S04]  /*4640*/  IADD3 R27, P2, R27, R34, RZ ;  /* 0x000000221b1b7210 */ /* 0x000fc80007f5e0ff */
[----:B------:R-:W-:Y:S01]  /*4650*/  IADD3.X R26, R26, RZ, RZ, P0, !PT ;  /* 0x000000ff1a1a7210 */ /* 0x000fe200007fe4ff */
[----:B------:R-:W-:-:S04]  /*4660*/  IMAD.WIDE.U32 R34, R27, R38, RZ ;  /* 0x000000261b227225 */ /* 0x000fc800078e00ff */
[----:B------:R-:W-:Y:S01]  /*4670*/  IMAD R21, R27, R39, R35 ;  /* 0x000000271b157224 */ /* 0x000fe200078e0223 */
[----:B------:R-:W-:Y:S01]  /*4680*/  IADD3 R20, P0, -R34, R20, RZ ;  /* 0x0000001422147210 */ /* 0x000fe20007f1e1ff */
[----:B------:R-:W-:-:S03]  /*4690*/  IMAD.X R26, RZ, RZ, R26, P2 ;  /* 0x000000ffff1a7224 */ /* 0x000fc600010e061a */
        /* <DEDUP_REMOVED lines=8> */
[----:B------:R-:W-:Y:S02]  /*4720*/  SEL R34, R34, R27, P4 ;  /* 0x0000001b22227207 */ /* 0x000fe40002000000 */
[----:B------:R-:W-:Y:S01]  /*4730*/  ISETP.GE.U32.AND P0, PT, R21, R38, PT ;  /* 0x000000261500720c */ /* 0x000fe20003f06070 */
[----:B------:R-:W-:Y:S01]  /*4740*/  IMAD.X R21, RZ, RZ, R26, P2 ;  /* 0x000000ffff157224 */ /* 0x000fe200010e061a */
[----:B------:R-:W-:Y:S02]  /*4750*/  SEL R19, R20, R19, P4 ;  /* 0x0000001314137207 */ /* 0x000fe40002000000 */
[----:B------:R-:W-:Y:S02]  /*4760*/  IADD3 R27, P2, R34, 0x1, RZ ;  /* 0x00000001221b7810 */ /* 0x000fe40007f5e0ff */
[----:B------:R-:W-:Y:S01]  /*4770*/  SEL R21, R21, R26, P4 ;  /* 0x0000001a15157207 */ /* 0x000fe20002000000 */
[----:B------:R-:W-:Y:S01]  /*4780*/  IMAD.MOV.U32 R26, RZ, RZ, R22 ;  /* 0x000000ffff1a7224 */ /* 0x000fe200078e0016 */
[----:B------:R-:W-:-:S02]  /*4790*/  ISETP.GE.U32.AND.EX P0, PT, R19, R39, PT, P0 ;  /* 0x000000271300720c */ /* 0x000fc40003f06100 */
[----:B------:R-:W-:Y:S02]  /*47a0*/  IADD3.X R20, RZ, R21, RZ, P2, !PT ;  /* 0x00000015ff147210 */ /* 0x000fe400017fe4ff */
[----:B------:R-:W-:Y:S02]  /*47b0*/  SEL R27, R27, R34, P0 ;  /* 0x000000221b1b7207 */ /* 0x000fe40000000000 */
[----:B------:R-:W-:Y:S02]  /*47c0*/  LOP3.LUT R19, R23, R17, RZ, 0x3c, !PT ;  /* 0x0000001117137212 */ /* 0x000fe400078e3cff */
[----:B------:R-:W-:Y:S02]  /*47d0*/  SEL R21, R20, R21, P0 ;  /* 0x0000001514157207 */ /* 0x000fe40000000000 */
[----:B------:R-:W-:Y:S02]  /*47e0*/  IADD3 R20, P2, RZ, -R27, RZ ;  /* 0x8000001bff147210 */ /* 0x000fe40007f5e0ff */
[----:B------:R-:W-:-:S02]  /*47f0*/  ISETP.GE.AND P3, PT, R19, RZ, PT ;  /* 0x000000ff1300720c */ /* 0x000fc40003f66270 */
[----:B------:R-:W-:Y:S01]  /*4800*/  ISETP.NE.U32.AND P0, PT, R24, RZ, PT ;  /* 0x000000ff1800720c */ /* 0x000fe20003f05070 */
[----:B------:R-:W-:Y:S01]  /*4810*/  IMAD.X R24, RZ, RZ, ~R21, P2 ;  /* 0x000000ffff187224 */ /* 0x000fe200010e0e15 */
[----:B------:R-:W-:Y:S01]  /*4820*/  SEL R20, R20, R27, !P3 ;  /* 0x0000001b14147207 */ /* 0x000fe20005800000 */
[----:B------:R-:W-:Y:S01]  /*4830*/  IMAD.MOV.U32 R27, RZ, RZ, 0x0 ;  /* 0x00000000ff1b7424 */ /* 0x000fe200078e00ff */
[----:B------:R-:W-:Y:S02]  /*4840*/  ISETP.NE.AND.EX P0, PT, R23, RZ, PT, P0 ;  /* 0x000000ff1700720c */ /* 0x000fe40003f05300 */
[----:B------:R-:W-:Y:S02]  /*4850*/  SEL R24, R24, R21, !P3 ;  /* 0x0000001518187207 */ /* 0x000fe40005800000 */
[----:B------:R-:W-:Y:S02]  /*4860*/  SEL R20, R20, 0xffffffff, P0 ;  /* 0xffffffff14147807 */ /* 0x000fe40000000000 */
[----:B------:R-:W-:Y:S01]  /*4870*/  SEL R21, R24, 0xffffffff, P0 ;  /* 0xffffffff18157807 */ /* 0x000fe20000000000 */
[----:B------:R-:W-:Y:S06]  /*4880*/  RET.REL.NODEC R26 `(_ZN5flash32flash_fwd_splitkv_combine_kernelI23Flash_fwd_kernel_traitsILi128ELi64ELi128ELi4ELb0ELb0EN7cutlass6half_tE19Flash_kernel_traitsILi128ELi64ELi128ELi4ES3_EELi4ELi5ELb0EEEvNS_16Flash_fwd_paramsE) ;  /* 0xffffb7701a007950 */ /* 0x000fec0003c3ffff */
.L_x_139:
        /* <DEDUP_REMOVED lines=15> */
.L_x_8162:


//--------------------- .text._ZN5flash32flash_fwd_splitkv_combine_kernelI23Flash_fwd_kernel_traitsILi128ELi64ELi128ELi4ELb0ELb0EN7cutlass6half_tE19Flash_kernel_traitsILi128ELi64ELi128ELi4ES3_EELi4ELi4ELb0EEEvNS_16Flash_fwd_paramsE --------------------------
	.section	.text._ZN5flash32flash_fwd_splitkv_combine_kernelI23Flash_fwd_kernel_traitsILi128ELi64ELi128ELi4ELb0ELb0EN7cutlass6half_tE19Flash_kernel_traitsILi128ELi64ELi128ELi4ES3_EELi4ELi4ELb0EEEvNS_16Flash_fwd_paramsE,"ax",@progbits
	.sectioninfo	@"SHI_REGISTERS=52"
	.align	128
        .global         _ZN5flash32flash_fwd_splitkv_combine_kernelI23Flash_fwd_kernel_traitsILi128ELi64ELi128ELi4ELb0ELb0EN7cutlass6half_tE19Flash_kernel_traitsILi128ELi64ELi128ELi4ES3_EELi4ELi4ELb0EEEvNS_16Flash_fwd_paramsE
        .type           _ZN5flash32flash_fwd_splitkv_combine_kernelI23Flash_fwd_kernel_traitsILi128ELi64ELi128ELi4ELb0ELb0EN7cutlass6half_tE19Flash_kernel_traitsILi128ELi64ELi128ELi4ES3_EELi4ELi4ELb0EEEvNS_16Flash_fwd_paramsE,@function
        .size           _ZN5flash32flash_fwd_splitkv_combine_kernelI23Flash_fwd_kernel_traitsILi128ELi64ELi128ELi4ELb0ELb0EN7cutlass6half_tE19Flash_kernel_traitsILi128ELi64ELi128ELi4ES3_EELi4ELi4ELb0EEEvNS_16Flash_fwd_paramsE,(.L_x_8163 - _ZN5flash32flash_fwd_splitkv_combine_kernelI23Flash_fwd_kernel_traitsILi128ELi64ELi128ELi4ELb0ELb0EN7cutlass6half_tE19Flash_kernel_traitsILi128ELi64ELi128ELi4ES3_EELi4ELi4ELb0EEEvNS_16Flash_fwd_paramsE)
        .other          _ZN5flash32flash_fwd_splitkv_combine_kernelI23Flash_fwd_kernel_traitsILi128ELi64ELi128ELi4ELb0ELb0EN7cutlass6half_tE19Flash_kernel_traitsILi128ELi64ELi128ELi4ES3_EELi4ELi4ELb0EEEvNS_16Flash_fwd_paramsE,@"STO_CUDA_ENTRY STV_DEFAULT"
_ZN5flash32flash_fwd_splitkv_combine_kernelI23Flash_fwd_kernel_traitsILi128ELi64ELi128ELi4ELb0ELb0EN7cutlass6half_tE19Flash_kernel_traitsILi128ELi64ELi128ELi4ES3_EELi4ELi4ELb0EEEvNS_16Flash_fwd_paramsE:
.text._ZN5flash32flash_fwd_splitkv_combine_kernelI23Flash_fwd_kernel_traitsILi128ELi64ELi128ELi4ELb0ELb0EN7cutlass6half_tE19Flash_kernel_traitsILi128ELi64ELi128ELi4ES3_EELi4ELi4ELb0EEEvNS_16Flash_fwd_paramsE:
        /* <DEDUP_REMOVED lines=23> */
[----:B------:R-:W-:Y:S05]  /*0170*/  CALL.REL.NOINC `($__internal_3_$__cuda_sm20_div_s64) ;  /* 0x000041c000007944 */ /* 0x000fea0003c00000 */
[----:B------:R-:W-:Y:S05]  /*0180*/  BRA `(.L_x_141) ;  /* 0x0000013000007947 */ /* 0x000fea0003800000 */
.L_x_140:
        /* <DEDUP_REMOVED lines=19> */
.L_x_141:
        /* <DEDUP_REMOVED lines=12> */
[----:B------:R-:W-:Y:S05]  /*0380*/  CALL.REL.NOINC `($__internal_3_$__cuda_sm20_div_s64) ;  /* 0x00003fb000007944 */ /* 0x000fea0003c00000 */
[----:B------:R-:W-:Y:S02]  /*0390*/  MOV R28, R20 ;  /* 0x00000014001c7202 */ /* 0x000fe40000000f00 */
[----:B------:R-:W-:Y:S01]  /*03a0*/  MOV R29, R21 ;  /* 0x00000015001d7202 */ /* 0x000fe20000000f00 */
[----:B------:R-:W-:Y:S05]  /*03b0*/  BRA `(.L_x_144) ;  /* 0x0000013000007947 */ /* 0x000fea0003800000 */
.L_x_143:
        /* <DEDUP_REMOVED lines=19> */
.L_x_144:
[----:B------:R-:W-:Y:S05]  /*04f0*/  BSYNC B0 ;  /* 0x0000000000007941 */ /* 0x000fea0003800000 */
.L_x_142:
        /* <DEDUP_REMOVED lines=43> */
.L_x_146:
        /* <DEDUP_REMOVED lines=19> */
.L_x_147:
[----:B------:R-:W-:Y:S05]  /*08e0*/  BSYNC B0 ;  /* 0x0000000000007941 */ /* 0x000fea0003800000 */
.L_x_145:
        /* <DEDUP_REMOVED lines=74> */
[----:B------:R-:W-:Y:S02]  /*0d90*/  MOV R32, R20 ;  /* 0x0000001400207202 */ /* 0x000fe40000000f00 */
[----:B------:R-:W-:Y:S01]  /*0da0*/  MOV R33, R21 ;  /* 0x0000001500217202 */ /* 0x000fe20000000f00 */
[----:B------:R-:W-:Y:S05]  /*0db0*/  BRA `(.L_x_150) ;  /* 0x0000013000007947 */ /* 0x000fea0003800000 */
.L_x_149:
        /* <DEDUP_REMOVED lines=19> */
.L_x_150:
[----:B------:R-:W-:Y:S05]  /*0ef0*/  BSYNC B0 ;  /* 0x0000000000007941 */ /* 0x000fea0003800000 */
.L_x_148:
        /* <DEDUP_REMOVED lines=42> */
.L_x_152:
        /* <DEDUP_REMOVED lines=19> */
.L_x_153:
[----:B------:R-:W-:Y:S05]  /*12d0*/  BSYNC B0 ;  /* 0x0000000000007941 */ /* 0x000fea0003800000 */
.L_x_151:
        /* <DEDUP_REMOVED lines=131> */
.L_x_155:
[----:B------:R-:W-:Y:S05]  /*1b10*/  BSYNC B0 ;  /* 0x0000000000007941 */ /* 0x000fea0003800000 */
.L_x_154:
        /* <DEDUP_REMOVED lines=95> */
.L_x_160:
        /* <DEDUP_REMOVED lines=22> */
.L_x_161:
[----:B------:R-:W-:Y:S05]  /*2270*/  BSYNC B0 ;  /* 0x0000000000007941 */ /* 0x000fea0003800000 */
.L_x_159:
[----:B------:R-:W-:Y:S01]  /*2280*/  LOP3.LUT R19, R17, R0, RZ, 0xfc, !PT ;  /* 0x0000000011137212 */ /* 0x000fe200078efcff */
[----:B------:R-:W-:Y:S03]  /*2290*/  BSSY B0, `(.L_x_162) ;  /* 0x0000028000007945 */ /* 0x000fe60003800000 */
[----:B------:R-:W-:-:S13]  /*22a0*/  ISETP.NE.U32.AND P0, PT, R19, RZ, PT ;  /* 0x000000ff1300720c */ /* 0x000fda0003f05070 */
[----:B------:R-:W-:Y:S05]  /*22b0*/  @!P0 BRA `(.L_x_163) ;  /* 0x000000f000008947 */ /* 0x000fea0003800000 */
[----:B------:R-:W-:Y:S01]  /*22c0*/  IMAD.MOV.U32 R24, RZ, RZ, R30 ;  /* 0x000000ffff187224 */ /* 0x000fe200078e001e */
[----:B------:R-:W-:Y:S02]  /*22d0*/  MOV R23, R0 ;  /* 0x0000000000177202 */ /* 0x000fe40000000f00 */
[----:B------:R-:W-:Y:S02]  /*22e0*/  MOV R22, 0x2300 ;  /* 0x0000230000167802 */ /* 0x000fe40000000f00 */
[----:B------:R-:W-:Y:S05]  /*22f0*/  CALL.REL.NOINC `($__internal_3_$__cuda_sm20_div_s64) ;  /* 0x0000204000007944 */ /* 0x000fea0003c00000 */
        /* <DEDUP_REMOVED lines=11> */
.L_x_163:
        /* <DEDUP_REMOVED lines=22> */
.L_x_164:
[----:B------:R-:W-:Y:S05]  /*2510*/  BSYNC B0 ;  /* 0x0000000000007941 */ /* 0x000fea0003800000 */
.L_x_162:
        /* <DEDUP_REMOVED lines=11> */
[----:B------:R-:W-:Y:S05]  /*25d0*/  CALL.REL.NOINC `($__internal_3_$__cuda_sm20_div_s64) ;  /* 0x00001d6000007944 */ /* 0x000fea0003c00000 */
[----:B------:R-:W-:-:S04]  /*25e0*/  IADD3 R17, P0, RZ, -R20, RZ ;  /* 0x80000014ff117210 */ /* 0x000fc80007f1e0ff */
[----:B------:R-:W-:Y:S01]  /*25f0*/  IADD3.X R18, RZ, ~R21, RZ, P0, !PT ;  /* 0x80000015ff127210 */ /* 0x000fe200007fe4ff */
[----:B------:R-:W-:-:S04]  /*2600*/  IMAD.WIDE.U32 R36, R5, R17, R36 ;  /* 0x0000001105247225 */ /* 0x000fc800078e0024 */
[----:B------:R-:W-:-:S04]  /*2610*/  IMAD R18, R18, R5, RZ ;  /* 0x0000000512127224 */ /* 0x000fc800078e02ff */
[----:B------:R-:W-:-:S05]  /*2620*/  IMAD R4, R4, R17, R18 ;  /* 0x0000001104047224 */ /* 0x000fca00078e0212 */
[----:B------:R-:W-:Y:S01]  /*2630*/  IADD3 R4, R37, R4, RZ ;  /* 0x0000000425047210 */ /* 0x000fe20007ffe0ff */
[----:B------:R-:W-:Y:S05]  /*2640*/  BRA `(.L_x_167) ;  /* 0x0000016000007947 */ /* 0x000fea0003800000 */
.L_x_166:
        /* <DEDUP_REMOVED lines=22> */
.L_x_167:
[----:B------:R-:W-:Y:S05]  /*27b0*/  BSYNC B0 ;  /* 0x0000000000007941 */ /* 0x000fea0003800000 */
.L_x_165:
        /* <DEDUP_REMOVED lines=38> */
[----:B------:R-:W-:Y:S05]  /*2a20*/  CALL.REL.NOINC `($__internal_3_$__cuda_sm20_div_s64) ;  /* 0x0000191000007944 */ /* 0x000fea0003c00000 */
        /* <DEDUP_REMOVED lines=12> */
.L_x_169:
        /* <DEDUP_REMOVED lines=23> */
.L_x_170:
[----:B------:R-:W-:Y:S05]  /*2c60*/  BSYNC B0 ;  /* 0x0000000000007941 */ /* 0x000fea0003800000 */
.L_x_168:
        /* <DEDUP_REMOVED lines=19> */
.L_x_172:
        /* <DEDUP_REMOVED lines=22> */
.L_x_173:
[----:B------:R-:W-:Y:S05]  /*2f00*/  BSYNC B0 ;  /* 0x0000000000007941 */ /* 0x000fea0003800000 */
.L_x_171:
        /* <DEDUP_REMOVED lines=20> */
.L_x_175:
        /* <DEDUP_REMOVED lines=23> */
.L_x_176:
[----:B------:R-:W-:Y:S05]  /*31c0*/  BSYNC B0 ;  /* 0x0000000000007941 */ /* 0x000fea0003800000 */
.L_x_174:
        /* <DEDUP_REMOVED lines=25> */
[----:B------:R-:W-:Y:S05]  /*3360*/  CALL.REL.NOINC `($__internal_3_$__cuda_sm20_div_s64) ;  /* 0x00000fd000007944 */ /* 0x000fea0003c00000 */
        /* <DEDUP_REMOVED lines=12> */
.L_x_178:
        /* <DEDUP_REMOVED lines=23> */
.L_x_179:
[----:B------:R-:W-:Y:S05]  /*35a0*/  BSYNC B0 ;  /* 0x0000000000007941 */ /* 0x000fea0003800000 */
.L_x_177:
        /* <DEDUP_REMOVED lines=29> */
.L_x_181:
        /* <DEDUP_REMOVED lines=23> */
.L_x_182:
[----:B------:R-:W-:Y:S05]  /*38f0*/  BSYNC B0 ;  /* 0x0000000000007941 */ /* 0x000fea0003800000 */
.L_x_180:
        /* <DEDUP_REMOVED lines=20> */
.L_x_158:
[----:B------:R-:W-:-:S04]  /*3a40*/  LEA R2, P0, R36, c[0x0][0x200], 0x2 ;  /* 0x0000800024027a11 */ /* 0x000fc800078010ff */
[----:B------:R-:W-:-:S05]  /*3a50*/  LEA.HI.X R3, R36, c[0x0][0x204], R37, 0x2, P0 ;  /* 0x0000810024037a11 */ /* 0x000fca00000f1425 */
[----:B------:R0:W-:Y:S04]  /*3a60*/  STG.E [R2.64], R28 ;  /* 0x0000001c02007986 */ /* 0x0001e8000c10190a */
.L_x_157:
[----:B------:R-:W-:Y:S05]  /*3a70*/  BSYNC B1 ;  /* 0x0000000000017941 */ /* 0x000fea0003800000 */
.L_x_156:
[----:B------:R-:W1:Y:S01]  /*3a80*/  S2R R16, SR_TID.X ;  /* 0x0000000000107919 */ /* 0x000e620000002100 */
[----:B------:R-:W-:Y:S01]  /*3a90*/  IMAD.MOV.U32 R5, RZ, RZ, RZ ;  /* 0x000000ffff057224 */ /* 0x000fe200078e00ff */
[----:B-1----:R-:W-:-:S04]  /*3aa0*/  SHF.R.S32.HI R15, RZ, 0x1f, R16 ;  /* 0x0000001fff0f7819 */ /* 0x002fc80000011410 */
[CC--:B0-----:R-:W-:Y:S02]  /*3ab0*/  LEA.HI R2, R15.reuse, R16.reuse, RZ, 0x4 ;  /* 0x000000100f027211 */ /* 0x0c1fe400078f20ff */
[----:B------:R-:W-:Y:S02]  /*3ac0*/  LEA.HI R15, R15, R16, RZ, 0x5 ;  /* 0x000000100f0f7211 */ /* 0x000fe400078f28ff */
[----:B------:R-:W-:-:S05]  /*3ad0*/  LOP3.LUT R3, R2, 0xfffffff0, RZ, 0xc0, !PT ;  /* 0xfffffff002037812 */ /* 0x000fca00078ec0ff */
[----:B------:R-:W-:-:S05]  /*3ae0*/  IMAD.IADD R0, R16, 0x1, -R3 ;  /* 0x0000000110007824 */ /* 0x000fca00078e0a03 */
[----:B------:R-:W-:-:S04]  /*3af0*/  ISETP.GE.AND P0, PT, R0, c[0x0][0x314], PT ;  /* 0x0000c50000007a0c */ /* 0x000fc80003f06270 */
[----:B------:R-:W-:-:S13]  /*3b00*/  ISETP.GT.OR P0, PT, R16, 0x3f, P0 ;  /* 0x0000003f1000780c */ /* 0x000fda0000704670 */
[----:B------:R-:W-:Y:S01]  /*3b10*/  @!P0 FADD.FTZ R4, -R28, R29 ;  /* 0x0000001d1c048221 */ /* 0x000fe20000010100 */
[----:B------:R-:W-:-:S03]  /*3b20*/  @!P0 SHF.R.S32.HI R3, RZ, 0x4, R2 ;  /* 0x00000004ff038819 */ /* 0x000fc60000011402 */
[----:B------:R-:W-:Y:S02]  /*3b30*/  @!P0 FMUL.FTZ R4, R4, 1.4426950216293334961 ;  /* 0x3fb8aa3b04048820 */ /* 0x000fe40000410000 */
[----:B------:R-:W-:Y:S01]  /*3b40*/  @!P0 IMAD R9, R0, 0x5, R3 ;  /* 0x0000000500098824 */ /* 0x000fe200078e0203 */
[----:B------:R-:W-:Y:S01]  /*3b50*/  LOP3.LUT R3, R15, 0x3fffffe0, RZ, 0xc0, !PT ;  /* 0x3fffffe00f037812 */ /* 0x000fe200078ec0ff */
[----:B------:R-:W-:Y:S01]  /*3b60*/  IMAD.MOV.U32 R0, RZ, RZ, c[0x0][0x314] ;  /* 0x0000c500ff007624 */ /* 0x000fe200078e00ff */
[----:B------:R-:W-:Y:S01]  /*3b70*/  SHF.R.S32.HI R15, RZ, 0x5, R15 ;  /* 0x00000005ff0f7819 */ /* 0x000fe2000001140f */
[----:B------:R-:W0:Y:S02]  /*3b80*/  @!P0 MUFU.EX2 R4, R4 ;  /* 0x0000000400048308 */ /* 0x000e240000000800 */
[----:B------:R-:W-:Y:S02]  /*3b90*/  IMAD.IADD R16, R16, 0x1, -R3 ;  /* 0x0000000110107824 */ /* 0x000fe400078e0a03 */
[----:B------:R-:W-:-:S02]  /*3ba0*/  CS2R R2, SRZ ;  /* 0x0000000000027805 */ /* 0x000fc4000001ff00 */
[----:B------:R-:W-:Y:S01]  /*3bb0*/  IMAD.SHL.U32 R16, R16, 0x4, RZ ;  /* 0x0000000410107824 */ /* 0x000fe200078e00ff */
[----:B0-----:R0:W-:Y:S04]  /*3bc0*/  @!P0 STS [R9.X4], R4 ;  /* 0x0000000409008388 */ /* 0x0011e80000004800 */
[----:B------:R-:W-:Y:S01]  /*3bd0*/  BAR.SYNC.DEFER_BLOCKING 0x0 ;  /* 0x0000000000007b1d */ /* 0x000fe20000010000 */
[----:B------:R-:W-:Y:S01]  /*3be0*/  ISETP.GE.AND P0, PT, R0, 0x1, PT ;  /* 0x000000010000780c */ /* 0x000fe20003f06270 */
[----:B------:R-:W-:-:S12]  /*3bf0*/  IMAD.MOV.U32 R0, RZ, RZ, RZ ;  /* 0x000000ffff007224 */ /* 0x000fd800078e00ff */
[----:B------:R-:W-:Y:S05]  /*3c00*/  @!P0 BRA `(.L_x_183) ;  /* 0x0000023000008947 */ /* 0x000fea0003800000 */
[----:B------:R-:W-:Y:S01]  /*3c10*/  ULDC UR5, c[0x0][0x22c] ;  /* 0x00008b0000057ab9 */ /* 0x000fe20000000800 */
[----:B------:R-:W-:Y:S01]  /*3c20*/  IMAD R13, R15, 0x80, R16 ;  /* 0x000000800f0d7824 */ /* 0x000fe200078e0210 */
        /* <DEDUP_REMOVED lines=15> */
.L_x_186:
[----:B------:R-:W-:Y:S01]  /*3d20*/  BSSY B0, `(.L_x_184) ;  /* 0x0000006000007945 */ /* 0x000fe20003800000 */
[----:B------:R-:W-:-:S05]  /*3d30*/  @P2 BRA `(.L_x_185) ;  /* 0x0000004000002947 */ /* 0x000fca0003800000 */
[----:B------:R-:W-:Y:S01]  /*3d40*/  ISETP.GE.AND P0, PT, R16, c[0x0][0x220], PT ;  /* 0x0000880010007a0c */ /* 0x000fe20003f06270 */
[----:B------:R-:W-:Y:S01]  /*3d50*/  CS2R R8, SRZ ;  /* 0x0000000000087805 */ /* 0x000fe2000001ff00 */
[----:B------:R-:W-:Y:S11]  /*3d60*/  CS2R R10, SRZ ;  /* 0x00000000000a7805 */ /* 0x000ff6000001ff00 */
[----:B------:R0:W5:Y:S02]  /*3d70*/  @!P0 LDG.E.128 R8, [R12.64] ;  /* 0x0000000a0c088981 */ /* 0x000164000c1e1d00 */
.L_x_185:
[----:B------:R-:W-:Y:S05]  /*3d80*/  BSYNC B0 ;  /* 0x0000000000007941 */ /* 0x000fea0003800000 */
.L_x_184:
        /* <DEDUP_REMOVED lines=11> */
.L_x_183:
        /* <DEDUP_REMOVED lines=80> */
        .weak           $__internal_3_$__cuda_sm20_div_s64
        .type           $__internal_3_$__cuda_sm20_div_s64,@function
        .size           $__internal_3_$__cuda_sm20_div_s64,(.L_x_8163 - $__internal_3_$__cuda_sm20_div_s64)
$__internal_3_$__cuda_sm20_div_s64:
        /* <DEDUP_REMOVED lines=83> */
[----:B------:R-:W-:Y:S06]  /*4870*/  RET.REL.NODEC R26 `(_ZN5flash32flash_fwd_splitkv_combine_kernelI23Flash_fwd_kernel_traitsILi128ELi64ELi128ELi4ELb0ELb0EN7cutlass6half_tE19Flash_kernel_traitsILi128ELi64ELi128ELi4ES3_EELi4ELi4ELb0EEEvNS_16Flash_fwd_paramsE) ;  /* 0xffffb7801a007950 */ /* 0x000fec0003c3ffff */
.L_x_187:
        /* <DEDUP_REMOVED lines=16> */
.L_x_8163:


//--------------------- .text._ZN5flash32flash_fwd_splitkv_combine_kernelI23Flash_fwd_kernel_traitsILi128ELi64ELi128ELi4ELb0ELb0EN7cutlass6half_tE19Flash_kernel_traitsILi128ELi64ELi128ELi4ES3_EELi4ELi3ELb0EEEvNS_16Flash_fwd_paramsE --------------------------
	.section	.text._ZN5flash32flash_fwd_splitkv_combine_kernelI23Flash_fwd_kernel_traitsILi128ELi64ELi128ELi4ELb0ELb0EN7cutlass6half_tE19Flash_kernel_traitsILi128ELi64ELi128ELi4ES3_EELi4ELi3ELb0EEEvNS_16Flash_fwd_paramsE,"ax",@progbits
	.sectioninfo	@"SHI_REGISTERS=52"
	.align	128
        .global         _ZN5flash32flash_fwd_splitkv_combine_kernelI23Flash_fwd_kernel_traitsILi128ELi64ELi128ELi4ELb0ELb0EN7cutlass6half_tE19Flash_kernel_traitsILi128ELi64ELi128ELi4ES3_EELi4ELi3ELb0EEEvNS_16Flash_fwd_paramsE
        .type           _ZN5flash32flash_fwd_splitkv_combine_kernelI23Flash_fwd_kernel_traitsILi128ELi64ELi128ELi4ELb0ELb0EN7cutlass6half_tE19Flash_kernel_traitsILi128ELi64ELi128ELi4ES3_EELi4ELi3ELb0EEEvNS_16Flash_fwd_paramsE,@function
        .size           _ZN5flash32flash_fwd_splitkv_combine_kernelI23Flash_fwd_kernel_traitsILi128ELi64ELi128ELi4ELb0ELb0EN7cutlass6half_tE19Flash_kernel_traitsILi128ELi64ELi128ELi4ES3_EELi4ELi3ELb0EEEvNS_16Flash_fwd_paramsE,(.L_x_8164 - _ZN5flash32flash_fwd_splitkv_combine_kernelI23Flash_fwd_kernel_traitsILi128ELi64ELi128ELi4ELb0ELb0EN7cutlass6half_tE19Flash_kernel_traitsILi128ELi64ELi128ELi4ES3_EELi4ELi3ELb0EEEvNS_16Flash_fwd_paramsE)
        .other          _ZN5flash32flash_fwd_splitkv_combine_kernelI23Flash_fwd_kernel_traitsILi128ELi64ELi128ELi4ELb0ELb0EN7cutlass6half_tE19Flash_kernel_traitsILi128ELi64ELi128ELi4ES3_EELi4ELi3ELb0EEEvNS_16Flash_fwd_paramsE,@"STO_CUDA_ENTRY STV_DEFAULT"
_ZN5flash32flash_fwd_splitkv_combine_kernelI23Flash_fwd_kernel_traitsILi128ELi64ELi128ELi4ELb0ELb0EN7cutlass6half_tE19Flash_kernel_traitsILi128ELi64ELi128ELi4ES3_EELi4ELi3ELb0EEEvNS_16Flash_fwd_paramsE:
.text._ZN5flash32flash_fwd_splitkv_combine_kernelI23Flash_fwd_kernel_traitsILi128ELi64ELi128ELi4ELb0ELb0EN7cutlass6half_tE19Flash_kernel_traitsILi128ELi64ELi128ELi4ES3_EELi4ELi3ELb0EEEvNS_16Flash_fwd_paramsE:
        /* <DEDUP_REMOVED lines=23> */
[----:B------:R-:W-:Y:S05]  /*0170*/  CALL.REL.NOINC `($__internal_4_$__cuda_sm20_div_s64) ;  /* 0x0000418000007944 */ /* 0x000fea0003c00000 */
[----:B------:R-:W-:Y:S05]  /*0180*/  BRA `(.L_x_189) ;  /* 0x0000013000007947 */ /* 0x000fea0003800000 */
.L_x_188:
        /* <DEDUP_REMOVED lines=19> */
.L_x_189:
        /* <DEDUP_REMOVED lines=12> */
[----:B------:R-:W-:Y:S05]  /*0380*/  CALL.REL.NOINC `($__internal_4_$__cuda_sm20_div_s64) ;  /* 0x00003f7000007944 */ /* 0x000fea0003c00000 */
[----:B------:R-:W-:Y:S02]  /*0390*/  MOV R28, R20 ;  /* 0x00000014001c7202 */ /* 0x000fe40000000f00 */
[----:B------:R-:W-:Y:S01]  /*03a0*/  MOV R29, R21 ;  /* 0x00000015001d7202 */ /* 0x000fe20000000f00 */
[----:B------:R-:W-:Y:S05]  /*03b0*/  BRA `(.L_x_192) ;  /* 0x0000013000007947 */ /* 0x000fea0003800000 */
.L_x_191:
        /* <DEDUP_REMOVED lines=19> */
.L_x_192:
[----:B------:R-:W-:Y:S05]  /*04f0*/  BSYNC B0 ;  /* 0x0000000000007941 */ /* 0x000fea0003800000 */
.L_x_190:
        /* <DEDUP_REMOVED lines=43> */
.L_x_194:
        /* <DEDUP_REMOVED lines=19> */
.L_x_195:
[----:B------:R-:W-:Y:S05]  /*08e0*/  BSYNC B0 ;  /* 0x0000000000007941 */ /* 0x000fea0003800000 */
.L_x_193:
        /* <DEDUP_REMOVED lines=74> */
[----:B------:R-:W-:Y:S02]  /*0d90*/  MOV R32, R20 ;  /* 0x0000001400207202 */ /* 0x000fe40000000f00 */
[----:B------:R-:W-:Y:S01]  /*0da0*/  MOV R33, R21 ;  /* 0x0000001500217202 */ /* 0x000fe20000000f00 */
[----:B------:R-:W-:Y:S05]  /*0db0*/  BRA `(.L_x_198) ;  /* 0x0000013000007947 */ /* 0x000fea0003800000 */
.L_x_197:
        /* <DEDUP_REMOVED lines=19> */
.L_x_198:
[----:B------:R-:W-:Y:S05]  /*0ef0*/  BSYNC B0 ;  /* 0x0000000000007941 */ /* 0x000fea0003800000 */
.L_x_196:
        /* <DEDUP_REMOVED lines=42> */
.L_x_200:
        /* <DEDUP_REMOVED lines=19> */
.L_x_201:
[----:B------:R-:W-:Y:S05]  /*12d0*/  BSYNC B0 ;  /* 0x0000000000007941 */ /* 0x000fea0003800000 */
.L_x_199:
        /* <DEDUP_REMOVED lines=131> */
.L_x_203:
[----:B------:R-:W-:Y:S05]  /*1b10*/  BSYNC B0 ;  /* 0x0000000000007941 */ /* 0x000fea0003800000 */
.L_x_202:
        /* <DEDUP_REMOVED lines=19> */
[----:B0-----:R-:W0:Y:S02]  /*1c50*/  SHFL.BFLY PT, R27, R22, 0x2, 0x1f ;  /* 0x0c401f00161b7f89 */ /* 0x001e2400000e0000 */
[----:B0-----:R-:W-:Y:S02]  /*1c60*/  FMNMX.FTZ R27, R22, R27, !PT ;  /* 0x0000001b161b7209 */ /* 0x001fe40007810000 */
[----:B------:R-:W-:-:S03]  /*1c70*/  SHF.R.S32.HI R22, RZ, 0x1f, R3 ;  /* 0x0000001fff167819 */ /* 0x000fc60000011403 */
        /* <DEDUP_REMOVED lines=69> */
.L_x_208:
        /* <DEDUP_REMOVED lines=22> */
.L_x_209:
[----:B------:R-:W-:Y:S05]  /*2230*/  BSYNC B0 ;  /* 0x0000000000007941 */ /* 0x000fea0003800000 */
.L_x_207:
[----:B------:R-:W-:Y:S01]  /*2240*/  LOP3.LUT R19, R17, R0, RZ, 0xfc, !PT ;  /* 0x0000000011137212 */ /* 0x000fe200078efcff */
[----:B------:R-:W-:Y:S03]  /*2250*/  BSSY B0, `(.L_x_210) ;  /* 0x0000028000007945 */ /* 0x000fe60003800000 */
[----:B------:R-:W-:-:S13]  /*2260*/  ISETP.NE.U32.AND P0, PT, R19, RZ, PT ;  /* 0x000000ff1300720c */ /* 0x000fda0003f05070 */
[----:B------:R-:W-:Y:S05]  /*2270*/  @!P0 BRA `(.L_x_211) ;  /* 0x000000f000008947 */ /* 0x000fea0003800000 */
[----:B------:R-:W-:Y:S01]  /*2280*/  IMAD.MOV.U32 R24, RZ, RZ, R30 ;  /* 0x000000ffff187224 */ /* 0x000fe200078e001e */
[----:B------:R-:W-:Y:S02]  /*2290*/  MOV R23, R0 ;  /* 0x0000000000177202 */ /* 0x000fe40000000f00 */
[----:B------:R-:W-:Y:S02]  /*22a0*/  MOV R22, 0x22c0 ;  /* 0x000022c000167802 */ /* 0x000fe40000000f00 */
[----:B------:R-:W-:Y:S05]  /*22b0*/  CALL.REL.NOINC `($__internal_4_$__cuda_sm20_div_s64) ;  /* 0x0000204000007944 */ /* 0x000fea0003c00000 */
        /* <DEDUP_REMOVED lines=11> */
.L_x_211:
        /* <DEDUP_REMOVED lines=22> */
.L_x_212:
[----:B------:R-:W-:Y:S05]  /*24d0*/  BSYNC B0 ;  /* 0x0000000000007941 */ /* 0x000fea0003800000 */
.L_x_210:
        /* <DEDUP_REMOVED lines=11> */
[----:B------:R-:W-:Y:S05]  /*2590*/  CALL.REL.NOINC `($__internal_4_$__cuda_sm20_div_s64) ;  /* 0x00001d6000007944 */ /* 0x000fea0003c00000 */
[----:B------:R-:W-:-:S04]  /*25a0*/  IADD3 R17, P0, RZ, -R20, RZ ;  /* 0x80000014ff117210 */ /* 0x000fc80007f1e0ff */
[----:B------:R-:W-:Y:S01]  /*25b0*/  IADD3.X R18, RZ, ~R21, RZ, P0, !PT ;  /* 0x80000015ff127210 */ /* 0x000fe200007fe4ff */
[----:B------:R-:W-:-:S04]  /*25c0*/  IMAD.WIDE.U32 R36, R5, R17, R36 ;  /* 0x0000001105247225 */ /* 0x000fc800078e0024 */
[----:B------:R-:W-:-:S04]  /*25d0*/  IMAD R18, R18, R5, RZ ;  /* 0x0000000512127224 */ /* 0x000fc800078e02ff */
[----:B------:R-:W-:-:S05]  /*25e0*/  IMAD R4, R4, R17, R18 ;  /* 0x0000001104047224 */ /* 0x000fca00078e0212 */
[----:B------:R-:W-:Y:S01]  /*25f0*/  IADD3 R4, R37, R4, RZ ;  /* 0x0000000425047210 */ /* 0x000fe20007ffe0ff */
[----:B------:R-:W-:Y:S05]  /*2600*/  BRA `(.L_x_215) ;  /* 0x0000016000007947 */ /* 0x000fea0003800000 */
.L_x_214:
        /* <DEDUP_REMOVED lines=22> */
.L_x_215:
[----:B------:R-:W-:Y:S05]  /*2770*/  BSYNC B0 ;  /* 0x0000000000007941 */ /* 0x000fea0003800000 */
.L_x_213:
        /* <DEDUP_REMOVED lines=38> */
[----:B------:R-:W-:Y:S05]  /*29e0*/  CALL.REL.NOINC `($__internal_4_$__cuda_sm20_div_s64) ;  /* 0x0000191000007944 */ /* 0x000fea0003c00000 */
        /* <DEDUP_REMOVED lines=12> */
.L_x_217:
        /* <DEDUP_REMOVED lines=23> */
.L_x_218:
[----:B------:R-:W-:Y:S05]  /*2c20*/  BSYNC B0 ;  /* 0x0000000000007941 */ /* 0x000fea0003800000 */
.L_x_216:
        /* <DEDUP_REMOVED lines=19> */
.L_x_220:
        /* <DEDUP_REMOVED lines=22> */
.L_x_221:
[----:B------:R-:W-:Y:S05]  /*2ec0*/  BSYNC B0 ;  /* 0x0000000000007941 */ /* 0x000fea0003800000 */
.L_x_219:
        /* <DEDUP_REMOVED lines=20> */
.L_x_223:
        /* <DEDUP_REMOVED lines=23> */
.L_x_224:
[----:B------:R-:W-:Y:S05]  /*3180*/  BSYNC B0 ;  /* 0x0000000000007941 */ /* 0x000fea0003800000 */
.L_x_222:
        /* <DEDUP_REMOVED lines=25> */
[----:B------:R-:W-:Y:S05]  /*3320*/  CALL.REL.NOINC `($__internal_4_$__cuda_sm20_div_s64) ;  /* 0x00000fd000007944 */ /* 0x000fea0003c00000 */
        /* <DEDUP_REMOVED lines=12> */
.L_x_226:
        /* <DEDUP_REMOVED lines=23> */
.L_x_227:
[----:B------:R-:W-:Y:S05]  /*3560*/  BSYNC B0 ;  /* 0x0000000000007941 */ /* 0x000fea0003800000 */
.L_x_225:
        /* <DEDUP_REMOVED lines=29> */
.L_x_229:
        /* <DEDUP_REMOVED lines=23> */
.L_x_230:
[----:B------:R-:W-:Y:S05]  /*38b0*/  BSYNC B0 ;  /* 0x0000000000007941 */ /* 0x000fea0003800000 */
.L_x_228:
        /* <DEDUP_REMOVED lines=20> */
.L_x_206:
[----:B------:R-:W-:-:S04]  /*3a00*/  LEA R2, P0, R36, c[0x0][0x200], 0x2 ;  /* 0x0000800024027a11 */ /* 0x000fc800078010ff */
[----:B------:R-:W-:-:S05]  /*3a10*/  LEA.HI.X R3, R36, c[0x0][0x204], R37, 0x2, P0 ;  /* 0x0000810024037a11 */ /* 0x000fca00000f1425 */
[----:B------:R0:W-:Y:S04]  /*3a20*/  STG.E [R2.64], R28 ;  /* 0x0000001c02007986 */ /* 0x0001e8000c10190a */
.L_x_205:
[----:B------:R-:W-:Y:S05]  /*3a30*/  BSYNC B1 ;  /* 0x0000000000017941 */ /* 0x000fea0003800000 */
.L_x_204:
        /* <DEDUP_REMOVED lines=42> */
.L_x_234:
[----:B------:R-:W-:Y:S01]  /*3ce0*/  BSSY B0, `(.L_x_232) ;  /* 0x0000006000007945 */ /* 0x000fe20003800000 */
[----:B------:R-:W-:-:S05]  /*3cf0*/  @P2 BRA `(.L_x_233) ;  /* 0x0000004000002947 */ /* 0x000fca0003800000 */
[----:B------:R-:W-:Y:S01]  /*3d00*/  ISETP.GE.AND P0, PT, R16, c[0x0][0x220], PT ;  /* 0x0000880010007a0c */ /* 0x000fe20003f06270 */
[----:B------:R-:W-:Y:S01]  /*3d10*/  CS2R R8, SRZ ;  /* 0x0000000000087805 */ /* 0x000fe2000001ff00 */
[----:B------:R-:W-:Y:S11]  /*3d20*/  CS2R R10, SRZ ;  /* 0x00000000000a7805 */ /* 0x000ff6000001ff00 */
[----:B------:R0:W5:Y:S02]  /*3d30*/  @!P0 LDG.E.128 R8, [R12.64] ;  /* 0x0000000a0c088981 */ /* 0x000164000c1e1d00 */
.L_x_233:
[----:B------:R-:W-:Y:S05]  /*3d40*/  BSYNC B0 ;  /* 0x0000000000007941 */ /* 0x000fea0003800000 */
.L_x_232:
        /* <DEDUP_REMOVED lines=11> */
.L_x_231:
        /* <DEDUP_REMOVED lines=80> */
        .weak           $__internal_4_$__cuda_sm20_div_s64
        .type           $__internal_4_$__cuda_sm20_div_s64,@function
        .size           $__internal_4_$__cuda_sm20_div_s64,(.L_x_8164 - $__internal_4_$__cuda_sm20_div_s64)
$__internal_4_$__cuda_sm20_div_s64:
        /* <DEDUP_REMOVED lines=83> */
[----:B------:R-:W-:Y:S06]  /*4830*/  RET.REL.NODEC R26 `(_ZN5flash32flash_fwd_splitkv_combine_kernelI23Flash_fwd_kernel_traitsILi128ELi64ELi128ELi4ELb0ELb0EN7cutlass6half_tE19Flash_kernel_traitsILi128ELi64ELi128ELi4ES3_EELi4ELi3ELb0EEEvNS_16Flash_fwd_paramsE) ;  /* 0xffffb7c01a007950 */ /* 0x000fec0003c3ffff */
.L_x_235:
        /* <DEDUP_REMOVED lines=12> */
.L_x_8164:


//--------------------- .text._ZN5flash32flash_fwd_splitkv_combine_kernelI23Flash_fwd_kernel_traitsILi128ELi64ELi128ELi4ELb0ELb0EN7cutlass6half_tE19Flash_kernel_traitsILi128ELi64ELi128ELi4ES3_EELi4ELi2ELb0EEEvNS_16Flash_fwd_paramsE --------------------------
	.section	.text._ZN5flash32flash_fwd_splitkv_combine_kernelI23Flash_fwd_kernel_traitsILi128ELi64ELi128ELi4ELb0ELb0EN7cutlass6half_tE19Flash_kernel_traitsILi128ELi64ELi128ELi4ES3_EELi4ELi2ELb0EEEvNS_16Flash_fwd_paramsE,"ax",@progbits
	.sectioninfo	@"SHI_REGISTERS=56"
	.align	128
        .global         _ZN5flash32flash_fwd_splitkv_combine_kernelI23Flash_fwd_kernel_traitsILi128ELi64ELi128ELi4ELb0ELb0EN7cutlass6half_tE19Flash_kernel_traitsILi128ELi64ELi128ELi4ES3_EELi4ELi2ELb0EEEvNS_16Flash_fwd_paramsE
        .type           _ZN5flash32flash_fwd_splitkv_combine_kernelI23Flash_fwd_kernel_traitsILi128ELi64ELi128ELi4ELb0ELb0EN7cutlass6half_tE19Flash_kernel_traitsILi128ELi64ELi128ELi4ES3_EELi4ELi2ELb0EEEvNS_16Flash_fwd_paramsE,@function
        .size           _ZN5flash32flash_fwd_splitkv_combine_kernelI23Flash_fwd_kernel_traitsILi128ELi64ELi128ELi4ELb0ELb0EN7cutlass6half_tE19Flash_kernel_traitsILi128ELi64ELi128ELi4ES3_EELi4ELi2ELb0EEEvNS_16Flash_fwd_paramsE,(.L_x_8165 - _ZN5flash32flash_fwd_splitkv_combine_kernelI23Flash_fwd_kernel_traitsILi128ELi64ELi128ELi4ELb0ELb0EN7cutlass6half_tE19Flash_kernel_traitsILi128ELi64ELi128ELi4ES3_EELi4ELi2ELb0EEEvNS_16Flash_fwd_paramsE)
        .other          _ZN5flash32flash_fwd_splitkv_combine_kernelI23Flash_fwd_kernel_traitsILi128ELi64ELi128ELi4ELb0ELb0EN7cutlass6half_tE19Flash_kernel_traitsILi128ELi64ELi128ELi4ES3_EELi4ELi2ELb0EEEvNS_16Flash_fwd_paramsE,@"STO_CUDA_ENTRY STV_DEFAULT"
_ZN5flash32flash_fwd_splitkv_combine_kernelI23Flash_fwd_kernel_traitsILi128ELi64ELi128ELi4ELb0ELb0EN7cutlass6half_tE19Flash_kernel_traitsILi128ELi64ELi128ELi4ES3_EELi4ELi2ELb0EEEvNS_16Flash_fwd_paramsE:
.text._ZN5flash32flash_fwd_splitkv_combine_kernelI23Flash_fwd_kernel_traitsILi128ELi64ELi128ELi4ELb0ELb0EN7cutlass6half_tE19Flash_kernel_traitsILi128ELi64ELi128ELi4ES3_EELi4ELi2ELb0EEEvNS_16Flash_fwd_paramsE:
        /* <DEDUP_REMOVED lines=23> */
[----:B------:R-:W-:Y:S05]  /*0170*/  CALL.REL.NOINC `($__internal_5_$__cuda_sm20_div_s64) ;  /* 0x000040a000007944 */ /* 0x000fea0003c00000 */
[----:B------:R-:W-:Y:S01]  /*0180*/  MOV R20, R0 ;  /* 0x0000000000147202 */ /* 0x000fe20000000f00 */
[----:B------:R-:W-:Y:S05]  /*0190*/  BRA `(.L_x_237) ;  /* 0x0000013000007947 */ /* 0x000fea0003800000 */
.L_x_236:
        /* <DEDUP_REMOVED lines=19> */
.L_x_237:
        /* <DEDUP_REMOVED lines=11> */
[----:B------:R-:W-:Y:S05]  /*0380*/  CALL.REL.NOINC `($__internal_5_$__cuda_sm20_div_s64) ;  /* 0x00003e9000007944 */ /* 0x000fea0003c00000 */
[----:B------:R-:W-:Y:S02]  /*0390*/  MOV R10, R0 ;  /* 0x00000000000a7202 */ /* 0x000fe40000000f00 */
[----:B------:R-:W-:Y:S01]  /*03a0*/  MOV R11, R21 ;  /* 0x00000015000b7202 */ /* 0x000fe20000000f00 */
[----:B------:R-:W-:Y:S05]  /*03b0*/  BRA `(.L_x_240) ;  /* 0x0000013000007947 */ /* 0x000fea0003800000 */
.L_x_239:
        /* <DEDUP_REMOVED lines=19> */
.L_x_240:
[----:B------:R-:W-:Y:S05]  /*04f0*/  BSYNC B0 ;  /* 0x0000000000007941 */ /* 0x000fea0003800000 */
.L_x_238:
        /* <DEDUP_REMOVED lines=43> */
.L_x_242:
        /* <DEDUP_REMOVED lines=19> */
.L_x_243:
[----:B------:R-:W-:Y:S05]  /*08e0*/  BSYNC B0 ;  /* 0x0000000000007941 */ /* 0x000fea0003800000 */
.L_x_241:
        /* <DEDUP_REMOVED lines=20> */
[----:B------:R-:W-:Y:S02]  /*0a30*/  IMAD.MOV R0, RZ, RZ, -R4 ;  /* 0x000000ffff007224 */ /* 0x000fe400078e0a04 */
[----:B------:R-:W-:Y:S02]  /*0a40*/  IMAD.MOV.U32 R7, RZ, RZ, c[0x0][0x1c0] ;  /* 0x00007000ff077624 */ /* 0x000fe400078e00ff */
[----:B------:R-:W-:-:S03]  /*0a50*/  IMAD R0, R5, R0, R6 ;  /* 0x0000000005007224 */ /* 0x000fc600078e0206 */
[C---:B------:R-:W-:Y:S01]  /*0a60*/  IADD3 R6, R7.reuse, -0x1, RZ ;  /* 0xffffffff07067810 */ /* 0x040fe20007ffe0ff */
[----:B------:R-:W-:Y:S01]  /*0a70*/  IMAD R7, R7, c[0x0][0x214], RZ ;  /* 0x0000850007077a24 */ /* 0x000fe200078e02ff */
[----:B------:R-:W-:-:S13]  /*0a80*/  ISETP.GT.U32.AND P1, PT, R5, R0, PT ;  /* 0x000000000500720c */ /* 0x000fda0003f24070 */
[----:B------:R-:W-:Y:S01]  /*0a90*/  @!P1 IMAD.IADD R0, R0, 0x1, -R5 ;  /* 0x0000000100009824 */ /* 0x000fe200078e0a05 */
[----:B------:R-:W-:Y:S02]  /*0aa0*/  @!P1 IADD3 R4, R4, 0x1, RZ ;  /* 0x0000000104049810 */ /* 0x000fe40007ffe0ff */
[----:B------:R-:W-:Y:S02]  /*0ab0*/  ISETP.NE.AND P1, PT, RZ, c[0x0][0x214], PT ;  /* 0x00008500ff007a0c */ /* 0x000fe40003f25270 */
[----:B------:R-:W-:-:S13]  /*0ac0*/  ISETP.GE.U32.AND P0, PT, R0, R5, PT ;  /* 0x000000050000720c */ /* 0x000fda0003f06070 */
        /* <DEDUP_REMOVED lines=43> */
[----:B------:R-:W-:Y:S02]  /*0d80*/  MOV R38, R0 ;  /* 0x0000000000267202 */ /* 0x000fe40000000f00 */
[----:B------:R-:W-:Y:S01]  /*0d90*/  MOV R39, R21 ;  /* 0x0000001500277202 */ /* 0x000fe20000000f00 */
[----:B------:R-:W-:Y:S05]  /*0da0*/  BRA `(.L_x_246) ;  /* 0x0000013000007947 */ /* 0x000fea0003800000 */
.L_x_245:
        /* <DEDUP_REMOVED lines=19> */
.L_x_246:
[----:B------:R-:W-:Y:S05]  /*0ee0*/  BSYNC B0 ;  /* 0x0000000000007941 */ /* 0x000fea0003800000 */
.L_x_244:
        /* <DEDUP_REMOVED lines=10> */
[----:B0-----:R-:W-:-:S04]  /*0f90*/  IMAD.MOV R14, RZ, RZ, -R15 ;  /* 0x000000ffff0e7224 */ /* 0x001fc800078e0a0f */
[----:B------:R-:W-:Y:S02]  /*0fa0*/  IMAD R9, R14, R13, RZ ;  /* 0x0000000d0e097224 */ /* 0x000fe400078e02ff */
[----:B------:R-:W-:-:S04]  /*0fb0*/  IMAD.MOV.U32 R14, RZ, RZ, RZ ;  /* 0x000000ffff0e7224 */ /* 0x000fc800078e00ff */
        /* <DEDUP_REMOVED lines=30> */
.L_x_248:
        /* <DEDUP_REMOVED lines=19> */
.L_x_249:
[----:B------:R-:W-:Y:S05]  /*12d0*/  BSYNC B0 ;  /* 0x0000000000007941 */ /* 0x000fea0003800000 */
.L_x_247:
[----:B------:R-:W-:Y:S01]  /*12e0*/  IABS R9, c[0x0][0x214] ;  /* 0x0000850000097a13 */ /* 0x000fe20000000000 */
[----:B------:R-:W-:Y:S01]  /*12f0*/  IMAD.MOV.U32 R10, RZ, RZ, RZ ;  /* 0x000000ffff0a7224 */ /* 0x000fe200078e00ff */
[----:B------:R-:W-:Y:S01]  /*1300*/  ISETP.GT.AND P3, PT, R7, RZ, PT ;  /* 0x000000ff0700720c */ /* 0x000fe20003f64270 */
[----:B------:R-:W-:Y:S01]  /*1310*/  IMAD.MOV.U32 R20, RZ, RZ, RZ ;  /* 0x000000ffff147224 */ /* 0x000fe200078e00ff */
[----:B------:R-:W0:Y:S01]  /*1320*/  I2F.RP R13, R9 ;  /* 0x00000009000d7306 */ /* 0x000e220000209400 */
[----:B------:R-:W-:Y:S01]  /*1330*/  IABS R25, R4 ;  /* 0x0000000400197213 */ /* 0x000fe20000000000 */
[----:B------:R-:W-:Y:S01]  /*1340*/  ULDC.U8 UR4, c[0x0][0x329] ;  /* 0x0000ca4000047ab9 */ /* 0x000fe20000000000 */
[----:B------:R-:W-:Y:S01]  /*1350*/  LOP3.LUT R4, R4, c[0x0][0x1c0], RZ, 0x3c, !PT ;  /* 0x0000700004047a12 */ /* 0x000fe200078e3cff */
[----:B------:R-:W-:Y:S01]  /*1360*/  ULDC.64 UR8, c[0x0][0x118] ;  /* 0x0000460000087ab9 */ /* 0x000fe20000000a00 */
[----:B------:R-:W-:Y:S03]  /*1370*/  BSSY B0, `(.L_x_250) ;  /* 0x000007b000007945 */ /* 0x000fe60003800000 */
        /* <DEDUP_REMOVED lines=8> */
[----:B------:R-:W-:-:S03]  /*1400*/  ISETP.GE.AND P1, PT, R8, RZ, PT ;  /* 0x000000ff0800720c */ /* 0x000fc60003f26270 */
        /* <DEDUP_REMOVED lines=8> */
[----:B------:R-:W-:Y:S02]  /*1490*/  SHF.R.S32.HI R0, RZ, 0x1f, R7 ;  /* 0x0000001fff007819 */ /* 0x000fe40000011407 */
[----:B------:R-:W-:-:S03]  /*14a0*/  LEA.HI.SX32 R9, R7, 0x1, 0x1 ;  /* 0x0000000107097811 */ /* 0x000fc600078f0aff */
[----:B------:R-:W-:Y:S01]  /*14b0*/  @!P3 IMAD.MOV R9, RZ, RZ, R0 ;  /* 0x000000ffff09b224 */ /* 0x000fe200078e0200 */
[----:B------:R-:W-:-:S04]  /*14c0*/  IABS R0, c[0x0][0x1c0] ;  /* 0x0000700000007a13 */ /* 0x000fc80000000000 */
[----:B------:R-:W0:Y:S01]  /*14d0*/  I2F.U32.RP R13, R0 ;  /* 0x00000000000d7306 */ /* 0x000e220000209000 */
[----:B------:R-:W-:-:S05]  /*14e0*/  @P2 IADD3 R10, R10, 0x1, RZ ;  /* 0x000000010a0a2810 */ /* 0x000fca0007ffe0ff */
[----:B------:R-:W-:Y:S01]  /*14f0*/  @!P1 IMAD.MOV R10, RZ, RZ, -R10 ;  /* 0x000000ffff0a9224 */ /* 0x000fe200078e0a0a */
[----:B------:R-:W-:-:S05]  /*1500*/  @!P0 LOP3.LUT R10, RZ, c[0x0][0x214], RZ, 0x33, !PT ;  /* 0x00008500ff0a8a12 */ /* 0x000fca00078e33ff */
[----:B------:R-:W-:Y:S01]  /*1510*/  IMAD R9, R9, R10, RZ ;  /* 0x0000000a09097224 */ /* 0x000fe200078e02ff */
[----:B0-----:R-:W0:Y:S04]  /*1520*/  MUFU.RCP R26, R13 ;  /* 0x0000000d001a7308 */ /* 0x001e280000001000 */
[----:B------:R-:W-:-:S04]  /*1530*/  IABS R5, R9 ;  /* 0x0000000900057213 */ /* 0x000fc80000000000 */
[----:B------:R-:W1:Y:S01]  /*1540*/  I2F.RP R10, R5 ;  /* 0x00000005000a7306 */ /* 0x000e620000209400 */
[----:B0-----:R-:W-:-:S07]  /*1550*/  IADD3 R26, R26, 0xffffffe, RZ ;  /* 0x0ffffffe1a1a7810 */ /* 0x001fce0007ffe0ff */
[----:B------:R-:W0:Y:S08]  /*1560*/  F2I.FTZ.U32.TRUNC.NTZ R27, R26 ;  /* 0x0000001a001b7305 */ /* 0x000e30000021f000 */
[----:B-1----:R-:W1:Y:S01]  /*1570*/  MUFU.RCP R8, R10 ;  /* 0x0000000a00087308 */ /* 0x002e620000001000 */
[----:B0-----:R-:W-:Y:S02]  /*1580*/  IMAD.MOV R11, RZ, RZ, -R27 ;  /* 0x000000ffff0b7224 */ /* 0x001fe400078e0a1b */
[----:B------:R-:W-:Y:S01]  /*1590*/  IMAD.MOV.U32 R26, RZ, RZ, RZ ;  /* 0x000000ffff1a7224 */ /* 0x000fe200078e00ff */
[----:B-1----:R-:W-:Y:S01]  /*15a0*/  IADD3 R8, R8, 0xffffffe, RZ ;  /* 0x0ffffffe08087810 */ /* 0x002fe20007ffe0ff */
[----:B------:R-:W-:Y:S01]  /*15b0*/  IMAD.IADD R10, R6, 0x1, R5 ;  /* 0x00000001060a7824 */ /* 0x000fe200078e0205 */
[----:B------:R-:W-:-:S02]  /*15c0*/  IABS R6, c[0x0][0x1c0] ;  /* 0x0000700000067a13 */ /* 0x000fc40000000000 */
[----:B------:R-:W0:Y:S03]  /*15d0*/  F2I.FTZ.U32.TRUNC.NTZ R21, R8 ;  /* 0x0000000800157305 */ /* 0x000e26000021f000 */
[----:B------:R-:W-:Y:S02]  /*15e0*/  IMAD.MOV R6, RZ, RZ, -R6 ;  /* 0x000000ffff067224 */ /* 0x000fe400078e0a06 */
[----:B0-----:R-:W-:Y:S02]  /*15f0*/  IMAD.MOV R24, RZ, RZ, -R21 ;  /* 0x000000ffff187224 */ /* 0x001fe400078e0a15 */
[----:B------:R-:W-:Y:S02]  /*1600*/  IMAD R8, R11, R0, RZ ;  /* 0x000000000b087224 */ /* 0x000fe400078e02ff */
[----:B------:R-:W-:Y:S02]  /*1610*/  IMAD R24, R24, R5, RZ ;  /* 0x0000000518187224 */ /* 0x000fe400078e02ff */
[----:B------:R-:W-:-:S04]  /*1620*/  IMAD.HI.U32 R8, R27, R8, R26 ;  /* 0x000000081b087227 */ /* 0x000fc800078e001a */
[----:B------:R-:W-:Y:S01]  /*1630*/  IMAD.HI.U32 R24, R21, R24, R20 ;  /* 0x0000001815187227 */ /* 0x000fe200078e0014 */
[----:B------:R-:W-:Y:S02]  /*1640*/  IABS R20, R9 ;  /* 0x0000000900147213 */ /* 0x000fe40000000000 */
[----:B------:R-:W-:Y:S01]  /*1650*/  IABS R21, R10 ;  /* 0x0000000a00157213 */ /* 0x000fe20000000000 */
[----:B------:R-:W-:-:S04]  /*1660*/  IMAD.HI.U32 R11, R8, R25, RZ ;  /* 0x00000019080b7227 */ /* 0x000fc800078e00ff */
[----:B------:R-:W-:Y:S02]  /*1670*/  IMAD.MOV R20, RZ, RZ, -R20 ;  /* 0x000000ffff147224 */ /* 0x000fe400078e0a14 */
[----:B------:R-:W-:-:S04]  /*1680*/  IMAD.HI.U32 R13, R24, R21, RZ ;  /* 0x00000015180d7227 */ /* 0x000fc800078e00ff */
[----:B------:R-:W-:Y:S02]  /*1690*/  IMAD R25, R11, R6, R25 ;  /* 0x000000060b197224 */ /* 0x000fe400078e0219 */
[--C-:B------:R-:W-:Y:S02]  /*16a0*/  IMAD R20, R13, R20, R21.reuse ;  /* 0x000000140d147224 */ /* 0x100fe400078e0215 */
[----:B------:R-:W-:Y:S01]  /*16b0*/  IMAD.HI.U32 R8, R8, R21, RZ ;  /* 0x0000001508087227 */ /* 0x000fe200078e00ff */
[----:B------:R-:W-:Y:S02]  /*16c0*/  ISETP.GT.U32.AND P3, PT, R0, R25, PT ;  /* 0x000000190000720c */ /* 0x000fe40003f64070 */
[----:B------:R-:W-:Y:S01]  /*16d0*/  ISETP.GT.U32.AND P0, PT, R5, R20, PT ;  /* 0x000000140500720c */ /* 0x000fe20003f04070 */
[----:B------:R-:W-:Y:S01]  /*16e0*/  IMAD R21, R8, R6, R21 ;  /* 0x0000000608157224 */ /* 0x000fe200078e0215 */
[C---:B------:R-:W-:Y:S02]  /*16f0*/  LOP3.LUT R6, R10.reuse, R5, RZ, 0x3c, !PT ;  /* 0x000000050a067212 */ /* 0x040fe400078e3cff */
[----:B------:R-:W-:-:S02]  /*1700*/  LOP3.LUT R10, R10, c[0x0][0x1c0], RZ, 0x3c, !PT ;  /* 0x000070000a0a7a12 */ /* 0x000fc400078e3cff */
[----:B------:R-:W-:Y:S02]  /*1710*/  ISETP.GT.U32.AND P1, PT, R0, R21, PT ;  /* 0x000000150000720c */ /* 0x000fe40003f24070 */
[----:B------:R-:W-:Y:S02]  /*1720*/  ISETP.GE.AND P4, PT, R6, RZ, PT ;  /* 0x000000ff0600720c */ /* 0x000fe40003f86270 */
[----:B------:R-:W0:Y:S01]  /*1730*/  S2R R6, SR_TID.X ;  /* 0x0000000000067919 */ /* 0x000e220000002100 */
[----:B------:R-:W-:Y:S01]  /*1740*/  @!P3 IMAD.IADD R25, R25, 0x1, -R0 ;  /* 0x000000011919b824 */ /* 0x000fe200078e0a00 */
[----:B------:R-:W-:Y:S01]  /*1750*/  @!P3 IADD3 R11, R11, 0x1, RZ ;  /* 0x000000010b0bb810 */ /* 0x000fe20007ffe0ff */
[----:B------:R-:W-:Y:S01]  /*1760*/  @!P0 IMAD.IADD R20, R20, 0x1, -R5 ;  /* 0x0000000114148824 */ /* 0x000fe200078e0a05 */
[----:B------:R-:W-:Y:S02]  /*1770*/  @!P0 IADD3 R13, R13, 0x1, RZ ;  /* 0x000000010d0d8810 */ /* 0x000fe40007ffe0ff */
[----:B------:R-:W-:-:S02]  /*1780*/  ISETP.GE.U32.AND P6, PT, R25, R0, PT ;  /* 0x000000001900720c */ /* 0x000fc40003fc6070 */
[----:B------:R-:W-:Y:S01]  /*1790*/  ISETP.GE.U32.AND P2, PT, R20, R5, PT ;  /* 0x000000051400720c */ /* 0x000fe20003f46070 */
[----:B------:R-:W-:Y:S01]  /*17a0*/  @!P1 IMAD.IADD R21, R21, 0x1, -R0 ;  /* 0x0000000115159824 */ /* 0x000fe200078e0a00 */
[----:B------:R-:W-:Y:S02]  /*17b0*/  ISETP.GE.AND P0, PT, R4, RZ, PT ;  /* 0x000000ff0400720c */ /* 0x000fe40003f06270 */
[----:B------:R-:W-:Y:S02]  /*17c0*/  ISETP.GT.AND P3, PT, R3, RZ, PT ;  /* 0x000000ff0300720c */ /* 0x000fe40003f64270 */
[----:B------:R-:W-:Y:S01]  /*17d0*/  ISETP.GE.U32.AND P5, PT, R21, R0, PT ;  /* 0x000000001500720c */ /* 0x000fe20003fa6070 */
[----:B------:R-:W-:Y:S01]  /*17e0*/  IMAD.MOV.U32 R21, RZ, RZ, c[0x0][0x214] ;  /* 0x00008500ff157624 */ /* 0x000fe200078e00ff */
[----:B------:R-:W-:Y:S02]  /*17f0*/  @!P1 IADD3 R8, R8, 0x1, RZ ;  /* 0x0000000108089810 */ /* 0x000fe40007ffe0ff */
[----:B------:R-:W-:-:S02]  /*1800*/  LOP3.LUT R20, RZ, c[0x0][0x1c0], RZ, 0x33, !PT ;  /* 0x00007000ff147a12 */ /* 0x000fc400078e33ff */
[----:B------:R-:W-:Y:S02]  /*1810*/  @P6 IADD3 R11, R11, 0x1, RZ ;  /* 0x000000010b0b6810 */ /* 0x000fe40007ffe0ff */
[----:B------:R-:W-:Y:S02]  /*1820*/  ISETP.NE.AND P6, PT, R9, RZ, PT ;  /* 0x000000ff0900720c */ /* 0x000fe40003fc5270 */
[----:B------:R-:W-:Y:S01]  /*1830*/  @P2 IADD3 R13, R13, 0x1, RZ ;  /* 0x000000010d0d2810 */ /* 0x000fe20007ffe0ff */
[----:B------:R-:W-:Y:S01]  /*1840*/  IMAD.MOV.U32 R25, RZ, RZ, R11 ;  /* 0x000000ffff197224 */ /* 0x000fe200078e000b */
[----:B------:R-:W-:Y:S02]  /*1850*/  ISETP.GE.AND P2, PT, R10, RZ, PT ;  /* 0x000000ff0a00720c */ /* 0x000fe40003f46270 */
[----:B------:R-:W-:Y:S01]  /*1860*/  SHF.R.S32.HI R4, RZ, 0x1f, R3 ;  /* 0x0000001fff047819 */ /* 0x000fe20000011403 */
[----:B------:R-:W-:Y:S01]  /*1870*/  @!P4 IMAD.MOV R13, RZ, RZ, -R13 ;  /* 0x000000ffff0dc224 */ /* 0x000fe200078e0a0d */
[----:B------:R-:W-:Y:S01]  /*1880*/  ISETP.NE.AND P4, PT, RZ, c[0x0][0x1c0], PT ;  /* 0x00007000ff007a0c */ /* 0x000fe20003f85270 */
[----:B------:R-:W-:Y:S01]  /*1890*/  @!P0 IMAD.MOV R25, RZ, RZ, -R25 ;  /* 0x000000ffff198224 */ /* 0x000fe200078e0a19 */
[----:B------:R-:W-:-:S02]  /*18a0*/  ISETP.NE.AND P1, PT, RZ, UR4, PT ;  /* 0x00000004ff007c0c */ /* 0x000fc4000bf25270 */
[----:B0-----:R-:W-:Y:S02]  /*18b0*/  SHF.R.S32.HI R11, RZ, 0x1f, R6 ;  /* 0x0000001fff0b7819 */ /* 0x001fe40000011406 */
[----:B------:R-:W-:Y:S01]  /*18c0*/  LEA.HI.SX32 R10, R3, 0x1, 0x1 ;  /* 0x00000001030a7811 */ /* 0x000fe200078f0aff */
[----:B------:R-:W-:Y:S01]  /*18d0*/  @!P3 IMAD.MOV R10, RZ, RZ, R4 ;  /* 0x000000ffff0ab224 */ /* 0x000fe200078e0204 */
[----:B------:R-:W-:Y:S02]  /*18e0*/  SEL R21, R21, 0x1, !P1 ;  /* 0x0000000115157807 */ /* 0x000fe40004800000 */
[----:B------:R-:W-:Y:S02]  /*18f0*/  SEL R0, R20, R25, !P4 ;  /* 0x0000001914007207 */ /* 0x000fe40006000000 */
[----:B------:R-:W-:Y:S02]  /*1900*/  @!P6 LOP3.LUT R13, RZ, R5, RZ, 0x33, !PT ;  /* 0x00000005ff0de212 */ /* 0x000fe400078e33ff */
[----:B------:R-:W-:Y:S01]  /*1910*/  LEA.HI R4, R11, R6, RZ, 0x2 ;  /* 0x000000060b047211 */ /* 0x000fe200078f10ff */
[----:B------:R-:W-:Y:S01]  /*1920*/  IMAD R5, R0, R21, RZ ;  /* 0x0000001500057224 */ /* 0x000fe200078e02ff */
[----:B------:R-:W-:-:S02]  /*1930*/  @P5 IADD3 R8, R8, 0x1, RZ ;  /* 0x0000000108085810 */ /* 0x000fc40007ffe0ff */
[----:B------:R-:W-:Y:S01]  /*1940*/  ISETP.LT.U32.AND P0, PT, R22, R13, PT ;  /* 0x0000000d1600720c */ /* 0x000fe20003f01070 */
[----:B------:R-:W-:Y:S01]  /*1950*/  IMAD R10, R10, R5, RZ ;  /* 0x000000050a0a7224 */ /* 0x000fe200078e02ff */
[----:B------:R-:W-:Y:S01]  /*1960*/  SHF.R.S32.HI R11, RZ, 0x1f, R13 ;  /* 0x0000001fff0b7819 */ /* 0x000fe2000001140d */
[----:B------:R-:W-:Y:S01]  /*1970*/  @!P2 IMAD.MOV R8, RZ, RZ, -R8 ;  /* 0x000000ffff08a224 */ /* 0x000fe200078e0a08 */
[----:B------:R-:W-:Y:S02]  /*1980*/  SHF.R.S32.HI R0, RZ, 0x2, R4 ;  /* 0x00000002ff007819 */ /* 0x000fe40000011404 */
[----:B------:R-:W-:Y:S02]  /*1990*/  ISETP.LT.AND.EX P2, PT, R23, R11, PT, P0 ;  /* 0x0000000b1700720c */ /* 0x000fe40003f41300 */
[----:B------:R-:W-:Y:S02]  /*19a0*/  ISETP.GE.AND P0, PT, R0, c[0x0][0x314], PT ;  /* 0x0000c50000007a0c */ /* 0x000fe40003f06270 */
[----:B------:R-:W-:Y:S01]  /*19b0*/  LOP3.LUT R31, R4, 0xfffffffc, RZ, 0xc0, !PT ;  /* 0xfffffffc041f7812 */ /* 0x000fe200078ec0ff */
[----:B------:R-:W-:Y:S01]  /*19c0*/  IMAD.MOV.U32 R4, RZ, RZ, -0x800000 ;  /* 0xff800000ff047424 */ /* 0x000fe200078e00ff */
[----:B------:R-:W-:-:S02]  /*19d0*/  SEL R20, R20, R8, !P4 ;  /* 0x0000000814147207 */ /* 0x000fc40006000000 */
[----:B------:R-:W-:Y:S01]  /*19e0*/  SEL R13, R22, R13, P2 ;  /* 0x0000000d160d7207 */ /* 0x000fe20001000000 */
[----:B------:R-:W-:Y:S01]  /*19f0*/  IMAD.IADD R31, R6, 0x1, -R31 ;  /* 0x00000001061f7824 */ /* 0x000fe200078e0a1f */
[----:B------:R-:W-:-:S05]  /*1a00*/  SEL R11, R23, R11, P2 ;  /* 0x0000000b170b7207 */ /* 0x000fca0001000000 */
[----:B------:R-:W-:Y:S05]  /*1a10*/  @P0 BRA `(.L_x_251) ;  /* 0x0000010000000947 */ /* 0x000fea0003800000 */
[----:B------:R-:W-:Y:S02]  /*1a20*/  IADD3 R8, P2, R12, -UR7, RZ ;  /* 0x800000070c087c10 */ /* 0x000fe4000ff5e0ff */
[----:B------:R-:W-:Y:S02]  /*1a30*/  SHF.R.S32.HI R5, RZ, 0x1f, R31 ;  /* 0x0000001fff057819 */ /* 0x000fe4000001141f */
        /* <DEDUP_REMOVED lines=14> */
.L_x_251:
[----:B------:R-:W-:Y:S05]  /*1b20*/  BSYNC B0 ;  /* 0x0000000000007941 */ /* 0x000fea0003800000 */
.L_x_250:
[C---:B------:R-:W-:Y:S01]  /*1b30*/  ISETP.GT.AND P5, PT, R6.reuse, 0xf, PT ;  /* 0x0000000f0600780c */ /* 0x040fe20003fa4270 */
[----:B------:R-:W-:Y:S01]  /*1b40*/  IMAD.MOV.U32 R30, RZ, RZ, -0x800000 ;  /* 0xff800000ff1e7424 */ /* 0x000fe200078e00ff */
[----:B------:R-:W-:Y:S01]  /*1b50*/  LOP3.LUT P2, RZ, R6, 0x3, RZ, 0xc0, !PT ;  /* 0x0000000306ff7812 */ /* 0x000fe2000784c0ff */
[----:B------:R-:W-:Y:S01]  /*1b60*/  IMAD R25, R31, 0x5, R0 ;  /* 0x000000051f197824 */ /* 0x000fe200078e0200 */
[----:B------:R-:W-:Y:S01]  /*1b70*/  ISETP.GT.AND P3, PT, R9, RZ, PT ;  /* 0x000000ff0900720c */ /* 0x000fe20003f64270 */
[----:B------:R-:W-:Y:S01]  /*1b80*/  IMAD R21, R20, R21, RZ ;  /* 0x0000001514157224 */ /* 0x000fe200078e02ff */
[----:B------:R-:W-:Y:S01]  /*1b90*/  ISETP.GT.OR P2, PT, R6, 0xf, P2 ;  /* 0x0000000f0600780c */ /* 0x000fe20001744670 */
[----:B------:R-:W-:Y:S01]  /*1ba0*/  BSSY B1, `(.L_x_252) ;  /* 0x00001e2000017945 */ /* 0x000fe20003800000 */
[----:B0-----:R-:W-:Y:S01]  /*1bb0*/  SHF.R.S32.HI R22, RZ, 0x1f, R9 ;  /* 0x0000001fff167819 */ /* 0x001fe20000011409 */
[----:B------:R-:W-:-:S04]  /*1bc0*/  IMAD.MOV.U32 R29, RZ, RZ, 0x7f800000 ;  /* 0x7f800000ff1d7424 */ /* 0x000fc800078e00ff */
[----:B------:R-:W-:-:S05]  /*1bd0*/  @!P5 IMAD R23, R0, 0x5, R31 ;  /* 0x000000050017d824 */ /* 0x000fca00078e021f */
[----:B-----5:R-:W-:Y:S04]  /*1be0*/  @!P5 STS [R23.X4], R4 ;  /* 0x000000041700d388 */ /* 0x020fe80000004800 */
[----:B------:R-:W-:Y:S06]  /*1bf0*/  BAR.SYNC.DEFER_BLOCKING 0x0 ;  /* 0x0000000000007b1d */ /* 0x000fec0000010000 */
[----:B------:R-:W0:Y:S04]  /*1c00*/  @!P5 LDS R30, [R25.X4] ;  /* 0x00000000191ed984 */ /* 0x000e280000004800 */
[----:B0-----:R-:W0:Y:S02]  /*1c10*/  SHFL.BFLY PT, R5, R30, 0x2, 0x1f ;  /* 0x0c401f001e057f89 */ /* 0x001e2400000e0000 */
[----:B0-----:R-:W-:-:S05]  /*1c20*/  FMNMX.FTZ R8, R5, R30, !PT ;  /* 0x0000001e05087209 */ /* 0x001fca0007810000 */
[----:B------:R-:W0:Y:S02]  /*1c30*/  SHFL.BFLY PT, R5, R8, 0x1, 0x1f ;  /* 0x0c201f0008057f89 */ /* 0x000e2400000e0000 */
[----:B0-----:R-:W-:Y:S02]  /*1c40*/  FMNMX.FTZ R5, R8, R5, !PT ;  /* 0x0000000508057209 */ /* 0x001fe40007810000 */
[----:B------:R-:W-:Y:S02]  /*1c50*/  LEA.HI.SX32 R8, R9, 0x1, 0x1 ;  /* 0x0000000109087811 */ /* 0x000fe400078f0aff */
[C---:B------:R-:W-:Y:S02]  /*1c60*/  FSETP.NEU.FTZ.AND P0, PT, R5.reuse, -INF , PT ;  /* 0xff8000000500780b */ /* 0x040fe40003f1d000 */
[----:B------:R-:W-:Y:S02]  /*1c70*/  @!P3 IADD3 R8, R22, RZ, RZ ;  /* 0x000000ff1608b210 */ /* 0x000fe40007ffe0ff */
[----:B------:R-:W-:-:S03]  /*1c80*/  FSEL R5, R5, RZ, P0 ;  /* 0x000000ff05057208 */ /* 0x000fc60000000000 */
[----:B------:R-:W-:Y:S02]  /*1c90*/  IMAD R8, R21, R8, RZ ;  /* 0x0000000815087224 */ /* 0x000fe400078e02ff */
[----:B------:R-:W-:-:S04]  /*1ca0*/  FADD.FTZ R24, -R5, R30 ;  /* 0x0000001e05187221 */ /* 0x000fc80000010100 */
[----:B------:R-:W-:-:S06]  /*1cb0*/  FMUL.FTZ R24, R24, 1.4426950216293334961 ;  /* 0x3fb8aa3b18187820 */ /* 0x000fcc0000410000 */
[----:B------:R-:W0:Y:S02]  /*1cc0*/  MUFU.EX2 R24, R24 ;  /* 0x0000001800187308 */ /* 0x000e240000000800 */
[----:B0-----:R-:W0:Y:S02]  /*1cd0*/  SHFL.BFLY PT, R23, R24, 0x2, 0x1f ;  /* 0x0c401f0018177f89 */ /* 0x001e2400000e0000 */
[----:B0-----:R-:W-:-:S05]  /*1ce0*/  FADD.FTZ R23, R24, R23 ;  /* 0x0000001718177221 */ /* 0x001fca0000010000 */
[----:B------:R-:W0:Y:S02]  /*1cf0*/  SHFL.BFLY PT, R4, R23, 0x1, 0x1f ;  /* 0x0c201f0017047f89 */ /* 0x000e2400000e0000 */
[----:B0-----:R-:W-:-:S05]  /*1d00*/  FADD.FTZ R4, R23, R4 ;  /* 0x0000000417047221 */ /* 0x001fca0000010000 */
[----:B------:R-:W-:-:S13]  /*1d10*/  FSETP.NE.FTZ.AND P0, PT, R4, RZ, PT ;  /* 0x000000ff0400720b */ /* 0x000fda0003f15000 */
[----:B------:R-:W0:Y:S02]  /*1d20*/  @P0 MUFU.LG2 R4, R4 ;  /* 0x0000000400040308 */ /* 0x000e240000000c00 */
[----:B0-----:R-:W-:Y:S01]  /*1d30*/  @P0 FFMA.FTZ R29, R4, 0.69314718246459960938, R5 ;  /* 0x3f317218041d0823 */ /* 0x001fe20000010005 */
        /* <DEDUP_REMOVED lines=37> */
[----:B------:R-:W-:Y:S05]  /*1f90*/  CALL.REL.NOINC `($__internal_5_$__cuda_sm20_div_s64) ;  /* 0x0000228000007944 */ /* 0x000fea0003c00000 */
        /* <DEDUP_REMOVED lines=9> */
.L_x_256:
[----:B------:R-:W0:Y:S01]  /*2030*/  I2F.U32.RP R22, R40 ;  /* 0x0000002800167306 */ /* 0x000e220000209000 */
[----:B------:R-:W-:Y:S01]  /*2040*/  ISETP.NE.U32.AND P0, PT, R40, RZ, PT ;  /* 0x000000ff2800720c */ /* 0x000fe20003f05070 */
[----:B------:R-:W-:Y:S01]  /*2050*/  IMAD.MOV.U32 R45, RZ, RZ, RZ ;  /* 0x000000ffff2d7224 */ /* 0x000fe200078e00ff */
[----:B------:R-:W-:-:S05]  /*2060*/  MOV R23, RZ ;  /* 0x000000ff00177202 */ /* 0x000fca0000000f00 */
        /* <DEDUP_REMOVED lines=18> */
.L_x_257:
[----:B------:R-:W-:Y:S05]  /*2190*/  BSYNC B0 ;  /* 0x0000000000007941 */ /* 0x000fea0003800000 */
.L_x_255:
[----:B------:R-:W-:Y:S01]  /*21a0*/  LOP3.LUT R0, R23, R2, RZ, 0xfc, !PT ;  /* 0x0000000217007212 */ /* 0x000fe200078efcff */
[----:B------:R-:W-:Y:S03]  /*21b0*/  BSSY B0, `(.L_x_258) ;  /* 0x0000027000007945 */ /* 0x000fe60003800000 */
[----:B------:R-:W-:-:S13]  /*21c0*/  ISETP.NE.U32.AND P0, PT, R0, RZ, PT ;  /* 0x000000ff0000720c */ /* 0x000fda0003f05070 */
[----:B------:R-:W-:Y:S05]  /*21d0*/  @!P0 BRA `(.L_x_259) ;  /* 0x000000e000008947 */ /* 0x000fea0003800000 */
[----:B------:R-:W-:Y:S01]  /*21e0*/  IMAD.MOV.U32 R24, RZ, RZ, R37 ;  /* 0x000000ffff187224 */ /* 0x000fe200078e0025 */
[----:B------:R-:W-:Y:S02]  /*21f0*/  MOV R5, R2 ;  /* 0x0000000200057202 */ /* 0x000fe40000000f00 */
[----:B------:R-:W-:Y:S02]  /*2200*/  MOV R22, 0x2220 ;  /* 0x0000222000167802 */ /* 0x000fe40000000f00 */
[----:B------:R-:W-:Y:S05]  /*2210*/  CALL.REL.NOINC `($__internal_5_$__cuda_sm20_div_s64) ;  /* 0x0000200000007944 */ /* 0x000fea0003c00000 */
[-C--:B------:R-:W-:Y:S02]  /*2220*/  IADD3 R5, P0, RZ, -R0.reuse, RZ ;  /* 0x80000000ff057210 */ /* 0x080fe40007f1e0ff */
[----:B------:R-:W-:Y:S02]  /*2230*/  MOV R35, R23 ;  /* 0x0000001700237202 */ /* 0x000fe40000000f00 */
[----:B------:R-:W-:Y:S02]  /*2240*/  IADD3.X R20, RZ, ~R21, RZ, P0, !PT ;  /* 0x80000015ff147210 */ /* 0x000fe400007fe4ff */
[----:B------:R-:W-:Y:S01]  /*2250*/  MOV R36, R0 ;  /* 0x0000000000247202 */ /* 0x000fe20000000f00 */
[----:B------:R-:W-:-:S04]  /*2260*/  IMAD.WIDE.U32 R32, R37, R5, R34 ;  /* 0x0000000525207225 */ /* 0x000fc800078e0022 */
[----:B------:R-:W-:Y:S01]  /*2270*/  IMAD R20, R20, R37, RZ ;  /* 0x0000002514147224 */ /* 0x000fe200078e02ff */
[----:B------:R-:W-:-:S03]  /*2280*/  MOV R37, R21 ;  /* 0x0000001500257202 */ /* 0x000fc60000000f00 */
[----:B------:R-:W-:-:S05]  /*2290*/  IMAD R20, R2, R5, R20 ;  /* 0x0000000502147224 */ /* 0x000fca00078e0214 */
[----:B------:R-:W-:Y:S01]  /*22a0*/  IADD3 R33, R33, R20, RZ ;  /* 0x0000001421217210 */ /* 0x000fe20007ffe0ff */
[----:B------:R-:W-:Y:S05]  /*22b0*/  BRA `(.L_x_260) ;  /* 0x0000016000007947 */ /* 0x000fea0003800000 */
.L_x_259:
[----:B------:R-:W0:Y:S01]  /*22c0*/  I2F.U32.RP R2, R37 ;  /* 0x0000002500027306 */ /* 0x000e220000209000 */
[----:B------:R-:W-:Y:S02]  /*22d0*/  ISETP.NE.U32.AND P0, PT, R37, RZ, PT ;  /* 0x000000ff2500720c */ /* 0x000fe40003f05070 */
        /* <DEDUP_REMOVED lines=19> */
[----:B------:R-:W-:Y:S02]  /*2410*/  IMAD.MOV.U32 R37, RZ, RZ, RZ ;  /* 0x000000ffff257224 */ /* 0x000fe400078e00ff */
.L_x_260:
[----:B------:R-:W-:Y:S05]  /*2420*/  BSYNC B0 ;  /* 0x0000000000007941 */ /* 0x000fea0003800000 */
.L_x_258:
[----:B------:R-:W-:Y:S01]  /*2430*/  LOP3.LUT R0, R37, R4, RZ, 0xfc, !PT ;  /* 0x0000000425007212 */ /* 0x000fe200078efcff */
[----:B------:R-:W-:Y:S01]  /*2440*/  IMAD.MOV.U32 R26, RZ, RZ, c[0x0][0x210] ;  /* 0x00008400ff1a7624 */ /* 0x000fe200078e00ff */
[----:B------:R-:W-:Y:S02]  /*2450*/  BSSY B0, `(.L_x_261) ;  /* 0x000002d000007945 */ /* 0x000fe40003800000 */
[----:B------:R-:W-:Y:S01]  /*2460*/  ISETP.NE.U32.AND P0, PT, R0, RZ, PT ;  /* 0x000000ff0000720c */ /* 0x000fe20003f05070 */
[C---:B------:R-:W-:Y:S01]  /*2470*/  IMAD R2, R26.reuse, c[0x0][0x214], RZ ;  /* 0x000085001a027a24 */ /* 0x040fe200078e02ff */
[----:B------:R-:W-:-:S11]  /*2480*/  SEL R26, R26, 0x1, P1 ;  /* 0x000000011a1a7807 */ /* 0x000fd60000800000 */
[----:B------:R-:W-:Y:S05]  /*2490*/  @!P0 BRA `(.L_x_262) ;  /* 0x0000012000008947 */ /* 0x000fea0003800000 */
[----:B------:R-:W-:Y:S01]  /*24a0*/  IMAD.MOV.U32 R34, RZ, RZ, R36 ;  /* 0x000000ffff227224 */ /* 0x000fe200078e0024 */
[----:B------:R-:W-:Y:S01]  /*24b0*/  MOV R24, R6 ;  /* 0x0000000600187202 */ /* 0x000fe20000000f00 */
[----:B------:R-:W-:Y:S01]  /*24c0*/  IMAD.MOV.U32 R23, RZ, RZ, R37 ;  /* 0x000000ffff177224 */ /* 0x000fe200078e0025 */
[----:B------:R-:W-:Y:S02]  /*24d0*/  MOV R5, R4 ;  /* 0x0000000400057202 */ /* 0x000fe40000000f00 */
[----:B------:R-:W-:Y:S02]  /*24e0*/  MOV R22, 0x2500 ;  /* 0x0000250000167802 */ /* 0x000fe40000000f00 */
[----:B------:R-:W-:Y:S05]  /*24f0*/  CALL.REL.NOINC `($__internal_5_$__cuda_sm20_div_s64) ;  /* 0x00001d2000007944 */ /* 0x000fea0003c00000 */
[----:B------:R-:W-:Y:S01]  /*2500*/  IADD3 R23, P0, RZ, -R0, RZ ;  /* 0x80000000ff177210 */ /* 0x000fe20007f1e0ff */
[----:B------:R-:W-:Y:S01]  /*2510*/  IMAD.MOV.U32 R35, RZ, RZ, R37 ;  /* 0x000000ffff237224 */ /* 0x000fe200078e0025 */
[----:B------:R-:W-:Y:S02]  /*2520*/  MOV R34, R36 ;  /* 0x0000002400227202 */ /* 0x000fe40000000f00 */
[----:B------:R-:W-:Y:S02]  /*2530*/  IADD3.X R5, RZ, ~R21, RZ, P0, !PT ;  /* 0x80000015ff057210 */ /* 0x000fe400007fe4ff */
[----:B------:R-:W-:Y:S01]  /*2540*/  MOV R22, R0 ;  /* 0x0000000000167202 */ /* 0x000fe20000000f00 */
[----:B------:R-:W-:-:S04]  /*2550*/  IMAD.WIDE.U32 R34, R6, R23, R34 ;  /* 0x0000001706227225 */ /* 0x000fc800078e0022 */
[----:B------:R-:W-:Y:S01]  /*2560*/  IMAD R5, R5, R6, RZ ;  /* 0x0000000605057224 */ /* 0x000fe200078e02ff */
[----:B------:R-:W-:-:S03]  /*2570*/  MOV R6, R34 ;  /* 0x0000002200067202 */ /* 0x000fc60000000f00 */
[----:B------:R-:W-:Y:S01]  /*2580*/  IMAD R5, R4, R23, R5 ;  /* 0x0000001704057224 */ /* 0x000fe200078e0205 */
[----:B------:R-:W-:-:S03]  /*2590*/  MOV R23, R21 ;  /* 0x0000001500177202 */ /* 0x000fc60000000f00 */
[----:B------:R-:W-:Y:S01]  /*25a0*/  IMAD.IADD R5, R35, 0x1, R5 ;  /* 0x0000000123057824 */ /* 0x000fe200078e0205 */
[----:B------:R-:W-:Y:S05]  /*25b0*/  BRA `(.L_x_263) ;  /* 0x0000016000007947 */ /* 0x000fea0003800000 */
.L_x_262:
        /* <DEDUP_REMOVED lines=22> */
.L_x_263:
[----:B------:R-:W-:Y:S05]  /*2720*/  BSYNC B0 ;  /* 0x0000000000007941 */ /* 0x000fea0003800000 */
.L_x_261:
[-C--:B------:R-:W-:Y:S01]  /*2730*/  IMAD R21, R39, R19.reuse, RZ ;  /* 0x0000001327157224 */ /* 0x080fe200078e02ff */
[----:B------:R-:W-:Y:S01]  /*2740*/  ULDC.U8 UR5, c[0x0][0x329] ;  /* 0x0000ca4000057ab9 */ /* 0x000fe20000000000 */
[C---:B------:R-:W-:Y:S01]  /*2750*/  IMAD.WIDE.U32 R36, R38.reuse, R19, RZ ;  /* 0x0000001326247225 */ /* 0x040fe200078e00ff */
[----:B------:R-:W-:Y:S01]  /*2760*/  UISETP.NE.AND UP0, UPT, UR5, URZ, UPT ;  /* 0x0000003f0500728c */ /* 0x000fe2000bf05270 */
[----:B------:R-:W-:Y:S01]  /*2770*/  BSSY B0, `(.L_x_264) ;  /* 0x0000044000007945 */ /* 0x000fe20003800000 */
[----:B------:R-:W-:Y:S01]  /*2780*/  ULDC UR4, c[0x0][0x214] ;  /* 0x0000850000047ab9 */ /* 0x000fe20000000800 */
[----:B------:R-:W-:Y:S01]  /*2790*/  IMAD R21, R38, R18, R21 ;  /* 0x0000001226157224 */ /* 0x000fe200078e0215 */
[----:B------:R-:W-:Y:S01]  /*27a0*/  USEL UR4, UR4, 0x1, !UP0 ;  /* 0x0000000104047887 */ /* 0x000fe2000c000000 */
[----:B------:R-:W-:Y:S02]  /*27b0*/  IMAD R27, R5, R2, RZ ;  /* 0x00000002051b7224 */ /* 0x000fe400078e02ff */
[----:B------:R-:W-:Y:S01]  /*27c0*/  IMAD R33, R33, R26, RZ ;  /* 0x0000001a21217224 */ /* 0x000fe200078e02ff */
[----:B------:R-:W-:Y:S01]  /*27d0*/  IADD3 R0, R37, R21, RZ ;  /* 0x0000001525007210 */ /* 0x000fe20007ffe0ff */
[----:B------:R-:W-:Y:S01]  /*27e0*/  USHF.R.S32.HI UR5, URZ, 0x1f, UR4 ;  /* 0x0000001f3f057899 */ /* 0x000fe20008011404 */
[----:B------:R-:W-:Y:S01]  /*27f0*/  SHF.R.S32.HI R21, RZ, 0x1f, R26 ;  /* 0x0000001fff157819 */ /* 0x000fe2000001141a */
[----:B------:R-:W-:-:S02]  /*2800*/  IMAD R23, R23, UR4, RZ ;  /* 0x0000000417177c24 */ /* 0x000fc4000f8e02ff */
[-C--:B------:R-:W-:Y:S01]  /*2810*/  IMAD R35, R0, R17.reuse, RZ ;  /* 0x0000001100237224 */ /* 0x080fe200078e02ff */
[----:B------:R-:W-:Y:S01]  /*2820*/  SHF.R.S32.HI R0, RZ, 0x1f, R2 ;  /* 0x0000001fff007819 */ /* 0x000fe20000011402 */
[----:B------:R-:W-:Y:S02]  /*2830*/  IMAD R21, R21, R32, R33 ;  /* 0x0000002015157224 */ /* 0x000fe400078e0221 */
[----:B------:R-:W-:Y:S02]  /*2840*/  IMAD R35, R16, R36, R35 ;  /* 0x0000002410237224 */ /* 0x000fe400078e0223 */
[----:B------:R-:W-:-:S04]  /*2850*/  IMAD.WIDE.U32 R36, R36, R17, RZ ;  /* 0x0000001124247225 */ /* 0x000fc800078e00ff */
[----:B------:R-:W-:Y:S01]  /*2860*/  IMAD R27, R0, R6, R27 ;  /* 0x00000006001b7224 */ /* 0x000fe200078e021b */
[----:B------:R-:W-:Y:S01]  /*2870*/  IADD3 R5, R37, R35, RZ ;  /* 0x0000002325057210 */ /* 0x000fe20007ffe0ff */
[----:B------:R-:W-:-:S03]  /*2880*/  IMAD.WIDE.U32 R40, R6, R2, RZ ;  /* 0x0000000206287225 */ /* 0x000fc600078e00ff */
[----:B------:R-:W-:Y:S01]  /*2890*/  LOP3.LUT R0, R45, R5, RZ, 0xfc, !PT ;  /* 0x000000052d007212 */ /* 0x000fe200078efcff */
[----:B------:R-:W-:Y:S01]  /*28a0*/  IMAD.WIDE.U32 R32, R32, R26, RZ ;  /* 0x0000001a20207225 */ /* 0x000fe200078e00ff */
[----:B------:R-:W-:Y:S02]  /*28b0*/  IADD3 R6, R41, R27, RZ ;  /* 0x0000001b29067210 */ /* 0x000fe40007ffe0ff */
[----:B------:R-:W-:Y:S01]  /*28c0*/  ISETP.NE.U32.AND P0, PT, R0, RZ, PT ;  /* 0x000000ff0000720c */ /* 0x000fe20003f05070 */
[C---:B------:R-:W-:Y:S02]  /*28d0*/  IMAD R23, R22.reuse, UR5, R23 ;  /* 0x0000000516177c24 */ /* 0x040fe4000f8e0217 */
[----:B------:R-:W-:-:S04]  /*28e0*/  IMAD.WIDE.U32 R38, R22, UR4, RZ ;  /* 0x0000000416267c25 */ /* 0x000fc8000f8e00ff */
[-C--:B------:R-:W-:Y:S01]  /*28f0*/  IMAD R4, R9, R2.reuse, RZ ;  /* 0x0000000209047224 */ /* 0x080fe200078e02ff */
[----:B------:R-:W-:Y:S01]  /*2900*/  IADD3 R9, R39, R23, RZ ;  /* 0x0000001727097210 */ /* 0x000fe20007ffe0ff */
[----:B------:R-:W-:Y:S01]  /*2910*/  IMAD R3, R3, R2, RZ ;  /* 0x0000000203037224 */ /* 0x000fe200078e02ff */
[----:B------:R-:W-:-:S03]  /*2920*/  IADD3 R2, R33, R21, RZ ;  /* 0x0000001521027210 */ /* 0x000fc60007ffe0ff */
[----:B------:R-:W-:Y:S05]  /*2930*/  @!P0 BRA `(.L_x_265) ;  /* 0x0000010000008947 */ /* 0x000fea0003800000 */
[----:B------:R-:W-:Y:S01]  /*2940*/  IMAD.MOV.U32 R34, RZ, RZ, R44 ;  /* 0x000000ffff227224 */ /* 0x000fe200078e002c */
[----:B------:R-:W-:Y:S01]  /*2950*/  MOV R23, R45 ;  /* 0x0000002d00177202 */ /* 0x000fe20000000f00 */
[----:B------:R-:W-:Y:S01]  /*2960*/  IMAD.MOV.U32 R24, RZ, RZ, R36 ;  /* 0x000000ffff187224 */ /* 0x000fe200078e0024 */
[----:B------:R-:W-:Y:S02]  /*2970*/  MOV R22, 0x2990 ;  /* 0x0000299000167802 */ /* 0x000fe40000000f00 */
[----:B------:R-:W-:Y:S05]  /*2980*/  CALL.REL.NOINC `($__internal_5_$__cuda_sm20_div_s64) ;  /* 0x0000189000007944 */ /* 0x000fea0003c00000 */
[----:B------:R-:W-:Y:S02]  /*2990*/  IADD3 R20, P0, RZ, -R0, RZ ;  /* 0x80000000ff147210 */ /* 0x000fe40007f1e0ff */
[----:B------:R-:W-:Y:S02]  /*29a0*/  MOV R34, R44 ;  /* 0x0000002c00227202 */ /* 0x000fe40000000f00 */
[----:B------:R-:W-:Y:S02]  /*29b0*/  IADD3.X R23, RZ, ~R21, RZ, P0, !PT ;  /* 0x80000015ff177210 */ /* 0x000fe400007fe4ff */
[----:B------:R-:W-:Y:S01]  /*29c0*/  MOV R35, R45 ;  /* 0x0000002d00237202 */ /* 0x000fe20000000f00 */
[----:B------:R-:W-:Y:S01]  /*29d0*/  IMAD.MOV.U32 R45, RZ, RZ, R21 ;  /* 0x000000ffff2d7224 */ /* 0x000fe200078e0015 */
[----:B------:R-:W-:Y:S01]  /*29e0*/  MOV R44, R0 ;  /* 0x00000000002c7202 */ /* 0x000fe20000000f00 */
[----:B------:R-:W-:-:S02]  /*29f0*/  IMAD R23, R23, R36, RZ ;  /* 0x0000002417177224 */ /* 0x000fc400078e02ff */
[----:B------:R-:W-:-:S04]  /*2a00*/  IMAD.WIDE.U32 R36, R20, R36, R34 ;  /* 0x0000002414247225 */ /* 0x000fc800078e0022 */
[----:B------:R-:W-:-:S04]  /*2a10*/  IMAD R23, R5, R20, R23 ;  /* 0x0000001405177224 */ /* 0x000fc800078e0217 */
[----:B------:R-:W-:Y:S01]  /*2a20*/  IMAD.IADD R23, R37, 0x1, R23 ;  /* 0x0000000125177824 */ /* 0x000fe200078e0217 */
[----:B------:R-:W-:Y:S05]  /*2a30*/  BRA `(.L_x_266) ;  /* 0x0000017000007947 */ /* 0x000fea0003800000 */
.L_x_265:
        /* <DEDUP_REMOVED lines=23> */
.L_x_266:
[----:B------:R-:W-:Y:S05]  /*2bb0*/  BSYNC B0 ;  /* 0x0000000000007941 */ /* 0x000fea0003800000 */
.L_x_264:
        /* <DEDUP_REMOVED lines=11> */
[----:B------:R-:W-:Y:S02]  /*2c70*/  IADD3.X R20, RZ, ~R21, RZ, P0, !PT ;  /* 0x80000015ff147210 */ /* 0x000fe400007fe4ff */
[----:B------:R-:W-:Y:S01]  /*2c80*/  MOV R46, R0 ;  /* 0x00000000002e7202 */ /* 0x000fe20000000f00 */
[----:B------:R-:W-:Y:S01]  /*2c90*/  IMAD.WIDE.U32 R36, R19, R5, R36 ;  /* 0x0000000513247225 */ /* 0x000fe200078e0024 */
[----:B------:R-:W-:-:S03]  /*2ca0*/  MOV R47, R21 ;  /* 0x00000015002f7202 */ /* 0x000fc60000000f00 */
[----:B------:R-:W-:-:S04]  /*2cb0*/  IMAD R20, R20, R19, RZ ;  /* 0x0000001314147224 */ /* 0x000fc800078e02ff */
[----:B------:R-:W-:-:S05]  /*2cc0*/  IMAD R18, R18, R5, R20 ;  /* 0x0000000512127224 */ /* 0x000fca00078e0214 */
[----:B------:R-:W-:Y:S01]  /*2cd0*/  IADD3 R18, R37, R18, RZ ;  /* 0x0000001225127210 */ /* 0x000fe20007ffe0ff */
[----:B------:R-:W-:Y:S05]  /*2ce0*/  BRA `(.L_x_269) ;  /* 0x0000016000007947 */ /* 0x000fea0003800000 */
.L_x_268:
[----:B------:R-:W0:Y:S01]  /*2cf0*/  I2F.U32.RP R20, R19 ;  /* 0x0000001300147306 */ /* 0x000e220000209000 */
[----:B------:R-:W-:Y:S01]  /*2d00*/  HFMA2.MMA R22, -RZ, RZ, 0, 0 ;  /* 0x00000000ff167435 */ /* 0x000fe200000001ff */
[----:B------:R-:W-:Y:S01]  /*2d10*/  ISETP.NE.U32.AND P0, PT, R19, RZ, PT ;  /* 0x000000ff1300720c */ /* 0x000fe20003f05070 */
[----:B------:R-:W-:-:S05]  /*2d20*/  IMAD.MOV.U32 R47, RZ, RZ, RZ ;  /* 0x000000ffff2f7224 */ /* 0x000fca00078e00ff */
[----:B0-----:R-:W0:Y:S02]  /*2d30*/  MUFU.RCP R18, R20 ;  /* 0x0000001400127308 */ /* 0x001e240000001000 */
[----:B0-----:R-:W-:-:S06]  /*2d40*/  IADD3 R18, R18, 0xffffffe, RZ ;  /* 0x0ffffffe12127810 */ /* 0x001fcc0007ffe0ff */
[----:B------:R-:W0:Y:S02]  /*2d50*/  F2I.FTZ.U32.TRUNC.NTZ R23, R18 ;  /* 0x0000001200177305 */ /* 0x000e24000021f000 */
[----:B0-----:R-:W-:Y:S01]  /*2d60*/  IMAD.MOV R0, RZ, RZ, -R23 ;  /* 0x000000ffff007224 */ /* 0x001fe200078e0a17 */
[----:B------:R-:W-:-:S03]  /*2d70*/  MOV R18, RZ ;  /* 0x000000ff00127202 */ /* 0x000fc60000000f00 */
        /* <DEDUP_REMOVED lines=13> */
.L_x_269:
[----:B------:R-:W-:Y:S05]  /*2e50*/  BSYNC B0 ;  /* 0x0000000000007941 */ /* 0x000fea0003800000 */
.L_x_267:
        /* <DEDUP_REMOVED lines=22> */
.L_x_271:
        /* <DEDUP_REMOVED lines=23> */
.L_x_272:
[----:B------:R-:W-:Y:S05]  /*3130*/  BSYNC B0 ;  /* 0x0000000000007941 */ /* 0x000fea0003800000 */
.L_x_270:
[----:B------:R-:W-:Y:S01]  /*3140*/  SHF.R.S32.HI R0, RZ, 0x1f, R10 ;  /* 0x0000001fff007819 */ /* 0x000fe2000001140a */
[-C--:B------:R-:W-:Y:S01]  /*3150*/  IMAD R5, R23, R10.reuse, RZ ;  /* 0x0000000a17057224 */ /* 0x080fe200078e02ff */
[----:B------:R-:W-:Y:S01]  /*3160*/  SHF.R.S32.HI R17, RZ, 0x1f, R3 ;  /* 0x0000001fff117819 */ /* 0x000fe20000011403 */
[----:B------:R-:W-:Y:S01]  /*3170*/  IMAD.WIDE.U32 R46, R22, R10, RZ ;  /* 0x0000000a162e7225 */ /* 0x000fe200078e00ff */
[----:B------:R-:W-:Y:S01]  /*3180*/  LOP3.LUT R10, R45, R14, RZ, 0xfc, !PT ;  /* 0x0000000e2d0a7212 */ /* 0x000fe200078efcff */
[----:B------:R-:W-:Y:S02]  /*3190*/  BSSY B0, `(.L_x_273) ;  /* 0x0000038000007945 */ /* 0x000fe40003800000 */
[----:B------:R-:W-:Y:S01]  /*31a0*/  IMAD R37, R26, c[0x0][0x214], RZ ;  /* 0x000085001a257a24 */ /* 0x000fe200078e02ff */
[----:B------:R-:W-:Y:S01]  /*31b0*/  ISETP.NE.U32.AND P0, PT, R10, RZ, PT ;  /* 0x000000ff0a00720c */ /* 0x000fe20003f05070 */
[----:B------:R-:W-:Y:S02]  /*31c0*/  IMAD R5, R0, R22, R5 ;  /* 0x0000001600057224 */ /* 0x000fe400078e0205 */
[----:B------:R-:W-:Y:S01]  /*31d0*/  IMAD R0, R18, R37, RZ ;  /* 0x0000002512007224 */ /* 0x000fe200078e02ff */
[----:B------:R-:W-:Y:S01]  /*31e0*/  SHF.R.S32.HI R21, RZ, 0x1f, R37 ;  /* 0x0000001fff157819 */ /* 0x000fe20000011425 */
[----:B------:R-:W-:Y:S01]  /*31f0*/  IMAD R16, R16, R3, RZ ;  /* 0x0000000310107224 */ /* 0x000fe200078e02ff */
[----:B------:R-:W-:Y:S01]  /*3200*/  IADD3 R10, R47, R5, RZ ;  /* 0x000000052f0a7210 */ /* 0x000fe20007ffe0ff */
[----:B------:R-:W-:-:S04]  /*3210*/  IMAD.WIDE.U32 R18, R20, R3, RZ ;  /* 0x0000000314127225 */ /* 0x000fc800078e00ff */
[----:B------:R-:W-:Y:S02]  /*3220*/  IMAD R3, R21, R36, R0 ;  /* 0x0000002415037224 */ /* 0x000fe400078e0200 */
[----:B------:R-:W-:Y:S02]  /*3230*/  IMAD R17, R17, R20, R16 ;  /* 0x0000001411117224 */ /* 0x000fe400078e0210 */
[----:B------:R-:W-:-:S03]  /*3240*/  IMAD.WIDE.U32 R36, R36, R37, RZ ;  /* 0x0000002524247225 */ /* 0x000fc600078e00ff */
[----:B------:R-:W-:Y:S02]  /*3250*/  IADD3 R16, R19, R17, RZ ;  /* 0x0000001113107210 */ /* 0x000fe40007ffe0ff */
[----:B------:R-:W-:Y:S01]  /*3260*/  IADD3 R3, R37, R3, RZ ;  /* 0x0000000325037210 */ /* 0x000fe20007ffe0ff */
        /* <DEDUP_REMOVED lines=9> */
[----:B------:R-:W-:-:S02]  /*3300*/  MOV R22, R44 ;  /* 0x0000002c00167202 */ /* 0x000fc40000000f00 */
[----:B------:R-:W-:Y:S02]  /*3310*/  IADD3.X R20, RZ, ~R21, RZ, P0, !PT ;  /* 0x80000015ff147210 */ /* 0x000fe400007fe4ff */
        /* <DEDUP_REMOVED lines=8> */
.L_x_274:
        /* <DEDUP_REMOVED lines=23> */
.L_x_275:
[----:B------:R-:W-:Y:S05]  /*3510*/  BSYNC B0 ;  /* 0x0000000000007941 */ /* 0x000fea0003800000 */
.L_x_273:
[----:B------:R-:W-:Y:S01]  /*3520*/  LOP3.LUT R0, R45, R11, RZ, 0xfc, !PT ;  /* 0x0000000b2d007212 */ /* 0x000fe200078efcff */
[----:B------:R-:W-:Y:S01]  /*3530*/  IMAD R26, R7, R26, RZ ;  /* 0x0000001a071a7224 */ /* 0x000fe200078e02ff */
[----:B------:R-:W-:Y:S02]  /*3540*/  BSSY B0, `(.L_x_276) ;  /* 0x0000030000007945 */ /* 0x000fe40003800000 */
[----:B------:R-:W-:Y:S01]  /*3550*/  ISETP.NE.U32.AND P0, PT, R0, RZ, PT ;  /* 0x000000ff0000720c */ /* 0x000fe20003f05070 */
        /* <DEDUP_REMOVED lines=12> */
[----:B------:R-:W-:Y:S02]  /*3620*/  IADD3 R20, P0, RZ, -R0, RZ ;  /* 0x80000000ff147210 */ /* 0x000fe40007f1e0ff */
[----:B------:R-:W-:Y:S02]  /*3630*/  MOV R22, R44 ;  /* 0x0000002c00167202 */ /* 0x000fe40000000f00 */
[----:B------:R-:W-:-:S02]  /*3640*/  IADD3.X R14, RZ, ~R21, RZ, P0, !PT ;  /* 0x80000015ff0e7210 */ /* 0x000fc400007fe4ff */
[----:B------:R-:W-:-:S03]  /*3650*/  MOV R23, R45 ;  /* 0x0000002d00177202 */ /* 0x000fc60000000f00 */
[----:B------:R-:W-:Y:S02]  /*3660*/  IMAD R14, R14, R13, RZ ;  /* 0x0000000d0e0e7224 */ /* 0x000fe400078e02ff */
[----:B------:R-:W-:-:S04]  /*3670*/  IMAD.WIDE.U32 R22, R13, R20, R22 ;  /* 0x000000140d167225 */ /* 0x000fc800078e0016 */
[----:B------:R-:W-:Y:S02]  /*3680*/  IMAD R14, R11, R20, R14 ;  /* 0x000000140b0e7224 */ /* 0x000fe400078e020e */
[----:B------:R-:W-:Y:S02]  /*3690*/  IMAD.MOV.U32 R13, RZ, RZ, R22 ;  /* 0x000000ffff0d7224 */ /* 0x000fe400078e0016 */
[----:B------:R-:W-:Y:S01]  /*36a0*/  IMAD.MOV.U32 R20, RZ, RZ, R0 ;  /* 0x000000ffff147224 */ /* 0x000fe200078e0000 */
[----:B------:R-:W-:Y:S01]  /*36b0*/  IADD3 R5, R23, R14, RZ ;  /* 0x0000000e17057210 */ /* 0x000fe20007ffe0ff */
[----:B------:R-:W-:Y:S05]  /*36c0*/  BRA `(.L_x_278) ;  /* 0x0000017000007947 */ /* 0x000fea0003800000 */
.L_x_277:
        /* <DEDUP_REMOVED lines=10> */
[----:B------:R-:W-:-:S04]  /*3770*/  IMAD.HI.U32 R14, R5, R44, RZ ;  /* 0x0000002c050e7227 */ /* 0x000fc800078e00ff */
[----:B------:R-:W-:Y:S01]  /*3780*/  IMAD.MOV.U32 R5, RZ, RZ, RZ ;  /* 0x000000ffff057224 */ /* 0x000fe200078e00ff */
        /* <DEDUP_REMOVED lines=11> */
.L_x_278:
[----:B------:R-:W-:Y:S05]  /*3840*/  BSYNC B0 ;  /* 0x0000000000007941 */ /* 0x000fea0003800000 */
.L_x_276:
[----:B------:R-:W-:Y:S02]  /*3850*/  IADD3 R33, P1, P0, R40, R38, R32 ;  /* 0x0000002628217210 */ /* 0x000fe4000783e020 */
[----:B------:R-:W-:Y:S02]  /*3860*/  SHF.R.S32.HI R0, RZ, 0x1f, R8 ;  /* 0x0000001fff007819 */ /* 0x000fe40000011408 */
[----:B------:R-:W-:Y:S02]  /*3870*/  IADD3 R33, P3, P2, R46, R33, R36 ;  /* 0x000000212e217210 */ /* 0x000fe40007a7e024 */
[----:B------:R-:W-:Y:S02]  /*3880*/  IADD3.X R2, R6, R9, R2, P1, P0 ;  /* 0x0000000906027210 */ /* 0x000fe40000fe0402 */
[----:B------:R-:W-:Y:S02]  /*3890*/  IADD3 R18, P1, P0, R48, R33, R18 ;  /* 0x0000002130127210 */ /* 0x000fe4000783e012 */
[----:B------:R-:W-:Y:S01]  /*38a0*/  IADD3.X R2, R10, R2, R3, P3, P2 ;  /* 0x000000020a027210 */ /* 0x000fe20001fe4403 */
[----:B------:R-:W-:-:S03]  /*38b0*/  IMAD R3, R21, R8, RZ ;  /* 0x0000000815037224 */ /* 0x000fc600078e02ff */
[----:B------:R-:W-:Y:S01]  /*38c0*/  IADD3.X R19, R15, R2, R16, P1, P0 ;  /* 0x000000020f137210 */ /* 0x000fe20000fe0410 */
[----:B------:R-:W-:Y:S01]  /*38d0*/  IMAD R0, R0, R20, R3 ;  /* 0x0000001400007224 */ /* 0x000fe200078e0203 */
[----:B------:R-:W-:Y:S01]  /*38e0*/  SHF.R.S32.HI R3, RZ, 0x1f, R4 ;  /* 0x0000001fff037819 */ /* 0x000fe20000011404 */
[----:B------:R-:W-:Y:S02]  /*38f0*/  IMAD R2, R5, R4, RZ ;  /* 0x0000000405027224 */ /* 0x000fe400078e02ff */
        /* <DEDUP_REMOVED lines=9> */
.L_x_254:
[----:B------:R-:W-:-:S04]  /*3990*/  LEA R2, P0, R32, c[0x0][0x200], 0x2 ;  /* 0x0000800020027a11 */ /* 0x000fc800078010ff */
[----:B------:R-:W-:-:S05]  /*39a0*/  LEA.HI.X R3, R32, c[0x0][0x204], R33, 0x2, P0 ;  /* 0x0000810020037a11 */ /* 0x000fca00000f1421 */
[----:B------:R0:W-:Y:S04]  /*39b0*/  STG.E [R2.64], R29 ;  /* 0x0000001d02007986 */ /* 0x0001e8000c101908 */
.L_x_253:
[----:B------:R-:W-:Y:S05]  /*39c0*/  BSYNC B1 ;  /* 0x0000000000017941 */ /* 0x000fea0003800000 */
.L_x_252:
[----:B------:R-:W-:Y:S01]  /*39d0*/  ISETP.GE.OR P5, PT, R31, c[0x0][0x314], P5 ;  /* 0x0000c5001f007a0c */ /* 0x000fe20002fa6670 */
[----:B------:R-:W1:Y:S01]  /*39e0*/  S2R R18, SR_TID.X ;  /* 0x0000000000127919 */ /* 0x000e620000002100 */
[----:B------:R-:W-:Y:S01]  /*39f0*/  IMAD.MOV.U32 R0, RZ, RZ, c[0x0][0x314] ;  /* 0x0000c500ff007624 */ /* 0x000fe200078e00ff */
[----:B------:R-:W-:-:S04]  /*3a00*/  HFMA2.MMA R5, -RZ, RZ, 0, 0 ;  /* 0x00000000ff057435 */ /* 0x000fc800000001ff */
[----:B------:R-:W-:Y:S01]  /*3a10*/  ISETP.GE.AND P0, PT, R0, 0x1, PT ;  /* 0x000000010000780c */ /* 0x000fe20003f06270 */
[----:B------:R-:W-:-:S05]  /*3a20*/  IMAD.MOV.U32 R0, RZ, RZ, RZ ;  /* 0x000000ffff007224 */ /* 0x000fca00078e00ff */
[----:B------:R-:W-:-:S04]  /*3a30*/  @!P5 FADD.FTZ R4, -R29, R30 ;  /* 0x0000001e1d04d221 */ /* 0x000fc80000010100 */
[----:B------:R-:W-:-:S06]  /*3a40*/  @!P5 FMUL.FTZ R4, R4, 1.4426950216293334961 ;  /* 0x3fb8aa3b0404d820 */ /* 0x000fcc0000410000 */
[----:B------:R-:W2:Y:S01]  /*3a50*/  @!P5 MUFU.EX2 R4, R4 ;  /* 0x000000040004d308 */ /* 0x000ea20000000800 */
[----:B-1----:R-:W-:-:S04]  /*3a60*/  SHF.R.S32.HI R17, RZ, 0x1f, R18 ;  /* 0x0000001fff117819 */ /* 0x002fc80000011412 */
[----:B------:R-:W-:-:S04]  /*3a70*/  LEA.HI R17, R17, R18, RZ, 0x5 ;  /* 0x0000001211117211 */ /* 0x000fc800078f28ff */
[----:B0-----:R-:W-:Y:S02]  /*3a80*/  LOP3.LUT R3, R17, 0x3fffffe0, RZ, 0xc0, !PT ;  /* 0x3fffffe011037812 */ /* 0x001fe400078ec0ff */
[----:B------:R-:W-:-:S03]  /*3a90*/  SHF.R.S32.HI R17, RZ, 0x5, R17 ;  /* 0x00000005ff117819 */ /* 0x000fc60000011411 */
[----:B------:R-:W-:Y:S01]  /*3aa0*/  IMAD.IADD R18, R18, 0x1, -R3 ;  /* 0x0000000112127824 */ /* 0x000fe200078e0a03 */
[----:B--2---:R0:W-:Y:S01]  /*3ab0*/  @!P5 STS [R25.X4], R4 ;  /* 0x000000041900d388 */ /* 0x0041e20000004800 */
[----:B------:R-:W-:-:S03]  /*3ac0*/  CS2R R2, SRZ ;  /* 0x0000000000027805 */ /* 0x000fc6000001ff00 */
[----:B------:R-:W-:Y:S01]  /*3ad0*/  SHF.L.U32 R18, R18, 0x2, RZ ;  /* 0x0000000212127819 */ /* 0x000fe200000006ff */
[----:B------:R-:W-:Y:S06]  /*3ae0*/  BAR.SYNC.DEFER_BLOCKING 0x0 ;  /* 0x0000000000007b1d */ /* 0x000fec0000010000 */
[----:B------:R-:W-:Y:S05]  /*3af0*/  @!P0 BRA `(.L_x_279) ;  /* 0x0000024000008947 */ /* 0x000fea0003800000 */
[----:B------:R-:W-:Y:S01]  /*3b00*/  ULDC UR5, c[0x0][0x22c] ;  /* 0x00008b0000057ab9 */ /* 0x000fe20000000800 */
[C---:B------:R-:W-:Y:S01]  /*3b10*/  IMAD R13, R17.reuse, 0x80, R18 ;  /* 0x00000080110d7824 */ /* 0x040fe200078e0212 */
[----:B------:R-:W-:Y:S01]  /*3b20*/  UIMAD UR5, UR7, UR5, URZ ;  /* 0x00000005070572a4 */ /* 0x000fe2000f8e023f */
[C---:B------:R-:W-:Y:S01]  /*3b30*/  IADD3 R6, R12.reuse, -UR7, RZ ;  /* 0x800000070c067c10 */ /* 0x040fe2000fffe0ff */
[----:B------:R-:W-:Y:S01]  /*3b40*/  IMAD R20, R12, c[0x0][0x22c], RZ ;  /* 0x00008b000c147a24 */ /* 0x000fe200078e02ff */
[----:B------:R-:W-:Y:S01]  /*3b50*/  CS2R R8, SRZ ;  /* 0x0000000000087805 */ /* 0x000fe2000001ff00 */
[----:B------:R-:W-:Y:S01]  /*3b60*/  USHF.R.S32.HI UR4, URZ, 0x1f, UR5 ;  /* 0x0000001f3f047899 */ /* 0x000fe20008011405 */
[C---:B------:R-:W-:Y:S01]  /*3b70*/  ISETP.GE.AND P2, PT, R17.reuse, R6, PT ;  /* 0x000000061100720c */ /* 0x040fe20003f46270 */
[----:B------:R-:W-:Y:S01]  /*3b80*/  IMAD.SHL.U32 R6, R17, 0x4, RZ ;  /* 0x0000000411067824 */ /* 0x000fe200078e00ff */
[C---:B0-----:R-:W-:Y:S01]  /*3b90*/  IADD3 R4, P0, R13.reuse, UR5, RZ ;  /* 0x000000050d047c10 */ /* 0x041fe2000ff1e0ff */
[----:B------:R-:W-:Y:S01]  /*3ba0*/  IMAD.MOV.U32 R16, RZ, RZ, RZ ;  /* 0x000000ffff107224 */ /* 0x000fe200078e00ff */
[----:B------:R-:W-:Y:S01]  /*3bb0*/  CS2R R10, SRZ ;  /* 0x00000000000a7805 */ /* 0x000fe2000001ff00 */
[----:B------:R-:W-:Y:S01]  /*3bc0*/  IMAD.MOV.U32 R5, RZ, RZ, RZ ;  /* 0x000000ffff057224 */ /* 0x000fe200078e00ff */
[----:B------:R-:W-:Y:S01]  /*3bd0*/  LEA.HI.X.SX32 R13, R13, UR4, 0x1, P0 ;  /* 0x000000040d0d7c11 */ /* 0x000fe200080f0eff */
[----:B------:R-:W-:Y:S01]  /*3be0*/  IMAD.WIDE R20, R20, 0x4, RZ ;  /* 0x0000000414147825 */ /* 0x000fe200078e02ff */
[----:B------:R-:W-:-:S04]  /*3bf0*/  LEA R14, P0, R4, c[0x0][0x1d8], 0x2 ;  /* 0x00007600040e7a11 */ /* 0x000fc800078010ff */
[----:B------:R-:W-:-:S03]  /*3c00*/  LEA.HI.X R13, R4, c[0x0][0x1dc], R13, 0x2, P0 ;  /* 0x00007700040d7a11 */ /* 0x000fc600000f140d */
.L_x_282:
[----:B------:R-:W-:Y:S01]  /*3c10*/  BSSY B0, `(.L_x_280) ;  /* 0x0000007000007945 */ /* 0x000fe20003800000 */
[----:B------:R-:W-:-:S05]  /*3c20*/  @P2 BRA `(.L_x_281) ;  /* 0x0000005000002947 */ /* 0x000fca0003800000 */
[----:B------:R-:W-:Y:S01]  /*3c30*/  ISETP.GE.AND P0, PT, R18, c[0x0][0x220], PT ;  /* 0x0000880012007a0c */ /* 0x000fe20003f06270 */
[----:B------:R-:W-:Y:S01]  /*3c40*/  CS2R R8, SRZ ;  /* 0x0000000000087805 */ /* 0x000fe2000001ff00 */
[----:B------:R-:W-:Y:S11]  /*3c50*/  CS2R R10, SRZ ;  /* 0x00000000000a7805 */ /* 0x000ff6000001ff00 */
[----:B------:R-:W-:Y:S05]  /*3c60*/  @!P0 MOV R15, R13 ;  /* 0x0000000d000f8202 */ /* 0x000fea0000000f00 */
[----:B------:R0:W5:Y:S02]  /*3c70*/  @!P0 LDG.E.128 R8, [R14.64] ;  /* 0x000000080e088981 */ /* 0x000164000c1e1d00 */
.L_x_281:
[----:B------:R-:W-:Y:S05]  /*3c80*/  BSYNC B0 ;  /* 0x0000000000007941 */ /* 0x000fea0003800000 */
.L_x_280:
        /* <DEDUP_REMOVED lines=11> */
.L_x_279:
[----:B------:R-:W-:Y:S02]  /*3d40*/  IADD3 R17, R17, UR7, RZ ;  /* 0x0000000711117c10 */ /* 0x000fe4000fffe0ff */
[----:B0-----:R-:W-:-:S02]  /*3d50*/  F2FP.PACK_AB R4, R3, R0 ;  /* 0x000000000304723e */ /* 0x001fc400000000ff */
[----:B------:R-:W-:Y:S02]  /*3d60*/  ISETP.GE.AND P0, PT, R17, R12, PT ;  /* 0x0000000c1100720c */ /* 0x000fe40003f06270 */
[----:B------:R-:W-:-:S11]  /*3d70*/  F2FP.PACK_AB R5, R5, R2 ;  /* 0x000000020505723e */ /* 0x000fd600000000ff */
[----:B------:R-:W-:Y:S05]  /*3d80*/  @P0 EXIT ;  /* 0x000000000000094d */ /* 0x000fea0003800000 */
[----:B------:R-:W-:-:S13]  /*3d90*/  ISETP.GE.AND P0, PT, R18, c[0x0][0x220], PT ;  /* 0x0000880012007a0c */ /* 0x000fda0003f06270 */
[----:B------:R-:W-:Y:S05]  /*3da0*/  @P0 EXIT ;  /* 0x000000000000094d */ /* 0x000fea0003800000 */
[----:B------:R-:W-:Y:S02]  /*3db0*/  IABS R6, R7 ;  /* 0x0000000700067213 */ /* 0x000fe40000000000 */
[----:B------:R-:W-:Y:S02]  /*3dc0*/  IABS R8, R17 ;  /* 0x0000001100087213 */ /* 0x000fe40000000000 */
[----:B------:R-:W0:Y:S01]  /*3dd0*/  I2F.RP R2, R6 ;  /* 0x0000000600027306 */ /* 0x000e220000209400 */
[----:B------:R-:W-:Y:S02]  /*3de0*/  IABS R9, R7 ;  /* 0x0000000700097213 */ /* 0x000fe40000000000 */
[----:B------:R-:W-:-:S03]  /*3df0*/  SHF.R.S32.HI R19, RZ, 0x1f, R18 ;  /* 0x0000001fff137819 */ /* 0x000fc60000011412 */
[----:B------:R-:W-:Y:S02]  /*3e00*/  IMAD.MOV R9, RZ, RZ, -R9 ;  /* 0x000000ffff097224 */ /* 0x000fe400078e0a09 */
[----:B0-----:R-:W0:Y:S02]  /*3e10*/  MUFU.RCP R10, R2 ;  /* 0x00000002000a7308 */ /* 0x001e240000001000 */
[----:B0-----:R-:W-:-:S06]  /*3e20*/  IADD3 R10, R10, 0xffffffe, RZ ;  /* 0x0ffffffe0a0a7810 */ /* 0x001fcc0007ffe0ff */
[----:B------:R-:W0:Y:S02]  /*3e30*/  F2I.FTZ.U32.TRUNC.NTZ R11, R10 ;  /* 0x0000000a000b7305 */ /* 0x000e24000021f000 */
[----:B0-----:R-:W-:Y:S02]  /*3e40*/  IMAD.MOV R0, RZ, RZ, -R11 ;  /* 0x000000ffff007224 */ /* 0x001fe400078e0a0b */
[----:B------:R-:W-:Y:S02]  /*3e50*/  IMAD.MOV.U32 R10, RZ, RZ, RZ ;  /* 0x000000ffff0a7224 */ /* 0x000fe400078e00ff */
[----:B------:R-:W-:Y:S01]  /*3e60*/  IMAD R3, R0, R6, RZ ;  /* 0x0000000600037224 */ /* 0x000fe200078e02ff */
[----:B------:R-:W-:-:S03]  /*3e70*/  IABS R0, c[0x0][0x214] ;  /* 0x0000850000007a13 */ /* 0x000fc60000000000 */
[----:B------:R-:W-:-:S06]  /*3e80*/  IMAD.HI.U32 R3, R11, R3, R10 ;  /* 0x000000030b037227 */ /* 0x000fcc00078e000a */
[----:B------:R-:W-:Y:S02]  /*3e90*/  IMAD.HI.U32 R2, R3, R8, RZ ;  /* 0x0000000803027227 */ /* 0x000fe400078e00ff */
[----:B------:R-:W0:Y:S02]  /*3ea0*/  I2F.RP R3, R0 ;  /* 0x0000000000037306 */ /* 0x000e240000209400 */
[----:B------:R-:W-:-:S05]  /*3eb0*/  IMAD R9, R2, R9, R8 ;  /* 0x0000000902097224 */ /* 0x000fca00078e0208 */
[----:B------:R-:W-:Y:S01]  /*3ec0*/  ISETP.GT.U32.AND P1, PT, R6, R9, PT ;  /* 0x000000090600720c */ /* 0x000fe20003f24070 */
[----:B0-----:R-:W0:-:S12]  /*3ed0*/  MUFU.RCP R3, R3 ;  /* 0x0000000300037308 */ /* 0x001e180000001000 */
[-C--:B------:R-:W-:Y:S02]  /*3ee0*/  @!P1 IADD3 R9, R9, -R6.reuse, RZ ;  /* 0x8000000609099210 */ /* 0x080fe40007ffe0ff */
[----:B------:R-:W-:Y:S02]  /*3ef0*/  @!P1 IADD3 R2, R2, 0x1, RZ ;  /* 0x0000000102029810 */ /* 0x000fe40007ffe0ff */
[----:B------:R-:W-:Y:S02]  /*3f00*/  ISETP.GE.U32.AND P2, PT, R9, R6, PT ;  /* 0x000000060900720c */ /* 0x000fe40003f46070 */
[----:B------:R-:W-:Y:S02]  /*3f10*/  LOP3.LUT R6, R17, R7, RZ, 0x3c, !PT ;  /* 0x0000000711067212 */ /* 0x000fe400078e3cff */
[----:B------:R-:W-:Y:S02]  /*3f20*/  ISETP.NE.AND P1, PT, R7, RZ, PT ;  /* 0x000000ff0700720c */ /* 0x000fe40003f25270 */
[----:B------:R-:W-:-:S02]  /*3f30*/  ISETP.GE.AND P0, PT, R6, RZ, PT ;  /* 0x000000ff0600720c */ /* 0x000fc40003f06270 */
[----:B0-----:R-:W-:-:S04]  /*3f40*/  IADD3 R10, R3, 0xffffffe, RZ ;  /* 0x0ffffffe030a7810 */ /* 0x001fc80007ffe0ff */
[----:B------:R0:W1:Y:S01]  /*3f50*/  F2I.FTZ.U32.TRUNC.NTZ R11, R10 ;  /* 0x0000000a000b7305 */ /* 0x000062000021f000 */
[----:B------:R-:W-:-:S06]  /*3f60*/  @P2 IADD3 R2, R2, 0x1, RZ ;  /* 0x0000000102022810 */ /* 0x000fcc0007ffe0ff */
[----:B------:R-:W-:Y:S01]  /*3f70*/  @!P0 IMAD.MOV R2, RZ, RZ, -R2 ;  /* 0x000000ffff028224 */ /* 0x000fe200078e0a02 */
[----:B------:R-:W-:-:S05]  /*3f80*/  @!P1 LOP3.LUT R2, RZ, R7, RZ, 0x33, !PT ;  /* 0x00000007ff029212 */ /* 0x000fca00078e33ff */
[C---:B------:R-:W-:Y:S02]  /*3f90*/  IMAD R8, R2.reuse, R7, RZ ;  /* 0x0000000702087224 */ /* 0x040fe400078e02ff */
[----:B------:R-:W-:Y:S01]  /*3fa0*/  IMAD.WIDE.U32 R18, R2, c[0x0][0x1e0], R18 ;  /* 0x0000780002127a25 */ /* 0x000fe200078e0012 */
[----:B0-----:R-:W-:-:S03]  /*3fb0*/  HFMA2.MMA R10, -RZ, RZ, 0, 0 ;  /* 0x00000000ff0a7435 */ /* 0x001fc600000001ff */
[----:B-1----:R-:W-:Y:S02]  /*3fc0*/  IMAD.MOV R3, RZ, RZ, -R11 ;  /* 0x000000ffff037224 */ /* 0x002fe400078e0a0b */
[----:B------:R-:W-:Y:S02]  /*3fd0*/  IMAD.IADD R7, R17, 0x1, -R8 ;  /* 0x0000000111077824 */ /* 0x000fe400078e0a08 */
[----:B------:R-:W-:-:S03]  /*3fe0*/  IMAD R6, R3, R0, RZ ;  /* 0x0000000003067224 */ /* 0x000fc600078e02ff */
[----:B------:R-:W-:Y:S01]  /*3ff0*/  IABS R3, R7 ;  /* 0x0000000700037213 */ /* 0x000fe20000000000 */
[----:B------:R-:W-:Y:S01]  /*4000*/  IMAD.HI.U32 R6, R11, R6, R10 ;  /* 0x000000060b067227 */ /* 0x000fe200078e000a */
[----:B------:R-:W-:-:S04]  /*4010*/  LOP3.LUT R7, R7, c[0x0][0x214], RZ, 0x3c, !PT ;  /* 0x0000850007077a12 */ /* 0x000fc800078e3cff */
[----:B------:R-:W-:Y:S01]  /*4020*/  ISETP.GE.AND P1, PT, R7, RZ, PT ;  /* 0x000000ff0700720c */ /* 0x000fe20003f26270 */
        /* <DEDUP_REMOVED lines=11> */
[----:B------:R-:W-:Y:S02]  /*40e0*/  @P2 IADD3 R9, R9, 0x1, RZ ;  /* 0x0000000109092810 */ /* 0x000fe40007ffe0ff */
[----:B------:R-:W-:Y:S02]  /*40f0*/  IMAD.IADD R19, R19, 0x1, R3 ;  /* 0x0000000113137824 */ /* 0x000fe400078e0203 */
[----:B------:R-:W-:Y:S02]  /*4100*/  @!P1 IADD3 R9, -R9, RZ, RZ ;  /* 0x000000ff09099210 */ /* 0x000fe40007ffe1ff */
[----:B------:R-:W-:-:S04]  /*4110*/  @!P0 LOP3.LUT R9, RZ, c[0x0][0x214], RZ, 0x33, !PT ;  /* 0x00008500ff098a12 */ /* 0x000fc800078e33ff */
[----:B------:R-:W-:Y:S01]  /*4120*/  SHF.R.S32.HI R0, RZ, 0x1f, R9 ;  /* 0x0000001fff007819 */ /* 0x000fe20000011409 */
[C---:B------:R-:W-:Y:S02]  /*4130*/  IMAD R8, R9.reuse, c[0x0][0x214], R8 ;  /* 0x0000850009087a24 */ /* 0x040fe400078e0208 */
[----:B------:R-:W-:-:S04]  /*4140*/  IMAD.WIDE.U32 R18, R9, c[0x0][0x1f0], R18 ;  /* 0x00007c0009127a25 */ /* 0x000fc800078e0012 */
[----:B------:R-:W-:Y:S02]  /*4150*/  IMAD R0, R0, c[0x0][0x1f0], RZ ;  /* 0x00007c0000007a24 */ /* 0x000fe400078e02ff */
[----:B------:R-:W-:Y:S02]  /*4160*/  IMAD.IADD R8, R17, 0x1, -R8 ;  /* 0x0000000111087824 */ /* 0x000fe400078e0a08 */
[----:B------:R-:W-:-:S03]  /*4170*/  IMAD R9, R9, c[0x0][0x1f4], R0 ;  /* 0x00007d0009097a24 */ /* 0x000fc600078e0200 */
[----:B------:R-:W-:Y:S02]  /*4180*/  SHF.R.S32.HI R0, RZ, 0x1f, R8 ;  /* 0x0000001fff007819 */ /* 0x000fe40000011408 */
[----:B------:R-:W-:-:S03]  /*4190*/  IADD3 R19, R19, R9, RZ ;  /* 0x0000000913137210 */ /* 0x000fc60007ffe0ff */
[----:B------:R-:W-:-:S04]  /*41a0*/  IMAD R3, R0, c[0x0][0x1e8], RZ ;  /* 0x00007a0000037a24 */ /* 0x000fc800078e02ff */
[C---:B------:R-:W-:Y:S02]  /*41b0*/  IMAD R3, R8.reuse, c[0x0][0x1ec], R3 ;  /* 0x00007b0008037a24 */ /* 0x040fe400078e0203 */
[----:B------:R-:W-:-:S04]  /*41c0*/  IMAD.WIDE.U32 R8, R8, c[0x0][0x1e8], R18 ;  /* 0x00007a0008087a25 */ /* 0x000fc800078e0012 */
[----:B------:R-:W-:Y:S01]  /*41d0*/  IMAD.IADD R3, R9, 0x1, R3 ;  /* 0x0000000109037824 */ /* 0x000fe200078e0203 */
[----:B------:R-:W-:-:S04]  /*41e0*/  LEA R2, P0, R8, c[0x0][0x1d0], 0x1 ;  /* 0x0000740008027a11 */ /* 0x000fc800078008ff */
[----:B------:R-:W-:-:S05]  /*41f0*/  LEA.HI.X R3, R8, c[0x0][0x1d4], R3, 0x1, P0 ;  /* 0x0000750008037a11 */ /* 0x000fca00000f0c03 */
[----:B------:R-:W-:Y:S01]  /*4200*/  STG.E.64 [R2.64], R4 ;  /* 0x0000000402007986 */ /* 0x000fe2000c101b08 */
[----:B------:R-:W-:Y:S05]  /*4210*/  EXIT ;  /* 0x000000000000794d */ /* 0x000fea0003800000 */
        .weak           $__internal_5_$__cuda_sm20_div_s64
        .type           $__internal_5_$__cuda_sm20_div_s64,@function
        .size           $__internal_5_$__cuda_sm20_div_s64,(.L_x_8165 - $__internal_5_$__cuda_sm20_div_s64)
$__internal_5_$__cuda_sm20_div_s64:
        /* <DEDUP_REMOVED lines=17> */
[----:B------:R-:W-:-:S04]  /*4330*/  IMAD.HI.U32 R20, R51, R0, RZ ;  /* 0x0000000033147227 */ /* 0x000fc800078e00ff */
[----:B------:R-:W-:-:S04]  /*4340*/  IMAD.HI.U32 R21, P2, R51, R21, R52 ;  /* 0x0000001533157227 */ /* 0x000fc80007840034 */
[----:B------:R-:W-:Y:S02]  /*4350*/  IMAD R0, R51, R0, RZ ;  /* 0x0000000033007224 */ /* 0x000fe400078e02ff */
[----:B------:R-:W-:-:S03]  /*4360*/  IMAD.X R20, R20, 0x1, R51, P0 ;  /* 0x0000000114147824 */ /* 0x000fc600000e0633 */
[----:B------:R-:W-:-:S04]  /*4370*/  IADD3 R51, P0, R0, R21, RZ ;  /* 0x0000001500337210 */ /* 0x000fc80007f1e0ff */
[----:B------:R-:W-:Y:S01]  /*4380*/  IADD3.X R21, RZ, RZ, R20, P0, P2 ;  /* 0x000000ffff157210 */ /* 0x000fe200007e4414 */
[----:B------:R-:W-:Y:S01]  /*4390*/  IMAD.WIDE.U32 R52, R51, R42, RZ ;  /* 0x0000002a33347225 */ /* 0x000fe200078e00ff */
[----:B------:R-:W-:-:S03]  /*43a0*/  ISETP.GE.AND P2, PT, R23, RZ, PT ;  /* 0x000000ff1700720c */ /* 0x000fc60003f46270 */
[----:B------:R-:W-:Y:S01]  /*43b0*/  IMAD R0, R51, R43, R53 ;  /* 0x0000002b33007224 */ /* 0x000fe200078e0235 */
[----:B------:R-:W-:-:S03]  /*43c0*/  IADD3 R20, P0, RZ, -R52, RZ ;  /* 0x80000034ff147210 */ /* 0x000fc60007f1e0ff */
[----:B------:R-:W-:Y:S02]  /*43d0*/  IMAD R0, R21, R42, R0 ;  /* 0x0000002a15007224 */ /* 0x000fe400078e0200 */
[----:B------:R-:W-:-:S04]  /*43e0*/  IMAD.HI.U32 R50, R51, R20, RZ ;  /* 0x0000001433327227 */ /* 0x000fc800078e00ff */
[----:B------:R-:W-:-:S04]  /*43f0*/  IMAD.X R0, RZ, RZ, ~R0, P0 ;  /* 0x000000ffff007224 */ /* 0x000fc800000e0e00 */
[----:B------:R-:W-:-:S04]  /*4400*/  IMAD.WIDE.U32 R50, P0, R51, R0, R50 ;  /* 0x0000000033327225 */ /* 0x000fc80007800032 */
[----:B------:R-:W-:-:S04]  /*4410*/  IMAD.HI.U32 R28, R21, R0, RZ ;  /* 0x00000000151c7227 */ /* 0x000fc800078e00ff */
[----:B------:R-:W-:-:S04]  /*4420*/  IMAD.HI.U32 R20, P4, R21, R20, R50 ;  /* 0x0000001415147227 */ /* 0x000fc80007880032 */
[----:B------:R-:W-:Y:S01]  /*4430*/  IMAD.X R35, R28, 0x1, R21, P0 ;  /* 0x000000011c237824 */ /* 0x000fe200000e0615 */
[----:B------:R-:W-:Y:S01]  /*4440*/  IADD3 R27, P0, RZ, -R34, RZ ;  /* 0x80000022ff1b7210 */ /* 0x000fe20007f1e0ff */
[----:B------:R-:W-:Y:S02]  /*4450*/  IMAD R21, R21, R0, RZ ;  /* 0x0000000015157224 */ /* 0x000fe400078e02ff */
[----:B------:R-:W-:Y:S01]  /*4460*/  IMAD.MOV.U32 R51, RZ, RZ, RZ ;  /* 0x000000ffff337224 */ /* 0x000fe200078e00ff */
[----:B------:R-:W-:Y:S02]  /*4470*/  SEL R0, R27, R34, !P2 ;  /* 0x000000221b007207 */ /* 0x000fe40005000000 */
[----:B------:R-:W-:Y:S01]  /*4480*/  IADD3 R21, P3, R21, R20, RZ ;  /* 0x0000001415157210 */ /* 0x000fe20007f7e0ff */
[----:B------:R-:W-:-:S03]  /*4490*/  IMAD.X R20, RZ, RZ, ~R23, P0 ;  /* 0x000000ffff147224 */ /* 0x000fc600000e0e17 */
[----:B------:R-:W-:Y:S01]  /*44a0*/  IADD3.X R35, RZ, RZ, R35, P3, P4 ;  /* 0x000000ffff237210 */ /* 0x000fe20001fe8423 */
[----:B------:R-:W-:Y:S01]  /*44b0*/  IMAD.HI.U32 R50, R21, R0, RZ ;  /* 0x0000000015327227 */ /* 0x000fe200078e00ff */
[----:B------:R-:W-:-:S05]  /*44c0*/  SEL R20, R20, R23, !P2 ;  /* 0x0000001714147207 */ /* 0x000fca0005000000 */
[----:B------:R-:W-:-:S04]  /*44d0*/  IMAD.WIDE.U32 R50, R21, R20, R50 ;  /* 0x0000001415327225 */ /* 0x000fc800078e0032 */
[C---:B------:R-:W-:Y:S02]  /*44e0*/  IMAD R28, R35.reuse, R20, RZ ;  /* 0x00000014231c7224 */ /* 0x040fe400078e02ff */
[----:B------:R-:W-:-:S05]  /*44f0*/  IMAD.HI.U32 R21, P3, R35, R0, R50 ;  /* 0x0000000023157227 */ /* 0x000fca0007860032 */
[----:B------:R-:W-:-:S05]  /*4500*/  IADD3 R28, P2, R28, R21, RZ ;  /* 0x000000151c1c7210 */ /* 0x000fca0007f5e0ff */
[----:B------:R-:W-:-:S04]  /*4510*/  IMAD.WIDE.U32 R50, R28, R42, RZ ;  /* 0x0000002a1c327225 */ /* 0x000fc800078e00ff */
[----:B------:R-:W-:Y:S01]  /*4520*/  IMAD R27, R28, R43, R51 ;  /* 0x0000002b1c1b7224 */ /* 0x000fe200078e0233 */
[----:B------:R-:W-:Y:S01]  /*4530*/  IADD3 R21, P0, -R50, R0, RZ ;  /* 0x0000000032157210 */ /* 0x000fe20007f1e1ff */
[----:B------:R-:W-:-:S05]  /*4540*/  IMAD.HI.U32 R0, R35, R20, RZ ;  /* 0x0000001423007227 */ /* 0x000fca00078e00ff */
[----:B------:R-:W-:Y:S02]  /*4550*/  IADD3.X R0, R0, RZ, RZ, P3, !PT ;  /* 0x000000ff00007210 */ /* 0x000fe40001ffe4ff */
[----:B------:R-:W-:-:S03]  /*4560*/  ISETP.GE.U32.AND P3, PT, R21, R42, PT ;  /* 0x0000002a1500720c */ /* 0x000fc60003f66070 */
[----:B------:R-:W-:-:S04]  /*4570*/  IMAD.X R0, RZ, RZ, R0, P2 ;  /* 0x000000ffff007224 */ /* 0x000fc800010e0600 */
[----:B------:R-:W-:-:S04]  /*4580*/  IMAD R27, R0, R42, R27 ;  /* 0x0000002a001b7224 */ /* 0x000fc800078e021b */
[----:B------:R-:W-:Y:S01]  /*4590*/  IMAD.X R27, R20, 0x1, ~R27, P0 ;  /* 0x00000001141b7824 */ /* 0x000fe200000e0e1b */
[----:B------:R-:W-:-:S04]  /*45a0*/  IADD3 R20, P0, R21, -R42, RZ ;  /* 0x8000002a15147210 */ /* 0x000fc80007f1e0ff */
[----:B------:R-:W-:-:S04]  /*45b0*/  ISETP.GE.U32.AND.EX P3, PT, R27, R43, PT, P3 ;  /* 0x0000002b1b00720c */ /* 0x000fc80003f66130 */
[----:B------:R-:W-:Y:S01]  /*45c0*/  SEL R21, R20, R21, P3 ;  /* 0x0000001514157207 */ /* 0x000fe20001800000 */
[----:B------:R-:W-:-:S03]  /*45d0*/  IMAD.X R20, R27, 0x1, ~R43, P0 ;  /* 0x000000011b147824 */ /* 0x000fc600000e0e2b */
[----:B------:R-:W-:Y:S01]  /*45e0*/  ISETP.GE.U32.AND P2, PT, R21, R42, PT ;  /* 0x0000002a1500720c */ /* 0x000fe20003f46070 */
[----:B------:R-:W-:Y:S01]  /*45f0*/  IMAD.MOV.U32 R42, RZ, RZ, R22 ;  /* 0x000000ffff2a7224 */ /* 0x000fe200078e0016 */
[----:B------:R-:W-:Y:S02]  /*4600*/  IADD3 R21, P0, R28, 0x1, RZ ;  /* 0x000000011c157810 */ /* 0x000fe40007f1e0ff */
[----:B------:R-:W-:Y:S02]  /*4610*/  SEL R27, R20, R27, P3 ;  /* 0x0000001b141b7207 */ /* 0x000fe40001800000 */
[----:B------:R-:W-:Y:S01]  /*4620*/  SEL R28, R21, R28, P3 ;  /* 0x0000001c151c7207 */ /* 0x000fe20001800000 */
[----:B------:R-:W-:Y:S01]  /*4630*/  IMAD.X R21, RZ, RZ, R0, P0 ;  /* 0x000000ffff157224 */ /* 0x000fe200000e0600 */
[----:B------:R-:W-:Y:S01]  /*4640*/  ISETP.GE.U32.AND.EX P2, PT, R27, R43, PT, P2 ;  /* 0x0000002b1b00720c */ /* 0x000fe20003f46120 */
[----:B------:R-:W-:Y:S01]  /*4650*/  IMAD.MOV.U32 R43, RZ, RZ, 0x0 ;  /* 0x00000000ff2b7424 */ /* 0x000fe200078e00ff */
[----:B------:R-:W-:-:S02]  /*4660*/  IADD3 R27, P0, R28, 0x1, RZ ;  /* 0x000000011c1b7810 */ /* 0x000fc40007f1e0ff */
[----:B------:R-:W-:Y:S02]  /*4670*/  SEL R21, R21, R0, P3 ;  /* 0x0000000015157207 */ /* 0x000fe40001800000 */
[----:B------:R-:W-:Y:S02]  /*4680*/  SEL R27, R27, R28, P2 ;  /* 0x0000001c1b1b7207 */ /* 0x000fe40001000000 */
[----:B------:R-:W-:Y:S02]  /*4690*/  IADD3.X R0, RZ, R21, RZ, P0, !PT ;  /* 0x00000015ff007210 */ /* 0x000fe400007fe4ff */
[----:B------:R-:W-:Y:S02]  /*46a0*/  LOP3.LUT R20, R5, R23, RZ, 0x3c, !PT ;  /* 0x0000001705147212 */ /* 0x000fe400078e3cff */
[----:B------:R-:W-:Y:S02]  /*46b0*/  SEL R21, R0, R21, P2 ;  /* 0x0000001500157207 */ /* 0x000fe40001000000 */
        /* <DEDUP_REMOVED lines=9> */
[----:B------:R-:W-:Y:S06]  /*4750*/  RET.REL.NODEC R42 `(_ZN5flash32flash_fwd_splitkv_combine_kernelI23Flash_fwd_kernel_traitsILi128ELi64ELi128ELi4ELb0ELb0EN7cutlass6half_tE19Flash_kernel_traitsILi128ELi64ELi128ELi4ES3_EELi4ELi2ELb0EEEvNS_16Flash_fwd_paramsE) ;  /* 0xffffb8a02a007950 */ /* 0x000fec0003c3ffff */
.L_x_283:
        /* <DEDUP_REMOVED lines=10> */
.L_x_8165:


//--------------------- .text._ZN5flash32flash_fwd_splitkv_combine_kernelI23Flash_fwd_kernel_traitsILi128ELi64ELi128ELi4ELb0ELb0EN7cutlass6half_tE19Flash_kernel_traitsILi128ELi64ELi128ELi4ES3_EELi4ELi1ELb0EEEvNS_16Flash_fwd_paramsE --------------------------
	.section	.text._ZN5flash32flash_fwd_splitkv_combine_kernelI23Flash_fwd_kernel_traitsILi128ELi64ELi128ELi4ELb0ELb0EN7cutlass6half_tE19Flash_kernel_traitsILi128ELi64ELi128ELi4ES3_EELi4ELi1ELb0EEEvNS_16Flash_fwd_paramsE,"ax",@progbits
	.sectioninfo	@"SHI_REGISTERS=54"
	.align	128
        .global         _ZN5flash32flash_fwd_splitkv_combine_kernelI23Flash_fwd_kernel_traitsILi128ELi64ELi128ELi4ELb0ELb0EN7cutlass6half_tE19Flash_kernel_traitsILi128ELi64ELi128ELi4ES3_EELi4ELi1ELb0EEEvNS_16Flash_fwd_paramsE
        .type           _ZN5flash32flash_fwd_splitkv_combine_kernelI23Flash_fwd_kernel_traitsILi128ELi64ELi128ELi4ELb0ELb0EN7cutlass6half_tE19Flash_kernel_traitsILi128ELi64ELi128ELi4ES3_EELi4ELi1ELb0EEEvNS_16Flash_fwd_paramsE,@function
        .size           _ZN5flash32flash_fwd_splitkv_combine_kernelI23Flash_fwd_kernel_traitsILi128ELi64ELi128ELi4ELb0ELb0EN7cutlass6half_tE19Flash_kernel_traitsILi128ELi64ELi128ELi4ES3_EELi4ELi1ELb0EEEvNS_16Flash_fwd_paramsE,(.L_x_8166 - _ZN5flash32flash_fwd_splitkv_combine_kernelI23Flash_fwd_kernel_traitsILi128ELi64ELi128ELi4ELb0ELb0EN7cutlass6half_tE19Flash_kernel_traitsILi128ELi64ELi128ELi4ES3_EELi4ELi1ELb0EEEvNS_16Flash_fwd_paramsE)
        .other          _ZN5flash32flash_fwd_splitkv_combine_kernelI23Flash_fwd_kernel_traitsILi128ELi64ELi128ELi4ELb0ELb0EN7cutlass6half_tE19Flash_kernel_traitsILi128ELi64ELi128ELi4ES3_EELi4ELi1ELb0EEEvNS_16Flash_fwd_paramsE,@"STO_CUDA_ENTRY STV_DEFAULT"
_ZN5flash32flash_fwd_splitkv_combine_kernelI23Flash_fwd_kernel_traitsILi128ELi64ELi128ELi4ELb0ELb0EN7cutlass6half_tE19Flash_kernel_traitsILi128ELi64ELi128ELi4ES3_EELi4ELi1ELb0EEEvNS_16Flash_fwd_paramsE:
.text._ZN5flash32flash_fwd_splitkv_combine_kernelI23Flash_fwd_kernel_traitsILi128ELi64ELi128ELi4ELb0ELb0EN7cutlass6half_tE19Flash_kernel_traitsILi128ELi64ELi128ELi4ES3_EELi4ELi1ELb0EEEvNS_16Flash_fwd_paramsE:
        /* <DEDUP_REMOVED lines=23> */
[----:B------:R-:W-:Y:S05]  /*0170*/  CALL.REL.NOINC `($__internal_6_$__cuda_sm20_div_s64) ;  /* 0x0000417000007944 */ /* 0x000fea0003c00000 */
[----:B------:R-:W-:Y:S02]  /*0180*/  MOV R8, R0 ;  /* 0x0000000000087202 */ /* 0x000fe40000000f00 */
[----:B------:R-:W-:Y:S01]  /*0190*/  MOV R9, R23 ;  /* 0x0000001700097202 */ /* 0x000fe20000000f00 */
[----:B------:R-:W-:Y:S05]  /*01a0*/  BRA `(.L_x_285) ;  /* 0x0000013000007947 */ /* 0x000fea0003800000 */
.L_x_284:
        /* <DEDUP_REMOVED lines=8> */
[----:B------:R-:W-:Y:S01]  /*0230*/  IMAD.HI.U32 R0, R9, R0, R8 ;  /* 0x0000000009007227 */ /* 0x000fe200078e0008 */
[----:B------:R-:W-:-:S05]  /*0240*/  HFMA2.MMA R9, -RZ, RZ, 0, 0 ;  /* 0x00000000ff097435 */ /* 0x000fca00000001ff */
        /* <DEDUP_REMOVED lines=9> */
.L_x_285:
        /* <DEDUP_REMOVED lines=17> */
.L_x_287:
        /* <DEDUP_REMOVED lines=19> */
.L_x_288:
[----:B------:R-:W-:Y:S05]  /*0520*/  BSYNC B0 ;  /* 0x0000000000007941 */ /* 0x000fea0003800000 */
.L_x_286:
        /* <DEDUP_REMOVED lines=45> */
.L_x_290:
        /* <DEDUP_REMOVED lines=19> */
.L_x_291:
[----:B------:R-:W-:Y:S05]  /*0930*/  BSYNC B0 ;  /* 0x0000000000007941 */ /* 0x000fea0003800000 */
.L_x_289:
        /* <DEDUP_REMOVED lines=26> */
[----:B------:R-:W-:-:S13]  /*0ae0*/  ISETP.GE.U32.AND P0, PT, R0, R8, PT ;  /* 0x000000080000720c */ /* 0x000fda0003f06070 */
[----:B------:R-:W-:-:S05]  /*0af0*/  @P0 IADD3 R7, R7, 0x1, RZ ;  /* 0x0000000107070810 */ /* 0x000fca0007ffe0ff */
[----:B------:R-:W-:Y:S02]  /*0b00*/  IMAD.MOV.U32 R3, RZ, RZ, R7 ;  /* 0x000000ffff037224 */ /* 0x000fe400078e0007 */
[----:B------:R-:W-:Y:S02]  /*0b10*/  IMAD.MOV.U32 R7, RZ, RZ, c[0x0][0x1c0] ;  /* 0x00007000ff077624 */ /* 0x000fe400078e00ff */
[----:B------:R-:W-:Y:S01]  /*0b20*/  @!P2 IMAD.MOV R3, RZ, RZ, -R3 ;  /* 0x000000ffff03a224 */ /* 0x000fe200078e0a03 */
[----:B------:R-:W-:Y:S02]  /*0b30*/  @!P1 LOP3.LUT R3, RZ, c[0x0][0x214], RZ, 0x33, !PT ;  /* 0x00008500ff039a12 */ /* 0x000fe400078e33ff */
[C---:B------:R-:W-:Y:S01]  /*0b40*/  IADD3 R9, R7.reuse, -0x1, RZ ;  /* 0xffffffff07097810 */ /* 0x040fe20007ffe0ff */
[----:B------:R-:W-:Y:S02]  /*0b50*/  IMAD R7, R7, c[0x0][0x214], RZ ;  /* 0x0000850007077a24 */ /* 0x000fe400078e02ff */
        /* <DEDUP_REMOVED lines=44> */
.L_x_293:
        /* <DEDUP_REMOVED lines=19> */
.L_x_294:
[----:B------:R-:W-:Y:S05]  /*0f50*/  BSYNC B0 ;  /* 0x0000000000007941 */ /* 0x000fea0003800000 */
.L_x_292:
        /* <DEDUP_REMOVED lines=43> */
.L_x_296:
        /* <DEDUP_REMOVED lines=19> */
.L_x_297:
[----:B------:R-:W-:Y:S05]  /*1340*/  BSYNC B0 ;  /* 0x0000000000007941 */ /* 0x000fea0003800000 */
.L_x_295:
[----:B------:R-:W-:Y:S01]  /*1350*/  IABS R10, c[0x0][0x214] ;  /* 0x00008500000a7a13 */ /* 0x000fe20000000000 */
[----:B------:R-:W-:Y:S01]  /*1360*/  IMAD.MOV.U32 R24, RZ, RZ, RZ ;  /* 0x000000ffff187224 */ /* 0x000fe200078e00ff */
[----:B------:R-:W-:Y:S01]  /*1370*/  ISETP.GT.AND P3, PT, R7, RZ, PT ;  /* 0x000000ff0700720c */ /* 0x000fe20003f64270 */
[----:B------:R-:W0:Y:S01]  /*1380*/  S2R R26, SR_TID.X ;  /* 0x00000000001a7919 */ /* 0x000e220000002100 */
[----:B------:R-:W1:Y:S01]  /*1390*/  I2F.RP R22, R10 ;  /* 0x0000000a00167306 */ /* 0x000e620000209400 */
[----:B------:R-:W-:Y:S01]  /*13a0*/  ULDC.U8 UR4, c[0x0][0x329] ;  /* 0x0000ca4000047ab9 */ /* 0x000fe20000000000 */
[----:B------:R-:W-:Y:S01]  /*13b0*/  IMAD.MOV.U32 R36, RZ, RZ, c[0x0][0x214] ;  /* 0x00008500ff247624 */ /* 0x000fe200078e00ff */
[----:B------:R-:W-:Y:S01]  /*13c0*/  ULDC.64 UR8, c[0x0][0x118] ;  /* 0x0000460000087ab9 */ /* 0x000fe20000000a00 */
[----:B------:R-:W-:Y:S04]  /*13d0*/  BSSY B0, `(.L_x_298) ;  /* 0x000007d000007945 */ /* 0x000fe80003800000 */
[----:B-1----:R-:W1:Y:S01]  /*13e0*/  MUFU.RCP R22, R22 ;  /* 0x0000001600167308 */ /* 0x002e620000001000 */
[----:B0-----:R-:W-:-:S02]  /*13f0*/  SHF.R.S32.HI R31, RZ, 0x1f, R26 ;  /* 0x0000001fff1f7819 */ /* 0x001fc4000001141a */
[----:B-1----:R-:W-:-:S05]  /*1400*/  IADD3 R22, R22, 0xffffffe, RZ ;  /* 0x0ffffffe16167810 */ /* 0x002fca0007ffe0ff */
[----:B------:R-:W0:Y:S02]  /*1410*/  F2I.FTZ.U32.TRUNC.NTZ R23, R22 ;  /* 0x0000001600177305 */ /* 0x000e24000021f000 */
[--C-:B0-----:R-:W-:Y:S02]  /*1420*/  IMAD.MOV R0, RZ, RZ, -R23.reuse ;  /* 0x000000ffff007224 */ /* 0x101fe400078e0a17 */
[----:B------:R-:W-:Y:S02]  /*1430*/  IMAD.MOV.U32 R22, RZ, RZ, RZ ;  /* 0x000000ffff167224 */ /* 0x000fe400078e00ff */
[----:B------:R-:W-:Y:S01]  /*1440*/  IMAD R5, R0, R10, RZ ;  /* 0x0000000a00057224 */ /* 0x000fe200078e02ff */
[----:B------:R-:W-:Y:S02]  /*1450*/  IABS R0, R4 ;  /* 0x0000000400007213 */ /* 0x000fe40000000000 */
[----:B------:R-:W-:Y:S01]  /*1460*/  LOP3.LUT R4, R4, c[0x0][0x214], RZ, 0x3c, !PT ;  /* 0x0000850004047a12 */ /* 0x000fe200078e3cff */
[----:B------:R-:W-:Y:S01]  /*1470*/  IMAD.HI.U32 R5, R23, R5, R22 ;  /* 0x0000000517057227 */ /* 0x000fe200078e0016 */
[----:B------:R-:W-:-:S02]  /*1480*/  IABS R23, R8 ;  /* 0x0000000800177213 */ /* 0x000fc40000000000 */
[----:B------:R-:W-:Y:S02]  /*1490*/  ISETP.GE.AND P1, PT, R4, RZ, PT ;  /* 0x000000ff0400720c */ /* 0x000fe40003f26270 */
[----:B------:R-:W-:Y:S01]  /*14a0*/  LOP3.LUT R8, R8, c[0x0][0x1c0], RZ, 0x3c, !PT ;  /* 0x0000700008087a12 */ /* 0x000fe200078e3cff */
[----:B------:R-:W-:-:S04]  /*14b0*/  IMAD.HI.U32 R11, R5, R0, RZ ;  /* 0x00000000050b7227 */ /* 0x000fc800078e00ff */
[----:B------:R-:W-:-:S04]  /*14c0*/  IMAD.MOV R5, RZ, RZ, -R11 ;  /* 0x000000ffff057224 */ /* 0x000fc800078e0a0b */
[----:B------:R-:W-:Y:S01]  /*14d0*/  IMAD R0, R10, R5, R0 ;  /* 0x000000050a007224 */ /* 0x000fe200078e0200 */
[----:B------:R-:W-:-:S04]  /*14e0*/  SHF.R.S32.HI R5, RZ, 0x1f, R7 ;  /* 0x0000001fff057819 */ /* 0x000fc80000011407 */
[----:B------:R-:W-:-:S13]  /*14f0*/  ISETP.GT.U32.AND P0, PT, R10, R0, PT ;  /* 0x000000000a00720c */ /* 0x000fda0003f04070 */
[----:B------:R-:W-:Y:S01]  /*1500*/  @!P0 IMAD.IADD R0, R0, 0x1, -R10 ;  /* 0x0000000100008824 */ /* 0x000fe200078e0a0a */
[----:B------:R-:W-:Y:S02]  /*1510*/  @!P0 IADD3 R11, R11, 0x1, RZ ;  /* 0x000000010b0b8810 */ /* 0x000fe40007ffe0ff */
[----:B------:R-:W-:Y:S02]  /*1520*/  ISETP.NE.AND P0, PT, RZ, c[0x0][0x214], PT ;  /* 0x00008500ff007a0c */ /* 0x000fe40003f05270 */
[----:B------:R-:W-:Y:S02]  /*1530*/  ISETP.GE.U32.AND P2, PT, R0, R10, PT ;  /* 0x0000000a0000720c */ /* 0x000fe40003f46070 */
[----:B------:R-:W-:Y:S01]  /*1540*/  LEA.HI.SX32 R0, R7, 0x1, 0x1 ;  /* 0x0000000107007811 */ /* 0x000fe200078f0aff */
[----:B------:R-:W-:-:S10]  /*1550*/  @!P3 IMAD.MOV R0, RZ, RZ, R5 ;  /* 0x000000ffff00b224 */ /* 0x000fd400078e0205 */
[----:B------:R-:W-:-:S05]  /*1560*/  @P2 IADD3 R11, R11, 0x1, RZ ;  /* 0x000000010b0b2810 */ /* 0x000fca0007ffe0ff */
[----:B------:R-:W-:-:S04]  /*1570*/  IMAD.MOV.U32 R4, RZ, RZ, R11 ;  /* 0x000000ffff047224 */ /* 0x000fc800078e000b */
[----:B------:R-:W-:Y:S01]  /*1580*/  @!P1 IMAD.MOV R4, RZ, RZ, -R4 ;  /* 0x000000ffff049224 */ /* 0x000fe200078e0a04 */
[----:B------:R-:W-:-:S05]  /*1590*/  @!P0 LOP3.LUT R4, RZ, c[0x0][0x214], RZ, 0x33, !PT ;  /* 0x00008500ff048a12 */ /* 0x000fca00078e33ff */
[----:B------:R-:W-:Y:S01]  /*15a0*/  IMAD R4, R0, R4, RZ ;  /* 0x0000000400047224 */ /* 0x000fe200078e02ff */
[----:B------:R-:W-:-:S04]  /*15b0*/  IABS R0, c[0x0][0x1c0] ;  /* 0x0000700000007a13 */ /* 0x000fc80000000000 */
[----:B------:R-:W-:Y:S01]  /*15c0*/  IABS R5, R4 ;  /* 0x0000000400057213 */ /* 0x000fe20000000000 */
[----:B------:R-:W0:Y:S04]  /*15d0*/  I2F.U32.RP R10, R0 ;  /* 0x00000000000a7306 */ /* 0x000e280000209000 */
[----:B------:R-:W-:-:S04]  /*15e0*/  IMAD.IADD R13, R9, 0x1, R5 ;  /* 0x00000001090d7824 */ /* 0x000fc800078e0205 */
[----:B------:R-:W1:Y:S08]  /*15f0*/  I2F.RP R11, R5 ;  /* 0x00000005000b7306 */ /* 0x000e700000209400 */
[----:B0-----:R-:W0:Y:S08]  /*1600*/  MUFU.RCP R10, R10 ;  /* 0x0000000a000a7308 */ /* 0x001e300000001000 */
[----:B-1----:R-:W1:Y:S01]  /*1610*/  MUFU.RCP R11, R11 ;  /* 0x0000000b000b7308 */ /* 0x002e620000001000 */
[----:B0-----:R-:W-:-:S02]  /*1620*/  IADD3 R10, R10, 0xffffffe, RZ ;  /* 0x0ffffffe0a0a7810 */ /* 0x001fc40007ffe0ff */
[----:B-1----:R-:W-:-:S05]  /*1630*/  IADD3 R11, R11, 0xffffffe, RZ ;  /* 0x0ffffffe0b0b7810 */ /* 0x002fca0007ffe0ff */
[----:B------:R-:W0:Y:S08]  /*1640*/  F2I.FTZ.U32.TRUNC.NTZ R25, R11 ;  /* 0x0000000b00197305 */ /* 0x000e30000021f000 */
[----:B------:R-:W1:Y:S01]  /*1650*/  F2I.FTZ.U32.TRUNC.NTZ R11, R10 ;  /* 0x0000000a000b7305 */ /* 0x000e62000021f000 */
[----:B0-----:R-:W-:-:S04]  /*1660*/  IMAD.MOV R22, RZ, RZ, -R25 ;  /* 0x000000ffff167224 */ /* 0x001fc800078e0a19 */
[----:B------:R-:W-:Y:S02]  /*1670*/  IMAD R22, R22, R5, RZ ;  /* 0x0000000516167224 */ /* 0x000fe400078e02ff */
[----:B-1----:R-:W-:Y:S02]  /*1680*/  IMAD.MOV R10, RZ, RZ, -R11 ;  /* 0x000000ffff0a7224 */ /* 0x002fe400078e0a0b */
[----:B------:R-:W-:Y:S01]  /*1690*/  IMAD.HI.U32 R22, R25, R22, R24 ;  /* 0x0000001619167227 */ /* 0x000fe200078e0018 */
[----:B------:R-:W-:Y:S02]  /*16a0*/  IABS R24, R4 ;  /* 0x0000000400187213 */ /* 0x000fe40000000000 */
[----:B------:R-:W-:Y:S01]  /*16b0*/  IABS R25, R13 ;  /* 0x0000000d00197213 */ /* 0x000fe20000000000 */
[----:B------:R-:W-:Y:S02]  /*16c0*/  IMAD R9, R10, R0, RZ ;  /* 0x000000000a097224 */ /* 0x000fe400078e02ff */
[----:B------:R-:W-:-:S02]  /*16d0*/  IMAD.MOV.U32 R10, RZ, RZ, RZ ;  /* 0x000000ffff0a7224 */ /* 0x000fc400078e00ff */
[----:B------:R-:W-:Y:S02]  /*16e0*/  IMAD.MOV R24, RZ, RZ, -R24 ;  /* 0x000000ffff187224 */ /* 0x000fe400078e0a18 */
[----:B------:R-:W-:Y:S01]  /*16f0*/  IMAD.HI.U32 R9, R11, R9, R10 ;  /* 0x000000090b097227 */ /* 0x000fe200078e000a */
[----:B------:R-:W-:-:S03]  /*1700*/  IABS R11, c[0x0][0x1c0] ;  /* 0x00007000000b7a13 */ /* 0x000fc60000000000 */
        /* <DEDUP_REMOVED lines=8> */
[----:B------:R-:W-:-:S05]  /*1790*/  IMAD R11, R9, R11, R25 ;  /* 0x0000000b090b7224 */ /* 0x000fca00078e0219 */
[----:B------:R-:W-:-:S05]  /*17a0*/  ISETP.GT.U32.AND P1, PT, R0, R11, PT ;  /* 0x0000000b0000720c */ /* 0x000fca0003f24070 */
[--C-:B------:R-:W-:Y:S01]  /*17b0*/  @!P3 IMAD.IADD R23, R23, 0x1, -R0.reuse ;  /* 0x000000011717b824 */ /* 0x100fe200078e0a00 */
[----:B------:R-:W-:Y:S01]  /*17c0*/  @!P3 IADD3 R10, R10, 0x1, RZ ;  /* 0x000000010a0ab810 */ /* 0x000fe20007ffe0ff */
[----:B------:R-:W-:Y:S01]  /*17d0*/  @!P0 IMAD.IADD R24, R24, 0x1, -R5 ;  /* 0x0000000118188824 */ /* 0x000fe200078e0a05 */
[----:B------:R-:W-:Y:S02]  /*17e0*/  @!P0 IADD3 R22, R22, 0x1, RZ ;  /* 0x0000000116168810 */ /* 0x000fe40007ffe0ff */
[----:B------:R-:W-:Y:S02]  /*17f0*/  ISETP.GE.U32.AND P6, PT, R23, R0, PT ;  /* 0x000000001700720c */ /* 0x000fe40003fc6070 */
[-C--:B------:R-:W-:Y:S01]  /*1800*/  ISETP.GE.U32.AND P2, PT, R24, R5.reuse, PT ;  /* 0x000000051800720c */ /* 0x080fe20003f46070 */
[----:B------:R-:W-:Y:S01]  /*1810*/  @!P1 IMAD.IADD R11, R11, 0x1, -R0 ;  /* 0x000000010b0b9824 */ /* 0x000fe200078e0a00 */
[----:B------:R-:W-:Y:S02]  /*1820*/  LOP3.LUT R24, R13, R5, RZ, 0x3c, !PT ;  /* 0x000000050d187212 */ /* 0x000fe400078e3cff */
[----:B------:R-:W-:-:S02]  /*1830*/  ISETP.GT.AND P3, PT, R3, RZ, PT ;  /* 0x000000ff0300720c */ /* 0x000fc40003f64270 */
[----:B------:R-:W-:Y:S02]  /*1840*/  ISETP.GE.AND P4, PT, R24, RZ, PT ;  /* 0x000000ff1800720c */ /* 0x000fe40003f86270 */
[----:B------:R-:W-:Y:S02]  /*1850*/  ISETP.GE.U32.AND P5, PT, R11, R0, PT ;  /* 0x000000000b00720c */ /* 0x000fe40003fa6070 */
[----:B------:R-:W-:Y:S02]  /*1860*/  LOP3.LUT R13, R13, c[0x0][0x1c0], RZ, 0x3c, !PT ;  /* 0x000070000d0d7a12 */ /* 0x000fe400078e3cff */
[----:B------:R-:W-:Y:S02]  /*1870*/  @P6 IADD3 R10, R10, 0x1, RZ ;  /* 0x000000010a0a6810 */ /* 0x000fe40007ffe0ff */
[----:B------:R-:W-:Y:S02]  /*1880*/  ISETP.NE.AND P6, PT, R4, RZ, PT ;  /* 0x000000ff0400720c */ /* 0x000fe40003fc5270 */
[----:B------:R-:W-:-:S02]  /*1890*/  @P2 IADD3 R22, R22, 0x1, RZ ;  /* 0x0000000116162810 */ /* 0x000fc40007ffe0ff */
[----:B------:R-:W-:Y:S02]  /*18a0*/  ISETP.GE.AND P0, PT, R8, RZ, PT ;  /* 0x000000ff0800720c */ /* 0x000fe40003f06270 */
[----:B------:R-:W-:Y:S01]  /*18b0*/  ISETP.GE.AND P2, PT, R13, RZ, PT ;  /* 0x000000ff0d00720c */ /* 0x000fe20003f46270 */
[----:B------:R-:W-:Y:S01]  /*18c0*/  IMAD.MOV.U32 R13, RZ, RZ, R22 ;  /* 0x000000ffff0d7224 */ /* 0x000fe200078e0016 */
[----:B------:R-:W-:Y:S02]  /*18d0*/  SHF.R.S32.HI R8, RZ, 0x1f, R3 ;  /* 0x0000001fff087819 */ /* 0x000fe40000011403 */
[----:B------:R-:W-:Y:S01]  /*18e0*/  @!P1 IADD3 R9, R9, 0x1, RZ ;  /* 0x0000000109099810 */ /* 0x000fe20007ffe0ff */
[----:B------:R-:W-:Y:S01]  /*18f0*/  @!P4 IMAD.MOV R13, RZ, RZ, -R13 ;  /* 0x000000ffff0dc224 */ /* 0x000fe200078e0a0d */
[----:B------:R-:W-:Y:S01]  /*1900*/  LEA.HI.SX32 R22, R3, 0x1, 0x1 ;  /* 0x0000000103167811 */ /* 0x000fe200078f0aff */
[----:B------:R-:W-:Y:S01]  /*1910*/  @!P3 IMAD.MOV R22, RZ, RZ, R8 ;  /* 0x000000ffff16b224 */ /* 0x000fe200078e0208 */
[----:B------:R-:W-:-:S02]  /*1920*/  @!P6 LOP3.LUT R13, RZ, R5, RZ, 0x33, !PT ;  /* 0x00000005ff0de212 */ /* 0x000fc400078e33ff */
[----:B------:R-:W-:Y:S01]  /*1930*/  LEA.HI R8, R31, R26, RZ, 0x2 ;  /* 0x0000001a1f087211 */ /* 0x000fe200078f10ff */
[----:B------:R-:W-:Y:S01]  /*1940*/  @!P0 IMAD.MOV R10, RZ, RZ, -R10 ;  /* 0x000000ffff0a8224 */ /* 0x000fe200078e0a0a */
[----:B------:R-:W-:Y:S02]  /*1950*/  @P5 IADD3 R9, R9, 0x1, RZ ;  /* 0x0000000109095810 */ /* 0x000fe40007ffe0ff */
[----:B------:R-:W-:Y:S02]  /*1960*/  ISETP.LT.U32.AND P0, PT, R20, R13, PT ;  /* 0x0000000d1400720c */ /* 0x000fe40003f01070 */
[----:B------:R-:W-:Y:S01]  /*1970*/  SHF.R.S32.HI R11, RZ, 0x1f, R13 ;  /* 0x0000001fff0b7819 */ /* 0x000fe2000001140d */
[----:B------:R-:W-:Y:S01]  /*1980*/  @!P2 IMAD.MOV R9, RZ, RZ, -R9 ;  /* 0x000000ffff09a224 */ /* 0x000fe200078e0a09 */
[----:B------:R-:W-:Y:S02]  /*1990*/  SHF.R.S32.HI R5, RZ, 0x2, R8 ;  /* 0x00000002ff057819 */ /* 0x000fe40000011408 */
[----:B------:R-:W-:-:S02]  /*19a0*/  ISETP.LT.AND.EX P2, PT, R21, R11, PT, P0 ;  /* 0x0000000b1500720c */ /* 0x000fc40003f41300 */
[----:B------:R-:W-:Y:S02]  /*19b0*/  ISETP.GE.AND P0, PT, R5, c[0x0][0x314], PT ;  /* 0x0000c50005007a0c */ /* 0x000fe40003f06270 */
[----:B------:R-:W-:Y:S02]  /*19c0*/  ISETP.NE.AND P4, PT, RZ, c[0x0][0x1c0], PT ;  /* 0x00007000ff007a0c */ /* 0x000fe40003f85270 */
[----:B------:R-:W-:Y:S02]  /*19d0*/  LOP3.LUT R0, RZ, c[0x0][0x1c0], RZ, 0x33, !PT ;  /* 0x00007000ff007a12 */ /* 0x000fe400078e33ff */
[----:B------:R-:W-:Y:S02]  /*19e0*/  ISETP.NE.AND P1, PT, RZ, UR4, PT ;  /* 0x00000004ff007c0c */ /* 0x000fe4000bf25270 */
[----:B------:R-:W-:Y:S02]  /*19f0*/  SEL R10, R0, R10, !P4 ;  /* 0x0000000a000a7207 */ /* 0x000fe40006000000 */
[----:B------:R-:W-:-:S02]  /*1a00*/  SEL R36, R36, 0x1, !P1 ;  /* 0x0000000124247807 */ /* 0x000fc40004800000 */
[----:B------:R-:W-:Y:S02]  /*1a10*/  LOP3.LUT R8, R8, 0xfffffffc, RZ, 0xc0, !PT ;  /* 0xfffffffc08087812 */ /* 0x000fe400078ec0ff */
[----:B------:R-:W-:Y:S01]  /*1a20*/  SEL R0, R0, R9, !P4 ;  /* 0x0000000900007207 */ /* 0x000fe20006000000 */
[----:B------:R-:W-:Y:S01]  /*1a30*/  IMAD R10, R10, R36, RZ ;  /* 0x000000240a0a7224 */ /* 0x000fe200078e02ff */
[----:B------:R-:W-:Y:S01]  /*1a40*/  SEL R11, R21, R11, P2 ;  /* 0x0000000b150b7207 */ /* 0x000fe20001000000 */
[----:B------:R-:W-:Y:S01]  /*1a50*/  IMAD.MOV.U32 R9, RZ, RZ, -0x800000 ;  /* 0xff800000ff097424 */ /* 0x000fe200078e00ff */
[----:B------:R-:W-:Y:S01]  /*1a60*/  SEL R13, R20, R13, P2 ;  /* 0x0000000d140d7207 */ /* 0x000fe20001000000 */
[----:B------:R-:W-:Y:S02]  /*1a70*/  IMAD R10, R22, R10, RZ ;  /* 0x0000000a160a7224 */ /* 0x000fe400078e02ff */
[----:B------:R-:W-:Y:S01]  /*1a80*/  IMAD.IADD R21, R26, 0x1, -R8 ;  /* 0x000000011a157824 */ /* 0x000fe200078e0a08 */
        /* <DEDUP_REMOVED lines=15> */
[----:B------:R-:W-:-:S06]  /*1b80*/  LEA.HI.X R9, R22, c[0x0][0x20c], R9, 0x2, P0 ;  /* 0x0000830016097a11 */ /* 0x000fcc00000f1409 */
[----:B------:R0:W5:Y:S03]  /*1b90*/  LDG.E R9, [R8.64] ;  /* 0x0000000808097981 */ /* 0x000166000c1e1900 */
.L_x_299:
[----:B------:R-:W-:Y:S05]  /*1ba0*/  BSYNC B0 ;  /* 0x0000000000007941 */ /* 0x000fea0003800000 */
.L_x_298:
[----:B------:R-:W-:Y:S01]  /*1bb0*/  ISETP.GT.AND P5, PT, R26, 0x7, PT ;  /* 0x000000071a00780c */ /* 0x000fe20003fa4270 */
[----:B------:R-:W-:Y:S01]  /*1bc0*/  IMAD.MOV.U32 R30, RZ, RZ, -0x800000 ;  /* 0xff800000ff1e7424 */ /* 0x000fe200078e00ff */
[----:B------:R-:W-:Y:S01]  /*1bd0*/  ISETP.GT.AND P2, PT, R4, RZ, PT ;  /* 0x000000ff0400720c */ /* 0x000fe20003f44270 */
[----:B------:R-:W-:Y:S01]  /*1be0*/  IMAD R0, R0, R36, RZ ;  /* 0x0000002400007224 */ /* 0x000fe200078e02ff */
[----:B------:R-:W-:Y:S01]  /*1bf0*/  BSSY B1, `(.L_x_300) ;  /* 0x00001e7000017945 */ /* 0x000fe20003800000 */
[----:B------:R-:W-:-:S08]  /*1c00*/  IMAD.MOV.U32 R29, RZ, RZ, 0x7f800000 ;  /* 0x7f800000ff1d7424 */ /* 0x000fd000078e00ff */
[----:B------:R-:W-:Y:S01]  /*1c10*/  @!P5 IMAD R5, R5, 0x5, R21 ;  /* 0x000000050505d824 */ /* 0x000fe200078e0215 */
[----:B0-----:R-:W-:Y:S02]  /*1c20*/  @!P5 LEA.HI R8, R26, R26, RZ, 0x1 ;  /* 0x0000001a1a08d211 */ /* 0x001fe400078f08ff */
[----:B------:R-:W-:Y:S02]  /*1c30*/  SHF.R.S32.HI R21, RZ, 0x1f, R4 ;  /* 0x0000001fff157819 */ /* 0x000fe40000011404 */
[----:B-----5:R-:W-:Y:S01]  /*1c40*/  @!P5 STS [R5.X4], R9 ;  /* 0x000000090500d388 */ /* 0x020fe20000004800 */
[C---:B------:R-:W-:Y:S01]  /*1c50*/  @!P5 LOP3.LUT R20, R8.reuse, 0xfffffffe, RZ, 0xc0, !PT ;  /* 0xfffffffe0814d812 */ /* 0x040fe200078ec0ff */
[----:B------:R-:W-:-:S04]  /*1c60*/  @!P5 IMAD.SHL.U32 R8, R8, 0x2, RZ ;  /* 0x000000020808d824 */ /* 0x000fc800078e00ff */
[----:B------:R-:W-:Y:S01]  /*1c70*/  @!P5 IMAD.IADD R20, R26, 0x1, -R20 ;  /* 0x000000011a14d824 */ /* 0x000fe200078e0a14 */
[----:B------:R-:W-:-:S05]  /*1c80*/  @!P5 LOP3.LUT R8, R8, 0xfffffffc, RZ, 0xc0, !PT ;  /* 0xfffffffc0808d812 */ /* 0x000fca00078ec0ff */
[----:B------:R-:W-:Y:S01]  /*1c90*/  @!P5 IMAD R8, R20, 0x14, R8 ;  /* 0x000000141408d824 */ /* 0x000fe200078e0208 */
[----:B------:R-:W-:Y:S01]  /*1ca0*/  BAR.SYNC.DEFER_BLOCKING 0x0 ;  /* 0x0000000000007b1d */ /* 0x000fe20000010000 */
[----:B------:R-:W-:-:S05]  /*1cb0*/  LOP3.LUT R20, R26, 0x1, RZ, 0xc0, !PT ;  /* 0x000000011a147812 */ /* 0x000fca00078ec0ff */
[----:B------:R-:W0:Y:S04]  /*1cc0*/  @!P5 LDS R30, [R8] ;  /* 0x00000000081ed984 */ /* 0x000e280000000800 */
[----:B0-----:R-:W0:Y:S02]  /*1cd0*/  SHFL.BFLY PT, R5, R30, 0x1, 0x1f ;  /* 0x0c201f001e057f89 */ /* 0x001e2400000e0000 */
        /* <DEDUP_REMOVED lines=8> */
[----:B------:R-:W-:Y:S01]  /*1d60*/  LEA.HI.SX32 R9, R4, 0x1, 0x1 ;  /* 0x0000000104097811 */ /* 0x000fe200078f0aff */
[----:B------:R-:W-:Y:S01]  /*1d70*/  @!P2 IMAD.MOV R9, RZ, RZ, R21 ;  /* 0x000000ffff09a224 */ /* 0x000fe200078e0215 */
[----:B------:R-:W-:Y:S02]  /*1d80*/  ISETP.EQ.U32.OR P2, PT, R20, 0x1, P5 ;  /* 0x000000011400780c */ /* 0x000fe40002f42470 */
        /* <DEDUP_REMOVED lines=43> */
[----:B------:R-:W-:Y:S05]  /*2040*/  CALL.REL.NOINC `($__internal_6_$__cuda_sm20_div_s64) ;  /* 0x000022a000007944 */ /* 0x000fea0003c00000 */
[----:B------:R-:W-:Y:S02]  /*2050*/  IADD3 R20, P0, RZ, -R0, RZ ;  /* 0x80000000ff147210 */ /* 0x000fe40007f1e0ff */
[-C--:B------:R-:W-:Y:S02]  /*2060*/  MOV R43, R23.reuse ;  /* 0x00000017002b7202 */ /* 0x080fe40000000f00 */
[----:B------:R-:W-:Y:S01]  /*2070*/  IADD3.X R6, RZ, ~R23, RZ, P0, !PT ;  /* 0x80000017ff067210 */ /* 0x000fe200007fe4ff */
[----:B------:R-:W-:-:S04]  /*2080*/  IMAD.WIDE.U32 R38, R42, R20, R38 ;  /* 0x000000142a267225 */ /* 0x000fc800078e0026 */
[----:B------:R-:W-:Y:S01]  /*2090*/  IMAD R6, R6, R42, RZ ;  /* 0x0000002a06067224 */ /* 0x000fe200078e02ff */
[----:B------:R-:W-:Y:S02]  /*20a0*/  MOV R25, R38 ;  /* 0x0000002600197202 */ /* 0x000fe40000000f00 */
[----:B------:R-:W-:Y:S01]  /*20b0*/  MOV R42, R0 ;  /* 0x00000000002a7202 */ /* 0x000fe20000000f00 */
[----:B------:R-:W-:-:S05]  /*20c0*/  IMAD R6, R5, R20, R6 ;  /* 0x0000001405067224 */ /* 0x000fca00078e0206 */
[----:B------:R-:W-:Y:S01]  /*20d0*/  IADD3 R6, R39, R6, RZ ;  /* 0x0000000627067210 */ /* 0x000fe20007ffe0ff */
[----:B------:R-:W-:Y:S05]  /*20e0*/  BRA `(.L_x_305) ;  /* 0x0000017000007947 */ /* 0x000fea0003800000 */
.L_x_304:
        /* <DEDUP_REMOVED lines=21> */
[----:B------:R-:W-:Y:S01]  /*2240*/  MOV R42, R43 ;  /* 0x0000002b002a7202 */ /* 0x000fe20000000f00 */
[----:B------:R-:W-:Y:S02]  /*2250*/  IMAD.MOV.U32 R43, RZ, RZ, RZ ;  /* 0x000000ffff2b7224 */ /* 0x000fe400078e00ff */
.L_x_305:
[----:B------:R-:W-:Y:S05]  /*2260*/  BSYNC B0 ;  /* 0x0000000000007941 */ /* 0x000fea0003800000 */
.L_x_303:
        /* <DEDUP_REMOVED lines=10> */
[-C--:B------:R-:W-:Y:S02]  /*2310*/  IADD3 R20, P0, RZ, -R0.reuse, RZ ;  /* 0x80000000ff147210 */ /* 0x080fe40007f1e0ff */
[----:B------:R-:W-:Y:S01]  /*2320*/  MOV R24, R25 ;  /* 0x0000001900187202 */ /* 0x000fe20000000f00 */
[----:B------:R-:W-:Y:S01]  /*2330*/  IMAD.MOV.U32 R25, RZ, RZ, R6 ;  /* 0x000000ffff197224 */ /* 0x000fe200078e0006 */
[-C--:B------:R-:W-:Y:S02]  /*2340*/  IADD3.X R5, RZ, ~R23.reuse, RZ, P0, !PT ;  /* 0x80000017ff057210 */ /* 0x080fe400007fe4ff */
        /* <DEDUP_REMOVED lines=8> */
.L_x_307:
        /* <DEDUP_REMOVED lines=22> */
.L_x_308:
[----:B------:R-:W-:Y:S05]  /*2530*/  BSYNC B0 ;  /* 0x0000000000007941 */ /* 0x000fea0003800000 */
.L_x_306:
        /* <DEDUP_REMOVED lines=14> */
[----:B------:R-:W-:Y:S02]  /*2620*/  MOV R40, R0 ;  /* 0x0000000000287202 */ /* 0x000fe40000000f00 */
[-C--:B------:R-:W-:Y:S01]  /*2630*/  IADD3.X R5, RZ, ~R23.reuse, RZ, P0, !PT ;  /* 0x80000017ff057210 */ /* 0x080fe200007fe4ff */
[----:B------:R-:W-:Y:S01]  /*2640*/  IMAD.WIDE.U32 R38, R33, R20, R38 ;  /* 0x0000001421267225 */ /* 0x000fe200078e0026 */
[----:B------:R-:W-:-:S03]  /*2650*/  MOV R41, R23 ;  /* 0x0000001700297202 */ /* 0x000fc60000000f00 */
[----:B------:R-:W-:-:S04]  /*2660*/  IMAD R5, R5, R33, RZ ;  /* 0x0000002105057224 */ /* 0x000fc800078e02ff */
[----:B------:R-:W-:-:S05]  /*2670*/  IMAD R5, R8, R20, R5 ;  /* 0x0000001408057224 */ /* 0x000fca00078e0205 */
[----:B------:R-:W-:Y:S01]  /*2680*/  IADD3 R8, R39, R5, RZ ;  /* 0x0000000527087210 */ /* 0x000fe20007ffe0ff */
[----:B------:R-:W-:Y:S05]  /*2690*/  BRA `(.L_x_311) ;  /* 0x0000016000007947 */ /* 0x000fea0003800000 */
.L_x_310:
        /* <DEDUP_REMOVED lines=22> */
.L_x_311:
[----:B------:R-:W-:Y:S05]  /*2800*/  BSYNC B0 ;  /* 0x0000000000007941 */ /* 0x000fea0003800000 */
.L_x_309:
[-C--:B------:R-:W-:Y:S01]  /*2810*/  IMAD R0, R35, R19.reuse, RZ ;  /* 0x0000001323007224 */ /* 0x080fe200078e02ff */
[----:B------:R-:W-:Y:S01]  /*2820*/  SHF.R.S32.HI R22, RZ, 0x1f, R2 ;  /* 0x0000001fff167819 */ /* 0x000fe20000011402 */
[C---:B------:R-:W-:Y:S01]  /*2830*/  IMAD.WIDE.U32 R20, R34.reuse, R19, RZ ;  /* 0x0000001322147225 */ /* 0x040fe200078e00ff */
[----:B------:R-:W-:Y:S01]  /*2840*/  SHF.R.S32.HI R23, RZ, 0x1f, R36 ;  /* 0x0000001fff177819 */ /* 0x000fe20000011424 */
[----:B------:R-:W-:Y:S02]  /*2850*/  BSSY B0, `(.L_x_312) ;  /* 0x0000040000007945 */ /* 0x000fe40003800000 */
[----:B------:R-:W-:Y:S02]  /*2860*/  IMAD R0, R34, R18, R0 ;  /* 0x0000001222007224 */ /* 0x000fe400078e0200 */
[----:B------:R-:W-:-:S03]  /*2870*/  IMAD.WIDE.U32 R34, R20, R17, RZ ;  /* 0x0000001114227225 */ /* 0x000fc600078e00ff */
[----:B------:R-:W-:Y:S01]  /*2880*/  IADD3 R0, R21, R0, RZ ;  /* 0x0000000015007210 */ /* 0x000fe20007ffe0ff */
[-C--:B------:R-:W-:Y:S01]  /*2890*/  IMAD R8, R8, R2.reuse, RZ ;  /* 0x0000000208087224 */ /* 0x080fe200078e02ff */
[----:B------:R-:W-:Y:S01]  /*28a0*/  SHF.R.S32.HI R21, RZ, 0x1f, R25 ;  /* 0x0000001fff157819 */ /* 0x000fe20000011419 */
[----:B------:R-:W-:Y:S02]  /*28b0*/  IMAD R4, R4, R2, RZ ;  /* 0x0000000204047224 */ /* 0x000fe400078e02ff */
[----:B------:R-:W-:Y:S02]  /*28c0*/  IMAD R5, R0, R17, RZ ;  /* 0x0000001100057224 */ /* 0x000fe400078e02ff */
[----:B------:R-:W-:Y:S02]  /*28d0*/  IMAD R0, R6, R25, RZ ;  /* 0x0000001906007224 */ /* 0x000fe400078e02ff */
[----:B------:R-:W-:Y:S02]  /*28e0*/  IMAD R5, R16, R20, R5 ;  /* 0x0000001410057224 */ /* 0x000fe400078e0205 */
[----:B------:R-:W-:-:S02]  /*28f0*/  IMAD R6, R41, R36, RZ ;  /* 0x0000002429067224 */ /* 0x000fc400078e02ff */
[----:B------:R-:W-:Y:S01]  /*2900*/  IMAD R8, R22, R38, R8 ;  /* 0x0000002616087224 */ /* 0x000fe200078e0208 */
[----:B------:R-:W-:Y:S01]  /*2910*/  IADD3 R5, R35, R5, RZ ;  /* 0x0000000523057210 */ /* 0x000fe20007ffe0ff */
[----:B------:R-:W-:Y:S02]  /*2920*/  IMAD R0, R21, R32, R0 ;  /* 0x0000002015007224 */ /* 0x000fe400078e0200 */
[----:B------:R-:W-:Y:S01]  /*2930*/  IMAD.WIDE.U32 R36, R40, R36, RZ ;  /* 0x0000002428247225 */ /* 0x000fe200078e00ff */
[----:B------:R-:W-:-:S03]  /*2940*/  LOP3.LUT R20, R43, R5, RZ, 0xfc, !PT ;  /* 0x000000052b147212 */ /* 0x000fc600078efcff */
[----:B------:R-:W-:Y:S01]  /*2950*/  IMAD R6, R23, R40, R6 ;  /* 0x0000002817067224 */ /* 0x000fe200078e0206 */
[----:B------:R-:W-:Y:S01]  /*2960*/  ISETP.NE.U32.AND P0, PT, R20, RZ, PT ;  /* 0x000000ff1400720c */ /* 0x000fe20003f05070 */
[----:B------:R-:W-:-:S03]  /*2970*/  IMAD.WIDE.U32 R38, R38, R2, RZ ;  /* 0x0000000226267225 */ /* 0x000fc600078e00ff */
[----:B------:R-:W-:Y:S01]  /*2980*/  IADD3 R6, R37, R6, RZ ;  /* 0x0000000625067210 */ /* 0x000fe20007ffe0ff */
[----:B------:R-:W-:Y:S01]  /*2990*/  IMAD.WIDE.U32 R32, R32, R25, RZ ;  /* 0x0000001920207225 */ /* 0x000fe200078e00ff */
[----:B------:R-:W-:-:S03]  /*29a0*/  IADD3 R8, R39, R8, RZ ;  /* 0x0000000827087210 */ /* 0x000fc60007ffe0ff */
[----:B------:R-:W-:Y:S01]  /*29b0*/  IMAD R3, R3, R2, RZ ;  /* 0x0000000203037224 */ /* 0x000fe200078e02ff */
[----:B------:R-:W-:-:S03]  /*29c0*/  IADD3 R2, R33, R0, RZ ;  /* 0x0000000021027210 */ /* 0x000fc60007ffe0ff */
[----:B------:R-:W-:Y:S05]  /*29d0*/  @!P0 BRA `(.L_x_313) ;  /* 0x0000010000008947 */ /* 0x000fea0003800000 */
[----:B------:R-:W-:Y:S01]  /*29e0*/  IMAD.MOV.U32 R28, RZ, RZ, R42 ;  /* 0x000000ffff1c7224 */ /* 0x000fe200078e002a */
[----:B------:R-:W-:Y:S01]  /*29f0*/  MOV R24, R43 ;  /* 0x0000002b00187202 */ /* 0x000fe20000000f00 */
[----:B------:R-:W-:Y:S01]  /*2a00*/  IMAD.MOV.U32 R23, RZ, RZ, R34 ;  /* 0x000000ffff177224 */ /* 0x000fe200078e0022 */
[----:B------:R-:W-:Y:S02]  /*2a10*/  MOV R22, 0x2a30 ;  /* 0x00002a3000167802 */ /* 0x000fe40000000f00 */
[----:B------:R-:W-:Y:S05]  /*2a20*/  CALL.REL.NOINC `($__internal_6_$__cuda_sm20_div_s64) ;  /* 0x000018c000007944 */ /* 0x000fea0003c00000 */
        /* <DEDUP_REMOVED lines=11> */
.L_x_313:
        /* <DEDUP_REMOVED lines=23> */
.L_x_314:
[----:B------:R-:W-:Y:S05]  /*2c50*/  BSYNC B0 ;  /* 0x0000000000007941 */ /* 0x000fea0003800000 */
.L_x_312:
        /* <DEDUP_REMOVED lines=11> */
[----:B------:R-:W-:-:S03]  /*2d10*/  IADD3.X R5, RZ, ~R23, RZ, P0, !PT ;  /* 0x80000017ff057210 */ /* 0x000fc600007fe4ff */
[----:B------:R-:W-:-:S04]  /*2d20*/  IMAD.WIDE.U32 R34, R19, R20, R34 ;  /* 0x0000001413227225 */ /* 0x000fc800078e0022 */
[----:B------:R-:W-:Y:S01]  /*2d30*/  IMAD R5, R5, R19, RZ ;  /* 0x0000001305057224 */ /* 0x000fe200078e02ff */
[----:B------:R-:W-:Y:S02]  /*2d40*/  MOV R19, R34 ;  /* 0x0000002200137202 */ /* 0x000fe40000000f00 */
[----:B------:R-:W-:Y:S01]  /*2d50*/  MOV R34, R0 ;  /* 0x0000000000227202 */ /* 0x000fe20000000f00 */
[----:B------:R-:W-:-:S04]  /*2d60*/  IMAD R5, R18, R20, R5 ;  /* 0x0000001412057224 */ /* 0x000fc800078e0205 */
[----:B------:R-:W-:Y:S02]  /*2d70*/  IMAD.IADD R18, R35, 0x1, R5 ;  /* 0x0000000123127824 */ /* 0x000fe400078e0205 */
[----:B------:R-:W-:Y:S01]  /*2d80*/  IMAD.MOV.U32 R35, RZ, RZ, R23 ;  /* 0x000000ffff237224 */ /* 0x000fe200078e0017 */
[----:B------:R-:W-:Y:S05]  /*2d90*/  BRA `(.L_x_317) ;  /* 0x0000017000007947 */ /* 0x000fea0003800000 */
.L_x_316:
        /* <DEDUP_REMOVED lines=23> */
.L_x_317:
[----:B------:R-:W-:Y:S05]  /*2f10*/  BSYNC B0 ;  /* 0x0000000000007941 */ /* 0x000fea0003800000 */
.L_x_315:
        /* <DEDUP_REMOVED lines=12> */
[----:B------:R-:W-:Y:S01]  /*2fe0*/  IADD3.X R5, RZ, ~R23, RZ, P0, !PT ;  /* 0x80000017ff057210 */ /* 0x000fe200007fe4ff */
[----:B------:R-:W-:-:S04]  /*2ff0*/  IMAD.WIDE.U32 R34, R17, R20, R34 ;  /* 0x0000001411227225 */ /* 0x000fc800078e0022 */
[----:B------:R-:W-:Y:S01]  /*3000*/  IMAD R5, R5, R17, RZ ;  /* 0x0000001105057224 */ /* 0x000fe200078e02ff */
[----:B------:R-:W-:-:S03]  /*3010*/  MOV R17, R34 ;  /* 0x0000002200117202 */ /* 0x000fc60000000f00 */
[----:B------:R-:W-:-:S05]  /*3020*/  IMAD R5, R16, R20, R5 ;  /* 0x0000001410057224 */ /* 0x000fca00078e0205 */
[----:B------:R-:W-:Y:S01]  /*3030*/  IADD3 R5, R35, R5, RZ ;  /* 0x0000000523057210 */ /* 0x000fe20007ffe0ff */
[----:B------:R-:W-:Y:S05]  /*3040*/  BRA `(.L_x_320) ;  /* 0x0000017000007947 */ /* 0x000fea0003800000 */
.L_x_319:
        /* <DEDUP_REMOVED lines=23> */
.L_x_320:
[----:B------:R-:W-:Y:S05]  /*31c0*/  BSYNC B0 ;  /* 0x0000000000007941 */ /* 0x000fea0003800000 */
.L_x_318:
[----:B------:R-:W-:Y:S01]  /*31d0*/  SHF.R.S32.HI R20, RZ, 0x1f, R10 ;  /* 0x0000001fff147819 */ /* 0x000fe2000001140a */
[-C--:B------:R-:W-:Y:S01]  /*31e0*/  IMAD R16, R23, R10.reuse, RZ ;  /* 0x0000000a17107224 */ /* 0x080fe200078e02ff */
[----:B------:R-:W-:Y:S01]  /*31f0*/  BSSY B0, `(.L_x_321) ;  /* 0x000003b000007945 */ /* 0x000fe20003800000 */
[----:B------:R-:W-:-:S04]  /*3200*/  IMAD.WIDE.U32 R34, R22, R10, RZ ;  /* 0x0000000a16227225 */ /* 0x000fc800078e00ff */
[----:B------:R-:W-:Y:S01]  /*3210*/  IMAD R10, R20, R22, R16 ;  /* 0x00000016140a7224 */ /* 0x000fe200078e0210 */
[----:B------:R-:W-:Y:S01]  /*3220*/  LOP3.LUT R20, R43, R14, RZ, 0xfc, !PT ;  /* 0x0000000e2b147212 */ /* 0x000fe200078efcff */
[----:B------:R-:W-:Y:S01]  /*3230*/  IMAD R0, R25, c[0x0][0x214], RZ ;  /* 0x0000850019007a24 */ /* 0x000fe200078e02ff */
[----:B------:R-:W-:Y:S01]  /*3240*/  SHF.R.S32.HI R16, RZ, 0x1f, R3 ;  /* 0x0000001fff107819 */ /* 0x000fe20000011403 */
[-C--:B------:R-:W-:Y:S01]  /*3250*/  IMAD R21, R5, R3.reuse, RZ ;  /* 0x0000000305157224 */ /* 0x080fe200078e02ff */
[----:B------:R-:W-:Y:S01]  /*3260*/  ISETP.NE.U32.AND P0, PT, R20, RZ, PT ;  /* 0x000000ff1400720c */ /* 0x000fe20003f05070 */
[----:B------:R-:W-:Y:S01]  /*3270*/  IMAD R18, R18, R0, RZ ;  /* 0x0000000012127224 */ /* 0x000fe200078e02ff */
[----:B------:R-:W-:Y:S01]  /*3280*/  SHF.R.S32.HI R5, RZ, 0x1f, R0 ;  /* 0x0000001fff057819 */ /* 0x000fe20000011400 */
[----:B------:R-:W-:Y:S01]  /*3290*/  IMAD.WIDE.U32 R44, R17, R3, RZ ;  /* 0x00000003112c7225 */ /* 0x000fe200078e00ff */
[----:B------:R-:W-:-:S03]  /*32a0*/  IADD3 R10, R35, R10, RZ ;  /* 0x0000000a230a7210 */ /* 0x000fc60007ffe0ff */
        /* <DEDUP_REMOVED lines=11> */
[----:B------:R-:W-:Y:S05]  /*3360*/  CALL.REL.NOINC `($__internal_6_$__cuda_sm20_div_s64) ;  /* 0x00000f8000007944 */ /* 0x000fea0003c00000 */
[----:B------:R-:W-:Y:S01]  /*3370*/  IADD3 R17, P0, RZ, -R0, RZ ;  /* 0x80000000ff117210 */ /* 0x000fe20007f1e0ff */
[----:B------:R-:W-:Y:S01]  /*3380*/  IMAD.MOV.U32 R21, RZ, RZ, R43 ;  /* 0x000000ffff157224 */ /* 0x000fe200078e002b */
[----:B------:R-:W-:-:S02]  /*3390*/  MOV R20, R42 ;  /* 0x0000002a00147202 */ /* 0x000fc40000000f00 */
[----:B------:R-:W-:Y:S02]  /*33a0*/  IADD3.X R5, RZ, ~R23, RZ, P0, !PT ;  /* 0x80000017ff057210 */ /* 0x000fe400007fe4ff */
        /* <DEDUP_REMOVED lines=8> */
.L_x_322:
        /* <DEDUP_REMOVED lines=23> */
.L_x_323:
[----:B------:R-:W-:Y:S05]  /*35a0*/  BSYNC B0 ;  /* 0x0000000000007941 */ /* 0x000fea0003800000 */
.L_x_321:
        /* <DEDUP_REMOVED lines=18> */
[----:B------:R-:W-:Y:S02]  /*36d0*/  MOV R20, R42 ;  /* 0x0000002a00147202 */ /* 0x000fe40000000f00 */
[----:B------:R-:W-:-:S03]  /*36e0*/  IADD3.X R5, RZ, ~R23, RZ, P0, !PT ;  /* 0x80000017ff057210 */ /* 0x000fc600007fe4ff */
[----:B------:R-:W-:-:S04]  /*36f0*/  IMAD.WIDE.U32 R20, R13, R15, R20 ;  /* 0x0000000f0d147225 */ /* 0x000fc800078e0014 */
[----:B------:R-:W-:Y:S01]  /*3700*/  IMAD R5, R5, R13, RZ ;  /* 0x0000000d05057224 */ /* 0x000fe200078e02ff */
[----:B------:R-:W-:Y:S02]  /*3710*/  MOV R13, R20 ;  /* 0x00000014000d7202 */ /* 0x000fe40000000f00 */
[----:B------:R-:W-:Y:S01]  /*3720*/  MOV R20, R0 ;  /* 0x0000000000147202 */ /* 0x000fe20000000f00 */
[----:B------:R-:W-:-:S04]  /*3730*/  IMAD R5, R11, R15, R5 ;  /* 0x0000000f0b057224 */ /* 0x000fc800078e0205 */
[----:B------:R-:W-:Y:S01]  /*3740*/  IMAD.IADD R5, R21, 0x1, R5 ;  /* 0x0000000115057824 */ /* 0x000fe200078e0205 */
[----:B------:R-:W-:Y:S01]  /*3750*/  MOV R21, R23 ;  /* 0x0000001700157202 */ /* 0x000fe20000000f00 */
[----:B------:R-:W-:Y:S05]  /*3760*/  BRA `(.L_x_326) ;  /* 0x0000017000007947 */ /* 0x000fea0003800000 */
.L_x_325:
        /* <DEDUP_REMOVED lines=23> */
.L_x_326:
[----:B------:R-:W-:Y:S05]  /*38e0*/  BSYNC B0 ;  /* 0x0000000000007941 */ /* 0x000fea0003800000 */
.L_x_324:
[----:B------:R-:W-:Y:S01]  /*38f0*/  IADD3 R32, P1, P0, R38, R36, R32 ;  /* 0x0000002426207210 */ /* 0x000fe2000783e020 */
[----:B------:R-:W-:Y:S02]  /*3900*/  IMAD R0, R21, R9, RZ ;  /* 0x0000000915007224 */ /* 0x000fe400078e02ff */
[----:B------:R-:W-:Y:S01]  /*3910*/  IMAD R5, R5, R4, RZ ;  /* 0x0000000405057224 */ /* 0x000fe200078e02ff */
[----:B------:R-:W-:Y:S02]  /*3920*/  IADD3 R32, P3, P2, R34, R32, R18 ;  /* 0x0000002022207210 */ /* 0x000fe40007a7e012 */
[----:B------:R-:W-:Y:S02]  /*3930*/  IADD3.X R2, R8, R6, R2, P1, P0 ;  /* 0x0000000608027210 */ /* 0x000fe40000fe0402 */
[----:B------:R-:W-:Y:S02]  /*3940*/  IADD3 R32, P1, P0, R46, R32, R44 ;  /* 0x000000202e207210 */ /* 0x000fe4000783e02c */
[----:B------:R-:W-:-:S02]  /*3950*/  IADD3.X R2, R10, R2, R3, P3, P2 ;  /* 0x000000020a027210 */ /* 0x000fc40001fe4403 */
[----:B------:R-:W-:Y:S02]  /*3960*/  SHF.R.S32.HI R3, RZ, 0x1f, R9 ;  /* 0x0000001fff037819 */ /* 0x000fe40000011409 */
[----:B------:R-:W-:Y:S02]  /*3970*/  IADD3.X R33, R14, R2, R16, P1, P0 ;  /* 0x000000020e217210 */ /* 0x000fe40000fe0410 */
        /* <DEDUP_REMOVED lines=11> */
.L_x_302:
[----:B------:R-:W-:-:S04]  /*3a30*/  LEA R2, P0, R38, c[0x0][0x200], 0x2 ;  /* 0x0000800026027a11 */ /* 0x000fc800078010ff */
[----:B------:R-:W-:-:S05]  /*3a40*/  LEA.HI.X R3, R38, c[0x0][0x204], R39, 0x2, P0 ;  /* 0x0000810026037a11 */ /* 0x000fca00000f1427 */
[----:B------:R0:W-:Y:S04]  /*3a50*/  STG.E [R2.64], R29 ;  /* 0x0000001d02007986 */ /* 0x0001e8000c101908 */
.L_x_301:
[----:B------:R-:W-:Y:S05]  /*3a60*/  BSYNC B1 ;  /* 0x0000000000017941 */ /* 0x000fea0003800000 */
.L_x_300:
[-C--:B0-----:R-:W-:Y:S01]  /*3a70*/  LEA.HI R2, R26, R26.reuse, RZ, 0x1 ;  /* 0x0000001a1a027211 */ /* 0x081fe200078f08ff */
[----:B------:R-:W-:Y:S01]  /*3a80*/  IMAD.MOV.U32 R4, RZ, RZ, RZ ;  /* 0x000000ffff047224 */ /* 0x000fe200078e00ff */
[-C--:B------:R-:W-:Y:S02]  /*3a90*/  LEA.HI R17, R31, R26.reuse, RZ, 0x5 ;  /* 0x0000001a1f117211 */ /* 0x080fe400078f28ff */
[----:B------:R-:W-:Y:S02]  /*3aa0*/  LOP3.LUT R0, R2, 0xfffffffe, RZ, 0xc0, !PT ;  /* 0xfffffffe02007812 */ /* 0x000fe400078ec0ff */
[----:B------:R-:W-:Y:S02]  /*3ab0*/  LOP3.LUT R18, R17, 0x3fffffe0, RZ, 0xc0, !PT ;  /* 0x3fffffe011127812 */ /* 0x000fe400078ec0ff */
[----:B------:R-:W-:Y:S01]  /*3ac0*/  SHF.R.S32.HI R17, RZ, 0x5, R17 ;  /* 0x00000005ff117819 */ /* 0x000fe20000011411 */
[----:B------:R-:W-:Y:S01]  /*3ad0*/  IMAD.IADD R0, R26, 0x1, -R0 ;  /* 0x000000011a007824 */ /* 0x000fe200078e0a00 */
[----:B------:R-:W-:-:S04]  /*3ae0*/  IADD3 R18, -R18, R26, RZ ;  /* 0x0000001a12127210 */ /* 0x000fc80007ffe1ff */
[----:B------:R-:W-:Y:S02]  /*3af0*/  ISETP.GE.OR P5, PT, R0, c[0x0][0x314], P5 ;  /* 0x0000c50000007a0c */ /* 0x000fe40002fa6670 */
[----:B------:R-:W-:-:S11]  /*3b00*/  SHF.L.U32 R18, R18, 0x2, RZ ;  /* 0x0000000212127819 */ /* 0x000fd600000006ff */
[----:B------:R-:W-:Y:S02]  /*3b10*/  @!P5 IMAD.SHL.U32 R2, R2, 0x2, RZ ;  /* 0x000000020202d824 */ /* 0x000fe400078e00ff */
[----:B------:R-:W-:-:S03]  /*3b20*/  @!P5 FADD.FTZ R3, -R29, R30 ;  /* 0x0000001e1d03d221 */ /* 0x000fc60000010100 */
[----:B------:R-:W-:Y:S01]  /*3b30*/  @!P5 LOP3.LUT R2, R2, 0xfffffffc, RZ, 0xc0, !PT ;  /* 0xfffffffc0202d812 */ /* 0x000fe200078ec0ff */
[----:B------:R-:W-:-:S04]  /*3b40*/  @!P5 FMUL.FTZ R3, R3, 1.4426950216293334961 ;  /* 0x3fb8aa3b0303d820 */ /* 0x000fc80000410000 */
[----:B------:R-:W-:Y:S02]  /*3b50*/  @!P5 IMAD R2, R0, 0x14, R2 ;  /* 0x000000140002d824 */ /* 0x000fe400078e0202 */
[----:B------:R-:W0:Y:S01]  /*3b60*/  @!P5 MUFU.EX2 R3, R3 ;  /* 0x000000030003d308 */ /* 0x000e220000000800 */
[----:B------:R-:W-:-:S05]  /*3b70*/  IMAD.MOV.U32 R0, RZ, RZ, c[0x0][0x314] ;  /* 0x0000c500ff007624 */ /* 0x000fca00078e00ff */
[----:B------:R-:W-:Y:S01]  /*3b80*/  ISETP.GE.AND P0, PT, R0, 0x1, PT ;  /* 0x000000010000780c */ /* 0x000fe20003f06270 */
[----:B------:R-:W-:Y:S01]  /*3b90*/  IMAD.MOV.U32 R0, RZ, RZ, RZ ;  /* 0x000000ffff007224 */ /* 0x000fe200078e00ff */
[----:B0-----:R0:W-:Y:S02]  /*3ba0*/  @!P5 STS [R2], R3 ;  /* 0x000000030200d388 */ /* 0x0011e40000000800 */
[----:B0-----:R-:W-:Y:S02]  /*3bb0*/  CS2R R2, SRZ ;  /* 0x0000000000027805 */ /* 0x001fe4000001ff00 */
[----:B------:R-:W-:Y:S07]  /*3bc0*/  BAR.SYNC.DEFER_BLOCKING 0x0 ;  /* 0x0000000000007b1d */ /* 0x000fee0000010000 */
        /* <DEDUP_REMOVED lines=13> */
[----:B------:R-:W-:Y:S01]  /*3ca0*/  IMAD.WIDE R20, R20, 0x4, RZ ;  /* 0x0000000414147825 */ /* 0x000fe200078e02ff */
[----:B------:R-:W-:-:S02]  /*3cb0*/  LEA.HI.X.SX32 R13, R13, UR4, 0x1, P0 ;  /* 0x000000040d0d7c11 */ /* 0x000fc400080f0eff */
[----:B------:R-:W-:-:S04]  /*3cc0*/  LEA R14, P0, R4, c[0x0][0x1d8], 0x2 ;  /* 0x00007600040e7a11 */ /* 0x000fc800078010ff */
[----:B------:R-:W-:Y:S01]  /*3cd0*/  LEA.HI.X R13, R4, c[0x0][0x1dc], R13, 0x2, P0 ;  /* 0x00007700040d7a11 */ /* 0x000fe200000f140d */
[----:B------:R-:W-:Y:S02]  /*3ce0*/  IMAD.MOV.U32 R4, RZ, RZ, RZ ;  /* 0x000000ffff047224 */ /* 0x000fe400078e00ff */
.L_x_330:
[----:B------:R-:W-:Y:S01]  /*3cf0*/  BSSY B0, `(.L_x_328) ;  /* 0x0000007000007945 */ /* 0x000fe20003800000 */
[----:B------:R-:W-:-:S05]  /*3d00*/  @P2 BRA `(.L_x_329) ;  /* 0x0000005000002947 */ /* 0x000fca0003800000 */
[----:B------:R-:W-:Y:S01]  /*3d10*/  ISETP.GE.AND P0, PT, R18, c[0x0][0x220], PT ;  /* 0x0000880012007a0c */ /* 0x000fe20003f06270 */
[----:B------:R-:W-:Y:S01]  /*3d20*/  CS2R R8, SRZ ;  /* 0x0000000000087805 */ /* 0x000fe2000001ff00 */
[----:B------:R-:W-:Y:S11]  /*3d30*/  CS2R R10, SRZ ;  /* 0x00000000000a7805 */ /* 0x000ff6000001ff00 */
[----:B------:R-:W-:Y:S05]  /*3d40*/  @!P0 MOV R15, R13 ;  /* 0x0000000d000f8202 */ /* 0x000fea0000000f00 */
[----:B------:R0:W5:Y:S02]  /*3d50*/  @!P0 LDG.E.128 R8, [R14.64] ;  /* 0x000000080e088981 */ /* 0x000164000c1e1d00 */
.L_x_329:
[----:B------:R-:W-:Y:S05]  /*3d60*/  BSYNC B0 ;  /* 0x0000000000007941 */ /* 0x000fea0003800000 */
.L_x_328:
        /* <DEDUP_REMOVED lines=11> */
.L_x_327:
[----:B------:R-:W-:Y:S02]  /*3e20*/  IADD3 R17, R17, UR6, RZ ;  /* 0x0000000611117c10 */ /* 0x000fe4000fffe0ff */
[----:B------:R-:W-:-:S02]  /*3e30*/  F2FP.PACK_AB R2, R2, R0 ;  /* 0x000000000202723e */ /* 0x000fc400000000ff */
        /* <DEDUP_REMOVED lines=18> */
[----:B------:R-:W-:Y:S01]  /*3f60*/  IMAD.HI.U32 R4, R11, R4, R10 ;  /* 0x000000040b047227 */ /* 0x000fe200078e000a */
[----:B------:R-:W0:Y:S05]  /*3f70*/  I2F.RP R5, R0 ;  /* 0x0000000000057306 */ /* 0x000e2a0000209400 */
[----:B------:R-:W-:-:S04]  /*3f80*/  IMAD.HI.U32 R4, R4, R9, RZ ;  /* 0x0000000904047227 */ /* 0x000fc800078e00ff */
[----:B------:R-:W-:-:S05]  /*3f90*/  IMAD R6, R4, R6, R9 ;  /* 0x0000000604067224 */ /* 0x000fca00078e0209 */
[----:B------:R-:W-:Y:S01]  /*3fa0*/  ISETP.GT.U32.AND P1, PT, R8, R6, PT ;  /* 0x000000060800720c */ /* 0x000fe20003f24070 */
[----:B0-----:R-:W0:-:S12]  /*3fb0*/  MUFU.RCP R5, R5 ;  /* 0x0000000500057308 */ /* 0x001e180000001000 */
[----:B------:R-:W-:Y:S01]  /*3fc0*/  @!P1 IMAD.IADD R6, R6, 0x1, -R8 ;  /* 0x0000000106069824 */ /* 0x000fe200078e0a08 */
[----:B------:R-:W-:Y:S02]  /*3fd0*/  @!P1 IADD3 R4, R4, 0x1, RZ ;  /* 0x0000000104049810 */ /* 0x000fe40007ffe0ff */
[----:B------:R-:W-:Y:S02]  /*3fe0*/  ISETP.NE.AND P1, PT, R7, RZ, PT ;  /* 0x000000ff0700720c */ /* 0x000fe40003f25270 */
[----:B------:R-:W-:Y:S02]  /*3ff0*/  ISETP.GE.U32.AND P2, PT, R6, R8, PT ;  /* 0x000000080600720c */ /* 0x000fe40003f46070 */
[----:B------:R-:W-:Y:S02]  /*4000*/  LOP3.LUT R6, R17, R7, RZ, 0x3c, !PT ;  /* 0x0000000711067212 */ /* 0x000fe400078e3cff */
[----:B0-----:R-:W-:Y:S02]  /*4010*/  IADD3 R5, R5, 0xffffffe, RZ ;  /* 0x0ffffffe05057810 */ /* 0x001fe40007ffe0ff */
[----:B------:R-:W-:-:S02]  /*4020*/  ISETP.GE.AND P0, PT, R6, RZ, PT ;  /* 0x000000ff0600720c */ /* 0x000fc40003f06270 */
[----:B------:R-:W0:Y:S05]  /*4030*/  F2I.FTZ.U32.TRUNC.NTZ R11, R5 ;  /* 0x00000005000b7305 */ /* 0x000e2a000021f000 */
[----:B------:R-:W-:-:S06]  /*4040*/  @P2 IADD3 R4, R4, 0x1, RZ ;  /* 0x0000000104042810 */ /* 0x000fcc0007ffe0ff */
[----:B------:R-:W-:Y:S02]  /*4050*/  @!P0 IADD3 R4, -R4, RZ, RZ ;  /* 0x000000ff04048210 */ /* 0x000fe40007ffe1ff */
[----:B------:R-:W-:Y:S01]  /*4060*/  @!P1 LOP3.LUT R4, RZ, R7, RZ, 0x33, !PT ;  /* 0x00000007ff049212 */ /* 0x000fe200078e33ff */
[----:B0-----:R-:W-:-:S04]  /*4070*/  IMAD.MOV R5, RZ, RZ, -R11 ;  /* 0x000000ffff057224 */ /* 0x001fc800078e0a0b */
        /* <DEDUP_REMOVED lines=8> */
[----:B------:R-:W-:-:S03]  /*4100*/  ISETP.GE.AND P1, PT, R8, RZ, PT ;  /* 0x000000ff0800720c */ /* 0x000fc60003f26270 */
[----:B------:R-:W-:-:S04]  /*4110*/  IMAD.MOV R6, RZ, RZ, -R9 ;  /* 0x000000ffff067224 */ /* 0x000fc800078e0a09 */
[----:B------:R-:W-:-:S05]  /*4120*/  IMAD R5, R0, R6, R5 ;  /* 0x0000000600057224 */ /* 0x000fca00078e0205 */
[----:B------:R-:W-:-:S13]  /*4130*/  ISETP.GT.U32.AND P0, PT, R0, R5, PT ;  /* 0x000000050000720c */ /* 0x000fda0003f04070 */
[-C--:B------:R-:W-:Y:S02]  /*4140*/  @!P0 IADD3 R5, R5, -R0.reuse, RZ ;  /* 0x8000000005058210 */ /* 0x080fe40007ffe0ff */
[----:B------:R-:W-:Y:S02]  /*4150*/  @!P0 IADD3 R9, R9, 0x1, RZ ;  /* 0x0000000109098810 */ /* 0x000fe40007ffe0ff */
[----:B------:R-:W-:Y:S02]  /*4160*/  ISETP.GE.U32.AND P2, PT, R5, R0, PT ;  /* 0x000000000500720c */ /* 0x000fe40003f46070 */
[----:B------:R-:W-:Y:S02]  /*4170*/  ISETP.NE.AND P0, PT, RZ, c[0x0][0x214], PT ;  /* 0x00008500ff007a0c */ /* 0x000fe40003f05270 */
[----:B------:R-:W-:-:S05]  /*4180*/  SHF.R.S32.HI R0, RZ, 0x1f, R4 ;  /* 0x0000001fff007819 */ /* 0x000fca0000011404 */
[----:B------:R-:W-:-:S04]  /*4190*/  IMAD R0, R0, c[0x0][0x1e0], RZ ;  /* 0x0000780000007a24 */ /* 0x000fc800078e02ff */
[----:B------:R-:W-:Y:S01]  /*41a0*/  @P2 IADD3 R9, R9, 0x1, RZ ;  /* 0x0000000109092810 */ /* 0x000fe20007ffe0ff */
[----:B------:R-:W-:-:S04]  /*41b0*/  IMAD R4, R4, c[0x0][0x1e4], R0 ;  /* 0x0000790004047a24 */ /* 0x000fc800078e0200 */
[----:B------:R-:W-:Y:S01]  /*41c0*/  @!P1 IMAD.MOV R9, RZ, RZ, -R9 ;  /* 0x000000ffff099224 */ /* 0x000fe200078e0a09 */
[----:B------:R-:W-:Y:S01]  /*41d0*/  @!P0 LOP3.LUT R9, RZ, c[0x0][0x214], RZ, 0x33, !PT ;  /* 0x00008500ff098a12 */ /* 0x000fe200078e33ff */
[----:B------:R-:W-:-:S03]  /*41e0*/  IMAD.IADD R19, R19, 0x1, R4 ;  /* 0x0000000113137824 */ /* 0x000fc600078e0204 */
        /* <DEDUP_REMOVED lines=8> */
[----:B------:R-:W-:Y:S02]  /*4270*/  IMAD R4, R4, c[0x0][0x1e8], RZ ;  /* 0x00007a0004047a24 */ /* 0x000fe400078e02ff */
[----:B------:R-:W-:-:S04]  /*4280*/  IMAD.WIDE.U32 R18, R7, c[0x0][0x1e8], R18 ;  /* 0x00007a0007127a25 */ /* 0x000fc800078e0012 */
[----:B------:R-:W-:Y:S01]  /*4290*/  IMAD R4, R7, c[0x0][0x1ec], R4 ;  /* 0x00007b0007047a24 */ /* 0x000fe200078e0204 */
[----:B------:R-:W-:-:S03]  /*42a0*/  LEA R6, P0, R18, c[0x0][0x1d0], 0x1 ;  /* 0x0000740012067a11 */ /* 0x000fc600078008ff */
[----:B------:R-:W-:-:S05]  /*42b0*/  IMAD.IADD R4, R19, 0x1, R4 ;  /* 0x0000000113047824 */ /* 0x000fca00078e0204 */
[----:B------:R-:W-:-:S05]  /*42c0*/  LEA.HI.X R7, R18, c[0x0][0x1d4], R4, 0x1, P0 ;  /* 0x0000750012077a11 */ /* 0x000fca00000f0c04 */
[----:B------:R-:W-:Y:S01]  /*42d0*/  STG.E.64 [R6.64], R2 ;  /* 0x0000000206007986 */ /* 0x000fe2000c101b08 */
[----:B------:R-:W-:Y:S05]  /*42e0*/  EXIT ;  /* 0x000000000000794d */ /* 0x000fea0003800000 */
        .weak           $__internal_6_$__cuda_sm20_div_s64
        .type           $__internal_6_$__cuda_sm20_div_s64,@function
        .size           $__internal_6_$__cuda_sm20_div_s64,(.L_x_8166 - $__internal_6_$__cuda_sm20_div_s64)
$__internal_6_$__cuda_sm20_div_s64:
        /* <DEDUP_REMOVED lines=33> */
[----:B------:R-:W-:Y:S02]  /*4500*/  IMAD.X R0, R0, 0x1, R27, P0 ;  /* 0x0000000100007824 */ /* 0x000fe400000e061b */
[----:B------:R-:W-:Y:S02]  /*4510*/  IMAD R27, R27, R20, RZ ;  /* 0x000000141b1b7224 */ /* 0x000fe400078e02ff */
[----:B------:R-:W-:-:S03]  /*4520*/  IMAD.MOV.U32 R49, RZ, RZ, RZ ;  /* 0x000000ffff317224 */ /* 0x000fc600078e00ff */
[----:B------:R-:W-:Y:S02]  /*4530*/  IADD3 R27, P3, R27, R21, RZ ;  /* 0x000000151b1b7210 */ /* 0x000fe40007f7e0ff */
[-C--:B------:R-:W-:Y:S02]  /*4540*/  IADD3 R21, P0, RZ, -R28.reuse, RZ ;  /* 0x8000001cff157210 */ /* 0x080fe40007f1e0ff */
[----:B------:R-:W-:Y:S02]  /*4550*/  IADD3.X R0, RZ, RZ, R0, P3, P4 ;  /* 0x000000ffff007210 */ /* 0x000fe40001fe8400 */
[----:B------:R-:W-:Y:S01]  /*4560*/  SEL R21, R21, R28, !P2 ;  /* 0x0000001c15157207 */ /* 0x000fe20005000000 */
[----:B------:R-:W-:-:S04]  /*4570*/  IMAD.X R20, RZ, RZ, ~R24, P0 ;  /* 0x000000ffff147224 */ /* 0x000fc800000e0e18 */
[----:B------:R-:W-:Y:S01]  /*4580*/  IMAD.HI.U32 R48, R27, R21, RZ ;  /* 0x000000151b307227 */ /* 0x000fe200078e00ff */
[----:B------:R-:W-:-:S05]  /*4590*/  SEL R20, R20, R24, !P2 ;  /* 0x0000001814147207 */ /* 0x000fca0005000000 */
        /* <DEDUP_REMOVED lines=11> */
[----:B------:R-:W-:-:S04]  /*4650*/  IMAD R27, R0, R40, R27 ;  /* 0x00000028001b7224 */ /* 0x000fc800078e021b */
[----:B------:R-:W-:Y:S01]  /*4660*/  IMAD.X R20, R20, 0x1, ~R27, P0 ;  /* 0x0000000114147824 */ /* 0x000fe200000e0e1b */
[----:B------:R-:W-:-:S04]  /*4670*/  IADD3 R27, P0, R21, -R40, RZ ;  /* 0x80000028151b7210 */ /* 0x000fc80007f1e0ff */
[----:B------:R-:W-:-:S04]  /*4680*/  ISETP.GE.U32.AND.EX P3, PT, R20, R41, PT, P3 ;  /* 0x000000291400720c */ /* 0x000fc80003f66130 */
[----:B------:R-:W-:Y:S01]  /*4690*/  SEL R27, R27, R21, P3 ;  /* 0x000000151b1b7207 */ /* 0x000fe20001800000 */
[----:B------:R-:W-:-:S03]  /*46a0*/  IMAD.X R21, R20, 0x1, ~R41, P0 ;  /* 0x0000000114157824 */ /* 0x000fc600000e0e29 */
[----:B------:R-:W-:Y:S02]  /*46b0*/  ISETP.GE.U32.AND P2, PT, R27, R40, PT ;  /* 0x000000281b00720c */ /* 0x000fe40003f46070 */
[----:B------:R-:W-:Y:S02]  /*46c0*/  SEL R21, R21, R20, P3 ;  /* 0x0000001415157207 */ /* 0x000fe40001800000 */
[----:B------:R-:W-:Y:S02]  /*46d0*/  IADD3 R20, P0, R28, 0x1, RZ ;  /* 0x000000011c147810 */ /* 0x000fe40007f1e0ff */
[----:B------:R-:W-:Y:S02]  /*46e0*/  ISETP.GE.U32.AND.EX P2, PT, R21, R41, PT, P2 ;  /* 0x000000291500720c */ /* 0x000fe40003f46120 */
[----:B------:R-:W-:Y:S01]  /*46f0*/  SEL R28, R20, R28, P3 ;  /* 0x0000001c141c7207 */ /* 0x000fe20001800000 */
[----:B------:R-:W-:Y:S01]  /*4700*/  IMAD.X R20, RZ, RZ, R0, P0 ;  /* 0x000000ffff147224 */ /* 0x000fe200000e0600 */
[----:B------:R-:W-:-:S02]  /*4710*/  LOP3.LUT R27, R5, R24, RZ, 0x3c, !PT ;  /* 0x00000018051b7212 */ /* 0x000fc400078e3cff */
[----:B------:R-:W-:Y:S02]  /*4720*/  IADD3 R21, P0, R28, 0x1, RZ ;  /* 0x000000011c157810 */ /* 0x000fe40007f1e0ff */
[----:B------:R-:W-:Y:S02]  /*4730*/  SEL R20, R20, R0, P3 ;  /* 0x0000000014147207 */ /* 0x000fe40001800000 */
[----:B------:R-:W-:Y:S02]  /*4740*/  SEL R21, R21, R28, P2 ;  /* 0x0000001c15157207 */ /* 0x000fe40001000000 */
[-C--:B------:R-:W-:Y:S02]  /*4750*/  IADD3.X R0, RZ, R20.reuse, RZ, P0, !PT ;  /* 0x00000014ff007210 */ /* 0x080fe400007fe4ff */
[----:B------:R-:W-:Y:S02]  /*4760*/  ISETP.NE.U32.AND P0, PT, R23, RZ, PT ;  /* 0x000000ff1700720c */ /* 0x000fe40003f05070 */
[----:B------:R-:W-:-:S02]  /*4770*/  SEL R20, R0, R20, P2 ;  /* 0x0000001400147207 */ /* 0x000fc40001000000 */
[-C--:B------:R-:W-:Y:S02]  /*4780*/  IADD3 R0, P2, RZ, -R21.reuse, RZ ;  /* 0x80000015ff007210 */ /* 0x080fe40007f5e0ff */
[----:B------:R-:W-:Y:S02]  /*4790*/  ISETP.GE.AND P3, PT, R27, RZ, PT ;  /* 0x000000ff1b00720c */ /* 0x000fe40003f66270 */
[----:B------:R-:W-:Y:S01]  /*47a0*/  ISETP.NE.AND.EX P0, PT, R5, RZ, PT, P0 ;  /* 0x000000ff0500720c */ /* 0x000fe20003f05300 */
[----:B------:R-:W-:Y:S01]  /*47b0*/  IMAD.X R23, RZ, RZ, ~R20, P2 ;  /* 0x000000ffff177224 */ /* 0x000fe200010e0e14 */
[----:B------:R-:W-:Y:S01]  /*47c0*/  SEL R0, R0, R21, !P3 ;  /* 0x0000001500007207 */ /* 0x000fe20005800000 */
[----:B------:R-:W-:-:S03]  /*47d0*/  IMAD.MOV.U32 R21, RZ, RZ, 0x0 ;  /* 0x00000000ff157424 */ /* 0x000fc600078e00ff */
[----:B------:R-:W-:Y:S01]  /*47e0*/  SEL R23, R23, R20, !P3 ;  /* 0x0000001417177207 */ /* 0x000fe20005800000 */
[----:B------:R-:W-:Y:S01]  /*47f0*/  IMAD.MOV.U32 R20, RZ, RZ, R22 ;  /* 0x000000ffff147224 */ /* 0x000fe200078e0016 */
[----:B------:R-:W-:Y:S02]  /*4800*/  SEL R0, R0, 0xffffffff, P0 ;  /* 0xffffffff00007807 */ /* 0x000fe40000000000 */
[----:B------:R-:W-:Y:S01]  /*4810*/  SEL R23, R23, 0xffffffff, P0 ;  /* 0xffffffff17177807 */ /* 0x000fe20000000000 */
[----:B------:R-:W-:Y:S06]  /*4820*/  RET.REL.NODEC R20 `(_ZN5flash32flash_fwd_splitkv_combine_kernelI23Flash_fwd_kernel_traitsILi128ELi64ELi128ELi4ELb0ELb0EN7cutlass6half_tE19Flash_kernel_traitsILi128ELi64ELi128ELi4ES3_EELi4ELi1ELb0EEEvNS_16Flash_fwd_paramsE) ;  /* 0xffffb7d014007950 */ /* 0x000fec0003c3ffff */
.L_x_331:
        /* <DEDUP_REMOVED lines=13> */
.L_x_8166:


//--------------------- .text._ZN5flash32flash_fwd_splitkv_combine_kernelI23Flash_fwd_kernel_traitsILi128ELi64ELi128ELi4ELb0ELb0EN7cutlass6half_tE19Flash_kernel_traitsILi128ELi64ELi128ELi4ES3_EELi4ELi7ELb1EEEvNS_16Flash_fwd_paramsE --------------------------
	.section	.text._ZN5flash32flash_fwd_splitkv_combine_kernelI23Flash_fwd_kernel_traitsILi128ELi64ELi128ELi4ELb0ELb0EN7cutlass6half_tE19Flash_kernel_traitsILi128ELi64ELi128ELi4ES3_EELi4ELi7ELb1EEEvNS_16Flash_fwd_paramsE,"ax",@progbits
	.sectioninfo	@"SHI_REGISTERS=62"
	.align	128
        .global         _ZN5flash32flash_fwd_splitkv_combine_kernelI23Flash_fwd_kernel_traitsILi128ELi64ELi128ELi4ELb0ELb0EN7cutlass6half_tE19Flash_kernel_traitsILi128ELi64ELi128ELi4ES3_EELi4ELi7ELb1EEEvNS_16Flash_fwd_paramsE
        .type           _ZN5flash32flash_fwd_splitkv_combine_kernelI23Flash_fwd_kernel_traitsILi128ELi64ELi128ELi4ELb0ELb0EN7cutlass6half_tE19Flash_kernel_traitsILi128ELi64ELi128ELi4ES3_EELi4ELi7ELb1EEEvNS_16Flash_fwd_paramsE,@function
        .size           _ZN5flash32flash_fwd_splitkv_combine_kernelI23Flash_fwd_kernel_traitsILi128ELi64ELi128ELi4ELb0ELb0EN7cutlass6half_tE19Flash_kernel_traitsILi128ELi64ELi128ELi4ES3_EELi4ELi7ELb1EEEvNS_16Flash_fwd_paramsE,(.L_x_8167 - _ZN5flash32flash_fwd_splitkv_combine_kernelI23Flash_fwd_kernel_traitsILi128ELi64ELi128ELi4ELb0ELb0EN7cutlass6half_tE19Flash_kernel_traitsILi128ELi64ELi128ELi4ES3_EELi4ELi7ELb1EEEvNS_16Flash_fwd_paramsE)
        .other          _ZN5flash32flash_fwd_splitkv_combine_kernelI23Flash_fwd_kernel_traitsILi128ELi64ELi128ELi4ELb0ELb0EN7cutlass6half_tE19Flash_kernel_traitsILi128ELi64ELi128ELi4ES3_EELi4ELi7ELb1EEEvNS_16Flash_fwd_paramsE,@"STO_CUDA_ENTRY STV_DEFAULT"
_ZN5flash32flash_fwd_splitkv_combine_kernelI23Flash_fwd_kernel_traitsILi128ELi64ELi128ELi4ELb0ELb0EN7cutlass6half_tE19Flash_kernel_traitsILi128ELi64ELi128ELi4ES3_EELi4ELi7ELb1EEEvNS_16Flash_fwd_paramsE:
.text._ZN5flash32flash_fwd_splitkv_combine_kernelI23Flash_fwd_kernel_traitsILi128ELi64ELi128ELi4ELb0ELb0EN7cutlass6half_tE19Flash_kernel_traitsILi128ELi64ELi128ELi4ES3_EELi4ELi7ELb1EEEvNS_16Flash_fwd_paramsE:
        /* <DEDUP_REMOVED lines=23> */
[----:B------:R-:W-:Y:S05]  /*0170*/  CALL.REL.NOINC `($__internal_7_$__cuda_sm20_div_s64) ;  /* 0x0000498000007944 */ /* 0x000fea0003c00000 */
[----:B------:R-:W-:Y:S05]  /*0180*/  BRA `(.L_x_333) ;  /* 0x0000013000007947 */ /* 0x000fea0003800000 */
.L_x_332:
        /* <DEDUP_REMOVED lines=19> */
.L_x_333:
        /* <DEDUP_REMOVED lines=11> */
[----:B------:R-:W-:Y:S05]  /*0370*/  CALL.REL.NOINC `($__internal_7_$__cuda_sm20_div_s64) ;  /* 0x0000478000007944 */ /* 0x000fea0003c00000 */
[----:B------:R-:W-:Y:S02]  /*0380*/  MOV R32, R20 ;  /* 0x0000001400207202 */ /* 0x000fe40000000f00 */
[----:B------:R-:W-:Y:S01]  /*0390*/  MOV R33, R21 ;  /* 0x0000001500217202 */ /* 0x000fe20000000f00 */
[----:B------:R-:W-:Y:S05]  /*03a0*/  BRA `(.L_x_336) ;  /* 0x0000013000007947 */ /* 0x000fea0003800000 */
.L_x_335:
        /* <DEDUP_REMOVED lines=19> */
.L_x_336:
[----:B------:R-:W-:Y:S05]  /*04e0*/  BSYNC B0 ;  /* 0x0000000000007941 */ /* 0x000fea0003800000 */
.L_x_334:
        /* <DEDUP_REMOVED lines=54> */
[----:B------:R-:W-:Y:S02]  /*0850*/  MOV R8, R20 ;  /* 0x0000001400087202 */ /* 0x000fe40000000f00 */
[----:B------:R-:W-:Y:S01]  /*0860*/  MOV R9, R21 ;  /* 0x0000001500097202 */ /* 0x000fe20000000f00 */
[----:B------:R-:W-:Y:S05]  /*0870*/  BRA `(.L_x_339) ;  /* 0x0000013000007947 */ /* 0x000fea0003800000 */
.L_x_338:
        /* <DEDUP_REMOVED lines=19> */
.L_x_339:
[----:B------:R-:W-:Y:S05]  /*09b0*/  BSYNC B0 ;  /* 0x0000000000007941 */ /* 0x000fea0003800000 */
.L_x_337:
        /* <DEDUP_REMOVED lines=100> */
[----:B------:R-:W-:Y:S05]  /*1000*/  CALL.REL.NOINC `($__internal_7_$__cuda_sm20_div_s64) ;  /* 0x00003af000007944 */ /* 0x000fea0003c00000 */
[----:B------:R-:W-:Y:S02]  /*1010*/  MOV R40, R20 ;  /* 0x0000001400287202 */ /* 0x000fe40000000f00 */
[----:B------:R-:W-:Y:S01]  /*1020*/  MOV R41, R21 ;  /* 0x0000001500297202 */ /* 0x000fe20000000f00 */
[----:B------:R-:W-:Y:S05]  /*1030*/  BRA `(.L_x_342) ;  /* 0x0000013000007947 */ /* 0x000fea0003800000 */
.L_x_341:
        /* <DEDUP_REMOVED lines=19> */
.L_x_342:
[----:B------:R-:W-:Y:S05]  /*1170*/  BSYNC B0 ;  /* 0x0000000000007941 */ /* 0x000fea0003800000 */
.L_x_340:
        /* <DEDUP_REMOVED lines=103> */
[----:B------:R-:W-:Y:S05]  /*17f0*/  CALL.REL.NOINC `($__internal_7_$__cuda_sm20_div_s64) ;  /* 0x0000330000007944 */ /* 0x000fea0003c00000 */
[----:B------:R-:W-:Y:S02]  /*1800*/  MOV R42, R20 ;  /* 0x00000014002a7202 */ /* 0x000fe40000000f00 */
[----:B------:R-:W-:Y:S01]  /*1810*/  MOV R43, R21 ;  /* 0x00000015002b7202 */ /* 0x000fe20000000f00 */
[----:B------:R-:W-:Y:S05]  /*1820*/  BRA `(.L_x_345) ;  /* 0x0000013000007947 */ /* 0x000fea0003800000 */
.L_x_344:
        /* <DEDUP_REMOVED lines=19> */
.L_x_345:
[----:B------:R-:W-:Y:S05]  /*1960*/  BSYNC B0 ;  /* 0x0000000000007941 */ /* 0x000fea0003800000 */
.L_x_343:
        /* <DEDUP_REMOVED lines=169> */
[----:B------:R-:W-:Y:S05]  /*2400*/  CALL.REL.NOINC `($__internal_7_$__cuda_sm20_div_s64) ;  /* 0x000026f000007944 */ /* 0x000fea0003c00000 */
        /* <DEDUP_REMOVED lines=9> */
.L_x_350:
        /* <DEDUP_REMOVED lines=22> */
.L_x_351:
[----:B------:R-:W-:Y:S05]  /*2600*/  BSYNC B0 ;  /* 0x0000000000007941 */ /* 0x000fea0003800000 */
.L_x_349:
        /* <DEDUP_REMOVED lines=19> */
.L_x_353:
        /* <DEDUP_REMOVED lines=22> */
.L_x_354:
[----:B------:R-:W-:Y:S05]  /*28a0*/  BSYNC B0 ;  /* 0x0000000000007941 */ /* 0x000fea0003800000 */
.L_x_352:
        /* <DEDUP_REMOVED lines=11> */
[----:B------:R-:W-:Y:S05]  /*2960*/  CALL.REL.NOINC `($__internal_7_$__cuda_sm20_div_s64) ;  /* 0x0000219000007944 */ /* 0x000fea0003c00000 */
[----:B------:R-:W-:-:S04]  /*2970*/  IADD3 R23, P0, RZ, -R20, RZ ;  /* 0x80000014ff177210 */ /* 0x000fc80007f1e0ff */
[----:B------:R-:W-:Y:S01]  /*2980*/  IADD3.X R19, RZ, ~R21, RZ, P0, !PT ;  /* 0x80000015ff137210 */ /* 0x000fe200007fe4ff */
[----:B------:R-:W-:-:S04]  /*2990*/  IMAD.WIDE.U32 R44, R4, R23, R44 ;  /* 0x00000017042c7225 */ /* 0x000fc800078e002c */
[----:B------:R-:W-:-:S04]  /*29a0*/  IMAD R19, R19, R4, RZ ;  /* 0x0000000413137224 */ /* 0x000fc800078e02ff */
[----:B------:R-:W-:-:S05]  /*29b0*/  IMAD R0, R0, R23, R19 ;  /* 0x0000001700007224 */ /* 0x000fca00078e0213 */
[----:B------:R-:W-:Y:S01]  /*29c0*/  IADD3 R0, R45, R0, RZ ;  /* 0x000000002d007210 */ /* 0x000fe20007ffe0ff */
[----:B------:R-:W-:Y:S05]  /*29d0*/  BRA `(.L_x_357) ;  /* 0x0000016000007947 */ /* 0x000fea0003800000 */
.L_x_356:
        /* <DEDUP_REMOVED lines=22> */
.L_x_357:
[----:B------:R-:W-:Y:S05]  /*2b40*/  BSYNC B0 ;  /* 0x0000000000007941 */ /* 0x000fea0003800000 */
.L_x_355:
        /* <DEDUP_REMOVED lines=38> */
[----:B------:R-:W-:Y:S05]  /*2db0*/  CALL.REL.NOINC `($__internal_7_$__cuda_sm20_div_s64) ;  /* 0x00001d4000007944 */ /* 0x000fea0003c00000 */
        /* <DEDUP_REMOVED lines=12> */
.L_x_359:
        /* <DEDUP_REMOVED lines=23> */
.L_x_360:
[----:B------:R-:W-:Y:S05]  /*2ff0*/  BSYNC B0 ;  /* 0x0000000000007941 */ /* 0x000fea0003800000 */
.L_x_358:
        /* <DEDUP_REMOVED lines=18> */
.L_x_362:
        /* <DEDUP_REMOVED lines=22> */
.L_x_363:
[----:B------:R-:W-:Y:S05]  /*3280*/  BSYNC B0 ;  /* 0x0000000000007941 */ /* 0x000fea0003800000 */
.L_x_361:
        /* <DEDUP_REMOVED lines=22> */
.L_x_365:
        /* <DEDUP_REMOVED lines=23> */
.L_x_366:
[----:B------:R-:W-:Y:S05]  /*3560*/  BSYNC B0 ;  /* 0x0000000000007941 */ /* 0x000fea0003800000 */
.L_x_364:
        /* <DEDUP_REMOVED lines=38> */
.L_x_368:
        /* <DEDUP_REMOVED lines=23> */
.L_x_369:
[----:B------:R-:W-:Y:S05]  /*3940*/  BSYNC B0 ;  /* 0x0000000000007941 */ /* 0x000fea0003800000 */
.L_x_367:
        /* <DEDUP_REMOVED lines=29> */
.L_x_371:
        /* <DEDUP_REMOVED lines=23> */
.L_x_372:
[----:B------:R-:W-:Y:S05]  /*3c90*/  BSYNC B0 ;  /* 0x0000000000007941 */ /* 0x000fea0003800000 */
.L_x_370:
        /* <DEDUP_REMOVED lines=20> */
.L_x_348:
[----:B------:R-:W-:-:S04]  /*3de0*/  LEA R2, P0, R40, c[0x0][0x200], 0x2 ;  /* 0x0000800028027a11 */ /* 0x000fc800078010ff */
[----:B------:R-:W-:-:S05]  /*3df0*/  LEA.HI.X R3, R40, c[0x0][0x204], R41, 0x2, P0 ;  /* 0x0000810028037a11 */ /* 0x000fca00000f1429 */
[----:B------:R0:W-:Y:S04]  /*3e00*/  STG.E [R2.64], R31 ;  /* 0x0000001f02007986 */ /* 0x0001e8000c101908 */
.L_x_347:
[----:B------:R-:W-:Y:S05]  /*3e10*/  BSYNC B1 ;  /* 0x0000000000017941 */ /* 0x000fea0003800000 */
.L_x_346:
[C---:B------:R-:W-:Y:S01]  /*3e20*/  IADD3 R0, R38.reuse, 0x20, RZ ;  /* 0x0000002026007810 */ /* 0x040fe20007ffe0ff */
[----:B------:R-:W-:Y:S01]  /*3e30*/  IMAD.MOV.U32 R13, RZ, RZ, c[0x0][0x314] ;  /* 0x0000c500ff0d7624 */ /* 0x000fe200078e00ff */
[----:B------:R-:W-:Y:S01]  /*3e40*/  ISETP.GE.OR P2, PT, R38, c[0x0][0x314], P6 ;  /* 0x0000c50026007a0c */ /* 0x000fe20003746670 */
[----:B0-----:R-:W-:Y:S01]  /*3e50*/  CS2R R2, SRZ ;  /* 0x0000000000027805 */ /* 0x001fe2000001ff00 */
[----:B------:R-:W-:Y:S02]  /*3e60*/  ISETP.GE.OR P1, PT, R0, c[0x0][0x314], P6 ;  /* 0x0000c50000007a0c */ /* 0x000fe40003726670 */
[----:B------:R-:W-:Y:S02]  /*3e70*/  IADD3 R0, R38, 0x40, RZ ;  /* 0x0000004026007810 */ /* 0x000fe40007ffe0ff */
[----:B------:R-:W-:Y:S02]  /*3e80*/  MOV R4, RZ ;  /* 0x000000ff00047202 */ /* 0x000fe40000000f00 */
[----:B------:R-:W-:-:S02]  /*3e90*/  ISETP.GE.OR P0, PT, R0, c[0x0][0x314], P6 ;  /* 0x0000c50000007a0c */ /* 0x000fc40003706670 */
[C---:B------:R-:W-:Y:S01]  /*3ea0*/  IADD3 R0, R38.reuse, 0x60, RZ ;  /* 0x0000006026007810 */ /* 0x040fe20007ffe0ff */
[----:B------:R-:W-:Y:S02]  /*3eb0*/  IMAD.SHL.U32 R38, R38, 0x4, RZ ;  /* 0x0000000426267824 */ /* 0x000fe400078e00ff */
[C---:B------:R-:W-:Y:S01]  /*3ec0*/  @!P2 FADD.FTZ R36, -R31.reuse, R36 ;  /* 0x000000241f24a221 */ /* 0x040fe20000010100 */
[----:B------:R-:W-:Y:S01]  /*3ed0*/  ISETP.GE.OR P6, PT, R0, c[0x0][0x314], P6 ;  /* 0x0000c50000007a0c */ /* 0x000fe200037c6670 */
[----:B------:R-:W-:Y:S01]  /*3ee0*/  @!P1 FADD.FTZ R33, -R31, R33 ;  /* 0x000000211f219221 */ /* 0x000fe20000010100 */
[----:B------:R-:W-:Y:S01]  /*3ef0*/  HFMA2.MMA R0, -RZ, RZ, 0, 0 ;  /* 0x00000000ff007435 */ /* 0x000fe200000001ff */
[----:B------:R-:W-:Y:S02]  /*3f00*/  @!P2 FMUL.FTZ R36, R36, 1.4426950216293334961 ;  /* 0x3fb8aa3b2424a820 */ /* 0x000fe40000410000 */
[----:B------:R-:W-:Y:S02]  /*3f10*/  @!P1 FMUL.FTZ R33, R33, 1.4426950216293334961 ;  /* 0x3fb8aa3b21219820 */ /* 0x000fe40000410000 */
[----:B------:R-:W-:-:S02]  /*3f20*/  @!P0 FADD.FTZ R32, -R31, R32 ;  /* 0x000000201f208221 */ /* 0x000fc40000010100 */
[----:B------:R-:W0:Y:S02]  /*3f30*/  @!P2 MUFU.EX2 R36, R36 ;  /* 0x000000240024a308 */ /* 0x000e240000000800 */
[----:B------:R-:W-:Y:S02]  /*3f40*/  @!P0 FMUL.FTZ R32, R32, 1.4426950216293334961 ;  /* 0x3fb8aa3b20208820 */ /* 0x000fe40000410000 */
[----:B------:R-:W-:-:S04]  /*3f50*/  @!P6 FADD.FTZ R31, -R31, R34 ;  /* 0x000000221f1fe221 */ /* 0x000fc80000010100 */
[----:B------:R-:W1:Y:S01]  /*3f60*/  @!P0 MUFU.EX2 R32, R32 ;  /* 0x0000002000208308 */ /* 0x000e620000000800 */
[----:B------:R-:W-:-:S07]  /*3f70*/  @!P6 FMUL.FTZ R8, R31, 1.4426950216293334961 ;  /* 0x3fb8aa3b1f08e820 */ /* 0x000fce0000410000 */
[----:B------:R-:W2:Y:S01]  /*3f80*/  @!P1 MUFU.EX2 R6, R33 ;  /* 0x0000002100069308 */ /* 0x000ea20000000800 */
[----:B0-----:R0:W-:Y:S07]  /*3f90*/  @!P2 STS [R27.X4], R36 ;  /* 0x000000241b00a388 */ /* 0x0011ee0000004800 */
[----:B------:R-:W3:Y:S01]  /*3fa0*/  @!P6 MUFU.EX2 R8, R8 ;  /* 0x000000080008e308 */ /* 0x000ee20000000800 */
[----:B-1----:R0:W-:Y:S01]  /*3fb0*/  @!P0 STS [R27.X4+0x500], R32 ;  /* 0x000500201b008388 */ /* 0x0021e20000004800 */
[----:B------:R-:W-:-:S03]  /*3fc0*/  ISETP.GE.AND P0, PT, R13, 0x1, PT ;  /* 0x000000010d00780c */ /* 0x000fc60003f06270 */
[----:B--2---:R0:W-:Y:S04]  /*3fd0*/  @!P1 STS [R27.X4+0x280], R6 ;  /* 0x000280061b009388 */ /* 0x0041e80000004800 */
[----:B---3--:R0:W-:Y:S04]  /*3fe0*/  @!P6 STS [R27.X4+0x780], R8 ;  /* 0x000780081b00e388 */ /* 0x0081e80000004800 */
[----:B------:R-:W-:Y:S06]  /*3ff0*/  BAR.SYNC.DEFER_BLOCKING 0x0 ;  /* 0x0000000000007b1d */ /* 0x000fec0000010000 */
[----:B------:R-:W-:Y:S05]  /*4000*/  @!P0 BRA `(.L_x_373) ;  /* 0x0000061000008947 */ /* 0x000fea0003800000 */
[----:B------:R-:W-:Y:S01]  /*4010*/  ULDC UR5, c[0x0][0x22c] ;  /* 0x00008b0000057ab9 */ /* 0x000fe20000000800 */
[----:B------:R-:W-:Y:S01]  /*4020*/  IMAD R23, R7, 0x80, R38 ;  /* 0x0000008007177824 */ /* 0x000fe200078e0226 */
[----:B------:R-:W-:Y:S01]  /*4030*/  UIMAD UR5, UR7, UR5, URZ ;  /* 0x00000005070572a4 */ /* 0x000fe2000f8e023f */
[----:B------:R-:W-:Y:S01]  /*4040*/  ISETP.GT.AND P1, PT, R13, 0x3, PT ;  /* 0x000000030d00780c */ /* 0x000fe20003f24270 */
[C---:B------:R-:W-:Y:S01]  /*4050*/  IMAD R18, R12.reuse, c[0x0][0x22c], RZ ;  /* 0x00008b000c127a24 */ /* 0x040fe200078e02ff */
[----:B------:R-:W-:Y:S01]  /*4060*/  PLOP3.LUT P4, PT, PT, PT, PT, 0x80, 0x0 ;  /* 0x000000000000781c */ /* 0x000fe20003f8f070 */
[----:B------:R-:W-:Y:S01]  /*4070*/  USHF.R.S32.HI UR4, URZ, 0x1f, UR5 ;  /* 0x0000001f3f047899 */ /* 0x000fe20008011405 */
[----:B0-----:R-:W-:Y:S01]  /*4080*/  IMAD.SHL.U32 R6, R7, 0x4, RZ ;  /* 0x0000000407067824 */ /* 0x001fe200078e00ff */
[C---:B------:R-:W-:Y:S01]  /*4090*/  IADD3 R0, P0, R23.reuse, UR5, RZ ;  /* 0x0000000517007c10 */ /* 0x040fe2000ff1e0ff */
[----:B------:R-:W-:Y:S01]  /*40a0*/  IMAD.MOV.U32 R14, RZ, RZ, RZ ;  /* 0x000000ffff0e7224 */ /* 0x000fe200078e00ff */
[----:B------:R-:W-:Y:S01]  /*40b0*/  IADD3 R16, R12, -UR7, RZ ;  /* 0x800000070c107c10 */ /* 0x000fe2000fffe0ff */
[----:B------:R-:W-:Y:S01]  /*40c0*/  CS2R R8, SRZ ;  /* 0x0000000000087805 */ /* 0x000fe2000001ff00 */
[----:B------:R-:W-:Y:S01]  /*40d0*/  LEA.HI.X.SX32 R23, R23, UR4, 0x1, P0 ;  /* 0x0000000417177c11 */ /* 0x000fe200080f0eff */
[----:B------:R-:W-:Y:S01]  /*40e0*/  CS2R R10, SRZ ;  /* 0x00000000000a7805 */ /* 0x000fe2000001ff00 */
[----:B------:R-:W-:Y:S01]  /*40f0*/  LEA R22, P0, R0, c[0x0][0x1d8], 0x2 ;  /* 0x0000760000167a11 */ /* 0x000fe200078010ff */
[----:B------:R-:W-:-:S03]  /*4100*/  IMAD.WIDE R18, R18, 0x4, RZ ;  /* 0x0000000412127825 */ /* 0x000fc600078e02ff */
[----:B------:R-:W-:Y:S01]  /*4110*/  LEA.HI.X R23, R0, c[0x0][0x1dc], R23, 0x2, P0 ;  /* 0x0000770000177a11 */ /* 0x000fe200000f1417 */
[----:B------:R-:W-:Y:S01]  /*4120*/  IMAD.MOV.U32 R0, RZ, RZ, RZ ;  /* 0x000000ffff007224 */ /* 0x000fe200078e00ff */
[----:B------:R-:W-:Y:S05]  /*4130*/  @!P1 BRA `(.L_x_374) ;  /* 0x0000029000009947 */ /* 0x000fea0003800000 */
[----:B------:R-:W-:Y:S02]  /*4140*/  PLOP3.LUT P4, PT, PT, PT, PT, 0x8, 0x0 ;  /* 0x000000000000781c */ /* 0x000fe40003f8e170 */
[CC--:B------:R-:W-:Y:S02]  /*4150*/  ISETP.GE.AND P3, PT, R7.reuse, R16.reuse, PT ;  /* 0x000000100700720c */ /* 0x0c0fe40003f66270 */
[----:B------:R-:W-:Y:S02]  /*4160*/  ISETP.GE.AND P0, PT, R7, R16, PT ;  /* 0x000000100700720c */ /* 0x000fe40003f06270 */
[----:B------:R-:W-:-:S09]  /*4170*/  IADD3 R13, R13, -0x3, RZ ;  /* 0xfffffffd0d0d7810 */ /* 0x000fd20007ffe0ff */
.L_x_375:
[----:B------:R0:W2:Y:S01]  /*4180*/  @!P3 LDG.E.128 R8, [R22.64] ;  /* 0x000000081608b981 */ /* 0x0000a2000c1e1d00 */
[----:B------:R-:W-:Y:S02]  /*4190*/  PLOP3.LUT P3, PT, P0, PT, PT, 0x80, 0x0 ;  /* 0x000000000000781c */ /* 0x000fe4000076f070 */
[----:B------:R-:W-:Y:S01]  /*41a0*/  IADD3 R24, P1, R18, R22, RZ ;  /* 0x0000001612187210 */ /* 0x000fe20007f3e0ff */
[----:B------:R-:W2:Y:S01]  /*41b0*/  LDS R5, [R6] ;  /* 0x0000000006057984 */ /* 0x000ea20000000800 */
[----:B------:R-:W-:Y:S02]  /*41c0*/  IADD3 R14, R14, 0x4, RZ ;  /* 0x000000040e0e7810 */ /* 0x000fe40007ffe0ff */
[C---:B------:R-:W-:Y:S02]  /*41d0*/  IADD3.X R25, R19.reuse, R23, RZ, P1, !PT ;  /* 0x0000001713197210 */ /* 0x040fe40000ffe4ff */
[----:B------:R-:W-:Y:S02]  /*41e0*/  ISETP.GE.AND P2, PT, R14, R13, PT ;  /* 0x0000000d0e00720c */ /* 0x000fe40003f46270 */
[C---:B0-----:R-:W-:Y:S04]  /*41f0*/  IADD3 R22, P1, R18.reuse, R24, RZ ;  /* 0x0000001812167210 */ /* 0x041fe80007f3e0ff */
[C---:B------:R-:W-:Y:S02]  /*4200*/  IADD3.X R23, R19.reuse, R25, RZ, P1, !PT ;  /* 0x0000001913177210 */ /* 0x040fe40000ffe4ff */
[C---:B------:R-:W-:Y:S04]  /*4210*/  IADD3 R20, P1, R18.reuse, R22, RZ ;  /* 0x0000001612147210 */ /* 0x040fe80007f3e0ff */
[----:B------:R-:W-:Y:S01]  /*4220*/  IADD3.X R21, R19, R23, RZ, P1, !PT ;  /* 0x0000001713157210 */ /* 0x000fe20000ffe4ff */
[C---:B--2---:R-:W-:Y:S02]  /*4230*/  FFMA.FTZ R4, R5.reuse, R8, R4 ;  /* 0x0000000805047223 */ /* 0x044fe40000010004 */
[C---:B------:R-:W-:Y:S02]  /*4240*/  FFMA.FTZ R3, R5.reuse, R9, R3 ;  /* 0x0000000905037223 */ /* 0x040fe40000010003 */
[C---:B------:R-:W-:Y:S02]  /*4250*/  FFMA.FTZ R2, R5.reuse, R10, R2 ;  /* 0x0000000a05027223 */ /* 0x040fe40000010002 */
[----:B------:R-:W-:Y:S02]  /*4260*/  FFMA.FTZ R0, R5, R11, R0 ;  /* 0x0000000b05007223 */ /* 0x000fe40000010000 */
[----:B------:R-:W2:Y:S04]  /*4270*/  @!P3 LDG.E.128 R8, [R24.64] ;  /* 0x000000081808b981 */ /* 0x000ea8000c1e1d00 */
[----:B------:R-:W2:Y:S02]  /*4280*/  LDS R5, [R6+0x14] ;  /* 0x0000140006057984 */ /* 0x000ea40000000800 */
[C---:B--2---:R-:W-:Y:S02]  /*4290*/  FFMA.FTZ R4, R5.reuse, R8, R4 ;  /* 0x0000000805047223 */ /* 0x044fe40000010004 */
[C---:B------:R-:W-:Y:S02]  /*42a0*/  FFMA.FTZ R3, R5.reuse, R9, R3 ;  /* 0x0000000905037223 */ /* 0x040fe40000010003 */
[C---:B------:R-:W-:Y:S02]  /*42b0*/  FFMA.FTZ R2, R5.reuse, R10, R2 ;  /* 0x0000000a05027223 */ /* 0x040fe40000010002 */
[----:B------:R-:W-:Y:S02]  /*42c0*/  FFMA.FTZ R0, R5, R11, R0 ;  /* 0x0000000b05007223 */ /* 0x000fe40000010000 */
[----:B------:R0:W2:Y:S04]  /*42d0*/  @!P3 LDG.E.128 R8, [R22.64] ;  /* 0x000000081608b981 */ /* 0x0000a8000c1e1d00 */
[----:B------:R-:W2:Y:S01]  /*42e0*/  LDS R5, [R6+0x28] ;  /* 0x0000280006057984 */ /* 0x000ea20000000800 */
[----:B0-----:R-:W-:Y:S04]  /*42f0*/  IADD3 R22, P1, R18, R20, RZ ;  /* 0x0000001412167210 */ /* 0x001fe80007f3e0ff */
[----:B------:R-:W-:Y:S01]  /*4300*/  IADD3.X R23, R19, R21, RZ, P1, !PT ;  /* 0x0000001513177210 */ /* 0x000fe20000ffe4ff */
[C---:B--2---:R-:W-:Y:S02]  /*4310*/  FFMA.FTZ R4, R5.reuse, R8, R4 ;  /* 0x0000000805047223 */ /* 0x044fe40000010004 */
[C---:B------:R-:W-:Y:S02]  /*4320*/  FFMA.FTZ R3, R5.reuse, R9, R3 ;  /* 0x0000000905037223 */ /* 0x040fe40000010003 */
[C---:B------:R-:W-:Y:S02]  /*4330*/  FFMA.FTZ R2, R5.reuse, R10, R2 ;  /* 0x0000000a05027223 */ /* 0x040fe40000010002 */
[----:B------:R-:W-:Y:S02]  /*4340*/  FFMA.FTZ R0, R5, R11, R0 ;  /* 0x0000000b05007223 */ /* 0x000fe40000010000 */
[----:B------:R-:W2:Y:S04]  /*4350*/  @!P3 LDG.E.128 R8, [R20.64] ;  /* 0x000000081408b981 */ /* 0x000ea8000c1e1d00 */
[----:B------:R0:W2:Y:S02]  /*4360*/  LDS R5, [R6+0x3c] ;  /* 0x00003c0006057984 */ /* 0x0000a40000000800 */
[----:B0-----:R-:W-:Y:S01]  /*4370*/  IADD3 R6, R6, 0x50, RZ ;  /* 0x0000005006067810 */ /* 0x001fe20007ffe0ff */
[C---:B--2---:R-:W-:Y:S02]  /*4380*/  FFMA.FTZ R4, R5.reuse, R8, R4 ;  /* 0x0000000805047223 */ /* 0x044fe40000010004 */
[C---:B------:R-:W-:Y:S02]  /*4390*/  FFMA.FTZ R3, R5.reuse, R9, R3 ;  /* 0x0000000905037223 */ /* 0x040fe40000010003 */
[C---:B------:R-:W-:Y:S02]  /*43a0*/  FFMA.FTZ R2, R5.reuse, R10, R2 ;  /* 0x0000000a05027223 */ /* 0x040fe40000010002 */
[----:B------:R-:W-:Y:S01]  /*43b0*/  FFMA.FTZ R0, R5, R11, R0 ;  /* 0x0000000b05007223 */ /* 0x000fe20000010000 */
[----:B------:R-:W-:-:S05]  /*43c0*/  @!P2 BRA `(.L_x_375) ;  /* 0xfffffdb00000a947 */ /* 0x000fca000383ffff */
.L_x_374:
[----:B------:R-:W-:-:S04]  /*43d0*/  IADD3 R5, -R14, c[0x0][0x314], RZ ;  /* 0x0000c5000e057a10 */ /* 0x000fc80007ffe1ff */
[----:B------:R-:W-:-:S13]  /*43e0*/  ISETP.GT.AND P0, PT, R5, 0x1, PT ;  /* 0x000000010500780c */ /* 0x000fda0003f04270 */
[----:B------:R-:W-:Y:S05]  /*43f0*/  @!P0 BRA `(.L_x_376) ;  /* 0x0000016000008947 */ /* 0x000fea0003800000 */
[----:B------:R-:W-:Y:S01]  /*4400*/  ISETP.GE.AND P0, PT, R7, R16, PT ;  /* 0x000000100700720c */ /* 0x000fe20003f06270 */
[----:B------:R-:W0:-:S12]  /*4410*/  LDS R15, [R6] ;  /* 0x00000000060f7984 */ /* 0x000e180000000800 */
[----:B------:R-:W0:Y:S01]  /*4420*/  @!P0 LDG.E.128 R8, [R22.64] ;  /* 0x0000000816088981 */ /* 0x000e22000c1e1d00 */
[----:B------:R-:W-:-:S04]  /*4430*/  IADD3 R24, P1, R18, R22, RZ ;  /* 0x0000001612187210 */ /* 0x000fc80007f3e0ff */
[----:B------:R-:W-:Y:S01]  /*4440*/  IADD3.X R25, R19, R23, RZ, P1, !PT ;  /* 0x0000001713197210 */ /* 0x000fe20000ffe4ff */
[-C--:B0-----:R-:W-:Y:S02]  /*4450*/  FFMA.FTZ R13, R8, R15.reuse, R4 ;  /* 0x0000000f080d7223 */ /* 0x081fe40000010004 */
[-C--:B------:R-:W-:Y:S02]  /*4460*/  FFMA.FTZ R20, R9, R15.reuse, R3 ;  /* 0x0000000f09147223 */ /* 0x080fe40000010003 */
[-C--:B------:R-:W-:Y:S02]  /*4470*/  FFMA.FTZ R5, R10, R15.reuse, R2 ;  /* 0x0000000f0a057223 */ /* 0x080fe40000010002 */
[----:B------:R-:W-:Y:S02]  /*4480*/  FFMA.FTZ R0, R11, R15, R0 ;  /* 0x0000000f0b007223 */ /* 0x000fe40000010000 */
[----:B------:R-:W2:Y:S01]  /*4490*/  @!P0 LDG.E.128 R8, [R24.64] ;  /* 0x0000000818088981 */ /* 0x000ea2000c1e1d00 */
[----:B------:R-:W-:-:S02]  /*44a0*/  IADD3 R22, P0, R18, R24, RZ ;  /* 0x0000001812167210 */ /* 0x000fc40007f1e0ff */
[----:B------:R-:W-:Y:S01]  /*44b0*/  IADD3 R14, R14, 0x1, RZ ;  /* 0x000000010e0e7810 */ /* 0x000fe20007ffe0ff */
[----:B------:R0:W2:Y:S01]  /*44c0*/  LDS R15, [R6+0x14] ;  /* 0x00001400060f7984 */ /* 0x0000a20000000800 */
[----:B------:R-:W-:Y:S02]  /*44d0*/  IADD3 R17, R6, 0x14, RZ ;  /* 0x0000001406117810 */ /* 0x000fe40007ffe0ff */
[----:B------:R-:W-:Y:S02]  /*44e0*/  IADD3.X R23, R19, R25, RZ, P0, !PT ;  /* 0x0000001913177210 */ /* 0x000fe400007fe4ff */
[----:B------:R-:W-:Y:S02]  /*44f0*/  PLOP3.LUT P4, PT, PT, PT, PT, 0x8, 0x0 ;  /* 0x000000000000781c */ /* 0x000fe40003f8e170 */
[----:B------:R-:W-:Y:S02]  /*4500*/  IADD3 R14, R14, 0x1, RZ ;  /* 0x000000010e0e7810 */ /* 0x000fe40007ffe0ff */
[----:B0-----:R-:W-:Y:S01]  /*4510*/  IADD3 R6, R17, 0x14, RZ ;  /* 0x0000001411067810 */ /* 0x001fe20007ffe0ff */
[----:B--2---:R-:W-:-:S02]  /*4520*/  FFMA.FTZ R4, R8, R15, R13 ;  /* 0x0000000f08047223 */ /* 0x004fc4000001000d */
[-C--:B------:R-:W-:Y:S02]  /*4530*/  FFMA.FTZ R3, R9, R15.reuse, R20 ;  /* 0x0000000f09037223 */ /* 0x080fe40000010014 */
[-C--:B------:R-:W-:Y:S02]  /*4540*/  FFMA.FTZ R2, R10, R15.reuse, R5 ;  /* 0x0000000f0a027223 */ /* 0x080fe40000010005 */
[----:B------:R-:W-:Y:S02]  /*4550*/  FFMA.FTZ R0, R11, R15, R0 ;  /* 0x0000000f0b007223 */ /* 0x000fe40000010000 */
.L_x_376:
[----:B------:R-:W-:-:S13]  /*4560*/  ISETP.LT.OR P4, PT, R14, c[0x0][0x314], P4 ;  /* 0x0000c5000e007a0c */ /* 0x000fda0002781670 */
[----:B------:R-:W-:Y:S05]  /*4570*/  @!P4 BRA `(.L_x_373) ;  /* 0x000000a00000c947 */ /* 0x000fea0003800000 */
[----:B------:R-:W-:Y:S01]  /*4580*/  ISETP.GE.AND P0, PT, R7, R16, PT ;  /* 0x000000100700720c */ /* 0x000fe20003f06270 */
[----:B------:R-:W-:-:S12]  /*4590*/  BSSY B0, `(.L_x_377) ;  /* 0x0000003000007945 */ /* 0x000fd80003800000 */
[----:B------:R-:W-:Y:S05]  /*45a0*/  @P0 BRA `(.L_x_378) ;  /* 0x0000001000000947 */ /* 0x000fea0003800000 */
[----:B------:R0:W5:Y:S02]  /*45b0*/  LDG.E.128 R8, [R22.64] ;  /* 0x0000000816087981 */ /* 0x000164000c1e1d00 */
.L_x_378:
[----:B------:R-:W-:Y:S05]  /*45c0*/  BSYNC B0 ;  /* 0x0000000000007941 */ /* 0x000fea0003800000 */
.L_x_377:
[----:B------:R-:W1:Y:S02]  /*45d0*/  LDS R5, [R6] ;  /* 0x0000000006057984 */ /* 0x000e640000000800 */
[C---:B-1---5:R-:W-:Y:S02]  /*45e0*/  FFMA.FTZ R4, R5.reuse, R8, R4 ;  /* 0x0000000805047223 */ /* 0x062fe40000010004 */
[C---:B------:R-:W-:Y:S02]  /*45f0*/  FFMA.FTZ R3, R5.reuse, R9, R3 ;  /* 0x0000000905037223 */ /* 0x040fe40000010003 */
[C---:B------:R-:W-:Y:S02]  /*4600*/  FFMA.FTZ R2, R5.reuse, R10, R2 ;  /* 0x0000000a05027223 */ /* 0x040fe40000010002 */
[----:B------:R-:W-:Y:S02]  /*4610*/  FFMA.FTZ R0, R5, R11, R0 ;  /* 0x0000000b05007223 */ /* 0x000fe40000010000 */
.L_x_373:
[----:B------:R-:W-:Y:S02]  /*4620*/  IADD3 R7, R7, UR7, RZ ;  /* 0x0000000707077c10 */ /* 0x000fe4000fffe0ff */
[----:B------:R-:W-:-:S02]  /*4630*/  F2FP.PACK_AB R4, R3, R4 ;  /* 0x000000040304723e */ /* 0x000fc400000000ff */
[----:B------:R-:W-:Y:S02]  /*4640*/  ISETP.GE.AND P0, PT, R7, R12, PT ;  /* 0x0000000c0700720c */ /* 0x000fe40003f06270 */
[----:B------:R-:W-:-:S11]  /*4650*/  F2FP.PACK_AB R5, R0, R2 ;  /* 0x000000020005723e */ /* 0x000fd600000000ff */
[----:B------:R-:W-:Y:S05]  /*4660*/  @P0 EXIT ;  /* 0x000000000000094d */ /* 0x000fea0003800000 */
[----:B0-----:R-:W-:Y:S01]  /*4670*/  IMAD.MOV.U32 R6, RZ, RZ, c[0x0][0x1c0] ;  /* 0x00007000ff067624 */ /* 0x001fe200078e00ff */
        /* <DEDUP_REMOVED lines=72> */
        .weak           $__internal_7_$__cuda_sm20_div_s64
        .type           $__internal_7_$__cuda_sm20_div_s64,@function
        .size           $__internal_7_$__cuda_sm20_div_s64,(.L_x_8167 - $__internal_7_$__cuda_sm20_div_s64)
$__internal_7_$__cuda_sm20_div_s64:
        /* <DEDUP_REMOVED lines=83> */
[----:B------:R-:W-:Y:S05]  /*5030*/  RET.REL.NODEC R22 `(_ZN5flash32flash_fwd_splitkv_combine_kernelI23Flash_fwd_kernel_traitsILi128ELi64ELi128ELi4ELb0ELb0EN7cutlass6half_tE19Flash_kernel_traitsILi128ELi64ELi128ELi4ES3_EELi4ELi7ELb1EEEvNS_16Flash_fwd_paramsE) ;  /* 0xffffafc016007950 */ /* 0x000fea0003c3ffff */
.L_x_379:
        /* <DEDUP_REMOVED lines=12> */
.L_x_8167:


//--------------------- .text._ZN5flash32flash_fwd_splitkv_combine_kernelI23Flash_fwd_kernel_traitsILi128ELi64ELi128ELi4ELb0ELb0EN7cutlass6half_tE19Flash_kernel_traitsILi128ELi64ELi128ELi4ES3_EELi4ELi6ELb1EEEvNS_16Flash_fwd_paramsE --------------------------
	.section	.text._ZN5flash32flash_fwd_splitkv_combine_kernelI23Flash_fwd_kernel_traitsILi128ELi64ELi128ELi4ELb0ELb0EN7cutlass6half_tE19Flash_kernel_traitsILi128ELi64ELi128ELi4ES3_EELi4ELi6ELb1EEEvNS_16Flash_fwd_paramsE,"ax",@progbits
	.sectioninfo	@"SHI_REGISTERS=58"
	.align	128
        .global         _ZN5flash32flash_fwd_splitkv_combine_kernelI23Flash_fwd_kernel_traitsILi128ELi64ELi128ELi4ELb0ELb0EN7cutlass6half_tE19Flash_kernel_traitsILi128ELi64ELi128ELi4ES3_EELi4ELi6ELb1EEEvNS_16Flash_fwd_paramsE
        .type           _ZN5flash32flash_fwd_splitkv_combine_kernelI23Flash_fwd_kernel_traitsILi128ELi64ELi128ELi4ELb0ELb0EN7cutlass6half_tE19Flash_kernel_traitsILi128ELi64ELi128ELi4ES3_EELi4ELi6ELb1EEEvNS_16Flash_fwd_paramsE,@function
        .size           _ZN5flash32flash_fwd_splitkv_combine_kernelI23Flash_fwd_kernel_traitsILi128ELi64ELi128ELi4ELb0ELb0EN7cutlass6half_tE19Flash_kernel_traitsILi128ELi64ELi128ELi4ES3_EELi4ELi6ELb1EEEvNS_16Flash_fwd_paramsE,(.L_x_8168 - _ZN5flash32flash_fwd_splitkv_combine_kernelI23Flash_fwd_kernel_traitsILi128ELi64ELi128ELi4ELb0ELb0EN7cutlass6half_tE19Flash_kernel_traitsILi128ELi64ELi128ELi4ES3_EELi4ELi6ELb1EEEvNS_16Flash_fwd_paramsE)
        .other          _ZN5flash32flash_fwd_splitkv_combine_kernelI23Flash_fwd_kernel_traitsILi128ELi64ELi128ELi4ELb0ELb0EN7cutlass6half_tE19Flash_kernel_traitsILi128ELi64ELi128ELi4ES3_EELi4ELi6ELb1EEEvNS_16Flash_fwd_paramsE,@"STO_CUDA_ENTRY STV_DEFAULT"
_ZN5flash32flash_fwd_splitkv_combine_kernelI23Flash_fwd_kernel_traitsILi128ELi64ELi128ELi4ELb0ELb0EN7cutlass6half_tE19Flash_kernel_traitsILi128ELi64ELi128ELi4ES3_EELi4ELi6ELb1EEEvNS_16Flash_fwd_paramsE:
.text._ZN5flash32flash_fwd_splitkv_combine_kernelI23Flash_fwd_kernel_traitsILi128ELi64ELi128ELi4ELb0ELb0EN7cutlass6half_tE19Flash_kernel_traitsILi128ELi64ELi128ELi4ES3_EELi4ELi6ELb1EEEvNS_16Flash_fwd_paramsE:
        /* <DEDUP_REMOVED lines=23> */
[----:B------:R-:W-:Y:S05]  /*0170*/  CALL.REL.NOINC `($__internal_8_$__cuda_sm20_div_s64) ;  /* 0x0000462000007944 */ /* 0x000fea0003c00000 */
[----:B------:R-:W-:Y:S05]  /*0180*/  BRA `(.L_x_381) ;  /* 0x0000013000007947 */ /* 0x000fea0003800000 */
.L_x_380:
        /* <DEDUP_REMOVED lines=19> */
.L_x_381:
        /* <DEDUP_REMOVED lines=11> */
[----:B------:R-:W-:Y:S05]  /*0370*/  CALL.REL.NOINC `($__internal_8_$__cuda_sm20_div_s64) ;  /* 0x0000442000007944 */ /* 0x000fea0003c00000 */
[----:B------:R-:W-:Y:S02]  /*0380*/  MOV R32, R20 ;  /* 0x0000001400207202 */ /* 0x000fe40000000f00 */
[----:B------:R-:W-:Y:S01]  /*0390*/  MOV R33, R21 ;  /* 0x0000001500217202 */ /* 0x000fe20000000f00 */
[----:B------:R-:W-:Y:S05]  /*03a0*/  BRA `(.L_x_384) ;  /* 0x0000013000007947 */ /* 0x000fea0003800000 */
.L_x_383:
        /* <DEDUP_REMOVED lines=19> */
.L_x_384:
[----:B------:R-:W-:Y:S05]  /*04e0*/  BSYNC B0 ;  /* 0x0000000000007941 */ /* 0x000fea0003800000 */
.L_x_382:
        /* <DEDUP_REMOVED lines=42> */
.L_x_386:
        /* <DEDUP_REMOVED lines=19> */
.L_x_387:
[----:B------:R-:W-:Y:S05]  /*08c0*/  BSYNC B0 ;  /* 0x0000000000007941 */ /* 0x000fea0003800000 */
.L_x_385:
        /* <DEDUP_REMOVED lines=73> */
[----:B------:R-:W-:Y:S02]  /*0d60*/  MOV R40, R20 ;  /* 0x0000001400287202 */ /* 0x000fe40000000f00 */
[----:B------:R-:W-:Y:S01]  /*0d70*/  MOV R41, R21 ;  /* 0x0000001500297202 */ /* 0x000fe20000000f00 */
[----:B------:R-:W-:Y:S05]  /*0d80*/  BRA `(.L_x_390) ;  /* 0x0000013000007947 */ /* 0x000fea0003800000 */
.L_x_389:
        /* <DEDUP_REMOVED lines=19> */
.L_x_390:
[----:B------:R-:W-:Y:S05]  /*0ec0*/  BSYNC B0 ;  /* 0x0000000000007941 */ /* 0x000fea0003800000 */
.L_x_388:
        /* <DEDUP_REMOVED lines=41> */
.L_x_392:
        /* <DEDUP_REMOVED lines=19> */
.L_x_393:
[----:B------:R-:W-:Y:S05]  /*1290*/  BSYNC B0 ;  /* 0x0000000000007941 */ /* 0x000fea0003800000 */
.L_x_391:
        /* <DEDUP_REMOVED lines=236> */
[----:B------:R-:W-:Y:S05]  /*2160*/  CALL.REL.NOINC `($__internal_8_$__cuda_sm20_div_s64) ;  /* 0x0000263000007944 */ /* 0x000fea0003c00000 */
        /* <DEDUP_REMOVED lines=9> */
.L_x_398:
        /* <DEDUP_REMOVED lines=22> */
.L_x_399:
[----:B------:R-:W-:Y:S05]  /*2360*/  BSYNC B0 ;  /* 0x0000000000007941 */ /* 0x000fea0003800000 */
.L_x_397:
        /* <DEDUP_REMOVED lines=19> */
.L_x_401:
        /* <DEDUP_REMOVED lines=22> */
.L_x_402:
[----:B------:R-:W-:Y:S05]  /*2600*/  BSYNC B0 ;  /* 0x0000000000007941 */ /* 0x000fea0003800000 */
.L_x_400:
        /* <DEDUP_REMOVED lines=11> */
[----:B------:R-:W-:Y:S05]  /*26c0*/  CALL.REL.NOINC `($__internal_8_$__cuda_sm20_div_s64) ;  /* 0x000020d000007944 */ /* 0x000fea0003c00000 */
[----:B------:R-:W-:-:S04]  /*26d0*/  IADD3 R19, P0, RZ, -R20, RZ ;  /* 0x80000014ff137210 */ /* 0x000fc80007f1e0ff */
[----:B------:R-:W-:Y:S01]  /*26e0*/  IADD3.X R18, RZ, ~R21, RZ, P0, !PT ;  /* 0x80000015ff127210 */ /* 0x000fe200007fe4ff */
[----:B------:R-:W-:-:S04]  /*26f0*/  IMAD.WIDE.U32 R42, R5, R19, R42 ;  /* 0x00000013052a7225 */ /* 0x000fc800078e002a */
[----:B------:R-:W-:-:S04]  /*2700*/  IMAD R18, R18, R5, RZ ;  /* 0x0000000512127224 */ /* 0x000fc800078e02ff */
[----:B------:R-:W-:-:S05]  /*2710*/  IMAD R4, R4, R19, R18 ;  /* 0x0000001304047224 */ /* 0x000fca00078e0212 */
[----:B------:R-:W-:Y:S01]  /*2720*/  IADD3 R4, R43, R4, RZ ;  /* 0x000000042b047210 */ /* 0x000fe20007ffe0ff */
[----:B------:R-:W-:Y:S05]  /*2730*/  BRA `(.L_x_405) ;  /* 0x0000016000007947 */ /* 0x000fea0003800000 */
.L_x_404:
        /* <DEDUP_REMOVED lines=22> */
.L_x_405:
[----:B------:R-:W-:Y:S05]  /*28a0*/  BSYNC B0 ;  /* 0x0000000000007941 */ /* 0x000fea0003800000 */
.L_x_403:
        /* <DEDUP_REMOVED lines=38> */
[----:B------:R-:W-:Y:S05]  /*2b10*/  CALL.REL.NOINC `($__internal_8_$__cuda_sm20_div_s64) ;  /* 0x00001c8000007944 */ /* 0x000fea0003c00000 */
        /* <DEDUP_REMOVED lines=12> */
.L_x_407:
        /* <DEDUP_REMOVED lines=23> */
.L_x_408:
[----:B------:R-:W-:Y:S05]  /*2d50*/  BSYNC B0 ;  /* 0x0000000000007941 */ /* 0x000fea0003800000 */
.L_x_406:
        /* <DEDUP_REMOVED lines=18> */
.L_x_410:
        /* <DEDUP_REMOVED lines=22> */
.L_x_411:
[----:B------:R-:W-:Y:S05]  /*2fe0*/  BSYNC B0 ;  /* 0x0000000000007941 */ /* 0x000fea0003800000 */
.L_x_409:
        /* <DEDUP_REMOVED lines=22> */
.L_x_413:
        /* <DEDUP_REMOVED lines=23> */
.L_x_414:
[----:B------:R-:W-:Y:S05]  /*32c0*/  BSYNC B0 ;  /* 0x0000000000007941 */ /* 0x000fea0003800000 */
.L_x_412:
        /* <DEDUP_REMOVED lines=38> */
.L_x_416:
        /* <DEDUP_REMOVED lines=23> */
.L_x_417:
[----:B------:R-:W-:Y:S05]  /*36a0*/  BSYNC B0 ;  /* 0x0000000000007941 */ /* 0x000fea0003800000 */
.L_x_415:
        /* <DEDUP_REMOVED lines=29> */
.L_x_419:
        /* <DEDUP_REMOVED lines=23> */
.L_x_420:
[----:B------:R-:W-:Y:S05]  /*39f0*/  BSYNC B0 ;  /* 0x0000000000007941 */ /* 0x000fea0003800000 */
.L_x_418:
        /* <DEDUP_REMOVED lines=20> */
.L_x_396:
[----:B------:R-:W-:-:S04]  /*3b40*/  LEA R2, P0, R38, c[0x0][0x200], 0x2 ;  /* 0x0000800026027a11 */ /* 0x000fc800078010ff */
[----:B------:R-:W-:-:S05]  /*3b50*/  LEA.HI.X R3, R38, c[0x0][0x204], R39, 0x2, P0 ;  /* 0x0000810026037a11 */ /* 0x000fca00000f1427 */
[----:B------:R0:W-:Y:S04]  /*3b60*/  STG.E [R2.64], R32 ;  /* 0x0000002002007986 */ /* 0x0001e8000c10190a */
.L_x_395:
[----:B------:R-:W-:Y:S05]  /*3b70*/  BSYNC B1 ;  /* 0x0000000000017941 */ /* 0x000fea0003800000 */
.L_x_394:
[C---:B------:R-:W-:Y:S01]  /*3b80*/  ISETP.GE.OR P0, PT, R36.reuse, c[0x0][0x314], P2 ;  /* 0x0000c50024007a0c */ /* 0x040fe20001706670 */
[----:B------:R-:W-:Y:S01]  /*3b90*/  IMAD.MOV.U32 R13, RZ, RZ, c[0x0][0x314] ;  /* 0x0000c500ff0d7624 */ /* 0x000fe200078e00ff */
[C---:B------:R-:W-:Y:S01]  /*3ba0*/  IADD3 R0, R36.reuse, 0x20, RZ ;  /* 0x0000002024007810 */ /* 0x040fe20007ffe0ff */
[----:B------:R-:W-:Y:S01]  /*3bb0*/  IMAD.SHL.U32 R36, R36, 0x4, RZ ;  /* 0x0000000424247824 */ /* 0x000fe200078e00ff */
[----:B0-----:R-:W-:Y:S02]  /*3bc0*/  MOV R4, RZ ;  /* 0x000000ff00047202 */ /* 0x001fe40000000f00 */
[----:B------:R-:W-:Y:S01]  /*3bd0*/  ISETP.GE.OR P2, PT, R0, c[0x0][0x314], P2 ;  /* 0x0000c50000007a0c */ /* 0x000fe20001746670 */
[----:B------:R-:W-:-:S06]  /*3be0*/  HFMA2.MMA R0, -RZ, RZ, 0, 0 ;  /* 0x00000000ff007435 */ /* 0x000fcc00000001ff */
[----:B------:R-:W-:-:S04]  /*3bf0*/  @!P0 FADD.FTZ R3, -R32, R33 ;  /* 0x0000002120038221 */ /* 0x000fc80000010100 */
[----:B------:R-:W-:Y:S02]  /*3c00*/  @!P0 FMUL.FTZ R3, R3, 1.4426950216293334961 ;  /* 0x3fb8aa3b03038820 */ /* 0x000fe40000410000 */
[----:B------:R-:W-:Y:S02]  /*3c10*/  @!P2 FADD.FTZ R32, -R32, R34 ;  /* 0x000000222020a221 */ /* 0x000fe40000010100 */
[----:B------:R-:W0:Y:S02]  /*3c20*/  @!P0 MUFU.EX2 R6, R3 ;  /* 0x0000000300068308 */ /* 0x000e240000000800 */
[----:B------:R-:W-:-:S06]  /*3c30*/  @!P2 FMUL.FTZ R8, R32, 1.4426950216293334961 ;  /* 0x3fb8aa3b2008a820 */ /* 0x000fcc0000410000 */
[----:B------:R-:W1:Y:S01]  /*3c40*/  @!P2 MUFU.EX2 R8, R8 ;  /* 0x000000080008a308 */ /* 0x000e620000000800 */
[----:B0-----:R0:W-:Y:S01]  /*3c50*/  @!P0 STS [R27.X4], R6 ;  /* 0x000000061b008388 */ /* 0x0011e20000004800 */
[----:B------:R-:W-:Y:S01]  /*3c60*/  ISETP.GE.AND P0, PT, R13, 0x1, PT ;  /* 0x000000010d00780c */ /* 0x000fe20003f06270 */
[----:B------:R-:W-:Y:S02]  /*3c70*/  CS2R R2, SRZ ;  /* 0x0000000000027805 */ /* 0x000fe4000001ff00 */
[----:B-1----:R0:W-:Y:S04]  /*3c80*/  @!P2 STS [R27.X4+0x280], R8 ;  /* 0x000280081b00a388 */ /* 0x0021e80000004800 */
        /* <DEDUP_REMOVED lines=25> */
.L_x_423:
        /* <DEDUP_REMOVED lines=37> */
.L_x_422:
        /* <DEDUP_REMOVED lines=25> */
.L_x_424:
[----:B------:R-:W-:-:S13]  /*4200*/  ISETP.LT.OR P4, PT, R14, c[0x0][0x314], P4 ;  /* 0x0000c5000e007a0c */ /* 0x000fda0002781670 */
[----:B------:R-:W-:Y:S05]  /*4210*/  @!P4 BRA `(.L_x_421) ;  /* 0x000000a00000c947 */ /* 0x000fea0003800000 */
[----:B------:R-:W-:Y:S01]  /*4220*/  ISETP.GE.AND P0, PT, R7, R16, PT ;  /* 0x000000100700720c */ /* 0x000fe20003f06270 */
[----:B------:R-:W-:-:S12]  /*4230*/  BSSY B0, `(.L_x_425) ;  /* 0x0000003000007945 */ /* 0x000fd80003800000 */
[----:B------:R-:W-:Y:S05]  /*4240*/  @P0 BRA `(.L_x_426) ;  /* 0x0000001000000947 */ /* 0x000fea0003800000 */
[----:B------:R0:W5:Y:S02]  /*4250*/  LDG.E.128 R8, [R22.64] ;  /* 0x0000000a16087981 */ /* 0x000164000c1e1d00 */
.L_x_426:
[----:B------:R-:W-:Y:S05]  /*4260*/  BSYNC B0 ;  /* 0x0000000000007941 */ /* 0x000fea0003800000 */
.L_x_425:
[----:B------:R-:W1:Y:S02]  /*4270*/  LDS R5, [R6] ;  /* 0x0000000006057984 */ /* 0x000e640000000800 */
[C---:B-1---5:R-:W-:Y:S02]  /*4280*/  FFMA.FTZ R4, R5.reuse, R8, R4 ;  /* 0x0000000805047223 */ /* 0x062fe40000010004 */
[C---:B------:R-:W-:Y:S02]  /*4290*/  FFMA.FTZ R3, R5.reuse, R9, R3 ;  /* 0x0000000905037223 */ /* 0x040fe40000010003 */
[C---:B------:R-:W-:Y:S02]  /*42a0*/  FFMA.FTZ R2, R5.reuse, R10, R2 ;  /* 0x0000000a05027223 */ /* 0x040fe40000010002 */
[----:B------:R-:W-:Y:S02]  /*42b0*/  FFMA.FTZ R0, R5, R11, R0 ;  /* 0x0000000b05007223 */ /* 0x000fe40000010000 */
.L_x_421:
        /* <DEDUP_REMOVED lines=78> */
        .weak           $__internal_8_$__cuda_sm20_div_s64
        .type           $__internal_8_$__cuda_sm20_div_s64,@function
        .size           $__internal_8_$__cuda_sm20_div_s64,(.L_x_8168 - $__internal_8_$__cuda_sm20_div_s64)
$__internal_8_$__cuda_sm20_div_s64:
        /* <DEDUP_REMOVED lines=83> */
[----:B------:R-:W-:Y:S05]  /*4cd0*/  RET.REL.NODEC R22 `(_ZN5flash32flash_fwd_splitkv_combine_kernelI23Flash_fwd_kernel_traitsILi128ELi64ELi128ELi4ELb0ELb0EN7cutlass6half_tE19Flash_kernel_traitsILi128ELi64ELi128ELi4ES3_EELi4ELi6ELb1EEEvNS_16Flash_fwd_paramsE) ;  /* 0xffffb32016007950 */ /* 0x000fea0003c3ffff */
.L_x_427:
        /* <DEDUP_REMOVED lines=10> */
.L_x_8168:


//--------------------- .text._ZN5flash32flash_fwd_splitkv_combine_kernelI23Flash_fwd_kernel_traitsILi128ELi64ELi128ELi4ELb0ELb0EN7cutlass6half_tE19Flash_kernel_traitsILi128ELi64ELi128ELi4ES3_EELi4ELi5ELb1EEEvNS_16Flash_fwd_paramsE --------------------------
	.section	.text._ZN5flash32flash_fwd_splitkv_combine_kernelI23Flash_fwd_kernel_traitsILi128ELi64ELi128ELi4ELb0ELb0EN7cutlass6half_tE19Flash_kernel_traitsILi128ELi64ELi128ELi4ES3_EELi4ELi5ELb1EEEvNS_16Flash_fwd_paramsE,"ax",@progbits
	.sectioninfo	@"SHI_REGISTERS=52"
	.align	128
        .global         _ZN5flash32flash_fwd_splitkv_combine_kernelI23Flash_fwd_kernel_traitsILi128ELi64ELi128ELi4ELb0ELb0EN7cutlass6half_tE19Flash_kernel_traitsILi128ELi64ELi128ELi4ES3_EELi4ELi5ELb1EEEvNS_16Flash_fwd_paramsE
        .type           _ZN5flash32flash_fwd_splitkv_combine_kernelI23Flash_fwd_kernel_traitsILi128ELi64ELi128ELi4ELb0ELb0EN7cutlass6half_tE19Flash_kernel_traitsILi128ELi64ELi128ELi4ES3_EELi4ELi5ELb1EEEvNS_16Flash_fwd_paramsE,@function
        .size           _ZN5flash32flash_fwd_splitkv_combine_kernelI23Flash_fwd_kernel_traitsILi128ELi64ELi128ELi4ELb0ELb0EN7cutlass6half_tE19Flash_kernel_traitsILi128ELi64ELi128ELi4ES3_EELi4ELi5ELb1EEEvNS_16Flash_fwd_paramsE,(.L_x_8169 - _ZN5flash32flash_fwd_splitkv_combine_kernelI23Flash_fwd_kernel_traitsILi128ELi64ELi128ELi4ELb0ELb0EN7cutlass6half_tE19Flash_kernel_traitsILi128ELi64ELi128ELi4ES3_EELi4ELi5ELb1EEEvNS_16Flash_fwd_paramsE)
        .other          _ZN5flash32flash_fwd_splitkv_combine_kernelI23Flash_fwd_kernel_traitsILi128ELi64ELi128ELi4ELb0ELb0EN7cutlass6half_tE19Flash_kernel_traitsILi128ELi64ELi128ELi4ES3_EELi4ELi5ELb1EEEvNS_16Flash_fwd_paramsE,@"STO_CUDA_ENTRY STV_DEFAULT"
_ZN5flash32flash_fwd_splitkv_combine_kernelI23Flash_fwd_kernel_traitsILi128ELi64ELi128ELi4ELb0ELb0EN7cutlass6half_tE19Flash_kernel_traitsILi128ELi64ELi128ELi4ES3_EELi4ELi5ELb1EEEvNS_16Flash_fwd_paramsE:
.text._ZN5flash32flash_fwd_splitkv_combine_kernelI23Flash_fwd_kernel_traitsILi128ELi64ELi128ELi4ELb0ELb0EN7cutlass6half_tE19Flash_kernel_traitsILi128ELi64ELi128ELi4ES3_EELi4ELi5ELb1EEEvNS_16Flash_fwd_paramsE:
        /* <DEDUP_REMOVED lines=23> */
[----:B------:R-:W-:Y:S05]  /*0170*/  CALL.REL.NOINC `($__internal_9_$__cuda_sm20_div_s64) ;  /* 0x0000458000007944 */ /* 0x000fea0003c00000 */
[----:B------:R-:W-:Y:S05]  /*0180*/  BRA `(.L_x_429) ;  /* 0x0000013000007947 */ /* 0x000fea0003800000 */
.L_x_428:
        /* <DEDUP_REMOVED lines=19> */
.L_x_429:
        /* <DEDUP_REMOVED lines=12> */
[----:B------:R-:W-:Y:S05]  /*0380*/  CALL.REL.NOINC `($__internal_9_$__cuda_sm20_div_s64) ;  /* 0x0000437000007944 */ /* 0x000fea0003c00000 */
[----:B------:R-:W-:Y:S02]  /*0390*/  MOV R28, R20 ;  /* 0x00000014001c7202 */ /* 0x000fe40000000f00 */
[----:B------:R-:W-:Y:S01]  /*03a0*/  MOV R29, R21 ;  /* 0x00000015001d7202 */ /* 0x000fe20000000f00 */
[----:B------:R-:W-:Y:S05]  /*03b0*/  BRA `(.L_x_432) ;  /* 0x0000013000007947 */ /* 0x000fea0003800000 */
.L_x_431:
        /* <DEDUP_REMOVED lines=19> */
.L_x_432:
[----:B------:R-:W-:Y:S05]  /*04f0*/  BSYNC B0 ;  /* 0x0000000000007941 */ /* 0x000fea0003800000 */
.L_x_430:
        /* <DEDUP_REMOVED lines=43> */
.L_x_434:
        /* <DEDUP_REMOVED lines=19> */
.L_x_435:
[----:B------:R-:W-:Y:S05]  /*08e0*/  BSYNC B0 ;  /* 0x0000000000007941 */ /* 0x000fea0003800000 */
.L_x_433:
        /* <DEDUP_REMOVED lines=74> */
[----:B------:R-:W-:Y:S02]  /*0d90*/  MOV R32, R20 ;  /* 0x0000001400207202 */ /* 0x000fe40000000f00 */
[----:B------:R-:W-:Y:S01]  /*0da0*/  MOV R33, R21 ;  /* 0x0000001500217202 */ /* 0x000fe20000000f00 */
[----:B------:R-:W-:Y:S05]  /*0db0*/  BRA `(.L_x_438) ;  /* 0x0000013000007947 */ /* 0x000fea0003800000 */
.L_x_437:
        /* <DEDUP_REMOVED lines=19> */
.L_x_438:
[----:B------:R-:W-:Y:S05]  /*0ef0*/  BSYNC B0 ;  /* 0x0000000000007941 */ /* 0x000fea0003800000 */
.L_x_436:
        /* <DEDUP_REMOVED lines=42> */
.L_x_440:
        /* <DEDUP_REMOVED lines=19> */
.L_x_441:
[----:B------:R-:W-:Y:S05]  /*12d0*/  BSYNC B0 ;  /* 0x0000000000007941 */ /* 0x000fea0003800000 */
.L_x_439:
        /* <DEDUP_REMOVED lines=131> */
.L_x_443:
[----:B------:R-:W-:Y:S05]  /*1b10*/  BSYNC B0 ;  /* 0x0000000000007941 */ /* 0x000fea0003800000 */
.L_x_442:
        /* <DEDUP_REMOVED lines=99> */
.L_x_448:
        /* <DEDUP_REMOVED lines=22> */
.L_x_449:
[----:B------:R-:W-:Y:S05]  /*22b0*/  BSYNC B0 ;  /* 0x0000000000007941 */ /* 0x000fea0003800000 */
.L_x_447:
[----:B------:R-:W-:Y:S01]  /*22c0*/  LOP3.LUT R19, R17, R0, RZ, 0xfc, !PT ;  /* 0x0000000011137212 */ /* 0x000fe200078efcff */
[----:B------:R-:W-:Y:S03]  /*22d0*/  BSSY B0, `(.L_x_450) ;  /* 0x0000028000007945 */ /* 0x000fe60003800000 */
[----:B------:R-:W-:-:S13]  /*22e0*/  ISETP.NE.U32.AND P0, PT, R19, RZ, PT ;  /* 0x000000ff1300720c */ /* 0x000fda0003f05070 */
[----:B------:R-:W-:Y:S05]  /*22f0*/  @!P0 BRA `(.L_x_451) ;  /* 0x000000f000008947 */ /* 0x000fea0003800000 */
[----:B------:R-:W-:Y:S01]  /*2300*/  IMAD.MOV.U32 R24, RZ, RZ, R30 ;  /* 0x000000ffff187224 */ /* 0x000fe200078e001e */
[----:B------:R-:W-:Y:S02]  /*2310*/  MOV R23, R0 ;  /* 0x0000000000177202 */ /* 0x000fe40000000f00 */
[----:B------:R-:W-:Y:S02]  /*2320*/  MOV R22, 0x2340 ;  /* 0x0000234000167802 */ /* 0x000fe40000000f00 */
[----:B------:R-:W-:Y:S05]  /*2330*/  CALL.REL.NOINC `($__internal_9_$__cuda_sm20_div_s64) ;  /* 0x000023c000007944 */ /* 0x000fea0003c00000 */
        /* <DEDUP_REMOVED lines=11> */
.L_x_451:
        /* <DEDUP_REMOVED lines=22> */
.L_x_452:
[----:B------:R-:W-:Y:S05]  /*2550*/  BSYNC B0 ;  /* 0x0000000000007941 */ /* 0x000fea0003800000 */
.L_x_450:
        /* <DEDUP_REMOVED lines=11> */
[----:B------:R-:W-:Y:S05]  /*2610*/  CALL.REL.NOINC `($__internal_9_$__cuda_sm20_div_s64) ;  /* 0x000020e000007944 */ /* 0x000fea0003c00000 */
[----:B------:R-:W-:-:S04]  /*2620*/  IADD3 R17, P0, RZ, -R20, RZ ;  /* 0x80000014ff117210 */ /* 0x000fc80007f1e0ff */
[----:B------:R-:W-:Y:S01]  /*2630*/  IADD3.X R18, RZ, ~R21, RZ, P0, !PT ;  /* 0x80000015ff127210 */ /* 0x000fe200007fe4ff */
[----:B------:R-:W-:-:S04]  /*2640*/  IMAD.WIDE.U32 R36, R5, R17, R36 ;  /* 0x0000001105247225 */ /* 0x000fc800078e0024 */
[----:B------:R-:W-:-:S04]  /*2650*/  IMAD R18, R18, R5, RZ ;  /* 0x0000000512127224 */ /* 0x000fc800078e02ff */
[----:B------:R-:W-:-:S05]  /*2660*/  IMAD R4, R4, R17, R18 ;  /* 0x0000001104047224 */ /* 0x000fca00078e0212 */
[----:B------:R-:W-:Y:S01]  /*2670*/  IADD3 R4, R37, R4, RZ ;  /* 0x0000000425047210 */ /* 0x000fe20007ffe0ff */
[----:B------:R-:W-:Y:S05]  /*2680*/  BRA `(.L_x_455) ;  /* 0x0000016000007947 */ /* 0x000fea0003800000 */
.L_x_454:
        /* <DEDUP_REMOVED lines=22> */
.L_x_455:
[----:B------:R-:W-:Y:S05]  /*27f0*/  BSYNC B0 ;  /* 0x0000000000007941 */ /* 0x000fea0003800000 */
.L_x_453:
        /* <DEDUP_REMOVED lines=38> */
[----:B------:R-:W-:Y:S05]  /*2a60*/  CALL.REL.NOINC `($__internal_9_$__cuda_sm20_div_s64) ;  /* 0x00001c9000007944 */ /* 0x000fea0003c00000 */
        /* <DEDUP_REMOVED lines=12> */
.L_x_457:
        /* <DEDUP_REMOVED lines=23> */
.L_x_458:
[----:B------:R-:W-:Y:S05]  /*2ca0*/  BSYNC B0 ;  /* 0x0000000000007941 */ /* 0x000fea0003800000 */
.L_x_456:
        /* <DEDUP_REMOVED lines=19> */
.L_x_460:
        /* <DEDUP_REMOVED lines=22> */
.L_x_461:
[----:B------:R-:W-:Y:S05]  /*2f40*/  BSYNC B0 ;  /* 0x0000000000007941 */ /* 0x000fea0003800000 */
.L_x_459:
        /* <DEDUP_REMOVED lines=20> */
.L_x_463:
        /* <DEDUP_REMOVED lines=23> */
.L_x_464:
[----:B------:R-:W-:Y:S05]  /*3200*/  BSYNC B0 ;  /* 0x0000000000007941 */ /* 0x000fea0003800000 */
.L_x_462:
        /* <DEDUP_REMOVED lines=25> */
[----:B------:R-:W-:Y:S05]  /*33a0*/  CALL.REL.NOINC `($__internal_9_$__cuda_sm20_div_s64) ;  /* 0x0000135000007944 */ /* 0x000fea0003c00000 */
        /* <DEDUP_REMOVED lines=12> */
.L_x_466:
        /* <DEDUP_REMOVED lines=23> */
.L_x_467:
[----:B------:R-:W-:Y:S05]  /*35e0*/  BSYNC B0 ;  /* 0x0000000000007941 */ /* 0x000fea0003800000 */
.L_x_465:
        /* <DEDUP_REMOVED lines=29> */
.L_x_469:
        /* <DEDUP_REMOVED lines=23> */
.L_x_470:
[----:B------:R-:W-:Y:S05]  /*3930*/  BSYNC B0 ;  /* 0x0000000000007941 */ /* 0x000fea0003800000 */
.L_x_468:
        /* <DEDUP_REMOVED lines=20> */
.L_x_446:
[----:B------:R-:W-:-:S04]  /*3a80*/  LEA R2, P0, R36, c[0x0][0x200], 0x2 ;  /* 0x0000800024027a11 */ /* 0x000fc800078010ff */
[----:B------:R-:W-:-:S05]  /*3a90*/  LEA.HI.X R3, R36, c[0x0][0x204], R37, 0x2, P0 ;  /* 0x0000810024037a11 */ /* 0x000fca00000f1425 */
[----:B------:R0:W-:Y:S04]  /*3aa0*/  STG.E [R2.64], R28 ;  /* 0x0000001c02007986 */ /* 0x0001e8000c10190a */
.L_x_445:
[----:B------:R-:W-:Y:S05]  /*3ab0*/  BSYNC B1 ;  /* 0x0000000000017941 */ /* 0x000fea0003800000 */
.L_x_444:
[----:B------:R-:W1:Y:S01]  /*3ac0*/  S2R R0, SR_TID.X ;  /* 0x0000000000007919 */ /* 0x000e620000002100 */
[----:B------:R-:W-:Y:S02]  /*3ad0*/  IMAD.MOV.U32 R13, RZ, RZ, c[0x0][0x314] ;  /* 0x0000c500ff0d7624 */ /* 0x000fe400078e00ff */
[----:B------:R-:W-:Y:S01]  /*3ae0*/  IMAD.MOV.U32 R4, RZ, RZ, RZ ;  /* 0x000000ffff047224 */ /* 0x000fe200078e00ff */
        /* <DEDUP_REMOVED lines=9> */
[----:B------:R-:W-:-:S12]  /*3b80*/  HFMA2.MMA R0, -RZ, RZ, 0, 0 ;  /* 0x00000000ff007435 */ /* 0x000fd800000001ff */
[----:B------:R-:W-:Y:S02]  /*3b90*/  @P0 FADD.FTZ R5, -R28, R29 ;  /* 0x0000001d1c050221 */ /* 0x000fe40000010100 */
[----:B------:R-:W-:Y:S02]  /*3ba0*/  @P0 IMAD R6, R17, 0x5, R12 ;  /* 0x0000000511060824 */ /* 0x000fe400078e020c */
[----:B------:R-:W-:-:S06]  /*3bb0*/  @P0 FMUL.FTZ R5, R5, 1.4426950216293334961 ;  /* 0x3fb8aa3b05050820 */ /* 0x000fcc0000410000 */
[----:B------:R-:W0:Y:S02]  /*3bc0*/  @P0 MUFU.EX2 R5, R5 ;  /* 0x0000000500050308 */ /* 0x000e240000000800 */
[----:B0-----:R0:W-:Y:S04]  /*3bd0*/  @P0 STS [R6.X4], R5 ;  /* 0x0000000506000388 */ /* 0x0011e80000004800 */
[----:B------:R-:W-:Y:S01]  /*3be0*/  BAR.SYNC.DEFER_BLOCKING 0x0 ;  /* 0x0000000000007b1d */ /* 0x000fe20000010000 */
[----:B------:R-:W-:-:S13]  /*3bf0*/  ISETP.GE.AND P0, PT, R13, 0x1, PT ;  /* 0x000000010d00780c */ /* 0x000fda0003f06270 */
[----:B------:R-:W-:Y:S05]  /*3c00*/  @!P0 BRA `(.L_x_471) ;  /* 0x0000061000008947 */ /* 0x000fea0003800000 */
[----:B------:R-:W-:Y:S01]  /*3c10*/  ULDC UR5, c[0x0][0x22c] ;  /* 0x00008b0000057ab9 */ /* 0x000fe20000000800 */
[C---:B------:R-:W-:Y:S01]  /*3c20*/  IMAD R23, R12.reuse, 0x80, R16 ;  /* 0x000000800c177824 */ /* 0x040fe200078e0210 */
[----:B------:R-:W-:Y:S01]  /*3c30*/  UIMAD UR5, UR8, UR5, URZ ;  /* 0x00000005080572a4 */ /* 0x000fe2000f8e023f */
[----:B------:R-:W-:Y:S01]  /*3c40*/  ISETP.GT.AND P1, PT, R13, 0x3, PT ;  /* 0x000000030d00780c */ /* 0x000fe20003f24270 */
[C---:B------:R-:W-:Y:S01]  /*3c50*/  IMAD R18, R7.reuse, c[0x0][0x22c], RZ ;  /* 0x00008b0007127a24 */ /* 0x040fe200078e02ff */
[----:B------:R-:W-:Y:S01]  /*3c60*/  PLOP3.LUT P4, PT, PT, PT, PT, 0x80, 0x0 ;  /* 0x000000000000781c */ /* 0x000fe20003f8f070 */
[----:B------:R-:W-:Y:S01]  /*3c70*/  USHF.R.S32.HI UR4, URZ, 0x1f, UR5 ;  /* 0x0000001f3f047899 */ /* 0x000fe20008011405 */
[----:B------:R-:W-:Y:S01]  /*3c80*/  IADD3 R15, R7, -UR8, RZ ;  /* 0x80000008070f7c10 */ /* 0x000fe2000fffe0ff */
[----:B0-----:R-:W-:Y:S01]  /*3c90*/  IMAD.SHL.U32 R6, R12, 0x4, RZ ;  /* 0x000000040c067824 */ /* 0x001fe200078e00ff */
[C---:B------:R-:W-:Y:S01]  /*3ca0*/  IADD3 R0, P0, R23.reuse, UR5, RZ ;  /* 0x0000000517007c10 */ /* 0x040fe2000ff1e0ff */
[----:B------:R-:W-:Y:S01]  /*3cb0*/  IMAD.MOV.U32 R14, RZ, RZ, RZ ;  /* 0x000000ffff0e7224 */ /* 0x000fe200078e00ff */
[----:B------:R-:W-:Y:S01]  /*3cc0*/  CS2R R8, SRZ ;  /* 0x0000000000087805 */ /* 0x000fe2000001ff00 */
[----:B------:R-:W-:Y:S01]  /*3cd0*/  CS2R R10, SRZ ;  /* 0x00000000000a7805 */ /* 0x000fe2000001ff00 */
[----:B------:R-:W-:Y:S01]  /*3ce0*/  LEA.HI.X.SX32 R23, R23, UR4, 0x1, P0 ;  /* 0x0000000417177c11 */ /* 0x000fe200080f0eff */
[----:B------:R-:W-:Y:S01]  /*3cf0*/  IMAD.WIDE R18, R18, 0x4, RZ ;  /* 0x0000000412127825 */ /* 0x000fe200078e02ff */
[----:B------:R-:W-:-:S04]  /*3d00*/  LEA R22, P0, R0, c[0x0][0x1d8], 0x2 ;  /* 0x0000760000167a11 */ /* 0x000fc800078010ff */
[----:B------:R-:W-:Y:S01]  /*3d10*/  LEA.HI.X R23, R0, c[0x0][0x1dc], R23, 0x2, P0 ;  /* 0x0000770000177a11 */ /* 0x000fe200000f1417 */
[----:B------:R-:W-:Y:S01]  /*3d20*/  IMAD.MOV.U32 R0, RZ, RZ, RZ ;  /* 0x000000ffff007224 */ /* 0x000fe200078e00ff */
[----:B------:R-:W-:Y:S05]  /*3d30*/  @!P1 BRA `(.L_x_472) ;  /* 0x0000029000009947 */ /* 0x000fea0003800000 */
[----:B------:R-:W-:Y:S02]  /*3d40*/  PLOP3.LUT P4, PT, PT, PT, PT, 0x8, 0x0 ;  /* 0x000000000000781c */ /* 0x000fe40003f8e170 */
[CC--:B------:R-:W-:Y:S02]  /*3d50*/  ISETP.GE.AND P3, PT, R12.reuse, R15.reuse, PT ;  /* 0x0000000f0c00720c */ /* 0x0c0fe40003f66270 */
[----:B------:R-:W-:Y:S02]  /*3d60*/  ISETP.GE.AND P0, PT, R12, R15, PT ;  /* 0x0000000f0c00720c */ /* 0x000fe40003f06270 */
[----:B------:R-:W-:-:S09]  /*3d70*/  IADD3 R13, R13, -0x3, RZ ;  /* 0xfffffffd0d0d7810 */ /* 0x000fd20007ffe0ff */
.L_x_473:
        /* <DEDUP_REMOVED lines=37> */
.L_x_472:
        /* <DEDUP_REMOVED lines=25> */
.L_x_474:
[----:B------:R-:W-:-:S13]  /*4160*/  ISETP.LT.OR P4, PT, R14, c[0x0][0x314], P4 ;  /* 0x0000c5000e007a0c */ /* 0x000fda0002781670 */
[----:B------:R-:W-:Y:S05]  /*4170*/  @!P4 BRA `(.L_x_471) ;  /* 0x000000a00000c947 */ /* 0x000fea0003800000 */
[----:B------:R-:W-:Y:S01]  /*4180*/  ISETP.GE.AND P0, PT, R12, R15, PT ;  /* 0x0000000f0c00720c */ /* 0x000fe20003f06270 */
[----:B------:R-:W-:-:S12]  /*4190*/  BSSY B0, `(.L_x_475) ;  /* 0x0000003000007945 */ /* 0x000fd80003800000 */
[----:B------:R-:W-:Y:S05]  /*41a0*/  @P0 BRA `(.L_x_476) ;  /* 0x0000001000000947 */ /* 0x000fea0003800000 */
[----:B------:R0:W5:Y:S02]  /*41b0*/  LDG.E.128 R8, [R22.64] ;  /* 0x0000000a16087981 */ /* 0x000164000c1e1d00 */
.L_x_476:
[----:B------:R-:W-:Y:S05]  /*41c0*/  BSYNC B0 ;  /* 0x0000000000007941 */ /* 0x000fea0003800000 */
.L_x_475:
[----:B------:R-:W1:Y:S02]  /*41d0*/  LDS R5, [R6] ;  /* 0x0000000006057984 */ /* 0x000e640000000800 */
[C---:B-1---5:R-:W-:Y:S02]  /*41e0*/  FFMA.FTZ R4, R5.reuse, R8, R4 ;  /* 0x0000000805047223 */ /* 0x062fe40000010004 */
[C---:B------:R-:W-:Y:S02]  /*41f0*/  FFMA.FTZ R3, R5.reuse, R9, R3 ;  /* 0x0000000905037223 */ /* 0x040fe40000010003 */
[C---:B------:R-:W-:Y:S02]  /*4200*/  FFMA.FTZ R2, R5.reuse, R10, R2 ;  /* 0x0000000a05027223 */ /* 0x040fe40000010002 */
[----:B------:R-:W-:Y:S02]  /*4210*/  FFMA.FTZ R0, R5, R11, R0 ;  /* 0x0000000b05007223 */ /* 0x000fe40000010000 */
.L_x_471:
[----:B------:R-:W-:Y:S02]  /*4220*/  IADD3 R12, R12, UR8, RZ ;  /* 0x000000080c0c7c10 */ /* 0x000fe4000fffe0ff */
[----:B------:R-:W-:-:S02]  /*4230*/  F2FP.PACK_AB R4, R3, R4 ;  /* 0x000000040304723e */ /* 0x000fc400000000ff */
[----:B------:R-:W-:Y:S02]  /*4240*/  ISETP.GE.AND P0, PT, R12, R7, PT ;  /* 0x000000070c00720c */ /* 0x000fe40003f06270 */
[----:B0-----:R-:W-:-:S11]  /*4250*/  F2FP.PACK_AB R5, R0, R2 ;  /* 0x000000020005723e */ /* 0x001fd600000000ff */
        /* <DEDUP_REMOVED lines=74> */
        .weak           $__internal_9_$__cuda_sm20_div_s64
        .type           $__internal_9_$__cuda_sm20_div_s64,@function
        .size           $__internal_9_$__cuda_sm20_div_s64,(.L_x_8169 - $__internal_9_$__cuda_sm20_div_s64)
$__internal_9_$__cuda_sm20_div_s64:
        /* <DEDUP_REMOVED lines=83> */
[----:B------:R-:W-:Y:S06]  /*4c30*/  RET.REL.NODEC R26 `(_ZN5flash32flash_fwd_splitkv_combine_kernelI23Flash_fwd_kernel_traitsILi128ELi64ELi128ELi4ELb0ELb0EN7cutlass6half_tE19Flash_kernel_traitsILi128ELi64ELi128ELi4ES3_EELi4ELi5ELb1EEEvNS_16Flash_fwd_paramsE) ;  /* 0xffffb3c01a007950 */ /* 0x000fec0003c3ffff */
.L_x_477:
        /* <DEDUP_REMOVED lines=12> */
.L_x_8169:


//--------------------- .text._ZN5flash32flash_fwd_splitkv_combine_kernelI23Flash_fwd_kernel_traitsILi128ELi64ELi128ELi4ELb0ELb0EN7cutlass6half_tE19Flash_kernel_traitsILi128ELi64ELi128ELi4ES3_EELi4ELi4ELb1EEEvNS_16Flash_fwd_paramsE --------------------------
	.section	.text._ZN5flash32flash_fwd_splitkv_combine_kernelI23Flash_fwd_kernel_traitsILi128ELi64ELi128ELi4ELb0ELb0EN7cutlass6half_tE19Flash_kernel_traitsILi128ELi64ELi128ELi4ES3_EELi4ELi4ELb1EEEvNS_16Flash_fwd_paramsE,"ax",@progbits
	.sectioninfo	@"SHI_REGISTERS=52"
	.align	128
        .global         _ZN5flash32flash_fwd_splitkv_combine_kernelI23Flash_fwd_kernel_traitsILi128ELi64ELi128ELi4ELb0ELb0EN7cutlass6half_tE19Flash_kernel_traitsILi128ELi64ELi128ELi4ES3_EELi4ELi4ELb1EEEvNS_16Flash_fwd_paramsE
        .type           _ZN5flash32flash_fwd_splitkv_combine_kernelI23Flash_fwd_kernel_traitsILi128ELi64ELi128ELi4ELb0ELb0EN7cutlass6half_tE19Flash_kernel_traitsILi128ELi64ELi128ELi4ES3_EELi4ELi4ELb1EEEvNS_16Flash_fwd_paramsE,@function
        .size           _ZN5flash32flash_fwd_splitkv_combine_kernelI23Flash_fwd_kernel_traitsILi128ELi64ELi128ELi4ELb0ELb0EN7cutlass6half_tE19Flash_kernel_traitsILi128ELi64ELi128ELi4ES3_EELi4ELi4ELb1EEEvNS_16Flash_fwd_paramsE,(.L_x_8170 - _ZN5flash32flash_fwd_splitkv_combine_kernelI23Flash_fwd_kernel_traitsILi128ELi64ELi128ELi4ELb0ELb0EN7cutlass6half_tE19Flash_kernel_traitsILi128ELi64ELi128ELi4ES3_EELi4ELi4ELb1EEEvNS_16Flash_fwd_paramsE)
        .other          _ZN5flash32flash_fwd_splitkv_combine_kernelI23Flash_fwd_kernel_traitsILi128ELi64ELi128ELi4ELb0ELb0EN7cutlass6half_tE19Flash_kernel_traitsILi128ELi64ELi128ELi4ES3_EELi4ELi4ELb1EEEvNS_16Flash_fwd_paramsE,@"STO_CUDA_ENTRY STV_DEFAULT"
_ZN5flash32flash_fwd_splitkv_combine_kernelI23Flash_fwd_kernel_traitsILi128ELi64ELi128ELi4ELb0ELb0EN7cutlass6half_tE19Flash_kernel_traitsILi128ELi64ELi128ELi4ES3_EELi4ELi4ELb1EEEvNS_16Flash_fwd_paramsE:
.text._ZN5flash32flash_fwd_splitkv_combine_kernelI23Flash_fwd_kernel_traitsILi128ELi64ELi128ELi4ELb0ELb0EN7cutlass6half_tE19Flash_kernel_traitsILi128ELi64ELi128ELi4ES3_EELi4ELi4ELb1EEEvNS_16Flash_fwd_paramsE:
        /* <DEDUP_REMOVED lines=23> */
[----:B------:R-:W-:Y:S05]  /*0170*/  CALL.REL.NOINC `($__internal_10_$__cuda_sm20_div_s64) ;  /* 0x0000458000007944 */ /* 0x000fea0003c00000 */
[----:B------:R-:W-:Y:S05]  /*0180*/  BRA `(.L_x_479) ;  /* 0x0000013000007947 */ /* 0x000fea0003800000 */
.L_x_478:
        /* <DEDUP_REMOVED lines=19> */
.L_x_479:
        /* <DEDUP_REMOVED lines=12> */
[----:B------:R-:W-:Y:S05]  /*0380*/  CALL.REL.NOINC `($__internal_10_$__cuda_sm20_div_s64) ;  /* 0x0000437000007944 */ /* 0x000fea0003c00000 */
[----:B------:R-:W-:Y:S02]  /*0390*/  MOV R28, R20 ;  /* 0x00000014001c7202 */ /* 0x000fe40000000f00 */
[----:B------:R-:W-:Y:S01]  /*03a0*/  MOV R29, R21 ;  /* 0x00000015001d7202 */ /* 0x000fe20000000f00 */
[----:B------:R-:W-:Y:S05]  /*03b0*/  BRA `(.L_x_482) ;  /* 0x0000013000007947 */ /* 0x000fea0003800000 */
.L_x_481:
        /* <DEDUP_REMOVED lines=19> */
.L_x_482:
[----:B------:R-:W-:Y:S05]  /*04f0*/  BSYNC B0 ;  /* 0x0000000000007941 */ /* 0x000fea0003800000 */
.L_x_480:
        /* <DEDUP_REMOVED lines=43> */
.L_x_484:
        /* <DEDUP_REMOVED lines=19> */
.L_x_485:
[----:B------:R-:W-:Y:S05]  /*08e0*/  BSYNC B0 ;  /* 0x0000000000007941 */ /* 0x000fea0003800000 */
.L_x_483:
        /* <DEDUP_REMOVED lines=74> */
[----:B------:R-:W-:Y:S02]  /*0d90*/  MOV R32, R20 ;  /* 0x0000001400207202 */ /* 0x000fe40000000f00 */
[----:B------:R-:W-:Y:S01]  /*0da0*/  MOV R33, R21 ;  /* 0x0000001500217202 */ /* 0x000fe20000000f00 */
[----:B------:R-:W-:Y:S05]  /*0db0*/  BRA `(.L_x_488) ;  /* 0x0000013000007947 */ /* 0x000fea0003800000 */
.L_x_487:
        /* <DEDUP_REMOVED lines=19> */
.L_x_488:
[----:B------:R-:W-:Y:S05]  /*0ef0*/  BSYNC B0 ;  /* 0x0000000000007941 */ /* 0x000fea0003800000 */
.L_x_486:
        /* <DEDUP_REMOVED lines=42> */
.L_x_490:
        /* <DEDUP_REMOVED lines=19> */
.L_x_491:
[----:B------:R-:W-:Y:S05]  /*12d0*/  BSYNC B0 ;  /* 0x0000000000007941 */ /* 0x000fea0003800000 */
.L_x_489:
        /* <DEDUP_REMOVED lines=131> */
.L_x_493:
[----:B------:R-:W-:Y:S05]  /*1b10*/  BSYNC B0 ;  /* 0x0000000000007941 */ /* 0x000fea0003800000 */
.L_x_492:
        /* <DEDUP_REMOVED lines=95> */
.L_x_498:
        /* <DEDUP_REMOVED lines=22> */
.L_x_499:
[----:B------:R-:W-:Y:S05]  /*2270*/  BSYNC B0 ;  /* 0x0000000000007941 */ /* 0x000fea0003800000 */
.L_x_497:
[----:B------:R-:W-:Y:S01]  /*2280*/  LOP3.LUT R19, R17, R0, RZ, 0xfc, !PT ;  /* 0x0000000011137212 */ /* 0x000fe200078efcff */
[----:B------:R-:W-:Y:S03]  /*2290*/  BSSY B0, `(.L_x_500) ;  /* 0x0000028000007945 */ /* 0x000fe60003800000 */
[----:B------:R-:W-:-:S13]  /*22a0*/  ISETP.NE.U32.AND P0, PT, R19, RZ, PT ;  /* 0x000000ff1300720c */ /* 0x000fda0003f05070 */
[----:B------:R-:W-:Y:S05]  /*22b0*/  @!P0 BRA `(.L_x_501) ;  /* 0x000000f000008947 */ /* 0x000fea0003800000 */
[----:B------:R-:W-:Y:S01]  /*22c0*/  IMAD.MOV.U32 R24, RZ, RZ, R30 ;  /* 0x000000ffff187224 */ /* 0x000fe200078e001e */
[----:B------:R-:W-:Y:S02]  /*22d0*/  MOV R23, R0 ;  /* 0x0000000000177202 */ /* 0x000fe40000000f00 */
[----:B------:R-:W-:Y:S02]  /*22e0*/  MOV R22, 0x2300 ;  /* 0x0000230000167802 */ /* 0x000fe40000000f00 */
[----:B------:R-:W-:Y:S05]  /*22f0*/  CALL.REL.NOINC `($__internal_10_$__cuda_sm20_div_s64) ;  /* 0x0000240000007944 */ /* 0x000fea0003c00000 */
        /* <DEDUP_REMOVED lines=11> */
.L_x_501:
        /* <DEDUP_REMOVED lines=22> */
.L_x_502:
[----:B------:R-:W-:Y:S05]  /*2510*/  BSYNC B0 ;  /* 0x0000000000007941 */ /* 0x000fea0003800000 */
.L_x_500:
        /* <DEDUP_REMOVED lines=11> */
[----:B------:R-:W-:Y:S05]  /*25d0*/  CALL.REL.NOINC `($__internal_10_$__cuda_sm20_div_s64) ;  /* 0x0000212000007944 */ /* 0x000fea0003c00000 */
[----:B------:R-:W-:-:S04]  /*25e0*/  IADD3 R17, P0, RZ, -R20, RZ ;  /* 0x80000014ff117210 */ /* 0x000fc80007f1e0ff */
[----:B------:R-:W-:Y:S01]  /*25f0*/  IADD3.X R18, RZ, ~R21, RZ, P0, !PT ;  /* 0x80000015ff127210 */ /* 0x000fe200007fe4ff */
[----:B------:R-:W-:-:S04]  /*2600*/  IMAD.WIDE.U32 R36, R5, R17, R36 ;  /* 0x0000001105247225 */ /* 0x000fc800078e0024 */
[----:B------:R-:W-:-:S04]  /*2610*/  IMAD R18, R18, R5, RZ ;  /* 0x0000000512127224 */ /* 0x000fc800078e02ff */
[----:B------:R-:W-:-:S05]  /*2620*/  IMAD R4, R4, R17, R18 ;  /* 0x0000001104047224 */ /* 0x000fca00078e0212 */
[----:B------:R-:W-:Y:S01]  /*2630*/  IADD3 R4, R37, R4, RZ ;  /* 0x0000000425047210 */ /* 0x000fe20007ffe0ff */
[----:B------:R-:W-:Y:S05]  /*2640*/  BRA `(.L_x_505) ;  /* 0x0000016000007947 */ /* 0x000fea0003800000 */
.L_x_504:
        /* <DEDUP_REMOVED lines=22> */
.L_x_505:
[----:B------:R-:W-:Y:S05]  /*27b0*/  BSYNC B0 ;  /* 0x0000000000007941 */ /* 0x000fea0003800000 */
.L_x_503:
        /* <DEDUP_REMOVED lines=38> */
[----:B------:R-:W-:Y:S05]  /*2a20*/  CALL.REL.NOINC `($__internal_10_$__cuda_sm20_div_s64) ;  /* 0x00001cd000007944 */ /* 0x000fea0003c00000 */
        /* <DEDUP_REMOVED lines=12> */
.L_x_507:
        /* <DEDUP_REMOVED lines=23> */
.L_x_508:
[----:B------:R-:W-:Y:S05]  /*2c60*/  BSYNC B0 ;  /* 0x0000000000007941 */ /* 0x000fea0003800000 */
.L_x_506:
        /* <DEDUP_REMOVED lines=19> */
.L_x_510:
        /* <DEDUP_REMOVED lines=22> */
.L_x_511:
[----:B------:R-:W-:Y:S05]  /*2f00*/  BSYNC B0 ;  /* 0x0000000000007941 */ /* 0x000fea0003800000 */
.L_x_509:
        /* <DEDUP_REMOVED lines=20> */
.L_x_513:
        /* <DEDUP_REMOVED lines=23> */
.L_x_514:
[----:B------:R-:W-:Y:S05]  /*31c0*/  BSYNC B0 ;  /* 0x0000000000007941 */ /* 0x000fea0003800000 */
.L_x_512:
        /* <DEDUP_REMOVED lines=25> */
[----:B------:R-:W-:Y:S05]  /*3360*/  CALL.REL.NOINC `($__internal_10_$__cuda_sm20_div_s64) ;  /* 0x0000139000007944 */ /* 0x000fea0003c00000 */
        /* <DEDUP_REMOVED lines=12> */
.L_x_516:
        /* <DEDUP_REMOVED lines=23> */
.L_x_517:
[----:B------:R-:W-:Y:S05]  /*35a0*/  BSYNC B0 ;  /* 0x0000000000007941 */ /* 0x000fea0003800000 */
.L_x_515:
        /* <DEDUP_REMOVED lines=29> */
.L_x_519:
        /* <DEDUP_REMOVED lines=23> */
.L_x_520:
[----:B------:R-:W-:Y:S05]  /*38f0*/  BSYNC B0 ;  /* 0x0000000000007941 */ /* 0x000fea0003800000 */
.L_x_518:
        /* <DEDUP_REMOVED lines=20> */
.L_x_496:
[----:B------:R-:W-:-:S04]  /*3a40*/  LEA R2, P0, R36, c[0x0][0x200], 0x2 ;  /* 0x0000800024027a11 */ /* 0x000fc800078010ff */
[----:B------:R-:W-:-:S05]  /*3a50*/  LEA.HI.X R3, R36, c[0x0][0x204], R37, 0x2, P0 ;  /* 0x0000810024037a11 */ /* 0x000fca00000f1425 */
[----:B------:R0:W-:Y:S04]  /*3a60*/  STG.E [R2.64], R28 ;  /* 0x0000001c02007986 */ /* 0x0001e8000c10190a */
.L_x_495:
[----:B------:R-:W-:Y:S05]  /*3a70*/  BSYNC B1 ;  /* 0x0000000000017941 */ /* 0x000fea0003800000 */
.L_x_494:
[----:B------:R-:W1:Y:S01]  /*3a80*/  S2R R16, SR_TID.X ;  /* 0x0000000000107919 */ /* 0x000e620000002100 */
[----:B------:R-:W-:Y:S02]  /*3a90*/  IMAD.MOV.U32 R12, RZ, RZ, c[0x0][0x314] ;  /* 0x0000c500ff0c7624 */ /* 0x000fe400078e00ff */
        /* <DEDUP_REMOVED lines=13> */
[----:B------:R-:W-:Y:S01]  /*3b70*/  IMAD.MOV.U32 R0, RZ, RZ, RZ ;  /* 0x000000ffff007224 */ /* 0x000fe200078e00ff */
[----:B------:R-:W-:Y:S01]  /*3b80*/  SHF.R.S32.HI R15, RZ, 0x5, R15 ;  /* 0x00000005ff0f7819 */ /* 0x000fe2000001140f */
[----:B------:R-:W0:Y:S02]  /*3b90*/  @!P0 MUFU.EX2 R5, R5 ;  /* 0x0000000500058308 */ /* 0x000e240000000800 */
[----:B------:R-:W-:Y:S02]  /*3ba0*/  IMAD.IADD R16, R16, 0x1, -R3 ;  /* 0x0000000110107824 */ /* 0x000fe400078e0a03 */
[----:B------:R-:W-:-:S02]  /*3bb0*/  CS2R R2, SRZ ;  /* 0x0000000000027805 */ /* 0x000fc4000001ff00 */
[----:B------:R-:W-:Y:S01]  /*3bc0*/  IMAD.SHL.U32 R16, R16, 0x4, RZ ;  /* 0x0000000410107824 */ /* 0x000fe200078e00ff */
[----:B0-----:R0:W-:Y:S04]  /*3bd0*/  @!P0 STS [R6.X4], R5 ;  /* 0x0000000506008388 */ /* 0x0011e80000004800 */
[----:B------:R-:W-:Y:S01]  /*3be0*/  BAR.SYNC.DEFER_BLOCKING 0x0 ;  /* 0x0000000000007b1d */ /* 0x000fe20000010000 */
[----:B------:R-:W-:-:S13]  /*3bf0*/  ISETP.GE.AND P0, PT, R12, 0x1, PT ;  /* 0x000000010c00780c */ /* 0x000fda0003f06270 */
        /* <DEDUP_REMOVED lines=24> */
.L_x_523:
[----:B------:R0:W2:Y:S01]  /*3d80*/  @!P3 LDG.E.128 R8, [R22.64] ;  /* 0x0000000a1608b981 */ /* 0x0000a2000c1e1d00 */
[----:B------:R-:W-:Y:S02]  /*3d90*/  PLOP3.LUT P3, PT, P0, PT, PT, 0x80, 0x0 ;  /* 0x000000000000781c */ /* 0x000fe4000076f070 */
[C---:B------:R-:W-:Y:S01]  /*3da0*/  IADD3 R24, P1, R18.reuse, R22, RZ ;  /* 0x0000001612187210 */ /* 0x040fe20007f3e0ff */
[----:B------:R-:W2:Y:S01]  /*3db0*/  LDS R5, [R6] ;  /* 0x0000000006057984 */ /* 0x000ea20000000800 */
[----:B------:R-:W-:Y:S02]  /*3dc0*/  IADD3 R13, R13, 0x4, RZ ;  /* 0x000000040d0d7810 */ /* 0x000fe40007ffe0ff */
[----:B------:R-:W-:Y:S02]  /*3dd0*/  IADD3.X R25, R19, R23, RZ, P1, !PT ;  /* 0x0000001713197210 */ /* 0x000fe40000ffe4ff */
        /* <DEDUP_REMOVED lines=31> */
.L_x_522:
[----:B------:R-:W-:-:S04]  /*3fd0*/  IADD3 R5, -R13, c[0x0][0x314], RZ ;  /* 0x0000c5000d057a10 */ /* 0x000fc80007ffe1ff */
[----:B------:R-:W-:-:S13]  /*3fe0*/  ISETP.GT.AND P0, PT, R5, 0x1, PT ;  /* 0x000000010500780c */ /* 0x000fda0003f04270 */
[----:B------:R-:W-:Y:S05]  /*3ff0*/  @!P0 BRA `(.L_x_524) ;  /* 0x0000016000008947 */ /* 0x000fea0003800000 */
[----:B------:R-:W-:Y:S01]  /*4000*/  ISETP.GE.AND P0, PT, R15, R14, PT ;  /* 0x0000000e0f00720c */ /* 0x000fe20003f06270 */
[----:B------:R-:W0:Y:S01]  /*4010*/  LDS R25, [R6] ;  /* 0x0000000006197984 */ /* 0x000e220000000800 */
[----:B------:R-:W-:-:S03]  /*4020*/  IADD3 R26, P1, R18, R22, RZ ;  /* 0x00000016121a7210 */ /* 0x000fc60007f3e0ff */
[----:B------:R1:W2:Y:S08]  /*4030*/  LDS R20, [R6+0x14] ;  /* 0x0000140006147984 */ /* 0x0002b00000000800 */
[----:B------:R-:W0:Y:S01]  /*4040*/  @!P0 LDG.E.128 R8, [R22.64] ;  /* 0x0000000a16088981 */ /* 0x000e22000c1e1d00 */
[----:B------:R-:W-:Y:S02]  /*4050*/  IADD3.X R27, R19, R23, RZ, P1, !PT ;  /* 0x00000017131b7210 */ /* 0x000fe40000ffe4ff */
[----:B------:R-:W-:Y:S01]  /*4060*/  IADD3 R13, R13, 0x1, RZ ;  /* 0x000000010d0d7810 */ /* 0x000fe20007ffe0ff */
[----:B0-----:R-:W-:-:S02]  /*4070*/  FFMA.FTZ R21, R8, R25, R4 ;  /* 0x0000001908157223 */ /* 0x001fc40000010004 */
[-C--:B------:R-:W-:Y:S02]  /*4080*/  FFMA.FTZ R12, R9, R25.reuse, R3 ;  /* 0x00000019090c7223 */ /* 0x080fe40000010003 */
[-C--:B------:R-:W-:Y:S02]  /*4090*/  FFMA.FTZ R5, R10, R25.reuse, R2 ;  /* 0x000000190a057223 */ /* 0x080fe40000010002 */
[----:B------:R-:W-:Y:S02]  /*40a0*/  FFMA.FTZ R0, R11, R25, R0 ;  /* 0x000000190b007223 */ /* 0x000fe40000010000 */
[----:B------:R-:W2:Y:S01]  /*40b0*/  @!P0 LDG.E.128 R8, [R26.64] ;  /* 0x0000000a1a088981 */ /* 0x000ea2000c1e1d00 */
[----:B------:R-:W-:Y:S02]  /*40c0*/  IADD3 R22, P0, R18, R26, RZ ;  /* 0x0000001a12167210 */ /* 0x000fe40007f1e0ff */
[----:B------:R-:W-:Y:S02]  /*40d0*/  IADD3 R18, R6, 0x14, RZ ;  /* 0x0000001406127810 */ /* 0x000fe40007ffe0ff */
[----:B------:R-:W-:-:S02]  /*40e0*/  IADD3.X R23, R19, R27, RZ, P0, !PT ;  /* 0x0000001b13177210 */ /* 0x000fc400007fe4ff */
[----:B------:R-:W-:Y:S02]  /*40f0*/  PLOP3.LUT P4, PT, PT, PT, PT, 0x8, 0x0 ;  /* 0x000000000000781c */ /* 0x000fe40003f8e170 */
[----:B------:R-:W-:Y:S02]  /*4100*/  IADD3 R13, R13, 0x1, RZ ;  /* 0x000000010d0d7810 */ /* 0x000fe40007ffe0ff */
[----:B-1----:R-:W-:Y:S01]  /*4110*/  IADD3 R6, R18, 0x14, RZ ;  /* 0x0000001412067810 */ /* 0x002fe20007ffe0ff */
[-C--:B--2---:R-:W-:Y:S02]  /*4120*/  FFMA.FTZ R4, R8, R20.reuse, R21 ;  /* 0x0000001408047223 */ /* 0x084fe40000010015 */
[-C--:B------:R-:W-:Y:S02]  /*4130*/  FFMA.FTZ R3, R9, R20.reuse, R12 ;  /* 0x0000001409037223 */ /* 0x080fe4000001000c */
[-C--:B------:R-:W-:Y:S02]  /*4140*/  FFMA.FTZ R2, R10, R20.reuse, R5 ;  /* 0x000000140a027223 */ /* 0x080fe40000010005 */
[----:B------:R-:W-:-:S02]  /*4150*/  FFMA.FTZ R0, R11, R20, R0 ;  /* 0x000000140b007223 */ /* 0x000fc40000010000 */
.L_x_524:
[----:B------:R-:W-:-:S13]  /*4160*/  ISETP.LT.OR P4, PT, R13, c[0x0][0x314], P4 ;  /* 0x0000c5000d007a0c */ /* 0x000fda0002781670 */
[----:B------:R-:W-:Y:S05]  /*4170*/  @!P4 BRA `(.L_x_521) ;  /* 0x000000a00000c947 */ /* 0x000fea0003800000 */
[----:B------:R-:W-:Y:S01]  /*4180*/  ISETP.GE.AND P0, PT, R15, R14, PT ;  /* 0x0000000e0f00720c */ /* 0x000fe20003f06270 */
[----:B------:R-:W-:-:S12]  /*4190*/  BSSY B0, `(.L_x_525) ;  /* 0x0000003000007945 */ /* 0x000fd80003800000 */
[----:B------:R-:W-:Y:S05]  /*41a0*/  @P0 BRA `(.L_x_526) ;  /* 0x0000001000000947 */ /* 0x000fea0003800000 */
[----:B------:R0:W5:Y:S02]  /*41b0*/  LDG.E.128 R8, [R22.64] ;  /* 0x0000000a16087981 */ /* 0x000164000c1e1d00 */
.L_x_526:
[----:B------:R-:W-:Y:S05]  /*41c0*/  BSYNC B0 ;  /* 0x0000000000007941 */ /* 0x000fea0003800000 */
.L_x_525:
[----:B------:R-:W1:Y:S02]  /*41d0*/  LDS R5, [R6] ;  /* 0x0000000006057984 */ /* 0x000e640000000800 */
[C---:B-1---5:R-:W-:Y:S02]  /*41e0*/  FFMA.FTZ R4, R5.reuse, R8, R4 ;  /* 0x0000000805047223 */ /* 0x062fe40000010004 */
[C---:B------:R-:W-:Y:S02]  /*41f0*/  FFMA.FTZ R3, R5.reuse, R9, R3 ;  /* 0x0000000905037223 */ /* 0x040fe40000010003 */
[C---:B------:R-:W-:Y:S02]  /*4200*/  FFMA.FTZ R2, R5.reuse, R10, R2 ;  /* 0x0000000a05027223 */ /* 0x040fe40000010002 */
[----:B------:R-:W-:Y:S02]  /*4210*/  FFMA.FTZ R0, R5, R11, R0 ;  /* 0x0000000b05007223 */ /* 0x000fe40000010000 */
.L_x_521:
[----:B0-----:R-:W-:Y:S02]  /*4220*/  IADD3 R6, R15, UR8, RZ ;  /* 0x000000080f067c10 */ /* 0x001fe4000fffe0ff */
[----:B------:R-:W-:-:S02]  /*4230*/  F2FP.PACK_AB R4, R3, R4 ;  /* 0x000000040304723e */ /* 0x000fc400000000ff */
[----:B------:R-:W-:Y:S02]  /*4240*/  ISETP.GE.AND P0, PT, R6, R7, PT ;  /* 0x000000070600720c */ /* 0x000fe40003f06270 */
[----:B------:R-:W-:-:S11]  /*4250*/  F2FP.PACK_AB R5, R0, R2 ;  /* 0x000000020005723e */ /* 0x000fd600000000ff */
        /* <DEDUP_REMOVED lines=74> */
        .weak           $__internal_10_$__cuda_sm20_div_s64
        .type           $__internal_10_$__cuda_sm20_div_s64,@function
        .size           $__internal_10_$__cuda_sm20_div_s64,(.L_x_8170 - $__internal_10_$__cuda_sm20_div_s64)
$__internal_10_$__cuda_sm20_div_s64:
        /* <DEDUP_REMOVED lines=83> */
[----:B------:R-:W-:Y:S06]  /*4c30*/  RET.REL.NODEC R26 `(_ZN5flash32flash_fwd_splitkv_combine_kernelI23Flash_fwd_kernel_traitsILi128ELi64ELi128ELi4ELb0ELb0EN7cutlass6half_tE19Flash_kernel_traitsILi128ELi64ELi128ELi4ES3_EELi4ELi4ELb1EEEvNS_16Flash_fwd_paramsE) ;  /* 0xffffb3c01a007950 */ /* 0x000fec0003c3ffff */
.L_x_527:
        /* <DEDUP_REMOVED lines=12> */
.L_x_8170:


//--------------------- .text._ZN5flash32flash_fwd_splitkv_combine_kernelI23Flash_fwd_kernel_traitsILi128ELi64ELi128ELi4ELb0ELb0EN7cutlass6half_tE19Flash_kernel_traitsILi128ELi64ELi128ELi4ES3_EELi4ELi3ELb1EEEvNS_16Flash_fwd_paramsE --------------------------
	.section	.text._ZN5flash32flash_fwd_splitkv_combine_kernelI23Flash_fwd_kernel_traitsILi128ELi64ELi128ELi4ELb0ELb0EN7cutlass6half_tE19Flash_kernel_traitsILi128ELi64ELi128ELi4ES3_EELi4ELi3ELb1EEEvNS_16Flash_fwd_paramsE,"ax",@progbits
	.sectioninfo	@"SHI_REGISTERS=52"
	.align	128
        .global         _ZN5flash32flash_fwd_splitkv_combine_kernelI23Flash_fwd_kernel_traitsILi128ELi64ELi128ELi4ELb0ELb0EN7cutlass6half_tE19Flash_kernel_traitsILi128ELi64ELi128ELi4ES3_EELi4ELi3ELb1EEEvNS_16Flash_fwd_paramsE
        .type           _ZN5flash32flash_fwd_splitkv_combine_kernelI23Flash_fwd_kernel_traitsILi128ELi64ELi128ELi4ELb0ELb0EN7cutlass6half_tE19Flash_kernel_traitsILi128ELi64ELi128ELi4ES3_EELi4ELi3ELb1EEEvNS_16Flash_fwd_paramsE,@function
        .size           _ZN5flash32flash_fwd_splitkv_combine_kernelI23Flash_fwd_kernel_traitsILi128ELi64ELi128ELi4ELb0ELb0EN7cutlass6half_tE19Flash_kernel_traitsILi128ELi64ELi128ELi4ES3_EELi4ELi3ELb1EEEvNS_16Flash_fwd_paramsE,(.L_x_8171 - _ZN5flash32flash_fwd_splitkv_combine_kernelI23Flash_fwd_kernel_traitsILi128ELi64ELi128ELi4ELb0ELb0EN7cutlass6half_tE19Flash_kernel_traitsILi128ELi64ELi128ELi4ES3_EELi4ELi3ELb1EEEvNS_16Flash_fwd_paramsE)
        .other          _ZN5flash32flash_fwd_splitkv_combine_kernelI23Flash_fwd_kernel_traitsILi128ELi64ELi128ELi4ELb0ELb0EN7cutlass6half_tE19Flash_kernel_traitsILi128ELi64ELi128ELi4ES3_EELi4ELi3ELb1EEEvNS_16Flash_fwd_paramsE,@"STO_CUDA_ENTRY STV_DEFAULT"
_ZN5flash32flash_fwd_splitkv_combine_kernelI23Flash_fwd_kernel_traitsILi128ELi64ELi128ELi4ELb0ELb0EN7cutlass6half_tE19Flash_kernel_traitsILi128ELi64ELi128ELi4ES3_EELi4ELi3ELb1EEEvNS_16Flash_fwd_paramsE:
.text._ZN5flash32flash_fwd_splitkv_combine_kernelI23Flash_fwd_kernel_traitsILi128ELi64ELi128ELi4ELb0ELb0EN7cutlass6half_tE19Flash_kernel_traitsILi128ELi64ELi128ELi4ES3_EELi4ELi3ELb1EEEvNS_16Flash_fwd_paramsE:
        /* <DEDUP_REMOVED lines=23> */
[----:B------:R-:W-:Y:S05]  /*0170*/  CALL.REL.NOINC `($__internal_11_$__cuda_sm20_div_s64) ;  /* 0x0000454000007944 */ /* 0x000fea0003c00000 */
[----:B------:R-:W-:Y:S05]  /*0180*/  BRA `(.L_x_529) ;  /* 0x0000013000007947 */ /* 0x000fea0003800000 */
.L_x_528:
        /* <DEDUP_REMOVED lines=19> */
.L_x_529:
        /* <DEDUP_REMOVED lines=12> */
[----:B------:R-:W-:Y:S05]  /*0380*/  CALL.REL.NOINC `($__internal_11_$__cuda_sm20_div_s64) ;  /* 0x0000433000007944 */ /* 0x000fea0003c00000 */
[----:B------:R-:W-:Y:S02]  /*0390*/  MOV R28, R20 ;  /* 0x00000014001c7202 */ /* 0x000fe40000000f00 */
[----:B------:R-:W-:Y:S01]  /*03a0*/  MOV R29, R21 ;  /* 0x00000015001d7202 */ /* 0x000fe20000000f00 */
[----:B------:R-:W-:Y:S05]  /*03b0*/  BRA `(.L_x_532) ;  /* 0x0000013000007947 */ /* 0x000fea0003800000 */
.L_x_531:
        /* <DEDUP_REMOVED lines=19> */
.L_x_532:
[----:B------:R-:W-:Y:S05]  /*04f0*/  BSYNC B0 ;  /* 0x0000000000007941 */ /* 0x000fea0003800000 */
.L_x_530:
        /* <DEDUP_REMOVED lines=43> */
.L_x_534:
        /* <DEDUP_REMOVED lines=19> */
.L_x_535:
[----:B------:R-:W-:Y:S05]  /*08e0*/  BSYNC B0 ;  /* 0x0000000000007941 */ /* 0x000fea0003800000 */
.L_x_533:
        /* <DEDUP_REMOVED lines=74> */
[----:B------:R-:W-:Y:S02]  /*0d90*/  MOV R32, R20 ;  /* 0x0000001400207202 */ /* 0x000fe40000000f00 */
[----:B------:R-:W-:Y:S01]  /*0da0*/  MOV R33, R21 ;  /* 0x0000001500217202 */ /* 0x000fe20000000f00 */
[----:B------:R-:W-:Y:S05]  /*0db0*/  BRA `(.L_x_538) ;  /* 0x0000013000007947 */ /* 0x000fea0003800000 */
.L_x_537:
        /* <DEDUP_REMOVED lines=19> */
.L_x_538:
[----:B------:R-:W-:Y:S05]  /*0ef0*/  BSYNC B0 ;  /* 0x0000000000007941 */ /* 0x000fea0003800000 */
.L_x_536:
        /* <DEDUP_REMOVED lines=42> */
.L_x_540:
        /* <DEDUP_REMOVED lines=19> */
.L_x_541:
[----:B------:R-:W-:Y:S05]  /*12d0*/  BSYNC B0 ;  /* 0x0000000000007941 */ /* 0x000fea0003800000 */
.L_x_539:
        /* <DEDUP_REMOVED lines=131> */
.L_x_543:
[----:B------:R-:W-:Y:S05]  /*1b10*/  BSYNC B0 ;  /* 0x0000000000007941 */ /* 0x000fea0003800000 */
.L_x_542:
        /* <DEDUP_REMOVED lines=91> */
.L_x_548:
        /* <DEDUP_REMOVED lines=22> */
.L_x_549:
[----:B------:R-:W-:Y:S05]  /*2230*/  BSYNC B0 ;  /* 0x0000000000007941 */ /* 0x000fea0003800000 */
.L_x_547:
[----:B------:R-:W-:Y:S01]  /*2240*/  LOP3.LUT R19, R17, R0, RZ, 0xfc, !PT ;  /* 0x0000000011137212 */ /* 0x000fe200078efcff */
[----:B------:R-:W-:Y:S03]  /*2250*/  BSSY B0, `(.L_x_550) ;  /* 0x0000028000007945 */ /* 0x000fe60003800000 */
[----:B------:R-:W-:-:S13]  /*2260*/  ISETP.NE.U32.AND P0, PT, R19, RZ, PT ;  /* 0x000000ff1300720c */ /* 0x000fda0003f05070 */
[----:B------:R-:W-:Y:S05]  /*2270*/  @!P0 BRA `(.L_x_551) ;  /* 0x000000f000008947 */ /* 0x000fea0003800000 */
[----:B------:R-:W-:Y:S01]  /*2280*/  IMAD.MOV.U32 R24, RZ, RZ, R30 ;  /* 0x000000ffff187224 */ /* 0x000fe200078e001e */
[----:B------:R-:W-:Y:S02]  /*2290*/  MOV R23, R0 ;  /* 0x0000000000177202 */ /* 0x000fe40000000f00 */
[----:B------:R-:W-:Y:S02]  /*22a0*/  MOV R22, 0x22c0 ;  /* 0x000022c000167802 */ /* 0x000fe40000000f00 */
[----:B------:R-:W-:Y:S05]  /*22b0*/  CALL.REL.NOINC `($__internal_11_$__cuda_sm20_div_s64) ;  /* 0x0000240000007944 */ /* 0x000fea0003c00000 */
        /* <DEDUP_REMOVED lines=11> */
.L_x_551:
        /* <DEDUP_REMOVED lines=22> */
.L_x_552:
[----:B------:R-:W-:Y:S05]  /*24d0*/  BSYNC B0 ;  /* 0x0000000000007941 */ /* 0x000fea0003800000 */
.L_x_550:
        /* <DEDUP_REMOVED lines=11> */
[----:B------:R-:W-:Y:S05]  /*2590*/  CALL.REL.NOINC `($__internal_11_$__cuda_sm20_div_s64) ;  /* 0x0000212000007944 */ /* 0x000fea0003c00000 */
[----:B------:R-:W-:-:S04]  /*25a0*/  IADD3 R17, P0, RZ, -R20, RZ ;  /* 0x80000014ff117210 */ /* 0x000fc80007f1e0ff */
[----:B------:R-:W-:Y:S01]  /*25b0*/  IADD3.X R18, RZ, ~R21, RZ, P0, !PT ;  /* 0x80000015ff127210 */ /* 0x000fe200007fe4ff */
[----:B------:R-:W-:-:S04]  /*25c0*/  IMAD.WIDE.U32 R36, R5, R17, R36 ;  /* 0x0000001105247225 */ /* 0x000fc800078e0024 */
[----:B------:R-:W-:-:S04]  /*25d0*/  IMAD R18, R18, R5, RZ ;  /* 0x0000000512127224 */ /* 0x000fc800078e02ff */
[----:B------:R-:W-:-:S05]  /*25e0*/  IMAD R4, R4, R17, R18 ;  /* 0x0000001104047224 */ /* 0x000fca00078e0212 */
[----:B------:R-:W-:Y:S01]  /*25f0*/  IADD3 R4, R37, R4, RZ ;  /* 0x0000000425047210 */ /* 0x000fe20007ffe0ff */
[----:B------:R-:W-:Y:S05]  /*2600*/  BRA `(.L_x_555) ;  /* 0x0000016000007947 */ /* 0x000fea0003800000 */
.L_x_554:
        /* <DEDUP_REMOVED lines=22> */
.L_x_555:
[----:B------:R-:W-:Y:S05]  /*2770*/  BSYNC B0 ;  /* 0x0000000000007941 */ /* 0x000fea0003800000 */
.L_x_553:
        /* <DEDUP_REMOVED lines=38> */
[----:B------:R-:W-:Y:S05]  /*29e0*/  CALL.REL.NOINC `($__internal_11_$__cuda_sm20_div_s64) ;  /* 0x00001cd000007944 */ /* 0x000fea0003c00000 */
        /* <DEDUP_REMOVED lines=12> */
.L_x_557:
        /* <DEDUP_REMOVED lines=23> */
.L_x_558:
[----:B------:R-:W-:Y:S05]  /*2c20*/  BSYNC B0 ;  /* 0x0000000000007941 */ /* 0x000fea0003800000 */
.L_x_556:
        /* <DEDUP_REMOVED lines=19> */
.L_x_560:
        /* <DEDUP_REMOVED lines=22> */
.L_x_561:
[----:B------:R-:W-:Y:S05]  /*2ec0*/  BSYNC B0 ;  /* 0x0000000000007941 */ /* 0x000fea0003800000 */
.L_x_559:
        /* <DEDUP_REMOVED lines=20> */
.L_x_563:
        /* <DEDUP_REMOVED lines=23> */
.L_x_564:
[----:B------:R-:W-:Y:S05]  /*3180*/  BSYNC B0 ;  /* 0x0000000000007941 */ /* 0x000fea0003800000 */
.L_x_562:
        /* <DEDUP_REMOVED lines=25> */
[----:B------:R-:W-:Y:S05]  /*3320*/  CALL.REL.NOINC `($__internal_11_$__cuda_sm20_div_s64) ;  /* 0x0000139000007944 */ /* 0x000fea0003c00000 */
        /* <DEDUP_REMOVED lines=12> */
.L_x_566:
        /* <DEDUP_REMOVED lines=23> */
.L_x_567:
[----:B------:R-:W-:Y:S05]  /*3560*/  BSYNC B0 ;  /* 0x0000000000007941 */ /* 0x000fea0003800000 */
.L_x_565:
        /* <DEDUP_REMOVED lines=29> */
.L_x_569:
        /* <DEDUP_REMOVED lines=23> */
.L_x_570:
[----:B------:R-:W-:Y:S05]  /*38b0*/  BSYNC B0 ;  /* 0x0000000000007941 */ /* 0x000fea0003800000 */
.L_x_568:
        /* <DEDUP_REMOVED lines=20> */
.L_x_546:
[----:B------:R-:W-:-:S04]  /*3a00*/  LEA R2, P0, R36, c[0x0][0x200], 0x2 ;  /* 0x0000800024027a11 */ /* 0x000fc800078010ff */
[----:B------:R-:W-:-:S05]  /*3a10*/  LEA.HI.X R3, R36, c[0x0][0x204], R37, 0x2, P0 ;  /* 0x0000810024037a11 */ /* 0x000fca00000f1425 */
[----:B------:R0:W-:Y:S04]  /*3a20*/  STG.E [R2.64], R28 ;  /* 0x0000001c02007986 */ /* 0x0001e8000c10190a */
.L_x_545:
[----:B------:R-:W-:Y:S05]  /*3a30*/  BSYNC B1 ;  /* 0x0000000000017941 */ /* 0x000fea0003800000 */
.L_x_544:
        /* <DEDUP_REMOVED lines=48> */
.L_x_573:
        /* <DEDUP_REMOVED lines=37> */
.L_x_572:
        /* <DEDUP_REMOVED lines=25> */
.L_x_574:
[----:B------:R-:W-:-:S13]  /*4120*/  ISETP.LT.OR P4, PT, R13, c[0x0][0x314], P4 ;  /* 0x0000c5000d007a0c */ /* 0x000fda0002781670 */
[----:B------:R-:W-:Y:S05]  /*4130*/  @!P4 BRA `(.L_x_571) ;  /* 0x000000a00000c947 */ /* 0x000fea0003800000 */
[----:B------:R-:W-:Y:S01]  /*4140*/  ISETP.GE.AND P0, PT, R15, R14, PT ;  /* 0x0000000e0f00720c */ /* 0x000fe20003f06270 */
[----:B------:R-:W-:-:S12]  /*4150*/  BSSY B0, `(.L_x_575) ;  /* 0x0000003000007945 */ /* 0x000fd80003800000 */
[----:B------:R-:W-:Y:S05]  /*4160*/  @P0 BRA `(.L_x_576) ;  /* 0x0000001000000947 */ /* 0x000fea0003800000 */
[----:B------:R0:W5:Y:S02]  /*4170*/  LDG.E.128 R8, [R22.64] ;  /* 0x0000000a16087981 */ /* 0x000164000c1e1d00 */
.L_x_576:
[----:B------:R-:W-:Y:S05]  /*4180*/  BSYNC B0 ;  /* 0x0000000000007941 */ /* 0x000fea0003800000 */
.L_x_575:
[----:B------:R-:W1:Y:S02]  /*4190*/  LDS R5, [R6] ;  /* 0x0000000006057984 */ /* 0x000e640000000800 */
[C---:B-1---5:R-:W-:Y:S02]  /*41a0*/  FFMA.FTZ R4, R5.reuse, R8, R4 ;  /* 0x0000000805047223 */ /* 0x062fe40000010004 */
[C---:B------:R-:W-:Y:S02]  /*41b0*/  FFMA.FTZ R3, R5.reuse, R9, R3 ;  /* 0x0000000905037223 */ /* 0x040fe40000010003 */
[C---:B------:R-:W-:Y:S02]  /*41c0*/  FFMA.FTZ R2, R5.reuse, R10, R2 ;  /* 0x0000000a05027223 */ /* 0x040fe40000010002 */
[----:B------:R-:W-:Y:S02]  /*41d0*/  FFMA.FTZ R0, R5, R11, R0 ;  /* 0x0000000b05007223 */ /* 0x000fe40000010000 */
.L_x_571:
        /* <DEDUP_REMOVED lines=78> */
        .weak           $__internal_11_$__cuda_sm20_div_s64
        .type           $__internal_11_$__cuda_sm20_div_s64,@function
        .size           $__internal_11_$__cuda_sm20_div_s64,(.L_x_8171 - $__internal_11_$__cuda_sm20_div_s64)
$__internal_11_$__cuda_sm20_div_s64:
        /* <DEDUP_REMOVED lines=83> */
[----:B------:R-:W-:Y:S06]  /*4bf0*/  RET.REL.NODEC R26 `(_ZN5flash32flash_fwd_splitkv_combine_kernelI23Flash_fwd_kernel_traitsILi128ELi64ELi128ELi4ELb0ELb0EN7cutlass6half_tE19Flash_kernel_traitsILi128ELi64ELi128ELi4ES3_EELi4ELi3ELb1EEEvNS_16Flash_fwd_paramsE) ;  /* 0xffffb4001a007950 */ /* 0x000fec0003c3ffff */
.L_x_577:
        /* <DEDUP_REMOVED lines=16> */
.L_x_8171:


//--------------------- .text._ZN5flash32flash_fwd_splitkv_combine_kernelI23Flash_fwd_kernel_traitsILi128ELi64ELi128ELi4ELb0ELb0EN7cutlass6half_tE19Flash_kernel_traitsILi128ELi64ELi128ELi4ES3_EELi4ELi2ELb1EEEvNS_16Flash_fwd_paramsE --------------------------
	.section	.text._ZN5flash32flash_fwd_splitkv_combine_kernelI23Flash_fwd_kernel_traitsILi128ELi64ELi128ELi4ELb0ELb0EN7cutlass6half_tE19Flash_kernel_traitsILi128ELi64ELi128ELi4ES3_EELi4ELi2ELb1EEEvNS_16Flash_fwd_paramsE,"ax",@progbits
	.sectioninfo	@"SHI_REGISTERS=56"
	.align	128
        .global         _ZN5flash32flash_fwd_splitkv_combine_kernelI23Flash_fwd_kernel_traitsILi128ELi64ELi128ELi4ELb0ELb0EN7cutlass6half_tE19Flash_kernel_traitsILi128ELi64ELi128ELi4ES3_EELi4ELi2ELb1EEEvNS_16Flash_fwd_paramsE
        .type           _ZN5flash32flash_fwd_splitkv_combine_kernelI23Flash_fwd_kernel_traitsILi128ELi64ELi128ELi4ELb0ELb0EN7cutlass6half_tE19Flash_kernel_traitsILi128ELi64ELi128ELi4ES3_EELi4ELi2ELb1EEEvNS_16Flash_fwd_paramsE,@function
        .size           _ZN5flash32flash_fwd_splitkv_combine_kernelI23Flash_fwd_kernel_traitsILi128ELi64ELi128ELi4ELb0ELb0EN7cutlass6half_tE19Flash_kernel_traitsILi128ELi64ELi128ELi4ES3_EELi4ELi2ELb1EEEvNS_16Flash_fwd_paramsE,(.L_x_8172 - _ZN5flash32flash_fwd_splitkv_combine_kernelI23Flash_fwd_kernel_traitsILi128ELi64ELi128ELi4ELb0ELb0EN7cutlass6half_tE19Flash_kernel_traitsILi128ELi64ELi128ELi4ES3_EELi4ELi2ELb1EEEvNS_16Flash_fwd_paramsE)
        .other          _ZN5flash32flash_fwd_splitkv_combine_kernelI23Flash_fwd_kernel_traitsILi128ELi64ELi128ELi4ELb0ELb0EN7cutlass6half_tE19Flash_kernel_traitsILi128ELi64ELi128ELi4ES3_EELi4ELi2ELb1EEEvNS_16Flash_fwd_paramsE,@"STO_CUDA_ENTRY STV_DEFAULT"
_ZN5flash32flash_fwd_splitkv_combine_kernelI23Flash_fwd_kernel_traitsILi128ELi64ELi128ELi4ELb0ELb0EN7cutlass6half_tE19Flash_kernel_traitsILi128ELi64ELi128ELi4ES3_EELi4ELi2ELb1EEEvNS_16Flash_fwd_paramsE:
.text._ZN5flash32flash_fwd_splitkv_combine_kernelI23Flash_fwd_kernel_traitsILi128ELi64ELi128ELi4ELb0ELb0EN7cutlass6half_tE19Flash_kernel_traitsILi128ELi64ELi128ELi4ES3_EELi4ELi2ELb1EEEvNS_16Flash_fwd_paramsE:
        /* <DEDUP_REMOVED lines=23> */
[----:B------:R-:W-:Y:S05]  /*0170*/  CALL.REL.NOINC `($__internal_12_$__cuda_sm20_div_s64) ;  /* 0x0000445000007944 */ /* 0x000fea0003c00000 */
[----:B------:R-:W-:Y:S01]  /*0180*/  MOV R20, R0 ;  /* 0x0000000000147202 */ /* 0x000fe20000000f00 */
[----:B------:R-:W-:Y:S05]  /*0190*/  BRA `(.L_x_579) ;  /* 0x0000013000007947 */ /* 0x000fea0003800000 */
.L_x_578:
        /* <DEDUP_REMOVED lines=19> */
.L_x_579:
        /* <DEDUP_REMOVED lines=11> */
[----:B------:R-:W-:Y:S05]  /*0380*/  CALL.REL.NOINC `($__internal_12_$__cuda_sm20_div_s64) ;  /* 0x0000424000007944 */ /* 0x000fea0003c00000 */
[----:B------:R-:W-:Y:S02]  /*0390*/  MOV R10, R0 ;  /* 0x00000000000a7202 */ /* 0x000fe40000000f00 */
[----:B------:R-:W-:Y:S01]  /*03a0*/  MOV R11, R21 ;  /* 0x00000015000b7202 */ /* 0x000fe20000000f00 */
[----:B------:R-:W-:Y:S05]  /*03b0*/  BRA `(.L_x_582) ;  /* 0x0000013000007947 */ /* 0x000fea0003800000 */
.L_x_581:
        /* <DEDUP_REMOVED lines=19> */
.L_x_582:
[----:B------:R-:W-:Y:S05]  /*04f0*/  BSYNC B0 ;  /* 0x0000000000007941 */ /* 0x000fea0003800000 */
.L_x_580:
        /* <DEDUP_REMOVED lines=43> */
.L_x_584:
        /* <DEDUP_REMOVED lines=19> */
.L_x_585:
[----:B------:R-:W-:Y:S05]  /*08e0*/  BSYNC B0 ;  /* 0x0000000000007941 */ /* 0x000fea0003800000 */
.L_x_583:
        /* <DEDUP_REMOVED lines=73> */
[----:B------:R-:W-:Y:S02]  /*0d80*/  MOV R38, R0 ;  /* 0x0000000000267202 */ /* 0x000fe40000000f00 */
[----:B------:R-:W-:Y:S01]  /*0d90*/  MOV R39, R21 ;  /* 0x0000001500277202 */ /* 0x000fe20000000f00 */
[----:B------:R-:W-:Y:S05]  /*0da0*/  BRA `(.L_x_588) ;  /* 0x0000013000007947 */ /* 0x000fea0003800000 */
.L_x_587:
        /* <DEDUP_REMOVED lines=19> */
.L_x_588:
[----:B------:R-:W-:Y:S05]  /*0ee0*/  BSYNC B0 ;  /* 0x0000000000007941 */ /* 0x000fea0003800000 */
.L_x_586:
        /* <DEDUP_REMOVED lines=43> */
.L_x_590:
        /* <DEDUP_REMOVED lines=19> */
.L_x_591:
[----:B------:R-:W-:Y:S05]  /*12d0*/  BSYNC B0 ;  /* 0x0000000000007941 */ /* 0x000fea0003800000 */
.L_x_589:
        /* <DEDUP_REMOVED lines=132> */
.L_x_593:
[----:B------:R-:W-:Y:S05]  /*1b20*/  BSYNC B0 ;  /* 0x0000000000007941 */ /* 0x000fea0003800000 */
.L_x_592:
        /* <DEDUP_REMOVED lines=70> */
[----:B------:R-:W-:Y:S05]  /*1f90*/  CALL.REL.NOINC `($__internal_12_$__cuda_sm20_div_s64) ;  /* 0x0000263000007944 */ /* 0x000fea0003c00000 */
        /* <DEDUP_REMOVED lines=9> */
.L_x_598:
        /* <DEDUP_REMOVED lines=22> */
.L_x_599:
[----:B------:R-:W-:Y:S05]  /*2190*/  BSYNC B0 ;  /* 0x0000000000007941 */ /* 0x000fea0003800000 */
.L_x_597:
[----:B------:R-:W-:Y:S01]  /*21a0*/  LOP3.LUT R0, R23, R2, RZ, 0xfc, !PT ;  /* 0x0000000217007212 */ /* 0x000fe200078efcff */
[----:B------:R-:W-:Y:S03]  /*21b0*/  BSSY B0, `(.L_x_600) ;  /* 0x0000027000007945 */ /* 0x000fe60003800000 */
[----:B------:R-:W-:-:S13]  /*21c0*/  ISETP.NE.U32.AND P0, PT, R0, RZ, PT ;  /* 0x000000ff0000720c */ /* 0x000fda0003f05070 */
[----:B------:R-:W-:Y:S05]  /*21d0*/  @!P0 BRA `(.L_x_601) ;  /* 0x000000e000008947 */ /* 0x000fea0003800000 */
[----:B------:R-:W-:Y:S01]  /*21e0*/  IMAD.MOV.U32 R24, RZ, RZ, R37 ;  /* 0x000000ffff187224 */ /* 0x000fe200078e0025 */
[----:B------:R-:W-:Y:S02]  /*21f0*/  MOV R5, R2 ;  /* 0x0000000200057202 */ /* 0x000fe40000000f00 */
[----:B------:R-:W-:Y:S02]  /*2200*/  MOV R22, 0x2220 ;  /* 0x0000222000167802 */ /* 0x000fe40000000f00 */
[----:B------:R-:W-:Y:S05]  /*2210*/  CALL.REL.NOINC `($__internal_12_$__cuda_sm20_div_s64) ;  /* 0x000023b000007944 */ /* 0x000fea0003c00000 */
        /* <DEDUP_REMOVED lines=10> */
.L_x_601:
        /* <DEDUP_REMOVED lines=22> */
.L_x_602:
[----:B------:R-:W-:Y:S05]  /*2420*/  BSYNC B0 ;  /* 0x0000000000007941 */ /* 0x000fea0003800000 */
.L_x_600:
        /* <DEDUP_REMOVED lines=12> */
[----:B------:R-:W-:Y:S05]  /*24f0*/  CALL.REL.NOINC `($__internal_12_$__cuda_sm20_div_s64) ;  /* 0x000020d000007944 */ /* 0x000fea0003c00000 */
        /* <DEDUP_REMOVED lines=12> */
.L_x_604:
        /* <DEDUP_REMOVED lines=22> */
.L_x_605:
[----:B------:R-:W-:Y:S05]  /*2720*/  BSYNC B0 ;  /* 0x0000000000007941 */ /* 0x000fea0003800000 */
.L_x_603:
        /* <DEDUP_REMOVED lines=37> */
[----:B------:R-:W-:Y:S05]  /*2980*/  CALL.REL.NOINC `($__internal_12_$__cuda_sm20_div_s64) ;  /* 0x00001c4000007944 */ /* 0x000fea0003c00000 */
        /* <DEDUP_REMOVED lines=11> */
.L_x_607:
        /* <DEDUP_REMOVED lines=23> */
.L_x_608:
[----:B------:R-:W-:Y:S05]  /*2bb0*/  BSYNC B0 ;  /* 0x0000000000007941 */ /* 0x000fea0003800000 */
.L_x_606:
        /* <DEDUP_REMOVED lines=19> */
.L_x_610:
        /* <DEDUP_REMOVED lines=22> */
.L_x_611:
[----:B------:R-:W-:Y:S05]  /*2e50*/  BSYNC B0 ;  /* 0x0000000000007941 */ /* 0x000fea0003800000 */
.L_x_609:
        /* <DEDUP_REMOVED lines=22> */
.L_x_613:
        /* <DEDUP_REMOVED lines=23> */
.L_x_614:
[----:B------:R-:W-:Y:S05]  /*3130*/  BSYNC B0 ;  /* 0x0000000000007941 */ /* 0x000fea0003800000 */
.L_x_612:
        /* <DEDUP_REMOVED lines=38> */
.L_x_616:
        /* <DEDUP_REMOVED lines=23> */
.L_x_617:
[----:B------:R-:W-:Y:S05]  /*3510*/  BSYNC B0 ;  /* 0x0000000000007941 */ /* 0x000fea0003800000 */
.L_x_615:
        /* <DEDUP_REMOVED lines=27> */
.L_x_619:
        /* <DEDUP_REMOVED lines=23> */
.L_x_620:
[----:B------:R-:W-:Y:S05]  /*3840*/  BSYNC B0 ;  /* 0x0000000000007941 */ /* 0x000fea0003800000 */
.L_x_618:
        /* <DEDUP_REMOVED lines=20> */
.L_x_596:
[----:B------:R-:W-:-:S04]  /*3990*/  LEA R2, P0, R32, c[0x0][0x200], 0x2 ;  /* 0x0000800020027a11 */ /* 0x000fc800078010ff */
[----:B------:R-:W-:-:S05]  /*39a0*/  LEA.HI.X R3, R32, c[0x0][0x204], R33, 0x2, P0 ;  /* 0x0000810020037a11 */ /* 0x000fca00000f1421 */
[----:B------:R0:W-:Y:S04]  /*39b0*/  STG.E [R2.64], R29 ;  /* 0x0000001d02007986 */ /* 0x0001e8000c101908 */
.L_x_595:
[----:B------:R-:W-:Y:S05]  /*39c0*/  BSYNC B1 ;  /* 0x0000000000017941 */ /* 0x000fea0003800000 */
.L_x_594:
[----:B------:R-:W-:Y:S01]  /*39d0*/  ISETP.GE.OR P5, PT, R31, c[0x0][0x314], P5 ;  /* 0x0000c5001f007a0c */ /* 0x000fe20002fa6670 */
[----:B------:R-:W1:Y:S01]  /*39e0*/  S2R R18, SR_TID.X ;  /* 0x0000000000127919 */ /* 0x000e620000002100 */
[----:B------:R-:W-:Y:S01]  /*39f0*/  IMAD.MOV.U32 R13, RZ, RZ, c[0x0][0x314] ;  /* 0x0000c500ff0d7624 */ /* 0x000fe200078e00ff */
[----:B------:R-:W-:Y:S01]  /*3a00*/  HFMA2.MMA R0, -RZ, RZ, 0, 0 ;  /* 0x00000000ff007435 */ /* 0x000fe200000001ff */
[----:B------:R-:W-:-:S03]  /*3a10*/  IMAD.MOV.U32 R4, RZ, RZ, RZ ;  /* 0x000000ffff047224 */ /* 0x000fc600078e00ff */
[----:B------:R-:W-:-:S06]  /*3a20*/  ISETP.GE.AND P0, PT, R13, 0x1, PT ;  /* 0x000000010d00780c */ /* 0x000fcc0003f06270 */
[----:B------:R-:W-:-:S04]  /*3a30*/  @!P5 FADD.FTZ R6, -R29, R30 ;  /* 0x0000001e1d06d221 */ /* 0x000fc80000010100 */
[----:B------:R-:W-:-:S06]  /*3a40*/  @!P5 FMUL.FTZ R6, R6, 1.4426950216293334961 ;  /* 0x3fb8aa3b0606d820 */ /* 0x000fcc0000410000 */
[----:B------:R-:W2:Y:S01]  /*3a50*/  @!P5 MUFU.EX2 R6, R6 ;  /* 0x000000060006d308 */ /* 0x000ea20000000800 */
[----:B01----:R-:W-:-:S04]  /*3a60*/  SHF.R.S32.HI R3, RZ, 0x1f, R18 ;  /* 0x0000001fff037819 */ /* 0x003fc80000011412 */
[----:B------:R-:W-:-:S04]  /*3a70*/  LEA.HI R16, R3, R18, RZ, 0x5 ;  /* 0x0000001203107211 */ /* 0x000fc800078f28ff */
[----:B------:R-:W-:Y:S02]  /*3a80*/  LOP3.LUT R3, R16, 0x3fffffe0, RZ, 0xc0, !PT ;  /* 0x3fffffe010037812 */ /* 0x000fe400078ec0ff */
        /* <DEDUP_REMOVED lines=8> */
[----:B0-----:R-:W-:Y:S01]  /*3b10*/  IMAD R25, R16, 0x80, R18 ;  /* 0x0000008010197824 */ /* 0x001fe200078e0212 */
[----:B------:R-:W-:Y:S01]  /*3b20*/  UIMAD UR5, UR7, UR5, URZ ;  /* 0x00000005070572a4 */ /* 0x000fe2000f8e023f */
[----:B------:R-:W-:Y:S01]  /*3b30*/  ISETP.GT.AND P1, PT, R13, 0x3, PT ;  /* 0x000000030d00780c */ /* 0x000fe20003f24270 */
[C---:B------:R-:W-:Y:S01]  /*3b40*/  IMAD R20, R12.reuse, c[0x0][0x22c], RZ ;  /* 0x00008b000c147a24 */ /* 0x040fe200078e02ff */
[----:B------:R-:W-:Y:S01]  /*3b50*/  PLOP3.LUT P4, PT, PT, PT, PT, 0x80, 0x0 ;  /* 0x000000000000781c */ /* 0x000fe20003f8f070 */
[----:B------:R-:W-:Y:S01]  /*3b60*/  USHF.R.S32.HI UR4, URZ, 0x1f, UR5 ;  /* 0x0000001f3f047899 */ /* 0x000fe20008011405 */
[----:B------:R-:W-:Y:S01]  /*3b70*/  IADD3 R15, R12, -UR7, RZ ;  /* 0x800000070c0f7c10 */ /* 0x000fe2000fffe0ff */
[----:B------:R-:W-:Y:S01]  /*3b80*/  IMAD.SHL.U32 R6, R16, 0x4, RZ ;  /* 0x0000000410067824 */ /* 0x000fe200078e00ff */
        /* <DEDUP_REMOVED lines=14> */
.L_x_623:
        /* <DEDUP_REMOVED lines=37> */
.L_x_622:
        /* <DEDUP_REMOVED lines=25> */
.L_x_624:
[----:B------:R-:W-:-:S13]  /*4050*/  ISETP.LT.OR P4, PT, R14, c[0x0][0x314], P4 ;  /* 0x0000c5000e007a0c */ /* 0x000fda0002781670 */
[----:B------:R-:W-:Y:S05]  /*4060*/  @!P4 BRA `(.L_x_621) ;  /* 0x000000a00000c947 */ /* 0x000fea0003800000 */
[----:B------:R-:W-:Y:S01]  /*4070*/  ISETP.GE.AND P0, PT, R16, R15, PT ;  /* 0x0000000f1000720c */ /* 0x000fe20003f06270 */
[----:B------:R-:W-:-:S12]  /*4080*/  BSSY B0, `(.L_x_625) ;  /* 0x0000003000007945 */ /* 0x000fd80003800000 */
[----:B------:R-:W-:Y:S05]  /*4090*/  @P0 BRA `(.L_x_626) ;  /* 0x0000001000000947 */ /* 0x000fea0003800000 */
[----:B------:R0:W5:Y:S02]  /*40a0*/  LDG.E.128 R8, [R24.64] ;  /* 0x0000000818087981 */ /* 0x000164000c1e1d00 */
.L_x_626:
[----:B------:R-:W-:Y:S05]  /*40b0*/  BSYNC B0 ;  /* 0x0000000000007941 */ /* 0x000fea0003800000 */
.L_x_625:
[----:B------:R-:W1:Y:S02]  /*40c0*/  LDS R5, [R6] ;  /* 0x0000000006057984 */ /* 0x000e640000000800 */
[C---:B-1---5:R-:W-:Y:S02]  /*40d0*/  FFMA.FTZ R4, R5.reuse, R8, R4 ;  /* 0x0000000805047223 */ /* 0x062fe40000010004 */
[C---:B------:R-:W-:Y:S02]  /*40e0*/  FFMA.FTZ R3, R5.reuse, R9, R3 ;  /* 0x0000000905037223 */ /* 0x040fe40000010003 */
[C---:B------:R-:W-:Y:S02]  /*40f0*/  FFMA.FTZ R2, R5.reuse, R10, R2 ;  /* 0x0000000a05027223 */ /* 0x040fe40000010002 */
[----:B------:R-:W-:Y:S02]  /*4100*/  FFMA.FTZ R0, R5, R11, R0 ;  /* 0x0000000b05007223 */ /* 0x000fe40000010000 */
.L_x_621:
[----:B------:R-:W-:Y:S02]  /*4110*/  IADD3 R16, R16, UR7, RZ ;  /* 0x0000000710107c10 */ /* 0x000fe4000fffe0ff */
[----:B------:R-:W-:-:S02]  /*4120*/  F2FP.PACK_AB R4, R3, R4 ;  /* 0x000000040304723e */ /* 0x000fc400000000ff */
[----:B------:R-:W-:Y:S02]  /*4130*/  ISETP.GE.AND P0, PT, R16, R12, PT ;  /* 0x0000000c1000720c */ /* 0x000fe40003f06270 */
[----:B------:R-:W-:-:S11]  /*4140*/  F2FP.PACK_AB R5, R0, R2 ;  /* 0x000000020005723e */ /* 0x000fd600000000ff */
[----:B------:R-:W-:Y:S05]  /*4150*/  @P0 EXIT ;  /* 0x000000000000094d */ /* 0x000fea0003800000 */
[-C--:B0-----:R-:W-:Y:S02]  /*4160*/  IABS R6, R7.reuse ;  /* 0x0000000700067213 */ /* 0x081fe40000000000 */
        /* <DEDUP_REMOVED lines=70> */
        .weak           $__internal_12_$__cuda_sm20_div_s64
        .type           $__internal_12_$__cuda_sm20_div_s64,@function
        .size           $__internal_12_$__cuda_sm20_div_s64,(.L_x_8172 - $__internal_12_$__cuda_sm20_div_s64)
$__internal_12_$__cuda_sm20_div_s64:
        /* <DEDUP_REMOVED lines=83> */
[----:B------:R-:W-:Y:S06]  /*4b00*/  RET.REL.NODEC R42 `(_ZN5flash32flash_fwd_splitkv_combine_kernelI23Flash_fwd_kernel_traitsILi128ELi64ELi128ELi4ELb0ELb0EN7cutlass6half_tE19Flash_kernel_traitsILi128ELi64ELi128ELi4ES3_EELi4ELi2ELb1EEEvNS_16Flash_fwd_paramsE) ;  /* 0xffffb4f02a007950 */ /* 0x000fec0003c3ffff */
.L_x_627:
        /* <DEDUP_REMOVED lines=15> */
.L_x_8172:


//--------------------- .text._ZN5flash32flash_fwd_splitkv_combine_kernelI23Flash_fwd_kernel_traitsILi128ELi64ELi128ELi4ELb0ELb0EN7cutlass6half_tE19Flash_kernel_traitsILi128ELi64ELi128ELi4ES3_EELi4ELi1ELb1EEEvNS_16Flash_fwd_paramsE --------------------------
	.section	.text._ZN5flash32flash_fwd_splitkv_combine_kernelI23Flash_fwd_kernel_traitsILi128ELi64ELi128ELi4ELb0ELb0EN7cutlass6half_tE19Flash_kernel_traitsILi128ELi64ELi128ELi4ES3_EELi4ELi1ELb1EEEvNS_16Flash_fwd_paramsE,"ax",@progbits
	.sectioninfo	@"SHI_REGISTERS=54"
	.align	128
        .global         _ZN5flash32flash_fwd_splitkv_combine_kernelI23Flash_fwd_kernel_traitsILi128ELi64ELi128ELi4ELb0ELb0EN7cutlass6half_tE19Flash_kernel_traitsILi128ELi64ELi128ELi4ES3_EELi4ELi1ELb1EEEvNS_16Flash_fwd_paramsE
        .type           _ZN5flash32flash_fwd_splitkv_combine_kernelI23Flash_fwd_kernel_traitsILi128ELi64ELi128ELi4ELb0ELb0EN7cutlass6half_tE19Flash_kernel_traitsILi128ELi64ELi128ELi4ES3_EELi4ELi1ELb1EEEvNS_16Flash_fwd_paramsE,@function
        .size           _ZN5flash32flash_fwd_splitkv_combine_kernelI23Flash_fwd_kernel_traitsILi128ELi64ELi128ELi4ELb0ELb0EN7cutlass6half_tE19Flash_kernel_traitsILi128ELi64ELi128ELi4ES3_EELi4ELi1ELb1EEEvNS_16Flash_fwd_paramsE,(.L_x_8173 - _ZN5flash32flash_fwd_splitkv_combine_kernelI23Flash_fwd_kernel_traitsILi128ELi64ELi128ELi4ELb0ELb0EN7cutlass6half_tE19Flash_kernel_traitsILi128ELi64ELi128ELi4ES3_EELi4ELi1ELb1EEEvNS_16Flash_fwd_paramsE)
        .other          _ZN5flash32flash_fwd_splitkv_combine_kernelI23Flash_fwd_kernel_traitsILi128ELi64ELi128ELi4ELb0ELb0EN7cutlass6half_tE19Flash_kernel_traitsILi128ELi64ELi128ELi4ES3_EELi4ELi1ELb1EEEvNS_16Flash_fwd_paramsE,@"STO_CUDA_ENTRY STV_DEFAULT"
_ZN5flash32flash_fwd_splitkv_combine_kernelI23Flash_fwd_kernel_traitsILi128ELi64ELi128ELi4ELb0ELb0EN7cutlass6half_tE19Flash_kernel_traitsILi128ELi64ELi128ELi4ES3_EELi4ELi1ELb1EEEvNS_16Flash_fwd_paramsE:
.text._ZN5flash32flash_fwd_splitkv_combine_kernelI23Flash_fwd_kernel_traitsILi128ELi64ELi128ELi4ELb0ELb0EN7cutlass6half_tE19Flash_kernel_traitsILi128ELi64ELi128ELi4ES3_EELi4ELi1ELb1EEEvNS_16Flash_fwd_paramsE:
        /* <DEDUP_REMOVED lines=23> */
[----:B------:R-:W-:Y:S05]  /*0170*/  CALL.REL.NOINC `($__internal_13_$__cuda_sm20_div_s64) ;  /* 0x0000458000007944 */ /* 0x000fea0003c00000 */
[----:B------:R-:W-:Y:S02]  /*0180*/  MOV R8, R0 ;  /* 0x0000000000087202 */ /* 0x000fe40000000f00 */
[----:B------:R-:W-:Y:S01]  /*0190*/  MOV R9, R23 ;  /* 0x0000001700097202 */ /* 0x000fe20000000f00 */
[----:B------:R-:W-:Y:S05]  /*01a0*/  BRA `(.L_x_629) ;  /* 0x0000013000007947 */ /* 0x000fea0003800000 */
.L_x_628:
        /* <DEDUP_REMOVED lines=19> */
.L_x_629:
        /* <DEDUP_REMOVED lines=17> */
.L_x_631:
        /* <DEDUP_REMOVED lines=19> */
.L_x_632:
[----:B------:R-:W-:Y:S05]  /*0520*/  BSYNC B0 ;  /* 0x0000000000007941 */ /* 0x000fea0003800000 */
.L_x_630:
        /* <DEDUP_REMOVED lines=45> */
.L_x_634:
        /* <DEDUP_REMOVED lines=19> */
.L_x_635:
[----:B------:R-:W-:Y:S05]  /*0930*/  BSYNC B0 ;  /* 0x0000000000007941 */ /* 0x000fea0003800000 */
.L_x_633:
        /* <DEDUP_REMOVED lines=78> */
.L_x_637:
        /* <DEDUP_REMOVED lines=19> */
.L_x_638:
[----:B------:R-:W-:Y:S05]  /*0f50*/  BSYNC B0 ;  /* 0x0000000000007941 */ /* 0x000fea0003800000 */
.L_x_636:
        /* <DEDUP_REMOVED lines=43> */
.L_x_640:
        /* <DEDUP_REMOVED lines=19> */
.L_x_641:
[----:B------:R-:W-:Y:S05]  /*1340*/  BSYNC B0 ;  /* 0x0000000000007941 */ /* 0x000fea0003800000 */
.L_x_639:
        /* <DEDUP_REMOVED lines=133> */
.L_x_643:
[----:B------:R-:W-:Y:S05]  /*1ba0*/  BSYNC B0 ;  /* 0x0000000000007941 */ /* 0x000fea0003800000 */
.L_x_642:
        /* <DEDUP_REMOVED lines=73> */
[----:B------:R-:W-:Y:S05]  /*2040*/  CALL.REL.NOINC `($__internal_13_$__cuda_sm20_div_s64) ;  /* 0x000026b000007944 */ /* 0x000fea0003c00000 */
        /* <DEDUP_REMOVED lines=10> */
.L_x_648:
        /* <DEDUP_REMOVED lines=23> */
.L_x_649:
[----:B------:R-:W-:Y:S05]  /*2260*/  BSYNC B0 ;  /* 0x0000000000007941 */ /* 0x000fea0003800000 */
.L_x_647:
        /* <DEDUP_REMOVED lines=22> */
.L_x_651:
        /* <DEDUP_REMOVED lines=22> */
.L_x_652:
[----:B------:R-:W-:Y:S05]  /*2530*/  BSYNC B0 ;  /* 0x0000000000007941 */ /* 0x000fea0003800000 */
.L_x_650:
        /* <DEDUP_REMOVED lines=22> */
.L_x_654:
        /* <DEDUP_REMOVED lines=22> */
.L_x_655:
[----:B------:R-:W-:Y:S05]  /*2800*/  BSYNC B0 ;  /* 0x0000000000007941 */ /* 0x000fea0003800000 */
.L_x_653:
        /* <DEDUP_REMOVED lines=33> */
[----:B------:R-:W-:Y:S05]  /*2a20*/  CALL.REL.NOINC `($__internal_13_$__cuda_sm20_div_s64) ;  /* 0x00001cd000007944 */ /* 0x000fea0003c00000 */
        /* <DEDUP_REMOVED lines=11> */
.L_x_657:
        /* <DEDUP_REMOVED lines=23> */
.L_x_658:
[----:B------:R-:W-:Y:S05]  /*2c50*/  BSYNC B0 ;  /* 0x0000000000007941 */ /* 0x000fea0003800000 */
.L_x_656:
        /* <DEDUP_REMOVED lines=20> */
.L_x_660:
        /* <DEDUP_REMOVED lines=23> */
.L_x_661:
[----:B------:R-:W-:Y:S05]  /*2f10*/  BSYNC B0 ;  /* 0x0000000000007941 */ /* 0x000fea0003800000 */
.L_x_659:
        /* <DEDUP_REMOVED lines=19> */
.L_x_663:
        /* <DEDUP_REMOVED lines=23> */
.L_x_664:
[----:B------:R-:W-:Y:S05]  /*31c0*/  BSYNC B0 ;  /* 0x0000000000007941 */ /* 0x000fea0003800000 */
.L_x_662:
        /* <DEDUP_REMOVED lines=25> */
[----:B------:R-:W-:Y:S05]  /*3360*/  CALL.REL.NOINC `($__internal_13_$__cuda_sm20_div_s64) ;  /* 0x0000139000007944 */ /* 0x000fea0003c00000 */
        /* <DEDUP_REMOVED lines=12> */
.L_x_666:
        /* <DEDUP_REMOVED lines=23> */
.L_x_667:
[----:B------:R-:W-:Y:S05]  /*35a0*/  BSYNC B0 ;  /* 0x0000000000007941 */ /* 0x000fea0003800000 */
.L_x_665:
        /* <DEDUP_REMOVED lines=28> */
.L_x_669:
        /* <DEDUP_REMOVED lines=23> */
.L_x_670:
[----:B------:R-:W-:Y:S05]  /*38e0*/  BSYNC B0 ;  /* 0x0000000000007941 */ /* 0x000fea0003800000 */
.L_x_668:
        /* <DEDUP_REMOVED lines=20> */
.L_x_646:
[----:B------:R-:W-:-:S04]  /*3a30*/  LEA R2, P0, R38, c[0x0][0x200], 0x2 ;  /* 0x0000800026027a11 */ /* 0x000fc800078010ff */
[----:B------:R-:W-:-:S05]  /*3a40*/  LEA.HI.X R3, R38, c[0x0][0x204], R39, 0x2, P0 ;  /* 0x0000810026037a11 */ /* 0x000fca00000f1427 */
[----:B------:R0:W-:Y:S04]  /*3a50*/  STG.E [R2.64], R29 ;  /* 0x0000001d02007986 */ /* 0x0001e8000c101908 */
.L_x_645:
[----:B------:R-:W-:Y:S05]  /*3a60*/  BSYNC B1 ;  /* 0x0000000000017941 */ /* 0x000fea0003800000 */
.L_x_644:
[-C--:B0-----:R-:W-:Y:S01]  /*3a70*/  LEA.HI R2, R26, R26.reuse, RZ, 0x1 ;  /* 0x0000001a1a027211 */ /* 0x081fe200078f08ff */
[----:B------:R-:W-:Y:S01]  /*3a80*/  IMAD.MOV.U32 R13, RZ, RZ, c[0x0][0x314] ;  /* 0x0000c500ff0d7624 */ /* 0x000fe200078e00ff */
[----:B------:R-:W-:Y:S01]  /*3a90*/  LEA.HI R16, R31, R26, RZ, 0x5 ;  /* 0x0000001a1f107211 */ /* 0x000fe200078f28ff */
[----:B------:R-:W-:Y:S01]  /*3aa0*/  IMAD.MOV.U32 R4, RZ, RZ, RZ ;  /* 0x000000ffff047224 */ /* 0x000fe200078e00ff */
[----:B------:R-:W-:Y:S02]  /*3ab0*/  LOP3.LUT R0, R2, 0xfffffffe, RZ, 0xc0, !PT ;  /* 0xfffffffe02007812 */ /* 0x000fe400078ec0ff */
[----:B------:R-:W-:Y:S02]  /*3ac0*/  ISETP.GE.AND P0, PT, R13, 0x1, PT ;  /* 0x000000010d00780c */ /* 0x000fe40003f06270 */
[----:B------:R-:W-:Y:S01]  /*3ad0*/  LOP3.LUT R18, R16, 0x3fffffe0, RZ, 0xc0, !PT ;  /* 0x3fffffe010127812 */ /* 0x000fe200078ec0ff */
[----:B------:R-:W-:Y:S01]  /*3ae0*/  IMAD.IADD R0, R26, 0x1, -R0 ;  /* 0x000000011a007824 */ /* 0x000fe200078e0a00 */
[----:B------:R-:W-:-:S02]  /*3af0*/  SHF.R.S32.HI R16, RZ, 0x5, R16 ;  /* 0x00000005ff107819 */ /* 0x000fc40000011410 */
[----:B------:R-:W-:Y:S02]  /*3b00*/  IADD3 R18, -R18, R26, RZ ;  /* 0x0000001a12127210 */ /* 0x000fe40007ffe1ff */
[----:B------:R-:W-:Y:S02]  /*3b10*/  ISETP.GE.OR P5, PT, R0, c[0x0][0x314], P5 ;  /* 0x0000c50000007a0c */ /* 0x000fe40002fa6670 */
[----:B------:R-:W-:-:S11]  /*3b20*/  SHF.L.U32 R18, R18, 0x2, RZ ;  /* 0x0000000212127819 */ /* 0x000fd600000006ff */
[----:B------:R-:W-:Y:S02]  /*3b30*/  @!P5 FADD.FTZ R3, -R29, R30 ;  /* 0x0000001e1d03d221 */ /* 0x000fe40000010100 */
[----:B------:R-:W-:Y:S02]  /*3b40*/  @!P5 IMAD.SHL.U32 R2, R2, 0x2, RZ ;  /* 0x000000020202d824 */ /* 0x000fe400078e00ff */
[----:B------:R-:W-:-:S03]  /*3b50*/  @!P5 FMUL.FTZ R3, R3, 1.4426950216293334961 ;  /* 0x3fb8aa3b0303d820 */ /* 0x000fc60000410000 */
[----:B------:R-:W-:-:S03]  /*3b60*/  @!P5 LOP3.LUT R2, R2, 0xfffffffc, RZ, 0xc0, !PT ;  /* 0xfffffffc0202d812 */ /* 0x000fc600078ec0ff */
[----:B------:R-:W0:Y:S02]  /*3b70*/  @!P5 MUFU.EX2 R3, R3 ;  /* 0x000000030003d308 */ /* 0x000e240000000800 */
[----:B------:R-:W-:Y:S02]  /*3b80*/  @!P5 IMAD R2, R0, 0x14, R2 ;  /* 0x000000140002d824 */ /* 0x000fe400078e0202 */
[----:B------:R-:W-:-:S03]  /*3b90*/  IMAD.MOV.U32 R0, RZ, RZ, RZ ;  /* 0x000000ffff007224 */ /* 0x000fc600078e00ff */
[----:B0-----:R0:W-:Y:S02]  /*3ba0*/  @!P5 STS [R2], R3 ;  /* 0x000000030200d388 */ /* 0x0011e40000000800 */
[----:B0-----:R-:W-:Y:S02]  /*3bb0*/  CS2R R2, SRZ ;  /* 0x0000000000027805 */ /* 0x001fe4000001ff00 */
        /* <DEDUP_REMOVED lines=25> */
.L_x_673:
[----:B------:R-:W-:Y:S01]  /*3d50*/  @!P3 MOV R24, R17 ;  /* 0x000000110018b202 */ /* 0x000fe20000000f00 */
[----:B------:R-:W0:Y:S01]  /*3d60*/  LDS R5, [R6] ;  /* 0x0000000006057984 */ /* 0x000e220000000800 */
[-C--:B------:R-:W-:Y:S02]  /*3d70*/  @!P3 MOV R25, R22.reuse ;  /* 0x000000160019b202 */ /* 0x080fe40000000f00 */
[----:B------:R-:W-:Y:S03]  /*3d80*/  IADD3 R14, R14, 0x4, RZ ;  /* 0x000000040e0e7810 */ /* 0x000fe60007ffe0ff */
[----:B------:R1:W0:Y:S01]  /*3d90*/  @!P3 LDG.E.128 R8, [R24.64] ;  /* 0x000000081808b981 */ /* 0x000222000c1e1d00 */
[----:B------:R-:W-:Y:S02]  /*3da0*/  PLOP3.LUT P3, PT, P0, PT, PT, 0x80, 0x0 ;  /* 0x000000000000781c */ /* 0x000fe4000076f070 */
[----:B------:R-:W-:Y:S02]  /*3db0*/  ISETP.GE.AND P2, PT, R14, R13, PT ;  /* 0x0000000d0e00720c */ /* 0x000fe40003f46270 */
[C---:B-1----:R-:W-:Y:S04]  /*3dc0*/  IADD3 R24, P1, R20.reuse, R17, RZ ;  /* 0x0000001114187210 */ /* 0x042fe80007f3e0ff */
[C---:B------:R-:W-:Y:S02]  /*3dd0*/  IADD3.X R25, R21.reuse, R22, RZ, P1, !PT ;  /* 0x0000001615197210 */ /* 0x040fe40000ffe4ff */
[C---:B------:R-:W-:Y:S04]  /*3de0*/  IADD3 R22, P1, R20.reuse, R24, RZ ;  /* 0x0000001814167210 */ /* 0x040fe80007f3e0ff */
[----:B------:R-:W-:Y:S01]  /*3df0*/  IADD3.X R23, R21, R25, RZ, P1, !PT ;  /* 0x0000001915177210 */ /* 0x000fe20000ffe4ff */
[C---:B0-----:R-:W-:Y:S02]  /*3e00*/  FFMA.FTZ R4, R5.reuse, R8, R4 ;  /* 0x0000000805047223 */ /* 0x041fe40000010004 */
[C---:B------:R-:W-:Y:S02]  /*3e10*/  FFMA.FTZ R3, R5.reuse, R9, R3 ;  /* 0x0000000905037223 */ /* 0x040fe40000010003 */
[C---:B------:R-:W-:Y:S02]  /*3e20*/  FFMA.FTZ R2, R5.reuse, R10, R2 ;  /* 0x0000000a05027223 */ /* 0x040fe40000010002 */
[----:B------:R-:W-:Y:S02]  /*3e30*/  FFMA.FTZ R0, R5, R11, R0 ;  /* 0x0000000b05007223 */ /* 0x000fe40000010000 */
[----:B------:R-:W0:Y:S04]  /*3e40*/  LDS R5, [R6+0x14] ;  /* 0x0000140006057984 */ /* 0x000e280000000800 */
[----:B------:R-:W0:Y:S02]  /*3e50*/  @!P3 LDG.E.128 R8, [R24.64] ;  /* 0x000000081808b981 */ /* 0x000e24000c1e1d00 */
[C---:B0-----:R-:W-:Y:S02]  /*3e60*/  FFMA.FTZ R4, R5.reuse, R8, R4 ;  /* 0x0000000805047223 */ /* 0x041fe40000010004 */
[C---:B------:R-:W-:Y:S02]  /*3e70*/  FFMA.FTZ R3, R5.reuse, R9, R3 ;  /* 0x0000000905037223 */ /* 0x040fe40000010003 */
[C---:B------:R-:W-:Y:S02]  /*3e80*/  FFMA.FTZ R2, R5.reuse, R10, R2 ;  /* 0x0000000a05027223 */ /* 0x040fe40000010002 */
[----:B------:R-:W-:Y:S02]  /*3e90*/  FFMA.FTZ R0, R5, R11, R0 ;  /* 0x0000000b05007223 */ /* 0x000fe40000010000 */
[----:B------:R-:W0:Y:S04]  /*3ea0*/  LDS R5, [R6+0x28] ;  /* 0x0000280006057984 */ /* 0x000e280000000800 */
[----:B------:R1:W0:Y:S02]  /*3eb0*/  @!P3 LDG.E.128 R8, [R22.64] ;  /* 0x000000081608b981 */ /* 0x000224000c1e1d00 */
[C---:B-1----:R-:W-:Y:S04]  /*3ec0*/  IADD3 R22, P1, R20.reuse, R22, RZ ;  /* 0x0000001614167210 */ /* 0x042fe80007f3e0ff */
[----:B------:R-:W-:Y:S02]  /*3ed0*/  IADD3.X R23, R21, R23, RZ, P1, !PT ;  /* 0x0000001715177210 */ /* 0x000fe40000ffe4ff */
[----:B------:R-:W-:Y:S01]  /*3ee0*/  IADD3 R17, P1, R20, R22, RZ ;  /* 0x0000001614117210 */ /* 0x000fe20007f3e0ff */
[C---:B0-----:R-:W-:Y:S02]  /*3ef0*/  FFMA.FTZ R4, R5.reuse, R8, R4 ;  /* 0x0000000805047223 */ /* 0x041fe40000010004 */
[C---:B------:R-:W-:Y:S02]  /*3f00*/  FFMA.FTZ R3, R5.reuse, R9, R3 ;  /* 0x0000000905037223 */ /* 0x040fe40000010003 */
[C---:B------:R-:W-:Y:S02]  /*3f10*/  FFMA.FTZ R2, R5.reuse, R10, R2 ;  /* 0x0000000a05027223 */ /* 0x040fe40000010002 */
[----:B------:R-:W-:Y:S02]  /*3f20*/  FFMA.FTZ R0, R5, R11, R0 ;  /* 0x0000000b05007223 */ /* 0x000fe40000010000 */
[----:B------:R0:W1:Y:S04]  /*3f30*/  LDS R5, [R6+0x3c] ;  /* 0x00003c0006057984 */ /* 0x0000680000000800 */
[----:B------:R2:W1:Y:S01]  /*3f40*/  @!P3 LDG.E.128 R8, [R22.64] ;  /* 0x000000081608b981 */ /* 0x000462000c1e1d00 */
[----:B0-----:R-:W-:Y:S02]  /*3f50*/  IADD3 R6, R6, 0x50, RZ ;  /* 0x0000005006067810 */ /* 0x001fe40007ffe0ff */
[----:B--2---:R-:W-:Y:S01]  /*3f60*/  IADD3.X R22, R21, R23, RZ, P1, !PT ;  /* 0x0000001715167210 */ /* 0x004fe20000ffe4ff */
[C---:B-1----:R-:W-:Y:S02]  /*3f70*/  FFMA.FTZ R4, R5.reuse, R8, R4 ;  /* 0x0000000805047223 */ /* 0x042fe40000010004 */
[C---:B------:R-:W-:Y:S02]  /*3f80*/  FFMA.FTZ R3, R5.reuse, R9, R3 ;  /* 0x0000000905037223 */ /* 0x040fe40000010003 */
[C---:B------:R-:W-:Y:S02]  /*3f90*/  FFMA.FTZ R2, R5.reuse, R10, R2 ;  /* 0x0000000a05027223 */ /* 0x040fe40000010002 */
[----:B------:R-:W-:Y:S01]  /*3fa0*/  FFMA.FTZ R0, R5, R11, R0 ;  /* 0x0000000b05007223 */ /* 0x000fe20000010000 */
[----:B------:R-:W-:-:S05]  /*3fb0*/  @!P2 BRA `(.L_x_673) ;  /* 0xfffffd900000a947 */ /* 0x000fca000383ffff */
.L_x_672:
[----:B------:R-:W-:-:S04]  /*3fc0*/  IADD3 R5, -R14, c[0x0][0x314], RZ ;  /* 0x0000c5000e057a10 */ /* 0x000fc80007ffe1ff */
[----:B------:R-:W-:-:S13]  /*3fd0*/  ISETP.GT.AND P0, PT, R5, 0x1, PT ;  /* 0x000000010500780c */ /* 0x000fda0003f04270 */
[----:B------:R-:W-:Y:S05]  /*3fe0*/  @!P0 BRA `(.L_x_674) ;  /* 0x0000018000008947 */ /* 0x000fea0003800000 */
[----:B------:R-:W-:Y:S01]  /*3ff0*/  ISETP.GE.AND P0, PT, R16, R15, PT ;  /* 0x0000000f1000720c */ /* 0x000fe20003f06270 */
[----:B------:R-:W0:-:S12]  /*4000*/  LDS R5, [R6] ;  /* 0x0000000006057984 */ /* 0x000e180000000800 */
[----:B------:R-:W-:Y:S02]  /*4010*/  @!P0 IMAD.MOV.U32 R24, RZ, RZ, R17 ;  /* 0x000000ffff188224 */ /* 0x000fe400078e0011 */
[----:B------:R-:W-:-:S05]  /*4020*/  @!P0 IMAD.MOV.U32 R25, RZ, RZ, R22 ;  /* 0x000000ffff198224 */ /* 0x000fca00078e0016 */
[----:B------:R1:W0:Y:S02]  /*4030*/  @!P0 LDG.E.128 R8, [R24.64] ;  /* 0x0000000818088981 */ /* 0x000224000c1e1d00 */
[----:B-1----:R-:W-:-:S04]  /*4040*/  IADD3 R24, P1, R20, R17, RZ ;  /* 0x0000001114187210 */ /* 0x002fc80007f3e0ff */
        /* <DEDUP_REMOVED lines=9> */
[----:B------:R-:W-:Y:S02]  /*40e0*/  IADD3.X R22, R21, R25, RZ, P0, !PT ;  /* 0x0000001915167210 */ /* 0x000fe400007fe4ff */
[----:B------:R-:W-:Y:S02]  /*40f0*/  PLOP3.LUT P4, PT, PT, PT, PT, 0x8, 0x0 ;  /* 0x000000000000781c */ /* 0x000fe40003f8e170 */
[----:B------:R-:W-:Y:S02]  /*4100*/  IADD3 R14, R14, 0x1, RZ ;  /* 0x000000010e0e7810 */ /* 0x000fe40007ffe0ff */
[----:B0-----:R-:W-:-:S04]  /*4110*/  IADD3 R6, R6, 0x14, RZ ;  /* 0x0000001406067810 */ /* 0x001fc80007ffe0ff */
[----:B------:R-:W-:Y:S01]  /*4120*/  IADD3 R6, R6, 0x14, RZ ;  /* 0x0000001406067810 */ /* 0x000fe20007ffe0ff */
[-C--:B--2---:R-:W-:Y:S02]  /*4130*/  FFMA.FTZ R4, R8, R5.reuse, R4 ;  /* 0x0000000508047223 */ /* 0x084fe40000010004 */
[-C--:B------:R-:W-:Y:S02]  /*4140*/  FFMA.FTZ R3, R9, R5.reuse, R3 ;  /* 0x0000000509037223 */ /* 0x080fe40000010003 */
[-C--:B------:R-:W-:Y:S02]  /*4150*/  FFMA.FTZ R2, R10, R5.reuse, R2 ;  /* 0x000000050a027223 */ /* 0x080fe40000010002 */
[----:B------:R-:W-:Y:S02]  /*4160*/  FFMA.FTZ R0, R11, R5, R0 ;  /* 0x000000050b007223 */ /* 0x000fe40000010000 */
.L_x_674:
[----:B------:R-:W-:Y:S01]  /*4170*/  ISETP.LT.OR P4, PT, R14, c[0x0][0x314], P4 ;  /* 0x0000c5000e007a0c */ /* 0x000fe20002781670 */
[----:B------:R-:W-:Y:S01]  /*4180*/  IMAD.MOV.U32 R23, RZ, RZ, R22 ;  /* 0x000000ffff177224 */ /* 0x000fe200078e0016 */
[----:B------:R-:W-:-:S11]  /*4190*/  MOV R22, R17 ;  /* 0x0000001100167202 */ /* 0x000fd60000000f00 */
[----:B------:R-:W-:Y:S05]  /*41a0*/  @!P4 BRA `(.L_x_671) ;  /* 0x000000a00000c947 */ /* 0x000fea0003800000 */
[----:B------:R-:W-:Y:S01]  /*41b0*/  ISETP.GE.AND P0, PT, R16, R15, PT ;  /* 0x0000000f1000720c */ /* 0x000fe20003f06270 */
[----:B------:R-:W-:-:S12]  /*41c0*/  BSSY B0, `(.L_x_675) ;  /* 0x0000003000007945 */ /* 0x000fd80003800000 */
[----:B------:R-:W-:Y:S05]  /*41d0*/  @P0 BRA `(.L_x_676) ;  /* 0x0000001000000947 */ /* 0x000fea0003800000 */
[----:B------:R0:W5:Y:S02]  /*41e0*/  LDG.E.128 R8, [R22.64] ;  /* 0x0000000816087981 */ /* 0x000164000c1e1d00 */
.L_x_676:
[----:B------:R-:W-:Y:S05]  /*41f0*/  BSYNC B0 ;  /* 0x0000000000007941 */ /* 0x000fea0003800000 */
.L_x_675:
[----:B------:R-:W1:Y:S02]  /*4200*/  LDS R6, [R6] ;  /* 0x0000000006067984 */ /* 0x000e640000000800 */
[C---:B-1---5:R-:W-:Y:S02]  /*4210*/  FFMA.FTZ R4, R6.reuse, R8, R4 ;  /* 0x0000000806047223 */ /* 0x062fe40000010004 */
[C---:B------:R-:W-:Y:S02]  /*4220*/  FFMA.FTZ R3, R6.reuse, R9, R3 ;  /* 0x0000000906037223 */ /* 0x040fe40000010003 */
[C---:B------:R-:W-:Y:S02]  /*4230*/  FFMA.FTZ R2, R6.reuse, R10, R2 ;  /* 0x0000000a06027223 */ /* 0x040fe40000010002 */
[----:B------:R-:W-:Y:S02]  /*4240*/  FFMA.FTZ R0, R6, R11, R0 ;  /* 0x0000000b06007223 */ /* 0x000fe40000010000 */
.L_x_671:
[----:B------:R-:W-:Y:S02]  /*4250*/  IADD3 R16, R16, UR6, RZ ;  /* 0x0000000610107c10 */ /* 0x000fe4000fffe0ff */
[----:B------:R-:W-:-:S02]  /*4260*/  F2FP.PACK_AB R4, R3, R4 ;  /* 0x000000040304723e */ /* 0x000fc400000000ff */
[----:B------:R-:W-:Y:S02]  /*4270*/  ISETP.GE.AND P0, PT, R16, R12, PT ;  /* 0x0000000c1000720c */ /* 0x000fe40003f06270 */
[----:B------:R-:W-:-:S11]  /*4280*/  F2FP.PACK_AB R5, R0, R2 ;  /* 0x000000020005723e */ /* 0x000fd600000000ff */
[----:B------:R-:W-:Y:S05]  /*4290*/  @P0 EXIT ;  /* 0x000000000000094d */ /* 0x000fea0003800000 */
[-C--:B------:R-:W-:Y:S02]  /*42a0*/  IABS R8, R7.reuse ;  /* 0x0000000700087213 */ /* 0x080fe40000000000 */
[----:B------:R-:W-:Y:S02]  /*42b0*/  IABS R9, R16 ;  /* 0x0000001000097213 */ /* 0x000fe40000000000 */
[----:B------:R-:W1:Y:S01]  /*42c0*/  I2F.RP R10, R8 ;  /* 0x00000008000a7306 */ /* 0x000e620000209400 */
[----:B------:R-:W-:Y:S02]  /*42d0*/  IABS R6, R7 ;  /* 0x0000000700067213 */ /* 0x000fe40000000000 */
[----:B------:R-:W-:-:S03]  /*42e0*/  SHF.R.S32.HI R19, RZ, 0x1f, R18 ;  /* 0x0000001fff137819 */ /* 0x000fc60000011412 */
[----:B------:R-:W-:Y:S02]  /*42f0*/  IMAD.MOV R6, RZ, RZ, -R6 ;  /* 0x000000ffff067224 */ /* 0x000fe400078e0a06 */
[----:B-1----:R-:W1:Y:S02]  /*4300*/  MUFU.RCP R10, R10 ;  /* 0x0000000a000a7308 */ /* 0x002e640000001000 */
[----:B-1----:R-:W-:-:S06]  /*4310*/  IADD3 R10, R10, 0xffffffe, RZ ;  /* 0x0ffffffe0a0a7810 */ /* 0x002fcc0007ffe0ff */
[----:B------:R-:W1:Y:S02]  /*4320*/  F2I.FTZ.U32.TRUNC.NTZ R11, R10 ;  /* 0x0000000a000b7305 */ /* 0x000e64000021f000 */
[----:B-1----:R-:W-:Y:S02]  /*4330*/  IMAD.MOV R0, RZ, RZ, -R11 ;  /* 0x000000ffff007224 */ /* 0x002fe400078e0a0b */
[----:B------:R-:W-:Y:S02]  /*4340*/  IMAD.MOV.U32 R10, RZ, RZ, RZ ;  /* 0x000000ffff0a7224 */ /* 0x000fe400078e00ff */
[----:B------:R-:W-:Y:S01]  /*4350*/  IMAD R2, R0, R8, RZ ;  /* 0x0000000800027224 */ /* 0x000fe200078e02ff */
[----:B------:R-:W-:-:S03]  /*4360*/  IABS R0, c[0x0][0x214] ;  /* 0x0000850000007a13 */ /* 0x000fc60000000000 */
[----:B------:R-:W-:Y:S01]  /*4370*/  IMAD.HI.U32 R2, R11, R2, R10 ;  /* 0x000000020b027227 */ /* 0x000fe200078e000a */
[----:B------:R-:W1:Y:S05]  /*4380*/  I2F.RP R3, R0 ;  /* 0x0000000000037306 */ /* 0x000e6a0000209400 */
[----:B------:R-:W-:-:S04]  /*4390*/  IMAD.HI.U32 R2, R2, R9, RZ ;  /* 0x0000000902027227 */ /* 0x000fc800078e00ff */
[----:B------:R-:W-:-:S05]  /*43a0*/  IMAD R6, R2, R6, R9 ;  /* 0x0000000602067224 */ /* 0x000fca00078e0209 */
[----:B------:R-:W-:Y:S01]  /*43b0*/  ISETP.GT.U32.AND P1, PT, R8, R6, PT ;  /* 0x000000060800720c */ /* 0x000fe20003f24070 */
[----:B-1----:R-:W1:-:S12]  /*43c0*/  MUFU.RCP R3, R3 ;  /* 0x0000000300037308 */ /* 0x002e580000001000 */
[----:B------:R-:W-:Y:S01]  /*43d0*/  @!P1 IMAD.IADD R6, R6, 0x1, -R8 ;  /* 0x0000000106069824 */ /* 0x000fe200078e0a08 */
[----:B------:R-:W-:Y:S02]  /*43e0*/  @!P1 IADD3 R2, R2, 0x1, RZ ;  /* 0x0000000102029810 */ /* 0x000fe40007ffe0ff */
[----:B------:R-:W-:Y:S02]  /*43f0*/  ISETP.NE.AND P1, PT, R7, RZ, PT ;  /* 0x000000ff0700720c */ /* 0x000fe40003f25270 */
[----:B------:R-:W-:Y:S02]  /*4400*/  ISETP.GE.U32.AND P2, PT, R6, R8, PT ;  /* 0x000000080600720c */ /* 0x000fe40003f46070 */
[----:B------:R-:W-:Y:S02]  /*4410*/  LOP3.LUT R6, R16, R7, RZ, 0x3c, !PT ;  /* 0x0000000710067212 */ /* 0x000fe400078e3cff */
[----:B-1----:R-:W-:Y:S02]  /*4420*/  IADD3 R3, R3, 0xffffffe, RZ ;  /* 0x0ffffffe03037810 */ /* 0x002fe40007ffe0ff */
[----:B------:R-:W-:-:S02]  /*4430*/  ISETP.GE.AND P0, PT, R6, RZ, PT ;  /* 0x000000ff0600720c */ /* 0x000fc40003f06270 */
[----:B------:R-:W1:Y:S05]  /*4440*/  F2I.FTZ.U32.TRUNC.NTZ R11, R3 ;  /* 0x00000003000b7305 */ /* 0x000e6a000021f000 */
[----:B------:R-:W-:-:S06]  /*4450*/  @P2 IADD3 R2, R2, 0x1, RZ ;  /* 0x0000000102022810 */ /* 0x000fcc0007ffe0ff */
[----:B------:R-:W-:Y:S02]  /*4460*/  @!P0 IADD3 R2, -R2, RZ, RZ ;  /* 0x000000ff02028210 */ /* 0x000fe40007ffe1ff */
[----:B------:R-:W-:Y:S01]  /*4470*/  @!P1 LOP3.LUT R2, RZ, R7, RZ, 0x33, !PT ;  /* 0x00000007ff029212 */ /* 0x000fe200078e33ff */
[----:B-1----:R-:W-:-:S04]  /*4480*/  IMAD.MOV R3, RZ, RZ, -R11 ;  /* 0x000000ffff037224 */ /* 0x002fc800078e0a0b */
        /* <DEDUP_REMOVED lines=39> */
        .weak           $__internal_13_$__cuda_sm20_div_s64
        .type           $__internal_13_$__cuda_sm20_div_s64,@function
        .size           $__internal_13_$__cuda_sm20_div_s64,(.L_x_8173 - $__internal_13_$__cuda_sm20_div_s64)
$__internal_13_$__cuda_sm20_div_s64:
        /* <DEDUP_REMOVED lines=83> */
[----:B------:R-:W-:Y:S06]  /*4c30*/  RET.REL.NODEC R20 `(_ZN5flash32flash_fwd_splitkv_combine_kernelI23Flash_fwd_kernel_traitsILi128ELi64ELi128ELi4ELb0ELb0EN7cutlass6half_tE19Flash_kernel_traitsILi128ELi64ELi128ELi4ES3_EELi4ELi1ELb1EEEvNS_16Flash_fwd_paramsE) ;  /* 0xffffb3c014007950 */ /* 0x000fec0003c3ffff */
.L_x_677:
        /* <DEDUP_REMOVED lines=12> */
.L_x_8173:


//--------------------- .text._ZN5flash24flash_fwd_splitkv_kernelI23Flash_fwd_kernel_traitsILi128ELi64ELi128ELi4ELb0ELb0EN7cutlass6half_tE19Flash_kernel_traitsILi128ELi64ELi128ELi4ES3_EELb1ELb0ELb0ELb0ELb0ELb0ELb0ELb0EEEvNS_16Flash_fwd_paramsE --------------------------
	.section	.text._ZN5flash24flash_fwd_splitkv_kernelI23Flash_fwd_kernel_traitsILi128ELi64ELi128ELi4ELb0ELb0EN7cutlass6half_tE19Flash_kernel_traitsILi128ELi64ELi128ELi4ES3_EELb1ELb0ELb0ELb0ELb0ELb0ELb0ELb0EEEvNS_16Flash_fwd_paramsE,"ax",@progbits
	.sectioninfo	@"SHI_REGISTERS=254"
	.align	128
        .global         _ZN5flash24flash_fwd_splitkv_kernelI23Flash_fwd_kernel_traitsILi128ELi64ELi128ELi4ELb0ELb0EN7cutlass6half_tE19Flash_kernel_traitsILi128ELi64ELi128ELi4ES3_EELb1ELb0ELb0ELb0ELb0ELb0ELb0ELb0EEEvNS_16Flash_fwd_paramsE
        .type           _ZN5flash24flash_fwd_splitkv_kernelI23Flash_fwd_kernel_traitsILi128ELi64ELi128ELi4ELb0ELb0EN7cutlass6half_tE19Flash_kernel_traitsILi128ELi64ELi128ELi4ES3_EELb1ELb0ELb0ELb0ELb0ELb0ELb0ELb0EEEvNS_16Flash_fwd_paramsE,@function
        .size           _ZN5flash24flash_fwd_splitkv_kernelI23Flash_fwd_kernel_traitsILi128ELi64ELi128ELi4ELb0ELb0EN7cutlass6half_tE19Flash_kernel_traitsILi128ELi64ELi128ELi4ES3_EELb1ELb0ELb0ELb0ELb0ELb0ELb0ELb0EEEvNS_16Flash_fwd_paramsE,(.L_x_8218 - _ZN5flash24flash_fwd_splitkv_kernelI23Flash_fwd_kernel_traitsILi128ELi64ELi128ELi4ELb0ELb0EN7cutlass6half_tE19Flash_kernel_traitsILi128ELi64ELi128ELi4ES3_EELb1ELb0ELb0ELb0ELb0ELb0ELb0ELb0EEEvNS_16Flash_fwd_paramsE)
        .other          _ZN5flash24flash_fwd_splitkv_kernelI23Flash_fwd_kernel_traitsILi128ELi64ELi128ELi4ELb0ELb0EN7cutlass6half_tE19Flash_kernel_traitsILi128ELi64ELi128ELi4ES3_EELb1ELb0ELb0ELb0ELb0ELb0ELb0ELb0EEEvNS_16Flash_fwd_paramsE,@"STO_CUDA_ENTRY STV_DEFAULT"
_ZN5flash24flash_fwd_splitkv_kernelI23Flash_fwd_kernel_traitsILi128ELi64ELi128ELi4ELb0ELb0EN7cutlass6half_tE19Flash_kernel_traitsILi128ELi64ELi128ELi4ES3_EELb1ELb0ELb0ELb0ELb0ELb0ELb0ELb0EEEvNS_16Flash_fwd_paramsE:
.text._ZN5flash24flash_fwd_splitkv_kernelI23Flash_fwd_kernel_traitsILi128ELi64ELi128ELi4ELb0ELb0EN7cutlass6half_tE19Flash_kernel_traitsILi128ELi64ELi128ELi4ES3_EELb1ELb0ELb0ELb0ELb0ELb0ELb0ELb0EEEvNS_16Flash_fwd_paramsE:
[----:B------:R-:W-:Y:S02]  /*0000*/  MOV R1, c[0x0][0x28] ;  /* 0x00000a0000017a02 */ /* 0x000fe40000000f00 */
[----:B------:R-:W1:Y:S01]  /*0010*/  LDC.U8 R0, c[0x0][0x312] ;  /* 0x0000c480ff007b82 */ /* 0x000e620000000000 */
[----:B------:R-:W2:Y:S01]  /*0020*/  S2R R21, SR_CTAID.Y ;  /* 0x0000000000157919 */ /* 0x000ea20000002600 */
[----:B------:R-:W-:Y:S01]  /*0030*/  ISETP.NE.U32.AND P2, PT, RZ, c[0x0][0x240], PT ;  /* 0x00009000ff007a0c */ /* 0x000fe20003f45070 */
[----:B------:R-:W-:Y:S01]  /*0040*/  IMAD.MOV.U32 R220, RZ, RZ, 0x4 ;  /* 0x00000004ffdc7424 */ /* 0x000fe200078e00ff */
[----:B------:R-:W-:Y:S01]  /*0050*/  ISETP.EQ.U32.AND P1, PT, RZ, c[0x0][0x248], PT ;  /* 0x00009200ff007a0c */ /* 0x000fe20003f22070 */
[----:B------:R-:W-:Y:S01]  /*0060*/  IMAD.MOV.U32 R212, RZ, RZ, -0x1 ;  /* 0xffffffffffd47424 */ /* 0x000fe200078e00ff */
[----:B------:R-:W-:Y:S01]  /*0070*/  ISETP.NE.AND.EX P2, PT, RZ, c[0x0][0x244], PT, P2 ;  /* 0x00009100ff007a0c */ /* 0x000fe20003f45320 */
[----:B------:R-:W-:Y:S01]  /*0080*/  ULDC.64 UR12, c[0x0][0x118] ;  /* 0x00004600000c7ab9 */ /* 0x000fe20000000a00 */
[----:B------:R-:W-:Y:S01]  /*0090*/  IMAD.MOV.U32 R4, RZ, RZ, -0x1 ;  /* 0xffffffffff047424 */ /* 0x000fe200078e00ff */
[----:B------:R-:W-:-:S04]  /*00a0*/  ISETP.NE.U32.AND P0, PT, RZ, c[0x0][0x250], PT ;  /* 0x00009400ff007a0c */ /* 0x000fc80003f05070 */
[----:B------:R-:W-:Y:S02]  /*00b0*/  ISETP.NE.AND.EX P0, PT, RZ, c[0x0][0x254], PT, P0 ;  /* 0x00009500ff007a0c */ /* 0x000fe40003f05300 */
[----:B-1----:R-:W-:Y:S01]  /*00c0*/  ISETP.NE.AND P3, PT, R0, RZ, PT ;  /* 0x000000ff0000720c */ /* 0x002fe20003f65270 */
[----:B--2---:R-:W-:-:S03]  /*00d0*/  IMAD.WIDE R10, R21, R220, c[0x0][0x240] ;  /* 0x00009000150a7625 */ /* 0x004fc600078e02dc */
[----:B------:R-:W-:Y:S01]  /*00e0*/  ISETP.EQ.OR.EX P1, PT, RZ, c[0x0][0x24c], !P3, P1 ;  /* 0x00009300ff007a0c */ /* 0x000fe20005f22710 */
[CC--:B------:R-:W-:Y:S01]  /*00f0*/  IMAD.WIDE R6, R21.reuse, R220.reuse, c[0x0][0x248] ;  /* 0x0000920015067625 */ /* 0x0c0fe200078e02dc */
[----:B------:R-:W2:Y:S04]  /*0100*/  @P2 LDG.E R212, [R10.64] ;  /* 0x0000000c0ad42981 */ /* 0x000ea8000c1e1900 */
[----:B------:R-:W2:Y:S01]  /*0110*/  @P2 LDG.E R217, [R10.64+0x4] ;  /* 0x0000040c0ad92981 */ /* 0x000ea2000c1e1900 */
[----:B------:R-:W-:Y:S02]  /*0120*/  IMAD.MOV.U32 R3, RZ, RZ, RZ ;  /* 0x000000ffff037224 */ /* 0x000fe400078e00ff */
[----:B------:R-:W-:-:S04]  /*0130*/  @P0 IMAD.WIDE R8, R21, R220, c[0x0][0x250] ;  /* 0x0000940015080625 */ /* 0x000fc800078e02dc */
[----:B------:R1:W5:Y:S04]  /*0140*/  @!P1 LDG.E R4, [R6.64] ;  /* 0x0000000c06049981 */ /* 0x000368000c1e1900 */
[----:B------:R1:W5:Y:S01]  /*0150*/  @P0 LDG.E R3, [R8.64] ;  /* 0x0000000c08030981 */ /* 0x000362000c1e1900 */
[----:B------:R-:W-:-:S03]  /*0160*/  ISETP.NE.U32.AND P0, PT, RZ, c[0x0][0x248], PT ;  /* 0x00009200ff007a0c */ /* 0x000fc60003f05070 */
[----:B------:R-:W3:Y:S04]  /*0170*/  S2R R29, SR_CTAID.X ;  /* 0x00000000001d7919 */ /* 0x000ee80000002500 */
[----:B------:R-:W4:Y:S01]  /*0180*/  S2R R16, SR_CTAID.Z ;  /* 0x0000000000107919 */ /* 0x000f220000002700 */
[----:B------:R-:W-:Y:S01]  /*0190*/  ISETP.NE.AND.EX P0, PT, RZ, c[0x0][0x24c], PT, P0 ;  /* 0x00009300ff007a0c */ /* 0x000fe20003f05300 */
[----:B--2---:R-:W-:Y:S02]  /*01a0*/  @P2 IMAD.IADD R217, R217, 0x1, -R212 ;  /* 0x00000001d9d92824 */ /* 0x004fe400078e0ad4 */
[----:B------:R-:W-:-:S10]  /*01b0*/  @!P2 IMAD.MOV.U32 R217, RZ, RZ, c[0x0][0x214] ;  /* 0x00008500ffd9a624 */ /* 0x000fd400078e00ff */
[----:B------:R-:W-:Y:S05]  /*01c0*/  @!P0 BRA `(.L_x_678) ;  /* 0x0000004000008947 */ /* 0x000fea0003800000 */
[----:B-1-34-:R-:W2:Y:S02]  /*01d0*/  @P3 LDG.E R5, [R6.64+0x4] ;  /* 0x0000040c06053981 */ /* 0x01aea4000c1e1900 */
[----:B--2--5:R-:W-:-:S06]  /*01e0*/  @P3 IADD3 R2, R5, -R4, RZ ;  /* 0x8000000405023210 */ /* 0x024fcc0007ffe0ff */
[----:B------:R1:W5:Y:S01]  /*01f0*/  @!P3 LDG.E R2, [R6.64] ;  /* 0x0000000c0602b981 */ /* 0x000362000c1e1900 */
[----:B------:R-:W-:Y:S05]  /*0200*/  BRA `(.L_x_679) ;  /* 0x0000001000007947 */ /* 0x000fea0003800000 */
.L_x_678:
[----:B-1-34-:R-:W-:Y:S02]  /*0210*/  MOV R2, c[0x0][0x218] ;  /* 0x0000860000027a02 */ /* 0x01afe40000000f00 */
.L_x_679:
[----:B------:R-:W-:-:S04]  /*0220*/  ISETP.NE.U32.AND P2, PT, RZ, c[0x0][0x258], PT ;  /* 0x00009600ff007a0c */ /* 0x000fc80003f45070 */
[----:B------:R-:W-:-:S13]  /*0230*/  ISETP.NE.AND.EX P2, PT, RZ, c[0x0][0x25c], PT, P2 ;  /* 0x00009700ff007a0c */ /* 0x000fda0003f45320 */
[----:B-1----:R-:W-:-:S05]  /*0240*/  @P2 IMAD.WIDE R6, R21, R220, c[0x0][0x258] ;  /* 0x0000960015062625 */ /* 0x002fca00078e02dc */
[----:B------:R-:W2:Y:S01]  /*0250*/  @P2 LDG.E R132, [R6.64] ;  /* 0x0000000c06842981 */ /* 0x000ea2000c1e1900 */
[----:B------:R-:W-:Y:S01]  /*0260*/  IMAD.SHL.U32 R14, R29, 0x40, RZ ;  /* 0x000000401d0e7824 */ /* 0x000fe200078e00ff */
[----:B------:R-:W-:-:S04]  /*0270*/  @!P2 ISETP.NE.U32.AND P1, PT, RZ, c[0x0][0x268], PT ;  /* 0x00009a00ff00aa0c */ /* 0x000fc80003f25070 */
[----:B------:R-:W-:Y:S02]  /*0280*/  ISETP.GT.AND P0, PT, R217, R14, PT ;  /* 0x0000000ed900720c */ /* 0x000fe40003f04270 */
[----:B------:R-:W-:-:S04]  /*0290*/  @!P2 ISETP.NE.AND.EX P1, PT, RZ, c[0x0][0x26c], PT, P1 ;  /* 0x00009b00ff00aa0c */ /* 0x000fc80003f25310 */
[----:B------:R-:W-:Y:S01]  /*02a0*/  @!P2 SEL R0, RZ, c[0x0][0x21c], !P1 ;  /* 0x00008700ff00aa07 */ /* 0x000fe20004800000 */
[----:B--2--5:R-:W-:-:S03]  /*02b0*/  @P2 IMAD.IADD R132, R132, 0x1, -R3 ;  /* 0x0000000184842824 */ /* 0x024fc600078e0a03 */
[----:B------:R-:W-:-:S03]  /*02c0*/  @!P2 IADD3 R132, R0, R2, -R3 ;  /* 0x000000020084a210 */ /* 0x000fc60007ffe803 */
[----:B------:R-:W-:Y:S05]  /*02d0*/  @!P0 EXIT ;  /* 0x000000000000894d */ /* 0x000fea0003800000 */
[----:B------:R-:W-:Y:S01]  /*02e0*/  IMAD.MOV.U32 R9, RZ, RZ, c[0x0][0x218] ;  /* 0x00008600ff097624 */ /* 0x000fe200078e00ff */
[----:B------:R-:W-:Y:S01]  /*02f0*/  IADD3 R5, -R217, 0xbf, R14 ;  /* 0x000000bfd9057810 */ /* 0x000fe20007ffe10e */
[----:B------:R-:W1:Y:S01]  /*0300*/  S2R R10, SR_TID.X ;  /* 0x00000000000a7919 */ /* 0x000e620000002100 */
[----:B------:R-:W-:Y:S02]  /*0310*/  IADD3 R7, R132, 0x7f, RZ ;  /* 0x0000007f84077810 */ /* 0x000fe40007ffe0ff */
[----:B------:R-:W-:Y:S02]  /*0320*/  IADD3 R9, R9, 0x7f, RZ ;  /* 0x0000007f09097810 */ /* 0x000fe40007ffe0ff */
[----:B------:R-:W-:Y:S02]  /*0330*/  IADD3 R5, R5, c[0x0][0x2e8], R132 ;  /* 0x0000ba0005057a10 */ /* 0x000fe40007ffe084 */
[----:B------:R-:W-:Y:S02]  /*0340*/  SHF.R.S32.HI R2, RZ, 0x1f, R7 ;  /* 0x0000001fff027819 */ /* 0x000fe40000011407 */
[----:B------:R-:W-:-:S02]  /*0350*/  SHF.R.S32.HI R6, RZ, 0x1f, R9 ;  /* 0x0000001fff067819 */ /* 0x000fc40000011409 */
[----:B------:R-:W-:Y:S02]  /*0360*/  SHF.R.S32.HI R0, RZ, 0x1f, R5 ;  /* 0x0000001fff007819 */ /* 0x000fe40000011405 */
[----:B------:R-:W-:Y:S02]  /*0370*/  LEA.HI R2, R2, R7, RZ, 0x7 ;  /* 0x0000000702027211 */ /* 0x000fe400078f38ff */
[----:B------:R-:W-:Y:S02]  /*0380*/  LEA.HI R6, R6, R9, RZ, 0x7 ;  /* 0x0000000906067211 */ /* 0x000fe400078f38ff */
[----:B------:R-:W-:Y:S02]  /*0390*/  LEA.HI R0, R0, R5, RZ, 0x7 ;  /* 0x0000000500007211 */ /* 0x000fe400078f38ff */
[----:B------:R-:W-:Y:S02]  /*03a0*/  SHF.R.S32.HI R2, RZ, 0x7, R2 ;  /* 0x00000007ff027819 */ /* 0x000fe40000011402 */
[----:B------:R-:W-:-:S02]  /*03b0*/  SHF.R.S32.HI R5, RZ, 0x7, R6 ;  /* 0x00000007ff057819 */ /* 0x000fc40000011406 */
[----:B------:R-:W-:Y:S02]  /*03c0*/  SHF.R.S32.HI R0, RZ, 0x7, R0 ;  /* 0x00000007ff007819 */ /* 0x000fe40000011400 */
[----:B------:R-:W-:-:S04]  /*03d0*/  IMNMX R5, R5, R2, PT ;  /* 0x0000000205057217 */ /* 0x000fc80003800200 */
[----:B------:R-:W-:-:S04]  /*03e0*/  IMNMX R134, R5, R0, PT ;  /* 0x0000000005867217 */ /* 0x000fc80003800200 */
[----:B------:R-:W-:-:S13]  /*03f0*/  ISETP.GT.AND P0, PT, R134, RZ, PT ;  /* 0x000000ff8600720c */ /* 0x000fda0003f04270 */
[----:B------:R-:W-:Y:S05]  /*0400*/  @P0 BRA `(.L_x_680) ;  /* 0x000007b000000947 */ /* 0x000fea0003800000 */
[----:B-1----:R-:W-:Y:S01]  /*0410*/  SHF.R.S32.HI R3, RZ, 0x1f, R10 ;  /* 0x0000001fff037819 */ /* 0x002fe2000001140a */
[----:B------:R-:W-:Y:S01]  /*0420*/  BSSY B0, `(.L_x_681) ;  /* 0x000002e000007945 */ /* 0x000fe20003800000 */
[----:B------:R-:W-:Y:S02]  /*0430*/  ISETP.NE.AND P0, PT, R212, -0x1, PT ;  /* 0xffffffffd400780c */ /* 0x000fe40003f05270 */
[----:B------:R-:W-:Y:S02]  /*0440*/  LEA.HI R0, R3, R10, RZ, 0x3 ;  /* 0x0000000a03007211 */ /* 0x000fe400078f18ff */
[----:B------:R-:W-:Y:S02]  /*0450*/  SHF.R.S32.HI R5, RZ, 0x1f, R14 ;  /* 0x0000001fff057819 */ /* 0x000fe4000001140e */
[----:B------:R-:W-:Y:S02]  /*0460*/  LOP3.LUT R3, R0, 0xfffffff8, RZ, 0xc0, !PT ;  /* 0xfffffff800037812 */ /* 0x000fe400078ec0ff */
[----:B------:R-:W-:Y:S01]  /*0470*/  IADD3 R217, -R14, R217, RZ ;  /* 0x000000d90ed97210 */ /* 0x000fe20007ffe1ff */
[----:B------:R-:W-:Y:S01]  /*0480*/  IMAD R5, R5, c[0x0][0x1e8], RZ ;  /* 0x00007a0005057a24 */ /* 0x000fe200078e02ff */
[----:B------:R-:W-:Y:S01]  /*0490*/  SHF.R.S32.HI R0, RZ, 0x3, R0 ;  /* 0x00000003ff007819 */ /* 0x000fe20000011400 */
[----:B------:R-:W-:Y:S01]  /*04a0*/  IMAD.IADD R10, R10, 0x1, -R3 ;  /* 0x000000010a0a7824 */ /* 0x000fe200078e0a03 */
[----:B------:R-:W-:Y:S01]  /*04b0*/  SHF.R.S32.HI R19, RZ, 0x1f, R16 ;  /* 0x0000001fff137819 */ /* 0x000fe20000011410 */
[----:B------:R-:W-:Y:S01]  /*04c0*/  @P0 IMAD.WIDE.U32 R6, R212, c[0x0][0x1e8], RZ ;  /* 0x00007a00d4060a25 */ /* 0x000fe200078e00ff */
[----:B------:R-:W-:-:S02]  /*04d0*/  @!P0 SHF.R.S32.HI R8, RZ, 0x1f, R21 ;  /* 0x0000001fff088819 */ /* 0x000fc40000011415 */
[----:B------:R-:W-:Y:S01]  /*04e0*/  SHF.L.U32 R2, R10, 0x3, RZ ;  /* 0x000000030a027819 */ /* 0x000fe200000006ff */
[----:B------:R-:W-:-:S03]  /*04f0*/  @!P0 IMAD.WIDE.U32 R12, R21, c[0x0][0x1e0], RZ ;  /* 0x00007800150c8a25 */ /* 0x000fc600078e00ff */
[----:B------:R-:W-:Y:S01]  /*0500*/  SHF.R.S32.HI R3, RZ, 0x1f, R2 ;  /* 0x0000001fff037819 */ /* 0x000fe20000011402 */
[----:B------:R-:W-:Y:S02]  /*0510*/  @!P0 IMAD R8, R8, c[0x0][0x1e0], RZ ;  /* 0x0000780008088a24 */ /* 0x000fe400078e02ff */
[----:B------:R-:W-:Y:S02]  /*0520*/  @P0 IMAD R212, R212, c[0x0][0x1ec], R7 ;  /* 0x00007b00d4d40a24 */ /* 0x000fe400078e0207 */
[----:B------:R-:W-:Y:S01]  /*0530*/  @P0 IMAD.MOV.U32 R4, RZ, RZ, R6 ;  /* 0x000000ffff040224 */ /* 0x000fe200078e0006 */
[----:B------:R-:W-:Y:S01]  /*0540*/  @!P0 MOV R4, R12 ;  /* 0x0000000c00048202 */ /* 0x000fe20000000f00 */
[----:B------:R-:W-:Y:S02]  /*0550*/  @!P0 IMAD R8, R21, c[0x0][0x1e4], R8 ;  /* 0x0000790015088a24 */ /* 0x000fe400078e0208 */
[----:B------:R-:W-:-:S04]  /*0560*/  IMAD.WIDE.U32 R6, R14, c[0x0][0x1e8], R2 ;  /* 0x00007a000e067a25 */ /* 0x000fc800078e0002 */
[----:B------:R-:W-:Y:S01]  /*0570*/  @!P0 IMAD.IADD R212, R13, 0x1, R8 ;  /* 0x000000010dd48824 */ /* 0x000fe200078e0208 */
[----:B------:R-:W-:Y:S01]  /*0580*/  IADD3 R4, P0, R4, R6, RZ ;  /* 0x0000000604047210 */ /* 0x000fe20007f1e0ff */
[----:B------:R-:W-:Y:S02]  /*0590*/  IMAD R5, R14, c[0x0][0x1ec], R5 ;  /* 0x00007b000e057a24 */ /* 0x000fe400078e0205 */
[----:B------:R-:W-:Y:S02]  /*05a0*/  IMAD R19, R19, c[0x0][0x1f0], RZ ;  /* 0x00007c0013137a24 */ /* 0x000fe400078e02ff */
[----:B------:R-:W-:Y:S01]  /*05b0*/  IMAD R21, R21, c[0x0][0x1c0], R16 ;  /* 0x0000700015157a24 */ /* 0x000fe200078e0210 */
[----:B------:R-:W-:Y:S01]  /*05c0*/  IADD3.X R5, R212, R7, R5, P0, !PT ;  /* 0x00000007d4057210 */ /* 0x000fe200007fe405 */
[----:B------:R-:W-:Y:S01]  /*05d0*/  IMAD R19, R16, c[0x0][0x1f4], R19 ;  /* 0x00007d0010137a24 */ /* 0x000fe200078e0213 */
[----:B------:R-:W-:Y:S01]  /*05e0*/  ISETP.GE.AND P0, PT, R0, R217, PT ;  /* 0x000000d90000720c */ /* 0x000fe20003f06270 */
[----:B------:R-:W-:Y:S01]  /*05f0*/  IMAD R14, R21, c[0x0][0x214], R14 ;  /* 0x00008500150e7a24 */ /* 0x000fe200078e020e */
[----:B------:R-:W-:Y:S01]  /*0600*/  IADD3 R7, R2, 0x40, RZ ;  /* 0x0000004002077810 */ /* 0x000fe20007ffe0ff */
[----:B------:R-:W-:Y:S01]  /*0610*/  IMAD.WIDE.U32 R16, R16, c[0x0][0x1f0], R4 ;  /* 0x00007c0010107a25 */ /* 0x000fe200078e0004 */
[----:B------:R-:W-:-:S03]  /*0620*/  SHF.R.S32.HI R5, RZ, 0x1f, R0 ;  /* 0x0000001fff057819 */ /* 0x000fc60000011400 */
[----:B------:R-:W-:-:S06]  /*0630*/  IMAD.IADD R19, R17, 0x1, R19 ;  /* 0x0000000111137824 */ /* 0x000fcc00078e0213 */
[----:B------:R-:W-:Y:S05]  /*0640*/  @P0 BRA `(.L_x_682) ;  /* 0x000000b000000947 */ /* 0x000fea0003800000 */
[----:B------:R-:W-:Y:S01]  /*0650*/  IMAD R9, R5, c[0x0][0x1e8], RZ ;  /* 0x00007a0005097a24 */ /* 0x000fe200078e02ff */
[----:B------:R-:W-:Y:S01]  /*0660*/  ISETP.GE.AND P2, PT, R2, c[0x0][0x220], PT ;  /* 0x0000880002007a0c */ /* 0x000fe20003f46270 */
[----:B------:R-:W-:Y:S01]  /*0670*/  IMAD.MOV.U32 R18, RZ, RZ, R16 ;  /* 0x000000ffff127224 */ /* 0x000fe200078e0010 */
[----:B------:R-:W-:Y:S01]  /*0680*/  ISETP.GE.AND P1, PT, R7, c[0x0][0x220], PT ;  /* 0x0000880007007a0c */ /* 0x000fe20003f26270 */
[C---:B------:R-:W-:Y:S02]  /*0690*/  IMAD R4, R0.reuse, c[0x0][0x1ec], R9 ;  /* 0x00007b0000047a24 */ /* 0x040fe400078e0209 */
[----:B------:R-:W-:-:S05]  /*06a0*/  IMAD.WIDE.U32 R12, R0, c[0x0][0x1e8], R18 ;  /* 0x00007a00000c7a25 */ /* 0x000fca00078e0012 */
[----:B------:R-:W-:Y:S02]  /*06b0*/  IADD3 R4, R13, R4, RZ ;  /* 0x000000040d047210 */ /* 0x000fe40007ffe0ff */
[----:B------:R-:W-:-:S04]  /*06c0*/  LEA R8, P0, R12, c[0x0][0x1d0], 0x1 ;  /* 0x000074000c087a11 */ /* 0x000fc800078008ff */
[----:B------:R-:W-:-:S05]  /*06d0*/  LEA.HI.X R9, R12, c[0x0][0x1d4], R4, 0x1, P0 ;  /* 0x000075000c097a11 */ /* 0x000fca00000f0c04 */
[----:B------:R1:W-:Y:S04]  /*06e0*/  @!P2 STG.E.128 [R8.64], RZ ;  /* 0x000000ff0800a986 */ /* 0x0003e8000c101d0c */
[----:B------:R1:W-:Y:S02]  /*06f0*/  @!P1 STG.E.128 [R8.64+0x80], RZ ;  /* 0x000080ff08009986 */ /* 0x0003e4000c101d0c */
.L_x_682:
[----:B------:R-:W-:Y:S05]  /*0700*/  BSYNC B0 ;  /* 0x0000000000007941 */ /* 0x000fea0003800000 */
.L_x_681:
[----:B------:R-:W-:Y:S01]  /*0710*/  IADD3 R12, R0, 0x10, RZ ;  /* 0x00000010000c7810 */ /* 0x000fe20007ffe0ff */
[----:B------:R-:W-:Y:S03]  /*0720*/  BSSY B0, `(.L_x_683) ;  /* 0x0000011000007945 */ /* 0x000fe60003800000 */
[----:B------:R-:W-:-:S13]  /*0730*/  ISETP.GE.AND P0, PT, R12, R217, PT ;  /* 0x000000d90c00720c */ /* 0x000fda0003f06270 */
[----:B------:R-:W-:Y:S05]  /*0740*/  @P0 BRA `(.L_x_684) ;  /* 0x000000e000000947 */ /* 0x000fea0003800000 */
[----:B-1----:R-:W-:Y:S01]  /*0750*/  IADD3 R9, P0, R0, 0x10, RZ ;  /* 0x0000001000097810 */ /* 0x002fe20007f1e0ff */
[----:B------:R-:W-:Y:S01]  /*0760*/  IMAD.MOV.U32 R20, RZ, RZ, R16 ;  /* 0x000000ffff147224 */ /* 0x000fe200078e0010 */
[----:B------:R-:W-:Y:S02]  /*0770*/  MOV R21, R19 ;  /* 0x0000001300157202 */ /* 0x000fe40000000f00 */
[----:B------:R-:W-:Y:S01]  /*0780*/  ISETP.GE.AND P1, PT, R2, c[0x0][0x220], PT ;  /* 0x0000880002007a0c */ /* 0x000fe20003f26270 */
[----:B------:R-:W-:Y:S01]  /*0790*/  IMAD.X R4, RZ, RZ, R5, P0 ;  /* 0x000000ffff047224 */ /* 0x000fe200000e0605 */
[----:B------:R-:W-:Y:S01]  /*07a0*/  ISETP.GE.AND P0, PT, R7, c[0x0][0x220], PT ;  /* 0x0000880007007a0c */ /* 0x000fe20003f06270 */
[----:B------:R-:W-:-:S04]  /*07b0*/  IMAD.WIDE.U32 R20, R9, c[0x0][0x1e8], R20 ;  /* 0x00007a0009147a25 */ /* 0x000fc800078e0014 */
[----:B------:R-:W-:Y:S01]  /*07c0*/  IMAD R4, R4, c[0x0][0x1e8], RZ ;  /* 0x00007a0004047a24 */ /* 0x000fe200078e02ff */
[----:B------:R-:W-:-:S03]  /*07d0*/  LEA R8, P2, R20, c[0x0][0x1d0], 0x1 ;  /* 0x0000740014087a11 */ /* 0x000fc600078408ff */
[----:B------:R-:W-:-:S04]  /*07e0*/  IMAD R4, R9, c[0x0][0x1ec], R4 ;  /* 0x00007b0009047a24 */ /* 0x000fc800078e0204 */
[----:B------:R-:W-:-:S05]  /*07f0*/  IMAD.IADD R4, R21, 0x1, R4 ;  /* 0x0000000115047824 */ /* 0x000fca00078e0204 */
[----:B------:R-:W-:-:S05]  /*0800*/  LEA.HI.X R9, R20, c[0x0][0x1d4], R4, 0x1, P2 ;  /* 0x0000750014097a11 */ /* 0x000fca00010f0c04 */
[----:B------:R1:W-:Y:S04]  /*0810*/  @!P1 STG.E.128 [R8.64], RZ ;  /* 0x000000ff08009986 */ /* 0x0003e8000c101d0c */
[----:B------:R1:W-:Y:S02]  /*0820*/  @!P0 STG.E.128 [R8.64+0x80], RZ ;  /* 0x000080ff08008986 */ /* 0x0003e4000c101d0c */
.L_x_684:
[----:B------:R-:W-:Y:S05]  /*0830*/  BSYNC B0 ;  /* 0x0000000000007941 */ /* 0x000fea0003800000 */
.L_x_683:
[----:B-1----:R-:W-:Y:S01]  /*0840*/  IADD3 R8, R0, 0x20, RZ ;  /* 0x0000002000087810 */ /* 0x002fe20007ffe0ff */
[----:B------:R-:W-:Y:S03]  /*0850*/  BSSY B0, `(.L_x_685) ;  /* 0x0000011000007945 */ /* 0x000fe60003800000 */
[----:B------:R-:W-:-:S13]  /*0860*/  ISETP.GE.AND P0, PT, R8, R217, PT ;  /* 0x000000d90800720c */ /* 0x000fda0003f06270 */
[----:B------:R-:W-:Y:S05]  /*0870*/  @P0 BRA `(.L_x_686) ;  /* 0x000000e000000947 */ /* 0x000fea0003800000 */
[----:B------:R-:W-:Y:S01]  /*0880*/  IADD3 R9, P0, R0, 0x20, RZ ;  /* 0x0000002000097810 */ /* 0x000fe20007f1e0ff */
        /* <DEDUP_REMOVED lines=13> */
.L_x_686:
[----:B------:R-:W-:Y:S05]  /*0960*/  BSYNC B0 ;  /* 0x0000000000007941 */ /* 0x000fea0003800000 */
.L_x_685:
[----:B------:R-:W-:Y:S01]  /*0970*/  IADD3 R6, R0, 0x30, RZ ;  /* 0x0000003000067810 */ /* 0x000fe20007ffe0ff */
[----:B------:R-:W-:Y:S03]  /*0980*/  BSSY B0, `(.L_x_687) ;  /* 0x0000010000007945 */ /* 0x000fe60003800000 */
[----:B------:R-:W-:-:S13]  /*0990*/  ISETP.GE.AND P0, PT, R6, R217, PT ;  /* 0x000000d90600720c */ /* 0x000fda0003f06270 */
[----:B------:R-:W-:Y:S05]  /*09a0*/  @P0 BRA `(.L_x_688) ;  /* 0x000000d000000947 */ /* 0x000fea0003800000 */
[----:B------:R-:W-:Y:S02]  /*09b0*/  IADD3 R4, P0, R0, 0x30, RZ ;  /* 0x0000003000047810 */ /* 0x000fe40007f1e0ff */
        /* <DEDUP_REMOVED lines=12> */
.L_x_688:
[----:B------:R-:W-:Y:S05]  /*0a80*/  BSYNC B0 ;  /* 0x0000000000007941 */ /* 0x000fea0003800000 */
.L_x_687:
[----:B------:R-:W-:-:S04]  /*0a90*/  ISETP.NE.AND P4, PT, R10, RZ, PT ;  /* 0x000000ff0a00720c */ /* 0x000fc80003f85270 */
[-C--:B------:R-:W-:Y:S02]  /*0aa0*/  ISETP.GE.OR P3, PT, R0, R217.reuse, P4 ;  /* 0x000000d90000720c */ /* 0x080fe40002766670 */
[-C--:B------:R-:W-:Y:S02]  /*0ab0*/  ISETP.GE.OR P2, PT, R12, R217.reuse, P4 ;  /* 0x000000d90c00720c */ /* 0x080fe40002746670 */
[-C--:B------:R-:W-:Y:S02]  /*0ac0*/  ISETP.GE.OR P1, PT, R8, R217.reuse, P4 ;  /* 0x000000d90800720c */ /* 0x080fe40002726670 */
[----:B------:R-:W-:Y:S02]  /*0ad0*/  IADD3 R0, P0, R14, R0, RZ ;  /* 0x000000000e007210 */ /* 0x000fe40007f1e0ff */
[----:B------:R-:W-:Y:S02]  /*0ae0*/  ISETP.GE.OR P4, PT, R6, R217, P4 ;  /* 0x000000d90600720c */ /* 0x000fe40002786670 */
[----:B------:R-:W-:-:S02]  /*0af0*/  LEA.HI.X.SX32 R5, R14, R5, 0x1, P0 ;  /* 0x000000050e057211 */ /* 0x000fc400000f0eff */
[C---:B------:R-:W-:Y:S01]  /*0b00*/  LEA R4, P0, R0.reuse, c[0x0][0x200], 0x2 ;  /* 0x0000800000047a11 */ /* 0x040fe200078010ff */
[----:B--2---:R-:W-:Y:S02]  /*0b10*/  @!P3 IMAD.MOV.U32 R3, RZ, RZ, 0x7f800000 ;  /* 0x7f800000ff03b424 */ /* 0x004fe400078e00ff */
[----:B------:R-:W-:Y:S01]  /*0b20*/  @!P2 IMAD.MOV.U32 R2, RZ, RZ, 0x7f800000 ;  /* 0x7f800000ff02a424 */ /* 0x000fe200078e00ff */
[----:B------:R-:W-:Y:S01]  /*0b30*/  LEA.HI.X R5, R0, c[0x0][0x204], R5, 0x2, P0 ;  /* 0x0000810000057a11 */ /* 0x000fe200000f1405 */
[----:B------:R-:W-:-:S04]  /*0b40*/  @!P1 IMAD.MOV.U32 R0, RZ, RZ, 0x7f800000 ;  /* 0x7f800000ff009424 */ /* 0x000fc800078e00ff */
[----:B------:R2:W-:Y:S04]  /*0b50*/  @!P3 STG.E [R4.64], R3 ;  /* 0x000000030400b986 */ /* 0x0005e8000c10190c */
[----:B------:R2:W-:Y:S04]  /*0b60*/  @!P2 STG.E [R4.64+0x40], R2 ;  /* 0x000040020400a986 */ /* 0x0005e8000c10190c */
[----:B------:R2:W-:Y:S01]  /*0b70*/  @!P1 STG.E [R4.64+0x80], R0 ;  /* 0x0000800004009986 */ /* 0x0005e2000c10190c */
[----:B------:R-:W-:Y:S05]  /*0b80*/  @P4 EXIT ;  /* 0x000000000000494d */ /* 0x000fea0003800000 */
[----:B--2---:R-:W-:-:S05]  /*0b90*/  MOV R3, 0x7f800000 ;  /* 0x7f80000000037802 */ /* 0x004fca0000000f00 */
[----:B------:R-:W-:Y:S01]  /*0ba0*/  STG.E [R4.64+0xc0], R3 ;  /* 0x0000c00304007986 */ /* 0x000fe2000c10190c */
[----:B------:R-:W-:Y:S05]  /*0bb0*/  EXIT ;  /* 0x000000000000794d */ /* 0x000fea0003800000 */
.L_x_680:
[----:B-1----:R-:W-:Y:S01]  /*0bc0*/  ISETP.NE.U32.AND P2, PT, RZ, c[0x0][0x2c0], PT ;  /* 0x0000b000ff007a0c */ /* 0x002fe20003f45070 */
[----:B------:R-:W-:Y:S01]  /*0bd0*/  IMAD.MOV.U32 R0, RZ, RZ, R21 ;  /* 0x000000ffff007224 */ /* 0x000fe200078e0015 */
[----:B------:R-:W-:Y:S02]  /*0be0*/  ISETP.NE.U32.AND P0, PT, RZ, c[0x0][0x2b8], PT ;  /* 0x0000ae00ff007a0c */ /* 0x000fe40003f05070 */
[----:B------:R-:W-:Y:S02]  /*0bf0*/  ISETP.NE.AND.EX P2, PT, RZ, c[0x0][0x2c4], PT, P2 ;  /* 0x0000b100ff007a0c */ /* 0x000fe40003f45320 */
[----:B------:R-:W-:-:S11]  /*0c00*/  ISETP.NE.AND.EX P0, PT, RZ, c[0x0][0x2bc], PT, P0 ;  /* 0x0000af00ff007a0c */ /* 0x000fd60003f05300 */
[----:B------:R-:W-:Y:S01]  /*0c10*/  @P2 SHF.R.S32.HI R2, RZ, 0x1f, R21 ;  /* 0x0000001fff022819 */ /* 0x000fe20000011415 */
[----:B------:R-:W-:-:S04]  /*0c20*/  @P2 IMAD.WIDE.U32 R6, R21, c[0x0][0x2c8], RZ ;  /* 0x0000b20015062a25 */ /* 0x000fc800078e00ff */
[----:B------:R-:W-:Y:S01]  /*0c30*/  @P2 IMAD R2, R2, c[0x0][0x2c8], RZ ;  /* 0x0000b20002022a24 */ /* 0x000fe200078e02ff */
[----:B------:R-:W-:Y:S01]  /*0c40*/  CS2R R224, SRZ ;  /* 0x0000000000e07805 */ /* 0x000fe2000001ff00 */
[----:B------:R-:W-:-:S04]  /*0c50*/  @P0 IMAD.WIDE R8, R21, R220, c[0x0][0x2b8] ;  /* 0x0000ae0015080625 */ /* 0x000fc800078e02dc */
[----:B------:R-:W-:Y:S01]  /*0c60*/  @P2 IMAD R2, R21, c[0x0][0x2cc], R2 ;  /* 0x0000b30015022a24 */ /* 0x000fe200078e0202 */
[----:B------:R-:W-:Y:S01]  /*0c70*/  @P2 LEA R224, P1, R6, c[0x0][0x2c0], 0x2 ;  /* 0x0000b00006e02a11 */ /* 0x000fe200078210ff */
[----:B------:R1:W5:Y:S01]  /*0c80*/  @P0 LDG.E R0, [R8.64] ;  /* 0x0000000c08000981 */ /* 0x000362000c1e1900 */
[----:B------:R-:W-:Y:S01]  /*0c90*/  PLOP3.LUT P0, PT, PT, PT, PT, 0x8, 0x0 ;  /* 0x000000000000781c */ /* 0x000fe20003f0e170 */
[----:B------:R-:W-:Y:S01]  /*0ca0*/  @P2 IMAD.IADD R5, R7, 0x1, R2 ;  /* 0x0000000107052824 */ /* 0x000fe200078e0202 */
[----:B------:R-:W-:-:S04]  /*0cb0*/  IABS R135, c[0x0][0x2d0] ;  /* 0x0000b40000877a13 */ /* 0x000fc80000000000 */
[----:B------:R-:W-:-:S04]  /*0cc0*/  @P2 SHF.L.U64.HI R5, R6, 0x2, R5 ;  /* 0x0000000206052819 */ /* 0x000fc80000010205 */
[----:B------:R-:W-:Y:S02]  /*0cd0*/  @P2 IADD3.X R225, R5, c[0x0][0x2c4], RZ, P1, !PT ;  /* 0x0000b10005e12a10 */ /* 0x000fe40000ffe4ff */
[----:B------:R-:W-:-:S04]  /*0ce0*/  @P2 ISETP.NE.U32.AND P1, PT, R224, RZ, PT ;  /* 0x000000ffe000220c */ /* 0x000fc80003f25070 */
[----:B------:R-:W-:-:S13]  /*0cf0*/  @P2 ISETP.NE.AND.EX P0, PT, R225, RZ, PT, P1 ;  /* 0x000000ffe100220c */ /* 0x000fda0003f05310 */
[----:B------:R-:W-:Y:S05]  /*0d00*/  @!P0 BRA `(.L_x_689) ;  /* 0x0000048000008947 */ /* 0x000fea0003800000 */
[----:B-1----:R-:W1:Y:S01]  /*0d10*/  I2F.RP R6, R135 ;  /* 0x0000008700067306 */ /* 0x002e620000209400 */
[----:B------:R-:W-:-:S04]  /*0d20*/  LEA R9, R134, 0xffffff80, 0x7 ;  /* 0xffffff8086097811 */ /* 0x000fc800078e38ff */
[----:B-----5:R-:W-:-:S03]  /*0d30*/  IABS R0, R9 ;  /* 0x0000000900007213 */ /* 0x020fc60000000000 */
[----:B-1----:R-:W1:Y:S02]  /*0d40*/  MUFU.RCP R4, R6 ;  /* 0x0000000600047308 */ /* 0x002e640000001000 */
[----:B-1----:R-:W-:-:S06]  /*0d50*/  IADD3 R4, R4, 0xffffffe, RZ ;  /* 0x0ffffffe04047810 */ /* 0x002fcc0007ffe0ff */
[----:B------:R-:W1:Y:S02]  /*0d60*/  F2I.FTZ.U32.TRUNC.NTZ R5, R4 ;  /* 0x0000000400057305 */ /* 0x000e64000021f000 */
[----:B-1----:R-:W-:Y:S02]  /*0d70*/  IMAD.MOV R2, RZ, RZ, -R5 ;  /* 0x000000ffff027224 */ /* 0x002fe400078e0a05 */
[----:B------:R-:W-:Y:S02]  /*0d80*/  IMAD.MOV.U32 R4, RZ, RZ, RZ ;  /* 0x000000ffff047224 */ /* 0x000fe400078e00ff */
[----:B------:R-:W-:-:S04]  /*0d90*/  IMAD R2, R2, R135, RZ ;  /* 0x0000008702027224 */ /* 0x000fc800078e02ff */
[----:B------:R-:W-:Y:S01]  /*0da0*/  IMAD.HI.U32 R3, R5, R2, R4 ;  /* 0x0000000205037227 */ /* 0x000fe200078e0004 */
[----:B------:R-:W-:-:S05]  /*0db0*/  MOV R2, R0 ;  /* 0x0000000000027202 */ /* 0x000fca0000000f00 */
[----:B------:R-:W-:-:S04]  /*0dc0*/  IMAD.HI.U32 R3, R3, R2, RZ ;  /* 0x0000000203037227 */ /* 0x000fc800078e00ff */
[----:B------:R-:W-:-:S04]  /*0dd0*/  IMAD.MOV R0, RZ, RZ, -R3 ;  /* 0x000000ffff007224 */ /* 0x000fc800078e0a03 */
[----:B------:R-:W-:-:S05]  /*0de0*/  IMAD R0, R135, R0, R2 ;  /* 0x0000000087007224 */ /* 0x000fca00078e0202 */
[----:B------:R-:W-:-:S13]  /*0df0*/  ISETP.GT.U32.AND P2, PT, R135, R0, PT ;  /* 0x000000008700720c */ /* 0x000fda0003f44070 */
[-C--:B------:R-:W-:Y:S02]  /*0e00*/  @!P2 IADD3 R0, R0, -R135.reuse, RZ ;  /* 0x800000870000a210 */ /* 0x080fe40007ffe0ff */
[----:B------:R-:W-:Y:S02]  /*0e10*/  @!P2 IADD3 R3, R3, 0x1, RZ ;  /* 0x000000010303a810 */ /* 0x000fe40007ffe0ff */
[----:B------:R-:W-:Y:S02]  /*0e20*/  ISETP.GE.U32.AND P3, PT, R0, R135, PT ;  /* 0x000000870000720c */ /* 0x000fe40003f66070 */
[----:B------:R-:W-:Y:S02]  /*0e30*/  LOP3.LUT R0, R9, c[0x0][0x2d0], RZ, 0x3c, !PT ;  /* 0x0000b40009007a12 */ /* 0x000fe400078e3cff */
[----:B------:R-:W-:Y:S02]  /*0e40*/  ISETP.NE.AND P2, PT, RZ, c[0x0][0x2d0], PT ;  /* 0x0000b400ff007a0c */ /* 0x000fe40003f45270 */
[----:B------:R-:W-:-:S07]  /*0e50*/  ISETP.GE.AND P1, PT, R0, RZ, PT ;  /* 0x000000ff0000720c */ /* 0x000fce0003f26270 */
[----:B------:R-:W-:-:S06]  /*0e60*/  @P3 IADD3 R3, R3, 0x1, RZ ;  /* 0x0000000103033810 */ /* 0x000fcc0007ffe0ff */
[----:B------:R-:W-:Y:S01]  /*0e70*/  @!P1 IMAD.MOV R3, RZ, RZ, -R3 ;  /* 0x000000ffff039224 */ /* 0x000fe200078e0a03 */
[----:B------:R-:W-:-:S05]  /*0e80*/  @!P2 LOP3.LUT R3, RZ, c[0x0][0x2d0], RZ, 0x33, !PT ;  /* 0x0000b400ff03aa12 */ /* 0x000fca00078e33ff */
[----:B------:R-:W-:-:S06]  /*0e90*/  IMAD.WIDE R18, R3, 0x4, R224 ;  /* 0x0000000403127825 */ /* 0x000fcc00078e02e0 */
[----:B------:R-:W2:Y:S01]  /*0ea0*/  LDG.E R18, [R18.64] ;  /* 0x0000000c12127981 */ /* 0x000ea2000c1e1900 */
[----:B------:R-:W-:-:S04]  /*0eb0*/  IABS R0, c[0x0][0x1c8] ;  /* 0x0000720000007a13 */ /* 0x000fc80000000000 */
[----:B------:R-:W1:Y:S08]  /*0ec0*/  I2F.RP R5, R0 ;  /* 0x0000000000057306 */ /* 0x000e700000209400 */
[----:B-1----:R-:W1:Y:S02]  /*0ed0*/  MUFU.RCP R6, R5 ;  /* 0x0000000500067308 */ /* 0x002e640000001000 */
[----:B-1----:R-:W-:-:S06]  /*0ee0*/  IADD3 R6, R6, 0xffffffe, RZ ;  /* 0x0ffffffe06067810 */ /* 0x002fcc0007ffe0ff */
[----:B------:R-:W1:Y:S02]  /*0ef0*/  F2I.FTZ.U32.TRUNC.NTZ R7, R6 ;  /* 0x0000000600077305 */ /* 0x000e64000021f000 */
[----:B-1----:R-:W-:Y:S01]  /*0f00*/  IADD3 R2, RZ, -R7, RZ ;  /* 0x80000007ff027210 */ /* 0x002fe20007ffe0ff */
[----:B------:R-:W-:-:S04]  /*0f10*/  IMAD.MOV.U32 R6, RZ, RZ, RZ ;  /* 0x000000ffff067224 */ /* 0x000fc800078e00ff */
[----:B------:R-:W-:Y:S01]  /*0f20*/  IMAD R4, R2, R0, RZ ;  /* 0x0000000002047224 */ /* 0x000fe200078e02ff */
[----:B------:R-:W-:-:S03]  /*0f30*/  IABS R2, R16 ;  /* 0x0000001000027213 */ /* 0x000fc60000000000 */
[----:B------:R-:W-:-:S06]  /*0f40*/  IMAD.HI.U32 R7, R7, R4, R6 ;  /* 0x0000000407077227 */ /* 0x000fcc00078e0006 */
[----:B------:R-:W-:-:S05]  /*0f50*/  IMAD.HI.U32 R11, R7, R2, RZ ;  /* 0x00000002070b7227 */ /* 0x000fca00078e00ff */
[----:B------:R-:W-:-:S05]  /*0f60*/  IADD3 R5, -R11, RZ, RZ ;  /* 0x000000ff0b057210 */ /* 0x000fca0007ffe1ff */
[----:B------:R-:W-:Y:S01]  /*0f70*/  IMAD R5, R0, R5, R2 ;  /* 0x0000000500057224 */ /* 0x000fe200078e0202 */
[----:B------:R-:W-:-:S04]  /*0f80*/  LOP3.LUT R2, R16, c[0x0][0x1c8], RZ, 0x3c, !PT ;  /* 0x0000720010027a12 */ /* 0x000fc800078e3cff */
[----:B------:R-:W-:-:S13]  /*0f90*/  ISETP.GT.U32.AND P1, PT, R0, R5, PT ;  /* 0x000000050000720c */ /* 0x000fda0003f24070 */
[----:B------:R-:W-:Y:S01]  /*0fa0*/  @!P1 IMAD.IADD R5, R5, 0x1, -R0 ;  /* 0x0000000105059824 */ /* 0x000fe200078e0a00 */
[----:B------:R-:W-:Y:S02]  /*0fb0*/  @!P1 IADD3 R11, R11, 0x1, RZ ;  /* 0x000000010b0b9810 */ /* 0x000fe40007ffe0ff */
[----:B------:R-:W-:Y:S02]  /*0fc0*/  ISETP.GE.AND P1, PT, R2, RZ, PT ;  /* 0x000000ff0200720c */ /* 0x000fe40003f26270 */
[----:B------:R-:W-:Y:S02]  /*0fd0*/  ISETP.GE.U32.AND P2, PT, R5, R0, PT ;  /* 0x000000000500720c */ /* 0x000fe40003f46070 */
[----:B------:R-:W-:-:S05]  /*0fe0*/  IADD3 R0, -R3, RZ, RZ ;  /* 0x000000ff03007210 */ /* 0x000fca0007ffe1ff */
[----:B------:R-:W-:-:S05]  /*0ff0*/  IMAD R9, R0, c[0x0][0x2d0], R9 ;  /* 0x0000b40000097a24 */ /* 0x000fca00078e0209 */
[----:B------:R-:W-:Y:S02]  /*1000*/  SHF.R.S32.HI R5, RZ, 0x1f, R9 ;  /* 0x0000001fff057819 */ /* 0x000fe40000011409 */
[----:B------:R-:W-:Y:S02]  /*1010*/  @P2 IADD3 R11, R11, 0x1, RZ ;  /* 0x000000010b0b2810 */ /* 0x000fe40007ffe0ff */
[----:B------:R-:W-:Y:S01]  /*1020*/  ISETP.NE.AND P2, PT, RZ, c[0x0][0x1c8], PT ;  /* 0x00007200ff007a0c */ /* 0x000fe20003f45270 */
[----:B------:R-:W-:Y:S02]  /*1030*/  IMAD R0, R5, c[0x0][0x198], RZ ;  /* 0x0000660005007a24 */ /* 0x000fe400078e02ff */
[----:B------:R-:W-:-:S10]  /*1040*/  @!P1 IMAD.MOV R11, RZ, RZ, -R11 ;  /* 0x000000ffff0b9224 */ /* 0x000fd400078e0a0b */
[----:B------:R-:W-:Y:S02]  /*1050*/  @!P2 LOP3.LUT R11, RZ, c[0x0][0x1c8], RZ, 0x33, !PT ;  /* 0x00007200ff0baa12 */ /* 0x000fe400078e33ff */
[----:B--2---:R-:W-:Y:S01]  /*1060*/  SHF.R.S32.HI R17, RZ, 0x1f, R18 ;  /* 0x0000001fff117819 */ /* 0x004fe20000011412 */
[----:B------:R-:W-:-:S04]  /*1070*/  IMAD.WIDE.U32 R6, R18, c[0x0][0x180], RZ ;  /* 0x0000600012067a25 */ /* 0x000fc800078e00ff */
[C---:B------:R-:W-:Y:S02]  /*1080*/  IMAD R3, R17.reuse, c[0x0][0x180], RZ ;  /* 0x0000600011037a24 */ /* 0x040fe400078e02ff */
[----:B------:R-:W-:Y:S02]  /*1090*/  IMAD R17, R17, c[0x0][0x188], RZ ;  /* 0x0000620011117a24 */ /* 0x000fe400078e02ff */
[C---:B------:R-:W-:Y:S02]  /*10a0*/  IMAD R2, R18.reuse, c[0x0][0x184], R3 ;  /* 0x0000610012027a24 */ /* 0x040fe400078e0203 */
[----:B------:R-:W-:Y:S02]  /*10b0*/  IMAD R3, R9, c[0x0][0x19c], R0 ;  /* 0x0000670009037a24 */ /* 0x000fe400078e0200 */
[C---:B------:R-:W-:Y:S01]  /*10c0*/  IMAD R17, R18.reuse, c[0x0][0x18c], R17 ;  /* 0x0000630012117a24 */ /* 0x040fe200078e0211 */
[----:B------:R-:W-:Y:S01]  /*10d0*/  IADD3 R7, R7, R2, RZ ;  /* 0x0000000207077210 */ /* 0x000fe20007ffe0ff */
[----:B------:R-:W-:Y:S01]  /*10e0*/  IMAD.WIDE.U32 R18, R18, c[0x0][0x188], RZ ;  /* 0x0000620012127a25 */ /* 0x000fe200078e00ff */
[----:B------:R-:W-:-:S03]  /*10f0*/  SHF.R.S32.HI R2, RZ, 0x1f, R11 ;  /* 0x0000001fff027819 */ /* 0x000fc6000001140b */
[----:B------:R-:W-:Y:S01]  /*1100*/  IMAD.WIDE.U32 R6, R9, c[0x0][0x198], R6 ;  /* 0x0000660009067a25 */ /* 0x000fe200078e0006 */
[----:B------:R-:W-:-:S03]  /*1110*/  MOV R20, R18 ;  /* 0x0000001200147202 */ /* 0x000fc60000000f00 */
[----:B------:R-:W-:Y:S02]  /*1120*/  IMAD.IADD R7, R7, 0x1, R3 ;  /* 0x0000000107077824 */ /* 0x000fe400078e0203 */
[----:B------:R-:W-:Y:S02]  /*1130*/  IMAD R0, R2, c[0x0][0x1b0], RZ ;  /* 0x00006c0002007a24 */ /* 0x000fe400078e02ff */
[----:B------:R-:W-:-:S04]  /*1140*/  IMAD.WIDE.U32 R6, R11, c[0x0][0x1b0], R6 ;  /* 0x00006c000b067a25 */ /* 0x000fc800078e0006 */
[----:B------:R-:W-:Y:S02]  /*1150*/  IMAD R13, R11, c[0x0][0x1b4], R0 ;  /* 0x00006d000b0d7a24 */ /* 0x000fe400078e0200 */
[----:B------:R-:W-:-:S03]  /*1160*/  IMAD.IADD R17, R19, 0x1, R17 ;  /* 0x0000000113117824 */ /* 0x000fc600078e0211 */
[----:B------:R-:W-:Y:S01]  /*1170*/  IADD3 R13, R7, R13, RZ ;  /* 0x0000000d070d7210 */ /* 0x000fe20007ffe0ff */
[----:B------:R-:W-:Y:S05]  /*1180*/  BRA `(.L_x_690) ;  /* 0x0000042000007947 */ /* 0x000fea0003800000 */
.L_x_689:
[----:B-1----:R-:W-:-:S13]  /*1190*/  ISETP.NE.AND P4, PT, R4, -0x1, PT ;  /* 0xffffffff0400780c */ /* 0x002fda0003f85270 */
[----:B------:R-:W-:-:S05]  /*11a0*/  @P4 IADD3 R7, R3, R4, RZ ;  /* 0x0000000403074210 */ /* 0x000fca0007ffe0ff */
[----:B------:R-:W-:-:S04]  /*11b0*/  @P4 IMAD.WIDE.U32 R8, R7, c[0x0][0x198], RZ ;  /* 0x0000660007084a25 */ /* 0x000fc800078e00ff */
[----:B------:R-:W-:Y:S01]  /*11c0*/  @P4 IMAD R7, R7, c[0x0][0x19c], R9 ;  /* 0x0000670007074a24 */ /* 0x000fe200078e0209 */
[----:B------:R-:W-:Y:S01]  /*11d0*/  @P4 MOV R6, R8 ;  /* 0x0000000800064202 */ /* 0x000fe20000000f00 */
[----:B------:R-:W-:Y:S05]  /*11e0*/  @P4 BRA `(.L_x_691) ;  /* 0x000000a000004947 */ /* 0x000fea0003800000 */
[----:B------:R-:W-:Y:S01]  /*11f0*/  SHF.R.S32.HI R2, RZ, 0x1f, R3 ;  /* 0x0000001fff027819 */ /* 0x000fe20000011403 */
[----:B------:R-:W-:Y:S01]  /*1200*/  IMAD.WIDE.U32 R6, R3, c[0x0][0x198], RZ ;  /* 0x0000660003067a25 */ /* 0x000fe200078e00ff */
[----:B-----5:R-:W-:-:S03]  /*1210*/  SHF.R.S32.HI R5, RZ, 0x1f, R0 ;  /* 0x0000001fff057819 */ /* 0x020fc60000011400 */
[----:B------:R-:W-:Y:S02]  /*1220*/  IMAD R2, R2, c[0x0][0x198], RZ ;  /* 0x0000660002027a24 */ /* 0x000fe400078e02ff */
[----:B------:R-:W-:Y:S02]  /*1230*/  IMAD R5, R5, c[0x0][0x180], RZ ;  /* 0x0000600005057a24 */ /* 0x000fe400078e02ff */
[----:B------:R-:W-:Y:S02]  /*1240*/  IMAD R2, R3, c[0x0][0x19c], R2 ;  /* 0x0000670003027a24 */ /* 0x000fe400078e0202 */
[----:B------:R-:W-:-:S03]  /*1250*/  IMAD R5, R0, c[0x0][0x184], R5 ;  /* 0x0000610000057a24 */ /* 0x000fc600078e0205 */
[----:B------:R-:W-:-:S05]  /*1260*/  IADD3 R7, R7, R2, RZ ;  /* 0x0000000207077210 */ /* 0x000fca0007ffe0ff */
[----:B------:R-:W-:-:S05]  /*1270*/  IMAD.WIDE.U32 R6, R0, c[0x0][0x180], R6 ;  /* 0x0000600000067a25 */ /* 0x000fca00078e0006 */
[----:B------:R-:W-:Y:S02]  /*1280*/  IADD3 R7, R7, R5, RZ ;  /* 0x0000000507077210 */ /* 0x000fe40007ffe0ff */
.L_x_691:
[----:B------:R-:W-:Y:S02]  /*1290*/  IABS R8, c[0x0][0x1c8] ;  /* 0x0000720000087a13 */ /* 0x000fe40000000000 */
[----:B------:R-:W-:Y:S02]  /*12a0*/  @P4 IADD3 R17, R3, R4, RZ ;  /* 0x0000000403114210 */ /* 0x000fe40007ffe0ff */
[----:B------:R-:W1:Y:S03]  /*12b0*/  I2F.RP R9, R8 ;  /* 0x0000000800097306 */ /* 0x000e660000209400 */
[----:B------:R-:W-:-:S04]  /*12c0*/  @P4 IMAD.WIDE.U32 R18, R17, c[0x0][0x1a0], RZ ;  /* 0x0000680011124a25 */ /* 0x000fc800078e00ff */
[----:B------:R-:W-:Y:S01]  /*12d0*/  @P4 IMAD R17, R17, c[0x0][0x1a4], R19 ;  /* 0x0000690011114a24 */ /* 0x000fe200078e0213 */
[----:B------:R-:W-:Y:S01]  /*12e0*/  @P4 MOV R20, R18 ;  /* 0x0000001200144202 */ /* 0x000fe20000000f00 */
[----:B-1----:R-:W1:Y:S02]  /*12f0*/  MUFU.RCP R12, R9 ;  /* 0x00000009000c7308 */ /* 0x002e640000001000 */
[----:B-1----:R-:W-:Y:S02]  /*1300*/  IADD3 R12, R12, 0xffffffe, RZ ;  /* 0x0ffffffe0c0c7810 */ /* 0x002fe40007ffe0ff */
[----:B------:R-:W-:-:S04]  /*1310*/  LEA R9, R134, 0xffffff80, 0x7 ;  /* 0xffffff8086097811 */ /* 0x000fc800078e38ff */
[----:B------:R-:W1:Y:S01]  /*1320*/  F2I.FTZ.U32.TRUNC.NTZ R13, R12 ;  /* 0x0000000c000d7305 */ /* 0x000e62000021f000 */
[----:B------:R-:W-:-:S04]  /*1330*/  IMAD.WIDE.U32 R6, R9, c[0x0][0x198], R6 ;  /* 0x0000660009067a25 */ /* 0x000fc800078e0006 */
[----:B-1----:R-:W-:Y:S01]  /*1340*/  IMAD.MOV R2, RZ, RZ, -R13 ;  /* 0x000000ffff027224 */ /* 0x002fe200078e0a0d */
[----:B------:R-:W-:-:S03]  /*1350*/  MOV R12, RZ ;  /* 0x000000ff000c7202 */ /* 0x000fc60000000f00 */
[----:B------:R-:W-:Y:S01]  /*1360*/  IMAD R5, R2, R8, RZ ;  /* 0x0000000802057224 */ /* 0x000fe200078e02ff */
[----:B------:R-:W-:-:S03]  /*1370*/  IABS R2, R16 ;  /* 0x0000001000027213 */ /* 0x000fc60000000000 */
[----:B------:R-:W-:-:S06]  /*1380*/  IMAD.HI.U32 R5, R13, R5, R12 ;  /* 0x000000050d057227 */ /* 0x000fcc00078e000c */
[----:B------:R-:W-:-:S04]  /*1390*/  IMAD.HI.U32 R11, R5, R2, RZ ;  /* 0x00000002050b7227 */ /* 0x000fc800078e00ff */
[----:B------:R-:W-:-:S04]  /*13a0*/  IMAD.MOV R5, RZ, RZ, -R11 ;  /* 0x000000ffff057224 */ /* 0x000fc800078e0a0b */
[----:B------:R-:W-:Y:S01]  /*13b0*/  IMAD R5, R8, R5, R2 ;  /* 0x0000000508057224 */ /* 0x000fe200078e0202 */
[----:B------:R-:W-:-:S04]  /*13c0*/  LOP3.LUT R2, R16, c[0x0][0x1c8], RZ, 0x3c, !PT ;  /* 0x0000720010027a12 */ /* 0x000fc800078e3cff */
[----:B------:R-:W-:Y:S02]  /*13d0*/  ISETP.GT.U32.AND P1, PT, R8, R5, PT ;  /* 0x000000050800720c */ /* 0x000fe40003f24070 */
[----:B------:R-:W-:-:S11]  /*13e0*/  ISETP.GE.AND P2, PT, R2, RZ, PT ;  /* 0x000000ff0200720c */ /* 0x000fd60003f46270 */
        /* <DEDUP_REMOVED lines=12> */
[----:B------:R-:W-:-:S04]  /*14b0*/  IMAD.WIDE.U32 R6, R11, c[0x0][0x1b0], R6 ;  /* 0x00006c000b067a25 */ /* 0x000fc800078e0006 */
[----:B------:R-:W-:-:S04]  /*14c0*/  IMAD R4, R2, c[0x0][0x1b0], RZ ;  /* 0x00006c0002047a24 */ /* 0x000fc800078e02ff */
[----:B------:R-:W-:-:S04]  /*14d0*/  IMAD R13, R11, c[0x0][0x1b4], R4 ;  /* 0x00006d000b0d7a24 */ /* 0x000fc800078e0204 */
[----:B------:R-:W-:Y:S01]  /*14e0*/  IMAD.IADD R13, R7, 0x1, R13 ;  /* 0x00000001070d7824 */ /* 0x000fe200078e020d */
[----:B------:R-:W-:Y:S05]  /*14f0*/  @P4 BRA `(.L_x_690) ;  /* 0x000000b000004947 */ /* 0x000fea0003800000 */
[----:B------:R-:W-:Y:S01]  /*1500*/  SHF.R.S32.HI R8, RZ, 0x1f, R3 ;  /* 0x0000001fff087819 */ /* 0x000fe20000011403 */
[----:B------:R-:W-:Y:S01]  /*1510*/  IMAD.WIDE.U32 R18, R3, c[0x0][0x1a0], RZ ;  /* 0x0000680003127a25 */ /* 0x000fe200078e00ff */
[----:B-----5:R-:W-:-:S03]  /*1520*/  SHF.R.S32.HI R4, RZ, 0x1f, R0 ;  /* 0x0000001fff047819 */ /* 0x020fc60000011400 */
[----:B------:R-:W-:-:S04]  /*1530*/  IMAD R8, R8, c[0x0][0x1a0], RZ ;  /* 0x0000680008087a24 */ /* 0x000fc800078e02ff */
[----:B------:R-:W-:Y:S02]  /*1540*/  IMAD R8, R3, c[0x0][0x1a4], R8 ;  /* 0x0000690003087a24 */ /* 0x000fe400078e0208 */
[----:B------:R-:W-:-:S03]  /*1550*/  IMAD R3, R4, c[0x0][0x188], RZ ;  /* 0x0000620004037a24 */ /* 0x000fc600078e02ff */
[----:B------:R-:W-:Y:S01]  /*1560*/  IADD3 R19, R19, R8, RZ ;  /* 0x0000000813137210 */ /* 0x000fe20007ffe0ff */
[----:B------:R-:W-:-:S04]  /*1570*/  IMAD R3, R0, c[0x0][0x18c], R3 ;  /* 0x0000630000037a24 */ /* 0x000fc800078e0203 */
[----:B------:R-:W-:-:S05]  /*1580*/  IMAD.WIDE.U32 R18, R0, c[0x0][0x188], R18 ;  /* 0x0000620000127a25 */ /* 0x000fca00078e0012 */
[----:B------:R-:W-:Y:S02]  /*1590*/  IADD3 R17, R19, R3, RZ ;  /* 0x0000000313117210 */ /* 0x000fe40007ffe0ff */
[----:B------:R-:W-:Y:S02]  /*15a0*/  MOV R20, R18 ;  /* 0x0000001200147202 */ /* 0x000fe40000000f00 */
.L_x_690:
[----:B------:R-:W-:Y:S01]  /*15b0*/  ISETP.NE.AND P1, PT, R212, -0x1, PT ;  /* 0xffffffffd400780c */ /* 0x000fe20003f25270 */
[----:B------:R-:W-:Y:S01]  /*15c0*/  IMAD.IADD R208, R217, 0x1, -R14 ;  /* 0x00000001d9d07824 */ /* 0x000fe200078e0a0e */
[----:B------:R-:W-:Y:S01]  /*15d0*/  SHF.R.S32.HI R3, RZ, 0x1f, R10 ;  /* 0x0000001fff037819 */ /* 0x000fe2000001140a */
[----:B------:R-:W-:Y:S01]  /*15e0*/  IMAD R2, R2, c[0x0][0x1b8], RZ ;  /* 0x00006e0002027a24 */ /* 0x000fe200078e02ff */
[----:B------:R-:W-:Y:S02]  /*15f0*/  BSSY B0, `(.L_x_692) ;  /* 0x000005c000007945 */ /* 0x000fe40003800000 */
[-C--:B------:R-:W-:Y:S01]  /*1600*/  LEA.HI R15, R3, R10.reuse, RZ, 0x3 ;  /* 0x0000000a030f7211 */ /* 0x080fe200078f18ff */
[----:B------:R-:W-:Y:S01]  /*1610*/  IMAD R2, R11, c[0x0][0x1bc], R2 ;  /* 0x00006f000b027a24 */ /* 0x000fe200078e0202 */
[----:B------:R-:W-:-:S02]  /*1620*/  LEA.HI R25, R3, R10, RZ, 0x4 ;  /* 0x0000000a03197211 */ /* 0x000fc400078f20ff */
[----:B------:R-:W-:Y:S02]  /*1630*/  SHF.R.S32.HI R222, RZ, 0x3, R15 ;  /* 0x00000003ffde7819 */ /* 0x000fe4000001140f */
[----:B------:R-:W-:Y:S01]  /*1640*/  LOP3.LUT R15, R15, 0xfffffff8, RZ, 0xc0, !PT ;  /* 0xfffffff80f0f7812 */ /* 0x000fe200078ec0ff */
[----:B------:R-:W-:Y:S01]  /*1650*/  @P1 IMAD.WIDE.U32 R18, R212, c[0x0][0x190], RZ ;  /* 0x00006400d4121a25 */ /* 0x000fe200078e00ff */
[----:B-----5:R-:W-:Y:S02]  /*1660*/  @!P1 SHF.R.S32.HI R0, RZ, 0x1f, R21 ;  /* 0x0000001fff009819 */ /* 0x020fe40000011415 */
[----:B------:R-:W-:Y:S01]  /*1670*/  SHF.R.S32.HI R223, RZ, 0x1f, R222 ;  /* 0x0000001fffdf7819 */ /* 0x000fe200000114de */
[----:B------:R-:W-:Y:S01]  /*1680*/  IMAD.IADD R206, R10, 0x1, -R15 ;  /* 0x000000010ace7824 */ /* 0x000fe200078e0a0f */
[----:B------:R-:W-:Y:S01]  /*1690*/  LOP3.LUT R15, R25, 0xfffffff0, RZ, 0xc0, !PT ;  /* 0xfffffff0190f7812 */ /* 0x000fe200078ec0ff */
[----:B------:R-:W-:Y:S01]  /*16a0*/  @!P1 IMAD R0, R0, c[0x0][0x178], RZ ;  /* 0x00005e0000009a24 */ /* 0x000fe200078e02ff */
[----:B------:R-:W-:Y:S01]  /*16b0*/  IADD3 R9, P2, R222, R9, RZ ;  /* 0x00000009de097210 */ /* 0x000fe20007f5e0ff */
[----:B------:R-:W-:Y:S01]  /*16c0*/  @P1 IMAD R7, R212, c[0x0][0x194], R19 ;  /* 0x00006500d4071a24 */ /* 0x000fe200078e0213 */
[----:B------:R-:W-:Y:S01]  /*16d0*/  SHF.L.U32 R218, R206, 0x3, RZ ;  /* 0x00000003ceda7819 */ /* 0x000fe200000006ff */
[----:B------:R-:W-:-:S02]  /*16e0*/  @P1 IMAD.MOV.U32 R8, RZ, RZ, R18 ;  /* 0x000000ffff081224 */ /* 0x000fc400078e0012 */
[C---:B------:R-:W-:Y:S01]  /*16f0*/  @!P1 IMAD.WIDE.U32 R18, R21.reuse, c[0x0][0x178], RZ ;  /* 0x00005e0015129a25 */ /* 0x040fe200078e00ff */
[----:B------:R-:W-:Y:S02]  /*1700*/  SHF.R.S32.HI R219, RZ, 0x1f, R218 ;  /* 0x0000001fffdb7819 */ /* 0x000fe400000114da */
[C---:B------:R-:W-:Y:S01]  /*1710*/  IADD3 R12, P3, R218.reuse, R6, RZ ;  /* 0x00000006da0c7210 */ /* 0x040fe20007f7e0ff */
[----:B------:R-:W-:Y:S01]  /*1720*/  @!P1 IMAD R0, R21, c[0x0][0x17c], R0 ;  /* 0x00005f0015009a24 */ /* 0x000fe200078e0200 */
[----:B------:R-:W-:Y:S01]  /*1730*/  IADD3 R209, R218, 0x40, RZ ;  /* 0x00000040dad17810 */ /* 0x000fe20007ffe0ff */
[----:B------:R-:W-:Y:S02]  /*1740*/  IMAD.IADD R15, R10, 0x1, -R15 ;  /* 0x000000010a0f7824 */ /* 0x000fe400078e0a0f */
[----:B------:R-:W-:Y:S02]  /*1750*/  @!P1 IMAD.IADD R7, R19, 0x1, R0 ;  /* 0x0000000113079824 */ /* 0x000fe400078e0200 */
[----:B------:R-:W-:Y:S01]  /*1760*/  IMAD.SHL.U32 R21, R222, 0x40, RZ ;  /* 0x00000040de157824 */ /* 0x000fe200078e00ff */
[----:B------:R-:W-:Y:S01]  /*1770*/  SHF.R.S32.HI R0, RZ, 0x1f, R15 ;  /* 0x0000001fff007819 */ /* 0x000fe2000001140f */
[----:B------:R-:W-:Y:S01]  /*1780*/  @!P1 IMAD.MOV.U32 R8, RZ, RZ, R18 ;  /* 0x000000ffff089224 */ /* 0x000fe200078e0012 */
[----:B------:R-:W-:Y:S01]  /*1790*/  IADD3 R20, P1, R218, R20, RZ ;  /* 0x00000014da147210 */ /* 0x000fe20007f3e0ff */
[----:B------:R-:W-:Y:S01]  /*17a0*/  IMAD.X R13, R219, 0x1, R13, P3 ;  /* 0x00000001db0d7824 */ /* 0x000fe200018e060d */
[----:B------:R-:W-:Y:S01]  /*17b0*/  LEA.HI R23, R0, R15, RZ, 0x3 ;  /* 0x0000000f00177211 */ /* 0x000fe200078f18ff */
[----:B------:R-:W-:Y:S01]  /*17c0*/  IMAD.WIDE R28, R29, 0x40, R222 ;  /* 0x000000401d1c7825 */ /* 0x000fe200078e02de */
[----:B------:R-:W-:-:S02]  /*17d0*/  LOP3.LUT R21, R21, 0x1c0, RZ, 0xc0, !PT ;  /* 0x000001c015157812 */ /* 0x000fc400078ec0ff */
[----:B------:R-:W-:Y:S01]  /*17e0*/  LOP3.LUT R4, R23, 0xfffffff8, RZ, 0xc0, !PT ;  /* 0xfffffff817047812 */ /* 0x000fe200078ec0ff */
[----:B------:R-:W-:Y:S01]  /*17f0*/  IMAD.WIDE.U32 R188, R222, c[0x0][0x198], R12 ;  /* 0x00006600debc7a25 */ /* 0x000fe200078e000c */
[----:B------:R-:W-:Y:S02]  /*1800*/  LOP3.LUT R19, R21, 0x38, R218, 0xf8, !PT ;  /* 0x0000003815137812 */ /* 0x000fe400078ef8da */
[----:B------:R-:W-:Y:S01]  /*1810*/  SHF.R.U32.HI R216, RZ, 0x3, R21 ;  /* 0x00000003ffd87819 */ /* 0x000fe20000011615 */
[----:B------:R-:W-:Y:S01]  /*1820*/  IMAD.IADD R4, R15, 0x1, -R4 ;  /* 0x000000010f047824 */ /* 0x000fe200078e0a04 */
[----:B------:R-:W-:Y:S02]  /*1830*/  IADD3.X R21, R219, R17, RZ, P1, !PT ;  /* 0x00000011db157210 */ /* 0x000fe40000ffe4ff */
[----:B------:R-:W-:Y:S02]  /*1840*/  SHF.R.S32.HI R0, RZ, 0x1f, R16 ;  /* 0x0000001fff007819 */ /* 0x000fe40000011410 */
[----:B------:R-:W-:Y:S01]  /*1850*/  IADD3 R6, P1, R218, R8, RZ ;  /* 0x00000008da067210 */ /* 0x000fe20007f3e0ff */
[----:B------:R-:W-:Y:S01]  /*1860*/  IMAD.WIDE.U32 R20, R11, c[0x0][0x1b8], R20 ;  /* 0x00006e000b147a25 */ /* 0x000fe200078e0014 */
[----:B------:R-:W-:-:S02]  /*1870*/  LOP3.LUT R216, R19, R216, RZ, 0x3c, !PT ;  /* 0x000000d813d87212 */ /* 0x000fc400078e3cff */
[----:B------:R-:W-:Y:S01]  /*1880*/  LEA.HI R19, R3, R10, RZ, 0x6 ;  /* 0x0000000a03137211 */ /* 0x000fe200078f30ff */
[----:B------:R-:W-:Y:S01]  /*1890*/  IMAD R27, R0, c[0x0][0x1a8], RZ ;  /* 0x00006a00001b7a24 */ /* 0x000fe200078e02ff */
[----:B------:R-:W-:Y:S01]  /*18a0*/  IADD3.X R0, R223, R5, RZ, P2, !PT ;  /* 0x00000005df007210 */ /* 0x000fe200017fe4ff */
[----:B------:R-:W-:Y:S01]  /*18b0*/  IMAD.X R7, R219, 0x1, R7, P1 ;  /* 0x00000001db077824 */ /* 0x000fe200008e0607 */
[----:B------:R-:W-:Y:S01]  /*18c0*/  R2P PR, R4, 0x6 ;  /* 0x0000000604007804 */ /* 0x000fe20000000000 */
[----:B------:R-:W-:Y:S01]  /*18d0*/  IMAD.SHL.U32 R19, R19, 0x8, RZ ;  /* 0x0000000813137824 */ /* 0x000fe200078e00ff */
[----:B------:R-:W-:Y:S01]  /*18e0*/  ISETP.GE.AND P3, PT, R222, R208, PT ;  /* 0x000000d0de00720c */ /* 0x000fe20003f66270 */
[----:B------:R-:W-:Y:S01]  /*18f0*/  IMAD.IADD R21, R21, 0x1, R2 ;  /* 0x0000000115157824 */ /* 0x000fe200078e0202 */
[----:B------:R-:W-:Y:S01]  /*1900*/  LEA.HI R12, R3, R10, RZ, 0x5 ;  /* 0x0000000a030c7211 */ /* 0x000fe200078f28ff */
[----:B------:R-:W-:Y:S01]  /*1910*/  IMAD R11, R223, c[0x0][0x198], RZ ;  /* 0x00006600df0b7a24 */ /* 0x000fe200078e02ff */
[----:B------:R-:W-:Y:S01]  /*1920*/  LOP3.LUT R216, R216, 0xfffffe00, R19, 0xf8, !PT ;  /* 0xfffffe00d8d87812 */ /* 0x000fe200078ef813 */
[----:B------:R-:W-:Y:S01]  /*1930*/  IMAD R0, R0, c[0x0][0x1a0], RZ ;  /* 0x0000680000007a24 */ /* 0x000fe200078e02ff */
[----:B------:R-:W-:Y:S01]  /*1940*/  MOV R3, 0x20 ;  /* 0x0000002000037802 */ /* 0x000fe20000000f00 */
[----:B------:R-:W-:-:S02]  /*1950*/  IMAD R27, R16, c[0x0][0x1ac], R27 ;  /* 0x00006b00101b7a24 */ /* 0x000fc400078e021b */
[----:B------:R-:W-:-:S04]  /*1960*/  IMAD.WIDE.U32 R16, R16, c[0x0][0x1a8], R6 ;  /* 0x00006a0010107a25 */ /* 0x000fc800078e0006 */
[----:B------:R-:W-:Y:S01]  /*1970*/  IMAD.WIDE.U32 R38, R9, c[0x0][0x1a0], R20 ;  /* 0x0000680009267a25 */ /* 0x000fe200078e0014 */
[----:B------:R-:W-:Y:S02]  /*1980*/  LOP3.LUT R21, R12, 0xffffffe0, RZ, 0xc0, !PT ;  /* 0xffffffe00c157812 */ /* 0x000fe400078ec0ff */
[----:B------:R-:W-:Y:S01]  /*1990*/  SHF.R.S32.HI R12, RZ, 0x5, R12 ;  /* 0x00000005ff0c7819 */ /* 0x000fe2000001140c */
[----:B------:R-:W-:Y:S01]  /*19a0*/  IMAD.MOV.U32 R6, RZ, RZ, 0x10 ;  /* 0x00000010ff067424 */ /* 0x000fe200078e00ff */
[----:B------:R-:W-:Y:S01]  /*19b0*/  IADD3 R27, R17, R27, RZ ;  /* 0x0000001b111b7210 */ /* 0x000fe20007ffe0ff */
[----:B------:R-:W-:Y:S02]  /*19c0*/  IMAD R11, R222, c[0x0][0x19c], R11 ;  /* 0x00006700de0b7a24 */ /* 0x000fe400078e020b */
[----:B------:R-:W-:Y:S01]  /*19d0*/  IMAD R5, R9, c[0x0][0x1a4], R0 ;  /* 0x0000690009057a24 */ /* 0x000fe200078e0200 */
[----:B------:R-:W-:Y:S01]  /*19e0*/  SEL R2, R6, 0xfffffff0, !P1 ;  /* 0xfffffff006027807 */ /* 0x000fe20004800000 */
[----:B------:R-:W-:Y:S01]  /*19f0*/  IMAD.IADD R189, R189, 0x1, R11 ;  /* 0x00000001bdbd7824 */ /* 0x000fe200078e020b */
[----:B------:R-:W-:Y:S01]  /*1a00*/  SEL R0, R3, 0xffffffe0, !P2 ;  /* 0xffffffe003007807 */ /* 0x000fe20005000000 */
[----:B------:R-:W-:-:S02]  /*1a10*/  IMAD.IADD R21, R10, 0x1, -R21 ;  /* 0x000000010a157824 */ /* 0x000fc400078e0a15 */
[----:B------:R-:W-:Y:S02]  /*1a20*/  IMAD.SHL.U32 R216, R216, 0x2, RZ ;  /* 0x00000002d8d87824 */ /* 0x000fe400078e00ff */
[----:B------:R-:W-:Y:S01]  /*1a30*/  IMAD.IADD R36, R39, 0x1, R5 ;  /* 0x0000000127247824 */ /* 0x000fe200078e0205 */
[----:B------:R-:W-:Y:S05]  /*1a40*/  @P3 BRA `(.L_x_693) ;  /* 0x0000016000003947 */ /* 0x000fea0003800000 */
[----:B------:R-:W-:Y:S01]  /*1a50*/  ISETP.GE.AND P3, PT, R218, c[0x0][0x220], PT ;  /* 0x00008800da007a0c */ /* 0x000fe20003f66270 */
[----:B------:R-:W-:Y:S01]  /*1a60*/  IMAD R5, R29, c[0x0][0x190], RZ ;  /* 0x000064001d057a24 */ /* 0x000fe200078e02ff */
[----:B------:R-:W-:Y:S01]  /*1a70*/  ISETP.GE.AND P2, PT, R209, c[0x0][0x220], PT ;  /* 0x00008800d1007a0c */ /* 0x000fe20003f46270 */
[----:B------:R-:W-:Y:S02]  /*1a80*/  IMAD.MOV.U32 R26, RZ, RZ, R16 ;  /* 0x000000ffff1a7224 */ /* 0x000fe400078e0010 */
[C---:B------:R-:W-:Y:S02]  /*1a90*/  IMAD R5, R28.reuse, c[0x0][0x194], R5 ;  /* 0x000065001c057a24 */ /* 0x040fe400078e0205 */
[----:B------:R-:W-:-:S05]  /*1aa0*/  IMAD.WIDE.U32 R8, R28, c[0x0][0x190], R26 ;  /* 0x000064001c087a25 */ /* 0x000fca00078e001a */
[----:B------:R-:W-:Y:S01]  /*1ab0*/  IADD3 R5, R9, R5, RZ ;  /* 0x0000000509057210 */ /* 0x000fe20007ffe0ff */
[----:B------:R1:W-:Y:S01]  /*1ac0*/  @P3 STS.128 [R216], RZ ;  /* 0x000000ffd8003388 */ /* 0x0003e20000000c00 */
[----:B------:R-:W-:-:S04]  /*1ad0*/  @!P3 LEA R18, P1, R8, c[0x0][0x160], 0x1 ;  /* 0x000058000812ba11 */ /* 0x000fc800078208ff */
[----:B------:R-:W-:-:S05]  /*1ae0*/  @!P3 LEA.HI.X R19, R8, c[0x0][0x164], R5, 0x1, P1 ;  /* 0x000059000813ba11 */ /* 0x000fca00008f0c05 */
[----:B------:R-:W-:Y:S01]  /*1af0*/  @!PT LDS RZ, [RZ] ;  /* 0x00000000fffff984 */ /* 0x000fe20000000800 */
[----:B------:R-:W-:Y:S01]  /*1b00*/  @!PT LDS RZ, [RZ] ;  /* 0x00000000fffff984 */ /* 0x000fe20000000800 */
[----:B------:R-:W-:Y:S01]  /*1b10*/  @!PT LDS RZ, [RZ] ;  /* 0x00000000fffff984 */ /* 0x000fe20000000800 */
[----:B------:R1:W-:Y:S04]  /*1b20*/  @!P3 LDGSTS.E.BYPASS.LTC128B.128 [R216], [R18.64] ;  /* 0x0000000012d8bfae */ /* 0x0003e8000b901d4c */
[----:B------:R1:W-:Y:S01]  /*1b30*/  @P2 STS.128 [R216+0x2000], RZ ;  /* 0x002000ffd8002388 */ /* 0x0003e20000000c00 */
[----:B------:R-:W-:Y:S05]  /*1b40*/  @P2 BRA `(.L_x_693) ;  /* 0x0000006000002947 */ /* 0x000fea0003800000 */
[----:B-1----:R-:W-:-:S04]  /*1b50*/  LEA R18, P1, R8, c[0x0][0x160], 0x1 ;  /* 0x0000580008127a11 */ /* 0x002fc800078208ff */
[----:B------:R-:W-:-:S05]  /*1b60*/  LEA.HI.X R19, R8, c[0x0][0x164], R5, 0x1, P1 ;  /* 0x0000590008137a11 */ /* 0x000fca00008f0c05 */
[----:B------:R-:W-:Y:S01]  /*1b70*/  @!PT LDS RZ, [RZ] ;  /* 0x00000000fffff984 */ /* 0x000fe20000000800 */
[----:B------:R-:W-:Y:S01]  /*1b80*/  @!PT LDS RZ, [RZ] ;  /* 0x00000000fffff984 */ /* 0x000fe20000000800 */
[----:B------:R-:W-:Y:S01]  /*1b90*/  @!PT LDS RZ, [RZ] ;  /* 0x00000000fffff984 */ /* 0x000fe20000000800 */
[----:B------:R1:W-:Y:S04]  /*1ba0*/  LDGSTS.E.BYPASS.LTC128B.128 [R216+0x2000], [R18.64+0x80] ;  /* 0x0200008012d87fae */ /* 0x0003e8000b901d4c */
.L_x_693:
[----:B------:R-:W-:Y:S05]  /*1bb0*/  BSYNC B0 ;  /* 0x0000000000007941 */ /* 0x000fea0003800000 */
.L_x_692:
[----:B-1----:R-:W-:Y:S01]  /*1bc0*/  IADD3 R19, R222, 0x10, RZ ;  /* 0x00000010de137810 */ /* 0x002fe20007ffe0ff */
[----:B------:R-:W-:Y:S03]  /*1bd0*/  BSSY B0, `(.L_x_694) ;  /* 0x000001c000007945 */ /* 0x000fe60003800000 */
[----:B------:R-:W-:-:S13]  /*1be0*/  ISETP.GE.AND P1, PT, R19, R208, PT ;  /* 0x000000d01300720c */ /* 0x000fda0003f26270 */
[----:B------:R-:W-:Y:S05]  /*1bf0*/  @P1 BRA `(.L_x_695) ;  /* 0x0000019000001947 */ /* 0x000fea0003800000 */
[----:B------:R-:W-:Y:S01]  /*1c00*/  IADD3 R8, P1, R28, 0x10, RZ ;  /* 0x000000101c087810 */ /* 0x000fe20007f3e0ff */
[----:B------:R-:W-:Y:S01]  /*1c10*/  IMAD.MOV.U32 R30, RZ, RZ, R16 ;  /* 0x000000ffff1e7224 */ /* 0x000fe200078e0010 */
[----:B------:R-:W-:Y:S02]  /*1c20*/  ISETP.GE.AND P2, PT, R218, c[0x0][0x220], PT ;  /* 0x00008800da007a0c */ /* 0x000fe40003f46270 */
[----:B------:R-:W-:Y:S01]  /*1c30*/  MOV R31, R27 ;  /* 0x0000001b001f7202 */ /* 0x000fe20000000f00 */
[----:B------:R-:W-:Y:S01]  /*1c40*/  IMAD.X R5, RZ, RZ, R29, P1 ;  /* 0x000000ffff057224 */ /* 0x000fe200008e061d */
[----:B------:R-:W-:-:S03]  /*1c50*/  ISETP.GE.AND P1, PT, R209, c[0x0][0x220], PT ;  /* 0x00008800d1007a0c */ /* 0x000fc60003f26270 */
[----:B------:R-:W-:Y:S02]  /*1c60*/  IMAD R5, R5, c[0x0][0x190], RZ ;  /* 0x0000640005057a24 */ /* 0x000fe400078e02ff */
[----:B------:R-:W-:-:S04]  /*1c70*/  IMAD.WIDE.U32 R30, R8, c[0x0][0x190], R30 ;  /* 0x00006400081e7a25 */ /* 0x000fc800078e001e */
[----:B------:R-:W-:Y:S01]  /*1c80*/  IMAD R5, R8, c[0x0][0x194], R5 ;  /* 0x0000650008057a24 */ /* 0x000fe200078e0205 */
[----:B------:R-:W-:Y:S01]  /*1c90*/  @!P2 LEA R8, P3, R30, c[0x0][0x160], 0x1 ;  /* 0x000058001e08aa11 */ /* 0x000fe200078608ff */
[----:B------:R1:W-:Y:S02]  /*1ca0*/  @P2 STS.128 [R216+0x800], RZ ;  /* 0x000800ffd8002388 */ /* 0x0003e40000000c00 */
[----:B------:R-:W-:-:S05]  /*1cb0*/  IMAD.IADD R5, R31, 0x1, R5 ;  /* 0x000000011f057824 */ /* 0x000fca00078e0205 */
[----:B------:R-:W-:-:S05]  /*1cc0*/  @!P2 LEA.HI.X R9, R30, c[0x0][0x164], R5, 0x1, P3 ;  /* 0x000059001e09aa11 */ /* 0x000fca00018f0c05 */
[----:B------:R-:W-:Y:S01]  /*1cd0*/  @!PT LDS RZ, [RZ] ;  /* 0x00000000fffff984 */ /* 0x000fe20000000800 */
[----:B------:R-:W-:Y:S01]  /*1ce0*/  @!PT LDS RZ, [RZ] ;  /* 0x00000000fffff984 */ /* 0x000fe20000000800 */
[----:B------:R-:W-:Y:S01]  /*1cf0*/  @!PT LDS RZ, [RZ] ;  /* 0x00000000fffff984 */ /* 0x000fe20000000800 */
[----:B------:R1:W-:Y:S04]  /*1d00*/  @!P2 LDGSTS.E.BYPASS.LTC128B.128 [R216+0x800], [R8.64] ;  /* 0x0080000008d8afae */ /* 0x0003e8000b901d4c */
        /* <DEDUP_REMOVED lines=8> */
.L_x_695:
[----:B------:R-:W-:Y:S05]  /*1d90*/  BSYNC B0 ;  /* 0x0000000000007941 */ /* 0x000fea0003800000 */
.L_x_694:
        /* <DEDUP_REMOVED lines=29> */
.L_x_697:
[----:B------:R-:W-:Y:S05]  /*1f70*/  BSYNC B0 ;  /* 0x0000000000007941 */ /* 0x000fea0003800000 */
.L_x_696:
[----:B------:R-:W-:Y:S01]  /*1f80*/  IADD3 R5, R222, 0x30, RZ ;  /* 0x00000030de057810 */ /* 0x000fe20007ffe0ff */
[----:B------:R-:W-:Y:S03]  /*1f90*/  BSSY B0, `(.L_x_698) ;  /* 0x000001b000007945 */ /* 0x000fe60003800000 */
[----:B------:R-:W-:-:S13]  /*1fa0*/  ISETP.GE.AND P1, PT, R5, R208, PT ;  /* 0x000000d00500720c */ /* 0x000fda0003f26270 */
[----:B------:R-:W-:Y:S05]  /*1fb0*/  @P1 BRA `(.L_x_699) ;  /* 0x0000018000001947 */ /* 0x000fea0003800000 */
[----:B------:R-:W-:Y:S02]  /*1fc0*/  IADD3 R8, P1, R28, 0x30, RZ ;  /* 0x000000301c087810 */ /* 0x000fe40007f3e0ff */
        /* <DEDUP_REMOVED lines=17> */
[----:B--2---:R-:W-:-:S04]  /*20e0*/  LEA R26, P1, R16, c[0x0][0x160], 0x1 ;  /* 0x00005800101a7a11 */ /* 0x004fc800078208ff */
[----:B------:R-:W-:-:S05]  /*20f0*/  LEA.HI.X R27, R16, c[0x0][0x164], R7, 0x1, P1 ;  /* 0x00005900101b7a11 */ /* 0x000fca00008f0c07 */
[----:B------:R-:W-:Y:S01]  /*2100*/  @!PT LDS RZ, [RZ] ;  /* 0x00000000fffff984 */ /* 0x000fe20000000800 */
[----:B------:R-:W-:Y:S01]  /*2110*/  @!PT LDS RZ, [RZ] ;  /* 0x00000000fffff984 */ /* 0x000fe20000000800 */
[----:B------:R-:W-:Y:S01]  /*2120*/  @!PT LDS RZ, [RZ] ;  /* 0x00000000fffff984 */ /* 0x000fe20000000800 */
[----:B------:R2:W-:Y:S04]  /*2130*/  LDGSTS.E.BYPASS.LTC128B.128 [R216+0x3800], [R26.64+0x80] ;  /* 0x038000801ad87fae */ /* 0x0005e8000b901d4c */
.L_x_699:
[----:B------:R-:W-:Y:S05]  /*2140*/  BSYNC B0 ;  /* 0x0000000000007941 */ /* 0x000fea0003800000 */
.L_x_698:
[----:B------:R-:W-:Y:S01]  /*2150*/  IADD3 R215, R134, -0x1, RZ ;  /* 0xffffffff86d77810 */ /* 0x000fe20007ffe0ff */
[----:B------:R-:W-:Y:S04]  /*2160*/  BSSY B0, `(.L_x_700) ;  /* 0x0000016000007945 */ /* 0x000fe80003800000 */
[----:B------:R-:W-:-:S04]  /*2170*/  IMAD.SHL.U32 R7, R215, 0x80, RZ ;  /* 0x00000080d7077824 */ /* 0x000fc800078e00ff */
[----:B------:R-:W-:-:S05]  /*2180*/  IMAD.IADD R8, R132, 0x1, -R7 ;  /* 0x0000000184087824 */ /* 0x000fca00078e0a07 */
[----:B------:R-:W-:-:S13]  /*2190*/  ISETP.GE.AND P1, PT, R222, R8, PT ;  /* 0x00000008de00720c */ /* 0x000fda0003f26270 */
[----:B------:R-:W-:Y:S05]  /*21a0*/  @P1 BRA `(.L_x_701) ;  /* 0x0000011000001947 */ /* 0x000fea0003800000 */
[----:B------:R-:W-:Y:S02]  /*21b0*/  ISETP.GE.AND P2, PT, R218, c[0x0][0x220], PT ;  /* 0x00008800da007a0c */ /* 0x000fe40003f46270 */
[----:B------:R-:W-:-:S11]  /*21c0*/  ISETP.GE.AND P1, PT, R209, c[0x0][0x220], PT ;  /* 0x00008800d1007a0c */ /* 0x000fd60003f26270 */
[C---:B------:R-:W-:Y:S01]  /*21d0*/  @!P2 LEA R16, P3, R188.reuse, c[0x0][0x168], 0x1 ;  /* 0x00005a00bc10aa11 */ /* 0x040fe200078608ff */
[----:B------:R3:W-:Y:S03]  /*21e0*/  @P2 STS.128 [R216+0x4000], RZ ;  /* 0x004000ffd8002388 */ /* 0x0007e60000000c00 */
[----:B------:R-:W-:-:S05]  /*21f0*/  @!P2 LEA.HI.X R17, R188, c[0x0][0x16c], R189, 0x1, P3 ;  /* 0x00005b00bc11aa11 */ /* 0x000fca00018f0cbd */
[----:B------:R-:W-:Y:S01]  /*2200*/  @!PT LDS RZ, [RZ] ;  /* 0x00000000fffff984 */ /* 0x000fe20000000800 */
[----:B------:R-:W-:Y:S01]  /*2210*/  @!PT LDS RZ, [RZ] ;  /* 0x00000000fffff984 */ /* 0x000fe20000000800 */
[----:B------:R-:W-:Y:S01]  /*2220*/  @!PT LDS RZ, [RZ] ;  /* 0x00000000fffff984 */ /* 0x000fe20000000800 */
[----:B------:R3:W-:Y:S04]  /*2230*/  @!P2 LDGSTS.E.BYPASS.LTC128B.128 [R216+0x4000], [R16.64] ;  /* 0x0400000010d8afae */ /* 0x0007e8000b901d4c */
[----:B------:R3:W-:Y:S01]  /*2240*/  @P1 STS.128 [R216+0x8000], RZ ;  /* 0x008000ffd8001388 */ /* 0x0007e20000000c00 */
[----:B------:R-:W-:Y:S05]  /*2250*/  @P1 BRA `(.L_x_701) ;  /* 0x0000006000001947 */ /* 0x000fea0003800000 */
[----:B---3--:R-:W-:-:S04]  /*2260*/  LEA R16, P1, R188, c[0x0][0x168], 0x1 ;  /* 0x00005a00bc107a11 */ /* 0x008fc800078208ff */
[----:B------:R-:W-:-:S05]  /*2270*/  LEA.HI.X R17, R188, c[0x0][0x16c], R189, 0x1, P1 ;  /* 0x00005b00bc117a11 */ /* 0x000fca00008f0cbd */
[----:B------:R-:W-:Y:S01]  /*2280*/  @!PT LDS RZ, [RZ] ;  /* 0x00000000fffff984 */ /* 0x000fe20000000800 */
[----:B------:R-:W-:Y:S01]  /*2290*/  @!PT LDS RZ, [RZ] ;  /* 0x00000000fffff984 */ /* 0x000fe20000000800 */
[----:B------:R-:W-:Y:S01]  /*22a0*/  @!PT LDS RZ, [RZ] ;  /* 0x00000000fffff984 */ /* 0x000fe20000000800 */
[----:B------:R3:W-:Y:S04]  /*22b0*/  LDGSTS.E.BYPASS.LTC128B.128 [R216+0x8000], [R16.64+0x80] ;  /* 0x0800008010d87fae */ /* 0x0007e8000b901d4c */
.L_x_701:
[----:B------:R-:W-:Y:S05]  /*22c0*/  BSYNC B0 ;  /* 0x0000000000007941 */ /* 0x000fea0003800000 */
.L_x_700:
[----:B------:R-:W-:Y:S01]  /*22d0*/  ISETP.GE.AND P1, PT, R19, R8, PT ;  /* 0x000000081300720c */ /* 0x000fe20003f26270 */
[----:B------:R-:W-:Y:S01]  /*22e0*/  IMAD.MOV.U32 R133, RZ, RZ, c[0x0][0x198] ;  /* 0x00006600ff857624 */ /* 0x000fe200078e00ff */
[----:B------:R-:W-:Y:S03]  /*22f0*/  BSSY B0, `(.L_x_702) ;  /* 0x0000017000007945 */ /* 0x000fe60003800000 */
[C---:B------:R-:W-:Y:S01]  /*2300*/  IMAD.SHL.U32 R211, R133.reuse, 0x10, RZ ;  /* 0x0000001085d37824 */ /* 0x040fe200078e00ff */
[----:B------:R-:W-:-:S07]  /*2310*/  SHF.L.U64.HI R210, R133, R220, c[0x0][0x19c] ;  /* 0x0000670085d27619 */ /* 0x000fce00000102dc */
[----:B------:R-:W-:Y:S05]  /*2320*/  @P1 BRA `(.L_x_703) ;  /* 0x0000013000001947 */ /* 0x000fea0003800000 */
[----:B------:R-:W-:Y:S02]  /*2330*/  ISETP.GE.AND P2, PT, R218, c[0x0][0x220], PT ;  /* 0x00008800da007a0c */ /* 0x000fe40003f46270 */
[----:B---3--:R-:W-:Y:S02]  /*2340*/  IADD3 R16, P3, R211, R188, RZ ;  /* 0x000000bcd3107210 */ /* 0x008fe40007f7e0ff */
[----:B------:R-:W-:-:S03]  /*2350*/  ISETP.GE.AND P1, PT, R209, c[0x0][0x220], PT ;  /* 0x00008800d1007a0c */ /* 0x000fc60003f26270 */
[----:B------:R-:W-:-:S06]  /*2360*/  IMAD.X R11, R210, 0x1, R189, P3 ;  /* 0x00000001d20b7824 */ /* 0x000fcc00018e06bd */
[C---:B--2---:R-:W-:Y:S01]  /*2370*/  @!P2 LEA R26, P3, R16.reuse, c[0x0][0x168], 0x1 ;  /* 0x00005a00101aaa11 */ /* 0x044fe200078608ff */
        /* <DEDUP_REMOVED lines=14> */
.L_x_703:
[----:B------:R-:W-:Y:S05]  /*2460*/  BSYNC B0 ;  /* 0x0000000000007941 */ /* 0x000fea0003800000 */
.L_x_702:
[----:B------:R-:W-:Y:S01]  /*2470*/  ISETP.GE.AND P1, PT, R9, R8, PT ;  /* 0x000000080900720c */ /* 0x000fe20003f26270 */
[----:B------:R-:W-:-:S12]  /*2480*/  BSSY B0, `(.L_x_704) ;  /* 0x0000016000007945 */ /* 0x000fd80003800000 */
[----:B------:R-:W-:Y:S05]  /*2490*/  @P1 BRA `(.L_x_705) ;  /* 0x0000014000001947 */ /* 0x000fea0003800000 */
[----:B------:R-:W-:Y:S01]  /*24a0*/  ISETP.GE.AND P2, PT, R218, c[0x0][0x220], PT ;  /* 0x00008800da007a0c */ /* 0x000fe20003f46270 */
[----:B------:R-:W-:Y:S01]  /*24b0*/  IMAD.MOV.U32 R18, RZ, RZ, c[0x0][0x19c] ;  /* 0x00006700ff127624 */ /* 0x000fe200078e00ff */
[----:B---3--:R-:W-:Y:S02]  /*24c0*/  LEA R16, P3, R133, R188, 0x5 ;  /* 0x000000bc85107211 */ /* 0x008fe400078628ff */
[----:B------:R-:W-:Y:S02]  /*24d0*/  ISETP.GE.AND P1, PT, R209, c[0x0][0x220], PT ;  /* 0x00008800d1007a0c */ /* 0x000fe40003f26270 */
[----:B------:R-:W-:-:S07]  /*24e0*/  LEA.HI.X R11, R133, R189, R18, 0x5, P3 ;  /* 0x000000bd850b7211 */ /* 0x000fce00018f2c12 */
        /* <DEDUP_REMOVED lines=15> */
.L_x_705:
[----:B------:R-:W-:Y:S05]  /*25e0*/  BSYNC B0 ;  /* 0x0000000000007941 */ /* 0x000fea0003800000 */
.L_x_704:
[----:B------:R-:W-:Y:S01]  /*25f0*/  ISETP.GE.AND P1, PT, R5, R8, PT ;  /* 0x000000080500720c */ /* 0x000fe20003f26270 */
[----:B------:R-:W-:-:S12]  /*2600*/  BSSY B0, `(.L_x_706) ;  /* 0x0000017000007945 */ /* 0x000fd80003800000 */
[----:B------:R-:W-:Y:S05]  /*2610*/  @P1 BRA `(.L_x_707) ;  /* 0x0000015000001947 */ /* 0x000fea0003800000 */
[----:B------:R-:W-:Y:S01]  /*2620*/  ISETP.GE.AND P2, PT, R218, c[0x0][0x220], PT ;  /* 0x00008800da007a0c */ /* 0x000fe20003f46270 */
[----:B------:R-:W-:Y:S01]  /*2630*/  ULDC UR4, c[0x0][0x19c] ;  /* 0x0000670000047ab9 */ /* 0x000fe20000000800 */
[----:B--2---:R-:W-:Y:S01]  /*2640*/  IMAD.WIDE.U32 R26, R133, 0x30, R188 ;  /* 0x00000030851a7825 */ /* 0x004fe200078e00bc */
[----:B------:R-:W-:Y:S01]  /*2650*/  UIMAD UR4, UR4, 0x30, URZ ;  /* 0x00000030040478a4 */ /* 0x000fe2000f8e023f */
[----:B------:R-:W-:-:S05]  /*2660*/  ISETP.GE.AND P1, PT, R209, c[0x0][0x220], PT ;  /* 0x00008800d1007a0c */ /* 0x000fca0003f26270 */
[----:B------:R-:W-:-:S04]  /*2670*/  IADD3 R11, R27, UR4, RZ ;  /* 0x000000041b0b7c10 */ /* 0x000fc8000fffe0ff */
[C---:B---3--:R-:W-:Y:S01]  /*2680*/  @!P2 LEA R16, P3, R26.reuse, c[0x0][0x168], 0x1 ;  /* 0x00005a001a10aa11 */ /* 0x048fe200078608ff */
        /* <DEDUP_REMOVED lines=14> */
.L_x_707:
[----:B------:R-:W-:Y:S05]  /*2770*/  BSYNC B0 ;  /* 0x0000000000007941 */ /* 0x000fea0003800000 */
.L_x_706:
[----:B--23--:R-:W-:Y:S01]  /*2780*/  IADD3 R17, R222, 0x40, RZ ;  /* 0x00000040de117810 */ /* 0x00cfe20007ffe0ff */
[----:B------:R-:W-:Y:S03]  /*2790*/  BSSY B0, `(.L_x_708) ;  /* 0x0000017000007945 */ /* 0x000fe60003800000 */
[----:B------:R-:W-:-:S13]  /*27a0*/  ISETP.GE.AND P1, PT, R17, R8, PT ;  /* 0x000000081100720c */ /* 0x000fda0003f26270 */
[----:B------:R-:W-:Y:S05]  /*27b0*/  @P1 BRA `(.L_x_709) ;  /* 0x0000014000001947 */ /* 0x000fea0003800000 */
[----:B------:R-:W-:Y:S01]  /*27c0*/  ISETP.GE.AND P2, PT, R218, c[0x0][0x220], PT ;  /* 0x00008800da007a0c */ /* 0x000fe20003f46270 */
[----:B------:R-:W-:Y:S01]  /*27d0*/  IMAD.MOV.U32 R16, RZ, RZ, c[0x0][0x19c] ;  /* 0x00006700ff107624 */ /* 0x000fe200078e00ff */
[----:B------:R-:W-:Y:S02]  /*27e0*/  LEA R11, P3, R133, R188, 0x6 ;  /* 0x000000bc850b7211 */ /* 0x000fe400078630ff */
[----:B------:R-:W-:Y:S02]  /*27f0*/  ISETP.GE.AND P1, PT, R209, c[0x0][0x220], PT ;  /* 0x00008800d1007a0c */ /* 0x000fe40003f26270 */
[----:B------:R-:W-:-:S07]  /*2800*/  LEA.HI.X R16, R133, R189, R16, 0x6, P3 ;  /* 0x000000bd85107211 */ /* 0x000fce00018f3410 */
        /* <DEDUP_REMOVED lines=15> */
.L_x_709:
[----:B------:R-:W-:Y:S05]  /*2900*/  BSYNC B0 ;  /* 0x0000000000007941 */ /* 0x000fea0003800000 */
.L_x_708:
[----:B------:R-:W-:Y:S01]  /*2910*/  IADD3 R15, R222, 0x50, RZ ;  /* 0x00000050de0f7810 */ /* 0x000fe20007ffe0ff */
[----:B------:R-:W-:Y:S03]  /*2920*/  BSSY B0, `(.L_x_710) ;  /* 0x0000018000007945 */ /* 0x000fe60003800000 */
[----:B------:R-:W-:-:S13]  /*2930*/  ISETP.GE.AND P1, PT, R15, R8, PT ;  /* 0x000000080f00720c */ /* 0x000fda0003f26270 */
[----:B------:R-:W-:Y:S05]  /*2940*/  @P1 BRA `(.L_x_711) ;  /* 0x0000015000001947 */ /* 0x000fea0003800000 */
[----:B------:R-:W-:Y:S01]  /*2950*/  ISETP.GE.AND P2, PT, R218, c[0x0][0x220], PT ;  /* 0x00008800da007a0c */ /* 0x000fe20003f46270 */
[----:B------:R-:W-:Y:S01]  /*2960*/  ULDC UR4, c[0x0][0x19c] ;  /* 0x0000670000047ab9 */ /* 0x000fe20000000800 */
[----:B------:R-:W-:Y:S01]  /*2970*/  IMAD.WIDE.U32 R28, R133, 0x50, R188 ;  /* 0x00000050851c7825 */ /* 0x000fe200078e00bc */
[----:B------:R-:W-:Y:S01]  /*2980*/  UIMAD UR4, UR4, 0x50, URZ ;  /* 0x00000050040478a4 */ /* 0x000fe2000f8e023f */
[----:B------:R-:W-:-:S05]  /*2990*/  ISETP.GE.AND P1, PT, R209, c[0x0][0x220], PT ;  /* 0x00008800d1007a0c */ /* 0x000fca0003f26270 */
[----:B------:R-:W-:-:S04]  /*29a0*/  IADD3 R11, R29, UR4, RZ ;  /* 0x000000041d0b7c10 */ /* 0x000fc8000fffe0ff */
        /* <DEDUP_REMOVED lines=15> */
.L_x_711:
[----:B------:R-:W-:Y:S05]  /*2aa0*/  BSYNC B0 ;  /* 0x0000000000007941 */ /* 0x000fea0003800000 */
.L_x_710:
        /* <DEDUP_REMOVED lines=25> */
.L_x_713:
[----:B------:R-:W-:Y:S05]  /*2c40*/  BSYNC B0 ;  /* 0x0000000000007941 */ /* 0x000fea0003800000 */
.L_x_712:
        /* <DEDUP_REMOVED lines=25> */
.L_x_715:
[----:B------:R-:W-:Y:S05]  /*2de0*/  BSYNC B0 ;  /* 0x0000000000007941 */ /* 0x000fea0003800000 */
.L_x_714:
[----:B------:R-:W0:Y:S01]  /*2df0*/  LDGDEPBAR ;  /* 0x00000000000079af */ /* 0x000e220000000000 */
[----:B------:R-:W-:Y:S01]  /*2e00*/  SHF.R.S32.HI R16, RZ, 0x4, R25 ;  /* 0x00000004ff107819 */ /* 0x000fe20000011419 */
[----:B------:R-:W-:Y:S01]  /*2e10*/  IMAD.SHL.U32 R4, R4, 0x40, RZ ;  /* 0x0000004004047824 */ /* 0x000fe200078e00ff */
[C---:B------:R-:W-:Y:S01]  /*2e20*/  ISETP.GE.AND P2, PT, R222.reuse, R8, PT ;  /* 0x00000008de00720c */ /* 0x040fe20003f46270 */
[----:B------:R-:W-:Y:S01]  /*2e30*/  IMAD.SHL.U32 R23, R23, 0x40, RZ ;  /* 0x0000004017177824 */ /* 0x000fe200078e00ff */
[----:B------:R-:W-:Y:S01]  /*2e40*/  LEA.HI R25, R25, R16, RZ, 0x1 ;  /* 0x0000001019197211 */ /* 0x000fe200078f08ff */
[----:B------:R-:W-:Y:S01]  /*2e50*/  IMAD.SHL.U32 R29, R222, 0x8, RZ ;  /* 0x00000008de1d7824 */ /* 0x000fe200078e00ff */
[----:B------:R-:W-:Y:S01]  /*2e60*/  SHF.R.S32.HI R214, RZ, 0x1f, R21 ;  /* 0x0000001fffd67819 */ /* 0x000fe20000011415 */
[----:B------:R-:W-:Y:S01]  /*2e70*/  IMAD.SHL.U32 R190, R10, 0x2, RZ ;  /* 0x000000020abe7824 */ /* 0x000fe200078e00ff */
[----:B------:R-:W-:Y:S01]  /*2e80*/  LOP3.LUT R25, R25, 0xfffffffe, RZ, 0xc0, !PT ;  /* 0xfffffffe19197812 */ /* 0x000fe200078ec0ff */
[----:B------:R-:W-:Y:S01]  /*2e90*/  BSSY B0, `(.L_x_716) ;  /* 0x0000035000007945 */ /* 0x000fe20003800000 */
[----:B------:R-:W-:-:S02]  /*2ea0*/  LEA.HI R214, R214, R21, RZ, 0x2 ;  /* 0x00000015d6d67211 */ /* 0x000fc400078f10ff */
[----:B------:R-:W-:Y:S01]  /*2eb0*/  SHF.R.S32.HI R21, RZ, 0x1f, R12 ;  /* 0x0000001fff157819 */ /* 0x000fe2000001140c */
[----:B------:R-:W-:Y:S01]  /*2ec0*/  IMAD.IADD R25, R16, 0x1, -R25 ;  /* 0x0000000110197824 */ /* 0x000fe200078e0a19 */
[C---:B------:R-:W-:Y:S02]  /*2ed0*/  LOP3.LUT P4, RZ, R206.reuse, 0x4, RZ, 0xc0, !PT ;  /* 0x00000004ceff7812 */ /* 0x040fe4000788c0ff */
[C---:B------:R-:W-:Y:S01]  /*2ee0*/  LOP3.LUT P3, RZ, R206.reuse, 0x2, RZ, 0xc0, !PT ;  /* 0x00000002ceff7812 */ /* 0x040fe2000786c0ff */
[----:B------:R-:W-:Y:S01]  /*2ef0*/  IMAD.SHL.U32 R206, R206, 0x40, RZ ;  /* 0x00000040cece7824 */ /* 0x000fe200078e00ff */
[----:B------:R-:W-:Y:S01]  /*2f00*/  LOP3.LUT R4, R4, 0x1c0, RZ, 0xc0, !PT ;  /* 0x000001c004047812 */ /* 0x000fe200078ec0ff */
[----:B--2---:R-:W-:Y:S01]  /*2f10*/  IMAD.SHL.U32 R27, R25, 0x8, RZ ;  /* 0x00000008191b7824 */ /* 0x004fe200078e00ff */
[----:B------:R-:W-:Y:S02]  /*2f20*/  LEA.HI R21, R21, R12, RZ, 0x2 ;  /* 0x0000000c15157211 */ /* 0x000fe400078f10ff */
[----:B------:R-:W-:Y:S01]  /*2f30*/  LOP3.LUT R206, R206, 0x1c0, RZ, 0xc0, !PT ;  /* 0x000001c0cece7812 */ /* 0x000fe200078ec0ff */
[----:B------:R-:W-:-:S04]  /*2f40*/  DEPBAR.LE SB0, 0x0 ;  /* 0x000080000000791a */ /* 0x000fc80000000000 */
[----:B------:R-:W-:Y:S01]  /*2f50*/  BAR.SYNC.DEFER_BLOCKING 0x0 ;  /* 0x0000000000007b1d */ /* 0x000fe20000010000 */
[----:B------:R-:W-:Y:S02]  /*2f60*/  LOP3.LUT R27, R4, 0x8, R27, 0xf8, !PT ;  /* 0x00000008041b7812 */ /* 0x000fe400078ef81b */
[----:B------:R-:W-:Y:S01]  /*2f70*/  LOP3.LUT R213, R21, 0xfffffffc, RZ, 0xc0, !PT ;  /* 0xfffffffc15d57812 */ /* 0x000fe200078ec0ff */
[C---:B------:R-:W-:Y:S01]  /*2f80*/  IMAD R21, R12.reuse, 0x10, R14 ;  /* 0x000000100c157824 */ /* 0x040fe200078e020e */
[----:B------:R-:W-:Y:S02]  /*2f90*/  SHF.R.U32.HI R4, RZ, 0x3, R4 ;  /* 0x00000003ff047819 */ /* 0x000fe40000011604 */
[----:B------:R-:W-:Y:S01]  /*2fa0*/  LOP3.LUT R23, R23, 0xfffffe00, RZ, 0xc0, !PT ;  /* 0xfffffe0017177812 */ /* 0x000fe200078ec0ff */
[----:B------:R-:W-:Y:S01]  /*2fb0*/  IMAD.IADD R213, R12, 0x1, -R213 ;  /* 0x000000010cd57824 */ /* 0x000fe200078e0ad5 */
[----:B------:R-:W-:Y:S02]  /*2fc0*/  SHF.R.S32.HI R214, RZ, 0x2, R214 ;  /* 0x00000002ffd67819 */ /* 0x000fe400000114d6 */
[----:B------:R-:W-:Y:S01]  /*2fd0*/  LOP3.LUT R29, R206, 0x8, R29, 0xf8, !PT ;  /* 0x00000008ce1d7812 */ /* 0x000fe200078ef81d */
[----:B------:R-:W-:Y:S01]  /*2fe0*/  IMAD R207, R12, 0x400, R23 ;  /* 0x000004000ccf7824 */ /* 0x000fe200078e0217 */
[----:B------:R-:W-:-:S02]  /*2ff0*/  SHF.R.U32.HI R206, RZ, 0x3, R206 ;  /* 0x00000003ffce7819 */ /* 0x000fc400000116ce */
[----:B------:R-:W-:Y:S02]  /*3000*/  LOP3.LUT R4, R27, R4, RZ, 0x3c, !PT ;  /* 0x000000041b047212 */ /* 0x000fe400078e3cff */
[----:B------:R-:W-:Y:S02]  /*3010*/  IADD3 R21, R21, 0x1, R214 ;  /* 0x0000000115157810 */ /* 0x000fe40007ffe0d6 */
[----:B------:R-:W-:Y:S01]  /*3020*/  LOP3.LUT R206, R29, R206, RZ, 0x3c, !PT ;  /* 0x000000ce1dce7212 */ /* 0x000fe200078e3cff */
[----:B------:R-:W-:Y:S01]  /*3030*/  IMAD.IADD R207, R4, 0x1, R207 ;  /* 0x0000000104cf7824 */ /* 0x000fe200078e02cf */
[----:B------:R-:W-:Y:S02]  /*3040*/  LEA R172, P1, R38, c[0x0][0x170], 0x1 ;  /* 0x00005c0026ac7a11 */ /* 0x000fe400078208ff */
[----:B------:R-:W-:Y:S01]  /*3050*/  IADD3 R37, R132, R21, -R217 ;  /* 0x0000001584257210 */ /* 0x000fe20007ffe8d9 */
[----:B------:R2:W-:Y:S01]  /*3060*/  @P2 STS.128 [R216+0xc000], RZ ;  /* 0x00c000ffd8002388 */ /* 0x0005e20000000c00 */
[----:B------:R-:W-:Y:S01]  /*3070*/  IMAD R206, R25, 0x200, R206 ;  /* 0x0000020019ce7824 */ /* 0x000fe200078e02ce */
[----:B------:R-:W-:Y:S01]  /*3080*/  LOP3.LUT R4, R4, R23, RZ, 0xfc, !PT ;  /* 0x0000001704047212 */ /* 0x000fe200078efcff */
[----:B------:R-:W-:Y:S01]  /*3090*/  IMAD.SHL.U32 R207, R207, 0x2, RZ ;  /* 0x00000002cfcf7824 */ /* 0x000fe200078e00ff */
[----:B------:R2:W-:Y:S01]  /*30a0*/  @P2 STS.128 [R216+0x10000], RZ ;  /* 0x010000ffd8002388 */ /* 0x0005e20000000c00 */
[----:B------:R-:W-:-:S02]  /*30b0*/  SEL R3, R3, 0xffffffe0, !P4 ;  /* 0xffffffe003037807 */ /* 0x000fc40006000000 */
[----:B------:R-:W-:Y:S02]  /*30c0*/  LOP3.LUT R190, R190, 0x6, RZ, 0xc0, !PT ;  /* 0x00000006bebe7812 */ /* 0x000fe400078ec0ff */
[----:B------:R-:W-:Y:S02]  /*30d0*/  SEL R6, R6, 0xfffffff0, !P3 ;  /* 0xfffffff006067807 */ /* 0x000fe40005800000 */
[----:B------:R-:W-:Y:S02]  /*30e0*/  LEA.HI.X R173, R38, c[0x0][0x174], R36, 0x1, P1 ;  /* 0x00005d0026ad7a11 */ /* 0x000fe400008f0c24 */
[----:B------:R-:W-:Y:S01]  /*30f0*/  IADD3 R37, R37, c[0x0][0x2e8], RZ ;  /* 0x0000ba0025257a10 */ /* 0x000fe20007ffe0ff */
[----:B------:R-:W-:Y:S05]  /*3100*/  @P2 BRA `(.L_x_717) ;  /* 0x000000d000002947 */ /* 0x000fea0003800000 */
[----:B------:R-:W-:Y:S02]  /*3110*/  ISETP.GE.AND P2, PT, R218, c[0x0][0x220], PT ;  /* 0x00008800da007a0c */ /* 0x000fe40003f46270 */
[----:B------:R-:W-:-:S11]  /*3120*/  ISETP.GE.AND P1, PT, R209, c[0x0][0x220], PT ;  /* 0x00008800d1007a0c */ /* 0x000fd60003f26270 */
[----:B------:R3:W-:Y:S04]  /*3130*/  @P2 STS.128 [R216+0xc000], RZ ;  /* 0x00c000ffd8002388 */ /* 0x0007e80000000c00 */
[----:B------:R-:W-:Y:S01]  /*3140*/  @!PT LDS RZ, [RZ] ;  /* 0x00000000fffff984 */ /* 0x000fe20000000800 */
[----:B------:R-:W-:Y:S01]  /*3150*/  @!PT LDS RZ, [RZ] ;  /* 0x00000000fffff984 */ /* 0x000fe20000000800 */
[----:B------:R-:W-:Y:S01]  /*3160*/  @!PT LDS RZ, [RZ] ;  /* 0x00000000fffff984 */ /* 0x000fe20000000800 */
[----:B------:R3:W-:Y:S04]  /*3170*/  @!P2 LDGSTS.E.BYPASS.LTC128B.128 [R216+0xc000], [R172.64] ;  /* 0x0c000000acd8afae */ /* 0x0007e8000b901d4c */
[----:B------:R3:W-:Y:S01]  /*3180*/  @P1 STS.128 [R216+0x10000], RZ ;  /* 0x010000ffd8001388 */ /* 0x0007e20000000c00 */
[----:B------:R-:W-:Y:S05]  /*3190*/  @P1 BRA `(.L_x_717) ;  /* 0x0000004000001947 */ /* 0x000fea0003800000 */
[----:B------:R-:W-:Y:S01]  /*31a0*/  @!PT LDS RZ, [RZ] ;  /* 0x00000000fffff984 */ /* 0x000fe20000000800 */
[----:B------:R-:W-:Y:S01]  /*31b0*/  @!PT LDS RZ, [RZ] ;  /* 0x00000000fffff984 */ /* 0x000fe20000000800 */
[----:B------:R-:W-:Y:S01]  /*31c0*/  @!PT LDS RZ, [RZ] ;  /* 0x00000000fffff984 */ /* 0x000fe20000000800 */
[----:B------:R4:W-:Y:S02]  /*31d0*/  LDGSTS.E.BYPASS.LTC128B.128 [R216+0x10000], [R172.64+0x80] ;  /* 0x10000080acd87fae */ /* 0x0009e4000b901d4c */
.L_x_717:
[----:B------:R-:W-:Y:S05]  /*31e0*/  BSYNC B0 ;  /* 0x0000000000007941 */ /* 0x000fea0003800000 */
.L_x_716:
[----:B------:R-:W-:Y:S01]  /*31f0*/  ISETP.GE.AND P1, PT, R19, R8, PT ;  /* 0x000000081300720c */ /* 0x000fe20003f26270 */
[----:B------:R-:W-:Y:S01]  /*3200*/  IMAD.MOV.U32 R191, RZ, RZ, c[0x0][0x1a0] ;  /* 0x00006800ffbf7624 */ /* 0x000fe200078e00ff */
[----:B------:R-:W-:Y:S03]  /*3210*/  BSSY B0, `(.L_x_718) ;  /* 0x0000017000007945 */ /* 0x000fe60003800000 */
[C---:B------:R-:W-:Y:S01]  /*3220*/  IMAD.SHL.U32 R221, R191.reuse, 0x10, RZ ;  /* 0x00000010bfdd7824 */ /* 0x040fe200078e00ff */
[----:B------:R-:W-:-:S07]  /*3230*/  SHF.L.U64.HI R220, R191, R220, c[0x0][0x1a4] ;  /* 0x00006900bfdc7619 */ /* 0x000fce00000102dc */
[----:B------:R1:W-:Y:S04]  /*3240*/  @P1 STS.128 [R216+0xc800], RZ ;  /* 0x00c800ffd8001388 */ /* 0x0003e80000000c00 */
[----:B------:R1:W-:Y:S01]  /*3250*/  @P1 STS.128 [R216+0x10800], RZ ;  /* 0x010800ffd8001388 */ /* 0x0003e20000000c00 */
[----:B------:R-:W-:Y:S05]  /*3260*/  @P1 BRA `(.L_x_719) ;  /* 0x0000011000001947 */ /* 0x000fea0003800000 */
[----:B------:R-:W-:Y:S02]  /*3270*/  ISETP.GE.AND P2, PT, R218, c[0x0][0x220], PT ;  /* 0x00008800da007a0c */ /* 0x000fe40003f46270 */
[----:B------:R-:W-:-:S11]  /*3280*/  ISETP.GE.AND P1, PT, R209, c[0x0][0x220], PT ;  /* 0x00008800d1007a0c */ /* 0x000fd60003f26270 */
[C---:B------:R-:W-:Y:S01]  /*3290*/  @!P2 LEA R18, P3, R221.reuse, R172, 0x1 ;  /* 0x000000acdd12a211 */ /* 0x040fe200078608ff */
[----:B------:R1:W-:Y:S03]  /*32a0*/  @P2 STS.128 [R216+0xc800], RZ ;  /* 0x00c800ffd8002388 */ /* 0x0003e60000000c00 */
[----:B------:R-:W-:-:S05]  /*32b0*/  @!P2 LEA.HI.X R19, R221, R173, R220, 0x1, P3 ;  /* 0x000000addd13a211 */ /* 0x000fca00018f0cdc */
[----:B------:R-:W-:Y:S01]  /*32c0*/  @!PT LDS RZ, [RZ] ;  /* 0x00000000fffff984 */ /* 0x000fe20000000800 */
[----:B------:R-:W-:Y:S01]  /*32d0*/  @!PT LDS RZ, [RZ] ;  /* 0x00000000fffff984 */ /* 0x000fe20000000800 */
[----:B------:R-:W-:Y:S01]  /*32e0*/  @!PT LDS RZ, [RZ] ;  /* 0x00000000fffff984 */ /* 0x000fe20000000800 */
[----:B------:R1:W-:Y:S04]  /*32f0*/  @!P2 LDGSTS.E.BYPASS.LTC128B.128 [R216+0xc800], [R18.64] ;  /* 0x0c80000012d8afae */ /* 0x0003e8000b901d4c */
[----:B------:R1:W-:Y:S01]  /*3300*/  @P1 STS.128 [R216+0x10800], RZ ;  /* 0x010800ffd8001388 */ /* 0x0003e20000000c00 */
[----:B------:R-:W-:Y:S05]  /*3310*/  @P1 BRA `(.L_x_719) ;  /* 0x0000006000001947 */ /* 0x000fea0003800000 */
[----:B-1----:R-:W-:-:S04]  /*3320*/  LEA R18, P1, R221, R172, 0x1 ;  /* 0x000000acdd127211 */ /* 0x002fc800078208ff */
[----:B------:R-:W-:-:S05]  /*3330*/  LEA.HI.X R19, R221, R173, R220, 0x1, P1 ;  /* 0x000000addd137211 */ /* 0x000fca00008f0cdc */
[----:B------:R-:W-:Y:S01]  /*3340*/  @!PT LDS RZ, [RZ] ;  /* 0x00000000fffff984 */ /* 0x000fe20000000800 */
[----:B------:R-:W-:Y:S01]  /*3350*/  @!PT LDS RZ, [RZ] ;  /* 0x00000000fffff984 */ /* 0x000fe20000000800 */
[----:B------:R-:W-:Y:S01]  /*3360*/  @!PT LDS RZ, [RZ] ;  /* 0x00000000fffff984 */ /* 0x000fe20000000800 */
[----:B------:R1:W-:Y:S04]  /*3370*/  LDGSTS.E.BYPASS.LTC128B.128 [R216+0x10800], [R18.64+0x80] ;  /* 0x1080008012d87fae */ /* 0x0003e8000b901d4c */
.L_x_719:
[----:B------:R-:W-:Y:S05]  /*3380*/  BSYNC B0 ;  /* 0x0000000000007941 */ /* 0x000fea0003800000 */
.L_x_718:
[----:B------:R-:W-:Y:S01]  /*3390*/  ISETP.GE.AND P1, PT, R9, R8, PT ;  /* 0x000000080900720c */ /* 0x000fe20003f26270 */
[----:B------:R-:W-:-:S12]  /*33a0*/  BSSY B0, `(.L_x_720) ;  /* 0x0000018000007945 */ /* 0x000fd80003800000 */
[----:B------:R1:W-:Y:S04]  /*33b0*/  @P1 STS.128 [R216+0xd000], RZ ;  /* 0x00d000ffd8001388 */ /* 0x0003e80000000c00 */
[----:B------:R1:W-:Y:S01]  /*33c0*/  @P1 STS.128 [R216+0x11000], RZ ;  /* 0x011000ffd8001388 */ /* 0x0003e20000000c00 */
[----:B------:R-:W-:Y:S05]  /*33d0*/  @P1 BRA `(.L_x_721) ;  /* 0x0000014000001947 */ /* 0x000fea0003800000 */
[----:B------:R-:W-:Y:S01]  /*33e0*/  ISETP.GE.AND P2, PT, R218, c[0x0][0x220], PT ;  /* 0x00008800da007a0c */ /* 0x000fe20003f46270 */
[----:B------:R-:W-:Y:S01]  /*33f0*/  IMAD.MOV.U32 R10, RZ, RZ, 0x5 ;  /* 0x00000005ff0a7424 */ /* 0x000fe200078e00ff */
[----:B------:R-:W-:Y:S01]  /*3400*/  ISETP.GE.AND P1, PT, R209, c[0x0][0x220], PT ;  /* 0x00008800d1007a0c */ /* 0x000fe20003f26270 */
[----:B------:R-:W-:-:S03]  /*3410*/  IMAD.SHL.U32 R9, R191, 0x20, RZ ;  /* 0x00000020bf097824 */ /* 0x000fc600078e00ff */
[----:B------:R-:W-:-:S07]  /*3420*/  SHF.L.U64.HI R10, R191, R10, c[0x0][0x1a4] ;  /* 0x00006900bf0a7619 */ /* 0x000fce000001020a */
[C---:B-1----:R-:W-:Y:S01]  /*3430*/  @!P2 LEA R18, P3, R9.reuse, R172, 0x1 ;  /* 0x000000ac0912a211 */ /* 0x042fe200078608ff */
        /* <DEDUP_REMOVED lines=14> */
.L_x_721:
[----:B------:R-:W-:Y:S05]  /*3520*/  BSYNC B0 ;  /* 0x0000000000007941 */ /* 0x000fea0003800000 */
.L_x_720:
[----:B------:R-:W-:Y:S01]  /*3530*/  ISETP.GE.AND P1, PT, R5, R8, PT ;  /* 0x000000080500720c */ /* 0x000fe20003f26270 */
[----:B------:R-:W-:-:S12]  /*3540*/  BSSY B0, `(.L_x_722) ;  /* 0x0000019000007945 */ /* 0x000fd80003800000 */
[----:B------:R1:W-:Y:S04]  /*3550*/  @P1 STS.128 [R216+0xd800], RZ ;  /* 0x00d800ffd8001388 */ /* 0x0003e80000000c00 */
[----:B------:R1:W-:Y:S01]  /*3560*/  @P1 STS.128 [R216+0x11800], RZ ;  /* 0x011800ffd8001388 */ /* 0x0003e20000000c00 */
[----:B------:R-:W-:Y:S05]  /*3570*/  @P1 BRA `(.L_x_723) ;  /* 0x0000015000001947 */ /* 0x000fea0003800000 */
[----:B------:R-:W-:Y:S02]  /*3580*/  ISETP.GE.AND P2, PT, R218, c[0x0][0x220], PT ;  /* 0x00008800da007a0c */ /* 0x000fe40003f46270 */
[----:B------:R-:W-:-:S11]  /*3590*/  ISETP.GE.AND P1, PT, R209, c[0x0][0x220], PT ;  /* 0x00008800d1007a0c */ /* 0x000fd60003f26270 */
[----:B------:R-:W-:Y:S01]  /*35a0*/  @!P2 MOV R5, c[0x0][0x1a4] ;  /* 0x000069000005aa02 */ /* 0x000fe20000000f00 */
[----:B-1----:R-:W-:Y:S01]  /*35b0*/  @!P2 IMAD.WIDE.U32 R18, R191, 0x60, R172 ;  /* 0x00000060bf12a825 */ /* 0x002fe200078e00ac */
[----:B------:R1:W-:Y:S03]  /*35c0*/  @P2 STS.128 [R216+0xd800], RZ ;  /* 0x00d800ffd8002388 */ /* 0x0003e60000000c00 */
[----:B------:R-:W-:-:S05]  /*35d0*/  @!P2 IMAD R5, R5, 0x60, RZ ;  /* 0x000000600505a824 */ /* 0x000fca00078e02ff */
[----:B------:R-:W-:-:S05]  /*35e0*/  @!P2 IADD3 R19, R19, R5, RZ ;  /* 0x000000051313a210 */ /* 0x000fca0007ffe0ff */
[----:B------:R-:W-:Y:S01]  /*35f0*/  @!PT LDS RZ, [RZ] ;  /* 0x00000000fffff984 */ /* 0x000fe20000000800 */
[----:B------:R-:W-:Y:S01]  /*3600*/  @!PT LDS RZ, [RZ] ;  /* 0x00000000fffff984 */ /* 0x000fe20000000800 */
[----:B------:R-:W-:Y:S01]  /*3610*/  @!PT LDS RZ, [RZ] ;  /* 0x00000000fffff984 */ /* 0x000fe20000000800 */
[----:B------:R1:W-:Y:S04]  /*3620*/  @!P2 LDGSTS.E.BYPASS.LTC128B.128 [R216+0xd800], [R18.64] ;  /* 0x0d80000012d8afae */ /* 0x0003e8000b901d4c */
[----:B------:R1:W-:Y:S01]  /*3630*/  @P1 STS.128 [R216+0x11800], RZ ;  /* 0x011800ffd8001388 */ /* 0x0003e20000000c00 */
[----:B------:R-:W-:Y:S05]  /*3640*/  @P1 BRA `(.L_x_723) ;  /* 0x0000008000001947 */ /* 0x000fea0003800000 */
[----:B------:R-:W-:Y:S01]  /*3650*/  ULDC UR4, c[0x0][0x1a4] ;  /* 0x0000690000047ab9 */ /* 0x000fe20000000800 */
[----:B-1----:R-:W-:Y:S01]  /*3660*/  IMAD.WIDE.U32 R18, R191, 0x60, R172 ;  /* 0x00000060bf127825 */ /* 0x002fe200078e00ac */
[----:B------:R-:W-:-:S06]  /*3670*/  UIMAD UR4, UR4, 0x60, URZ ;  /* 0x00000060040478a4 */ /* 0x000fcc000f8e023f */
[----:B------:R-:W-:-:S05]  /*3680*/  IADD3 R19, R19, UR4, RZ ;  /* 0x0000000413137c10 */ /* 0x000fca000fffe0ff */
[----:B------:R-:W-:Y:S01]  /*3690*/  @!PT LDS RZ, [RZ] ;  /* 0x00000000fffff984 */ /* 0x000fe20000000800 */
[----:B------:R-:W-:Y:S01]  /*36a0*/  @!PT LDS RZ, [RZ] ;  /* 0x00000000fffff984 */ /* 0x000fe20000000800 */
[----:B------:R-:W-:Y:S01]  /*36b0*/  @!PT LDS RZ, [RZ] ;  /* 0x00000000fffff984 */ /* 0x000fe20000000800 */
[----:B------:R1:W-:Y:S02]  /*36c0*/  LDGSTS.E.BYPASS.LTC128B.128 [R216+0x11800], [R18.64+0x80] ;  /* 0x1180008012d87fae */ /* 0x0003e4000b901d4c */
.L_x_723:
[----:B------:R-:W-:Y:S05]  /*36d0*/  BSYNC B0 ;  /* 0x0000000000007941 */ /* 0x000fea0003800000 */
.L_x_722:
[----:B------:R-:W-:Y:S01]  /*36e0*/  ISETP.GE.AND P1, PT, R17, R8, PT ;  /* 0x000000081100720c */ /* 0x000fe20003f26270 */
[----:B------:R-:W-:-:S12]  /*36f0*/  BSSY B0, `(.L_x_724) ;  /* 0x0000018000007945 */ /* 0x000fd80003800000 */
[----:B------:R1:W-:Y:S04]  /*3700*/  @P1 STS.128 [R216+0xe000], RZ ;  /* 0x00e000ffd8001388 */ /* 0x0003e80000000c00 */
[----:B------:R1:W-:Y:S01]  /*3710*/  @P1 STS.128 [R216+0x12000], RZ ;  /* 0x012000ffd8001388 */ /* 0x0003e20000000c00 */
[----:B------:R-:W-:Y:S05]  /*3720*/  @P1 BRA `(.L_x_725) ;  /* 0x0000014000001947 */ /* 0x000fea0003800000 */
[----:B------:R-:W-:Y:S01]  /*3730*/  ISETP.GE.AND P2, PT, R218, c[0x0][0x220], PT ;  /* 0x00008800da007a0c */ /* 0x000fe20003f46270 */
[----:B------:R-:W-:Y:S01]  /*3740*/  IMAD.MOV.U32 R10, RZ, RZ, c[0x0][0x1a4] ;  /* 0x00006900ff0a7624 */ /* 0x000fe200078e00ff */
[----:B------:R-:W-:Y:S01]  /*3750*/  ISETP.GE.AND P1, PT, R209, c[0x0][0x220], PT ;  /* 0x00008800d1007a0c */ /* 0x000fe20003f26270 */
[----:B------:R-:W-:-:S03]  /*3760*/  IMAD.SHL.U32 R5, R191, 0x40, RZ ;  /* 0x00000040bf057824 */ /* 0x000fc600078e00ff */
[----:B------:R-:W-:-:S07]  /*3770*/  SHF.L.U64.HI R10, R191, 0x6, R10 ;  /* 0x00000006bf0a7819 */ /* 0x000fce000001020a */
        /* <DEDUP_REMOVED lines=15> */
.L_x_725:
[----:B------:R-:W-:Y:S05]  /*3870*/  BSYNC B0 ;  /* 0x0000000000007941 */ /* 0x000fea0003800000 */
.L_x_724:
        /* <DEDUP_REMOVED lines=8> */
[----:B------:R-:W-:Y:S01]  /*3900*/  @!P2 IMAD.WIDE.U32 R14, R191, 0xa0, R172 ;  /* 0x000000a0bf0ea825 */ /* 0x000fe200078e00ac */
        /* <DEDUP_REMOVED lines=17> */
.L_x_727:
[----:B------:R-:W-:Y:S05]  /*3a20*/  BSYNC B0 ;  /* 0x0000000000007941 */ /* 0x000fea0003800000 */
.L_x_726:
        /* <DEDUP_REMOVED lines=26> */
.L_x_729:
[----:B------:R-:W-:Y:S05]  /*3bd0*/  BSYNC B0 ;  /* 0x0000000000007941 */ /* 0x000fea0003800000 */
.L_x_728:
        /* <DEDUP_REMOVED lines=26> */
.L_x_731:
[----:B------:R-:W-:Y:S05]  /*3d80*/  BSYNC B0 ;  /* 0x0000000000007941 */ /* 0x000fea0003800000 */
.L_x_730:
[----:B------:R-:W-:Y:S01]  /*3d90*/  IMAD.SHL.U32 R206, R206, 0x2, RZ ;  /* 0x00000002cece7824 */ /* 0x000fe200078e00ff */
[----:B------:R-:W-:Y:S01]  /*3da0*/  LDSM.16.M88.4 R72, [R207] ;  /* 0x00000000cf48783b */ /* 0x000fe20000000200 */
[--C-:B------:R-:W-:Y:S01]  /*3db0*/  IMAD R205, R2, 0x2, R207.reuse ;  /* 0x0000000202cd7824 */ /* 0x100fe200078e02cf */
[----:B------:R-:W-:Y:S01]  /*3dc0*/  ISETP.GE.AND P4, PT, R134, 0x2, PT ;  /* 0x000000028600780c */ /* 0x000fe20003f86270 */
[----:B------:R-:W-:Y:S01]  /*3dd0*/  IMAD R203, R0, 0x2, R207 ;  /* 0x0000000200cb7824 */ /* 0x000fe200078e02cf */
[----:B------:R-:W5:Y:S01]  /*3de0*/  LDSM.16.M88.4 R24, [R206+0x4000] ;  /* 0x00400000ce18783b */ /* 0x000f620000000200 */
[----:B------:R-:W-:Y:S01]  /*3df0*/  LEA R128, R6, R206, 0x1 ;  /* 0x000000ce06807211 */ /* 0x000fe200078e08ff */
[----:B------:R-:W-:Y:S01]  /*3e00*/  IMAD R199, R3, 0x2, R206 ;  /* 0x0000000203c77824 */ /* 0x000fe200078e02ce */
[----:B------:R-:W-:Y:S01]  /*3e10*/  IADD3 R5, R206, 0x4000, RZ ;  /* 0x00004000ce057810 */ /* 0x000fe20007ffe0ff */
[----:B-1----:R-:W1:Y:S01]  /*3e20*/  LDSM.16.M88.4 R16, [R206+0x4800] ;  /* 0x00480000ce10783b */ /* 0x002e620000000200 */
[----:B------:R-:W-:Y:S01]  /*3e30*/  IMAD R202, R0, 0x2, R205 ;  /* 0x0000000200ca7824 */ /* 0x000fe200078e02cd */
[----:B------:R-:W-:-:S02]  /*3e40*/  IMNMX R193, R37, R132, PT ;  /* 0x0000008425c17217 */ /* 0x000fc40003800200 */
[----:B------:R-:W2:Y:S01]  /*3e50*/  LDSM.16.M88.4 R8, [R206+0x5000] ;  /* 0x00500000ce08783b */ /* 0x000ea20000000200 */
[----:B------:R-:W-:-:S03]  /*3e60*/  LEA R204, R6, R5, 0x1 ;  /* 0x0000000506cc7211 */ /* 0x000fc600078e08ff */
[----:B------:R-:W3:Y:S01]  /*3e70*/  LDSM.16.M88.4 R104, [R206+0x5800] ;  /* 0x00580000ce68783b */ /* 0x000ee20000000200 */
[----:B------:R-:W-:Y:S02]  /*3e80*/  LEA R201, R3, R204, 0x1 ;  /* 0x000000cc03c97211 */ /* 0x000fe400078e08ff */
[----:B------:R-:W-:Y:S01]  /*3e90*/  IADD3 R3, R37, 0x8, RZ ;  /* 0x0000000825037810 */ /* 0x000fe20007ffe0ff */
[----:B------:R-:W4:Y:S03]  /*3ea0*/  LDSM.16.M88.4 R96, [R206+0x6000] ;  /* 0x00600000ce60783b */ /* 0x000f260000000200 */
[----:B------:R-:W-:Y:S01]  /*3eb0*/  IMNMX R192, R3, R132, PT ;  /* 0x0000008403c07217 */ /* 0x000fe20003800200 */
[----:B------:R-:W2:Y:S04]  /*3ec0*/  LDSM.16.M88.4 R88, [R206+0x6800] ;  /* 0x00680000ce58783b */ /* 0x000ea80000000200 */
[----:B------:R-:W2:Y:S04]  /*3ed0*/  LDSM.16.M88.4 R80, [R206+0x7000] ;  /* 0x00700000ce50783b */ /* 0x000ea80000000200 */
[----:B------:R-:W2:Y:S04]  /*3ee0*/  LDSM.16.M88.4 R40, [R206+0x7800] ;  /* 0x00780000ce28783b */ /* 0x000ea80000000200 */
[----:B------:R-:W-:Y:S04]  /*3ef0*/  LDSM.16.M88.4 R52, [R205] ;  /* 0x00000000cd34783b */ /* 0x000fe80000000200 */
[----:B------:R-:W3:Y:S01]  /*3f00*/  LDSM.16.M88.4 R32, [R128+0x4000] ;  /* 0x004000008020783b */ /* 0x000ee20000000200 */
[C---:B-----5:R-:W-:Y:S03]  /*3f10*/  HMMA.16816.F32 R28, R72.reuse, R24, RZ ;  /* 0x00000018481c723c */ /* 0x060fe600000018ff */
[----:B------:R-:W5:Y:S04]  /*3f20*/  LDSM.16.M88.4 R44, [R128+0x4800] ;  /* 0x00480000802c783b */ /* 0x000f680000000200 */
[----:B------:R-:W4:Y:S01]  /*3f30*/  LDSM.16.M88.4 R48, [R128+0x5800] ;  /* 0x005800008030783b */ /* 0x000f220000000200 */
[C---:B------:R-:W-:Y:S03]  /*3f40*/  HMMA.16816.F32 R24, R72.reuse, R26, RZ ;  /* 0x0000001a4818723c */ /* 0x040fe600000018ff */
[----:B------:R-:W-:Y:S04]  /*3f50*/  LDSM.16.M88.4 R56, [R203] ;  /* 0x00000000cb38783b */ /* 0x000fe80000000200 */
[----:B------:R-:W-:Y:S01]  /*3f60*/  LDSM.16.M88.4 R116, [R128+0x5000] ;  /* 0x005000008074783b */ /* 0x000fe20000000200 */
[C---:B-1----:R-:W-:Y:S03]  /*3f70*/  HMMA.16816.F32 R20, R72.reuse, R16, RZ ;  /* 0x000000104814723c */ /* 0x042fe600000018ff */
[----:B------:R-:W-:Y:S04]  /*3f80*/  LDSM.16.M88.4 R112, [R128+0x6000] ;  /* 0x006000008070783b */ /* 0x000fe80000000200 */
[----:B------:R-:W-:Y:S01]  /*3f90*/  LDSM.16.M88.4 R68, [R128+0x6800] ;  /* 0x006800008044783b */ /* 0x000fe20000000200 */
[C---:B------:R-:W-:Y:S03]  /*3fa0*/  HMMA.16816.F32 R16, R72.reuse, R18, RZ ;  /* 0x000000124810723c */ /* 0x040fe600000018ff */
[----:B------:R-:W-:Y:S04]  /*3fb0*/  LDSM.16.M88.4 R64, [R128+0x7000] ;  /* 0x007000008040783b */ /* 0x000fe80000000200 */
[----:B------:R-:W-:Y:S01]  /*3fc0*/  LDSM.16.M88.4 R60, [R128+0x7800] ;  /* 0x00780000803c783b */ /* 0x000fe20000000200 */
[C---:B--2---:R-:W-:Y:S03]  /*3fd0*/  HMMA.16816.F32 R12, R72.reuse, R8, RZ ;  /* 0x00000008480c723c */ /* 0x044fe600000018ff */
[----:B------:R-:W-:Y:S04]  /*3fe0*/  LDSM.16.M88.4 R124, [R206+0xb000] ;  /* 0x00b00000ce7c783b */ /* 0x000fe80000000200 */
[----:B------:R-:W-:Y:S01]  /*3ff0*/  LDSM.16.M88.4 R120, [R206+0xb800] ;  /* 0x00b80000ce78783b */ /* 0x000fe20000000200 */
[C---:B---3--:R-:W-:Y:S03]  /*4000*/  HMMA.16816.F32 R108, R72.reuse, R104, RZ ;  /* 0x00000068486c723c */ /* 0x048fe600000018ff */
[----:B------:R-:W-:Y:S04]  /*4010*/  LDSM.16.M88.4 R136, [R203+0x2000] ;  /* 0x00200000cb88783b */ /* 0x000fe80000000200 */
[----:B------:R-:W0:Y:S01]  /*4020*/  LDGDEPBAR ;  /* 0x00000000000079af */ /* 0x000e220000000000 */
[C---:B----4-:R-:W-:Y:S08]  /*4030*/  HMMA.16816.F32 R100, R72.reuse, R96, RZ ;  /* 0x000000604864723c */ /* 0x050ff000000018ff */
[C---:B------:R-:W-:Y:S08]  /*4040*/  HMMA.16816.F32 R92, R72.reuse, R88, RZ ;  /* 0x00000058485c723c */ /* 0x040ff000000018ff */
[C---:B------:R-:W-:Y:S08]  /*4050*/  HMMA.16816.F32 R84, R72.reuse, R80, RZ ;  /* 0x000000504854723c */ /* 0x040ff000000018ff */
[C---:B------:R-:W-:Y:S08]  /*4060*/  HMMA.16816.F32 R8, R72.reuse, R10, RZ ;  /* 0x0000000a4808723c */ /* 0x040ff000000018ff */
[C---:B------:R-:W-:Y:S08]  /*4070*/  HMMA.16816.F32 R104, R72.reuse, R106, RZ ;  /* 0x0000006a4868723c */ /* 0x040ff000000018ff */
[C---:B------:R-:W-:Y:S08]  /*4080*/  HMMA.16816.F32 R96, R72.reuse, R98, RZ ;  /* 0x000000624860723c */ /* 0x040ff000000018ff */
[C---:B------:R-:W-:Y:S08]  /*4090*/  HMMA.16816.F32 R88, R72.reuse, R90, RZ ;  /* 0x0000005a4858723c */ /* 0x040ff000000018ff */
[C---:B------:R-:W-:Y:S08]  /*40a0*/  HMMA.16816.F32 R80, R72.reuse, R82, RZ ;  /* 0x000000524850723c */ /* 0x040ff000000018ff */
[C---:B------:R-:W-:Y:S08]  /*40b0*/  HMMA.16816.F32 R76, R72.reuse, R40, RZ ;  /* 0x00000028484c723c */ /* 0x040ff000000018ff */
[----:B------:R-:W-:Y:S01]  /*40c0*/  HMMA.16816.F32 R72, R72, R42, RZ ;  /* 0x0000002a4848723c */ /* 0x000fe200000018ff */
[----:B------:R-:W1:Y:S07]  /*40d0*/  LDSM.16.M88.4 R40, [R199+0x4000] ;  /* 0x00400000c728783b */ /* 0x000e6e0000000200 */
[C---:B------:R-:W-:Y:S08]  /*40e0*/  HMMA.16816.F32 R28, R52.reuse, R32, R28 ;  /* 0x00000020341c723c */ /* 0x040ff0000000181c */
[C---:B------:R-:W-:Y:S01]  /*40f0*/  HMMA.16816.F32 R24, R52.reuse, R34, R24 ;  /* 0x000000223418723c */ /* 0x040fe20000001818 */
[----:B------:R-:W2:Y:S07]  /*4100*/  LDSM.16.M88.4 R32, [R199+0x4800] ;  /* 0x00480000c720783b */ /* 0x000eae0000000200 */
[C---:B-----5:R-:W-:Y:S08]  /*4110*/  HMMA.16816.F32 R20, R52.reuse, R44, R20 ;  /* 0x0000002c3414723c */ /* 0x060ff00000001814 */
[C---:B------:R-:W-:Y:S01]  /*4120*/  HMMA.16816.F32 R16, R52.reuse, R46, R16 ;  /* 0x0000002e3410723c */ /* 0x040fe20000001810 */
[----:B------:R-:W3:Y:S07]  /*4130*/  LDSM.16.M88.4 R44, [R199+0x5000] ;  /* 0x00500000c72c783b */ /* 0x000eee0000000200 */
[C---:B------:R-:W-:Y:S08]  /*4140*/  HMMA.16816.F32 R108, R52.reuse, R48, R108 ;  /* 0x00000030346c723c */ /* 0x040ff0000000186c */
[----:B------:R-:W-:Y:S01]  /*4150*/  HMMA.16816.F32 R104, R52, R50, R104 ;  /* 0x000000323468723c */ /* 0x000fe20000001868 */
[----:B------:R-:W4:Y:S07]  /*4160*/  LDSM.16.M88.4 R48, [R199+0x5800] ;  /* 0x00580000c730783b */ /* 0x000f2e0000000200 */
[C---:B-1----:R-:W-:Y:S08]  /*4170*/  HMMA.16816.F32 R28, R56.reuse, R40, R28 ;  /* 0x00000028381c723c */ /* 0x042ff0000000181c */
[C---:B------:R-:W-:Y:S01]  /*4180*/  HMMA.16816.F32 R24, R56.reuse, R42, R24 ;  /* 0x0000002a3818723c */ /* 0x040fe20000001818 */
[----:B------:R-:W1:Y:S07]  /*4190*/  LDSM.16.M88.4 R40, [R199+0x6000] ;  /* 0x00600000c728783b */ /* 0x000e6e0000000200 */
[C---:B--2---:R-:W-:Y:S08]  /*41a0*/  HMMA.16816.F32 R20, R56.reuse, R32, R20 ;  /* 0x000000203814723c */ /* 0x044ff00000001814 */
[----:B------:R-:W-:Y:S01]  /*41b0*/  HMMA.16816.F32 R16, R56, R34, R16 ;  /* 0x000000223810723c */ /* 0x000fe20000001810 */
[----:B------:R-:W2:Y:S07]  /*41c0*/  LDSM.16.M88.4 R32, [R199+0x6800] ;  /* 0x00680000c720783b */ /* 0x000eae0000000200 */
[C---:B------:R-:W-:Y:S08]  /*41d0*/  HMMA.16816.F32 R12, R52.reuse, R116, R12 ;  /* 0x00000074340c723c */ /* 0x040ff0000000180c */
[C---:B------:R-:W-:Y:S01]  /*41e0*/  HMMA.16816.F32 R8, R52.reuse, R118, R8 ;  /* 0x000000763408723c */ /* 0x040fe20000001808 */
[----:B------:R-:W-:Y:S07]  /*41f0*/  LDSM.16.M88.4 R116, [R207+0x2000] ;  /* 0x00200000cf74783b */ /* 0x000fee0000000200 */
        /* <DEDUP_REMOVED lines=10> */
[----:B------:R-:W-:Y:S01]  /*42a0*/  HMMA.16816.F32 R72, R52, R62, R72 ;  /* 0x0000003e3448723c */ /* 0x000fe20000001848 */
[----:B------:R-:W-:Y:S04]  /*42b0*/  LDSM.16.M88.4 R52, [R202] ;  /* 0x00000000ca34783b */ /* 0x000fe80000000200 */
[----:B------:R-:W-:Y:S03]  /*42c0*/  LDSM.16.M88.4 R60, [R199+0x7800] ;  /* 0x00780000c73c783b */ /* 0x000fe60000000200 */
[C---:B---3--:R-:W-:Y:S08]  /*42d0*/  HMMA.16816.F32 R12, R56.reuse, R44, R12 ;  /* 0x0000002c380c723c */ /* 0x048ff0000000180c */
[C---:B------:R-:W-:Y:S01]  /*42e0*/  HMMA.16816.F32 R8, R56.reuse, R46, R8 ;  /* 0x0000002e3808723c */ /* 0x040fe20000001808 */
[----:B------:R-:W3:Y:S07]  /*42f0*/  LDSM.16.M88.4 R44, [R199+0x7000] ;  /* 0x00700000c72c783b */ /* 0x000eee0000000200 */
[C---:B----4-:R-:W-:Y:S08]  /*4300*/  HMMA.16816.F32 R108, R56.reuse, R48, R108 ;  /* 0x00000030386c723c */ /* 0x050ff0000000186c */
[C---:B------:R-:W-:Y:S01]  /*4310*/  HMMA.16816.F32 R104, R56.reuse, R50, R104 ;  /* 0x000000323868723c */ /* 0x040fe20000001868 */
[----:B------:R-:W4:Y:S07]  /*4320*/  LDSM.16.M88.4 R48, [R201] ;  /* 0x00000000c930783b */ /* 0x000f2e0000000200 */
[C---:B-1----:R-:W-:Y:S08]  /*4330*/  HMMA.16816.F32 R100, R56.reuse, R40, R100 ;  /* 0x000000283864723c */ /* 0x042ff00000001864 */
[C---:B------:R-:W-:Y:S01]  /*4340*/  HMMA.16816.F32 R96, R56.reuse, R42, R96 ;  /* 0x0000002a3860723c */ /* 0x040fe20000001860 */
[----:B------:R-:W1:Y:S07]  /*4350*/  LDSM.16.M88.4 R40, [R201+0x800] ;  /* 0x00080000c928783b */ /* 0x000e6e0000000200 */
[C---:B--2---:R-:W-:Y:S08]  /*4360*/  HMMA.16816.F32 R92, R56.reuse, R32, R92 ;  /* 0x00000020385c723c */ /* 0x044ff0000000185c */
[C---:B------:R-:W-:Y:S01]  /*4370*/  HMMA.16816.F32 R88, R56.reuse, R34, R88 ;  /* 0x000000223858723c */ /* 0x040fe20000001858 */
[----:B------:R-:W2:Y:S07]  /*4380*/  LDSM.16.M88.4 R32, [R201+0x1000] ;  /* 0x00100000c920783b */ /* 0x000eae0000000200 */
[C---:B---3--:R-:W-:Y:S08]  /*4390*/  HMMA.16816.F32 R84, R56.reuse, R44, R84 ;  /* 0x0000002c3854723c */ /* 0x048ff00000001854 */
[----:B------:R-:W-:Y:S01]  /*43a0*/  HMMA.16816.F32 R80, R56, R46, R80 ;  /* 0x0000002e3850723c */ /* 0x000fe20000001850 */
[----:B------:R-:W3:Y:S07]  /*43b0*/  LDSM.16.M88.4 R44, [R201+0x1800] ;  /* 0x00180000c92c783b */ /* 0x000eee0000000200 */
[C---:B----4-:R-:W-:Y:S08]  /*43c0*/  HMMA.16816.F32 R28, R52.reuse, R48, R28 ;  /* 0x00000030341c723c */ /* 0x050ff0000000181c */
[C---:B------:R-:W-:Y:S01]  /*43d0*/  HMMA.16816.F32 R24, R52.reuse, R50, R24 ;  /* 0x000000323418723c */ /* 0x040fe20000001818 */
        /* <DEDUP_REMOVED lines=8> */
[----:B------:R-:W-:Y:S01]  /*4460*/  HMMA.16816.F32 R72, R56, R62, R72 ;  /* 0x0000003e3848723c */ /* 0x000fe20000001848 */
[----:B------:R-:W5:Y:S04]  /*4470*/  LDSM.16.M88.4 R56, [R201+0x3800] ;  /* 0x00380000c938783b */ /* 0x000f680000000200 */
[----:B------:R-:W-:Y:S03]  /*4480*/  LDSM.16.M88.4 R60, [R128+0xa800] ;  /* 0x00a80000803c783b */ /* 0x000fe60000000200 */
[C---:B---3--:R-:W-:Y:S08]  /*4490*/  HMMA.16816.F32 R108, R52.reuse, R44, R108 ;  /* 0x0000002c346c723c */ /* 0x048ff0000000186c */
[C---:B------:R-:W-:Y:S01]  /*44a0*/  HMMA.16816.F32 R104, R52.reuse, R46, R104 ;  /* 0x0000002e3468723c */ /* 0x040fe20000001868 */
        /* <DEDUP_REMOVED lines=8> */
[C---:B------:R-:W-:Y:S01]  /*4530*/  HMMA.16816.F32 R80, R52.reuse, R34, R80 ;  /* 0x000000223450723c */ /* 0x040fe20000001850 */
[----:B------:R-:W2:Y:S07]  /*4540*/  LDSM.16.M88.4 R32, [R206+0x9800] ;  /* 0x00980000ce20783b */ /* 0x000eae0000000200 */
[C---:B-----5:R-:W-:Y:S08]  /*4550*/  HMMA.16816.F32 R76, R52.reuse, R56, R76 ;  /* 0x00000038344c723c */ /* 0x060ff0000000184c */
        /* <DEDUP_REMOVED lines=8> */
[----:B------:R-:W-:Y:S07]  /*45e0*/  LDSM.16.M88.4 R48, [R205+0x2000] ;  /* 0x00200000cd30783b */ /* 0x000fee0000000200 */
[C---:B-1----:R-:W-:Y:S08]  /*45f0*/  HMMA.16816.F32 R12, R116.reuse, R40, R12 ;  /* 0x00000028740c723c */ /* 0x042ff0000000180c */
[C---:B------:R-:W-:Y:S01]  /*4600*/  HMMA.16816.F32 R8, R116.reuse, R42, R8 ;  /* 0x0000002a7408723c */ /* 0x040fe20000001808 */
[----:B------:R-:W1:Y:S07]  /*4610*/  LDSM.16.M88.4 R40, [R128+0x8800] ;  /* 0x008800008028783b */ /* 0x000e6e0000000200 */
[C---:B--2---:R-:W-:Y:S08]  /*4620*/  HMMA.16816.F32 R108, R116.reuse, R32, R108 ;  /* 0x00000020746c723c */ /* 0x044ff0000000186c */
[C---:B------:R-:W-:Y:S01]  /*4630*/  HMMA.16816.F32 R104, R116.reuse, R34, R104 ;  /* 0x000000227468723c */ /* 0x040fe20000001868 */
[----:B------:R-:W2:Y:S07]  /*4640*/  LDSM.16.M88.4 R32, [R128+0x9000] ;  /* 0x009000008020783b */ /* 0x000eae0000000200 */
[C---:B-----5:R-:W-:Y:S08]  /*4650*/  HMMA.16816.F32 R100, R116.reuse, R52, R100 ;  /* 0x000000347464723c */ /* 0x060ff00000001864 */
[C---:B------:R-:W-:Y:S01]  /*4660*/  HMMA.16816.F32 R96, R116.reuse, R54, R96 ;  /* 0x000000367460723c */ /* 0x040fe20000001860 */
[----:B------:R-:W4:Y:S04]  /*4670*/  LDSM.16.M88.4 R52, [R128+0xb800] ;  /* 0x00b800008034783b */ /* 0x000f280000000200 */
[----:B------:R-:W-:Y:S03]  /*4680*/  LDSM.16.M88.4 R128, [R199+0x9800] ;  /* 0x00980000c780783b */ /* 0x000fe60000000200 */
[C---:B---3--:R-:W-:Y:S08]  /*4690*/  HMMA.16816.F32 R92, R116.reuse, R44, R92 ;  /* 0x0000002c745c723c */ /* 0x048ff0000000185c */
[----:B------:R-:W-:Y:S01]  /*46a0*/  HMMA.16816.F32 R88, R116, R46, R88 ;  /* 0x0000002e7458723c */ /* 0x000fe20000001858 */
[----:B------:R-:W3:Y:S07]  /*46b0*/  LDSM.16.M88.4 R44, [R199+0x8000] ;  /* 0x00800000c72c783b */ /* 0x000eee0000000200 */
        /* <DEDUP_REMOVED lines=8> */
[----:B------:R-:W5:Y:S07]  /*4740*/  LDSM.16.M88.4 R124, [R199+0xa000] ;  /* 0x00a00000c77c783b */ /* 0x000f6e0000000200 */
[C---:B------:R-:W-:Y:S08]  /*4750*/  HMMA.16816.F32 R76, R116.reuse, R120, R76 ;  /* 0x00000078744c723c */ /* 0x040ff0000000184c */
[----:B------:R-:W-:Y:S01]  /*4760*/  HMMA.16816.F32 R72, R116, R122, R72 ;  /* 0x0000007a7448723c */ /* 0x000fe20000001848 */
[----:B------:R-:W1:Y:S04]  /*4770*/  LDSM.16.M88.4 R120, [R199+0xa800] ;  /* 0x00a80000c778783b */ /* 0x000e680000000200 */
[----:B------:R-:W1:Y:S03]  /*4780*/  LDSM.16.M88.4 R116, [R199+0xb000] ;  /* 0x00b00000c774783b */ /* 0x000e660000000200 */
[C---:B------:R-:W-:Y:S08]  /*4790*/  HMMA.16816.F32 R28, R48.reuse, R112, R28 ;  /* 0x00000070301c723c */ /* 0x040ff0000000181c */
[C---:B------:R-:W-:Y:S01]  /*47a0*/  HMMA.16816.F32 R24, R48.reuse, R114, R24 ;  /* 0x000000723018723c */ /* 0x040fe20000001818 */
[----:B------:R-:W1:Y:S07]  /*47b0*/  LDSM.16.M88.4 R112, [R199+0xb800] ;  /* 0x00b80000c770783b */ /* 0x000e6e0000000200 */
[C---:B------:R-:W-:Y:S08]  /*47c0*/  HMMA.16816.F32 R108, R48.reuse, R68, R108 ;  /* 0x00000044306c723c */ /* 0x040ff0000000186c */
[C---:B------:R-:W-:Y:S01]  /*47d0*/  HMMA.16816.F32 R104, R48.reuse, R70, R104 ;  /* 0x000000463068723c */ /* 0x040fe20000001868 */
[----:B------:R-:W-:Y:S07]  /*47e0*/  LDSM.16.M88.4 R68, [R202+0x2000] ;  /* 0x00200000ca44783b */ /* 0x000fee0000000200 */
[C---:B------:R-:W-:Y:S08]  /*47f0*/  HMMA.16816.F32 R100, R48.reuse, R64, R100 ;  /* 0x000000403064723c */ /* 0x040ff00000001864 */
[C---:B------:R-:W-:Y:S01]  /*4800*/  HMMA.16816.F32 R96, R48.reuse, R66, R96 ;  /* 0x000000423060723c */ /* 0x040fe20000001860 */
[----:B------:R-:W1:Y:S07]  /*4810*/  LDSM.16.M88.4 R64, [R201+0x4000] ;  /* 0x00400000c940783b */ /* 0x000e6e0000000200 */
[C---:B------:R-:W-:Y:S08]  /*4820*/  HMMA.16816.F32 R92, R48.reuse, R60, R92 ;  /* 0x0000003c305c723c */ /* 0x040ff0000000185c */
[C---:B------:R-:W-:Y:S01]  /*4830*/  HMMA.16816.F32 R88, R48.reuse, R62, R88 ;  /* 0x0000003e3058723c */ /* 0x040fe20000001858 */
[----:B------:R-:W1:Y:S07]  /*4840*/  LDSM.16.M88.4 R60, [R201+0x4800] ;  /* 0x00480000c93c783b */ /* 0x000e6e0000000200 */
[C---:B------:R-:W-:Y:S08]  /*4850*/  HMMA.16816.F32 R84, R48.reuse, R56, R84 ;  /* 0x000000383054723c */ /* 0x040ff00000001854 */
[C---:B------:R-:W-:Y:S01]  /*4860*/  HMMA.16816.F32 R80, R48.reuse, R58, R80 ;  /* 0x0000003a3050723c */ /* 0x040fe20000001850 */
[----:B------:R-:W2:Y:S07]  /*4870*/  LDSM.16.M88.4 R56, [R201+0x5000] ;  /* 0x00500000c938783b */ /* 0x000eae0000000200 */
[C---:B----4-:R-:W-:Y:S08]  /*4880*/  HMMA.16816.F32 R76, R48.reuse, R52, R76 ;  /* 0x00000034304c723c */ /* 0x050ff0000000184c */
[----:B------:R-:W-:Y:S01]  /*4890*/  HMMA.16816.F32 R72, R48, R54, R72 ;  /* 0x000000363048723c */ /* 0x000fe20000001848 */
[----:B------:R-:W4:Y:S04]  /*48a0*/  LDSM.16.M88.4 R52, [R201+0x5800] ;  /* 0x00580000c934783b */ /* 0x000f280000000200 */
[----:B------:R-:W4:Y:S03]  /*48b0*/  LDSM.16.M88.4 R48, [R201+0x6000] ;  /* 0x00600000c930783b */ /* 0x000f260000000200 */
[C---:B---3--:R-:W-:Y:S08]  /*48c0*/  HMMA.16816.F32 R28, R136.reuse, R44, R28 ;  /* 0x0000002c881c723c */ /* 0x048ff0000000181c */
[C---:B------:R-:W-:Y:S01]  /*48d0*/  HMMA.16816.F32 R24, R136.reuse, R46, R24 ;  /* 0x0000002e8818723c */ /* 0x040fe20000001818 */
[----:B------:R-:W3:Y:S07]  /*48e0*/  LDSM.16.M88.4 R44, [R201+0x6800] ;  /* 0x00680000c92c783b */ /* 0x000eee0000000200 */
[C---:B-1----:R-:W-:Y:S08]  /*48f0*/  HMMA.16816.F32 R20, R136.reuse, R40, R20 ;  /* 0x000000288814723c */ /* 0x042ff00000001814 */
[C---:B------:R-:W-:Y:S01]  /*4900*/  HMMA.16816.F32 R16, R136.reuse, R42, R16 ;  /* 0x0000002a8810723c */ /* 0x040fe20000001810 */
[----:B------:R-:W1:Y:S07]  /*4910*/  LDSM.16.M88.4 R40, [R201+0x7000] ;  /* 0x00700000c928783b */ /* 0x000e6e0000000200 */
[C---:B--2---:R-:W-:Y:S08]  /*4920*/  HMMA.16816.F32 R12, R136.reuse, R32, R12 ;  /* 0x00000020880c723c */ /* 0x044ff0000000180c */
[----:B------:R-:W-:Y:S01]  /*4930*/  HMMA.16816.F32 R8, R136, R34, R8 ;  /* 0x000000228808723c */ /* 0x000fe20000001808 */
[----:B------:R-:W2:Y:S01]  /*4940*/  LDSM.16.M88.4 R32, [R201+0x7800] ;  /* 0x00780000c920783b */ /* 0x000ea20000000200 */
[----:B------:R-:W-:-:S06]  /*4950*/  DEPBAR.LE SB0, 0x0 ;  /* 0x000080000000791a */ /* 0x000fcc0000000000 */
[C---:B------:R-:W-:Y:S08]  /*4960*/  HMMA.16816.F32 R108, R136.reuse, R128, R108 ;  /* 0x00000080886c723c */ /* 0x040ff0000000186c */
[C---:B------:R-:W-:Y:S08]  /*4970*/  HMMA.16816.F32 R104, R136.reuse, R130, R104 ;  /* 0x000000828868723c */ /* 0x040ff00000001868 */
[C---:B-----5:R-:W-:Y:S08]  /*4980*/  HMMA.16816.F32 R100, R136.reuse, R124, R100 ;  /* 0x0000007c8864723c */ /* 0x060ff00000001864 */
[C---:B------:R-:W-:Y:S08]  /*4990*/  HMMA.16816.F32 R96, R136.reuse, R126, R96 ;  /* 0x0000007e8860723c */ /* 0x040ff00000001860 */
[C---:B------:R-:W-:Y:S08]  /*49a0*/  HMMA.16816.F32 R92, R136.reuse, R120, R92 ;  /* 0x00000078885c723c */ /* 0x040ff0000000185c */
[C---:B------:R-:W-:Y:S08]  /*49b0*/  HMMA.16816.F32 R88, R136.reuse, R122, R88 ;  /* 0x0000007a8858723c */ /* 0x040ff00000001858 */
[C---:B------:R-:W-:Y:S08]  /*49c0*/  HMMA.16816.F32 R84, R136.reuse, R116, R84 ;  /* 0x000000748854723c */ /* 0x040ff00000001854 */
[C---:B------:R-:W-:Y:S08]  /*49d0*/  HMMA.16816.F32 R80, R136.reuse, R118, R80 ;  /* 0x000000768850723c */ /* 0x040ff00000001850 */
[C---:B------:R-:W-:Y:S08]  /*49e0*/  HMMA.16816.F32 R76, R136.reuse, R112, R76 ;  /* 0x00000070884c723c */ /* 0x040ff0000000184c */
[----:B------:R-:W-:Y:S08]  /*49f0*/  HMMA.16816.F32 R72, R136, R114, R72 ;  /* 0x000000728848723c */ /* 0x000ff00000001848 */
[C---:B------:R-:W-:Y:S08]  /*4a00*/  HMMA.16816.F32 R28, R68.reuse, R64, R28 ;  /* 0x00000040441c723c */ /* 0x040ff0000000181c */
[C---:B------:R-:W-:Y:S08]  /*4a10*/  HMMA.16816.F32 R24, R68.reuse, R66, R24 ;  /* 0x000000424418723c */ /* 0x040ff00000001818 */
[C---:B------:R-:W-:Y:S08]  /*4a20*/  HMMA.16816.F32 R20, R68.reuse, R60, R20 ;  /* 0x0000003c4414723c */ /* 0x040ff00000001814 */
[C---:B------:R-:W-:Y:S08]  /*4a30*/  HMMA.16816.F32 R16, R68.reuse, R62, R16 ;  /* 0x0000003e4410723c */ /* 0x040ff00000001810 */
[C---:B------:R-:W-:Y:S08]  /*4a40*/  HMMA.16816.F32 R12, R68.reuse, R56, R12 ;  /* 0x00000038440c723c */ /* 0x040ff0000000180c */
[C---:B------:R-:W-:Y:S08]  /*4a50*/  HMMA.16816.F32 R8, R68.reuse, R58, R8 ;  /* 0x0000003a4408723c */ /* 0x040ff00000001808 */
[C---:B----4-:R-:W-:Y:S08]  /*4a60*/  HMMA.16816.F32 R108, R68.reuse, R52, R108 ;  /* 0x00000034446c723c */ /* 0x050ff0000000186c */
[C---:B------:R-:W-:Y:S08]  /*4a70*/  HMMA.16816.F32 R104, R68.reuse, R54, R104 ;  /* 0x000000364468723c */ /* 0x040ff00000001868 */
[C---:B------:R-:W-:Y:S08]  /*4a80*/  HMMA.16816.F32 R100, R68.reuse, R48, R100 ;  /* 0x000000304464723c */ /* 0x040ff00000001864 */
[C---:B------:R-:W-:Y:S08]  /*4a90*/  HMMA.16816.F32 R96, R68.reuse, R50, R96 ;  /* 0x000000324460723c */ /* 0x040ff00000001860 */
[C---:B---3--:R-:W-:Y:S08]  /*4aa0*/  HMMA.16816.F32 R92, R68.reuse, R44, R92 ;  /* 0x0000002c445c723c */ /* 0x048ff0000000185c */
[C---:B------:R-:W-:Y:S08]  /*4ab0*/  HMMA.16816.F32 R88, R68.reuse, R46, R88 ;  /* 0x0000002e4458723c */ /* 0x040ff00000001858 */
[C---:B-1----:R-:W-:Y:S08]  /*4ac0*/  HMMA.16816.F32 R84, R68.reuse, R40, R84 ;  /* 0x000000284454723c */ /* 0x042ff00000001854 */
[C---:B------:R-:W-:Y:S08]  /*4ad0*/  HMMA.16816.F32 R80, R68.reuse, R42, R80 ;  /* 0x0000002a4450723c */ /* 0x040ff00000001850 */
[C---:B--2---:R-:W-:Y:S08]  /*4ae0*/  HMMA.16816.F32 R76, R68.reuse, R32, R76 ;  /* 0x00000020444c723c */ /* 0x044ff0000000184c */
[----:B------:R-:W-:Y:S01]  /*4af0*/  HMMA.16816.F32 R72, R68, R34, R72 ;  /* 0x000000224448723c */ /* 0x000fe20000001848 */
[----:B------:R-:W-:Y:S06]  /*4b00*/  BAR.SYNC.DEFER_BLOCKING 0x0 ;  /* 0x0000000000007b1d */ /* 0x000fec0000010000 */
[----:B------:R-:W-:Y:S01]  /*4b10*/  @!UPT UIADD3 URZ, URZ, URZ, URZ ;  /* 0x0000003f3f3ff290 */ /* 0x000fe2000fffe03f */
[----:B------:R-:W-:Y:S11]  /*4b20*/  @!P4 BRA `(.L_x_732) ;  /* 0x00000e200000c947 */ /* 0x000ff60003800000 */
[----:B------:R-:W-:Y:S05]  /*4b30*/  @!P0 BRA `(.L_x_733) ;  /* 0x0000039000008947 */ /* 0x000fea0003800000 */
[----:B------:R-:W1:Y:S01]  /*4b40*/  I2F.RP R35, R135 ;  /* 0x0000008700237306 */ /* 0x000e620000209400 */
[----:B------:R-:W-:-:S02]  /*4b50*/  IADD3 R34, R7, -0x80, RZ ;  /* 0xffffff8007227810 */ /* 0x000fc40007ffe0ff */
[----:B------:R-:W-:Y:S02]  /*4b60*/  IABS R5, R7 ;  /* 0x0000000700057213 */ /* 0x000fe40000000000 */
[----:B------:R-:W-:Y:S02]  /*4b70*/  IABS R3, R34 ;  /* 0x0000002200037213 */ /* 0x000fe40000000000 */
[----:B------:R-:W-:Y:S01]  /*4b80*/  LOP3.LUT R34, R34, c[0x0][0x2d0], RZ, 0x3c, !PT ;  /* 0x0000b40022227a12 */ /* 0x000fe200078e3cff */
[----:B-1----:R-:W1:Y:S02]  /*4b90*/  MUFU.RCP R32, R35 ;  /* 0x0000002300207308 */ /* 0x002e640000001000 */
[----:B-1----:R-:W-:-:S06]  /*4ba0*/  IADD3 R32, R32, 0xffffffe, RZ ;  /* 0x0ffffffe20207810 */ /* 0x002fcc0007ffe0ff */
[----:B------:R-:W1:Y:S02]  /*4bb0*/  F2I.FTZ.U32.TRUNC.NTZ R33, R32 ;  /* 0x0000002000217305 */ /* 0x000e64000021f000 */
[----:B-1----:R-:W-:Y:S02]  /*4bc0*/  IMAD.MOV R6, RZ, RZ, -R33 ;  /* 0x000000ffff067224 */ /* 0x002fe400078e0a21 */
[----:B------:R-:W-:Y:S02]  /*4bd0*/  IMAD.MOV.U32 R32, RZ, RZ, RZ ;  /* 0x000000ffff207224 */ /* 0x000fe400078e00ff */
[----:B------:R-:W-:-:S04]  /*4be0*/  IMAD R6, R6, R135, RZ ;  /* 0x0000008706067224 */ /* 0x000fc800078e02ff */
[----:B------:R-:W-:-:S06]  /*4bf0*/  IMAD.HI.U32 R6, R33, R6, R32 ;  /* 0x0000000621067227 */ /* 0x000fcc00078e0020 */
[----:B------:R-:W-:-:S04]  /*4c00*/  IMAD.HI.U32 R35, R6, R5, RZ ;  /* 0x0000000506237227 */ /* 0x000fc800078e00ff */
[----:B------:R-:W-:Y:S01]  /*4c10*/  IMAD.HI.U32 R33, R6, R3, RZ ;  /* 0x0000000306217227 */ /* 0x000fe200078e00ff */
[----:B------:R-:W-:-:S03]  /*4c20*/  IADD3 R32, -R35, RZ, RZ ;  /* 0x000000ff23207210 */ /* 0x000fc60007ffe1ff */
[----:B------:R-:W-:Y:S02]  /*4c30*/  IMAD.MOV R6, RZ, RZ, -R33 ;  /* 0x000000ffff067224 */ /* 0x000fe400078e0a21 */
[C---:B------:R-:W-:Y:S02]  /*4c40*/  IMAD R32, R135.reuse, R32, R5 ;  /* 0x0000002087207224 */ /* 0x040fe400078e0205 */
[----:B------:R-:W-:Y:S01]  /*4c50*/  IMAD R6, R135, R6, R3 ;  /* 0x0000000687067224 */ /* 0x000fe200078e0203 */
[----:B------:R-:W-:Y:S02]  /*4c60*/  LOP3.LUT R3, R7, c[0x0][0x2d0], RZ, 0x3c, !PT ;  /* 0x0000b40007037a12 */ /* 0x000fe400078e3cff */
[C---:B------:R-:W-:Y:S02]  /*4c70*/  ISETP.GT.U32.AND P1, PT, R135.reuse, R32, PT ;  /* 0x000000208700720c */ /* 0x040fe40003f24070 */
[----:B------:R-:W-:Y:S02]  /*4c80*/  ISETP.GT.U32.AND P2, PT, R135, R6, PT ;  /* 0x000000068700720c */ /* 0x000fe40003f44070 */
[----:B------:R-:W-:-:S09]  /*4c90*/  ISETP.GE.AND P3, PT, R3, RZ, PT ;  /* 0x000000ff0300720c */ /* 0x000fd20003f66270 */
[----:B------:R-:W-:Y:S01]  /*4ca0*/  @!P1 IMAD.IADD R32, R32, 0x1, -R135 ;  /* 0x0000000120209824 */ /* 0x000fe200078e0a87 */
[----:B------:R-:W-:Y:S02]  /*4cb0*/  @!P1 IADD3 R35, R35, 0x1, RZ ;  /* 0x0000000123239810 */ /* 0x000fe40007ffe0ff */
[-C--:B------:R-:W-:Y:S02]  /*4cc0*/  @!P2 IADD3 R6, R6, -R135.reuse, RZ ;  /* 0x800000870606a210 */ /* 0x080fe40007ffe0ff */
[-C--:B------:R-:W-:Y:S02]  /*4cd0*/  ISETP.GE.U32.AND P6, PT, R32, R135.reuse, PT ;  /* 0x000000872000720c */ /* 0x080fe40003fc6070 */
[----:B------:R-:W-:Y:S02]  /*4ce0*/  ISETP.GE.U32.AND P5, PT, R6, R135, PT ;  /* 0x000000870600720c */ /* 0x000fe40003fa6070 */
[----:B------:R-:W-:Y:S02]  /*4cf0*/  ISETP.GE.AND P1, PT, R34, RZ, PT ;  /* 0x000000ff2200720c */ /* 0x000fe40003f26270 */
[----:B------:R-:W-:-:S02]  /*4d00*/  @!P2 IADD3 R33, R33, 0x1, RZ ;  /* 0x000000012121a810 */ /* 0x000fc40007ffe0ff */
[----:B------:R-:W-:Y:S02]  /*4d10*/  ISETP.NE.AND P2, PT, RZ, c[0x0][0x2d0], PT ;  /* 0x0000b400ff007a0c */ /* 0x000fe40003f45270 */
[----:B------:R-:W-:-:S03]  /*4d20*/  LOP3.LUT R6, RZ, c[0x0][0x2d0], RZ, 0x33, !PT ;  /* 0x0000b400ff067a12 */ /* 0x000fc600078e33ff */
[----:B------:R-:W-:Y:S02]  /*4d30*/  @P6 IADD3 R35, R35, 0x1, RZ ;  /* 0x0000000123236810 */ /* 0x000fe40007ffe0ff */
[----:B------:R-:W-:-:S03]  /*4d40*/  @P5 IADD3 R33, R33, 0x1, RZ ;  /* 0x0000000121215810 */ /* 0x000fc60007ffe0ff */
[----:B------:R-:W-:Y:S02]  /*4d50*/  @!P3 IMAD.MOV R35, RZ, RZ, -R35 ;  /* 0x000000ffff23b224 */ /* 0x000fe400078e0a23 */
[----:B------:R-:W-:-:S03]  /*4d60*/  @!P1 IMAD.MOV R33, RZ, RZ, -R33 ;  /* 0x000000ffff219224 */ /* 0x000fc600078e0a21 */
[C---:B------:R-:W-:Y:S02]  /*4d70*/  SEL R3, R6.reuse, R35, !P2 ;  /* 0x0000002306037207 */ /* 0x040fe40005000000 */
[----:B------:R-:W-:-:S03]  /*4d80*/  SEL R6, R6, R33, !P2 ;  /* 0x0000002106067207 */ /* 0x000fc60005000000 */
[----:B------:R-:W-:-:S04]  /*4d90*/  IMAD.WIDE R42, R3, 0x4, R224 ;  /* 0x00000004032a7825 */ /* 0x000fc800078e02e0 */
[----:B------:R-:W-:Y:S01]  /*4da0*/  IMAD.WIDE R40, R6, 0x4, R224 ;  /* 0x0000000406287825 */ /* 0x000fe200078e02e0 */
[----:B------:R-:W2:Y:S04]  /*4db0*/  LDG.E R5, [R42.64] ;  /* 0x0000000c2a057981 */ /* 0x000ea8000c1e1900 */
[----:B------:R-:W2:Y:S01]  /*4dc0*/  LDG.E R32, [R40.64] ;  /* 0x0000000c28207981 */ /* 0x000ea2000c1e1900 */
[----:B------:R-:W-:Y:S01]  /*4dd0*/  IADD3 R3, R3, -R6, RZ ;  /* 0x8000000603037210 */ /* 0x000fe20007ffe0ff */
[----:B------:R-:W-:-:S04]  /*4de0*/  IMAD.MOV.U32 R6, RZ, RZ, c[0x0][0x2d0] ;  /* 0x0000b400ff067624 */ /* 0x000fc800078e00ff */
[----:B------:R-:W-:-:S04]  /*4df0*/  IMAD R6, R3, R6, -0x80 ;  /* 0xffffff8003067424 */ /* 0x000fc800078e0206 */
[----:B------:R-:W-:Y:S01]  /*4e00*/  IMAD.WIDE.U32 R34, R6, c[0x0][0x198], RZ ;  /* 0x0000660006227a25 */ /* 0x000fe200078e00ff */
[----:B------:R-:W-:-:S05]  /*4e10*/  SHF.R.S32.HI R3, RZ, 0x1f, R6 ;  /* 0x0000001fff037819 */ /* 0x000fca0000011406 */
[----:B------:R-:W-:-:S04]  /*4e20*/  IMAD R3, R3, c[0x0][0x198], RZ ;  /* 0x0000660003037a24 */ /* 0x000fc800078e02ff */
[----:B------:R-:W-:-:S05]  /*4e30*/  IMAD R3, R6, c[0x0][0x19c], R3 ;  /* 0x0000670006037a24 */ /* 0x000fca00078e0203 */
[----:B------:R-:W-:Y:S01]  /*4e40*/  IADD3 R35, R35, R3, RZ ;  /* 0x0000000323237210 */ /* 0x000fe20007ffe0ff */
[----:B--2---:R-:W-:-:S05]  /*4e50*/  IMAD.IADD R32, R32, 0x1, -R5 ;  /* 0x0000000120207824 */ /* 0x004fca00078e0a05 */
[----:B------:R-:W-:-:S05]  /*4e60*/  SHF.R.S32.HI R5, RZ, 0x1f, R32 ;  /* 0x0000001fff057819 */ /* 0x000fca0000011420 */
[----:B------:R-:W-:-:S04]  /*4e70*/  IMAD R5, R5, c[0x0][0x180], RZ ;  /* 0x0000600005057a24 */ /* 0x000fc800078e02ff */
[C---:B------:R-:W-:Y:S02]  /*4e80*/  IMAD R5, R32.reuse, c[0x0][0x184], R5 ;  /* 0x0000610020057a24 */ /* 0x040fe400078e0205 */
[----:B------:R-:W-:-:S04]  /*4e90*/  IMAD.WIDE.U32 R32, R32, c[0x0][0x180], R34 ;  /* 0x0000600020207a25 */ /* 0x000fc800078e0022 */
[----:B------:R-:W-:Y:S01]  /*4ea0*/  IMAD.IADD R34, R33, 0x1, R5 ;  /* 0x0000000121227824 */ /* 0x000fe200078e0205 */
[----:B------:R-:W-:Y:S01]  /*4eb0*/  MOV R33, R32 ;  /* 0x0000002000217202 */ /* 0x000fe20000000f00 */
[----:B------:R-:W-:Y:S05]  /*4ec0*/  BRA `(.L_x_734) ;  /* 0x0000002000007947 */ /* 0x000fea0003800000 */
.L_x_733:
[----:B------:R-:W-:-:S04]  /*4ed0*/  LEA R33, -R133, RZ, 0x7 ;  /* 0x000000ff85217211 */ /* 0x000fc800078e39ff */
[----:B------:R-:W-:Y:S02]  /*4ee0*/  SHF.R.S32.HI R34, RZ, 0x1f, R33 ;  /* 0x0000001fff227819 */ /* 0x000fe40000011421 */
.L_x_734:
[----:B------:R-:W-:Y:S01]  /*4ef0*/  ISETP.GE.AND P3, PT, R218, c[0x0][0x220], PT ;  /* 0x00008800da007a0c */ /* 0x000fe20003f66270 */
[----:B------:R-:W-:Y:S01]  /*4f00*/  BSSY B0, `(.L_x_735) ;  /* 0x00000a1000007945 */ /* 0x000fe20003800000 */
[----:B------:R-:W-:Y:S02]  /*4f10*/  ISETP.GE.AND P2, PT, R209, c[0x0][0x220], PT ;  /* 0x00008800d1007a0c */ /* 0x000fe40003f46270 */
[----:B------:R-:W-:-:S05]  /*4f20*/  IADD3 R35, P5, R211, R33, RZ ;  /* 0x00000021d3237210 */ /* 0x000fca0007fbe0ff */
[----:B------:R-:W-:-:S04]  /*4f30*/  IMAD.X R6, R210, 0x1, R34, P5 ;  /* 0x00000001d2067824 */ /* 0x000fc800028e0622 */
[CC--:B------:R-:W-:Y:S01]  /*4f40*/  @!P3 IADD3 R40, P1, R33.reuse, R188.reuse, RZ ;  /* 0x000000bc2128b210 */ /* 0x0c0fe20007f3e0ff */
[----:B------:R1:W-:Y:S03]  /*4f50*/  @P3 STS.128 [R216+0x4000], RZ ;  /* 0x004000ffd8003388 */ /* 0x0003e60000000c00 */
[----:B------:R-:W-:Y:S01]  /*4f60*/  @!P3 LEA R62, P6, R40, c[0x0][0x168], 0x1 ;  /* 0x00005a00283eba11 */ /* 0x000fe200078c08ff */
[----:B------:R-:W-:Y:S01]  /*4f70*/  @!P3 IMAD.X R3, R34, 0x1, R189, P1 ;  /* 0x000000012203b824 */ /* 0x000fe200008e06bd */
[----:B------:R-:W-:-:S04]  /*4f80*/  @!P2 IADD3 R32, P1, R33, R188, RZ ;  /* 0x000000bc2120a210 */ /* 0x000fc80007f3e0ff */
[----:B------:R-:W-:Y:S01]  /*4f90*/  @!P3 LEA.HI.X R63, R40, c[0x0][0x16c], R3, 0x1, P6 ;  /* 0x00005b00283fba11 */ /* 0x000fe200030f0c03 */
[--C-:B------:R-:W-:Y:S01]  /*4fa0*/  @!P2 IMAD.X R5, R34, 0x1, R189.reuse, P1 ;  /* 0x000000012205a824 */ /* 0x100fe200008e06bd */
[CC--:B------:R-:W-:Y:S02]  /*4fb0*/  @!P3 IADD3 R40, P5, R35.reuse, R188.reuse, RZ ;  /* 0x000000bc2328b210 */ /* 0x0c0fe40007fbe0ff */
[----:B------:R-:W-:Y:S01]  /*4fc0*/  @!P2 LEA R50, P1, R32, c[0x0][0x168], 0x1 ;  /* 0x00005a002032aa11 */ /* 0x000fe200078208ff */
[----:B------:R-:W-:Y:S01]  /*4fd0*/  @!PT LDS RZ, [RZ] ;  /* 0x00000000fffff984 */ /* 0x000fe20000000800 */
[----:B------:R-:W-:Y:S01]  /*4fe0*/  @!PT LDS RZ, [RZ] ;  /* 0x00000000fffff984 */ /* 0x000fe20000000800 */
[----:B------:R-:W-:Y:S01]  /*4ff0*/  @!PT LDS RZ, [RZ] ;  /* 0x00000000fffff984 */ /* 0x000fe20000000800 */
[----:B------:R2:W-:Y:S01]  /*5000*/  @!P3 LDGSTS.E.BYPASS.LTC128B.128 [R216+0x4000], [R62.64] ;  /* 0x040000003ed8bfae */ /* 0x0005e2000b901d4c */
[----:B------:R-:W-:Y:S01]  /*5010*/  @!P3 LEA R60, P6, R40, c[0x0][0x168], 0x1 ;  /* 0x00005a00283cba11 */ /* 0x000fe200078c08ff */
[----:B------:R-:W-:Y:S01]  /*5020*/  @!P3 IMAD.X R3, R6, 0x1, R189, P5 ;  /* 0x000000010603b824 */ /* 0x000fe200028e06bd */
[----:B------:R-:W-:Y:S01]  /*5030*/  @!P2 LEA.HI.X R51, R32, c[0x0][0x16c], R5, 0x1, P1 ;  /* 0x00005b002033aa11 */ /* 0x000fe200008f0c05 */
[----:B------:R1:W-:Y:S01]  /*5040*/  @P2 STS.128 [R216+0x8000], RZ ;  /* 0x008000ffd8002388 */ /* 0x0003e20000000c00 */
[----:B------:R-:W-:-:S02]  /*5050*/  @!P2 IADD3 R32, P1, R35, R188, RZ ;  /* 0x000000bc2320a210 */ /* 0x000fc40007f3e0ff */
[----:B------:R-:W-:Y:S01]  /*5060*/  IADD3 R35, P5, R211, R35, RZ ;  /* 0x00000023d3237210 */ /* 0x000fe20007fbe0ff */
[----:B------:R-:W-:Y:S01]  /*5070*/  @!PT LDS RZ, [RZ] ;  /* 0x00000000fffff984 */ /* 0x000fe20000000800 */
[----:B------:R-:W-:Y:S01]  /*5080*/  @!PT LDS RZ, [RZ] ;  /* 0x00000000fffff984 */ /* 0x000fe20000000800 */
[----:B------:R-:W-:Y:S01]  /*5090*/  @!PT LDS RZ, [RZ] ;  /* 0x00000000fffff984 */ /* 0x000fe20000000800 */
[----:B------:R1:W-:Y:S01]  /*50a0*/  @!P2 LDGSTS.E.BYPASS.LTC128B.128 [R216+0x8000], [R50.64+0x80] ;  /* 0x0800008032d8afae */ /* 0x0003e2000b901d4c */
[----:B------:R-:W-:Y:S01]  /*50b0*/  @!P3 LEA.HI.X R61, R40, c[0x0][0x16c], R3, 0x1, P6 ;  /* 0x00005b00283dba11 */ /* 0x000fe200030f0c03 */
[----:B------:R-:W-:Y:S01]  /*50c0*/  @!P2 IMAD.X R3, R6, 0x1, R189, P1 ;  /* 0x000000010603a824 */ /* 0x000fe200008e06bd */
[----:B------:R-:W-:Y:S01]  /*50d0*/  @!P2 LEA R48, P1, R32, c[0x0][0x168], 0x1 ;  /* 0x00005a002030aa11 */ /* 0x000fe200078208ff */
[----:B------:R-:W-:Y:S01]  /*50e0*/  IMAD.X R6, R210, 0x1, R6, P5 ;  /* 0x00000001d2067824 */ /* 0x000fe200028e0606 */
[CC--:B------:R-:W-:Y:S01]  /*50f0*/  @!P3 IADD3 R40, P5, R35.reuse, R188.reuse, RZ ;  /* 0x000000bc2328b210 */ /* 0x0c0fe20007fbe0ff */
[----:B------:R1:W-:Y:S01]  /*5100*/  @P3 STS.128 [R216+0x4800], RZ ;  /* 0x004800ffd8003388 */ /* 0x0003e20000000c00 */
[----:B------:R-:W-:Y:S02]  /*5110*/  @!P2 LEA.HI.X R49, R32, c[0x0][0x16c], R3, 0x1, P1 ;  /* 0x00005b002031aa11 */ /* 0x000fe400008f0c03 */
[----:B------:R-:W-:Y:S01]  /*5120*/  @!P3 LEA R58, P6, R40, c[0x0][0x168], 0x1 ;  /* 0x00005a00283aba11 */ /* 0x000fe200078c08ff */
[----:B------:R-:W-:Y:S01]  /*5130*/  @!P3 IMAD.X R3, R6, 0x1, R189, P5 ;  /* 0x000000010603b824 */ /* 0x000fe200028e06bd */
[----:B------:R-:W-:Y:S01]  /*5140*/  @!P2 IADD3 R32, P1, R35, R188, RZ ;  /* 0x000000bc2320a210 */ /* 0x000fe20007f3e0ff */
[----:B------:R-:W-:Y:S01]  /*5150*/  @!PT LDS RZ, [RZ] ;  /* 0x00000000fffff984 */ /* 0x000fe20000000800 */
[----:B------:R-:W-:Y:S01]  /*5160*/  @!PT LDS RZ, [RZ] ;  /* 0x00000000fffff984 */ /* 0x000fe20000000800 */
[----:B------:R-:W-:Y:S01]  /*5170*/  @!PT LDS RZ, [RZ] ;  /* 0x00000000fffff984 */ /* 0x000fe20000000800 */
[----:B------:R1:W-:Y:S01]  /*5180*/  @!P3 LDGSTS.E.BYPASS.LTC128B.128 [R216+0x4800], [R60.64] ;  /* 0x048000003cd8bfae */ /* 0x0003e2000b901d4c */
[----:B------:R-:W-:-:S02]  /*5190*/  IADD3 R35, P5, R211, R35, RZ ;  /* 0x00000023d3237210 */ /* 0x000fc40007fbe0ff */
[----:B------:R-:W-:Y:S01]  /*51a0*/  @!P3 LEA.HI.X R59, R40, c[0x0][0x16c], R3, 0x1, P6 ;  /* 0x00005b00283bba11 */ /* 0x000fe200030f0c03 */
[----:B------:R-:W-:Y:S01]  /*51b0*/  @!P2 IMAD.X R3, R6, 0x1, R189, P1 ;  /* 0x000000010603a824 */ /* 0x000fe200008e06bd */
[----:B------:R-:W-:Y:S01]  /*51c0*/  @!P2 LEA R46, P1, R32, c[0x0][0x168], 0x1 ;  /* 0x00005a00202eaa11 */ /* 0x000fe200078208ff */
[----:B------:R-:W-:Y:S01]  /*51d0*/  IMAD.X R6, R210, 0x1, R6, P5 ;  /* 0x00000001d2067824 */ /* 0x000fe200028e0606 */
[-C--:B------:R-:W-:Y:S01]  /*51e0*/  @!P3 IADD3 R40, P5, R35, R188.reuse, RZ ;  /* 0x000000bc2328b210 */ /* 0x080fe20007fbe0ff */
[----:B------:R1:W-:Y:S01]  /*51f0*/  @P2 STS.128 [R216+0x8800], RZ ;  /* 0x008800ffd8002388 */ /* 0x0003e20000000c00 */
[----:B------:R-:W-:Y:S02]  /*5200*/  @!P2 LEA.HI.X R47, R32, c[0x0][0x16c], R3, 0x1, P1 ;  /* 0x00005b00202faa11 */ /* 0x000fe400008f0c03 */
[----:B------:R-:W-:Y:S01]  /*5210*/  @!P3 LEA R56, P6, R40, c[0x0][0x168], 0x1 ;  /* 0x00005a002838ba11 */ /* 0x000fe200078c08ff */
[----:B------:R-:W-:Y:S01]  /*5220*/  @!P3 IMAD.X R5, R6, 0x1, R189, P5 ;  /* 0x000000010605b824 */ /* 0x000fe200028e06bd */
[----:B------:R-:W-:Y:S01]  /*5230*/  IADD3 R3, P5, R211, R35, RZ ;  /* 0x00000023d3037210 */ /* 0x000fe20007fbe0ff */
[----:B------:R-:W-:Y:S01]  /*5240*/  @!PT LDS RZ, [RZ] ;  /* 0x00000000fffff984 */ /* 0x000fe20000000800 */
[----:B------:R-:W-:Y:S01]  /*5250*/  @!PT LDS RZ, [RZ] ;  /* 0x00000000fffff984 */ /* 0x000fe20000000800 */
[----:B------:R-:W-:Y:S01]  /*5260*/  @!PT LDS RZ, [RZ] ;  /* 0x00000000fffff984 */ /* 0x000fe20000000800 */
[----:B------:R1:W-:Y:S01]  /*5270*/  @!P2 LDGSTS.E.BYPASS.LTC128B.128 [R216+0x8800], [R48.64+0x80] ;  /* 0x0880008030d8afae */ /* 0x0003e2000b901d4c */
[----:B------:R-:W-:-:S02]  /*5280*/  @!P2 IADD3 R32, P1, R35, R188, RZ ;  /* 0x000000bc2320a210 */ /* 0x000fc40007f3e0ff */
[----:B------:R-:W-:Y:S01]  /*5290*/  @!P3 LEA.HI.X R57, R40, c[0x0][0x16c], R5, 0x1, P6 ;  /* 0x00005b002839ba11 */ /* 0x000fe200030f0c05 */
[----:B------:R-:W-:Y:S01]  /*52a0*/  IMAD.X R42, R210, 0x1, R6, P5 ;  /* 0x00000001d22a7824 */ /* 0x000fe200028e0606 */
[----:B------:R-:W-:Y:S01]  /*52b0*/  @!P3 IADD3 R35, P5, R3, R188, RZ ;  /* 0x000000bc0323b210 */ /* 0x000fe20007fbe0ff */
[--C-:B------:R-:W-:Y:S01]  /*52c0*/  @!P2 IMAD.X R5, R6, 0x1, R189.reuse, P1 ;  /* 0x000000010605a824 */ /* 0x100fe200008e06bd */
[----:B------:R-:W-:Y:S01]  /*52d0*/  @!P2 LEA R44, P1, R32, c[0x0][0x168], 0x1 ;  /* 0x00005a00202caa11 */ /* 0x000fe200078208ff */
[----:B------:R1:W-:Y:S02]  /*52e0*/  @P3 STS.128 [R216+0x5000], RZ ;  /* 0x005000ffd8003388 */ /* 0x0003e40000000c00 */
[----:B------:R-:W-:Y:S01]  /*52f0*/  @!P3 IMAD.X R6, R42, 0x1, R189, P5 ;  /* 0x000000012a06b824 */ /* 0x000fe200028e06bd */
[----:B------:R-:W-:Y:S01]  /*5300*/  @!P2 LEA.HI.X R45, R32, c[0x0][0x16c], R5, 0x1, P1 ;  /* 0x00005b00202daa11 */ /* 0x000fe200008f0c05 */
[----:B------:R-:W-:Y:S01]  /*5310*/  @!PT LDS RZ, [RZ] ;  /* 0x00000000fffff984 */ /* 0x000fe20000000800 */
[----:B------:R-:W-:Y:S01]  /*5320*/  @!PT LDS RZ, [RZ] ;  /* 0x00000000fffff984 */ /* 0x000fe20000000800 */
[----:B------:R-:W-:Y:S01]  /*5330*/  @!PT LDS RZ, [RZ] ;  /* 0x00000000fffff984 */ /* 0x000fe20000000800 */
[----:B------:R1:W-:Y:S01]  /*5340*/  @!P3 LDGSTS.E.BYPASS.LTC128B.128 [R216+0x5000], [R58.64] ;  /* 0x050000003ad8bfae */ /* 0x0003e2000b901d4c */
[----:B------:R-:W-:-:S02]  /*5350*/  @!P3 LEA R54, P5, R35, c[0x0][0x168], 0x1 ;  /* 0x00005a002336ba11 */ /* 0x000fc400078a08ff */
[----:B------:R-:W-:Y:S01]  /*5360*/  IADD3 R5, P1, R211, R3, RZ ;  /* 0x00000003d3057210 */ /* 0x000fe20007f3e0ff */
[----:B------:R1:W-:Y:S01]  /*5370*/  @P2 STS.128 [R216+0x9000], RZ ;  /* 0x009000ffd8002388 */ /* 0x0003e20000000c00 */
[----:B------:R-:W-:Y:S02]  /*5380*/  @!P3 LEA.HI.X R55, R35, c[0x0][0x16c], R6, 0x1, P5 ;  /* 0x00005b002337ba11 */ /* 0x000fe400028f0c06 */
[-C--:B------:R-:W-:Y:S01]  /*5390*/  @!P2 IADD3 R6, P5, R3, R188.reuse, RZ ;  /* 0x000000bc0306a210 */ /* 0x080fe20007fbe0ff */
[----:B------:R-:W-:Y:S01]  /*53a0*/  IMAD.X R32, R210, 0x1, R42, P1 ;  /* 0x00000001d2207824 */ /* 0x000fe200008e062a */
[----:B------:R-:W-:Y:S01]  /*53b0*/  @!P3 IADD3 R40, P1, R5, R188, RZ ;  /* 0x000000bc0528b210 */ /* 0x000fe20007f3e0ff */
[----:B------:R-:W-:Y:S01]  /*53c0*/  @!PT LDS RZ, [RZ] ;  /* 0x00000000fffff984 */ /* 0x000fe20000000800 */
[----:B------:R-:W-:Y:S01]  /*53d0*/  @!PT LDS RZ, [RZ] ;  /* 0x00000000fffff984 */ /* 0x000fe20000000800 */
[----:B------:R-:W-:Y:S01]  /*53e0*/  @!PT LDS RZ, [RZ] ;  /* 0x00000000fffff984 */ /* 0x000fe20000000800 */
[----:B------:R1:W-:Y:S02]  /*53f0*/  @!P2 LDGSTS.E.BYPASS.LTC128B.128 [R216+0x9000], [R46.64+0x80] ;  /* 0x090000802ed8afae */ /* 0x0003e4000b901d4c */
[--C-:B------:R-:W-:Y:S01]  /*5400*/  @!P2 IMAD.X R3, R42, 0x1, R189.reuse, P5 ;  /* 0x000000012a03a824 */ /* 0x100fe200028e06bd */
[----:B------:R-:W-:Y:S01]  /*5410*/  @!P2 LEA R42, P5, R6, c[0x0][0x168], 0x1 ;  /* 0x00005a00062aaa11 */ /* 0x000fe200078a08ff */
[----:B------:R-:W-:Y:S01]  /*5420*/  @!P3 IMAD.X R35, R32, 0x1, R189, P1 ;  /* 0x000000012023b824 */ /* 0x000fe200008e06bd */
[----:B------:R-:W-:Y:S01]  /*5430*/  @!P3 LEA R52, P1, R40, c[0x0][0x168], 0x1 ;  /* 0x00005a002834ba11 */ /* 0x000fe200078208ff */
[----:B------:R1:W-:Y:S01]  /*5440*/  @P3 STS.128 [R216+0x5800], RZ ;  /* 0x005800ffd8003388 */ /* 0x0003e20000000c00 */
[----:B------:R-:W-:-:S02]  /*5450*/  @!P2 LEA.HI.X R43, R6, c[0x0][0x16c], R3, 0x1, P5 ;  /* 0x00005b00062baa11 */ /* 0x000fc400028f0c03 */
[----:B------:R-:W-:Y:S01]  /*5460*/  @!P3 LEA.HI.X R53, R40, c[0x0][0x16c], R35, 0x1, P1 ;  /* 0x00005b002835ba11 */ /* 0x000fe200008f0c23 */
[----:B------:R-:W-:Y:S01]  /*5470*/  @!PT LDS RZ, [RZ] ;  /* 0x00000000fffff984 */ /* 0x000fe20000000800 */
[----:B------:R-:W-:Y:S01]  /*5480*/  @!PT LDS RZ, [RZ] ;  /* 0x00000000fffff984 */ /* 0x000fe20000000800 */
[----:B------:R-:W-:Y:S01]  /*5490*/  @!PT LDS RZ, [RZ] ;  /* 0x00000000fffff984 */ /* 0x000fe20000000800 */
[----:B------:R1:W-:Y:S01]  /*54a0*/  @!P3 LDGSTS.E.BYPASS.LTC128B.128 [R216+0x5800], [R56.64] ;  /* 0x0580000038d8bfae */ /* 0x0003e2000b901d4c */
[----:B------:R-:W-:Y:S02]  /*54b0*/  IADD3 R3, P5, R211, R5, RZ ;  /* 0x00000005d3037210 */ /* 0x000fe40007fbe0ff */
[-C--:B------:R-:W-:Y:S01]  /*54c0*/  @!P2 IADD3 R5, P1, R5, R188.reuse, RZ ;  /* 0x000000bc0505a210 */ /* 0x080fe20007f3e0ff */
[----:B------:R1:W-:Y:S02]  /*54d0*/  @P2 STS.128 [R216+0x9800], RZ ;  /* 0x009800ffd8002388 */ /* 0x0003e40000000c00 */
[----:B------:R-:W-:Y:S01]  /*54e0*/  IMAD.X R6, R210, 0x1, R32, P5 ;  /* 0x00000001d2067824 */ /* 0x000fe200028e0620 */
[-C--:B------:R-:W-:Y:S01]  /*54f0*/  @!P3 IADD3 R35, P5, R3, R188.reuse, RZ ;  /* 0x000000bc0323b210 */ /* 0x080fe20007fbe0ff */
[--C-:B------:R-:W-:Y:S01]  /*5500*/  @!P2 IMAD.X R32, R32, 0x1, R189.reuse, P1 ;  /* 0x000000012020a824 */ /* 0x100fe200008e06bd */
[----:B------:R-:W-:Y:S01]  /*5510*/  @!P2 LEA R64, P1, R5, c[0x0][0x168], 0x1 ;  /* 0x00005a000540aa11 */ /* 0x000fe200078208ff */
[----:B------:R-:W-:Y:S01]  /*5520*/  @!PT LDS RZ, [RZ] ;  /* 0x00000000fffff984 */ /* 0x000fe20000000800 */
[----:B------:R-:W-:Y:S01]  /*5530*/  @!PT LDS RZ, [RZ] ;  /* 0x00000000fffff984 */ /* 0x000fe20000000800 */
[----:B------:R-:W-:Y:S01]  /*5540*/  @!PT LDS RZ, [RZ] ;  /* 0x00000000fffff984 */ /* 0x000fe20000000800 */
[----:B------:R1:W-:Y:S01]  /*5550*/  @!P2 LDGSTS.E.BYPASS.LTC128B.128 [R216+0x9800], [R44.64+0x80] ;  /* 0x098000802cd8afae */ /* 0x0003e2000b901d4c */
        /* <DEDUP_REMOVED lines=9> */
[----:B------:R1:W-:Y:S01]  /*55f0*/  @!P3 LDGSTS.E.BYPASS.LTC128B.128 [R216+0x6000], [R54.64] ;  /* 0x0600000036d8bfae */ /* 0x0003e2000b901d4c */
[----:B------:R-:W-:Y:S01]  /*5600*/  @!P3 LEA.HI.X R67, R35, c[0x0][0x16c], R40, 0x1, P6 ;  /* 0x00005b002343ba11 */ /* 0x000fe200030f0c28 */
[--C-:B------:R-:W-:Y:S01]  /*5610*/  @!P2 IMAD.X R32, R6, 0x1, R189.reuse, P1 ;  /* 0x000000010620a824 */ /* 0x100fe200008e06bd */
[----:B------:R-:W-:Y:S01]  /*5620*/  @!P2 LEA R40, P1, R5, c[0x0][0x168], 0x1 ;  /* 0x00005a000528aa11 */ /* 0x000fe200078208ff */
[----:B------:R-:W-:Y:S01]  /*5630*/  IMAD.X R6, R210, 0x1, R6, P5 ;  /* 0x00000001d2067824 */ /* 0x000fe200028e0606 */
[----:B------:R-:W-:Y:S01]  /*5640*/  @!P3 IADD3 R35, P5, R3, R188, RZ ;  /* 0x000000bc0323b210 */ /* 0x000fe20007fbe0ff */
[----:B------:R1:W-:Y:S01]  /*5650*/  @P2 STS.128 [R216+0xa000], RZ ;  /* 0x00a000ffd8002388 */ /* 0x0003e20000000c00 */
[----:B------:R-:W-:Y:S02]  /*5660*/  @!P2 LEA.HI.X R41, R5, c[0x0][0x16c], R32, 0x1, P1 ;  /* 0x00005b000529aa11 */ /* 0x000fe400008f0c20 */
[C---:B--2---:R-:W-:Y:S01]  /*5670*/  @!P3 LEA R62, P1, R35.reuse, c[0x0][0x168], 0x1 ;  /* 0x00005a00233eba11 */ /* 0x044fe200078208ff */
[----:B------:R-:W-:Y:S01]  /*5680*/  @!P3 IMAD.X R32, R6, 0x1, R189, P5 ;  /* 0x000000010620b824 */ /* 0x000fe200028e06bd */
[----:B------:R-:W-:Y:S01]  /*5690*/  @!PT LDS RZ, [RZ] ;  /* 0x00000000fffff984 */ /* 0x000fe20000000800 */
[----:B------:R-:W-:Y:S01]  /*56a0*/  @!PT LDS RZ, [RZ] ;  /* 0x00000000fffff984 */ /* 0x000fe20000000800 */
[----:B------:R-:W-:Y:S01]  /*56b0*/  @!PT LDS RZ, [RZ] ;  /* 0x00000000fffff984 */ /* 0x000fe20000000800 */
[----:B------:R1:W-:Y:S04]  /*56c0*/  @!P2 LDGSTS.E.BYPASS.LTC128B.128 [R216+0xa000], [R42.64+0x80] ;  /* 0x0a0000802ad8afae */ /* 0x0003e8000b901d4c */
[----:B------:R1:W-:Y:S01]  /*56d0*/  @P3 STS.128 [R216+0x6800], RZ ;  /* 0x006800ffd8003388 */ /* 0x0003e20000000c00 */
[----:B------:R-:W-:-:S03]  /*56e0*/  @!P3 LEA.HI.X R63, R35, c[0x0][0x16c], R32, 0x1, P1 ;  /* 0x00005b00233fba11 */ /* 0x000fc600008f0c20 */
[----:B------:R-:W-:Y:S01]  /*56f0*/  @!PT LDS RZ, [RZ] ;  /* 0x00000000fffff984 */ /* 0x000fe20000000800 */
[----:B------:R-:W-:Y:S01]  /*5700*/  @!PT LDS RZ, [RZ] ;  /* 0x00000000fffff984 */ /* 0x000fe20000000800 */
[----:B------:R-:W-:Y:S01]  /*5710*/  @!PT LDS RZ, [RZ] ;  /* 0x00000000fffff984 */ /* 0x000fe20000000800 */
[----:B------:R1:W-:Y:S04]  /*5720*/  @!P3 LDGSTS.E.BYPASS.LTC128B.128 [R216+0x6800], [R52.64] ;  /* 0x0680000034d8bfae */ /* 0x0003e8000b901d4c */
[----:B------:R1:W-:Y:S04]  /*5730*/  @P2 STS.128 [R216+0xa800], RZ ;  /* 0x00a800ffd8002388 */ /* 0x0003e80000000c00 */
[----:B------:R-:W-:Y:S01]  /*5740*/  @!PT LDS RZ, [RZ] ;  /* 0x00000000fffff984 */ /* 0x000fe20000000800 */
[----:B------:R-:W-:Y:S01]  /*5750*/  @!PT LDS RZ, [RZ] ;  /* 0x00000000fffff984 */ /* 0x000fe20000000800 */
[----:B------:R-:W-:Y:S01]  /*5760*/  @!PT LDS RZ, [RZ] ;  /* 0x00000000fffff984 */ /* 0x000fe20000000800 */
[----:B------:R1:W-:Y:S04]  /*5770*/  @!P2 LDGSTS.E.BYPASS.LTC128B.128 [R216+0xa800], [R64.64+0x80] ;  /* 0x0a80008040d8afae */ /* 0x0003e8000b901d4c */
[----:B------:R1:W-:Y:S04]  /*5780*/  @P3 STS.128 [R216+0x7000], RZ ;  /* 0x007000ffd8003388 */ /* 0x0003e80000000c00 */
        /* <DEDUP_REMOVED lines=14> */
[----:B------:R1:W-:Y:S01]  /*5870*/  @P2 STS.128 [R216+0xb800], RZ ;  /* 0x00b800ffd8002388 */ /* 0x0003e20000000c00 */
[----:B------:R-:W-:Y:S05]  /*5880*/  @P2 BRA `(.L_x_736) ;  /* 0x0000008000002947 */ /* 0x000fea0003800000 */
[----:B------:R-:W-:-:S05]  /*5890*/  IADD3 R3, P1, R3, R188, RZ ;  /* 0x000000bc03037210 */ /* 0x000fca0007f3e0ff */
[----:B------:R-:W-:Y:S01]  /*58a0*/  IMAD.X R6, R6, 0x1, R189, P1 ;  /* 0x0000000106067824 */ /* 0x000fe200008e06bd */
[----:B-1----:R-:W-:-:S04]  /*58b0*/  LEA R40, P1, R3, c[0x0][0x168], 0x1 ;  /* 0x00005a0003287a11 */ /* 0x002fc800078208ff */
[----:B------:R-:W-:-:S05]  /*58c0*/  LEA.HI.X R41, R3, c[0x0][0x16c], R6, 0x1, P1 ;  /* 0x00005b0003297a11 */ /* 0x000fca00008f0c06 */
[----:B------:R-:W-:Y:S01]  /*58d0*/  @!PT LDS RZ, [RZ] ;  /* 0x00000000fffff984 */ /* 0x000fe20000000800 */
[----:B------:R-:W-:Y:S01]  /*58e0*/  @!PT LDS RZ, [RZ] ;  /* 0x00000000fffff984 */ /* 0x000fe20000000800 */
[----:B------:R-:W-:Y:S01]  /*58f0*/  @!PT LDS RZ, [RZ] ;  /* 0x00000000fffff984 */ /* 0x000fe20000000800 */
[----:B------:R1:W-:Y:S04]  /*5900*/  LDGSTS.E.BYPASS.LTC128B.128 [R216+0xb800], [R40.64+0x80] ;  /* 0x0b80008028d87fae */ /* 0x0003e8000b901d4c */
.L_x_736:
[----:B------:R-:W-:Y:S05]  /*5910*/  BSYNC B0 ;  /* 0x0000000000007941 */ /* 0x000fea0003800000 */
.L_x_735:
[----:B------:R-:W0:Y:S01]  /*5920*/  LDGDEPBAR ;  /* 0x00000000000079af */ /* 0x000e220000000000 */
[----:B------:R-:W-:-:S04]  /*5930*/  IADD3 R188, P1, R33, R188, RZ ;  /* 0x000000bc21bc7210 */ /* 0x000fc80007f3e0ff */
[----:B------:R-:W-:Y:S02]  /*5940*/  IADD3.X R189, R34, R189, RZ, P1, !PT ;  /* 0x000000bd22bd7210 */ /* 0x000fe40000ffe4ff */
.L_x_732:
[----:B------:R-:W-:Y:S02]  /*5950*/  IMAD.IADD R3, R7, 0x1, R190 ;  /* 0x0000000107037824 */ /* 0x000fe400078e02be */
[----:B------:R-:W-:-:S03]  /*5960*/  IMAD.SHL.U32 R200, R4, 0x2, RZ ;  /* 0x0000000204c87824 */ /* 0x000fc600078e00ff */
[C---:B------:R-:W-:Y:S01]  /*5970*/  IADD3 R6, R3.reuse, 0x1, RZ ;  /* 0x0000000103067810 */ /* 0x040fe20007ffe0ff */
[--C-:B------:R-:W-:Y:S01]  /*5980*/  IMAD R198, R2, 0x2, R200.reuse ;  /* 0x0000000202c67824 */ /* 0x100fe200078e02c8 */
[----:B------:R-:W-:Y:S01]  /*5990*/  IADD3 R5, R3, 0x8, RZ ;  /* 0x0000000803057810 */ /* 0x000fe20007ffe0ff */
[----:B------:R-:W-:Y:S01]  /*59a0*/  IMAD R197, R0, 0x2, R200 ;  /* 0x0000000200c57824 */ /* 0x000fe200078e02c8 */
[-C--:B------:R-:W-:Y:S01]  /*59b0*/  ISETP.GE.AND P3, PT, R6, R193.reuse, PT ;  /* 0x000000c10600720c */ /* 0x080fe20003f66270 */
[----:B------:R-:W-:Y:S01]  /*59c0*/  IMAD R196, R0, 0x2, R198 ;  /* 0x0000000200c47824 */ /* 0x000fe200078e02c6 */
[-C--:B------:R-:W-:Y:S01]  /*59d0*/  ISETP.GE.AND P1, PT, R6, R192.reuse, PT ;  /* 0x000000c00600720c */ /* 0x080fe20003f26270 */
[----:B------:R-:W-:Y:S01]  /*59e0*/  LDSM.16.MT88.4 R68, [R200+0xc000] ;  /* 0x00c00000c844783b */ /* 0x000fe20000004200 */
[C---:B------:R-:W-:Y:S02]  /*59f0*/  ISETP.GE.AND P2, PT, R5.reuse, R193, PT ;  /* 0x000000c10500720c */ /* 0x040fe40003f46270 */
[----:B------:R-:W-:Y:S01]  /*5a00*/  ISETP.GE.AND P5, PT, R5, R192, PT ;  /* 0x000000c00500720c */ /* 0x000fe20003fa6270 */
[----:B------:R-:W-:Y:S01]  /*5a10*/  LDSM.16.MT88.4 R124, [R198+0x10000] ;  /* 0x01000000c67c783b */ /* 0x000fe20000004200 */
[----:B------:R-:W-:-:S02]  /*5a20*/  IADD3 R6, R3, 0x9, RZ ;  /* 0x0000000903067810 */ /* 0x000fc40007ffe0ff */
[----:B------:R-:W-:Y:S01]  /*5a30*/  IADD3 R5, R3, 0x10, RZ ;  /* 0x0000001003057810 */ /* 0x000fe20007ffe0ff */
[----:B------:R-:W-:Y:S01]  /*5a40*/  LDSM.16.MT88.4 R112, [R197+0x10000] ;  /* 0x01000000c570783b */ /* 0x000fe20000004200 */
[----:B-1----:R-:W-:Y:S02]  /*5a50*/  FSEL R49, R24, -INF , !P2 ;  /* 0xff80000018317808 */ /* 0x002fe40005000000 */
[----:B------:R-:W-:Y:S02]  /*5a60*/  FSEL R47, R26, -INF , !P5 ;  /* 0xff8000001a2f7808 */ /* 0x000fe40006800000 */
[CC--:B------:R-:W-:Y:S02]  /*5a70*/  ISETP.GE.AND P6, PT, R6.reuse, R193.reuse, PT ;  /* 0x000000c10600720c */ /* 0x0c0fe40003fc6270 */
[----:B------:R-:W-:Y:S02]  /*5a80*/  ISETP.GE.AND P2, PT, R6, R192, PT ;  /* 0x000000c00600720c */ /* 0x000fe40003f46270 */
[----:B------:R-:W-:-:S02]  /*5a90*/  ISETP.GE.AND P5, PT, R5, R193, PT ;  /* 0x000000c10500720c */ /* 0x000fc40003fa6270 */
[----:B------:R-:W-:Y:S02]  /*5aa0*/  IADD3 R6, R3, 0x11, RZ ;  /* 0x0000001103067810 */ /* 0x000fe40007ffe0ff */
[----:B------:R-:W-:Y:S02]  /*5ab0*/  FSEL R51, R25, -INF , !P6 ;  /* 0xff80000019337808 */ /* 0x000fe40007000000 */
[----:B------:R-:W-:Y:S02]  /*5ac0*/  FSEL R27, R27, -INF , !P2 ;  /* 0xff8000001b1b7808 */ /* 0x000fe40005000000 */
[----:B------:R-:W-:Y:S02]  /*5ad0*/  FSEL R7, R20, -INF , !P5 ;  /* 0xff80000014077808 */ /* 0x000fe40006800000 */
[----:B------:R-:W-:Y:S02]  /*5ae0*/  ISETP.GE.AND P6, PT, R5, R192, PT ;  /* 0x000000c00500720c */ /* 0x000fe40003fc6270 */
[----:B------:R-:W-:-:S02]  /*5af0*/  ISETP.GE.AND P2, PT, R6, R193, PT ;  /* 0x000000c10600720c */ /* 0x000fc40003f46270 */
[----:B------:R-:W-:Y:S02]  /*5b00*/  ISETP.GE.AND P5, PT, R6, R192, PT ;  /* 0x000000c00600720c */ /* 0x000fe40003fa6270 */
[C---:B------:R-:W-:Y:S02]  /*5b10*/  IADD3 R5, R3.reuse, 0x18, RZ ;  /* 0x0000001803057810 */ /* 0x040fe40007ffe0ff */
[----:B------:R-:W-:Y:S02]  /*5b20*/  IADD3 R6, R3, 0x19, RZ ;  /* 0x0000001903067810 */ /* 0x000fe40007ffe0ff */
[----:B------:R-:W-:Y:S02]  /*5b30*/  FSEL R25, R22, -INF , !P6 ;  /* 0xff80000016197808 */ /* 0x000fe40007000000 */
[----:B------:R-:W-:Y:S02]  /*5b40*/  FSEL R21, R21, -INF , !P2 ;  /* 0xff80000015157808 */ /* 0x000fe40005000000 */
[----:B------:R-:W-:-:S02]  /*5b50*/  FSEL R23, R23, -INF , !P5 ;  /* 0xff80000017177808 */ /* 0x000fc40006800000 */
[CC--:B------:R-:W-:Y:S02]  /*5b60*/  ISETP.GE.AND P6, PT, R5.reuse, R193.reuse, PT ;  /* 0x000000c10500720c */ /* 0x0c0fe40003fc6270 */
[----:B------:R-:W-:Y:S02]  /*5b70*/  ISETP.GE.AND P2, PT, R5, R192, PT ;  /* 0x000000c00500720c */ /* 0x000fe40003f46270 */
[----:B------:R-:W-:Y:S02]  /*5b80*/  ISETP.GE.AND P5, PT, R6, R193, PT ;  /* 0x000000c10600720c */ /* 0x000fe40003fa6270 */
[----:B------:R-:W-:Y:S02]  /*5b90*/  IADD3 R20, R3, 0x20, RZ ;  /* 0x0000002003147810 */ /* 0x000fe40007ffe0ff */
[----:B------:R-:W-:Y:S02]  /*5ba0*/  FSEL R5, R16, -INF , !P6 ;  /* 0xff80000010057808 */ /* 0x000fe40007000000 */
[----:B------:R-:W-:-:S02]  /*5bb0*/  FSEL R35, R18, -INF , !P2 ;  /* 0xff80000012237808 */ /* 0x000fc40005000000 */
[----:B------:R-:W-:Y:S02]  /*5bc0*/  FSEL R17, R17, -INF , !P5 ;  /* 0xff80000011117808 */ /* 0x000fe40006800000 */
[-C--:B------:R-:W-:Y:S02]  /*5bd0*/  ISETP.GE.AND P6, PT, R6, R192.reuse, PT ;  /* 0x000000c00600720c */ /* 0x080fe40003fc6270 */
[C---:B------:R-:W-:Y:S02]  /*5be0*/  ISETP.GE.AND P2, PT, R20.reuse, R193, PT ;  /* 0x000000c11400720c */ /* 0x040fe40003f46270 */
[----:B------:R-:W-:Y:S02]  /*5bf0*/  ISETP.GE.AND P5, PT, R20, R192, PT ;  /* 0x000000c01400720c */ /* 0x000fe40003fa6270 */
[C---:B------:R-:W-:Y:S02]  /*5c00*/  IADD3 R6, R3.reuse, 0x21, RZ ;  /* 0x0000002103067810 */ /* 0x040fe40007ffe0ff */
[----:B------:R-:W-:-:S02]  /*5c10*/  IADD3 R16, R3, 0x28, RZ ;  /* 0x0000002803107810 */ /* 0x000fc40007ffe0ff */
[----:B------:R-:W-:Y:S02]  /*5c20*/  FSEL R33, R19, -INF , !P6 ;  /* 0xff80000013217808 */ /* 0x000fe40007000000 */
[----:B------:R-:W-:Y:S02]  /*5c30*/  FSEL R45, R12, -INF , !P2 ;  /* 0xff8000000c2d7808 */ /* 0x000fe40005000000 */
[----:B------:R-:W-:Y:S02]  /*5c40*/  FSEL R43, R14, -INF , !P5 ;  /* 0xff8000000e2b7808 */ /* 0x000fe40006800000 */
[CC--:B------:R-:W-:Y:S02]  /*5c50*/  ISETP.GE.AND P6, PT, R6.reuse, R193.reuse, PT ;  /* 0x000000c10600720c */ /* 0x0c0fe40003fc6270 */
[----:B------:R-:W-:Y:S02]  /*5c60*/  ISETP.GE.AND P2, PT, R6, R192, PT ;  /* 0x000000c00600720c */ /* 0x000fe40003f46270 */
[----:B------:R-:W-:-:S02]  /*5c70*/  ISETP.GE.AND P5, PT, R16, R193, PT ;  /* 0x000000c11000720c */ /* 0x000fc40003fa6270 */
[----:B------:R-:W-:Y:S02]  /*5c80*/  IADD3 R6, R3, 0x29, RZ ;  /* 0x0000002903067810 */ /* 0x000fe40007ffe0ff */
[----:B------:R-:W-:Y:S02]  /*5c90*/  FSEL R251, R15, -INF , !P2 ;  /* 0xff8000000ffb7808 */ /* 0x000fe40005000000 */
[----:B------:R-:W-:Y:S02]  /*5ca0*/  FSEL R64, R8, -INF , !P5 ;  /* 0xff80000008407808 */ /* 0x000fe40006800000 */
[C---:B------:R-:W-:Y:S02]  /*5cb0*/  ISETP.GE.AND P2, PT, R6.reuse, R193, PT ;  /* 0x000000c10600720c */ /* 0x040fe40003f46270 */
[----:B------:R-:W-:Y:S02]  /*5cc0*/  ISETP.GE.AND P5, PT, R6, R192, PT ;  /* 0x000000c00600720c */ /* 0x000fe40003fa6270 */
[----:B------:R-:W-:-:S02]  /*5cd0*/  IADD3 R6, R3, 0x31, RZ ;  /* 0x0000003103067810 */ /* 0x000fc40007ffe0ff */
[----:B------:R-:W-:Y:S02]  /*5ce0*/  FSEL R249, R11, -INF , !P5 ;  /* 0xff8000000bf97808 */ /* 0x000fe40006800000 */
[----:B------:R-:W-:Y:S02]  /*5cf0*/  ISETP.GE.AND P5, PT, R6, R193, PT ;  /* 0x000000c10600720c */ /* 0x000fe40003fa6270 */
[C---:B------:R-:W-:Y:S02]  /*5d00*/  IADD3 R12, R3.reuse, 0x30, RZ ;  /* 0x00000030030c7810 */ /* 0x040fe40007ffe0ff */
[----:B------:R-:W-:Y:S02]  /*5d10*/  IADD3 R8, R3, 0x38, RZ ;  /* 0x0000003803087810 */ /* 0x000fe40007ffe0ff */
[----:B------:R-:W-:Y:S02]  /*5d20*/  FSEL R40, R9, -INF , !P2 ;  /* 0xff80000009287808 */ /* 0x000fe40005000000 */
[----:B------:R-:W-:-:S02]  /*5d30*/  FSEL R141, R109, -INF , !P5 ;  /* 0xff8000006d8d7808 */ /* 0x000fc40006800000 */
[-C--:B------:R-:W-:Y:S02]  /*5d40*/  ISETP.GE.AND P2, PT, R12, R192.reuse, PT ;  /* 0x000000c00c00720c */ /* 0x080fe40003f46270 */
[----:B------:R-:W-:Y:S02]  /*5d50*/  ISETP.GE.AND P5, PT, R8, R192, PT ;  /* 0x000000c00800720c */ /* 0x000fe40003fa6270 */
[----:B------:R-:W-:Y:S02]  /*5d60*/  FSEL R149, R110, -INF , !P2 ;  /* 0xff8000006e957808 */ /* 0x000fe40005000000 */
[----:B------:R-:W-:Y:S02]  /*5d70*/  FSEL R241, R106, -INF , !P5 ;  /* 0xff8000006af17808 */ /* 0x000fe40006800000 */
[-C--:B------:R-:W-:Y:S02]  /*5d80*/  ISETP.GE.AND P2, PT, R8, R193.reuse, PT ;  /* 0x000000c10800720c */ /* 0x080fe40003f46270 */
[----:B------:R-:W-:-:S02]  /*5d90*/  ISETP.GE.AND P5, PT, R3, R193, PT ;  /* 0x000000c10300720c */ /* 0x000fc40003fa6270 */
[----:B------:R-:W-:Y:S02]  /*5da0*/  IADD3 R8, R3, 0x41, RZ ;  /* 0x0000004103087810 */ /* 0x000fe40007ffe0ff */
[----:B------:R-:W-:Y:S02]  /*5db0*/  FSEL R28, R28, -INF , !P5 ;  /* 0xff8000001c1c7808 */ /* 0x000fe40006800000 */
[----:B------:R-:W-:Y:S02]  /*5dc0*/  ISETP.GE.AND P5, PT, R8, R193, PT ;  /* 0x000000c10800720c */ /* 0x000fe40003fa6270 */
[----:B------:R-:W-:Y:S02]  /*5dd0*/  FSEL R29, R29, -INF , !P3 ;  /* 0xff8000001d1d7808 */ /* 0x000fe40005800000 */
[----:B------:R-:W-:Y:S02]  /*5de0*/  FSEL R171, R101, -INF , !P5 ;  /* 0xff80000065ab7808 */ /* 0x000fe40006800000 */
[----:B------:R-:W-:-:S02]  /*5df0*/  ISETP.GE.AND P5, PT, R3, R192, PT ;  /* 0x000000c00300720c */ /* 0x000fc40003fa6270 */
[----:B------:R-:W-:Y:S02]  /*5e00*/  FSEL R41, R13, -INF , !P6 ;  /* 0xff8000000d297808 */ /* 0x000fe40007000000 */
[-C--:B------:R-:W-:Y:S02]  /*5e10*/  ISETP.GE.AND P6, PT, R16, R192.reuse, PT ;  /* 0x000000c01000720c */ /* 0x080fe40003fc6270 */
[----:B------:R-:W-:Y:S02]  /*5e20*/  ISETP.GE.AND P3, PT, R8, R192, PT ;  /* 0x000000c00800720c */ /* 0x000fe40003f66270 */
[----:B------:R-:W-:Y:S02]  /*5e30*/  FMNMX.FTZ R8, R28, R29, !PT ;  /* 0x0000001d1c087209 */ /* 0x000fe40007810000 */
[----:B------:R-:W-:Y:S02]  /*5e40*/  FSEL R31, R31, -INF , !P1 ;  /* 0xff8000001f1f7808 */ /* 0x000fe40004800000 */
[----:B------:R-:W-:-:S02]  /*5e50*/  FSEL R30, R30, -INF , !P5 ;  /* 0xff8000001e1e7808 */ /* 0x000fc40006800000 */
[----:B------:R-:W-:Y:S02]  /*5e60*/  FSEL R37, R10, -INF , !P6 ;  /* 0xff8000000a257808 */ /* 0x000fe40007000000 */
[----:B------:R-:W-:Y:S02]  /*5e70*/  ISETP.GE.AND P6, PT, R12, R193, PT ;  /* 0x000000c10c00720c */ /* 0x000fe40003fc6270 */
[----:B------:R-:W-:Y:S02]  /*5e80*/  FMNMX.FTZ R8, R49, R8, !PT ;  /* 0x0000000831087209 */ /* 0x000fe40007810000 */
[----:B------:R-:W-:Y:S02]  /*5e90*/  FMNMX.FTZ R12, R30, R31, !PT ;  /* 0x0000001f1e0c7209 */ /* 0x000fe40007810000 */
[----:B------:R-:W-:Y:S02]  /*5ea0*/  FMNMX.FTZ R8, R51, R8, !PT ;  /* 0x0000000833087209 */ /* 0x000fe40007810000 */
[----:B------:R-:W-:-:S02]  /*5eb0*/  FMNMX.FTZ R12, R47, R12, !PT ;  /* 0x0000000c2f0c7209 */ /* 0x000fc40007810000 */
[----:B------:R-:W-:Y:S02]  /*5ec0*/  FSEL R247, R108, -INF , !P6 ;  /* 0xff8000006cf77808 */ /* 0x000fe40007000000 */
[----:B------:R-:W-:Y:S02]  /*5ed0*/  ISETP.GE.AND P6, PT, R6, R192, PT ;  /* 0x000000c00600720c */ /* 0x000fe40003fc6270 */
[----:B------:R-:W-:Y:S02]  /*5ee0*/  IADD3 R6, R3, 0x39, RZ ;  /* 0x0000003903067810 */ /* 0x000fe40007ffe0ff */
[----:B------:R-:W-:Y:S02]  /*5ef0*/  FMNMX.FTZ R8, R7, R8, !PT ;  /* 0x0000000807087209 */ /* 0x000fe40007810000 */
[----:B------:R-:W-:Y:S02]  /*5f00*/  FMNMX.FTZ R12, R27, R12, !PT ;  /* 0x0000000c1b0c7209 */ /* 0x000fe40007810000 */
[----:B------:R-:W-:-:S02]  /*5f10*/  FSEL R243, R111, -INF , !P6 ;  /* 0xff8000006ff37808 */ /* 0x000fc40007000000 */
[----:B------:R-:W-:Y:S02]  /*5f20*/  FSEL R143, R104, -INF , !P2 ;  /* 0xff800000688f7808 */ /* 0x000fe40005000000 */
[C---:B------:R-:W-:Y:S02]  /*5f30*/  ISETP.GE.AND P6, PT, R6.reuse, R193, PT ;  /* 0x000000c10600720c */ /* 0x040fe40003fc6270 */
[----:B------:R-:W-:Y:S02]  /*5f40*/  ISETP.GE.AND P2, PT, R6, R192, PT ;  /* 0x000000c00600720c */ /* 0x000fe40003f46270 */
[----:B------:R-:W-:Y:S02]  /*5f50*/  FMNMX.FTZ R8, R21, R8, !PT ;  /* 0x0000000815087209 */ /* 0x000fe40007810000 */
[----:B------:R-:W-:Y:S02]  /*5f60*/  IADD3 R6, R3, 0x40, RZ ;  /* 0x0000004003067810 */ /* 0x000fe40007ffe0ff */
[----:B------:R-:W-:-:S02]  /*5f70*/  FMNMX.FTZ R12, R25, R12, !PT ;  /* 0x0000000c190c7209 */ /* 0x000fc40007810000 */
[----:B------:R-:W-:Y:S02]  /*5f80*/  FSEL R245, R105, -INF , !P6 ;  /* 0xff80000069f57808 */ /* 0x000fe40007000000 */
[----:B------:R-:W-:Y:S02]  /*5f90*/  FSEL R157, R107, -INF , !P2 ;  /* 0xff8000006b9d7808 */ /* 0x000fe40005000000 */
[----:B------:R-:W-:Y:S02]  /*5fa0*/  FMNMX.FTZ R8, R5, R8, !PT ;  /* 0x0000000805087209 */ /* 0x000fe40007810000 */
[C---:B------:R-:W-:Y:S02]  /*5fb0*/  ISETP.GE.AND P6, PT, R6.reuse, R193, PT ;  /* 0x000000c10600720c */ /* 0x040fe40003fc6270 */
[----:B------:R-:W-:Y:S02]  /*5fc0*/  ISETP.GE.AND P2, PT, R6, R192, PT ;  /* 0x000000c00600720c */ /* 0x000fe40003f46270 */
[----:B------:R-:W-:-:S02]  /*5fd0*/  FMNMX.FTZ R12, R23, R12, !PT ;  /* 0x0000000c170c7209 */ /* 0x000fc40007810000 */
[----:B------:R-:W-:Y:S02]  /*5fe0*/  IADD3 R6, R3, 0x48, RZ ;  /* 0x0000004803067810 */ /* 0x000fe40007ffe0ff */
[----:B------:R-:W-:Y:S02]  /*5ff0*/  FMNMX.FTZ R8, R17, R8, !PT ;  /* 0x0000000811087209 */ /* 0x000fe40007810000 */
[----:B------:R-:W-:Y:S02]  /*6000*/  FSEL R239, R100, -INF , !P6 ;  /* 0xff80000064ef7808 */ /* 0x000fe40007000000 */
[----:B------:R-:W-:Y:S02]  /*6010*/  FSEL R235, R102, -INF , !P2 ;  /* 0xff80000066eb7808 */ /* 0x000fe40005000000 */
[----:B------:R-:W-:Y:S02]  /*6020*/  FMNMX.FTZ R12, R35, R12, !PT ;  /* 0x0000000c230c7209 */ /* 0x000fe40007810000 */
[----:B------:R-:W-:-:S02]  /*6030*/  ISETP.GE.AND P6, PT, R6, R193, PT ;  /* 0x000000c10600720c */ /* 0x000fc40003fc6270 */
[----:B------:R-:W-:Y:S02]  /*6040*/  ISETP.GE.AND P2, PT, R6, R192, PT ;  /* 0x000000c00600720c */ /* 0x000fe40003f46270 */
[----:B------:R-:W-:Y:S02]  /*6050*/  IADD3 R9, R3, 0x50, RZ ;  /* 0x0000005003097810 */ /* 0x000fe40007ffe0ff */
[----:B------:R-:W-:Y:S02]  /*6060*/  FMNMX.FTZ R8, R45, R8, !PT ;  /* 0x000000082d087209 */ /* 0x000fe40007810000 */
[----:B------:R-:W-:Y:S02]  /*6070*/  FMNMX.FTZ R12, R33, R12, !PT ;  /* 0x0000000c210c7209 */ /* 0x000fe40007810000 */
[----:B------:R-:W-:Y:S02]  /*6080*/  FSEL R175, R96, -INF , !P6 ;  /* 0xff80000060af7808 */ /* 0x000fe40007000000 */
[----:B------:R-:W-:-:S02]  /*6090*/  FSEL R181, R98, -INF , !P2 ;  /* 0xff80000062b57808 */ /* 0x000fc40005000000 */
[C---:B------:R-:W-:Y:S02]  /*60a0*/  ISETP.GE.AND P6, PT, R9.reuse, R193, PT ;  /* 0x000000c10900720c */ /* 0x040fe40003fc6270 */
[----:B------:R-:W-:Y:S02]  /*60b0*/  ISETP.GE.AND P2, PT, R9, R192, PT ;  /* 0x000000c00900720c */ /* 0x000fe40003f46270 */
[----:B------:R-:W-:Y:S02]  /*60c0*/  FMNMX.FTZ R9, R41, R8, !PT ;  /* 0x0000000829097209 */ /* 0x000fe40007810000 */
[----:B------:R-:W-:Y:S02]  /*60d0*/  FMNMX.FTZ R12, R43, R12, !PT ;  /* 0x0000000c2b0c7209 */ /* 0x000fe40007810000 */
[----:B------:R-:W-:Y:S02]  /*60e0*/  FMNMX.FTZ R9, R64, R9, !PT ;  /* 0x0000000940097209 */ /* 0x000fe40007810000 */
[----:B------:R-:W-:-:S02]  /*60f0*/  FMNMX.FTZ R12, R251, R12, !PT ;  /* 0x0000000cfb0c7209 */ /* 0x000fc40007810000 */
[----:B------:R-:W-:Y:S02]  /*6100*/  FMNMX.FTZ R14, R40, R9, !PT ;  /* 0x00000009280e7209 */ /* 0x000fe40007810000 */
[----:B------:R-:W-:Y:S02]  /*6110*/  FMNMX.FTZ R12, R37, R12, !PT ;  /* 0x0000000c250c7209 */ /* 0x000fe40007810000 */
        /* <DEDUP_REMOVED lines=8> */
[----:B------:R-:W-:Y:S02]  /*61a0*/  IADD3 R6, R3, 0x49, RZ ;  /* 0x0000004903067810 */ /* 0x000fe40007ffe0ff */
[----:B------:R-:W-:-:S02]  /*61b0*/  FMNMX.FTZ R14, R239, R14, !PT ;  /* 0x0000000eef0e7209 */ /* 0x000fc40007810000 */
[----:B------:R-:W-:Y:S02]  /*61c0*/  FSEL R177, R103, -INF , !P3 ;  /* 0xff80000067b17808 */ /* 0x000fe40005800000 */
[----:B------:R-:W-:Y:S01]  /*61d0*/  FMNMX.FTZ R12, R157, R12, !PT ;  /* 0x0000000c9d0c7209 */ /* 0x000fe20007810000 */
[----:B------:R-:W-:Y:S01]  /*61e0*/  LDSM.16.MT88.4 R100, [R200+0x10000] ;  /* 0x01000000c864783b */ /* 0x000fe20000004200 */
[C---:B------:R-:W-:Y:S02]  /*61f0*/  ISETP.GE.AND P1, PT, R6.reuse, R193, PT ;  /* 0x000000c10600720c */ /* 0x040fe40003f26270 */
[----:B------:R-:W-:Y:S02]  /*6200*/  ISETP.GE.AND P3, PT, R6, R192, PT ;  /* 0x000000c00600720c */ /* 0x000fe40003f66270 */
[----:B------:R-:W-:Y:S02]  /*6210*/  IADD3 R6, R3, 0x51, RZ ;  /* 0x0000005103067810 */ /* 0x000fe40007ffe0ff */
[----:B------:R-:W-:-:S02]  /*6220*/  FMNMX.FTZ R14, R171, R14, !PT ;  /* 0x0000000eab0e7209 */ /* 0x000fc40007810000 */
[----:B------:R-:W-:Y:S02]  /*6230*/  FMNMX.FTZ R12, R235, R12, !PT ;  /* 0x0000000ceb0c7209 */ /* 0x000fe40007810000 */
[----:B------:R-:W-:Y:S02]  /*6240*/  FSEL R237, R97, -INF , !P1 ;  /* 0xff80000061ed7808 */ /* 0x000fe40004800000 */
[C---:B------:R-:W-:Y:S02]  /*6250*/  ISETP.GE.AND P5, PT, R6.reuse, R193, PT ;  /* 0x000000c10600720c */ /* 0x040fe40003fa6270 */
[----:B------:R-:W-:Y:S02]  /*6260*/  ISETP.GE.AND P1, PT, R6, R192, PT ;  /* 0x000000c00600720c */ /* 0x000fe40003f26270 */
[----:B------:R-:W-:Y:S02]  /*6270*/  IADD3 R6, R3, 0x58, RZ ;  /* 0x0000005803067810 */ /* 0x000fe40007ffe0ff */
[----:B------:R-:W-:-:S02]  /*6280*/  FMNMX.FTZ R14, R175, R14, !PT ;  /* 0x0000000eaf0e7209 */ /* 0x000fc40007810000 */
[----:B------:R-:W-:Y:S02]  /*6290*/  FMNMX.FTZ R12, R177, R12, !PT ;  /* 0x0000000cb10c7209 */ /* 0x000fe40007810000 */
[----:B------:R-:W-:Y:S02]  /*62a0*/  FSEL R233, R99, -INF , !P3 ;  /* 0xff80000063e97808 */ /* 0x000fe40005800000 */
[----:B------:R-:W-:Y:S02]  /*62b0*/  FSEL R231, R92, -INF , !P6 ;  /* 0xff8000005ce77808 */ /* 0x000fe40007000000 */
        /* <DEDUP_REMOVED lines=10> */
[----:B------:R-:W-:Y:S02]  /*6360*/  FMNMX.FTZ R12, R233, R12, !PT ;  /* 0x0000000ce90c7209 */ /* 0x000fe40007810000 */
[----:B------:R-:W-:Y:S02]  /*6370*/  IADD3 R6, R3, 0x60, RZ ;  /* 0x0000006003067810 */ /* 0x000fe40007ffe0ff */
[----:B------:R-:W-:Y:S02]  /*6380*/  FSEL R227, R88, -INF , !P3 ;  /* 0xff80000058e37808 */ /* 0x000fe40005800000 */
[----:B------:R-:W-:Y:S02]  /*6390*/  FMNMX.FTZ R14, R229, R14, !PT ;  /* 0x0000000ee50e7209 */ /* 0x000fe40007810000 */
[----:B------:R-:W-:-:S02]  /*63a0*/  FSEL R185, R95, -INF , !P1 ;  /* 0xff8000005fb97808 */ /* 0x000fc40004800000 */
[----:B------:R-:W-:Y:S01]  /*63b0*/  FMNMX.FTZ R12, R187, R12, !PT ;  /* 0x0000000cbb0c7209 */ /* 0x000fe20007810000 */
[----:B------:R-:W-:Y:S01]  /*63c0*/  LDSM.16.MT88.4 R92, [R196+0xc000] ;  /* 0x00c00000c45c783b */ /* 0x000fe20000004200 */
[C---:B------:R-:W-:Y:S02]  /*63d0*/  ISETP.GE.AND P1, PT, R6.reuse, R193, PT ;  /* 0x000000c10600720c */ /* 0x040fe40003f26270 */
[----:B------:R-:W-:Y:S02]  /*63e0*/  ISETP.GE.AND P3, PT, R6, R192, PT ;  /* 0x000000c00600720c */ /* 0x000fe40003f66270 */
[----:B------:R-:W-:Y:S02]  /*63f0*/  IADD3 R6, R3, 0x61, RZ ;  /* 0x0000006103067810 */ /* 0x000fe40007ffe0ff */
[----:B------:R-:W-:Y:S02]  /*6400*/  FSEL R195, R89, -INF , !P2 ;  /* 0xff80000059c37808 */ /* 0x000fe40005000000 */
[----:B------:R-:W-:-:S02]  /*6410*/  FMNMX.FTZ R14, R227, R14, !PT ;  /* 0x0000000ee30e7209 */ /* 0x000fc40007810000 */
[----:B------:R-:W-:Y:S02]  /*6420*/  FSEL R183, R90, -INF , !P6 ;  /* 0xff8000005ab77808 */ /* 0x000fe40007000000 */
[----:B------:R-:W-:Y:S02]  /*6430*/  FMNMX.FTZ R12, R185, R12, !PT ;  /* 0x0000000cb90c7209 */ /* 0x000fe40007810000 */
[C---:B------:R-:W-:Y:S02]  /*6440*/  ISETP.GE.AND P6, PT, R6.reuse, R193, PT ;  /* 0x000000c10600720c */ /* 0x040fe40003fc6270 */
[----:B------:R-:W-:Y:S02]  /*6450*/  ISETP.GE.AND P2, PT, R6, R192, PT ;  /* 0x000000c00600720c */ /* 0x000fe40003f46270 */
[----:B------:R-:W-:Y:S02]  /*6460*/  IADD3 R6, R3, 0x68, RZ ;  /* 0x0000006803067810 */ /* 0x000fe40007ffe0ff */
[----:B------:R-:W-:-:S02]  /*6470*/  FSEL R169, R84, -INF , !P1 ;  /* 0xff80000054a97808 */ /* 0x000fc40004800000 */
[----:B------:R-:W-:Y:S02]  /*6480*/  FMNMX.FTZ R14, R195, R14, !PT ;  /* 0x0000000ec30e7209 */ /* 0x000fe40007810000 */
[----:B------:R-:W-:Y:S02]  /*6490*/  FSEL R179, R91, -INF , !P5 ;  /* 0xff8000005bb37808 */ /* 0x000fe40006800000 */
[----:B------:R-:W-:Y:S02]  /*64a0*/  FMNMX.FTZ R12, R183, R12, !PT ;  /* 0x0000000cb70c7209 */ /* 0x000fe40007810000 */
[----:B------:R-:W-:Y:S02]  /*64b0*/  ISETP.GE.AND P5, PT, R6, R193, PT ;  /* 0x000000c10600720c */ /* 0x000fe40003fa6270 */
[----:B------:R-:W-:Y:S02]  /*64c0*/  IADD3 R10, R3, 0x69, RZ ;  /* 0x00000069030a7810 */ /* 0x000fe40007ffe0ff */
[----:B------:R-:W-:-:S02]  /*64d0*/  FSEL R167, R85, -INF , !P6 ;  /* 0xff80000055a77808 */ /* 0x000fc40007000000 */
[----:B------:R-:W-:Y:S02]  /*64e0*/  FMNMX.FTZ R14, R169, R14, !PT ;  /* 0x0000000ea90e7209 */ /* 0x000fe40007810000 */
[----:B------:R-:W-:Y:S02]  /*64f0*/  FSEL R161, R86, -INF , !P3 ;  /* 0xff80000056a17808 */ /* 0x000fe40005800000 */
[----:B------:R-:W-:Y:S02]  /*6500*/  FMNMX.FTZ R12, R179, R12, !PT ;  /* 0x0000000cb30c7209 */ /* 0x000fe40007810000 */
[----:B------:R-:W-:Y:S02]  /*6510*/  IADD3 R9, R3, 0x70, RZ ;  /* 0x0000007003097810 */ /* 0x000fe40007ffe0ff */
[----:B------:R-:W-:Y:S02]  /*6520*/  ISETP.GE.AND P3, PT, R10, R193, PT ;  /* 0x000000c10a00720c */ /* 0x000fe40003f66270 */
[----:B------:R-:W-:-:S02]  /*6530*/  FSEL R165, R80, -INF , !P5 ;  /* 0xff80000050a57808 */ /* 0x000fc40006800000 */
[----:B------:R-:W-:Y:S02]  /*6540*/  FMNMX.FTZ R14, R167, R14, !PT ;  /* 0x0000000ea70e7209 */ /* 0x000fe40007810000 */
[----:B------:R-:W-:Y:S02]  /*6550*/  ISETP.GE.AND P1, PT, R6, R192, PT ;  /* 0x000000c00600720c */ /* 0x000fe40003f26270 */
[----:B------:R-:W-:Y:S02]  /*6560*/  FSEL R159, R87, -INF , !P2 ;  /* 0xff800000579f7808 */ /* 0x000fe40005000000 */
[----:B------:R-:W-:Y:S01]  /*6570*/  FMNMX.FTZ R12, R161, R12, !PT ;  /* 0x0000000ca10c7209 */ /* 0x000fe20007810000 */
[----:B------:R-:W-:Y:S01]  /*6580*/  LDSM.16.MT88.4 R84, [R197+0xc000] ;  /* 0x00c00000c554783b */ /* 0x000fe20000004200 */
[----:B------:R-:W-:Y:S02]  /*6590*/  IADD3 R8, R3, 0x71, RZ ;  /* 0x0000007103087810 */ /* 0x000fe40007ffe0ff */
[----:B------:R-:W-:-:S02]  /*65a0*/  ISETP.GE.AND P5, PT, R9, R193, PT ;  /* 0x000000c10900720c */ /* 0x000fc40003fa6270 */
[----:B------:R-:W-:Y:S02]  /*65b0*/  FSEL R163, R81, -INF , !P3 ;  /* 0xff80000051a37808 */ /* 0x000fe40005800000 */
[----:B------:R-:W-:Y:S02]  /*65c0*/  FMNMX.FTZ R14, R165, R14, !PT ;  /* 0x0000000ea50e7209 */ /* 0x000fe40007810000 */
[----:B------:R-:W-:Y:S02]  /*65d0*/  ISETP.GE.AND P2, PT, R10, R192, PT ;  /* 0x000000c00a00720c */ /* 0x000fe40003f46270 */
[----:B------:R-:W-:Y:S02]  /*65e0*/  FSEL R155, R82, -INF , !P1 ;  /* 0xff800000529b7808 */ /* 0x000fe40004800000 */
[----:B------:R-:W-:Y:S02]  /*65f0*/  FMNMX.FTZ R12, R159, R12, !PT ;  /* 0x0000000c9f0c7209 */ /* 0x000fe40007810000 */
[----:B------:R-:W-:-:S02]  /*6600*/  IADD3 R6, R3, 0x78, RZ ;  /* 0x0000007803067810 */ /* 0x000fc40007ffe0ff */
[----:B------:R-:W-:Y:S02]  /*6610*/  ISETP.GE.AND P3, PT, R8, R193, PT ;  /* 0x000000c10800720c */ /* 0x000fe40003f66270 */
[----:B------:R-:W-:Y:S02]  /*6620*/  FSEL R151, R76, -INF , !P5 ;  /* 0xff8000004c977808 */ /* 0x000fe40006800000 */
[----:B------:R-:W-:Y:S02]  /*6630*/  FMNMX.FTZ R14, R163, R14, !PT ;  /* 0x0000000ea30e7209 */ /* 0x000fe40007810000 */
[----:B------:R-:W-:Y:S02]  /*6640*/  ISETP.GE.AND P1, PT, R9, R192, PT ;  /* 0x000000c00900720c */ /* 0x000fe40003f26270 */
[----:B------:R-:W-:Y:S02]  /*6650*/  FSEL R153, R83, -INF , !P2 ;  /* 0xff80000053997808 */ /* 0x000fe40005000000 */
[----:B------:R-:W-:-:S02]  /*6660*/  FMNMX.FTZ R12, R155, R12, !PT ;  /* 0x0000000c9b0c7209 */ /* 0x000fc40007810000 */
[----:B------:R-:W-:Y:S02]  /*6670*/  IADD3 R3, R3, 0x79, RZ ;  /* 0x0000007903037810 */ /* 0x000fe40007ffe0ff */
[----:B------:R-:W-:Y:S02]  /*6680*/  ISETP.GE.AND P5, PT, R6, R193, PT ;  /* 0x000000c10600720c */ /* 0x000fe40003fa6270 */
[----:B------:R-:W-:Y:S02]  /*6690*/  FSEL R147, R77, -INF , !P3 ;  /* 0xff8000004d937808 */ /* 0x000fe40005800000 */
[----:B------:R-:W-:Y:S02]  /*66a0*/  FMNMX.FTZ R14, R151, R14, !PT ;  /* 0x0000000e970e7209 */ /* 0x000fe40007810000 */
[----:B------:R-:W-:Y:S02]  /*66b0*/  ISETP.GE.AND P2, PT, R8, R192, PT ;  /* 0x000000c00800720c */ /* 0x000fe40003f46270 */
[----:B------:R-:W-:-:S02]  /*66c0*/  FSEL R137, R78, -INF , !P1 ;  /* 0xff8000004e897808 */ /* 0x000fc40004800000 */
[----:B------:R-:W-:Y:S02]  /*66d0*/  FMNMX.FTZ R12, R153, R12, !PT ;  /* 0x0000000c990c7209 */ /* 0x000fe40007810000 */
[----:B------:R-:W-:Y:S02]  /*66e0*/  ISETP.GE.AND P3, PT, R3, R193, PT ;  /* 0x000000c10300720c */ /* 0x000fe40003f66270 */
[----:B------:R-:W-:Y:S02]  /*66f0*/  FSEL R145, R72, -INF , !P5 ;  /* 0xff80000048917808 */ /* 0x000fe40006800000 */
[----:B------:R-:W-:Y:S02]  /*6700*/  FMNMX.FTZ R14, R147, R14, !PT ;  /* 0x0000000e930e7209 */ /* 0x000fe40007810000 */
[----:B------:R-:W-:Y:S02]  /*6710*/  ISETP.GE.AND P1, PT, R6, R192, PT ;  /* 0x000000c00600720c */ /* 0x000fe40003f26270 */
[----:B------:R-:W-:-:S02]  /*6720*/  FSEL R67, R79, -INF , !P2 ;  /* 0xff8000004f437808 */ /* 0x000fc40005000000 */
[----:B------:R-:W-:Y:S01]  /*6730*/  FMNMX.FTZ R12, R137, R12, !PT ;  /* 0x0000000c890c7209 */ /* 0x000fe20007810000 */
[----:B------:R-:W-:Y:S01]  /*6740*/  LDSM.16.MT88.4 R76, [R198+0xc000] ;  /* 0x00c00000c64c783b */ /* 0x000fe20000004200 */
[----:B------:R-:W-:Y:S02]  /*6750*/  FSEL R139, R73, -INF , !P3 ;  /* 0xff800000498b7808 */ /* 0x000fe40005800000 */
[----:B------:R-:W-:Y:S02]  /*6760*/  FMNMX.FTZ R14, R145, R14, !PT ;  /* 0x0000000e910e7209 */ /* 0x000fe40007810000 */
[----:B------:R-:W-:Y:S02]  /*6770*/  ISETP.GE.AND P2, PT, R3, R192, PT ;  /* 0x000000c00300720c */ /* 0x000fe40003f46270 */
[----:B------:R-:W-:Y:S02]  /*6780*/  FSEL R65, R74, -INF , !P1 ;  /* 0xff8000004a417808 */ /* 0x000fe40004800000 */
[----:B------:R-:W-:-:S02]  /*6790*/  FMNMX.FTZ R12, R67, R12, !PT ;  /* 0x0000000c430c7209 */ /* 0x000fc40007810000 */
[----:B------:R-:W-:Y:S02]  /*67a0*/  FMNMX.FTZ R10, R139, R14, !PT ;  /* 0x0000000e8b0a7209 */ /* 0x000fe40007810000 */
[----:B------:R-:W-:Y:S02]  /*67b0*/  FSEL R63, R75, -INF , !P2 ;  /* 0xff8000004b3f7808 */ /* 0x000fe40005000000 */
[----:B------:R-:W-:Y:S01]  /*67c0*/  FMNMX.FTZ R8, R65, R12, !PT ;  /* 0x0000000c41087209 */ /* 0x000fe20007810000 */
[----:B------:R-:W1:Y:S03]  /*67d0*/  SHFL.BFLY PT, R9, R10, 0x2, 0x1f ;  /* 0x0c401f000a097f89 */ /* 0x000e6600000e0000 */
[----:B------:R-:W-:Y:S01]  /*67e0*/  FMNMX.FTZ R8, R63, R8, !PT ;  /* 0x000000083f087209 */ /* 0x000fe20007810000 */
[----:B------:R-:W-:Y:S04]  /*67f0*/  LDSM.16.MT88.4 R12, [R196+0xc800] ;  /* 0x00c80000c40c783b */ /* 0x000fe80000004200 */
[----:B------:R-:W2:Y:S01]  /*6800*/  SHFL.BFLY PT, R3, R8, 0x2, 0x1f ;  /* 0x0c401f0008037f89 */ /* 0x000ea200000e0000 */
[----:B-1----:R-:W-:-:S05]  /*6810*/  FMNMX.FTZ R9, R10, R9, !PT ;  /* 0x000000090a097209 */ /* 0x002fca0007810000 */
[----:B------:R-:W1:Y:S01]  /*6820*/  SHFL.BFLY PT, R132, R9, 0x1, 0x1f ;  /* 0x0c201f0009847f89 */ /* 0x000e6200000e0000 */
[----:B--2---:R-:W-:-:S05]  /*6830*/  FMNMX.FTZ R6, R8, R3, !PT ;  /* 0x0000000308067209 */ /* 0x004fca0007810000 */
[----:B------:R-:W2:Y:S01]  /*6840*/  SHFL.BFLY PT, R3, R6, 0x1, 0x1f ;  /* 0x0c201f0006037f89 */ /* 0x000ea200000e0000 */
[----:B-1----:R-:W-:-:S03]  /*6850*/  FMNMX.FTZ R132, R9, R132, !PT ;  /* 0x0000008409847209 */ /* 0x002fc60007810000 */
[----:B------:R-:W-:Y:S01]  /*6860*/  LDSM.16.MT88.4 R8, [R200+0x10800] ;  /* 0x01080000c808783b */ /* 0x000fe20000004200 */
[C---:B------:R-:W-:Y:S01]  /*6870*/  FSETP.NEU.FTZ.AND P1, PT, R132.reuse, -INF , PT ;  /* 0xff8000008400780b */ /* 0x040fe20003f3d000 */
[----:B------:R-:W-:Y:S01]  /*6880*/  FMUL.FTZ R62, R132, c[0x0][0x23c] ;  /* 0x00008f00843e7a20 */ /* 0x000fe20000410000 */
[----:B--2---:R-:W-:-:S04]  /*6890*/  FMNMX.FTZ R3, R6, R3, !PT ;  /* 0x0000000306037209 */ /* 0x004fc80007810000 */
[----:B------:R-:W-:Y:S02]  /*68a0*/  FSEL R62, R62, RZ, P1 ;  /* 0x000000ff3e3e7208 */ /* 0x000fe40000800000 */
[C---:B------:R-:W-:Y:S01]  /*68b0*/  FSETP.NEU.FTZ.AND P1, PT, R3.reuse, -INF , PT ;  /* 0xff8000000300780b */ /* 0x040fe20003f3d000 */
[----:B------:R-:W-:Y:S02]  /*68c0*/  FMUL.FTZ R60, R3, c[0x0][0x23c] ;  /* 0x00008f00033c7a20 */ /* 0x000fe40000410000 */
[--C-:B------:R-:W-:Y:S02]  /*68d0*/  FFMA.FTZ R57, R28, c[0x0][0x23c], -R62.reuse ;  /* 0x00008f001c397a23 */ /* 0x100fe4000001083e */
[--C-:B------:R-:W-:Y:S01]  /*68e0*/  FFMA.FTZ R56, R29, c[0x0][0x23c], -R62.reuse ;  /* 0x00008f001d387a23 */ /* 0x100fe2000001083e */
[----:B------:R-:W-:Y:S01]  /*68f0*/  FSEL R60, R60, RZ, P1 ;  /* 0x000000ff3c3c7208 */ /* 0x000fe20000800000 */
[--C-:B------:R-:W-:Y:S01]  /*6900*/  FFMA.FTZ R54, R49, c[0x0][0x23c], -R62.reuse ;  /* 0x00008f0031367a23 */ /* 0x100fe2000001083e */
[----:B------:R-:W-:Y:S01]  /*6910*/  LEA R230, P1, R188, c[0x0][0x168], 0x1 ;  /* 0x00005a00bce67a11 */ /* 0x000fe200078208ff */
[----:B------:R-:W-:Y:S01]  /*6920*/  FFMA.FTZ R51, R51, c[0x0][0x23c], -R62 ;  /* 0x00008f0033337a23 */ /* 0x000fe2000001083e */
[----:B------:R-:W-:Y:S01]  /*6930*/  MUFU.EX2 R57, R57 ;  /* 0x0000003900397308 */ /* 0x000fe20000000800 */
[----:B------:R-:W-:-:S02]  /*6940*/  FFMA.FTZ R61, R30, c[0x0][0x23c], -R60 ;  /* 0x00008f001e3d7a23 */ /* 0x000fc4000001083c */
[--C-:B------:R-:W-:Y:S02]  /*6950*/  FFMA.FTZ R58, R31, c[0x0][0x23c], -R60.reuse ;  /* 0x00008f001f3a7a23 */ /* 0x100fe4000001083c */
[--C-:B------:R-:W-:Y:S01]  /*6960*/  FFMA.FTZ R59, R47, c[0x0][0x23c], -R60.reuse ;  /* 0x00008f002f3b7a23 */ /* 0x100fe2000001083c */
[----:B------:R-:W-:Y:S01]  /*6970*/  LDSM.16.MT88.4 R28, [R197+0x10800] ;  /* 0x01080000c51c783b */ /* 0x000fe20000004200 */
[----:B------:R-:W-:Y:S01]  /*6980*/  FFMA.FTZ R52, R27, c[0x0][0x23c], -R60 ;  /* 0x00008f001b347a23 */ /* 0x000fe2000001083c */
[----:B------:R-:W1:Y:S01]  /*6990*/  MUFU.EX2 R56, R56 ;  /* 0x0000003800387308 */ /* 0x000e620000000800 */
[--C-:B------:R-:W-:Y:S02]  /*69a0*/  FFMA.FTZ R55, R7, c[0x0][0x23c], -R62.reuse ;  /* 0x00008f0007377a23 */ /* 0x100fe4000001083e */
[--C-:B------:R-:W-:Y:S02]  /*69b0*/  FFMA.FTZ R49, R5, c[0x0][0x23c], -R62.reuse ;  /* 0x00008f0005317a23 */ /* 0x100fe4000001083e */
[----:B------:R-:W2:Y:S01]  /*69c0*/  LDSM.16.MT88.4 R4, [R196+0x10000] ;  /* 0x01000000c404783b */ /* 0x000ea20000004200 */
[----:B------:R-:W-:-:S02]  /*69d0*/  FFMA.FTZ R50, R21, c[0x0][0x23c], -R62 ;  /* 0x00008f0015327a23 */ /* 0x000fc4000001083e */
[----:B------:R-:W-:Y:S01]  /*69e0*/  MUFU.EX2 R54, R54 ;  /* 0x0000003600367308 */ /* 0x000fe20000000800 */
[----:B------:R-:W-:Y:S02]  /*69f0*/  FFMA.FTZ R46, R17, c[0x0][0x23c], -R62 ;  /* 0x00008f00112e7a23 */ /* 0x000fe4000001083e */
[--C-:B------:R-:W-:Y:S01]  /*6a00*/  FFMA.FTZ R53, R25, c[0x0][0x23c], -R60.reuse ;  /* 0x00008f0019357a23 */ /* 0x100fe2000001083c */
[----:B------:R-:W3:Y:S01]  /*6a10*/  LDSM.16.MT88.4 R16, [R197+0xc800] ;  /* 0x00c80000c510783b */ /* 0x000ee20000004200 */
[--C-:B------:R-:W-:Y:S02]  /*6a20*/  FFMA.FTZ R48, R23, c[0x0][0x23c], -R60.reuse ;  /* 0x00008f0017307a23 */ /* 0x100fe4000001083c */
[--C-:B------:R-:W-:Y:S01]  /*6a30*/  FFMA.FTZ R47, R35, c[0x0][0x23c], -R60.reuse ;  /* 0x00008f00232f7a23 */ /* 0x100fe2000001083c */
[----:B------:R-:W4:Y:S01]  /*6a40*/  MUFU.EX2 R51, R51 ;  /* 0x0000003300337308 */ /* 0x000f220000000800 */
[----:B-1----:R-:W-:Y:S01]  /*6a50*/  F2FP.PACK_AB R116, R56, R57 ;  /* 0x000000393874723e */ /* 0x002fe200000000ff */
[----:B------:R-:W-:Y:S01]  /*6a60*/  FFMA.FTZ R44, R33, c[0x0][0x23c], -R60 ;  /* 0x00008f00212c7a23 */ /* 0x000fe2000001083c */
[----:B------:R-:W1:Y:S01]  /*6a70*/  LDSM.16.MT88.4 R24, [R200+0xc800] ;  /* 0x00c80000c818783b */ /* 0x000e620000004200 */
[----:B------:R-:W-:-:S02]  /*6a80*/  FFMA.FTZ R42, R41, c[0x0][0x23c], -R62 ;  /* 0x00008f00292a7a23 */ /* 0x000fc4000001083e */
[--C-:B------:R-:W-:Y:S01]  /*6a90*/  FFMA.FTZ R2, R40, c[0x0][0x23c], -R62.reuse ;  /* 0x00008f0028027a23 */ /* 0x100fe2000001083e */
[----:B------:R-:W-:Y:S01]  /*6aa0*/  LDSM.16.MT88.4 R20, [R198+0xc800] ;  /* 0x00c80000c614783b */ /* 0x000fe20000004200 */
[----:B------:R-:W-:Y:S01]  /*6ab0*/  MUFU.EX2 R61, R61 ;  /* 0x0000003d003d7308 */ /* 0x000fe20000000800 */
[--C-:B------:R-:W-:Y:S02]  /*6ac0*/  FFMA.FTZ R45, R45, c[0x0][0x23c], -R62.reuse ;  /* 0x00008f002d2d7a23 */ /* 0x100fe4000001083e */
[----:B------:R-:W-:Y:S01]  /*6ad0*/  LDSM.16.MT88.4 R32, [R198+0x10800] ;  /* 0x01080000c620783b */ /* 0x000fe20000004200 */
[----:B------:R-:W-:Y:S02]  /*6ae0*/  FFMA.FTZ R41, R64, c[0x0][0x23c], -R62 ;  /* 0x00008f0040297a23 */ /* 0x000fe4000001083e */
[--C-:B------:R-:W-:Y:S02]  /*6af0*/  FFMA.FTZ R43, R43, c[0x0][0x23c], -R60.reuse ;  /* 0x00008f002b2b7a23 */ /* 0x100fe4000001083c */
[----:B------:R-:W5:Y:S01]  /*6b00*/  MUFU.EX2 R58, R58 ;  /* 0x0000003a003a7308 */ /* 0x000f620000000800 */
[----:B----4-:R-:W-:Y:S01]  /*6b10*/  F2FP.PACK_AB R118, R51, R54 ;  /* 0x000000363376723e */ /* 0x010fe200000000ff */
[----:B------:R-:W-:-:S02]  /*6b20*/  FFMA.FTZ R40, R251, c[0x0][0x23c], -R60 ;  /* 0x00008f00fb287a23 */ /* 0x000fc4000001083c */
[--C-:B------:R-:W-:Y:S02]  /*6b30*/  FFMA.FTZ R37, R37, c[0x0][0x23c], -R60.reuse ;  /* 0x00008f0025257a23 */ /* 0x100fe4000001083c */
[--C-:B------:R-:W-:Y:S02]  /*6b40*/  FFMA.FTZ R0, R249, c[0x0][0x23c], -R60.reuse ;  /* 0x00008f00f9007a23 */ /* 0x100fe4000001083c */
[----:B------:R-:W-:Y:S01]  /*6b50*/  MUFU.EX2 R59, R59 ;  /* 0x0000003b003b7308 */ /* 0x000fe20000000800 */
[----:B------:R-:W-:Y:S02]  /*6b60*/  FFMA.FTZ R136, R149, c[0x0][0x23c], -R60 ;  /* 0x00008f0095887a23 */ /* 0x000fe4000001083c */
[--C-:B------:R-:W-:Y:S02]  /*6b70*/  FFMA.FTZ R64, R247, c[0x0][0x23c], -R62.reuse ;  /* 0x00008f00f7407a23 */ /* 0x100fe4000001083e */
[--C-:B------:R-:W-:Y:S02]  /*6b80*/  FFMA.FTZ R141, R141, c[0x0][0x23c], -R62.reuse ;  /* 0x00008f008d8d7a23 */ /* 0x100fe4000001083e */
[--C-:B------:R-:W-:Y:S01]  /*6b90*/  FFMA.FTZ R143, R143, c[0x0][0x23c], -R62.reuse ;  /* 0x00008f008f8f7a23 */ /* 0x100fe2000001083e */
[----:B------:R-:W4:Y:S01]  /*6ba0*/  MUFU.EX2 R52, R52 ;  /* 0x0000003400347308 */ /* 0x000f220000000800 */
[----:B-----5:R-:W-:Y:S01]  /*6bb0*/  F2FP.PACK_AB R117, R58, R61 ;  /* 0x0000003d3a75723e */ /* 0x020fe200000000ff */
[----:B------:R-:W-:-:S02]  /*6bc0*/  FFMA.FTZ R66, R245, c[0x0][0x23c], -R62 ;  /* 0x00008f00f5427a23 */ /* 0x000fc4000001083e */
[--C-:B------:R-:W-:Y:S02]  /*6bd0*/  FFMA.FTZ R149, R243, c[0x0][0x23c], -R60.reuse ;  /* 0x00008f00f3957a23 */ /* 0x100fe4000001083c */
[--C-:B------:R-:W-:Y:S02]  /*6be0*/  FFMA.FTZ R138, R241, c[0x0][0x23c], -R60.reuse ;  /* 0x00008f00f18a7a23 */ /* 0x100fe4000001083c */
[----:B------:R-:W-:Y:S01]  /*6bf0*/  MUFU.EX2 R55, R55 ;  /* 0x0000003700377308 */ /* 0x000fe20000000800 */
[--C-:B------:R-:W-:Y:S02]  /*6c00*/  FFMA.FTZ R157, R157, c[0x0][0x23c], -R60.reuse ;  /* 0x00008f009d9d7a23 */ /* 0x100fe4000001083c */
[----:B------:R-:W-:Y:S02]  /*6c10*/  FFMA.FTZ R146, R181, c[0x0][0x23c], -R60 ;  /* 0x00008f00b5927a23 */ /* 0x000fe4000001083c */
[--C-:B------:R-:W-:Y:S02]  /*6c20*/  FFMA.FTZ R140, R239, c[0x0][0x23c], -R62.reuse ;  /* 0x00008f00ef8c7a23 */ /* 0x100fe4000001083e */
[--C-:B------:R-:W-:Y:S01]  /*6c30*/  FFMA.FTZ R171, R171, c[0x0][0x23c], -R62.reuse ;  /* 0x00008f00abab7a23 */ /* 0x100fe2000001083e */
[----:B----4-:R-:W-:Y:S01]  /*6c40*/  F2FP.PACK_AB R119, R52, R59 ;  /* 0x0000003b3477723e */ /* 0x010fe200000000ff */
[----:B------:R-:W4:Y:S01]  /*6c50*/  MUFU.EX2 R50, R50 ;  /* 0x0000003200327308 */ /* 0x000f220000000800 */
[----:B------:R-:W-:-:S02]  /*6c60*/  FFMA.FTZ R175, R175, c[0x0][0x23c], -R62 ;  /* 0x00008f00afaf7a23 */ /* 0x000fc4000001083e */
[----:B------:R-:W-:Y:S02]  /*6c70*/  FFMA.FTZ R142, R237, c[0x0][0x23c], -R62 ;  /* 0x00008f00ed8e7a23 */ /* 0x000fe4000001083e */
[--C-:B------:R-:W-:Y:S01]  /*6c80*/  FFMA.FTZ R144, R235, c[0x0][0x23c], -R60.reuse ;  /* 0x00008f00eb907a23 */ /* 0x100fe2000001083c */
[C---:B------:R-:W-:Y:S01]  /*6c90*/  HMMA.16816.F32 R88, R116.reuse, R92, RZ ;  /* 0x0000005c7458723c */ /* 0x040fe200000018ff */
[--C-:B------:R-:W-:Y:S01]  /*6ca0*/  FFMA.FTZ R177, R177, c[0x0][0x23c], -R60.reuse ;  /* 0x00008f00b1b17a23 */ /* 0x100fe2000001083c */
[----:B------:R-:W-:Y:S01]  /*6cb0*/  MUFU.EX2 R49, R49 ;  /* 0x0000003100317308 */ /* 0x000fe20000000800 */
[----:B------:R-:W-:Y:S02]  /*6cc0*/  FFMA.FTZ R181, R233, c[0x0][0x23c], -R60 ;  /* 0x00008f00e9b57a23 */ /* 0x000fe4000001083c */
[--C-:B------:R-:W-:Y:S01]  /*6cd0*/  FFMA.FTZ R148, R231, c[0x0][0x23c], -R62.reuse ;  /* 0x00008f00e7947a23 */ /* 0x100fe2000001083e */
[----:B------:R-:W-:Y:S01]  /*6ce0*/  LEA.HI.X R231, R188, c[0x0][0x16c], R189, 0x1, P1 ;  /* 0x00005b00bce77a11 */ /* 0x000fe200008f0cbd */
[--C-:B------:R-:W-:Y:S01]  /*6cf0*/  FFMA.FTZ R229, R229, c[0x0][0x23c], -R62.reuse ;  /* 0x00008f00e5e57a23 */ /* 0x100fe2000001083e */
[----:B------:R-:W-:Y:S01]  /*6d00*/  HMMA.16816.F32 R92, R116, R94, RZ ;  /* 0x0000005e745c723c */ /* 0x000fe200000018ff */
[--C-:B------:R-:W-:Y:S01]  /*6d10*/  FFMA.FTZ R150, R227, c[0x0][0x23c], -R62.reuse ;  /* 0x00008f00e3967a23 */ /* 0x100fe2000001083e */
[----:B------:R-:W-:Y:S01]  /*6d20*/  MUFU.EX2 R46, R46 ;  /* 0x0000002e002e7308 */ /* 0x000fe20000000800 */
[----:B------:R-:W-:-:S02]  /*6d30*/  FFMA.FTZ R195, R195, c[0x0][0x23c], -R62 ;  /* 0x00008f00c3c37a23 */ /* 0x000fc4000001083e */
[--C-:B------:R-:W-:Y:S02]  /*6d40*/  FFMA.FTZ R152, R187, c[0x0][0x23c], -R60.reuse ;  /* 0x00008f00bb987a23 */ /* 0x100fe4000001083c */
[--C-:B------:R-:W-:Y:S01]  /*6d50*/  FFMA.FTZ R185, R185, c[0x0][0x23c], -R60.reuse ;  /* 0x00008f00b9b97a23 */ /* 0x100fe2000001083c */
[C---:B------:R-:W-:Y:S01]  /*6d60*/  HMMA.16816.F32 R128, R116.reuse, R68, RZ ;  /* 0x000000447480723c */ /* 0x040fe200000018ff */
[--C-:B------:R-:W-:Y:S01]  /*6d70*/  FFMA.FTZ R154, R183, c[0x0][0x23c], -R60.reuse ;  /* 0x00008f00b79a7a23 */ /* 0x100fe2000001083c */
[----:B------:R-:W-:Y:S01]  /*6d80*/  MUFU.EX2 R53, R53 ;  /* 0x0000003500357308 */ /* 0x000fe20000000800 */
[----:B------:R-:W-:Y:S02]  /*6d90*/  FFMA.FTZ R179, R179, c[0x0][0x23c], -R60 ;  /* 0x00008f00b3b37a23 */ /* 0x000fe4000001083c */
[--C-:B------:R-:W-:Y:S02]  /*6da0*/  FFMA.FTZ R156, R169, c[0x0][0x23c], -R62.reuse ;  /* 0x00008f00a99c7a23 */ /* 0x100fe4000001083e */
[--C-:B------:R-:W-:Y:S01]  /*6db0*/  FFMA.FTZ R167, R167, c[0x0][0x23c], -R62.reuse ;  /* 0x00008f00a7a77a23 */ /* 0x100fe2000001083e */
[----:B------:R-:W-:Y:S01]  /*6dc0*/  HMMA.16816.F32 R72, R116, R76, RZ ;  /* 0x0000004c7448723c */ /* 0x000fe200000018ff */
[--C-:B------:R-:W-:Y:S01]  /*6dd0*/  FFMA.FTZ R158, R165, c[0x0][0x23c], -R62.reuse ;  /* 0x00008f00a59e7a23 */ /* 0x100fe2000001083e */
[----:B------:R-:W5:Y:S01]  /*6de0*/  MUFU.EX2 R48, R48 ;  /* 0x0000003000307308 */ /* 0x000f620000000800 */
[----:B------:R-:W-:-:S02]  /*6df0*/  FFMA.FTZ R163, R163, c[0x0][0x23c], -R62 ;  /* 0x00008f00a3a37a23 */ /* 0x000fc4000001083e */
[--C-:B------:R-:W-:Y:S02]  /*6e00*/  FFMA.FTZ R160, R161, c[0x0][0x23c], -R60.reuse ;  /* 0x00008f00a1a07a23 */ /* 0x100fe4000001083c */
[--C-:B------:R-:W-:Y:S01]  /*6e10*/  FFMA.FTZ R159, R159, c[0x0][0x23c], -R60.reuse ;  /* 0x00008f009f9f7a23 */ /* 0x100fe2000001083c */
[C---:B------:R-:W-:Y:S01]  /*6e20*/  HMMA.16816.F32 R80, R116.reuse, R84, RZ ;  /* 0x000000547450723c */ /* 0x040fe200000018ff */
[--C-:B------:R-:W-:Y:S01]  /*6e30*/  FFMA.FTZ R155, R155, c[0x0][0x23c], -R60.reuse ;  /* 0x00008f009b9b7a23 */ /* 0x100fe2000001083c */
[----:B------:R-:W-:Y:S01]  /*6e40*/  MUFU.EX2 R47, R47 ;  /* 0x0000002f002f7308 */ /* 0x000fe20000000800 */
[----:B------:R-:W-:Y:S02]  /*6e50*/  FFMA.FTZ R153, R153, c[0x0][0x23c], -R60 ;  /* 0x00008f0099997a23 */ /* 0x000fe4000001083c */
[----:B------:R-:W-:Y:S02]  /*6e60*/  FFMA.FTZ R235, R139, c[0x0][0x23c], -R62 ;  /* 0x00008f008beb7a23 */ /* 0x000fe4000001083e */
[----:B------:R-:W-:Y:S01]  /*6e70*/  FADD.FTZ R57, R57, R56 ;  /* 0x0000003839397221 */ /* 0x000fe20000010000 */
[----:B------:R-:W-:Y:S01]  /*6e80*/  HMMA.16816.F32 R96, R116, R100, RZ ;  /* 0x000000647460723c */ /* 0x000fe200000018ff */
[----:B------:R-:W-:Y:S01]  /*6e90*/  FADD.FTZ R58, R61, R58 ;  /* 0x0000003a3d3a7221 */ /* 0x000fe20000010000 */
[----:B------:R-:W1:Y:S01]  /*6ea0*/  MUFU.EX2 R44, R44 ;  /* 0x0000002c002c7308 */ /* 0x000e620000000800 */
[----:B------:R-:W-:-:S02]  /*6eb0*/  FADD.FTZ R54, R54, R57 ;  /* 0x0000003936367221 */ /* 0x000fc40000010000 */
[----:B------:R-:W-:Y:S02]  /*6ec0*/  FADD.FTZ R59, R59, R58 ;  /* 0x0000003a3b3b7221 */ /* 0x000fe40000010000 */
[----:B------:R-:W-:Y:S01]  /*6ed0*/  FADD.FTZ R54, R51, R54 ;  /* 0x0000003633367221 */ /* 0x000fe20000010000 */
[C---:B------:R-:W-:Y:S01]  /*6ee0*/  HMMA.16816.F32 R104, R116.reuse, R124, RZ ;  /* 0x0000007c7468723c */ /* 0x040fe200000018ff */
[----:B------:R-:W-:Y:S01]  /*6ef0*/  FADD.FTZ R52, R52, R59 ;  /* 0x0000003b34347221 */ /* 0x000fe20000010000 */
[----:B------:R-:W-:Y:S06]  /*6f00*/  MUFU.EX2 R45, R45 ;  /* 0x0000002d002d7308 */ /* 0x000fec0000000800 */
[C---:B------:R-:W-:Y:S02]  /*6f10*/  HMMA.16816.F32 R108, R116.reuse, R112, RZ ;  /* 0x00000070746c723c */ /* 0x040fe400000018ff */
[----:B------:R-:W1:Y:S06]  /*6f20*/  MUFU.EX2 R42, R42 ;  /* 0x0000002a002a7308 */ /* 0x000e6c0000000800 */
[C---:B------:R-:W-:Y:S02]  /*6f30*/  HMMA.16816.F32 R68, R116.reuse, R70, RZ ;  /* 0x000000467444723c */ /* 0x040fe400000018ff */
        /* <DEDUP_REMOVED lines=11> */
[C---:B--2---:R-:W-:Y:S02]  /*6ff0*/  HMMA.16816.F32 R120, R116.reuse, R4, RZ ;  /* 0x000000047478723c */ /* 0x044fe400000018ff */
[----:B------:R-:W-:Y:S05]  /*7000*/  MUFU.EX2 R64, R64 ;  /* 0x0000004000407308 */ /* 0x000fea0000000800 */
[----:B----4-:R-:W-:Y:S01]  /*7010*/  F2FP.PACK_AB R4, R50, R55 ;  /* 0x000000373204723e */ /* 0x010fe200000000ff */
[----:B------:R-:W-:Y:S01]  /*7020*/  HMMA.16816.F32 R116, R116, R6, RZ ;  /* 0x000000067474723c */ /* 0x000fe200000018ff */
[----:B-----5:R-:W-:Y:S01]  /*7030*/  F2FP.PACK_AB R5, R48, R53 ;  /* 0x000000353005723e */ /* 0x020fe200000000ff */
[----:B------:R-:W2:Y:S01]  /*7040*/  MUFU.EX2 R141, R141 ;  /* 0x0000008d008d7308 */ /* 0x000ea20000000800 */
[----:B------:R-:W-:-:S02]  /*7050*/  FADD.FTZ R55, R55, R54 ;  /* 0x0000003637377221 */ /* 0x000fc40000010000 */
[----:B------:R-:W-:Y:S02]  /*7060*/  FADD.FTZ R53, R53, R52 ;  /* 0x0000003435357221 */ /* 0x000fe40000010000 */
[----:B------:R-:W-:Y:S01]  /*7070*/  F2FP.PACK_AB R6, R46, R49 ;  /* 0x000000312e06723e */ /* 0x000fe200000000ff */
[----:B------:R-:W-:Y:S01]  /*7080*/  FADD.FTZ R50, R50, R55 ;  /* 0x0000003732327221 */ /* 0x000fe20000010000 */
[----:B-1----:R-:W-:Y:S01]  /*7090*/  F2FP.PACK_AB R7, R44, R47 ;  /* 0x0000002f2c07723e */ /* 0x002fe200000000ff */
[----:B------:R-:W-:Y:S01]  /*70a0*/  MUFU.EX2 R143, R143 ;  /* 0x0000008f008f7308 */ /* 0x000fe20000000800 */
[----:B------:R-:W-:Y:S02]  /*70b0*/  FADD.FTZ R48, R48, R53 ;  /* 0x0000003530307221 */ /* 0x000fe40000010000 */
[----:B------:R-:W-:Y:S02]  /*70c0*/  FADD.FTZ R49, R49, R50 ;  /* 0x0000003231317221 */ /* 0x000fe40000010000 */
[----:B------:R-:W-:Y:S01]  /*70d0*/  FADD.FTZ R47, R47, R48 ;  /* 0x000000302f2f7221 */ /* 0x000fe20000010000 */
[----:B------:R-:W-:Y:S01]  /*70e0*/  HMMA.16816.F32 R88, R4, R12, R88 ;  /* 0x0000000c0458723c */ /* 0x000fe20000001858 */
[----:B------:R-:W-:Y:S01]  /*70f0*/  FADD.FTZ R46, R46, R49 ;  /* 0x000000312e2e7221 */ /* 0x000fe20000010000 */
[----:B------:R-:W1:Y:S01]  /*7100*/  MUFU.EX2 R66, R66 ;  /* 0x0000004200427308 */ /* 0x000e620000000800 */
[----:B------:R-:W-:-:S05]  /*7110*/  FADD.FTZ R44, R44, R47 ;  /* 0x0000002f2c2c7221 */ /* 0x000fca0000010000 */
[C---:B------:R-:W-:Y:S01]  /*7120*/  HMMA.16816.F32 R92, R4.reuse, R14, R92 ;  /* 0x0000000e045c723c */ /* 0x040fe2000000185c */
[----:B------:R-:W4:Y:S01]  /*7130*/  LDSM.16.MT88.4 R12, [R196+0x10800] ;  /* 0x01080000c40c783b */ /* 0x000f220000004200 */
[----:B------:R-:W-:Y:S06]  /*7140*/  MUFU.EX2 R136, R136 ;  /* 0x0000008800887308 */ /* 0x000fec0000000800 */
[C---:B------:R-:W-:Y:S02]  /*7150*/  HMMA.16816.F32 R96, R4.reuse, R8, R96 ;  /* 0x000000080460723c */ /* 0x040fe40000001860 */
[----:B------:R-:W5:Y:S06]  /*7160*/  MUFU.EX2 R149, R149 ;  /* 0x0000009500957308 */ /* 0x000f6c0000000800 */
[C---:B------:R-:W-:Y:S01]  /*7170*/  HMMA.16816.F32 R100, R4.reuse, R10, R100 ;  /* 0x0000000a0464723c */ /* 0x040fe20000001864 */
[----:B------:R-:W1:Y:S01]  /*7180*/  LDSM.16.MT88.4 R8, [R196+0xd000] ;  /* 0x00d00000c408783b */ /* 0x000e620000004200 */
[----:B------:R-:W-:Y:S06]  /*7190*/  MUFU.EX2 R138, R138 ;  /* 0x0000008a008a7308 */ /* 0x000fec0000000800 */
[C---:B---3--:R-:W-:Y:S02]  /*71a0*/  HMMA.16816.F32 R80, R4.reuse, R16, R80 ;  /* 0x000000100450723c */ /* 0x048fe40000001850 */
[----:B------:R-:W3:Y:S06]  /*71b0*/  MUFU.EX2 R157, R157 ;  /* 0x0000009d009d7308 */ /* 0x000eec0000000800 */
[C---:B------:R-:W-:Y:S01]  /*71c0*/  HMMA.16816.F32 R84, R4.reuse, R18, R84 ;  /* 0x000000120454723c */ /* 0x040fe20000001854 */
[----:B------:R-:W-:Y:S01]  /*71d0*/  LDSM.16.MT88.4 R16, [R197+0xd000] ;  /* 0x00d00000c510783b */ /* 0x000fe20000004200 */
[----:B------:R-:W1:Y:S06]  /*71e0*/  MUFU.EX2 R140, R140 ;  /* 0x0000008c008c7308 */ /* 0x000e6c0000000800 */
[C---:B------:R-:W-:Y:S02]  /*71f0*/  HMMA.16816.F32 R128, R4.reuse, R24, R128 ;  /* 0x000000180480723c */ /* 0x040fe40000001880 */
[----:B------:R-:W1:Y:S06]  /*7200*/  MUFU.EX2 R171, R171 ;  /* 0x000000ab00ab7308 */ /* 0x000e6c0000000800 */
[C---:B----4-:R-:W-:Y:S02]  /*7210*/  HMMA.16816.F32 R120, R4.reuse, R12, R120 ;  /* 0x0000000c0478723c */ /* 0x050fe40000001878 */
[----:B------:R-:W-:Y:S06]  /*7220*/  MUFU.EX2 R175, R175 ;  /* 0x000000af00af7308 */ /* 0x000fec0000000800 */
[C---:B------:R-:W-:Y:S01]  /*7230*/  HMMA.16816.F32 R116, R4.reuse, R14, R116 ;  /* 0x0000000e0474723c */ /* 0x040fe20000001874 */
[----:B------:R-:W4:Y:S01]  /*7240*/  LDSM.16.MT88.4 R12, [R200+0x11000] ;  /* 0x01100000c80c783b */ /* 0x000f220000004200 */
[----:B------:R-:W1:Y:S06]  /*7250*/  MUFU.EX2 R142, R142 ;  /* 0x0000008e008e7308 */ /* 0x000e6c0000000800 */
[C---:B------:R-:W-:Y:S01]  /*7260*/  HMMA.16816.F32 R68, R4.reuse, R26, R68 ;  /* 0x0000001a0444723c */ /* 0x040fe20000001844 */
[----:B------:R-:W1:Y:S01]  /*7270*/  LDSM.16.MT88.4 R24, [R200+0xd000] ;  /* 0x00d00000c818783b */ /* 0x000e620000004200 */
[----:B------:R-:W-:Y:S06]  /*7280*/  MUFU.EX2 R144, R144 ;  /* 0x0000009000907308 */ /* 0x000fec0000000800 */
[C---:B------:R-:W-:Y:S02]  /*7290*/  HMMA.16816.F32 R72, R4.reuse, R20, R72 ;  /* 0x000000140448723c */ /* 0x040fe40000001848 */
[----:B------:R-:W1:Y:S06]  /*72a0*/  MUFU.EX2 R177, R177 ;  /* 0x000000b100b17308 */ /* 0x000e6c0000000800 */
[C---:B------:R-:W-:Y:S01]  /*72b0*/  HMMA.16816.F32 R76, R4.reuse, R22, R76 ;  /* 0x00000016044c723c */ /* 0x040fe2000000184c */
[----:B------:R-:W1:Y:S01]  /*72c0*/  LDSM.16.MT88.4 R20, [R198+0xd000] ;  /* 0x00d00000c614783b */ /* 0x000e620000004200 */
[----:B------:R-:W-:Y:S06]  /*72d0*/  MUFU.EX2 R146, R146 ;  /* 0x0000009200927308 */ /* 0x000fec0000000800 */
[C---:B------:R-:W-:Y:S02]  /*72e0*/  HMMA.16816.F32 R104, R4.reuse, R32, R104 ;  /* 0x000000200468723c */ /* 0x040fe40000001868 */
[----:B------:R-:W1:Y:S06]  /*72f0*/  MUFU.EX2 R181, R181 ;  /* 0x000000b500b57308 */ /* 0x000e6c0000000800 */
[C---:B------:R-:W-:Y:S01]  /*7300*/  HMMA.16816.F32 R124, R4.reuse, R34, R124 ;  /* 0x00000022047c723c */ /* 0x040fe2000000187c */
[----:B------:R-:W2:Y:S01]  /*7310*/  LDSM.16.MT88.4 R32, [R198+0x11000] ;  /* 0x01100000c620783b */ /* 0x000ea20000004200 */
[----:B------:R-:W-:Y:S06]  /*7320*/  MUFU.EX2 R148, R148 ;  /* 0x0000009400947308 */ /* 0x000fec0000000800 */
[C---:B------:R-:W-:Y:S02]  /*7330*/  HMMA.16816.F32 R108, R4.reuse, R28, R108 ;  /* 0x0000001c046c723c */ /* 0x040fe4000000186c */
[----:B------:R-:W1:Y:S06]  /*7340*/  MUFU.EX2 R229, R229 ;  /* 0x000000e500e57308 */ /* 0x000e6c0000000800 */
[----:B------:R-:W-:Y:S01]  /*7350*/  HMMA.16816.F32 R112, R4, R30, R112 ;  /* 0x0000001e0470723c */ /* 0x000fe20000001870 */
[----:B------:R-:W2:Y:S01]  /*7360*/  LDSM.16.MT88.4 R28, [R197+0x11000] ;  /* 0x01100000c51c783b */ /* 0x000ea20000004200 */
[----:B------:R-:W-:Y:S05]  /*7370*/  MUFU.EX2 R150, R150 ;  /* 0x0000009600967308 */ /* 0x000fea0000000800 */
[----:B------:R-:W-:Y:S01]  /*7380*/  F2FP.PACK_AB R4, R42, R45 ;  /* 0x0000002d2a04723e */ /* 0x000fe200000000ff */
[----:B------:R-:W-:Y:S01]  /*7390*/  FADD.FTZ R45, R45, R46 ;  /* 0x0000002e2d2d7221 */ /* 0x000fe20000010000 */
[----:B------:R-:W-:Y:S01]  /*73a0*/  F2FP.PACK_AB R6, R2, R41 ;  /* 0x000000290206723e */ /* 0x000fe200000000ff */
[----:B------:R-:W2:Y:S01]  /*73b0*/  MUFU.EX2 R195, R195 ;  /* 0x000000c300c37308 */ /* 0x000ea20000000800 */
[----:B------:R-:W-:Y:S01]  /*73c0*/  F2FP.PACK_AB R5, R40, R43 ;  /* 0x0000002b2805723e */ /* 0x000fe200000000ff */
[----:B------:R-:W-:Y:S01]  /*73d0*/  FADD.FTZ R43, R43, R44 ;  /* 0x0000002c2b2b7221 */ /* 0x000fe20000010000 */
[----:B------:R-:W-:Y:S01]  /*73e0*/  F2FP.PACK_AB R7, R0, R37 ;  /* 0x000000250007723e */ /* 0x000fe200000000ff */
[----:B------:R-:W-:-:S02]  /*73f0*/  FADD.FTZ R42, R42, R45 ;  /* 0x0000002d2a2a7221 */ /* 0x000fc40000010000 */
[----:B------:R-:W-:Y:S02]  /*7400*/  FADD.FTZ R40, R40, R43 ;  /* 0x0000002b28287221 */ /* 0x000fe40000010000 */
[----:B------:R-:W-:Y:S01]  /*7410*/  MUFU.EX2 R152, R152 ;  /* 0x0000009800987308 */ /* 0x000fe20000000800 */
[----:B------:R-:W-:Y:S01]  /*7420*/  FADD.FTZ R41, R41, R42 ;  /* 0x0000002a29297221 */ /* 0x000fe20000010000 */
[C---:B-1----:R-:W-:Y:S01]  /*7430*/  HMMA.16816.F32 R88, R4.reuse, R8, R88 ;  /* 0x000000080458723c */ /* 0x042fe20000001858 */
[----:B------:R-:W-:Y:S02]  /*7440*/  FADD.FTZ R37, R37, R40 ;  /* 0x0000002825257221 */ /* 0x000fe40000010000 */
[----:B------:R-:W-:Y:S02]  /*7450*/  FADD.FTZ R41, R2, R41 ;  /* 0x0000002902297221 */ /* 0x000fe40000010000 */
[----:B------:R-:W-:Y:S01]  /*7460*/  FADD.FTZ R37, R0, R37 ;  /* 0x0000002500257221 */ /* 0x000fe20000010000 */
[----:B------:R-:W1:Y:S02]  /*7470*/  MUFU.EX2 R185, R185 ;  /* 0x000000b900b97308 */ /* 0x000e640000000800 */
[C---:B------:R-:W-:Y:S01]  /*7480*/  HMMA.16816.F32 R92, R4.reuse, R10, R92 ;  /* 0x0000000a045c723c */ /* 0x040fe2000000185c */
[----:B------:R-:W1:Y:S05]  /*7490*/  LDSM.16.MT88.4 R8, [R196+0x11000] ;  /* 0x01100000c408783b */ /* 0x000e6a0000004200 */
[----:B------:R-:W-:Y:S02]  /*74a0*/  MUFU.EX2 R154, R154 ;  /* 0x0000009a009a7308 */ /* 0x000fe40000000800 */
[C---:B----4-:R-:W-:Y:S06]  /*74b0*/  HMMA.16816.F32 R96, R4.reuse, R12, R96 ;  /* 0x0000000c0460723c */ /* 0x050fec0000001860 */
[----:B------:R-:W4:Y:S02]  /*74c0*/  MUFU.EX2 R179, R179 ;  /* 0x000000b300b37308 */ /* 0x000f240000000800 */
[C---:B------:R-:W-:Y:S01]  /*74d0*/  HMMA.16816.F32 R100, R4.reuse, R14, R100 ;  /* 0x0000000e0464723c */ /* 0x040fe20000001864 */
[----:B------:R-:W1:Y:S05]  /*74e0*/  LDSM.16.MT88.4 R12, [R197+0xd800] ;  /* 0x00d80000c50c783b */ /* 0x000e6a0000004200 */
[----:B------:R-:W-:Y:S02]  /*74f0*/  MUFU.EX2 R156, R156 ;  /* 0x0000009c009c7308 */ /* 0x000fe40000000800 */
[C---:B------:R-:W-:Y:S06]  /*7500*/  HMMA.16816.F32 R80, R4.reuse, R16, R80 ;  /* 0x000000100450723c */ /* 0x040fec0000001850 */
[----:B------:R-:W1:Y:S02]  /*7510*/  MUFU.EX2 R167, R167 ;  /* 0x000000a700a77308 */ /* 0x000e640000000800 */
[C---:B------:R-:W-:Y:S01]  /*7520*/  HMMA.16816.F32 R84, R4.reuse, R18, R84 ;  /* 0x000000120454723c */ /* 0x040fe20000001854 */
[----:B------:R-:W1:Y:S05]  /*7530*/  LDSM.16.MT88.4 R16, [R196+0xd800] ;  /* 0x00d80000c410783b */ /* 0x000e6a0000004200 */
[----:B------:R-:W-:Y:S02]  /*7540*/  MUFU.EX2 R158, R158 ;  /* 0x0000009e009e7308 */ /* 0x000fe40000000800 */
[C---:B------:R-:W-:Y:S06]  /*7550*/  HMMA.16816.F32 R128, R4.reuse, R24, R128 ;  /* 0x000000180480723c */ /* 0x040fec0000001880 */
[----:B------:R-:W1:Y:S02]  /*7560*/  MUFU.EX2 R163, R163 ;  /* 0x000000a300a37308 */ /* 0x000e640000000800 */
[C---:B------:R-:W-:Y:S01]  /*7570*/  HMMA.16816.F32 R68, R4.reuse, R26, R68 ;  /* 0x0000001a0444723c */ /* 0x040fe20000001844 */
[----:B------:R-:W-:Y:S05]  /*7580*/  LDSM.16.MT88.4 R24, [R200+0xd800] ;  /* 0x00d80000c818783b */ /* 0x000fea0000004200 */
[----:B------:R-:W-:Y:S02]  /*7590*/  MUFU.EX2 R160, R160 ;  /* 0x000000a000a07308 */ /* 0x000fe40000000800 */
[C---:B------:R-:W-:Y:S06]  /*75a0*/  HMMA.16816.F32 R72, R4.reuse, R20, R72 ;  /* 0x000000140448723c */ /* 0x040fec0000001848 */
[----:B------:R-:W1:Y:S02]  /*75b0*/  MUFU.EX2 R159, R159 ;  /* 0x0000009f009f7308 */ /* 0x000e640000000800 */
[C---:B------:R-:W-:Y:S01]  /*75c0*/  HMMA.16816.F32 R76, R4.reuse, R22, R76 ;  /* 0x00000016044c723c */ /* 0x040fe2000000184c */
[----:B------:R-:W-:Y:S05]  /*75d0*/  LDSM.16.MT88.4 R20, [R198+0xd800] ;  /* 0x00d80000c614783b */ /* 0x000fea0000004200 */
[----:B------:R-:W-:Y:S02]  /*75e0*/  MUFU.EX2 R155, R155 ;  /* 0x0000009b009b7308 */ /* 0x000fe40000000800 */
[C---:B--2---:R-:W-:Y:S06]  /*75f0*/  HMMA.16816.F32 R104, R4.reuse, R32, R104 ;  /* 0x000000200468723c */ /* 0x044fec0000001868 */
[----:B------:R-:W-:Y:S02]  /*7600*/  MUFU.EX2 R235, R235 ;  /* 0x000000eb00eb7308 */ /* 0x000fe40000000800 */
[C---:B------:R-:W-:Y:S01]  /*7610*/  HMMA.16816.F32 R124, R4.reuse, R34, R124 ;  /* 0x00000022047c723c */ /* 0x040fe2000000187c */
[----:B------:R-:W-:Y:S07]  /*7620*/  LDSM.16.MT88.4 R32, [R197+0x12800] ;  /* 0x01280000c520783b */ /* 0x000fee0000004200 */
[C---:B------:R-:W-:Y:S08]  /*7630*/  HMMA.16816.F32 R108, R4.reuse, R28, R108 ;  /* 0x0000001c046c723c */ /* 0x040ff0000000186c */
[C---:B------:R-:W-:Y:S01]  /*7640*/  HMMA.16816.F32 R112, R4.reuse, R30, R112 ;  /* 0x0000001e0470723c */ /* 0x040fe20000001870 */
[----:B------:R-:W-:Y:S07]  /*7650*/  LDSM.16.MT88.4 R28, [R197+0x11800] ;  /* 0x01180000c51c783b */ /* 0x000fee0000004200 */
[C---:B-1----:R-:W-:Y:S08]  /*7660*/  HMMA.16816.F32 R120, R4.reuse, R8, R120 ;  /* 0x000000080478723c */ /* 0x042ff00000001878 */
[----:B------:R-:W-:Y:S01]  /*7670*/  HMMA.16816.F32 R116, R4, R10, R116 ;  /* 0x0000000a0474723c */ /* 0x000fe20000001874 */
[----:B------:R-:W1:Y:S06]  /*7680*/  LDSM.16.MT88.4 R8, [R200+0x11800] ;  /* 0x01180000c808783b */ /* 0x000e6c0000004200 */
[----:B------:R-:W-:Y:S01]  /*7690*/  F2FP.PACK_AB R4, R141, R64 ;  /* 0x000000408d04723e */ /* 0x000fe200000000ff */
[----:B------:R-:W-:Y:S01]  /*76a0*/  FADD.FTZ R64, R64, R41 ;  /* 0x0000002940407221 */ /* 0x000fe20000010000 */
[----:B------:R-:W-:-:S02]  /*76b0*/  F2FP.PACK_AB R6, R66, R143 ;  /* 0x0000008f4206723e */ /* 0x000fc400000000ff */
[----:B-----5:R-:W-:Y:S01]  /*76c0*/  F2FP.PACK_AB R5, R149, R136 ;  /* 0x000000889505723e */ /* 0x020fe200000000ff */
[----:B------:R-:W-:Y:S01]  /*76d0*/  FADD.FTZ R136, R136, R37 ;  /* 0x0000002588887221 */ /* 0x000fe20000010000 */
[----:B---3--:R-:W-:Y:S01]  /*76e0*/  F2FP.PACK_AB R7, R157, R138 ;  /* 0x0000008a9d07723e */ /* 0x008fe200000000ff */
[----:B------:R-:W-:Y:S02]  /*76f0*/  FADD.FTZ R64, R141, R64 ;  /* 0x000000408d407221 */ /* 0x000fe40000010000 */
[----:B------:R-:W-:Y:S02]  /*7700*/  FADD.FTZ R149, R149, R136 ;  /* 0x0000008895957221 */ /* 0x000fe40000010000 */
[----:B------:R-:W-:Y:S02]  /*7710*/  FADD.FTZ R143, R143, R64 ;  /* 0x000000408f8f7221 */ /* 0x000fe40000010000 */
[----:B------:R-:W-:Y:S01]  /*7720*/  HMMA.16816.F32 R80, R4, R12, R80 ;  /* 0x0000000c0450723c */ /* 0x000fe20000001850 */
[----:B------:R-:W-:-:S02]  /*7730*/  FADD.FTZ R138, R138, R149 ;  /* 0x000000958a8a7221 */ /* 0x000fc40000010000 */
[----:B------:R-:W-:Y:S02]  /*7740*/  FADD.FTZ R143, R66, R143 ;  /* 0x0000008f428f7221 */ /* 0x000fe40000010000 */
[----:B------:R-:W-:Y:S02]  /*7750*/  FADD.FTZ R157, R157, R138 ;  /* 0x0000008a9d9d7221 */ /* 0x000fe40000010000 */
[----:B------:R-:W-:Y:S01]  /*7760*/  FADD.FTZ R0, R140, R143 ;  /* 0x0000008f8c007221 */ /* 0x000fe20000010000 */
[----:B------:R-:W-:Y:S01]  /*7770*/  HMMA.16816.F32 R84, R4, R14, R84 ;  /* 0x0000000e0454723c */ /* 0x000fe20000001854 */
[----:B------:R-:W2:Y:S02]  /*7780*/  LDSM.16.MT88.4 R12, [R198+0x11800] ;  /* 0x01180000c60c783b */ /* 0x000ea40000004200 */
[----:B------:R-:W-:-:S05]  /*7790*/  FADD.FTZ R0, R171, R0 ;  /* 0x00000000ab007221 */ /* 0x000fca0000010000 */
[C---:B------:R-:W-:Y:S08]  /*77a0*/  HMMA.16816.F32 R88, R4.reuse, R16, R88 ;  /* 0x000000100458723c */ /* 0x040ff00000001858 */
[C---:B------:R-:W-:Y:S01]  /*77b0*/  HMMA.16816.F32 R92, R4.reuse, R18, R92 ;  /* 0x00000012045c723c */ /* 0x040fe2000000185c */
[----:B------:R-:W3:Y:S07]  /*77c0*/  LDSM.16.MT88.4 R16, [R196+0x11800] ;  /* 0x01180000c410783b */ /* 0x000eee0000004200 */
[C---:B-1----:R-:W-:Y:S08]  /*77d0*/  HMMA.16816.F32 R96, R4.reuse, R8, R96 ;  /* 0x000000080460723c */ /* 0x042ff00000001860 */
[C---:B------:R-:W-:Y:S01]  /*77e0*/  HMMA.16816.F32 R100, R4.reuse, R10, R100 ;  /* 0x0000000a0464723c */ /* 0x040fe20000001864 */
[----:B------:R-:W1:Y:S07]  /*77f0*/  LDSM.16.MT88.4 R8, [R197+0xe000] ;  /* 0x00e00000c508783b */ /* 0x000e6e0000004200 */
[C---:B------:R-:W-:Y:S08]  /*7800*/  HMMA.16816.F32 R72, R4.reuse, R20, R72 ;  /* 0x000000140448723c */ /* 0x040ff00000001848 */
[C---:B--2---:R-:W-:Y:S08]  /*7810*/  HMMA.16816.F32 R104, R4.reuse, R12, R104 ;  /* 0x0000000c0468723c */ /* 0x044ff00000001868 */
[C---:B------:R-:W-:Y:S01]  /*7820*/  HMMA.16816.F32 R124, R4.reuse, R14, R124 ;  /* 0x0000000e047c723c */ /* 0x040fe2000000187c */
[----:B------:R-:W2:Y:S07]  /*7830*/  LDSM.16.MT88.4 R12, [R196+0xe000] ;  /* 0x00e00000c40c783b */ /* 0x000eae0000004200 */
[C---:B------:R-:W-:Y:S01]  /*7840*/  HMMA.16816.F32 R76, R4.reuse, R22, R76 ;  /* 0x00000016044c723c */ /* 0x040fe2000000184c */
[----:B------:R-:W5:Y:S07]  /*7850*/  LDSM.16.MT88.4 R20, [R198+0xe000] ;  /* 0x00e00000c614783b */ /* 0x000f6e0000004200 */
[C---:B------:R-:W-:Y:S08]  /*7860*/  HMMA.16816.F32 R128, R4.reuse, R24, R128 ;  /* 0x000000180480723c */ /* 0x040ff00000001880 */
[C---:B------:R-:W-:Y:S01]  /*7870*/  HMMA.16816.F32 R68, R4.reuse, R26, R68 ;  /* 0x0000001a0444723c */ /* 0x040fe20000001844 */
[----:B------:R-:W-:Y:S07]  /*7880*/  LDSM.16.MT88.4 R24, [R200+0xe000] ;  /* 0x00e00000c818783b */ /* 0x000fee0000004200 */
[C---:B------:R-:W-:Y:S08]  /*7890*/  HMMA.16816.F32 R108, R4.reuse, R28, R108 ;  /* 0x0000001c046c723c */ /* 0x040ff0000000186c */
[C---:B------:R-:W-:Y:S01]  /*78a0*/  HMMA.16816.F32 R112, R4.reuse, R30, R112 ;  /* 0x0000001e0470723c */ /* 0x040fe20000001870 */
[----:B------:R-:W-:Y:S07]  /*78b0*/  LDSM.16.MT88.4 R28, [R200+0xf000] ;  /* 0x00f00000c81c783b */ /* 0x000fee0000004200 */
[C---:B---3--:R-:W-:Y:S08]  /*78c0*/  HMMA.16816.F32 R120, R4.reuse, R16, R120 ;  /* 0x000000100478723c */ /* 0x048ff00000001878 */
[----:B------:R-:W-:Y:S01]  /*78d0*/  HMMA.16816.F32 R116, R4, R18, R116 ;  /* 0x000000120474723c */ /* 0x000fe20000001874 */
[----:B------:R-:W3:Y:S06]  /*78e0*/  LDSM.16.MT88.4 R16, [R200+0x12000] ;  /* 0x01200000c810783b */ /* 0x000eec0000004200 */
[----:B------:R-:W-:-:S02]  /*78f0*/  F2FP.PACK_AB R4, R171, R140 ;  /* 0x0000008cab04723e */ /* 0x000fc400000000ff */
[----:B------:R-:W-:Y:S02]  /*7900*/  F2FP.PACK_AB R6, R142, R175 ;  /* 0x000000af8e06723e */ /* 0x000fe400000000ff */
[----:B------:R-:W-:Y:S01]  /*7910*/  F2FP.PACK_AB R5, R177, R144 ;  /* 0x00000090b105723e */ /* 0x000fe200000000ff */
[----:B------:R-:W-:Y:S01]  /*7920*/  FADD.FTZ R144, R144, R157 ;  /* 0x0000009d90907221 */ /* 0x000fe20000010000 */
[----:B------:R-:W-:-:S03]  /*7930*/  F2FP.PACK_AB R7, R181, R146 ;  /* 0x00000092b507723e */ /* 0x000fc600000000ff */
[----:B------:R-:W-:-:S04]  /*7940*/  FADD.FTZ R177, R177, R144 ;  /* 0x00000090b1b17221 */ /* 0x000fc80000010000 */
[----:B-1----:R-:W-:Y:S01]  /*7950*/  HMMA.16816.F32 R80, R4, R8, R80 ;  /* 0x000000080450723c */ /* 0x002fe20000001850 */
[----:B------:R-:W-:-:S04]  /*7960*/  FADD.FTZ R146, R146, R177 ;  /* 0x000000b192927221 */ /* 0x000fc80000010000 */
[----:B------:R-:W-:-:S03]  /*7970*/  FADD.FTZ R181, R181, R146 ;  /* 0x00000092b5b57221 */ /* 0x000fc60000010000 */
[C---:B------:R-:W-:Y:S01]  /*7980*/  HMMA.16816.F32 R84, R4.reuse, R10, R84 ;  /* 0x0000000a0454723c */ /* 0x040fe20000001854 */
[----:B------:R-:W1:Y:S07]  /*7990*/  LDSM.16.MT88.4 R8, [R197+0x12000] ;  /* 0x01200000c508783b */ /* 0x000e6e0000004200 */
[C---:B--2---:R-:W-:Y:S08]  /*79a0*/  HMMA.16816.F32 R88, R4.reuse, R12, R88 ;  /* 0x0000000c0458723c */ /* 0x044ff00000001858 */
[C---:B------:R-:W-:Y:S01]  /*79b0*/  HMMA.16816.F32 R92, R4.reuse, R14, R92 ;  /* 0x0000000e045c723c */ /* 0x040fe2000000185c */
[----:B------:R-:W2:Y:S07]  /*79c0*/  LDSM.16.MT88.4 R12, [R196+0x12000] ;  /* 0x01200000c40c783b */ /* 0x000eae0000004200 */
[C---:B-----5:R-:W-:Y:S08]  /*79d0*/  HMMA.16816.F32 R72, R4.reuse, R20, R72 ;  /* 0x000000140448723c */ /* 0x060ff00000001848 */
[C---:B------:R-:W-:Y:S01]  /*79e0*/  HMMA.16816.F32 R76, R4.reuse, R22, R76 ;  /* 0x00000016044c723c */ /* 0x040fe2000000184c */
[----:B------:R-:W5:Y:S07]  /*79f0*/  LDSM.16.MT88.4 R20, [R198+0x12000] ;  /* 0x01200000c614783b */ /* 0x000f6e0000004200 */
[C---:B---3--:R-:W-:Y:S08]  /*7a00*/  HMMA.16816.F32 R96, R4.reuse, R16, R96 ;  /* 0x000000100460723c */ /* 0x048ff00000001860 */
[C---:B------:R-:W-:Y:S01]  /*7a10*/  HMMA.16816.F32 R100, R4.reuse, R18, R100 ;  /* 0x000000120464723c */ /* 0x040fe20000001864 */
[----:B------:R-:W3:Y:S07]  /*7a20*/  LDSM.16.MT88.4 R16, [R198+0xe800] ;  /* 0x00e80000c610783b */ /* 0x000eee0000004200 */
[C---:B-1----:R-:W-:Y:S08]  /*7a30*/  HMMA.16816.F32 R108, R4.reuse, R8, R108 ;  /* 0x00000008046c723c */ /* 0x042ff0000000186c */
        /* <DEDUP_REMOVED lines=8> */
[C---:B------:R-:W-:Y:S08]  /*7ac0*/  HMMA.16816.F32 R128, R4.reuse, R24, R128 ;  /* 0x000000180480723c */ /* 0x040ff00000001880 */
[----:B------:R-:W-:Y:S01]  /*7ad0*/  HMMA.16816.F32 R68, R4, R26, R68 ;  /* 0x0000001a0444723c */ /* 0x000fe20000001844 */
[----:B------:R-:W2:Y:S06]  /*7ae0*/  LDSM.16.MT88.4 R24, [R200+0xe800] ;  /* 0x00e80000c818783b */ /* 0x000eac0000004200 */
[----:B------:R-:W-:-:S02]  /*7af0*/  F2FP.PACK_AB R4, R229, R148 ;  /* 0x00000094e504723e */ /* 0x000fc400000000ff */
[----:B------:R-:W-:Y:S02]  /*7b00*/  F2FP.PACK_AB R6, R195, R150 ;  /* 0x00000096c306723e */ /* 0x000fe400000000ff */
[----:B------:R-:W-:Y:S01]  /*7b10*/  F2FP.PACK_AB R5, R185, R152 ;  /* 0x00000098b905723e */ /* 0x000fe200000000ff */
[----:B------:R-:W-:Y:S01]  /*7b20*/  FADD.FTZ R152, R152, R181 ;  /* 0x000000b598987221 */ /* 0x000fe20000010000 */
[----:B----4-:R-:W-:-:S03]  /*7b30*/  F2FP.PACK_AB R7, R179, R154 ;  /* 0x0000009ab307723e */ /* 0x010fc600000000ff */
[----:B------:R-:W-:-:S04]  /*7b40*/  FADD.FTZ R185, R185, R152 ;  /* 0x00000098b9b97221 */ /* 0x000fc80000010000 */
[----:B---3--:R-:W-:Y:S01]  /*7b50*/  HMMA.16816.F32 R72, R4, R16, R72 ;  /* 0x000000100448723c */ /* 0x008fe20000001848 */
[----:B------:R-:W-:-:S04]  /*7b60*/  FADD.FTZ R154, R154, R185 ;  /* 0x000000b99a9a7221 */ /* 0x000fc80000010000 */
[----:B------:R-:W-:-:S03]  /*7b70*/  FADD.FTZ R179, R179, R154 ;  /* 0x0000009ab3b37221 */ /* 0x000fc60000010000 */
        /* <DEDUP_REMOVED lines=10> */
[----:B------:R-:W4:Y:S07]  /*7c20*/  LDSM.16.MT88.4 R20, [R196+0xf000] ;  /* 0x00f00000c414783b */ /* 0x000f2e0000004200 */
[C---:B------:R-:W-:Y:S01]  /*7c30*/  HMMA.16816.F32 R108, R4.reuse, R32, R108 ;  /* 0x00000020046c723c */ /* 0x040fe2000000186c */
[----:B------:R-:W5:Y:S07]  /*7c40*/  MUFU.EX2 R32, R153 ;  /* 0x0000009900207308 */ /* 0x000f6e0000000800 */
[C---:B------:R-:W-:Y:S08]  /*7c50*/  HMMA.16816.F32 R128, R4.reuse, R24, R128 ;  /* 0x000000180480723c */ /* 0x040ff00000001880 */
[C---:B------:R-:W-:Y:S01]  /*7c60*/  HMMA.16816.F32 R68, R4.reuse, R26, R68 ;  /* 0x0000001a0444723c */ /* 0x040fe20000001844 */
[----:B------:R-:W-:Y:S07]  /*7c70*/  LDSM.16.MT88.4 R24, [R198+0xf000] ;  /* 0x00f00000c618783b */ /* 0x000fee0000004200 */
[C---:B---3--:R-:W-:Y:S08]  /*7c80*/  HMMA.16816.F32 R104, R4.reuse, R16, R104 ;  /* 0x000000100468723c */ /* 0x048ff00000001868 */
[C---:B------:R-:W-:Y:S01]  /*7c90*/  HMMA.16816.F32 R124, R4.reuse, R18, R124 ;  /* 0x00000012047c723c */ /* 0x040fe2000000187c */
[----:B------:R-:W3:Y:S07]  /*7ca0*/  LDSM.16.MT88.4 R16, [R200+0x13000] ;  /* 0x01300000c810783b */ /* 0x000eee0000004200 */
[C---:B------:R-:W-:Y:S08]  /*7cb0*/  HMMA.16816.F32 R112, R4.reuse, R34, R112 ;  /* 0x000000220470723c */ /* 0x040ff00000001870 */
[C---:B-1----:R-:W-:Y:S08]  /*7cc0*/  HMMA.16816.F32 R120, R4.reuse, R8, R120 ;  /* 0x000000080478723c */ /* 0x042ff00000001878 */
[----:B------:R-:W-:Y:S01]  /*7cd0*/  HMMA.16816.F32 R116, R4, R10, R116 ;  /* 0x0000000a0474723c */ /* 0x000fe20000001874 */
[----:B------:R-:W1:Y:S06]  /*7ce0*/  LDSM.16.MT88.4 R8, [R198+0x13000] ;  /* 0x01300000c608783b */ /* 0x000e6c0000004200 */
[----:B------:R-:W-:-:S02]  /*7cf0*/  F2FP.PACK_AB R4, R167, R156 ;  /* 0x0000009ca704723e */ /* 0x000fc400000000ff */
[----:B------:R-:W-:Y:S02]  /*7d00*/  F2FP.PACK_AB R6, R163, R158 ;  /* 0x0000009ea306723e */ /* 0x000fe400000000ff */
[----:B------:R-:W-:Y:S01]  /*7d10*/  F2FP.PACK_AB R5, R159, R160 ;  /* 0x000000a09f05723e */ /* 0x000fe200000000ff */
[----:B------:R-:W-:Y:S01]  /*7d20*/  FADD.FTZ R160, R160, R179 ;  /* 0x000000b3a0a07221 */ /* 0x000fe20000010000 */
[----:B-----5:R-:W-:-:S03]  /*7d30*/  F2FP.PACK_AB R7, R32, R155 ;  /* 0x0000009b2007723e */ /* 0x020fc600000000ff */
[----:B------:R-:W-:-:S04]  /*7d40*/  FADD.FTZ R160, R159, R160 ;  /* 0x000000a09fa07221 */ /* 0x000fc80000010000 */
[----:B--2---:R-:W-:Y:S01]  /*7d50*/  HMMA.16816.F32 R80, R4, R12, R80 ;  /* 0x0000000c0450723c */ /* 0x004fe20000001850 */
[----:B------:R-:W-:-:S04]  /*7d60*/  FADD.FTZ R155, R155, R160 ;  /* 0x000000a09b9b7221 */ /* 0x000fc80000010000 */
[----:B------:R-:W-:-:S03]  /*7d70*/  FADD.FTZ R32, R32, R155 ;  /* 0x0000009b20207221 */ /* 0x000fc60000010000 */
[C---:B------:R-:W-:Y:S01]  /*7d80*/  HMMA.16816.F32 R84, R4.reuse, R14, R84 ;  /* 0x0000000e0454723c */ /* 0x040fe20000001854 */
[----:B------:R-:W2:Y:S07]  /*7d90*/  LDSM.16.MT88.4 R12, [R197+0x13000] ;  /* 0x01300000c50c783b */ /* 0x000eae0000004200 */
[C---:B----4-:R-:W-:Y:S08]  /*7da0*/  HMMA.16816.F32 R88, R4.reuse, R20, R88 ;  /* 0x000000140458723c */ /* 0x050ff00000001858 */
[C---:B------:R-:W-:Y:S01]  /*7db0*/  HMMA.16816.F32 R92, R4.reuse, R22, R92 ;  /* 0x00000016045c723c */ /* 0x040fe2000000185c */
[----:B------:R-:W4:Y:S07]  /*7dc0*/  LDSM.16.MT88.4 R20, [R196+0x13000] ;  /* 0x01300000c414783b */ /* 0x000f2e0000004200 */
[C---:B---3--:R-:W-:Y:S08]  /*7dd0*/  HMMA.16816.F32 R96, R4.reuse, R16, R96 ;  /* 0x000000100460723c */ /* 0x048ff00000001860 */
[C---:B------:R-:W-:Y:S01]  /*7de0*/  HMMA.16816.F32 R100, R4.reuse, R18, R100 ;  /* 0x000000120464723c */ /* 0x040fe20000001864 */
[----:B------:R-:W-:Y:S07]  /*7df0*/  LDSM.16.MT88.4 R16, [R198+0xf800] ;  /* 0x00f80000c610783b */ /* 0x000fee0000004200 */
[C---:B-1----:R-:W-:Y:S08]  /*7e00*/  HMMA.16816.F32 R104, R4.reuse, R8, R104 ;  /* 0x000000080468723c */ /* 0x042ff00000001868 */
[C---:B--2---:R-:W-:Y:S08]  /*7e10*/  HMMA.16816.F32 R108, R4.reuse, R12, R108 ;  /* 0x0000000c046c723c */ /* 0x044ff0000000186c */
[C---:B------:R-:W-:Y:S01]  /*7e20*/  HMMA.16816.F32 R112, R4.reuse, R14, R112 ;  /* 0x0000000e0470723c */ /* 0x040fe20000001870 */
[----:B------:R-:W1:Y:S07]  /*7e30*/  LDSM.16.MT88.4 R12, [R197+0xf800] ;  /* 0x00f80000c50c783b */ /* 0x000e6e0000004200 */
[C---:B------:R-:W-:Y:S01]  /*7e40*/  HMMA.16816.F32 R124, R4.reuse, R10, R124 ;  /* 0x0000000a047c723c */ /* 0x040fe2000000187c */
[----:B------:R-:W2:Y:S07]  /*7e50*/  LDSM.16.MT88.4 R8, [R200+0xf800] ;  /* 0x00f80000c808783b */ /* 0x000eae0000004200 */
[C---:B------:R-:W-:Y:S07]  /*7e60*/  HMMA.16816.F32 R128, R4.reuse, R28, R128 ;  /* 0x0000001c0480723c */ /* 0x040fee0000001880 */
[--C-:B------:R-:W-:Y:S01]  /*7e70*/  FFMA.FTZ R28, R67, c[0x0][0x23c], -R60.reuse ;  /* 0x00008f00431c7a23 */ /* 0x100fe2000001083c */
[----:B------:R-:W-:Y:S01]  /*7e80*/  HMMA.16816.F32 R68, R4, R30, R68 ;  /* 0x0000001e0444723c */ /* 0x000fe20000001844 */
[----:B------:R-:W-:-:S04]  /*7e90*/  FFMA.FTZ R29, R65, c[0x0][0x23c], -R60 ;  /* 0x00008f00411d7a23 */ /* 0x000fc8000001083c */
[----:B------:R-:W-:Y:S02]  /*7ea0*/  MUFU.EX2 R28, R28 ;  /* 0x0000001c001c7308 */ /* 0x000fe40000000800 */
[----:B------:R-:W-:Y:S01]  /*7eb0*/  FFMA.FTZ R30, R63, c[0x0][0x23c], -R60 ;  /* 0x00008f003f1e7a23 */ /* 0x000fe2000001083c */
[C---:B------:R-:W-:Y:S05]  /*7ec0*/  HMMA.16816.F32 R72, R4.reuse, R24, R72 ;  /* 0x000000180448723c */ /* 0x040fea0000001848 */
[----:B------:R-:W-:Y:S02]  /*7ed0*/  MUFU.EX2 R29, R29 ;  /* 0x0000001d001d7308 */ /* 0x000fe40000000800 */
[--C-:B------:R-:W-:Y:S01]  /*7ee0*/  FFMA.FTZ R24, R151, c[0x0][0x23c], -R62.reuse ;  /* 0x00008f0097187a23 */ /* 0x100fe2000001083e */
[----:B------:R-:W-:Y:S01]  /*7ef0*/  HMMA.16816.F32 R76, R4, R26, R76 ;  /* 0x0000001a044c723c */ /* 0x000fe2000000184c */
[----:B------:R-:W-:-:S04]  /*7f00*/  FFMA.FTZ R25, R147, c[0x0][0x23c], -R62 ;  /* 0x00008f0093197a23 */ /* 0x000fc8000001083e */
[----:B------:R-:W-:Y:S02]  /*7f10*/  MUFU.EX2 R24, R24 ;  /* 0x0000001800187308 */ /* 0x000fe40000000800 */
[----:B------:R-:W-:Y:S01]  /*7f20*/  FFMA.FTZ R26, R145, c[0x0][0x23c], -R62 ;  /* 0x00008f00911a7a23 */ /* 0x000fe2000001083e */
[----:B----4-:R-:W-:Y:S01]  /*7f30*/  HMMA.16816.F32 R120, R4, R20, R120 ;  /* 0x000000140478723c */ /* 0x010fe20000001878 */
[----:B------:R-:W-:-:S04]  /*7f40*/  FFMA.FTZ R27, R137, c[0x0][0x23c], -R60 ;  /* 0x00008f00891b7a23 */ /* 0x000fc8000001083c */
[----:B------:R-:W3:Y:S03]  /*7f50*/  MUFU.EX2 R25, R25 ;  /* 0x0000001900197308 */ /* 0x000ee60000000800 */
[----:B------:R-:W-:Y:S05]  /*7f60*/  HMMA.16816.F32 R116, R4, R22, R116 ;  /* 0x000000160474723c */ /* 0x000fea0000001874 */
[----:B------:R-:W4:Y:S08]  /*7f70*/  MUFU.EX2 R26, R26 ;  /* 0x0000001a001a7308 */ /* 0x000f300000000800 */
[----:B------:R-:W5:Y:S01]  /*7f80*/  MUFU.EX2 R27, R27 ;  /* 0x0000001b001b7308 */ /* 0x000f620000000800 */
[----:B---3--:R-:W-:-:S07]  /*7f90*/  F2FP.PACK_AB R4, R25, R24 ;  /* 0x000000181904723e */ /* 0x008fce00000000ff */
[----:B------:R-:W3:Y:S01]  /*7fa0*/  MUFU.EX2 R30, R30 ;  /* 0x0000001e001e7308 */ /* 0x000ee20000000800 */
[----:B----4-:R-:W-:Y:S02]  /*7fb0*/  F2FP.PACK_AB R6, R235, R26 ;  /* 0x0000001aeb06723e */ /* 0x010fe400000000ff */
[----:B-----5:R-:W-:Y:S01]  /*7fc0*/  F2FP.PACK_AB R5, R28, R27 ;  /* 0x0000001b1c05723e */ /* 0x020fe200000000ff */
[----:B------:R-:W-:-:S04]  /*7fd0*/  FADD.FTZ R27, R27, R32 ;  /* 0x000000201b1b7221 */ /* 0x000fc80000010000 */
[----:B------:R-:W-:Y:S01]  /*7fe0*/  FADD.FTZ R28, R28, R27 ;  /* 0x0000001b1c1c7221 */ /* 0x000fe20000010000 */
[----:B---3--:R-:W-:-:S03]  /*7ff0*/  F2FP.PACK_AB R7, R30, R29 ;  /* 0x0000001d1e07723e */ /* 0x008fc600000000ff */
[----:B------:R-:W-:-:S04]  /*8000*/  FADD.FTZ R29, R29, R28 ;  /* 0x0000001c1d1d7221 */ /* 0x000fc80000010000 */
[----:B------:R-:W-:Y:S01]  /*8010*/  FADD.FTZ R233, R30, R29 ;  /* 0x0000001d1ee97221 */ /* 0x000fe20000010000 */
[C---:B-1----:R-:W-:Y:S08]  /*8020*/  HMMA.16816.F32 R80, R4.reuse, R12, R80 ;  /* 0x0000000c0450723c */ /* 0x042ff00000001850 */
[C---:B------:R-:W-:Y:S01]  /*8030*/  HMMA.16816.F32 R84, R4.reuse, R14, R84 ;  /* 0x0000000e0454723c */ /* 0x040fe20000001854 */
[----:B------:R-:W1:Y:S07]  /*8040*/  LDSM.16.MT88.4 R12, [R198+0x13800] ;  /* 0x01380000c60c783b */ /* 0x000e6e0000004200 */
[C---:B--2---:R-:W-:Y:S08]  /*8050*/  HMMA.16816.F32 R128, R4.reuse, R8, R128 ;  /* 0x000000080480723c */ /* 0x044ff00000001880 */
[C---:B------:R-:W-:Y:S01]  /*8060*/  HMMA.16816.F32 R68, R4.reuse, R10, R68 ;  /* 0x0000000a0444723c */ /* 0x040fe20000001844 */
[----:B------:R-:W2:Y:S07]  /*8070*/  LDSM.16.MT88.4 R8, [R196+0xf800] ;  /* 0x00f80000c408783b */ /* 0x000eae0000004200 */
[C---:B------:R-:W-:Y:S08]  /*8080*/  HMMA.16816.F32 R72, R4.reuse, R16, R72 ;  /* 0x000000100448723c */ /* 0x040ff00000001848 */
[C---:B------:R-:W-:Y:S01]  /*8090*/  HMMA.16816.F32 R76, R4.reuse, R18, R76 ;  /* 0x00000012044c723c */ /* 0x040fe2000000184c */
[----:B------:R-:W3:Y:S07]  /*80a0*/  LDSM.16.MT88.4 R16, [R200+0x13800] ;  /* 0x01380000c810783b */ /* 0x000eee0000004200 */
[C---:B-1----:R-:W-:Y:S07]  /*80b0*/  HMMA.16816.F32 R104, R4.reuse, R12, R104 ;  /* 0x0000000c0468723c */ /* 0x042fee0000001868 */
[----:B------:R-:W-:Y:S01]  /*80c0*/  FADD.FTZ R13, R175, R0 ;  /* 0x00000000af0d7221 */ /* 0x000fe20000010000 */
[----:B------:R-:W-:Y:S03]  /*80d0*/  HMMA.16816.F32 R124, R4, R14, R124 ;  /* 0x0000000e047c723c */ /* 0x000fe6000000187c */
[----:B------:R-:W-:-:S04]  /*80e0*/  FADD.FTZ R13, R142, R13 ;  /* 0x0000000d8e0d7221 */ /* 0x000fc80000010000 */
[----:B------:R-:W-:Y:S01]  /*80f0*/  FADD.FTZ R148, R148, R13 ;  /* 0x0000000d94947221 */ /* 0x000fe20000010000 */
[----:B--2---:R-:W-:Y:S03]  /*8100*/  HMMA.16816.F32 R88, R4, R8, R88 ;  /* 0x000000080458723c */ /* 0x004fe60000001858 */
[----:B------:R-:W-:-:S04]  /*8110*/  FADD.FTZ R229, R229, R148 ;  /* 0x00000094e5e57221 */ /* 0x000fc80000010000 */
[----:B------:R-:W-:Y:S01]  /*8120*/  FADD.FTZ R150, R150, R229 ;  /* 0x000000e596967221 */ /* 0x000fe20000010000 */
[----:B------:R-:W-:Y:S01]  /*8130*/  HMMA.16816.F32 R92, R4, R10, R92 ;  /* 0x0000000a045c723c */ /* 0x000fe2000000185c */
[----:B------:R-:W1:Y:S02]  /*8140*/  LDSM.16.MT88.4 R8, [R197+0x13800] ;  /* 0x01380000c508783b */ /* 0x000e640000004200 */
[----:B------:R-:W-:-:S04]  /*8150*/  FADD.FTZ R195, R195, R150 ;  /* 0x00000096c3c37221 */ /* 0x000fc80000010000 */
[----:B------:R-:W-:Y:S01]  /*8160*/  FADD.FTZ R156, R156, R195 ;  /* 0x000000c39c9c7221 */ /* 0x000fe20000010000 */
[----:B---3--:R-:W-:Y:S03]  /*8170*/  HMMA.16816.F32 R96, R4, R16, R96 ;  /* 0x000000100460723c */ /* 0x008fe60000001860 */
[----:B------:R-:W-:-:S04]  /*8180*/  FADD.FTZ R167, R167, R156 ;  /* 0x0000009ca7a77221 */ /* 0x000fc80000010000 */
[----:B------:R-:W-:Y:S01]  /*8190*/  FADD.FTZ R158, R158, R167 ;  /* 0x000000a79e9e7221 */ /* 0x000fe20000010000 */
[----:B------:R-:W-:Y:S01]  /*81a0*/  HMMA.16816.F32 R100, R4, R18, R100 ;  /* 0x000000120464723c */ /* 0x000fe20000001864 */
[----:B------:R-:W2:Y:S02]  /*81b0*/  LDSM.16.MT88.4 R16, [R196+0x13800] ;  /* 0x01380000c410783b */ /* 0x000ea40000004200 */
[----:B------:R-:W-:-:S04]  /*81c0*/  FADD.FTZ R163, R163, R158 ;  /* 0x0000009ea3a37221 */ /* 0x000fc80000010000 */
[----:B------:R-:W-:-:S04]  /*81d0*/  FADD.FTZ R24, R24, R163 ;  /* 0x000000a318187221 */ /* 0x000fc80000010000 */
[----:B------:R-:W-:-:S04]  /*81e0*/  FADD.FTZ R25, R25, R24 ;  /* 0x0000001819197221 */ /* 0x000fc80000010000 */
[----:B------:R-:W-:-:S04]  /*81f0*/  FADD.FTZ R26, R26, R25 ;  /* 0x000000191a1a7221 */ /* 0x000fc80000010000 */
[----:B------:R-:W-:Y:S01]  /*8200*/  FADD.FTZ R235, R235, R26 ;  /* 0x0000001aebeb7221 */ /* 0x000fe20000010000 */
[C---:B-1----:R-:W-:Y:S08]  /*8210*/  HMMA.16816.F32 R108, R4.reuse, R8, R108 ;  /* 0x00000008046c723c */ /* 0x042ff0000000186c */
[C---:B------:R-:W-:Y:S08]  /*8220*/  HMMA.16816.F32 R112, R4.reuse, R10, R112 ;  /* 0x0000000a0470723c */ /* 0x040ff00000001870 */
[C---:B--2---:R-:W-:Y:S08]  /*8230*/  HMMA.16816.F32 R120, R4.reuse, R16, R120 ;  /* 0x000000100478723c */ /* 0x044ff00000001878 */
[----:B------:R-:W-:Y:S01]  /*8240*/  HMMA.16816.F32 R116, R4, R18, R116 ;  /* 0x000000120474723c */ /* 0x000fe20000001874 */
[----:B------:R-:W-:Y:S07]  /*8250*/  @!P4 BRA `(.L_x_737) ;  /* 0x000054900000c947 */ /* 0x000fee0003800000 */
[----:B------:R-:W-:-:S04]  /*8260*/  DEPBAR.LE SB0, 0x0 ;  /* 0x000080000000791a */ /* 0x000fc80000000000 */
[----:B------:R-:W-:Y:S01]  /*8270*/  IADD3 R215, R134, -0x2, RZ ;  /* 0xfffffffe86d77810 */ /* 0x000fe20007ffe0ff */
[----:B------:R-:W-:Y:S06]  /*8280*/  BAR.SYNC.DEFER_BLOCKING 0x0 ;  /* 0x0000000000007b1d */ /* 0x000fec0000010000 */
[----:B------:R-:W-:Y:S05]  /*8290*/  @!P0 BRA `(.L_x_738) ;  /* 0x000003a000008947 */ /* 0x000fea0003800000 */
[----:B------:R-:W1:Y:S01]  /*82a0*/  I2F.RP R6, R135 ;  /* 0x0000008700067306 */ /* 0x000e620000209400 */
[----:B------:R-:W-:-:S05]  /*82b0*/  IMAD.SHL.U32 R0, R215, 0x80, RZ ;  /* 0x00000080d7007824 */ /* 0x000fca00078e00ff */
[C---:B------:R-:W-:Y:S02]  /*82c0*/  IADD3 R9, R0.reuse, 0x80, RZ ;  /* 0x0000008000097810 */ /* 0x040fe40007ffe0ff */
[----:B------:R-:W-:Y:S02]  /*82d0*/  IABS R4, R0 ;  /* 0x0000000000047213 */ /* 0x000fe40000000000 */
[----:B------:R-:W-:Y:S02]  /*82e0*/  IABS R5, R9 ;  /* 0x0000000900057213 */ /* 0x000fe40000000000 */
[----:B------:R-:W-:Y:S02]  /*82f0*/  LOP3.LUT R9, R9, c[0x0][0x2d0], RZ, 0x3c, !PT ;  /* 0x0000b40009097a12 */ /* 0x000fe400078e3cff */
[----:B------:R-:W-:Y:S01]  /*8300*/  LOP3.LUT R0, R0, c[0x0][0x2d0], RZ, 0x3c, !PT ;  /* 0x0000b40000007a12 */ /* 0x000fe200078e3cff */
[----:B-1----:R-:W1:Y:S01]  /*8310*/  MUFU.RCP R10, R6 ;  /* 0x00000006000a7308 */ /* 0x002e620000001000 */
[----:B------:R-:W-:-:S02]  /*8320*/  ISETP.GE.AND P3, PT, R9, RZ, PT ;  /* 0x000000ff0900720c */ /* 0x000fc40003f66270 */
[----:B------:R-:W-:Y:S02]  /*8330*/  ISETP.GE.AND P1, PT, R0, RZ, PT ;  /* 0x000000ff0000720c */ /* 0x000fe40003f26270 */
[----:B------:R-:W-:Y:S02]  /*8340*/  LOP3.LUT R0, RZ, c[0x0][0x2d0], RZ, 0x33, !PT ;  /* 0x0000b400ff007a12 */ /* 0x000fe400078e33ff */
[----:B-1----:R-:W-:-:S04]  /*8350*/  IADD3 R10, R10, 0xffffffe, RZ ;  /* 0x0ffffffe0a0a7810 */ /* 0x002fc80007ffe0ff */
        /* <DEDUP_REMOVED lines=10> */
[----:B------:R-:W-:-:S03]  /*8400*/  IMAD R2, R135, R2, R4 ;  /* 0x0000000287027224 */ /* 0x000fc600078e0204 */
[C---:B------:R-:W-:Y:S02]  /*8410*/  ISETP.GT.U32.AND P4, PT, R135.reuse, R6, PT ;  /* 0x000000068700720c */ /* 0x040fe40003f84070 */
[----:B------:R-:W-:-:S11]  /*8420*/  ISETP.GT.U32.AND P2, PT, R135, R2, PT ;  /* 0x000000028700720c */ /* 0x000fd60003f44070 */
[----:B------:R-:W-:Y:S01]  /*8430*/  @!P4 IMAD.IADD R6, R6, 0x1, -R135 ;  /* 0x000000010606c824 */ /* 0x000fe200078e0a87 */
[----:B------:R-:W-:Y:S02]  /*8440*/  @!P4 IADD3 R8, R8, 0x1, RZ ;  /* 0x000000010808c810 */ /* 0x000fe40007ffe0ff */
[-C--:B------:R-:W-:Y:S02]  /*8450*/  @!P2 IADD3 R2, R2, -R135.reuse, RZ ;  /* 0x800000870202a210 */ /* 0x080fe40007ffe0ff */
[-C--:B------:R-:W-:Y:S02]  /*8460*/  ISETP.GE.U32.AND P6, PT, R6, R135.reuse, PT ;  /* 0x000000870600720c */ /* 0x080fe40003fc6070 */
[----:B------:R-:W-:Y:S02]  /*8470*/  ISETP.GE.U32.AND P5, PT, R2, R135, PT ;  /* 0x000000870200720c */ /* 0x000fe40003fa6070 */
[----:B------:R-:W-:Y:S02]  /*8480*/  @!P2 IADD3 R7, R7, 0x1, RZ ;  /* 0x000000010707a810 */ /* 0x000fe40007ffe0ff */
[----:B------:R-:W-:-:S07]  /*8490*/  ISETP.NE.AND P2, PT, RZ, c[0x0][0x2d0], PT ;  /* 0x0000b400ff007a0c */ /* 0x000fce0003f45270 */
        /* <DEDUP_REMOVED lines=12> */
[----:B------:R-:W-:-:S05]  /*8560*/  IMAD R5, R0, R5, -0x80 ;  /* 0xffffff8000057424 */ /* 0x000fca00078e0205 */
[----:B------:R-:W-:-:S05]  /*8570*/  SHF.R.S32.HI R0, RZ, 0x1f, R5 ;  /* 0x0000001fff007819 */ /* 0x000fca0000011405 */
[----:B------:R-:W-:-:S04]  /*8580*/  IMAD R0, R0, c[0x0][0x1a0], RZ ;  /* 0x0000680000007a24 */ /* 0x000fc800078e02ff */
[C---:B------:R-:W-:Y:S02]  /*8590*/  IMAD R0, R5.reuse, c[0x0][0x1a4], R0 ;  /* 0x0000690005007a24 */ /* 0x040fe400078e0200 */
[----:B--2---:R-:W-:Y:S02]  /*85a0*/  IMAD.IADD R4, R4, 0x1, -R7 ;  /* 0x0000000104047824 */ /* 0x004fe400078e0a07 */
[----:B------:R-:W-:-:S03]  /*85b0*/  IMAD.WIDE.U32 R6, R5, c[0x0][0x1a0], RZ ;  /* 0x0000680005067a25 */ /* 0x000fc600078e00ff */
[----:B------:R-:W-:Y:S02]  /*85c0*/  SHF.R.S32.HI R2, RZ, 0x1f, R4 ;  /* 0x0000001fff027819 */ /* 0x000fe40000011404 */
[----:B------:R-:W-:-:S03]  /*85d0*/  IADD3 R7, R7, R0, RZ ;  /* 0x0000000007077210 */ /* 0x000fc60007ffe0ff */
[----:B------:R-:W-:Y:S02]  /*85e0*/  IMAD R5, R2, c[0x0][0x188], RZ ;  /* 0x0000620002057a24 */ /* 0x000fe400078e02ff */
[----:B------:R-:W-:-:S04]  /*85f0*/  IMAD.WIDE.U32 R6, R4, c[0x0][0x188], R6 ;  /* 0x0000620004067a25 */ /* 0x000fc800078e0006 */
[----:B------:R-:W-:Y:S01]  /*8600*/  IMAD R5, R4, c[0x0][0x18c], R5 ;  /* 0x0000630004057a24 */ /* 0x000fe200078e0205 */
[----:B------:R-:W-:-:S03]  /*8610*/  MOV R4, R6 ;  /* 0x0000000600047202 */ /* 0x000fc60000000f00 */
[----:B------:R-:W-:Y:S01]  /*8620*/  IMAD.IADD R5, R7, 0x1, R5 ;  /* 0x0000000107057824 */ /* 0x000fe200078e0205 */
[----:B------:R-:W-:Y:S05]  /*8630*/  BRA `(.L_x_739) ;  /* 0x0000002000007947 */ /* 0x000fea0003800000 */
.L_x_738:
[----:B------:R-:W-:-:S04]  /*8640*/  LEA R4, -R191, RZ, 0x7 ;  /* 0x000000ffbf047211 */ /* 0x000fc800078e39ff */
[----:B------:R-:W-:Y:S02]  /*8650*/  SHF.R.S32.HI R5, RZ, 0x1f, R4 ;  /* 0x0000001fff057819 */ /* 0x000fe40000011404 */
.L_x_739:
[----:B------:R-:W-:Y:S01]  /*8660*/  ISETP.GE.AND P1, PT, R209, c[0x0][0x220], PT ;  /* 0x00008800d1007a0c */ /* 0x000fe20003f26270 */
[----:B------:R-:W-:Y:S01]  /*8670*/  IMAD R190, R215, 0x80, R190 ;  /* 0x00000080d7be7824 */ /* 0x000fe200078e02be */
[----:B------:R-:W-:Y:S02]  /*8680*/  LEA R194, P3, R4, R172, 0x1 ;  /* 0x000000ac04c27211 */ /* 0x000fe400078608ff */
[----:B------:R-:W-:Y:S02]  /*8690*/  ISETP.GE.AND P2, PT, R218, c[0x0][0x220], PT ;  /* 0x00008800da007a0c */ /* 0x000fe40003f46270 */
[----:B------:R-:W-:-:S07]  /*86a0*/  LEA.HI.X R195, R4, R173, R5, 0x1, P3 ;  /* 0x000000ad04c37211 */ /* 0x000fce00018f0c05 */
[----:B------:R-:W-:Y:S02]  /*86b0*/  @!P1 IADD3 R7, P4, R4, R38, RZ ;  /* 0x0000002604079210 */ /* 0x000fe40007f9e0ff */
[----:B------:R-:W-:Y:S02]  /*86c0*/  IADD3 R4, P3, R221, R4, RZ ;  /* 0x00000004dd047210 */ /* 0x000fe40007f7e0ff */
[----:B------:R-:W-:Y:S01]  /*86d0*/  @P2 STS.128 [R216+0xc000], RZ ;  /* 0x00c000ffd8002388 */ /* 0x000fe20000000c00 */
[----:B------:R-:W-:Y:S01]  /*86e0*/  @!P1 IMAD.X R0, R5, 0x1, R36, P4 ;  /* 0x0000000105009824 */ /* 0x000fe200020e0624 */
[C---:B------:R-:W-:Y:S01]  /*86f0*/  @!P1 LEA R26, P4, R7.reuse, c[0x0][0x170], 0x1 ;  /* 0x00005c00071a9a11 */ /* 0x040fe200078808ff */
[----:B------:R-:W-:Y:S01]  /*8700*/  IMAD.X R5, R220, 0x1, R5, P3 ;  /* 0x00000001dc057824 */ /* 0x000fe200018e0605 */
[----:B------:R-:W-:Y:S01]  /*8710*/  @!P1 IADD3 R9, P3, R4, R38, RZ ;  /* 0x0000002604099210 */ /* 0x000fe20007f7e0ff */
[----:B------:R-:W-:Y:S01]  /*8720*/  @!PT LDS RZ, [RZ] ;  /* 0x00000000fffff984 */ /* 0x000fe20000000800 */
[----:B------:R-:W-:Y:S01]  /*8730*/  @!PT LDS RZ, [RZ] ;  /* 0x00000000fffff984 */ /* 0x000fe20000000800 */
[----:B------:R-:W-:Y:S01]  /*8740*/  @!PT LDS RZ, [RZ] ;  /* 0x00000000fffff984 */ /* 0x000fe20000000800 */
[----:B------:R1:W-:Y:S01]  /*8750*/  @!P2 LDGSTS.E.BYPASS.LTC128B.128 [R216+0xc000], [R194.64] ;  /* 0x0c000000c2d8afae */ /* 0x0003e2000b901d4c */
[----:B------:R-:W-:-:S02]  /*8760*/  @!P1 LEA.HI.X R27, R7, c[0x0][0x174], R0, 0x1, P4 ;  /* 0x00005d00071b9a11 */ /* 0x000fc400020f0c00 */
[C---:B------:R-:W-:Y:S01]  /*8770*/  @!P2 LEA R24, P5, R4.reuse, R172, 0x1 ;  /* 0x000000ac0418a211 */ /* 0x040fe200078a08ff */
[----:B------:R-:W-:Y:S01]  /*8780*/  @!P1 IMAD.X R0, R5, 0x1, R36, P3 ;  /* 0x0000000105009824 */ /* 0x000fe200018e0624 */
[----:B------:R-:W-:Y:S01]  /*8790*/  IADD3 R2, P4, R221, R4, RZ ;  /* 0x00000004dd027210 */ /* 0x000fe20007f9e0ff */
[----:B------:R-:W-:Y:S01]  /*87a0*/  @P1 STS.128 [R216+0x10000], RZ ;  /* 0x010000ffd8001388 */ /* 0x000fe20000000c00 */
[C---:B------:R-:W-:Y:S02]  /*87b0*/  @!P1 LEA R22, P3, R9.reuse, c[0x0][0x170], 0x1 ;  /* 0x00005c0009169a11 */ /* 0x040fe400078608ff */
[--C-:B------:R-:W-:Y:S01]  /*87c0*/  @!P2 LEA.HI.X R25, R4, R173, R5.reuse, 0x1, P5 ;  /* 0x000000ad0419a211 */ /* 0x100fe200028f0c05 */
[----:B------:R-:W-:Y:S01]  /*87d0*/  IMAD.X R5, R220, 0x1, R5, P4 ;  /* 0x00000001dc057824 */ /* 0x000fe200020e0605 */
[----:B------:R-:W-:Y:S01]  /*87e0*/  @!P1 IADD3 R7, P4, R2, R38, RZ ;  /* 0x0000002602079210 */ /* 0x000fe20007f9e0ff */
[----:B------:R-:W-:Y:S01]  /*87f0*/  @!PT LDS RZ, [RZ] ;  /* 0x00000000fffff984 */ /* 0x000fe20000000800 */
[----:B------:R-:W-:Y:S01]  /*8800*/  @!PT LDS RZ, [RZ] ;  /* 0x00000000fffff984 */ /* 0x000fe20000000800 */
[----:B------:R-:W-:Y:S01]  /*8810*/  @!PT LDS RZ, [RZ] ;  /* 0x00000000fffff984 */ /* 0x000fe20000000800 */
[----:B------:R2:W-:Y:S01]  /*8820*/  @!P1 LDGSTS.E.BYPASS.LTC128B.128 [R216+0x10000], [R26.64+0x80] ;  /* 0x100000801ad89fae */ /* 0x0005e2000b901d4c */
[----:B------:R-:W-:-:S02]  /*8830*/  @!P1 LEA.HI.X R23, R9, c[0x0][0x174], R0, 0x1, P3 ;  /* 0x00005d0009179a11 */ /* 0x000fc400018f0c00 */
[C---:B------:R-:W-:Y:S01]  /*8840*/  @!P2 LEA R18, P5, R2.reuse, R172, 0x1 ;  /* 0x000000ac0212a211 */ /* 0x040fe200078a08ff */
[----:B------:R-:W-:Y:S01]  /*8850*/  @!P1 IMAD.X R0, R5, 0x1, R36, P4 ;  /* 0x0000000105009824 */ /* 0x000fe200020e0624 */
[----:B------:R-:W-:Y:S01]  /*8860*/  IADD3 R4, P3, R221, R2, RZ ;  /* 0x00000002dd047210 */ /* 0x000fe20007f7e0ff */
[----:B------:R-:W-:Y:S01]  /*8870*/  @P2 STS.128 [R216+0xc800], RZ ;  /* 0x00c800ffd8002388 */ /* 0x000fe20000000c00 */
[--C-:B------:R-:W-:Y:S02]  /*8880*/  @!P2 LEA.HI.X R19, R2, R173, R5.reuse, 0x1, P5 ;  /* 0x000000ad0213a211 */ /* 0x100fe400028f0c05 */
        /* <DEDUP_REMOVED lines=34> */
[----:B------:R-:W-:Y:S01]  /*8ab0*/  @!P1 LEA R28, P4, R2, c[0x0][0x170], 0x1 ;  /* 0x00005c00021c9a11 */ /* 0x000fe200078808ff */
[----:B------:R-:W-:Y:S01]  /*8ac0*/  @!P1 IMAD.X R7, R5, 0x1, R36, P3 ;  /* 0x0000000105079824 */ /* 0x000fe200018e0624 */
[----:B------:R-:W-:Y:S01]  /*8ad0*/  @!P2 LEA R30, P5, R0, R172, 0x1 ;  /* 0x000000ac001ea211 */ /* 0x000fe200078a08ff */
[----:B------:R-:W-:Y:S01]  /*8ae0*/  @P1 STS.128 [R216+0x11000], RZ ;  /* 0x011000ffd8001388 */ /* 0x000fe20000000c00 */
[C---:B------:R-:W-:Y:S02]  /*8af0*/  IADD3 R4, P3, R221.reuse, R0, RZ ;  /* 0x00000000dd047210 */ /* 0x040fe40007f7e0ff */
[----:B------:R-:W-:Y:S01]  /*8b00*/  @!P1 LEA.HI.X R29, R2, c[0x0][0x174], R7, 0x1, P4 ;  /* 0x00005d00021d9a11 */ /* 0x000fe200020f0c07 */
[----:B------:R-:W-:Y:S01]  /*8b10*/  @!PT LDS RZ, [RZ] ;  /* 0x00000000fffff984 */ /* 0x000fe20000000800 */
[----:B------:R-:W-:Y:S01]  /*8b20*/  @!PT LDS RZ, [RZ] ;  /* 0x00000000fffff984 */ /* 0x000fe20000000800 */
[----:B------:R-:W-:Y:S01]  /*8b30*/  @!PT LDS RZ, [RZ] ;  /* 0x00000000fffff984 */ /* 0x000fe20000000800 */
[----:B------:R5:W-:Y:S01]  /*8b40*/  @!P1 LDGSTS.E.BYPASS.LTC128B.128 [R216+0x11000], [R16.64+0x80] ;  /* 0x1100008010d89fae */ /* 0x000be2000b901d4c */
[--C-:B------:R-:W-:Y:S01]  /*8b50*/  @!P2 LEA.HI.X R31, R0, R173, R5.reuse, 0x1, P5 ;  /* 0x000000ad001fa211 */ /* 0x100fe200028f0c05 */
[----:B------:R-:W-:Y:S01]  /*8b60*/  IMAD.X R5, R220, 0x1, R5, P3 ;  /* 0x00000001dc057824 */ /* 0x000fe200018e0605 */
[----:B------:R-:W-:Y:S01]  /*8b70*/  IADD3 R7, P4, R221, R4, RZ ;  /* 0x00000004dd077210 */ /* 0x000fe20007f9e0ff */
[----:B------:R-:W-:Y:S01]  /*8b80*/  @P2 STS.128 [R216+0xd800], RZ ;  /* 0x00d800ffd8002388 */ /* 0x000fe20000000c00 */
[----:B------:R-:W-:-:S02]  /*8b90*/  @!P1 IADD3 R0, P5, R4, R38, RZ ;  /* 0x0000002604009210 */ /* 0x000fc40007fbe0ff */
[----:B------:R-:W-:Y:S01]  /*8ba0*/  @!P2 LEA R32, P6, R4, R172, 0x1 ;  /* 0x000000ac0420a211 */ /* 0x000fe200078c08ff */
[----:B------:R-:W-:Y:S01]  /*8bb0*/  @!PT LDS RZ, [RZ] ;  /* 0x00000000fffff984 */ /* 0x000fe20000000800 */
[----:B------:R-:W-:Y:S01]  /*8bc0*/  @!PT LDS RZ, [RZ] ;  /* 0x00000000fffff984 */ /* 0x000fe20000000800 */
[----:B------:R-:W-:Y:S01]  /*8bd0*/  @!PT LDS RZ, [RZ] ;  /* 0x00000000fffff984 */ /* 0x000fe20000000800 */
[----:B------:R1:W-:Y:S01]  /*8be0*/  @!P2 LDGSTS.E.BYPASS.LTC128B.128 [R216+0xd800], [R14.64] ;  /* 0x0d8000000ed8afae */ /* 0x0003e2000b901d4c */
[----:B------:R-:W-:Y:S01]  /*8bf0*/  @!P1 IADD3 R38, P3, R7, R38, RZ ;  /* 0x0000002607269210 */ /* 0x000fe20007f7e0ff */
[--C-:B------:R-:W-:Y:S01]  /*8c00*/  @!P1 IMAD.X R21, R5, 0x1, R36.reuse, P5 ;  /* 0x0000000105159824 */ /* 0x100fe200028e0624 */
[----:B--2---:R-:W-:Y:S01]  /*8c10*/  @!P1 LEA R26, P5, R0, c[0x0][0x170], 0x1 ;  /* 0x00005c00001a9a11 */ /* 0x004fe200078a08ff */
[----:B------:R-:W-:Y:S01]  /*8c20*/  @P1 STS.128 [R216+0x11800], RZ ;  /* 0x011800ffd8001388 */ /* 0x000fe20000000c00 */
[--C-:B------:R-:W-:Y:S01]  /*8c30*/  IMAD.X R2, R220, 0x1, R5.reuse, P4 ;  /* 0x00000001dc027824 */ /* 0x100fe200020e0605 */
[----:B------:R-:W-:Y:S02]  /*8c40*/  @!P2 LEA.HI.X R33, R4, R173, R5, 0x1, P6 ;  /* 0x000000ad0421a211 */ /* 0x000fe400030f0c05 */
[----:B------:R-:W-:Y:S01]  /*8c50*/  @!PT LDS RZ, [RZ] ;  /* 0x00000000fffff984 */ /* 0x000fe20000000800 */
[----:B------:R-:W-:Y:S01]  /*8c60*/  @!PT LDS RZ, [RZ] ;  /* 0x00000000fffff984 */ /* 0x000fe20000000800 */
[----:B------:R-:W-:Y:S01]  /*8c70*/  @!PT LDS RZ, [RZ] ;  /* 0x00000000fffff984 */ /* 0x000fe20000000800 */
[----:B------:R1:W-:Y:S01]  /*8c80*/  @!P1 LDGSTS.E.BYPASS.LTC128B.128 [R216+0x11800], [R12.64+0x80] ;  /* 0x118000800cd89fae */ /* 0x0003e2000b901d4c */
[----:B------:R-:W-:Y:S01]  /*8c90*/  @!P2 LEA R34, P4, R7, R172, 0x1 ;  /* 0x000000ac0722a211 */ /* 0x000fe200078808ff */
[----:B------:R-:W-:Y:S01]  /*8ca0*/  @!P1 IMAD.X R5, R2, 0x1, R36, P3 ;  /* 0x0000000102059824 */ /* 0x000fe200018e0624 */
[----:B------:R-:W-:Y:S01]  /*8cb0*/  @!P1 LEA.HI.X R27, R0, c[0x0][0x174], R21, 0x1, P5 ;  /* 0x00005d00001b9a11 */ /* 0x000fe200028f0c15 */
[----:B------:R-:W-:Y:S01]  /*8cc0*/  @P2 STS.128 [R216+0xe000], RZ ;  /* 0x00e000ffd8002388 */ /* 0x000fe20000000c00 */
[----:B------:R-:W-:-:S02]  /*8cd0*/  @!P1 LEA R36, P3, R38, c[0x0][0x170], 0x1 ;  /* 0x00005c0026249a11 */ /* 0x000fc400078608ff */
[----:B------:R-:W-:Y:S01]  /*8ce0*/  @!P2 LEA.HI.X R35, R7, R173, R2, 0x1, P4 ;  /* 0x000000ad0723a211 */ /* 0x000fe200020f0c02 */
[----:B------:R-:W-:Y:S01]  /*8cf0*/  @!PT LDS RZ, [RZ] ;  /* 0x00000000fffff984 */ /* 0x000fe20000000800 */
[----:B------:R-:W-:Y:S01]  /*8d00*/  @!PT LDS RZ, [RZ] ;  /* 0x00000000fffff984 */ /* 0x000fe20000000800 */
[----:B------:R-:W-:Y:S01]  /*8d10*/  @!PT LDS RZ, [RZ] ;  /* 0x00000000fffff984 */ /* 0x000fe20000000800 */
[----:B------:R2:W-:Y:S01]  /*8d20*/  @!P2 LDGSTS.E.BYPASS.LTC128B.128 [R216+0xe000], [R10.64] ;  /* 0x0e0000000ad8afae */ /* 0x0005e2000b901d4c */
[----:B------:R-:W-:Y:S02]  /*8d30*/  @!P1 LEA.HI.X R37, R38, c[0x0][0x174], R5, 0x1, P3 ;  /* 0x00005d0026259a11 */ /* 0x000fe400018f0c05 */
[C---:B------:R-:W-:Y:S01]  /*8d40*/  IADD3 R2, R190.reuse, 0x8, RZ ;  /* 0x00000008be027810 */ /* 0x040fe20007ffe0ff */
[----:B------:R-:W-:Y:S01]  /*8d50*/  @P1 STS.128 [R216+0x12000], RZ ;  /* 0x012000ffd8001388 */ /* 0x000fe20000000c00 */
[CC--:B------:R-:W-:Y:S02]  /*8d60*/  ISETP.GE.AND P6, PT, R190.reuse, R193.reuse, PT ;  /* 0x000000c1be00720c */ /* 0x0c0fe40003fc6270 */
[----:B------:R-:W-:Y:S01]  /*8d70*/  IADD3 R0, R190, 0x9, RZ ;  /* 0x00000009be007810 */ /* 0x000fe20007ffe0ff */
[----:B------:R-:W-:Y:S01]  /*8d80*/  @!PT LDS RZ, [RZ] ;  /* 0x00000000fffff984 */ /* 0x000fe20000000800 */
[----:B------:R-:W-:Y:S01]  /*8d90*/  @!PT LDS RZ, [RZ] ;  /* 0x00000000fffff984 */ /* 0x000fe20000000800 */
[----:B------:R-:W-:Y:S01]  /*8da0*/  @!PT LDS RZ, [RZ] ;  /* 0x00000000fffff984 */ /* 0x000fe20000000800 */
[----:B------:R2:W-:Y:S01]  /*8db0*/  @!P1 LDGSTS.E.BYPASS.LTC128B.128 [R216+0x12000], [R8.64+0x80] ;  /* 0x1200008008d89fae */ /* 0x0005e2000b901d4c */
[----:B------:R-:W-:-:S02]  /*8dc0*/  ISETP.GE.AND P5, PT, R2, R193, PT ;  /* 0x000000c10200720c */ /* 0x000fc40003fa6270 */
[----:B------:R-:W-:Y:S01]  /*8dd0*/  ISETP.GE.AND P3, PT, R134, 0x3, PT ;  /* 0x000000038600780c */ /* 0x000fe20003f66270 */
[----:B------:R-:W-:Y:S04]  /*8de0*/  @P2 STS.128 [R216+0xe800], RZ ;  /* 0x00e800ffd8002388 */ /* 0x000fe80000000c00 */
[----:B------:R-:W-:Y:S01]  /*8df0*/  @!PT LDS RZ, [RZ] ;  /* 0x00000000fffff984 */ /* 0x000fe20000000800 */
[----:B------:R-:W-:Y:S01]  /*8e00*/  @!PT LDS RZ, [RZ] ;  /* 0x00000000fffff984 */ /* 0x000fe20000000800 */
[----:B------:R-:W-:Y:S01]  /*8e10*/  @!PT LDS RZ, [RZ] ;  /* 0x00000000fffff984 */ /* 0x000fe20000000800 */
[----:B------:R1:W-:Y:S04]  /*8e20*/  @!P2 LDGSTS.E.BYPASS.LTC128B.128 [R216+0xe800], [R30.64] ;  /* 0x0e8000001ed8afae */ /* 0x0003e8000b901d4c */
[----:B------:R-:W-:Y:S04]  /*8e30*/  @P1 STS.128 [R216+0x12800], RZ ;  /* 0x012800ffd8001388 */ /* 0x000fe80000000c00 */
[----:B------:R-:W-:Y:S01]  /*8e40*/  @!PT LDS RZ, [RZ] ;  /* 0x00000000fffff984 */ /* 0x000fe20000000800 */
[----:B------:R-:W-:Y:S01]  /*8e50*/  @!PT LDS RZ, [RZ] ;  /* 0x00000000fffff984 */ /* 0x000fe20000000800 */
[----:B------:R-:W-:Y:S01]  /*8e60*/  @!PT LDS RZ, [RZ] ;  /* 0x00000000fffff984 */ /* 0x000fe20000000800 */
[----:B------:R1:W-:Y:S04]  /*8e70*/  @!P1 LDGSTS.E.BYPASS.LTC128B.128 [R216+0x12800], [R28.64+0x80] ;  /* 0x128000801cd89fae */ /* 0x0003e8000b901d4c */
        /* <DEDUP_REMOVED lines=20> */
[----:B------:R-:W-:Y:S04]  /*8fc0*/  LDSM.16.M88.4 R56, [R207] ;  /* 0x00000000cf38783b */ /* 0x000fe80000000200 */
[----:B----4-:R-:W3:Y:S04]  /*8fd0*/  LDSM.16.M88.4 R20, [R206+0x4000] ;  /* 0x00400000ce14783b */ /* 0x010ee80000000200 */
[----:B-1----:R-:W5:Y:S04]  /*8fe0*/  LDSM.16.M88.4 R12, [R206+0x4800] ;  /* 0x00480000ce0c783b */ /* 0x002f680000000200 */
[----:B------:R-:W1:Y:S04]  /*8ff0*/  LDSM.16.M88.4 R4, [R206+0x5000] ;  /* 0x00500000ce04783b */ /* 0x000e680000000200 */
[----:B------:R-:W4:Y:S04]  /*9000*/  LDSM.16.M88.4 R156, [R206+0x5800] ;  /* 0x00580000ce9c783b */ /* 0x000f280000000200 */
[----:B------:R-:W1:Y:S04]  /*9010*/  LDSM.16.M88.4 R140, [R206+0x6800] ;  /* 0x00680000ce8c783b */ /* 0x000e680000000200 */
[----:B------:R-:W1:Y:S04]  /*9020*/  LDSM.16.M88.4 R148, [R206+0x6000] ;  /* 0x00600000ce94783b */ /* 0x000e680000000200 */
[----:B------:R-:W1:Y:S04]  /*9030*/  LDSM.16.M88.4 R64, [R206+0x7000] ;  /* 0x00700000ce40783b */ /* 0x000e680000000200 */
[----:B------:R-:W4:Y:S04]  /*9040*/  LDSM.16.M88.4 R28, [R206+0x7800] ;  /* 0x00780000ce1c783b */ /* 0x000f280000000200 */
[----:B------:R-:W-:Y:S04]  /*9050*/  LDSM.16.M88.4 R44, [R205] ;  /* 0x00000000cd2c783b */ /* 0x000fe80000000200 */
[----:B--2---:R-:W2:Y:S04]  /*9060*/  LDSM.16.M88.4 R36, [R204] ;  /* 0x00000000cc24783b */ /* 0x004ea80000000200 */
[----:B------:R-:W2:Y:S01]  /*9070*/  LDSM.16.M88.4 R176, [R204+0x800] ;  /* 0x00080000ccb0783b */ /* 0x000ea20000000200 */
[C---:B---3--:R-:W-:Y:S03]  /*9080*/  HMMA.16816.F32 R24, R56.reuse, R20, RZ ;  /* 0x000000143818723c */ /* 0x048fe600000018ff */
[----:B------:R-:W3:Y:S04]  /*9090*/  LDSM.16.M88.4 R172, [R204+0x1000] ;  /* 0x00100000ccac783b */ /* 0x000ee80000000200 */
[----:B------:R-:W2:Y:S01]  /*90a0*/  LDSM.16.M88.4 R168, [R204+0x1800] ;  /* 0x00180000cca8783b */ /* 0x000ea20000000200 */
[C---:B------:R-:W-:Y:S03]  /*90b0*/  HMMA.16816.F32 R20, R56.reuse, R22, RZ ;  /* 0x000000163814723c */ /* 0x040fe600000018ff */
[----:B------:R-:W2:Y:S04]  /*90c0*/  LDSM.16.M88.4 R32, [R204+0x2800] ;  /* 0x00280000cc20783b */ /* 0x000ea80000000200 */
[----:B------:R-:W2:Y:S01]  /*90d0*/  LDSM.16.M88.4 R164, [R204+0x2000] ;  /* 0x00200000cca4783b */ /* 0x000ea20000000200 */
[C---:B-----5:R-:W-:Y:S03]  /*90e0*/  HMMA.16816.F32 R16, R56.reuse, R12, RZ ;  /* 0x0000000c3810723c */ /* 0x060fe600000018ff */
[----:B------:R-:W5:Y:S04]  /*90f0*/  LDSM.16.M88.4 R52, [R204+0x3000] ;  /* 0x00300000cc34783b */ /* 0x000f680000000200 */
[----:B------:R-:W2:Y:S01]  /*9100*/  LDSM.16.M88.4 R48, [R204+0x3800] ;  /* 0x00380000cc30783b */ /* 0x000ea20000000200 */
[C---:B-1----:R-:W-:Y:S03]  /*9110*/  HMMA.16816.F32 R8, R56.reuse, R4, RZ ;  /* 0x000000043808723c */ /* 0x042fe600000018ff */
[----:B------:R-:W-:Y:S04]  /*9120*/  LDSM.16.M88.4 R40, [R199+0x4000] ;  /* 0x00400000c728783b */ /* 0x000fe80000000200 */
[----:B------:R-:W-:Y:S01]  /*9130*/  LDSM.16.M88.4 R184, [R199+0x5000] ;  /* 0x00500000c7b8783b */ /* 0x000fe20000000200 */
[C---:B----4-:R-:W-:Y:S03]  /*9140*/  HMMA.16816.F32 R160, R56.reuse, R156, RZ ;  /* 0x0000009c38a0723c */ /* 0x050fe600000018ff */
[----:B------:R-:W-:Y:S04]  /*9150*/  LDSM.16.M88.4 R180, [R199+0x5800] ;  /* 0x00580000c7b4783b */ /* 0x000fe80000000200 */
[----:B------:R-:W0:Y:S01]  /*9160*/  LDGDEPBAR ;  /* 0x00000000000079af */ /* 0x000e220000000000 */
        /* <DEDUP_REMOVED lines=11> */
[----:B------:R-:W-:Y:S07]  /*9220*/  LDSM.16.M88.4 R28, [R203] ;  /* 0x00000000cb1c783b */ /* 0x000fee0000000200 */
[C---:B--2---:R-:W-:Y:S08]  /*9230*/  HMMA.16816.F32 R24, R44.reuse, R36, R24 ;  /* 0x000000242c18723c */ /* 0x044ff00000001818 */
[C---:B------:R-:W-:Y:S01]  /*9240*/  HMMA.16816.F32 R20, R44.reuse, R38, R20 ;  /* 0x000000262c14723c */ /* 0x040fe20000001814 */
[----:B------:R-:W1:Y:S07]  /*9250*/  LDSM.16.M88.4 R36, [R199+0x4800] ;  /* 0x00480000c724783b */ /* 0x000e6e0000000200 */
[C---:B------:R-:W-:Y:S08]  /*9260*/  HMMA.16816.F32 R16, R44.reuse, R176, R16 ;  /* 0x000000b02c10723c */ /* 0x040ff00000001810 */
[C---:B------:R-:W-:Y:S01]  /*9270*/  HMMA.16816.F32 R12, R44.reuse, R178, R12 ;  /* 0x000000b22c0c723c */ /* 0x040fe2000000180c */
[----:B------:R-:W2:Y:S07]  /*9280*/  LDSM.16.M88.4 R176, [R199+0x6000] ;  /* 0x00600000c7b0783b */ /* 0x000eae0000000200 */
[C---:B---3--:R-:W-:Y:S08]  /*9290*/  HMMA.16816.F32 R8, R44.reuse, R172, R8 ;  /* 0x000000ac2c08723c */ /* 0x048ff00000001808 */
[C---:B------:R-:W-:Y:S01]  /*92a0*/  HMMA.16816.F32 R4, R44.reuse, R174, R4 ;  /* 0x000000ae2c04723c */ /* 0x040fe20000001804 */
[----:B------:R-:W3:Y:S07]  /*92b0*/  LDSM.16.M88.4 R172, [R199+0x6800] ;  /* 0x00680000c7ac783b */ /* 0x000eee0000000200 */
[C---:B------:R-:W-:Y:S08]  /*92c0*/  HMMA.16816.F32 R160, R44.reuse, R168, R160 ;  /* 0x000000a82ca0723c */ /* 0x040ff000000018a0 */
[C---:B------:R-:W-:Y:S01]  /*92d0*/  HMMA.16816.F32 R156, R44.reuse, R170, R156 ;  /* 0x000000aa2c9c723c */ /* 0x040fe2000000189c */
[----:B------:R-:W-:Y:S07]  /*92e0*/  LDSM.16.M88.4 R168, [R199+0x7800] ;  /* 0x00780000c7a8783b */ /* 0x000fee0000000200 */
[C---:B------:R-:W-:Y:S08]  /*92f0*/  HMMA.16816.F32 R144, R44.reuse, R32, R144 ;  /* 0x000000202c90723c */ /* 0x040ff00000001890 */
[C---:B------:R-:W-:Y:S01]  /*9300*/  HMMA.16816.F32 R140, R44.reuse, R34, R140 ;  /* 0x000000222c8c723c */ /* 0x040fe2000000188c */
[----:B------:R-:W4:Y:S07]  /*9310*/  LDSM.16.M88.4 R32, [R199+0x7000] ;  /* 0x00700000c720783b */ /* 0x000f2e0000000200 */
[C---:B------:R-:W-:Y:S08]  /*9320*/  HMMA.16816.F32 R152, R44.reuse, R164, R152 ;  /* 0x000000a42c98723c */ /* 0x040ff00000001898 */
[C---:B------:R-:W-:Y:S01]  /*9330*/  HMMA.16816.F32 R148, R44.reuse, R166, R148 ;  /* 0x000000a62c94723c */ /* 0x040fe20000001894 */
[----:B------:R-:W-:Y:S07]  /*9340*/  LDSM.16.M88.4 R164, [R201] ;  /* 0x00000000c9a4783b */ /* 0x000fee0000000200 */
[C---:B-----5:R-:W-:Y:S08]  /*9350*/  HMMA.16816.F32 R136, R44.reuse, R52, R136 ;  /* 0x000000342c88723c */ /* 0x060ff00000001888 */
[C---:B------:R-:W-:Y:S01]  /*9360*/  HMMA.16816.F32 R64, R44.reuse, R54, R64 ;  /* 0x000000362c40723c */ /* 0x040fe20000001840 */
[----:B------:R-:W-:Y:S07]  /*9370*/  LDSM.16.M88.4 R52, [R201+0x800] ;  /* 0x00080000c934783b */ /* 0x000fee0000000200 */
[C---:B------:R-:W-:Y:S08]  /*9380*/  HMMA.16816.F32 R60, R44.reuse, R48, R60 ;  /* 0x000000302c3c723c */ /* 0x040ff0000000183c */
[----:B------:R-:W-:Y:S01]  /*9390*/  HMMA.16816.F32 R56, R44, R50, R56 ;  /* 0x000000322c38723c */ /* 0x000fe20000001838 */
[----:B------:R-:W-:Y:S04]  /*93a0*/  LDSM.16.M88.4 R48, [R202] ;  /* 0x00000000ca30783b */ /* 0x000fe80000000200 */
[----:B------:R-:W5:Y:S03]  /*93b0*/  LDSM.16.M88.4 R44, [R201+0x1000] ;  /* 0x00100000c92c783b */ /* 0x000f660000000200 */
[C---:B-1----:R-:W-:Y:S08]  /*93c0*/  HMMA.16816.F32 R16, R28.reuse, R36, R16 ;  /* 0x000000241c10723c */ /* 0x042ff00000001810 */
[C---:B------:R-:W-:Y:S01]  /*93d0*/  HMMA.16816.F32 R12, R28.reuse, R38, R12 ;  /* 0x000000261c0c723c */ /* 0x040fe2000000180c */
[----:B------:R-:W1:Y:S07]  /*93e0*/  LDSM.16.M88.4 R36, [R201+0x2000] ;  /* 0x00200000c924783b */ /* 0x000e6e0000000200 */
        /* <DEDUP_REMOVED lines=8> */
[----:B------:R-:W-:Y:S07]  /*9470*/  LDSM.16.M88.4 R180, [R199+0x9800] ;  /* 0x00980000c7b4783b */ /* 0x000fee0000000200 */
[C---:B--2---:R-:W-:Y:S08]  /*9480*/  HMMA.16816.F32 R152, R28.reuse, R176, R152 ;  /* 0x000000b01c98723c */ /* 0x044ff00000001898 */
[C---:B------:R-:W-:Y:S01]  /*9490*/  HMMA.16816.F32 R148, R28.reuse, R178, R148 ;  /* 0x000000b21c94723c */ /* 0x040fe20000001894 */
[----:B------:R-:W-:Y:S07]  /*94a0*/  LDSM.16.M88.4 R176, [R199+0xa000] ;  /* 0x00a00000c7b0783b */ /* 0x000fee0000000200 */
[C---:B---3--:R-:W-:Y:S08]  /*94b0*/  HMMA.16816.F32 R144, R28.reuse, R172, R144 ;  /* 0x000000ac1c90723c */ /* 0x048ff00000001890 */
[C---:B------:R-:W-:Y:S01]  /*94c0*/  HMMA.16816.F32 R140, R28.reuse, R174, R140 ;  /* 0x000000ae1c8c723c */ /* 0x040fe2000000188c */
[----:B------:R-:W-:Y:S07]  /*94d0*/  LDSM.16.M88.4 R172, [R204+0x4000] ;  /* 0x00400000ccac783b */ /* 0x000fee0000000200 */
[C---:B----4-:R-:W-:Y:S08]  /*94e0*/  HMMA.16816.F32 R136, R28.reuse, R32, R136 ;  /* 0x000000201c88723c */ /* 0x050ff00000001888 */
[C---:B------:R-:W-:Y:S01]  /*94f0*/  HMMA.16816.F32 R64, R28.reuse, R34, R64 ;  /* 0x000000221c40723c */ /* 0x040fe20000001840 */
[----:B------:R-:W-:Y:S07]  /*9500*/  LDSM.16.M88.4 R32, [R201+0x2800] ;  /* 0x00280000c920783b */ /* 0x000fee0000000200 */
[C---:B------:R-:W-:Y:S08]  /*9510*/  HMMA.16816.F32 R60, R28.reuse, R168, R60 ;  /* 0x000000a81c3c723c */ /* 0x040ff0000000183c */
[----:B------:R-:W-:Y:S01]  /*9520*/  HMMA.16816.F32 R56, R28, R170, R56 ;  /* 0x000000aa1c38723c */ /* 0x000fe20000001838 */
[----:B------:R-:W2:Y:S04]  /*9530*/  LDSM.16.M88.4 R28, [R201+0x3000] ;  /* 0x00300000c91c783b */ /* 0x000ea80000000200 */
[----:B------:R-:W3:Y:S03]  /*9540*/  LDSM.16.M88.4 R168, [R201+0x3800] ;  /* 0x00380000c9a8783b */ /* 0x000ee60000000200 */
[C---:B-----5:R-:W-:Y:S08]  /*9550*/  HMMA.16816.F32 R8, R48.reuse, R44, R8 ;  /* 0x0000002c3008723c */ /* 0x060ff00000001808 */
[C---:B------:R-:W-:Y:S01]  /*9560*/  HMMA.16816.F32 R4, R48.reuse, R46, R4 ;  /* 0x0000002e3004723c */ /* 0x040fe20000001804 */
[----:B------:R-:W-:Y:S07]  /*9570*/  LDSM.16.M88.4 R44, [R206+0x8000] ;  /* 0x00800000ce2c783b */ /* 0x000fee0000000200 */
[C---:B-1----:R-:W-:Y:S08]  /*9580*/  HMMA.16816.F32 R152, R48.reuse, R36, R152 ;  /* 0x000000243098723c */ /* 0x042ff00000001898 */
[C---:B------:R-:W-:Y:S01]  /*9590*/  HMMA.16816.F32 R148, R48.reuse, R38, R148 ;  /* 0x000000263094723c */ /* 0x040fe20000001894 */
[----:B------:R-:W1:Y:S07]  /*95a0*/  LDSM.16.M88.4 R36, [R207+0x2000] ;  /* 0x00200000cf24783b */ /* 0x000e6e0000000200 */
[C---:B------:R-:W-:Y:S08]  /*95b0*/  HMMA.16816.F32 R160, R48.reuse, R40, R160 ;  /* 0x0000002830a0723c */ /* 0x040ff000000018a0 */
[C---:B------:R-:W-:Y:S01]  /*95c0*/  HMMA.16816.F32 R156, R48.reuse, R42, R156 ;  /* 0x0000002a309c723c */ /* 0x040fe2000000189c */
[----:B------:R-:W4:Y:S07]  /*95d0*/  LDSM.16.M88.4 R40, [R206+0x9800] ;  /* 0x00980000ce28783b */ /* 0x000f2e0000000200 */
[C---:B--2---:R-:W-:Y:S08]  /*95e0*/  HMMA.16816.F32 R136, R48.reuse, R28, R136 ;  /* 0x0000001c3088723c */ /* 0x044ff00000001888 */
[C---:B------:R-:W-:Y:S01]  /*95f0*/  HMMA.16816.F32 R64, R48.reuse, R30, R64 ;  /* 0x0000001e3040723c */ /* 0x040fe20000001840 */
[----:B------:R-:W2:Y:S07]  /*9600*/  LDSM.16.M88.4 R28, [R206+0xa800] ;  /* 0x00a80000ce1c783b */ /* 0x000eae0000000200 */
[C---:B------:R-:W-:Y:S08]  /*9610*/  HMMA.16816.F32 R144, R48.reuse, R32, R144 ;  /* 0x000000203090723c */ /* 0x040ff00000001890 */
[C---:B------:R-:W-:Y:S01]  /*9620*/  HMMA.16816.F32 R140, R48.reuse, R34, R140 ;  /* 0x00000022308c723c */ /* 0x040fe2000000188c */
[----:B------:R-:W5:Y:S07]  /*9630*/  LDSM.16.M88.4 R32, [R206+0xa000] ;  /* 0x00a00000ce20783b */ /* 0x000f6e0000000200 */
[C---:B------:R-:W-:Y:S08]  /*9640*/  HMMA.16816.F32 R24, R48.reuse, R164, R24 ;  /* 0x000000a43018723c */ /* 0x040ff00000001818 */
[C---:B------:R-:W-:Y:S01]  /*9650*/  HMMA.16816.F32 R20, R48.reuse, R166, R20 ;  /* 0x000000a63014723c */ /* 0x040fe20000001814 */
[----:B------:R-:W-:Y:S07]  /*9660*/  LDSM.16.M88.4 R164, [R206+0x8800] ;  /* 0x00880000cea4783b */ /* 0x000fee0000000200 */
[C---:B------:R-:W-:Y:S08]  /*9670*/  HMMA.16816.F32 R16, R48.reuse, R52, R16 ;  /* 0x000000343010723c */ /* 0x040ff00000001810 */
[C---:B------:R-:W-:Y:S01]  /*9680*/  HMMA.16816.F32 R12, R48.reuse, R54, R12 ;  /* 0x00000036300c723c */ /* 0x040fe2000000180c */
[----:B------:R-:W2:Y:S07]  /*9690*/  LDSM.16.M88.4 R52, [R206+0x9000] ;  /* 0x00900000ce34783b */ /* 0x000eae0000000200 */
[C---:B---3--:R-:W-:Y:S08]  /*96a0*/  HMMA.16816.F32 R60, R48.reuse, R168, R60 ;  /* 0x000000a8303c723c */ /* 0x048ff0000000183c */
[----:B------:R-:W-:Y:S01]  /*96b0*/  HMMA.16816.F32 R56, R48, R170, R56 ;  /* 0x000000aa3038723c */ /* 0x000fe20000001838 */
[----:B------:R-:W3:Y:S04]  /*96c0*/  LDSM.16.M88.4 R48, [R206+0xb000] ;  /* 0x00b00000ce30783b */ /* 0x000ee80000000200 */
[----:B------:R-:W-:Y:S03]  /*96d0*/  LDSM.16.M88.4 R168, [R204+0x4800] ;  /* 0x00480000cca8783b */ /* 0x000fe60000000200 */
[C---:B-1----:R-:W-:Y:S08]  /*96e0*/  HMMA.16816.F32 R24, R36.reuse, R44, R24 ;  /* 0x0000002c2418723c */ /* 0x042ff00000001818 */
[C---:B------:R-:W-:Y:S01]  /*96f0*/  HMMA.16816.F32 R20, R36.reuse, R46, R20 ;  /* 0x0000002e2414723c */ /* 0x040fe20000001814 */
[----:B------:R-:W1:Y:S07]  /*9700*/  LDSM.16.M88.4 R44, [R206+0xb800] ;  /* 0x00b80000ce2c783b */ /* 0x000e6e0000000200 */
[C---:B----4-:R-:W-:Y:S08]  /*9710*/  HMMA.16816.F32 R160, R36.reuse, R40, R160 ;  /* 0x0000002824a0723c */ /* 0x050ff000000018a0 */
[C---:B------:R-:W-:Y:S01]  /*9720*/  HMMA.16816.F32 R156, R36.reuse, R42, R156 ;  /* 0x0000002a249c723c */ /* 0x040fe2000000189c */
[----:B------:R-:W-:Y:S07]  /*9730*/  LDSM.16.M88.4 R40, [R205+0x2000] ;  /* 0x00200000cd28783b */ /* 0x000fee0000000200 */
[C---:B--2---:R-:W-:Y:S08]  /*9740*/  HMMA.16816.F32 R144, R36.reuse, R28, R144 ;  /* 0x0000001c2490723c */ /* 0x044ff00000001890 */
[C---:B------:R-:W-:Y:S01]  /*9750*/  HMMA.16816.F32 R140, R36.reuse, R30, R140 ;  /* 0x0000001e248c723c */ /* 0x040fe2000000188c */
[----:B------:R-:W2:Y:S07]  /*9760*/  LDSM.16.M88.4 R28, [R204+0x5800] ;  /* 0x00580000cc1c783b */ /* 0x000eae0000000200 */
[C---:B-----5:R-:W-:Y:S08]  /*9770*/  HMMA.16816.F32 R152, R36.reuse, R32, R152 ;  /* 0x000000202498723c */ /* 0x060ff00000001898 */
[C---:B------:R-:W-:Y:S01]  /*9780*/  HMMA.16816.F32 R148, R36.reuse, R34, R148 ;  /* 0x000000222494723c */ /* 0x040fe20000001894 */
[----:B------:R-:W4:Y:S07]  /*9790*/  LDSM.16.M88.4 R32, [R204+0x5000] ;  /* 0x00500000cc20783b */ /* 0x000f2e0000000200 */
[C---:B------:R-:W-:Y:S08]  /*97a0*/  HMMA.16816.F32 R8, R36.reuse, R52, R8 ;  /* 0x000000342408723c */ /* 0x040ff00000001808 */
[C---:B------:R-:W-:Y:S01]  /*97b0*/  HMMA.16816.F32 R4, R36.reuse, R54, R4 ;  /* 0x000000362404723c */ /* 0x040fe20000001804 */
[----:B------:R-:W5:Y:S07]  /*97c0*/  LDSM.16.M88.4 R52, [R204+0x6800] ;  /* 0x00680000cc34783b */ /* 0x000f6e0000000200 */
[C---:B---3--:R-:W-:Y:S08]  /*97d0*/  HMMA.16816.F32 R136, R36.reuse, R48, R136 ;  /* 0x000000302488723c */ /* 0x048ff00000001888 */
[C---:B------:R-:W-:Y:S01]  /*97e0*/  HMMA.16816.F32 R64, R36.reuse, R50, R64 ;  /* 0x000000322440723c */ /* 0x040fe20000001840 */
[----:B------:R-:W3:Y:S07]  /*97f0*/  LDSM.16.M88.4 R48, [R204+0x7000] ;  /* 0x00700000cc30783b */ /* 0x000eee0000000200 */
[C---:B------:R-:W-:Y:S08]  /*9800*/  HMMA.16816.F32 R16, R36.reuse, R164, R16 ;  /* 0x000000a42410723c */ /* 0x040ff00000001810 */
[C---:B------:R-:W-:Y:S01]  /*9810*/  HMMA.16816.F32 R12, R36.reuse, R166, R12 ;  /* 0x000000a6240c723c */ /* 0x040fe2000000180c */
[----:B------:R-:W3:Y:S07]  /*9820*/  LDSM.16.M88.4 R164, [R204+0x6000] ;  /* 0x00600000cca4783b */ /* 0x000eee0000000200 */
[C---:B-1----:R-:W-:Y:S08]  /*9830*/  HMMA.16816.F32 R60, R36.reuse, R44, R60 ;  /* 0x0000002c243c723c */ /* 0x042ff0000000183c */
[----:B------:R-:W-:Y:S01]  /*9840*/  HMMA.16816.F32 R56, R36, R46, R56 ;  /* 0x0000002e2438723c */ /* 0x000fe20000001838 */
[----:B------:R-:W1:Y:S04]  /*9850*/  LDSM.16.M88.4 R36, [R199+0x8000] ;  /* 0x00800000c724783b */ /* 0x000e680000000200 */
[----:B------:R-:W1:Y:S03]  /*9860*/  LDSM.16.M88.4 R44, [R204+0x7800] ;  /* 0x00780000cc2c783b */ /* 0x000e660000000200 */
[C---:B--2---:R-:W-:Y:S08]  /*9870*/  HMMA.16816.F32 R160, R40.reuse, R28, R160 ;  /* 0x0000001c28a0723c */ /* 0x044ff000000018a0 */
[C---:B------:R-:W-:Y:S01]  /*9880*/  HMMA.16816.F32 R156, R40.reuse, R30, R156 ;  /* 0x0000001e289c723c */ /* 0x040fe2000000189c */
[----:B------:R-:W2:Y:S07]  /*9890*/  LDSM.16.M88.4 R28, [R199+0x9000] ;  /* 0x00900000c71c783b */ /* 0x000eae0000000200 */
[C---:B----4-:R-:W-:Y:S08]  /*98a0*/  HMMA.16816.F32 R8, R40.reuse, R32, R8 ;  /* 0x000000202808723c */ /* 0x050ff00000001808 */
[C---:B------:R-:W-:Y:S01]  /*98b0*/  HMMA.16816.F32 R4, R40.reuse, R34, R4 ;  /* 0x000000222804723c */ /* 0x040fe20000001804 */
[----:B------:R-:W4:Y:S07]  /*98c0*/  LDSM.16.M88.4 R32, [R199+0x8800] ;  /* 0x00880000c720783b */ /* 0x000f2e0000000200 */
[C---:B------:R-:W-:Y:S08]  /*98d0*/  HMMA.16816.F32 R24, R40.reuse, R172, R24 ;  /* 0x000000ac2818723c */ /* 0x040ff00000001818 */
[C---:B------:R-:W-:Y:S01]  /*98e0*/  HMMA.16816.F32 R20, R40.reuse, R174, R20 ;  /* 0x000000ae2814723c */ /* 0x040fe20000001814 */
[----:B------:R-:W1:Y:S07]  /*98f0*/  LDSM.16.M88.4 R172, [R199+0xa800] ;  /* 0x00a80000c7ac783b */ /* 0x000e6e0000000200 */
[C---:B------:R-:W-:Y:S08]  /*9900*/  HMMA.16816.F32 R16, R40.reuse, R168, R16 ;  /* 0x000000a82810723c */ /* 0x040ff00000001810 */
[C---:B------:R-:W-:Y:S01]  /*9910*/  HMMA.16816.F32 R12, R40.reuse, R170, R12 ;  /* 0x000000aa280c723c */ /* 0x040fe2000000180c */
[----:B------:R-:W-:Y:S07]  /*9920*/  LDSM.16.M88.4 R168, [R199+0xb000] ;  /* 0x00b00000c7a8783b */ /* 0x000fee0000000200 */
[C---:B-----5:R-:W-:Y:S08]  /*9930*/  HMMA.16816.F32 R144, R40.reuse, R52, R144 ;  /* 0x000000342890723c */ /* 0x060ff00000001890 */
[C---:B------:R-:W-:Y:S01]  /*9940*/  HMMA.16816.F32 R140, R40.reuse, R54, R140 ;  /* 0x00000036288c723c */ /* 0x040fe2000000188c */
[----:B------:R-:W-:Y:S07]  /*9950*/  LDSM.16.M88.4 R52, [R202+0x2000] ;  /* 0x00200000ca34783b */ /* 0x000fee0000000200 */
[C---:B---3--:R-:W-:Y:S08]  /*9960*/  HMMA.16816.F32 R136, R40.reuse, R48, R136 ;  /* 0x000000302888723c */ /* 0x048ff00000001888 */
[C---:B------:R-:W-:Y:S01]  /*9970*/  HMMA.16816.F32 R64, R40.reuse, R50, R64 ;  /* 0x000000322840723c */ /* 0x040fe20000001840 */
[----:B------:R-:W3:Y:S07]  /*9980*/  LDSM.16.M88.4 R48, [R201+0x4000] ;  /* 0x00400000c930783b */ /* 0x000eee0000000200 */
[C---:B------:R-:W-:Y:S08]  /*9990*/  HMMA.16816.F32 R152, R40.reuse, R164, R152 ;  /* 0x000000a42898723c */ /* 0x040ff00000001898 */
[----:B------:R-:W-:Y:S01]  /*99a0*/  HMMA.16816.F32 R148, R40, R166, R148 ;  /* 0x000000a62894723c */ /* 0x000fe20000001894 */
[----:B------:R-:W-:Y:S07]  /*99b0*/  LDSM.16.M88.4 R164, [R199+0xb800] ;  /* 0x00b80000c7a4783b */ /* 0x000fee0000000200 */
[----:B-1----:R-:W-:Y:S08]  /*99c0*/  HMMA.16816.F32 R24, R184, R36, R24 ;  /* 0x00000024b818723c */ /* 0x002ff00000001818 */
[C---:B------:R-:W-:Y:S08]  /*99d0*/  HMMA.16816.F32 R60, R40.reuse, R44, R60 ;  /* 0x0000002c283c723c */ /* 0x040ff0000000183c */
[----:B------:R-:W-:Y:S01]  /*99e0*/  HMMA.16816.F32 R56, R40, R46, R56 ;  /* 0x0000002e2838723c */ /* 0x000fe20000001838 */
[----:B------:R-:W1:Y:S04]  /*99f0*/  LDSM.16.M88.4 R40, [R201+0x5000] ;  /* 0x00500000c928783b */ /* 0x000e680000000200 */
[----:B------:R-:W5:Y:S03]  /*9a00*/  LDSM.16.M88.4 R44, [R201+0x4800] ;  /* 0x00480000c92c783b */ /* 0x000f660000000200 */
[C---:B------:R-:W-:Y:S01]  /*9a10*/  HMMA.16816.F32 R20, R184.reuse, R38, R20 ;  /* 0x00000026b814723c */ /* 0x040fe20000001814 */
[----:B------:R-:W-:Y:S07]  /*9a20*/  LDSM.16.M88.4 R36, [R201+0x5800] ;  /* 0x00580000c924783b */ /* 0x000fee0000000200 */
[C---:B--2---:R-:W-:Y:S08]  /*9a30*/  HMMA.16816.F32 R8, R184.reuse, R28, R8 ;  /* 0x0000001cb808723c */ /* 0x044ff00000001808 */
[C---:B------:R-:W-:Y:S01]  /*9a40*/  HMMA.16816.F32 R4, R184.reuse, R30, R4 ;  /* 0x0000001eb804723c */ /* 0x040fe20000001804 */
[----:B------:R-:W2:Y:S07]  /*9a50*/  LDSM.16.M88.4 R28, [R201+0x6800] ;  /* 0x00680000c91c783b */ /* 0x000eae0000000200 */
[C---:B----4-:R-:W-:Y:S08]  /*9a60*/  HMMA.16816.F32 R16, R184.reuse, R32, R16 ;  /* 0x00000020b810723c */ /* 0x050ff00000001810 */
[C---:B------:R-:W-:Y:S01]  /*9a70*/  HMMA.16816.F32 R12, R184.reuse, R34, R12 ;  /* 0x00000022b80c723c */ /* 0x040fe2000000180c */
[----:B------:R-:W4:Y:S07]  /*9a80*/  LDSM.16.M88.4 R32, [R201+0x6000] ;  /* 0x00600000c920783b */ /* 0x000f2e0000000200 */
[C---:B------:R-:W-:Y:S07]  /*9a90*/  HMMA.16816.F32 R144, R184.reuse, R172, R144 ;  /* 0x000000acb890723c */ /* 0x040fee0000001890 */
[----:B------:R-:W-:Y:S01]  /*9aa0*/  IMAD.MOV.U32 R172, RZ, RZ, R194 ;  /* 0x000000ffffac7224 */ /* 0x000fe200078e00c2 */
[----:B------:R-:W-:Y:S01]  /*9ab0*/  HMMA.16816.F32 R152, R184, R176, R152 ;  /* 0x000000b0b898723c */ /* 0x000fe20000001898 */
[----:B------:R-:W-:-:S07]  /*9ac0*/  IMAD.MOV.U32 R173, RZ, RZ, R195 ;  /* 0x000000ffffad7224 */ /* 0x000fce00078e00c3 */
[----:B------:R-:W-:Y:S08]  /*9ad0*/  HMMA.16816.F32 R148, R184, R178, R148 ;  /* 0x000000b2b894723c */ /* 0x000ff00000001894 */
[C---:B---3--:R-:W-:Y:S08]  /*9ae0*/  HMMA.16816.F32 R24, R52.reuse, R48, R24 ;  /* 0x000000303418723c */ /* 0x048ff00000001818 */
[----:B------:R-:W-:Y:S08]  /*9af0*/  HMMA.16816.F32 R20, R52, R50, R20 ;  /* 0x000000323414723c */ /* 0x000ff00000001814 */
[----:B------:R-:W-:Y:S08]  /*9b00*/  HMMA.16816.F32 R156, R184, R182, R156 ;  /* 0x000000b6b89c723c */ /* 0x000ff0000000189c */
[----:B-1----:R-:W-:Y:S01]  /*9b10*/  HMMA.16816.F32 R8, R52, R40, R8 ;  /* 0x000000283408723c */ /* 0x002fe20000001808 */
[----:B------:R-:W-:-:S02]  /*9b20*/  FSEL R51, R24, -INF , !P6 ;  /* 0xff80000018337808 */ /* 0x000fc40007000000 */
[----:B------:R-:W-:Y:S02]  /*9b30*/  ISETP.GE.AND P6, PT, R0, R193, PT ;  /* 0x000000c10000720c */ /* 0x000fe40003fc6270 */
[----:B------:R-:W-:-:S03]  /*9b40*/  IADD3 R24, R190, 0x19, RZ ;  /* 0x00000019be187810 */ /* 0x000fc60007ffe0ff */
[C---:B------:R-:W-:Y:S01]  /*9b50*/  HMMA.16816.F32 R4, R52.reuse, R42, R4 ;  /* 0x0000002a3404723c */ /* 0x040fe20000001804 */
[----:B------:R-:W1:Y:S07]  /*9b60*/  LDSM.16.M88.4 R40, [R201+0x7000] ;  /* 0x00700000c928783b */ /* 0x000e6e0000000200 */
[C---:B-----5:R-:W-:Y:S07]  /*9b70*/  HMMA.16816.F32 R16, R52.reuse, R44, R16 ;  /* 0x0000002c3410723c */ /* 0x060fee0000001810 */
[----:B------:R-:W-:Y:S01]  /*9b80*/  FSEL R45, R20, -INF , !P5 ;  /* 0xff800000142d7808 */ /* 0x000fe20006800000 */
[----:B--2---:R-:W-:Y:S01]  /*9b90*/  HMMA.16816.F32 R144, R52, R28, R144 ;  /* 0x0000001c3490723c */ /* 0x004fe20000001890 */
[----:B------:R-:W-:-:S02]  /*9ba0*/  ISETP.GE.AND P5, PT, R190, R192, PT ;  /* 0x000000c0be00720c */ /* 0x000fc40003fa6270 */
[----:B------:R-:W-:Y:S02]  /*9bb0*/  IADD3 R20, R190, 0x10, RZ ;  /* 0x00000010be147810 */ /* 0x000fe40007ffe0ff */
[----:B------:R-:W-:Y:S02]  /*9bc0*/  FSEL R26, R26, -INF , !P5 ;  /* 0xff8000001a1a7808 */ /* 0x000fe40006800000 */
[----:B------:R-:W-:Y:S01]  /*9bd0*/  IADD3 R28, R190, 0x1, RZ ;  /* 0x00000001be1c7810 */ /* 0x000fe20007ffe0ff */
[----:B----4-:R-:W-:Y:S01]  /*9be0*/  HMMA.16816.F32 R152, R52, R32, R152 ;  /* 0x000000203498723c */ /* 0x010fe20000001898 */
[----:B------:R-:W-:Y:S02]  /*9bf0*/  FSEL R29, R21, -INF , !P6 ;  /* 0xff800000151d7808 */ /* 0x000fe40007000000 */
[----:B------:R-:W-:Y:S02]  /*9c00*/  ISETP.GE.AND P4, PT, R28, R193, PT ;  /* 0x000000c11c00720c */ /* 0x000fe40003f86270 */
[----:B------:R-:W-:-:S02]  /*9c10*/  ISETP.GE.AND P6, PT, R2, R192, PT ;  /* 0x000000c00200720c */ /* 0x000fc40003fc6270 */
[----:B------:R-:W-:Y:S01]  /*9c20*/  ISETP.GE.AND P5, PT, R0, R192, PT ;  /* 0x000000c00000720c */ /* 0x000fe20003fa6270 */
[----:B------:R-:W-:Y:S01]  /*9c30*/  HMMA.16816.F32 R148, R52, R34, R148 ;  /* 0x000000223494723c */ /* 0x000fe20000001894 */
[----:B------:R-:W2:Y:S01]  /*9c40*/  LDSM.16.M88.4 R32, [R201+0x7800] ;  /* 0x00780000c920783b */ /* 0x000ea20000000200 */
[----:B------:R-:W-:Y:S01]  /*9c50*/  FSEL R0, R22, -INF , !P6 ;  /* 0xff80000016007808 */ /* 0x000fe20007000000 */
[----:B------:R-:W-:-:S04]  /*9c60*/  DEPBAR.LE SB0, 0x0 ;  /* 0x000080000000791a */ /* 0x000fc80000000000 */
[----:B------:R-:W-:Y:S01]  /*9c70*/  ISETP.GE.AND P6, PT, R20, R192, PT ;  /* 0x000000c01400720c */ /* 0x000fe20003fc6270 */
[----:B------:R-:W-:Y:S01]  /*9c80*/  HMMA.16816.F32 R12, R52, R46, R12 ;  /* 0x0000002e340c723c */ /* 0x000fe2000000180c */
[----:B------:R-:W-:-:S06]  /*9c90*/  IADD3 R22, R190, 0x18, RZ ;  /* 0x00000018be167810 */ /* 0x000fcc0007ffe0ff */
[----:B------:R-:W-:Y:S01]  /*9ca0*/  FSEL R47, R25, -INF , !P4 ;  /* 0xff800000192f7808 */ /* 0x000fe20006000000 */
[C---:B------:R-:W-:Y:S01]  /*9cb0*/  HMMA.16816.F32 R160, R184.reuse, R180, R160 ;  /* 0x000000b4b8a0723c */ /* 0x040fe200000018a0 */
[----:B------:R-:W-:Y:S02]  /*9cc0*/  ISETP.GE.AND P4, PT, R28, R192, PT ;  /* 0x000000c01c00720c */ /* 0x000fe40003f86270 */
[----:B------:R-:W-:Y:S02]  /*9cd0*/  IADD3 R28, R190, 0x48, RZ ;  /* 0x00000048be1c7810 */ /* 0x000fe40007ffe0ff */
[----:B------:R-:W-:Y:S02]  /*9ce0*/  FSEL R2, R27, -INF , !P4 ;  /* 0xff8000001b027808 */ /* 0x000fe40006000000 */
[----:B------:R-:W-:Y:S01]  /*9cf0*/  ISETP.GE.AND P4, PT, R20, R193, PT ;  /* 0x000000c11400720c */ /* 0x000fe20003f86270 */
[----:B------:R-:W-:Y:S01]  /*9d00*/  HMMA.16816.F32 R136, R184, R168, R136 ;  /* 0x000000a8b888723c */ /* 0x000fe20000001888 */
[----:B------:R-:W-:-:S02]  /*9d10*/  IADD3 R20, R190, 0x11, RZ ;  /* 0x00000011be147810 */ /* 0x000fc40007ffe0ff */
[----:B------:R-:W-:Y:S02]  /*9d20*/  FSEL R27, R16, -INF , !P4 ;  /* 0xff800000101b7808 */ /* 0x000fe40006000000 */
[-C--:B------:R-:W-:Y:S02]  /*9d30*/  ISETP.GE.AND P4, PT, R22, R193.reuse, PT ;  /* 0x000000c11600720c */ /* 0x080fe40003f86270 */
[----:B------:R-:W-:Y:S01]  /*9d40*/  IADD3 R16, R190, 0x58, RZ ;  /* 0x00000058be107810 */ /* 0x000fe20007ffe0ff */
[----:B------:R-:W-:Y:S07]  /*9d50*/  HMMA.16816.F32 R156, R52, R38, R156 ;  /* 0x00000026349c723c */ /* 0x000fee000000189c */
[----:B------:R-:W-:Y:S01]  /*9d60*/  FSEL R38, R23, -INF , !P5 ;  /* 0xff80000017267808 */ /* 0x000fe20006800000 */
[----:B------:R-:W-:Y:S01]  /*9d70*/  HMMA.16816.F32 R140, R184, R174, R140 ;  /* 0x000000aeb88c723c */ /* 0x000fe2000000188c */
[----:B------:R-:W-:-:S02]  /*9d80*/  ISETP.GE.AND P5, PT, R20, R193, PT ;  /* 0x000000c11400720c */ /* 0x000fc40003fa6270 */
[----:B------:R-:W-:Y:S02]  /*9d90*/  FSEL R23, R12, -INF , !P4 ;  /* 0xff8000000c177808 */ /* 0x000fe40006000000 */
[----:B------:R-:W-:Y:S02]  /*9da0*/  FSEL R25, R17, -INF , !P5 ;  /* 0xff80000011197808 */ /* 0x000fe40006800000 */
[----:B------:R-:W-:Y:S01]  /*9db0*/  ISETP.GE.AND P5, PT, R24, R193, PT ;  /* 0x000000c11800720c */ /* 0x000fe20003fa6270 */
[----:B------:R-:W-:Y:S01]  /*9dc0*/  HMMA.16816.F32 R60, R184, R164, R60 ;  /* 0x000000a4b83c723c */ /* 0x000fe2000000183c */
[-C--:B------:R-:W-:Y:S02]  /*9dd0*/  ISETP.GE.AND P4, PT, R20, R192.reuse, PT ;  /* 0x000000c01400720c */ /* 0x080fe40003f86270 */
[----:B------:R-:W-:Y:S02]  /*9de0*/  FSEL R21, R13, -INF , !P5 ;  /* 0xff8000000d157808 */ /* 0x000fe40006800000 */
[----:B------:R-:W-:-:S02]  /*9df0*/  ISETP.GE.AND P5, PT, R22, R192, PT ;  /* 0x000000c01600720c */ /* 0x000fc40003fa6270 */
[----:B------:R-:W-:Y:S01]  /*9e00*/  IADD3 R12, R190, 0x20, RZ ;  /* 0x00000020be0c7810 */ /* 0x000fe20007ffe0ff */
[C---:B------:R-:W-:Y:S01]  /*9e10*/  HMMA.16816.F32 R56, R184.reuse, R166, R56 ;  /* 0x000000a6b838723c */ /* 0x040fe20000001838 */
[----:B------:R-:W-:Y:S02]  /*9e20*/  FSEL R22, R18, -INF , !P6 ;  /* 0xff80000012167808 */ /* 0x000fe40007000000 */
[----:B------:R-:W-:Y:S02]  /*9e30*/  ISETP.GE.AND P6, PT, R24, R192, PT ;  /* 0x000000c01800720c */ /* 0x000fe40003fc6270 */
[----:B------:R-:W-:Y:S02]  /*9e40*/  FSEL R24, R19, -INF , !P4 ;  /* 0xff80000013187808 */ /* 0x000fe40006000000 */
[----:B------:R-:W-:Y:S01]  /*9e50*/  ISETP.GE.AND P4, PT, R12, R193, PT ;  /* 0x000000c10c00720c */ /* 0x000fe20003f86270 */
[----:B------:R-:W-:Y:S01]  /*9e60*/  HMMA.16816.F32 R64, R184, R170, R64 ;  /* 0x000000aab840723c */ /* 0x000fe20000001840 */
[----:B------:R-:W-:-:S02]  /*9e70*/  IADD3 R13, R190, 0x21, RZ ;  /* 0x00000021be0d7810 */ /* 0x000fc40007ffe0ff */
[----:B------:R-:W-:Y:S02]  /*9e80*/  FSEL R20, R14, -INF , !P5 ;  /* 0xff8000000e147808 */ /* 0x000fe40006800000 */
[----:B------:R-:W-:Y:S02]  /*9e90*/  ISETP.GE.AND P5, PT, R12, R192, PT ;  /* 0x000000c00c00720c */ /* 0x000fe40003fa6270 */
[----:B------:R-:W-:Y:S01]  /*9ea0*/  IADD3 R19, R190, 0x49, RZ ;  /* 0x00000049be137810 */ /* 0x000fe20007ffe0ff */
[----:B------:R-:W-:Y:S01]  /*9eb0*/  HMMA.16816.F32 R160, R52, R36, R160 ;  /* 0x0000002434a0723c */ /* 0x000fe200000018a0 */
[----:B------:R-:W-:Y:S02]  /*9ec0*/  FSEL R180, R10, -INF , !P5 ;  /* 0xff8000000ab47808 */ /* 0x000fe40006800000 */
[C---:B------:R-:W-:Y:S02]  /*9ed0*/  IADD3 R18, R190.reuse, 0x50, RZ ;  /* 0x00000050be127810 */ /* 0x040fe40007ffe0ff */
[----:B------:R-:W-:-:S02]  /*9ee0*/  IADD3 R17, R190, 0x51, RZ ;  /* 0x00000051be117810 */ /* 0x000fc40007ffe0ff */
[----:B------:R-:W-:Y:S01]  /*9ef0*/  FSEL R37, R8, -INF , !P4 ;  /* 0xff80000008257808 */ /* 0x000fe20006000000 */
[C---:B-1----:R-:W-:Y:S01]  /*9f00*/  HMMA.16816.F32 R136, R52.reuse, R40, R136 ;  /* 0x000000283488723c */ /* 0x042fe20000001888 */
[----:B------:R-:W-:Y:S02]  /*9f10*/  ISETP.GE.AND P4, PT, R13, R192, PT ;  /* 0x000000c00d00720c */ /* 0x000fe40003f86270 */
[----:B------:R-:W-:Y:S02]  /*9f20*/  FSEL R36, R15, -INF , !P6 ;  /* 0xff8000000f247808 */ /* 0x000fe40007000000 */
[----:B------:R-:W-:Y:S02]  /*9f30*/  FSEL R178, R11, -INF , !P4 ;  /* 0xff8000000bb27808 */ /* 0x000fe40006000000 */
[C---:B------:R-:W-:Y:S01]  /*9f40*/  IADD3 R41, R190.reuse, 0x28, RZ ;  /* 0x00000028be297810 */ /* 0x040fe20007ffe0ff */
[----:B------:R-:W-:Y:S01]  /*9f50*/  HMMA.16816.F32 R140, R52, R30, R140 ;  /* 0x0000001e348c723c */ /* 0x000fe2000000188c */
[----:B------:R-:W-:-:S02]  /*9f60*/  IADD3 R40, R190, 0x29, RZ ;  /* 0x00000029be287810 */ /* 0x000fc40007ffe0ff */
[-C--:B------:R-:W-:Y:S02]  /*9f70*/  ISETP.GE.AND P6, PT, R13, R193.reuse, PT ;  /* 0x000000c10d00720c */ /* 0x080fe40003fc6270 */
[-C--:B------:R-:W-:Y:S02]  /*9f80*/  ISETP.GE.AND P5, PT, R41, R193.reuse, PT ;  /* 0x000000c12900720c */ /* 0x080fe40003fa6270 */
[----:B------:R-:W-:Y:S01]  /*9f90*/  ISETP.GE.AND P4, PT, R40, R193, PT ;  /* 0x000000c12800720c */ /* 0x000fe20003f86270 */
[----:B--2---:R-:W-:Y:S01]  /*9fa0*/  HMMA.16816.F32 R60, R52, R32, R60 ;  /* 0x00000020343c723c */ /* 0x004fe2000000183c */
[----:B------:R-:W-:Y:S02]  /*9fb0*/  FSEL R39, R9, -INF , !P6 ;  /* 0xff80000009277808 */ /* 0x000fe40007000000 */
[----:B------:R-:W-:Y:S02]  /*9fc0*/  FSEL R227, R4, -INF , !P5 ;  /* 0xff80000004e37808 */ /* 0x000fe40006800000 */
[----:B------:R-:W-:-:S02]  /*9fd0*/  FSEL R187, R5, -INF , !P4 ;  /* 0xff80000005bb7808 */ /* 0x000fc40006000000 */
[C---:B------:R-:W-:Y:S01]  /*9fe0*/  IADD3 R33, R190.reuse, 0x38, RZ ;  /* 0x00000038be217810 */ /* 0x040fe20007ffe0ff */
[C---:B------:R-:W-:Y:S01]  /*9ff0*/  HMMA.16816.F32 R56, R52.reuse, R34, R56 ;  /* 0x000000223438723c */ /* 0x040fe20000001838 */
[C---:B------:R-:W-:Y:S02]  /*a000*/  IADD3 R32, R190.reuse, 0x39, RZ ;  /* 0x00000039be207810 */ /* 0x040fe40007ffe0ff */
[----:B------:R-:W-:Y:S02]  /*a010*/  ISETP.GE.AND P4, PT, R33, R193, PT ;  /* 0x000000c12100720c */ /* 0x000fe40003f86270 */
[C---:B------:R-:W-:Y:S02]  /*a020*/  IADD3 R31, R190.reuse, 0x40, RZ ;  /* 0x00000040be1f7810 */ /* 0x040fe40007ffe0ff */
[C---:B------:R-:W-:Y:S01]  /*a030*/  IADD3 R35, R190.reuse, 0x30, RZ ;  /* 0x00000030be237810 */ /* 0x040fe20007ffe0ff */
[----:B------:R-:W-:Y:S01]  /*a040*/  HMMA.16816.F32 R64, R52, R42, R64 ;  /* 0x0000002a3440723c */ /* 0x000fe20000001840 */
[----:B------:R-:W-:-:S02]  /*a050*/  IADD3 R34, R190, 0x31, RZ ;  /* 0x00000031be227810 */ /* 0x000fc40007ffe0ff */
[-C--:B------:R-:W-:Y:S02]  /*a060*/  ISETP.GE.AND P6, PT, R35, R193.reuse, PT ;  /* 0x000000c12300720c */ /* 0x080fe40003fc6270 */
[----:B------:R-:W-:Y:S02]  /*a070*/  ISETP.GE.AND P5, PT, R34, R193, PT ;  /* 0x000000c12200720c */ /* 0x000fe40003fa6270 */
[----:B------:R-:W-:Y:S02]  /*a080*/  IADD3 R30, R190, 0x41, RZ ;  /* 0x00000041be1e7810 */ /* 0x000fe40007ffe0ff */
[----:B------:R-:W-:Y:S02]  /*a090*/  FSEL R185, R160, -INF , !P6 ;  /* 0xff800000a0b97808 */ /* 0x000fe40007000000 */
[----:B------:R-:W-:Y:S02]  /*a0a0*/  FSEL R183, R161, -INF , !P5 ;  /* 0xff800000a1b77808 */ /* 0x000fe40006800000 */
[----:B------:R-:W-:-:S02]  /*a0b0*/  FSEL R181, R156, -INF , !P4 ;  /* 0xff8000009cb57808 */ /* 0x000fc40006000000 */
[-C--:B------:R-:W-:Y:S02]  /*a0c0*/  ISETP.GE.AND P6, PT, R32, R193.reuse, PT ;  /* 0x000000c12000720c */ /* 0x080fe40003fc6270 */
[-C--:B------:R-:W-:Y:S02]  /*a0d0*/  ISETP.GE.AND P5, PT, R31, R193.reuse, PT ;  /* 0x000000c11f00720c */ /* 0x080fe40003fa6270 */
[----:B------:R-:W-:Y:S02]  /*a0e0*/  ISETP.GE.AND P4, PT, R30, R193, PT ;  /* 0x000000c11e00720c */ /* 0x000fe40003f86270 */
[----:B------:R-:W-:Y:S02]  /*a0f0*/  FSEL R179, R157, -INF , !P6 ;  /* 0xff8000009db37808 */ /* 0x000fe40007000000 */
[----:B------:R-:W-:Y:S02]  /*a100*/  FSEL R177, R152, -INF , !P5 ;  /* 0xff80000098b17808 */ /* 0x000fe40006800000 */
[----:B------:R-:W-:-:S02]  /*a110*/  FSEL R171, R153, -INF , !P4 ;  /* 0xff80000099ab7808 */ /* 0x000fc40006000000 */
[-C--:B------:R-:W-:Y:S02]  /*a120*/  ISETP.GE.AND P6, PT, R28, R193.reuse, PT ;  /* 0x000000c11c00720c */ /* 0x080fe40003fc6270 */
[-C--:B------:R-:W-:Y:S02]  /*a130*/  ISETP.GE.AND P5, PT, R19, R193.reuse, PT ;  /* 0x000000c11300720c */ /* 0x080fe40003fa6270 */
[----:B------:R-:W-:Y:S02]  /*a140*/  ISETP.GE.AND P4, PT, R18, R193, PT ;  /* 0x000000c11200720c */ /* 0x000fe40003f86270 */
[----:B------:R-:W-:Y:S02]  /*a150*/  IADD3 R15, R190, 0x59, RZ ;  /* 0x00000059be0f7810 */ /* 0x000fe40007ffe0ff */
[----:B------:R-:W-:Y:S02]  /*a160*/  FSEL R175, R148, -INF , !P6 ;  /* 0xff80000094af7808 */ /* 0x000fe40007000000 */
[----:B------:R-:W-:-:S02]  /*a170*/  FSEL R169, R149, -INF , !P5 ;  /* 0xff80000095a97808 */ /* 0x000fc40006800000 */
[----:B------:R-:W-:Y:S02]  /*a180*/  FSEL R167, R144, -INF , !P4 ;  /* 0xff80000090a77808 */ /* 0x000fe40006000000 */
[-C--:B------:R-:W-:Y:S02]  /*a190*/  ISETP.GE.AND P6, PT, R17, R193.reuse, PT ;  /* 0x000000c11100720c */ /* 0x080fe40003fc6270 */
[-C--:B------:R-:W-:Y:S02]  /*a1a0*/  ISETP.GE.AND P5, PT, R16, R193.reuse, PT ;  /* 0x000000c11000720c */ /* 0x080fe40003fa6270 */
[----:B------:R-:W-:Y:S02]  /*a1b0*/  ISETP.GE.AND P4, PT, R15, R193, PT ;  /* 0x000000c10f00720c */ /* 0x000fe40003f86270 */
[C---:B------:R-:W-:Y:S02]  /*a1c0*/  IADD3 R14, R190.reuse, 0x60, RZ ;  /* 0x00000060be0e7810 */ /* 0x040fe40007ffe0ff */
[----:B------:R-:W-:-:S02]  /*a1d0*/  IADD3 R13, R190, 0x61, RZ ;  /* 0x00000061be0d7810 */ /* 0x000fc40007ffe0ff */
[----:B------:R-:W-:Y:S02]  /*a1e0*/  IADD3 R12, R190, 0x68, RZ ;  /* 0x00000068be0c7810 */ /* 0x000fe40007ffe0ff */
[----:B------:R-:W-:Y:S02]  /*a1f0*/  FSEL R165, R145, -INF , !P6 ;  /* 0xff80000091a57808 */ /* 0x000fe40007000000 */
[----:B------:R-:W-:Y:S02]  /*a200*/  FSEL R161, R140, -INF , !P5 ;  /* 0xff8000008ca17808 */ /* 0x000fe40006800000 */
[----:B------:R-:W-:Y:S01]  /*a210*/  FSEL R157, R141, -INF , !P4 ;  /* 0xff8000008d9d7808 */ /* 0x000fe20006000000 */
[----:B------:R-:W-:Y:S01]  /*a220*/  BAR.SYNC.DEFER_BLOCKING 0x0 ;  /* 0x0000000000007b1d */ /* 0x000fe20000010000 */
[-C--:B------:R-:W-:Y:S02]  /*a230*/  ISETP.GE.AND P6, PT, R14, R193.reuse, PT ;  /* 0x000000c10e00720c */ /* 0x080fe40003fc6270 */
[----:B------:R-:W-:-:S02]  /*a240*/  ISETP.GE.AND P5, PT, R13, R193, PT ;  /* 0x000000c10d00720c */ /* 0x000fc40003fa6270 */
[----:B------:R-:W-:Y:S02]  /*a250*/  ISETP.GE.AND P4, PT, R12, R193, PT ;  /* 0x000000c10c00720c */ /* 0x000fe40003f86270 */
[C---:B------:R-:W-:Y:S02]  /*a260*/  IADD3 R11, R190.reuse, 0x69, RZ ;  /* 0x00000069be0b7810 */ /* 0x040fe40007ffe0ff */
[C---:B------:R-:W-:Y:S02]  /*a270*/  IADD3 R10, R190.reuse, 0x70, RZ ;  /* 0x00000070be0a7810 */ /* 0x040fe40007ffe0ff */
[----:B------:R-:W-:Y:S02]  /*a280*/  IADD3 R9, R190, 0x71, RZ ;  /* 0x00000071be097810 */ /* 0x000fe40007ffe0ff */
[----:B------:R-:W-:Y:S02]  /*a290*/  FSEL R153, R136, -INF , !P6 ;  /* 0xff80000088997808 */ /* 0x000fe40007000000 */
[----:B------:R-:W-:-:S02]  /*a2a0*/  FSEL R149, R137, -INF , !P5 ;  /* 0xff80000089957808 */ /* 0x000fc40006800000 */
[----:B------:R-:W-:Y:S02]  /*a2b0*/  FSEL R145, R64, -INF , !P4 ;  /* 0xff80000040917808 */ /* 0x000fe40006000000 */
[----:B------:R-:W-:Y:S02]  /*a2c0*/  IADD3 R8, R190, 0x78, RZ ;  /* 0x00000078be087810 */ /* 0x000fe40007ffe0ff */
[-C--:B------:R-:W-:Y:S02]  /*a2d0*/  ISETP.GE.AND P6, PT, R11, R193.reuse, PT ;  /* 0x000000c10b00720c */ /* 0x080fe40003fc6270 */
[-C--:B------:R-:W-:Y:S02]  /*a2e0*/  ISETP.GE.AND P5, PT, R10, R193.reuse, PT ;  /* 0x000000c10a00720c */ /* 0x080fe40003fa6270 */
[----:B------:R-:W-:Y:S02]  /*a2f0*/  ISETP.GE.AND P4, PT, R9, R193, PT ;  /* 0x000000c10900720c */ /* 0x000fe40003f86270 */
[----:B------:R-:W-:-:S02]  /*a300*/  IADD3 R190, R190, 0x79, RZ ;  /* 0x00000079bebe7810 */ /* 0x000fc40007ffe0ff */
[----:B------:R-:W-:Y:S02]  /*a310*/  FSEL R141, R65, -INF , !P6 ;  /* 0xff800000418d7808 */ /* 0x000fe40007000000 */
[----:B------:R-:W-:Y:S02]  /*a320*/  FSEL R53, R60, -INF , !P5 ;  /* 0xff8000003c357808 */ /* 0x000fe40006800000 */
[----:B------:R-:W-:Y:S02]  /*a330*/  FSEL R52, R61, -INF , !P4 ;  /* 0xff8000003d347808 */ /* 0x000fe40006000000 */
[-C--:B------:R-:W-:Y:S02]  /*a340*/  ISETP.GE.AND P6, PT, R8, R193.reuse, PT ;  /* 0x000000c10800720c */ /* 0x080fe40003fc6270 */
[----:B------:R-:W-:Y:S02]  /*a350*/  ISETP.GE.AND P5, PT, R190, R193, PT ;  /* 0x000000c1be00720c */ /* 0x000fe40003fa6270 */
[----:B------:R-:W-:-:S02]  /*a360*/  ISETP.GE.AND P4, PT, R41, R192, PT ;  /* 0x000000c02900720c */ /* 0x000fc40003f86270 */
[----:B------:R-:W-:Y:S02]  /*a370*/  FSEL R43, R56, -INF , !P6 ;  /* 0xff800000382b7808 */ /* 0x000fe40007000000 */
[----:B------:R-:W-:Y:S02]  /*a380*/  FSEL R41, R57, -INF , !P5 ;  /* 0xff80000039297808 */ /* 0x000fe40006800000 */
[----:B------:R-:W-:Y:S02]  /*a390*/  FSEL R148, R6, -INF , !P4 ;  /* 0xff80000006947808 */ /* 0x000fe40006000000 */
[-C--:B------:R-:W-:Y:S02]  /*a3a0*/  ISETP.GE.AND P6, PT, R40, R192.reuse, PT ;  /* 0x000000c02800720c */ /* 0x080fe40003fc6270 */
[-C--:B------:R-:W-:Y:S02]  /*a3b0*/  ISETP.GE.AND P5, PT, R35, R192.reuse, PT ;  /* 0x000000c02300720c */ /* 0x080fe40003fa6270 */
        /* <DEDUP_REMOVED lines=39> */
[----:B------:R-:W-:Y:S01]  /*a630*/  FSEL R42, R59, -INF , !P4 ;  /* 0xff8000003b2a7808 */ /* 0x000fe20006000000 */
[----:B------:R-:W-:Y:S05]  /*a640*/  @!P3 BRA `(.L_x_740) ;  /* 0x00000d200000b947 */ /* 0x000fea0003800000 */
[----:B------:R-:W-:Y:S05]  /*a650*/  @!P0 BRA `(.L_x_741) ;  /* 0x000003b000008947 */ /* 0x000fea0003800000 */
[----:B------:R-:W1:Y:S01]  /*a660*/  I2F.RP R6, R135 ;  /* 0x0000008700067306 */ /* 0x000e620000209400 */
[----:B------:R-:W-:-:S05]  /*a670*/  IMAD.SHL.U32 R5, R215, 0x80, RZ ;  /* 0x00000080d7057824 */ /* 0x000fca00078e00ff */
[----:B------:R-:W-:Y:S02]  /*a680*/  IABS R7, R5 ;  /* 0x0000000500077213 */ /* 0x000fe40000000000 */
[C---:B------:R-:W-:Y:S02]  /*a690*/  IADD3 R9, R5.reuse, -0x80, RZ ;  /* 0xffffff8005097810 */ /* 0x040fe40007ffe0ff */
[----:B------:R-:W-:Y:S01]  /*a6a0*/  LOP3.LUT R5, R5, c[0x0][0x2d0], RZ, 0x3c, !PT ;  /* 0x0000b40005057a12 */ /* 0x000fe200078e3cff */
[----:B-1----:R-:W1:Y:S02]  /*a6b0*/  MUFU.RCP R10, R6 ;  /* 0x00000006000a7308 */ /* 0x002e640000001000 */
[----:B-1----:R-:W-:Y:S02]  /*a6c0*/  IADD3 R10, R10, 0xffffffe, RZ ;  /* 0x0ffffffe0a0a7810 */ /* 0x002fe40007ffe0ff */
[----:B------:R-:W-:-:S04]  /*a6d0*/  IABS R6, R9 ;  /* 0x0000000900067213 */ /* 0x000fc80000000000 */
[----:B------:R-:W1:Y:S01]  /*a6e0*/  F2I.FTZ.U32.TRUNC.NTZ R11, R10 ;  /* 0x0000000a000b7305 */ /* 0x000e62000021f000 */
[----:B------:R-:W-:Y:S01]  /*a6f0*/  LOP3.LUT R9, R9, c[0x0][0x2d0], RZ, 0x3c, !PT ;  /* 0x0000b40009097a12 */ /* 0x000fe200078e3cff */
[----:B-1----:R-:W-:Y:S01]  /*a700*/  IMAD.MOV R4, RZ, RZ, -R11 ;  /* 0x000000ffff047224 */ /* 0x002fe200078e0a0b */
[----:B------:R-:W-:-:S03]  /*a710*/  MOV R10, RZ ;  /* 0x000000ff000a7202 */ /* 0x000fc60000000f00 */
[----:B------:R-:W-:-:S04]  /*a720*/  IMAD R4, R4, R135, RZ ;  /* 0x0000008704047224 */ /* 0x000fc800078e02ff */
[----:B------:R-:W-:-:S06]  /*a730*/  IMAD.HI.U32 R4, R11, R4, R10 ;  /* 0x000000040b047227 */ /* 0x000fcc00078e000a */
[----:B------:R-:W-:-:S04]  /*a740*/  IMAD.HI.U32 R10, R4, R7, RZ ;  /* 0x00000007040a7227 */ /* 0x000fc800078e00ff */
[----:B------:R-:W-:Y:S02]  /*a750*/  IMAD.MOV R8, RZ, RZ, -R10 ;  /* 0x000000ffff087224 */ /* 0x000fe400078e0a0a */
[----:B------:R-:W-:-:S04]  /*a760*/  IMAD.HI.U32 R4, R4, R6, RZ ;  /* 0x0000000604047227 */ /* 0x000fc800078e00ff */
[----:B------:R-:W-:Y:S02]  /*a770*/  IMAD R8, R135, R8, R7 ;  /* 0x0000000887087224 */ /* 0x000fe400078e0207 */
[----:B------:R-:W-:-:S03]  /*a780*/  IMAD.MOV R7, RZ, RZ, -R4 ;  /* 0x000000ffff077224 */ /* 0x000fc600078e0a04 */
[C---:B------:R-:W-:Y:S01]  /*a790*/  ISETP.GT.U32.AND P5, PT, R135.reuse, R8, PT ;  /* 0x000000088700720c */ /* 0x040fe20003fa4070 */
[----:B------:R-:W-:-:S05]  /*a7a0*/  IMAD R6, R135, R7, R6 ;  /* 0x0000000787067224 */ /* 0x000fca00078e0206 */
[----:B------:R-:W-:-:S07]  /*a7b0*/  ISETP.GT.U32.AND P4, PT, R135, R6, PT ;  /* 0x000000068700720c */ /* 0x000fce0003f84070 */
[-C--:B------:R-:W-:Y:S02]  /*a7c0*/  @!P5 IADD3 R8, R8, -R135.reuse, RZ ;  /* 0x800000870808d210 */ /* 0x080fe40007ffe0ff */
[----:B------:R-:W-:Y:S02]  /*a7d0*/  @!P5 IADD3 R10, R10, 0x1, RZ ;  /* 0x000000010a0ad810 */ /* 0x000fe40007ffe0ff */
[-C--:B------:R-:W-:Y:S02]  /*a7e0*/  ISETP.GE.U32.AND P3, PT, R8, R135.reuse, PT ;  /* 0x000000870800720c */ /* 0x080fe40003f66070 */
[----:B------:R-:W-:Y:S01]  /*a7f0*/  @!P4 IMAD.IADD R6, R6, 0x1, -R135 ;  /* 0x000000010606c824 */ /* 0x000fe200078e0a87 */
[----:B------:R-:W-:Y:S02]  /*a800*/  ISETP.GE.AND P5, PT, R5, RZ, PT ;  /* 0x000000ff0500720c */ /* 0x000fe40003fa6270 */
[----:B------:R-:W-:Y:S02]  /*a810*/  @!P4 IADD3 R4, R4, 0x1, RZ ;  /* 0x000000010404c810 */ /* 0x000fe40007ffe0ff */
[----:B------:R-:W-:-:S02]  /*a820*/  ISETP.GE.U32.AND P6, PT, R6, R135, PT ;  /* 0x000000870600720c */ /* 0x000fc40003fc6070 */
[----:B------:R-:W-:-:S04]  /*a830*/  ISETP.NE.AND P4, PT, RZ, c[0x0][0x2d0], PT ;  /* 0x0000b400ff007a0c */ /* 0x000fc80003f85270 */
[----:B------:R-:W-:Y:S02]  /*a840*/  @P3 IADD3 R10, R10, 0x1, RZ ;  /* 0x000000010a0a3810 */ /* 0x000fe40007ffe0ff */
[----:B------:R-:W-:Y:S02]  /*a850*/  ISETP.GE.AND P3, PT, R9, RZ, PT ;  /* 0x000000ff0900720c */ /* 0x000fe40003f66270 */
[----:B------:R-:W-:-:S03]  /*a860*/  @!P5 IADD3 R10, -R10, RZ, RZ ;  /* 0x000000ff0a0ad210 */ /* 0x000fc60007ffe1ff */
[----:B------:R-:W-:-:S05]  /*a870*/  @P6 IADD3 R4, R4, 0x1, RZ ;  /* 0x0000000104046810 */ /* 0x000fca0007ffe0ff */
[----:B------:R-:W-:Y:S01]  /*a880*/  IMAD.MOV.U32 R5, RZ, RZ, R4 ;  /* 0x000000ffff057224 */ /* 0x000fe200078e0004 */
[----:B------:R-:W-:-:S03]  /*a890*/  LOP3.LUT R4, RZ, c[0x0][0x2d0], RZ, 0x33, !PT ;  /* 0x0000b400ff047a12 */ /* 0x000fc600078e33ff */
[----:B------:R-:W-:Y:S01]  /*a8a0*/  @!P3 IMAD.MOV R5, RZ, RZ, -R5 ;  /* 0x000000ffff05b224 */ /* 0x000fe200078e0a05 */
[----:B------:R-:W-:-:S04]  /*a8b0*/  SEL R7, R4, R10, !P4 ;  /* 0x0000000a04077207 */ /* 0x000fc80006000000 */
[----:B------:R-:W-:Y:S01]  /*a8c0*/  SEL R4, R4, R5, !P4 ;  /* 0x0000000504047207 */ /* 0x000fe20006000000 */
[----:B------:R-:W-:-:S04]  /*a8d0*/  IMAD.WIDE R12, R7, 0x4, R224 ;  /* 0x00000004070c7825 */ /* 0x000fc800078e02e0 */
[----:B------:R-:W-:Y:S01]  /*a8e0*/  IMAD.WIDE R10, R4, 0x4, R224 ;  /* 0x00000004040a7825 */ /* 0x000fe200078e02e0 */
[----:B------:R-:W2:Y:S04]  /*a8f0*/  LDG.E R5, [R12.64] ;  /* 0x0000000c0c057981 */ /* 0x000ea8000c1e1900 */
[----:B------:R-:W2:Y:S01]  /*a900*/  LDG.E R6, [R10.64] ;  /* 0x0000000c0a067981 */ /* 0x000ea2000c1e1900 */
[----:B------:R-:W-:Y:S01]  /*a910*/  IMAD.IADD R4, R7, 0x1, -R4 ;  /* 0x0000000107047824 */ /* 0x000fe200078e0a04 */
[----:B------:R-:W-:-:S05]  /*a920*/  MOV R7, c[0x0][0x2d0] ;  /* 0x0000b40000077a02 */ /* 0x000fca0000000f00 */
        /* <DEDUP_REMOVED lines=14> */
.L_x_741:
[----:B------:R-:W-:-:S04]  /*aa10*/  LEA R9, -R133, RZ, 0x7 ;  /* 0x000000ff85097211 */ /* 0x000fc800078e39ff */
[----:B------:R-:W-:Y:S02]  /*aa20*/  SHF.R.S32.HI R8, RZ, 0x1f, R9 ;  /* 0x0000001fff087819 */ /* 0x000fe40000011409 */
.L_x_742:
[CC--:B------:R-:W-:Y:S01]  /*aa30*/  @!P1 IADD3 R5, P3, R188.reuse, R9.reuse, RZ ;  /* 0x00000009bc059210 */ /* 0x0c0fe20007f7e0ff */
[----:B------:R1:W-:Y:S01]  /*aa40*/  @P2 STS.128 [R216+0x4000], RZ ;  /* 0x004000ffd8002388 */ /* 0x0003e20000000c00 */
[-C--:B------:R-:W-:Y:S01]  /*aa50*/  @!P1 IADD3 R11, P5, P4, R188, R9.reuse, R211 ;  /* 0x00000009bc0b9210 */ /* 0x080fe20007cbe0d3 */
[----:B------:R-:W-:Y:S01]  /*aa60*/  BSSY B0, `(.L_x_743) ;  /* 0x000008d000007945 */ /* 0x000fe20003800000 */
[----:B------:R-:W-:Y:S01]  /*aa70*/  @!P2 IADD3 R7, P6, R211, R9, RZ ;  /* 0x00000009d307a210 */ /* 0x000fe20007fde0ff */
[----:B------:R-:W-:Y:S01]  /*aa80*/  @!P1 IMAD.X R4, R189, 0x1, R8, P3 ;  /* 0x00000001bd049824 */ /* 0x000fe200018e0608 */
[----:B------:R-:W-:Y:S02]  /*aa90*/  @!P1 LEA R54, P3, R5, c[0x0][0x168], 0x1 ;  /* 0x00005a0005369a11 */ /* 0x000fe400078608ff */
[----:B------:R-:W-:Y:S02]  /*aaa0*/  @!P1 IADD3.X R6, R189, R8, R210, P5, P4 ;  /* 0x00000008bd069210 */ /* 0x000fe40002fe84d2 */
[----:B------:R-:W-:Y:S01]  /*aab0*/  @!P1 LEA.HI.X R55, R5, c[0x0][0x16c], R4, 0x1, P3 ;  /* 0x00005b0005379a11 */ /* 0x000fe200018f0c04 */
[----:B------:R-:W-:Y:S01]  /*aac0*/  @!P2 IMAD.X R4, R210, 0x1, R8, P6 ;  /* 0x00000001d204a824 */ /* 0x000fe200030e0608 */
[----:B------:R-:W-:-:S02]  /*aad0*/  @!P2 LEA R12, P3, R9, R230, 0x1 ;  /* 0x000000e6090ca211 */ /* 0x000fc400078608ff */
[----:B------:R-:W-:Y:S02]  /*aae0*/  @!P1 LEA R32, P5, R11, c[0x0][0x168], 0x1 ;  /* 0x00005a000b209a11 */ /* 0x000fe400078a08ff */
[----:B------:R-:W-:Y:S02]  /*aaf0*/  @!P2 LEA.HI.X R13, R9, R231, R8, 0x1, P3 ;  /* 0x000000e7090da211 */ /* 0x000fe400018f0c08 */
[----:B------:R-:W-:Y:S02]  /*ab00*/  IADD3 R5, P4, P3, R211, R9, R211 ;  /* 0x00000009d3057210 */ /* 0x000fe40007b9e0d3 */
[----:B------:R-:W-:Y:S01]  /*ab10*/  @!P1 LEA.HI.X R33, R11, c[0x0][0x16c], R6, 0x1, P5 ;  /* 0x00005b000b219a11 */ /* 0x000fe200028f0c06 */
[----:B------:R-:W-:Y:S01]  /*ab20*/  @!PT LDS RZ, [RZ] ;  /* 0x00000000fffff984 */ /* 0x000fe20000000800 */
[----:B------:R-:W-:Y:S01]  /*ab30*/  @!PT LDS RZ, [RZ] ;  /* 0x00000000fffff984 */ /* 0x000fe20000000800 */
[----:B------:R-:W-:Y:S01]  /*ab40*/  @!PT LDS RZ, [RZ] ;  /* 0x00000000fffff984 */ /* 0x000fe20000000800 */
[----:B------:R2:W-:Y:S01]  /*ab50*/  @!P2 LDGSTS.E.BYPASS.LTC128B.128 [R216+0x4000], [R12.64] ;  /* 0x040000000cd8afae */ /* 0x0005e2000b901d4c */
[----:B------:R-:W-:Y:S02]  /*ab60*/  @!P2 LEA R34, P6, R7, R230, 0x1 ;  /* 0x000000e60722a211 */ /* 0x000fe400078c08ff */
[----:B------:R-:W-:Y:S01]  /*ab70*/  IADD3.X R6, R210, R8, R210, P4, P3 ;  /* 0x00000008d2067210 */ /* 0x000fe200027e64d2 */
[----:B------:R1:W-:Y:S01]  /*ab80*/  @P1 STS.128 [R216+0x8000], RZ ;  /* 0x008000ffd8001388 */ /* 0x0003e20000000c00 */
[----:B------:R-:W-:-:S02]  /*ab90*/  @!P1 IADD3 R11, P3, R188, R5, RZ ;  /* 0x00000005bc0b9210 */ /* 0x000fc40007f7e0ff */
[----:B------:R-:W-:Y:S01]  /*aba0*/  @!P2 LEA.HI.X R35, R7, R231, R4, 0x1, P6 ;  /* 0x000000e70723a211 */ /* 0x000fe200030f0c04 */
[----:B------:R-:W-:Y:S01]  /*abb0*/  @!PT LDS RZ, [RZ] ;  /* 0x00000000fffff984 */ /* 0x000fe20000000800 */
[----:B------:R-:W-:Y:S01]  /*abc0*/  @!PT LDS RZ, [RZ] ;  /* 0x00000000fffff984 */ /* 0x000fe20000000800 */
[----:B------:R-:W-:Y:S01]  /*abd0*/  @!PT LDS RZ, [RZ] ;  /* 0x00000000fffff984 */ /* 0x000fe20000000800 */
[----:B------:R1:W-:Y:S01]  /*abe0*/  @!P1 LDGSTS.E.BYPASS.LTC128B.128 [R216+0x8000], [R54.64+0x80] ;  /* 0x0800008036d89fae */ /* 0x0003e2000b901d4c */
[----:B------:R-:W-:Y:S01]  /*abf0*/  @!P2 LEA R30, P5, R5, R230, 0x1 ;  /* 0x000000e6051ea211 */ /* 0x000fe200078a08ff */
[--C-:B------:R-:W-:Y:S01]  /*ac00*/  @!P1 IMAD.X R4, R189, 0x1, R6.reuse, P3 ;  /* 0x00000001bd049824 */ /* 0x100fe200018e0606 */
[----:B------:R-:W-:Y:S01]  /*ac10*/  IADD3 R7, P4, R211, R5, RZ ;  /* 0x00000005d3077210 */ /* 0x000fe20007f9e0ff */
[----:B------:R1:W-:Y:S01]  /*ac20*/  @P2 STS.128 [R216+0x4800], RZ ;  /* 0x004800ffd8002388 */ /* 0x0003e20000000c00 */
[----:B------:R-:W-:Y:S02]  /*ac30*/  @!P1 LEA R18, P3, R11, c[0x0][0x168], 0x1 ;  /* 0x00005a000b129a11 */ /* 0x000fe400078608ff */
[--C-:B------:R-:W-:Y:S01]  /*ac40*/  @!P2 LEA.HI.X R31, R5, R231, R6.reuse, 0x1, P5 ;  /* 0x000000e7051fa211 */ /* 0x100fe200028f0c06 */
[----:B------:R-:W-:Y:S01]  /*ac50*/  IMAD.X R6, R210, 0x1, R6, P4 ;  /* 0x00000001d2067824 */ /* 0x000fe200020e0606 */
[----:B------:R-:W-:Y:S01]  /*ac60*/  IADD3 R5, P4, R211, R7, RZ ;  /* 0x00000007d3057210 */ /* 0x000fe20007f9e0ff */
[----:B------:R-:W-:Y:S01]  /*ac70*/  @!PT LDS RZ, [RZ] ;  /* 0x00000000fffff984 */ /* 0x000fe20000000800 */
[----:B------:R-:W-:Y:S01]  /*ac80*/  @!PT LDS RZ, [RZ] ;  /* 0x00000000fffff984 */ /* 0x000fe20000000800 */
[----:B------:R-:W-:Y:S01]  /*ac90*/  @!PT LDS RZ, [RZ] ;  /* 0x00000000fffff984 */ /* 0x000fe20000000800 */
[----:B------:R1:W-:Y:S01]  /*aca0*/  @!P2 LDGSTS.E.BYPASS.LTC128B.128 [R216+0x4800], [R34.64] ;  /* 0x0480000022d8afae */ /* 0x0003e2000b901d4c */
[----:B------:R-:W-:-:S02]  /*acb0*/  @!P1 LEA.HI.X R19, R11, c[0x0][0x16c], R4, 0x1, P3 ;  /* 0x00005b000b139a11 */ /* 0x000fc400018f0c04 */
[----:B------:R-:W-:Y:S01]  /*acc0*/  @!P1 IADD3 R11, P3, R188, R7, RZ ;  /* 0x00000007bc0b9210 */ /* 0x000fe20007f7e0ff */
[--C-:B------:R-:W-:Y:S01]  /*acd0*/  IMAD.X R4, R210, 0x1, R6.reuse, P4 ;  /* 0x00000001d2047824 */ /* 0x100fe200020e0606 */
[----:B------:R-:W-:Y:S01]  /*ace0*/  @!P2 LEA R16, P5, R7, R230, 0x1 ;  /* 0x000000e60710a211 */ /* 0x000fe200078a08ff */
[----:B------:R1:W-:Y:S02]  /*acf0*/  @P1 STS.128 [R216+0x8800], RZ ;  /* 0x008800ffd8001388 */ /* 0x0003e40000000c00 */
[--C-:B------:R-:W-:Y:S01]  /*ad00*/  @!P1 IMAD.X R10, R189, 0x1, R6.reuse, P3 ;  /* 0x00000001bd0a9824 */ /* 0x100fe200018e0606 */
[----:B--2---:R-:W-:Y:S01]  /*ad10*/  @!P1 IADD3 R12, P4, R188, R5, RZ ;  /* 0x00000005bc0c9210 */ /* 0x004fe20007f9e0ff */
[----:B------:R-:W-:Y:S01]  /*ad20*/  @!PT LDS RZ, [RZ] ;  /* 0x00000000fffff984 */ /* 0x000fe20000000800 */
[----:B------:R-:W-:Y:S01]  /*ad30*/  @!PT LDS RZ, [RZ] ;  /* 0x00000000fffff984 */ /* 0x000fe20000000800 */
[----:B------:R-:W-:Y:S01]  /*ad40*/  @!PT LDS RZ, [RZ] ;  /* 0x00000000fffff984 */ /* 0x000fe20000000800 */
[----:B------:R1:W-:Y:S01]  /*ad50*/  @!P1 LDGSTS.E.BYPASS.LTC128B.128 [R216+0x8800], [R32.64+0x80] ;  /* 0x0880008020d89fae */ /* 0x0003e2000b901d4c */
[----:B------:R-:W-:Y:S02]  /*ad60*/  @!P1 LEA R14, P3, R11, c[0x0][0x168], 0x1 ;  /* 0x00005a000b0e9a11 */ /* 0x000fe400078608ff */
[----:B------:R-:W-:Y:S01]  /*ad70*/  @!P2 LEA.HI.X R17, R7, R231, R6, 0x1, P5 ;  /* 0x000000e70711a211 */ /* 0x000fe200028f0c06 */
[----:B------:R-:W-:Y:S01]  /*ad80*/  @!P1 IMAD.X R7, R189, 0x1, R4, P4 ;  /* 0x00000001bd079824 */ /* 0x000fe200020e0604 */
[----:B------:R-:W-:Y:S01]  /*ad90*/  @!P1 LEA.HI.X R15, R11, c[0x0][0x16c], R10, 0x1, P3 ;  /* 0x00005b000b0f9a11 */ /* 0x000fe200018f0c0a */
[----:B------:R1:W-:Y:S01]  /*ada0*/  @P2 STS.128 [R216+0x5000], RZ ;  /* 0x005000ffd8002388 */ /* 0x0003e20000000c00 */
[----:B------:R-:W-:-:S02]  /*adb0*/  @!P1 LEA R58, P4, R12, c[0x0][0x168], 0x1 ;  /* 0x00005a000c3a9a11 */ /* 0x000fc400078808ff */
[----:B------:R-:W-:Y:S01]  /*adc0*/  IADD3 R6, P3, R211, R5, RZ ;  /* 0x00000005d3067210 */ /* 0x000fe20007f7e0ff */
[----:B------:R-:W-:Y:S01]  /*add0*/  @!PT LDS RZ, [RZ] ;  /* 0x00000000fffff984 */ /* 0x000fe20000000800 */
[----:B------:R-:W-:Y:S01]  /*ade0*/  @!PT LDS RZ, [RZ] ;  /* 0x00000000fffff984 */ /* 0x000fe20000000800 */
[----:B------:R-:W-:Y:S01]  /*adf0*/  @!PT LDS RZ, [RZ] ;  /* 0x00000000fffff984 */ /* 0x000fe20000000800 */
[----:B------:R1:W-:Y:S01]  /*ae00*/  @!P2 LDGSTS.E.BYPASS.LTC128B.128 [R216+0x5000], [R30.64] ;  /* 0x050000001ed8afae */ /* 0x0003e2000b901d4c */
[C---:B------:R-:W-:Y:S02]  /*ae10*/  @!P2 LEA R60, P5, R5.reuse, R230, 0x1 ;  /* 0x000000e6053ca211 */ /* 0x040fe400078a08ff */
[----:B------:R-:W-:Y:S01]  /*ae20*/  @!P1 LEA.HI.X R59, R12, c[0x0][0x16c], R7, 0x1, P4 ;  /* 0x00005b000c3b9a11 */ /* 0x000fe200020f0c07 */
[--C-:B------:R-:W-:Y:S01]  /*ae30*/  IMAD.X R7, R210, 0x1, R4.reuse, P3 ;  /* 0x00000001d2077824 */ /* 0x100fe200018e0604 */
[----:B------:R-:W-:Y:S01]  /*ae40*/  @!P2 LEA.HI.X R61, R5, R231, R4, 0x1, P5 ;  /* 0x000000e7053da211 */ /* 0x000fe200028f0c04 */
[----:B------:R1:W-:Y:S01]  /*ae50*/  @P1 STS.128 [R216+0x9000], RZ ;  /* 0x009000ffd8001388 */ /* 0x0003e20000000c00 */
[-C--:B------:R-:W-:Y:S02]  /*ae60*/  IADD3 R5, P3, R211, R6.reuse, RZ ;  /* 0x00000006d3057210 */ /* 0x080fe40007f7e0ff */
[----:B------:R-:W-:Y:S01]  /*ae70*/  @!P1 IADD3 R11, P4, R188, R6, RZ ;  /* 0x00000006bc0b9210 */ /* 0x000fe20007f9e0ff */
[----:B------:R-:W-:Y:S01]  /*ae80*/  @!PT LDS RZ, [RZ] ;  /* 0x00000000fffff984 */ /* 0x000fe20000000800 */
[----:B------:R-:W-:Y:S01]  /*ae90*/  @!PT LDS RZ, [RZ] ;  /* 0x00000000fffff984 */ /* 0x000fe20000000800 */
[----:B------:R-:W-:Y:S01]  /*aea0*/  @!PT LDS RZ, [RZ] ;  /* 0x00000000fffff984 */ /* 0x000fe20000000800 */
[----:B------:R1:W-:Y:S01]  /*aeb0*/  @!P1 LDGSTS.E.BYPASS.LTC128B.128 [R216+0x9000], [R18.64+0x80] ;  /* 0x0900008012d89fae */ /* 0x0003e2000b901d4c */
[----:B------:R-:W-:Y:S01]  /*aec0*/  @!P2 LEA R64, P5, R6, R230, 0x1 ;  /* 0x000000e60640a211 */ /* 0x000fe200078a08ff */
[--C-:B------:R-:W-:Y:S01]  /*aed0*/  IMAD.X R4, R210, 0x1, R7.reuse, P3 ;  /* 0x00000001d2047824 */ /* 0x100fe200018e0607 */
[----:B------:R-:W-:Y:S01]  /*aee0*/  @!P1 IADD3 R12, P3, R188, R5, RZ ;  /* 0x00000005bc0c9210 */ /* 0x000fe20007f7e0ff */
[--C-:B------:R-:W-:Y:S01]  /*aef0*/  @!P1 IMAD.X R10, R189, 0x1, R7.reuse, P4 ;  /* 0x00000001bd0a9824 */ /* 0x100fe200020e0607 */
[----:B------:R-:W-:Y:S01]  /*af00*/  @!P2 LEA.HI.X R65, R6, R231, R7, 0x1, P5 ;  /* 0x000000e70641a211 */ /* 0x000fe200028f0c07 */
[----:B------:R1:W-:Y:S01]  /*af10*/  @P2 STS.128 [R216+0x5800], RZ ;  /* 0x005800ffd8002388 */ /* 0x0003e20000000c00 */
[----:B------:R-:W-:Y:S01]  /*af20*/  @!P1 LEA R62, P4, R11, c[0x0][0x168], 0x1 ;  /* 0x00005a000b3e9a11 */ /* 0x000fe200078808ff */
[----:B------:R-:W-:Y:S01]  /*af30*/  @!P1 IMAD.X R7, R189, 0x1, R4, P3 ;  /* 0x00000001bd079824 */ /* 0x000fe200018e0604 */
[----:B------:R-:W-:Y:S01]  /*af40*/  @!P1 LEA R6, P3, R12, c[0x0][0x168], 0x1 ;  /* 0x00005a000c069a11 */ /* 0x000fe200078608ff */
[----:B------:R-:W-:Y:S01]  /*af50*/  @!PT LDS RZ, [RZ] ;  /* 0x00000000fffff984 */ /* 0x000fe20000000800 */
[----:B------:R-:W-:Y:S01]  /*af60*/  @!PT LDS RZ, [RZ] ;  /* 0x00000000fffff984 */ /* 0x000fe20000000800 */
[----:B------:R-:W-:Y:S01]  /*af70*/  @!PT LDS RZ, [RZ] ;  /* 0x00000000fffff984 */ /* 0x000fe20000000800 */
[----:B------:R2:W-:Y:S01]  /*af80*/  @!P2 LDGSTS.E.BYPASS.LTC128B.128 [R216+0x5800], [R16.64] ;  /* 0x0580000010d8afae */ /* 0x0005e2000b901d4c */
[----:B------:R-:W-:-:S02]  /*af90*/  @!P1 LEA.HI.X R63, R11, c[0x0][0x16c], R10, 0x1, P4 ;  /* 0x00005b000b3f9a11 */ /* 0x000fc400020f0c0a */
[----:B------:R-:W-:Y:S01]  /*afa0*/  @!P1 LEA.HI.X R7, R12, c[0x0][0x16c], R7, 0x1, P3 ;  /* 0x00005b000c079a11 */ /* 0x000fe200018f0c07 */
[----:B------:R1:W-:Y:S01]  /*afb0*/  @P1 STS.128 [R216+0x9800], RZ ;  /* 0x009800ffd8001388 */ /* 0x0003e20000000c00 */
[----:B------:R-:W-:Y:S02]  /*afc0*/  @!P2 LEA R12, P4, R5, R230, 0x1 ;  /* 0x000000e6050ca211 */ /* 0x000fe400078808ff */
[----:B------:R-:W-:Y:S01]  /*afd0*/  IADD3 R11, P3, R211, R5, RZ ;  /* 0x00000005d30b7210 */ /* 0x000fe20007f7e0ff */
[----:B------:R-:W-:Y:S01]  /*afe0*/  @!PT LDS RZ, [RZ] ;  /* 0x00000000fffff984 */ /* 0x000fe20000000800 */
[----:B------:R-:W-:Y:S01]  /*aff0*/  @!PT LDS RZ, [RZ] ;  /* 0x00000000fffff984 */ /* 0x000fe20000000800 */
[----:B------:R-:W-:Y:S01]  /*b000*/  @!PT LDS RZ, [RZ] ;  /* 0x00000000fffff984 */ /* 0x000fe20000000800 */
[----:B------:R1:W-:Y:S01]  /*b010*/  @!P1 LDGSTS.E.BYPASS.LTC128B.128 [R216+0x9800], [R14.64+0x80] ;  /* 0x098000800ed89fae */ /* 0x0003e2000b901d4c */
[----:B------:R-:W-:-:S03]  /*b020*/  @!P2 LEA.HI.X R13, R5, R231, R4, 0x1, P4 ;  /* 0x000000e7050da211 */ /* 0x000fc600020f0c04 */
[----:B------:R1:W-:Y:S01]  /*b030*/  @P2 STS.128 [R216+0x6000], RZ ;  /* 0x006000ffd8002388 */ /* 0x0003e20000000c00 */
[----:B------:R-:W-:-:S03]  /*b040*/  IMAD.X R4, R210, 0x1, R4, P3 ;  /* 0x00000001d2047824 */ /* 0x000fc600018e0604 */
        /* <DEDUP_REMOVED lines=8> */
[----:B------:R1:W-:Y:S01]  /*b0d0*/  @!P1 LDGSTS.E.BYPASS.LTC128B.128 [R216+0xa000], [R58.64+0x80] ;  /* 0x0a0000803ad89fae */ /* 0x0003e2000b901d4c */
[----:B--2---:R-:W-:-:S03]  /*b0e0*/  @!P2 LEA R16, P3, R11, R230, 0x1 ;  /* 0x000000e60b10a211 */ /* 0x004fc600078608ff */
[----:B------:R1:W-:Y:S01]  /*b0f0*/  @P2 STS.128 [R216+0x6800], RZ ;  /* 0x006800ffd8002388 */ /* 0x0003e20000000c00 */
[----:B------:R-:W-:-:S03]  /*b100*/  @!P2 LEA.HI.X R17, R11, R231, R4, 0x1, P3 ;  /* 0x000000e70b11a211 */ /* 0x000fc600018f0c04 */
        /* <DEDUP_REMOVED lines=34> */
.L_x_744:
[----:B------:R-:W-:Y:S05]  /*b330*/  BSYNC B0 ;  /* 0x0000000000007941 */ /* 0x000fea0003800000 */
.L_x_743:
[----:B------:R-:W0:Y:S01]  /*b340*/  LDGDEPBAR ;  /* 0x00000000000079af */ /* 0x000e220000000000 */
[----:B------:R-:W-:-:S04]  /*b350*/  LEA R230, P1, R9, R230, 0x1 ;  /* 0x000000e609e67211 */ /* 0x000fc800078208ff */
[----:B------:R-:W-:Y:S02]  /*b360*/  LEA.HI.X R231, R9, R231, R8, 0x1, P1 ;  /* 0x000000e709e77211 */ /* 0x000fe400008f0c08 */
.L_x_740:
[----:B------:R-:W-:Y:S01]  /*b370*/  FMNMX.FTZ R4, R132, R51, !PT ;  /* 0x0000003384047209 */ /* 0x000fe20007810000 */
[----:B-1----:R-:W-:Y:S01]  /*b380*/  LDSM.16.MT88.4 R12, [R200+0xc000] ;  /* 0x00c00000c80c783b */ /* 0x002fe20000004200 */
[----:B------:R-:W-:Y:S02]  /*b390*/  FMNMX.FTZ R7, R3, R26, !PT ;  /* 0x0000001a03077209 */ /* 0x000fe40007810000 */
[----:B------:R-:W-:Y:S01]  /*b3a0*/  FMNMX.FTZ R4, R47, R4, !PT ;  /* 0x000000042f047209 */ /* 0x000fe20007810000 */
[----:B------:R-:W-:Y:S01]  /*b3b0*/  LDSM.16.MT88.4 R8, [R198+0xc000] ;  /* 0x00c00000c608783b */ /* 0x000fe20000004200 */
[----:B------:R-:W-:Y:S02]  /*b3c0*/  FMNMX.FTZ R7, R2, R7, !PT ;  /* 0x0000000702077209 */ /* 0x000fe40007810000 */
[----:B------:R-:W-:Y:S01]  /*b3d0*/  FMNMX.FTZ R4, R45, R4, !PT ;  /* 0x000000042d047209 */ /* 0x000fe20007810000 */
[----:B------:R-:W-:Y:S01]  /*b3e0*/  LDSM.16.MT88.4 R16, [R197+0xc000] ;  /* 0x00c00000c510783b */ /* 0x000fe20000004200 */
        /* <DEDUP_REMOVED lines=58> */
[----:B------:R-:W-:-:S03]  /*b790*/  FMNMX.FTZ R7, R42, R7, !PT ;  /* 0x000000072a077209 */ /* 0x000fc60007810000 */
[----:B------:R-:W1:Y:S04]  /*b7a0*/  SHFL.BFLY PT, R5, R6, 0x2, 0x1f ;  /* 0x0c401f0006057f89 */ /* 0x000e6800000e0000 */
[----:B------:R-:W2:Y:S01]  /*b7b0*/  SHFL.BFLY PT, R4, R7, 0x2, 0x1f ;  /* 0x0c401f0007047f89 */ /* 0x000ea200000e0000 */
[----:B-1----:R-:W-:Y:S02]  /*b7c0*/  FMNMX.FTZ R5, R6, R5, !PT ;  /* 0x0000000506057209 */ /* 0x002fe40007810000 */
[----:B--2---:R-:W-:-:S03]  /*b7d0*/  FMNMX.FTZ R4, R7, R4, !PT ;  /* 0x0000000407047209 */ /* 0x004fc60007810000 */
[----:B------:R-:W1:Y:S04]  /*b7e0*/  SHFL.BFLY PT, R34, R5, 0x1, 0x1f ;  /* 0x0c201f0005227f89 */ /* 0x000e6800000e0000 */
[----:B------:R-:W2:Y:S01]  /*b7f0*/  SHFL.BFLY PT, R33, R4, 0x1, 0x1f ;  /* 0x0c201f0004217f89 */ /* 0x000ea200000e0000 */
[----:B-1----:R-:W-:-:S04]  /*b800*/  FMNMX.FTZ R34, R5, R34, !PT ;  /* 0x0000002205227209 */ /* 0x002fc80007810000 */
[C---:B------:R-:W-:Y:S01]  /*b810*/  FSETP.NEU.FTZ.AND P2, PT, R34.reuse, -INF , PT ;  /* 0xff8000002200780b */ /* 0x040fe20003f5d000 */
[----:B------:R-:W-:Y:S01]  /*b820*/  FMUL.FTZ R60, R34, c[0x0][0x23c] ;  /* 0x00008f00223c7a20 */ /* 0x000fe20000410000 */
[----:B--2---:R-:W-:Y:S02]  /*b830*/  FMNMX.FTZ R33, R4, R33, !PT ;  /* 0x0000002104217209 */ /* 0x004fe40007810000 */
[----:B------:R-:W-:Y:S02]  /*b840*/  FSEL R5, R34, RZ, P2 ;  /* 0x000000ff22057208 */ /* 0x000fe40001000000 */
[----:B------:R-:W-:Y:S02]  /*b850*/  FSEL R60, R60, RZ, P2 ;  /* 0x000000ff3c3c7208 */ /* 0x000fe40001000000 */
[----:B------:R-:W-:Y:S01]  /*b860*/  FSETP.NEU.FTZ.AND P1, PT, R33, -INF , PT ;  /* 0xff8000002100780b */ /* 0x000fe20003f3d000 */
[----:B------:R-:W-:Y:S02]  /*b870*/  FADD.FTZ R4, R132, -R5 ;  /* 0x8000000584047221 */ /* 0x000fe40000010000 */
[----:B------:R-:W-:Y:S01]  /*b880*/  FFMA.FTZ R32, R51, c[0x0][0x23c], -R60 ;  /* 0x00008f0033207a23 */ /* 0x000fe2000001083c */
[C---:B------:R-:W-:Y:S01]  /*b890*/  FSEL R6, R33.reuse, RZ, P1 ;  /* 0x000000ff21067208 */ /* 0x040fe20000800000 */
[----:B------:R-:W-:-:S02]  /*b8a0*/  FMUL.FTZ R51, R33, c[0x0][0x23c] ;  /* 0x00008f0021337a20 */ /* 0x000fc40000410000 */
[----:B------:R-:W-:Y:S02]  /*b8b0*/  FFMA.FTZ R31, R47, c[0x0][0x23c], -R60 ;  /* 0x00008f002f1f7a23 */ /* 0x000fe4000001083c */
[----:B------:R-:W-:Y:S01]  /*b8c0*/  FADD.FTZ R6, R3, -R6 ;  /* 0x8000000603067221 */ /* 0x000fe20000010000 */
[----:B------:R-:W-:Y:S01]  /*b8d0*/  FSEL R51, R51, RZ, P1 ;  /* 0x000000ff33337208 */ /* 0x000fe20000800000 */
[--C-:B------:R-:W-:Y:S01]  /*b8e0*/  FFMA.FTZ R30, R45, c[0x0][0x23c], -R60.reuse ;  /* 0x00008f002d1e7a23 */ /* 0x100fe2000001083c */
[----:B------:R-:W-:Y:S01]  /*b8f0*/  MUFU.EX2 R32, R32 ;  /* 0x0000002000207308 */ /* 0x000fe20000000800 */
[----:B------:R-:W-:Y:S01]  /*b900*/  FFMA.FTZ R29, R29, c[0x0][0x23c], -R60 ;  /* 0x00008f001d1d7a23 */ /* 0x000fe2000001083c */
[----:B------:R-:W-:Y:S01]  /*b910*/  LDSM.16.MT88.4 R44, [R198+0x10800] ;  /* 0x01080000c62c783b */ /* 0x000fe20000004200 */
[--C-:B------:R-:W-:Y:S02]  /*b920*/  FFMA.FTZ R28, R26, c[0x0][0x23c], -R51.reuse ;  /* 0x00008f001a1c7a23 */ /* 0x100fe40000010833 */
[----:B------:R-:W-:-:S02]  /*b930*/  FFMA.FTZ R2, R2, c[0x0][0x23c], -R51 ;  /* 0x00008f0002027a23 */ /* 0x000fc40000010833 */
[--C-:B------:R-:W-:Y:S01]  /*b940*/  FFMA.FTZ R0, R0, c[0x0][0x23c], -R51.reuse ;  /* 0x00008f0000007a23 */ /* 0x100fe20000010833 */
[----:B------:R-:W1:Y:S01]  /*b950*/  MUFU.EX2 R31, R31 ;  /* 0x0000001f001f7308 */ /* 0x000e620000000800 */
[----:B------:R-:W-:Y:S02]  /*b960*/  FFMA.FTZ R35, R38, c[0x0][0x23c], -R51 ;  /* 0x00008f0026237a23 */ /* 0x000fe40000010833 */
[----:B------:R-:W-:Y:S02]  /*b970*/  FMUL.FTZ R40, R4, c[0x0][0x23c] ;  /* 0x00008f0004287a20 */ /* 0x000fe40000410000 */
[----:B------:R-:W-:Y:S02]  /*b980*/  FMUL.FTZ R3, R6, c[0x0][0x23c] ;  /* 0x00008f0006037a20 */ /* 0x000fe40000410000 */
[--C-:B------:R-:W-:Y:S01]  /*b990*/  FFMA.FTZ R55, R23, c[0x0][0x23c], -R60.reuse ;  /* 0x00008f0017377a23 */ /* 0x100fe2000001083c */
[----:B------:R-:W-:Y:S01]  /*b9a0*/  MUFU.EX2 R30, R30 ;  /* 0x0000001e001e7308 */ /* 0x000fe20000000800 */
[----:B------:R-:W-:-:S02]  /*b9b0*/  FFMA.FTZ R62, R21, c[0x0][0x23c], -R60 ;  /* 0x00008f00153e7a23 */ /* 0x000fc4000001083c */
[--C-:B------:R-:W-:Y:S02]  /*b9c0*/  FFMA.FTZ R64, R22, c[0x0][0x23c], -R51.reuse ;  /* 0x00008f0016407a23 */ /* 0x100fe40000010833 */
[--C-:B------:R-:W-:Y:S02]  /*b9d0*/  FFMA.FTZ R63, R20, c[0x0][0x23c], -R51.reuse ;  /* 0x00008f00143f7a23 */ /* 0x100fe40000010833 */
[----:B------:R-:W-:Y:S01]  /*b9e0*/  LDSM.16.MT88.4 R20, [R198+0xc800] ;  /* 0x00c80000c614783b */ /* 0x000fe20000004200 */
[----:B------:R-:W2:Y:S01]  /*b9f0*/  MUFU.EX2 R29, R29 ;  /* 0x0000001d001d7308 */ /* 0x000ea20000000800 */
[----:B-1----:R-:W-:Y:S01]  /*ba00*/  F2FP.PACK_AB R4, R31, R32 ;  /* 0x000000201f04723e */ /* 0x002fe200000000ff */
[--C-:B------:R-:W-:Y:S02]  /*ba10*/  FFMA.FTZ R54, R27, c[0x0][0x23c], -R60.reuse ;  /* 0x00008f001b367a23 */ /* 0x100fe4000001083c */
[----:B------:R-:W-:Y:S02]  /*ba20*/  FFMA.FTZ R61, R25, c[0x0][0x23c], -R60 ;  /* 0x00008f00193d7a23 */ /* 0x000fe4000001083c */
[----:B------:R-:W-:-:S02]  /*ba30*/  FFMA.FTZ R65, R24, c[0x0][0x23c], -R51 ;  /* 0x00008f0018417a23 */ /* 0x000fc40000010833 */
[----:B------:R-:W-:Y:S01]  /*ba40*/  MUFU.EX2 R28, R28 ;  /* 0x0000001c001c7308 */ /* 0x000fe20000000800 */
[--C-:B------:R-:W-:Y:S01]  /*ba50*/  FFMA.FTZ R66, R36, c[0x0][0x23c], -R51.reuse ;  /* 0x00008f0024427a23 */ /* 0x100fe20000010833 */
[----:B------:R-:W-:Y:S01]  /*ba60*/  LDSM.16.MT88.4 R24, [R200+0xc800] ;  /* 0x00c80000c818783b */ /* 0x000fe20000004200 */
[--C-:B------:R-:W-:Y:S02]  /*ba70*/  FFMA.FTZ R67, R37, c[0x0][0x23c], -R60.reuse ;  /* 0x00008f0025437a23 */ /* 0x100fe4000001083c */
[----:B------:R-:W-:Y:S02]  /*ba80*/  FFMA.FTZ R132, R39, c[0x0][0x23c], -R60 ;  /* 0x00008f0027847a23 */ /* 0x000fe4000001083c */
[----:B------:R-:W-:Y:S01]  /*ba90*/  LDSM.16.MT88.4 R36, [R197+0x10800] ;  /* 0x01080000c524783b */ /* 0x000fe20000004200 */
[----:B------:R-:W1:Y:S01]  /*baa0*/  MUFU.EX2 R2, R2 ;  /* 0x0000000200027308 */ /* 0x000e620000000800 */
[----:B--2---:R-:W-:Y:S01]  /*bab0*/  F2FP.PACK_AB R6, R29, R30 ;  /* 0x0000001e1d06723e */ /* 0x004fe200000000ff */
[----:B------:R-:W-:-:S02]  /*bac0*/  FFMA.FTZ R142, R56, c[0x0][0x23c], -R51 ;  /* 0x00008f00388e7a23 */ /* 0x000fc40000010833 */
[--C-:B------:R-:W-:Y:S01]  /*bad0*/  FFMA.FTZ R135, R227, c[0x0][0x23c], -R60.reuse ;  /* 0x00008f00e3877a23 */ /* 0x100fe2000001083c */
[----:B------:R-:W-:Y:S01]  /*bae0*/  LDSM.16.MT88.4 R56, [R197+0x11000] ;  /* 0x01100000c538783b */ /* 0x000fe20000004200 */
[--C-:B------:R-:W-:Y:S02]  /*baf0*/  FFMA.FTZ R134, R187, c[0x0][0x23c], -R60.reuse ;  /* 0x00008f00bb867a23 */ /* 0x100fe4000001083c */
[----:B------:R-:W-:Y:S01]  /*bb00*/  MUFU.EX2 R0, R0 ;  /* 0x0000000000007308 */ /* 0x000fe20000000800 */
[--C-:B------:R-:W-:Y:S02]  /*bb10*/  FFMA.FTZ R137, R180, c[0x0][0x23c], -R51.reuse ;  /* 0x00008f00b4897a23 */ /* 0x100fe40000010833 */
[--C-:B------:R-:W-:Y:S02]  /*bb20*/  FFMA.FTZ R140, R178, c[0x0][0x23c], -R51.reuse ;  /* 0x00008f00b28c7a23 */ /* 0x100fe40000010833 */
[----:B------:R-:W-:Y:S02]  /*bb30*/  FFMA.FTZ R139, R148, c[0x0][0x23c], -R51 ;  /* 0x00008f00948b7a23 */ /* 0x000fe40000010833 */
[--C-:B------:R-:W-:Y:S01]  /*bb40*/  FFMA.FTZ R143, R185, c[0x0][0x23c], -R60.reuse ;  /* 0x00008f00b98f7a23 */ /* 0x100fe2000001083c */
[----:B------:R-:W2:Y:S01]  /*bb50*/  MUFU.EX2 R35, R35 ;  /* 0x0000002300237308 */ /* 0x000ea20000000800 */
[----:B-1----:R-:W-:Y:S01]  /*bb60*/  F2FP.PACK_AB R5, R2, R28 ;  /* 0x0000001c0205723e */ /* 0x002fe200000000ff */
[----:B------:R-:W-:-:S02]  /*bb70*/  FFMA.FTZ R148, R183, c[0x0][0x23c], -R60 ;  /* 0x00008f00b7947a23 */ /* 0x000fc4000001083c */
[--C-:B------:R-:W-:Y:S02]  /*bb80*/  FFMA.FTZ R150, R181, c[0x0][0x23c], -R60.reuse ;  /* 0x00008f00b5967a23 */ /* 0x100fe4000001083c */
[--C-:B------:R-:W-:Y:S02]  /*bb90*/  FFMA.FTZ R147, R179, c[0x0][0x23c], -R60.reuse ;  /* 0x00008f00b3937a23 */ /* 0x100fe4000001083c */
[----:B------:R-:W1:Y:S01]  /*bba0*/  MUFU.EX2 R40, R40 ;  /* 0x0000002800287308 */ /* 0x000e620000000800 */
[--C-:B------:R-:W-:Y:S02]  /*bbb0*/  FFMA.FTZ R151, R176, c[0x0][0x23c], -R51.reuse ;  /* 0x00008f00b0977a23 */ /* 0x100fe40000010833 */
[--C-:B------:R-:W-:Y:S02]  /*bbc0*/  FFMA.FTZ R160, R160, c[0x0][0x23c], -R51.reuse ;  /* 0x00008f00a0a07a23 */ /* 0x100fe40000010833 */
[--C-:B------:R-:W-:Y:S02]  /*bbd0*/  FFMA.FTZ R155, R174, c[0x0][0x23c], -R51.reuse ;  /* 0x00008f00ae9b7a23 */ /* 0x100fe40000010833 */
[----:B------:R-:W-:Y:S01]  /*bbe0*/  FFMA.FTZ R162, R162, c[0x0][0x23c], -R51 ;  /* 0x00008f00a2a27a23 */ /* 0x000fe20000010833 */
[----:B------:R-:W3:Y:S01]  /*bbf0*/  MUFU.EX2 R3, R3 ;  /* 0x0000000300037308 */ /* 0x000ee20000000800 */
[----:B--2---:R-:W-:Y:S01]  /*bc00*/  F2FP.PACK_AB R7, R35, R0 ;  /* 0x000000002307723e */ /* 0x004fe200000000ff */
[----:B------:R-:W-:-:S02]  /*bc10*/  FFMA.FTZ R176, R169, c[0x0][0x23c], -R60 ;  /* 0x00008f00a9b07a23 */ /* 0x000fc4000001083c */
[--C-:B------:R-:W-:Y:S02]  /*bc20*/  FFMA.FTZ R159, R177, c[0x0][0x23c], -R60.reuse ;  /* 0x00008f00b19f7a23 */ /* 0x100fe4000001083c */
[----:B------:R-:W-:Y:S02]  /*bc30*/  FFMA.FTZ R174, R171, c[0x0][0x23c], -R60 ;  /* 0x00008f00abae7a23 */ /* 0x000fe4000001083c */
[-C--:B-1----:R-:W-:Y:S01]  /*bc40*/  FMUL.FTZ R128, R128, R40.reuse ;  /* 0x0000002880807220 */ /* 0x082fe20000410000 */
[----:B------:R-:W-:Y:S01]  /*bc50*/  MUFU.EX2 R54, R54 ;  /* 0x0000003600367308 */ /* 0x000fe20000000800 */
[-C--:B------:R-:W-:Y:S02]  /*bc60*/  FMUL.FTZ R129, R129, R40.reuse ;  /* 0x0000002881817220 */ /* 0x080fe40000410000 */
[-C--:B------:R-:W-:Y:S02]  /*bc70*/  FMUL.FTZ R68, R68, R40.reuse ;  /* 0x0000002844447220 */ /* 0x080fe40000410000 */
[----:B------:R-:W-:-:S02]  /*bc80*/  FMUL.FTZ R69, R69, R40 ;  /* 0x0000002845457220 */ /* 0x000fc40000410000 */
[-C--:B---3--:R-:W-:Y:S01]  /*bc90*/  FMUL.FTZ R130, R130, R3.reuse ;  /* 0x0000000382827220 */ /* 0x088fe20000410000 */
[----:B------:R-:W1:Y:S01]  /*bca0*/  MUFU.EX2 R61, R61 ;  /* 0x0000003d003d7308 */ /* 0x000e620000000800 */
[-C--:B------:R-:W-:Y:S02]  /*bcb0*/  FMUL.FTZ R131, R131, R3.reuse ;  /* 0x0000000383837220 */ /* 0x080fe40000410000 */
[-C--:B------:R-:W-:Y:S02]  /*bcc0*/  FMUL.FTZ R70, R70, R3.reuse ;  /* 0x0000000346467220 */ /* 0x080fe40000410000 */
[-C--:B------:R-:W-:Y:S02]  /*bcd0*/  FMUL.FTZ R71, R71, R3.reuse ;  /* 0x0000000347477220 */ /* 0x080fe40000410000 */
[-C--:B------:R-:W-:Y:S01]  /*bce0*/  FMUL.FTZ R72, R72, R40.reuse ;  /* 0x0000002848487220 */ /* 0x080fe20000410000 */
[----:B------:R-:W-:Y:S01]  /*bcf0*/  HMMA.16816.F32 R128, R4, R12, R128 ;  /* 0x0000000c0480723c */ /* 0x000fe20000001880 */
[----:B------:R-:W-:Y:S01]  /*bd00*/  FMUL.FTZ R73, R73, R40 ;  /* 0x0000002849497220 */ /* 0x000fe20000410000 */
[----:B------:R-:W-:Y:S01]  /*bd10*/  MUFU.EX2 R55, R55 ;  /* 0x0000003700377308 */ /* 0x000fe20000000800 */
[----:B------:R-:W-:-:S02]  /*bd20*/  FMUL.FTZ R74, R74, R3 ;  /* 0x000000034a4a7220 */ /* 0x000fc40000410000 */
[-C--:B------:R-:W-:Y:S02]  /*bd30*/  FMUL.FTZ R75, R75, R3.reuse ;  /* 0x000000034b4b7220 */ /* 0x080fe40000410000 */
[-C--:B------:R-:W-:Y:S01]  /*bd40*/  FMUL.FTZ R76, R76, R40.reuse ;  /* 0x000000284c4c7220 */ /* 0x080fe20000410000 */
[C---:B------:R-:W-:Y:S01]  /*bd50*/  HMMA.16816.F32 R68, R4.reuse, R14, R68 ;  /* 0x0000000e0444723c */ /* 0x040fe20000001844 */
[-C--:B------:R-:W-:Y:S01]  /*bd60*/  FMUL.FTZ R77, R77, R40.reuse ;  /* 0x000000284d4d7220 */ /* 0x080fe20000410000 */
[----:B------:R-:W2:Y:S01]  /*bd70*/  LDSM.16.MT88.4 R12, [R196+0xc000] ;  /* 0x00c00000c40c783b */ /* 0x000ea20000004200 */
[-C--:B------:R-:W-:Y:S01]  /*bd80*/  FMUL.FTZ R78, R78, R3.reuse ;  /* 0x000000034e4e7220 */ /* 0x080fe20000410000 */
[----:B------:R-:W-:Y:S01]  /*bd90*/  MUFU.EX2 R62, R62 ;  /* 0x0000003e003e7308 */ /* 0x000fe20000000800 */
[----:B------:R-:W-:Y:S02]  /*bda0*/  FMUL.FTZ R79, R79, R3 ;  /* 0x000000034f4f7220 */ /* 0x000fe40000410000 */
[-C--:B------:R-:W-:Y:S01]  /*bdb0*/  FMUL.FTZ R80, R80, R40.reuse ;  /* 0x0000002850507220 */ /* 0x080fe20000410000 */
[----:B------:R-:W-:Y:S01]  /*bdc0*/  HMMA.16816.F32 R72, R4, R8, R72 ;  /* 0x000000080448723c */ /* 0x000fe20000001848 */
[----:B------:R-:W-:-:S02]  /*bdd0*/  FMUL.FTZ R81, R81, R40 ;  /* 0x0000002851517220 */ /* 0x000fc40000410000 */
[-C--:B------:R-:W-:Y:S01]  /*bde0*/  FMUL.FTZ R82, R82, R3.reuse ;  /* 0x0000000352527220 */ /* 0x080fe20000410000 */
[----:B------:R-:W-:Y:S01]  /*bdf0*/  MUFU.EX2 R64, R64 ;  /* 0x0000004000407308 */ /* 0x000fe20000000800 */
[-C--:B------:R-:W-:Y:S02]  /*be00*/  FMUL.FTZ R83, R83, R3.reuse ;  /* 0x0000000353537220 */ /* 0x080fe40000410000 */
[-C--:B------:R-:W-:Y:S01]  /*be10*/  FMUL.FTZ R84, R84, R40.reuse ;  /* 0x0000002854547220 */ /* 0x080fe20000410000 */
[----:B------:R-:W-:Y:S01]  /*be20*/  HMMA.16816.F32 R76, R4, R10, R76 ;  /* 0x0000000a044c723c */ /* 0x000fe2000000184c */
[----:B------:R-:W3:Y:S01]  /*be30*/  LDSM.16.MT88.4 R8, [R200+0x10000] ;  /* 0x01000000c808783b */ /* 0x000ee20000004200 */
[----:B------:R-:W-:Y:S02]  /*be40*/  FMUL.FTZ R85, R85, R40 ;  /* 0x0000002855557220 */ /* 0x000fe40000410000 */
[-C--:B------:R-:W-:Y:S01]  /*be50*/  FMUL.FTZ R86, R86, R3.reuse ;  /* 0x0000000356567220 */ /* 0x080fe20000410000 */
[----:B------:R-:W4:Y:S01]  /*be60*/  MUFU.EX2 R65, R65 ;  /* 0x0000004100417308 */ /* 0x000f220000000800 */
[----:B------:R-:W-:-:S02]  /*be70*/  FMUL.FTZ R87, R87, R3 ;  /* 0x0000000357577220 */ /* 0x000fc40000410000 */
[-C--:B------:R-:W-:Y:S01]  /*be80*/  FMUL.FTZ R88, R88, R40.reuse ;  /* 0x0000002858587220 */ /* 0x080fe20000410000 */
[C---:B------:R-:W-:Y:S01]  /*be90*/  HMMA.16816.F32 R80, R4.reuse, R16, R80 ;  /* 0x000000100450723c */ /* 0x040fe20000001850 */
[-C--:B------:R-:W-:Y:S02]  /*bea0*/  FMUL.FTZ R89, R89, R40.reuse ;  /* 0x0000002859597220 */ /* 0x080fe40000410000 */
[-C--:B------:R-:W-:Y:S01]  /*beb0*/  FMUL.FTZ R90, R90, R3.reuse ;  /* 0x000000035a5a7220 */ /* 0x080fe20000410000 */
[----:B------:R-:W-:Y:S01]  /*bec0*/  MUFU.EX2 R63, R63 ;  /* 0x0000003f003f7308 */ /* 0x000fe20000000800 */
[-C--:B------:R-:W-:Y:S02]  /*bed0*/  FMUL.FTZ R91, R91, R3.reuse ;  /* 0x000000035b5b7220 */ /* 0x080fe40000410000 */
[-C--:B------:R-:W-:Y:S01]  /*bee0*/  FMUL.FTZ R92, R92, R40.reuse ;  /* 0x000000285c5c7220 */ /* 0x080fe20000410000 */
[----:B------:R-:W-:Y:S01]  /*bef0*/  HMMA.16816.F32 R84, R4, R18, R84 ;  /* 0x000000120454723c */ /* 0x000fe20000001854 */
[----:B------:R-:W-:Y:S01]  /*bf00*/  FMUL.FTZ R93, R93, R40 ;  /* 0x000000285d5d7220 */ /* 0x000fe20000410000 */
[----:B------:R-:W5:Y:S01]  /*bf10*/  LDSM.16.MT88.4 R16, [R198+0x10000] ;  /* 0x01000000c610783b */ /* 0x000f620000004200 */
[-C--:B------:R-:W-:Y:S01]  /*bf20*/  FMUL.FTZ R94, R94, R3.reuse ;  /* 0x000000035e5e7220 */ /* 0x080fe20000410000 */
[----:B------:R-:W1:Y:S01]  /*bf30*/  MUFU.EX2 R66, R66 ;  /* 0x0000004200427308 */ /* 0x000e620000000800 */
[----:B------:R-:W-:-:S02]  /*bf40*/  FMUL.FTZ R95, R95, R3 ;  /* 0x000000035f5f7220 */ /* 0x000fc40000410000 */
[-C--:B------:R-:W-:Y:S01]  /*bf50*/  FMUL.FTZ R96, R96, R40.reuse ;  /* 0x0000002860607220 */ /* 0x080fe20000410000 */
[C---:B--2---:R-:W-:Y:S01]  /*bf60*/  HMMA.16816.F32 R88, R4.reuse, R12, R88 ;  /* 0x0000000c0458723c */ /* 0x044fe20000001858 */
[-C--:B------:R-:W-:Y:S02]  /*bf70*/  FMUL.FTZ R97, R97, R40.reuse ;  /* 0x0000002861617220 */ /* 0x080fe40000410000 */
[-C--:B------:R-:W-:Y:S01]  /*bf80*/  FMUL.FTZ R98, R98, R3.reuse ;  /* 0x0000000362627220 */ /* 0x080fe20000410000 */
[----:B------:R-:W-:Y:S01]  /*bf90*/  MUFU.EX2 R67, R67 ;  /* 0x0000004300437308 */ /* 0x000fe20000000800 */
[-C--:B------:R-:W-:Y:S02]  /*bfa0*/  FMUL.FTZ R99, R99, R3.reuse ;  /* 0x0000000363637220 */ /* 0x080fe40000410000 */
[-C--:B------:R-:W-:Y:S01]  /*bfb0*/  FMUL.FTZ R100, R100, R40.reuse ;  /* 0x0000002864647220 */ /* 0x080fe20000410000 */
[----:B------:R-:W-:Y:S01]  /*bfc0*/  HMMA.16816.F32 R92, R4, R14, R92 ;  /* 0x0000000e045c723c */ /* 0x000fe2000000185c */
[----:B------:R-:W-:Y:S01]  /*bfd0*/  FMUL.FTZ R101, R101, R40 ;  /* 0x0000002865657220 */ /* 0x000fe20000410000 */
[----:B------:R-:W2:Y:S01]  /*bfe0*/  LDSM.16.MT88.4 R12, [R197+0x10000] ;  /* 0x01000000c50c783b */ /* 0x000ea20000004200 */
[-C--:B------:R-:W-:Y:S01]  /*bff0*/  FMUL.FTZ R102, R102, R3.reuse ;  /* 0x0000000366667220 */ /* 0x080fe20000410000 */
[----:B------:R-:W1:Y:S01]  /*c000*/  MUFU.EX2 R132, R132 ;  /* 0x0000008400847308 */ /* 0x000e620000000800 */
[----:B------:R-:W-:-:S02]  /*c010*/  FMUL.FTZ R103, R103, R3 ;  /* 0x0000000367677220 */ /* 0x000fc40000410000 */
[-C--:B------:R-:W-:Y:S01]  /*c020*/  FMUL.FTZ R104, R104, R40.reuse ;  /* 0x0000002868687220 */ /* 0x080fe20000410000 */
[C---:B---3--:R-:W-:Y:S01]  /*c030*/  HMMA.16816.F32 R96, R4.reuse, R8, R96 ;  /* 0x000000080460723c */ /* 0x048fe20000001860 */
[-C--:B------:R-:W-:Y:S02]  /*c040*/  FMUL.FTZ R105, R105, R40.reuse ;  /* 0x0000002869697220 */ /* 0x080fe40000410000 */
[-C--:B------:R-:W-:Y:S01]  /*c050*/  FMUL.FTZ R106, R106, R3.reuse ;  /* 0x000000036a6a7220 */ /* 0x080fe20000410000 */
[----:B------:R-:W-:Y:S01]  /*c060*/  MUFU.EX2 R135, R135 ;  /* 0x0000008700877308 */ /* 0x000fe20000000800 */
[----:B------:R-:W-:Y:S02]  /*c070*/  FMUL.FTZ R107, R107, R3 ;  /* 0x000000036b6b7220 */ /* 0x000fe40000410000 */
[-C--:B------:R-:W-:Y:S01]  /*c080*/  FMUL.FTZ R124, R124, R40.reuse ;  /* 0x000000287c7c7220 */ /* 0x080fe20000410000 */
[----:B------:R-:W-:Y:S01]  /*c090*/  HMMA.16816.F32 R100, R4, R10, R100 ;  /* 0x0000000a0464723c */ /* 0x000fe20000001864 */
[----:B------:R-:W3:Y:S01]  /*c0a0*/  LDSM.16.MT88.4 R8, [R196+0x10000] ;  /* 0x01000000c408783b */ /* 0x000ee20000004200 */
[----:B------:R-:W-:-:S02]  /*c0b0*/  FMUL.FTZ R125, R125, R40 ;  /* 0x000000287d7d7220 */ /* 0x000fc40000410000 */
[-C--:B------:R-:W-:Y:S01]  /*c0c0*/  FMUL.FTZ R126, R126, R3.reuse ;  /* 0x000000037e7e7220 */ /* 0x080fe20000410000 */
[----:B------:R-:W-:Y:S01]  /*c0d0*/  MUFU.EX2 R134, R134 ;  /* 0x0000008600867308 */ /* 0x000fe20000000800 */
[-C--:B------:R-:W-:Y:S02]  /*c0e0*/  FMUL.FTZ R127, R127, R3.reuse ;  /* 0x000000037f7f7220 */ /* 0x080fe40000410000 */
[-C--:B------:R-:W-:Y:S01]  /*c0f0*/  FMUL.FTZ R108, R108, R40.reuse ;  /* 0x000000286c6c7220 */ /* 0x080fe20000410000 */
[----:B-----5:R-:W-:Y:S01]  /*c100*/  HMMA.16816.F32 R104, R4, R16, R104 ;  /* 0x000000100468723c */ /* 0x020fe20000001868 */
[----:B------:R-:W-:Y:S02]  /*c110*/  FMUL.FTZ R109, R109, R40 ;  /* 0x000000286d6d7220 */ /* 0x000fe40000410000 */
[-C--:B------:R-:W-:Y:S01]  /*c120*/  FMUL.FTZ R110, R110, R3.reuse ;  /* 0x000000036e6e7220 */ /* 0x080fe20000410000 */
[----:B------:R-:W-:Y:S01]  /*c130*/  MUFU.EX2 R137, R137 ;  /* 0x0000008900897308 */ /* 0x000fe20000000800 */
[----:B------:R-:W-:-:S02]  /*c140*/  FMUL.FTZ R111, R111, R3 ;  /* 0x000000036f6f7220 */ /* 0x000fc40000410000 */
[-C--:B------:R-:W-:Y:S01]  /*c150*/  FMUL.FTZ R112, R112, R40.reuse ;  /* 0x0000002870707220 */ /* 0x080fe20000410000 */
[C---:B------:R-:W-:Y:S01]  /*c160*/  HMMA.16816.F32 R124, R4.reuse, R18, R124 ;  /* 0x00000012047c723c */ /* 0x040fe2000000187c */
[-C--:B------:R-:W-:Y:S01]  /*c170*/  FMUL.FTZ R113, R113, R40.reuse ;  /* 0x0000002871717220 */ /* 0x080fe20000410000 */
[----:B------:R-:W5:Y:S01]  /*c180*/  LDSM.16.MT88.4 R16, [R197+0xc800] ;  /* 0x00c80000c510783b */ /* 0x000f620000004200 */
[-C--:B------:R-:W-:Y:S01]  /*c190*/  FMUL.FTZ R114, R114, R3.reuse ;  /* 0x0000000372727220 */ /* 0x080fe20000410000 */
[----:B------:R-:W1:Y:S01]  /*c1a0*/  MUFU.EX2 R140, R140 ;  /* 0x0000008c008c7308 */ /* 0x000e620000000800 */
[----:B------:R-:W-:Y:S02]  /*c1b0*/  FMUL.FTZ R115, R115, R3 ;  /* 0x0000000373737220 */ /* 0x000fe40000410000 */
[-C--:B------:R-:W-:Y:S01]  /*c1c0*/  FMUL.FTZ R120, R120, R40.reuse ;  /* 0x0000002878787220 */ /* 0x080fe20000410000 */
[----:B--2---:R-:W-:Y:S01]  /*c1d0*/  HMMA.16816.F32 R108, R4, R12, R108 ;  /* 0x0000000c046c723c */ /* 0x004fe2000000186c */
[----:B------:R-:W-:-:S02]  /*c1e0*/  FMUL.FTZ R121, R121, R40 ;  /* 0x0000002879797220 */ /* 0x000fc40000410000 */
[-C--:B------:R-:W-:Y:S01]  /*c1f0*/  FMUL.FTZ R122, R122, R3.reuse ;  /* 0x000000037a7a7220 */ /* 0x080fe20000410000 */
[----:B------:R-:W-:Y:S01]  /*c200*/  MUFU.EX2 R139, R139 ;  /* 0x0000008b008b7308 */ /* 0x000fe20000000800 */
[-C--:B------:R-:W-:Y:S02]  /*c210*/  FMUL.FTZ R123, R123, R3.reuse ;  /* 0x000000037b7b7220 */ /* 0x080fe40000410000 */
[-C--:B------:R-:W-:Y:S01]  /*c220*/  FMUL.FTZ R116, R116, R40.reuse ;  /* 0x0000002874747220 */ /* 0x080fe20000410000 */
[----:B------:R-:W-:Y:S01]  /*c230*/  HMMA.16816.F32 R112, R4, R14, R112 ;  /* 0x0000000e0470723c */ /* 0x000fe20000001870 */
[----:B------:R-:W2:Y:S01]  /*c240*/  LDSM.16.MT88.4 R12, [R196+0xc800] ;  /* 0x00c80000c40c783b */ /* 0x000ea20000004200 */
[----:B------:R-:W-:Y:S02]  /*c250*/  FMUL.FTZ R117, R117, R40 ;  /* 0x0000002875757220 */ /* 0x000fe40000410000 */
[-C--:B------:R-:W-:Y:S01]  /*c260*/  FMUL.FTZ R118, R118, R3.reuse ;  /* 0x0000000376767220 */ /* 0x080fe20000410000 */
[----:B------:R-:W1:Y:S01]  /*c270*/  MUFU.EX2 R142, R142 ;  /* 0x0000008e008e7308 */ /* 0x000e620000000800 */
[----:B------:R-:W-:-:S02]  /*c280*/  FMUL.FTZ R119, R119, R3 ;  /* 0x0000000377777220 */ /* 0x000fc40000410000 */
[C---:B---3--:R-:W-:Y:S01]  /*c290*/  HMMA.16816.F32 R120, R4.reuse, R8, R120 ;  /* 0x000000080478723c */ /* 0x048fe20000001878 */
[--C-:B------:R-:W-:Y:S02]  /*c2a0*/  FFMA.FTZ R163, R175, c[0x0][0x23c], -R60.reuse ;  /* 0x00008f00afa37a23 */ /* 0x100fe4000001083c */
[--C-:B------:R-:W-:Y:S02]  /*c2b0*/  FFMA.FTZ R169, R170, c[0x0][0x23c], -R51.reuse ;  /* 0x00008f00aaa97a23 */ /* 0x100fe40000010833 */
[----:B------:R-:W3:Y:S01]  /*c2c0*/  MUFU.EX2 R143, R143 ;  /* 0x0000008f008f7308 */ /* 0x000ee20000000800 */
[----:B------:R-:W-:Y:S02]  /*c2d0*/  FFMA.FTZ R168, R168, c[0x0][0x23c], -R51 ;  /* 0x00008f00a8a87a23 */ /* 0x000fe40000010833 */
[----:B------:R-:W-:Y:S01]  /*c2e0*/  HMMA.16816.F32 R116, R4, R10, R116 ;  /* 0x0000000a0474723c */ /* 0x000fe20000001874 */
[----:B------:R-:W2:Y:S01]  /*c2f0*/  LDSM.16.MT88.4 R8, [R200+0x10800] ;  /* 0x01080000c808783b */ /* 0x000ea20000004200 */
[----:B------:R-:W-:-:S02]  /*c300*/  FFMA.FTZ R161, R161, c[0x0][0x23c], -R60 ;  /* 0x00008f00a1a17a23 */ /* 0x000fc4000001083c */
[--C-:B------:R-:W-:Y:S01]  /*c310*/  FFMA.FTZ R156, R156, c[0x0][0x23c], -R51.reuse ;  /* 0x00008f009c9c7a23 */ /* 0x100fe20000010833 */
[----:B------:R-:W2:Y:S01]  /*c320*/  MUFU.EX2 R148, R148 ;  /* 0x0000009400947308 */ /* 0x000ea20000000800 */
[--C-:B------:R-:W-:Y:S01]  /*c330*/  FFMA.FTZ R154, R154, c[0x0][0x23c], -R51.reuse ;  /* 0x00008f009a9a7a23 */ /* 0x100fe20000010833 */
[----:B-1----:R-:W-:Y:S01]  /*c340*/  F2FP.PACK_AB R4, R61, R54 ;  /* 0x000000363d04723e */ /* 0x002fe200000000ff */
[--C-:B------:R-:W-:Y:S01]  /*c350*/  FFMA.FTZ R149, R149, c[0x0][0x23c], -R60.reuse ;  /* 0x00008f0095957a23 */ /* 0x100fe2000001083c */
[----:B----4-:R-:W-:Y:S01]  /*c360*/  F2FP.PACK_AB R5, R65, R64 ;  /* 0x000000404105723e */ /* 0x010fe200000000ff */
[----:B------:R-:W-:Y:S01]  /*c370*/  FFMA.FTZ R145, R145, c[0x0][0x23c], -R60 ;  /* 0x00008f0091917a23 */ /* 0x000fe2000001083c */
[----:B------:R-:W-:Y:S01]  /*c380*/  F2FP.PACK_AB R6, R62, R55 ;  /* 0x000000373e06723e */ /* 0x000fe200000000ff */
[--C-:B------:R-:W-:Y:S01]  /*c390*/  FFMA.FTZ R144, R144, c[0x0][0x23c], -R51.reuse ;  /* 0x00008f0090907a23 */ /* 0x100fe20000010833 */
[----:B------:R-:W-:Y:S01]  /*c3a0*/  F2FP.PACK_AB R7, R66, R63 ;  /* 0x0000003f4207723e */ /* 0x000fe200000000ff */
[----:B------:R-:W1:Y:S01]  /*c3b0*/  MUFU.EX2 R150, R150 ;  /* 0x0000009600967308 */ /* 0x000e620000000800 */
[----:B------:R-:W-:-:S02]  /*c3c0*/  FFMA.FTZ R138, R138, c[0x0][0x23c], -R51 ;  /* 0x00008f008a8a7a23 */ /* 0x000fc40000010833 */
[----:B------:R-:W-:Y:S02]  /*c3d0*/  FFMA.FTZ R136, R136, c[0x0][0x23c], -R51 ;  /* 0x00008f0088887a23 */ /* 0x000fe40000010833 */
[----:B------:R-:W-:Y:S01]  /*c3e0*/  FFMA.FTZ R32, R235, R40, R32 ;  /* 0x00000028eb207223 */ /* 0x000fe20000010020 */
[C---:B------:R-:W-:Y:S01]  /*c3f0*/  HMMA.16816.F32 R72, R4.reuse, R20, R72 ;  /* 0x000000140448723c */ /* 0x040fe20000001848 */
[----:B------:R-:W-:Y:S01]  /*c400*/  FFMA.FTZ R3, R233, R3, R28 ;  /* 0x00000003e9037223 */ /* 0x000fe2000001001c */
[----:B------:R-:W4:Y:S01]  /*c410*/  MUFU.EX2 R147, R147 ;  /* 0x0000009300937308 */ /* 0x000f220000000800 */
[----:B------:R-:W-:Y:S02]  /*c420*/  FADD.FTZ R31, R31, R32 ;  /* 0x000000201f1f7221 */ /* 0x000fe40000010000 */
[----:B------:R-:W-:Y:S02]  /*c430*/  FADD.FTZ R3, R2, R3 ;  /* 0x0000000302037221 */ /* 0x000fe40000010000 */
[----:B------:R-:W-:Y:S01]  /*c440*/  FADD.FTZ R30, R30, R31 ;  /* 0x0000001f1e1e7221 */ /* 0x000fe20000010000 */
[----:B------:R-:W-:Y:S01]  /*c450*/  HMMA.16816.F32 R76, R4, R22, R76 ;  /* 0x00000016044c723c */ /* 0x000fe2000000184c */
[----:B------:R-:W1:Y:S01]  /*c460*/  LDSM.16.MT88.4 R20, [R196+0x10800] ;  /* 0x01080000c414783b */ /* 0x000e620000004200 */
[----:B------:R-:W-:Y:S01]  /*c470*/  MUFU.EX2 R151, R151 ;  /* 0x0000009700977308 */ /* 0x000fe20000000800 */
[----:B------:R-:W-:-:S02]  /*c480*/  FADD.FTZ R0, R0, R3 ;  /* 0x0000000300007221 */ /* 0x000fc40000010000 */
[----:B------:R-:W-:Y:S02]  /*c490*/  FADD.FTZ R29, R29, R30 ;  /* 0x0000001e1d1d7221 */ /* 0x000fe40000010000 */
[----:B------:R-:W-:Y:S01]  /*c4a0*/  FADD.FTZ R35, R35, R0 ;  /* 0x0000000023237221 */ /* 0x000fe20000010000 */
[C---:B-----5:R-:W-:Y:S01]  /*c4b0*/  HMMA.16816.F32 R80, R4.reuse, R16, R80 ;  /* 0x000000100450723c */ /* 0x060fe20000001850 */
[----:B------:R-:W-:Y:S01]  /*c4c0*/  FADD.FTZ R0, R54, R29 ;  /* 0x0000001d36007221 */ /* 0x000fe20000010000 */
[----:B------:R-:W5:Y:S01]  /*c4d0*/  MUFU.EX2 R160, R160 ;  /* 0x000000a000a07308 */ /* 0x000f620000000800 */
        /* <DEDUP_REMOVED lines=9> */
[C---:B--2---:R-:W-:Y:S01]  /*c570*/  HMMA.16816.F32 R88, R4.reuse, R12, R88 ;  /* 0x0000000c0458723c */ /* 0x044fe20000001858 */
[----:B------:R-:W-:Y:S01]  /*c580*/  FADD.FTZ R66, R66, R63 ;  /* 0x0000003f42427221 */ /* 0x000fe20000010000 */
[----:B------:R-:W2:Y:S06]  /*c590*/  MUFU.EX2 R162, R162 ;  /* 0x000000a200a27308 */ /* 0x000eac0000000800 */
[C---:B------:R-:W-:Y:S01]  /*c5a0*/  HMMA.16816.F32 R92, R4.reuse, R14, R92 ;  /* 0x0000000e045c723c */ /* 0x040fe2000000185c */
[----:B------:R-:W1:Y:S01]  /*c5b0*/  LDSM.16.MT88.4 R12, [R197+0xd000] ;  /* 0x00d00000c50c783b */ /* 0x000e620000004200 */
[----:B------:R-:W-:Y:S06]  /*c5c0*/  MUFU.EX2 R159, R159 ;  /* 0x0000009f009f7308 */ /* 0x000fec0000000800 */
[C---:B------:R-:W-:Y:S02]  /*c5d0*/  HMMA.16816.F32 R96, R4.reuse, R8, R96 ;  /* 0x000000080460723c */ /* 0x040fe40000001860 */
[----:B------:R-:W-:Y:S06]  /*c5e0*/  MUFU.EX2 R174, R174 ;  /* 0x000000ae00ae7308 */ /* 0x000fec0000000800 */
[C---:B------:R-:W-:Y:S01]  /*c5f0*/  HMMA.16816.F32 R100, R4.reuse, R10, R100 ;  /* 0x0000000a0464723c */ /* 0x040fe20000001864 */
[----:B------:R-:W1:Y:S01]  /*c600*/  LDSM.16.MT88.4 R8, [R196+0xd000] ;  /* 0x00d00000c408783b */ /* 0x000e620000004200 */
[----:B------:R-:W-:Y:S06]  /*c610*/  MUFU.EX2 R163, R163 ;  /* 0x000000a300a37308 */ /* 0x000fec0000000800 */
[C---:B------:R-:W-:Y:S02]  /*c620*/  HMMA.16816.F32 R104, R4.reuse, R44, R104 ;  /* 0x0000002c0468723c */ /* 0x040fe40000001868 */
[----:B------:R-:W-:Y:S06]  /*c630*/  MUFU.EX2 R176, R176 ;  /* 0x000000b000b07308 */ /* 0x000fec0000000800 */
[C---:B------:R-:W-:Y:S01]  /*c640*/  HMMA.16816.F32 R124, R4.reuse, R46, R124 ;  /* 0x0000002e047c723c */ /* 0x040fe2000000187c */
[----:B------:R-:W2:Y:S01]  /*c650*/  LDSM.16.MT88.4 R44, [R198+0x11000] ;  /* 0x01100000c62c783b */ /* 0x000ea20000004200 */
[----:B------:R-:W1:Y:S06]  /*c660*/  MUFU.EX2 R169, R169 ;  /* 0x000000a900a97308 */ /* 0x000e6c0000000800 */
[C---:B------:R-:W-:Y:S02]  /*c670*/  HMMA.16816.F32 R108, R4.reuse, R36, R108 ;  /* 0x00000024046c723c */ /* 0x040fe4000000186c */
[----:B------:R-:W1:Y:S06]  /*c680*/  MUFU.EX2 R168, R168 ;  /* 0x000000a800a87308 */ /* 0x000e6c0000000800 */
[C---:B------:R-:W-:Y:S01]  /*c690*/  HMMA.16816.F32 R112, R4.reuse, R38, R112 ;  /* 0x000000260470723c */ /* 0x040fe20000001870 */
[----:B------:R-:W-:Y:S01]  /*c6a0*/  LDSM.16.MT88.4 R36, [R196+0x11000] ;  /* 0x01100000c424783b */ /* 0x000fe20000004200 */
[----:B------:R-:W-:Y:S06]  /*c6b0*/  MUFU.EX2 R161, R161 ;  /* 0x000000a100a17308 */ /* 0x000fec0000000800 */
[C---:B------:R-:W-:Y:S02]  /*c6c0*/  HMMA.16816.F32 R128, R4.reuse, R24, R128 ;  /* 0x000000180480723c */ /* 0x040fe40000001880 */
[----:B------:R-:W-:Y:S06]  /*c6d0*/  MUFU.EX2 R156, R156 ;  /* 0x0000009c009c7308 */ /* 0x000fec0000000800 */
[C---:B------:R-:W-:Y:S01]  /*c6e0*/  HMMA.16816.F32 R68, R4.reuse, R26, R68 ;  /* 0x0000001a0444723c */ /* 0x040fe20000001844 */
[----:B------:R-:W2:Y:S01]  /*c6f0*/  LDSM.16.MT88.4 R24, [R200+0xd000] ;  /* 0x00d00000c818783b */ /* 0x000ea20000004200 */
[----:B------:R-:W-:Y:S06]  /*c700*/  MUFU.EX2 R154, R154 ;  /* 0x0000009a009a7308 */ /* 0x000fec0000000800 */
[C---:B-1----:R-:W-:Y:S02]  /*c710*/  HMMA.16816.F32 R120, R4.reuse, R20, R120 ;  /* 0x000000140478723c */ /* 0x042fe40000001878 */
[----:B------:R-:W-:Y:S06]  /*c720*/  MUFU.EX2 R149, R149 ;  /* 0x0000009500957308 */ /* 0x000fec0000000800 */
[----:B------:R-:W-:Y:S01]  /*c730*/  HMMA.16816.F32 R116, R4, R22, R116 ;  /* 0x000000160474723c */ /* 0x000fe20000001874 */
[----:B------:R-:W1:Y:S01]  /*c740*/  LDSM.16.MT88.4 R20, [R200+0x11000] ;  /* 0x01100000c814783b */ /* 0x000e620000004200 */
[----:B------:R-:W-:Y:S05]  /*c750*/  MUFU.EX2 R145, R145 ;  /* 0x0000009100917308 */ /* 0x000fea0000000800 */
[----:B------:R-:W-:Y:S01]  /*c760*/  F2FP.PACK_AB R4, R132, R67 ;  /* 0x000000438404723e */ /* 0x000fe200000000ff */
[----:B------:R-:W-:Y:S01]  /*c770*/  FADD.FTZ R67, R67, R62 ;  /* 0x0000003e43437221 */ /* 0x000fe20000010000 */
[----:B------:R-:W-:Y:S01]  /*c780*/  F2FP.PACK_AB R5, R140, R137 ;  /* 0x000000898c05723e */ /* 0x000fe200000000ff */
[----:B------:R-:W-:Y:S01]  /*c790*/  MUFU.EX2 R144, R144 ;  /* 0x0000009000907308 */ /* 0x000fe20000000800 */
[----:B------:R-:W-:Y:S01]  /*c7a0*/  F2FP.PACK_AB R6, R134, R135 ;  /* 0x000000878606723e */ /* 0x000fe200000000ff */
[----:B------:R-:W-:Y:S01]  /*c7b0*/  FADD.FTZ R137, R137, R66 ;  /* 0x0000004289897221 */ /* 0x000fe20000010000 */
[----:B------:R-:W-:Y:S01]  /*c7c0*/  F2FP.PACK_AB R7, R142, R139 ;  /* 0x0000008b8e07723e */ /* 0x000fe200000000ff */
[----:B------:R-:W-:-:S02]  /*c7d0*/  FADD.FTZ R132, R132, R67 ;  /* 0x0000004384847221 */ /* 0x000fc40000010000 */
[----:B------:R-:W-:Y:S02]  /*c7e0*/  FADD.FTZ R140, R140, R137 ;  /* 0x000000898c8c7221 */ /* 0x000fe40000010000 */
[----:B------:R-:W-:Y:S01]  /*c7f0*/  MUFU.EX2 R138, R138 ;  /* 0x0000008a008a7308 */ /* 0x000fe20000000800 */
[----:B------:R-:W-:Y:S01]  /*c800*/  FADD.FTZ R135, R135, R132 ;  /* 0x0000008487877221 */ /* 0x000fe20000010000 */
[C---:B------:R-:W-:Y:S01]  /*c810*/  HMMA.16816.F32 R72, R4.reuse, R16, R72 ;  /* 0x000000100448723c */ /* 0x040fe20000001848 */
[----:B------:R-:W-:Y:S01]  /*c820*/  FADD.FTZ R139, R139, R140 ;  /* 0x0000008c8b8b7221 */ /* 0x000fe20000010000 */
[----:B------:R-:W-:Y:S01]  /*c830*/  MOV R132, R34 ;  /* 0x0000002200847202 */ /* 0x000fe20000000f00 */
[----:B------:R-:W-:Y:S02]  /*c840*/  FADD.FTZ R134, R134, R135 ;  /* 0x0000008786867221 */ /* 0x000fe40000010000 */
[----:B------:R-:W-:Y:S02]  /*c850*/  FADD.FTZ R142, R142, R139 ;  /* 0x0000008b8e8e7221 */ /* 0x000fe40000010000 */
[----:B---3--:R-:W-:Y:S01]  /*c860*/  FADD.FTZ R3, R143, R134 ;  /* 0x000000868f037221 */ /* 0x008fe20000010000 */
[----:B------:R-:W-:Y:S01]  /*c870*/  HMMA.16816.F32 R76, R4, R18, R76 ;  /* 0x00000012044c723c */ /* 0x000fe2000000184c */
[----:B------:R-:W3:Y:S02]  /*c880*/  LDSM.16.MT88.4 R16, [R198+0xd800] ;  /* 0x00d80000c610783b */ /* 0x000ee40000004200 */
[----:B------:R-:W-:-:S04]  /*c890*/  FADD.FTZ R3, R148, R3 ;  /* 0x0000000394037221 */ /* 0x000fc80000010000 */
[----:B------:R-:W-:Y:S01]  /*c8a0*/  FADD.FTZ R0, R150, R3 ;  /* 0x0000000396007221 */ /* 0x000fe20000010000 */
[----:B------:R-:W-:Y:S03]  /*c8b0*/  HMMA.16816.F32 R80, R4, R12, R80 ;  /* 0x0000000c0450723c */ /* 0x000fe60000001850 */
[----:B----4-:R-:W-:-:S05]  /*c8c0*/  FADD.FTZ R0, R147, R0 ;  /* 0x0000000093007221 */ /* 0x010fca0000010000 */
[C---:B------:R-:W-:Y:S01]  /*c8d0*/  HMMA.16816.F32 R84, R4.reuse, R14, R84 ;  /* 0x0000000e0454723c */ /* 0x040fe20000001854 */
[----:B------:R-:W4:Y:S07]  /*c8e0*/  LDSM.16.MT88.4 R12, [R197+0xd800] ;  /* 0x00d80000c50c783b */ /* 0x000f2e0000004200 */
[C---:B------:R-:W-:Y:S08]  /*c8f0*/  HMMA.16816.F32 R88, R4.reuse, R8, R88 ;  /* 0x000000080458723c */ /* 0x040ff00000001858 */
[C---:B------:R-:W-:Y:S01]  /*c900*/  HMMA.16816.F32 R92, R4.reuse, R10, R92 ;  /* 0x0000000a045c723c */ /* 0x040fe2000000185c */
[----:B------:R-:W1:Y:S07]  /*c910*/  LDSM.16.MT88.4 R8, [R196+0xd800] ;  /* 0x00d80000c408783b */ /* 0x000e6e0000004200 */
[C---:B------:R-:W-:Y:S08]  /*c920*/  HMMA.16816.F32 R108, R4.reuse, R56, R108 ;  /* 0x00000038046c723c */ /* 0x040ff0000000186c */
[C---:B------:R-:W-:Y:S01]  /*c930*/  HMMA.16816.F32 R112, R4.reuse, R58, R112 ;  /* 0x0000003a0470723c */ /* 0x040fe20000001870 */
[----:B------:R-:W3:Y:S07]  /*c940*/  LDSM.16.MT88.4 R56, [R198+0x11800] ;  /* 0x01180000c638783b */ /* 0x000eee0000004200 */
[C---:B--2---:R-:W-:Y:S08]  /*c950*/  HMMA.16816.F32 R104, R4.reuse, R44, R104 ;  /* 0x0000002c0468723c */ /* 0x044ff00000001868 */
[C---:B------:R-:W-:Y:S08]  /*c960*/  HMMA.16816.F32 R128, R4.reuse, R24, R128 ;  /* 0x000000180480723c */ /* 0x040ff00000001880 */
[C---:B------:R-:W-:Y:S01]  /*c970*/  HMMA.16816.F32 R68, R4.reuse, R26, R68 ;  /* 0x0000001a0444723c */ /* 0x040fe20000001844 */
[----:B------:R-:W2:Y:S07]  /*c980*/  LDSM.16.MT88.4 R24, [R200+0xd800] ;  /* 0x00d80000c818783b */ /* 0x000eae0000004200 */
[C---:B-1----:R-:W-:Y:S08]  /*c990*/  HMMA.16816.F32 R96, R4.reuse, R20, R96 ;  /* 0x000000140460723c */ /* 0x042ff00000001860 */
[C---:B------:R-:W-:Y:S01]  /*c9a0*/  HMMA.16816.F32 R100, R4.reuse, R22, R100 ;  /* 0x000000160464723c */ /* 0x040fe20000001864 */
[----:B------:R-:W1:Y:S07]  /*c9b0*/  LDSM.16.MT88.4 R20, [R200+0x11800] ;  /* 0x01180000c814783b */ /* 0x000e6e0000004200 */
[C---:B------:R-:W-:Y:S01]  /*c9c0*/  HMMA.16816.F32 R124, R4.reuse, R46, R124 ;  /* 0x0000002e047c723c */ /* 0x040fe2000000187c */
[----:B------:R-:W1:Y:S07]  /*c9d0*/  LDSM.16.MT88.4 R44, [R197+0x11800] ;  /* 0x01180000c52c783b */ /* 0x000e6e0000004200 */
[C---:B------:R-:W-:Y:S08]  /*c9e0*/  HMMA.16816.F32 R120, R4.reuse, R36, R120 ;  /* 0x000000240478723c */ /* 0x040ff00000001878 */
[----:B------:R-:W-:Y:S01]  /*c9f0*/  HMMA.16816.F32 R116, R4, R38, R116 ;  /* 0x000000260474723c */ /* 0x000fe20000001874 */
[----:B------:R-:W1:Y:S06]  /*ca00*/  LDSM.16.MT88.4 R36, [R196+0x11800] ;  /* 0x01180000c424783b */ /* 0x000e6c0000004200 */
[----:B------:R-:W-:-:S02]  /*ca10*/  F2FP.PACK_AB R4, R148, R143 ;  /* 0x0000008f9404723e */ /* 0x000fc400000000ff */
[----:B-----5:R-:W-:Y:S01]  /*ca20*/  F2FP.PACK_AB R5, R160, R151 ;  /* 0x00000097a005723e */ /* 0x020fe200000000ff */
[----:B------:R-:W-:Y:S01]  /*ca30*/  FADD.FTZ R151, R151, R142 ;  /* 0x0000008e97977221 */ /* 0x000fe20000010000 */
[----:B------:R-:W-:Y:S02]  /*ca40*/  F2FP.PACK_AB R6, R147, R150 ;  /* 0x000000969306723e */ /* 0x000fe400000000ff */
[----:B------:R-:W-:Y:S01]  /*ca50*/  F2FP.PACK_AB R7, R162, R155 ;  /* 0x0000009ba207723e */ /* 0x000fe200000000ff */
[----:B------:R-:W-:-:S04]  /*ca60*/  FADD.FTZ R160, R160, R151 ;  /* 0x00000097a0a07221 */ /* 0x000fc80000010000 */
[----:B------:R-:W-:Y:S02]  /*ca70*/  FADD.FTZ R155, R155, R160 ;  /* 0x000000a09b9b7221 */ /* 0x000fe40000010000 */
[----:B---3--:R-:W-:Y:S02]  /*ca80*/  HMMA.16816.F32 R72, R4, R16, R72 ;  /* 0x000000100448723c */ /* 0x008fe40000001848 */
[----:B------:R-:W-:-:S04]  /*ca90*/  FADD.FTZ R162, R162, R155 ;  /* 0x0000009ba2a27221 */ /* 0x000fc80000010000 */
[----:B------:R-:W-:Y:S02]  /*caa0*/  FADD.FTZ R3, R169, R162 ;  /* 0x000000a2a9037221 */ /* 0x000fe40000010000 */
[----:B------:R-:W-:Y:S01]  /*cab0*/  HMMA.16816.F32 R76, R4, R18, R76 ;  /* 0x00000012044c723c */ /* 0x000fe2000000184c */
[----:B------:R-:W3:Y:S01]  /*cac0*/  LDSM.16.MT88.4 R16, [R198+0xe000] ;  /* 0x00e00000c610783b */ /* 0x000ee20000004200 */
[----:B------:R-:W-:-:S06]  /*cad0*/  FADD.FTZ R3, R168, R3 ;  /* 0x00000003a8037221 */ /* 0x000fcc0000010000 */
[C---:B----4-:R-:W-:Y:S08]  /*cae0*/  HMMA.16816.F32 R80, R4.reuse, R12, R80 ;  /* 0x0000000c0450723c */ /* 0x050ff00000001850 */
[C---:B------:R-:W-:Y:S01]  /*caf0*/  HMMA.16816.F32 R84, R4.reuse, R14, R84 ;  /* 0x0000000e0454723c */ /* 0x040fe20000001854 */
[----:B------:R-:W4:Y:S07]  /*cb00*/  LDSM.16.MT88.4 R12, [R197+0xe000] ;  /* 0x00e00000c50c783b */ /* 0x000f2e0000004200 */
[C---:B------:R-:W-:Y:S08]  /*cb10*/  HMMA.16816.F32 R88, R4.reuse, R8, R88 ;  /* 0x000000080458723c */ /* 0x040ff00000001858 */
[C---:B------:R-:W-:Y:S01]  /*cb20*/  HMMA.16816.F32 R92, R4.reuse, R10, R92 ;  /* 0x0000000a045c723c */ /* 0x040fe2000000185c */
[----:B------:R-:W5:Y:S07]  /*cb30*/  LDSM.16.MT88.4 R8, [R196+0xe000] ;  /* 0x00e00000c408783b */ /* 0x000f6e0000004200 */
[C---:B------:R-:W-:Y:S07]  /*cb40*/  HMMA.16816.F32 R104, R4.reuse, R56, R104 ;  /* 0x000000380468723c */ /* 0x040fee0000001868 */
[--C-:B------:R-:W-:Y:S01]  /*cb50*/  FFMA.FTZ R56, R164, c[0x0][0x23c], -R51.reuse ;  /* 0x00008f00a4387a23 */ /* 0x100fe20000010833 */
[----:B--2---:R-:W-:Y:S01]  /*cb60*/  HMMA.16816.F32 R128, R4, R24, R128 ;  /* 0x000000180480723c */ /* 0x004fe20000001880 */
[----:B------:R-:W-:-:S02]  /*cb70*/  FFMA.FTZ R57, R166, c[0x0][0x23c], -R51 ;  /* 0x00008f00a6397a23 */ /* 0x000fc40000010833 */
[--C-:B------:R-:W-:Y:S02]  /*cb80*/  FFMA.FTZ R164, R157, c[0x0][0x23c], -R60.reuse ;  /* 0x00008f009da47a23 */ /* 0x100fe4000001083c */
[----:B------:R-:W2:Y:S01]  /*cb90*/  MUFU.EX2 R56, R56 ;  /* 0x0000003800387308 */ /* 0x000ea20000000800 */
[--C-:B------:R-:W-:Y:S02]  /*cba0*/  FFMA.FTZ R157, R158, c[0x0][0x23c], -R51.reuse ;  /* 0x00008f009e9d7a23 */ /* 0x100fe40000010833 */
[C---:B------:R-:W-:Y:S01]  /*cbb0*/  HMMA.16816.F32 R68, R4.reuse, R26, R68 ;  /* 0x0000001a0444723c */ /* 0x040fe20000001844 */
[----:B------:R-:W2:Y:S01]  /*cbc0*/  LDSM.16.MT88.4 R24, [R200+0xe000] ;  /* 0x00e00000c818783b */ /* 0x000ea20000004200 */
[--C-:B------:R-:W-:Y:S02]  /*cbd0*/  FFMA.FTZ R158, R141, c[0x0][0x23c], -R60.reuse ;  /* 0x00008f008d9e7a23 */ /* 0x100fe4000001083c */
[----:B------:R-:W-:Y:S01]  /*cbe0*/  FFMA.FTZ R141, R146, c[0x0][0x23c], -R51 ;  /* 0x00008f00928d7a23 */ /* 0x000fe20000010833 */
[----:B------:R-:W2:Y:S03]  /*cbf0*/  MUFU.EX2 R57, R57 ;  /* 0x0000003900397308 */ /* 0x000ea60000000800 */
[C---:B-1----:R-:W-:Y:S05]  /*cc00*/  HMMA.16816.F32 R96, R4.reuse, R20, R96 ;  /* 0x000000140460723c */ /* 0x042fea0000001860 */
[----:B------:R-:W-:Y:S03]  /*cc10*/  MUFU.EX2 R164, R164 ;  /* 0x000000a400a47308 */ /* 0x000fe60000000800 */
[C---:B------:R-:W-:Y:S01]  /*cc20*/  HMMA.16816.F32 R100, R4.reuse, R22, R100 ;  /* 0x000000160464723c */ /* 0x040fe20000001864 */
[----:B------:R-:W1:Y:S04]  /*cc30*/  LDSM.16.MT88.4 R20, [R200+0x12000] ;  /* 0x01200000c814783b */ /* 0x000e680000004200 */
[----:B------:R-:W-:Y:S03]  /*cc40*/  MUFU.EX2 R157, R157 ;  /* 0x0000009d009d7308 */ /* 0x000fe60000000800 */
[C---:B------:R-:W-:Y:S05]  /*cc50*/  HMMA.16816.F32 R124, R4.reuse, R58, R124 ;  /* 0x0000003a047c723c */ /* 0x040fea000000187c */
[----:B------:R-:W-:Y:S02]  /*cc60*/  MUFU.EX2 R158, R158 ;  /* 0x0000009e009e7308 */ /* 0x000fe40000000800 */
[--C-:B------:R-:W-:Y:S01]  /*cc70*/  FFMA.FTZ R59, R165, c[0x0][0x23c], -R60.reuse ;  /* 0x00008f00a53b7a23 */ /* 0x100fe2000001083c */
[----:B------:R-:W-:Y:S01]  /*cc80*/  HMMA.16816.F32 R108, R4, R44, R108 ;  /* 0x0000002c046c723c */ /* 0x000fe2000000186c */
[----:B------:R-:W-:-:S02]  /*cc90*/  FFMA.FTZ R58, R167, c[0x0][0x23c], -R60 ;  /* 0x00008f00a73a7a23 */ /* 0x000fc4000001083c */
[----:B------:R-:W-:Y:S02]  /*cca0*/  FFMA.FTZ R165, R152, c[0x0][0x23c], -R51 ;  /* 0x00008f0098a57a23 */ /* 0x000fe40000010833 */
[----:B------:R-:W-:Y:S01]  /*ccb0*/  MUFU.EX2 R59, R59 ;  /* 0x0000003b003b7308 */ /* 0x000fe20000000800 */
[----:B------:R-:W-:Y:S02]  /*ccc0*/  FFMA.FTZ R152, R153, c[0x0][0x23c], -R60 ;  /* 0x00008f0099987a23 */ /* 0x000fe4000001083c */
[C---:B------:R-:W-:Y:S01]  /*ccd0*/  HMMA.16816.F32 R112, R4.reuse, R46, R112 ;  /* 0x0000002e0470723c */ /* 0x040fe20000001870 */
[----:B------:R-:W-:Y:S04]  /*cce0*/  LDSM.16.MT88.4 R44, [R197+0x12800] ;  /* 0x01280000c52c783b */ /* 0x000fe80000004200 */
[----:B------:R-:W1:Y:S03]  /*ccf0*/  MUFU.EX2 R58, R58 ;  /* 0x0000003a003a7308 */ /* 0x000e660000000800 */
[C---:B------:R-:W-:Y:S05]  /*cd00*/  HMMA.16816.F32 R120, R4.reuse, R36, R120 ;  /* 0x000000240478723c */ /* 0x040fea0000001878 */
[----:B------:R-:W1:Y:S03]  /*cd10*/  MUFU.EX2 R165, R165 ;  /* 0x000000a500a57308 */ /* 0x000e660000000800 */
[----:B------:R-:W-:Y:S01]  /*cd20*/  HMMA.16816.F32 R116, R4, R38, R116 ;  /* 0x000000260474723c */ /* 0x000fe20000001874 */
[----:B------:R-:W1:Y:S04]  /*cd30*/  LDSM.16.MT88.4 R36, [R198+0x12000] ;  /* 0x01200000c624783b */ /* 0x000e680000004200 */
[----:B------:R-:W1:Y:S02]  /*cd40*/  MUFU.EX2 R152, R152 ;  /* 0x0000009800987308 */ /* 0x000e640000000800 */
[----:B------:R-:W-:Y:S01]  /*cd50*/  F2FP.PACK_AB R4, R174, R159 ;  /* 0x0000009fae04723e */ /* 0x000fe200000000ff */
[----:B------:R-:W-:Y:S01]  /*cd60*/  FADD.FTZ R159, R159, R0 ;  /* 0x000000009f9f7221 */ /* 0x000fe20000010000 */
[----:B------:R-:W-:Y:S01]  /*cd70*/  F2FP.PACK_AB R5, R168, R169 ;  /* 0x000000a9a805723e */ /* 0x000fe200000000ff */
[----:B--2---:R-:W-:Y:S01]  /*cd80*/  FADD.FTZ R0, R56, R3 ;  /* 0x0000000338007221 */ /* 0x004fe20000010000 */
[----:B------:R-:W-:Y:S01]  /*cd90*/  F2FP.PACK_AB R6, R176, R163 ;  /* 0x000000a3b006723e */ /* 0x000fe200000000ff */
[----:B------:R-:W-:Y:S01]  /*cda0*/  FADD.FTZ R174, R174, R159 ;  /* 0x0000009faeae7221 */ /* 0x000fe20000010000 */
[C---:B------:R-:W-:Y:S01]  /*cdb0*/  F2FP.PACK_AB R7, R57.reuse, R56 ;  /* 0x000000383907723e */ /* 0x040fe200000000ff */
[----:B------:R-:W2:Y:S01]  /*cdc0*/  MUFU.EX2 R141, R141 ;  /* 0x0000008d008d7308 */ /* 0x000ea20000000800 */
[----:B------:R-:W-:-:S02]  /*cdd0*/  FADD.FTZ R0, R57, R0 ;  /* 0x0000000039007221 */ /* 0x000fc40000010000 */
[----:B------:R-:W-:-:S03]  /*cde0*/  FADD.FTZ R163, R163, R174 ;  /* 0x000000aea3a37221 */ /* 0x000fc60000010000 */
[----:B---3--:R-:W-:Y:S01]  /*cdf0*/  HMMA.16816.F32 R72, R4, R16, R72 ;  /* 0x000000100448723c */ /* 0x008fe20000001848 */
[----:B------:R-:W-:-:S07]  /*ce00*/  FADD.FTZ R3, R176, R163 ;  /* 0x000000a3b0037221 */ /* 0x000fce0000010000 */
[C---:B------:R-:W-:Y:S01]  /*ce10*/  HMMA.16816.F32 R76, R4.reuse, R18, R76 ;  /* 0x00000012044c723c */ /* 0x040fe2000000184c */
[----:B------:R-:W3:Y:S07]  /*ce20*/  LDSM.16.MT88.4 R16, [R197+0x12000] ;  /* 0x01200000c510783b */ /* 0x000eee0000004200 */
[C---:B----4-:R-:W-:Y:S08]  /*ce30*/  HMMA.16816.F32 R80, R4.reuse, R12, R80 ;  /* 0x0000000c0450723c */ /* 0x050ff00000001850 */
[C---:B------:R-:W-:Y:S01]  /*ce40*/  HMMA.16816.F32 R84, R4.reuse, R14, R84 ;  /* 0x0000000e0454723c */ /* 0x040fe20000001854 */
[----:B------:R-:W4:Y:S07]  /*ce50*/  LDSM.16.MT88.4 R12, [R196+0x12000] ;  /* 0x01200000c40c783b */ /* 0x000f2e0000004200 */
[C---:B-----5:R-:W-:Y:S08]  /*ce60*/  HMMA.16816.F32 R88, R4.reuse, R8, R88 ;  /* 0x000000080458723c */ /* 0x060ff00000001858 */
[C---:B------:R-:W-:Y:S01]  /*ce70*/  HMMA.16816.F32 R92, R4.reuse, R10, R92 ;  /* 0x0000000a045c723c */ /* 0x040fe2000000185c */
[----:B------:R-:W5:Y:S07]  /*ce80*/  LDSM.16.MT88.4 R8, [R198+0xe800] ;  /* 0x00e80000c608783b */ /* 0x000f6e0000004200 */
[C---:B------:R-:W-:Y:S08]  /*ce90*/  HMMA.16816.F32 R128, R4.reuse, R24, R128 ;  /* 0x000000180480723c */ /* 0x040ff00000001880 */
[C---:B------:R-:W-:Y:S01]  /*cea0*/  HMMA.16816.F32 R68, R4.reuse, R26, R68 ;  /* 0x0000001a0444723c */ /* 0x040fe20000001844 */
[----:B------:R-:W-:Y:S07]  /*ceb0*/  LDSM.16.MT88.4 R24, [R200+0xe800] ;  /* 0x00e80000c818783b */ /* 0x000fee0000004200 */
[C---:B-1----:R-:W-:Y:S08]  /*cec0*/  HMMA.16816.F32 R96, R4.reuse, R20, R96 ;  /* 0x000000140460723c */ /* 0x042ff00000001860 */
[C---:B------:R-:W-:Y:S01]  /*ced0*/  HMMA.16816.F32 R100, R4.reuse, R22, R100 ;  /* 0x000000160464723c */ /* 0x040fe20000001864 */
[----:B------:R-:W-:Y:S07]  /*cee0*/  LDSM.16.MT88.4 R20, [R197+0xe800] ;  /* 0x00e80000c514783b */ /* 0x000fee0000004200 */
[C---:B------:R-:W-:Y:S08]  /*cef0*/  HMMA.16816.F32 R104, R4.reuse, R36, R104 ;  /* 0x000000240468723c */ /* 0x040ff00000001868 */
[C---:B------:R-:W-:Y:S01]  /*cf00*/  HMMA.16816.F32 R124, R4.reuse, R38, R124 ;  /* 0x00000026047c723c */ /* 0x040fe2000000187c */
[----:B------:R-:W-:Y:S07]  /*cf10*/  LDSM.16.MT88.4 R36, [R200+0xf000] ;  /* 0x00f00000c824783b */ /* 0x000fee0000004200 */
[C---:B---3--:R-:W-:Y:S08]  /*cf20*/  HMMA.16816.F32 R108, R4.reuse, R16, R108 ;  /* 0x00000010046c723c */ /* 0x048ff0000000186c */
[C---:B------:R-:W-:Y:S01]  /*cf30*/  HMMA.16816.F32 R112, R4.reuse, R18, R112 ;  /* 0x000000120470723c */ /* 0x040fe20000001870 */
[----:B------:R-:W1:Y:S07]  /*cf40*/  LDSM.16.MT88.4 R16, [R196+0xe800] ;  /* 0x00e80000c410783b */ /* 0x000e6e0000004200 */
[C---:B----4-:R-:W-:Y:S08]  /*cf50*/  HMMA.16816.F32 R120, R4.reuse, R12, R120 ;  /* 0x0000000c0478723c */ /* 0x050ff00000001878 */
[----:B------:R-:W-:Y:S01]  /*cf60*/  HMMA.16816.F32 R116, R4, R14, R116 ;  /* 0x0000000e0474723c */ /* 0x000fe20000001874 */
[----:B------:R-:W3:Y:S06]  /*cf70*/  LDSM.16.MT88.4 R12, [R200+0x12800] ;  /* 0x01280000c80c783b */ /* 0x000eec0000004200 */
[----:B------:R-:W-:Y:S01]  /*cf80*/  F2FP.PACK_AB R4, R59, R58 ;  /* 0x0000003a3b04723e */ /* 0x000fe200000000ff */
[----:B------:R-:W-:Y:S01]  /*cf90*/  FADD.FTZ R58, R58, R3 ;  /* 0x000000033a3a7221 */ /* 0x000fe20000010000 */
[----:B------:R-:W-:Y:S01]  /*cfa0*/  F2FP.PACK_AB R5, R156, R157 ;  /* 0x0000009d9c05723e */ /* 0x000fe200000000ff */
[----:B------:R-:W-:Y:S01]  /*cfb0*/  FADD.FTZ R3, R157, R0 ;  /* 0x000000009d037221 */ /* 0x000fe20000010000 */
[----:B------:R-:W-:Y:S01]  /*cfc0*/  F2FP.PACK_AB R6, R164, R161 ;  /* 0x000000a1a406723e */ /* 0x000fe200000000ff */
[----:B------:R-:W-:Y:S01]  /*cfd0*/  FADD.FTZ R0, R59, R58 ;  /* 0x0000003a3b007221 */ /* 0x000fe20000010000 */
[----:B------:R-:W-:Y:S01]  /*cfe0*/  F2FP.PACK_AB R7, R165, R154 ;  /* 0x0000009aa507723e */ /* 0x000fe200000000ff */
[----:B------:R-:W-:-:S02]  /*cff0*/  FADD.FTZ R3, R156, R3 ;  /* 0x000000039c037221 */ /* 0x000fc40000010000 */
[----:B------:R-:W-:Y:S02]  /*d000*/  FADD.FTZ R161, R161, R0 ;  /* 0x00000000a1a17221 */ /* 0x000fe40000010000 */
[----:B------:R-:W-:Y:S02]  /*d010*/  FADD.FTZ R0, R154, R3 ;  /* 0x000000039a007221 */ /* 0x000fe40000010000 */
[----:B-----5:R-:W-:Y:S01]  /*d020*/  HMMA.16816.F32 R72, R4, R8, R72 ;  /* 0x000000080448723c */ /* 0x020fe20000001848 */
[----:B------:R-:W-:Y:S02]  /*d030*/  FADD.FTZ R3, R164, R161 ;  /* 0x000000a1a4037221 */ /* 0x000fe40000010000 */
[----:B------:R-:W-:-:S05]  /*d040*/  FADD.FTZ R0, R165, R0 ;  /* 0x00000000a5007221 */ /* 0x000fca0000010000 */
[C---:B------:R-:W-:Y:S01]  /*d050*/  HMMA.16816.F32 R76, R4.reuse, R10, R76 ;  /* 0x0000000a044c723c */ /* 0x040fe2000000184c */
[----:B------:R-:W4:Y:S07]  /*d060*/  LDSM.16.MT88.4 R8, [R198+0x12800] ;  /* 0x01280000c608783b */ /* 0x000f2e0000004200 */
[C---:B-1----:R-:W-:Y:S08]  /*d070*/  HMMA.16816.F32 R88, R4.reuse, R16, R88 ;  /* 0x000000100458723c */ /* 0x042ff00000001858 */
[C---:B------:R-:W-:Y:S01]  /*d080*/  HMMA.16816.F32 R92, R4.reuse, R18, R92 ;  /* 0x00000012045c723c */ /* 0x040fe2000000185c */
[----:B------:R-:W1:Y:S07]  /*d090*/  LDSM.16.MT88.4 R16, [R196+0x12800] ;  /* 0x01280000c410783b */ /* 0x000e6e0000004200 */
[C---:B------:R-:W-:Y:S08]  /*d0a0*/  HMMA.16816.F32 R80, R4.reuse, R20, R80 ;  /* 0x000000140450723c */ /* 0x040ff00000001850 */
[C---:B------:R-:W-:Y:S01]  /*d0b0*/  HMMA.16816.F32 R84, R4.reuse, R22, R84 ;  /* 0x000000160454723c */ /* 0x040fe20000001854 */
[----:B------:R-:W5:Y:S07]  /*d0c0*/  LDSM.16.MT88.4 R20, [R197+0xf000] ;  /* 0x00f00000c514783b */ /* 0x000f6e0000004200 */
[C---:B---3--:R-:W-:Y:S08]  /*d0d0*/  HMMA.16816.F32 R96, R4.reuse, R12, R96 ;  /* 0x0000000c0460723c */ /* 0x048ff00000001860 */
[C---:B----4-:R-:W-:Y:S08]  /*d0e0*/  HMMA.16816.F32 R104, R4.reuse, R8, R104 ;  /* 0x000000080468723c */ /* 0x050ff00000001868 */
[C---:B------:R-:W-:Y:S01]  /*d0f0*/  HMMA.16816.F32 R124, R4.reuse, R10, R124 ;  /* 0x0000000a047c723c */ /* 0x040fe2000000187c */
[----:B------:R-:W3:Y:S07]  /*d100*/  LDSM.16.MT88.4 R8, [R200+0x13000] ;  /* 0x01300000c808783b */ /* 0x000eee0000004200 */
[C---:B------:R-:W-:Y:S01]  /*d110*/  HMMA.16816.F32 R100, R4.reuse, R14, R100 ;  /* 0x0000000e0464723c */ /* 0x040fe20000001864 */
[----:B------:R-:W4:Y:S07]  /*d120*/  LDSM.16.MT88.4 R12, [R196+0xf000] ;  /* 0x00f00000c40c783b */ /* 0x000f2e0000004200 */
[C---:B------:R-:W-:Y:S01]  /*d130*/  HMMA.16816.F32 R108, R4.reuse, R44, R108 ;  /* 0x0000002c046c723c */ /* 0x040fe2000000186c */
[----:B------:R-:W1:Y:S07]  /*d140*/  MUFU.EX2 R45, R136 ;  /* 0x00000088002d7308 */ /* 0x000e6e0000000800 */
[C---:B------:R-:W-:Y:S08]  /*d150*/  HMMA.16816.F32 R128, R4.reuse, R24, R128 ;  /* 0x000000180480723c */ /* 0x040ff00000001880 */
[C---:B------:R-:W-:Y:S01]  /*d160*/  HMMA.16816.F32 R68, R4.reuse, R26, R68 ;  /* 0x0000001a0444723c */ /* 0x040fe20000001844 */
[----:B------:R-:W3:Y:S07]  /*d170*/  LDSM.16.MT88.4 R24, [R198+0xf000] ;  /* 0x00f00000c618783b */ /* 0x000eee0000004200 */
[C---:B------:R-:W-:Y:S08]  /*d180*/  HMMA.16816.F32 R112, R4.reuse, R46, R112 ;  /* 0x0000002e0470723c */ /* 0x040ff00000001870 */
[C---:B-1----:R-:W-:Y:S08]  /*d190*/  HMMA.16816.F32 R120, R4.reuse, R16, R120 ;  /* 0x000000100478723c */ /* 0x042ff00000001878 */
[----:B------:R-:W-:Y:S01]  /*d1a0*/  HMMA.16816.F32 R116, R4, R18, R116 ;  /* 0x000000120474723c */ /* 0x000fe20000001874 */
[----:B------:R-:W1:Y:S06]  /*d1b0*/  LDSM.16.MT88.4 R16, [R198+0x13000] ;  /* 0x01300000c610783b */ /* 0x000e6c0000004200 */
[----:B------:R-:W-:Y:S01]  /*d1c0*/  F2FP.PACK_AB R4, R149, R152 ;  /* 0x000000989504723e */ /* 0x000fe200000000ff */
[----:B------:R-:W-:Y:S01]  /*d1d0*/  FADD.FTZ R152, R152, R3 ;  /* 0x0000000398987221 */ /* 0x000fe20000010000 */
[----:B--2---:R-:W-:Y:S01]  /*d1e0*/  F2FP.PACK_AB R5, R144, R141 ;  /* 0x0000008d9005723e */ /* 0x004fe200000000ff */
        /* <DEDUP_REMOVED lines=11> */
[----:B------:R-:W2:Y:S07]  /*d2a0*/  LDSM.16.MT88.4 R20, [R197+0x13000] ;  /* 0x01300000c514783b */ /* 0x000eae0000004200 */
[C---:B---3--:R-:W-:Y:S08]  /*d2b0*/  HMMA.16816.F32 R96, R4.reuse, R8, R96 ;  /* 0x000000080460723c */ /* 0x048ff00000001860 */
[C---:B------:R-:W-:Y:S01]  /*d2c0*/  HMMA.16816.F32 R100, R4.reuse, R10, R100 ;  /* 0x0000000a0464723c */ /* 0x040fe20000001864 */
[----:B------:R-:W3:Y:S07]  /*d2d0*/  LDSM.16.MT88.4 R8, [R196+0x13000] ;  /* 0x01300000c408783b */ /* 0x000eee0000004200 */
[C---:B----4-:R-:W-:Y:S08]  /*d2e0*/  HMMA.16816.F32 R88, R4.reuse, R12, R88 ;  /* 0x0000000c0458723c */ /* 0x050ff00000001858 */
[C---:B------:R-:W-:Y:S01]  /*d2f0*/  HMMA.16816.F32 R92, R4.reuse, R14, R92 ;  /* 0x0000000e045c723c */ /* 0x040fe2000000185c */
[----:B------:R-:W4:Y:S07]  /*d300*/  LDSM.16.MT88.4 R12, [R198+0xf800] ;  /* 0x00f80000c60c783b */ /* 0x000f2e0000004200 */
[C---:B------:R-:W-:Y:S07]  /*d310*/  HMMA.16816.F32 R128, R4.reuse, R36, R128 ;  /* 0x000000240480723c */ /* 0x040fee0000001880 */
[--C-:B------:R-:W-:Y:S01]  /*d320*/  FFMA.FTZ R36, R50, c[0x0][0x23c], -R51.reuse ;  /* 0x00008f0032247a23 */ /* 0x100fe20000010833 */
[----:B------:R-:W-:Y:S01]  /*d330*/  HMMA.16816.F32 R68, R4, R38, R68 ;  /* 0x000000260444723c */ /* 0x000fe20000001844 */
[----:B------:R-:W-:-:S04]  /*d340*/  FFMA.FTZ R37, R49, c[0x0][0x23c], -R51 ;  /* 0x00008f0031257a23 */ /* 0x000fc80000010833 */
[----:B------:R-:W-:Y:S02]  /*d350*/  MUFU.EX2 R36, R36 ;  /* 0x0000002400247308 */ /* 0x000fe40000000800 */
        /* <DEDUP_REMOVED lines=9> */
[----:B-1----:R-:W-:Y:S01]  /*d3f0*/  HMMA.16816.F32 R104, R4, R16, R104 ;  /* 0x000000100468723c */ /* 0x002fe20000001868 */
[----:B------:R-:W-:-:S04]  /*d400*/  FFMA.FTZ R27, R41, c[0x0][0x23c], -R60 ;  /* 0x00008f00291b7a23 */ /* 0x000fc8000001083c */
[----:B------:R-:W1:Y:S03]  /*d410*/  MUFU.EX2 R25, R25 ;  /* 0x0000001900197308 */ /* 0x000e660000000800 */
[C---:B------:R-:W-:Y:S01]  /*d420*/  HMMA.16816.F32 R124, R4.reuse, R18, R124 ;  /* 0x00000012047c723c */ /* 0x040fe2000000187c */
[----:B------:R-:W5:Y:S04]  /*d430*/  LDSM.16.MT88.4 R16, [R200+0xf800] ;  /* 0x00f80000c810783b */ /* 0x000f680000004200 */
[----:B------:R-:W-:Y:S03]  /*d440*/  MUFU.EX2 R26, R26 ;  /* 0x0000001a001a7308 */ /* 0x000fe60000000800 */
[C---:B--2---:R-:W-:Y:S05]  /*d450*/  HMMA.16816.F32 R108, R4.reuse, R20, R108 ;  /* 0x00000014046c723c */ /* 0x044fea000000186c */
[----:B------:R-:W2:Y:S03]  /*d460*/  MUFU.EX2 R27, R27 ;  /* 0x0000001b001b7308 */ /* 0x000ea60000000800 */
[C---:B------:R-:W-:Y:S01]  /*d470*/  HMMA.16816.F32 R112, R4.reuse, R22, R112 ;  /* 0x000000160470723c */ /* 0x040fe20000001870 */
[----:B------:R-:W-:Y:S04]  /*d480*/  LDSM.16.MT88.4 R20, [R197+0xf800] ;  /* 0x00f80000c514783b */ /* 0x000fe80000004200 */
[----:B------:R-:W-:Y:S03]  /*d490*/  MUFU.EX2 R38, R38 ;  /* 0x0000002600267308 */ /* 0x000fe60000000800 */
[C---:B---3--:R-:W-:Y:S05]  /*d4a0*/  HMMA.16816.F32 R120, R4.reuse, R8, R120 ;  /* 0x000000080478723c */ /* 0x048fea0000001878 */
[----:B------:R-:W3:Y:S03]  /*d4b0*/  MUFU.EX2 R39, R39 ;  /* 0x0000002700277308 */ /* 0x000ee60000000800 */
[----:B------:R-:W-:Y:S01]  /*d4c0*/  HMMA.16816.F32 R116, R4, R10, R116 ;  /* 0x0000000a0474723c */ /* 0x000fe20000001874 */
[----:B------:R-:W5:Y:S06]  /*d4d0*/  LDSM.16.MT88.4 R8, [R196+0xf800] ;  /* 0x00f80000c408783b */ /* 0x000f6c0000004200 */
[----:B-1----:R-:W-:Y:S01]  /*d4e0*/  F2FP.PACK_AB R4, R25, R24 ;  /* 0x000000181904723e */ /* 0x002fe200000000ff */
[----:B------:R-:W-:Y:S01]  /*d4f0*/  FADD.FTZ R24, R24, R3 ;  /* 0x0000000318187221 */ /* 0x000fe20000010000 */
[----:B------:R-:W-:Y:S01]  /*d500*/  F2FP.PACK_AB R5, R37, R36 ;  /* 0x000000242505723e */ /* 0x000fe200000000ff */
[----:B------:R-:W-:Y:S01]  /*d510*/  FADD.FTZ R36, R36, R45 ;  /* 0x0000002d24247221 */ /* 0x000fe20000010000 */
[----:B--2---:R-:W-:Y:S01]  /*d520*/  F2FP.PACK_AB R6, R27, R26 ;  /* 0x0000001a1b06723e */ /* 0x004fe200000000ff */
[----:B------:R-:W-:Y:S01]  /*d530*/  FADD.FTZ R25, R25, R24 ;  /* 0x0000001819197221 */ /* 0x000fe20000010000 */
[----:B---3--:R-:W-:Y:S01]  /*d540*/  F2FP.PACK_AB R7, R39, R38 ;  /* 0x000000262707723e */ /* 0x008fe200000000ff */
[----:B------:R-:W-:Y:S01]  /*d550*/  FADD.FTZ R37, R37, R36 ;  /* 0x0000002425257221 */ /* 0x000fe20000010000 */
[----:B------:R-:W-:Y:S01]  /*d560*/  MOV R3, R33 ;  /* 0x0000002100037202 */ /* 0x000fe20000000f00 */
[----:B------:R-:W-:-:S02]  /*d570*/  FADD.FTZ R26, R26, R25 ;  /* 0x000000191a1a7221 */ /* 0x000fc40000010000 */
[----:B------:R-:W-:Y:S02]  /*d580*/  FADD.FTZ R38, R38, R37 ;  /* 0x0000002526267221 */ /* 0x000fe40000010000 */
[----:B----4-:R-:W-:Y:S01]  /*d590*/  HMMA.16816.F32 R72, R4, R12, R72 ;  /* 0x0000000c0448723c */ /* 0x010fe20000001848 */
[----:B------:R-:W-:Y:S02]  /*d5a0*/  FADD.FTZ R235, R27, R26 ;  /* 0x0000001a1beb7221 */ /* 0x000fe40000010000 */
[----:B------:R-:W-:-:S05]  /*d5b0*/  FADD.FTZ R233, R39, R38 ;  /* 0x0000002627e97221 */ /* 0x000fca0000010000 */
[C---:B------:R-:W-:Y:S01]  /*d5c0*/  HMMA.16816.F32 R76, R4.reuse, R14, R76 ;  /* 0x0000000e044c723c */ /* 0x040fe2000000184c */
[----:B------:R-:W1:Y:S07]  /*d5d0*/  LDSM.16.MT88.4 R12, [R200+0x13800] ;  /* 0x01380000c80c783b */ /* 0x000e6e0000004200 */
[C---:B-----5:R-:W-:Y:S08]  /*d5e0*/  HMMA.16816.F32 R128, R4.reuse, R16, R128 ;  /* 0x000000100480723c */ /* 0x060ff00000001880 */
[C---:B------:R-:W-:Y:S01]  /*d5f0*/  HMMA.16816.F32 R68, R4.reuse, R18, R68 ;  /* 0x000000120444723c */ /* 0x040fe20000001844 */
[----:B------:R-:W2:Y:S07]  /*d600*/  LDSM.16.MT88.4 R16, [R198+0x13800] ;  /* 0x01380000c610783b */ /* 0x000eae0000004200 */
[C---:B------:R-:W-:Y:S08]  /*d610*/  HMMA.16816.F32 R88, R4.reuse, R8, R88 ;  /* 0x000000080458723c */ /* 0x040ff00000001858 */
[C---:B------:R-:W-:Y:S01]  /*d620*/  HMMA.16816.F32 R92, R4.reuse, R10, R92 ;  /* 0x0000000a045c723c */ /* 0x040fe2000000185c */
[----:B------:R-:W3:Y:S07]  /*d630*/  LDSM.16.MT88.4 R8, [R197+0x13800] ;  /* 0x01380000c508783b */ /* 0x000eee0000004200 */
[C---:B------:R-:W-:Y:S08]  /*d640*/  HMMA.16816.F32 R80, R4.reuse, R20, R80 ;  /* 0x000000140450723c */ /* 0x040ff00000001850 */
[C---:B-1----:R-:W-:Y:S08]  /*d650*/  HMMA.16816.F32 R96, R4.reuse, R12, R96 ;  /* 0x0000000c0460723c */ /* 0x042ff00000001860 */
[C---:B------:R-:W-:Y:S01]  /*d660*/  HMMA.16816.F32 R100, R4.reuse, R14, R100 ;  /* 0x0000000e0464723c */ /* 0x040fe20000001864 */
[----:B------:R-:W1:Y:S07]  /*d670*/  LDSM.16.MT88.4 R12, [R196+0x13800] ;  /* 0x01380000c40c783b */ /* 0x000e6e0000004200 */
[C---:B------:R-:W-:Y:S08]  /*d680*/  HMMA.16816.F32 R84, R4.reuse, R22, R84 ;  /* 0x000000160454723c */ /* 0x040ff00000001854 */
[C---:B--2---:R-:W-:Y:S08]  /*d690*/  HMMA.16816.F32 R104, R4.reuse, R16, R104 ;  /* 0x000000100468723c */ /* 0x044ff00000001868 */
[C---:B------:R-:W-:Y:S08]  /*d6a0*/  HMMA.16816.F32 R124, R4.reuse, R18, R124 ;  /* 0x00000012047c723c */ /* 0x040ff0000000187c */
[C---:B---3--:R-:W-:Y:S08]  /*d6b0*/  HMMA.16816.F32 R108, R4.reuse, R8, R108 ;  /* 0x00000008046c723c */ /* 0x048ff0000000186c */
[C---:B------:R-:W-:Y:S08]  /*d6c0*/  HMMA.16816.F32 R112, R4.reuse, R10, R112 ;  /* 0x0000000a0470723c */ /* 0x040ff00000001870 */
[C---:B-1----:R-:W-:Y:S08]  /*d6d0*/  HMMA.16816.F32 R120, R4.reuse, R12, R120 ;  /* 0x0000000c0478723c */ /* 0x042ff00000001878 */
[----:B------:R-:W-:Y:S08]  /*d6e0*/  HMMA.16816.F32 R116, R4, R14, R116 ;  /* 0x0000000e0474723c */ /* 0x000ff00000001874 */
.L_x_737:
[----:B------:R-:W-:-:S13]  /*d6f0*/  ISETP.GE.AND P1, PT, R215, 0x1, PT ;  /* 0x00000001d700780c */ /* 0x000fda0003f26270 */
[----:B------:R-:W-:Y:S05]  /*d700*/  @!P1 BRA `(.L_x_745) ;  /* 0x000049a000009947 */ /* 0x000fea0003800000 */
[----:B------:R-:W-:Y:S01]  /*d710*/  IMAD.U32 R229, R191, -0x80, RZ ;  /* 0xffffff80bfe57824 */ /* 0x000fe200078e00ff */
[----:B------:R-:W-:Y:S01]  /*d720*/  MOV R0, R3 ;  /* 0x0000000300007202 */ /* 0x000fe20000000f00 */
[----:B------:R-:W-:Y:S01]  /*d730*/  IMAD.U32 R227, R133, -0x80, RZ ;  /* 0xffffff8085e37824 */ /* 0x000fe200078e00ff */
[----:B------:R-:W-:Y:S01]  /*d740*/  ULDC.64 UR6, c[0x0][0x198] ;  /* 0x0000660000067ab9 */ /* 0x000fe20000000a00 */
[----:B------:R-:W-:Y:S01]  /*d750*/  IMAD.MOV.U32 R133, RZ, RZ, R132 ;  /* 0x000000ffff857224 */ /* 0x000fe200078e0084 */
[----:B------:R-:W-:Y:S01]  /*d760*/  SHF.R.S32.HI R228, RZ, 0x1f, R229 ;  /* 0x0000001fffe47819 */ /* 0x000fe200000114e5 */
[----:B------:R-:W-:Y:S01]  /*d770*/  ULDC.64 UR8, c[0x0][0x1a0] ;  /* 0x0000680000087ab9 */ /* 0x000fe20000000a00 */
[----:B------:R-:W-:Y:S01]  /*d780*/  SHF.R.S32.HI R226, RZ, 0x1f, R227 ;  /* 0x0000001fffe27819 */ /* 0x000fe200000114e3 */
[----:B------:R-:W-:Y:S02]  /*d790*/  ULDC.64 UR4, c[0x0][0x1a0] ;  /* 0x0000680000047ab9 */ /* 0x000fe40000000a00 */
.L_x_749:
[----:B------:R-:W-:Y:S04]  /*d7a0*/  DEPBAR.LE SB0, 0x0 ;  /* 0x000080000000791a */ /* 0x000fe80000000000 */
[----:B------:R-:W-:Y:S01]  /*d7b0*/  BAR.SYNC.DEFER_BLOCKING 0x0 ;  /* 0x0000000000007b1d */ /* 0x000fe20000010000 */
[----:B------:R-:W-:Y:S02]  /*d7c0*/  MOV R58, R229 ;  /* 0x000000e5003a7202 */ /* 0x000fe40000000f00 */
[----:B------:R-:W-:Y:S03]  /*d7d0*/  MOV R56, R228 ;  /* 0x000000e400387202 */ /* 0x000fe60000000f00 */
[----:B------:R-:W-:Y:S02]  /*d7e0*/  UMOV UR11, UR4 ;  /* 0x00000004000b7c82 */ /* 0x000fe40008000000 */
[----:B------:R-:W-:Y:S01]  /*d7f0*/  UMOV UR10, UR5 ;  /* 0x00000005000a7c82 */ /* 0x000fe20008000000 */
[----:B------:R-:W-:-:S05]  /*d800*/  @!P0 BRA `(.L_x_746) ;  /* 0x000003d000008947 */ /* 0x000fca0003800000 */
[----:B------:R-:W-:Y:S01]  /*d810*/  IMAD.SHL.U32 R10, R215, 0x80, RZ ;  /* 0x00000080d70a7824 */ /* 0x000fe200078e00ff */
[----:B------:R-:W-:Y:S01]  /*d820*/  IABS R2, c[0x0][0x2d0] ;  /* 0x0000b40000027a13 */ /* 0x000fe20000000000 */
[----:B------:R-:W-:Y:S01]  /*d830*/  IMAD.MOV.U32 R58, RZ, RZ, c[0x0][0x2d0] ;  /* 0x0000b400ff3a7624 */ /* 0x000fe200078e00ff */
[----:B------:R-:W-:Y:S02]  /*d840*/  UMOV UR11, UR8 ;  /* 0x00000008000b7c82 */ /* 0x000fe40008000000 */
[----:B------:R-:W1:Y:S01]  /*d850*/  I2F.RP R7, R2 ;  /* 0x0000000200077306 */ /* 0x000e620000209400 */
[----:B------:R-:W-:Y:S01]  /*d860*/  IABS R6, R10 ;  /* 0x0000000a00067213 */ /* 0x000fe20000000000 */
[----:B------:R-:W-:Y:S08]  /*d870*/  UMOV UR10, UR9 ;  /* 0x00000009000a7c82 */ /* 0x000ff00008000000 */
[----:B-1----:R-:W1:Y:S02]  /*d880*/  MUFU.RCP R3, R7 ;  /* 0x0000000700037308 */ /* 0x002e640000001000 */
[----:B-1----:R-:W-:Y:S02]  /*d890*/  IADD3 R8, R3, 0xffffffe, RZ ;  /* 0x0ffffffe03087810 */ /* 0x002fe40007ffe0ff */
[C---:B------:R-:W-:Y:S06]  /*d8a0*/  IADD3 R3, R10.reuse, -0x80, RZ ;  /* 0xffffff800a037810 */ /* 0x040fec0007ffe0ff */
[----:B------:R-:W1:Y:S01]  /*d8b0*/  F2I.FTZ.U32.TRUNC.NTZ R9, R8 ;  /* 0x0000000800097305 */ /* 0x000e62000021f000 */
[----:B------:R-:W-:Y:S02]  /*d8c0*/  LOP3.LUT R10, R10, c[0x0][0x2d0], RZ, 0x3c, !PT ;  /* 0x0000b4000a0a7a12 */ /* 0x000fe400078e3cff */
[----:B------:R-:W-:Y:S02]  /*d8d0*/  IABS R4, R3 ;  /* 0x0000000300047213 */ /* 0x000fe40000000000 */
[----:B------:R-:W-:Y:S02]  /*d8e0*/  ISETP.GE.AND P3, PT, R10, RZ, PT ;  /* 0x000000ff0a00720c */ /* 0x000fe40003f66270 */
[----:B------:R-:W-:Y:S04]  /*d8f0*/  LOP3.LUT R3, R3, c[0x0][0x2d0], RZ, 0x3c, !PT ;  /* 0x0000b40003037a12 */ /* 0x000fe800078e3cff */
[----:B------:R-:W-:Y:S02]  /*d900*/  ISETP.GE.AND P1, PT, R3, RZ, PT ;  /* 0x000000ff0300720c */ /* 0x000fe40003f26270 */
[----:B------:R-:W-:Y:S01]  /*d910*/  LOP3.LUT R3, RZ, c[0x0][0x2d0], RZ, 0x33, !PT ;  /* 0x0000b400ff037a12 */ /* 0x000fe200078e33ff */
[--C-:B-1----:R-:W-:Y:S02]  /*d920*/  IMAD.MOV R5, RZ, RZ, -R9.reuse ;  /* 0x000000ffff057224 */ /* 0x102fe400078e0a09 */
[----:B------:R-:W-:Y:S02]  /*d930*/  IMAD.MOV.U32 R8, RZ, RZ, RZ ;  /* 0x000000ffff087224 */ /* 0x000fe400078e00ff */
[----:B------:R-:W-:Y:S04]  /*d940*/  IMAD R5, R5, R2, RZ ;  /* 0x0000000205057224 */ /* 0x000fe800078e02ff */
[----:B------:R-:W-:Y:S06]  /*d950*/  IMAD.HI.U32 R9, R9, R5, R8 ;  /* 0x0000000509097227 */ /* 0x000fec00078e0008 */
[C---:B------:R-:W-:Y:S04]  /*d960*/  IMAD.HI.U32 R8, R9.reuse, R4, RZ ;  /* 0x0000000409087227 */ /* 0x040fe800078e00ff */
[----:B------:R-:W-:Y:S04]  /*d970*/  IMAD.HI.U32 R9, R9, R6, RZ ;  /* 0x0000000609097227 */ /* 0x000fe800078e00ff */
[----:B------:R-:W-:Y:S02]  /*d980*/  IMAD.MOV R5, RZ, RZ, -R8 ;  /* 0x000000ffff057224 */ /* 0x000fe400078e0a08 */
[----:B------:R-:W-:Y:S02]  /*d990*/  IMAD.MOV R7, RZ, RZ, -R9 ;  /* 0x000000ffff077224 */ /* 0x000fe400078e0a09 */
[C---:B------:R-:W-:Y:S02]  /*d9a0*/  IMAD R4, R2.reuse, R5, R4 ;  /* 0x0000000502047224 */ /* 0x040fe400078e0204 */
[C---:B------:R-:W-:Y:S03]  /*d9b0*/  IMAD R6, R2.reuse, R7, R6 ;  /* 0x0000000702067224 */ /* 0x040fe600078e0206 */
[C---:B------:R-:W-:Y:S02]  /*d9c0*/  ISETP.GT.U32.AND P2, PT, R2.reuse, R4, PT ;  /* 0x000000040200720c */ /* 0x040fe40003f44070 */
[----:B------:R-:W-:Y:S11]  /*d9d0*/  ISETP.GT.U32.AND P4, PT, R2, R6, PT ;  /* 0x000000060200720c */ /* 0x000ff60003f84070 */
[--C-:B------:R-:W-:Y:S01]  /*d9e0*/  @!P2 IMAD.IADD R4, R4, 0x1, -R2.reuse ;  /* 0x000000010404a824 */ /* 0x100fe200078e0a02 */
[----:B------:R-:W-:Y:S01]  /*d9f0*/  @!P2 IADD3 R8, R8, 0x1, RZ ;  /* 0x000000010808a810 */ /* 0x000fe20007ffe0ff */
[----:B------:R-:W-:Y:S01]  /*da00*/  @!P4 IMAD.IADD R6, R6, 0x1, -R2 ;  /* 0x000000010606c824 */ /* 0x000fe200078e0a02 */
[----:B------:R-:W-:Y:S02]  /*da10*/  @!P4 IADD3 R9, R9, 0x1, RZ ;  /* 0x000000010909c810 */ /* 0x000fe40007ffe0ff */
[-C--:B------:R-:W-:Y:S02]  /*da20*/  ISETP.GE.U32.AND P5, PT, R4, R2.reuse, PT ;  /* 0x000000020400720c */ /* 0x080fe40003fa6070 */
[----:B------:R-:W-:Y:S02]  /*da30*/  ISETP.GE.U32.AND P6, PT, R6, R2, PT ;  /* 0x000000020600720c */ /* 0x000fe40003fc6070 */
[----:B------:R-:W-:Y:S09]  /*da40*/  ISETP.NE.AND P2, PT, RZ, c[0x0][0x2d0], PT ;  /* 0x0000b400ff007a0c */ /* 0x000ff20003f45270 */
[----:B------:R-:W-:Y:S02]  /*da50*/  @P5 IADD3 R8, R8, 0x1, RZ ;  /* 0x0000000108085810 */ /* 0x000fe40007ffe0ff */
[----:B------:R-:W-:Y:S03]  /*da60*/  @P6 IADD3 R9, R9, 0x1, RZ ;  /* 0x0000000109096810 */ /* 0x000fe60007ffe0ff */
[----:B------:R-:W-:Y:S02]  /*da70*/  @!P1 IMAD.MOV R8, RZ, RZ, -R8 ;  /* 0x000000ffff089224 */ /* 0x000fe400078e0a08 */
[----:B------:R-:W-:Y:S03]  /*da80*/  @!P3 IMAD.MOV R9, RZ, RZ, -R9 ;  /* 0x000000ffff09b224 */ /* 0x000fe600078e0a09 */
[C---:B------:R-:W-:Y:S02]  /*da90*/  SEL R7, R3.reuse, R8, !P2 ;  /* 0x0000000803077207 */ /* 0x040fe40005000000 */
[----:B------:R-:W-:Y:S02]  /*daa0*/  SEL R3, R3, R9, !P2 ;  /* 0x0000000903037207 */ /* 0x000fe40005000000 */
[-C--:B------:R-:W-:Y:S02]  /*dab0*/  LEA R12, P2, R7, R224.reuse, 0x2 ;  /* 0x000000e0070c7211 */ /* 0x080fe400078410ff */
[----:B------:R-:W-:Y:S02]  /*dac0*/  LEA R10, P1, R3, R224, 0x2 ;  /* 0x000000e0030a7211 */ /* 0x000fe400078210ff */
[-C--:B------:R-:W-:Y:S02]  /*dad0*/  LEA.HI.X.SX32 R13, R7, R225.reuse, 0x2, P2 ;  /* 0x000000e1070d7211 */ /* 0x080fe400010f16ff */
[C---:B------:R-:W-:Y:S01]  /*dae0*/  LEA.HI.X.SX32 R11, R3.reuse, R225, 0x2, P1 ;  /* 0x000000e1030b7211 */ /* 0x040fe200008f16ff */
[----:B------:R-:W-:Y:S02]  /*daf0*/  IMAD.IADD R3, R3, 0x1, -R7 ;  /* 0x0000000103037824 */ /* 0x000fe400078e0a07 */
[----:B------:R-:W2:Y:S02]  /*db00*/  LDG.E R4, [R12.64] ;  /* 0x0000000c0c047981 */ /* 0x000ea4000c1e1900 */
[----:B------:R-:W-:Y:S02]  /*db10*/  IMAD R58, R3, R58, -0x80 ;  /* 0xffffff80033a7424 */ /* 0x000fe400078e023a */
[----:B------:R-:W2:Y:S02]  /*db20*/  LDG.E R5, [R10.64] ;  /* 0x0000000c0a057981 */ /* 0x000ea4000c1e1900 */
[C---:B------:R-:W-:Y:S01]  /*db30*/  IMAD R2, R58.reuse, UR9, RZ ;  /* 0x000000093a027c24 */ /* 0x040fe2000f8e02ff */
[----:B------:R-:W-:Y:S01]  /*db40*/  SHF.R.S32.HI R3, RZ, 0x1f, R58 ;  /* 0x0000001fff037819 */ /* 0x000fe2000001143a */
[----:B------:R-:W-:Y:S04]  /*db50*/  IMAD.WIDE.U32 R58, R58, UR8, RZ ;  /* 0x000000083a3a7c25 */ /* 0x000fe8000f8e00ff */
[----:B------:R-:W-:Y:S04]  /*db60*/  IMAD R2, R3, UR8, R2 ;  /* 0x0000000803027c24 */ /* 0x000fe8000f8e0202 */
[----:B------:R-:W-:Y:S02]  /*db70*/  IMAD.IADD R59, R59, 0x1, R2 ;  /* 0x000000013b3b7824 */ /* 0x000fe400078e0202 */
[----:B--2---:R-:W-:Y:S04]  /*db80*/  IMAD.IADD R5, R4, 0x1, -R5 ;  /* 0x0000000104057824 */ /* 0x004fe800078e0a05 */
[----:B------:R-:W-:Y:S01]  /*db90*/  IMAD.WIDE.U32 R58, R5, c[0x0][0x188], R58 ;  /* 0x00006200053a7a25 */ /* 0x000fe200078e003a */
[----:B------:R-:W-:Y:S05]  /*dba0*/  SHF.R.S32.HI R3, RZ, 0x1f, R5 ;  /* 0x0000001fff037819 */ /* 0x000fea0000011405 */
[----:B------:R-:W-:Y:S04]  /*dbb0*/  IMAD R2, R3, c[0x0][0x188], RZ ;  /* 0x0000620003027a24 */ /* 0x000fe800078e02ff */
[----:B------:R-:W-:Y:S04]  /*dbc0*/  IMAD R2, R5, c[0x0][0x18c], R2 ;  /* 0x0000630005027a24 */ /* 0x000fe800078e0202 */
[----:B------:R-:W-:Y:S02]  /*dbd0*/  IMAD.IADD R56, R59, 0x1, R2 ;  /* 0x000000013b387824 */ /* 0x000fe400078e0202 */
.L_x_746:
[----:B------:R-:W-:Y:S02]  /*dbe0*/  ISETP.GE.AND P4, PT, R218, c[0x0][0x220], PT ;  /* 0x00008800da007a0c */ /* 0x000fe40003f86270 */
[----:B------:R-:W-:Y:S02]  /*dbf0*/  ISETP.GE.AND P3, PT, R209, c[0x0][0x220], PT ;  /* 0x00008800d1007a0c */ /* 0x000fe40003f66270 */
[C---:B------:R-:W-:Y:S02]  /*dc00*/  LEA R2, P2, R58.reuse, R172, 0x1 ;  /* 0x000000ac3a027211 */ /* 0x040fe400078408ff */
[C---:B------:R-:W-:Y:S02]  /*dc10*/  IADD3 R57, P1, R221.reuse, R58, RZ ;  /* 0x0000003add397210 */ /* 0x040fe40007f3e0ff */
[--C-:B------:R-:W-:Y:S02]  /*dc20*/  LEA.HI.X R3, R58, R173, R56.reuse, 0x1, P2 ;  /* 0x000000ad3a037211 */ /* 0x100fe400010f0c38 */
[----:B------:R-:W-:Y:S01]  /*dc30*/  IADD3 R59, P2, R221, R57, RZ ;  /* 0x00000039dd3b7210 */ /* 0x000fe20007f5e0ff */
[C---:B------:R-:W-:Y:S02]  /*dc40*/  IMAD.X R58, R220.reuse, 0x1, R56, P1 ;  /* 0x00000001dc3a7824 */ /* 0x040fe400008e0638 */
[----:B------:R-:W-:Y:S01]  /*dc50*/  @P4 STS.128 [R216+0xc000], RZ ;  /* 0x00c000ffd8004388 */ /* 0x000fe20000000c00 */
[CC--:B------:R-:W-:Y:S02]  /*dc60*/  @!P4 LEA R174, P5, R57.reuse, R172.reuse, 0x1 ;  /* 0x000000ac39aec211 */ /* 0x0c0fe400078a08ff */
[CC--:B------:R-:W-:Y:S01]  /*dc70*/  @!P3 LEA R64, P1, R57.reuse, R172.reuse, 0x1 ;  /* 0x000000ac3940b211 */ /* 0x0c0fe200078208ff */
[----:B------:R-:W-:Y:S01]  /*dc80*/  @!PT LDS RZ, [RZ] ;  /* 0x00000000fffff984 */ /* 0x000fe20000000800 */
[----:B------:R-:W-:Y:S01]  /*dc90*/  @!PT LDS RZ, [RZ] ;  /* 0x00000000fffff984 */ /* 0x000fe20000000800 */
[----:B------:R-:W-:Y:S01]  /*dca0*/  @!PT LDS RZ, [RZ] ;  /* 0x00000000fffff984 */ /* 0x000fe20000000800 */
[----:B------:R1:W-:Y:S01]  /*dcb0*/  @!P4 LDGSTS.E.BYPASS.LTC128B.128 [R216+0xc000], [R2.64] ;  /* 0x0c00000002d8cfae */ /* 0x0003e2000b901d4c */
[CCC-:B------:R-:W-:Y:S02]  /*dcc0*/  @!P4 LEA.HI.X R175, R57.reuse, R173.reuse, R58.reuse, 0x1, P5 ;  /* 0x000000ad39afc211 */ /* 0x1c0fe400028f0c3a */
[-CC-:B------:R-:W-:Y:S01]  /*dcd0*/  @!P3 LEA.HI.X R65, R57, R173.reuse, R58.reuse, 0x1, P1 ;  /* 0x000000ad3941b211 */ /* 0x180fe200008f0c3a */
[----:B------:R-:W-:Y:S01]  /*dce0*/  @P3 STS.128 [R216+0x10000], RZ ;  /* 0x010000ffd8003388 */ /* 0x000fe20000000c00 */
[C---:B------:R-:W-:Y:S01]  /*dcf0*/  IMAD.X R58, R220.reuse, 0x1, R58, P2 ;  /* 0x00000001dc3a7824 */ /* 0x040fe200010e063a */
[CC--:B------:R-:W-:Y:S02]  /*dd00*/  @!P4 LEA R134, P5, R59.reuse, R172.reuse, 0x1 ;  /* 0x000000ac3b86c211 */ /* 0x0c0fe400078a08ff */
[----:B------:R-:W-:Y:S01]  /*dd10*/  @!PT LDS RZ, [RZ] ;  /* 0x00000000fffff984 */ /* 0x000fe20000000800 */
[----:B------:R-:W-:Y:S01]  /*dd20*/  @!PT LDS RZ, [RZ] ;  /* 0x00000000fffff984 */ /* 0x000fe20000000800 */
[----:B------:R-:W-:Y:S01]  /*dd30*/  @!PT LDS RZ, [RZ] ;  /* 0x00000000fffff984 */ /* 0x000fe20000000800 */
[----:B------:R1:W-:Y:S01]  /*dd40*/  @!P3 LDGSTS.E.BYPASS.LTC128B.128 [R216+0x10000], [R2.64+0x80] ;  /* 0x1000008002d8bfae */ /* 0x0003e2000b901d4c */
[CC--:B------:R-:W-:Y:S02]  /*dd50*/  @!P3 LEA R62, P1, R59.reuse, R172.reuse, 0x1 ;  /* 0x000000ac3b3eb211 */ /* 0x0c0fe400078208ff */
[--C-:B------:R-:W-:Y:S01]  /*dd60*/  @!P4 LEA.HI.X R135, R59, R173, R58.reuse, 0x1, P5 ;  /* 0x000000ad3b87c211 */ /* 0x100fe200028f0c3a */
[----:B------:R-:W-:Y:S01]  /*dd70*/  @P4 STS.128 [R216+0xc800], RZ ;  /* 0x00c800ffd8004388 */ /* 0x000fe20000000c00 */
[----:B------:R-:W-:Y:S02]  /*dd80*/  IADD3 R57, P2, R221, R59, RZ ;  /* 0x0000003bdd397210 */ /* 0x000fe40007f5e0ff */
[--C-:B------:R-:W-:Y:S01]  /*dd90*/  @!P3 LEA.HI.X R63, R59, R173, R58.reuse, 0x1, P1 ;  /* 0x000000ad3b3fb211 */ /* 0x100fe200008f0c3a */
[----:B------:R-:W-:Y:S01]  /*dda0*/  @!PT LDS RZ, [RZ] ;  /* 0x00000000fffff984 */ /* 0x000fe20000000800 */
[----:B------:R-:W-:Y:S01]  /*ddb0*/  @!PT LDS RZ, [RZ] ;  /* 0x00000000fffff984 */ /* 0x000fe20000000800 */
[----:B------:R-:W-:Y:S01]  /*ddc0*/  @!PT LDS RZ, [RZ] ;  /* 0x00000000fffff984 */ /* 0x000fe20000000800 */
[----:B------:R2:W-:Y:S01]  /*ddd0*/  @!P4 LDGSTS.E.BYPASS.LTC128B.128 [R216+0xc800], [R174.64] ;  /* 0x0c800000aed8cfae */ /* 0x0005e2000b901d4c */
[CC--:B------:R-:W-:Y:S01]  /*dde0*/  @!P4 LEA R66, P5, R57.reuse, R172.reuse, 0x1 ;  /* 0x000000ac3942c211 */ /* 0x0c0fe200078a08ff */
[C---:B------:R-:W-:Y:S01]  /*ddf0*/  IMAD.X R58, R220.reuse, 0x1, R58, P2 ;  /* 0x00000001dc3a7824 */ /* 0x040fe200010e063a */
[-C--:B------:R-:W-:Y:S01]  /*de00*/  @!P3 LEA R60, P1, R57, R172.reuse, 0x1 ;  /* 0x000000ac393cb211 */ /* 0x080fe200078208ff */
[----:B------:R-:W-:Y:S01]  /*de10*/  @P3 STS.128 [R216+0x10800], RZ ;  /* 0x010800ffd8003388 */ /* 0x000fe20000000c00 */
[----:B------:R-:W-:Y:S02]  /*de20*/  IADD3 R59, P2, R221, R57, RZ ;  /* 0x00000039dd3b7210 */ /* 0x000fe40007f5e0ff */
[CCC-:B------:R-:W-:Y:S01]  /*de30*/  @!P4 LEA.HI.X R67, R57.reuse, R173.reuse, R58.reuse, 0x1, P5 ;  /* 0x000000ad3943c211 */ /* 0x1c0fe200028f0c3a */
[----:B------:R-:W-:Y:S01]  /*de40*/  @!PT LDS RZ, [RZ] ;  /* 0x00000000fffff984 */ /* 0x000fe20000000800 */
[----:B------:R-:W-:Y:S01]  /*de50*/  @!PT LDS RZ, [RZ] ;  /* 0x00000000fffff984 */ /* 0x000fe20000000800 */
[----:B------:R-:W-:Y:S01]  /*de60*/  @!PT LDS RZ, [RZ] ;  /* 0x00000000fffff984 */ /* 0x000fe20000000800 */
[----:B------:R3:W-:Y:S01]  /*de70*/  @!P3 LDGSTS.E.BYPASS.LTC128B.128 [R216+0x10800], [R64.64+0x80] ;  /* 0x1080008040d8bfae */ /* 0x0007e2000b901d4c */
[-CC-:B------:R-:W-:Y:S01]  /*de80*/  @!P3 LEA.HI.X R61, R57, R173.reuse, R58.reuse, 0x1, P1 ;  /* 0x000000ad393db211 */ /* 0x180fe200008f0c3a */
[C---:B------:R-:W-:Y:S01]  /*de90*/  IMAD.X R58, R220.reuse, 0x1, R58, P2 ;  /* 0x00000001dc3a7824 */ /* 0x040fe200010e063a */
[CC--:B------:R-:W-:Y:S01]  /*dea0*/  @!P4 LEA R178, P5, R59.reuse, R172.reuse, 0x1 ;  /* 0x000000ac3bb2c211 */ /* 0x0c0fe200078a08ff */
[----:B------:R-:W-:Y:S01]  /*deb0*/  @P4 STS.128 [R216+0xd000], RZ ;  /* 0x00d000ffd8004388 */ /* 0x000fe20000000c00 */
[CC--:B------:R-:W-:Y:S02]  /*dec0*/  @!P3 LEA R176, P1, R59.reuse, R172.reuse, 0x1 ;  /* 0x000000ac3bb0b211 */ /* 0x0c0fe400078208ff */
[--C-:B------:R-:W-:Y:S01]  /*ded0*/  @!P4 LEA.HI.X R179, R59, R173, R58.reuse, 0x1, P5 ;  /* 0x000000ad3bb3c211 */ /* 0x100fe200028f0c3a */
[----:B------:R-:W-:Y:S01]  /*dee0*/  @!PT LDS RZ, [RZ] ;  /* 0x00000000fffff984 */ /* 0x000fe20000000800 */
[----:B------:R-:W-:Y:S01]  /*def0*/  @!PT LDS RZ, [RZ] ;  /* 0x00000000fffff984 */ /* 0x000fe20000000800 */
[----:B------:R-:W-:Y:S01]  /*df00*/  @!PT LDS RZ, [RZ] ;  /* 0x00000000fffff984 */ /* 0x000fe20000000800 */
[----:B------:R1:W-:Y:S01]  /*df10*/  @!P4 LDGSTS.E.BYPASS.LTC128B.128 [R216+0xd000], [R134.64] ;  /* 0x0d00000086d8cfae */ /* 0x0003e2000b901d4c */
[----:B------:R-:W-:Y:S02]  /*df20*/  IADD3 R57, P2, R221, R59, RZ ;  /* 0x0000003bdd397210 */ /* 0x000fe40007f5e0ff */
[--C-:B------:R-:W-:Y:S01]  /*df30*/  @!P3 LEA.HI.X R177, R59, R173, R58.reuse, 0x1, P1 ;  /* 0x000000ad3bb1b211 */ /* 0x100fe200008f0c3a */
[----:B------:R-:W-:Y:S01]  /*df40*/  @P3 STS.128 [R216+0x11000], RZ ;  /* 0x011000ffd8003388 */ /* 0x000fe20000000c00 */
[CC--:B------:R-:W-:Y:S01]  /*df50*/  @!P4 LEA R182, P5, R57.reuse, R172.reuse, 0x1 ;  /* 0x000000ac39b6c211 */ /* 0x0c0fe200078a08ff */
[C---:B------:R-:W-:Y:S01]  /*df60*/  IMAD.X R58, R220.reuse, 0x1, R58, P2 ;  /* 0x00000001dc3a7824 */ /* 0x040fe200010e063a */
[-C--:B------:R-:W-:Y:S01]  /*df70*/  @!P3 LEA R180, P1, R57, R172.reuse, 0x1 ;  /* 0x000000ac39b4b211 */ /* 0x080fe200078208ff */
[----:B------:R-:W-:Y:S01]  /*df80*/  @!PT LDS RZ, [RZ] ;  /* 0x00000000fffff984 */ /* 0x000fe20000000800 */
[----:B------:R-:W-:Y:S01]  /*df90*/  @!PT LDS RZ, [RZ] ;  /* 0x00000000fffff984 */ /* 0x000fe20000000800 */
[----:B------:R-:W-:Y:S01]  /*dfa0*/  @!PT LDS RZ, [RZ] ;  /* 0x00000000fffff984 */ /* 0x000fe20000000800 */
[----:B------:R4:W-:Y:S01]  /*dfb0*/  @!P3 LDGSTS.E.BYPASS.LTC128B.128 [R216+0x11000], [R62.64+0x80] ;  /* 0x110000803ed8bfae */ /* 0x0009e2000b901d4c */
[----:B------:R-:W-:Y:S02]  /*dfc0*/  IADD3 R59, P2, R221, R57, RZ ;  /* 0x00000039dd3b7210 */ /* 0x000fe40007f5e0ff */
[CCC-:B------:R-:W-:Y:S01]  /*dfd0*/  @!P4 LEA.HI.X R183, R57.reuse, R173.reuse, R58.reuse, 0x1, P5 ;  /* 0x000000ad39b7c211 */ /* 0x1c0fe200028f0c3a */
[----:B------:R-:W-:Y:S01]  /*dfe0*/  @P4 STS.128 [R216+0xd800], RZ ;  /* 0x00d800ffd8004388 */ /* 0x000fe20000000c00 */
[-CC-:B------:R-:W-:Y:S01]  /*dff0*/  @!P3 LEA.HI.X R181, R57, R173.reuse, R58.reuse, 0x1, P1 ;  /* 0x000000ad39b5b211 */ /* 0x180fe200008f0c3a */
[C---:B------:R-:W-:Y:S01]  /*e000*/  IMAD.X R58, R220.reuse, 0x1, R58, P2 ;  /* 0x00000001dc3a7824 */ /* 0x040fe200010e063a */
[CC--:B------:R-:W-:Y:S01]  /*e010*/  @!P4 LEA R188, P6, R59.reuse, R172.reuse, 0x1 ;  /* 0x000000ac3bbcc211 */ /* 0x0c0fe200078c08ff */
[----:B------:R-:W-:Y:S01]  /*e020*/  @!PT LDS RZ, [RZ] ;  /* 0x00000000fffff984 */ /* 0x000fe20000000800 */
[----:B------:R-:W-:Y:S01]  /*e030*/  @!PT LDS RZ, [RZ] ;  /* 0x00000000fffff984 */ /* 0x000fe20000000800 */
[----:B------:R-:W-:Y:S01]  /*e040*/  @!PT LDS RZ, [RZ] ;  /* 0x00000000fffff984 */ /* 0x000fe20000000800 */
[----:B------:R3:W-:Y:S01]  /*e050*/  @!P4 LDGSTS.E.BYPASS.LTC128B.128 [R216+0xd800], [R66.64] ;  /* 0x0d80000042d8cfae */ /* 0x0007e2000b901d4c */
[CC--:B------:R-:W-:Y:S02]  /*e060*/  @!P3 LEA R184, P2, R59.reuse, R172.reuse, 0x1 ;  /* 0x000000ac3bb8b211 */ /* 0x0c0fe400078408ff */
[--C-:B------:R-:W-:Y:S01]  /*e070*/  @!P4 LEA.HI.X R189, R59, R173, R58.reuse, 0x1, P6 ;  /* 0x000000ad3bbdc211 */ /* 0x100fe200030f0c3a */
[----:B------:R-:W-:Y:S01]  /*e080*/  @P3 STS.128 [R216+0x11800], RZ ;  /* 0x011800ffd8003388 */ /* 0x000fe20000000c00 */
[----:B------:R-:W-:Y:S02]  /*e090*/  IADD3 R57, P1, R221, R59, RZ ;  /* 0x0000003bdd397210 */ /* 0x000fe40007f3e0ff */
[-CC-:B------:R-:W-:Y:S01]  /*e0a0*/  @!P3 LEA.HI.X R185, R59, R173.reuse, R58.reuse, 0x1, P2 ;  /* 0x000000ad3bb9b211 */ /* 0x180fe200010f0c3a */
[----:B------:R-:W-:Y:S01]  /*e0b0*/  @!PT LDS RZ, [RZ] ;  /* 0x00000000fffff984 */ /* 0x000fe20000000800 */
[----:B------:R-:W-:Y:S01]  /*e0c0*/  @!PT LDS RZ, [RZ] ;  /* 0x00000000fffff984 */ /* 0x000fe20000000800 */
[----:B------:R-:W-:Y:S01]  /*e0d0*/  @!PT LDS RZ, [RZ] ;  /* 0x00000000fffff984 */ /* 0x000fe20000000800 */
[----:B------:R4:W-:Y:S01]  /*e0e0*/  @!P3 LDGSTS.E.BYPASS.LTC128B.128 [R216+0x11800], [R60.64+0x80] ;  /* 0x118000803cd8bfae */ /* 0x0009e2000b901d4c */
[CC--:B------:R-:W-:Y:S01]  /*e0f0*/  @!P4 LEA R186, P5, R57.reuse, R172.reuse, 0x1 ;  /* 0x000000ac39bac211 */ /* 0x0c0fe200078a08ff */
[----:B------:R-:W-:Y:S01]  /*e100*/  IMAD.X R56, R220, 0x1, R58, P1 ;  /* 0x00000001dc387824 */ /* 0x000fe200008e063a */
[C---:B------:R-:W-:Y:S01]  /*e110*/  @!P3 LEA R172, P1, R57.reuse, R172, 0x1 ;  /* 0x000000ac39acb211 */ /* 0x040fe200078208ff */
[----:B------:R-:W-:Y:S03]  /*e120*/  @P4 STS.128 [R216+0xe000], RZ ;  /* 0x00e000ffd8004388 */ /* 0x000fe60000000c00 */
[CCC-:B------:R-:W-:Y:S01]  /*e130*/  @!P4 LEA.HI.X R187, R57.reuse, R173.reuse, R56.reuse, 0x1, P5 ;  /* 0x000000ad39bbc211 */ /* 0x1c0fe200028f0c38 */
[----:B------:R-:W-:Y:S01]  /*e140*/  @!PT LDS RZ, [RZ] ;  /* 0x00000000fffff984 */ /* 0x000fe20000000800 */
[----:B------:R-:W-:Y:S01]  /*e150*/  @!PT LDS RZ, [RZ] ;  /* 0x00000000fffff984 */ /* 0x000fe20000000800 */
[----:B------:R-:W-:Y:S01]  /*e160*/  @!PT LDS RZ, [RZ] ;  /* 0x00000000fffff984 */ /* 0x000fe20000000800 */
[----:B------:R5:W-:Y:S01]  /*e170*/  @!P4 LDGSTS.E.BYPASS.LTC128B.128 [R216+0xe000], [R178.64] ;  /* 0x0e000000b2d8cfae */ /* 0x000be2000b901d4c */
[----:B------:R-:W-:Y:S02]  /*e180*/  @!P3 LEA.HI.X R173, R57, R173, R56, 0x1, P1 ;  /* 0x000000ad39adb211 */ /* 0x000fe400008f0c38 */
[----:B------:R-:W-:Y:S01]  /*e190*/  ISETP.GE.AND P1, PT, R215, 0x2, PT ;  /* 0x00000002d700780c */ /* 0x000fe20003f26270 */
        /* <DEDUP_REMOVED lines=36> */
[----:B------:R-:W1:Y:S04]  /*e3e0*/  LDSM.16.M88.4 R140, [R206+0x4000] ;  /* 0x00400000ce8c783b */ /* 0x000e680000000200 */
[----:B------:R-:W3:Y:S04]  /*e3f0*/  LDSM.16.M88.4 R144, [R206+0x4800] ;  /* 0x00480000ce90783b */ /* 0x000ee80000000200 */
[----:B------:R-:W3:Y:S04]  /*e400*/  LDSM.16.M88.4 R148, [R206+0x5000] ;  /* 0x00500000ce94783b */ /* 0x000ee80000000200 */
[----:B------:R-:W0:Y:S04]  /*e410*/  LDGDEPBAR ;  /* 0x00000000000079af */ /* 0x000e280000000000 */
[----:B------:R-:W3:Y:S04]  /*e420*/  LDSM.16.M88.4 R152, [R206+0x5800] ;  /* 0x00580000ce98783b */ /* 0x000ee80000000200 */
[----:B------:R-:W4:Y:S04]  /*e430*/  LDSM.16.M88.4 R156, [R206+0x6000] ;  /* 0x00600000ce9c783b */ /* 0x000f280000000200 */
[----:B------:R-:W4:Y:S04]  /*e440*/  LDSM.16.M88.4 R160, [R206+0x6800] ;  /* 0x00680000cea0783b */ /* 0x000f280000000200 */
[----:B------:R-:W-:Y:S04]  /*e450*/  LDSM.16.M88.4 R164, [R204] ;  /* 0x00000000cca4783b */ /* 0x000fe80000000200 */
[----:B------:R-:W-:Y:S04]  /*e460*/  LDSM.16.M88.4 R168, [R204+0x800] ;  /* 0x00080000cca8783b */ /* 0x000fe80000000200 */
[----:B--2---:R-:W-:Y:S01]  /*e470*/  LDSM.16.M88.4 R172, [R206+0x8800] ;  /* 0x00880000ceac783b */ /* 0x004fe20000000200 */
[C---:B-1----:R-:W-:Y:S03]  /*e480*/  HMMA.16816.F32 R4, R136.reuse, R140, RZ ;  /* 0x0000008c8804723c */ /* 0x042fe600000018ff */
[----:B-----5:R-:W-:Y:S04]  /*e490*/  LDSM.16.M88.4 R176, [R206+0xa000] ;  /* 0x00a00000ceb0783b */ /* 0x020fe80000000200 */
[----:B------:R-:W-:Y:S01]  /*e4a0*/  LDSM.16.M88.4 R180, [R204+0x5800] ;  /* 0x00580000ccb4783b */ /* 0x000fe20000000200 */
[C---:B------:R-:W-:Y:S03]  /*e4b0*/  HMMA.16816.F32 R8, R136.reuse, R142, RZ ;  /* 0x0000008e8808723c */ /* 0x040fe600000018ff */
[----:B------:R-:W1:Y:S04]  /*e4c0*/  LDSM.16.M88.4 R140, [R206+0x7000] ;  /* 0x00700000ce8c783b */ /* 0x000e680000000200 */
[----:B------:R-:W-:Y:S01]  /*e4d0*/  LDSM.16.M88.4 R184, [R203+0x2000] ;  /* 0x00200000cbb8783b */ /* 0x000fe20000000200 */
[C---:B---3--:R-:W-:Y:S03]  /*e4e0*/  HMMA.16816.F32 R12, R136.reuse, R144, RZ ;  /* 0x00000090880c723c */ /* 0x048fe600000018ff */
[----:B------:R-:W-:Y:S04]  /*e4f0*/  LDSM.16.M88.4 R188, [R199+0x8000] ;  /* 0x00800000c7bc783b */ /* 0x000fe80000000200 */
[----:B------:R-:W-:Y:S01]  /*e500*/  LDSM.16.M88.4 R192, [R201+0x7000] ;  /* 0x00700000c9c0783b */ /* 0x000fe20000000200 */
[C---:B------:R-:W-:Y:S03]  /*e510*/  HMMA.16816.F32 R16, R136.reuse, R146, RZ ;  /* 0x000000928810723c */ /* 0x040fe600000018ff */
[----:B------:R-:W2:Y:S05]  /*e520*/  LDSM.16.M88.4 R144, [R206+0x7800] ;  /* 0x00780000ce90783b */ /* 0x000eaa0000000200 */
[C---:B------:R-:W-:Y:S08]  /*e530*/  HMMA.16816.F32 R20, R136.reuse, R148, RZ ;  /* 0x000000948814723c */ /* 0x040ff000000018ff */
[C---:B------:R-:W-:Y:S01]  /*e540*/  HMMA.16816.F32 R24, R136.reuse, R150, RZ ;  /* 0x000000968818723c */ /* 0x040fe200000018ff */
[----:B------:R-:W3:Y:S07]  /*e550*/  LDSM.16.M88.4 R148, [R205] ;  /* 0x00000000cd94783b */ /* 0x000eee0000000200 */
[C---:B------:R-:W-:Y:S08]  /*e560*/  HMMA.16816.F32 R28, R136.reuse, R152, RZ ;  /* 0x00000098881c723c */ /* 0x040ff000000018ff */
[C---:B------:R-:W-:Y:S01]  /*e570*/  HMMA.16816.F32 R32, R136.reuse, R154, RZ ;  /* 0x0000009a8820723c */ /* 0x040fe200000018ff */
[----:B------:R-:W5:Y:S07]  /*e580*/  LDSM.16.M88.4 R152, [R204+0x1000] ;  /* 0x00100000cc98783b */ /* 0x000f6e0000000200 */
[C---:B----4-:R-:W-:Y:S08]  /*e590*/  HMMA.16816.F32 R36, R136.reuse, R156, RZ ;  /* 0x0000009c8824723c */ /* 0x050ff000000018ff */
[C---:B------:R-:W-:Y:S01]  /*e5a0*/  HMMA.16816.F32 R40, R136.reuse, R158, RZ ;  /* 0x0000009e8828723c */ /* 0x040fe200000018ff */
[----:B------:R-:W4:Y:S07]  /*e5b0*/  LDSM.16.M88.4 R156, [R204+0x1800] ;  /* 0x00180000cc9c783b */ /* 0x000f2e0000000200 */
[C---:B------:R-:W-:Y:S08]  /*e5c0*/  HMMA.16816.F32 R44, R136.reuse, R160, RZ ;  /* 0x000000a0882c723c */ /* 0x040ff000000018ff */
[C---:B------:R-:W-:Y:S01]  /*e5d0*/  HMMA.16816.F32 R48, R136.reuse, R162, RZ ;  /* 0x000000a28830723c */ /* 0x040fe200000018ff */
[----:B------:R-:W-:Y:S07]  /*e5e0*/  LDSM.16.M88.4 R160, [R199+0x4000] ;  /* 0x00400000c7a0783b */ /* 0x000fee0000000200 */
[C---:B-1----:R-:W-:Y:S08]  /*e5f0*/  HMMA.16816.F32 R52, R136.reuse, R140, RZ ;  /* 0x0000008c8834723c */ /* 0x042ff000000018ff */
[C---:B------:R-:W-:Y:S01]  /*e600*/  HMMA.16816.F32 R56, R136.reuse, R142, RZ ;  /* 0x0000008e8838723c */ /* 0x040fe200000018ff */
[----:B------:R-:W-:Y:S07]  /*e610*/  LDSM.16.M88.4 R140, [R204+0x2800] ;  /* 0x00280000cc8c783b */ /* 0x000fee0000000200 */
[C---:B--2---:R-:W-:Y:S08]  /*e620*/  HMMA.16816.F32 R60, R136.reuse, R144, RZ ;  /* 0x00000090883c723c */ /* 0x044ff000000018ff */
[----:B------:R-:W-:Y:S01]  /*e630*/  HMMA.16816.F32 R64, R136, R146, RZ ;  /* 0x000000928840723c */ /* 0x000fe200000018ff */
[----:B------:R-:W1:Y:S04]  /*e640*/  LDSM.16.M88.4 R136, [R204+0x2000] ;  /* 0x00200000cc88783b */ /* 0x000e680000000200 */
[----:B------:R-:W2:Y:S03]  /*e650*/  LDSM.16.M88.4 R144, [R204+0x3000] ;  /* 0x00300000cc90783b */ /* 0x000ea60000000200 */
[C---:B---3--:R-:W-:Y:S08]  /*e660*/  HMMA.16816.F32 R4, R148.reuse, R164, R4 ;  /* 0x000000a49404723c */ /* 0x048ff00000001804 */
[C---:B------:R-:W-:Y:S01]  /*e670*/  HMMA.16816.F32 R8, R148.reuse, R166, R8 ;  /* 0x000000a69408723c */ /* 0x040fe20000001808 */
[----:B------:R-:W-:Y:S07]  /*e680*/  LDSM.16.M88.4 R164, [R201+0x1000] ;  /* 0x00100000c9a4783b */ /* 0x000fee0000000200 */
[C---:B------:R-:W-:Y:S08]  /*e690*/  HMMA.16816.F32 R12, R148.reuse, R168, R12 ;  /* 0x000000a8940c723c */ /* 0x040ff0000000180c */
[C---:B------:R-:W-:Y:S01]  /*e6a0*/  HMMA.16816.F32 R16, R148.reuse, R170, R16 ;  /* 0x000000aa9410723c */ /* 0x040fe20000001810 */
[----:B------:R-:W-:Y:S07]  /*e6b0*/  LDSM.16.M88.4 R168, [R206+0x8000] ;  /* 0x00800000cea8783b */ /* 0x000fee0000000200 */
[C---:B-----5:R-:W-:Y:S08]  /*e6c0*/  HMMA.16816.F32 R20, R148.reuse, R152, R20 ;  /* 0x000000989414723c */ /* 0x060ff00000001814 */
        /* <DEDUP_REMOVED lines=8> */
[C---:B------:R-:W-:Y:S08]  /*e750*/  HMMA.16816.F32 R44, R148.reuse, R140, R44 ;  /* 0x0000008c942c723c */ /* 0x040ff0000000182c */
[C---:B------:R-:W-:Y:S01]  /*e760*/  HMMA.16816.F32 R48, R148.reuse, R142, R48 ;  /* 0x0000008e9430723c */ /* 0x040fe20000001830 */
[----:B------:R-:W5:Y:S07]  /*e770*/  LDSM.16.M88.4 R140, [R199+0x5000] ;  /* 0x00500000c78c783b */ /* 0x000f6e0000000200 */
[C---:B--2---:R-:W-:Y:S08]  /*e780*/  HMMA.16816.F32 R52, R148.reuse, R144, R52 ;  /* 0x000000909434723c */ /* 0x044ff00000001834 */
[C---:B------:R-:W-:Y:S01]  /*e790*/  HMMA.16816.F32 R56, R148.reuse, R146, R56 ;  /* 0x000000929438723c */ /* 0x040fe20000001838 */
[----:B------:R-:W2:Y:S07]  /*e7a0*/  LDSM.16.M88.4 R144, [R199+0x5800] ;  /* 0x00580000c790783b */ /* 0x000eae0000000200 */
[C---:B---3--:R-:W-:Y:S08]  /*e7b0*/  HMMA.16816.F32 R60, R148.reuse, R152, R60 ;  /* 0x00000098943c723c */ /* 0x048ff0000000183c */
[----:B------:R-:W-:Y:S01]  /*e7c0*/  HMMA.16816.F32 R64, R148, R154, R64 ;  /* 0x0000009a9440723c */ /* 0x000fe20000001840 */
[----:B------:R-:W3:Y:S04]  /*e7d0*/  LDSM.16.M88.4 R148, [R199+0x6000] ;  /* 0x00600000c794783b */ /* 0x000ee80000000200 */
[----:B------:R-:W-:Y:S03]  /*e7e0*/  LDSM.16.M88.4 R152, [R202] ;  /* 0x00000000ca98783b */ /* 0x000fe60000000200 */
[C---:B----4-:R-:W-:Y:S08]  /*e7f0*/  HMMA.16816.F32 R4, R156.reuse, R160, R4 ;  /* 0x000000a09c04723c */ /* 0x050ff00000001804 */
[C---:B------:R-:W-:Y:S01]  /*e800*/  HMMA.16816.F32 R8, R156.reuse, R162, R8 ;  /* 0x000000a29c08723c */ /* 0x040fe20000001808 */
[----:B------:R-:W-:Y:S07]  /*e810*/  LDSM.16.M88.4 R160, [R201] ;  /* 0x00000000c9a0783b */ /* 0x000fee0000000200 */
[C---:B-1----:R-:W-:Y:S08]  /*e820*/  HMMA.16816.F32 R12, R156.reuse, R136, R12 ;  /* 0x000000889c0c723c */ /* 0x042ff0000000180c */
[C---:B------:R-:W-:Y:S01]  /*e830*/  HMMA.16816.F32 R16, R156.reuse, R138, R16 ;  /* 0x0000008a9c10723c */ /* 0x040fe20000001810 */
[----:B------:R-:W1:Y:S07]  /*e840*/  LDSM.16.M88.4 R136, [R199+0x6800] ;  /* 0x00680000c788783b */ /* 0x000e6e0000000200 */
[C---:B-----5:R-:W-:Y:S08]  /*e850*/  HMMA.16816.F32 R20, R156.reuse, R140, R20 ;  /* 0x0000008c9c14723c */ /* 0x060ff00000001814 */
[C---:B------:R-:W-:Y:S01]  /*e860*/  HMMA.16816.F32 R24, R156.reuse, R142, R24 ;  /* 0x0000008e9c18723c */ /* 0x040fe20000001818 */
[----:B------:R-:W4:Y:S07]  /*e870*/  LDSM.16.M88.4 R140, [R199+0x7000] ;  /* 0x00700000c78c783b */ /* 0x000f2e0000000200 */
[C---:B--2---:R-:W-:Y:S08]  /*e880*/  HMMA.16816.F32 R28, R156.reuse, R144, R28 ;  /* 0x000000909c1c723c */ /* 0x044ff0000000181c */
[C---:B------:R-:W-:Y:S01]  /*e890*/  HMMA.16816.F32 R32, R156.reuse, R146, R32 ;  /* 0x000000929c20723c */ /* 0x040fe20000001820 */
[----:B------:R-:W2:Y:S07]  /*e8a0*/  LDSM.16.M88.4 R144, [R199+0x7800] ;  /* 0x00780000c790783b */ /* 0x000eae0000000200 */
[C---:B---3--:R-:W-:Y:S08]  /*e8b0*/  HMMA.16816.F32 R36, R156.reuse, R148, R36 ;  /* 0x000000949c24723c */ /* 0x048ff00000001824 */
[C---:B------:R-:W-:Y:S01]  /*e8c0*/  HMMA.16816.F32 R40, R156.reuse, R150, R40 ;  /* 0x000000969c28723c */ /* 0x040fe20000001828 */
[----:B------:R-:W3:Y:S07]  /*e8d0*/  LDSM.16.M88.4 R148, [R201+0x800] ;  /* 0x00080000c994783b */ /* 0x000eee0000000200 */
[C---:B-1----:R-:W-:Y:S08]  /*e8e0*/  HMMA.16816.F32 R44, R156.reuse, R136, R44 ;  /* 0x000000889c2c723c */ /* 0x042ff0000000182c */
[C---:B------:R-:W-:Y:S01]  /*e8f0*/  HMMA.16816.F32 R48, R156.reuse, R138, R48 ;  /* 0x0000008a9c30723c */ /* 0x040fe20000001830 */
[----:B------:R-:W1:Y:S07]  /*e900*/  LDSM.16.M88.4 R136, [R201+0x1800] ;  /* 0x00180000c988783b */ /* 0x000e6e0000000200 */
[C---:B----4-:R-:W-:Y:S08]  /*e910*/  HMMA.16816.F32 R52, R156.reuse, R140, R52 ;  /* 0x0000008c9c34723c */ /* 0x050ff00000001834 */
[C---:B------:R-:W-:Y:S01]  /*e920*/  HMMA.16816.F32 R56, R156.reuse, R142, R56 ;  /* 0x0000008e9c38723c */ /* 0x040fe20000001838 */
[----:B------:R-:W4:Y:S07]  /*e930*/  LDSM.16.M88.4 R140, [R201+0x2000] ;  /* 0x00200000c98c783b */ /* 0x000f2e0000000200 */
[C---:B--2---:R-:W-:Y:S08]  /*e940*/  HMMA.16816.F32 R60, R156.reuse, R144, R60 ;  /* 0x000000909c3c723c */ /* 0x044ff0000000183c */
[----:B------:R-:W-:Y:S01]  /*e950*/  HMMA.16816.F32 R64, R156, R146, R64 ;  /* 0x000000929c40723c */ /* 0x000fe20000001840 */
[----:B------:R-:W2:Y:S04]  /*e960*/  LDSM.16.M88.4 R144, [R201+0x2800] ;  /* 0x00280000c990783b */ /* 0x000ea80000000200 */
[----:B------:R-:W-:Y:S03]  /*e970*/  LDSM.16.M88.4 R156, [R201+0x3800] ;  /* 0x00380000c99c783b */ /* 0x000fe60000000200 */
[C---:B------:R-:W-:Y:S08]  /*e980*/  HMMA.16816.F32 R4, R152.reuse, R160, R4 ;  /* 0x000000a09804723c */ /* 0x040ff00000001804 */
[C---:B------:R-:W-:Y:S01]  /*e990*/  HMMA.16816.F32 R8, R152.reuse, R162, R8 ;  /* 0x000000a29808723c */ /* 0x040fe20000001808 */
[----:B------:R-:W-:Y:S07]  /*e9a0*/  LDSM.16.M88.4 R160, [R207+0x2000] ;  /* 0x00200000cfa0783b */ /* 0x000fee0000000200 */
[C---:B---3--:R-:W-:Y:S08]  /*e9b0*/  HMMA.16816.F32 R12, R152.reuse, R148, R12 ;  /* 0x00000094980c723c */ /* 0x048ff0000000180c */
[C---:B------:R-:W-:Y:S01]  /*e9c0*/  HMMA.16816.F32 R16, R152.reuse, R150, R16 ;  /* 0x000000969810723c */ /* 0x040fe20000001810 */
[----:B------:R-:W3:Y:S07]  /*e9d0*/  LDSM.16.M88.4 R148, [R201+0x3000] ;  /* 0x00300000c994783b */ /* 0x000eee0000000200 */
[C---:B------:R-:W-:Y:S08]  /*e9e0*/  HMMA.16816.F32 R20, R152.reuse, R164, R20 ;  /* 0x000000a49814723c */ /* 0x040ff00000001814 */
[C---:B------:R-:W-:Y:S01]  /*e9f0*/  HMMA.16816.F32 R24, R152.reuse, R166, R24 ;  /* 0x000000a69818723c */ /* 0x040fe20000001818 */
[----:B------:R-:W5:Y:S07]  /*ea00*/  LDSM.16.M88.4 R164, [R206+0x9000] ;  /* 0x00900000cea4783b */ /* 0x000f6e0000000200 */
[C---:B-1----:R-:W-:Y:S08]  /*ea10*/  HMMA.16816.F32 R28, R152.reuse, R136, R28 ;  /* 0x00000088981c723c */ /* 0x042ff0000000181c */
[C---:B------:R-:W-:Y:S01]  /*ea20*/  HMMA.16816.F32 R32, R152.reuse, R138, R32 ;  /* 0x0000008a9820723c */ /* 0x040fe20000001820 */
[----:B------:R-:W1:Y:S07]  /*ea30*/  LDSM.16.M88.4 R136, [R206+0x9800] ;  /* 0x00980000ce88783b */ /* 0x000e6e0000000200 */
[C---:B----4-:R-:W-:Y:S08]  /*ea40*/  HMMA.16816.F32 R36, R152.reuse, R140, R36 ;  /* 0x0000008c9824723c */ /* 0x050ff00000001824 */
        /* <DEDUP_REMOVED lines=8> */
[C---:B------:R-:W-:Y:S08]  /*ead0*/  HMMA.16816.F32 R60, R152.reuse, R156, R60 ;  /* 0x0000009c983c723c */ /* 0x040ff0000000183c */
[----:B------:R-:W-:Y:S01]  /*eae0*/  HMMA.16816.F32 R64, R152, R158, R64 ;  /* 0x0000009e9840723c */ /* 0x000fe20000001840 */
[----:B------:R-:W-:Y:S04]  /*eaf0*/  LDSM.16.M88.4 R152, [R205+0x2000] ;  /* 0x00200000cd98783b */ /* 0x000fe80000000200 */
[----:B------:R-:W1:Y:S03]  /*eb00*/  LDSM.16.M88.4 R156, [R204+0x4000] ;  /* 0x00400000cc9c783b */ /* 0x000e660000000200 */
[C---:B------:R-:W-:Y:S08]  /*eb10*/  HMMA.16816.F32 R4, R160.reuse, R168, R4 ;  /* 0x000000a8a004723c */ /* 0x040ff00000001804 */
[C---:B------:R-:W-:Y:S01]  /*eb20*/  HMMA.16816.F32 R8, R160.reuse, R170, R8 ;  /* 0x000000aaa008723c */ /* 0x040fe20000001808 */
[----:B------:R-:W2:Y:S07]  /*eb30*/  LDSM.16.M88.4 R168, [R204+0x4800] ;  /* 0x00480000cca8783b */ /* 0x000eae0000000200 */
[C---:B------:R-:W-:Y:S08]  /*eb40*/  HMMA.16816.F32 R12, R160.reuse, R172, R12 ;  /* 0x000000aca00c723c */ /* 0x040ff0000000180c */
[C---:B------:R-:W-:Y:S01]  /*eb50*/  HMMA.16816.F32 R16, R160.reuse, R174, R16 ;  /* 0x000000aea010723c */ /* 0x040fe20000001810 */
[----:B------:R-:W2:Y:S07]  /*eb60*/  LDSM.16.M88.4 R172, [R204+0x5000] ;  /* 0x00500000ccac783b */ /* 0x000eae0000000200 */
        /* <DEDUP_REMOVED lines=8> */
[----:B------:R-:W5:Y:S07]  /*ebf0*/  LDSM.16.M88.4 R176, [R204+0x7000] ;  /* 0x00700000ccb0783b */ /* 0x000f6e0000000200 */
[C---:B----4-:R-:W-:Y:S08]  /*ec00*/  HMMA.16816.F32 R44, R160.reuse, R140, R44 ;  /* 0x0000008ca02c723c */ /* 0x050ff0000000182c */
[C---:B------:R-:W-:Y:S01]  /*ec10*/  HMMA.16816.F32 R48, R160.reuse, R142, R48 ;  /* 0x0000008ea030723c */ /* 0x040fe20000001830 */
[----:B------:R-:W4:Y:S07]  /*ec20*/  LDSM.16.M88.4 R140, [R204+0x7800] ;  /* 0x00780000cc8c783b */ /* 0x000f2e0000000200 */
[C---:B--2---:R-:W-:Y:S08]  /*ec30*/  HMMA.16816.F32 R52, R160.reuse, R144, R52 ;  /* 0x00000090a034723c */ /* 0x044ff00000001834 */
[C---:B------:R-:W-:Y:S01]  /*ec40*/  HMMA.16816.F32 R56, R160.reuse, R146, R56 ;  /* 0x00000092a038723c */ /* 0x040fe20000001838 */
[----:B------:R-:W2:Y:S07]  /*ec50*/  LDSM.16.M88.4 R144, [R199+0x8800] ;  /* 0x00880000c790783b */ /* 0x000eae0000000200 */
[C---:B---3--:R-:W-:Y:S08]  /*ec60*/  HMMA.16816.F32 R60, R160.reuse, R148, R60 ;  /* 0x00000094a03c723c */ /* 0x048ff0000000183c */
[----:B------:R-:W-:Y:S01]  /*ec70*/  HMMA.16816.F32 R64, R160, R150, R64 ;  /* 0x00000096a040723c */ /* 0x000fe20000001840 */
[----:B------:R-:W3:Y:S04]  /*ec80*/  LDSM.16.M88.4 R148, [R199+0x9000] ;  /* 0x00900000c794783b */ /* 0x000ee80000000200 */
[----:B------:R-:W-:Y:S03]  /*ec90*/  LDSM.16.M88.4 R160, [R199+0xb800] ;  /* 0x00b80000c7a0783b */ /* 0x000fe60000000200 */
        /* <DEDUP_REMOVED lines=12> */
[C---:B-1----:R-:W-:Y:S08]  /*ed60*/  HMMA.16816.F32 R36, R152.reuse, R136, R36 ;  /* 0x000000889824723c */ /* 0x042ff00000001824 */
        /* <DEDUP_REMOVED lines=8> */
[C---:B----4-:R-:W-:Y:S08]  /*edf0*/  HMMA.16816.F32 R60, R152.reuse, R140, R60 ;  /* 0x0000008c983c723c */ /* 0x050ff0000000183c */
[----:B------:R-:W-:Y:S01]  /*ee00*/  HMMA.16816.F32 R64, R152, R142, R64 ;  /* 0x0000008e9840723c */ /* 0x000fe20000001840 */
[----:B------:R-:W4:Y:S04]  /*ee10*/  LDSM.16.M88.4 R140, [R199+0xa000] ;  /* 0x00a00000c78c783b */ /* 0x000f280000000200 */
[----:B------:R-:W5:Y:S03]  /*ee20*/  LDSM.16.M88.4 R152, [R199+0xa800] ;  /* 0x00a80000c798783b */ /* 0x000f660000000200 */
[C---:B------:R-:W-:Y:S08]  /*ee30*/  HMMA.16816.F32 R4, R184.reuse, R188, R4 ;  /* 0x000000bcb804723c */ /* 0x040ff00000001804 */
[C---:B------:R-:W-:Y:S01]  /*ee40*/  HMMA.16816.F32 R8, R184.reuse, R190, R8 ;  /* 0x000000beb808723c */ /* 0x040fe20000001808 */
[----:B------:R-:W-:Y:S07]  /*ee50*/  LDSM.16.M88.4 R188, [R201+0x6800] ;  /* 0x00680000c9bc783b */ /* 0x000fee0000000200 */
[C---:B--2---:R-:W-:Y:S08]  /*ee60*/  HMMA.16816.F32 R12, R184.reuse, R144, R12 ;  /* 0x00000090b80c723c */ /* 0x044ff0000000180c */
[C---:B------:R-:W-:Y:S01]  /*ee70*/  HMMA.16816.F32 R16, R184.reuse, R146, R16 ;  /* 0x00000092b810723c */ /* 0x040fe20000001810 */
[----:B------:R-:W2:Y:S07]  /*ee80*/  LDSM.16.M88.4 R144, [R201+0x4800] ;  /* 0x00480000c990783b */ /* 0x000eae0000000200 */
[C---:B---3--:R-:W-:Y:S08]  /*ee90*/  HMMA.16816.F32 R20, R184.reuse, R148, R20 ;  /* 0x00000094b814723c */ /* 0x048ff00000001814 */
[C---:B------:R-:W-:Y:S01]  /*eea0*/  HMMA.16816.F32 R24, R184.reuse, R150, R24 ;  /* 0x00000096b818723c */ /* 0x040fe20000001818 */
[----:B------:R-:W3:Y:S01]  /*eeb0*/  LDSM.16.M88.4 R148, [R201+0x7800] ;  /* 0x00780000c994783b */ /* 0x000ee20000000200 */
[----:B------:R-:W-:Y:S04]  /*eec0*/  DEPBAR.LE SB0, 0x0 ;  /* 0x000080000000791a */ /* 0x000fe80000000000 */
[----:B------:R-:W-:Y:S02]  /*eed0*/  BAR.SYNC.DEFER_BLOCKING 0x0 ;  /* 0x0000000000007b1d */ /* 0x000fe40000010000 */
[C---:B-1----:R-:W-:Y:S08]  /*eee0*/  HMMA.16816.F32 R28, R184.reuse, R136, R28 ;  /* 0x00000088b81c723c */ /* 0x042ff0000000181c */
[C---:B------:R-:W-:Y:S08]  /*eef0*/  HMMA.16816.F32 R32, R184.reuse, R138, R32 ;  /* 0x0000008ab820723c */ /* 0x040ff00000001820 */
[C---:B----4-:R-:W-:Y:S08]  /*ef00*/  HMMA.16816.F32 R36, R184.reuse, R140, R36 ;  /* 0x0000008cb824723c */ /* 0x050ff00000001824 */
[C---:B------:R-:W-:Y:S08]  /*ef10*/  HMMA.16816.F32 R40, R184.reuse, R142, R40 ;  /* 0x0000008eb828723c */ /* 0x040ff00000001828 */
[C---:B-----5:R-:W-:Y:S08]  /*ef20*/  HMMA.16816.F32 R44, R184.reuse, R152, R44 ;  /* 0x00000098b82c723c */ /* 0x060ff0000000182c */
[C---:B------:R-:W-:Y:S08]  /*ef30*/  HMMA.16816.F32 R48, R184.reuse, R154, R48 ;  /* 0x0000009ab830723c */ /* 0x040ff00000001830 */
[C---:B------:R-:W-:Y:S08]  /*ef40*/  HMMA.16816.F32 R52, R184.reuse, R156, R52 ;  /* 0x0000009cb834723c */ /* 0x040ff00000001834 */
[C---:B------:R-:W-:Y:S08]  /*ef50*/  HMMA.16816.F32 R56, R184.reuse, R158, R56 ;  /* 0x0000009eb838723c */ /* 0x040ff00000001838 */
[C---:B------:R-:W-:Y:S08]  /*ef60*/  HMMA.16816.F32 R60, R184.reuse, R160, R60 ;  /* 0x000000a0b83c723c */ /* 0x040ff0000000183c */
[----:B------:R-:W-:Y:S08]  /*ef70*/  HMMA.16816.F32 R64, R184, R162, R64 ;  /* 0x000000a2b840723c */ /* 0x000ff00000001840 */
[C---:B------:R-:W-:Y:S08]  /*ef80*/  HMMA.16816.F32 R4, R164.reuse, R168, R4 ;  /* 0x000000a8a404723c */ /* 0x040ff00000001804 */
[C---:B------:R-:W-:Y:S08]  /*ef90*/  HMMA.16816.F32 R8, R164.reuse, R170, R8 ;  /* 0x000000aaa408723c */ /* 0x040ff00000001808 */
[C---:B--2---:R-:W-:Y:S08]  /*efa0*/  HMMA.16816.F32 R12, R164.reuse, R144, R12 ;  /* 0x00000090a40c723c */ /* 0x044ff0000000180c */
[C---:B------:R-:W-:Y:S08]  /*efb0*/  HMMA.16816.F32 R16, R164.reuse, R146, R16 ;  /* 0x00000092a410723c */ /* 0x040ff00000001810 */
[C---:B------:R-:W-:Y:S07]  /*efc0*/  HMMA.16816.F32 R20, R164.reuse, R172, R20 ;  /* 0x000000aca414723c */ /* 0x040fee0000001814 */
[----:B------:R-:W-:Y:S01]  /*efd0*/  IMAD.MOV.U32 R172, RZ, RZ, R2 ;  /* 0x000000ffffac7224 */ /* 0x000fe200078e0002 */
[C---:B------:R-:W-:Y:S04]  /*efe0*/  HMMA.16816.F32 R24, R164.reuse, R174, R24 ;  /* 0x000000aea418723c */ /* 0x040fe80000001818 */
[----:B------:R-:W-:Y:S04]  /*eff0*/  IMAD.MOV.U32 R173, RZ, RZ, R3 ;  /* 0x000000ffffad7224 */ /* 0x000fe800078e0003 */
[C---:B------:R-:W-:Y:S08]  /*f000*/  HMMA.16816.F32 R28, R164.reuse, R176, R28 ;  /* 0x000000b0a41c723c */ /* 0x040ff0000000181c */
[C---:B------:R-:W-:Y:S08]  /*f010*/  HMMA.16816.F32 R32, R164.reuse, R178, R32 ;  /* 0x000000b2a420723c */ /* 0x040ff00000001820 */
[C---:B------:R-:W-:Y:S08]  /*f020*/  HMMA.16816.F32 R36, R164.reuse, R180, R36 ;  /* 0x000000b4a424723c */ /* 0x040ff00000001824 */
[C---:B------:R-:W-:Y:S08]  /*f030*/  HMMA.16816.F32 R40, R164.reuse, R182, R40 ;  /* 0x000000b6a428723c */ /* 0x040ff00000001828 */
[C---:B------:R-:W-:Y:S08]  /*f040*/  HMMA.16816.F32 R44, R164.reuse, R188, R44 ;  /* 0x000000bca42c723c */ /* 0x040ff0000000182c */
[C---:B------:R-:W-:Y:S08]  /*f050*/  HMMA.16816.F32 R48, R164.reuse, R190, R48 ;  /* 0x000000bea430723c */ /* 0x040ff00000001830 */
[C---:B------:R-:W-:Y:S08]  /*f060*/  HMMA.16816.F32 R52, R164.reuse, R192, R52 ;  /* 0x000000c0a434723c */ /* 0x040ff00000001834 */
[C---:B------:R-:W-:Y:S08]  /*f070*/  HMMA.16816.F32 R56, R164.reuse, R194, R56 ;  /* 0x000000c2a438723c */ /* 0x040ff00000001838 */
[C---:B---3--:R-:W-:Y:S08]  /*f080*/  HMMA.16816.F32 R60, R164.reuse, R148, R60 ;  /* 0x00000094a43c723c */ /* 0x048ff0000000183c */
[----:B------:R-:W-:Y:S01]  /*f090*/  HMMA.16816.F32 R64, R164, R150, R64 ;  /* 0x00000096a440723c */ /* 0x000fe20000001840 */
[----:B------:R-:W-:Y:S02]  /*f0a0*/  @!UPT UIADD3 URZ, URZ, URZ, URZ ;  /* 0x0000003f3f3ff290 */ /* 0x000fe4000fffe03f */
[----:B------:R-:W-:-:S11]  /*f0b0*/  @!P1 BRA `(.L_x_747) ;  /* 0x00000c4000009947 */ /* 0x000fd60003800000 */
[----:B------:R-:W-:Y:S01]  /*f0c0*/  ULDC.64 UR8, c[0x0][0x198] ;  /* 0x0000660000087ab9 */ /* 0x000fe20000000a00 */
[----:B------:R-:W-:Y:S02]  /*f0d0*/  MOV R132, R227 ;  /* 0x000000e300847202 */ /* 0x000fe40000000f00 */
[----:B------:R-:W-:Y:S01]  /*f0e0*/  MOV R2, R226 ;  /* 0x000000e200027202 */ /* 0x000fe20000000f00 */
[----:B------:R-:W-:-:S06]  /*f0f0*/  @!P0 BRA `(.L_x_748) ;  /* 0x000003f000008947 */ /* 0x000fcc0003800000 */
[----:B------:R-:W-:Y:S01]  /*f100*/  IMAD.SHL.U32 R139, R215, 0x80, RZ ;  /* 0x00000080d78b7824 */ /* 0x000fe200078e00ff */
[----:B------:R-:W-:Y:S01]  /*f110*/  IABS R2, c[0x0][0x2d0] ;  /* 0x0000b40000027a13 */ /* 0x000fe20000000000 */
[----:B------:R-:W-:Y:S02]  /*f120*/  UMOV UR8, UR6 ;  /* 0x0000000600087c82 */ /* 0x000fe40008000000 */
[----:B------:R-:W-:Y:S01]  /*f130*/  UMOV UR9, UR7 ;  /* 0x0000000700097c82 */ /* 0x000fe20008000000 */
[----:B------:R-:W1:Y:S01]  /*f140*/  I2F.RP R135, R2 ;  /* 0x0000000200877306 */ /* 0x000e620000209400 */
[C---:B------:R-:W-:Y:S02]  /*f150*/  IADD3 R137, R139.reuse, -0x100, RZ ;  /* 0xffffff008b897810 */ /* 0x040fe40007ffe0ff */
[----:B------:R-:W-:Y:S02]  /*f160*/  IADD3 R139, R139, -0x80, RZ ;  /* 0xffffff808b8b7810 */ /* 0x000fe40007ffe0ff */
[----:B------:R-:W-:Y:S02]  /*f170*/  IABS R132, R137 ;  /* 0x0000008900847213 */ /* 0x000fe40000000000 */
[----:B------:R-:W-:Y:S02]  /*f180*/  IABS R134, R139 ;  /* 0x0000008b00867213 */ /* 0x000fe40000000000 */
[----:B------:R-:W-:Y:S02]  /*f190*/  LOP3.LUT R137, R137, c[0x0][0x2d0], RZ, 0x3c, !PT ;  /* 0x0000b40089897a12 */ /* 0x000fe400078e3cff */
[----:B------:R-:W-:Y:S01]  /*f1a0*/  LOP3.LUT R139, R139, c[0x0][0x2d0], RZ, 0x3c, !PT ;  /* 0x0000b4008b8b7a12 */ /* 0x000fe200078e3cff */
[----:B-1----:R-:W1:Y:S02]  /*f1b0*/  MUFU.RCP R3, R135 ;  /* 0x0000008700037308 */ /* 0x002e640000001000 */
[----:B-1----:R-:W-:Y:S08]  /*f1c0*/  IADD3 R140, R3, 0xffffffe, RZ ;  /* 0x0ffffffe038c7810 */ /* 0x002ff00007ffe0ff */
[----:B------:R-:W1:Y:S02]  /*f1d0*/  F2I.FTZ.U32.TRUNC.NTZ R141, R140 ;  /* 0x0000008c008d7305 */ /* 0x000e64000021f000 */
        /* <DEDUP_REMOVED lines=8> */
[C---:B------:R-:W-:Y:S01]  /*f260*/  IMAD R132, R2.reuse, R3, R132 ;  /* 0x0000000302847224 */ /* 0x040fe200078e0284 */
[----:B------:R-:W-:Y:S01]  /*f270*/  LOP3.LUT R3, RZ, c[0x0][0x2d0], RZ, 0x33, !PT ;  /* 0x0000b400ff037a12 */ /* 0x000fe200078e33ff */
[C---:B------:R-:W-:Y:S03]  /*f280*/  IMAD R134, R2.reuse, R135, R134 ;  /* 0x0000008702867224 */ /* 0x040fe600078e0286 */
[C---:B------:R-:W-:Y:S02]  /*f290*/  ISETP.GT.U32.AND P1, PT, R2.reuse, R132, PT ;  /* 0x000000840200720c */ /* 0x040fe40003f24070 */
[----:B------:R-:W-:Y:S11]  /*f2a0*/  ISETP.GT.U32.AND P2, PT, R2, R134, PT ;  /* 0x000000860200720c */ /* 0x000ff60003f44070 */
[--C-:B------:R-:W-:Y:S01]  /*f2b0*/  @!P1 IMAD.IADD R132, R132, 0x1, -R2.reuse ;  /* 0x0000000184849824 */ /* 0x100fe200078e0a02 */
[----:B------:R-:W-:Y:S01]  /*f2c0*/  @!P1 IADD3 R136, R136, 0x1, RZ ;  /* 0x0000000188889810 */ /* 0x000fe20007ffe0ff */
[----:B------:R-:W-:Y:S01]  /*f2d0*/  @!P2 IMAD.IADD R134, R134, 0x1, -R2 ;  /* 0x000000018686a824 */ /* 0x000fe200078e0a02 */
[----:B------:R-:W-:Y:S02]  /*f2e0*/  ISETP.GE.AND P1, PT, R137, RZ, PT ;  /* 0x000000ff8900720c */ /* 0x000fe40003f26270 */
[-C--:B------:R-:W-:Y:S01]  /*f2f0*/  ISETP.GE.U32.AND P5, PT, R132, R2.reuse, PT ;  /* 0x000000028400720c */ /* 0x080fe20003fa6070 */
[----:B------:R-:W-:Y:S01]  /*f300*/  IMAD.MOV.U32 R132, RZ, RZ, c[0x0][0x2d0] ;  /* 0x0000b400ff847624 */ /* 0x000fe200078e00ff */
[----:B------:R-:W-:Y:S02]  /*f310*/  ISETP.GE.U32.AND P6, PT, R134, R2, PT ;  /* 0x000000028600720c */ /* 0x000fe40003fc6070 */
[----:B------:R-:W-:Y:S02]  /*f320*/  @!P2 IADD3 R138, R138, 0x1, RZ ;  /* 0x000000018a8aa810 */ /* 0x000fe40007ffe0ff */
[----:B------:R-:W-:Y:S07]  /*f330*/  ISETP.GE.AND P2, PT, R139, RZ, PT ;  /* 0x000000ff8b00720c */ /* 0x000fee0003f46270 */
[----:B------:R-:W-:Y:S02]  /*f340*/  @P5 IADD3 R136, R136, 0x1, RZ ;  /* 0x0000000188885810 */ /* 0x000fe40007ffe0ff */
[----:B------:R-:W-:Y:S02]  /*f350*/  @P6 IADD3 R138, R138, 0x1, RZ ;  /* 0x000000018a8a6810 */ /* 0x000fe40007ffe0ff */
[----:B------:R-:W-:Y:S01]  /*f360*/  ISETP.NE.AND P5, PT, RZ, c[0x0][0x2d0], PT ;  /* 0x0000b400ff007a0c */ /* 0x000fe20003fa5270 */
        /* <DEDUP_REMOVED lines=18> */
[C---:B------:R-:W-:Y:S01]  /*f490*/  IMAD.WIDE.U32 R136, R134.reuse, c[0x0][0x180], R136 ;  /* 0x0000600086887a25 */ /* 0x040fe200078e0088 */
[----:B------:R-:W-:Y:S03]  /*f4a0*/  SHF.R.S32.HI R3, RZ, 0x1f, R134 ;  /* 0x0000001fff037819 */ /* 0x000fe60000011486 */
[----:B------:R-:W-:Y:S02]  /*f4b0*/  IMAD.MOV.U32 R132, RZ, RZ, R136 ;  /* 0x000000ffff847224 */ /* 0x000fe400078e0088 */
[----:B------:R-:W-:Y:S04]  /*f4c0*/  IMAD R3, R3, c[0x0][0x180], RZ ;  /* 0x0000600003037a24 */ /* 0x000fe800078e02ff */
[----:B------:R-:W-:Y:S04]  /*f4d0*/  IMAD R3, R134, c[0x0][0x184], R3 ;  /* 0x0000610086037a24 */ /* 0x000fe800078e0203 */
[----:B------:R-:W-:Y:S02]  /*f4e0*/  IMAD.IADD R2, R137, 0x1, R3 ;  /* 0x0000000189027824 */ /* 0x000fe400078e0203 */
.L_x_748:
[----:B------:R1:W-:Y:S01]  /*f4f0*/  @P4 STS.128 [R216+0x4000], RZ ;  /* 0x004000ffd8004388 */ /* 0x0003e20000000c00 */
[C---:B------:R-:W-:Y:S01]  /*f500*/  LEA R146, P2, R132.reuse, R230, 0x1 ;  /* 0x000000e684927211 */ /* 0x040fe200078408ff */
[----:B------:R-:W-:Y:S01]  /*f510*/  UMOV UR6, UR8 ;  /* 0x0000000800067c82 */ /* 0x000fe20008000000 */
[----:B------:R-:W-:Y:S01]  /*f520*/  IADD3 R3, P1, R211, R132, RZ ;  /* 0x00000084d3037210 */ /* 0x000fe20007f3e0ff */
[----:B------:R-:W-:Y:S01]  /*f530*/  UMOV UR7, UR9 ;  /* 0x0000000900077c82 */ /* 0x000fe20008000000 */
[--C-:B------:R-:W-:Y:S02]  /*f540*/  LEA.HI.X R147, R132, R231, R2.reuse, 0x1, P2 ;  /* 0x000000e784937211 */ /* 0x100fe400010f0c02 */
[CC--:B------:R-:W-:Y:S01]  /*f550*/  @!P4 LEA R148, P5, R3.reuse, R230.reuse, 0x1 ;  /* 0x000000e60394c211 */ /* 0x0c0fe200078a08ff */
[C---:B------:R-:W-:Y:S01]  /*f560*/  IMAD.X R132, R210.reuse, 0x1, R2, P1 ;  /* 0x00000001d2847824 */ /* 0x040fe200008e0602 */
[-C--:B------:R-:W-:Y:S01]  /*f570*/  @!P3 LEA R140, P1, R3, R230.reuse, 0x1 ;  /* 0x000000e6038cb211 */ /* 0x080fe200078208ff */
[----:B------:R-:W-:Y:S01]  /*f580*/  @!PT LDS RZ, [RZ] ;  /* 0x00000000fffff984 */ /* 0x000fe20000000800 */
[----:B------:R-:W-:Y:S01]  /*f590*/  @!PT LDS RZ, [RZ] ;  /* 0x00000000fffff984 */ /* 0x000fe20000000800 */
[----:B------:R-:W-:Y:S01]  /*f5a0*/  @!PT LDS RZ, [RZ] ;  /* 0x00000000fffff984 */ /* 0x000fe20000000800 */
[----:B------:R1:W-:Y:S01]  /*f5b0*/  @!P4 LDGSTS.E.BYPASS.LTC128B.128 [R216+0x4000], [R146.64] ;  /* 0x0400000092d8cfae */ /* 0x0003e2000b901d4c */
[----:B------:R-:W-:Y:S02]  /*f5c0*/  IADD3 R135, P2, R211, R3, RZ ;  /* 0x00000003d3877210 */ /* 0x000fe40007f5e0ff */
[CCC-:B------:R-:W-:Y:S01]  /*f5d0*/  @!P4 LEA.HI.X R149, R3.reuse, R231.reuse, R132.reuse, 0x1, P5 ;  /* 0x000000e70395c211 */ /* 0x1c0fe200028f0c84 */
[----:B------:R1:W-:Y:S01]  /*f5e0*/  @P3 STS.128 [R216+0x8000], RZ ;  /* 0x008000ffd8003388 */ /* 0x0003e20000000c00 */
[-CC-:B------:R-:W-:Y:S01]  /*f5f0*/  @!P3 LEA.HI.X R141, R3, R231.reuse, R132.reuse, 0x1, P1 ;  /* 0x000000e7038db211 */ /* 0x180fe200008f0c84 */
[C---:B------:R-:W-:Y:S01]  /*f600*/  IMAD.X R132, R210.reuse, 0x1, R132, P2 ;  /* 0x00000001d2847824 */ /* 0x040fe200010e0684 */
[CC--:B------:R-:W-:Y:S01]  /*f610*/  @!P4 LEA R144, P5, R135.reuse, R230.reuse, 0x1 ;  /* 0x000000e68790c211 */ /* 0x0c0fe200078a08ff */
[----:B------:R-:W-:Y:S01]  /*f620*/  @!PT LDS RZ, [RZ] ;  /* 0x00000000fffff984 */ /* 0x000fe20000000800 */
[----:B------:R-:W-:Y:S01]  /*f630*/  @!PT LDS RZ, [RZ] ;  /* 0x00000000fffff984 */ /* 0x000fe20000000800 */
[----:B------:R-:W-:Y:S01]  /*f640*/  @!PT LDS RZ, [RZ] ;  /* 0x00000000fffff984 */ /* 0x000fe20000000800 */
[----:B------:R1:W-:Y:S01]  /*f650*/  @!P3 LDGSTS.E.BYPASS.LTC128B.128 [R216+0x8000], [R146.64+0x80] ;  /* 0x0800008092d8bfae */ /* 0x0003e2000b901d4c */
[CC--:B------:R-:W-:Y:S02]  /*f660*/  @!P3 LEA R138, P1, R135.reuse, R230.reuse, 0x1 ;  /* 0x000000e6878ab211 */ /* 0x0c0fe400078208ff */
[CCC-:B------:R-:W-:Y:S01]  /*f670*/  @!P4 LEA.HI.X R145, R135.reuse, R231.reuse, R132.reuse, 0x1, P5 ;  /* 0x000000e78791c211 */ /* 0x1c0fe200028f0c84 */
[----:B------:R1:W-:Y:S01]  /*f680*/  @P4 STS.128 [R216+0x4800], RZ ;  /* 0x004800ffd8004388 */ /* 0x0003e20000000c00 */
[--C-:B------:R-:W-:Y:S02]  /*f690*/  @!P3 LEA.HI.X R139, R135, R231, R132.reuse, 0x1, P1 ;  /* 0x000000e7878bb211 */ /* 0x100fe400008f0c84 */
[----:B------:R-:W-:Y:S01]  /*f6a0*/  IADD3 R3, P2, R211, R135, RZ ;  /* 0x00000087d3037210 */ /* 0x000fe20007f5e0ff */
[----:B------:R-:W-:Y:S01]  /*f6b0*/  @!PT LDS RZ, [RZ] ;  /* 0x00000000fffff984 */ /* 0x000fe20000000800 */
[----:B------:R-:W-:Y:S01]  /*f6c0*/  @!PT LDS RZ, [RZ] ;  /* 0x00000000fffff984 */ /* 0x000fe20000000800 */
[----:B------:R-:W-:Y:S01]  /*f6d0*/  @!PT LDS RZ, [RZ] ;  /* 0x00000000fffff984 */ /* 0x000fe20000000800 */
[----:B------:R1:W-:Y:S03]  /*f6e0*/  @!P4 LDGSTS.E.BYPASS.LTC128B.128 [R216+0x4800], [R148.64] ;  /* 0x0480000094d8cfae */ /* 0x0003e6000b901d4c */
[CC--:B------:R-:W-:Y:S01]  /*f6f0*/  @!P4 LEA R142, P5, R3.reuse, R230.reuse, 0x1 ;  /* 0x000000e6038ec211 */ /* 0x0c0fe200078a08ff */
[----:B------:R1:W-:Y:S01]  /*f700*/  @P3 STS.128 [R216+0x8800], RZ ;  /* 0x008800ffd8003388 */ /* 0x0003e20000000c00 */
[-C--:B------:R-:W-:Y:S01]  /*f710*/  @!P3 LEA R136, P1, R3, R230.reuse, 0x1 ;  /* 0x000000e60388b211 */ /* 0x080fe200078208ff */
[C---:B------:R-:W-:Y:S01]  /*f720*/  IMAD.X R132, R210.reuse, 0x1, R132, P2 ;  /* 0x00000001d2847824 */ /* 0x040fe200010e0684 */
[----:B------:R-:W-:Y:S01]  /*f730*/  IADD3 R135, P2, R211, R3, RZ ;  /* 0x00000003d3877210 */ /* 0x000fe20007f5e0ff */
[----:B------:R-:W-:Y:S01]  /*f740*/  @!PT LDS RZ, [RZ] ;  /* 0x00000000fffff984 */ /* 0x000fe20000000800 */
[----:B------:R-:W-:Y:S01]  /*f750*/  @!PT LDS RZ, [RZ] ;  /* 0x00000000fffff984 */ /* 0x000fe20000000800 */
[----:B------:R-:W-:Y:S01]  /*f760*/  @!PT LDS RZ, [RZ] ;  /* 0x00000000fffff984 */ /* 0x000fe20000000800 */
[----:B------:R1:W-:Y:S03]  /*f770*/  @!P3 LDGSTS.E.BYPASS.LTC128B.128 [R216+0x8800], [R140.64+0x80] ;  /* 0x088000808cd8bfae */ /* 0x0003e6000b901d4c */
        /* <DEDUP_REMOVED lines=17> */
[----:B------:R1:W-:Y:S03]  /*f890*/  @!P3 LDGSTS.E.BYPASS.LTC128B.128 [R216+0x9000], [R138.64+0x80] ;  /* 0x090000808ad8bfae */ /* 0x0003e6000b901d4c */
        /* <DEDUP_REMOVED lines=8> */
[----:B------:R1:W-:Y:S03]  /*f920*/  @!P4 LDGSTS.E.BYPASS.LTC128B.128 [R216+0x5800], [R142.64] ;  /* 0x058000008ed8cfae */ /* 0x0003e6000b901d4c */
        /* <DEDUP_REMOVED lines=10> */
[--C-:B------:R-:W-:Y:S01]  /*f9d0*/  @!P4 LEA.HI.X R161, R135, R231, R132.reuse, 0x1, P6 ;  /* 0x000000e787a1c211 */ /* 0x100fe200030f0c84 */
[----:B------:R1:W-:Y:S01]  /*f9e0*/  @P4 STS.128 [R216+0x6000], RZ ;  /* 0x006000ffd8004388 */ /* 0x0003e20000000c00 */
[----:B------:R-:W-:Y:S02]  /*f9f0*/  IADD3 R3, P1, R211, R135, RZ ;  /* 0x00000087d3037210 */ /* 0x000fe40007f3e0ff */
[-CC-:B------:R-:W-:Y:S01]  /*fa00*/  @!P3 LEA.HI.X R135, R135, R231.reuse, R132.reuse, 0x1, P2 ;  /* 0x000000e78787b211 */ /* 0x180fe200010f0c84 */
[----:B------:R-:W-:Y:S01]  /*fa10*/  @!PT LDS RZ, [RZ] ;  /* 0x00000000fffff984 */ /* 0x000fe20000000800 */
[----:B------:R-:W-:Y:S01]  /*fa20*/  @!PT LDS RZ, [RZ] ;  /* 0x00000000fffff984 */ /* 0x000fe20000000800 */
[----:B------:R-:W-:Y:S01]  /*fa30*/  @!PT LDS RZ, [RZ] ;  /* 0x00000000fffff984 */ /* 0x000fe20000000800 */
[----:B------:R1:W-:Y:S01]  /*fa40*/  @!P4 LDGSTS.E.BYPASS.LTC128B.128 [R216+0x6000], [R152.64] ;  /* 0x0600000098d8cfae */ /* 0x0003e2000b901d4c */
[CC--:B------:R-:W-:Y:S01]  /*fa50*/  @!P4 LEA R158, P5, R3.reuse, R230.reuse, 0x1 ;  /* 0x000000e6039ec211 */ /* 0x0c0fe200078a08ff */
[----:B------:R-:W-:Y:S01]  /*fa60*/  IMAD.X R2, R210, 0x1, R132, P1 ;  /* 0x00000001d2027824 */ /* 0x000fe200008e0684 */
[C---:B------:R-:W-:Y:S01]  /*fa70*/  @!P3 LEA R162, P1, R3.reuse, R230, 0x1 ;  /* 0x000000e603a2b211 */ /* 0x040fe200078208ff */
[----:B------:R1:W-:Y:S01]  /*fa80*/  @P3 STS.128 [R216+0xa000], RZ ;  /* 0x00a000ffd8003388 */ /* 0x0003e20000000c00 */
[----:B------:R-:W-:Y:S02]  /*fa90*/  IMAD.MOV.U32 R230, RZ, RZ, R146 ;  /* 0x000000ffffe67224 */ /* 0x000fe400078e0092 */
[CCC-:B------:R-:W-:Y:S01]  /*faa0*/  @!P4 LEA.HI.X R159, R3.reuse, R231.reuse, R2.reuse, 0x1, P5 ;  /* 0x000000e7039fc211 */ /* 0x1c0fe200028f0c02 */
[----:B------:R-:W-:Y:S01]  /*fab0*/  @!PT LDS RZ, [RZ] ;  /* 0x00000000fffff984 */ /* 0x000fe20000000800 */
[----:B------:R-:W-:Y:S01]  /*fac0*/  @!PT LDS RZ, [RZ] ;  /* 0x00000000fffff984 */ /* 0x000fe20000000800 */
[----:B------:R-:W-:Y:S01]  /*fad0*/  @!PT LDS RZ, [RZ] ;  /* 0x00000000fffff984 */ /* 0x000fe20000000800 */
[----:B------:R1:W-:Y:S01]  /*fae0*/  @!P3 LDGSTS.E.BYPASS.LTC128B.128 [R216+0xa000], [R150.64+0x80] ;  /* 0x0a00008096d8bfae */ /* 0x0003e2000b901d4c */
[----:B------:R-:W-:Y:S01]  /*faf0*/  @!P3 LEA.HI.X R163, R3, R231, R2, 0x1, P1 ;  /* 0x000000e703a3b211 */ /* 0x000fe200008f0c02 */
[----:B------:R-:W-:Y:S02]  /*fb00*/  IMAD.MOV.U32 R231, RZ, RZ, R147 ;  /* 0x000000ffffe77224 */ /* 0x000fe400078e0093 */
        /* <DEDUP_REMOVED lines=30> */
[----:B------:R-:W0:Y:S02]  /*fcf0*/  LDGDEPBAR ;  /* 0x00000000000079af */ /* 0x000e240000000000 */
.L_x_747:
[----:B------:R-:W-:Y:S01]  /*fd00*/  FMNMX.FTZ R2, R4, R133, !PT ;  /* 0x0000008504027209 */ /* 0x000fe20007810000 */
[----:B-1----:R-:W-:Y:S01]  /*fd10*/  LDSM.16.MT88.4 R140, [R198+0xc000] ;  /* 0x00c00000c68c783b */ /* 0x002fe20000004200 */
[----:B------:R-:W-:Y:S01]  /*fd20*/  FMNMX.FTZ R132, R6, R0, !PT ;  /* 0x0000000006847209 */ /* 0x000fe20007810000 */
[----:B------:R-:W-:Y:S01]  /*fd30*/  UMOV UR8, UR11 ;  /* 0x0000000b00087c82 */ /* 0x000fe20008000000 */
[----:B------:R-:W-:Y:S01]  /*fd40*/  FMNMX.FTZ R3, R5, R2, !PT ;  /* 0x0000000205037209 */ /* 0x000fe20007810000 */
[----:B------:R-:W-:Y:S01]  /*fd50*/  UMOV UR9, UR10 ;  /* 0x0000000a00097c82 */ /* 0x000fe20008000000 */
[----:B------:R-:W-:Y:S02]  /*fd60*/  FMNMX.FTZ R135, R7, R132, !PT ;  /* 0x0000008407877209 */ /* 0x000fe40007810000 */
[----:B------:R-:W-:Y:S01]  /*fd70*/  FMNMX.FTZ R2, R8, R3, !PT ;  /* 0x0000000308027209 */ /* 0x000fe20007810000 */
[----:B------:R-:W-:Y:S01]  /*fd80*/  LDSM.16.MT88.4 R144, [R197+0xc000] ;  /* 0x00c00000c590783b */ /* 0x000fe20000004200 */
[----:B------:R-:W-:Y:S02]  /*fd90*/  FMNMX.FTZ R132, R10, R135, !PT ;  /* 0x000000870a847209 */ /* 0x000fe40007810000 */
        /* <DEDUP_REMOVED lines=52> */
[----:B------:R-:W-:Y:S04]  /*100e0*/  FMNMX.FTZ R3, R61, R2, !PT ;  /* 0x000000023d037209 */ /* 0x000fe80007810000 */
[----:B------:R-:W-:Y:S02]  /*100f0*/  FMNMX.FTZ R2, R64, R3, !PT ;  /* 0x0000000340027209 */ /* 0x000fe40007810000 */
[----:B------:R-:W-:Y:S02]  /*10100*/  FMNMX.FTZ R3, R63, R132, !PT ;  /* 0x000000843f037209 */ /* 0x000fe40007810000 */
[----:B------:R-:W-:Y:S02]  /*10110*/  FMNMX.FTZ R136, R65, R2, !PT ;  /* 0x0000000241887209 */ /* 0x000fe40007810000 */
[----:B------:R-:W-:Y:S03]  /*10120*/  FMNMX.FTZ R2, R66, R3, !PT ;  /* 0x0000000342027209 */ /* 0x000fe60007810000 */
[----:B------:R-:W-:Y:S01]  /*10130*/  SHFL.BFLY PT, R3, R136, 0x2, 0x1f ;  /* 0x0c401f0088037f89 */ /* 0x000fe200000e0000 */
[----:B------:R-:W-:Y:S07]  /*10140*/  FMNMX.FTZ R137, R67, R2, !PT ;  /* 0x0000000243897209 */ /* 0x000fee0007810000 */
[----:B------:R-:W1:Y:S02]  /*10150*/  SHFL.BFLY PT, R2, R137, 0x2, 0x1f ;  /* 0x0c401f0089027f89 */ /* 0x000e6400000e0000 */
[----:B-1----:R-:W-:Y:S02]  /*10160*/  FMNMX.FTZ R134, R137, R2, !PT ;  /* 0x0000000289867209 */ /* 0x002fe40007810000 */
[----:B------:R-:W-:Y:S04]  /*10170*/  FMNMX.FTZ R139, R136, R3, !PT ;  /* 0x00000003888b7209 */ /* 0x000fe80007810000 */
[----:B------:R-:W1:Y:S08]  /*10180*/  SHFL.BFLY PT, R3, R134, 0x1, 0x1f ;  /* 0x0c201f0086037f89 */ /* 0x000e7000000e0000 */
[----:B------:R-:W2:Y:S01]  /*10190*/  SHFL.BFLY PT, R132, R139, 0x1, 0x1f ;  /* 0x0c201f008b847f89 */ /* 0x000ea200000e0000 */
[----:B-1----:R-:W-:Y:S05]  /*101a0*/  FMNMX.FTZ R3, R134, R3, !PT ;  /* 0x0000000386037209 */ /* 0x002fea0007810000 */
[----:B------:R-:W-:Y:S01]  /*101b0*/  FMUL.FTZ R151, R3, c[0x0][0x23c] ;  /* 0x00008f0003977a20 */ /* 0x000fe20000410000 */
[----:B--2---:R-:W-:Y:S02]  /*101c0*/  FMNMX.FTZ R132, R139, R132, !PT ;  /* 0x000000848b847209 */ /* 0x004fe40007810000 */
[----:B------:R-:W1:Y:S02]  /*101d0*/  LDSM.16.MT88.4 R136, [R200+0xc000] ;  /* 0x00c00000c888783b */ /* 0x000e640000004200 */
[C---:B------:R-:W-:Y:S01]  /*101e0*/  FSETP.NEU.FTZ.AND P1, PT, R132.reuse, -INF , PT ;  /* 0xff8000008400780b */ /* 0x040fe20003f3d000 */
[C---:B------:R-:W-:Y:S02]  /*101f0*/  FADD.FTZ R2, -R132.reuse, R133 ;  /* 0x0000008584027221 */ /* 0x040fe40000010100 */
[----:B------:R-:W-:Y:S02]  /*10200*/  FMUL.FTZ R152, R132, c[0x0][0x23c] ;  /* 0x00008f0084987a20 */ /* 0x000fe40000410000 */
[----:B------:R-:W-:Y:S02]  /*10210*/  FMUL.FTZ R135, R2, c[0x0][0x23c] ;  /* 0x00008f0002877a20 */ /* 0x000fe40000410000 */
[C---:B------:R-:W-:Y:S01]  /*10220*/  FADD.FTZ R133, -R3.reuse, R0 ;  /* 0x0000000003857221 */ /* 0x040fe20000010100 */
[----:B------:R-:W-:Y:S01]  /*10230*/  FSEL R152, R152, RZ, P1 ;  /* 0x000000ff98987208 */ /* 0x000fe20000800000 */
[----:B------:R2:W3:Y:S01]  /*10240*/  MUFU.EX2 R2, R135 ;  /* 0x0000008700027308 */ /* 0x0004e20000000800 */
[----:B------:R-:W-:Y:S01]  /*10250*/  FSETP.NEU.FTZ.AND P1, PT, R3, -INF , PT ;  /* 0xff8000000300780b */ /* 0x000fe20003f3d000 */
[----:B------:R-:W-:Y:S01]  /*10260*/  FMUL.FTZ R0, R133, c[0x0][0x23c] ;  /* 0x00008f0085007a20 */ /* 0x000fe20000410000 */
[----:B------:R-:W-:Y:S01]  /*10270*/  MOV R133, R132 ;  /* 0x0000008400857202 */ /* 0x000fe20000000f00 */
[--C-:B------:R-:W-:Y:S01]  /*10280*/  FFMA.FTZ R134, R4, c[0x0][0x23c], -R152.reuse ;  /* 0x00008f0004867a23 */ /* 0x100fe20000010898 */
[----:B------:R-:W-:Y:S01]  /*10290*/  FSEL R151, R151, RZ, P1 ;  /* 0x000000ff97977208 */ /* 0x000fe20000800000 */
[--C-:B------:R-:W-:Y:S01]  /*102a0*/  FFMA.FTZ R5, R5, c[0x0][0x23c], -R152.reuse ;  /* 0x00008f0005057a23 */ /* 0x100fe20000010898 */
[----:B------:R-:W-:Y:S01]  /*102b0*/  ISETP.GT.AND P1, PT, R215, 0x1, PT ;  /* 0x00000001d700780c */ /* 0x000fe20003f24270 */
[--C-:B------:R-:W-:Y:S01]  /*102c0*/  FFMA.FTZ R148, R9, c[0x0][0x23c], -R152.reuse ;  /* 0x00008f0009947a23 */ /* 0x100fe20000010898 */
[----:B------:R-:W-:Y:S01]  /*102d0*/  IADD3 R215, R215, -0x1, RZ ;  /* 0xffffffffd7d77810 */ /* 0x000fe20007ffe0ff */
[--C-:B------:R-:W-:Y:S01]  /*102e0*/  FFMA.FTZ R149, R6, c[0x0][0x23c], -R151.reuse ;  /* 0x00008f0006957a23 */ /* 0x100fe20000010897 */
[----:B------:R-:W4:Y:S01]  /*102f0*/  MUFU.EX2 R0, R0 ;  /* 0x0000000000007308 */ /* 0x000f220000000800 */
[--C-:B------:R-:W-:Y:S02]  /*10300*/  FFMA.FTZ R6, R7, c[0x0][0x23c], -R151.reuse ;  /* 0x00008f0007067a23 */ /* 0x100fe40000010897 */
[--C-:B------:R-:W-:Y:S02]  /*10310*/  FFMA.FTZ R7, R8, c[0x0][0x23c], -R152.reuse ;  /* 0x00008f0008077a23 */ /* 0x100fe40000010898 */
[--C-:B------:R-:W-:Y:S02]  /*10320*/  FFMA.FTZ R150, R11, c[0x0][0x23c], -R151.reuse ;  /* 0x00008f000b967a23 */ /* 0x100fe40000010897 */
[--C-:B------:R-:W-:Y:S02]  /*10330*/  FFMA.FTZ R162, R20, c[0x0][0x23c], -R152.reuse ;  /* 0x00008f0014a27a23 */ /* 0x100fe40000010898 */
[--C-:B------:R-:W-:Y:S01]  /*10340*/  FFMA.FTZ R161, R21, c[0x0][0x23c], -R152.reuse ;  /* 0x00008f0015a17a23 */ /* 0x100fe20000010898 */
[----:B------:R-:W-:Y:S01]  /*10350*/  MUFU.EX2 R134, R134 ;  /* 0x0000008600867308 */ /* 0x000fe20000000800 */
[--C-:B------:R-:W-:Y:S02]  /*10360*/  FFMA.FTZ R164, R22, c[0x0][0x23c], -R151.reuse ;  /* 0x00008f0016a47a23 */ /* 0x100fe40000010897 */
[--C-:B--2---:R-:W-:Y:S02]  /*10370*/  FFMA.FTZ R135, R10, c[0x0][0x23c], -R151.reuse ;  /* 0x00008f000a877a23 */ /* 0x104fe40000010897 */
[C---:B---3--:R-:W-:Y:S02]  /*10380*/  FMUL.FTZ R8, R2.reuse, R128 ;  /* 0x0000008002087220 */ /* 0x048fe40000410000 */
[C---:B------:R-:W-:Y:S02]  /*10390*/  FMUL.FTZ R9, R2.reuse, R129 ;  /* 0x0000008102097220 */ /* 0x040fe40000410000 */
[C---:B------:R-:W-:Y:S01]  /*103a0*/  FMUL.FTZ R68, R2.reuse, R68 ;  /* 0x0000004402447220 */ /* 0x040fe20000410000 */
[----:B------:R-:W2:Y:S01]  /*103b0*/  MUFU.EX2 R5, R5 ;  /* 0x0000000500057308 */ /* 0x000ea20000000800 */
[C---:B------:R-:W-:Y:S02]  /*103c0*/  FMUL.FTZ R69, R2.reuse, R69 ;  /* 0x0000004502457220 */ /* 0x040fe40000410000 */
[----:B------:R-:W-:Y:S02]  /*103d0*/  FMUL.FTZ R72, R2, R72 ;  /* 0x0000004802487220 */ /* 0x000fe40000410000 */
[C---:B----4-:R-:W-:Y:S02]  /*103e0*/  FMUL.FTZ R10, R0.reuse, R130 ;  /* 0x00000082000a7220 */ /* 0x050fe40000410000 */
[C---:B------:R-:W-:Y:S02]  /*103f0*/  FMUL.FTZ R11, R0.reuse, R131 ;  /* 0x00000083000b7220 */ /* 0x040fe40000410000 */
[C---:B------:R-:W-:Y:S01]  /*10400*/  FMUL.FTZ R70, R0.reuse, R70 ;  /* 0x0000004600467220 */ /* 0x040fe20000410000 */
[----:B------:R-:W-:Y:S01]  /*10410*/  MUFU.EX2 R149, R149 ;  /* 0x0000009500957308 */ /* 0x000fe20000000800 */
[----:B------:R-:W-:Y:S02]  /*10420*/  FMUL.FTZ R71, R0, R71 ;  /* 0x0000004700477220 */ /* 0x000fe40000410000 */
[----:B------:R-:W-:Y:S02]  /*10430*/  FMUL.FTZ R73, R2, R73 ;  /* 0x0000004902497220 */ /* 0x000fe40000410000 */
[C---:B------:R-:W-:Y:S02]  /*10440*/  FMUL.FTZ R74, R0.reuse, R74 ;  /* 0x0000004a004a7220 */ /* 0x040fe40000410000 */
[----:B------:R-:W-:Y:S02]  /*10450*/  FMUL.FTZ R75, R0, R75 ;  /* 0x0000004b004b7220 */ /* 0x000fe40000410000 */
[C---:B------:R-:W-:Y:S01]  /*10460*/  FMUL.FTZ R76, R2.reuse, R76 ;  /* 0x0000004c024c7220 */ /* 0x040fe20000410000 */
[----:B------:R-:W3:Y:S01]  /*10470*/  MUFU.EX2 R6, R6 ;  /* 0x0000000600067308 */ /* 0x000ee20000000800 */
[----:B------:R-:W-:Y:S02]  /*10480*/  FMUL.FTZ R77, R2, R77 ;  /* 0x0000004d024d7220 */ /* 0x000fe40000410000 */
[C---:B------:R-:W-:Y:S01]  /*10490*/  FMUL.FTZ R78, R0.reuse, R78 ;  /* 0x0000004e004e7220 */ /* 0x040fe20000410000 */
[----:B--2---:R-:W-:Y:S01]  /*104a0*/  F2FP.PACK_AB R128, R5, R134 ;  /* 0x000000860580723e */ /* 0x004fe200000000ff */
[----:B------:R-:W-:Y:S02]  /*104b0*/  FMUL.FTZ R79, R0, R79 ;  /* 0x0000004f004f7220 */ /* 0x000fe40000410000 */
[C---:B------:R-:W-:Y:S02]  /*104c0*/  FMUL.FTZ R80, R2.reuse, R80 ;  /* 0x0000005002507220 */ /* 0x040fe40000410000 */
[----:B------:R-:W-:Y:S01]  /*104d0*/  FMUL.FTZ R81, R2, R81 ;  /* 0x0000005102517220 */ /* 0x000fe20000410000 */
[----:B------:R-:W-:Y:S01]  /*104e0*/  MUFU.EX2 R7, R7 ;  /* 0x0000000700077308 */ /* 0x000fe20000000800 */
[C---:B------:R-:W-:Y:S02]  /*104f0*/  FMUL.FTZ R82, R0.reuse, R82 ;  /* 0x0000005200527220 */ /* 0x040fe40000410000 */
[----:B------:R-:W-:Y:S02]  /*10500*/  FMUL.FTZ R83, R0, R83 ;  /* 0x0000005300537220 */ /* 0x000fe40000410000 */
[C---:B------:R-:W-:Y:S02]  /*10510*/  FMUL.FTZ R84, R2.reuse, R84 ;  /* 0x0000005402547220 */ /* 0x040fe40000410000 */
[----:B------:R-:W-:Y:S02]  /*10520*/  FMUL.FTZ R85, R2, R85 ;  /* 0x0000005502557220 */ /* 0x000fe40000410000 */
[C---:B------:R-:W-:Y:S01]  /*10530*/  FMUL.FTZ R86, R0.reuse, R86 ;  /* 0x0000005600567220 */ /* 0x040fe20000410000 */
[----:B------:R-:W2:Y:S01]  /*10540*/  MUFU.EX2 R148, R148 ;  /* 0x0000009400947308 */ /* 0x000ea20000000800 */
[----:B------:R-:W-:Y:S02]  /*10550*/  FMUL.FTZ R87, R0, R87 ;  /* 0x0000005700577220 */ /* 0x000fe40000410000 */
[----:B------:R-:W-:Y:S01]  /*10560*/  FMUL.FTZ R88, R2, R88 ;  /* 0x0000005802587220 */ /* 0x000fe20000410000 */
[----:B---3--:R-:W-:Y:S01]  /*10570*/  F2FP.PACK_AB R129, R6, R149 ;  /* 0x000000950681723e */ /* 0x008fe200000000ff */
[----:B------:R-:W-:Y:S02]  /*10580*/  FMUL.FTZ R89, R2, R89 ;  /* 0x0000005902597220 */ /* 0x000fe40000410000 */
[C---:B------:R-:W-:Y:S02]  /*10590*/  FMUL.FTZ R90, R0.reuse, R90 ;  /* 0x0000005a005a7220 */ /* 0x040fe40000410000 */
[----:B------:R-:W-:Y:S01]  /*105a0*/  FMUL.FTZ R91, R0, R91 ;  /* 0x0000005b005b7220 */ /* 0x000fe20000410000 */
[----:B------:R-:W-:Y:S01]  /*105b0*/  MUFU.EX2 R135, R135 ;  /* 0x0000008700877308 */ /* 0x000fe20000000800 */
[--C-:B------:R-:W-:Y:S02]  /*105c0*/  FFMA.FTZ R163, R23, c[0x0][0x23c], -R151.reuse ;  /* 0x00008f0017a37a23 */ /* 0x100fe40000010897 */
[----:B------:R-:W-:Y:S01]  /*105d0*/  LDSM.16.MT88.4 R20, [R198+0x10800] ;  /* 0x01080000c614783b */ /* 0x000fe20000004200 */
[--C-:B------:R-:W-:Y:S02]  /*105e0*/  FFMA.FTZ R165, R32, c[0x0][0x23c], -R152.reuse ;  /* 0x00008f0020a57a23 */ /* 0x100fe40000010898 */
[--C-:B------:R-:W-:Y:S02]  /*105f0*/  FFMA.FTZ R166, R33, c[0x0][0x23c], -R152.reuse ;  /* 0x00008f0021a67a23 */ /* 0x100fe40000010898 */
[--C-:B------:R-:W-:Y:S02]  /*10600*/  FFMA.FTZ R167, R34, c[0x0][0x23c], -R151.reuse ;  /* 0x00008f0022a77a23 */ /* 0x100fe40000010897 */
[----:B------:R-:W3:Y:S01]  /*10610*/  MUFU.EX2 R150, R150 ;  /* 0x0000009600967308 */ /* 0x000ee20000000800 */
[--C-:B------:R-:W-:Y:S02]  /*10620*/  FFMA.FTZ R168, R35, c[0x0][0x23c], -R151.reuse ;  /* 0x00008f0023a87a23 */ /* 0x100fe40000010897 */
[----:B------:R-:W-:Y:S01]  /*10630*/  LDSM.16.MT88.4 R32, [R198+0xd800] ;  /* 0x00d80000c620783b */ /* 0x000fe20000004200 */
[----:B--2---:R-:W-:Y:S01]  /*10640*/  F2FP.PACK_AB R130, R148, R7 ;  /* 0x000000079482723e */ /* 0x004fe200000000ff */
[--C-:B------:R-:W-:Y:S02]  /*10650*/  FFMA.FTZ R169, R40, c[0x0][0x23c], -R152.reuse ;  /* 0x00008f0028a97a23 */ /* 0x100fe40000010898 */
[--C-:B------:R-:W-:Y:S02]  /*10660*/  FFMA.FTZ R170, R41, c[0x0][0x23c], -R152.reuse ;  /* 0x00008f0029aa7a23 */ /* 0x100fe40000010898 */
[--C-:B------:R-:W-:Y:S01]  /*10670*/  FFMA.FTZ R171, R42, c[0x0][0x23c], -R151.reuse ;  /* 0x00008f002aab7a23 */ /* 0x100fe20000010897 */
[----:B------:R-:W-:Y:S01]  /*10680*/  MUFU.EX2 R162, R162 ;  /* 0x000000a200a27308 */ /* 0x000fe20000000800 */
[--C-:B------:R-:W-:Y:S02]  /*10690*/  FFMA.FTZ R174, R43, c[0x0][0x23c], -R151.reuse ;  /* 0x00008f002bae7a23 */ /* 0x100fe40000010897 */
[----:B------:R-:W-:Y:S01]  /*106a0*/  LDSM.16.MT88.4 R40, [R196+0x12000] ;  /* 0x01200000c428783b */ /* 0x000fe20000004200 */
[--C-:B------:R-:W-:Y:S02]  /*106b0*/  FFMA.FTZ R175, R48, c[0x0][0x23c], -R152.reuse ;  /* 0x00008f0030af7a23 */ /* 0x100fe40000010898 */
[--C-:B------:R-:W-:Y:S02]  /*106c0*/  FFMA.FTZ R176, R49, c[0x0][0x23c], -R152.reuse ;  /* 0x00008f0031b07a23 */ /* 0x100fe40000010898 */
[--C-:B------:R-:W-:Y:S02]  /*106d0*/  FFMA.FTZ R177, R50, c[0x0][0x23c], -R151.reuse ;  /* 0x00008f0032b17a23 */ /* 0x100fe40000010897 */
[--C-:B------:R-:W-:Y:S01]  /*106e0*/  FFMA.FTZ R178, R51, c[0x0][0x23c], -R151.reuse ;  /* 0x00008f0033b27a23 */ /* 0x100fe20000010897 */
[----:B------:R-:W-:Y:S01]  /*106f0*/  MUFU.EX2 R161, R161 ;  /* 0x000000a100a17308 */ /* 0x000fe20000000800 */
[----:B------:R-:W-:Y:S01]  /*10700*/  LDSM.16.MT88.4 R48, [R196+0x13000] ;  /* 0x01300000c430783b */ /* 0x000fe20000004200 */
[----:B------:R-:W-:Y:S01]  /*10710*/  FMUL.FTZ R92, R2, R92 ;  /* 0x0000005c025c7220 */ /* 0x000fe20000410000 */
[----:B---3--:R-:W-:Y:S01]  /*10720*/  F2FP.PACK_AB R131, R150, R135 ;  /* 0x000000879683723e */ /* 0x008fe200000000ff */
[----:B------:R-:W-:Y:S02]  /*10730*/  FMUL.FTZ R93, R2, R93 ;  /* 0x0000005d025d7220 */ /* 0x000fe40000410000 */
[C---:B------:R-:W-:Y:S02]  /*10740*/  FMUL.FTZ R94, R0.reuse, R94 ;  /* 0x0000005e005e7220 */ /* 0x040fe40000410000 */
[----:B------:R-:W-:Y:S02]  /*10750*/  FMUL.FTZ R95, R0, R95 ;  /* 0x0000005f005f7220 */ /* 0x000fe40000410000 */
[C---:B-1----:R-:W-:Y:S01]  /*10760*/  HMMA.16816.F32 R8, R128.reuse, R136, R8 ;  /* 0x000000888008723c */ /* 0x042fe20000001808 */
[----:B------:R-:W-:Y:S04]  /*10770*/  MUFU.EX2 R164, R164 ;  /* 0x000000a400a47308 */ /* 0x000fe80000000800 */
[C---:B------:R-:W-:Y:S02]  /*10780*/  FMUL.FTZ R96, R2.reuse, R96 ;  /* 0x0000006002607220 */ /* 0x040fe40000410000 */
[----:B------:R-:W-:Y:S01]  /*10790*/  FMUL.FTZ R97, R2, R97 ;  /* 0x0000006102617220 */ /* 0x000fe20000410000 */
[C---:B------:R-:W-:Y:S01]  /*107a0*/  HMMA.16816.F32 R68, R128.reuse, R138, R68 ;  /* 0x0000008a8044723c */ /* 0x040fe20000001844 */
[----:B------:R-:W1:Y:S02]  /*107b0*/  LDSM.16.MT88.4 R136, [R196+0xc000] ;  /* 0x00c00000c488783b */ /* 0x000e640000004200 */
[----:B------:R-:W-:Y:S01]  /*107c0*/  MUFU.EX2 R163, R163 ;  /* 0x000000a300a37308 */ /* 0x000fe20000000800 */
[C---:B------:R-:W-:Y:S02]  /*107d0*/  FMUL.FTZ R98, R0.reuse, R98 ;  /* 0x0000006200627220 */ /* 0x040fe40000410000 */
[----:B------:R-:W-:Y:S02]  /*107e0*/  FMUL.FTZ R99, R0, R99 ;  /* 0x0000006300637220 */ /* 0x000fe40000410000 */
[C---:B------:R-:W-:Y:S04]  /*107f0*/  HMMA.16816.F32 R72, R128.reuse, R140, R72 ;  /* 0x0000008c8048723c */ /* 0x040fe80000001848 */
[C---:B------:R-:W-:Y:S01]  /*10800*/  FMUL.FTZ R100, R2.reuse, R100 ;  /* 0x0000006402647220 */ /* 0x040fe20000410000 */
[----:B------:R-:W-:Y:S01]  /*10810*/  MUFU.EX2 R165, R165 ;  /* 0x000000a500a57308 */ /* 0x000fe20000000800 */
[----:B------:R-:W-:Y:S02]  /*10820*/  FMUL.FTZ R101, R2, R101 ;  /* 0x0000006502657220 */ /* 0x000fe40000410000 */
[C---:B------:R-:W-:Y:S01]  /*10830*/  HMMA.16816.F32 R76, R128.reuse, R142, R76 ;  /* 0x0000008e804c723c */ /* 0x040fe2000000184c */
[----:B------:R-:W2:Y:S03]  /*10840*/  LDSM.16.MT88.4 R140, [R200+0x10000] ;  /* 0x01000000c88c783b */ /* 0x000ea60000004200 */
[C---:B------:R-:W-:Y:S02]  /*10850*/  FMUL.FTZ R102, R0.reuse, R102 ;  /* 0x0000006600667220 */ /* 0x040fe40000410000 */
[----:B------:R-:W-:Y:S01]  /*10860*/  FMUL.FTZ R103, R0, R103 ;  /* 0x0000006700677220 */ /* 0x000fe20000410000 */
[----:B------:R-:W-:Y:S01]  /*10870*/  MUFU.EX2 R166, R166 ;  /* 0x000000a600a67308 */ /* 0x000fe20000000800 */
[C---:B------:R-:W-:Y:S04]  /*10880*/  HMMA.16816.F32 R80, R128.reuse, R144, R80 ;  /* 0x000000908050723c */ /* 0x040fe80000001850 */
[--C-:B------:R-:W-:Y:S02]  /*10890*/  FFMA.FTZ R153, R12, c[0x0][0x23c], -R152.reuse ;  /* 0x00008f000c997a23 */ /* 0x100fe40000010898 */
[C---:B------:R-:W-:Y:S02]  /*108a0*/  FMUL.FTZ R12, R2.reuse, R124 ;  /* 0x0000007c020c7220 */ /* 0x040fe40000410000 */
[C---:B------:R-:W-:Y:S01]  /*108b0*/  HMMA.16816.F32 R84, R128.reuse, R146, R84 ;  /* 0x000000928054723c */ /* 0x040fe20000001854 */
[----:B------:R-:W3:Y:S01]  /*108c0*/  LDSM.16.MT88.4 R144, [R198+0x10000] ;  /* 0x01000000c690783b */ /* 0x000ee20000004200 */
[----:B------:R-:W-:Y:S02]  /*108d0*/  MUFU.EX2 R153, R153 ;  /* 0x0000009900997308 */ /* 0x000fe40000000800 */
[--C-:B------:R-:W-:Y:S02]  /*108e0*/  FFMA.FTZ R154, R13, c[0x0][0x23c], -R152.reuse ;  /* 0x00008f000d9a7a23 */ /* 0x100fe40000010898 */
[----:B------:R-:W-:Y:S02]  /*108f0*/  FMUL.FTZ R13, R2, R125 ;  /* 0x0000007d020d7220 */ /* 0x000fe40000410000 */
[--C-:B------:R-:W-:Y:S01]  /*10900*/  FFMA.FTZ R155, R14, c[0x0][0x23c], -R151.reuse ;  /* 0x00008f000e9b7a23 */ /* 0x100fe20000010897 */
[C---:B-1----:R-:W-:Y:S03]  /*10910*/  HMMA.16816.F32 R88, R128.reuse, R136, R88 ;  /* 0x000000888058723c */ /* 0x042fe60000001858 */
[C---:B------:R-:W-:Y:S01]  /*10920*/  FMUL.FTZ R14, R0.reuse, R126 ;  /* 0x0000007e000e7220 */ /* 0x040fe20000410000 */
[----:B------:R-:W1:Y:S01]  /*10930*/  MUFU.EX2 R154, R154 ;  /* 0x0000009a009a7308 */ /* 0x000e620000000800 */
[--C-:B------:R-:W-:Y:S02]  /*10940*/  FFMA.FTZ R156, R15, c[0x0][0x23c], -R151.reuse ;  /* 0x00008f000f9c7a23 */ /* 0x100fe40000010897 */
[----:B------:R-:W-:Y:S01]  /*10950*/  FMUL.FTZ R15, R0, R127 ;  /* 0x0000007f000f7220 */ /* 0x000fe20000410000 */
[C---:B------:R-:W-:Y:S01]  /*10960*/  HMMA.16816.F32 R92, R128.reuse, R138, R92 ;  /* 0x0000008a805c723c */ /* 0x040fe2000000185c */
[----:B------:R-:W4:Y:S03]  /*10970*/  LDSM.16.MT88.4 R136, [R197+0x10000] ;  /* 0x01000000c588783b */ /* 0x000f260000004200 */
[C---:B------:R-:W-:Y:S02]  /*10980*/  FMUL.FTZ R104, R2.reuse, R104 ;  /* 0x0000006802687220 */ /* 0x040fe40000410000 */
[----:B------:R-:W-:Y:S01]  /*10990*/  FMUL.FTZ R105, R2, R105 ;  /* 0x0000006902697220 */ /* 0x000fe20000410000 */
[----:B------:R-:W-:Y:S01]  /*109a0*/  MUFU.EX2 R155, R155 ;  /* 0x0000009b009b7308 */ /* 0x000fe20000000800 */
[C---:B--2---:R-:W-:Y:S01]  /*109b0*/  HMMA.16816.F32 R96, R128.reuse, R140, R96 ;  /* 0x0000008c8060723c */ /* 0x044fe20000001860 */
[----:B------:R-:W2:Y:S03]  /*109c0*/  LDSM.16.MT88.4 R124, [R196+0x10000] ;  /* 0x01000000c47c783b */ /* 0x000ea60000004200 */
[C---:B------:R-:W-:Y:S02]  /*109d0*/  FMUL.FTZ R106, R0.reuse, R106 ;  /* 0x0000006a006a7220 */ /* 0x040fe40000410000 */
[----:B------:R-:W-:Y:S02]  /*109e0*/  FMUL.FTZ R107, R0, R107 ;  /* 0x0000006b006b7220 */ /* 0x000fe40000410000 */
[C---:B------:R-:W-:Y:S01]  /*109f0*/  HMMA.16816.F32 R100, R128.reuse, R142, R100 ;  /* 0x0000008e8064723c */ /* 0x040fe20000001864 */
[----:B------:R-:W5:Y:S01]  /*10a00*/  LDSM.16.MT88.4 R140, [R200+0xc800] ;  /* 0x00c80000c88c783b */ /* 0x000f620000004200 */
[----:B------:R-:W1:Y:S02]  /*10a10*/  MUFU.EX2 R156, R156 ;  /* 0x0000009c009c7308 */ /* 0x000e640000000800 */
[C---:B------:R-:W-:Y:S02]  /*10a20*/  FMUL.FTZ R108, R2.reuse, R108 ;  /* 0x0000006c026c7220 */ /* 0x040fe40000410000 */
[----:B------:R-:W-:Y:S02]  /*10a30*/  FMUL.FTZ R109, R2, R109 ;  /* 0x0000006d026d7220 */ /* 0x000fe40000410000 */
[C---:B---3--:R-:W-:Y:S04]  /*10a40*/  HMMA.16816.F32 R104, R128.reuse, R144, R104 ;  /* 0x000000908068723c */ /* 0x048fe80000001868 */
[C---:B------:R-:W-:Y:S01]  /*10a50*/  FMUL.FTZ R110, R0.reuse, R110 ;  /* 0x0000006e006e7220 */ /* 0x040fe20000410000 */
[----:B------:R-:W-:Y:S01]  /*10a60*/  MUFU.EX2 R167, R167 ;  /* 0x000000a700a77308 */ /* 0x000fe20000000800 */
[----:B------:R-:W-:Y:S02]  /*10a70*/  FMUL.FTZ R111, R0, R111 ;  /* 0x0000006f006f7220 */ /* 0x000fe40000410000 */
[C---:B------:R-:W-:Y:S01]  /*10a80*/  HMMA.16816.F32 R12, R128.reuse, R146, R12 ;  /* 0x00000092800c723c */ /* 0x040fe2000000180c */
[----:B------:R-:W-:Y:S03]  /*10a90*/  LDSM.16.MT88.4 R144, [R197+0xc800] ;  /* 0x00c80000c590783b */ /* 0x000fe60000004200 */
[--C-:B------:R-:W-:Y:S02]  /*10aa0*/  FFMA.FTZ R157, R16, c[0x0][0x23c], -R152.reuse ;  /* 0x00008f00109d7a23 */ /* 0x100fe40000010898 */
[--C-:B------:R-:W-:Y:S01]  /*10ab0*/  FFMA.FTZ R158, R17, c[0x0][0x23c], -R152.reuse ;  /* 0x00008f00119e7a23 */ /* 0x100fe20000010898 */
[----:B------:R-:W-:Y:S01]  /*10ac0*/  MUFU.EX2 R168, R168 ;  /* 0x000000a800a87308 */ /* 0x000fe20000000800 */
[--C-:B------:R-:W-:Y:S01]  /*10ad0*/  FFMA.FTZ R159, R18, c[0x0][0x23c], -R151.reuse ;  /* 0x00008f00129f7a23 */ /* 0x100fe20000010897 */
[C---:B----4-:R-:W-:Y:S03]  /*10ae0*/  HMMA.16816.F32 R108, R128.reuse, R136, R108 ;  /* 0x00000088806c723c */ /* 0x050fe6000000186c */
[--C-:B------:R-:W-:Y:S02]  /*10af0*/  FFMA.FTZ R160, R19, c[0x0][0x23c], -R151.reuse ;  /* 0x00008f0013a07a23 */ /* 0x100fe40000010897 */
[C---:B------:R-:W-:Y:S02]  /*10b00*/  FMUL.FTZ R112, R2.reuse, R112 ;  /* 0x0000007002707220 */ /* 0x040fe40000410000 */
[----:B------:R-:W-:Y:S01]  /*10b10*/  FMUL.FTZ R113, R2, R113 ;  /* 0x0000007102717220 */ /* 0x000fe20000410000 */
[----:B------:R-:W-:Y:S01]  /*10b20*/  MUFU.EX2 R157, R157 ;  /* 0x0000009d009d7308 */ /* 0x000fe20000000800 */
[C---:B------:R-:W-:Y:S03]  /*10b30*/  FMUL.FTZ R114, R0.reuse, R114 ;  /* 0x0000007200727220 */ /* 0x040fe60000410000 */
[----:B------:R-:W-:Y:S02]  /*10b40*/  FMUL.FTZ R115, R0, R115 ;  /* 0x0000007300737220 */ /* 0x000fe40000410000 */
[----:B------:R-:W-:Y:S01]  /*10b50*/  FMUL.FTZ R16, R2, R120 ;  /* 0x0000007802107220 */ /* 0x000fe20000410000 */
[----:B-1----:R-:W-:Y:S01]  /*10b60*/  F2FP.PACK_AB R120, R154, R153 ;  /* 0x000000999a78723e */ /* 0x002fe200000000ff */
[----:B------:R-:W-:Y:S01]  /*10b70*/  FMUL.FTZ R17, R2, R121 ;  /* 0x0000007902117220 */ /* 0x000fe20000410000 */
[----:B------:R-:W-:Y:S01]  /*10b80*/  F2FP.PACK_AB R121, R156, R155 ;  /* 0x0000009b9c79723e */ /* 0x000fe200000000ff */
[----:B------:R-:W1:Y:S01]  /*10b90*/  MUFU.EX2 R158, R158 ;  /* 0x0000009e009e7308 */ /* 0x000e620000000800 */
[C---:B------:R-:W-:Y:S01]  /*10ba0*/  HMMA.16816.F32 R112, R128.reuse, R138, R112 ;  /* 0x0000008a8070723c */ /* 0x040fe20000001870 */
[----:B------:R-:W3:Y:S02]  /*10bb0*/  LDSM.16.MT88.4 R136, [R198+0xc800] ;  /* 0x00c80000c688783b */ /* 0x000ee40000004200 */
[C---:B------:R-:W-:Y:S02]  /*10bc0*/  FMUL.FTZ R18, R0.reuse, R122 ;  /* 0x0000007a00127220 */ /* 0x040fe40000410000 */
[----:B------:R-:W-:Y:S02]  /*10bd0*/  FMUL.FTZ R19, R0, R123 ;  /* 0x0000007b00137220 */ /* 0x000fe40000410000 */
[C---:B------:R-:W-:Y:S02]  /*10be0*/  FMUL.FTZ R116, R2.reuse, R116 ;  /* 0x0000007402747220 */ /* 0x040fe40000410000 */
[----:B------:R-:W-:Y:S03]  /*10bf0*/  MUFU.EX2 R159, R159 ;  /* 0x0000009f009f7308 */ /* 0x000fe60000000800 */
[C---:B--2---:R-:W-:Y:S03]  /*10c00*/  HMMA.16816.F32 R16, R128.reuse, R124, R16 ;  /* 0x0000007c8010723c */ /* 0x044fe60000001810 */
[----:B------:R-:W-:Y:S02]  /*10c10*/  FMUL.FTZ R117, R2, R117 ;  /* 0x0000007502757220 */ /* 0x000fe40000410000 */
[C---:B------:R-:W-:Y:S02]  /*10c20*/  FMUL.FTZ R118, R0.reuse, R118 ;  /* 0x0000007600767220 */ /* 0x040fe40000410000 */
[----:B------:R-:W2:Y:S01]  /*10c30*/  MUFU.EX2 R160, R160 ;  /* 0x000000a000a07308 */ /* 0x000ea20000000800 */
[----:B------:R-:W-:Y:S01]  /*10c40*/  FMUL.FTZ R119, R0, R119 ;  /* 0x0000007700777220 */ /* 0x000fe20000410000 */
[----:B-1----:R-:W-:Y:S03]  /*10c50*/  F2FP.PACK_AB R122, R158, R157 ;  /* 0x0000009d9e7a723e */ /* 0x002fe600000000ff */
[--C-:B------:R-:W-:Y:S03]  /*10c60*/  FFMA.FTZ R52, R52, c[0x0][0x23c], -R152.reuse ;  /* 0x00008f0034347a23 */ /* 0x100fe60000010898 */
[----:B------:R-:W-:Y:S01]  /*10c70*/  HMMA.16816.F32 R116, R128, R126, R116 ;  /* 0x0000007e8074723c */ /* 0x000fe20000001874 */
[----:B------:R-:W1:Y:S01]  /*10c80*/  LDSM.16.MT88.4 R124, [R196+0xc800] ;  /* 0x00c80000c47c783b */ /* 0x000e620000004200 */
[----:B------:R-:W-:Y:S01]  /*10c90*/  MUFU.EX2 R169, R169 ;  /* 0x000000a900a97308 */ /* 0x000fe20000000800 */
[--C-:B------:R-:W-:Y:S02]  /*10ca0*/  FFMA.FTZ R53, R53, c[0x0][0x23c], -R152.reuse ;  /* 0x00008f0035357a23 */ /* 0x100fe40000010898 */
[--C-:B------:R-:W-:Y:S02]  /*10cb0*/  FFMA.FTZ R54, R54, c[0x0][0x23c], -R151.reuse ;  /* 0x00008f0036367a23 */ /* 0x100fe40000010897 */
[--C-:B------:R-:W-:Y:S02]  /*10cc0*/  FFMA.FTZ R55, R55, c[0x0][0x23c], -R151.reuse ;  /* 0x00008f0037377a23 */ /* 0x100fe40000010897 */
[----:B------:R-:W4:Y:S03]  /*10cd0*/  LDSM.16.MT88.4 R128, [R200+0x10800] ;  /* 0x01080000c880783b */ /* 0x000f260000004200 */
[----:B------:R-:W-:Y:S01]  /*10ce0*/  MUFU.EX2 R170, R170 ;  /* 0x000000aa00aa7308 */ /* 0x000fe20000000800 */
[--C-:B------:R-:W-:Y:S02]  /*10cf0*/  FFMA.FTZ R56, R56, c[0x0][0x23c], -R152.reuse ;  /* 0x00008f0038387a23 */ /* 0x100fe40000010898 */
[--C-:B------:R-:W-:Y:S01]  /*10d00*/  FFMA.FTZ R57, R57, c[0x0][0x23c], -R152.reuse ;  /* 0x00008f0039397a23 */ /* 0x100fe20000010898 */
[----:B--2---:R-:W-:Y:S01]  /*10d10*/  F2FP.PACK_AB R123, R160, R159 ;  /* 0x0000009fa07b723e */ /* 0x004fe200000000ff */
[--C-:B------:R-:W-:Y:S02]  /*10d20*/  FFMA.FTZ R58, R58, c[0x0][0x23c], -R151.reuse ;  /* 0x00008f003a3a7a23 */ /* 0x100fe40000010897 */
[--C-:B------:R-:W-:Y:S02]  /*10d30*/  FFMA.FTZ R59, R59, c[0x0][0x23c], -R151.reuse ;  /* 0x00008f003b3b7a23 */ /* 0x100fe40000010897 */
[--C-:B------:R-:W-:Y:S01]  /*10d40*/  FFMA.FTZ R60, R60, c[0x0][0x23c], -R152.reuse ;  /* 0x00008f003c3c7a23 */ /* 0x100fe20000010898 */
[----:B------:R-:W-:Y:S01]  /*10d50*/  MUFU.EX2 R171, R171 ;  /* 0x000000ab00ab7308 */ /* 0x000fe20000000800 */
[C---:B-----5:R-:W-:Y:S05]  /*10d60*/  HMMA.16816.F32 R8, R120.reuse, R140, R8 ;  /* 0x0000008c7808723c */ /* 0x060fea0000001808 */
[--C-:B------:R-:W-:Y:S02]  /*10d70*/  FFMA.FTZ R61, R61, c[0x0][0x23c], -R152.reuse ;  /* 0x00008f003d3d7a23 */ /* 0x100fe40000010898 */
[--C-:B------:R-:W-:Y:S01]  /*10d80*/  FFMA.FTZ R62, R62, c[0x0][0x23c], -R151.reuse ;  /* 0x00008f003e3e7a23 */ /* 0x100fe20000010897 */
[C---:B------:R-:W-:Y:S01]  /*10d90*/  HMMA.16816.F32 R68, R120.reuse, R142, R68 ;  /* 0x0000008e7844723c */ /* 0x040fe20000001844 */
[----:B------:R-:W-:Y:S01]  /*10da0*/  LDSM.16.MT88.4 R140, [R196+0x10800] ;  /* 0x01080000c48c783b */ /* 0x000fe20000004200 */
[----:B------:R-:W-:Y:S02]  /*10db0*/  MUFU.EX2 R174, R174 ;  /* 0x000000ae00ae7308 */ /* 0x000fe40000000800 */
[--C-:B------:R-:W-:Y:S02]  /*10dc0*/  FFMA.FTZ R63, R63, c[0x0][0x23c], -R151.reuse ;  /* 0x00008f003f3f7a23 */ /* 0x100fe40000010897 */
[----:B------:R-:W-:Y:S02]  /*10dd0*/  FFMA.FTZ R64, R64, c[0x0][0x23c], -R152 ;  /* 0x00008f0040407a23 */ /* 0x000fe40000010898 */
[C---:B---3--:R-:W-:Y:S04]  /*10de0*/  HMMA.16816.F32 R72, R120.reuse, R136, R72 ;  /* 0x000000887848723c */ /* 0x048fe80000001848 */
[----:B------:R-:W-:Y:S01]  /*10df0*/  MUFU.EX2 R175, R175 ;  /* 0x000000af00af7308 */ /* 0x000fe20000000800 */
[----:B------:R-:W-:Y:S02]  /*10e00*/  FFMA.FTZ R66, R66, c[0x0][0x23c], -R151 ;  /* 0x00008f0042427a23 */ /* 0x000fe40000010897 */
[----:B------:R-:W-:Y:S01]  /*10e10*/  FFMA.FTZ R134, R2, R235, R134 ;  /* 0x000000eb02867223 */ /* 0x000fe20000010086 */
[C---:B------:R-:W-:Y:S01]  /*10e20*/  HMMA.16816.F32 R76, R120.reuse, R138, R76 ;  /* 0x0000008a784c723c */ /* 0x040fe2000000184c */
[----:B------:R-:W2:Y:S03]  /*10e30*/  LDSM.16.MT88.4 R136, [R197+0x10800] ;  /* 0x01080000c588783b */ /* 0x000ea60000004200 */
[----:B------:R-:W-:Y:S01]  /*10e40*/  FFMA.FTZ R149, R0, R233, R149 ;  /* 0x000000e900957223 */ /* 0x000fe20000010095 */
[----:B------:R-:W-:Y:S01]  /*10e50*/  MOV R0, R3 ;  /* 0x0000000300007202 */ /* 0x000fe20000000f00 */
[----:B------:R-:W-:Y:S01]  /*10e60*/  MUFU.EX2 R176, R176 ;  /* 0x000000b000b07308 */ /* 0x000fe20000000800 */
[----:B------:R-:W-:Y:S01]  /*10e70*/  FADD.FTZ R134, R5, R134 ;  /* 0x0000008605867221 */ /* 0x000fe20000010000 */
[C---:B------:R-:W-:Y:S04]  /*10e80*/  HMMA.16816.F32 R80, R120.reuse, R144, R80 ;  /* 0x000000907850723c */ /* 0x040fe80000001850 */
[----:B------:R-:W-:Y:S02]  /*10e90*/  FADD.FTZ R6, R6, R149 ;  /* 0x0000009506067221 */ /* 0x000fe40000010000 */
[----:B------:R-:W-:Y:S02]  /*10ea0*/  FADD.FTZ R7, R7, R134 ;  /* 0x0000008607077221 */ /* 0x000fe40000010000 */
[C---:B------:R-:W-:Y:S01]  /*10eb0*/  HMMA.16816.F32 R84, R120.reuse, R146, R84 ;  /* 0x000000927854723c */ /* 0x040fe20000001854 */
[----:B------:R-:W-:Y:S03]  /*10ec0*/  MUFU.EX2 R177, R177 ;  /* 0x000000b100b17308 */ /* 0x000fe60000000800 */
[--C-:B------:R-:W-:Y:S02]  /*10ed0*/  FFMA.FTZ R144, R24, c[0x0][0x23c], -R152.reuse ;  /* 0x00008f0018907a23 */ /* 0x100fe40000010898 */
[----:B------:R-:W-:Y:S02]  /*10ee0*/  FFMA.FTZ R145, R25, c[0x0][0x23c], -R152 ;  /* 0x00008f0019917a23 */ /* 0x000fe40000010898 */
[C---:B-1----:R-:W-:Y:S03]  /*10ef0*/  HMMA.16816.F32 R88, R120.reuse, R124, R88 ;  /* 0x0000007c7858723c */ /* 0x042fe60000001858 */
[----:B------:R-:W-:Y:S01]  /*10f00*/  MUFU.EX2 R144, R144 ;  /* 0x0000009000907308 */ /* 0x000fe20000000800 */
[--C-:B------:R-:W-:Y:S02]  /*10f10*/  FFMA.FTZ R146, R26, c[0x0][0x23c], -R151.reuse ;  /* 0x00008f001a927a23 */ /* 0x100fe40000010897 */
[----:B------:R-:W-:Y:S02]  /*10f20*/  FFMA.FTZ R147, R27, c[0x0][0x23c], -R151 ;  /* 0x00008f001b937a23 */ /* 0x000fe40000010897 */
[C---:B------:R-:W-:Y:S01]  /*10f30*/  HMMA.16816.F32 R92, R120.reuse, R126, R92 ;  /* 0x0000007e785c723c */ /* 0x040fe2000000185c */
[----:B------:R-:W1:Y:S03]  /*10f40*/  LDSM.16.MT88.4 R124, [R200+0xd000] ;  /* 0x00d00000c87c783b */ /* 0x000e660000004200 */
[----:B------:R-:W-:Y:S01]  /*10f50*/  FADD.FTZ R135, R135, R6 ;  /* 0x0000000687877221 */ /* 0x000fe20000010000 */
[----:B------:R-:W3:Y:S01]  /*10f60*/  MUFU.EX2 R145, R145 ;  /* 0x0000009100917308 */ /* 0x000ee20000000800 */
[----:B------:R-:W-:Y:S02]  /*10f70*/  FADD.FTZ R148, R148, R7 ;  /* 0x0000000794947221 */ /* 0x000fe40000010000 */
[C---:B----4-:R-:W-:Y:S01]  /*10f80*/  HMMA.16816.F32 R96, R120.reuse, R128, R96 ;  /* 0x000000807860723c */ /* 0x050fe20000001860 */
[----:B------:R-:W4:Y:S03]  /*10f90*/  LDSM.16.MT88.4 R24, [R198+0xd000] ;  /* 0x00d00000c618783b */ /* 0x000f260000004200 */
[----:B------:R-:W-:Y:S02]  /*10fa0*/  FADD.FTZ R150, R150, R135 ;  /* 0x0000008796967221 */ /* 0x000fe40000010000 */
[----:B------:R-:W-:Y:S01]  /*10fb0*/  FADD.FTZ R153, R153, R148 ;  /* 0x0000009499997221 */ /* 0x000fe20000010000 */
[----:B------:R-:W-:Y:S01]  /*10fc0*/  MUFU.EX2 R146, R146 ;  /* 0x0000009200927308 */ /* 0x000fe20000000800 */
[C---:B------:R-:W-:Y:S01]  /*10fd0*/  HMMA.16816.F32 R100, R120.reuse, R130, R100 ;  /* 0x000000827864723c */ /* 0x040fe20000001864 */
[----:B------:R-:W-:Y:S03]  /*10fe0*/  LDSM.16.MT88.4 R128, [R196+0xd000] ;  /* 0x00d00000c480783b */ /* 0x000fe60000004200 */
[----:B------:R-:W-:Y:S02]  /*10ff0*/  FADD.FTZ R155, R155, R150 ;  /* 0x000000969b9b7221 */ /* 0x000fe40000010000 */
[----:B------:R-:W-:Y:S02]  /*11000*/  FADD.FTZ R154, R154, R153 ;  /* 0x000000999a9a7221 */ /* 0x000fe40000010000 */
[C---:B------:R-:W-:Y:S01]  /*11010*/  HMMA.16816.F32 R104, R120.reuse, R20, R104 ;  /* 0x000000147868723c */ /* 0x040fe20000001868 */
[----:B------:R-:W5:Y:S03]  /*11020*/  MUFU.EX2 R147, R147 ;  /* 0x0000009300937308 */ /* 0x000f660000000800 */
[----:B------:R-:W-:Y:S02]  /*11030*/  FADD.FTZ R156, R156, R155 ;  /* 0x0000009b9c9c7221 */ /* 0x000fe40000010000 */
[----:B------:R-:W-:Y:S01]  /*11040*/  FADD.FTZ R157, R157, R154 ;  /* 0x0000009a9d9d7221 */ /* 0x000fe20000010000 */
[----:B------:R-:W-:Y:S01]  /*11050*/  F2FP.PACK_AB R20, R161, R162 ;  /* 0x000000a2a114723e */ /* 0x000fe200000000ff */
[C---:B------:R-:W-:Y:S03]  /*11060*/  HMMA.16816.F32 R12, R120.reuse, R22, R12 ;  /* 0x00000016780c723c */ /* 0x040fe6000000180c */
[----:B------:R-:W-:Y:S01]  /*11070*/  MUFU.EX2 R178, R178 ;  /* 0x000000b200b27308 */ /* 0x000fe20000000800 */
[----:B------:R-:W-:Y:S01]  /*11080*/  F2FP.PACK_AB R21, R163, R164 ;  /* 0x000000a4a315723e */ /* 0x000fe200000000ff */
[----:B------:R-:W-:Y:S02]  /*11090*/  FADD.FTZ R159, R159, R156 ;  /* 0x0000009c9f9f7221 */ /* 0x000fe40000010000 */
[----:B---3--:R-:W-:Y:S01]  /*110a0*/  F2FP.PACK_AB R22, R145, R144 ;  /* 0x000000909116723e */ /* 0x008fe200000000ff */
[C---:B--2---:R-:W-:Y:S04]  /*110b0*/  HMMA.16816.F32 R108, R120.reuse, R136, R108 ;  /* 0x00000088786c723c */ /* 0x044fe8000000186c */
[----:B------:R-:W-:Y:S01]  /*110c0*/  FADD.FTZ R157, R158, R157 ;  /* 0x0000009d9e9d7221 */ /* 0x000fe20000010000 */
[----:B------:R-:W-:Y:S01]  /*110d0*/  MUFU.EX2 R52, R52 ;  /* 0x0000003400347308 */ /* 0x000fe20000000800 */
[----:B------:R-:W-:Y:S02]  /*110e0*/  FADD.FTZ R159, R160, R159 ;  /* 0x0000009fa09f7221 */ /* 0x000fe40000010000 */
[C---:B------:R-:W-:Y:S01]  /*110f0*/  HMMA.16816.F32 R112, R120.reuse, R138, R112 ;  /* 0x0000008a7870723c */ /* 0x040fe20000001870 */
[----:B------:R-:W-:Y:S03]  /*11100*/  LDSM.16.MT88.4 R136, [R196+0x11000] ;  /* 0x01100000c488783b */ /* 0x000fe60000004200 */
[----:B-----5:R-:W-:Y:S01]  /*11110*/  F2FP.PACK_AB R23, R147, R146 ;  /* 0x000000929317723e */ /* 0x020fe200000000ff */
[----:B------:R-:W-:Y:S02]  /*11120*/  FADD.FTZ R162, R162, R157 ;  /* 0x0000009da2a27221 */ /* 0x000fe40000010000 */
[----:B------:R-:W-:Y:S01]  /*11130*/  MUFU.EX2 R53, R53 ;  /* 0x0000003500357308 */ /* 0x000fe20000000800 */
[C---:B------:R-:W-:Y:S04]  /*11140*/  HMMA.16816.F32 R16, R120.reuse, R140, R16 ;  /* 0x0000008c7810723c */ /* 0x040fe80000001810 */
[----:B------:R-:W-:Y:S02]  /*11150*/  FADD.FTZ R164, R164, R159 ;  /* 0x0000009fa4a47221 */ /* 0x000fe40000010000 */
[----:B------:R-:W-:Y:S02]  /*11160*/  FADD.FTZ R161, R161, R162 ;  /* 0x000000a2a1a17221 */ /* 0x000fe40000010000 */
[----:B------:R-:W-:Y:S01]  /*11170*/  HMMA.16816.F32 R116, R120, R142, R116 ;  /* 0x0000008e7874723c */ /* 0x000fe20000001874 */
[----:B------:R-:W2:Y:S01]  /*11180*/  LDSM.16.MT88.4 R120, [R197+0xd000] ;  /* 0x00d00000c578783b */ /* 0x000ea20000004200 */
[----:B------:R-:W-:Y:S02]  /*11190*/  MUFU.EX2 R54, R54 ;  /* 0x0000003600367308 */ /* 0x000fe40000000800 */
[--C-:B------:R-:W-:Y:S02]  /*111a0*/  FFMA.FTZ R141, R28, c[0x0][0x23c], -R152.reuse ;  /* 0x00008f001c8d7a23 */ /* 0x100fe40000010898 */
[----:B------:R-:W-:Y:S02]  /*111b0*/  FFMA.FTZ R140, R29, c[0x0][0x23c], -R152 ;  /* 0x00008f001d8c7a23 */ /* 0x000fe40000010898 */
[C---:B-1----:R-:W-:Y:S04]  /*111c0*/  HMMA.16816.F32 R8, R20.reuse, R124, R8 ;  /* 0x0000007c1408723c */ /* 0x042fe80000001808 */
[----:B------:R-:W-:Y:S01]  /*111d0*/  MUFU.EX2 R141, R141 ;  /* 0x0000008d008d7308 */ /* 0x000fe20000000800 */
[--C-:B------:R-:W-:Y:S02]  /*111e0*/  FFMA.FTZ R143, R30, c[0x0][0x23c], -R151.reuse ;  /* 0x00008f001e8f7a23 */ /* 0x100fe40000010897 */
[----:B------:R-:W-:Y:S01]  /*111f0*/  FFMA.FTZ R142, R31, c[0x0][0x23c], -R151 ;  /* 0x00008f001f8e7a23 */ /* 0x000fe20000010897 */
[C---:B------:R-:W-:Y:S01]  /*11200*/  HMMA.16816.F32 R68, R20.reuse, R126, R68 ;  /* 0x0000007e1444723c */ /* 0x040fe20000001844 */
[----:B------:R-:W1:Y:S03]  /*11210*/  LDSM.16.MT88.4 R124, [R200+0x11000] ;  /* 0x01100000c87c783b */ /* 0x000e660000004200 */
[----:B------:R-:W-:Y:S02]  /*11220*/  FADD.FTZ R163, R163, R164 ;  /* 0x000000a4a3a37221 */ /* 0x000fe40000010000 */
[----:B------:R-:W3:Y:S01]  /*11230*/  MUFU.EX2 R140, R140 ;  /* 0x0000008c008c7308 */ /* 0x000ee20000000800 */
[----:B------:R-:W-:Y:S01]  /*11240*/  FADD.FTZ R144, R144, R161 ;  /* 0x000000a190907221 */ /* 0x000fe20000010000 */
[C---:B----4-:R-:W-:Y:S01]  /*11250*/  HMMA.16816.F32 R72, R20.reuse, R24, R72 ;  /* 0x000000181448723c */ /* 0x050fe20000001848 */
[----:B------:R-:W-:Y:S03]  /*11260*/  LDSM.16.MT88.4 R28, [R197+0x11000] ;  /* 0x01100000c51c783b */ /* 0x000fe60000004200 */
[----:B------:R-:W-:Y:S02]  /*11270*/  FADD.FTZ R146, R146, R163 ;  /* 0x000000a392927221 */ /* 0x000fe40000010000 */
[----:B------:R-:W-:Y:S02]  /*11280*/  FADD.FTZ R144, R145, R144 ;  /* 0x0000009091907221 */ /* 0x000fe40000010000 */
[C---:B------:R-:W-:Y:S01]  /*11290*/  HMMA.16816.F32 R76, R20.reuse, R26, R76 ;  /* 0x0000001a144c723c */ /* 0x040fe2000000184c */
[----:B------:R-:W4:Y:S01]  /*112a0*/  LDSM.16.MT88.4 R24, [R198+0x11000] ;  /* 0x01100000c618783b */ /* 0x000f220000004200 */
[----:B------:R-:W-:Y:S02]  /*112b0*/  MUFU.EX2 R143, R143 ;  /* 0x0000008f008f7308 */ /* 0x000fe40000000800 */
[----:B------:R-:W-:Y:S04]  /*112c0*/  FADD.FTZ R146, R147, R146 ;  /* 0x0000009293927221 */ /* 0x000fe80000010000 */
[C---:B--2---:R-:W-:Y:S04]  /*112d0*/  HMMA.16816.F32 R80, R20.reuse, R120, R80 ;  /* 0x000000781450723c */ /* 0x044fe80000001850 */
[----:B------:R-:W2:Y:S04]  /*112e0*/  MUFU.EX2 R142, R142 ;  /* 0x0000008e008e7308 */ /* 0x000ea80000000800 */
[C---:B------:R-:W-:Y:S01]  /*112f0*/  HMMA.16816.F32 R84, R20.reuse, R122, R84 ;  /* 0x0000007a1454723c */ /* 0x040fe20000001854 */
[----:B------:R-:W5:Y:S05]  /*11300*/  LDSM.16.MT88.4 R120, [R200+0xd800] ;  /* 0x00d80000c878783b */ /* 0x000f6a0000004200 */
[----:B------:R-:W-:Y:S02]  /*11310*/  MUFU.EX2 R55, R55 ;  /* 0x0000003700377308 */ /* 0x000fe40000000800 */
[C---:B------:R-:W-:Y:S08]  /*11320*/  HMMA.16816.F32 R88, R20.reuse, R128, R88 ;  /* 0x000000801458723c */ /* 0x040ff00000001858 */
[----:B------:R-:W-:Y:S01]  /*11330*/  MUFU.EX2 R56, R56 ;  /* 0x0000003800387308 */ /* 0x000fe20000000800 */
[C---:B------:R-:W-:Y:S08]  /*11340*/  HMMA.16816.F32 R92, R20.reuse, R130, R92 ;  /* 0x00000082145c723c */ /* 0x040ff0000000185c */
[C---:B-1----:R-:W-:Y:S01]  /*11350*/  HMMA.16816.F32 R96, R20.reuse, R124, R96 ;  /* 0x0000007c1460723c */ /* 0x042fe20000001860 */
[----:B------:R-:W-:Y:S07]  /*11360*/  MUFU.EX2 R57, R57 ;  /* 0x0000003900397308 */ /* 0x000fee0000000800 */
[C---:B------:R-:W-:Y:S01]  /*11370*/  HMMA.16816.F32 R100, R20.reuse, R126, R100 ;  /* 0x0000007e1464723c */ /* 0x040fe20000001864 */
[----:B------:R-:W-:Y:S02]  /*11380*/  LDSM.16.MT88.4 R124, [R196+0x11800] ;  /* 0x01180000c47c783b */ /* 0x000fe40000004200 */
[----:B------:R-:W-:Y:S05]  /*11390*/  MUFU.EX2 R58, R58 ;  /* 0x0000003a003a7308 */ /* 0x000fea0000000800 */
[C---:B----4-:R-:W-:Y:S05]  /*113a0*/  HMMA.16816.F32 R104, R20.reuse, R24, R104 ;  /* 0x000000181468723c */ /* 0x050fea0000001868 */
[----:B------:R-:W-:Y:S03]  /*113b0*/  MUFU.EX2 R59, R59 ;  /* 0x0000003b003b7308 */ /* 0x000fe60000000800 */
[C---:B------:R-:W-:Y:S01]  /*113c0*/  HMMA.16816.F32 R12, R20.reuse, R26, R12 ;  /* 0x0000001a140c723c */ /* 0x040fe2000000180c */
[----:B------:R-:W1:Y:S06]  /*113d0*/  LDSM.16.MT88.4 R24, [R197+0xd800] ;  /* 0x00d80000c518783b */ /* 0x000e6c0000004200 */
[----:B------:R-:W-:Y:S01]  /*113e0*/  MUFU.EX2 R60, R60 ;  /* 0x0000003c003c7308 */ /* 0x000fe20000000800 */
[C---:B------:R-:W-:Y:S08]  /*113f0*/  HMMA.16816.F32 R108, R20.reuse, R28, R108 ;  /* 0x0000001c146c723c */ /* 0x040ff0000000186c */
[C---:B------:R-:W-:Y:S01]  /*11400*/  HMMA.16816.F32 R112, R20.reuse, R30, R112 ;  /* 0x0000001e1470723c */ /* 0x040fe20000001870 */
[----:B------:R-:W4:Y:S01]  /*11410*/  LDSM.16.MT88.4 R28, [R196+0xd800] ;  /* 0x00d80000c41c783b */ /* 0x000f220000004200 */
[----:B------:R-:W-:Y:S06]  /*11420*/  MUFU.EX2 R61, R61 ;  /* 0x0000003d003d7308 */ /* 0x000fec0000000800 */
[C---:B------:R-:W-:Y:S04]  /*11430*/  HMMA.16816.F32 R16, R20.reuse, R136, R16 ;  /* 0x000000881410723c */ /* 0x040fe80000001810 */
[----:B------:R-:W-:Y:S03]  /*11440*/  MUFU.EX2 R62, R62 ;  /* 0x0000003e003e7308 */ /* 0x000fe60000000800 */
[--C-:B------:R-:W-:Y:S01]  /*11450*/  FFMA.FTZ R137, R36, c[0x0][0x23c], -R152.reuse ;  /* 0x00008f0024897a23 */ /* 0x100fe20000010898 */
[----:B------:R-:W-:Y:S04]  /*11460*/  HMMA.16816.F32 R116, R20, R138, R116 ;  /* 0x0000008a1474723c */ /* 0x000fe80000001874 */
[----:B------:R-:W-:Y:S02]  /*11470*/  FFMA.FTZ R136, R37, c[0x0][0x23c], -R152 ;  /* 0x00008f0025887a23 */ /* 0x000fe40000010898 */
[----:B------:R-:W-:Y:S01]  /*11480*/  MUFU.EX2 R137, R137 ;  /* 0x0000008900897308 */ /* 0x000fe20000000800 */
[----:B---3--:R-:W-:Y:S01]  /*11490*/  F2FP.PACK_AB R20, R140, R141 ;  /* 0x0000008d8c14723e */ /* 0x008fe200000000ff */
[--C-:B------:R-:W-:Y:S01]  /*114a0*/  FFMA.FTZ R139, R38, c[0x0][0x23c], -R151.reuse ;  /* 0x00008f00268b7a23 */ /* 0x100fe20000010897 */
[----:B--2---:R-:W-:Y:S03]  /*114b0*/  F2FP.PACK_AB R21, R142, R143 ;  /* 0x0000008f8e15723e */ /* 0x004fe600000000ff */
[----:B------:R-:W-:Y:S01]  /*114c0*/  F2FP.PACK_AB R22, R166, R165 ;  /* 0x000000a5a616723e */ /* 0x000fe200000000ff */
[----:B------:R-:W-:Y:S01]  /*114d0*/  FFMA.FTZ R138, R39, c[0x0][0x23c], -R151 ;  /* 0x00008f00278a7a23 */ /* 0x000fe20000010897 */
[----:B------:R-:W-:Y:S01]  /*114e0*/  F2FP.PACK_AB R23, R168, R167 ;  /* 0x000000a7a817723e */ /* 0x000fe200000000ff */
[----:B------:R-:W-:Y:S01]  /*114f0*/  LDSM.16.MT88.4 R36, [R198+0x11800] ;  /* 0x01180000c624783b */ /* 0x000fe20000004200 */
[----:B------:R-:W2:Y:S01]  /*11500*/  MUFU.EX2 R136, R136 ;  /* 0x0000008800887308 */ /* 0x000ea20000000800 */
[----:B------:R-:W-:Y:S02]  /*11510*/  FADD.FTZ R141, R141, R144 ;  /* 0x000000908d8d7221 */ /* 0x000fe40000010000 */
[----:B------:R-:W-:Y:S02]  /*11520*/  FADD.FTZ R143, R143, R146 ;  /* 0x000000928f8f7221 */ /* 0x000fe40000010000 */
[C---:B-----5:R-:W-:Y:S03]  /*11530*/  HMMA.16816.F32 R8, R20.reuse, R120, R8 ;  /* 0x000000781408723c */ /* 0x060fe60000001808 */
[----:B------:R-:W-:Y:S02]  /*11540*/  FADD.FTZ R140, R140, R141 ;  /* 0x0000008d8c8c7221 */ /* 0x000fe40000010000 */
[----:B------:R-:W-:Y:S01]  /*11550*/  MUFU.EX2 R139, R139 ;  /* 0x0000008b008b7308 */ /* 0x000fe20000000800 */
[----:B------:R-:W-:Y:S02]  /*11560*/  FADD.FTZ R142, R142, R143 ;  /* 0x0000008f8e8e7221 */ /* 0x000fe40000010000 */
[C---:B------:R-:W-:Y:S01]  /*11570*/  HMMA.16816.F32 R68, R20.reuse, R122, R68 ;  /* 0x0000007a1444723c */ /* 0x040fe20000001844 */
[----:B------:R-:W-:Y:S03]  /*11580*/  LDSM.16.MT88.4 R120, [R197+0x11800] ;  /* 0x01180000c578783b */ /* 0x000fe60000004200 */
[----:B------:R-:W-:Y:S02]  /*11590*/  FADD.FTZ R165, R165, R140 ;  /* 0x0000008ca5a57221 */ /* 0x000fe40000010000 */
[----:B------:R-:W-:Y:S01]  /*115a0*/  FADD.FTZ R167, R167, R142 ;  /* 0x0000008ea7a77221 */ /* 0x000fe20000010000 */
[----:B------:R-:W3:Y:S01]  /*115b0*/  MUFU.EX2 R138, R138 ;  /* 0x0000008a008a7308 */ /* 0x000ee20000000800 */
[C---:B------:R-:W-:Y:S04]  /*115c0*/  HMMA.16816.F32 R72, R20.reuse, R32, R72 ;  /* 0x000000201448723c */ /* 0x040fe80000001848 */
[----:B------:R-:W-:Y:S02]  /*115d0*/  FADD.FTZ R166, R166, R165 ;  /* 0x000000a5a6a67221 */ /* 0x000fe40000010000 */
[----:B------:R-:W-:Y:S02]  /*115e0*/  FADD.FTZ R168, R168, R167 ;  /* 0x000000a7a8a87221 */ /* 0x000fe40000010000 */
[C---:B------:R-:W-:Y:S01]  /*115f0*/  HMMA.16816.F32 R76, R20.reuse, R34, R76 ;  /* 0x00000022144c723c */ /* 0x040fe2000000184c */
[----:B------:R-:W5:Y:S01]  /*11600*/  LDSM.16.MT88.4 R32, [R200+0x11800] ;  /* 0x01180000c820783b */ /* 0x000f620000004200 */
[----:B------:R-:W-:Y:S06]  /*11610*/  MUFU.EX2 R63, R63 ;  /* 0x0000003f003f7308 */ /* 0x000fec0000000800 */
[C---:B-1----:R-:W-:Y:S04]  /*11620*/  HMMA.16816.F32 R80, R20.reuse, R24, R80 ;  /* 0x000000181450723c */ /* 0x042fe80000001850 */
[----:B------:R-:W-:Y:S04]  /*11630*/  MUFU.EX2 R64, R64 ;  /* 0x0000004000407308 */ /* 0x000fe80000000800 */
[C---:B------:R-:W-:Y:S01]  /*11640*/  HMMA.16816.F32 R84, R20.reuse, R26, R84 ;  /* 0x0000001a1454723c */ /* 0x040fe20000001854 */
[----:B------:R-:W1:Y:S05]  /*11650*/  LDSM.16.MT88.4 R24, [R200+0xe000] ;  /* 0x00e00000c818783b */ /* 0x000e6a0000004200 */
[----:B------:R-:W-:Y:S02]  /*11660*/  MUFU.EX2 R66, R66 ;  /* 0x0000004200427308 */ /* 0x000fe40000000800 */
        /* <DEDUP_REMOVED lines=8> */
[----:B------:R-:W1:Y:S07]  /*116f0*/  LDSM.16.MT88.4 R36, [R196+0xe000] ;  /* 0x00e00000c424783b */ /* 0x000e6e0000004200 */
[C---:B------:R-:W-:Y:S07]  /*11700*/  HMMA.16816.F32 R108, R20.reuse, R120, R108 ;  /* 0x00000078146c723c */ /* 0x040fee000000186c */
[--C-:B------:R-:W-:Y:S01]  /*11710*/  FFMA.FTZ R120, R44, c[0x0][0x23c], -R152.reuse ;  /* 0x00008f002c787a23 */ /* 0x100fe20000010898 */
[C---:B------:R-:W-:Y:S04]  /*11720*/  HMMA.16816.F32 R112, R20.reuse, R122, R112 ;  /* 0x0000007a1470723c */ /* 0x040fe80000001870 */
[--C-:B------:R-:W-:Y:S01]  /*11730*/  FFMA.FTZ R121, R45, c[0x0][0x23c], -R152.reuse ;  /* 0x00008f002d797a23 */ /* 0x100fe20000010898 */
[----:B------:R-:W-:Y:S01]  /*11740*/  MUFU.EX2 R120, R120 ;  /* 0x0000007800787308 */ /* 0x000fe20000000800 */
[----:B------:R-:W-:Y:S02]  /*11750*/  FFMA.FTZ R152, R65, c[0x0][0x23c], -R152 ;  /* 0x00008f0041987a23 */ /* 0x000fe40000010898 */
[C---:B------:R-:W-:Y:S04]  /*11760*/  HMMA.16816.F32 R16, R20.reuse, R124, R16 ;  /* 0x0000007c1410723c */ /* 0x040fe80000001810 */
[--C-:B------:R-:W-:Y:S02]  /*11770*/  FFMA.FTZ R122, R46, c[0x0][0x23c], -R151.reuse ;  /* 0x00008f002e7a7a23 */ /* 0x100fe40000010897 */
[--C-:B------:R-:W-:Y:S01]  /*11780*/  FFMA.FTZ R123, R47, c[0x0][0x23c], -R151.reuse ;  /* 0x00008f002f7b7a23 */ /* 0x100fe20000010897 */
[----:B------:R-:W4:Y:S01]  /*11790*/  MUFU.EX2 R121, R121 ;  /* 0x0000007900797308 */ /* 0x000f220000000800 */
[----:B------:R-:W-:Y:S01]  /*117a0*/  HMMA.16816.F32 R116, R20, R126, R116 ;  /* 0x0000007e1474723c */ /* 0x000fe20000001874 */
[----:B------:R-:W-:Y:S03]  /*117b0*/  LDSM.16.MT88.4 R44, [R198+0xe800] ;  /* 0x00e80000c62c783b */ /* 0x000fe60000004200 */
[----:B------:R-:W-:Y:S03]  /*117c0*/  FFMA.FTZ R151, R67, c[0x0][0x23c], -R151 ;  /* 0x00008f0043977a23 */ /* 0x000fe60000010897 */
[----:B--2---:R-:W-:Y:S01]  /*117d0*/  F2FP.PACK_AB R20, R136, R137 ;  /* 0x000000898814723e */ /* 0x004fe200000000ff */
[----:B------:R-:W-:Y:S01]  /*117e0*/  FADD.FTZ R137, R137, R166 ;  /* 0x000000a689897221 */ /* 0x000fe20000010000 */
[----:B---3--:R-:W-:Y:S01]  /*117f0*/  F2FP.PACK_AB R21, R138, R139 ;  /* 0x0000008b8a15723e */ /* 0x008fe200000000ff */
[----:B------:R-:W-:Y:S01]  /*11800*/  LDSM.16.MT88.4 R124, [R198+0x13800] ;  /* 0x01380000c67c783b */ /* 0x000fe20000004200 */
[----:B------:R-:W-:Y:S01]  /*11810*/  MUFU.EX2 R122, R122 ;  /* 0x0000007a007a7308 */ /* 0x000fe20000000800 */
[----:B------:R-:W-:Y:S01]  /*11820*/  F2FP.PACK_AB R22, R170, R169 ;  /* 0x000000a9aa16723e */ /* 0x000fe200000000ff */
[----:B------:R-:W-:Y:S01]  /*11830*/  FADD.FTZ R139, R139, R168 ;  /* 0x000000a88b8b7221 */ /* 0x000fe20000010000 */
[----:B------:R-:W-:Y:S01]  /*11840*/  F2FP.PACK_AB R23, R174, R171 ;  /* 0x000000abae17723e */ /* 0x000fe200000000ff */
[----:B------:R-:W-:Y:S02]  /*11850*/  FADD.FTZ R136, R136, R137 ;  /* 0x0000008988887221 */ /* 0x000fe40000010000 */
[----:B------:R-:W-:Y:S02]  /*11860*/  FADD.FTZ R138, R138, R139 ;  /* 0x0000008b8a8a7221 */ /* 0x000fe40000010000 */
[----:B------:R-:W-:Y:S02]  /*11870*/  FADD.FTZ R169, R169, R136 ;  /* 0x00000088a9a97221 */ /* 0x000fe40000010000 */
[C---:B-1----:R-:W-:Y:S01]  /*11880*/  HMMA.16816.F32 R8, R20.reuse, R24, R8 ;  /* 0x000000181408723c */ /* 0x042fe20000001808 */
[----:B------:R-:W1:Y:S02]  /*11890*/  MUFU.EX2 R123, R123 ;  /* 0x0000007b007b7308 */ /* 0x000e640000000800 */
[----:B------:R-:W-:Y:S02]  /*118a0*/  FADD.FTZ R171, R171, R138 ;  /* 0x0000008aabab7221 */ /* 0x000fe40000010000 */
[----:B------:R-:W-:Y:S02]  /*118b0*/  FADD.FTZ R169, R170, R169 ;  /* 0x000000a9aaa97221 */ /* 0x000fe40000010000 */
[----:B------:R-:W-:Y:S01]  /*118c0*/  FADD.FTZ R171, R174, R171 ;  /* 0x000000abaeab7221 */ /* 0x000fe20000010000 */
[C---:B------:R-:W-:Y:S01]  /*118d0*/  HMMA.16816.F32 R68, R20.reuse, R26, R68 ;  /* 0x0000001a1444723c */ /* 0x040fe20000001844 */
[----:B------:R-:W2:Y:S02]  /*118e0*/  LDSM.16.MT88.4 R24, [R200+0x12000] ;  /* 0x01200000c818783b */ /* 0x000ea40000004200 */
[----:B------:R-:W3:Y:S05]  /*118f0*/  MUFU.EX2 R65, R152 ;  /* 0x0000009800417308 */ /* 0x000eea0000000800 */
[C---:B----4-:R-:W-:Y:S05]  /*11900*/  HMMA.16816.F32 R72, R20.reuse, R28, R72 ;  /* 0x0000001c1448723c */ /* 0x050fea0000001848 */
[----:B------:R-:W4:Y:S03]  /*11910*/  MUFU.EX2 R151, R151 ;  /* 0x0000009700977308 */ /* 0x000f260000000800 */
[C---:B------:R-:W-:Y:S01]  /*11920*/  HMMA.16816.F32 R76, R20.reuse, R30, R76 ;  /* 0x0000001e144c723c */ /* 0x040fe2000000184c */
[----:B------:R-:W1:Y:S07]  /*11930*/  LDSM.16.MT88.4 R28, [R198+0x12000] ;  /* 0x01200000c61c783b */ /* 0x000e6e0000004200 */
[C---:B-----5:R-:W-:Y:S08]  /*11940*/  HMMA.16816.F32 R80, R20.reuse, R32, R80 ;  /* 0x000000201450723c */ /* 0x060ff00000001850 */
[C---:B------:R-:W-:Y:S01]  /*11950*/  HMMA.16816.F32 R84, R20.reuse, R34, R84 ;  /* 0x000000221454723c */ /* 0x040fe20000001854 */
[----:B------:R-:W5:Y:S07]  /*11960*/  LDSM.16.MT88.4 R32, [R197+0x12000] ;  /* 0x01200000c520783b */ /* 0x000f6e0000004200 */
[C---:B------:R-:W-:Y:S08]  /*11970*/  HMMA.16816.F32 R88, R20.reuse, R36, R88 ;  /* 0x000000241458723c */ /* 0x040ff00000001858 */
[C---:B------:R-:W-:Y:S01]  /*11980*/  HMMA.16816.F32 R92, R20.reuse, R38, R92 ;  /* 0x00000026145c723c */ /* 0x040fe2000000185c */
[----:B------:R-:W3:Y:S07]  /*11990*/  LDSM.16.MT88.4 R36, [R200+0xe800] ;  /* 0x00e80000c824783b */ /* 0x000eee0000004200 */
[C---:B--2---:R-:W-:Y:S08]  /*119a0*/  HMMA.16816.F32 R96, R20.reuse, R24, R96 ;  /* 0x000000181460723c */ /* 0x044ff00000001860 */
[C---:B------:R-:W-:Y:S01]  /*119b0*/  HMMA.16816.F32 R100, R20.reuse, R26, R100 ;  /* 0x0000001a1464723c */ /* 0x040fe20000001864 */
[----:B------:R-:W2:Y:S07]  /*119c0*/  LDSM.16.MT88.4 R24, [R197+0xe800] ;  /* 0x00e80000c518783b */ /* 0x000eae0000004200 */
[C---:B-1----:R-:W-:Y:S08]  /*119d0*/  HMMA.16816.F32 R104, R20.reuse, R28, R104 ;  /* 0x0000001c1468723c */ /* 0x042ff00000001868 */
[C---:B------:R-:W-:Y:S01]  /*119e0*/  HMMA.16816.F32 R12, R20.reuse, R30, R12 ;  /* 0x0000001e140c723c */ /* 0x040fe2000000180c */
[----:B------:R-:W1:Y:S07]  /*119f0*/  LDSM.16.MT88.4 R28, [R196+0xe800] ;  /* 0x00e80000c41c783b */ /* 0x000e6e0000004200 */
[C---:B-----5:R-:W-:Y:S08]  /*11a00*/  HMMA.16816.F32 R108, R20.reuse, R32, R108 ;  /* 0x00000020146c723c */ /* 0x060ff0000000186c */
[C---:B------:R-:W-:Y:S01]  /*11a10*/  HMMA.16816.F32 R112, R20.reuse, R34, R112 ;  /* 0x000000221470723c */ /* 0x040fe20000001870 */
[----:B------:R-:W5:Y:S07]  /*11a20*/  LDSM.16.MT88.4 R32, [R200+0x12800] ;  /* 0x01280000c820783b */ /* 0x000f6e0000004200 */
[C---:B------:R-:W-:Y:S08]  /*11a30*/  HMMA.16816.F32 R16, R20.reuse, R40, R16 ;  /* 0x000000281410723c */ /* 0x040ff00000001810 */
[----:B------:R-:W-:Y:S01]  /*11a40*/  HMMA.16816.F32 R116, R20, R42, R116 ;  /* 0x0000002a1474723c */ /* 0x000fe20000001874 */
[----:B------:R-:W-:Y:S06]  /*11a50*/  LDSM.16.MT88.4 R40, [R198+0x13000] ;  /* 0x01300000c628783b */ /* 0x000fec0000004200 */
[----:B------:R-:W-:Y:S01]  /*11a60*/  F2FP.PACK_AB R20, R121, R120 ;  /* 0x000000787914723e */ /* 0x000fe200000000ff */
[----:B------:R-:W-:Y:S01]  /*11a70*/  FADD.FTZ R120, R120, R169 ;  /* 0x000000a978787221 */ /* 0x000fe20000010000 */
[----:B------:R-:W-:Y:S03]  /*11a80*/  F2FP.PACK_AB R21, R123, R122 ;  /* 0x0000007a7b15723e */ /* 0x000fe600000000ff */
[----:B------:R-:W-:Y:S01]  /*11a90*/  F2FP.PACK_AB R22, R176, R175 ;  /* 0x000000afb016723e */ /* 0x000fe200000000ff */
[----:B------:R-:W-:Y:S01]  /*11aa0*/  FADD.FTZ R122, R122, R171 ;  /* 0x000000ab7a7a7221 */ /* 0x000fe20000010000 */
[----:B------:R-:W-:Y:S01]  /*11ab0*/  F2FP.PACK_AB R23, R178, R177 ;  /* 0x000000b1b217723e */ /* 0x000fe200000000ff */
[----:B------:R-:W-:Y:S02]  /*11ac0*/  FADD.FTZ R120, R121, R120 ;  /* 0x0000007879787221 */ /* 0x000fe40000010000 */
[----:B------:R-:W-:Y:S02]  /*11ad0*/  FADD.FTZ R122, R123, R122 ;  /* 0x0000007a7b7a7221 */ /* 0x000fe40000010000 */
[----:B------:R-:W-:Y:S02]  /*11ae0*/  FADD.FTZ R175, R175, R120 ;  /* 0x00000078afaf7221 */ /* 0x000fe40000010000 */
[C---:B---3--:R-:W-:Y:S03]  /*11af0*/  HMMA.16816.F32 R8, R20.reuse, R36, R8 ;  /* 0x000000241408723c */ /* 0x048fe60000001808 */
[----:B------:R-:W-:Y:S02]  /*11b00*/  FADD.FTZ R177, R177, R122 ;  /* 0x0000007ab1b17221 */ /* 0x000fe40000010000 */
[----:B------:R-:W-:Y:S02]  /*11b10*/  FADD.FTZ R175, R176, R175 ;  /* 0x000000afb0af7221 */ /* 0x000fe40000010000 */
[----:B------:R-:W-:Y:S01]  /*11b20*/  FADD.FTZ R177, R178, R177 ;  /* 0x000000b1b2b17221 */ /* 0x000fe20000010000 */
[C---:B------:R-:W-:Y:S01]  /*11b30*/  HMMA.16816.F32 R68, R20.reuse, R38, R68 ;  /* 0x000000261444723c */ /* 0x040fe20000001844 */
[----:B------:R-:W3:Y:S07]  /*11b40*/  LDSM.16.MT88.4 R36, [R198+0x12800] ;  /* 0x01280000c624783b */ /* 0x000eee0000004200 */
[C---:B------:R-:W-:Y:S08]  /*11b50*/  HMMA.16816.F32 R72, R20.reuse, R44, R72 ;  /* 0x0000002c1448723c */ /* 0x040ff00000001848 */
[C---:B------:R-:W-:Y:S01]  /*11b60*/  HMMA.16816.F32 R76, R20.reuse, R46, R76 ;  /* 0x0000002e144c723c */ /* 0x040fe2000000184c */
[----:B------:R-:W-:Y:S07]  /*11b70*/  LDSM.16.MT88.4 R44, [R197+0x13000] ;  /* 0x01300000c52c783b */ /* 0x000fee0000004200 */
        /* <DEDUP_REMOVED lines=9> */
[C---:B---3--:R-:W-:Y:S08]  /*11c10*/  HMMA.16816.F32 R104, R20.reuse, R36, R104 ;  /* 0x000000241468723c */ /* 0x048ff00000001868 */
[C---:B------:R-:W-:Y:S01]  /*11c20*/  HMMA.16816.F32 R12, R20.reuse, R38, R12 ;  /* 0x00000026140c723c */ /* 0x040fe2000000180c */
[----:B------:R-:W-:Y:S07]  /*11c30*/  LDSM.16.MT88.4 R36, [R196+0xf000] ;  /* 0x00f00000c424783b */ /* 0x000fee0000004200 */
[C---:B--2---:R-:W-:Y:S08]  /*11c40*/  HMMA.16816.F32 R108, R20.reuse, R24, R108 ;  /* 0x00000018146c723c */ /* 0x044ff0000000186c */
[C---:B------:R-:W-:Y:S01]  /*11c50*/  HMMA.16816.F32 R112, R20.reuse, R26, R112 ;  /* 0x0000001a1470723c */ /* 0x040fe20000001870 */
[----:B------:R-:W2:Y:S07]  /*11c60*/  LDSM.16.MT88.4 R24, [R198+0xf000] ;  /* 0x00f00000c618783b */ /* 0x000eae0000004200 */
[C---:B-1----:R-:W-:Y:S08]  /*11c70*/  HMMA.16816.F32 R16, R20.reuse, R28, R16 ;  /* 0x0000001c1410723c */ /* 0x042ff00000001810 */
[----:B------:R-:W-:Y:S01]  /*11c80*/  HMMA.16816.F32 R116, R20, R30, R116 ;  /* 0x0000001e1474723c */ /* 0x000fe20000001874 */
[----:B------:R-:W1:Y:S06]  /*11c90*/  LDSM.16.MT88.4 R28, [R197+0xf000] ;  /* 0x00f00000c51c783b */ /* 0x000e6c0000004200 */
        /* <DEDUP_REMOVED lines=9> */
[C---:B-----5:R-:W-:Y:S03]  /*11d30*/  HMMA.16816.F32 R8, R20.reuse, R32, R8 ;  /* 0x000000201408723c */ /* 0x060fe60000001808 */
[----:B------:R-:W-:Y:S02]  /*11d40*/  FADD.FTZ R58, R58, R55 ;  /* 0x000000373a3a7221 */ /* 0x000fe40000010000 */
[----:B------:R-:W-:Y:S02]  /*11d50*/  FADD.FTZ R57, R57, R56 ;  /* 0x0000003839397221 */ /* 0x000fe40000010000 */
[----:B------:R-:W-:Y:S01]  /*11d60*/  FADD.FTZ R59, R59, R58 ;  /* 0x0000003a3b3b7221 */ /* 0x000fe20000010000 */
        /* <DEDUP_REMOVED lines=8> */
[C---:B------:R-:W-:Y:S08]  /*11df0*/  HMMA.16816.F32 R88, R20.reuse, R36, R88 ;  /* 0x000000241458723c */ /* 0x040ff00000001858 */
[C---:B------:R-:W-:Y:S08]  /*11e00*/  HMMA.16816.F32 R92, R20.reuse, R38, R92 ;  /* 0x00000026145c723c */ /* 0x040ff0000000185c */
[C---:B---3--:R-:W-:Y:S08]  /*11e10*/  HMMA.16816.F32 R96, R20.reuse, R32, R96 ;  /* 0x000000201460723c */ /* 0x048ff00000001860 */
[C---:B------:R-:W-:Y:S01]  /*11e20*/  HMMA.16816.F32 R100, R20.reuse, R34, R100 ;  /* 0x000000221464723c */ /* 0x040fe20000001864 */
[----:B------:R-:W3:Y:S07]  /*11e30*/  LDSM.16.MT88.4 R32, [R197+0xf800] ;  /* 0x00f80000c520783b */ /* 0x000eee0000004200 */
[C---:B------:R-:W-:Y:S08]  /*11e40*/  HMMA.16816.F32 R104, R20.reuse, R40, R104 ;  /* 0x000000281468723c */ /* 0x040ff00000001868 */
[C---:B------:R-:W-:Y:S08]  /*11e50*/  HMMA.16816.F32 R12, R20.reuse, R42, R12 ;  /* 0x0000002a140c723c */ /* 0x040ff0000000180c */
[C---:B------:R-:W-:Y:S08]  /*11e60*/  HMMA.16816.F32 R108, R20.reuse, R44, R108 ;  /* 0x0000002c146c723c */ /* 0x040ff0000000186c */
[C---:B------:R-:W-:Y:S08]  /*11e70*/  HMMA.16816.F32 R112, R20.reuse, R46, R112 ;  /* 0x0000002e1470723c */ /* 0x040ff00000001870 */
[C---:B------:R-:W-:Y:S08]  /*11e80*/  HMMA.16816.F32 R16, R20.reuse, R48, R16 ;  /* 0x000000301410723c */ /* 0x040ff00000001810 */
[----:B------:R-:W-:Y:S07]  /*11e90*/  HMMA.16816.F32 R116, R20, R50, R116 ;  /* 0x000000321474723c */ /* 0x000fee0000001874 */
[----:B------:R-:W-:Y:S01]  /*11ea0*/  F2FP.PACK_AB R20, R61, R60 ;  /* 0x0000003c3d14723e */ /* 0x000fe200000000ff */
[----:B------:R-:W-:Y:S01]  /*11eb0*/  FADD.FTZ R60, R60, R57 ;  /* 0x000000393c3c7221 */ /* 0x000fe20000010000 */
[----:B------:R-:W-:Y:S03]  /*11ec0*/  F2FP.PACK_AB R21, R63, R62 ;  /* 0x0000003e3f15723e */ /* 0x000fe600000000ff */
[----:B------:R-:W-:Y:S01]  /*11ed0*/  F2FP.PACK_AB R22, R65, R64 ;  /* 0x000000404116723e */ /* 0x000fe200000000ff */
[----:B------:R-:W-:Y:S01]  /*11ee0*/  FADD.FTZ R62, R62, R59 ;  /* 0x0000003b3e3e7221 */ /* 0x000fe20000010000 */
[----:B----4-:R-:W-:Y:S01]  /*11ef0*/  F2FP.PACK_AB R23, R151, R66 ;  /* 0x000000429717723e */ /* 0x010fe200000000ff */
[----:B------:R-:W-:Y:S02]  /*11f00*/  FADD.FTZ R61, R61, R60 ;  /* 0x0000003c3d3d7221 */ /* 0x000fe40000010000 */
[----:B------:R-:W-:Y:S02]  /*11f10*/  FADD.FTZ R63, R63, R62 ;  /* 0x0000003e3f3f7221 */ /* 0x000fe40000010000 */
[----:B------:R-:W-:Y:S02]  /*11f20*/  FADD.FTZ R64, R64, R61 ;  /* 0x0000003d40407221 */ /* 0x000fe40000010000 */
[C---:B--2---:R-:W-:Y:S01]  /*11f30*/  HMMA.16816.F32 R128, R20.reuse, R24, R8 ;  /* 0x000000181480723c */ /* 0x044fe20000001808 */
[----:B------:R-:W2:Y:S02]  /*11f40*/  LDSM.16.MT88.4 R8, [R196+0xf800] ;  /* 0x00f80000c408783b */ /* 0x000ea40000004200 */
[----:B------:R-:W-:Y:S02]  /*11f50*/  FADD.FTZ R66, R66, R63 ;  /* 0x0000003f42427221 */ /* 0x000fe40000010000 */
[----:B------:R-:W-:Y:S02]  /*11f60*/  FADD.FTZ R235, R65, R64 ;  /* 0x0000004041eb7221 */ /* 0x000fe40000010000 */
[----:B------:R-:W-:Y:S01]  /*11f70*/  FADD.FTZ R233, R151, R66 ;  /* 0x0000004297e97221 */ /* 0x000fe20000010000 */
[C---:B------:R-:W-:Y:S01]  /*11f80*/  HMMA.16816.F32 R68, R20.reuse, R26, R68 ;  /* 0x0000001a1444723c */ /* 0x040fe20000001844 */
[----:B------:R-:W4:Y:S07]  /*11f90*/  LDSM.16.MT88.4 R24, [R200+0x13800] ;  /* 0x01380000c818783b */ /* 0x000f2e0000004200 */
[C---:B-1----:R-:W-:Y:S08]  /*11fa0*/  HMMA.16816.F32 R72, R20.reuse, R28, R72 ;  /* 0x0000001c1448723c */ /* 0x042ff00000001848 */
[C---:B------:R-:W-:Y:S08]  /*11fb0*/  HMMA.16816.F32 R76, R20.reuse, R30, R76 ;  /* 0x0000001e144c723c */ /* 0x040ff0000000184c */
[C---:B---3--:R-:W-:Y:S08]  /*11fc0*/  HMMA.16816.F32 R80, R20.reuse, R32, R80 ;  /* 0x000000201450723c */ /* 0x048ff00000001850 */
[C---:B------:R-:W-:Y:S08]  /*11fd0*/  HMMA.16816.F32 R84, R20.reuse, R34, R84 ;  /* 0x000000221454723c */ /* 0x040ff00000001854 */
[C---:B--2---:R-:W-:Y:S08]  /*11fe0*/  HMMA.16816.F32 R88, R20.reuse, R8, R88 ;  /* 0x000000081458723c */ /* 0x044ff00000001858 */
[C---:B------:R-:W-:Y:S01]  /*11ff0*/  HMMA.16816.F32 R92, R20.reuse, R10, R92 ;  /* 0x0000000a145c723c */ /* 0x040fe2000000185c */
[----:B------:R-:W1:Y:S07]  /*12000*/  LDSM.16.MT88.4 R8, [R197+0x13800] ;  /* 0x01380000c508783b */ /* 0x000e6e0000004200 */
[C---:B----4-:R-:W-:Y:S08]  /*12010*/  HMMA.16816.F32 R96, R20.reuse, R24, R96 ;  /* 0x000000181460723c */ /* 0x050ff00000001860 */
[C---:B------:R-:W-:Y:S01]  /*12020*/  HMMA.16816.F32 R100, R20.reuse, R26, R100 ;  /* 0x0000001a1464723c */ /* 0x040fe20000001864 */
[----:B------:R-:W2:Y:S07]  /*12030*/  LDSM.16.MT88.4 R24, [R196+0x13800] ;  /* 0x01380000c418783b */ /* 0x000eae0000004200 */
[C---:B------:R-:W-:Y:S08]  /*12040*/  HMMA.16816.F32 R104, R20.reuse, R124, R104 ;  /* 0x0000007c1468723c */ /* 0x040ff00000001868 */
[C---:B------:R-:W-:Y:S08]  /*12050*/  HMMA.16816.F32 R124, R20.reuse, R126, R12 ;  /* 0x0000007e147c723c */ /* 0x040ff0000000180c */
[C---:B-1----:R-:W-:Y:S08]  /*12060*/  HMMA.16816.F32 R108, R20.reuse, R8, R108 ;  /* 0x00000008146c723c */ /* 0x042ff0000000186c */
[C---:B------:R-:W-:Y:S08]  /*12070*/  HMMA.16816.F32 R112, R20.reuse, R10, R112 ;  /* 0x0000000a1470723c */ /* 0x040ff00000001870 */
[C---:B--2---:R-:W-:Y:S08]  /*12080*/  HMMA.16816.F32 R120, R20.reuse, R24, R16 ;  /* 0x000000181478723c */ /* 0x044ff00000001810 */
[----:B------:R-:W-:Y:S01]  /*12090*/  HMMA.16816.F32 R116, R20, R26, R116 ;  /* 0x0000001a1474723c */ /* 0x000fe20000001874 */
[----:B------:R-:W-:-:S07]  /*120a0*/  @P1 BRA `(.L_x_749) ;  /* 0xffffb6f000001947 */ /* 0x000fce000383ffff */
.L_x_745:
[----:B------:R-:W1:Y:S01]  /*120b0*/  SHFL.BFLY PT, R0, R235, 0x2, 0x1f ;  /* 0x0c401f00eb007f89 */ /* 0x000e6200000e0000 */
[----:B------:R-:W-:Y:S01]  /*120c0*/  MOV R10, 0x3f800000 ;  /* 0x3f800000000a7802 */ /* 0x000fe20000000f00 */
[----:B------:R-:W-:Y:S01]  /*120d0*/  BSSY B0, `(.L_x_750) ;  /* 0x00000e2000007945 */ /* 0x000fe20003800000 */
[----:B------:R-:W-:Y:S01]  /*120e0*/  MOV R11, 0x3f800000 ;  /* 0x3f800000000b7802 */ /* 0x000fe20000000f00 */
[----:B------:R-:W2:Y:S01]  /*120f0*/  SHFL.BFLY PT, R2, R233, 0x2, 0x1f ;  /* 0x0c401f00e9027f89 */ /* 0x000ea200000e0000 */
[----:B------:R-:W-:-:S03]  /*12100*/  LEA R213, R213, R214, 0x4 ;  /* 0x000000d6d5d57211 */ /* 0x000fc600078e20ff */
[----:B------:R-:W3:Y:S04]  /*12110*/  S2R R5, SR_TID.X ;  /* 0x0000000000057919 */ /* 0x000ee80000002100 */
[----:B------:R-:W4:Y:S01]  /*12120*/  S2R R40, SR_CTAID.Y ;  /* 0x0000000000287919 */ /* 0x000f220000002600 */
[----:B-1----:R-:W-:Y:S02]  /*12130*/  FADD.FTZ R0, R0, R235 ;  /* 0x000000eb00007221 */ /* 0x002fe40000010000 */
[----:B--2---:R-:W-:-:S03]  /*12140*/  FADD.FTZ R9, R2, R233 ;  /* 0x000000e902097221 */ /* 0x004fc60000010000 */
[----:B------:R-:W1:Y:S01]  /*12150*/  SHFL.BFLY PT, R7, R0, 0x1, 0x1f ;  /* 0x0c201f0000077f89 */ /* 0x000e6200000e0000 */
[----:B---3--:R-:W-:-:S03]  /*12160*/  SHF.R.S32.HI R4, RZ, 0x1f, R5 ;  /* 0x0000001fff047819 */ /* 0x008fc60000011405 */
[----:B------:R-:W2:Y:S01]  /*12170*/  SHFL.BFLY PT, R6, R9, 0x1, 0x1f ;  /* 0x0c201f0009067f89 */ /* 0x000ea200000e0000 */
[CC--:B------:R-:W-:Y:S02]  /*12180*/  LEA.HI R8, R4.reuse, R5.reuse, RZ, 0x2 ;  /* 0x0000000504087211 */ /* 0x0c0fe400078f10ff */
[----:B------:R-:W-:Y:S02]  /*12190*/  LEA.HI R2, R4, R5, RZ, 0x5 ;  /* 0x0000000504027211 */ /* 0x000fe400078f28ff */
[----:B------:R-:W-:Y:S02]  /*121a0*/  LOP3.LUT R12, R8, 0x3ffffffc, RZ, 0xc0, !PT ;  /* 0x3ffffffc080c7812 */ /* 0x000fe400078ec0ff */
[----:B------:R-:W-:-:S04]  /*121b0*/  LOP3.LUT R44, R2, 0xffffffe0, RZ, 0xc0, !PT ;  /* 0xffffffe0022c7812 */ /* 0x000fc800078ec0ff */
[----:B------:R-:W-:Y:S02]  /*121c0*/  IADD3 R41, -R44, R5, RZ ;  /* 0x000000052c297210 */ /* 0x000fe40007ffe1ff */
[----:B------:R-:W-:Y:S01]  /*121d0*/  MOV R44, 0x7f800000 ;  /* 0x7f800000002c7802 */ /* 0x000fe20000000f00 */
[----:B-1----:R-:W-:Y:S01]  /*121e0*/  FADD.FTZ R7, R0, R7 ;  /* 0x0000000700077221 */ /* 0x002fe20000010000 */
[----:B------:R-:W-:Y:S01]  /*121f0*/  SHF.R.S32.HI R0, RZ, 0x5, R2 ;  /* 0x00000005ff007819 */ /* 0x000fe20000011402 */
[----:B--2---:R-:W-:-:S03]  /*12200*/  FADD.FTZ R6, R9, R6 ;  /* 0x0000000609067221 */ /* 0x004fc60000010000 */
[----:B------:R-:W-:Y:S02]  /*12210*/  FSETP.NE.FTZ.AND P3, PT, R7, RZ, PT ;  /* 0x000000ff0700720b */ /* 0x000fe40003f75000 */
[----:B------:R-:W-:Y:S02]  /*12220*/  IADD3 R9, -R12, R5, RZ ;  /* 0x000000050c097210 */ /* 0x000fe40007ffe1ff */
[----:B------:R-:W-:Y:S02]  /*12230*/  FSETP.NE.FTZ.AND P0, PT, R6, RZ, PT ;  /* 0x000000ff0600720b */ /* 0x000fe40003f15000 */
[----:B------:R-:W-:Y:S02]  /*12240*/  LEA R0, R0, R9, 0x9 ;  /* 0x0000000900007211 */ /* 0x000fe400078e48ff */
[--C-:B------:R-:W-:Y:S02]  /*12250*/  SHF.R.S32.HI R9, RZ, 0x2, R8.reuse ;  /* 0x00000002ff097819 */ /* 0x100fe40000011408 */
[----:B------:R-:W-:-:S03]  /*12260*/  SHF.R.S32.HI R8, RZ, 0x1f, R8 ;  /* 0x0000001fff087819 */ /* 0x000fc60000011408 */
[----:B------:R-:W1:Y:S01]  /*12270*/  @P3 MUFU.RCP R10, R7 ;  /* 0x00000007000a3308 */ /* 0x000e620000001000 */
[----:B------:R-:W-:-:S04]  /*12280*/  LEA.HI R8, R8, R9, RZ, 0x3 ;  /* 0x0000000908087211 */ /* 0x000fc800078f18ff */
[----:B------:R-:W-:-:S03]  /*12290*/  LOP3.LUT R8, R8, 0xfffffff8, RZ, 0xc0, !PT ;  /* 0xfffffff808087812 */ /* 0x000fc600078ec0ff */
[----:B------:R-:W2:Y:S01]  /*122a0*/  @P0 MUFU.RCP R11, R6 ;  /* 0x00000006000b0308 */ /* 0x000ea20000001000 */
[----:B------:R-:W-:-:S04]  /*122b0*/  IADD3 R8, R9, -R8, RZ ;  /* 0x8000000809087210 */ /* 0x000fc80007ffe0ff */
[----:B------:R-:W-:Y:S01]  /*122c0*/  SHF.L.U32 R9, R8, 0x6, RZ ;  /* 0x0000000608097819 */ /* 0x000fe200000006ff */
[----:B-1----:R-:W-:-:S03]  /*122d0*/  FMUL.FTZ R128, R10, R128 ;  /* 0x000000800a807220 */ /* 0x002fc60000410000 */
[----:B------:R-:W-:Y:S01]  /*122e0*/  LOP3.LUT R9, R9, 0x1c0, RZ, 0xc0, !PT ;  /* 0x000001c009097812 */ /* 0x000fe200078ec0ff */
[C---:B------:R-:W-:Y:S01]  /*122f0*/  FMUL.FTZ R129, R10.reuse, R129 ;  /* 0x000000810a817220 */ /* 0x040fe20000410000 */
[----:B------:R-:W1:Y:S01]  /*12300*/  @P3 MUFU.LG2 R7, R7 ;  /* 0x0000000700073308 */ /* 0x000e620000000c00 */
[C---:B------:R-:W-:Y:S01]  /*12310*/  FMUL.FTZ R68, R10.reuse, R68 ;  /* 0x000000440a447220 */ /* 0x040fe20000410000 */
[----:B------:R-:W-:Y:S01]  /*12320*/  LEA.HI R9, R9, R9, RZ, 0x1d ;  /* 0x0000000909097211 */ /* 0x000fe200078fe8ff */
[C---:B------:R-:W-:Y:S01]  /*12330*/  FMUL.FTZ R69, R10.reuse, R69 ;  /* 0x000000450a457220 */ /* 0x040fe20000410000 */
[----:B------:R-:W-:Y:S01]  /*12340*/  F2FP.PACK_AB R128, R129, R128 ;  /* 0x000000808180723e */ /* 0x000fe200000000ff */
[----:B------:R-:W-:Y:S01]  /*12350*/  FMUL.FTZ R72, R10, R72 ;  /* 0x000000480a487220 */ /* 0x000fe20000410000 */
[----:B------:R-:W-:Y:S01]  /*12360*/  LEA R0, R0, R9, 0x1 ;  /* 0x0000000900007211 */ /* 0x000fe200078e08ff */
[C---:B------:R-:W-:Y:S01]  /*12370*/  FMUL.FTZ R73, R10.reuse, R73 ;  /* 0x000000490a497220 */ /* 0x040fe20000410000 */
[----:B------:R-:W-:Y:S01]  /*12380*/  F2FP.PACK_AB R68, R69, R68 ;  /* 0x000000444544723e */ /* 0x000fe200000000ff */
[----:B------:R-:W-:Y:S01]  /*12390*/  FMUL.FTZ R76, R10, R76 ;  /* 0x0000004c0a4c7220 */ /* 0x000fe20000410000 */
[----:B------:R-:W-:Y:S01]  /*123a0*/  SHF.L.U32 R9, R0, 0x1, RZ ;  /* 0x0000000100097819 */ /* 0x000fe200000006ff */
[C---:B------:R-:W-:Y:S01]  /*123b0*/  FMUL.FTZ R77, R10.reuse, R77 ;  /* 0x0000004d0a4d7220 */ /* 0x040fe20000410000 */
[----:B------:R-:W-:Y:S01]  /*123c0*/  MOV R0, 0x20 ;  /* 0x0000002000007802 */ /* 0x000fe20000000f00 */
[C---:B------:R-:W-:Y:S01]  /*123d0*/  FMUL.FTZ R80, R10.reuse, R80 ;  /* 0x000000500a507220 */ /* 0x040fe20000410000 */
[----:B------:R-:W-:Y:S01]  /*123e0*/  F2FP.PACK_AB R72, R73, R72 ;  /* 0x000000484948723e */ /* 0x000fe200000000ff */
[C---:B------:R-:W-:Y:S01]  /*123f0*/  FMUL.FTZ R81, R10.reuse, R81 ;  /* 0x000000510a517220 */ /* 0x040fe20000410000 */
[----:B------:R-:W-:Y:S01]  /*12400*/  F2FP.PACK_AB R76, R77, R76 ;  /* 0x0000004c4d4c723e */ /* 0x000fe200000000ff */
[C---:B------:R-:W-:Y:S01]  /*12410*/  FMUL.FTZ R84, R10.reuse, R84 ;  /* 0x000000540a547220 */ /* 0x040fe20000410000 */
[----:B------:R3:W-:Y:S01]  /*12420*/  STS [R9], R128 ;  /* 0x0000008009007388 */ /* 0x0007e20000000800 */
[C---:B------:R-:W-:Y:S01]  /*12430*/  FMUL.FTZ R85, R10.reuse, R85 ;  /* 0x000000550a557220 */ /* 0x040fe20000410000 */
[----:B------:R-:W-:Y:S01]  /*12440*/  F2FP.PACK_AB R80, R81, R80 ;  /* 0x000000505150723e */ /* 0x000fe200000000ff */
[C---:B------:R-:W-:Y:S01]  /*12450*/  FMUL.FTZ R88, R10.reuse, R88 ;  /* 0x000000580a587220 */ /* 0x040fe20000410000 */
[----:B------:R-:W5:Y:S01]  /*12460*/  @P0 MUFU.LG2 R6, R6 ;  /* 0x0000000600060308 */ /* 0x000f620000000c00 */
[C---:B------:R-:W-:Y:S01]  /*12470*/  FMUL.FTZ R89, R10.reuse, R89 ;  /* 0x000000590a597220 */ /* 0x040fe20000410000 */
[----:B------:R-:W-:Y:S01]  /*12480*/  F2FP.PACK_AB R84, R85, R84 ;  /* 0x000000545554723e */ /* 0x000fe200000000ff */
[----:B------:R-:W-:-:S02]  /*12490*/  FMUL.FTZ R92, R10, R92 ;  /* 0x0000005c0a5c7220 */ /* 0x000fc40000410000 */
[C---:B------:R-:W-:Y:S01]  /*124a0*/  FMUL.FTZ R93, R10.reuse, R93 ;  /* 0x0000005d0a5d7220 */ /* 0x040fe20000410000 */
[----:B------:R-:W-:Y:S01]  /*124b0*/  F2FP.PACK_AB R88, R89, R88 ;  /* 0x000000585958723e */ /* 0x000fe200000000ff */
[C---:B------:R-:W-:Y:S02]  /*124c0*/  FMUL.FTZ R96, R10.reuse, R96 ;  /* 0x000000600a607220 */ /* 0x040fe40000410000 */
[C---:B------:R-:W-:Y:S01]  /*124d0*/  FMUL.FTZ R97, R10.reuse, R97 ;  /* 0x000000610a617220 */ /* 0x040fe20000410000 */
[----:B------:R-:W-:Y:S01]  /*124e0*/  F2FP.PACK_AB R92, R93, R92 ;  /* 0x0000005c5d5c723e */ /* 0x000fe200000000ff */
[C---:B------:R-:W-:Y:S02]  /*124f0*/  FMUL.FTZ R100, R10.reuse, R100 ;  /* 0x000000640a647220 */ /* 0x040fe40000410000 */
        /* <DEDUP_REMOVED lines=18> */
[----:B------:R-:W-:Y:S01]  /*12620*/  FMUL.FTZ R117, R10, R117 ;  /* 0x000000750a757220 */ /* 0x000fe20000410000 */
[----:B------:R-:W-:Y:S01]  /*12630*/  LOP3.LUT R10, R8, 0x1, RZ, 0xc0, !PT ;  /* 0x00000001080a7812 */ /* 0x000fe200078ec0ff */
[----:B--2---:R-:W-:Y:S01]  /*12640*/  FMUL.FTZ R131, R11, R131 ;  /* 0x000000830b837220 */ /* 0x004fe20000410000 */
[----:B------:R-:W-:Y:S01]  /*12650*/  F2FP.PACK_AB R120, R121, R120 ;  /* 0x000000787978723e */ /* 0x000fe200000000ff */
[C---:B------:R-:W-:Y:S01]  /*12660*/  FMUL.FTZ R130, R11.reuse, R130 ;  /* 0x000000820b827220 */ /* 0x040fe20000410000 */
[----:B------:R-:W-:Y:S01]  /*12670*/  ISETP.NE.U32.AND P4, PT, R10, 0x1, PT ;  /* 0x000000010a00780c */ /* 0x000fe20003f85070 */
[----:B------:R-:W-:Y:S01]  /*12680*/  FMUL.FTZ R71, R11, R71 ;  /* 0x000000470b477220 */ /* 0x000fe20000410000 */
[----:B------:R-:W-:Y:S01]  /*12690*/  F2FP.PACK_AB R116, R117, R116 ;  /* 0x000000747574723e */ /* 0x000fe200000000ff */
[C---:B------:R-:W-:Y:S01]  /*126a0*/  FMUL.FTZ R70, R11.reuse, R70 ;  /* 0x000000460b467220 */ /* 0x040fe20000410000 */
[----:B------:R-:W-:Y:S01]  /*126b0*/  R2P PR, R8, 0x6 ;  /* 0x0000000608007804 */ /* 0x000fe20000000000 */
[C---:B------:R-:W-:Y:S01]  /*126c0*/  FMUL.FTZ R75, R11.reuse, R75 ;  /* 0x0000004b0b4b7220 */ /* 0x040fe20000410000 */
[----:B------:R-:W-:Y:S01]  /*126d0*/  MOV R8, 0x40 ;  /* 0x0000004000087802 */ /* 0x000fe20000000f00 */
[----:B------:R-:W-:Y:S01]  /*126e0*/  FMUL.FTZ R74, R11, R74 ;  /* 0x0000004a0b4a7220 */ /* 0x000fe20000410000 */
[----:B------:R-:W-:Y:S01]  /*126f0*/  F2FP.PACK_AB R130, R131, R130 ;  /* 0x000000828382723e */ /* 0x000fe200000000ff */
[C---:B------:R-:W-:Y:S01]  /*12700*/  FMUL.FTZ R79, R11.reuse, R79 ;  /* 0x0000004f0b4f7220 */ /* 0x040fe20000410000 */
[----:B------:R-:W-:Y:S01]  /*12710*/  SEL R0, R0, 0xffffffe0, !P1 ;  /* 0xffffffe000007807 */ /* 0x000fe20004800000 */
[C---:B------:R-:W-:Y:S01]  /*12720*/  FMUL.FTZ R78, R11.reuse, R78 ;  /* 0x0000004e0b4e7220 */ /* 0x040fe20000410000 */
[----:B------:R-:W-:Y:S01]  /*12730*/  SEL R8, R8, 0xffffffc0, !P2 ;  /* 0xffffffc008087807 */ /* 0x000fe20005000000 */
[----:B------:R-:W-:Y:S01]  /*12740*/  FMUL.FTZ R83, R11, R83 ;  /* 0x000000530b537220 */ /* 0x000fe20000410000 */
[----:B------:R-:W-:Y:S01]  /*12750*/  F2FP.PACK_AB R70, R71, R70 ;  /* 0x000000464746723e */ /* 0x000fe200000000ff */
[----:B------:R-:W-:Y:S01]  /*12760*/  FMUL.FTZ R82, R11, R82 ;  /* 0x000000520b527220 */ /* 0x000fe20000410000 */
[----:B------:R-:W-:Y:S01]  /*12770*/  F2FP.PACK_AB R74, R75, R74 ;  /* 0x0000004a4b4a723e */ /* 0x000fe200000000ff */
[----:B------:R-:W-:Y:S01]  /*12780*/  FMUL.FTZ R87, R11, R87 ;  /* 0x000000570b577220 */ /* 0x000fe20000410000 */
[----:B------:R-:W-:Y:S01]  /*12790*/  IADD3 R13, R9, R0, RZ ;  /* 0x00000000090d7210 */ /* 0x000fe20007ffe0ff */
        /* <DEDUP_REMOVED lines=8> */
[C---:B------:R-:W-:Y:S01]  /*12820*/  FMUL.FTZ R94, R11.reuse, R94 ;  /* 0x0000005e0b5e7220 */ /* 0x040fe20000410000 */
[----:B------:R3:W-:Y:S01]  /*12830*/  STS [R9+0x400], R130 ;  /* 0x0004008209007388 */ /* 0x0007e20000000800 */
        /* <DEDUP_REMOVED lines=8> */
[C---:B------:R-:W-:Y:S01]  /*128c0*/  FMUL.FTZ R107, R11.reuse, R107 ;  /* 0x0000006b0b6b7220 */ /* 0x040fe20000410000 */
[----:B------:R-:W-:Y:S01]  /*128d0*/  ISETP.NE.AND P2, PT, R212, -0x1, PT ;  /* 0xffffffffd400780c */ /* 0x000fe20003f45270 */
[----:B------:R-:W-:Y:S01]  /*128e0*/  FMUL.FTZ R106, R11, R106 ;  /* 0x0000006a0b6a7220 */ /* 0x000fe20000410000 */
[----:B------:R-:W-:Y:S01]  /*128f0*/  F2FP.PACK_AB R102, R103, R102 ;  /* 0x000000666766723e */ /* 0x000fe200000000ff */
[----:B------:R-:W-:-:S02]  /*12900*/  FMUL.FTZ R127, R11, R127 ;  /* 0x0000007f0b7f7220 */ /* 0x000fc40000410000 */
[----:B------:R-:W-:Y:S01]  /*12910*/  FMUL.FTZ R126, R11, R126 ;  /* 0x0000007e0b7e7220 */ /* 0x000fe20000410000 */
[----:B------:R-:W-:Y:S01]  /*12920*/  F2FP.PACK_AB R106, R107, R106 ;  /* 0x0000006a6b6a723e */ /* 0x000fe200000000ff */
[C---:B------:R-:W-:Y:S02]  /*12930*/  FMUL.FTZ R111, R11.reuse, R111 ;  /* 0x0000006f0b6f7220 */ /* 0x040fe40000410000 */
[----:B------:R-:W-:Y:S01]  /*12940*/  FMUL.FTZ R110, R11, R110 ;  /* 0x0000006e0b6e7220 */ /* 0x000fe20000410000 */
[----:B------:R-:W-:Y:S01]  /*12950*/  F2FP.PACK_AB R126, R127, R126 ;  /* 0x0000007e7f7e723e */ /* 0x000fe200000000ff */
[C---:B------:R-:W-:Y:S02]  /*12960*/  FMUL.FTZ R115, R11.reuse, R115 ;  /* 0x000000730b737220 */ /* 0x040fe40000410000 */
[----:B------:R-:W-:Y:S01]  /*12970*/  FMUL.FTZ R114, R11, R114 ;  /* 0x000000720b727220 */ /* 0x000fe20000410000 */
[----:B------:R-:W-:Y:S01]  /*12980*/  F2FP.PACK_AB R110, R111, R110 ;  /* 0x0000006e6f6e723e */ /* 0x000fe200000000ff */
[----:B------:R-:W-:-:S02]  /*12990*/  FMUL.FTZ R123, R11, R123 ;  /* 0x0000007b0b7b7220 */ /* 0x000fc40000410000 */
[----:B------:R-:W-:Y:S01]  /*129a0*/  FMUL.FTZ R122, R11, R122 ;  /* 0x0000007a0b7a7220 */ /* 0x000fe20000410000 */
[----:B------:R-:W-:Y:S01]  /*129b0*/  F2FP.PACK_AB R114, R115, R114 ;  /* 0x000000727372723e */ /* 0x000fe200000000ff */
[C---:B------:R-:W-:Y:S02]  /*129c0*/  FMUL.FTZ R119, R11.reuse, R119 ;  /* 0x000000770b777220 */ /* 0x040fe40000410000 */
[----:B------:R-:W-:Y:S01]  /*129d0*/  FMUL.FTZ R118, R11, R118 ;  /* 0x000000760b767220 */ /* 0x000fe20000410000 */
[C---:B------:R-:W-:Y:S01]  /*129e0*/  IADD3 R11, R9.reuse, -0x10, RZ ;  /* 0xfffffff0090b7810 */ /* 0x040fe20007ffe0ff */
[C---:B------:R-:W-:Y:S01]  /*129f0*/  @P2 IMAD.WIDE.U32 R42, R212.reuse, c[0x0][0x1e8], RZ ;  /* 0x00007a00d42a2a25 */ /* 0x040fe200078e00ff */
[----:B------:R-:W-:Y:S02]  /*12a00*/  @P4 IADD3 R11, R9, 0x10, RZ ;  /* 0x00000010090b4810 */ /* 0x000fe40007ffe0ff */
[----:B------:R-:W-:Y:S01]  /*12a10*/  F2FP.PACK_AB R122, R123, R122 ;  /* 0x0000007a7b7a723e */ /* 0x000fe200000000ff */
[----:B------:R-:W-:Y:S01]  /*12a20*/  @P2 IMAD R2, R212, c[0x0][0x1ec], R43 ;  /* 0x00007b00d4022a24 */ /* 0x000fe200078e022b */
[-C--:B------:R-:W-:Y:S01]  /*12a30*/  IADD3 R15, R0, R11.reuse, RZ ;  /* 0x0000000b000f7210 */ /* 0x080fe20007ffe0ff */
[----:B------:R3:W-:Y:S01]  /*12a40*/  STS [R11], R68 ;  /* 0x000000440b007388 */ /* 0x0007e20000000800 */
[----:B------:R-:W-:Y:S01]  /*12a50*/  IADD3 R21, R8, R11, RZ ;  /* 0x0000000b08157210 */ /* 0x000fe20007ffe0ff */
[----:B------:R-:W2:Y:S01]  /*12a60*/  LDC.U8 R0, c[0x0][0x328] ;  /* 0x0000ca00ff007b82 */ /* 0x000ea20000000000 */
[----:B------:R-:W-:Y:S01]  /*12a70*/  IADD3 R37, R15, R8, RZ ;  /* 0x000000080f257210 */ /* 0x000fe20007ffe0ff */
[----:B------:R3:W-:Y:S01]  /*12a80*/  STS [R11+0x400], R70 ;  /* 0x000400460b007388 */ /* 0x0007e20000000800 */
[----:B------:R-:W-:Y:S01]  /*12a90*/  F2FP.PACK_AB R118, R119, R118 ;  /* 0x000000767776723e */ /* 0x000fe200000000ff */
[----:B----4-:R-:W-:Y:S01]  /*12aa0*/  @!P2 IMAD.WIDE.U32 R46, R40, c[0x0][0x1e0], RZ ;  /* 0x00007800282eaa25 */ /* 0x010fe200078e00ff */
[----:B------:R-:W-:Y:S01]  /*12ab0*/  @!P2 SHF.R.S32.HI R43, RZ, 0x1f, R40 ;  /* 0x0000001fff2ba819 */ /* 0x000fe20000011428 */
[----:B------:R3:W-:Y:S02]  /*12ac0*/  STS [R13], R72 ;  /* 0x000000480d007388 */ /* 0x0007e40000000800 */
[----:B-1----:R-:W-:Y:S01]  /*12ad0*/  @P3 FMUL.FTZ R7, R7, 0.69314718246459960938 ;  /* 0x3f31721807073820 */ /* 0x002fe20000410000 */
[----:B------:R-:W-:Y:S01]  /*12ae0*/  @!P2 MOV R42, R46 ;  /* 0x0000002e002aa202 */ /* 0x000fe20000000f00 */
[----:B------:R3:W-:Y:S01]  /*12af0*/  STS [R13+0x400], R74 ;  /* 0x0004004a0d007388 */ /* 0x0007e20000000800 */
[----:B-----5:R-:W-:-:S03]  /*12b00*/  @P0 FMUL.FTZ R6, R6, 0.69314718246459960938 ;  /* 0x3f31721806060820 */ /* 0x020fc60000410000 */
[----:B------:R3:W-:Y:S01]  /*12b10*/  STS [R15], R76 ;  /* 0x0000004c0f007388 */ /* 0x0007e20000000800 */
[----:B------:R-:W-:-:S03]  /*12b20*/  @P0 FFMA.FTZ R44, R3, c[0x0][0x238], R6 ;  /* 0x00008e00032c0a23 */ /* 0x000fc60000010006 */
[----:B------:R3:W-:Y:S04]  /*12b30*/  STS [R15+0x400], R78 ;  /* 0x0004004e0f007388 */ /* 0x0007e80000000800 */
[----:B------:R3:W-:Y:S01]  /*12b40*/  STS [R17], R80 ;  /* 0x0000005011007388 */ /* 0x0007e20000000800 */
[----:B--2---:R-:W-:-:S03]  /*12b50*/  ISETP.NE.AND P4, PT, R0, RZ, PT ;  /* 0x000000ff0000720c */ /* 0x004fc60003f85270 */
[----:B------:R3:W-:Y:S01]  /*12b60*/  STS [R17+0x400], R82 ;  /* 0x0004005211007388 */ /* 0x0007e20000000800 */
[----:B------:R-:W-:-:S03]  /*12b70*/  ISETP.NE.OR P1, PT, R212, -0x1, !P4 ;  /* 0xffffffffd400780c */ /* 0x000fc60006725670 */
[----:B------:R3:W-:Y:S04]  /*12b80*/  STS [R21], R84 ;  /* 0x0000005415007388 */ /* 0x0007e80000000800 */
[----:B------:R3:W-:Y:S04]  /*12b90*/  STS [R21+0x400], R86 ;  /* 0x0004005615007388 */ /* 0x0007e80000000800 */
[----:B------:R3:W-:Y:S02]  /*12ba0*/  STS [R19], R88 ;  /* 0x0000005813007388 */ /* 0x0007e40000000800 */
[----:B------:R-:W-:-:S02]  /*12bb0*/  @!P1 IMAD R212, R40, c[0x0][0x214], RZ ;  /* 0x0000850028d49a24 */ /* 0x000fc400078e02ff */
[----:B------:R3:W-:Y:S01]  /*12bc0*/  STS [R19+0x400], R90 ;  /* 0x0004005a13007388 */ /* 0x0007e20000000800 */
[----:B------:R-:W-:Y:S01]  /*12bd0*/  LOP3.LUT P1, RZ, R41, 0x3, RZ, 0xc0, !PT ;  /* 0x0000000329ff7812 */ /* 0x000fe2000782c0ff */
[----:B------:R-:W-:Y:S01]  /*12be0*/  @!P2 IMAD R41, R43, c[0x0][0x1e0], RZ ;  /* 0x000078002b29aa24 */ /* 0x000fe200078e02ff */
[----:B------:R-:W-:Y:S01]  /*12bf0*/  MOV R43, 0x7f800000 ;  /* 0x7f800000002b7802 */ /* 0x000fe20000000f00 */
[----:B------:R3:W-:Y:S01]  /*12c00*/  STS [R37], R92 ;  /* 0x0000005c25007388 */ /* 0x0007e20000000800 */
[----:B------:R-:W-:Y:S02]  /*12c10*/  @P3 FFMA.FTZ R43, R132, c[0x0][0x238], R7 ;  /* 0x00008e00842b3a23 */ /* 0x000fe40000010007 */
[----:B------:R-:W-:Y:S01]  /*12c20*/  @!P2 IMAD R41, R40, c[0x0][0x1e4], R41 ;  /* 0x000079002829aa24 */ /* 0x000fe200078e0229 */
[----:B------:R3:W-:Y:S04]  /*12c30*/  STS [R37+0x400], R94 ;  /* 0x0004005e25007388 */ /* 0x0007e80000000800 */
[----:B------:R3:W-:Y:S01]  /*12c40*/  STS [R9+0x2000], R96 ;  /* 0x0020006009007388 */ /* 0x0007e20000000800 */
[----:B------:R-:W-:-:S03]  /*12c50*/  @!P2 IADD3 R2, R47, R41, RZ ;  /* 0x000000292f02a210 */ /* 0x000fc60007ffe0ff */
[----:B------:R3:W-:Y:S04]  /*12c60*/  STS [R9+0x2400], R98 ;  /* 0x0024006209007388 */ /* 0x0007e80000000800 */
        /* <DEDUP_REMOVED lines=14> */
[----:B------:R-:W-:Y:S06]  /*12d50*/  BAR.SYNC.DEFER_BLOCKING 0x0 ;  /* 0x0000000000007b1d */ /* 0x000fec0000010000 */
[----:B------:R-:W1:Y:S04]  /*12d60*/  S2R R0, SR_CTAID.Z ;  /* 0x0000000000007919 */ /* 0x000e680000002700 */
[----:B------:R3:W2:Y:S04]  /*12d70*/  LDS.128 R32, [R216] ;  /* 0x00000000d8207984 */ /* 0x0006a80000000c00 */
[----:B------:R3:W4:Y:S01]  /*12d80*/  LDS.128 R28, [R216+0x800] ;  /* 0x00080000d81c7984 */ /* 0x0007220000000c00 */
[----:B-1----:R-:W-:-:S03]  /*12d90*/  @!P4 IMAD R40, R40, c[0x0][0x1c0], R0 ;  /* 0x000070002828ca24 */ /* 0x002fc600078e0200 */
[----:B------:R3:W1:Y:S01]  /*12da0*/  LDS.128 R24, [R216+0x1000] ;  /* 0x00100000d8187984 */ /* 0x0006620000000c00 */
[----:B------:R-:W-:Y:S02]  /*12db0*/  @P4 IMAD R212, R0, c[0x0][0x234], R212 ;  /* 0x00008d0000d44a24 */ /* 0x000fe400078e02d4 */
[----:B------:R-:W-:Y:S01]  /*12dc0*/  @!P4 IMAD R212, R40, c[0x0][0x214], RZ ;  /* 0x0000850028d4ca24 */ /* 0x000fe200078e02ff */
[----:B------:R3:W1:Y:S04]  /*12dd0*/  LDS.128 R20, [R216+0x1800] ;  /* 0x00180000d8147984 */ /* 0x0006680000000c00 */
[----:B------:R3:W1:Y:S04]  /*12de0*/  LDS.128 R16, [R216+0x2000] ;  /* 0x00200000d8107984 */ /* 0x0006680000000c00 */
[----:B------:R3:W1:Y:S04]  /*12df0*/  LDS.128 R12, [R216+0x2800] ;  /* 0x00280000d80c7984 */ /* 0x0006680000000c00 */
[----:B------:R3:W1:Y:S04]  /*12e00*/  LDS.128 R8, [R216+0x3000] ;  /* 0x00300000d8087984 */ /* 0x0006680000000c00 */
[----:B------:R3:W1:Y:S01]  /*12e10*/  LDS.128 R36, [R216+0x3800] ;  /* 0x00380000d8247984 */ /* 0x0006620000000c00 */
[----:B------:R-:W-:Y:S05]  /*12e20*/  @P1 BRA `(.L_x_751) ;  /* 0x000000c000001947 */ /* 0x000fea0003800000 */
[----:B------:R-:W5:Y:S01]  /*12e30*/  S2R R3, SR_CTAID.X ;  /* 0x0000000000037919 */ /* 0x000f620000002500 */
[----:B------:R-:W-:-:S02]  /*12e40*/  IADD3 R7, R213, 0x8, RZ ;  /* 0x00000008d5077810 */ /* 0x000fc40007ffe0ff */
[-C--:B------:R-:W-:Y:S02]  /*12e50*/  ISETP.GE.AND P2, PT, R213, R208.reuse, PT ;  /* 0x000000d0d500720c */ /* 0x080fe40003f46270 */
[----:B------:R-:W-:Y:S01]  /*12e60*/  ISETP.GE.AND P1, PT, R7, R208, PT ;  /* 0x000000d00700720c */ /* 0x000fe20003f26270 */
[----:B-----5:R-:W-:-:S05]  /*12e70*/  IMAD R212, R3, 0x40, R212 ;  /* 0x0000004003d47824 */ /* 0x020fca00078e02d4 */
[----:B------:R-:W-:Y:S02]  /*12e80*/  SHF.R.S32.HI R6, RZ, 0x1f, R212 ;  /* 0x0000001fff067819 */ /* 0x000fe400000114d4 */
[----:B------:R-:W-:-:S04]  /*12e90*/  IADD3 R3, P0, R213, R212, RZ ;  /* 0x000000d4d5037210 */ /* 0x000fc80007f1e0ff */
[----:B------:R-:W-:Y:S02]  /*12ea0*/  LEA.HI.X.SX32 R6, R213, R6, 0x1, P0 ;  /* 0x00000006d5067211 */ /* 0x000fe400000f0eff */
[----:B------:R-:W-:-:S04]  /*12eb0*/  LEA R40, P0, R3, c[0x0][0x200], 0x2 ;  /* 0x0000800003287a11 */ /* 0x000fc800078010ff */
[----:B------:R-:W-:-:S05]  /*12ec0*/  LEA.HI.X R41, R3, c[0x0][0x204], R6, 0x2, P0 ;  /* 0x0000810003297a11 */ /* 0x000fca00000f1406 */
[----:B------:R3:W-:Y:S04]  /*12ed0*/  @!P2 STG.E [R40.64], R43 ;  /* 0x0000002b2800a986 */ /* 0x0007e8000c10190c */
[----:B------:R3:W-:Y:S02]  /*12ee0*/  @!P1 STG.E [R40.64+0x20], R44 ;  /* 0x0000202c28009986 */ /* 0x0007e4000c10190c */
.L_x_751:
[----:B------:R-:W-:Y:S05]  /*12ef0*/  BSYNC B0 ;  /* 0x0000000000007941 */ /* 0x000fea0003800000 */
.L_x_750:
[----:B------:R-:W5:Y:S01]  /*12f00*/  S2R R7, SR_CTAID.X ;  /* 0x0000000000077919 */ /* 0x000f620000002500 */
[----:B------:R-:W-:Y:S01]  /*12f10*/  LEA.HI R4, R4, R5, RZ, 0x3 ;  /* 0x0000000504047211 */ /* 0x000fe200078f18ff */
[----:B------:R-:W-:Y:S01]  /*12f20*/  BSSY B0, `(.L_x_752) ;  /* 0x000001c000007945 */ /* 0x000fe20003800000 */
[----:B------:R-:W-:Y:S02]  /*12f30*/  SHF.R.S32.HI R6, RZ, 0x1f, R0 ;  /* 0x0000001fff067819 */ /* 0x000fe40000011400 */
[----:B------:R-:W-:Y:S01]  /*12f40*/  SHF.R.S32.HI R4, RZ, 0x3, R4 ;  /* 0x00000003ff047819 */ /* 0x000fe20000011404 */
[----:B-----5:R-:W-:-:S04]  /*12f50*/  IMAD.SHL.U32 R7, R7, 0x40, RZ ;  /* 0x0000004007077824 */ /* 0x020fc800078e00ff */
[----:B---3--:R-:W-:Y:S01]  /*12f60*/  IMAD.WIDE.U32 R44, R7, c[0x0][0x1e8], R218 ;  /* 0x00007a00072c7a25 */ /* 0x008fe200078e00da */
[----:B------:R-:W-:-:S04]  /*12f70*/  SHF.R.S32.HI R40, RZ, 0x1f, R7 ;  /* 0x0000001fff287819 */ /* 0x000fc80000011407 */
[----:B------:R-:W-:Y:S01]  /*12f80*/  IADD3 R42, P0, R42, R44, RZ ;  /* 0x0000002c2a2a7210 */ /* 0x000fe20007f1e0ff */
[----:B------:R-:W-:-:S04]  /*12f90*/  IMAD R40, R40, c[0x0][0x1e8], RZ ;  /* 0x00007a0028287a24 */ /* 0x000fc800078e02ff */
[C---:B------:R-:W-:Y:S01]  /*12fa0*/  IMAD R3, R7.reuse, c[0x0][0x1ec], R40 ;  /* 0x00007b0007037a24 */ /* 0x040fe200078e0228 */
[----:B------:R-:W-:-:S04]  /*12fb0*/  IADD3 R7, -R7, R217, RZ ;  /* 0x000000d907077210 */ /* 0x000fc80007ffe1ff */
[----:B------:R-:W-:Y:S01]  /*12fc0*/  IADD3.X R43, R2, R45, R3, P0, !PT ;  /* 0x0000002d022b7210 */ /* 0x000fe200007fe403 */
[----:B------:R-:W-:Y:S01]  /*12fd0*/  IMAD R3, R6, c[0x0][0x1f0], RZ ;  /* 0x00007c0006037a24 */ /* 0x000fe200078e02ff */
[----:B------:R-:W-:-:S03]  /*12fe0*/  ISETP.GE.AND P0, PT, R4, R7, PT ;  /* 0x000000070400720c */ /* 0x000fc60003f06270 */
[C---:B------:R-:W-:Y:S02]  /*12ff0*/  IMAD R3, R0.reuse, c[0x0][0x1f4], R3 ;  /* 0x00007d0000037a24 */ /* 0x040fe400078e0203 */
[----:B------:R-:W-:-:S04]  /*13000*/  IMAD.WIDE.U32 R42, R0, c[0x0][0x1f0], R42 ;  /* 0x00007c00002a7a25 */ /* 0x000fc800078e002a */
[----:B------:R-:W-:-:S04]  /*13010*/  IMAD.IADD R7, R3, 0x1, R43 ;  /* 0x0000000103077824 */ /* 0x000fc800078e022b */
        /* <DEDUP_REMOVED lines=10> */
[----:B--2---:R2:W-:Y:S04]  /*130c0*/  @!P1 STG.E.128 [R2.64], R32 ;  /* 0x0000002002009986 */ /* 0x0045e8000c101d0c */
[----:B-1----:R2:W-:Y:S02]  /*130d0*/  @!P0 STG.E.128 [R2.64+0x80], R16 ;  /* 0x0000801002008986 */ /* 0x0025e4000c101d0c */
.L_x_753:
[----:B------:R-:W-:Y:S05]  /*130e0*/  BSYNC B0 ;  /* 0x0000000000007941 */ /* 0x000fea0003800000 */
.L_x_752:
[----:B--2---:R-:W-:Y:S01]  /*130f0*/  IADD3 R3, R4, 0x10, RZ ;  /* 0x0000001004037810 */ /* 0x004fe20007ffe0ff */
[----:B------:R-:W-:Y:S03]  /*13100*/  BSSY B0, `(.L_x_754) ;  /* 0x0000011000007945 */ /* 0x000fe60003800000 */
[----:B------:R-:W-:-:S13]  /*13110*/  ISETP.GE.AND P0, PT, R3, R208, PT ;  /* 0x000000d00300720c */ /* 0x000fda0003f06270 */
[----:B------:R-:W-:Y:S05]  /*13120*/  @P0 BRA `(.L_x_755) ;  /* 0x000000e000000947 */ /* 0x000fea0003800000 */
[----:B------:R-:W-:Y:S01]  /*13130*/  IADD3 R3, P0, R4, 0x10, RZ ;  /* 0x0000001004037810 */ /* 0x000fe20007f1e0ff */
[----:B-1----:R-:W-:Y:S01]  /*13140*/  IMAD.MOV.U32 R16, RZ, RZ, R42 ;  /* 0x000000ffff107224 */ /* 0x002fe200078e002a */
        /* <DEDUP_REMOVED lines=10> */
[----:B----4-:R1:W-:Y:S04]  /*131f0*/  @!P1 STG.E.128 [R2.64], R28 ;  /* 0x0000001c02009986 */ /* 0x0103e8000c101d0c */
[----:B------:R1:W-:Y:S02]  /*13200*/  @!P0 STG.E.128 [R2.64+0x80], R12 ;  /* 0x0000800c02008986 */ /* 0x0003e4000c101d0c */
.L_x_755:
[----:B------:R-:W-:Y:S05]  /*13210*/  BSYNC B0 ;  /* 0x0000000000007941 */ /* 0x000fea0003800000 */
.L_x_754:
        /* <DEDUP_REMOVED lines=16> */
[----:B------:R1:W-:Y:S04]  /*13320*/  @!P1 STG.E.128 [R2.64], R24 ;  /* 0x0000001802009986 */ /* 0x0003e8000c101d0c */
[----:B------:R1:W-:Y:S02]  /*13330*/  @!P0 STG.E.128 [R2.64+0x80], R8 ;  /* 0x0000800802008986 */ /* 0x0003e4000c101d0c */
.L_x_757:
[----:B------:R-:W-:Y:S05]  /*13340*/  BSYNC B0 ;  /* 0x0000000000007941 */ /* 0x000fea0003800000 */
.L_x_756:
[----:B-1----:R-:W-:-:S04]  /*13350*/  IADD3 R3, R4, 0x30, RZ ;  /* 0x0000003004037810 */ /* 0x002fc80007ffe0ff */
[----:B------:R-:W-:-:S13]  /*13360*/  ISETP.GE.AND P0, PT, R3, R208, PT ;  /* 0x000000d00300720c */ /* 0x000fda0003f06270 */
[----:B------:R-:W-:Y:S05]  /*13370*/  @P0 EXIT ;  /* 0x000000000000094d */ /* 0x000fea0003800000 */
[----:B------:R-:W-:Y:S02]  /*13380*/  IADD3 R4, P0, R4, 0x30, RZ ;  /* 0x0000003004047810 */ /* 0x000fe40007f1e0ff */
[----:B------:R-:W-:-:S03]  /*13390*/  MOV R6, R42 ;  /* 0x0000002a00067202 */ /* 0x000fc60000000f00 */
        /* <DEDUP_REMOVED lines=8> */
[----:B------:R1:W-:Y:S01]  /*13420*/  @!P0 STG.E.128 [R2.64], R20 ;  /* 0x0000001402008986 */ /* 0x0003e2000c101d0c */
[----:B------:R-:W-:-:S13]  /*13430*/  ISETP.GE.AND P0, PT, R209, c[0x0][0x220], PT ;  /* 0x00008800d1007a0c */ /* 0x000fda0003f06270 */
[----:B------:R-:W-:Y:S05]  /*13440*/  @P0 EXIT ;  /* 0x000000000000094d */ /* 0x000fea0003800000 */
[----:B------:R-:W-:Y:S01]  /*13450*/  STG.E.128 [R2.64+0x80], R36 ;  /* 0x0000802402007986 */ /* 0x000fe2000c101d0c */
[----:B------:R-:W-:Y:S05]  /*13460*/  EXIT ;  /* 0x000000000000794d */ /* 0x000fea0003800000 */
.L_x_758:
        /* <DEDUP_REMOVED lines=9> */
.L_x_8218:


//--------------------- .text._ZN5flash24flash_fwd_splitkv_kernelI23Flash_fwd_kernel_traitsILi128ELi64ELi128ELi4ELb0ELb0EN7cutlass6half_tE19Flash_kernel_traitsILi128ELi64ELi128ELi4ES3_EELb1ELb0ELb0ELb0ELb0ELb1ELb0ELb0EEEvNS_16Flash_fwd_paramsE --------------------------
	.section	.text._ZN5flash24flash_fwd_splitkv_kernelI23Flash_fwd_kernel_traitsILi128ELi64ELi128ELi4ELb0ELb0EN7cutlass6half_tE19Flash_kernel_traitsILi128ELi64ELi128ELi4ES3_EELb1ELb0ELb0ELb0ELb0ELb1ELb0ELb0EEEvNS_16Flash_fwd_paramsE,"ax",@progbits
	.sectioninfo	@"SHI_REGISTERS=255"
	.align	128
        .global         _ZN5flash24flash_fwd_splitkv_kernelI23Flash_fwd_kernel_traitsILi128ELi64ELi128ELi4ELb0ELb0EN7cutlass6half_tE19Flash_kernel_traitsILi128ELi64ELi128ELi4ES3_EELb1ELb0ELb0ELb0ELb0ELb1ELb0ELb0EEEvNS_16Flash_fwd_paramsE
        .type           _ZN5flash24flash_fwd_splitkv_kernelI23Flash_fwd_kernel_traitsILi128ELi64ELi128ELi4ELb0ELb0EN7cutlass6half_tE19Flash_kernel_traitsILi128ELi64ELi128ELi4ES3_EELb1ELb0ELb0ELb0ELb0ELb1ELb0ELb0EEEvNS_16Flash_fwd_paramsE,@function
        .size           _ZN5flash24flash_fwd_splitkv_kernelI23Flash_fwd_kernel_traitsILi128ELi64ELi128ELi4ELb0ELb0EN7cutlass6half_tE19Flash_kernel_traitsILi128ELi64ELi128ELi4ES3_EELb1ELb0ELb0ELb0ELb0ELb1ELb0ELb0EEEvNS_16Flash_fwd_paramsE,(.L_x_8219 - _ZN5flash24flash_fwd_splitkv_kernelI23Flash_fwd_kernel_traitsILi128ELi64ELi128ELi4ELb0ELb0EN7cutlass6half_tE19Flash_kernel_traitsILi128ELi64ELi128ELi4ES3_EELb1ELb0ELb0ELb0ELb0ELb1ELb0ELb0EEEvNS_16Flash_fwd_paramsE)
        .other          _ZN5flash24flash_fwd_splitkv_kernelI23Flash_fwd_kernel_traitsILi128ELi64ELi128ELi4ELb0ELb0EN7cutlass6half_tE19Flash_kernel_traitsILi128ELi64ELi128ELi4ES3_EELb1ELb0ELb0ELb0ELb0ELb1ELb0ELb0EEEvNS_16Flash_fwd_paramsE,@"STO_CUDA_ENTRY STV_DEFAULT"
_ZN5flash24flash_fwd_splitkv_kernelI23Flash_fwd_kernel_traitsILi128ELi64ELi128ELi4ELb0ELb0EN7cutlass6half_tE19Flash_kernel_traitsILi128ELi64ELi128ELi4ES3_EELb1ELb0ELb0ELb0ELb0ELb1ELb0ELb0EEEvNS_16Flash_fwd_paramsE:
.text._ZN5flash24flash_fwd_splitkv_kernelI23Flash_fwd_kernel_traitsILi128ELi64ELi128ELi4ELb0ELb0EN7cutlass6half_tE19Flash_kernel_traitsILi128ELi64ELi128ELi4ES3_EELb1ELb0ELb0ELb0ELb0ELb1ELb0ELb0EEEvNS_16Flash_fwd_paramsE:
        /* <DEDUP_REMOVED lines=33> */
.L_x_759:
[----:B-1-34-:R-:W-:Y:S02]  /*0210*/  MOV R2, c[0x0][0x218] ;  /* 0x0000860000027a02 */ /* 0x01afe40000000f00 */
.L_x_760:
        /* <DEDUP_REMOVED lines=78> */
.L_x_763:
[----:B------:R-:W-:Y:S05]  /*0700*/  BSYNC B0 ;  /* 0x0000000000007941 */ /* 0x000fea0003800000 */
.L_x_762:
        /* <DEDUP_REMOVED lines=18> */
.L_x_765:
[----:B------:R-:W-:Y:S05]  /*0830*/  BSYNC B0 ;  /* 0x0000000000007941 */ /* 0x000fea0003800000 */
.L_x_764:
        /* <DEDUP_REMOVED lines=18> */
.L_x_767:
[----:B------:R-:W-:Y:S05]  /*0960*/  BSYNC B0 ;  /* 0x0000000000007941 */ /* 0x000fea0003800000 */
.L_x_766:
        /* <DEDUP_REMOVED lines=17> */
.L_x_769:
[----:B------:R-:W-:Y:S05]  /*0a80*/  BSYNC B0 ;  /* 0x0000000000007941 */ /* 0x000fea0003800000 */
.L_x_768:
        /* <DEDUP_REMOVED lines=19> */
.L_x_761:
        /* <DEDUP_REMOVED lines=93> */
.L_x_770:
        /* <DEDUP_REMOVED lines=16> */
.L_x_772:
        /* <DEDUP_REMOVED lines=50> */
.L_x_771:
        /* <DEDUP_REMOVED lines=96> */
.L_x_774:
[----:B------:R-:W-:Y:S05]  /*1bb0*/  BSYNC B0 ;  /* 0x0000000000007941 */ /* 0x000fea0003800000 */
.L_x_773:
        /* <DEDUP_REMOVED lines=29> */
.L_x_776:
[----:B------:R-:W-:Y:S05]  /*1d90*/  BSYNC B0 ;  /* 0x0000000000007941 */ /* 0x000fea0003800000 */
.L_x_775:
        /* <DEDUP_REMOVED lines=29> */
.L_x_778:
[----:B------:R-:W-:Y:S05]  /*1f70*/  BSYNC B0 ;  /* 0x0000000000007941 */ /* 0x000fea0003800000 */
.L_x_777:
        /* <DEDUP_REMOVED lines=28> */
.L_x_780:
[----:B------:R-:W-:Y:S05]  /*2140*/  BSYNC B0 ;  /* 0x0000000000007941 */ /* 0x000fea0003800000 */
.L_x_779:
        /* <DEDUP_REMOVED lines=23> */
.L_x_782:
[----:B------:R-:W-:Y:S05]  /*22c0*/  BSYNC B0 ;  /* 0x0000000000007941 */ /* 0x000fea0003800000 */
.L_x_781:
        /* <DEDUP_REMOVED lines=25> */
.L_x_784:
[----:B------:R-:W-:Y:S05]  /*2460*/  BSYNC B0 ;  /* 0x0000000000007941 */ /* 0x000fea0003800000 */
.L_x_783:
        /* <DEDUP_REMOVED lines=23> */
.L_x_786:
[----:B------:R-:W-:Y:S05]  /*25e0*/  BSYNC B0 ;  /* 0x0000000000007941 */ /* 0x000fea0003800000 */
.L_x_785:
        /* <DEDUP_REMOVED lines=24> */
.L_x_788:
[----:B------:R-:W-:Y:S05]  /*2770*/  BSYNC B0 ;  /* 0x0000000000007941 */ /* 0x000fea0003800000 */
.L_x_787:
        /* <DEDUP_REMOVED lines=24> */
.L_x_790:
[----:B------:R-:W-:Y:S05]  /*2900*/  BSYNC B0 ;  /* 0x0000000000007941 */ /* 0x000fea0003800000 */
.L_x_789:
        /* <DEDUP_REMOVED lines=25> */
.L_x_792:
[----:B------:R-:W-:Y:S05]  /*2aa0*/  BSYNC B0 ;  /* 0x0000000000007941 */ /* 0x000fea0003800000 */
.L_x_791:
        /* <DEDUP_REMOVED lines=25> */
.L_x_794:
[----:B------:R-:W-:Y:S05]  /*2c40*/  BSYNC B0 ;  /* 0x0000000000007941 */ /* 0x000fea0003800000 */
.L_x_793:
        /* <DEDUP_REMOVED lines=25> */
.L_x_796:
[----:B------:R-:W-:Y:S05]  /*2de0*/  BSYNC B0 ;  /* 0x0000000000007941 */ /* 0x000fea0003800000 */
.L_x_795:
        /* <DEDUP_REMOVED lines=63> */
.L_x_798:
[----:B------:R-:W-:Y:S05]  /*31e0*/  BSYNC B0 ;  /* 0x0000000000007941 */ /* 0x000fea0003800000 */
.L_x_797:
        /* <DEDUP_REMOVED lines=25> */
.L_x_800:
[----:B------:R-:W-:Y:S05]  /*3380*/  BSYNC B0 ;  /* 0x0000000000007941 */ /* 0x000fea0003800000 */
.L_x_799:
        /* <DEDUP_REMOVED lines=25> */
.L_x_802:
[----:B------:R-:W-:Y:S05]  /*3520*/  BSYNC B0 ;  /* 0x0000000000007941 */ /* 0x000fea0003800000 */
.L_x_801:
        /* <DEDUP_REMOVED lines=26> */
.L_x_804:
[----:B------:R-:W-:Y:S05]  /*36d0*/  BSYNC B0 ;  /* 0x0000000000007941 */ /* 0x000fea0003800000 */
.L_x_803:
        /* <DEDUP_REMOVED lines=25> */
.L_x_806:
[----:B------:R-:W-:Y:S05]  /*3870*/  BSYNC B0 ;  /* 0x0000000000007941 */ /* 0x000fea0003800000 */
.L_x_805:
        /* <DEDUP_REMOVED lines=26> */
.L_x_808:
[----:B------:R-:W-:Y:S05]  /*3a20*/  BSYNC B0 ;  /* 0x0000000000007941 */ /* 0x000fea0003800000 */
.L_x_807:
        /* <DEDUP_REMOVED lines=26> */
.L_x_810:
[----:B------:R-:W-:Y:S05]  /*3bd0*/  BSYNC B0 ;  /* 0x0000000000007941 */ /* 0x000fea0003800000 */
.L_x_809:
        /* <DEDUP_REMOVED lines=26> */
.L_x_812:
[----:B------:R-:W-:Y:S05]  /*3d80*/  BSYNC B0 ;  /* 0x0000000000007941 */ /* 0x000fea0003800000 */
.L_x_811:
[----:B------:R-:W-:Y:S01]  /*3d90*/  SHF.L.U32 R210, R210, 0x1, RZ ;  /* 0x00000001d2d27819 */ /* 0x000fe200000006ff */
[----:B------:R-:W-:Y:S01]  /*3da0*/  LDSM.16.M88.4 R40, [R211] ;  /* 0x00000000d328783b */ /* 0x000fe20000000200 */
[-C--:B------:R-:W-:Y:S02]  /*3db0*/  LEA R209, R2, R211.reuse, 0x1 ;  /* 0x000000d302d17211 */ /* 0x080fe400078e08ff */
[-C--:B------:R-:W-:Y:S01]  /*3dc0*/  LEA R129, R6, R210.reuse, 0x1 ;  /* 0x000000d206817211 */ /* 0x080fe200078e08ff */
[----:B------:R-:W5:Y:S01]  /*3dd0*/  LDSM.16.M88.4 R28, [R210+0x4000] ;  /* 0x00400000d21c783b */ /* 0x000f620000000200 */
[----:B------:R-:W-:Y:S02]  /*3de0*/  LEA R207, R0, R211, 0x1 ;  /* 0x000000d300cf7211 */ /* 0x000fe400078e08ff */
[----:B------:R-:W-:Y:S01]  /*3df0*/  LEA R203, R3, R210, 0x1 ;  /* 0x000000d203cb7211 */ /* 0x000fe200078e08ff */
[----:B------:R-:W1:Y:S01]  /*3e00*/  LDSM.16.M88.4 R20, [R210+0x4800] ;  /* 0x00480000d214783b */ /* 0x000e620000000200 */
[----:B------:R-:W-:-:S02]  /*3e10*/  IADD3 R5, R210, 0x4000, RZ ;  /* 0x00004000d2057810 */ /* 0x000fc40007ffe0ff */
[----:B------:R-:W-:Y:S01]  /*3e20*/  LEA R206, R0, R209, 0x1 ;  /* 0x000000d100ce7211 */ /* 0x000fe200078e08ff */
[----:B-1----:R-:W1:Y:S01]  /*3e30*/  LDSM.16.M88.4 R12, [R210+0x5000] ;  /* 0x00500000d20c783b */ /* 0x002e620000000200 */
[----:B------:R-:W-:Y:S02]  /*3e40*/  LEA R208, R6, R5, 0x1 ;  /* 0x0000000506d07211 */ /* 0x000fe400078e08ff */
[----:B------:R-:W-:Y:S01]  /*3e50*/  ISETP.GE.AND P4, PT, R134, 0x2, PT ;  /* 0x000000028600780c */ /* 0x000fe20003f86270 */
[----:B------:R-:W2:Y:S01]  /*3e60*/  LDSM.16.M88.4 R56, [R210+0x5800] ;  /* 0x00580000d238783b */ /* 0x000ea20000000200 */
[----:B------:R-:W-:Y:S02]  /*3e70*/  LEA R205, R3, R208, 0x1 ;  /* 0x000000d003cd7211 */ /* 0x000fe400078e08ff */
[----:B------:R-:W-:Y:S01]  /*3e80*/  IMNMX R238, R37, R128, PT ;  /* 0x0000008025ee7217 */ /* 0x000fe20003800200 */
[----:B------:R-:W3:Y:S04]  /*3e90*/  LDSM.16.M88.4 R80, [R210+0x6000] ;  /* 0x00600000d250783b */ /* 0x000ee80000000200 */
[----:B------:R-:W4:Y:S04]  /*3ea0*/  LDSM.16.M88.4 R72, [R210+0x6800] ;  /* 0x00680000d248783b */ /* 0x000f280000000200 */
[----:B------:R-:W1:Y:S04]  /*3eb0*/  LDSM.16.M88.4 R48, [R210+0x7000] ;  /* 0x00700000d230783b */ /* 0x000e680000000200 */
[----:B------:R-:W1:Y:S04]  /*3ec0*/  LDSM.16.M88.4 R64, [R210+0x7800] ;  /* 0x00780000d240783b */ /* 0x000e680000000200 */
[----:B------:R-:W-:Y:S04]  /*3ed0*/  LDSM.16.M88.4 R100, [R209] ;  /* 0x00000000d164783b */ /* 0x000fe80000000200 */
[----:B------:R-:W2:Y:S04]  /*3ee0*/  LDSM.16.M88.4 R52, [R129+0x4000] ;  /* 0x004000008134783b */ /* 0x000ea80000000200 */
[----:B------:R-:W2:Y:S01]  /*3ef0*/  LDSM.16.M88.4 R60, [R129+0x4800] ;  /* 0x00480000813c783b */ /* 0x000ea20000000200 */
[C---:B-----5:R-:W-:Y:S03]  /*3f00*/  HMMA.16816.F32 R32, R40.reuse, R28, RZ ;  /* 0x0000001c2820723c */ /* 0x060fe600000018ff */
[----:B------:R-:W5:Y:S04]  /*3f10*/  LDSM.16.M88.4 R120, [R129+0x5000] ;  /* 0x005000008178783b */ /* 0x000f680000000200 */
[----:B------:R-:W2:Y:S01]  /*3f20*/  LDSM.16.M88.4 R116, [R129+0x5800] ;  /* 0x005800008174783b */ /* 0x000ea20000000200 */
[C---:B------:R-:W-:Y:S03]  /*3f30*/  HMMA.16816.F32 R24, R40.reuse, R20, RZ ;  /* 0x000000142818723c */ /* 0x040fe600000018ff */
[----:B------:R-:W-:Y:S04]  /*3f40*/  LDSM.16.M88.4 R112, [R129+0x6000] ;  /* 0x006000008170783b */ /* 0x000fe80000000200 */
[----:B------:R-:W-:Y:S01]  /*3f50*/  LDSM.16.M88.4 R92, [R203+0x4800] ;  /* 0x00480000cb5c783b */ /* 0x000fe20000000200 */
[C---:B------:R-:W-:Y:S03]  /*3f60*/  HMMA.16816.F32 R28, R40.reuse, R30, RZ ;  /* 0x0000001e281c723c */ /* 0x040fe600000018ff */
[----:B------:R-:W-:Y:S04]  /*3f70*/  LDSM.16.M88.4 R96, [R203+0x4000] ;  /* 0x00400000cb60783b */ /* 0x000fe80000000200 */
[----:B------:R-:W-:Y:S01]  /*3f80*/  LDSM.16.M88.4 R108, [R129+0x7000] ;  /* 0x00700000816c783b */ /* 0x000fe20000000200 */
[C---:B------:R-:W-:Y:S03]  /*3f90*/  HMMA.16816.F32 R20, R40.reuse, R22, RZ ;  /* 0x000000162814723c */ /* 0x040fe600000018ff */
[----:B------:R-:W-:Y:S04]  /*3fa0*/  LDSM.16.M88.4 R104, [R129+0x7800] ;  /* 0x007800008168783b */ /* 0x000fe80000000200 */
[----:B------:R-:W-:Y:S01]  /*3fb0*/  LDSM.16.M88.4 R88, [R203+0x5800] ;  /* 0x00580000cb58783b */ /* 0x000fe20000000200 */
[C---:B-1----:R-:W-:Y:S03]  /*3fc0*/  HMMA.16816.F32 R16, R40.reuse, R12, RZ ;  /* 0x0000000c2810723c */ /* 0x042fe600000018ff */
[----:B------:R-:W-:Y:S04]  /*3fd0*/  LDSM.16.M88.4 R124, [R203+0x7000] ;  /* 0x00700000cb7c783b */ /* 0x000fe80000000200 */
[----:B------:R-:W0:Y:S01]  /*3fe0*/  LDGDEPBAR ;  /* 0x00000000000079af */ /* 0x000e220000000000 */
[C---:B------:R-:W-:Y:S08]  /*3ff0*/  HMMA.16816.F32 R12, R40.reuse, R14, RZ ;  /* 0x0000000e280c723c */ /* 0x040ff000000018ff */
[C---:B--2---:R-:W-:Y:S08]  /*4000*/  HMMA.16816.F32 R8, R40.reuse, R56, RZ ;  /* 0x000000382808723c */ /* 0x044ff000000018ff */
[C---:B---3--:R-:W-:Y:S08]  /*4010*/  HMMA.16816.F32 R84, R40.reuse, R80, RZ ;  /* 0x000000502854723c */ /* 0x048ff000000018ff */
[C---:B----4-:R-:W-:Y:S08]  /*4020*/  HMMA.16816.F32 R76, R40.reuse, R72, RZ ;  /* 0x00000048284c723c */ /* 0x050ff000000018ff */
[C---:B------:R-:W-:Y:S08]  /*4030*/  HMMA.16816.F32 R68, R40.reuse, R48, RZ ;  /* 0x000000302844723c */ /* 0x040ff000000018ff */
[C---:B------:R-:W-:Y:S08]  /*4040*/  HMMA.16816.F32 R56, R40.reuse, R58, RZ ;  /* 0x0000003a2838723c */ /* 0x040ff000000018ff */
[C---:B------:R-:W-:Y:S08]  /*4050*/  HMMA.16816.F32 R80, R40.reuse, R82, RZ ;  /* 0x000000522850723c */ /* 0x040ff000000018ff */
[C---:B------:R-:W-:Y:S08]  /*4060*/  HMMA.16816.F32 R72, R40.reuse, R74, RZ ;  /* 0x0000004a2848723c */ /* 0x040ff000000018ff */
[C---:B------:R-:W-:Y:S08]  /*4070*/  HMMA.16816.F32 R48, R40.reuse, R50, RZ ;  /* 0x000000322830723c */ /* 0x040ff000000018ff */
[----:B------:R-:W-:Y:S08]  /*4080*/  HMMA.16816.F32 R44, R40, R64, RZ ;  /* 0x00000040282c723c */ /* 0x000ff000000018ff */
[C---:B------:R-:W-:Y:S08]  /*4090*/  HMMA.16816.F32 R32, R100.reuse, R52, R32 ;  /* 0x000000346420723c */ /* 0x040ff00000001820 */
[C---:B------:R-:W-:Y:S01]  /*40a0*/  HMMA.16816.F32 R28, R100.reuse, R54, R28 ;  /* 0x00000036641c723c */ /* 0x040fe2000000181c */
[----:B------:R-:W-:Y:S07]  /*40b0*/  LDSM.16.M88.4 R52, [R207] ;  /* 0x00000000cf34783b */ /* 0x000fee0000000200 */
[C---:B------:R-:W-:Y:S08]  /*40c0*/  HMMA.16816.F32 R24, R100.reuse, R60, R24 ;  /* 0x0000003c6418723c */ /* 0x040ff00000001818 */
[----:B------:R-:W-:Y:S01]  /*40d0*/  HMMA.16816.F32 R20, R100, R62, R20 ;  /* 0x0000003e6414723c */ /* 0x000fe20000001814 */
[----:B------:R-:W1:Y:S07]  /*40e0*/  LDSM.16.M88.4 R60, [R203+0x5000] ;  /* 0x00500000cb3c783b */ /* 0x000e6e0000000200 */
[----:B------:R-:W-:Y:S01]  /*40f0*/  HMMA.16816.F32 R40, R40, R66, RZ ;  /* 0x000000422828723c */ /* 0x000fe200000018ff */
[----:B------:R-:W2:Y:S07]  /*4100*/  LDSM.16.M88.4 R64, [R129+0x6800] ;  /* 0x006800008140783b */ /* 0x000eae0000000200 */
[C---:B-----5:R-:W-:Y:S08]  /*4110*/  HMMA.16816.F32 R16, R100.reuse, R120, R16 ;  /* 0x000000786410723c */ /* 0x060ff00000001810 */
[C---:B------:R-:W-:Y:S01]  /*4120*/  HMMA.16816.F32 R12, R100.reuse, R122, R12 ;  /* 0x0000007a640c723c */ /* 0x040fe2000000180c */
[----:B------:R-:W-:Y:S07]  /*4130*/  LDSM.16.M88.4 R120, [R203+0x7800] ;  /* 0x00780000cb78783b */ /* 0x000fee0000000200 */
[C---:B------:R-:W-:Y:S08]  /*4140*/  HMMA.16816.F32 R8, R100.reuse, R116, R8 ;  /* 0x000000746408723c */ /* 0x040ff00000001808 */
[----:B------:R-:W-:Y:S01]  /*4150*/  HMMA.16816.F32 R56, R100, R118, R56 ;  /* 0x000000766438723c */ /* 0x000fe20000001838 */
[----:B------:R-:W-:Y:S07]  /*4160*/  LDSM.16.M88.4 R116, [R206] ;  /* 0x00000000ce74783b */ /* 0x000fee0000000200 */
[C---:B-1----:R-:W-:Y:S08]  /*4170*/  HMMA.16816.F32 R16, R52.reuse, R60, R16 ;  /* 0x0000003c3410723c */ /* 0x042ff00000001810 */
[----:B------:R-:W-:Y:S01]  /*4180*/  HMMA.16816.F32 R12, R52, R62, R12 ;  /* 0x0000003e340c723c */ /* 0x000fe2000000180c */
[----:B------:R-:W1:Y:S07]  /*4190*/  LDSM.16.M88.4 R60, [R203+0x6800] ;  /* 0x00680000cb3c783b */ /* 0x000e6e0000000200 */
[C---:B--2---:R-:W-:Y:S08]  /*41a0*/  HMMA.16816.F32 R76, R100.reuse, R64, R76 ;  /* 0x00000040644c723c */ /* 0x044ff0000000184c */
[C---:B------:R-:W-:Y:S01]  /*41b0*/  HMMA.16816.F32 R72, R100.reuse, R66, R72 ;  /* 0x000000426448723c */ /* 0x040fe20000001848 */
[----:B------:R-:W2:Y:S07]  /*41c0*/  LDSM.16.M88.4 R64, [R203+0x6000] ;  /* 0x00600000cb40783b */ /* 0x000eae0000000200 */
[C---:B------:R-:W-:Y:S08]  /*41d0*/  HMMA.16816.F32 R84, R100.reuse, R112, R84 ;  /* 0x000000706454723c */ /* 0x040ff00000001854 */
[----:B------:R-:W-:Y:S01]  /*41e0*/  HMMA.16816.F32 R80, R100, R114, R80 ;  /* 0x000000726450723c */ /* 0x000fe20000001850 */
[----:B------:R-:W3:Y:S07]  /*41f0*/  LDSM.16.M88.4 R112, [R205] ;  /* 0x00000000cd70783b */ /* 0x000eee0000000200 */
[C---:B------:R-:W-:Y:S08]  /*4200*/  HMMA.16816.F32 R24, R52.reuse, R92, R24 ;  /* 0x0000005c3418723c */ /* 0x040ff00000001818 */
[C---:B------:R-:W-:Y:S01]  /*4210*/  HMMA.16816.F32 R20, R52.reuse, R94, R20 ;  /* 0x0000005e3414723c */ /* 0x040fe20000001814 */
[----:B------:R-:W4:Y:S07]  /*4220*/  LDSM.16.M88.4 R92, [R205+0x2800] ;  /* 0x00280000cd5c783b */ /* 0x000f2e0000000200 */
[C---:B------:R-:W-:Y:S08]  /*4230*/  HMMA.16816.F32 R32, R52.reuse, R96, R32 ;  /* 0x000000603420723c */ /* 0x040ff00000001820 */
[C---:B------:R-:W-:Y:S01]  /*4240*/  HMMA.16816.F32 R28, R52.reuse, R98, R28 ;  /* 0x00000062341c723c */ /* 0x040fe2000000181c */
[----:B------:R-:W5:Y:S07]  /*4250*/  LDSM.16.M88.4 R96, [R205+0x2000] ;  /* 0x00200000cd60783b */ /* 0x000f6e0000000200 */
[----:B-1----:R-:W-:Y:S08]  /*4260*/  HMMA.16816.F32 R76, R52, R60, R76 ;  /* 0x0000003c344c723c */ /* 0x002ff0000000184c */
[C---:B------:R-:W-:Y:S08]  /*4270*/  HMMA.16816.F32 R68, R100.reuse, R108, R68 ;  /* 0x0000006c6444723c */ /* 0x040ff00000001844 */
[C---:B------:R-:W-:Y:S01]  /*4280*/  HMMA.16816.F32 R48, R100.reuse, R110, R48 ;  /* 0x0000006e6430723c */ /* 0x040fe20000001830 */
[----:B------:R-:W-:Y:S07]  /*4290*/  LDSM.16.M88.4 R108, [R205+0x800] ;  /* 0x00080000cd6c783b */ /* 0x000fee0000000200 */
[C---:B------:R-:W-:Y:S08]  /*42a0*/  HMMA.16816.F32 R44, R100.reuse, R104, R44 ;  /* 0x00000068642c723c */ /* 0x040ff0000000182c */
[----:B------:R-:W-:Y:S01]  /*42b0*/  HMMA.16816.F32 R40, R100, R106, R40 ;  /* 0x0000006a6428723c */ /* 0x000fe20000001828 */
[----:B------:R-:W1:Y:S04]  /*42c0*/  LDSM.16.M88.4 R104, [R205+0x1000] ;  /* 0x00100000cd68783b */ /* 0x000e680000000200 */
[----:B------:R-:W-:Y:S03]  /*42d0*/  LDSM.16.M88.4 R100, [R205+0x1800] ;  /* 0x00180000cd64783b */ /* 0x000fe60000000200 */
[C---:B--2---:R-:W-:Y:S08]  /*42e0*/  HMMA.16816.F32 R84, R52.reuse, R64, R84 ;  /* 0x000000403454723c */ /* 0x044ff00000001854 */
[C---:B------:R-:W-:Y:S01]  /*42f0*/  HMMA.16816.F32 R80, R52.reuse, R66, R80 ;  /* 0x000000423450723c */ /* 0x040fe20000001850 */
[----:B------:R-:W-:Y:S07]  /*4300*/  LDSM.16.M88.4 R64, [R211+0x2000] ;  /* 0x00200000d340783b */ /* 0x000fee0000000200 */
[C---:B------:R-:W-:Y:S01]  /*4310*/  HMMA.16816.F32 R72, R52.reuse, R62, R72 ;  /* 0x0000003e3448723c */ /* 0x040fe20000001848 */
[----:B------:R-:W2:Y:S07]  /*4320*/  LDSM.16.M88.4 R60, [R210+0x8000] ;  /* 0x00800000d23c783b */ /* 0x000eae0000000200 */
[C---:B------:R-:W-:Y:S08]  /*4330*/  HMMA.16816.F32 R8, R52.reuse, R88, R8 ;  /* 0x000000583408723c */ /* 0x040ff00000001808 */
[----:B------:R-:W-:Y:S01]  /*4340*/  HMMA.16816.F32 R56, R52, R90, R56 ;  /* 0x0000005a3438723c */ /* 0x000fe20000001838 */
[----:B------:R-:W1:Y:S07]  /*4350*/  LDSM.16.M88.4 R88, [R205+0x3000] ;  /* 0x00300000cd58783b */ /* 0x000e6e0000000200 */
[C---:B---3--:R-:W-:Y:S08]  /*4360*/  HMMA.16816.F32 R32, R116.reuse, R112, R32 ;  /* 0x000000707420723c */ /* 0x048ff00000001820 */
[C---:B------:R-:W-:Y:S01]  /*4370*/  HMMA.16816.F32 R28, R116.reuse, R114, R28 ;  /* 0x00000072741c723c */ /* 0x040fe2000000181c */
[----:B------:R-:W-:Y:S07]  /*4380*/  LDSM.16.M88.4 R112, [R206+0x2000] ;  /* 0x00200000ce70783b */ /* 0x000fee0000000200 */
[----:B----4-:R-:W-:Y:S08]  /*4390*/  HMMA.16816.F32 R76, R116, R92, R76 ;  /* 0x0000005c744c723c */ /* 0x010ff0000000184c */
[C---:B------:R-:W-:Y:S08]  /*43a0*/  HMMA.16816.F32 R68, R52.reuse, R124, R68 ;  /* 0x0000007c3444723c */ /* 0x040ff00000001844 */
[C---:B------:R-:W-:Y:S08]  /*43b0*/  HMMA.16816.F32 R48, R52.reuse, R126, R48 ;  /* 0x0000007e3430723c */ /* 0x040ff00000001830 */
[C---:B------:R-:W-:Y:S08]  /*43c0*/  HMMA.16816.F32 R44, R52.reuse, R120, R44 ;  /* 0x00000078342c723c */ /* 0x040ff0000000182c */
[----:B------:R-:W-:Y:S01]  /*43d0*/  HMMA.16816.F32 R40, R52, R122, R40 ;  /* 0x0000007a3428723c */ /* 0x000fe20000001828 */
[----:B------:R-:W-:Y:S07]  /*43e0*/  LDSM.16.M88.4 R52, [R129+0x8000] ;  /* 0x008000008134783b */ /* 0x000fee0000000200 */
[C---:B------:R-:W-:Y:S01]  /*43f0*/  HMMA.16816.F32 R92, R116.reuse, R94, R72 ;  /* 0x0000005e745c723c */ /* 0x040fe20000001848 */
[----:B------:R-:W3:Y:S07]  /*4400*/  LDSM.16.M88.4 R72, [R209+0x2000] ;  /* 0x00200000d148783b */ /* 0x000eee0000000200 */
[C---:B-----5:R-:W-:Y:S08]  /*4410*/  HMMA.16816.F32 R84, R116.reuse, R96, R84 ;  /* 0x000000607454723c */ /* 0x060ff00000001854 */
[C---:B------:R-:W-:Y:S01]  /*4420*/  HMMA.16816.F32 R80, R116.reuse, R98, R80 ;  /* 0x000000627450723c */ /* 0x040fe20000001850 */
[----:B------:R-:W4:Y:S07]  /*4430*/  LDSM.16.M88.4 R96, [R205+0x3800] ;  /* 0x00380000cd60783b */ /* 0x000f2e0000000200 */
[C---:B-1----:R-:W-:Y:S08]  /*4440*/  HMMA.16816.F32 R16, R116.reuse, R104, R16 ;  /* 0x000000687410723c */ /* 0x042ff00000001810 */
[----:B------:R-:W-:Y:S01]  /*4450*/  HMMA.16816.F32 R12, R116, R106, R12 ;  /* 0x0000006a740c723c */ /* 0x000fe2000000180c */
[----:B------:R-:W1:Y:S07]  /*4460*/  LDSM.16.M88.4 R104, [R210+0x8800] ;  /* 0x00880000d268783b */ /* 0x000e6e0000000200 */
[C---:B--2---:R-:W-:Y:S08]  /*4470*/  HMMA.16816.F32 R32, R64.reuse, R60, R32 ;  /* 0x0000003c4020723c */ /* 0x044ff00000001820 */
[----:B------:R-:W-:Y:S01]  /*4480*/  HMMA.16816.F32 R28, R64, R62, R28 ;  /* 0x0000003e401c723c */ /* 0x000fe2000000181c */
[----:B------:R-:W-:Y:S07]  /*4490*/  LDSM.16.M88.4 R60, [R210+0x9000] ;  /* 0x00900000d23c783b */ /* 0x000fee0000000200 */
[C---:B------:R-:W-:Y:S08]  /*44a0*/  HMMA.16816.F32 R8, R116.reuse, R100, R8 ;  /* 0x000000647408723c */ /* 0x040ff00000001808 */
[C---:B------:R-:W-:Y:S08]  /*44b0*/  HMMA.16816.F32 R56, R116.reuse, R102, R56 ;  /* 0x000000667438723c */ /* 0x040ff00000001838 */
[C---:B------:R-:W-:Y:S08]  /*44c0*/  HMMA.16816.F32 R68, R116.reuse, R88, R68 ;  /* 0x000000587444723c */ /* 0x040ff00000001844 */
[C---:B------:R-:W-:Y:S01]  /*44d0*/  HMMA.16816.F32 R100, R116.reuse, R90, R48 ;  /* 0x0000005a7464723c */ /* 0x040fe20000001830 */
[----:B------:R-:W-:Y:S04]  /*44e0*/  LDSM.16.M88.4 R88, [R207+0x2000] ;  /* 0x00200000cf58783b */ /* 0x000fe80000000200 */
[----:B------:R-:W2:Y:S03]  /*44f0*/  LDSM.16.M88.4 R48, [R203+0x8000] ;  /* 0x00800000cb30783b */ /* 0x000ea60000000200 */
[C---:B------:R-:W-:Y:S08]  /*4500*/  HMMA.16816.F32 R24, R116.reuse, R108, R24 ;  /* 0x0000006c7418723c */ /* 0x040ff00000001818 */
[----:B------:R-:W-:Y:S01]  /*4510*/  HMMA.16816.F32 R20, R116, R110, R20 ;  /* 0x0000006e7414723c */ /* 0x000fe20000001814 */
[----:B------:R-:W-:Y:S07]  /*4520*/  LDSM.16.M88.4 R108, [R210+0x9800] ;  /* 0x00980000d26c783b */ /* 0x000fee0000000200 */
[C---:B---3--:R-:W-:Y:S08]  /*4530*/  HMMA.16816.F32 R32, R72.reuse, R52, R32 ;  /* 0x000000344820723c */ /* 0x048ff00000001820 */
[----:B------:R-:W-:Y:S01]  /*4540*/  HMMA.16816.F32 R28, R72, R54, R28 ;  /* 0x00000036481c723c */ /* 0x000fe2000000181c */
[----:B------:R-:W3:Y:S07]  /*4550*/  LDSM.16.M88.4 R52, [R129+0x8800] ;  /* 0x008800008134783b */ /* 0x000eee0000000200 */
[----:B----4-:R-:W-:Y:S01]  /*4560*/  HMMA.16816.F32 R120, R116, R96, R44 ;  /* 0x000000607478723c */ /* 0x010fe2000000182c */
[----:B------:R-:W4:Y:S07]  /*4570*/  LDSM.16.M88.4 R44, [R205+0x4000] ;  /* 0x00400000cd2c783b */ /* 0x000f2e0000000200 */
[----:B-1----:R-:W-:Y:S08]  /*4580*/  HMMA.16816.F32 R24, R64, R104, R24 ;  /* 0x000000684018723c */ /* 0x002ff00000001818 */
[----:B--2---:R-:W-:Y:S08]  /*4590*/  HMMA.16816.F32 R32, R88, R48, R32 ;  /* 0x000000305820723c */ /* 0x004ff00000001820 */
[C---:B------:R-:W-:Y:S08]  /*45a0*/  HMMA.16816.F32 R20, R64.reuse, R106, R20 ;  /* 0x0000006a4014723c */ /* 0x040ff00000001814 */
[C---:B------:R-:W-:Y:S08]  /*45b0*/  HMMA.16816.F32 R16, R64.reuse, R60, R16 ;  /* 0x0000003c4010723c */ /* 0x040ff00000001810 */
[----:B------:R-:W-:Y:S01]  /*45c0*/  HMMA.16816.F32 R12, R64, R62, R12 ;  /* 0x0000003e400c723c */ /* 0x000fe2000000180c */
[----:B------:R-:W-:Y:S07]  /*45d0*/  LDSM.16.M88.4 R60, [R129+0x9000] ;  /* 0x00900000813c783b */ /* 0x000fee0000000200 */
[----:B------:R-:W-:Y:S01]  /*45e0*/  HMMA.16816.F32 R28, R88, R50, R28 ;  /* 0x00000032581c723c */ /* 0x000fe2000000181c */
[----:B------:R-:W1:Y:S07]  /*45f0*/  LDSM.16.M88.4 R48, [R203+0x8800] ;  /* 0x00880000cb30783b */ /* 0x000e6e0000000200 */
[----:B---3--:R-:W-:Y:S08]  /*4600*/  HMMA.16816.F32 R24, R72, R52, R24 ;  /* 0x000000344818723c */ /* 0x008ff00000001818 */
[----:B----4-:R-:W-:Y:S08]  /*4610*/  HMMA.16816.F32 R32, R112, R44, R32 ;  /* 0x0000002c7020723c */ /* 0x010ff00000001820 */
[----:B------:R-:W-:Y:S01]  /*4620*/  HMMA.16816.F32 R52, R72, R54, R20 ;  /* 0x000000364834723c */ /* 0x000fe20000001814 */
[----:B------:R-:W2:Y:S07]  /*4630*/  LDSM.16.M88.4 R20, [R205+0x4800] ;  /* 0x00480000cd14783b */ /* 0x000eae0000000200 */
[----:B------:R-:W-:Y:S01]  /*4640*/  HMMA.16816.F32 R28, R112, R46, R28 ;  /* 0x0000002e701c723c */ /* 0x000fe2000000181c */
[----:B------:R-:W3:Y:S07]  /*4650*/  LDSM.16.M88.4 R44, [R203+0x9000] ;  /* 0x00900000cb2c783b */ /* 0x000eee0000000200 */
[----:B------:R-:W-:Y:S01]  /*4660*/  HMMA.16816.F32 R40, R116, R98, R40 ;  /* 0x000000627428723c */ /* 0x000fe20000001828 */
[----:B------:R-:W4:Y:S01]  /*4670*/  LDSM.16.M88.4 R96, [R210+0xa000] ;  /* 0x00a00000d260783b */ /* 0x000f220000000200 */
[----:B------:R-:W-:-:S02]  /*4680*/  FMUL.FTZ R3, R32, c[0x0][0x2ec] ;  /* 0x0000bb0020037a20 */ /* 0x000fc40000410000 */
[----:B------:R-:W-:Y:S02]  /*4690*/  FMUL.FTZ R6, R33, c[0x0][0x2ec] ;  /* 0x0000bb0021067a20 */ /* 0x000fe40000410000 */
[----:B------:R-:W-:Y:S02]  /*46a0*/  FMUL.FTZ R5, R34, c[0x0][0x2ec] ;  /* 0x0000bb0022057a20 */ /* 0x000fe40000410000 */
[----:B-1----:R-:W-:Y:S01]  /*46b0*/  HMMA.16816.F32 R24, R88, R48, R24 ;  /* 0x000000305818723c */ /* 0x002fe20000001818 */
[----:B------:R-:W1:Y:S06]  /*46c0*/  MUFU.TANH R3, R3 ;  /* 0x0000000300037308 */ /* 0x000e6c0000002400 */
[----:B------:R-:W-:Y:S01]  /*46d0*/  FMUL.FTZ R48, R35, c[0x0][0x2ec] ;  /* 0x0000bb0023307a20 */ /* 0x000fe20000410000 */
[C---:B------:R-:W-:Y:S01]  /*46e0*/  HMMA.16816.F32 R16, R72.reuse, R60, R16 ;  /* 0x0000003c4810723c */ /* 0x040fe20000001810 */
[----:B------:R-:W-:Y:S01]  /*46f0*/  LDSM.16.M88.4 R32, [R129+0x9800] ;  /* 0x009800008120783b */ /* 0x000fe20000000200 */
[----:B------:R-:W-:Y:S01]  /*4700*/  FMUL.FTZ R28, R28, c[0x0][0x2ec] ;  /* 0x0000bb001c1c7a20 */ /* 0x000fe20000410000 */
[----:B------:R-:W1:Y:S05]  /*4710*/  MUFU.TANH R6, R6 ;  /* 0x0000000600067308 */ /* 0x000e6a0000002400 */
[----:B------:R-:W-:Y:S01]  /*4720*/  HMMA.16816.F32 R60, R72, R62, R12 ;  /* 0x0000003e483c723c */ /* 0x000fe2000000180c */
[----:B------:R-:W5:Y:S02]  /*4730*/  LDSM.16.M88.4 R12, [R205+0x5000] ;  /* 0x00500000cd0c783b */ /* 0x000f640000000200 */
[----:B------:R1:W1:Y:S05]  /*4740*/  MUFU.TANH R49, R28 ;  /* 0x0000001c00317308 */ /* 0x00026a0000002400 */
[----:B--2---:R-:W-:Y:S03]  /*4750*/  HMMA.16816.F32 R24, R112, R20, R24 ;  /* 0x000000147018723c */ /* 0x004fe60000001818 */
[----:B------:R-:W2:Y:S05]  /*4760*/  MUFU.TANH R5, R5 ;  /* 0x0000000500057308 */ /* 0x000eaa0000002400 */
[C---:B---3--:R-:W-:Y:S03]  /*4770*/  HMMA.16816.F32 R16, R88.reuse, R44, R16 ;  /* 0x0000002c5810723c */ /* 0x048fe60000001810 */
[----:B------:R-:W3:Y:S05]  /*4780*/  MUFU.TANH R48, R48 ;  /* 0x0000003000307308 */ /* 0x000eea0000002400 */
[----:B------:R-:W-:Y:S07]  /*4790*/  HMMA.16816.F32 R52, R88, R50, R52 ;  /* 0x000000325834723c */ /* 0x000fee0000001834 */
[----:B------:R-:W-:Y:S01]  /*47a0*/  FMUL.FTZ R50, R29, c[0x0][0x2ec] ;  /* 0x0000bb001d327a20 */ /* 0x000fe20000410000 */
[----:B----4-:R-:W-:Y:S01]  /*47b0*/  HMMA.16816.F32 R84, R64, R96, R84 ;  /* 0x000000604054723c */ /* 0x010fe20000001854 */
[----:B------:R-:W-:-:S02]  /*47c0*/  FMUL.FTZ R51, R30, c[0x0][0x2ec] ;  /* 0x0000bb001e337a20 */ /* 0x000fc40000410000 */
[----:B------:R-:W-:Y:S02]  /*47d0*/  FMUL.FTZ R24, R24, c[0x0][0x2ec] ;  /* 0x0000bb0018187a20 */ /* 0x000fe40000410000 */
[----:B------:R-:W-:Y:S01]  /*47e0*/  FMUL.FTZ R25, R25, c[0x0][0x2ec] ;  /* 0x0000bb0019197a20 */ /* 0x000fe20000410000 */
[----:B------:R-:W4:Y:S01]  /*47f0*/  MUFU.TANH R50, R50 ;  /* 0x0000003200327308 */ /* 0x000f220000002400 */
[----:B------:R-:W-:Y:S01]  /*4800*/  FMUL.FTZ R96, R31, c[0x0][0x2ec] ;  /* 0x0000bb001f607a20 */ /* 0x000fe20000410000 */
[----:B------:R-:W-:Y:S01]  /*4810*/  HMMA.16816.F32 R8, R64, R108, R8 ;  /* 0x0000006c4008723c */ /* 0x000fe20000001808 */
[----:B-1----:R-:W1:Y:S01]  /*4820*/  LDSM.16.M88.4 R28, [R210+0xa800] ;  /* 0x00a80000d21c783b */ /* 0x002e620000000200 */
[----:B------:R-:W-:-:S04]  /*4830*/  FMUL.FTZ R104, R27, c[0x0][0x2ec] ;  /* 0x0000bb001b687a20 */ /* 0x000fc80000410000 */
[----:B------:R-:W1:Y:S02]  /*4840*/  MUFU.TANH R97, R24 ;  /* 0x0000001800617308 */ /* 0x000e640000002400 */
[C---:B-----5:R-:W-:Y:S06]  /*4850*/  HMMA.16816.F32 R16, R112.reuse, R12, R16 ;  /* 0x0000000c7010723c */ /* 0x060fec0000001810 */
[----:B------:R-:W1:Y:S02]  /*4860*/  MUFU.TANH R51, R51 ;  /* 0x0000003300337308 */ /* 0x000e640000002400 */
[----:B------:R-:W-:Y:S01]  /*4870*/  HMMA.16816.F32 R52, R112, R22, R52 ;  /* 0x000000167034723c */ /* 0x000fe20000001834 */
[----:B------:R-:W5:Y:S05]  /*4880*/  LDSM.16.M88.4 R20, [R203+0x9800] ;  /* 0x00980000cb14783b */ /* 0x000f6a0000000200 */
[----:B------:R-:W1:Y:S02]  /*4890*/  MUFU.TANH R96, R96 ;  /* 0x0000006000607308 */ /* 0x000e640000002400 */
[----:B------:R-:W-:Y:S06]  /*48a0*/  HMMA.16816.F32 R80, R64, R98, R80 ;  /* 0x000000624050723c */ /* 0x000fec0000001850 */
[----:B------:R1:W1:Y:S01]  /*48b0*/  MUFU.TANH R98, R25 ;  /* 0x0000001900627308 */ /* 0x0002620000002400 */
[----:B------:R-:W-:Y:S01]  /*48c0*/  FMUL.FTZ R99, R26, c[0x0][0x2ec] ;  /* 0x0000bb001a637a20 */ /* 0x000fe20000410000 */
[----:B------:R-:W-:Y:S01]  /*48d0*/  HMMA.16816.F32 R60, R88, R46, R60 ;  /* 0x0000002e583c723c */ /* 0x000fe2000000183c */
[----:B------:R-:W-:Y:S01]  /*48e0*/  FMUL.FTZ R16, R16, c[0x0][0x2ec] ;  /* 0x0000bb0010107a20 */ /* 0x000fe20000410000 */
[----:B------:R-:W-:Y:S04]  /*48f0*/  LDSM.16.M88.4 R44, [R205+0x5800] ;  /* 0x00580000cd2c783b */ /* 0x000fe80000000200 */
[----:B------:R-:W2:Y:S02]  /*4900*/  MUFU.TANH R99, R99 ;  /* 0x0000006300637308 */ /* 0x000ea40000002400 */
[----:B------:R-:W-:Y:S01]  /*4910*/  HMMA.16816.F32 R8, R72, R32, R8 ;  /* 0x000000204808723c */ /* 0x000fe20000001808 */
[----:B------:R-:W-:-:S02]  /*4920*/  FMUL.FTZ R52, R52, c[0x0][0x2ec] ;  /* 0x0000bb0034347a20 */ /* 0x000fc40000410000 */
[----:B------:R-:W-:Y:S01]  /*4930*/  FMUL.FTZ R53, R53, c[0x0][0x2ec] ;  /* 0x0000bb0035357a20 */ /* 0x000fe20000410000 */
[----:B-1----:R-:W1:Y:S02]  /*4940*/  LDSM.16.M88.4 R24, [R129+0xa000] ;  /* 0x00a000008118783b */ /* 0x002e640000000200 */
[----:B------:R-:W1:Y:S02]  /*4950*/  MUFU.TANH R104, R104 ;  /* 0x0000006800687308 */ /* 0x000e640000002400 */
[C---:B------:R-:W-:Y:S07]  /*4960*/  HMMA.16816.F32 R76, R64.reuse, R28, R76 ;  /* 0x0000001c404c723c */ /* 0x040fee000000184c */
[----:B------:R-:W-:Y:S01]  /*4970*/  FMUL.FTZ R28, R54, c[0x0][0x2ec] ;  /* 0x0000bb00361c7a20 */ /* 0x000fe20000410000 */
[----:B------:R-:W-:Y:S01]  /*4980*/  HMMA.16816.F32 R92, R64, R30, R92 ;  /* 0x0000001e405c723c */ /* 0x000fe2000000185c */
[----:B------:R-:W-:Y:S01]  /*4990*/  FMUL.FTZ R29, R55, c[0x0][0x2ec] ;  /* 0x0000bb00371d7a20 */ /* 0x000fe20000410000 */
[----:B------:R2:W1:Y:S01]  /*49a0*/  MUFU.TANH R54, R16 ;  /* 0x0000001000367308 */ /* 0x0004620000002400 */
[----:B------:R-:W-:-:S04]  /*49b0*/  FMUL.FTZ R55, R17, c[0x0][0x2ec] ;  /* 0x0000bb0011377a20 */ /* 0x000fc80000410000 */
[----:B------:R-:W-:Y:S01]  /*49c0*/  FMUL.FTZ R30, R18, c[0x0][0x2ec] ;  /* 0x0000bb00121e7a20 */ /* 0x000fe20000410000 */
[----:B------:R-:W-:Y:S01]  /*49d0*/  HMMA.16816.F32 R60, R112, R14, R60 ;  /* 0x0000000e703c723c */ /* 0x000fe2000000183c */
[----:B------:R-:W-:Y:S01]  /*49e0*/  FMUL.FTZ R31, R19, c[0x0][0x2ec] ;  /* 0x0000bb00131f7a20 */ /* 0x000fe20000410000 */
[----:B------:R-:W3:Y:S01]  /*49f0*/  LDSM.16.M88.4 R12, [R203+0xa000] ;  /* 0x00a00000cb0c783b */ /* 0x000ee20000000200 */
[----:B------:R-:W1:Y:S05]  /*4a00*/  MUFU.TANH R52, R52 ;  /* 0x0000003400347308 */ /* 0x000e6a0000002400 */
[----:B------:R-:W-:Y:S01]  /*4a10*/  HMMA.16816.F32 R56, R64, R110, R56 ;  /* 0x0000006e4038723c */ /* 0x000fe20000001838 */
[----:B--2---:R-:W2:Y:S02]  /*4a20*/  LDSM.16.M88.4 R16, [R129+0xa800] ;  /* 0x00a800008110783b */ /* 0x004ea40000000200 */
[----:B------:R-:W2:Y:S05]  /*4a30*/  MUFU.TANH R53, R53 ;  /* 0x0000003500357308 */ /* 0x000eaa0000002400 */
[----:B-----5:R-:W-:Y:S03]  /*4a40*/  HMMA.16816.F32 R8, R88, R20, R8 ;  /* 0x000000145808723c */ /* 0x020fe60000001808 */
[----:B------:R-:W2:Y:S05]  /*4a50*/  MUFU.TANH R28, R28 ;  /* 0x0000001c001c7308 */ /* 0x000eaa0000002400 */
[----:B-1----:R-:W-:Y:S01]  /*4a60*/  HMMA.16816.F32 R84, R72, R24, R84 ;  /* 0x000000184854723c */ /* 0x002fe20000001854 */
[----:B------:R-:W-:-:S02]  /*4a70*/  FMUL.FTZ R63, R63, c[0x0][0x2ec] ;  /* 0x0000bb003f3f7a20 */ /* 0x000fc40000410000 */
[----:B------:R-:W1:Y:S05]  /*4a80*/  MUFU.TANH R29, R29 ;  /* 0x0000001d001d7308 */ /* 0x000e6a0000002400 */
[C---:B------:R-:W-:Y:S01]  /*4a90*/  HMMA.16816.F32 R80, R72.reuse, R26, R80 ;  /* 0x0000001a4850723c */ /* 0x040fe20000001850 */
[----:B------:R-:W5:Y:S02]  /*4aa0*/  LDSM.16.M88.4 R24, [R203+0xa800] ;  /* 0x00a80000cb18783b */ /* 0x000f640000000200 */
[----:B------:R-:W1:Y:S05]  /*4ab0*/  MUFU.TANH R247, R63 ;  /* 0x0000003f00f77308 */ /* 0x000e6a0000002400 */
[----:B------:R-:W-:Y:S01]  /*4ac0*/  HMMA.16816.F32 R56, R72, R34, R56 ;  /* 0x000000224838723c */ /* 0x000fe20000001838 */
[----:B------:R-:W1:Y:S02]  /*4ad0*/  LDSM.16.M88.4 R32, [R210+0xb000] ;  /* 0x00b00000d220783b */ /* 0x000e640000000200 */
[----:B------:R-:W1:Y:S05]  /*4ae0*/  MUFU.TANH R55, R55 ;  /* 0x0000003700377308 */ /* 0x000e6a0000002400 */
[----:B------:R-:W-:Y:S03]  /*4af0*/  HMMA.16816.F32 R8, R112, R44, R8 ;  /* 0x0000002c7008723c */ /* 0x000fe60000001808 */
[----:B------:R-:W1:Y:S04]  /*4b00*/  MUFU.TANH R30, R30 ;  /* 0x0000001e001e7308 */ /* 0x000e680000002400 */
[----:B------:R-:W-:Y:S01]  /*4b10*/  FMUL.FTZ R44, R60, c[0x0][0x2ec] ;  /* 0x0000bb003c2c7a20 */ /* 0x000fe20000410000 */
[----:B---3--:R-:W-:Y:S01]  /*4b20*/  HMMA.16816.F32 R84, R88, R12, R84 ;  /* 0x0000000c5854723c */ /* 0x008fe20000001854 */
[----:B------:R-:W-:-:S02]  /*4b30*/  FMUL.FTZ R45, R61, c[0x0][0x2ec] ;  /* 0x0000bb003d2d7a20 */ /* 0x000fc40000410000 */
[----:B------:R-:W3:Y:S05]  /*4b40*/  MUFU.TANH R31, R31 ;  /* 0x0000001f001f7308 */ /* 0x000eea0000002400 */
[----:B--2---:R-:W-:Y:S03]  /*4b50*/  HMMA.16816.F32 R76, R72, R16, R76 ;  /* 0x00000010484c723c */ /* 0x004fe6000000184c */
[----:B------:R-:W2:Y:S05]  /*4b60*/  MUFU.TANH R44, R44 ;  /* 0x0000002c002c7308 */ /* 0x000eaa0000002400 */
[----:B------:R-:W-:Y:S01]  /*4b70*/  HMMA.16816.F32 R80, R88, R14, R80 ;  /* 0x0000000e5850723c */ /* 0x000fe20000001850 */
[----:B------:R-:W2:Y:S01]  /*4b80*/  LDSM.16.M88.4 R12, [R210+0xb800] ;  /* 0x00b80000d20c783b */ /* 0x000ea20000000200 */
[----:B------:R-:W-:Y:S01]  /*4b90*/  FMUL.FTZ R8, R8, c[0x0][0x2ec] ;  /* 0x0000bb0008087a20 */ /* 0x000fe20000410000 */
[----:B------:R-:W1:Y:S01]  /*4ba0*/  MUFU.TANH R45, R45 ;  /* 0x0000002d002d7308 */ /* 0x000e620000002400 */
[----:B------:R-:W-:-:S02]  /*4bb0*/  FMUL.FTZ R141, R9, c[0x0][0x2ec] ;  /* 0x0000bb00098d7a20 */ /* 0x000fc40000410000 */
[----:B------:R-:W-:Y:S02]  /*4bc0*/  FMUL.FTZ R241, R10, c[0x0][0x2ec] ;  /* 0x0000bb000af17a20 */ /* 0x000fe40000410000 */
[----:B------:R-:W-:Y:S01]  /*4bd0*/  HMMA.16816.F32 R92, R72, R18, R92 ;  /* 0x00000012485c723c */ /* 0x000fe2000000185c */
[----:B------:R-:W3:Y:S01]  /*4be0*/  LDSM.16.M88.4 R16, [R205+0x6800] ;  /* 0x00680000cd10783b */ /* 0x000ee20000000200 */
[----:B------:R-:W-:Y:S01]  /*4bf0*/  FMUL.FTZ R149, R11, c[0x0][0x2ec] ;  /* 0x0000bb000b957a20 */ /* 0x000fe20000410000 */
[----:B------:R1:W1:Y:S05]  /*4c00*/  MUFU.TANH R245, R8 ;  /* 0x0000000800f57308 */ /* 0x00026a0000002400 */
[C---:B------:R-:W-:Y:S01]  /*4c10*/  HMMA.16816.F32 R56, R88.reuse, R22, R56 ;  /* 0x000000165838723c */ /* 0x040fe20000001838 */
[----:B------:R-:W3:Y:S02]  /*4c20*/  LDSM.16.M88.4 R20, [R205+0x6000] ;  /* 0x00600000cd14783b */ /* 0x000ee40000000200 */
[----:B------:R-:W2:Y:S05]  /*4c30*/  MUFU.TANH R141, R141 ;  /* 0x0000008d008d7308 */ /* 0x000eaa0000002400 */
[C---:B-----5:R-:W-:Y:S01]  /*4c40*/  HMMA.16816.F32 R76, R88.reuse, R24, R76 ;  /* 0x00000018584c723c */ /* 0x060fe2000000184c */
[----:B-1----:R-:W-:Y:S02]  /*4c50*/  LDSM.16.M88.4 R8, [R129+0xb000] ;  /* 0x00b000008108783b */ /* 0x002fe40000000200 */
[----:B------:R-:W1:Y:S05]  /*4c60*/  MUFU.TANH R241, R241 ;  /* 0x000000f100f17308 */ /* 0x000e6a0000002400 */
[----:B------:R-:W-:Y:S01]  /*4c70*/  HMMA.16816.F32 R92, R88, R26, R92 ;  /* 0x0000001a585c723c */ /* 0x000fe2000000185c */
[----:B------:R-:W5:Y:S02]  /*4c80*/  LDSM.16.M88.4 R24, [R129+0xb800] ;  /* 0x00b800008118783b */ /* 0x000f640000000200 */
[----:B------:R-:W1:Y:S05]  /*4c90*/  MUFU.TANH R149, R149 ;  /* 0x0000009500957308 */ /* 0x000e6a0000002400 */
[C---:B------:R-:W-:Y:S07]  /*4ca0*/  HMMA.16816.F32 R68, R64.reuse, R32, R68 ;  /* 0x000000204044723c */ /* 0x040fee0000001844 */
[----:B------:R-:W-:Y:S01]  /*4cb0*/  FMUL.FTZ R32, R62, c[0x0][0x2ec] ;  /* 0x0000bb003e207a20 */ /* 0x000fe20000410000 */
[C---:B--2---:R-:W-:Y:S05]  /*4cc0*/  HMMA.16816.F32 R120, R64.reuse, R12, R120 ;  /* 0x0000000c4078723c */ /* 0x044fea0000001878 */
[----:B------:R-:W2:Y:S03]  /*4cd0*/  MUFU.TANH R32, R32 ;  /* 0x0000002000207308 */ /* 0x000ea60000002400 */
[C---:B------:R-:W-:Y:S08]  /*4ce0*/  HMMA.16816.F32 R100, R64.reuse, R34, R100 ;  /* 0x000000224064723c */ /* 0x040ff00000001864 */
[----:B------:R-:W-:Y:S01]  /*4cf0*/  HMMA.16816.F32 R40, R64, R14, R40 ;  /* 0x0000000e4028723c */ /* 0x000fe20000001828 */
[----:B------:R-:W-:Y:S07]  /*4d00*/  LDSM.16.M88.4 R12, [R205+0x7800] ;  /* 0x00780000cd0c783b */ /* 0x000fee0000000200 */
[C---:B---3--:R-:W-:Y:S08]  /*4d10*/  HMMA.16816.F32 R76, R112.reuse, R16, R76 ;  /* 0x00000010704c723c */ /* 0x048ff0000000184c */
[C---:B------:R-:W-:Y:S01]  /*4d20*/  HMMA.16816.F32 R92, R112.reuse, R18, R92 ;  /* 0x00000012705c723c */ /* 0x040fe2000000185c */
[----:B------:R-:W3:Y:S07]  /*4d30*/  LDSM.16.M88.4 R16, [R203+0xb800] ;  /* 0x00b80000cb10783b */ /* 0x000eee0000000200 */
[C---:B------:R-:W-:Y:S08]  /*4d40*/  HMMA.16816.F32 R84, R112.reuse, R20, R84 ;  /* 0x000000147054723c */ /* 0x040ff00000001854 */
[----:B------:R-:W-:Y:S01]  /*4d50*/  HMMA.16816.F32 R80, R112, R22, R80 ;  /* 0x000000167050723c */ /* 0x000fe20000001850 */
[----:B------:R-:W1:Y:S01]  /*4d60*/  LDSM.16.M88.4 R20, [R203+0xb000] ;  /* 0x00b00000cb14783b */ /* 0x000e620000000200 */
[----:B------:R-:W-:-:S02]  /*4d70*/  FMUL.FTZ R76, R76, c[0x0][0x2ec] ;  /* 0x0000bb004c4c7a20 */ /* 0x000fc40000410000 */
[----:B------:R-:W-:Y:S02]  /*4d80*/  FMUL.FTZ R77, R77, c[0x0][0x2ec] ;  /* 0x0000bb004d4d7a20 */ /* 0x000fe40000410000 */
[----:B------:R-:W-:Y:S01]  /*4d90*/  FMUL.FTZ R78, R78, c[0x0][0x2ec] ;  /* 0x0000bb004e4e7a20 */ /* 0x000fe20000410000 */
[----:B------:R1:W1:Y:S01]  /*4da0*/  MUFU.TANH R195, R76 ;  /* 0x0000004c00c37308 */ /* 0x0002620000002400 */
[C---:B-----5:R-:W-:Y:S01]  /*4db0*/  HMMA.16816.F32 R120, R72.reuse, R24, R120 ;  /* 0x000000184878723c */ /* 0x060fe20000001878 */
[----:B------:R-:W-:Y:S02]  /*4dc0*/  FMUL.FTZ R79, R79, c[0x0][0x2ec] ;  /* 0x0000bb004f4f7a20 */ /* 0x000fe40000410000 */
[----:B------:R-:W-:Y:S02]  /*4dd0*/  FMUL.FTZ R92, R92, c[0x0][0x2ec] ;  /* 0x0000bb005c5c7a20 */ /* 0x000fe40000410000 */
[----:B------:R-:W-:Y:S02]  /*4de0*/  FMUL.FTZ R93, R93, c[0x0][0x2ec] ;  /* 0x0000bb005d5d7a20 */ /* 0x000fe40000410000 */
[----:B------:R-:W-:Y:S01]  /*4df0*/  FMUL.FTZ R94, R94, c[0x0][0x2ec] ;  /* 0x0000bb005e5e7a20 */ /* 0x000fe20000410000 */
[----:B------:R-:W-:Y:S01]  /*4e00*/  HMMA.16816.F32 R68, R72, R8, R68 ;  /* 0x000000084844723c */ /* 0x000fe20000001844 */
[----:B------:R-:W-:Y:S01]  /*4e10*/  FMUL.FTZ R84, R84, c[0x0][0x2ec] ;  /* 0x0000bb0054547a20 */ /* 0x000fe20000410000 */
[----:B------:R1:W1:Y:S01]  /*4e20*/  MUFU.TANH R193, R77 ;  /* 0x0000004d00c17308 */ /* 0x0002620000002400 */
[----:B------:R-:W-:-:S02]  /*4e30*/  FMUL.FTZ R85, R85, c[0x0][0x2ec] ;  /* 0x0000bb0055557a20 */ /* 0x000fc40000410000 */
[----:B------:R-:W-:Y:S02]  /*4e40*/  FMUL.FTZ R86, R86, c[0x0][0x2ec] ;  /* 0x0000bb0056567a20 */ /* 0x000fe40000410000 */
[----:B------:R-:W-:Y:S01]  /*4e50*/  FMUL.FTZ R87, R87, c[0x0][0x2ec] ;  /* 0x0000bb0057577a20 */ /* 0x000fe20000410000 */
[----:B------:R-:W-:Y:S01]  /*4e60*/  HMMA.16816.F32 R100, R72, R10, R100 ;  /* 0x0000000a4864723c */ /* 0x000fe20000001864 */
[----:B------:R-:W5:Y:S01]  /*4e70*/  LDSM.16.M88.4 R8, [R205+0x7000] ;  /* 0x00700000cd08783b */ /* 0x000f620000000200 */
[----:B------:R-:W-:Y:S01]  /*4e80*/  FMUL.FTZ R80, R80, c[0x0][0x2ec] ;  /* 0x0000bb0050507a20 */ /* 0x000fe20000410000 */
[----:B------:R1:W1:Y:S01]  /*4e90*/  MUFU.TANH R237, R84 ;  /* 0x0000005400ed7308 */ /* 0x0002620000002400 */
[----:B------:R-:W-:Y:S01]  /*4ea0*/  FMUL.FTZ R81, R81, c[0x0][0x2ec] ;  /* 0x0000bb0051517a20 */ /* 0x000fe20000410000 */
[----:B------:R-:W-:-:S04]  /*4eb0*/  DEPBAR.LE SB0, 0x0 ;  /* 0x000080000000791a */ /* 0x000fc80000000000 */
[----:B------:R-:W-:Y:S01]  /*4ec0*/  HMMA.16816.F32 R40, R72, R26, R40 ;  /* 0x0000001a4828723c */ /* 0x000fe20000001828 */
[----:B------:R-:W-:Y:S01]  /*4ed0*/  FMUL.FTZ R82, R82, c[0x0][0x2ec] ;  /* 0x0000bb0052527a20 */ /* 0x000fe20000410000 */
[----:B------:R2:W2:Y:S01]  /*4ee0*/  MUFU.TANH R171, R85 ;  /* 0x0000005500ab7308 */ /* 0x0004a20000002400 */
[----:B------:R-:W-:Y:S02]  /*4ef0*/  FMUL.FTZ R83, R83, c[0x0][0x2ec] ;  /* 0x0000bb0053537a20 */ /* 0x000fe40000410000 */
[----:B------:R-:W-:-:S03]  /*4f00*/  FMUL.FTZ R95, R95, c[0x0][0x2ec] ;  /* 0x0000bb005f5f7a20 */ /* 0x000fc60000410000 */
[C---:B---3--:R-:W-:Y:S02]  /*4f10*/  HMMA.16816.F32 R120, R88.reuse, R16, R120 ;  /* 0x000000105878723c */ /* 0x048fe40000001878 */
[----:B------:R3:W2:Y:S06]  /*4f20*/  MUFU.TANH R199, R86 ;  /* 0x0000005600c77308 */ /* 0x0006ac0000002400 */
[C---:B-1----:R-:W-:Y:S02]  /*4f30*/  HMMA.16816.F32 R68, R88.reuse, R20, R68 ;  /* 0x000000145844723c */ /* 0x042fe40000001844 */
[----:B------:R3:W1:Y:S06]  /*4f40*/  MUFU.TANH R175, R87 ;  /* 0x0000005700af7308 */ /* 0x00066c0000002400 */
[C---:B------:R-:W-:Y:S02]  /*4f50*/  HMMA.16816.F32 R100, R88.reuse, R22, R100 ;  /* 0x000000165864723c */ /* 0x040fe40000001864 */
[----:B------:R3:W1:Y:S06]  /*4f60*/  MUFU.TANH R173, R80 ;  /* 0x0000005000ad7308 */ /* 0x00066c0000002400 */
[----:B------:R-:W-:Y:S02]  /*4f70*/  HMMA.16816.F32 R40, R88, R18, R40 ;  /* 0x000000125828723c */ /* 0x000fe40000001828 */
[----:B------:R3:W1:Y:S06]  /*4f80*/  MUFU.TANH R235, R81 ;  /* 0x0000005100eb7308 */ /* 0x00066c0000002400 */
[C---:B------:R-:W-:Y:S02]  /*4f90*/  HMMA.16816.F32 R120, R112.reuse, R12, R120 ;  /* 0x0000000c7078723c */ /* 0x040fe40000001878 */
[----:B------:R3:W1:Y:S06]  /*4fa0*/  MUFU.TANH R197, R82 ;  /* 0x0000005200c57308 */ /* 0x00066c0000002400 */
[C---:B------:R-:W-:Y:S02]  /*4fb0*/  HMMA.16816.F32 R56, R112.reuse, R46, R56 ;  /* 0x0000002e7038723c */ /* 0x040fe40000001838 */
[----:B------:R3:W1:Y:S06]  /*4fc0*/  MUFU.TANH R181, R83 ;  /* 0x0000005300b57308 */ /* 0x00066c0000002400 */
[C---:B-----5:R-:W-:Y:S02]  /*4fd0*/  HMMA.16816.F32 R68, R112.reuse, R8, R68 ;  /* 0x000000087044723c */ /* 0x060fe40000001844 */
[----:B------:R3:W1:Y:S05]  /*4fe0*/  MUFU.TANH R187, R78 ;  /* 0x0000004e00bb7308 */ /* 0x00066a0000002400 */
[----:B------:R-:W-:Y:S01]  /*4ff0*/  IADD3 R9, R37, 0x8, RZ ;  /* 0x0000000825097810 */ /* 0x000fe20007ffe0ff */
[----:B------:R-:W-:Y:S01]  /*5000*/  HMMA.16816.F32 R100, R112, R10, R100 ;  /* 0x0000000a7064723c */ /* 0x000fe20000001864 */
[----:B------:R-:W-:Y:S01]  /*5010*/  FMUL.FTZ R67, R123, c[0x0][0x2ec] ;  /* 0x0000bb007b437a20 */ /* 0x000fe20000410000 */
[----:B------:R3:W1:Y:S01]  /*5020*/  MUFU.TANH R185, R79 ;  /* 0x0000004f00b97308 */ /* 0x0006620000002400 */
[----:B------:R-:W-:Y:S01]  /*5030*/  FMUL.FTZ R120, R120, c[0x0][0x2ec] ;  /* 0x0000bb0078787a20 */ /* 0x000fe20000410000 */
[----:B------:R-:W-:Y:S01]  /*5040*/  IMNMX R236, R9, R128, PT ;  /* 0x0000008009ec7217 */ /* 0x000fe20003800200 */
[----:B------:R-:W-:-:S02]  /*5050*/  FMUL.FTZ R121, R121, c[0x0][0x2ec] ;  /* 0x0000bb0079797a20 */ /* 0x000fc40000410000 */
[----:B------:R-:W-:Y:S01]  /*5060*/  FMUL.FTZ R122, R122, c[0x0][0x2ec] ;  /* 0x0000bb007a7a7a20 */ /* 0x000fe20000410000 */
[----:B------:R-:W-:Y:S01]  /*5070*/  HMMA.16816.F32 R40, R112, R14, R40 ;  /* 0x0000000e7028723c */ /* 0x000fe20000001828 */
[----:B------:R-:W-:Y:S01]  /*5080*/  FMUL.FTZ R56, R56, c[0x0][0x2ec] ;  /* 0x0000bb0038387a20 */ /* 0x000fe20000410000 */
[----:B------:R3:W1:Y:S01]  /*5090*/  MUFU.TANH R191, R92 ;  /* 0x0000005c00bf7308 */ /* 0x0006620000002400 */
[----:B------:R-:W-:Y:S02]  /*50a0*/  FMUL.FTZ R57, R57, c[0x0][0x2ec] ;  /* 0x0000bb0039397a20 */ /* 0x000fe40000410000 */
[----:B------:R-:W-:Y:S02]  /*50b0*/  FMUL.FTZ R58, R58, c[0x0][0x2ec] ;  /* 0x0000bb003a3a7a20 */ /* 0x000fe40000410000 */
[----:B------:R-:W-:Y:S02]  /*50c0*/  FMUL.FTZ R59, R59, c[0x0][0x2ec] ;  /* 0x0000bb003b3b7a20 */ /* 0x000fe40000410000 */
[----:B------:R-:W-:Y:S01]  /*50d0*/  FMUL.FTZ R68, R68, c[0x0][0x2ec] ;  /* 0x0000bb0044447a20 */ /* 0x000fe20000410000 */
[----:B------:R3:W1:Y:S01]  /*50e0*/  MUFU.TANH R143, R56 ;  /* 0x00000038008f7308 */ /* 0x0006620000002400 */
[----:B------:R-:W-:-:S02]  /*50f0*/  FMUL.FTZ R69, R69, c[0x0][0x2ec] ;  /* 0x0000bb0045457a20 */ /* 0x000fc40000410000 */
[----:B------:R-:W-:Y:S02]  /*5100*/  FMUL.FTZ R70, R70, c[0x0][0x2ec] ;  /* 0x0000bb0046467a20 */ /* 0x000fe40000410000 */
[----:B------:R-:W-:Y:S02]  /*5110*/  FMUL.FTZ R71, R71, c[0x0][0x2ec] ;  /* 0x0000bb0047477a20 */ /* 0x000fe40000410000 */
[----:B------:R-:W-:Y:S01]  /*5120*/  FMUL.FTZ R100, R100, c[0x0][0x2ec] ;  /* 0x0000bb0064647a20 */ /* 0x000fe20000410000 */
[----:B------:R3:W1:Y:S01]  /*5130*/  MUFU.TANH R243, R57 ;  /* 0x0000003900f37308 */ /* 0x0006620000002400 */
[----:B------:R-:W-:Y:S02]  /*5140*/  FMUL.FTZ R101, R101, c[0x0][0x2ec] ;  /* 0x0000bb0065657a20 */ /* 0x000fe40000410000 */
[----:B------:R-:W-:Y:S02]  /*5150*/  FMUL.FTZ R102, R102, c[0x0][0x2ec] ;  /* 0x0000bb0066667a20 */ /* 0x000fe40000410000 */
[----:B------:R-:W-:-:S02]  /*5160*/  FMUL.FTZ R103, R103, c[0x0][0x2ec] ;  /* 0x0000bb0067677a20 */ /* 0x000fc40000410000 */
[----:B------:R-:W-:Y:S01]  /*5170*/  FMUL.FTZ R40, R40, c[0x0][0x2ec] ;  /* 0x0000bb0028287a20 */ /* 0x000fe20000410000 */
[----:B------:R3:W1:Y:S01]  /*5180*/  MUFU.TANH R239, R58 ;  /* 0x0000003a00ef7308 */ /* 0x0006620000002400 */
[----:B------:R-:W-:Y:S02]  /*5190*/  FMUL.FTZ R41, R41, c[0x0][0x2ec] ;  /* 0x0000bb0029297a20 */ /* 0x000fe40000410000 */
[----:B------:R-:W-:Y:S02]  /*51a0*/  FMUL.FTZ R42, R42, c[0x0][0x2ec] ;  /* 0x0000bb002a2a7a20 */ /* 0x000fe40000410000 */
[----:B------:R-:W-:-:S03]  /*51b0*/  FMUL.FTZ R43, R43, c[0x0][0x2ec] ;  /* 0x0000bb002b2b7a20 */ /* 0x000fc60000410000 */
[----:B------:R3:W1:Y:S08]  /*51c0*/  MUFU.TANH R157, R59 ;  /* 0x0000003b009d7308 */ /* 0x0006700000002400 */
        /* <DEDUP_REMOVED lines=14> */
[----:B------:R-:W1:Y:S08]  /*52b0*/  MUFU.TANH R67, R67 ;  /* 0x0000004300437308 */ /* 0x000e700000002400 */
[----:B------:R3:W1:Y:S08]  /*52c0*/  MUFU.TANH R145, R40 ;  /* 0x0000002800917308 */ /* 0x0006700000002400 */
[----:B------:R3:W1:Y:S08]  /*52d0*/  MUFU.TANH R139, R41 ;  /* 0x00000029008b7308 */ /* 0x0006700000002400 */
[----:B------:R3:W1:Y:S08]  /*52e0*/  MUFU.TANH R65, R42 ;  /* 0x0000002a00417308 */ /* 0x0006700000002400 */
[----:B------:R3:W1:Y:S01]  /*52f0*/  MUFU.TANH R63, R43 ;  /* 0x0000002b003f7308 */ /* 0x0006620000002400 */
[----:B------:R-:W-:Y:S06]  /*5300*/  BAR.SYNC.DEFER_BLOCKING 0x0 ;  /* 0x0000000000007b1d */ /* 0x000fec0000010000 */
[----:B------:R-:W-:Y:S05]  /*5310*/  @!P4 BRA `(.L_x_813) ;  /* 0x00000e200000c947 */ /* 0x000fea0003800000 */
[----:B--2-4-:R-:W-:Y:S05]  /*5320*/  @!P0 BRA `(.L_x_814) ;  /* 0x0000039000008947 */ /* 0x014fea0003800000 */
[----:B------:R-:W2:Y:S01]  /*5330*/  I2F.RP R8, R135 ;  /* 0x0000008700087306 */ /* 0x000ea20000209400 */
[----:B------:R-:W-:-:S02]  /*5340*/  IADD3 R13, R7, -0x80, RZ ;  /* 0xffffff80070d7810 */ /* 0x000fc40007ffe0ff */
[----:B------:R-:W-:Y:S02]  /*5350*/  IABS R11, R7 ;  /* 0x00000007000b7213 */ /* 0x000fe40000000000 */
[----:B------:R-:W-:Y:S02]  /*5360*/  IABS R9, R13 ;  /* 0x0000000d00097213 */ /* 0x000fe40000000000 */
[----:B------:R-:W-:Y:S01]  /*5370*/  LOP3.LUT R13, R13, c[0x0][0x2d0], RZ, 0x3c, !PT ;  /* 0x0000b4000d0d7a12 */ /* 0x000fe200078e3cff */
[----:B--2---:R-:W2:Y:S02]  /*5380*/  MUFU.RCP R14, R8 ;  /* 0x00000008000e7308 */ /* 0x004ea40000001000 */
[----:B--2---:R-:W-:-:S06]  /*5390*/  IADD3 R14, R14, 0xffffffe, RZ ;  /* 0x0ffffffe0e0e7810 */ /* 0x004fcc0007ffe0ff */
[----:B------:R-:W2:Y:S02]  /*53a0*/  F2I.FTZ.U32.TRUNC.NTZ R15, R14 ;  /* 0x0000000e000f7305 */ /* 0x000ea4000021f000 */
[----:B--2---:R-:W-:Y:S02]  /*53b0*/  IMAD.MOV R12, RZ, RZ, -R15 ;  /* 0x000000ffff0c7224 */ /* 0x004fe400078e0a0f */
        /* <DEDUP_REMOVED lines=16> */
[----:B------:R-:W-:Y:S02]  /*54c0*/  LOP3.LUT R8, R7, c[0x0][0x2d0], RZ, 0x3c, !PT ;  /* 0x0000b40007087a12 */ /* 0x000fe400078e3cff */
[----:B------:R-:W-:-:S02]  /*54d0*/  ISETP.GE.AND P1, PT, R13, RZ, PT ;  /* 0x000000ff0d00720c */ /* 0x000fc40003f26270 */
[----:B------:R-:W-:Y:S02]  /*54e0*/  ISETP.GE.AND P3, PT, R8, RZ, PT ;  /* 0x000000ff0800720c */ /* 0x000fe40003f66270 */
[----:B------:R-:W-:Y:S02]  /*54f0*/  @!P2 IADD3 R12, R12, 0x1, RZ ;  /* 0x000000010c0ca810 */ /* 0x000fe40007ffe0ff */
[----:B------:R-:W-:Y:S02]  /*5500*/  ISETP.NE.AND P2, PT, RZ, c[0x0][0x2d0], PT ;  /* 0x0000b400ff007a0c */ /* 0x000fe40003f45270 */
[----:B------:R-:W-:Y:S02]  /*5510*/  @P6 IADD3 R14, R14, 0x1, RZ ;  /* 0x000000010e0e6810 */ /* 0x000fe40007ffe0ff */
[----:B------:R-:W-:Y:S02]  /*5520*/  @P5 IADD3 R12, R12, 0x1, RZ ;  /* 0x000000010c0c5810 */ /* 0x000fe40007ffe0ff */
[----:B------:R-:W-:-:S03]  /*5530*/  LOP3.LUT R8, RZ, c[0x0][0x2d0], RZ, 0x33, !PT ;  /* 0x0000b400ff087a12 */ /* 0x000fc600078e33ff */
        /* <DEDUP_REMOVED lines=24> */
.L_x_814:
[----:B------:R-:W-:-:S04]  /*56c0*/  LEA R13, -R133, RZ, 0x7 ;  /* 0x000000ff850d7211 */ /* 0x000fc800078e39ff */
[----:B------:R-:W-:Y:S02]  /*56d0*/  SHF.R.S32.HI R12, RZ, 0x1f, R13 ;  /* 0x0000001fff0c7819 */ /* 0x000fe4000001140d */
.L_x_815:
[----:B------:R-:W-:Y:S01]  /*56e0*/  ISETP.GE.AND P3, PT, R222, c[0x0][0x220], PT ;  /* 0x00008800de007a0c */ /* 0x000fe20003f66270 */
[----:B------:R-:W-:Y:S01]  /*56f0*/  BSSY B0, `(.L_x_816) ;  /* 0x00000a1000007945 */ /* 0x000fe20003800000 */
[----:B------:R-:W-:Y:S02]  /*5700*/  ISETP.GE.AND P2, PT, R213, c[0x0][0x220], PT ;  /* 0x00008800d5007a0c */ /* 0x000fe40003f46270 */
[----:B------:R-:W-:-:S05]  /*5710*/  IADD3 R15, P5, R215, R13, RZ ;  /* 0x0000000dd70f7210 */ /* 0x000fca0007fbe0ff */
[----:B------:R-:W-:-:S04]  /*5720*/  IMAD.X R10, R214, 0x1, R12, P5 ;  /* 0x00000001d60a7824 */ /* 0x000fc800028e060c */
[-C--:B------:R-:W-:Y:S01]  /*5730*/  @!P3 IADD3 R9, P1, R13, R230.reuse, RZ ;  /* 0x000000e60d09b210 */ /* 0x080fe20007f3e0ff */
[----:B------:R2:W-:Y:S01]  /*5740*/  @P3 STS.128 [R220+0x4000], RZ ;  /* 0x004000ffdc003388 */ /* 0x0005e20000000c00 */
[-C--:B------:R-:W-:Y:S02]  /*5750*/  @!P3 IADD3 R11, P5, R15, R230.reuse, RZ ;  /* 0x000000e60f0bb210 */ /* 0x080fe40007fbe0ff */
[----:B---3--:R-:W-:Y:S01]  /*5760*/  @!P3 LEA R56, P6, R9, c[0x0][0x168], 0x1 ;  /* 0x00005a000938ba11 */ /* 0x008fe200078c08ff */
[----:B------:R-:W-:Y:S01]  /*5770*/  @!P3 IMAD.X R8, R12, 0x1, R231, P1 ;  /* 0x000000010c08b824 */ /* 0x000fe200008e06e7 */
[----:B------:R-:W-:-:S04]  /*5780*/  @!P2 IADD3 R14, P1, R13, R230, RZ ;  /* 0x000000e60d0ea210 */ /* 0x000fc80007f3e0ff */
[----:B------:R-:W-:Y:S01]  /*5790*/  @!P3 LEA.HI.X R57, R9, c[0x0][0x16c], R8, 0x1, P6 ;  /* 0x00005b000939ba11 */ /* 0x000fe200030f0c08 */
[--C-:B------:R-:W-:Y:S01]  /*57a0*/  @!P2 IMAD.X R9, R12, 0x1, R231.reuse, P1 ;  /* 0x000000010c09a824 */ /* 0x100fe200008e06e7 */
[----:B------:R-:W-:Y:S01]  /*57b0*/  @!P2 LEA R24, P1, R14, c[0x0][0x168], 0x1 ;  /* 0x00005a000e18aa11 */ /* 0x000fe200078208ff */
[----:B------:R-:W-:Y:S01]  /*57c0*/  @!P3 IMAD.X R8, R10, 0x1, R231, P5 ;  /* 0x000000010a08b824 */ /* 0x000fe200028e06e7 */
[----:B------:R-:W-:Y:S01]  /*57d0*/  @!P3 LEA R46, P6, R11, c[0x0][0x168], 0x1 ;  /* 0x00005a000b2eba11 */ /* 0x000fe200078c08ff */
[----:B------:R-:W-:Y:S01]  /*57e0*/  @!PT LDS RZ, [RZ] ;  /* 0x00000000fffff984 */ /* 0x000fe20000000800 */
[----:B------:R-:W-:Y:S01]  /*57f0*/  @!PT LDS RZ, [RZ] ;  /* 0x00000000fffff984 */ /* 0x000fe20000000800 */
[----:B------:R-:W-:Y:S01]  /*5800*/  @!PT LDS RZ, [RZ] ;  /* 0x00000000fffff984 */ /* 0x000fe20000000800 */
[----:B------:R2:W-:Y:S01]  /*5810*/  @!P3 LDGSTS.E.BYPASS.LTC128B.128 [R220+0x4000], [R56.64] ;  /* 0x0400000038dcbfae */ /* 0x0005e2000b901d4c */
[----:B------:R-:W-:Y:S02]  /*5820*/  @!P2 LEA.HI.X R25, R14, c[0x0][0x16c], R9, 0x1, P1 ;  /* 0x00005b000e19aa11 */ /* 0x000fe400008f0c09 */
[----:B------:R-:W-:Y:S01]  /*5830*/  @!P2 IADD3 R9, P1, R15, R230, RZ ;  /* 0x000000e60f09a210 */ /* 0x000fe20007f3e0ff */
[----:B------:R2:W-:Y:S01]  /*5840*/  @P2 STS.128 [R220+0x8000], RZ ;  /* 0x008000ffdc002388 */ /* 0x0005e20000000c00 */
[----:B------:R-:W-:-:S02]  /*5850*/  IADD3 R15, P5, R215, R15, RZ ;  /* 0x0000000fd70f7210 */ /* 0x000fc40007fbe0ff */
[----:B------:R-:W-:Y:S01]  /*5860*/  @!P3 LEA.HI.X R47, R11, c[0x0][0x16c], R8, 0x1, P6 ;  /* 0x00005b000b2fba11 */ /* 0x000fe200030f0c08 */
[--C-:B------:R-:W-:Y:S01]  /*5870*/  @!P2 IMAD.X R8, R10, 0x1, R231.reuse, P1 ;  /* 0x000000010a08a824 */ /* 0x100fe200008e06e7 */
[----:B------:R-:W-:Y:S01]  /*5880*/  @!P2 LEA R22, P1, R9, c[0x0][0x168], 0x1 ;  /* 0x00005a000916aa11 */ /* 0x000fe200078208ff */
[----:B------:R-:W-:Y:S01]  /*5890*/  IMAD.X R10, R214, 0x1, R10, P5 ;  /* 0x00000001d60a7824 */ /* 0x000fe200028e060a */
[-C--:B------:R-:W-:Y:S01]  /*58a0*/  @!P3 IADD3 R11, P5, R15, R230.reuse, RZ ;  /* 0x000000e60f0bb210 */ /* 0x080fe20007fbe0ff */
[----:B------:R-:W-:Y:S01]  /*58b0*/  @!PT LDS RZ, [RZ] ;  /* 0x00000000fffff984 */ /* 0x000fe20000000800 */
[----:B------:R-:W-:Y:S01]  /*58c0*/  @!PT LDS RZ, [RZ] ;  /* 0x00000000fffff984 */ /* 0x000fe20000000800 */
[----:B------:R-:W-:Y:S01]  /*58d0*/  @!PT LDS RZ, [RZ] ;  /* 0x00000000fffff984 */ /* 0x000fe20000000800 */
[----:B------:R2:W-:Y:S01]  /*58e0*/  @!P2 LDGSTS.E.BYPASS.LTC128B.128 [R220+0x8000], [R24.64+0x80] ;  /* 0x0800008018dcafae */ /* 0x0005e2000b901d4c */
[----:B------:R-:W-:Y:S02]  /*58f0*/  @!P2 LEA.HI.X R23, R9, c[0x0][0x16c], R8, 0x1, P1 ;  /* 0x00005b000917aa11 */ /* 0x000fe400008f0c08 */
[----:B------:R-:W-:Y:S01]  /*5900*/  @!P3 LEA R42, P6, R11, c[0x0][0x168], 0x1 ;  /* 0x00005a000b2aba11 */ /* 0x000fe200078c08ff */
[----:B------:R-:W-:Y:S01]  /*5910*/  @!P3 IMAD.X R8, R10, 0x1, R231, P5 ;  /* 0x000000010a08b824 */ /* 0x000fe200028e06e7 */
        /* <DEDUP_REMOVED lines=11> */
[----:B------:R2:W-:Y:S01]  /*59d0*/  @!P3 LDGSTS.E.BYPASS.LTC128B.128 [R220+0x4800], [R46.64] ;  /* 0x048000002edcbfae */ /* 0x0005e2000b901d4c */
[----:B------:R-:W-:Y:S02]  /*59e0*/  @!P2 LEA.HI.X R21, R9, c[0x0][0x16c], R8, 0x1, P1 ;  /* 0x00005b000915aa11 */ /* 0x000fe400008f0c08 */
[----:B------:R-:W-:Y:S01]  /*59f0*/  @!P3 LEA R40, P6, R11, c[0x0][0x168], 0x1 ;  /* 0x00005a000b28ba11 */ /* 0x000fe200078c08ff */
[----:B------:R-:W-:Y:S01]  /*5a00*/  @!P3 IMAD.X R8, R10, 0x1, R231, P5 ;  /* 0x000000010a08b824 */ /* 0x000fe200028e06e7 */
[----:B------:R-:W-:Y:S01]  /*5a10*/  IADD3 R9, P5, R215, R15, RZ ;  /* 0x0000000fd7097210 */ /* 0x000fe20007fbe0ff */
[----:B------:R2:W-:Y:S01]  /*5a20*/  @P2 STS.128 [R220+0x8800], RZ ;  /* 0x008800ffdc002388 */ /* 0x0005e20000000c00 */
[----:B------:R-:W-:-:S02]  /*5a30*/  @!P2 IADD3 R14, P1, R15, R230, RZ ;  /* 0x000000e60f0ea210 */ /* 0x000fc40007f3e0ff */
[----:B------:R-:W-:Y:S01]  /*5a40*/  @!P3 LEA.HI.X R41, R11, c[0x0][0x16c], R8, 0x1, P6 ;  /* 0x00005b000b29ba11 */ /* 0x000fe200030f0c08 */
[----:B------:R-:W-:Y:S01]  /*5a50*/  IMAD.X R8, R214, 0x1, R10, P5 ;  /* 0x00000001d6087824 */ /* 0x000fe200028e060a */
[----:B------:R-:W-:Y:S01]  /*5a60*/  @!P3 IADD3 R15, P5, R9, R230, RZ ;  /* 0x000000e6090fb210 */ /* 0x000fe20007fbe0ff */
[--C-:B------:R-:W-:Y:S01]  /*5a70*/  @!P2 IMAD.X R11, R10, 0x1, R231.reuse, P1 ;  /* 0x000000010a0ba824 */ /* 0x100fe200008e06e7 */
[----:B------:R-:W-:Y:S01]  /*5a80*/  @!P2 LEA R18, P1, R14, c[0x0][0x168], 0x1 ;  /* 0x00005a000e12aa11 */ /* 0x000fe200078208ff */
[----:B------:R-:W-:Y:S01]  /*5a90*/  @!PT LDS RZ, [RZ] ;  /* 0x00000000fffff984 */ /* 0x000fe20000000800 */
[----:B------:R-:W-:Y:S01]  /*5aa0*/  @!PT LDS RZ, [RZ] ;  /* 0x00000000fffff984 */ /* 0x000fe20000000800 */
[----:B------:R-:W-:Y:S01]  /*5ab0*/  @!PT LDS RZ, [RZ] ;  /* 0x00000000fffff984 */ /* 0x000fe20000000800 */
[----:B------:R2:W-:Y:S02]  /*5ac0*/  @!P2 LDGSTS.E.BYPASS.LTC128B.128 [R220+0x8800], [R22.64+0x80] ;  /* 0x0880008016dcafae */ /* 0x0005e4000b901d4c */
        /* <DEDUP_REMOVED lines=9> */
[----:B------:R-:W-:Y:S02]  /*5b60*/  @!P3 LEA.HI.X R35, R15, c[0x0][0x16c], R10, 0x1, P5 ;  /* 0x00005b000f23ba11 */ /* 0x000fe400028f0c0a */
[-C--:B------:R-:W-:Y:S01]  /*5b70*/  @!P2 IADD3 R9, P5, R9, R230.reuse, RZ ;  /* 0x000000e60909a210 */ /* 0x080fe20007fbe0ff */
[----:B------:R-:W-:Y:S01]  /*5b80*/  IMAD.X R10, R214, 0x1, R8, P1 ;  /* 0x00000001d60a7824 */ /* 0x000fe200008e0608 */
[----:B------:R-:W-:Y:S01]  /*5b90*/  @!P3 IADD3 R15, P1, R11, R230, RZ ;  /* 0x000000e60b0fb210 */ /* 0x000fe20007f3e0ff */
[----:B------:R2:W-:Y:S02]  /*5ba0*/  @P2 STS.128 [R220+0x9000], RZ ;  /* 0x009000ffdc002388 */ /* 0x0005e40000000c00 */
[--C-:B------:R-:W-:Y:S01]  /*5bb0*/  @!P2 IMAD.X R8, R8, 0x1, R231.reuse, P5 ;  /* 0x000000010808a824 */ /* 0x100fe200028e06e7 */
[----:B------:R-:W-:Y:S01]  /*5bc0*/  @!P2 LEA R16, P5, R9, c[0x0][0x168], 0x1 ;  /* 0x00005a000910aa11 */ /* 0x000fe200078a08ff */
[----:B------:R-:W-:Y:S01]  /*5bd0*/  @!P3 IMAD.X R14, R10, 0x1, R231, P1 ;  /* 0x000000010a0eb824 */ /* 0x000fe200008e06e7 */
[----:B------:R-:W-:Y:S01]  /*5be0*/  @!P3 LEA R26, P1, R15, c[0x0][0x168], 0x1 ;  /* 0x00005a000f1aba11 */ /* 0x000fe200078208ff */
[----:B------:R-:W-:Y:S01]  /*5bf0*/  @!PT LDS RZ, [RZ] ;  /* 0x00000000fffff984 */ /* 0x000fe20000000800 */
[----:B------:R-:W-:Y:S01]  /*5c00*/  @!PT LDS RZ, [RZ] ;  /* 0x00000000fffff984 */ /* 0x000fe20000000800 */
[----:B------:R-:W-:Y:S01]  /*5c10*/  @!PT LDS RZ, [RZ] ;  /* 0x00000000fffff984 */ /* 0x000fe20000000800 */
[----:B------:R2:W-:Y:S01]  /*5c20*/  @!P2 LDGSTS.E.BYPASS.LTC128B.128 [R220+0x9000], [R20.64+0x80] ;  /* 0x0900008014dcafae */ /* 0x0005e2000b901d4c */
[----:B------:R-:W-:-:S02]  /*5c30*/  @!P2 LEA.HI.X R17, R9, c[0x0][0x16c], R8, 0x1, P5 ;  /* 0x00005b000911aa11 */ /* 0x000fc400028f0c08 */
[----:B------:R-:W-:Y:S01]  /*5c40*/  @!P3 LEA.HI.X R27, R15, c[0x0][0x16c], R14, 0x1, P1 ;  /* 0x00005b000f1bba11 */ /* 0x000fe200008f0c0e */
[----:B------:R2:W-:Y:S01]  /*5c50*/  @P3 STS.128 [R220+0x5800], RZ ;  /* 0x005800ffdc003388 */ /* 0x0005e20000000c00 */
[----:B------:R-:W-:Y:S02]  /*5c60*/  IADD3 R9, P5, R215, R11, RZ ;  /* 0x0000000bd7097210 */ /* 0x000fe40007fbe0ff */
[-C--:B------:R-:W-:Y:S01]  /*5c70*/  @!P2 IADD3 R11, P1, R11, R230.reuse, RZ ;  /* 0x000000e60b0ba210 */ /* 0x080fe20007f3e0ff */
[----:B------:R-:W-:Y:S01]  /*5c80*/  @!PT LDS RZ, [RZ] ;  /* 0x00000000fffff984 */ /* 0x000fe20000000800 */
[----:B------:R-:W-:Y:S01]  /*5c90*/  @!PT LDS RZ, [RZ] ;  /* 0x00000000fffff984 */ /* 0x000fe20000000800 */
[----:B------:R-:W-:Y:S01]  /*5ca0*/  @!PT LDS RZ, [RZ] ;  /* 0x00000000fffff984 */ /* 0x000fe20000000800 */
[----:B------:R2:W-:Y:S02]  /*5cb0*/  @!P3 LDGSTS.E.BYPASS.LTC128B.128 [R220+0x5800], [R40.64] ;  /* 0x0580000028dcbfae */ /* 0x0005e4000b901d4c */
[----:B------:R-:W-:Y:S01]  /*5cc0*/  IMAD.X R8, R214, 0x1, R10, P5 ;  /* 0x00000001d6087824 */ /* 0x000fe200028e060a */
[-C--:B------:R-:W-:Y:S01]  /*5cd0*/  @!P3 IADD3 R14, P5, R9, R230.reuse, RZ ;  /* 0x000000e6090eb210 */ /* 0x080fe20007fbe0ff */
[--C-:B------:R-:W-:Y:S01]  /*5ce0*/  @!P2 IMAD.X R10, R10, 0x1, R231.reuse, P1 ;  /* 0x000000010a0aa824 */ /* 0x100fe200008e06e7 */
[C---:B------:R-:W-:Y:S01]  /*5cf0*/  @!P2 LEA R58, P1, R11.reuse, c[0x0][0x168], 0x1 ;  /* 0x00005a000b3aaa11 */ /* 0x040fe200078208ff */
[----:B------:R2:W-:Y:S01]  /*5d00*/  @P2 STS.128 [R220+0x9800], RZ ;  /* 0x009800ffdc002388 */ /* 0x0005e20000000c00 */
[----:B------:R-:W-:Y:S01]  /*5d10*/  @!P3 LEA R60, P6, R14, c[0x0][0x168], 0x1 ;  /* 0x00005a000e3cba11 */ /* 0x000fe200078c08ff */
[----:B------:R-:W-:Y:S01]  /*5d20*/  @!P3 IMAD.X R15, R8, 0x1, R231, P5 ;  /* 0x00000001080fb824 */ /* 0x000fe200028e06e7 */
[----:B------:R-:W-:Y:S01]  /*5d30*/  @!P2 LEA.HI.X R59, R11, c[0x0][0x16c], R10, 0x1, P1 ;  /* 0x00005b000b3baa11 */ /* 0x000fe200008f0c0a */
[----:B------:R-:W-:Y:S01]  /*5d40*/  @!PT LDS RZ, [RZ] ;  /* 0x00000000fffff984 */ /* 0x000fe20000000800 */
[----:B------:R-:W-:Y:S01]  /*5d50*/  @!PT LDS RZ, [RZ] ;  /* 0x00000000fffff984 */ /* 0x000fe20000000800 */
[----:B------:R-:W-:Y:S01]  /*5d60*/  @!PT LDS RZ, [RZ] ;  /* 0x00000000fffff984 */ /* 0x000fe20000000800 */
[----:B------:R2:W-:Y:S01]  /*5d70*/  @!P2 LDGSTS.E.BYPASS.LTC128B.128 [R220+0x9800], [R18.64+0x80] ;  /* 0x0980008012dcafae */ /* 0x0005e2000b901d4c */
[----:B------:R-:W-:-:S02]  /*5d80*/  @!P2 IADD3 R10, P1, R9, R230, RZ ;  /* 0x000000e6090aa210 */ /* 0x000fc40007f3e0ff */
[----:B------:R-:W-:Y:S01]  /*5d90*/  IADD3 R9, P5, R215, R9, RZ ;  /* 0x00000009d7097210 */ /* 0x000fe20007fbe0ff */
[----:B------:R2:W-:Y:S01]  /*5da0*/  @P3 STS.128 [R220+0x6000], RZ ;  /* 0x006000ffdc003388 */ /* 0x0005e20000000c00 */
[----:B------:R-:W-:Y:S01]  /*5db0*/  @!P3 LEA.HI.X R61, R14, c[0x0][0x16c], R15, 0x1, P6 ;  /* 0x00005b000e3dba11 */ /* 0x000fe200030f0c0f */
[----:B------:R-:W-:Y:S01]  /*5dc0*/  @!P2 IMAD.X R11, R8, 0x1, R231, P1 ;  /* 0x00000001080ba824 */ /* 0x000fe200008e06e7 */
[----:B------:R-:W-:Y:S01]  /*5dd0*/  @!P2 LEA R68, P1, R10, c[0x0][0x168], 0x1 ;  /* 0x00005a000a44aa11 */ /* 0x000fe200078208ff */
[----:B------:R-:W-:Y:S01]  /*5de0*/  IMAD.X R8, R214, 0x1, R8, P5 ;  /* 0x00000001d6087824 */ /* 0x000fe200028e0608 */
[----:B------:R-:W-:Y:S01]  /*5df0*/  @!P3 IADD3 R14, P5, R9, R230, RZ ;  /* 0x000000e6090eb210 */ /* 0x000fe20007fbe0ff */
[----:B------:R-:W-:Y:S01]  /*5e00*/  @!PT LDS RZ, [RZ] ;  /* 0x00000000fffff984 */ /* 0x000fe20000000800 */
[----:B------:R-:W-:Y:S01]  /*5e10*/  @!PT LDS RZ, [RZ] ;  /* 0x00000000fffff984 */ /* 0x000fe20000000800 */
[----:B------:R-:W-:Y:S01]  /*5e20*/  @!PT LDS RZ, [RZ] ;  /* 0x00000000fffff984 */ /* 0x000fe20000000800 */
[----:B------:R2:W-:Y:S01]  /*5e30*/  @!P3 LDGSTS.E.BYPASS.LTC128B.128 [R220+0x6000], [R34.64] ;  /* 0x0600000022dcbfae */ /* 0x0005e2000b901d4c */
[----:B------:R-:W-:Y:S02]  /*5e40*/  @!P2 LEA.HI.X R69, R10, c[0x0][0x16c], R11, 0x1, P1 ;  /* 0x00005b000a45aa11 */ /* 0x000fe400008f0c0b */
[----:B------:R-:W-:Y:S01]  /*5e50*/  @!P3 LEA R10, P1, R14, c[0x0][0x168], 0x1 ;  /* 0x00005a000e0aba11 */ /* 0x000fe200078208ff */
[----:B------:R2:W-:Y:S01]  /*5e60*/  @P2 STS.128 [R220+0xa000], RZ ;  /* 0x00a000ffdc002388 */ /* 0x0005e20000000c00 */
[----:B------:R-:W-:-:S03]  /*5e70*/  @!P3 IMAD.X R11, R8, 0x1, R231, P5 ;  /* 0x00000001080bb824 */ /* 0x000fc600028e06e7 */
[----:B------:R-:W-:Y:S01]  /*5e80*/  @!PT LDS RZ, [RZ] ;  /* 0x00000000fffff984 */ /* 0x000fe20000000800 */
[----:B------:R-:W-:Y:S01]  /*5e90*/  @!PT LDS RZ, [RZ] ;  /* 0x00000000fffff984 */ /* 0x000fe20000000800 */
[----:B------:R-:W-:Y:S01]  /*5ea0*/  @!PT LDS RZ, [RZ] ;  /* 0x00000000fffff984 */ /* 0x000fe20000000800 */
[----:B------:R2:W-:Y:S02]  /*5eb0*/  @!P2 LDGSTS.E.BYPASS.LTC128B.128 [R220+0xa000], [R16.64+0x80] ;  /* 0x0a00008010dcafae */ /* 0x0005e4000b901d4c */
[----:B------:R-:W-:Y:S02]  /*5ec0*/  @!P3 LEA.HI.X R11, R14, c[0x0][0x16c], R11, 0x1, P1 ;  /* 0x00005b000e0bba11 */ /* 0x000fe400008f0c0b */
        /* <DEDUP_REMOVED lines=29> */
[----:B--2---:R-:W-:-:S04]  /*60a0*/  LEA R10, P1, R9, c[0x0][0x168], 0x1 ;  /* 0x00005a00090a7a11 */ /* 0x004fc800078208ff */
[----:B------:R-:W-:-:S05]  /*60b0*/  LEA.HI.X R11, R9, c[0x0][0x16c], R8, 0x1, P1 ;  /* 0x00005b00090b7a11 */ /* 0x000fca00008f0c08 */
[----:B------:R-:W-:Y:S01]  /*60c0*/  @!PT LDS RZ, [RZ] ;  /* 0x00000000fffff984 */ /* 0x000fe20000000800 */
[----:B------:R-:W-:Y:S01]  /*60d0*/  @!PT LDS RZ, [RZ] ;  /* 0x00000000fffff984 */ /* 0x000fe20000000800 */
[----:B------:R-:W-:Y:S01]  /*60e0*/  @!PT LDS RZ, [RZ] ;  /* 0x00000000fffff984 */ /* 0x000fe20000000800 */
[----:B------:R2:W-:Y:S04]  /*60f0*/  LDGSTS.E.BYPASS.LTC128B.128 [R220+0xb800], [R10.64+0x80] ;  /* 0x0b8000800adc7fae */ /* 0x0005e8000b901d4c */
.L_x_817:
[----:B------:R-:W-:Y:S05]  /*6100*/  BSYNC B0 ;  /* 0x0000000000007941 */ /* 0x000fea0003800000 */
.L_x_816:
[----:B------:R-:W0:Y:S01]  /*6110*/  LDGDEPBAR ;  /* 0x00000000000079af */ /* 0x000e220000000000 */
[----:B------:R-:W-:-:S04]  /*6120*/  IADD3 R230, P1, R13, R230, RZ ;  /* 0x000000e60de67210 */ /* 0x000fc80007f3e0ff */
[----:B------:R-:W-:Y:S02]  /*6130*/  IADD3.X R231, R12, R231, RZ, P1, !PT ;  /* 0x000000e70ce77210 */ /* 0x000fe40000ffe4ff */
.L_x_813:
[----:B--2-4-:R-:W-:Y:S02]  /*6140*/  IMAD.IADD R27, R7, 0x1, R232 ;  /* 0x00000001071b7824 */ /* 0x014fe400078e02e8 */
[----:B------:R-:W-:-:S03]  /*6150*/  IMAD.SHL.U32 R204, R4, 0x2, RZ ;  /* 0x0000000204cc7824 */ /* 0x000fc600078e00ff */
[C---:B------:R-:W-:Y:S01]  /*6160*/  IADD3 R9, R27.reuse, 0x1, RZ ;  /* 0x000000011b097810 */ /* 0x040fe20007ffe0ff */
[--C-:B------:R-:W-:Y:S01]  /*6170*/  IMAD R202, R2, 0x2, R204.reuse ;  /* 0x0000000202ca7824 */ /* 0x100fe200078e02cc */
[----:B------:R-:W-:Y:S01]  /*6180*/  IADD3 R7, R27, 0x8, RZ ;  /* 0x000000081b077810 */ /* 0x000fe20007ffe0ff */
[C---:B------:R-:W-:Y:S01]  /*6190*/  IMAD R201, R0.reuse, 0x2, R204 ;  /* 0x0000000200c97824 */ /* 0x040fe200078e02cc */
[C---:B------:R-:W-:Y:S01]  /*61a0*/  ISETP.GE.AND P2, PT, R9.reuse, R238, PT ;  /* 0x000000ee0900720c */ /* 0x040fe20003f46270 */
[----:B------:R-:W-:Y:S01]  /*61b0*/  IMAD R200, R0, 0x2, R202 ;  /* 0x0000000200c87824 */ /* 0x000fe200078e02ca */
[----:B------:R-:W-:Y:S01]  /*61c0*/  ISETP.GE.AND P1, PT, R9, R236, PT ;  /* 0x000000ec0900720c */ /* 0x000fe20003f26270 */
[----:B------:R-:W-:Y:S01]  /*61d0*/  LDSM.16.MT88.4 R124, [R204+0xc000] ;  /* 0x00c00000cc7c783b */ /* 0x000fe20000004200 */
[----:B------:R-:W-:Y:S02]  /*61e0*/  IADD3 R9, R27, 0x9, RZ ;  /* 0x000000091b097810 */ /* 0x000fe40007ffe0ff */
[C---:B------:R-:W-:Y:S01]  /*61f0*/  ISETP.GE.AND P6, PT, R7.reuse, R238, PT ;  /* 0x000000ee0700720c */ /* 0x040fe20003fc6270 */
[----:B---3--:R-:W-:Y:S01]  /*6200*/  LDSM.16.MT88.4 R100, [R200+0xc000] ;  /* 0x00c00000c864783b */ /* 0x008fe20000004200 */
[----:B------:R-:W-:-:S02]  /*6210*/  ISETP.GE.AND P3, PT, R7, R236, PT ;  /* 0x000000ec0700720c */ /* 0x000fc40003f66270 */
[----:B------:R-:W-:Y:S01]  /*6220*/  IADD3 R7, R27, 0x10, RZ ;  /* 0x000000101b077810 */ /* 0x000fe20007ffe0ff */
[----:B------:R-:W-:Y:S01]  /*6230*/  LDSM.16.MT88.4 R116, [R202+0xc000] ;  /* 0x00c00000ca74783b */ /* 0x000fe20000004200 */
[----:B------:R-:W-:Y:S02]  /*6240*/  FSEL R23, R6, -INF , !P2 ;  /* 0xff80000006177808 */ /* 0x000fe40005000000 */
[C---:B------:R-:W-:Y:S01]  /*6250*/  ISETP.GE.AND P5, PT, R9.reuse, R238, PT ;  /* 0x000000ee0900720c */ /* 0x040fe20003fa6270 */
[----:B------:R-:W-:Y:S01]  /*6260*/  LDSM.16.MT88.4 R108, [R201+0xc000] ;  /* 0x00c00000c96c783b */ /* 0x000fe20000004200 */
[----:B------:R-:W-:Y:S02]  /*6270*/  ISETP.GE.AND P2, PT, R9, R236, PT ;  /* 0x000000ec0900720c */ /* 0x000fe40003f46270 */
[----:B------:R-:W-:Y:S01]  /*6280*/  IADD3 R9, R27, 0x11, RZ ;  /* 0x000000111b097810 */ /* 0x000fe20007ffe0ff */
[----:B------:R-:W-:Y:S01]  /*6290*/  LDSM.16.MT88.4 R92, [R204+0x10000] ;  /* 0x01000000cc5c783b */ /* 0x000fe20000004200 */
[----:B------:R-:W-:-:S02]  /*62a0*/  FSEL R21, R48, -INF , !P1 ;  /* 0xff80000030157808 */ /* 0x000fc40004800000 */
[----:B------:R-:W-:Y:S01]  /*62b0*/  FSEL R49, R49, -INF , !P6 ;  /* 0xff80000031317808 */ /* 0x000fe20007000000 */
[----:B------:R-:W-:Y:S01]  /*62c0*/  LDSM.16.MT88.4 R84, [R202+0x10000] ;  /* 0x01000000ca54783b */ /* 0x000fe20000004200 */
[C---:B------:R-:W-:Y:S02]  /*62d0*/  ISETP.GE.AND P1, PT, R7.reuse, R238, PT ;  /* 0x000000ee0700720c */ /* 0x040fe40003f26270 */
[----:B------:R-:W-:Y:S01]  /*62e0*/  ISETP.GE.AND P6, PT, R7, R236, PT ;  /* 0x000000ec0700720c */ /* 0x000fe20003fc6270 */
[----:B------:R-:W-:Y:S01]  /*62f0*/  LDSM.16.MT88.4 R76, [R201+0x10000] ;  /* 0x01000000c94c783b */ /* 0x000fe20000004200 */
[----:B------:R-:W-:Y:S02]  /*6300*/  IADD3 R7, R27, 0x18, RZ ;  /* 0x000000181b077810 */ /* 0x000fe40007ffe0ff */
[----:B------:R-:W-:Y:S02]  /*6310*/  FSEL R19, R51, -INF , !P3 ;  /* 0xff80000033137808 */ /* 0x000fe40005800000 */
[----:B------:R-:W-:-:S02]  /*6320*/  FSEL R25, R50, -INF , !P5 ;  /* 0xff80000032197808 */ /* 0x000fc40006800000 */
[C---:B------:R-:W-:Y:S02]  /*6330*/  ISETP.GE.AND P3, PT, R9.reuse, R238, PT ;  /* 0x000000ee0900720c */ /* 0x040fe40003f66270 */
[----:B------:R-:W-:Y:S02]  /*6340*/  ISETP.GE.AND P5, PT, R9, R236, PT ;  /* 0x000000ec0900720c */ /* 0x000fe40003fa6270 */
[----:B------:R-:W-:Y:S02]  /*6350*/  IADD3 R9, R27, 0x19, RZ ;  /* 0x000000191b097810 */ /* 0x000fe40007ffe0ff */
[----:B------:R-:W-:Y:S02]  /*6360*/  FSEL R17, R96, -INF , !P2 ;  /* 0xff80000060117808 */ /* 0x000fe40005000000 */
[----:B------:R-:W-:Y:S02]  /*6370*/  FSEL R97, R97, -INF , !P1 ;  /* 0xff80000061617808 */ /* 0x000fe40004800000 */
[----:B------:R-:W-:-:S02]  /*6380*/  ISETP.GE.AND P2, PT, R7, R238, PT ;  /* 0x000000ee0700720c */ /* 0x000fc40003f46270 */
[----:B------:R-:W-:Y:S02]  /*6390*/  ISETP.GE.AND P1, PT, R7, R236, PT ;  /* 0x000000ec0700720c */ /* 0x000fe40003f26270 */
[----:B------:R-:W-:Y:S02]  /*63a0*/  IADD3 R11, R27, 0x20, RZ ;  /* 0x000000201b0b7810 */ /* 0x000fe40007ffe0ff */
[----:B------:R-:W-:Y:S02]  /*63b0*/  FSEL R99, R99, -INF , !P6 ;  /* 0xff80000063637808 */ /* 0x000fe40007000000 */
[----:B------:R-:W-:Y:S02]  /*63c0*/  FSEL R7, R98, -INF , !P3 ;  /* 0xff80000062077808 */ /* 0x000fe40005800000 */
[C---:B------:R-:W-:Y:S02]  /*63d0*/  ISETP.GE.AND P6, PT, R9.reuse, R238, PT ;  /* 0x000000ee0900720c */ /* 0x040fe40003fc6270 */
[----:B------:R-:W-:-:S02]  /*63e0*/  ISETP.GE.AND P3, PT, R9, R236, PT ;  /* 0x000000ec0900720c */ /* 0x000fc40003f66270 */
[----:B------:R-:W-:Y:S02]  /*63f0*/  IADD3 R9, R27, 0x21, RZ ;  /* 0x000000211b097810 */ /* 0x000fe40007ffe0ff */
[----:B------:R-:W-:Y:S02]  /*6400*/  FSEL R13, R104, -INF , !P5 ;  /* 0xff800000680d7808 */ /* 0x000fe40006800000 */
[C---:B------:R-:W-:Y:S02]  /*6410*/  ISETP.GE.AND P5, PT, R11.reuse, R238, PT ;  /* 0x000000ee0b00720c */ /* 0x040fe40003fa6270 */
[----:B------:R-:W-:Y:S02]  /*6420*/  FSEL R15, R52, -INF , !P2 ;  /* 0xff800000340f7808 */ /* 0x000fe40005000000 */
[----:B------:R-:W-:Y:S02]  /*6430*/  ISETP.GE.AND P2, PT, R11, R236, PT ;  /* 0x000000ec0b00720c */ /* 0x000fe40003f46270 */
[----:B------:R-:W-:-:S02]  /*6440*/  IADD3 R33, R27, 0x28, RZ ;  /* 0x000000281b217810 */ /* 0x000fc40007ffe0ff */
[----:B------:R-:W-:Y:S02]  /*6450*/  FSEL R11, R28, -INF , !P1 ;  /* 0xff8000001c0b7808 */ /* 0x000fe40004800000 */
[----:B------:R-:W-:Y:S02]  /*6460*/  FSEL R53, R53, -INF , !P6 ;  /* 0xff80000035357808 */ /* 0x000fe40007000000 */
[C---:B------:R-:W-:Y:S02]  /*6470*/  ISETP.GE.AND P1, PT, R9.reuse, R238, PT ;  /* 0x000000ee0900720c */ /* 0x040fe40003f26270 */
[----:B------:R-:W-:Y:S02]  /*6480*/  ISETP.GE.AND P6, PT, R9, R236, PT ;  /* 0x000000ec0900720c */ /* 0x000fe40003fc6270 */
        /* <DEDUP_REMOVED lines=8> */
[-C--:B------:R-:W-:Y:S02]  /*6510*/  ISETP.GE.AND P3, PT, R33, R236.reuse, PT ;  /* 0x000000ec2100720c */ /* 0x080fe40003f66270 */
[----:B------:R-:W-:Y:S02]  /*6520*/  IADD3 R33, R27, 0x38, RZ ;  /* 0x000000381b217810 */ /* 0x000fe40007ffe0ff */
[----:B------:R-:W-:Y:S02]  /*6530*/  FSEL R245, R245, -INF , !P6 ;  /* 0xff800000f5f57808 */ /* 0x000fe40007000000 */
[----:B------:R-:W-:Y:S02]  /*6540*/  ISETP.GE.AND P6, PT, R33, R236, PT ;  /* 0x000000ec2100720c */ /* 0x000fe40003fc6270 */
[----:B------:R-:W-:Y:S02]  /*6550*/  IADD3 R35, R27, 0x29, RZ ;  /* 0x000000291b237810 */ /* 0x000fe40007ffe0ff */
[----:B-1----:R-:W-:-:S02]  /*6560*/  FSEL R239, R239, -INF , !P6 ;  /* 0xff800000efef7808 */ /* 0x002fc40007000000 */
[----:B------:R-:W-:Y:S02]  /*6570*/  FSEL R43, R30, -INF , !P2 ;  /* 0xff8000001e2b7808 */ /* 0x000fe40005000000 */
[----:B------:R-:W-:Y:S02]  /*6580*/  FSEL R29, R55, -INF , !P1 ;  /* 0xff800000371d7808 */ /* 0x000fe40004800000 */
[-C--:B------:R-:W-:Y:S02]  /*6590*/  ISETP.GE.AND P6, PT, R27, R238.reuse, PT ;  /* 0x000000ee1b00720c */ /* 0x080fe40003fc6270 */
[C---:B------:R-:W-:Y:S02]  /*65a0*/  ISETP.GE.AND P2, PT, R35.reuse, R238, PT ;  /* 0x000000ee2300720c */ /* 0x040fe40003f46270 */
[----:B------:R-:W-:Y:S02]  /*65b0*/  ISETP.GE.AND P1, PT, R35, R236, PT ;  /* 0x000000ec2300720c */ /* 0x000fe40003f26270 */
[----:B------:R-:W-:-:S02]  /*65c0*/  IADD3 R35, R27, 0x31, RZ ;  /* 0x000000311b237810 */ /* 0x000fc40007ffe0ff */
[----:B------:R-:W-:Y:S02]  /*65d0*/  FSEL R3, R3, -INF , !P6 ;  /* 0xff80000003037808 */ /* 0x000fe40007000000 */
[----:B------:R-:W-:Y:S02]  /*65e0*/  FSEL R37, R32, -INF , !P5 ;  /* 0xff80000020257808 */ /* 0x000fe40006800000 */
[----:B------:R-:W-:Y:S02]  /*65f0*/  FSEL R251, R45, -INF , !P2 ;  /* 0xff8000002dfb7808 */ /* 0x000fe40005000000 */
[C---:B------:R-:W-:Y:S02]  /*6600*/  ISETP.GE.AND P5, PT, R35.reuse, R238, PT ;  /* 0x000000ee2300720c */ /* 0x040fe40003fa6270 */
[----:B------:R-:W-:Y:S02]  /*6610*/  ISETP.GE.AND P2, PT, R35, R236, PT ;  /* 0x000000ec2300720c */ /* 0x000fe40003f46270 */
[----:B------:R-:W-:-:S02]  /*6620*/  IADD3 R35, R27, 0x39, RZ ;  /* 0x000000391b237810 */ /* 0x000fc40007ffe0ff */
[----:B------:R-:W-:Y:S02]  /*6630*/  FMNMX.FTZ R6, R3, R23, !PT ;  /* 0x0000001703067209 */ /* 0x000fe40007810000 */
[----:B------:R-:W-:Y:S02]  /*6640*/  FSEL R241, R241, -INF , !P3 ;  /* 0xff800000f1f17808 */ /* 0x000fe40005800000 */
[----:B------:R-:W-:Y:S02]  /*6650*/  FSEL R141, R141, -INF , !P5 ;  /* 0xff8000008d8d7808 */ /* 0x000fe40006800000 */
[C---:B------:R-:W-:Y:S02]  /*6660*/  ISETP.GE.AND P3, PT, R35.reuse, R238, PT ;  /* 0x000000ee2300720c */ /* 0x040fe40003f66270 */
[----:B------:R-:W-:Y:S02]  /*6670*/  ISETP.GE.AND P5, PT, R35, R236, PT ;  /* 0x000000ec2300720c */ /* 0x000fe40003fa6270 */
[----:B------:R-:W-:-:S02]  /*6680*/  IADD3 R35, R27, 0x41, RZ ;  /* 0x000000411b237810 */ /* 0x000fc40007ffe0ff */
[----:B------:R-:W-:Y:S02]  /*6690*/  FMNMX.FTZ R6, R49, R6, !PT ;  /* 0x0000000631067209 */ /* 0x000fe40007810000 */
[----:B------:R-:W-:Y:S02]  /*66a0*/  FSEL R157, R157, -INF , !P5 ;  /* 0xff8000009d9d7808 */ /* 0x000fe40006800000 */
[----:B------:R-:W-:Y:S02]  /*66b0*/  ISETP.GE.AND P5, PT, R35, R236, PT ;  /* 0x000000ec2300720c */ /* 0x000fe40003fa6270 */
[----:B------:R-:W-:Y:S02]  /*66c0*/  FMNMX.FTZ R6, R25, R6, !PT ;  /* 0x0000000619067209 */ /* 0x000fe40007810000 */
[----:B------:R-:W-:Y:S02]  /*66d0*/  FSEL R175, R175, -INF , !P5 ;  /* 0xff800000afaf7808 */ /* 0x000fe40006800000 */
[----:B------:R-:W-:-:S02]  /*66e0*/  FMNMX.FTZ R6, R97, R6, !PT ;  /* 0x0000000661067209 */ /* 0x000fc40007810000 */
[----:B------:R-:W-:Y:S02]  /*66f0*/  ISETP.GE.AND P5, PT, R27, R236, PT ;  /* 0x000000ec1b00720c */ /* 0x000fe40003fa6270 */
[----:B------:R-:W-:Y:S02]  /*6700*/  FMNMX.FTZ R6, R7, R6, !PT ;  /* 0x0000000607067209 */ /* 0x000fe40007810000 */
[----:B------:R-:W-:Y:S02]  /*6710*/  FSEL R5, R5, -INF , !P5 ;  /* 0xff80000005057808 */ /* 0x000fe40006800000 */
        /* <DEDUP_REMOVED lines=12> */
[----:B------:R-:W-:Y:S02]  /*67e0*/  FSEL R247, R247, -INF , !P1 ;  /* 0xff800000f7f77808 */ /* 0x000fe40004800000 */
[----:B------:R-:W-:Y:S02]  /*67f0*/  FMNMX.FTZ R6, R9, R6, !PT ;  /* 0x0000000609067209 */ /* 0x000fe40007810000 */
[----:B------:R-:W-:-:S02]  /*6800*/  ISETP.GE.AND P1, PT, R33, R238, PT ;  /* 0x000000ee2100720c */ /* 0x000fc40003f26270 */
[----:B------:R-:W-:Y:S02]  /*6810*/  FMNMX.FTZ R8, R245, R8, !PT ;  /* 0x00000008f5087209 */ /* 0x000fe40007810000 */
[----:B------:R-:W-:Y:S02]  /*6820*/  FMNMX.FTZ R6, R43, R6, !PT ;  /* 0x000000062b067209 */ /* 0x000fe40007810000 */
[----:B------:R-:W-:Y:S02]  /*6830*/  IADD3 R33, R27, 0x40, RZ ;  /* 0x000000401b217810 */ /* 0x000fe40007ffe0ff */
[----:B------:R-:W-:Y:S02]  /*6840*/  FSEL R143, R143, -INF , !P1 ;  /* 0xff8000008f8f7808 */ /* 0x000fe40004800000 */
[----:B------:R-:W-:Y:S02]  /*6850*/  FMNMX.FTZ R8, R141, R8, !PT ;  /* 0x000000088d087209 */ /* 0x000fe40007810000 */
[----:B------:R-:W-:-:S02]  /*6860*/  FMNMX.FTZ R6, R249, R6, !PT ;  /* 0x00000006f9067209 */ /* 0x000fc40007810000 */
[----:B------:R-:W-:Y:S02]  /*6870*/  FSEL R149, R149, -INF , !P2 ;  /* 0xff80000095957808 */ /* 0x000fe40005000000 */
[----:B------:R-:W-:Y:S02]  /*6880*/  ISETP.GE.AND P2, PT, R33, R238, PT ;  /* 0x000000ee2100720c */ /* 0x000fe40003f46270 */
[----:B------:R-:W-:Y:S02]  /*6890*/  FSEL R243, R243, -INF , !P3 ;  /* 0xff800000f3f37808 */ /* 0x000fe40005800000 */
[----:B------:R-:W-:Y:S02]  /*68a0*/  FMNMX.FTZ R8, R143, R8, !PT ;  /* 0x000000088f087209 */ /* 0x000fe40007810000 */
[----:B------:R-:W-:Y:S02]  /*68b0*/  FMNMX.FTZ R6, R37, R6, !PT ;  /* 0x0000000625067209 */ /* 0x000fe40007810000 */
[----:B------:R-:W-:-:S02]  /*68c0*/  ISETP.GE.AND P1, PT, R33, R236, PT ;  /* 0x000000ec2100720c */ /* 0x000fc40003f26270 */
[----:B------:R-:W-:Y:S02]  /*68d0*/  IADD3 R33, R27, 0x48, RZ ;  /* 0x000000481b217810 */ /* 0x000fe40007ffe0ff */
[----:B------:R-:W-:Y:S02]  /*68e0*/  ISETP.GE.AND P3, PT, R35, R238, PT ;  /* 0x000000ee2300720c */ /* 0x000fe40003f66270 */
[----:B------:R-:W-:Y:S02]  /*68f0*/  FSEL R237, R237, -INF , !P2 ;  /* 0xff800000eded7808 */ /* 0x000fe40005000000 */
[----:B------:R-:W-:Y:S02]  /*6900*/  FMNMX.FTZ R8, R243, R8, !PT ;  /* 0x00000008f3087209 */ /* 0x000fe40007810000 */
[----:B------:R-:W-:Y:S02]  /*6910*/  FMNMX.FTZ R6, R247, R6, !PT ;  /* 0x00000006f7067209 */ /* 0x000fe40007810000 */
[----:B------:R-:W-:-:S02]  /*6920*/  IADD3 R35, R27, 0x49, RZ ;  /* 0x000000491b237810 */ /* 0x000fc40007ffe0ff */
[----:B------:R-:W-:Y:S02]  /*6930*/  ISETP.GE.AND P6, PT, R33, R238, PT ;  /* 0x000000ee2100720c */ /* 0x000fe40003fc6270 */
[----:B------:R-:W-:Y:S02]  /*6940*/  FSEL R171, R171, -INF , !P3 ;  /* 0xff800000abab7808 */ /* 0x000fe40005800000 */
[----:B------:R-:W-:Y:S02]  /*6950*/  FMNMX.FTZ R8, R237, R8, !PT ;  /* 0x00000008ed087209 */ /* 0x000fe40007810000 */
[----:B------:R-:W-:Y:S02]  /*6960*/  FMNMX.FTZ R6, R241, R6, !PT ;  /* 0x00000006f1067209 */ /* 0x000fe40007810000 */
[----:B------:R-:W-:Y:S02]  /*6970*/  FSEL R199, R199, -INF , !P1 ;  /* 0xff800000c7c77808 */ /* 0x000fe40004800000 */
[----:B------:R-:W-:-:S02]  /*6980*/  ISETP.GE.AND P2, PT, R33, R236, PT ;  /* 0x000000ec2100720c */ /* 0x000fc40003f46270 */
[C---:B------:R-:W-:Y:S02]  /*6990*/  ISETP.GE.AND P1, PT, R35.reuse, R238, PT ;  /* 0x000000ee2300720c */ /* 0x040fe40003f26270 */
[----:B------:R-:W-:Y:S02]  /*69a0*/  ISETP.GE.AND P3, PT, R35, R236, PT ;  /* 0x000000ec2300720c */ /* 0x000fe40003f66270 */
[C---:B------:R-:W-:Y:S02]  /*69b0*/  IADD3 R35, R27.reuse, 0x50, RZ ;  /* 0x000000501b237810 */ /* 0x040fe40007ffe0ff */
[----:B------:R-:W-:Y:S02]  /*69c0*/  IADD3 R33, R27, 0x51, RZ ;  /* 0x000000511b217810 */ /* 0x000fe40007ffe0ff */
[----:B------:R-:W-:Y:S02]  /*69d0*/  FSEL R173, R173, -INF , !P6 ;  /* 0xff800000adad7808 */ /* 0x000fe40007000000 */
[----:B------:R-:W-:-:S02]  /*69e0*/  FMNMX.FTZ R8, R171, R8, !PT ;  /* 0x00000008ab087209 */ /* 0x000fc40007810000 */
[----:B------:R-:W-:Y:S02]  /*69f0*/  FMNMX.FTZ R6, R149, R6, !PT ;  /* 0x0000000695067209 */ /* 0x000fe40007810000 */
[----:B------:R-:W-:Y:S02]  /*6a00*/  FSEL R235, R235, -INF , !P1 ;  /* 0xff800000ebeb7808 */ /* 0x000fe40004800000 */
[-C--:B------:R-:W-:Y:S02]  /*6a10*/  ISETP.GE.AND P6, PT, R35, R238.reuse, PT ;  /* 0x000000ee2300720c */ /* 0x080fe40003fc6270 */
[C---:B------:R-:W-:Y:S02]  /*6a20*/  ISETP.GE.AND P5, PT, R33.reuse, R238, PT ;  /* 0x000000ee2100720c */ /* 0x040fe40003fa6270 */
[----:B------:R-:W-:Y:S02]  /*6a30*/  ISETP.GE.AND P1, PT, R33, R236, PT ;  /* 0x000000ec2100720c */ /* 0x000fe40003f26270 */
[----:B------:R-:W-:-:S02]  /*6a40*/  IADD3 R33, R27, 0x58, RZ ;  /* 0x000000581b217810 */ /* 0x000fc40007ffe0ff */
[----:B------:R-:W-:Y:S02]  /*6a50*/  FMNMX.FTZ R8, R173, R8, !PT ;  /* 0x00000008ad087209 */ /* 0x000fe40007810000 */
[----:B------:R-:W-:Y:S02]  /*6a60*/  FMNMX.FTZ R6, R239, R6, !PT ;  /* 0x00000006ef067209 */ /* 0x000fe40007810000 */
[----:B------:R-:W-:Y:S02]  /*6a70*/  FSEL R197, R197, -INF , !P2 ;  /* 0xff800000c5c57808 */ /* 0x000fe40005000000 */
[----:B------:R-:W-:Y:S02]  /*6a80*/  FSEL R181, R181, -INF , !P3 ;  /* 0xff800000b5b57808 */ /* 0x000fe40005800000 */
[----:B------:R-:W-:Y:S02]  /*6a90*/  FSEL R195, R195, -INF , !P6 ;  /* 0xff800000c3c37808 */ /* 0x000fe40007000000 */
[----:B------:R-:W-:-:S02]  /*6aa0*/  ISETP.GE.AND P2, PT, R35, R236, PT ;  /* 0x000000ec2300720c */ /* 0x000fc40003f46270 */
[C---:B------:R-:W-:Y:S02]  /*6ab0*/  ISETP.GE.AND P3, PT, R33.reuse, R238, PT ;  /* 0x000000ee2100720c */ /* 0x040fe40003f66270 */
[----:B------:R-:W-:Y:S02]  /*6ac0*/  ISETP.GE.AND P6, PT, R33, R236, PT ;  /* 0x000000ec2100720c */ /* 0x000fe40003fc6270 */
[----:B------:R-:W-:Y:S02]  /*6ad0*/  FMNMX.FTZ R8, R235, R8, !PT ;  /* 0x00000008eb087209 */ /* 0x000fe40007810000 */
[----:B------:R-:W-:Y:S02]  /*6ae0*/  FMNMX.FTZ R6, R157, R6, !PT ;  /* 0x000000069d067209 */ /* 0x000fe40007810000 */
[----:B------:R-:W-:Y:S02]  /*6af0*/  IADD3 R33, R27, 0x59, RZ ;  /* 0x000000591b217810 */ /* 0x000fe40007ffe0ff */
[----:B------:R-:W-:-:S02]  /*6b00*/  FSEL R187, R187, -INF , !P2 ;  /* 0xff800000bbbb7808 */ /* 0x000fc40005000000 */
[----:B------:R-:W-:Y:S02]  /*6b10*/  FSEL R193, R193, -INF , !P5 ;  /* 0xff800000c1c17808 */ /* 0x000fe40006800000 */
[----:B------:R-:W-:Y:S02]  /*6b20*/  FMNMX.FTZ R8, R195, R8, !PT ;  /* 0x00000008c3087209 */ /* 0x000fe40007810000 */
[----:B------:R-:W-:Y:S02]  /*6b30*/  FMNMX.FTZ R6, R199, R6, !PT ;  /* 0x00000006c7067209 */ /* 0x000fe40007810000 */
[C---:B------:R-:W-:Y:S02]  /*6b40*/  ISETP.GE.AND P2, PT, R33.reuse, R238, PT ;  /* 0x000000ee2100720c */ /* 0x040fe40003f46270 */
[----:B------:R-:W-:Y:S02]  /*6b50*/  ISETP.GE.AND P5, PT, R33, R236, PT ;  /* 0x000000ec2100720c */ /* 0x000fe40003fa6270 */
[----:B------:R-:W-:-:S02]  /*6b60*/  IADD3 R33, R27, 0x60, RZ ;  /* 0x000000601b217810 */ /* 0x000fc40007ffe0ff */
[----:B------:R-:W-:Y:S02]  /*6b70*/  FSEL R191, R191, -INF , !P3 ;  /* 0xff800000bfbf7808 */ /* 0x000fe40005800000 */
[----:B------:R-:W-:Y:S02]  /*6b80*/  FMNMX.FTZ R8, R193, R8, !PT ;  /* 0x00000008c1087209 */ /* 0x000fe40007810000 */
[----:B------:R-:W-:Y:S02]  /*6b90*/  FMNMX.FTZ R6, R175, R6, !PT ;  /* 0x00000006af067209 */ /* 0x000fe40007810000 */
[----:B------:R-:W-:Y:S02]  /*6ba0*/  FSEL R185, R185, -INF , !P1 ;  /* 0xff800000b9b97808 */ /* 0x000fe40004800000 */
[C---:B------:R-:W-:Y:S02]  /*6bb0*/  ISETP.GE.AND P1, PT, R33.reuse, R238, PT ;  /* 0x000000ee2100720c */ /* 0x040fe40003f26270 */
[----:B------:R-:W-:-:S02]  /*6bc0*/  ISETP.GE.AND P3, PT, R33, R236, PT ;  /* 0x000000ec2100720c */ /* 0x000fc40003f66270 */
[----:B------:R-:W-:Y:S02]  /*6bd0*/  IADD3 R33, R27, 0x61, RZ ;  /* 0x000000611b217810 */ /* 0x000fe40007ffe0ff */
[----:B------:R-:W-:Y:S02]  /*6be0*/  FSEL R189, R189, -INF , !P2 ;  /* 0xff800000bdbd7808 */ /* 0x000fe40005000000 */
[----:B------:R-:W-:Y:S02]  /*6bf0*/  FMNMX.FTZ R8, R191, R8, !PT ;  /* 0x00000008bf087209 */ /* 0x000fe40007810000 */
[----:B------:R-:W-:Y:S02]  /*6c00*/  FMNMX.FTZ R6, R197, R6, !PT ;  /* 0x00000006c5067209 */ /* 0x000fe40007810000 */
[----:B------:R-:W-:Y:S02]  /*6c10*/  FSEL R183, R183, -INF , !P6 ;  /* 0xff800000b7b77808 */ /* 0x000fe40007000000 */
[----:B------:R-:W-:-:S02]  /*6c20*/  ISETP.GE.AND P6, PT, R33, R238, PT ;  /* 0x000000ee2100720c */ /* 0x000fc40003fc6270 */
[----:B------:R-:W-:Y:S02]  /*6c30*/  ISETP.GE.AND P2, PT, R33, R236, PT ;  /* 0x000000ec2100720c */ /* 0x000fe40003f46270 */
[----:B------:R-:W-:Y:S02]  /*6c40*/  IADD3 R33, R27, 0x68, RZ ;  /* 0x000000681b217810 */ /* 0x000fe40007ffe0ff */
[----:B------:R-:W-:Y:S02]  /*6c50*/  FSEL R169, R169, -INF , !P1 ;  /* 0xff800000a9a97808 */ /* 0x000fe40004800000 */
[----:B------:R-:W-:Y:S02]  /*6c60*/  FMNMX.FTZ R8, R189, R8, !PT ;  /* 0x00000008bd087209 */ /* 0x000fe40007810000 */
[----:B------:R-:W-:Y:S02]  /*6c70*/  FMNMX.FTZ R6, R181, R6, !PT ;  /* 0x00000006b5067209 */ /* 0x000fe40007810000 */
[----:B------:R-:W-:-:S02]  /*6c80*/  FSEL R179, R179, -INF , !P5 ;  /* 0xff800000b3b37808 */ /* 0x000fc40006800000 */
[----:B------:R-:W-:Y:S02]  /*6c90*/  ISETP.GE.AND P5, PT, R33, R238, PT ;  /* 0x000000ee2100720c */ /* 0x000fe40003fa6270 */
[----:B------:R-:W-:Y:S02]  /*6ca0*/  IADD3 R47, R27, 0x69, RZ ;  /* 0x000000691b2f7810 */ /* 0x000fe40007ffe0ff */
[----:B------:R-:W-:Y:S02]  /*6cb0*/  FSEL R167, R167, -INF , !P6 ;  /* 0xff800000a7a77808 */ /* 0x000fe40007000000 */
[----:B------:R-:W-:Y:S02]  /*6cc0*/  FMNMX.FTZ R8, R169, R8, !PT ;  /* 0x00000008a9087209 */ /* 0x000fe40007810000 */
[----:B------:R-:W-:Y:S02]  /*6cd0*/  FMNMX.FTZ R6, R187, R6, !PT ;  /* 0x00000006bb067209 */ /* 0x000fe40007810000 */
[----:B------:R-:W-:-:S02]  /*6ce0*/  FSEL R161, R161, -INF , !P3 ;  /* 0xff800000a1a17808 */ /* 0x000fc40005800000 */
        /* <DEDUP_REMOVED lines=10> */
[----:B------:R-:W-:Y:S02]  /*6d90*/  ISETP.GE.AND P1, PT, R33, R236, PT ;  /* 0x000000ec2100720c */ /* 0x000fe40003f26270 */
[----:B------:R-:W-:-:S02]  /*6da0*/  IADD3 R33, R27, 0x78, RZ ;  /* 0x000000781b217810 */ /* 0x000fc40007ffe0ff */
[----:B------:R-:W-:Y:S02]  /*6db0*/  ISETP.GE.AND P3, PT, R35, R238, PT ;  /* 0x000000ee2300720c */ /* 0x000fe40003f66270 */
[----:B------:R-:W-:Y:S02]  /*6dc0*/  FSEL R151, R151, -INF , !P5 ;  /* 0xff80000097977808 */ /* 0x000fe40006800000 */
[----:B------:R-:W-:Y:S02]  /*6dd0*/  FMNMX.FTZ R8, R163, R8, !PT ;  /* 0x00000008a3087209 */ /* 0x000fe40007810000 */
[----:B------:R-:W-:Y:S02]  /*6de0*/  FMNMX.FTZ R6, R179, R6, !PT ;  /* 0x00000006b3067209 */ /* 0x000fe40007810000 */
[----:B------:R-:W-:Y:S02]  /*6df0*/  IADD3 R27, R27, 0x79, RZ ;  /* 0x000000791b1b7810 */ /* 0x000fe40007ffe0ff */
[----:B------:R-:W-:-:S02]  /*6e00*/  ISETP.GE.AND P5, PT, R33, R238, PT ;  /* 0x000000ee2100720c */ /* 0x000fc40003fa6270 */
[----:B------:R-:W-:Y:S02]  /*6e10*/  FSEL R147, R147, -INF , !P3 ;  /* 0xff80000093937808 */ /* 0x000fe40005800000 */
[----:B------:R-:W-:Y:S02]  /*6e20*/  FMNMX.FTZ R8, R151, R8, !PT ;  /* 0x0000000897087209 */ /* 0x000fe40007810000 */
        /* <DEDUP_REMOVED lines=8> */
[----:B------:R-:W-:Y:S02]  /*6eb0*/  FSEL R139, R139, -INF , !P3 ;  /* 0xff8000008b8b7808 */ /* 0x000fe40005800000 */
[----:B------:R-:W-:-:S02]  /*6ec0*/  FMNMX.FTZ R8, R145, R8, !PT ;  /* 0x0000000891087209 */ /* 0x000fc40007810000 */
[----:B------:R-:W-:Y:S02]  /*6ed0*/  ISETP.GE.AND P1, PT, R45, R236, PT ;  /* 0x000000ec2d00720c */ /* 0x000fe40003f26270 */
[----:B------:R-:W-:Y:S02]  /*6ee0*/  FSEL R153, R153, -INF , !P2 ;  /* 0xff80000099997808 */ /* 0x000fe40005000000 */
[----:B------:R-:W-:Y:S02]  /*6ef0*/  FMNMX.FTZ R10, R155, R10, !PT ;  /* 0x0000000a9b0a7209 */ /* 0x000fe40007810000 */
[----:B------:R-:W-:Y:S02]  /*6f00*/  FMNMX.FTZ R6, R139, R8, !PT ;  /* 0x000000088b067209 */ /* 0x000fe40007810000 */
[----:B------:R-:W-:Y:S02]  /*6f10*/  ISETP.GE.AND P2, PT, R35, R236, PT ;  /* 0x000000ec2300720c */ /* 0x000fe40003f46270 */
[----:B------:R-:W-:Y:S01]  /*6f20*/  FSEL R137, R137, -INF , !P1 ;  /* 0xff80000089897808 */ /* 0x000fe20004800000 */
[----:B------:R-:W1:Y:S01]  /*6f30*/  SHFL.BFLY PT, R45, R6, 0x2, 0x1f ;  /* 0x0c401f00062d7f89 */ /* 0x000e6200000e0000 */
[----:B------:R-:W-:-:S02]  /*6f40*/  FMNMX.FTZ R10, R153, R10, !PT ;  /* 0x0000000a990a7209 */ /* 0x000fc40007810000 */
[----:B------:R-:W-:Y:S02]  /*6f50*/  ISETP.GE.AND P1, PT, R33, R236, PT ;  /* 0x000000ec2100720c */ /* 0x000fe40003f26270 */
[----:B------:R-:W-:Y:S01]  /*6f60*/  FSEL R67, R67, -INF , !P2 ;  /* 0xff80000043437808 */ /* 0x000fe20005000000 */
[----:B------:R-:W-:Y:S01]  /*6f70*/  LDSM.16.MT88.4 R32, [R202+0x10800] ;  /* 0x01080000ca20783b */ /* 0x000fe20000004200 */
[----:B------:R-:W-:Y:S02]  /*6f80*/  FMNMX.FTZ R10, R137, R10, !PT ;  /* 0x0000000a890a7209 */ /* 0x000fe40007810000 */
[----:B------:R-:W-:Y:S02]  /*6f90*/  ISETP.GE.AND P2, PT, R27, R236, PT ;  /* 0x000000ec1b00720c */ /* 0x000fe40003f46270 */
[----:B------:R-:W-:Y:S02]  /*6fa0*/  FSEL R65, R65, -INF , !P1 ;  /* 0xff80000041417808 */ /* 0x000fe40004800000 */
[----:B------:R-:W-:-:S02]  /*6fb0*/  FMNMX.FTZ R10, R67, R10, !PT ;  /* 0x0000000a430a7209 */ /* 0x000fc40007810000 */
[----:B------:R-:W-:Y:S02]  /*6fc0*/  FSEL R63, R63, -INF , !P2 ;  /* 0xff8000003f3f7808 */ /* 0x000fe40005000000 */
[----:B------:R-:W-:-:S04]  /*6fd0*/  FMNMX.FTZ R8, R65, R10, !PT ;  /* 0x0000000a41087209 */ /* 0x000fc80007810000 */
[----:B------:R-:W-:Y:S02]  /*6fe0*/  FMNMX.FTZ R8, R63, R8, !PT ;  /* 0x000000083f087209 */ /* 0x000fe40007810000 */
[----:B-1----:R-:W-:-:S03]  /*6ff0*/  FMNMX.FTZ R45, R6, R45, !PT ;  /* 0x0000002d062d7209 */ /* 0x002fc60007810000 */
[----:B------:R-:W1:Y:S04]  /*7000*/  SHFL.BFLY PT, R27, R8, 0x2, 0x1f ;  /* 0x0c401f00081b7f89 */ /* 0x000e6800000e0000 */
[----:B------:R-:W2:Y:S01]  /*7010*/  SHFL.BFLY PT, R132, R45, 0x1, 0x1f ;  /* 0x0c201f002d847f89 */ /* 0x000ea200000e0000 */
[----:B-1----:R-:W-:Y:S02]  /*7020*/  FMNMX.FTZ R27, R8, R27, !PT ;  /* 0x0000001b081b7209 */ /* 0x002fe40007810000 */
[----:B--2---:R-:W-:-:S03]  /*7030*/  FMNMX.FTZ R132, R45, R132, !PT ;  /* 0x000000842d847209 */ /* 0x004fc60007810000 */
[----:B------:R-:W1:Y:S01]  /*7040*/  SHFL.BFLY PT, R6, R27, 0x1, 0x1f ;  /* 0x0c201f001b067f89 */ /* 0x000e6200000e0000 */
[C---:B------:R-:W-:Y:S01]  /*7050*/  FSETP.NEU.FTZ.AND P1, PT, R132.reuse, -INF , PT ;  /* 0xff8000008400780b */ /* 0x040fe20003f3d000 */
[----:B------:R-:W-:-:S05]  /*7060*/  FMUL.FTZ R62, R132, c[0x0][0x23c] ;  /* 0x00008f00843e7a20 */ /* 0x000fca0000410000 */
[----:B------:R-:W-:-:S05]  /*7070*/  FSEL R62, R62, RZ, P1 ;  /* 0x000000ff3e3e7208 */ /* 0x000fca0000800000 */
[--C-:B------:R-:W-:Y:S02]  /*7080*/  FFMA.FTZ R57, R3, c[0x0][0x23c], -R62.reuse ;  /* 0x00008f0003397a23 */ /* 0x100fe4000001083e */
[--C-:B------:R-:W-:Y:S02]  /*7090*/  FFMA.FTZ R56, R23, c[0x0][0x23c], -R62.reuse ;  /* 0x00008f0017387a23 */ /* 0x100fe4000001083e */
[--C-:B------:R-:W-:Y:S02]  /*70a0*/  FFMA.FTZ R54, R49, c[0x0][0x23c], -R62.reuse ;  /* 0x00008f0031367a23 */ /* 0x100fe4000001083e */
[--C-:B------:R-:W-:Y:S01]  /*70b0*/  FFMA.FTZ R51, R25, c[0x0][0x23c], -R62.reuse ;  /* 0x00008f0019337a23 */ /* 0x100fe2000001083e */
[----:B------:R-:W-:Y:S01]  /*70c0*/  MUFU.EX2 R57, R57 ;  /* 0x0000003900397308 */ /* 0x000fe20000000800 */
[--C-:B------:R-:W-:Y:S01]  /*70d0*/  FFMA.FTZ R50, R7, c[0x0][0x23c], -R62.reuse ;  /* 0x00008f0007327a23 */ /* 0x100fe2000001083e */
[----:B-1----:R-:W-:Y:S01]  /*70e0*/  FMNMX.FTZ R3, R27, R6, !PT ;  /* 0x000000061b037209 */ /* 0x002fe20007810000 */
[--C-:B------:R-:W-:Y:S01]  /*70f0*/  FFMA.FTZ R49, R15, c[0x0][0x23c], -R62.reuse ;  /* 0x00008f000f317a23 */ /* 0x100fe2000001083e */
[----:B------:R-:W-:Y:S01]  /*7100*/  LDSM.16.MT88.4 R24, [R204+0xc800] ;  /* 0x00c80000cc18783b */ /* 0x000fe20000004200 */
[--C-:B------:R-:W-:Y:S01]  /*7110*/  FFMA.FTZ R46, R53, c[0x0][0x23c], -R62.reuse ;  /* 0x00008f00352e7a23 */ /* 0x100fe2000001083e */
[C---:B------:R-:W-:Y:S01]  /*7120*/  FSETP.NEU.FTZ.AND P1, PT, R3.reuse, -INF , PT ;  /* 0xff8000000300780b */ /* 0x040fe20003f3d000 */
[----:B------:R-:W-:Y:S01]  /*7130*/  FMUL.FTZ R60, R3, c[0x0][0x23c] ;  /* 0x00008f00033c7a20 */ /* 0x000fe20000410000 */
[----:B------:R-:W1:Y:S01]  /*7140*/  MUFU.EX2 R56, R56 ;  /* 0x0000003800387308 */ /* 0x000e620000000800 */
[----:B------:R-:W-:-:S02]  /*7150*/  FFMA.FTZ R55, R97, c[0x0][0x23c], -R62 ;  /* 0x00008f0061377a23 */ /* 0x000fc4000001083e */
[--C-:B------:R-:W-:Y:S01]  /*7160*/  FFMA.FTZ R45, R41, c[0x0][0x23c], -R62.reuse ;  /* 0x00008f00292d7a23 */ /* 0x100fe2000001083e */
[----:B------:R-:W-:Y:S01]  /*7170*/  FSEL R60, R60, RZ, P1 ;  /* 0x000000ff3c3c7208 */ /* 0x000fe20000800000 */
[--C-:B------:R-:W-:Y:S01]  /*7180*/  FFMA.FTZ R42, R29, c[0x0][0x23c], -R62.reuse ;  /* 0x00008f001d2a7a23 */ /* 0x100fe2000001083e */
[----:B------:R-:W-:Y:S01]  /*7190*/  LEA R234, P1, R230, c[0x0][0x168], 0x1 ;  /* 0x00005a00e6ea7a11 */ /* 0x000fe200078208ff */
[----:B------:R-:W-:Y:S01]  /*71a0*/  FFMA.FTZ R41, R31, c[0x0][0x23c], -R62 ;  /* 0x00008f001f297a23 */ /* 0x000fe2000001083e */
[----:B------:R-:W-:Y:S01]  /*71b0*/  MUFU.EX2 R54, R54 ;  /* 0x0000003600367308 */ /* 0x000fe20000000800 */
[--C-:B------:R-:W-:Y:S01]  /*71c0*/  FFMA.FTZ R61, R5, c[0x0][0x23c], -R60.reuse ;  /* 0x00008f00053d7a23 */ /* 0x100fe2000001083c */
[----:B------:R-:W-:Y:S01]  /*71d0*/  LDSM.16.MT88.4 R28, [R201+0x10800] ;  /* 0x01080000c91c783b */ /* 0x000fe20000004200 */
[--C-:B------:R-:W-:Y:S02]  /*71e0*/  FFMA.FTZ R58, R21, c[0x0][0x23c], -R60.reuse ;  /* 0x00008f00153a7a23 */ /* 0x100fe4000001083c */
[--C-:B------:R-:W-:Y:S01]  /*71f0*/  FFMA.FTZ R59, R19, c[0x0][0x23c], -R60.reuse ;  /* 0x00008f00133b7a23 */ /* 0x100fe2000001083c */
[----:B------:R-:W2:Y:S01]  /*7200*/  LDSM.16.MT88.4 R4, [R200+0x10000] ;  /* 0x01000000c804783b */ /* 0x000ea20000004200 */
[--C-:B------:R-:W-:Y:S01]  /*7210*/  FFMA.FTZ R52, R17, c[0x0][0x23c], -R60.reuse ;  /* 0x00008f0011347a23 */ /* 0x100fe2000001083c */
[----:B------:R-:W3:Y:S01]  /*7220*/  MUFU.EX2 R51, R51 ;  /* 0x0000003300337308 */ /* 0x000ee20000000800 */
[--C-:B------:R-:W-:Y:S01]  /*7230*/  FFMA.FTZ R48, R13, c[0x0][0x23c], -R60.reuse ;  /* 0x00008f000d307a23 */ /* 0x100fe2000001083c */
[----:B-1----:R-:W-:Y:S01]  /*7240*/  F2FP.PACK_AB R68, R56, R57 ;  /* 0x000000393844723e */ /* 0x002fe200000000ff */
[----:B------:R-:W1:Y:S01]  /*7250*/  LDSM.16.MT88.4 R12, [R200+0xc800] ;  /* 0x00c80000c80c783b */ /* 0x000e620000004200 */
[----:B------:R-:W-:-:S02]  /*7260*/  FFMA.FTZ R53, R99, c[0x0][0x23c], -R60 ;  /* 0x00008f0063357a23 */ /* 0x000fc4000001083c */
[--C-:B------:R-:W-:Y:S01]  /*7270*/  FFMA.FTZ R47, R11, c[0x0][0x23c], -R60.reuse ;  /* 0x00008f000b2f7a23 */ /* 0x100fe2000001083c */
[----:B------:R-:W-:Y:S01]  /*7280*/  LDSM.16.MT88.4 R16, [R201+0xc800] ;  /* 0x00c80000c910783b */ /* 0x000fe20000004200 */
[----:B------:R-:W-:Y:S01]  /*7290*/  MUFU.EX2 R61, R61 ;  /* 0x0000003d003d7308 */ /* 0x000fe20000000800 */
[----:B------:R-:W-:Y:S02]  /*72a0*/  FFMA.FTZ R44, R9, c[0x0][0x23c], -R60 ;  /* 0x00008f00092c7a23 */ /* 0x000fe4000001083c */
[----:B------:R-:W4:Y:S01]  /*72b0*/  LDSM.16.MT88.4 R8, [R204+0x10800] ;  /* 0x01080000cc08783b */ /* 0x000f220000004200 */
[----:B------:R-:W-:Y:S02]  /*72c0*/  FFMA.FTZ R2, R251, c[0x0][0x23c], -R62 ;  /* 0x00008f00fb027a23 */ /* 0x000fe4000001083e */
[--C-:B------:R-:W-:Y:S01]  /*72d0*/  FFMA.FTZ R43, R43, c[0x0][0x23c], -R60.reuse ;  /* 0x00008f002b2b7a23 */ /* 0x100fe2000001083c */
[----:B------:R-:W-:Y:S01]  /*72e0*/  LDSM.16.MT88.4 R20, [R202+0xc800] ;  /* 0x00c80000ca14783b */ /* 0x000fe20000004200 */
[----:B------:R-:W5:Y:S01]  /*72f0*/  MUFU.EX2 R58, R58 ;  /* 0x0000003a003a7308 */ /* 0x000f620000000800 */
[----:B---3--:R-:W-:Y:S01]  /*7300*/  F2FP.PACK_AB R70, R51, R54 ;  /* 0x000000363346723e */ /* 0x008fe200000000ff */
[----:B------:R-:W-:-:S02]  /*7310*/  FFMA.FTZ R40, R249, c[0x0][0x23c], -R60 ;  /* 0x00008f00f9287a23 */ /* 0x000fc4000001083c */
[--C-:B------:R-:W-:Y:S02]  /*7320*/  FFMA.FTZ R37, R37, c[0x0][0x23c], -R60.reuse ;  /* 0x00008f0025257a23 */ /* 0x100fe4000001083c */
[----:B------:R-:W-:Y:S02]  /*7330*/  FFMA.FTZ R0, R247, c[0x0][0x23c], -R60 ;  /* 0x00008f00f7007a23 */ /* 0x000fe4000001083c */
[----:B------:R-:W-:Y:S01]  /*7340*/  MUFU.EX2 R59, R59 ;  /* 0x0000003b003b7308 */ /* 0x000fe20000000800 */
[--C-:B------:R-:W-:Y:S02]  /*7350*/  FFMA.FTZ R64, R245, c[0x0][0x23c], -R62.reuse ;  /* 0x00008f00f5407a23 */ /* 0x100fe4000001083e */
[--C-:B------:R-:W-:Y:S02]  /*7360*/  FFMA.FTZ R141, R141, c[0x0][0x23c], -R62.reuse ;  /* 0x00008f008d8d7a23 */ /* 0x100fe4000001083e */
[--C-:B------:R-:W-:Y:S02]  /*7370*/  FFMA.FTZ R143, R143, c[0x0][0x23c], -R62.reuse ;  /* 0x00008f008f8f7a23 */ /* 0x100fe4000001083e */
[----:B------:R-:W-:Y:S01]  /*7380*/  FFMA.FTZ R66, R243, c[0x0][0x23c], -R62 ;  /* 0x00008f00f3427a23 */ /* 0x000fe2000001083e */
[----:B------:R-:W3:Y:S01]  /*7390*/  MUFU.EX2 R52, R52 ;  /* 0x0000003400347308 */ /* 0x000ee20000000800 */
[----:B-----5:R-:W-:Y:S01]  /*73a0*/  F2FP.PACK_AB R69, R58, R61 ;  /* 0x0000003d3a45723e */ /* 0x020fe200000000ff */
        /* <DEDUP_REMOVED lines=8> */
[----:B---3--:R-:W-:Y:S01]  /*7430*/  F2FP.PACK_AB R71, R52, R59 ;  /* 0x0000003b3447723e */ /* 0x008fe200000000ff */
[----:B------:R-:W3:Y:S01]  /*7440*/  MUFU.EX2 R50, R50 ;  /* 0x0000003200327308 */ /* 0x000ee20000000800 */
[----:B------:R-:W-:Y:S01]  /*7450*/  FFMA.FTZ R142, R235, c[0x0][0x23c], -R62 ;  /* 0x00008f00eb8e7a23 */ /* 0x000fe2000001083e */
[----:B------:R-:W-:Y:S01]  /*7460*/  LEA.HI.X R235, R230, c[0x0][0x16c], R231, 0x1, P1 ;  /* 0x00005b00e6eb7a11 */ /* 0x000fe200008f0ce7 */
[----:B------:R-:W-:-:S02]  /*7470*/  FFMA.FTZ R144, R199, c[0x0][0x23c], -R60 ;  /* 0x00008f00c7907a23 */ /* 0x000fc4000001083c */
        /* <DEDUP_REMOVED lines=56> */
[----:B---3--:R-:W-:Y:S01]  /*7800*/  F2FP.PACK_AB R4, R50, R55 ;  /* 0x000000373204723e */ /* 0x008fe200000000ff */
        /* <DEDUP_REMOVED lines=17> */
[----:B------:R-:W3:Y:S01]  /*7920*/  LDSM.16.MT88.4 R12, [R200+0x10800] ;  /* 0x01080000c80c783b */ /* 0x000ee20000004200 */
[----:B------:R-:W-:Y:S06]  /*7930*/  MUFU.EX2 R136, R136 ;  /* 0x0000008800887308 */ /* 0x000fec0000000800 */
[C---:B----4-:R-:W-:Y:S02]  /*7940*/  HMMA.16816.F32 R96, R4.reuse, R8, R96 ;  /* 0x000000080460723c */ /* 0x050fe40000001860 */
[----:B------:R-:W4:Y:S06]  /*7950*/  MUFU.EX2 R149, R149 ;  /* 0x0000009500957308 */ /* 0x000f2c0000000800 */
[C---:B------:R-:W-:Y:S01]  /*7960*/  HMMA.16816.F32 R92, R4.reuse, R10, R92 ;  /* 0x0000000a045c723c */ /* 0x040fe2000000185c */
[----:B------:R-:W5:Y:S01]  /*7970*/  LDSM.16.MT88.4 R8, [R200+0xd000] ;  /* 0x00d00000c808783b */ /* 0x000f620000004200 */
[----:B------:R-:W-:Y:S06]  /*7980*/  MUFU.EX2 R138, R138 ;  /* 0x0000008a008a7308 */ /* 0x000fec0000000800 */
[C---:B------:R-:W-:Y:S02]  /*7990*/  HMMA.16816.F32 R112, R4.reuse, R16, R112 ;  /* 0x000000100470723c */ /* 0x040fe40000001870 */
[----:B------:R-:W1:Y:S06]  /*79a0*/  MUFU.EX2 R157, R157 ;  /* 0x0000009d009d7308 */ /* 0x000e6c0000000800 */
[C---:B------:R-:W-:Y:S01]  /*79b0*/  HMMA.16816.F32 R108, R4.reuse, R18, R108 ;  /* 0x00000012046c723c */ /* 0x040fe2000000186c */
[----:B------:R-:W-:Y:S01]  /*79c0*/  LDSM.16.MT88.4 R16, [R201+0xd000] ;  /* 0x00d00000c910783b */ /* 0x000fe20000004200 */
[----:B------:R-:W1:Y:S06]  /*79d0*/  MUFU.EX2 R140, R140 ;  /* 0x0000008c008c7308 */ /* 0x000e6c0000000800 */
[C---:B------:R-:W-:Y:S02]  /*79e0*/  HMMA.16816.F32 R128, R4.reuse, R24, R128 ;  /* 0x000000180480723c */ /* 0x040fe40000001880 */
[----:B------:R-:W1:Y:S06]  /*79f0*/  MUFU.EX2 R171, R171 ;  /* 0x000000ab00ab7308 */ /* 0x000e6c0000000800 */
[C---:B---3--:R-:W-:Y:S02]  /*7a00*/  HMMA.16816.F32 R72, R4.reuse, R12, R72 ;  /* 0x0000000c0448723c */ /* 0x048fe40000001848 */
[----:B------:R-:W-:Y:S06]  /*7a10*/  MUFU.EX2 R173, R173 ;  /* 0x000000ad00ad7308 */ /* 0x000fec0000000800 */
[C---:B------:R-:W-:Y:S01]  /*7a20*/  HMMA.16816.F32 R68, R4.reuse, R14, R68 ;  /* 0x0000000e0444723c */ /* 0x040fe20000001844 */
[----:B------:R-:W3:Y:S01]  /*7a30*/  LDSM.16.MT88.4 R12, [R204+0x11000] ;  /* 0x01100000cc0c783b */ /* 0x000ee20000004200 */
        /* <DEDUP_REMOVED lines=16> */
[----:B------:R-:W-:Y:S01]  /*7b40*/  HMMA.16816.F32 R76, R4, R30, R76 ;  /* 0x0000001e044c723c */ /* 0x000fe2000000184c */
[----:B------:R-:W1:Y:S01]  /*7b50*/  LDSM.16.MT88.4 R28, [R201+0x11000] ;  /* 0x01100000c91c783b */ /* 0x000e620000004200 */
[----:B------:R-:W-:Y:S05]  /*7b60*/  MUFU.EX2 R150, R150 ;  /* 0x0000009600967308 */ /* 0x000fea0000000800 */
[----:B------:R-:W-:Y:S01]  /*7b70*/  F2FP.PACK_AB R4, R42, R45 ;  /* 0x0000002d2a04723e */ /* 0x000fe200000000ff */
[----:B------:R-:W-:Y:S01]  /*7b80*/  FADD.FTZ R45, R45, R46 ;  /* 0x0000002e2d2d7221 */ /* 0x000fe20000010000 */
[----:B------:R-:W-:Y:S01]  /*7b90*/  F2FP.PACK_AB R6, R2, R41 ;  /* 0x000000290206723e */ /* 0x000fe200000000ff */
[----:B------:R-:W1:Y:S01]  /*7ba0*/  MUFU.EX2 R189, R189 ;  /* 0x000000bd00bd7308 */ /* 0x000e620000000800 */
[----:B------:R-:W-:Y:S01]  /*7bb0*/  F2FP.PACK_AB R5, R40, R43 ;  /* 0x0000002b2805723e */ /* 0x000fe200000000ff */
[----:B------:R-:W-:Y:S01]  /*7bc0*/  FADD.FTZ R43, R43, R44 ;  /* 0x0000002c2b2b7221 */ /* 0x000fe20000010000 */
[----:B------:R-:W-:Y:S01]  /*7bd0*/  F2FP.PACK_AB R7, R0, R37 ;  /* 0x000000250007723e */ /* 0x000fe200000000ff */
[----:B------:R-:W-:-:S02]  /*7be0*/  FADD.FTZ R42, R42, R45 ;  /* 0x0000002d2a2a7221 */ /* 0x000fc40000010000 */
[----:B------:R-:W-:Y:S02]  /*7bf0*/  FADD.FTZ R40, R40, R43 ;  /* 0x0000002b28287221 */ /* 0x000fe40000010000 */
[----:B------:R-:W-:Y:S01]  /*7c00*/  MUFU.EX2 R152, R152 ;  /* 0x0000009800987308 */ /* 0x000fe20000000800 */
[----:B------:R-:W-:Y:S01]  /*7c10*/  FADD.FTZ R41, R41, R42 ;  /* 0x0000002a29297221 */ /* 0x000fe20000010000 */
[C---:B-----5:R-:W-:Y:S01]  /*7c20*/  HMMA.16816.F32 R104, R4.reuse, R8, R104 ;  /* 0x000000080468723c */ /* 0x060fe20000001868 */
[----:B------:R-:W-:Y:S02]  /*7c30*/  FADD.FTZ R37, R37, R40 ;  /* 0x0000002825257221 */ /* 0x000fe40000010000 */
[----:B------:R-:W-:Y:S02]  /*7c40*/  FADD.FTZ R41, R2, R41 ;  /* 0x0000002902297221 */ /* 0x000fe40000010000 */
[----:B------:R-:W-:Y:S01]  /*7c50*/  FADD.FTZ R37, R0, R37 ;  /* 0x0000002500257221 */ /* 0x000fe20000010000 */
[----:B------:R-:W5:Y:S02]  /*7c60*/  MUFU.EX2 R185, R185 ;  /* 0x000000b900b97308 */ /* 0x000f640000000800 */
[C---:B------:R-:W-:Y:S01]  /*7c70*/  HMMA.16816.F32 R100, R4.reuse, R10, R100 ;  /* 0x0000000a0464723c */ /* 0x040fe20000001864 */
[----:B------:R-:W2:Y:S05]  /*7c80*/  LDSM.16.MT88.4 R8, [R200+0x11000] ;  /* 0x01100000c808783b */ /* 0x000eaa0000004200 */
[----:B------:R-:W-:Y:S02]  /*7c90*/  MUFU.EX2 R154, R154 ;  /* 0x0000009a009a7308 */ /* 0x000fe40000000800 */
[C---:B---3--:R-:W-:Y:S06]  /*7ca0*/  HMMA.16816.F32 R96, R4.reuse, R12, R96 ;  /* 0x0000000c0460723c */ /* 0x048fec0000001860 */
[----:B------:R-:W3:Y:S02]  /*7cb0*/  MUFU.EX2 R179, R179 ;  /* 0x000000b300b37308 */ /* 0x000ee40000000800 */
[C---:B------:R-:W-:Y:S01]  /*7cc0*/  HMMA.16816.F32 R92, R4.reuse, R14, R92 ;  /* 0x0000000e045c723c */ /* 0x040fe2000000185c */
[----:B------:R-:W2:Y:S05]  /*7cd0*/  LDSM.16.MT88.4 R12, [R201+0xd800] ;  /* 0x00d80000c90c783b */ /* 0x000eaa0000004200 */
[----:B------:R-:W-:Y:S02]  /*7ce0*/  MUFU.EX2 R156, R156 ;  /* 0x0000009c009c7308 */ /* 0x000fe40000000800 */
[C---:B------:R-:W-:Y:S06]  /*7cf0*/  HMMA.16816.F32 R112, R4.reuse, R16, R112 ;  /* 0x000000100470723c */ /* 0x040fec0000001870 */
[----:B------:R-:W2:Y:S02]  /*7d00*/  MUFU.EX2 R167, R167 ;  /* 0x000000a700a77308 */ /* 0x000ea40000000800 */
[C---:B------:R-:W-:Y:S01]  /*7d10*/  HMMA.16816.F32 R108, R4.reuse, R18, R108 ;  /* 0x00000012046c723c */ /* 0x040fe2000000186c */
[----:B------:R-:W2:Y:S05]  /*7d20*/  LDSM.16.MT88.4 R16, [R200+0xd800] ;  /* 0x00d80000c810783b */ /* 0x000eaa0000004200 */
[----:B------:R-:W-:Y:S02]  /*7d30*/  MUFU.EX2 R158, R158 ;  /* 0x0000009e009e7308 */ /* 0x000fe40000000800 */
[C---:B-1----:R-:W-:Y:S06]  /*7d40*/  HMMA.16816.F32 R128, R4.reuse, R24, R128 ;  /* 0x000000180480723c */ /* 0x042fec0000001880 */
        /* <DEDUP_REMOVED lines=9> */
[C---:B------:R-:W-:Y:S06]  /*7de0*/  HMMA.16816.F32 R88, R4.reuse, R32, R88 ;  /* 0x000000200458723c */ /* 0x040fec0000001858 */
[----:B------:R-:W-:Y:S02]  /*7df0*/  MUFU.EX2 R239, R239 ;  /* 0x000000ef00ef7308 */ /* 0x000fe40000000800 */
[C---:B------:R-:W-:Y:S01]  /*7e00*/  HMMA.16816.F32 R84, R4.reuse, R34, R84 ;  /* 0x000000220454723c */ /* 0x040fe20000001854 */
[----:B------:R-:W-:Y:S07]  /*7e10*/  LDSM.16.MT88.4 R32, [R201+0x12800] ;  /* 0x01280000c920783b */ /* 0x000fee0000004200 */
[C---:B------:R-:W-:Y:S08]  /*7e20*/  HMMA.16816.F32 R80, R4.reuse, R28, R80 ;  /* 0x0000001c0450723c */ /* 0x040ff00000001850 */
[C---:B------:R-:W-:Y:S01]  /*7e30*/  HMMA.16816.F32 R76, R4.reuse, R30, R76 ;  /* 0x0000001e044c723c */ /* 0x040fe2000000184c */
[----:B------:R-:W-:Y:S07]  /*7e40*/  LDSM.16.MT88.4 R28, [R201+0x11800] ;  /* 0x01180000c91c783b */ /* 0x000fee0000004200 */
[C---:B--2---:R-:W-:Y:S08]  /*7e50*/  HMMA.16816.F32 R72, R4.reuse, R8, R72 ;  /* 0x000000080448723c */ /* 0x044ff00000001848 */
[----:B------:R-:W-:Y:S01]  /*7e60*/  HMMA.16816.F32 R68, R4, R10, R68 ;  /* 0x0000000a0444723c */ /* 0x000fe20000001844 */
[----:B------:R-:W2:Y:S06]  /*7e70*/  LDSM.16.MT88.4 R8, [R204+0x11800] ;  /* 0x01180000cc08783b */ /* 0x000eac0000004200 */
[----:B------:R-:W-:Y:S01]  /*7e80*/  F2FP.PACK_AB R4, R141, R64 ;  /* 0x000000408d04723e */ /* 0x000fe200000000ff */
[----:B------:R-:W-:Y:S01]  /*7e90*/  FADD.FTZ R64, R64, R41 ;  /* 0x0000002940407221 */ /* 0x000fe20000010000 */
[----:B------:R-:W-:-:S02]  /*7ea0*/  F2FP.PACK_AB R6, R66, R143 ;  /* 0x0000008f4206723e */ /* 0x000fc400000000ff */
[----:B----4-:R-:W-:Y:S01]  /*7eb0*/  F2FP.PACK_AB R5, R149, R136 ;  /* 0x000000889505723e */ /* 0x010fe200000000ff */
[----:B------:R-:W-:Y:S01]  /*7ec0*/  FADD.FTZ R136, R136, R37 ;  /* 0x0000002588887221 */ /* 0x000fe20000010000 */
[----:B------:R-:W-:Y:S01]  /*7ed0*/  F2FP.PACK_AB R7, R157, R138 ;  /* 0x0000008a9d07723e */ /* 0x000fe200000000ff */
        /* <DEDUP_REMOVED lines=9> */
[----:B------:R-:W4:Y:S02]  /*7f70*/  LDSM.16.MT88.4 R12, [R202+0x11800] ;  /* 0x01180000ca0c783b */ /* 0x000f240000004200 */
[----:B------:R-:W-:-:S05]  /*7f80*/  FADD.FTZ R0, R171, R0 ;  /* 0x00000000ab007221 */ /* 0x000fca0000010000 */
[C---:B------:R-:W-:Y:S08]  /*7f90*/  HMMA.16816.F32 R104, R4.reuse, R16, R104 ;  /* 0x000000100468723c */ /* 0x040ff00000001868 */
[C---:B------:R-:W-:Y:S01]  /*7fa0*/  HMMA.16816.F32 R100, R4.reuse, R18, R100 ;  /* 0x000000120464723c */ /* 0x040fe20000001864 */
[----:B------:R-:W1:Y:S07]  /*7fb0*/  LDSM.16.MT88.4 R16, [R200+0x11800] ;  /* 0x01180000c810783b */ /* 0x000e6e0000004200 */
[C---:B--2---:R-:W-:Y:S08]  /*7fc0*/  HMMA.16816.F32 R96, R4.reuse, R8, R96 ;  /* 0x000000080460723c */ /* 0x044ff00000001860 */
[C---:B------:R-:W-:Y:S01]  /*7fd0*/  HMMA.16816.F32 R92, R4.reuse, R10, R92 ;  /* 0x0000000a045c723c */ /* 0x040fe2000000185c */
[----:B------:R-:W2:Y:S07]  /*7fe0*/  LDSM.16.MT88.4 R8, [R201+0xe000] ;  /* 0x00e00000c908783b */ /* 0x000eae0000004200 */
[C---:B------:R-:W-:Y:S08]  /*7ff0*/  HMMA.16816.F32 R120, R4.reuse, R20, R120 ;  /* 0x000000140478723c */ /* 0x040ff00000001878 */
[C---:B----4-:R-:W-:Y:S08]  /*8000*/  HMMA.16816.F32 R88, R4.reuse, R12, R88 ;  /* 0x0000000c0458723c */ /* 0x050ff00000001858 */
[C---:B------:R-:W-:Y:S01]  /*8010*/  HMMA.16816.F32 R84, R4.reuse, R14, R84 ;  /* 0x0000000e0454723c */ /* 0x040fe20000001854 */
[----:B------:R-:W4:Y:S07]  /*8020*/  LDSM.16.MT88.4 R12, [R200+0xe000] ;  /* 0x00e00000c80c783b */ /* 0x000f2e0000004200 */
[C---:B------:R-:W-:Y:S01]  /*8030*/  HMMA.16816.F32 R116, R4.reuse, R22, R116 ;  /* 0x000000160474723c */ /* 0x040fe20000001874 */
[----:B------:R-:W2:Y:S07]  /*8040*/  LDSM.16.MT88.4 R20, [R202+0xe000] ;  /* 0x00e00000ca14783b */ /* 0x000eae0000004200 */
[C---:B------:R-:W-:Y:S08]  /*8050*/  HMMA.16816.F32 R128, R4.reuse, R24, R128 ;  /* 0x000000180480723c */ /* 0x040ff00000001880 */
        /* <DEDUP_REMOVED lines=8> */
[----:B------:R-:W-:-:S02]  /*80e0*/  F2FP.PACK_AB R4, R171, R140 ;  /* 0x0000008cab04723e */ /* 0x000fc400000000ff */
[----:B------:R-:W-:Y:S02]  /*80f0*/  F2FP.PACK_AB R6, R142, R173 ;  /* 0x000000ad8e06723e */ /* 0x000fe400000000ff */
[----:B------:R-:W-:Y:S01]  /*8100*/  F2FP.PACK_AB R5, R175, R144 ;  /* 0x00000090af05723e */ /* 0x000fe200000000ff */
[----:B------:R-:W-:Y:S01]  /*8110*/  FADD.FTZ R144, R144, R157 ;  /* 0x0000009d90907221 */ /* 0x000fe20000010000 */
[----:B------:R-:W-:-:S03]  /*8120*/  F2FP.PACK_AB R7, R181, R146 ;  /* 0x00000092b507723e */ /* 0x000fc600000000ff */
        /* <DEDUP_REMOVED lines=9> */
[C---:B------:R-:W-:Y:S08]  /*81c0*/  HMMA.16816.F32 R120, R4.reuse, R20, R120 ;  /* 0x000000140478723c */ /* 0x040ff00000001878 */
        /* <DEDUP_REMOVED lines=8> */
[C---:B----4-:R-:W-:Y:S08]  /*8250*/  HMMA.16816.F32 R72, R4.reuse, R12, R72 ;  /* 0x0000000c0448723c */ /* 0x050ff00000001848 */
[C---:B------:R-:W-:Y:S01]  /*8260*/  HMMA.16816.F32 R68, R4.reuse, R14, R68 ;  /* 0x0000000e0444723c */ /* 0x040fe20000001844 */
[----:B------:R-:W4:Y:S07]  /*8270*/  LDSM.16.MT88.4 R12, [R204+0x12800] ;  /* 0x01280000cc0c783b */ /* 0x000f2e0000004200 */
[C---:B---3--:R-:W-:Y:S08]  /*8280*/  HMMA.16816.F32 R88, R4.reuse, R20, R88 ;  /* 0x000000140458723c */ /* 0x048ff00000001858 */
[C---:B------:R-:W-:Y:S01]  /*8290*/  HMMA.16816.F32 R84, R4.reuse, R22, R84 ;  /* 0x000000160454723c */ /* 0x040fe20000001854 */
[----:B------:R-:W3:Y:S07]  /*82a0*/  LDSM.16.MT88.4 R20, [R201+0xe800] ;  /* 0x00e80000c914783b */ /* 0x000eee0000004200 */
[C---:B------:R-:W-:Y:S08]  /*82b0*/  HMMA.16816.F32 R128, R4.reuse, R24, R128 ;  /* 0x000000180480723c */ /* 0x040ff00000001880 */
[----:B------:R-:W-:Y:S01]  /*82c0*/  HMMA.16816.F32 R124, R4, R26, R124 ;  /* 0x0000001a047c723c */ /* 0x000fe2000000187c */
[----:B------:R-:W3:Y:S06]  /*82d0*/  LDSM.16.MT88.4 R24, [R204+0xe800] ;  /* 0x00e80000cc18783b */ /* 0x000eec0000004200 */
[----:B------:R-:W-:-:S02]  /*82e0*/  F2FP.PACK_AB R4, R193, R148 ;  /* 0x00000094c104723e */ /* 0x000fc400000000ff */
[----:B------:R-:W-:Y:S02]  /*82f0*/  F2FP.PACK_AB R6, R189, R150 ;  /* 0x00000096bd06723e */ /* 0x000fe400000000ff */
[----:B-----5:R-:W-:Y:S01]  /*8300*/  F2FP.PACK_AB R5, R185, R152 ;  /* 0x00000098b905723e */ /* 0x020fe200000000ff */
        /* <DEDUP_REMOVED lines=17> */
[C---:B------:R-:W-:Y:S01]  /*8420*/  HMMA.16816.F32 R80, R4.reuse, R32, R80 ;  /* 0x000000200450723c */ /* 0x040fe20000001850 */
[----:B------:R-:W5:Y:S07]  /*8430*/  MUFU.EX2 R32, R153 ;  /* 0x0000009900207308 */ /* 0x000f6e0000000800 */
[C---:B------:R-:W-:Y:S08]  /*8440*/  HMMA.16816.F32 R128, R4.reuse, R24, R128 ;  /* 0x000000180480723c */ /* 0x040ff00000001880 */
[C---:B------:R-:W-:Y:S01]  /*8450*/  HMMA.16816.F32 R124, R4.reuse, R26, R124 ;  /* 0x0000001a047c723c */ /* 0x040fe2000000187c */
[----:B------:R-:W-:Y:S07]  /*8460*/  LDSM.16.MT88.4 R24, [R202+0xf000] ;  /* 0x00f00000ca18783b */ /* 0x000fee0000004200 */
[C---:B-1----:R-:W-:Y:S08]  /*8470*/  HMMA.16816.F32 R88, R4.reuse, R16, R88 ;  /* 0x000000100458723c */ /* 0x042ff00000001858 */
[C---:B------:R-:W-:Y:S01]  /*8480*/  HMMA.16816.F32 R84, R4.reuse, R18, R84 ;  /* 0x000000120454723c */ /* 0x040fe20000001854 */
[----:B------:R-:W1:Y:S07]  /*8490*/  LDSM.16.MT88.4 R16, [R204+0x13000] ;  /* 0x01300000cc10783b */ /* 0x000e6e0000004200 */
[C---:B------:R-:W-:Y:S08]  /*84a0*/  HMMA.16816.F32 R76, R4.reuse, R34, R76 ;  /* 0x00000022044c723c */ /* 0x040ff0000000184c */
[C---:B--2---:R-:W-:Y:S08]  /*84b0*/  HMMA.16816.F32 R72, R4.reuse, R8, R72 ;  /* 0x000000080448723c */ /* 0x044ff00000001848 */
[----:B------:R-:W-:Y:S01]  /*84c0*/  HMMA.16816.F32 R68, R4, R10, R68 ;  /* 0x0000000a0444723c */ /* 0x000fe20000001844 */
[----:B------:R-:W2:Y:S06]  /*84d0*/  LDSM.16.MT88.4 R8, [R202+0x13000] ;  /* 0x01300000ca08783b */ /* 0x000eac0000004200 */
[----:B------:R-:W-:-:S02]  /*84e0*/  F2FP.PACK_AB R4, R167, R156 ;  /* 0x0000009ca704723e */ /* 0x000fc400000000ff */
[----:B------:R-:W-:Y:S02]  /*84f0*/  F2FP.PACK_AB R6, R163, R158 ;  /* 0x0000009ea306723e */ /* 0x000fe400000000ff */
[----:B------:R-:W-:Y:S01]  /*8500*/  F2FP.PACK_AB R5, R159, R160 ;  /* 0x000000a09f05723e */ /* 0x000fe200000000ff */
[----:B------:R-:W-:Y:S01]  /*8510*/  FADD.FTZ R160, R160, R179 ;  /* 0x000000b3a0a07221 */ /* 0x000fe20000010000 */
[----:B-----5:R-:W-:-:S03]  /*8520*/  F2FP.PACK_AB R7, R32, R155 ;  /* 0x0000009b2007723e */ /* 0x020fc600000000ff */
[----:B------:R-:W-:-:S04]  /*8530*/  FADD.FTZ R160, R159, R160 ;  /* 0x000000a09fa07221 */ /* 0x000fc80000010000 */
[----:B----4-:R-:W-:Y:S01]  /*8540*/  HMMA.16816.F32 R112, R4, R12, R112 ;  /* 0x0000000c0470723c */ /* 0x010fe20000001870 */
[----:B------:R-:W-:-:S04]  /*8550*/  FADD.FTZ R155, R155, R160 ;  /* 0x000000a09b9b7221 */ /* 0x000fc80000010000 */
[----:B------:R-:W-:-:S03]  /*8560*/  FADD.FTZ R32, R32, R155 ;  /* 0x0000009b20207221 */ /* 0x000fc60000010000 */
[C---:B------:R-:W-:Y:S01]  /*8570*/  HMMA.16816.F32 R108, R4.reuse, R14, R108 ;  /* 0x0000000e046c723c */ /* 0x040fe2000000186c */
[----:B------:R-:W4:Y:S07]  /*8580*/  LDSM.16.MT88.4 R12, [R201+0x13000] ;  /* 0x01300000c90c783b */ /* 0x000f2e0000004200 */
[C---:B---3--:R-:W-:Y:S08]  /*8590*/  HMMA.16816.F32 R104, R4.reuse, R20, R104 ;  /* 0x000000140468723c */ /* 0x048ff00000001868 */
[C---:B------:R-:W-:Y:S01]  /*85a0*/  HMMA.16816.F32 R100, R4.reuse, R22, R100 ;  /* 0x000000160464723c */ /* 0x040fe20000001864 */
[----:B------:R-:W3:Y:S07]  /*85b0*/  LDSM.16.MT88.4 R20, [R200+0x13000] ;  /* 0x01300000c814783b */ /* 0x000eee0000004200 */
[C---:B-1----:R-:W-:Y:S08]  /*85c0*/  HMMA.16816.F32 R96, R4.reuse, R16, R96 ;  /* 0x000000100460723c */ /* 0x042ff00000001860 */
[C---:B------:R-:W-:Y:S01]  /*85d0*/  HMMA.16816.F32 R92, R4.reuse, R18, R92 ;  /* 0x00000012045c723c */ /* 0x040fe2000000185c */
[----:B------:R-:W-:Y:S07]  /*85e0*/  LDSM.16.MT88.4 R16, [R202+0xf800] ;  /* 0x00f80000ca10783b */ /* 0x000fee0000004200 */
[C---:B--2---:R-:W-:Y:S08]  /*85f0*/  HMMA.16816.F32 R88, R4.reuse, R8, R88 ;  /* 0x000000080458723c */ /* 0x044ff00000001858 */
[C---:B----4-:R-:W-:Y:S08]  /*8600*/  HMMA.16816.F32 R80, R4.reuse, R12, R80 ;  /* 0x0000000c0450723c */ /* 0x050ff00000001850 */
        /* <DEDUP_REMOVED lines=17> */
[----:B---3--:R-:W-:Y:S01]  /*8720*/  HMMA.16816.F32 R72, R4, R20, R72 ;  /* 0x000000140448723c */ /* 0x008fe20000001848 */
        /* <DEDUP_REMOVED lines=112> */
.L_x_819:
[----:B------:R-:W-:-:S04]  /*8e30*/  LEA R4, -R233, RZ, 0x7 ;  /* 0x000000ffe9047211 */ /* 0x000fc800078e39ff */
[----:B------:R-:W-:Y:S02]  /*8e40*/  SHF.R.S32.HI R5, RZ, 0x1f, R4 ;  /* 0x0000001fff057819 */ /* 0x000fe40000011404 */
.L_x_820:
[----:B------:R-:W-:Y:S02]  /*8e50*/  ISETP.GE.AND P1, PT, R213, c[0x0][0x220], PT ;  /* 0x00008800d5007a0c */ /* 0x000fe40003f26270 */
        /* <DEDUP_REMOVED lines=89> */
[----:B------:R-:W-:Y:S01]  /*93f0*/  @!P1 LEA R20, P5, R0, c[0x0][0x170], 0x1 ;  /* 0x00005c0000149a11 */ /* 0x000fe200078a08ff */
        /* <DEDUP_REMOVED lines=55> */
[----:B------:R-:W3:Y:S04]  /*9770*/  LDSM.16.M88.4 R140, [R210+0x5000] ;  /* 0x00500000d28c783b */ /* 0x000ee80000000200 */
[----:B------:R-:W5:Y:S04]  /*9780*/  LDSM.16.M88.4 R56, [R210+0x6000] ;  /* 0x00600000d238783b */ /* 0x000f680000000200 */
[----:B-1----:R-:W-:Y:S04]  /*9790*/  LDSM.16.M88.4 R8, [R209] ;  /* 0x00000000d108783b */ /* 0x002fe80000000200 */
[----:B------:R-:W1:Y:S04]  /*97a0*/  LDSM.16.M88.4 R28, [R208+0x1000] ;  /* 0x00100000d01c783b */ /* 0x000e680000000200 */
[----:B------:R-:W1:Y:S04]  /*97b0*/  LDSM.16.M88.4 R48, [R210+0x6800] ;  /* 0x00680000d230783b */ /* 0x000e680000000200 */
[----:B--2---:R-:W2:Y:S04]  /*97c0*/  LDSM.16.M88.4 R24, [R210+0x4000] ;  /* 0x00400000d218783b */ /* 0x004ea80000000200 */
[----:B------:R-:W1:Y:S04]  /*97d0*/  LDSM.16.M88.4 R148, [R210+0x4800] ;  /* 0x00480000d294783b */ /* 0x000e680000000200 */
[----:B------:R-:W1:Y:S04]  /*97e0*/  LDSM.16.M88.4 R64, [R210+0x5800] ;  /* 0x00580000d240783b */ /* 0x000e680000000200 */
[----:B------:R-:W1:Y:S04]  /*97f0*/  LDSM.16.M88.4 R40, [R210+0x7000] ;  /* 0x00700000d228783b */ /* 0x000e680000000200 */
[----:B------:R-:W2:Y:S01]  /*9800*/  LDSM.16.M88.4 R164, [R210+0x7800] ;  /* 0x00780000d2a4783b */ /* 0x000ea20000000200 */
[C---:B---3--:R-:W-:Y:S03]  /*9810*/  HMMA.16816.F32 R144, R184.reuse, R140, RZ ;  /* 0x0000008cb890723c */ /* 0x048fe600000018ff */
[----:B----4-:R-:W3:Y:S04]  /*9820*/  LDSM.16.M88.4 R16, [R208+0x2000] ;  /* 0x00200000d010783b */ /* 0x010ee80000000200 */
[----:B------:R-:W4:Y:S01]  /*9830*/  LDSM.16.M88.4 R4, [R208+0x2800] ;  /* 0x00280000d004783b */ /* 0x000f220000000200 */
[C---:B------:R-:W-:Y:S03]  /*9840*/  HMMA.16816.F32 R140, R184.reuse, R142, RZ ;  /* 0x0000008eb88c723c */ /* 0x040fe600000018ff */
[----:B------:R-:W2:Y:S04]  /*9850*/  LDSM.16.M88.4 R160, [R208] ;  /* 0x00000000d0a0783b */ /* 0x000ea80000000200 */
[----:B------:R-:W2:Y:S01]  /*9860*/  LDSM.16.M88.4 R156, [R208+0x800] ;  /* 0x00080000d09c783b */ /* 0x000ea20000000200 */
[C---:B-----5:R-:W-:Y:S03]  /*9870*/  HMMA.16816.F32 R60, R184.reuse, R56, RZ ;  /* 0x00000038b83c723c */ /* 0x060fe600000018ff */
[----:B------:R-:W5:Y:S04]  /*9880*/  LDSM.16.M88.4 R20, [R208+0x1800] ;  /* 0x00180000d014783b */ /* 0x000f680000000200 */
[----:B------:R-:W2:Y:S01]  /*9890*/  LDSM.16.M88.4 R32, [R208+0x3000] ;  /* 0x00300000d020783b */ /* 0x000ea20000000200 */
[----:B------:R-:W-:Y:S03]  /*98a0*/  HMMA.16816.F32 R56, R184, R58, RZ ;  /* 0x0000003ab838723c */ /* 0x000fe600000018ff */
[----:B------:R-:W-:Y:S04]  /*98b0*/  LDSM.16.M88.4 R172, [R203+0x4000] ;  /* 0x00400000cbac783b */ /* 0x000fe80000000200 */
[----:B------:R-:W-:Y:S01]  /*98c0*/  LDSM.16.M88.4 R168, [R203+0x4800] ;  /* 0x00480000cba8783b */ /* 0x000fe20000000200 */
[C---:B-1----:R-:W-:Y:S03]  /*98d0*/  HMMA.16816.F32 R144, R8.reuse, R28, R144 ;  /* 0x0000001c0890723c */ /* 0x042fe60000001890 */
[----:B------:R-:W-:Y:S04]  /*98e0*/  LDSM.16.M88.4 R188, [R206] ;  /* 0x00000000cebc783b */ /* 0x000fe80000000200 */
[----:B------:R-:W-:Y:S01]  /*98f0*/  LDSM.16.M88.4 R180, [R211+0x2000] ;  /* 0x00200000d3b4783b */ /* 0x000fe20000000200 */
[----:B------:R-:W-:Y:S03]  /*9900*/  HMMA.16816.F32 R140, R8, R30, R140 ;  /* 0x0000001e088c723c */ /* 0x000fe6000000188c */
[----:B------:R-:W1:Y:S04]  /*9910*/  LDSM.16.M88.4 R28, [R208+0x3800] ;  /* 0x00380000d01c783b */ /* 0x000e680000000200 */
[----:B------:R-:W-:Y:S01]  /*9920*/  LDSM.16.M88.4 R196, [R208+0x4000] ;  /* 0x00400000d0c4783b */ /* 0x000fe20000000200 */
[C---:B------:R-:W-:Y:S03]  /*9930*/  HMMA.16816.F32 R52, R184.reuse, R48, RZ ;  /* 0x00000030b834723c */ /* 0x040fe600000018ff */
[----:B------:R-:W-:Y:S04]  /*9940*/  LDSM.16.M88.4 R176, [R210+0x8800] ;  /* 0x00880000d2b0783b */ /* 0x000fe80000000200 */
[----:B------:R-:W-:Y:S01]  /*9950*/  LDSM.16.M88.4 R192, [R205+0x3800] ;  /* 0x00380000cdc0783b */ /* 0x000fe20000000200 */
[C---:B------:R-:W-:Y:S03]  /*9960*/  HMMA.16816.F32 R48, R184.reuse, R50, RZ ;  /* 0x00000032b830723c */ /* 0x040fe600000018ff */
[----:B------:R-:W0:Y:S05]  /*9970*/  LDGDEPBAR ;  /* 0x00000000000079af */ /* 0x000e2a0000000000 */
[C---:B--2---:R-:W-:Y:S08]  /*9980*/  HMMA.16816.F32 R12, R184.reuse, R24, RZ ;  /* 0x00000018b80c723c */ /* 0x044ff000000018ff */
        /* <DEDUP_REMOVED lines=9> */
[----:B------:R-:W-:Y:S07]  /*9a20*/  LDSM.16.M88.4 R164, [R203+0x5000] ;  /* 0x00500000cba4783b */ /* 0x000fee0000000200 */
[C---:B---3--:R-:W-:Y:S08]  /*9a30*/  HMMA.16816.F32 R60, R8.reuse, R16, R60 ;  /* 0x00000010083c723c */ /* 0x048ff0000000183c */
[C---:B------:R-:W-:Y:S01]  /*9a40*/  HMMA.16816.F32 R56, R8.reuse, R18, R56 ;  /* 0x000000120838723c */ /* 0x040fe20000001838 */
[----:B------:R-:W2:Y:S07]  /*9a50*/  LDSM.16.M88.4 R16, [R207] ;  /* 0x00000000cf10783b */ /* 0x000eae0000000200 */
[C---:B----4-:R-:W-:Y:S08]  /*9a60*/  HMMA.16816.F32 R52, R8.reuse, R4, R52 ;  /* 0x000000040834723c */ /* 0x050ff00000001834 */
[C---:B------:R-:W-:Y:S01]  /*9a70*/  HMMA.16816.F32 R48, R8.reuse, R6, R48 ;  /* 0x000000060830723c */ /* 0x040fe20000001830 */
[----:B------:R-:W3:Y:S07]  /*9a80*/  LDSM.16.M88.4 R4, [R203+0x6800] ;  /* 0x00680000cb04783b */ /* 0x000eee0000000200 */
[C---:B------:R-:W-:Y:S08]  /*9a90*/  HMMA.16816.F32 R12, R8.reuse, R160, R12 ;  /* 0x000000a0080c723c */ /* 0x040ff0000000180c */
[C---:B------:R-:W-:Y:S01]  /*9aa0*/  HMMA.16816.F32 R24, R8.reuse, R162, R24 ;  /* 0x000000a20818723c */ /* 0x040fe20000001818 */
[----:B------:R-:W-:Y:S07]  /*9ab0*/  LDSM.16.M88.4 R160, [R203+0x5800] ;  /* 0x00580000cba0783b */ /* 0x000fee0000000200 */
[C---:B------:R-:W-:Y:S08]  /*9ac0*/  HMMA.16816.F32 R152, R8.reuse, R156, R152 ;  /* 0x0000009c0898723c */ /* 0x040ff00000001898 */
[C---:B------:R-:W-:Y:S01]  /*9ad0*/  HMMA.16816.F32 R148, R8.reuse, R158, R148 ;  /* 0x0000009e0894723c */ /* 0x040fe20000001894 */
[----:B------:R-:W-:Y:S07]  /*9ae0*/  LDSM.16.M88.4 R156, [R203+0x7000] ;  /* 0x00700000cb9c783b */ /* 0x000fee0000000200 */
[C---:B-----5:R-:W-:Y:S08]  /*9af0*/  HMMA.16816.F32 R136, R8.reuse, R20, R136 ;  /* 0x000000140888723c */ /* 0x060ff00000001888 */
[C---:B------:R-:W-:Y:S01]  /*9b00*/  HMMA.16816.F32 R64, R8.reuse, R22, R64 ;  /* 0x000000160840723c */ /* 0x040fe20000001840 */
[----:B------:R-:W-:Y:S07]  /*9b10*/  LDSM.16.M88.4 R20, [R203+0x6000] ;  /* 0x00600000cb14783b */ /* 0x000fee0000000200 */
[C---:B------:R-:W-:Y:S08]  /*9b20*/  HMMA.16816.F32 R44, R8.reuse, R32, R44 ;  /* 0x00000020082c723c */ /* 0x040ff0000000182c */
[C---:B------:R-:W-:Y:S01]  /*9b30*/  HMMA.16816.F32 R40, R8.reuse, R34, R40 ;  /* 0x000000220828723c */ /* 0x040fe20000001828 */
[----:B------:R-:W-:Y:S07]  /*9b40*/  LDSM.16.M88.4 R32, [R203+0x7800] ;  /* 0x00780000cb20783b */ /* 0x000fee0000000200 */
[C---:B-1----:R-:W-:Y:S08]  /*9b50*/  HMMA.16816.F32 R36, R8.reuse, R28, R36 ;  /* 0x0000001c0824723c */ /* 0x042ff00000001824 */
[----:B------:R-:W-:Y:S01]  /*9b60*/  HMMA.16816.F32 R184, R8, R30, R184 ;  /* 0x0000001e08b8723c */ /* 0x000fe200000018b8 */
[----:B------:R-:W1:Y:S04]  /*9b70*/  LDSM.16.M88.4 R8, [R205] ;  /* 0x00000000cd08783b */ /* 0x000e680000000200 */
[----:B------:R-:W4:Y:S03]  /*9b80*/  LDSM.16.M88.4 R28, [R205+0x800] ;  /* 0x00080000cd1c783b */ /* 0x000f260000000200 */
[C---:B--2---:R-:W-:Y:S08]  /*9b90*/  HMMA.16816.F32 R12, R16.reuse, R172, R12 ;  /* 0x000000ac100c723c */ /* 0x044ff0000000180c */
[C---:B------:R-:W-:Y:S01]  /*9ba0*/  HMMA.16816.F32 R24, R16.reuse, R174, R24 ;  /* 0x000000ae1018723c */ /* 0x040fe20000001818 */
[----:B------:R-:W-:Y:S07]  /*9bb0*/  LDSM.16.M88.4 R172, [R210+0x9000] ;  /* 0x00900000d2ac783b */ /* 0x000fee0000000200 */
[C---:B------:R-:W-:Y:S08]  /*9bc0*/  HMMA.16816.F32 R152, R16.reuse, R168, R152 ;  /* 0x000000a81098723c */ /* 0x040ff00000001898 */
[C---:B------:R-:W-:Y:S01]  /*9bd0*/  HMMA.16816.F32 R148, R16.reuse, R170, R148 ;  /* 0x000000aa1094723c */ /* 0x040fe20000001894 */
[----:B------:R-:W-:Y:S07]  /*9be0*/  LDSM.16.M88.4 R168, [R210+0x9800] ;  /* 0x00980000d2a8783b */ /* 0x000fee0000000200 */
[C---:B---3--:R-:W-:Y:S08]  /*9bf0*/  HMMA.16816.F32 R52, R16.reuse, R4, R52 ;  /* 0x000000041034723c */ /* 0x048ff00000001834 */
[----:B------:R-:W-:Y:S01]  /*9c00*/  HMMA.16816.F32 R48, R16, R6, R48 ;  /* 0x000000061030723c */ /* 0x000fe20000001830 */
[----:B------:R-:W2:Y:S07]  /*9c10*/  LDSM.16.M88.4 R4, [R205+0x1000] ;  /* 0x00100000cd04783b */ /* 0x000eae0000000200 */
[C---:B-1----:R-:W-:Y:S08]  /*9c20*/  HMMA.16816.F32 R12, R188.reuse, R8, R12 ;  /* 0x00000008bc0c723c */ /* 0x042ff0000000180c */
[----:B------:R-:W-:Y:S01]  /*9c30*/  HMMA.16816.F32 R24, R188, R10, R24 ;  /* 0x0000000abc18723c */ /* 0x000fe20000001818 */
[----:B------:R-:W1:Y:S07]  /*9c40*/  LDSM.16.M88.4 R8, [R210+0x8000] ;  /* 0x00800000d208783b */ /* 0x000e6e0000000200 */
        /* <DEDUP_REMOVED lines=8> */
[----:B------:R-:W3:Y:S07]  /*9cd0*/  LDSM.16.M88.4 R20, [R205+0x1800] ;  /* 0x00180000cd14783b */ /* 0x000eee0000000200 */
[C---:B------:R-:W-:Y:S08]  /*9ce0*/  HMMA.16816.F32 R44, R16.reuse, R156, R44 ;  /* 0x0000009c102c723c */ /* 0x040ff0000000182c */
[C---:B------:R-:W-:Y:S01]  /*9cf0*/  HMMA.16816.F32 R40, R16.reuse, R158, R40 ;  /* 0x0000009e1028723c */ /* 0x040fe20000001828 */
[----:B------:R-:W-:Y:S07]  /*9d00*/  LDSM.16.M88.4 R156, [R210+0xb000] ;  /* 0x00b00000d29c783b */ /* 0x000fee0000000200 */
[C---:B------:R-:W-:Y:S08]  /*9d10*/  HMMA.16816.F32 R36, R16.reuse, R32, R36 ;  /* 0x000000201024723c */ /* 0x040ff00000001824 */
[----:B------:R-:W-:Y:S01]  /*9d20*/  HMMA.16816.F32 R184, R16, R34, R184 ;  /* 0x0000002210b8723c */ /* 0x000fe200000018b8 */
[----:B------:R-:W5:Y:S04]  /*9d30*/  LDSM.16.M88.4 R16, [R205+0x2000] ;  /* 0x00200000cd10783b */ /* 0x000f680000000200 */
[----:B------:R-:W-:Y:S03]  /*9d40*/  LDSM.16.M88.4 R32, [R209+0x2000] ;  /* 0x00200000d120783b */ /* 0x000fe60000000200 */
[C---:B----4-:R-:W-:Y:S08]  /*9d50*/  HMMA.16816.F32 R152, R188.reuse, R28, R152 ;  /* 0x0000001cbc98723c */ /* 0x050ff00000001898 */
[C---:B------:R-:W-:Y:S01]  /*9d60*/  HMMA.16816.F32 R148, R188.reuse, R30, R148 ;  /* 0x0000001ebc94723c */ /* 0x040fe20000001894 */
[----:B------:R-:W4:Y:S07]  /*9d70*/  LDSM.16.M88.4 R28, [R205+0x2800] ;  /* 0x00280000cd1c783b */ /* 0x000f2e0000000200 */
[C---:B--2---:R-:W-:Y:S08]  /*9d80*/  HMMA.16816.F32 R144, R188.reuse, R4, R144 ;  /* 0x00000004bc90723c */ /* 0x044ff00000001890 */
[----:B------:R-:W-:Y:S01]  /*9d90*/  HMMA.16816.F32 R140, R188, R6, R140 ;  /* 0x00000006bc8c723c */ /* 0x000fe2000000188c */
[----:B------:R-:W2:Y:S07]  /*9da0*/  LDSM.16.M88.4 R4, [R205+0x3000] ;  /* 0x00300000cd04783b */ /* 0x000eae0000000200 */
[C---:B-1----:R-:W-:Y:S08]  /*9db0*/  HMMA.16816.F32 R12, R180.reuse, R8, R12 ;  /* 0x00000008b40c723c */ /* 0x042ff0000000180c */
[----:B------:R-:W-:Y:S01]  /*9dc0*/  HMMA.16816.F32 R24, R180, R10, R24 ;  /* 0x0000000ab418723c */ /* 0x000fe20000001818 */
[----:B------:R-:W-:Y:S07]  /*9dd0*/  LDSM.16.M88.4 R8, [R206+0x2000] ;  /* 0x00200000ce08783b */ /* 0x000fee0000000200 */
[C---:B---3--:R-:W-:Y:S08]  /*9de0*/  HMMA.16816.F32 R136, R188.reuse, R20, R136 ;  /* 0x00000014bc88723c */ /* 0x048ff00000001888 */
[C---:B------:R-:W-:Y:S01]  /*9df0*/  HMMA.16816.F32 R64, R188.reuse, R22, R64 ;  /* 0x00000016bc40723c */ /* 0x040fe20000001840 */
[----:B------:R-:W-:Y:S07]  /*9e00*/  LDSM.16.M88.4 R20, [R207+0x2000] ;  /* 0x00200000cf14783b */ /* 0x000fee0000000200 */
[C---:B-----5:R-:W-:Y:S08]  /*9e10*/  HMMA.16816.F32 R60, R188.reuse, R16, R60 ;  /* 0x00000010bc3c723c */ /* 0x060ff0000000183c */
[C---:B------:R-:W-:Y:S01]  /*9e20*/  HMMA.16816.F32 R56, R188.reuse, R18, R56 ;  /* 0x00000012bc38723c */ /* 0x040fe20000001838 */
[----:B------:R-:W1:Y:S07]  /*9e30*/  LDSM.16.M88.4 R16, [R203+0x8000] ;  /* 0x00800000cb10783b */ /* 0x000e6e0000000200 */
[C---:B----4-:R-:W-:Y:S08]  /*9e40*/  HMMA.16816.F32 R52, R188.reuse, R28, R52 ;  /* 0x0000001cbc34723c */ /* 0x050ff00000001834 */
[----:B------:R-:W-:Y:S01]  /*9e50*/  HMMA.16816.F32 R48, R188, R30, R48 ;  /* 0x0000001ebc30723c */ /* 0x000fe20000001830 */
[----:B------:R-:W3:Y:S07]  /*9e60*/  LDSM.16.M88.4 R28, [R208+0x4800] ;  /* 0x00480000d01c783b */ /* 0x000eee0000000200 */
[C---:B------:R-:W-:Y:S08]  /*9e70*/  HMMA.16816.F32 R12, R32.reuse, R196, R12 ;  /* 0x000000c4200c723c */ /* 0x040ff0000000180c */
[----:B------:R-:W-:Y:S08]  /*9e80*/  HMMA.16816.F32 R24, R32, R198, R24 ;  /* 0x000000c62018723c */ /* 0x000ff00000001818 */
[C---:B------:R-:W-:Y:S08]  /*9e90*/  HMMA.16816.F32 R152, R180.reuse, R176, R152 ;  /* 0x000000b0b498723c */ /* 0x040ff00000001898 */
[----:B------:R-:W-:Y:S01]  /*9ea0*/  HMMA.16816.F32 R176, R180, R178, R148 ;  /* 0x000000b2b4b0723c */ /* 0x000fe20000001894 */
[----:B------:R-:W-:Y:S07]  /*9eb0*/  LDSM.16.M88.4 R148, [R203+0x8800] ;  /* 0x00880000cb94783b */ /* 0x000fee0000000200 */
[C---:B--2---:R-:W-:Y:S08]  /*9ec0*/  HMMA.16816.F32 R44, R188.reuse, R4, R44 ;  /* 0x00000004bc2c723c */ /* 0x044ff0000000182c */
[----:B------:R-:W-:Y:S01]  /*9ed0*/  HMMA.16816.F32 R40, R188, R6, R40 ;  /* 0x00000006bc28723c */ /* 0x000fe20000001828 */
[----:B------:R-:W2:Y:S07]  /*9ee0*/  LDSM.16.M88.4 R4, [R205+0x4000] ;  /* 0x00400000cd04783b */ /* 0x000eae0000000200 */
[C---:B-1----:R-:W-:Y:S08]  /*9ef0*/  HMMA.16816.F32 R12, R20.reuse, R16, R12 ;  /* 0x00000010140c723c */ /* 0x042ff0000000180c */
[----:B------:R-:W-:Y:S01]  /*9f00*/  HMMA.16816.F32 R24, R20, R18, R24 ;  /* 0x000000121418723c */ /* 0x000fe20000001818 */
[----:B------:R-:W1:Y:S07]  /*9f10*/  LDSM.16.M88.4 R16, [R208+0x5000] ;  /* 0x00500000d010783b */ /* 0x000e6e0000000200 */
[C---:B---3--:R-:W-:Y:S08]  /*9f20*/  HMMA.16816.F32 R152, R32.reuse, R28, R152 ;  /* 0x0000001c2098723c */ /* 0x048ff00000001898 */
[----:B------:R-:W-:Y:S01]  /*9f30*/  HMMA.16816.F32 R176, R32, R30, R176 ;  /* 0x0000001e20b0723c */ /* 0x000fe200000018b0 */
[----:B------:R-:W-:Y:S07]  /*9f40*/  LDSM.16.M88.4 R28, [R208+0x5800] ;  /* 0x00580000d01c783b */ /* 0x000fee0000000200 */
[C---:B------:R-:W-:Y:S08]  /*9f50*/  HMMA.16816.F32 R44, R180.reuse, R156, R44 ;  /* 0x0000009cb42c723c */ /* 0x040ff0000000182c */
[C---:B------:R-:W-:Y:S01]  /*9f60*/  HMMA.16816.F32 R156, R180.reuse, R158, R40 ;  /* 0x0000009eb49c723c */ /* 0x040fe20000001828 */
[----:B------:R-:W3:Y:S07]  /*9f70*/  LDSM.16.M88.4 R40, [R205+0x4800] ;  /* 0x00480000cd28783b */ /* 0x000eee0000000200 */
[C---:B------:R-:W-:Y:S08]  /*9f80*/  HMMA.16816.F32 R144, R180.reuse, R172, R144 ;  /* 0x000000acb490723c */ /* 0x040ff00000001890 */
[----:B------:R-:W-:Y:S08]  /*9f90*/  HMMA.16816.F32 R140, R180, R174, R140 ;  /* 0x000000aeb48c723c */ /* 0x000ff0000000188c */
[C---:B--2---:R-:W-:Y:S08]  /*9fa0*/  HMMA.16816.F32 R12, R8.reuse, R4, R12 ;  /* 0x00000004080c723c */ /* 0x044ff0000000180c */
[----:B------:R-:W-:Y:S01]  /*9fb0*/  HMMA.16816.F32 R24, R8, R6, R24 ;  /* 0x000000060818723c */ /* 0x000fe20000001818 */
[----:B------:R-:W2:Y:S07]  /*9fc0*/  LDSM.16.M88.4 R4, [R203+0x9000] ;  /* 0x00900000cb04783b */ /* 0x000eae0000000200 */
[C---:B------:R-:W-:Y:S08]  /*9fd0*/  HMMA.16816.F32 R152, R20.reuse, R148, R152 ;  /* 0x000000941498723c */ /* 0x040ff00000001898 */
[----:B------:R-:W-:Y:S01]  /*9fe0*/  HMMA.16816.F32 R176, R20, R150, R176 ;  /* 0x0000009614b0723c */ /* 0x000fe200000018b0 */
[----:B------:R-:W-:-:S02]  /*9ff0*/  FMUL.FTZ R13, R13, c[0x0][0x2ec] ;  /* 0x0000bb000d0d7a20 */ /* 0x000fc40000410000 */
[----:B------:R-:W-:Y:S02]  /*a000*/  FMUL.FTZ R0, R12, c[0x0][0x2ec] ;  /* 0x0000bb000c007a20 */ /* 0x000fe40000410000 */
[----:B------:R4:W-:Y:S01]  /*a010*/  MUFU.TANH R148, R13 ;  /* 0x0000000d00947308 */ /* 0x0009e20000002400 */
[----:B------:R-:W-:Y:S02]  /*a020*/  FMUL.FTZ R2, R14, c[0x0][0x2ec] ;  /* 0x0000bb000e027a20 */ /* 0x000fe40000410000 */
[C---:B-1----:R-:W-:Y:S01]  /*a030*/  HMMA.16816.F32 R144, R32.reuse, R16, R144 ;  /* 0x000000102090723c */ /* 0x042fe20000001890 */
[----:B------:R-:W-:Y:S02]  /*a040*/  FMUL.FTZ R24, R24, c[0x0][0x2ec] ;  /* 0x0000bb0018187a20 */ /* 0x000fe40000410000 */
[----:B------:R-:W-:Y:S02]  /*a050*/  FMUL.FTZ R25, R25, c[0x0][0x2ec] ;  /* 0x0000bb0019197a20 */ /* 0x000fe40000410000 */
[----:B------:R-:W-:Y:S03]  /*a060*/  MUFU.TANH R149, R24 ;  /* 0x0000001800957308 */ /* 0x000fe60000002400 */
[----:B------:R-:W-:Y:S01]  /*a070*/  HMMA.16816.F32 R140, R32, R18, R140 ;  /* 0x00000012208c723c */ /* 0x000fe2000000188c */
[----:B------:R-:W-:Y:S04]  /*a080*/  LDSM.16.M88.4 R16, [R208+0x6000] ;  /* 0x00600000d010783b */ /* 0x000fe80000000200 */
[----:B------:R-:W1:Y:S03]  /*a090*/  MUFU.TANH R0, R0 ;  /* 0x0000000000007308 */ /* 0x000e660000002400 */
[C---:B------:R-:W-:Y:S05]  /*a0a0*/  HMMA.16816.F32 R136, R180.reuse, R168, R136 ;  /* 0x000000a8b488723c */ /* 0x040fea0000001888 */
[----:B------:R-:W-:Y:S03]  /*a0b0*/  MUFU.TANH R2, R2 ;  /* 0x0000000200027308 */ /* 0x000fe60000002400 */
[----:B------:R-:W-:Y:S08]  /*a0c0*/  HMMA.16816.F32 R64, R180, R170, R64 ;  /* 0x000000aab440723c */ /* 0x000ff00000001840 */
[C---:B---3--:R-:W-:Y:S01]  /*a0d0*/  HMMA.16816.F32 R152, R8.reuse, R40, R152 ;  /* 0x000000280898723c */ /* 0x048fe20000001898 */
[----:B------:R3:W-:Y:S06]  /*a0e0*/  MUFU.TANH R40, R25 ;  /* 0x0000001900287308 */ /* 0x0007ec0000002400 */
[----:B------:R-:W-:Y:S01]  /*a0f0*/  FMUL.FTZ R41, R15, c[0x0][0x2ec] ;  /* 0x0000bb000f297a20 */ /* 0x000fe20000410000 */
[----:B------:R-:W-:Y:S01]  /*a100*/  HMMA.16816.F32 R176, R8, R42, R176 ;  /* 0x0000002a08b0723c */ /* 0x000fe200000018b0 */
[----:B----4-:R-:W4:Y:S04]  /*a110*/  LDSM.16.M88.4 R12, [R205+0x5000] ;  /* 0x00500000cd0c783b */ /* 0x010f280000000200 */
[----:B------:R-:W5:Y:S02]  /*a120*/  MUFU.TANH R41, R41 ;  /* 0x0000002900297308 */ /* 0x000f640000002400 */
[----:B------:R-:W-:Y:S01]  /*a130*/  FMUL.FTZ R42, R26, c[0x0][0x2ec] ;  /* 0x0000bb001a2a7a20 */ /* 0x000fe20000410000 */
[----:B--2---:R-:W-:Y:S01]  /*a140*/  HMMA.16816.F32 R144, R20, R4, R144 ;  /* 0x000000041490723c */ /* 0x004fe20000001890 */
[----:B------:R-:W-:-:S02]  /*a150*/  FMUL.FTZ R43, R27, c[0x0][0x2ec] ;  /* 0x0000bb001b2b7a20 */ /* 0x000fc40000410000 */
[----:B---3--:R-:W2:Y:S02]  /*a160*/  LDSM.16.M88.4 R24, [R203+0x9800] ;  /* 0x00980000cb18783b */ /* 0x008ea40000000200 */
[----:B------:R-:W3:Y:S03]  /*a170*/  MUFU.TANH R42, R42 ;  /* 0x0000002a002a7308 */ /* 0x000ee60000002400 */
[----:B------:R-:W-:Y:S01]  /*a180*/  HMMA.16816.F32 R140, R20, R6, R140 ;  /* 0x00000006148c723c */ /* 0x000fe2000000188c */
[----:B------:R-:W-:Y:S01]  /*a190*/  LDSM.16.M88.4 R4, [R208+0x6800] ;  /* 0x00680000d004783b */ /* 0x000fe20000000200 */
[----:B------:R-:W-:Y:S02]  /*a1a0*/  FMUL.FTZ R150, R152, c[0x0][0x2ec] ;  /* 0x0000bb0098967a20 */ /* 0x000fe40000410000 */
[----:B------:R-:W-:Y:S01]  /*a1b0*/  FMUL.FTZ R151, R153, c[0x0][0x2ec] ;  /* 0x0000bb0099977a20 */ /* 0x000fe20000410000 */
[----:B------:R-:W1:Y:S01]  /*a1c0*/  MUFU.TANH R43, R43 ;  /* 0x0000002b002b7308 */ /* 0x000e620000002400 */
[----:B------:R-:W-:-:S02]  /*a1d0*/  FMUL.FTZ R154, R154, c[0x0][0x2ec] ;  /* 0x0000bb009a9a7a20 */ /* 0x000fc40000410000 */
[C---:B------:R-:W-:Y:S01]  /*a1e0*/  HMMA.16816.F32 R136, R32.reuse, R28, R136 ;  /* 0x0000001c2088723c */ /* 0x040fe20000001888 */
[----:B------:R-:W-:Y:S02]  /*a1f0*/  FMUL.FTZ R152, R176, c[0x0][0x2ec] ;  /* 0x0000bb00b0987a20 */ /* 0x000fe40000410000 */
[----:B------:R-:W-:Y:S02]  /*a200*/  FMUL.FTZ R153, R177, c[0x0][0x2ec] ;  /* 0x0000bb00b1997a20 */ /* 0x000fe40000410000 */
[----:B------:R-:W1:Y:S01]  /*a210*/  MUFU.TANH R150, R150 ;  /* 0x0000009600967308 */ /* 0x000e620000002400 */
[----:B------:R-:W-:Y:S02]  /*a220*/  IMAD.MOV.U32 R176, RZ, RZ, R240 ;  /* 0x000000ffffb07224 */ /* 0x000fe400078e00f0 */
[----:B------:R-:W-:Y:S01]  /*a230*/  HMMA.16816.F32 R64, R32, R30, R64 ;  /* 0x0000001e2040723c */ /* 0x000fe20000001840 */
[----:B------:R-:W1:Y:S01]  /*a240*/  LDSM.16.M88.4 R28, [R205+0x5800] ;  /* 0x00580000cd1c783b */ /* 0x000e620000000200 */
[----:B------:R-:W-:-:S03]  /*a250*/  IMAD.MOV.U32 R177, RZ, RZ, R241 ;  /* 0x000000ffffb17224 */ /* 0x000fc600078e00f1 */
[----:B------:R-:W1:Y:S03]  /*a260*/  MUFU.TANH R151, R151 ;  /* 0x0000009700977308 */ /* 0x000e660000002400 */
[C---:B------:R-:W-:Y:S05]  /*a270*/  HMMA.16816.F32 R60, R180.reuse, R164, R60 ;  /* 0x000000a4b43c723c */ /* 0x040fea000000183c */
[----:B------:R-:W1:Y:S03]  /*a280*/  MUFU.TANH R152, R152 ;  /* 0x0000009800987308 */ /* 0x000e660000002400 */
[----:B------:R-:W-:Y:S05]  /*a290*/  HMMA.16816.F32 R56, R180, R166, R56 ;  /* 0x000000a6b438723c */ /* 0x000fea0000001838 */
[----:B------:R-:W1:Y:S03]  /*a2a0*/  MUFU.TANH R153, R153 ;  /* 0x0000009900997308 */ /* 0x000e660000002400 */
[C---:B------:R-:W-:Y:S05]  /*a2b0*/  HMMA.16816.F32 R36, R188.reuse, R192, R36 ;  /* 0x000000c0bc24723c */ /* 0x040fea0000001824 */
[----:B------:R-:W1:Y:S03]  /*a2c0*/  MUFU.TANH R154, R154 ;  /* 0x0000009a009a7308 */ /* 0x000e660000002400 */
[----:B------:R-:W-:Y:S01]  /*a2d0*/  HMMA.16816.F32 R184, R188, R194, R184 ;  /* 0x000000c2bcb8723c */ /* 0x000fe200000018b8 */
[----:B------:R-:W1:Y:S07]  /*a2e0*/  LDSM.16.M88.4 R188, [R210+0xb800] ;  /* 0x00b80000d2bc783b */ /* 0x000e6e0000000200 */
[C---:B----4-:R-:W-:Y:S08]  /*a2f0*/  HMMA.16816.F32 R144, R8.reuse, R12, R144 ;  /* 0x0000000c0890723c */ /* 0x050ff00000001890 */
[----:B------:R-:W-:Y:S01]  /*a300*/  HMMA.16816.F32 R140, R8, R14, R140 ;  /* 0x0000000e088c723c */ /* 0x000fe2000000188c */
[----:B------:R-:W4:Y:S07]  /*a310*/  LDSM.16.M88.4 R12, [R208+0x7000] ;  /* 0x00700000d00c783b */ /* 0x000f2e0000000200 */
[C---:B--2---:R-:W-:Y:S08]  /*a320*/  HMMA.16816.F32 R136, R20.reuse, R24, R136 ;  /* 0x000000181488723c */ /* 0x044ff00000001888 */
[----:B------:R-:W-:Y:S01]  /*a330*/  HMMA.16816.F32 R64, R20, R26, R64 ;  /* 0x0000001a1440723c */ /* 0x000fe20000001840 */
[----:B------:R-:W-:Y:S01]  /*a340*/  LDSM.16.M88.4 R24, [R208+0x7800] ;  /* 0x00780000d018783b */ /* 0x000fe20000000200 */
[----:B------:R-:W-:-:S02]  /*a350*/  FMUL.FTZ R144, R144, c[0x0][0x2ec] ;  /* 0x0000bb0090907a20 */ /* 0x000fc40000410000 */
[----:B------:R-:W-:Y:S02]  /*a360*/  FMUL.FTZ R147, R147, c[0x0][0x2ec] ;  /* 0x0000bb0093937a20 */ /* 0x000fe40000410000 */
[----:B------:R-:W-:Y:S02]  /*a370*/  FMUL.FTZ R145, R145, c[0x0][0x2ec] ;  /* 0x0000bb0091917a20 */ /* 0x000fe40000410000 */
[----:B------:R-:W-:Y:S01]  /*a380*/  HMMA.16816.F32 R60, R32, R16, R60 ;  /* 0x00000010203c723c */ /* 0x000fe2000000183c */
[----:B------:R-:W-:Y:S01]  /*a390*/  MUFU.TANH R144, R144 ;  /* 0x0000009000907308 */ /* 0x000fe20000002400 */
[----:B------:R-:W-:Y:S02]  /*a3a0*/  FMUL.FTZ R141, R141, c[0x0][0x2ec] ;  /* 0x0000bb008d8d7a20 */ /* 0x000fe40000410000 */
[----:B------:R-:W-:Y:S02]  /*a3b0*/  FMUL.FTZ R140, R140, c[0x0][0x2ec] ;  /* 0x0000bb008c8c7a20 */ /* 0x000fe40000410000 */
[----:B------:R-:W-:-:S02]  /*a3c0*/  FMUL.FTZ R146, R146, c[0x0][0x2ec] ;  /* 0x0000bb0092927a20 */ /* 0x000fc40000410000 */
[----:B------:R-:W-:Y:S01]  /*a3d0*/  HMMA.16816.F32 R56, R32, R18, R56 ;  /* 0x000000122038723c */ /* 0x000fe20000001838 */
[----:B------:R-:W2:Y:S01]  /*a3e0*/  LDSM.16.M88.4 R16, [R203+0xa000] ;  /* 0x00a00000cb10783b */ /* 0x000ea20000000200 */
[----:B------:R-:W-:Y:S06]  /*a3f0*/  MUFU.TANH R145, R145 ;  /* 0x0000009100917308 */ /* 0x000fec0000002400 */
[C---:B------:R-:W-:Y:S02]  /*a400*/  HMMA.16816.F32 R52, R180.reuse, R160, R52 ;  /* 0x000000a0b434723c */ /* 0x040fe40000001834 */
[----:B------:R-:W-:Y:S05]  /*a410*/  MUFU.TANH R164, R141 ;  /* 0x0000008d00a47308 */ /* 0x000fea0000002400 */
[----:B------:R-:W-:Y:S01]  /*a420*/  FMUL.FTZ R160, R155, c[0x0][0x2ec] ;  /* 0x0000bb009ba07a20 */ /* 0x000fe20000410000 */
[----:B------:R-:W-:Y:S01]  /*a430*/  HMMA.16816.F32 R48, R180, R162, R48 ;  /* 0x000000a2b430723c */ /* 0x000fe20000001830 */
[----:B------:R-:W-:Y:S01]  /*a440*/  FMUL.FTZ R155, R178, c[0x0][0x2ec] ;  /* 0x0000bb00b29b7a20 */ /* 0x000fe20000410000 */
[----:B------:R3:W-:Y:S01]  /*a450*/  MUFU.TANH R162, R147 ;  /* 0x0000009300a27308 */ /* 0x0007e20000002400 */
[----:B------:R-:W-:-:S04]  /*a460*/  FMUL.FTZ R161, R179, c[0x0][0x2ec] ;  /* 0x0000bb00b3a17a20 */ /* 0x000fc80000410000 */
[----:B------:R-:W-:Y:S01]  /*a470*/  FMUL.FTZ R163, R142, c[0x0][0x2ec] ;  /* 0x0000bb008ea37a20 */ /* 0x000fe20000410000 */
[C---:B-1----:R-:W-:Y:S02]  /*a480*/  HMMA.16816.F32 R136, R8.reuse, R28, R136 ;  /* 0x0000001c0888723c */ /* 0x042fe40000001888 */
[----:B------:R-:W1:Y:S06]  /*a490*/  MUFU.TANH R160, R160 ;  /* 0x000000a000a07308 */ /* 0x000e6c0000002400 */
[----:B------:R-:W-:Y:S01]  /*a4a0*/  HMMA.16816.F32 R64, R8, R30, R64 ;  /* 0x0000001e0840723c */ /* 0x000fe20000001840 */
[----:B------:R-:W1:Y:S01]  /*a4b0*/  LDSM.16.M88.4 R28, [R203+0xa800] ;  /* 0x00a80000cb1c783b */ /* 0x000e620000000200 */
[----:B------:R-:W1:Y:S01]  /*a4c0*/  MUFU.TANH R155, R155 ;  /* 0x0000009b009b7308 */ /* 0x000e620000002400 */
[----:B---3--:R-:W-:-:S05]  /*a4d0*/  FMUL.FTZ R147, R143, c[0x0][0x2ec] ;  /* 0x0000bb008f937a20 */ /* 0x008fca0000410000 */
[C---:B------:R-:W-:Y:S02]  /*a4e0*/  HMMA.16816.F32 R36, R180.reuse, R188, R36 ;  /* 0x000000bcb424723c */ /* 0x040fe40000001824 */
[----:B------:R-:W3:Y:S06]  /*a4f0*/  MUFU.TANH R161, R161 ;  /* 0x000000a100a17308 */ /* 0x000eec0000002400 */
[----:B------:R-:W-:Y:S01]  /*a500*/  HMMA.16816.F32 R184, R180, R190, R184 ;  /* 0x000000beb4b8723c */ /* 0x000fe200000018b8 */
[----:B------:R-:W-:Y:S01]  /*a510*/  FMUL.FTZ R143, R137, c[0x0][0x2ec] ;  /* 0x0000bb00898f7a20 */ /* 0x000fe20000410000 */
[----:B------:R-:W1:Y:S01]  /*a520*/  MUFU.TANH R140, R140 ;  /* 0x0000008c008c7308 */ /* 0x000e620000002400 */
[----:B------:R-:W-:-:S02]  /*a530*/  FMUL.FTZ R138, R138, c[0x0][0x2ec] ;  /* 0x0000bb008a8a7a20 */ /* 0x000fc40000410000 */
[----:B------:R-:W-:Y:S02]  /*a540*/  FMUL.FTZ R136, R136, c[0x0][0x2ec] ;  /* 0x0000bb0088887a20 */ /* 0x000fe40000410000 */
[----:B------:R-:W-:Y:S01]  /*a550*/  FMUL.FTZ R137, R139, c[0x0][0x2ec] ;  /* 0x0000bb008b897a20 */ /* 0x000fe20000410000 */
[----:B------:R-:W-:Y:S01]  /*a560*/  HMMA.16816.F32 R52, R32, R4, R52 ;  /* 0x000000042034723c */ /* 0x000fe20000001834 */
[----:B------:R-:W-:Y:S01]  /*a570*/  FMUL.FTZ R65, R65, c[0x0][0x2ec] ;  /* 0x0000bb0041417a20 */ /* 0x000fe20000410000 */
[----:B------:R-:W1:Y:S01]  /*a580*/  MUFU.TANH R143, R143 ;  /* 0x0000008f008f7308 */ /* 0x000e620000002400 */
[----:B------:R-:W-:Y:S02]  /*a590*/  FMUL.FTZ R64, R64, c[0x0][0x2ec] ;  /* 0x0000bb0040407a20 */ /* 0x000fe40000410000 */
[----:B------:R-:W-:-:S03]  /*a5a0*/  FMUL.FTZ R66, R66, c[0x0][0x2ec] ;  /* 0x0000bb0042427a20 */ /* 0x000fc60000410000 */
[C---:B------:R-:W-:Y:S01]  /*a5b0*/  HMMA.16816.F32 R48, R32.reuse, R6, R48 ;  /* 0x000000062030723c */ /* 0x040fe20000001830 */
[----:B------:R-:W1:Y:S01]  /*a5c0*/  LDSM.16.M88.4 R4, [R205+0x6000] ;  /* 0x00600000cd04783b */ /* 0x000e620000000200 */
[----:B------:R-:W-:Y:S06]  /*a5d0*/  MUFU.TANH R175, R138 ;  /* 0x0000008a00af7308 */ /* 0x000fec0000002400 */
[C---:B----4-:R-:W-:Y:S02]  /*a5e0*/  HMMA.16816.F32 R44, R32.reuse, R12, R44 ;  /* 0x0000000c202c723c */ /* 0x050fe4000000182c */
[----:B------:R-:W4:Y:S06]  /*a5f0*/  MUFU.TANH R142, R136 ;  /* 0x00000088008e7308 */ /* 0x000f2c0000002400 */
[----:B------:R-:W-:Y:S01]  /*a600*/  HMMA.16816.F32 R156, R32, R14, R156 ;  /* 0x0000000e209c723c */ /* 0x000fe2000000189c */
[----:B------:R-:W3:Y:S01]  /*a610*/  LDSM.16.M88.4 R12, [R203+0xb000] ;  /* 0x00b00000cb0c783b */ /* 0x000ee20000000200 */
[----:B------:R-:W1:Y:S06]  /*a620*/  MUFU.TANH R65, R65 ;  /* 0x0000004100417308 */ /* 0x000e6c0000002400 */
[C---:B--2---:R-:W-:Y:S02]  /*a630*/  HMMA.16816.F32 R60, R20.reuse, R16, R60 ;  /* 0x00000010143c723c */ /* 0x044fe4000000183c */
[----:B------:R-:W2:Y:S06]  /*a640*/  MUFU.TANH R64, R64 ;  /* 0x0000004000407308 */ /* 0x000eac0000002400 */
[----:B------:R-:W-:Y:S01]  /*a650*/  HMMA.16816.F32 R56, R20, R18, R56 ;  /* 0x000000121438723c */ /* 0x000fe20000001838 */
[----:B------:R-:W2:Y:S01]  /*a660*/  LDSM.16.M88.4 R16, [R205+0x6800] ;  /* 0x00680000cd10783b */ /* 0x000ea20000000200 */
[----:B------:R-:W-:Y:S06]  /*a670*/  MUFU.TANH R146, R146 ;  /* 0x0000009200927308 */ /* 0x000fec0000002400 */
[C---:B------:R-:W-:Y:S02]  /*a680*/  HMMA.16816.F32 R36, R32.reuse, R24, R36 ;  /* 0x000000182024723c */ /* 0x040fe40000001824 */
[----:B------:R-:W-:Y:S06]  /*a690*/  MUFU.TANH R163, R163 ;  /* 0x000000a300a37308 */ /* 0x000fec0000002400 */
[----:B------:R-:W-:Y:S01]  /*a6a0*/  HMMA.16816.F32 R184, R32, R26, R184 ;  /* 0x0000001a20b8723c */ /* 0x000fe200000018b8 */
[----:B------:R-:W2:Y:S01]  /*a6b0*/  LDSM.16.M88.4 R24, [R203+0xb800] ;  /* 0x00b80000cb18783b */ /* 0x000ea20000000200 */
[----:B------:R-:W-:Y:S06]  /*a6c0*/  MUFU.TANH R137, R137 ;  /* 0x0000008900897308 */ /* 0x000fec0000002400 */
[----:B-1----:R-:W-:Y:S02]  /*a6d0*/  HMMA.16816.F32 R52, R20, R28, R52 ;  /* 0x0000001c1434723c */ /* 0x002fe40000001834 */
[----:B------:R-:W-:Y:S05]  /*a6e0*/  MUFU.TANH R147, R147 ;  /* 0x0000009300937308 */ /* 0x000fea0000002400 */
[----:B------:R-:W-:Y:S01]  /*a6f0*/  IMAD R29, R219, 0x80, R232 ;  /* 0x00000080db1d7824 */ /* 0x000fe200078e02e8 */
[----:B------:R-:W-:Y:S01]  /*a700*/  HMMA.16816.F32 R60, R8, R4, R60 ;  /* 0x00000004083c723c */ /* 0x000fe2000000183c */
[----:B------:R-:W-:Y:S01]  /*a710*/  FMUL.FTZ R28, R67, c[0x0][0x2ec] ;  /* 0x0000bb00431c7a20 */ /* 0x000fe20000410000 */
[----:B------:R-:W-:Y:S02]  /*a720*/  MUFU.TANH R173, R66 ;  /* 0x0000004200ad7308 */ /* 0x000fe40000002400 */
[----:B------:R-:W-:-:S02]  /*a730*/  ISETP.GE.AND P6, PT, R29, R238, PT ;  /* 0x000000ee1d00720c */ /* 0x000fc40003fc6270 */
[C---:B------:R-:W-:Y:S02]  /*a740*/  IADD3 R139, R29.reuse, 0x39, RZ ;  /* 0x000000391d8b7810 */ /* 0x040fe40007ffe0ff */
[----:B------:R-:W-:Y:S01]  /*a750*/  HMMA.16816.F32 R56, R8, R6, R56 ;  /* 0x000000060838723c */ /* 0x000fe20000001838 */
[----:B------:R-:W1:Y:S01]  /*a760*/  LDSM.16.M88.4 R4, [R205+0x7000] ;  /* 0x00700000cd04783b */ /* 0x000e620000000200 */
[----:B------:R-:W-:Y:S06]  /*a770*/  MUFU.TANH R28, R28 ;  /* 0x0000001c001c7308 */ /* 0x000fec0000002400 */
[C---:B---3--:R-:W-:Y:S07]  /*a780*/  HMMA.16816.F32 R44, R20.reuse, R12, R44 ;  /* 0x0000000c142c723c */ /* 0x048fee000000182c */
[----:B------:R-:W-:Y:S01]  /*a790*/  IADD3 R13, R29, 0x1, RZ ;  /* 0x000000011d0d7810 */ /* 0x000fe20007ffe0ff */
[----:B------:R-:W-:Y:S01]  /*a7a0*/  HMMA.16816.F32 R48, R20, R30, R48 ;  /* 0x0000001e1430723c */ /* 0x000fe20000001830 */
[----:B------:R-:W-:-:S02]  /*a7b0*/  FMUL.FTZ R61, R61, c[0x0][0x2ec] ;  /* 0x0000bb003d3d7a20 */ /* 0x000fc40000410000 */
[C---:B------:R-:W-:Y:S01]  /*a7c0*/  ISETP.GE.AND P4, PT, R13.reuse, R238, PT ;  /* 0x000000ee0d00720c */ /* 0x040fe20003f86270 */
[----:B------:R-:W-:Y:S01]  /*a7d0*/  FMUL.FTZ R60, R60, c[0x0][0x2ec] ;  /* 0x0000bb003c3c7a20 */ /* 0x000fe20000410000 */
[----:B------:R-:W-:Y:S01]  /*a7e0*/  ISETP.GE.AND P5, PT, R13, R236, PT ;  /* 0x000000ec0d00720c */ /* 0x000fe20003fa6270 */
[----:B------:R3:W1:Y:S01]  /*a7f0*/  MUFU.TANH R170, R61 ;  /* 0x0000003d00aa7308 */ /* 0x0006620000002400 */
[----:B------:R-:W-:Y:S01]  /*a800*/  IADD3 R13, R29, 0x8, RZ ;  /* 0x000000081d0d7810 */ /* 0x000fe20007ffe0ff */
[----:B--2---:R-:W-:Y:S01]  /*a810*/  HMMA.16816.F32 R52, R8, R16, R52 ;  /* 0x000000100834723c */ /* 0x004fe20000001834 */
[----:B------:R-:W-:Y:S01]  /*a820*/  FMUL.FTZ R30, R57, c[0x0][0x2ec] ;  /* 0x0000bb00391e7a20 */ /* 0x000fe20000410000 */
[----:B------:R-:W-:Y:S01]  /*a830*/  IADD3 R57, R29, 0x49, RZ ;  /* 0x000000491d397810 */ /* 0x000fe20007ffe0ff */
[----:B------:R-:W-:Y:S02]  /*a840*/  FMUL.FTZ R56, R56, c[0x0][0x2ec] ;  /* 0x0000bb0038387a20 */ /* 0x000fe40000410000 */
[----:B------:R-:W-:Y:S01]  /*a850*/  FMUL.FTZ R63, R63, c[0x0][0x2ec] ;  /* 0x0000bb003f3f7a20 */ /* 0x000fe20000410000 */
[----:B------:R-:W2:Y:S01]  /*a860*/  MUFU.TANH R166, R60 ;  /* 0x0000003c00a67308 */ /* 0x000ea20000002400 */
[----:B------:R-:W-:Y:S01]  /*a870*/  FSEL R17, R0, -INF , !P6 ;  /* 0xff80000000117808 */ /* 0x000fe20007000000 */
[C---:B------:R-:W-:Y:S01]  /*a880*/  HMMA.16816.F32 R156, R20.reuse, R14, R156 ;  /* 0x0000000e149c723c */ /* 0x040fe2000000189c */
[----:B------:R-:W-:Y:S01]  /*a890*/  ISETP.GE.AND P6, PT, R13, R238, PT ;  /* 0x000000ee0d00720c */ /* 0x000fe20003fc6270 */
[----:B------:R-:W-:Y:S01]  /*a8a0*/  FMUL.FTZ R59, R59, c[0x0][0x2ec] ;  /* 0x0000bb003b3b7a20 */ /* 0x000fe20000410000 */
[----:B------:R-:W-:Y:S01]  /*a8b0*/  FSEL R16, R148, -INF , !P4 ;  /* 0xff80000094107808 */ /* 0x000fe20006000000 */
[----:B------:R-:W-:Y:S01]  /*a8c0*/  FMUL.FTZ R58, R58, c[0x0][0x2ec] ;  /* 0x0000bb003a3a7a20 */ /* 0x000fe20000410000 */
[----:B------:R-:W-:Y:S01]  /*a8d0*/  FSEL R0, R149, -INF , !P6 ;  /* 0xff80000095007808 */ /* 0x000fe20007000000 */
[----:B------:R-:W1:Y:S01]  /*a8e0*/  MUFU.TANH R30, R30 ;  /* 0x0000001e001e7308 */ /* 0x000e620000002400 */
[----:B------:R-:W-:Y:S01]  /*a8f0*/  ISETP.GE.AND P6, PT, R13, R236, PT ;  /* 0x000000ec0d00720c */ /* 0x000fe20003fc6270 */
[----:B------:R-:W-:Y:S01]  /*a900*/  HMMA.16816.F32 R36, R20, R24, R36 ;  /* 0x000000181424723c */ /* 0x000fe20000001824 */
[----:B------:R-:W2:Y:S01]  /*a910*/  LDSM.16.M88.4 R12, [R205+0x7800] ;  /* 0x00780000cd0c783b */ /* 0x000ea20000000200 */
[C---:B------:R-:W-:Y:S01]  /*a920*/  IADD3 R149, R29.reuse, 0x30, RZ ;  /* 0x000000301d957810 */ /* 0x040fe20007ffe0ff */
[----:B------:R-:W-:Y:S01]  /*a930*/  FMUL.FTZ R62, R62, c[0x0][0x2ec] ;  /* 0x0000bb003e3e7a20 */ /* 0x000fe20000410000 */
[----:B---3--:R-:W-:Y:S01]  /*a940*/  IADD3 R61, R29, 0x41, RZ ;  /* 0x000000411d3d7810 */ /* 0x008fe20007ffe0ff */
[----:B------:R-:W-:-:S04]  /*a950*/  DEPBAR.LE SB0, 0x0 ;  /* 0x000080000000791a */ /* 0x000fc80000000000 */
[----:B------:R-:W-:Y:S01]  /*a960*/  HMMA.16816.F32 R184, R20, R26, R184 ;  /* 0x0000001a14b8723c */ /* 0x000fe200000018b8 */
[----:B------:R-:W-:Y:S01]  /*a970*/  FMUL.FTZ R33, R53, c[0x0][0x2ec] ;  /* 0x0000bb0035217a20 */ /* 0x000fe20000410000 */
[----:B------:R-:W-:Y:S01]  /*a980*/  IADD3 R53, R29, 0x31, RZ ;  /* 0x000000311d357810 */ /* 0x000fe20007ffe0ff */
[----:B------:R-:W-:Y:S01]  /*a990*/  FMUL.FTZ R32, R52, c[0x0][0x2ec] ;  /* 0x0000bb0034207a20 */ /* 0x000fe20000410000 */
[----:B------:R3:W2:Y:S01]  /*a9a0*/  MUFU.TANH R168, R56 ;  /* 0x0000003800a87308 */ /* 0x0006a20000002400 */
[----:B------:R-:W-:Y:S02]  /*a9b0*/  FMUL.FTZ R31, R55, c[0x0][0x2ec] ;  /* 0x0000bb00371f7a20 */ /* 0x000fe40000410000 */
[C---:B------:R-:W-:Y:S01]  /*a9c0*/  IADD3 R21, R29.reuse, 0x9, RZ ;  /* 0x000000091d157810 */ /* 0x040fe20007ffe0ff */
[----:B------:R-:W-:Y:S01]  /*a9d0*/  HMMA.16816.F32 R48, R8, R18, R48 ;  /* 0x000000120830723c */ /* 0x000fe20000001830 */
[----:B------:R-:W-:Y:S02]  /*a9e0*/  IADD3 R23, R29, 0x10, RZ ;  /* 0x000000101d177810 */ /* 0x000fe40007ffe0ff */
[----:B------:R-:W-:Y:S01]  /*a9f0*/  ISETP.GE.AND P4, PT, R21, R238, PT ;  /* 0x000000ee1500720c */ /* 0x000fe20003f86270 */
[----:B------:R-:W-:Y:S01]  /*aa00*/  MUFU.TANH R169, R63 ;  /* 0x0000003f00a97308 */ /* 0x000fe20000002400 */
[----:B-----5:R-:W-:-:S02]  /*aa10*/  FSEL R27, R41, -INF , !P5 ;  /* 0xff800000291b7808 */ /* 0x020fc40006800000 */
[----:B------:R-:W-:Y:S01]  /*aa20*/  FSEL R40, R40, -INF , !P4 ;  /* 0xff80000028287808 */ /* 0x000fe20006000000 */
[----:B-1----:R-:W-:Y:S01]  /*aa30*/  HMMA.16816.F32 R44, R8, R4, R44 ;  /* 0x00000004082c723c */ /* 0x002fe2000000182c */
[-C--:B------:R-:W-:Y:S01]  /*aa40*/  ISETP.GE.AND P4, PT, R29, R236.reuse, PT ;  /* 0x000000ec1d00720c */ /* 0x080fe20003f86270 */
[----:B------:R-:W-:Y:S01]  /*aa50*/  FMUL.FTZ R18, R54, c[0x0][0x2ec] ;  /* 0x0000bb0036127a20 */ /* 0x000fe20000410000 */
[----:B------:R-:W-:Y:S01]  /*aa60*/  FSEL R19, R42, -INF , !P6 ;  /* 0xff8000002a137808 */ /* 0x000fe20007000000 */
[----:B------:R-:W1:Y:S01]  /*aa70*/  MUFU.TANH R33, R33 ;  /* 0x0000002100217308 */ /* 0x000e620000002400 */
[----:B------:R-:W-:Y:S02]  /*aa80*/  FSEL R2, R2, -INF , !P4 ;  /* 0xff80000002027808 */ /* 0x000fe40006000000 */
[----:B------:R-:W-:Y:S02]  /*aa90*/  ISETP.GE.AND P4, PT, R21, R236, PT ;  /* 0x000000ec1500720c */ /* 0x000fe40003f86270 */
[----:B------:R-:W-:-:S02]  /*aaa0*/  ISETP.GE.AND P5, PT, R23, R238, PT ;  /* 0x000000ee1700720c */ /* 0x000fc40003fa6270 */
[----:B------:R-:W-:Y:S01]  /*aab0*/  ISETP.GE.AND P6, PT, R23, R236, PT ;  /* 0x000000ec1700720c */ /* 0x000fe20003fc6270 */
[----:B------:R-:W5:Y:S01]  /*aac0*/  MUFU.TANH R32, R32 ;  /* 0x0000002000207308 */ /* 0x000f620000002400 */
[----:B------:R-:W-:Y:S02]  /*aad0*/  IADD3 R23, R29, 0x11, RZ ;  /* 0x000000111d177810 */ /* 0x000fe40007ffe0ff */
[----:B------:R-:W-:Y:S01]  /*aae0*/  FSEL R35, R43, -INF , !P4 ;  /* 0xff8000002b237808 */ /* 0x000fe20006000000 */
[C---:B--2---:R-:W-:Y:S01]  /*aaf0*/  HMMA.16816.F32 R36, R8.reuse, R12, R36 ;  /* 0x0000000c0824723c */ /* 0x044fe20000001824 */
[-C--:B------:R-:W-:Y:S01]  /*ab00*/  ISETP.GE.AND P4, PT, R23, R238.reuse, PT ;  /* 0x000000ee1700720c */ /* 0x080fe20003f86270 */
[----:B------:R-:W-:Y:S01]  /*ab10*/  FMUL.FTZ R49, R49, c[0x0][0x2ec] ;  /* 0x0000bb0031317a20 */ /* 0x000fe20000410000 */
[C---:B------:R-:W-:Y:S01]  /*ab20*/  IADD3 R5, R29.reuse, 0x18, RZ ;  /* 0x000000181d057810 */ /* 0x040fe20007ffe0ff */
[----:B------:R-:W-:Y:S01]  /*ab30*/  FMUL.FTZ R48, R48, c[0x0][0x2ec] ;  /* 0x0000bb0030307a20 */ /* 0x000fe20000410000 */
[----:B------:R-:W-:Y:S01]  /*ab40*/  IADD3 R21, R29, 0x19, RZ ;  /* 0x000000191d157810 */ /* 0x000fe20007ffe0ff */
[----:B------:R-:W-:Y:S01]  /*ab50*/  MUFU.TANH R165, R59 ;  /* 0x0000003b00a57308 */ /* 0x000fe20000002400 */
[----:B------:R-:W-:Y:S01]  /*ab60*/  FSEL R26, R150, -INF , !P5 ;  /* 0xff800000961a7808 */ /* 0x000fe20006800000 */
[----:B------:R-:W-:Y:S01]  /*ab70*/  HMMA.16816.F32 R184, R8, R14, R184 ;  /* 0x0000000e08b8723c */ /* 0x000fe200000018b8 */
[----:B------:R-:W-:Y:S01]  /*ab80*/  FSEL R24, R151, -INF , !P4 ;  /* 0xff80000097187808 */ /* 0x000fe20006000000 */
[----:B------:R-:W-:Y:S01]  /*ab90*/  FMUL.FTZ R51, R51, c[0x0][0x2ec] ;  /* 0x0000bb0033337a20 */ /* 0x000fe20000410000 */
[-C--:B------:R-:W-:Y:S01]  /*aba0*/  ISETP.GE.AND P5, PT, R5, R238.reuse, PT ;  /* 0x000000ee0500720c */ /* 0x080fe20003fa6270 */
[----:B------:R-:W-:Y:S01]  /*abb0*/  FMUL.FTZ R44, R44, c[0x0][0x2ec] ;  /* 0x0000bb002c2c7a20 */ /* 0x000fe20000410000 */
[----:B------:R-:W-:Y:S01]  /*abc0*/  ISETP.GE.AND P4, PT, R21, R238, PT ;  /* 0x000000ee1500720c */ /* 0x000fe20003f86270 */
[----:B------:R-:W-:Y:S01]  /*abd0*/  MUFU.TANH R167, R58 ;  /* 0x0000003a00a77308 */ /* 0x000fe20000002400 */
[----:B------:R-:W-:Y:S01]  /*abe0*/  FSEL R22, R152, -INF , !P5 ;  /* 0xff80000098167808 */ /* 0x000fe20006800000 */
[----:B------:R-:W-:Y:S01]  /*abf0*/  FMUL.FTZ R50, R50, c[0x0][0x2ec] ;  /* 0x0000bb0032327a20 */ /* 0x000fe20000410000 */
[----:B------:R-:W-:Y:S01]  /*ac00*/  FSEL R20, R153, -INF , !P4 ;  /* 0xff80000099147808 */ /* 0x000fe20006000000 */
[----:B------:R-:W-:Y:S01]  /*ac10*/  FMUL.FTZ R46, R46, c[0x0][0x2ec] ;  /* 0x0000bb002e2e7a20 */ /* 0x000fe20000410000 */
[----:B------:R-:W-:-:S02]  /*ac20*/  ISETP.GE.AND P5, PT, R23, R236, PT ;  /* 0x000000ec1700720c */ /* 0x000fc40003fa6270 */
[-C--:B------:R-:W-:Y:S01]  /*ac30*/  ISETP.GE.AND P4, PT, R5, R236.reuse, PT ;  /* 0x000000ec0500720c */ /* 0x080fe20003f86270 */
[----:B------:R-:W-:Y:S01]  /*ac40*/  MUFU.TANH R153, R51 ;  /* 0x0000003300997308 */ /* 0x000fe20000002400 */
[----:B------:R-:W-:Y:S01]  /*ac50*/  IADD3 R41, R29, 0x20, RZ ;  /* 0x000000201d297810 */ /* 0x000fe20007ffe0ff */
[----:B------:R-:W-:Y:S01]  /*ac60*/  HMMA.16816.F32 R4, R8, R6, R156 ;  /* 0x000000060804723c */ /* 0x000fe2000000189c */
[----:B------:R-:W-:Y:S01]  /*ac70*/  FSEL R25, R154, -INF , !P6 ;  /* 0xff8000009a197808 */ /* 0x000fe20007000000 */
[----:B------:R-:W-:Y:S01]  /*ac80*/  FMUL.FTZ R37, R37, c[0x0][0x2ec] ;  /* 0x0000bb0025257a20 */ /* 0x000fe20000410000 */
[----:B------:R-:W-:Y:S01]  /*ac90*/  ISETP.GE.AND P6, PT, R21, R236, PT ;  /* 0x000000ec1500720c */ /* 0x000fe20003fc6270 */
[----:B------:R-:W-:Y:S01]  /*aca0*/  FMUL.FTZ R36, R36, c[0x0][0x2ec] ;  /* 0x0000bb0024247a20 */ /* 0x000fe20000410000 */
[----:B------:R-:W-:Y:S01]  /*acb0*/  FSEL R23, R160, -INF , !P5 ;  /* 0xff800000a0177808 */ /* 0x000fe20006800000 */
[----:B------:R-:W2:Y:S01]  /*acc0*/  MUFU.TANH R156, R49 ;  /* 0x00000031009c7308 */ /* 0x000ea20000002400 */
[----:B------:R-:W-:Y:S01]  /*acd0*/  FSEL R21, R155, -INF , !P4 ;  /* 0xff8000009b157808 */ /* 0x000fe20006000000 */
[----:B------:R-:W-:Y:S01]  /*ace0*/  FMUL.FTZ R8, R47, c[0x0][0x2ec] ;  /* 0x0000bb002f087a20 */ /* 0x000fe20000410000 */
[C---:B------:R-:W-:Y:S01]  /*acf0*/  ISETP.GE.AND P5, PT, R41.reuse, R238, PT ;  /* 0x000000ee2900720c */ /* 0x040fe20003fa6270 */
[----:B---3--:R-:W-:Y:S01]  /*ad00*/  FMUL.FTZ R56, R184, c[0x0][0x2ec] ;  /* 0x0000bb00b8387a20 */ /* 0x008fe20000410000 */
[-C--:B------:R-:W-:Y:S01]  /*ad10*/  ISETP.GE.AND P4, PT, R41, R236.reuse, PT ;  /* 0x000000ec2900720c */ /* 0x080fe20003f86270 */
[----:B------:R-:W-:Y:S01]  /*ad20*/  FMUL.FTZ R39, R39, c[0x0][0x2ec] ;  /* 0x0000bb0027277a20 */ /* 0x000fe20000410000 */
[----:B------:R-:W-:Y:S01]  /*ad30*/  IADD3 R41, R29, 0x21, RZ ;  /* 0x000000211d297810 */ /* 0x000fe20007ffe0ff */
[----:B------:R3:W1:Y:S01]  /*ad40*/  MUFU.TANH R158, R48 ;  /* 0x00000030009e7308 */ /* 0x0006620000002400 */
[----:B------:R-:W-:Y:S01]  /*ad50*/  FSEL R138, R144, -INF , !P5 ;  /* 0xff800000908a7808 */ /* 0x000fe20006800000 */
[----:B------:R-:W-:Y:S01]  /*ad60*/  FMUL.FTZ R144, R45, c[0x0][0x2ec] ;  /* 0x0000bb002d907a20 */ /* 0x000fe20000410000 */
[----:B------:R-:W-:Y:S01]  /*ad70*/  ISETP.GE.AND P5, PT, R41, R236, PT ;  /* 0x000000ec2900720c */ /* 0x000fe20003fa6270 */
[----:B------:R-:W-:Y:S01]  /*ad80*/  FMUL.FTZ R186, R186, c[0x0][0x2ec] ;  /* 0x0000bb00baba7a20 */ /* 0x000fe20000410000 */
[----:B------:R-:W-:-:S02]  /*ad90*/  IADD3 R151, R29, 0x29, RZ ;  /* 0x000000291d977810 */ /* 0x000fc40007ffe0ff */
[----:B------:R-:W-:Y:S01]  /*ada0*/  FSEL R67, R161, -INF , !P6 ;  /* 0xff800000a1437808 */ /* 0x000fe20007000000 */
[----:B------:R-:W1:Y:S01]  /*adb0*/  MUFU.TANH R144, R144 ;  /* 0x0000009000907308 */ /* 0x000e620000002400 */
[-C--:B------:R-:W-:Y:S01]  /*adc0*/  ISETP.GE.AND P6, PT, R41, R238.reuse, PT ;  /* 0x000000ee2900720c */ /* 0x080fe20003fc6270 */
[----:B------:R-:W-:Y:S01]  /*add0*/  FMUL.FTZ R5, R5, c[0x0][0x2ec] ;  /* 0x0000bb0005057a20 */ /* 0x000fe20000410000 */
[----:B------:R-:W-:Y:S01]  /*ade0*/  IADD3 R13, R29, 0x28, RZ ;  /* 0x000000281d0d7810 */ /* 0x000fe20007ffe0ff */
[----:B------:R-:W-:Y:S01]  /*adf0*/  FMUL.FTZ R4, R4, c[0x0][0x2ec] ;  /* 0x0000bb0004047a20 */ /* 0x000fe20000410000 */
[----:B------:R-:W-:Y:S01]  /*ae00*/  FSEL R141, R162, -INF , !P5 ;  /* 0xff800000a28d7808 */ /* 0x000fe20006800000 */
[----:B------:R-:W-:Y:S01]  /*ae10*/  FMUL.FTZ R7, R7, c[0x0][0x2ec] ;  /* 0x0000bb0007077a20 */ /* 0x000fe20000410000 */
[-C--:B------:R-:W-:Y:S01]  /*ae20*/  ISETP.GE.AND P5, PT, R151, R238.reuse, PT ;  /* 0x000000ee9700720c */ /* 0x080fe20003fa6270 */
[----:B---3--:R-:W-:Y:S01]  /*ae30*/  FMUL.FTZ R48, R185, c[0x0][0x2ec] ;  /* 0x0000bb00b9307a20 */ /* 0x008fe20000410000 */
[----:B------:R-:W-:Y:S01]  /*ae40*/  FSEL R134, R145, -INF , !P6 ;  /* 0xff80000091867808 */ /* 0x000fe20007000000 */
[----:B------:R-:W-:Y:S01]  /*ae50*/  MUFU.TANH R4, R4 ;  /* 0x0000000400047308 */ /* 0x000fe20000002400 */
[----:B------:R-:W-:-:S02]  /*ae60*/  ISETP.GE.AND P6, PT, R13, R238, PT ;  /* 0x000000ee0d00720c */ /* 0x000fc40003fc6270 */
[----:B------:R-:W-:Y:S02]  /*ae70*/  FSEL R136, R164, -INF , !P5 ;  /* 0xff800000a4887808 */ /* 0x000fe40006800000 */
[-C--:B------:R-:W-:Y:S02]  /*ae80*/  ISETP.GE.AND P5, PT, R53, R238.reuse, PT ;  /* 0x000000ee3500720c */ /* 0x080fe40003fa6270 */
[----:B------:R-:W-:Y:S01]  /*ae90*/  FSEL R152, R140, -INF , !P6 ;  /* 0xff8000008c987808 */ /* 0x000fe20007000000 */
[----:B------:R-:W-:Y:S01]  /*aea0*/  MUFU.TANH R58, R37 ;  /* 0x00000025003a7308 */ /* 0x000fe20000002400 */
[----:B------:R-:W-:Y:S02]  /*aeb0*/  ISETP.GE.AND P6, PT, R149, R238, PT ;  /* 0x000000ee9500720c */ /* 0x000fe40003fc6270 */
[----:B------:R-:W-:Y:S02]  /*aec0*/  IADD3 R145, R29, 0x38, RZ ;  /* 0x000000381d917810 */ /* 0x000fe40007ffe0ff */
[----:B------:R-:W-:-:S02]  /*aed0*/  FSEL R54, R143, -INF , !P5 ;  /* 0xff8000008f367808 */ /* 0x000fc40006800000 */
[-C--:B------:R-:W-:Y:S01]  /*aee0*/  ISETP.GE.AND P5, PT, R139, R238.reuse, PT ;  /* 0x000000ee8b00720c */ /* 0x080fe20003fa6270 */
[----:B------:R-:W-:Y:S01]  /*aef0*/  MUFU.TANH R140, R5 ;  /* 0x00000005008c7308 */ /* 0x000fe20000002400 */
[----:B----4-:R-:W-:Y:S02]  /*af00*/  FSEL R148, R142, -INF , !P6 ;  /* 0xff8000008e947808 */ /* 0x010fe40007000000 */
[-C--:B------:R-:W-:Y:S02]  /*af10*/  ISETP.GE.AND P6, PT, R145, R238.reuse, PT ;  /* 0x000000ee9100720c */ /* 0x080fe40003fc6270 */
[----:B------:R-:W-:Y:S02]  /*af20*/  IADD3 R63, R29, 0x40, RZ ;  /* 0x000000401d3f7810 */ /* 0x000fe40007ffe0ff */
[----:B------:R-:W-:Y:S01]  /*af30*/  FSEL R150, R65, -INF , !P5 ;  /* 0xff80000041967808 */ /* 0x000fe20006800000 */
[----:B------:R-:W-:Y:S01]  /*af40*/  MUFU.TANH R171, R62 ;  /* 0x0000003e00ab7308 */ /* 0x000fe20000002400 */
[----:B------:R-:W-:-:S02]  /*af50*/  ISETP.GE.AND P5, PT, R61, R238, PT ;  /* 0x000000ee3d00720c */ /* 0x000fc40003fa6270 */
[----:B------:R-:W-:Y:S02]  /*af60*/  FSEL R52, R64, -INF , !P6 ;  /* 0xff80000040347808 */ /* 0x000fe40007000000 */
[-C--:B------:R-:W-:Y:S02]  /*af70*/  ISETP.GE.AND P6, PT, R63, R238.reuse, PT ;  /* 0x000000ee3f00720c */ /* 0x080fe40003fc6270 */
[----:B------:R-:W-:Y:S01]  /*af80*/  IADD3 R59, R29, 0x48, RZ ;  /* 0x000000481d3b7810 */ /* 0x000fe20007ffe0ff */
[----:B------:R-:W-:Y:S01]  /*af90*/  MUFU.TANH R62, R36 ;  /* 0x00000024003e7308 */ /* 0x000fe20000002400 */
[----:B------:R-:W-:Y:S02]  /*afa0*/  FSEL R170, R170, -INF , !P5 ;  /* 0xff800000aaaa7808 */ /* 0x000fe40006800000 */
[----:B------:R-:W-:Y:S02]  /*afb0*/  ISETP.GE.AND P5, PT, R57, R238, PT ;  /* 0x000000ee3900720c */ /* 0x000fe40003fa6270 */
[----:B------:R-:W-:-:S02]  /*afc0*/  IADD3 R49, R29, 0x51, RZ ;  /* 0x000000511d317810 */ /* 0x000fc40007ffe0ff */
[----:B------:R-:W-:Y:S01]  /*afd0*/  FSEL R166, R166, -INF , !P6 ;  /* 0xff800000a6a67808 */ /* 0x000fe20007000000 */
[----:B------:R-:W-:Y:S01]  /*afe0*/  MUFU.TANH R48, R48 ;  /* 0x0000003000307308 */ /* 0x000fe20000002400 */
[-C--:B------:R-:W-:Y:S02]  /*aff0*/  ISETP.GE.AND P6, PT, R59, R238.reuse, PT ;  /* 0x000000ee3b00720c */ /* 0x080fe40003fc6270 */
[----:B------:R-:W-:Y:S02]  /*b000*/  IADD3 R51, R29, 0x50, RZ ;  /* 0x000000501d337810 */ /* 0x000fe40007ffe0ff */
[----:B------:R-:W-:Y:S02]  /*b010*/  FSEL R164, R30, -INF , !P5 ;  /* 0xff8000001ea47808 */ /* 0x000fe40006800000 */
[----:B------:R-:W-:Y:S01]  /*b020*/  FSEL R55, R146, -INF , !P4 ;  /* 0xff80000092377808 */ /* 0x000fe20006000000 */
[----:B------:R-:W-:Y:S01]  /*b030*/  MUFU.TANH R56, R56 ;  /* 0x0000003800387308 */ /* 0x000fe20000002400 */
[----:B------:R-:W-:-:S02]  /*b040*/  ISETP.GE.AND P5, PT, R49, R238, PT ;  /* 0x000000ee3100720c */ /* 0x000fc40003fa6270 */
[----:B------:R-:W-:Y:S02]  /*b050*/  IADD3 R45, R29, 0x59, RZ ;  /* 0x000000591d2d7810 */ /* 0x000fe40007ffe0ff */
[----:B------:R-:W-:Y:S02]  /*b060*/  FSEL R168, R168, -INF , !P6 ;  /* 0xff800000a8a87808 */ /* 0x000fe40007000000 */
[-C--:B------:R-:W-:Y:S01]  /*b070*/  ISETP.GE.AND P6, PT, R51, R238.reuse, PT ;  /* 0x000000ee3300720c */ /* 0x080fe20003fc6270 */
[----:B------:R-:W3:Y:S01]  /*b080*/  MUFU.TANH R146, R44 ;  /* 0x0000002c00927308 */ /* 0x000ee20000002400 */
[----:B------:R-:W-:Y:S02]  /*b090*/  IADD3 R47, R29, 0x58, RZ ;  /* 0x000000581d2f7810 */ /* 0x000fe40007ffe0ff */
[----:B-1----:R-:W-:Y:S02]  /*b0a0*/  FSEL R160, R33, -INF , !P5 ;  /* 0xff80000021a07808 */ /* 0x002fe40006800000 */
[----:B------:R-:W-:-:S02]  /*b0b0*/  ISETP.GE.AND P5, PT, R45, R238, PT ;  /* 0x000000ee2d00720c */ /* 0x000fc40003fa6270 */
[----:B------:R-:W-:Y:S01]  /*b0c0*/  IADD3 R41, R29, 0x61, RZ ;  /* 0x000000611d297810 */ /* 0x000fe20007ffe0ff */
[----:B------:R-:W1:Y:S01]  /*b0d0*/  MUFU.TANH R155, R50 ;  /* 0x00000032009b7308 */ /* 0x000e620000002400 */
[----:B-----5:R-:W-:Y:S02]  /*b0e0*/  FSEL R162, R32, -INF , !P6 ;  /* 0xff80000020a27808 */ /* 0x020fe40007000000 */
[----:B------:R-:W-:Y:S02]  /*b0f0*/  ISETP.GE.AND P6, PT, R47, R238, PT ;  /* 0x000000ee2f00720c */ /* 0x000fe40003fc6270 */
[----:B------:R-:W-:Y:S02]  /*b100*/  IADD3 R43, R29, 0x60, RZ ;  /* 0x000000601d2b7810 */ /* 0x000fe40007ffe0ff */
[----:B--2---:R-:W-:Y:S01]  /*b110*/  FSEL R156, R156, -INF , !P5 ;  /* 0xff8000009c9c7808 */ /* 0x004fe20006800000 */
[----:B------:R-:W2:Y:S01]  /*b120*/  MUFU.TANH R31, R31 ;  /* 0x0000001f001f7308 */ /* 0x000ea20000002400 */
[----:B------:R-:W-:-:S02]  /*b130*/  ISETP.GE.AND P4, PT, R13, R236, PT ;  /* 0x000000ec0d00720c */ /* 0x000fc40003f86270 */
[-C--:B------:R-:W-:Y:S02]  /*b140*/  ISETP.GE.AND P5, PT, R41, R238.reuse, PT ;  /* 0x000000ee2900720c */ /* 0x080fe40003fa6270 */
[----:B------:R-:W-:Y:S02]  /*b150*/  IADD3 R13, R29, 0x69, RZ ;  /* 0x000000691d0d7810 */ /* 0x000fe40007ffe0ff */
[----:B------:R-:W-:Y:S01]  /*b160*/  FSEL R158, R158, -INF , !P6 ;  /* 0xff8000009e9e7808 */ /* 0x000fe20007000000 */
[----:B------:R-:W4:Y:S01]  /*b170*/  MUFU.TANH R18, R18 ;  /* 0x0000001200127308 */ /* 0x000f220000002400 */
[----:B------:R-:W-:Y:S02]  /*b180*/  ISETP.GE.AND P6, PT, R43, R238, PT ;  /* 0x000000ee2b00720c */ /* 0x000fe40003fc6270 */
[----:B------:R-:W-:Y:S02]  /*b190*/  IADD3 R15, R29, 0x68, RZ ;  /* 0x000000681d0f7810 */ /* 0x000fe40007ffe0ff */
[----:B------:R-:W-:-:S02]  /*b1a0*/  FSEL R144, R144, -INF , !P5 ;  /* 0xff80000090907808 */ /* 0x000fc40006800000 */
[-C--:B------:R-:W-:Y:S01]  /*b1b0*/  ISETP.GE.AND P5, PT, R13, R238.reuse, PT ;  /* 0x000000ee0d00720c */ /* 0x080fe20003fa6270 */
[----:B------:R-:W5:Y:S01]  /*b1c0*/  MUFU.TANH R46, R46 ;  /* 0x0000002e002e7308 */ /* 0x000f620000002400 */
[----:B------:R-:W-:Y:S02]  /*b1d0*/  IADD3 R9, R29, 0x71, RZ ;  /* 0x000000711d097810 */ /* 0x000fe40007ffe0ff */
[----:B---3--:R-:W-:Y:S01]  /*b1e0*/  FSEL R146, R146, -INF , !P6 ;  /* 0xff80000092927808 */ /* 0x008fe20007000000 */
[----:B------:R-:W-:Y:S01]  /*b1f0*/  BAR.SYNC.DEFER_BLOCKING 0x0 ;  /* 0x0000000000007b1d */ /* 0x000fe20000010000 */
[----:B------:R-:W-:Y:S02]  /*b200*/  ISETP.GE.AND P6, PT, R15, R238, PT ;  /* 0x000000ee0f00720c */ /* 0x000fe40003fc6270 */
[C---:B------:R-:W-:Y:S02]  /*b210*/  IADD3 R11, R29.reuse, 0x70, RZ ;  /* 0x000000701d0b7810 */ /* 0x040fe40007ffe0ff */
[----:B------:R-:W-:Y:S01]  /*b220*/  FSEL R140, R140, -INF , !P5 ;  /* 0xff8000008c8c7808 */ /* 0x000fe20006800000 */
[----:B------:R-:W3:Y:S01]  /*b230*/  MUFU.TANH R8, R8 ;  /* 0x0000000800087308 */ /* 0x000ee20000002400 */
[----:B------:R-:W-:-:S02]  /*b240*/  IADD3 R5, R29, 0x78, RZ ;  /* 0x000000781d057810 */ /* 0x000fc40007ffe0ff */
[-C--:B------:R-:W-:Y:S02]  /*b250*/  ISETP.GE.AND P5, PT, R9, R238.reuse, PT ;  /* 0x000000ee0900720c */ /* 0x080fe40003fa6270 */
[----:B------:R-:W-:Y:S02]  /*b260*/  IADD3 R29, R29, 0x79, RZ ;  /* 0x000000791d1d7810 */ /* 0x000fe40007ffe0ff */
[----:B------:R-:W-:Y:S01]  /*b270*/  FSEL R142, R4, -INF , !P6 ;  /* 0xff800000048e7808 */ /* 0x000fe20007000000 */
[----:B------:R-:W-:Y:S01]  /*b280*/  FMUL.FTZ R4, R6, c[0x0][0x2ec] ;  /* 0x0000bb0006047a20 */ /* 0x000fe20000410000 */
[----:B------:R-:W-:Y:S01]  /*b290*/  ISETP.GE.AND P6, PT, R11, R238, PT ;  /* 0x000000ee0b00720c */ /* 0x000fe20003fc6270 */
[----:B------:R-:W-:Y:S01]  /*b2a0*/  FMUL.FTZ R6, R38, c[0x0][0x2ec] ;  /* 0x0000bb0026067a20 */ /* 0x000fe20000410000 */
[----:B------:R-:W-:Y:S02]  /*b2b0*/  FSEL R143, R163, -INF , !P4 ;  /* 0xff800000a38f7808 */ /* 0x000fe40006000000 */
[----:B------:R-:W-:Y:S01]  /*b2c0*/  FSEL R58, R58, -INF , !P5 ;  /* 0xff8000003a3a7808 */ /* 0x000fe20006800000 */
[----:B------:R-:W1:Y:S01]  /*b2d0*/  MUFU.TANH R4, R4 ;  /* 0x0000000400047308 */ /* 0x000e620000002400 */
[----:B------:R-:W-:-:S02]  /*b2e0*/  ISETP.GE.AND P4, PT, R53, R236, PT ;  /* 0x000000ec3500720c */ /* 0x000fc40003f86270 */
[-C--:B------:R-:W-:Y:S02]  /*b2f0*/  ISETP.GE.AND P5, PT, R29, R238.reuse, PT ;  /* 0x000000ee1d00720c */ /* 0x080fe40003fa6270 */
[----:B------:R-:W-:Y:S02]  /*b300*/  FSEL R62, R62, -INF , !P6 ;  /* 0xff8000003e3e7808 */ /* 0x000fe40007000000 */
[----:B------:R-:W-:Y:S01]  /*b310*/  ISETP.GE.AND P6, PT, R5, R238, PT ;  /* 0x000000ee0500720c */ /* 0x000fe20003fc6270 */
[----:B------:R-:W-:Y:S01]  /*b320*/  MUFU.TANH R6, R6 ;  /* 0x0000000600067308 */ /* 0x000fe20000002400 */
[----:B------:R-:W-:Y:S02]  /*b330*/  FSEL R159, R137, -INF , !P4 ;  /* 0xff800000899f7808 */ /* 0x000fe40006000000 */
[----:B------:R-:W-:Y:S02]  /*b340*/  FSEL R48, R48, -INF , !P5 ;  /* 0xff80000030307808 */ /* 0x000fe40006800000 */
[----:B------:R-:W-:-:S02]  /*b350*/  ISETP.GE.AND P4, PT, R63, R236, PT ;  /* 0x000000ec3f00720c */ /* 0x000fc40003f86270 */
[-C--:B------:R-:W-:Y:S01]  /*b360*/  ISETP.GE.AND P5, PT, R149, R236.reuse, PT ;  /* 0x000000ec9500720c */ /* 0x080fe20003fa6270 */
[----:B------:R-:W1:Y:S01]  /*b370*/  MUFU.TANH R137, R7 ;  /* 0x0000000700897308 */ /* 0x000e620000002400 */
[----:B------:R-:W-:Y:S02]  /*b380*/  FSEL R56, R56, -INF , !P6 ;  /* 0xff80000038387808 */ /* 0x000fe40007000000 */
[-C--:B------:R-:W-:Y:S02]  /*b390*/  ISETP.GE.AND P6, PT, R151, R236.reuse, PT ;  /* 0x000000ec9700720c */ /* 0x080fe40003fc6270 */
[----:B------:R-:W-:Y:S02]  /*b3a0*/  FSEL R171, R171, -INF , !P4 ;  /* 0xff800000abab7808 */ /* 0x000fe40006000000 */
[----:B------:R-:W-:Y:S02]  /*b3b0*/  FSEL R175, R175, -INF , !P5 ;  /* 0xff800000afaf7808 */ /* 0x000fe40006800000 */
[----:B------:R-:W-:-:S02]  /*b3c0*/  ISETP.GE.AND P4, PT, R57, R236, PT ;  /* 0x000000ec3900720c */ /* 0x000fc40003f86270 */
[-C--:B------:R-:W-:Y:S02]  /*b3d0*/  ISETP.GE.AND P5, PT, R139, R236.reuse, PT ;  /* 0x000000ec8b00720c */ /* 0x080fe40003fa6270 */
        /* <DEDUP_REMOVED lines=8> */
[----:B-1----:R-:W-:Y:S02]  /*b460*/  FSEL R155, R155, -INF , !P4 ;  /* 0xff8000009b9b7808 */ /* 0x002fe40006000000 */
[----:B------:R-:W-:Y:S02]  /*b470*/  FSEL R167, R167, -INF , !P5 ;  /* 0xff800000a7a77808 */ /* 0x000fe40006800000 */
[-C--:B------:R-:W-:Y:S01]  /*b480*/  ISETP.GE.AND P4, PT, R41, R236.reuse, PT ;  /* 0x000000ec2900720c */ /* 0x080fe20003f86270 */
[----:B------:R-:W-:Y:S01]  /*b490*/  FMUL.FTZ R41, R187, c[0x0][0x2ec] ;  /* 0x0000bb00bb297a20 */ /* 0x000fe20000410000 */
[----:B------:R-:W-:-:S02]  /*b4a0*/  ISETP.GE.AND P5, PT, R49, R236, PT ;  /* 0x000000ec3100720c */ /* 0x000fc40003fa6270 */
[----:B------:R-:W-:Y:S01]  /*b4b0*/  FSEL R169, R169, -INF , !P6 ;  /* 0xff800000a9a97808 */ /* 0x000fe20007000000 */
[----:B------:R-:W1:Y:S01]  /*b4c0*/  MUFU.TANH R49, R39 ;  /* 0x0000002700317308 */ /* 0x000e620000002400 */
[-C--:B------:R-:W-:Y:S02]  /*b4d0*/  ISETP.GE.AND P6, PT, R51, R236.reuse, PT ;  /* 0x000000ec3300720c */ /* 0x080fe40003fc6270 */
[----:B--2---:R-:W-:Y:S02]  /*b4e0*/  FSEL R157, R31, -INF , !P5 ;  /* 0xff8000001f9d7808 */ /* 0x004fe40006800000 */
[-C--:B------:R-:W-:Y:S02]  /*b4f0*/  ISETP.GE.AND P5, PT, R43, R236.reuse, PT ;  /* 0x000000ec2b00720c */ /* 0x080fe40003fa6270 */
[----:B----4-:R-:W-:Y:S01]  /*b500*/  FSEL R161, R18, -INF , !P6 ;  /* 0xff80000012a17808 */ /* 0x010fe20007000000 */
[----:B------:R-:W2:Y:S01]  /*b510*/  MUFU.TANH R43, R186 ;  /* 0x000000ba002b7308 */ /* 0x000ea20000002400 */
[----:B------:R-:W-:-:S02]  /*b520*/  ISETP.GE.AND P6, PT, R45, R236, PT ;  /* 0x000000ec2d00720c */ /* 0x000fc40003fc6270 */
[----:B-----5:R-:W-:Y:S02]  /*b530*/  FSEL R147, R46, -INF , !P5 ;  /* 0xff8000002e937808 */ /* 0x020fe40006800000 */
[----:B------:R-:W-:Y:S02]  /*b540*/  FSEL R153, R153, -INF , !P6 ;  /* 0xff80000099997808 */ /* 0x000fe40007000000 */
[----:B---3--:R-:W-:Y:S01]  /*b550*/  FSEL R145, R8, -INF , !P4 ;  /* 0xff80000008917808 */ /* 0x008fe20006000000 */
[----:B------:R-:W3:Y:S01]  /*b560*/  MUFU.TANH R41, R41 ;  /* 0x0000002900297308 */ /* 0x000ee20000002400 */
        /* <DEDUP_REMOVED lines=9> */
[----:B-1----:R-:W-:Y:S02]  /*b600*/  FSEL R49, R49, -INF , !P6 ;  /* 0xff80000031317808 */ /* 0x002fe40007000000 */
[----:B--2---:R-:W-:Y:S02]  /*b610*/  FSEL R43, R43, -INF , !P5 ;  /* 0xff8000002b2b7808 */ /* 0x004fe40006800000 */
[----:B---3--:R-:W-:Y:S01]  /*b620*/  FSEL R41, R41, -INF , !P4 ;  /* 0xff80000029297808 */ /* 0x008fe20006000000 */
        /* <DEDUP_REMOVED lines=61> */
.L_x_822:
[----:B------:R-:W-:-:S04]  /*ba00*/  LEA R9, -R133, RZ, 0x7 ;  /* 0x000000ff85097211 */ /* 0x000fc800078e39ff */
[----:B------:R-:W-:Y:S02]  /*ba10*/  SHF.R.S32.HI R8, RZ, 0x1f, R9 ;  /* 0x0000001fff087819 */ /* 0x000fe40000011409 */
.L_x_823:
        /* <DEDUP_REMOVED lines=144> */
.L_x_825:
[----:B------:R-:W-:Y:S05]  /*c320*/  BSYNC B0 ;  /* 0x0000000000007941 */ /* 0x000fea0003800000 */
.L_x_824:
[----:B------:R-:W0:Y:S01]  /*c330*/  LDGDEPBAR ;  /* 0x00000000000079af */ /* 0x000e220000000000 */
[----:B------:R-:W-:-:S04]  /*c340*/  LEA R234, P1, R9, R234, 0x1 ;  /* 0x000000ea09ea7211 */ /* 0x000fc800078208ff */
[----:B------:R-:W-:Y:S02]  /*c350*/  LEA.HI.X R235, R9, R235, R8, 0x1, P1 ;  /* 0x000000eb09eb7211 */ /* 0x000fe400008f0c08 */
.L_x_821:
        /* <DEDUP_REMOVED lines=9> */
[----:B------:R-:W-:Y:S01]  /*c3f0*/  FMNMX.FTZ R5, R40, R5, !PT ;  /* 0x0000000528057209 */ /* 0x000fe20007810000 */
[----:B------:R-:W-:Y:S01]  /*c400*/  LDSM.16.MT88.4 R36, [R201+0x10800] ;  /* 0x01080000c924783b */ /* 0x000fe20000004200 */
        /* <DEDUP_REMOVED lines=63> */
[----:B-1----:R-:W-:Y:S02]  /*c800*/  FMNMX.FTZ R34, R5, R34, !PT ;  /* 0x0000002205227209 */ /* 0x002fe40007810000 */
[----:B--2---:R-:W-:-:S03]  /*c810*/  FMNMX.FTZ R33, R4, R33, !PT ;  /* 0x0000002104217209 */ /* 0x004fc60007810000 */
[C---:B------:R-:W-:Y:S01]  /*c820*/  FMUL.FTZ R61, R34.reuse, c[0x0][0x23c] ;  /* 0x00008f00223d7a20 */ /* 0x040fe20000410000 */
[C---:B------:R-:W-:Y:S02]  /*c830*/  FSETP.NEU.FTZ.AND P2, PT, R34.reuse, -INF , PT ;  /* 0xff8000002200780b */ /* 0x040fe40003f5d000 */
[C---:B------:R-:W-:Y:S01]  /*c840*/  FSETP.NEU.FTZ.AND P1, PT, R33.reuse, -INF , PT ;  /* 0xff8000002100780b */ /* 0x040fe20003f3d000 */
[C---:B------:R-:W-:Y:S01]  /*c850*/  FMUL.FTZ R42, R33.reuse, c[0x0][0x23c] ;  /* 0x00008f00212a7a20 */ /* 0x040fe20000410000 */
[----:B------:R-:W-:Y:S02]  /*c860*/  FSEL R5, R34, RZ, P2 ;  /* 0x000000ff22057208 */ /* 0x000fe40001000000 */
[----:B------:R-:W-:Y:S02]  /*c870*/  FSEL R6, R33, RZ, P1 ;  /* 0x000000ff21067208 */ /* 0x000fe40000800000 */
[----:B------:R-:W-:Y:S01]  /*c880*/  FSEL R61, R61, RZ, P2 ;  /* 0x000000ff3d3d7208 */ /* 0x000fe20001000000 */
[----:B------:R-:W-:Y:S01]  /*c890*/  FADD.FTZ R4, R132, -R5 ;  /* 0x8000000584047221 */ /* 0x000fe20000010000 */
[----:B------:R-:W-:Y:S01]  /*c8a0*/  FSEL R42, R42, RZ, P1 ;  /* 0x000000ff2a2a7208 */ /* 0x000fe20000800000 */
[----:B------:R-:W-:-:S02]  /*c8b0*/  FADD.FTZ R6, R3, -R6 ;  /* 0x8000000603067221 */ /* 0x000fc40000010000 */
[--C-:B------:R-:W-:Y:S02]  /*c8c0*/  FFMA.FTZ R30, R0, c[0x0][0x23c], -R61.reuse ;  /* 0x00008f00001e7a23 */ /* 0x100fe4000001083d */
[--C-:B------:R-:W-:Y:S02]  /*c8d0*/  FFMA.FTZ R29, R40, c[0x0][0x23c], -R61.reuse ;  /* 0x00008f00281d7a23 */ /* 0x100fe4000001083d */
[--C-:B------:R-:W-:Y:S02]  /*c8e0*/  FFMA.FTZ R28, R2, c[0x0][0x23c], -R42.reuse ;  /* 0x00008f00021c7a23 */ /* 0x100fe4000001082a */
[--C-:B------:R-:W-:Y:S01]  /*c8f0*/  FFMA.FTZ R32, R17, c[0x0][0x23c], -R61.reuse ;  /* 0x00008f0011207a23 */ /* 0x100fe2000001083d */
[----:B------:R-:W-:Y:S01]  /*c900*/  MUFU.EX2 R30, R30 ;  /* 0x0000001e001e7308 */ /* 0x000fe20000000800 */
[----:B------:R-:W-:Y:S02]  /*c910*/  FFMA.FTZ R31, R16, c[0x0][0x23c], -R61 ;  /* 0x00008f00101f7a23 */ /* 0x000fe4000001083d */
[----:B------:R-:W-:-:S02]  /*c920*/  FFMA.FTZ R2, R27, c[0x0][0x23c], -R42 ;  /* 0x00008f001b027a23 */ /* 0x000fc4000001082a */
[--C-:B------:R-:W-:Y:S02]  /*c930*/  FFMA.FTZ R0, R19, c[0x0][0x23c], -R42.reuse ;  /* 0x00008f0013007a23 */ /* 0x100fe4000001082a */
[--C-:B------:R-:W-:Y:S01]  /*c940*/  FFMA.FTZ R35, R35, c[0x0][0x23c], -R42.reuse ;  /* 0x00008f0023237a23 */ /* 0x100fe2000001082a */
[----:B------:R-:W-:Y:S01]  /*c950*/  MUFU.EX2 R32, R32 ;  /* 0x0000002000207308 */ /* 0x000fe20000000800 */
[----:B------:R-:W-:Y:S01]  /*c960*/  FMUL.FTZ R40, R4, c[0x0][0x23c] ;  /* 0x00008f0004287a20 */ /* 0x000fe20000410000 */
[----:B------:R-:W1:Y:S01]  /*c970*/  LDSM.16.MT88.4 R16, [R201+0xc000] ;  /* 0x00c00000c910783b */ /* 0x000e620000004200 */
[----:B------:R-:W-:Y:S02]  /*c980*/  FMUL.FTZ R3, R6, c[0x0][0x23c] ;  /* 0x00008f0006037a20 */ /* 0x000fe40000410000 */
[--C-:B------:R-:W-:Y:S02]  /*c990*/  FFMA.FTZ R57, R22, c[0x0][0x23c], -R61.reuse ;  /* 0x00008f0016397a23 */ /* 0x100fe4000001083d */
[----:B------:R-:W-:Y:S01]  /*c9a0*/  FFMA.FTZ R60, R20, c[0x0][0x23c], -R61 ;  /* 0x00008f00143c7a23 */ /* 0x000fe2000001083d */
[----:B------:R-:W2:Y:S01]  /*c9b0*/  MUFU.EX2 R31, R31 ;  /* 0x0000001f001f7308 */ /* 0x000ea20000000800 */
[----:B------:R-:W-:-:S02]  /*c9c0*/  FFMA.FTZ R65, R23, c[0x0][0x23c], -R42 ;  /* 0x00008f0017417a23 */ /* 0x000fc4000001082a */
[--C-:B------:R-:W-:Y:S02]  /*c9d0*/  FFMA.FTZ R63, R21, c[0x0][0x23c], -R42.reuse ;  /* 0x00008f00153f7a23 */ /* 0x100fe4000001082a */
[----:B------:R-:W-:Y:S01]  /*c9e0*/  LDSM.16.MT88.4 R20, [R202+0xc800] ;  /* 0x00c80000ca14783b */ /* 0x000fe20000004200 */
[--C-:B------:R-:W-:Y:S02]  /*c9f0*/  FFMA.FTZ R50, R26, c[0x0][0x23c], -R61.reuse ;  /* 0x00008f001a327a23 */ /* 0x100fe4000001083d */
[----:B------:R-:W3:Y:S01]  /*ca00*/  MUFU.EX2 R29, R29 ;  /* 0x0000001d001d7308 */ /* 0x000ee20000000800 */
[--C-:B------:R-:W-:Y:S02]  /*ca10*/  FFMA.FTZ R59, R24, c[0x0][0x23c], -R61.reuse ;  /* 0x00008f00183b7a23 */ /* 0x100fe4000001083d */
[--C-:B------:R-:W-:Y:S02]  /*ca20*/  FFMA.FTZ R64, R25, c[0x0][0x23c], -R42.reuse ;  /* 0x00008f0019407a23 */ /* 0x100fe4000001082a */
[----:B------:R-:W-:Y:S01]  /*ca30*/  FFMA.FTZ R66, R67, c[0x0][0x23c], -R42 ;  /* 0x00008f0043427a23 */ /* 0x000fe2000001082a */
[----:B------:R-:W-:Y:S01]  /*ca40*/  LDSM.16.MT88.4 R24, [R204+0xc800] ;  /* 0x00c80000cc18783b */ /* 0x000fe20000004200 */
[--C-:B------:R-:W-:Y:S01]  /*ca50*/  FFMA.FTZ R67, R138, c[0x0][0x23c], -R61.reuse ;  /* 0x00008f008a437a23 */ /* 0x100fe2000001083d */
[----:B------:R-:W-:Y:S01]  /*ca60*/  MUFU.EX2 R28, R28 ;  /* 0x0000001c001c7308 */ /* 0x000fe20000000800 */
[----:B--2---:R-:W-:Y:S01]  /*ca70*/  F2FP.PACK_AB R4, R31, R32 ;  /* 0x000000201f04723e */ /* 0x004fe200000000ff */
[----:B------:R-:W-:-:S02]  /*ca80*/  FFMA.FTZ R132, R134, c[0x0][0x23c], -R61 ;  /* 0x00008f0086847a23 */ /* 0x000fc4000001083d */
[--C-:B------:R-:W-:Y:S02]  /*ca90*/  FFMA.FTZ R134, R136, c[0x0][0x23c], -R61.reuse ;  /* 0x00008f0088867a23 */ /* 0x100fe4000001083d */
[--C-:B------:R-:W-:Y:S02]  /*caa0*/  FFMA.FTZ R138, R143, c[0x0][0x23c], -R42.reuse ;  /* 0x00008f008f8a7a23 */ /* 0x100fe4000001082a */
[----:B------:R-:W2:Y:S01]  /*cab0*/  MUFU.EX2 R2, R2 ;  /* 0x0000000200027308 */ /* 0x000ea20000000800 */
[----:B---3--:R-:W-:Y:S01]  /*cac0*/  F2FP.PACK_AB R6, R29, R30 ;  /* 0x0000001e1d06723e */ /* 0x008fe200000000ff */
[--C-:B------:R-:W-:Y:S02]  /*cad0*/  FFMA.FTZ R136, R55, c[0x0][0x23c], -R42.reuse ;  /* 0x00008f0037887a23 */ /* 0x100fe4000001082a */
[----:B------:R-:W-:Y:S02]  /*cae0*/  FFMA.FTZ R143, R53, c[0x0][0x23c], -R42 ;  /* 0x00008f00358f7a23 */ /* 0x000fe4000001082a */
[----:B------:R-:W-:-:S02]  /*caf0*/  FFMA.FTZ R149, R54, c[0x0][0x23c], -R61 ;  /* 0x00008f0036957a23 */ /* 0x000fc4000001083d */
[----:B------:R-:W-:Y:S01]  /*cb00*/  MUFU.EX2 R0, R0 ;  /* 0x0000000000007308 */ /* 0x000fe20000000800 */
[--C-:B------:R-:W-:Y:S02]  /*cb10*/  FFMA.FTZ R151, R52, c[0x0][0x23c], -R61.reuse ;  /* 0x00008f0034977a23 */ /* 0x100fe4000001083d */
[--C-:B------:R-:W-:Y:S01]  /*cb20*/  FFMA.FTZ R135, R152, c[0x0][0x23c], -R61.reuse ;  /* 0x00008f0098877a23 */ /* 0x100fe2000001083d */
[----:B------:R-:W-:Y:S01]  /*cb30*/  LDSM.16.MT88.4 R52, [R201+0x11000] ;  /* 0x01100000c934783b */ /* 0x000fe20000004200 */
[----:B------:R-:W-:Y:S02]  /*cb40*/  FFMA.FTZ R141, R141, c[0x0][0x23c], -R42 ;  /* 0x00008f008d8d7a23 */ /* 0x000fe4000001082a */
[--C-:B------:R-:W-:Y:S01]  /*cb50*/  FFMA.FTZ R148, R148, c[0x0][0x23c], -R61.reuse ;  /* 0x00008f0094947a23 */ /* 0x100fe2000001083d */
[----:B------:R-:W3:Y:S01]  /*cb60*/  MUFU.EX2 R35, R35 ;  /* 0x0000002300237308 */ /* 0x000ee20000000800 */
[----:B--2---:R-:W-:Y:S01]  /*cb70*/  F2FP.PACK_AB R5, R2, R28 ;  /* 0x0000001c0205723e */ /* 0x004fe200000000ff */
[----:B------:R-:W-:-:S02]  /*cb80*/  FFMA.FTZ R150, R150, c[0x0][0x23c], -R61 ;  /* 0x00008f0096967a23 */ /* 0x000fc4000001083d */
[--C-:B------:R-:W-:Y:S02]  /*cb90*/  FFMA.FTZ R152, R175, c[0x0][0x23c], -R42.reuse ;  /* 0x00008f00af987a23 */ /* 0x100fe4000001082a */
[--C-:B------:R-:W-:Y:S02]  /*cba0*/  FFMA.FTZ R159, R159, c[0x0][0x23c], -R42.reuse ;  /* 0x00008f009f9f7a23 */ /* 0x100fe4000001082a */
[----:B------:R-:W2:Y:S01]  /*cbb0*/  MUFU.EX2 R40, R40 ;  /* 0x0000002800287308 */ /* 0x000ea20000000800 */
[--C-:B------:R-:W-:Y:S02]  /*cbc0*/  FFMA.FTZ R154, R173, c[0x0][0x23c], -R42.reuse ;  /* 0x00008f00ad9a7a23 */ /* 0x100fe4000001082a */
[----:B------:R-:W-:Y:S02]  /*cbd0*/  FFMA.FTZ R163, R163, c[0x0][0x23c], -R42 ;  /* 0x00008f00a3a37a23 */ /* 0x000fe4000001082a */
[--C-:B------:R-:W-:Y:S02]  /*cbe0*/  FFMA.FTZ R175, R164, c[0x0][0x23c], -R61.reuse ;  /* 0x00008f00a4af7a23 */ /* 0x100fe4000001083d */
[--C-:B------:R-:W-:Y:S01]  /*cbf0*/  FFMA.FTZ R166, R166, c[0x0][0x23c], -R61.reuse ;  /* 0x00008f00a6a67a23 */ /* 0x100fe2000001083d */
[----:B------:R-:W4:Y:S01]  /*cc00*/  MUFU.EX2 R3, R3 ;  /* 0x0000000300037308 */ /* 0x000f220000000800 */
[----:B---3--:R-:W-:Y:S01]  /*cc10*/  F2FP.PACK_AB R7, R35, R0 ;  /* 0x000000002307723e */ /* 0x008fe200000000ff */
[----:B------:R-:W-:-:S02]  /*cc20*/  FFMA.FTZ R173, R170, c[0x0][0x23c], -R61 ;  /* 0x00008f00aaad7a23 */ /* 0x000fc4000001083d */
[----:B------:R-:W-:Y:S02]  /*cc30*/  FFMA.FTZ R168, R168, c[0x0][0x23c], -R61 ;  /* 0x00008f00a8a87a23 */ /* 0x000fe4000001083d */
[----:B------:R-:W-:Y:S02]  /*cc40*/  FFMA.FTZ R164, R171, c[0x0][0x23c], -R42 ;  /* 0x00008f00aba47a23 */ /* 0x000fe4000001082a */
[-C--:B--2---:R-:W-:Y:S01]  /*cc50*/  FMUL.FTZ R128, R128, R40.reuse ;  /* 0x0000002880807220 */ /* 0x084fe20000410000 */
[----:B------:R-:W-:Y:S01]  /*cc60*/  MUFU.EX2 R50, R50 ;  /* 0x0000003200327308 */ /* 0x000fe20000000800 */
[-C--:B------:R-:W-:Y:S02]  /*cc70*/  FMUL.FTZ R129, R129, R40.reuse ;  /* 0x0000002881817220 */ /* 0x080fe40000410000 */
[-C--:B------:R-:W-:Y:S02]  /*cc80*/  FMUL.FTZ R124, R124, R40.reuse ;  /* 0x000000287c7c7220 */ /* 0x080fe40000410000 */
[----:B------:R-:W-:-:S02]  /*cc90*/  FMUL.FTZ R125, R125, R40 ;  /* 0x000000287d7d7220 */ /* 0x000fc40000410000 */
[-C--:B----4-:R-:W-:Y:S01]  /*cca0*/  FMUL.FTZ R130, R130, R3.reuse ;  /* 0x0000000382827220 */ /* 0x090fe20000410000 */
[----:B------:R-:W2:Y:S01]  /*ccb0*/  MUFU.EX2 R59, R59 ;  /* 0x0000003b003b7308 */ /* 0x000ea20000000800 */
        /* <DEDUP_REMOVED lines=12> */
[----:B------:R-:W3:Y:S01]  /*cd80*/  LDSM.16.MT88.4 R12, [R200+0xc000] ;  /* 0x00c00000c80c783b */ /* 0x000ee20000004200 */
        /* <DEDUP_REMOVED lines=11> */
[----:B------:R-:W4:Y:S01]  /*ce40*/  LDSM.16.MT88.4 R8, [R204+0x10000] ;  /* 0x01000000cc08783b */ /* 0x000f220000004200 */
[----:B------:R-:W-:Y:S02]  /*ce50*/  FMUL.FTZ R109, R109, R40 ;  /* 0x000000286d6d7220 */ /* 0x000fe40000410000 */
[-C--:B------:R-:W-:Y:S01]  /*ce60*/  FMUL.FTZ R110, R110, R3.reuse ;  /* 0x000000036e6e7220 */ /* 0x080fe20000410000 */
[----:B------:R-:W5:Y:S01]  /*ce70*/  MUFU.EX2 R65, R65 ;  /* 0x0000004100417308 */ /* 0x000f620000000800 */
[----:B------:R-:W-:-:S02]  /*ce80*/  FMUL.FTZ R111, R111, R3 ;  /* 0x000000036f6f7220 */ /* 0x000fc40000410000 */
[-C--:B------:R-:W-:Y:S01]  /*ce90*/  FMUL.FTZ R104, R104, R40.reuse ;  /* 0x0000002868687220 */ /* 0x080fe20000410000 */
[C---:B-1----:R-:W-:Y:S01]  /*cea0*/  HMMA.16816.F32 R112, R4.reuse, R16, R112 ;  /* 0x000000100470723c */ /* 0x042fe20000001870 */
[-C--:B------:R-:W-:Y:S02]  /*ceb0*/  FMUL.FTZ R105, R105, R40.reuse ;  /* 0x0000002869697220 */ /* 0x080fe40000410000 */
[-C--:B------:R-:W-:Y:S01]  /*cec0*/  FMUL.FTZ R106, R106, R3.reuse ;  /* 0x000000036a6a7220 */ /* 0x080fe20000410000 */
[----:B------:R-:W-:Y:S01]  /*ced0*/  MUFU.EX2 R63, R63 ;  /* 0x0000003f003f7308 */ /* 0x000fe20000000800 */
[-C--:B------:R-:W-:Y:S02]  /*cee0*/  FMUL.FTZ R107, R107, R3.reuse ;  /* 0x000000036b6b7220 */ /* 0x080fe40000410000 */
[-C--:B------:R-:W-:Y:S01]  /*cef0*/  FMUL.FTZ R100, R100, R40.reuse ;  /* 0x0000002864647220 */ /* 0x080fe20000410000 */
[----:B------:R-:W-:Y:S01]  /*cf00*/  HMMA.16816.F32 R108, R4, R18, R108 ;  /* 0x00000012046c723c */ /* 0x000fe2000000186c */
[----:B------:R-:W-:Y:S01]  /*cf10*/  FMUL.FTZ R101, R101, R40 ;  /* 0x0000002865657220 */ /* 0x000fe20000410000 */
[----:B------:R-:W1:Y:S01]  /*cf20*/  LDSM.16.MT88.4 R16, [R202+0x10000] ;  /* 0x01000000ca10783b */ /* 0x000e620000004200 */
        /* <DEDUP_REMOVED lines=8> */
[-C--:B------:R-:W-:Y:S02]  /*cfb0*/  FMUL.FTZ R99, R99, R3.reuse ;  /* 0x0000000363637220 */ /* 0x080fe40000410000 */
[-C--:B------:R-:W-:Y:S01]  /*cfc0*/  FMUL.FTZ R92, R92, R40.reuse ;  /* 0x000000285c5c7220 */ /* 0x080fe20000410000 */
[----:B------:R-:W-:Y:S01]  /*cfd0*/  HMMA.16816.F32 R100, R4, R14, R100 ;  /* 0x0000000e0464723c */ /* 0x000fe20000001864 */
[----:B------:R-:W-:Y:S01]  /*cfe0*/  FMUL.FTZ R93, R93, R40 ;  /* 0x000000285d5d7220 */ /* 0x000fe20000410000 */
[----:B------:R-:W3:Y:S01]  /*cff0*/  LDSM.16.MT88.4 R12, [R201+0x10000] ;  /* 0x01000000c90c783b */ /* 0x000ee20000004200 */
[-C--:B------:R-:W-:Y:S01]  /*d000*/  FMUL.FTZ R94, R94, R3.reuse ;  /* 0x000000035e5e7220 */ /* 0x080fe20000410000 */
[----:B------:R-:W1:Y:S01]  /*d010*/  MUFU.EX2 R132, R132 ;  /* 0x0000008400847308 */ /* 0x000e620000000800 */
[----:B------:R-:W-:-:S02]  /*d020*/  FMUL.FTZ R95, R95, R3 ;  /* 0x000000035f5f7220 */ /* 0x000fc40000410000 */
[-C--:B------:R-:W-:Y:S01]  /*d030*/  FMUL.FTZ R88, R88, R40.reuse ;  /* 0x0000002858587220 */ /* 0x080fe20000410000 */
[C---:B----4-:R-:W-:Y:S01]  /*d040*/  HMMA.16816.F32 R96, R4.reuse, R8, R96 ;  /* 0x000000080460723c */ /* 0x050fe20000001860 */
[-C--:B------:R-:W-:Y:S02]  /*d050*/  FMUL.FTZ R89, R89, R40.reuse ;  /* 0x0000002859597220 */ /* 0x080fe40000410000 */
[-C--:B------:R-:W-:Y:S01]  /*d060*/  FMUL.FTZ R90, R90, R3.reuse ;  /* 0x000000035a5a7220 */ /* 0x080fe20000410000 */
[----:B------:R-:W-:Y:S01]  /*d070*/  MUFU.EX2 R135, R135 ;  /* 0x0000008700877308 */ /* 0x000fe20000000800 */
[----:B------:R-:W-:Y:S02]  /*d080*/  FMUL.FTZ R91, R91, R3 ;  /* 0x000000035b5b7220 */ /* 0x000fe40000410000 */
[-C--:B------:R-:W-:Y:S01]  /*d090*/  FMUL.FTZ R84, R84, R40.reuse ;  /* 0x0000002854547220 */ /* 0x080fe20000410000 */
[----:B------:R-:W-:Y:S01]  /*d0a0*/  HMMA.16816.F32 R92, R4, R10, R92 ;  /* 0x0000000a045c723c */ /* 0x000fe2000000185c */
[----:B------:R-:W4:Y:S01]  /*d0b0*/  LDSM.16.MT88.4 R8, [R200+0x10000] ;  /* 0x01000000c808783b */ /* 0x000f220000004200 */
[----:B------:R-:W-:-:S02]  /*d0c0*/  FMUL.FTZ R85, R85, R40 ;  /* 0x0000002855557220 */ /* 0x000fc40000410000 */
[-C--:B------:R-:W-:Y:S01]  /*d0d0*/  FMUL.FTZ R86, R86, R3.reuse ;  /* 0x0000000356567220 */ /* 0x080fe20000410000 */
[----:B------:R-:W-:Y:S01]  /*d0e0*/  MUFU.EX2 R134, R134 ;  /* 0x0000008600867308 */ /* 0x000fe20000000800 */
[-C--:B------:R-:W-:Y:S02]  /*d0f0*/  FMUL.FTZ R87, R87, R3.reuse ;  /* 0x0000000357577220 */ /* 0x080fe40000410000 */
[-C--:B------:R-:W-:Y:S01]  /*d100*/  FMUL.FTZ R80, R80, R40.reuse ;  /* 0x0000002850507220 */ /* 0x080fe20000410000 */
[----:B-1----:R-:W-:Y:S01]  /*d110*/  HMMA.16816.F32 R88, R4, R16, R88 ;  /* 0x000000100458723c */ /* 0x002fe20000001858 */
[----:B------:R-:W-:Y:S02]  /*d120*/  FMUL.FTZ R81, R81, R40 ;  /* 0x0000002851517220 */ /* 0x000fe40000410000 */
[-C--:B------:R-:W-:Y:S01]  /*d130*/  FMUL.FTZ R82, R82, R3.reuse ;  /* 0x0000000352527220 */ /* 0x080fe20000410000 */
[----:B------:R-:W-:Y:S01]  /*d140*/  MUFU.EX2 R136, R136 ;  /* 0x0000008800887308 */ /* 0x000fe20000000800 */
[----:B------:R-:W-:-:S02]  /*d150*/  FMUL.FTZ R83, R83, R3 ;  /* 0x0000000353537220 */ /* 0x000fc40000410000 */
[-C--:B------:R-:W-:Y:S01]  /*d160*/  FMUL.FTZ R76, R76, R40.reuse ;  /* 0x000000284c4c7220 */ /* 0x080fe20000410000 */
[C---:B------:R-:W-:Y:S01]  /*d170*/  HMMA.16816.F32 R84, R4.reuse, R18, R84 ;  /* 0x000000120454723c */ /* 0x040fe20000001854 */
[-C--:B------:R-:W-:Y:S01]  /*d180*/  FMUL.FTZ R77, R77, R40.reuse ;  /* 0x000000284d4d7220 */ /* 0x080fe20000410000 */
[----:B------:R-:W1:Y:S01]  /*d190*/  LDSM.16.MT88.4 R16, [R201+0xc800] ;  /* 0x00c80000c910783b */ /* 0x000e620000004200 */
[-C--:B------:R-:W-:Y:S01]  /*d1a0*/  FMUL.FTZ R78, R78, R3.reuse ;  /* 0x000000034e4e7220 */ /* 0x080fe20000410000 */
[----:B------:R-:W1:Y:S01]  /*d1b0*/  MUFU.EX2 R141, R141 ;  /* 0x0000008d008d7308 */ /* 0x000e620000000800 */
[----:B------:R-:W-:Y:S02]  /*d1c0*/  FMUL.FTZ R79, R79, R3 ;  /* 0x000000034f4f7220 */ /* 0x000fe40000410000 */
[-C--:B------:R-:W-:Y:S01]  /*d1d0*/  FMUL.FTZ R72, R72, R40.reuse ;  /* 0x0000002848487220 */ /* 0x080fe20000410000 */
[----:B---3--:R-:W-:Y:S01]  /*d1e0*/  HMMA.16816.F32 R80, R4, R12, R80 ;  /* 0x0000000c0450723c */ /* 0x008fe20000001850 */
        /* <DEDUP_REMOVED lines=9> */
[----:B------:R-:W1:Y:S01]  /*d280*/  MUFU.EX2 R143, R143 ;  /* 0x0000008f008f7308 */ /* 0x000e620000000800 */
[----:B------:R-:W-:-:S02]  /*d290*/  FMUL.FTZ R71, R71, R3 ;  /* 0x0000000347477220 */ /* 0x000fc40000410000 */
[C---:B----4-:R-:W-:Y:S01]  /*d2a0*/  HMMA.16816.F32 R72, R4.reuse, R8, R72 ;  /* 0x000000080448723c */ /* 0x050fe20000001848 */
[--C-:B------:R-:W-:Y:S02]  /*d2b0*/  FFMA.FTZ R169, R169, c[0x0][0x23c], -R42.reuse ;  /* 0x00008f00a9a97a23 */ /* 0x100fe4000001082a */
[----:B------:R-:W-:Y:S02]  /*d2c0*/  FFMA.FTZ R158, R158, c[0x0][0x23c], -R61 ;  /* 0x00008f009e9e7a23 */ /* 0x000fe4000001083d */
[----:B------:R-:W4:Y:S01]  /*d2d0*/  MUFU.EX2 R148, R148 ;  /* 0x0000009400947308 */ /* 0x000f220000000800 */
[--C-:B------:R-:W-:Y:S02]  /*d2e0*/  FFMA.FTZ R157, R157, c[0x0][0x23c], -R42.reuse ;  /* 0x00008f009d9d7a23 */ /* 0x100fe4000001082a */
[----:B------:R-:W-:Y:S01]  /*d2f0*/  HMMA.16816.F32 R68, R4, R10, R68 ;  /* 0x0000000a0444723c */ /* 0x000fe20000001844 */
[----:B------:R-:W3:Y:S01]  /*d300*/  LDSM.16.MT88.4 R8, [R204+0x10800] ;  /* 0x01080000cc08783b */ /* 0x000ee20000004200 */
[----:B------:R-:W-:-:S02]  /*d310*/  FFMA.FTZ R155, R155, c[0x0][0x23c], -R42 ;  /* 0x00008f009b9b7a23 */ /* 0x000fc4000001082a */
[--C-:B------:R-:W-:Y:S01]  /*d320*/  FFMA.FTZ R146, R146, c[0x0][0x23c], -R61.reuse ;  /* 0x00008f0092927a23 */ /* 0x100fe2000001083d */
[----:B------:R-:W1:Y:S01]  /*d330*/  MUFU.EX2 R149, R149 ;  /* 0x0000009500957308 */ /* 0x000e620000000800 */
[----:B------:R-:W-:Y:S01]  /*d340*/  FFMA.FTZ R142, R142, c[0x0][0x23c], -R61 ;  /* 0x00008f008e8e7a23 */ /* 0x000fe2000001083d */
[----:B--2---:R-:W-:Y:S01]  /*d350*/  F2FP.PACK_AB R4, R59, R50 ;  /* 0x000000323b04723e */ /* 0x004fe200000000ff */
[--C-:B------:R-:W-:Y:S01]  /*d360*/  FFMA.FTZ R145, R145, c[0x0][0x23c], -R42.reuse ;  /* 0x00008f0091917a23 */ /* 0x100fe2000001082a */
[----:B-----5:R-:W-:Y:S01]  /*d370*/  F2FP.PACK_AB R5, R65, R64 ;  /* 0x000000404105723e */ /* 0x020fe200000000ff */
[--C-:B------:R-:W-:Y:S01]  /*d380*/  FFMA.FTZ R139, R139, c[0x0][0x23c], -R42.reuse ;  /* 0x00008f008b8b7a23 */ /* 0x100fe2000001082a */
[----:B------:R-:W-:Y:S01]  /*d390*/  F2FP.PACK_AB R6, R60, R57 ;  /* 0x000000393c06723e */ /* 0x000fe200000000ff */
[----:B------:R-:W-:Y:S01]  /*d3a0*/  FFMA.FTZ R137, R137, c[0x0][0x23c], -R42 ;  /* 0x00008f0089897a23 */ /* 0x000fe2000001082a */
[----:B------:R-:W-:Y:S01]  /*d3b0*/  F2FP.PACK_AB R7, R66, R63 ;  /* 0x0000003f4207723e */ /* 0x000fe200000000ff */
[----:B------:R-:W2:Y:S01]  /*d3c0*/  MUFU.EX2 R151, R151 ;  /* 0x0000009700977308 */ /* 0x000ea20000000800 */
[----:B------:R-:W-:-:S02]  /*d3d0*/  FFMA.FTZ R32, R239, R40, R32 ;  /* 0x00000028ef207223 */ /* 0x000fc40000010020 */
[----:B------:R-:W-:Y:S02]  /*d3e0*/  FFMA.FTZ R3, R237, R3, R28 ;  /* 0x00000003ed037223 */ /* 0x000fe4000001001c */
[----:B------:R-:W-:Y:S01]  /*d3f0*/  FADD.FTZ R31, R31, R32 ;  /* 0x000000201f1f7221 */ /* 0x000fe20000010000 */
[C---:B------:R-:W-:Y:S01]  /*d400*/  HMMA.16816.F32 R120, R4.reuse, R20, R120 ;  /* 0x000000140478723c */ /* 0x040fe20000001878 */
[----:B------:R-:W-:Y:S01]  /*d410*/  FADD.FTZ R3, R2, R3 ;  /* 0x0000000302037221 */ /* 0x000fe20000010000 */
[----:B------:R-:W5:Y:S01]  /*d420*/  MUFU.EX2 R150, R150 ;  /* 0x0000009600967308 */ /* 0x000f620000000800 */
[----:B------:R-:W-:Y:S02]  /*d430*/  FADD.FTZ R30, R30, R31 ;  /* 0x0000001f1e1e7221 */ /* 0x000fe40000010000 */
[----:B------:R-:W-:Y:S02]  /*d440*/  FADD.FTZ R0, R0, R3 ;  /* 0x0000000300007221 */ /* 0x000fe40000010000 */
[----:B------:R-:W-:Y:S01]  /*d450*/  FADD.FTZ R29, R29, R30 ;  /* 0x0000001e1d1d7221 */ /* 0x000fe20000010000 */
[----:B------:R-:W-:Y:S01]  /*d460*/  HMMA.16816.F32 R116, R4, R22, R116 ;  /* 0x000000160474723c */ /* 0x000fe20000001874 */
[----:B------:R-:W2:Y:S01]  /*d470*/  LDSM.16.MT88.4 R20, [R200+0x10800] ;  /* 0x01080000c814783b */ /* 0x000ea20000004200 */
[----:B------:R-:W-:Y:S01]  /*d480*/  MUFU.EX2 R152, R152 ;  /* 0x0000009800987308 */ /* 0x000fe20000000800 */
[----:B------:R-:W-:-:S02]  /*d490*/  FADD.FTZ R35, R35, R0 ;  /* 0x0000000023237221 */ /* 0x000fc40000010000 */
[----:B------:R-:W-:Y:S02]  /*d4a0*/  FADD.FTZ R0, R50, R29 ;  /* 0x0000001d32007221 */ /* 0x000fe40000010000 */
[----:B------:R-:W-:Y:S01]  /*d4b0*/  FADD.FTZ R2, R64, R35 ;  /* 0x0000002340027221 */ /* 0x000fe20000010000 */
[C---:B-1----:R-:W-:Y:S01]  /*d4c0*/  HMMA.16816.F32 R112, R4.reuse, R16, R112 ;  /* 0x000000100470723c */ /* 0x042fe20000001870 */
[----:B------:R-:W-:Y:S01]  /*d4d0*/  FADD.FTZ R0, R59, R0 ;  /* 0x000000003b007221 */ /* 0x000fe20000010000 */
[----:B------:R-:W1:Y:S01]  /*d4e0*/  MUFU.EX2 R159, R159 ;  /* 0x0000009f009f7308 */ /* 0x000e620000000800 */
[----:B------:R-:W-:Y:S02]  /*d4f0*/  FADD.FTZ R2, R65, R2 ;  /* 0x0000000241027221 */ /* 0x000fe40000010000 */
[----:B------:R-:W-:Y:S02]  /*d500*/  FADD.FTZ R57, R57, R0 ;  /* 0x0000000039397221 */ /* 0x000fe40000010000 */
[----:B------:R-:W-:Y:S01]  /*d510*/  FADD.FTZ R3, R63, R2 ;  /* 0x000000023f037221 */ /* 0x000fe20000010000 */
[----:B------:R-:W-:Y:S01]  /*d520*/  HMMA.16816.F32 R108, R4, R18, R108 ;  /* 0x00000012046c723c */ /* 0x000fe2000000186c */
[----:B------:R-:W1:Y:S01]  /*d530*/  LDSM.16.MT88.4 R16, [R202+0xd000] ;  /* 0x00d00000ca10783b */ /* 0x000e620000004200 */
[----:B------:R-:W-:Y:S01]  /*d540*/  MUFU.EX2 R154, R154 ;  /* 0x0000009a009a7308 */ /* 0x000fe20000000800 */
[----:B------:R-:W-:-:S02]  /*d550*/  FADD.FTZ R60, R60, R57 ;  /* 0x000000393c3c7221 */ /* 0x000fc40000010000 */
[----:B------:R-:W-:-:S03]  /*d560*/  FADD.FTZ R3, R66, R3 ;  /* 0x0000000342037221 */ /* 0x000fc60000010000 */
[C---:B---3--:R-:W-:Y:S02]  /*d570*/  HMMA.16816.F32 R104, R4.reuse, R12, R104 ;  /* 0x0000000c0468723c */ /* 0x048fe40000001868 */
[----:B------:R-:W3:Y:S06]  /*d580*/  MUFU.EX2 R163, R163 ;  /* 0x000000a300a37308 */ /* 0x000eec0000000800 */
        /* <DEDUP_REMOVED lines=21> */
[----:B------:R-:W3:Y:S01]  /*d6e0*/  LDSM.16.MT88.4 R24, [R204+0xd000] ;  /* 0x00d00000cc18783b */ /* 0x000ee20000004200 */
[----:B------:R-:W-:Y:S06]  /*d6f0*/  MUFU.EX2 R155, R155 ;  /* 0x0000009b009b7308 */ /* 0x000fec0000000800 */
[C---:B--2---:R-:W-:Y:S02]  /*d700*/  HMMA.16816.F32 R72, R4.reuse, R20, R72 ;  /* 0x000000140448723c */ /* 0x044fe40000001848 */
[----:B------:R-:W-:Y:S06]  /*d710*/  MUFU.EX2 R146, R146 ;  /* 0x0000009200927308 */ /* 0x000fec0000000800 */
[----:B------:R-:W-:Y:S01]  /*d720*/  HMMA.16816.F32 R68, R4, R22, R68 ;  /* 0x000000160444723c */ /* 0x000fe20000001844 */
[----:B------:R-:W2:Y:S01]  /*d730*/  LDSM.16.MT88.4 R20, [R204+0x11000] ;  /* 0x01100000cc14783b */ /* 0x000ea20000004200 */
        /* <DEDUP_REMOVED lines=13> */
[----:B------:R-:W-:Y:S01]  /*d810*/  FADD.FTZ R138, R138, R141 ;  /* 0x0000008d8a8a7221 */ /* 0x000fe20000010000 */
[----:B------:R-:W-:Y:S01]  /*d820*/  MOV R132, R34 ;  /* 0x0000002200847202 */ /* 0x000fe20000000f00 */
[----:B------:R-:W-:Y:S02]  /*d830*/  FADD.FTZ R3, R134, R3 ;  /* 0x0000000386037221 */ /* 0x000fe40000010000 */
[----:B------:R-:W-:Y:S02]  /*d840*/  FADD.FTZ R143, R143, R138 ;  /* 0x0000008a8f8f7221 */ /* 0x000fe40000010000 */
[----:B----4-:R-:W-:Y:S01]  /*d850*/  FADD.FTZ R0, R148, R3 ;  /* 0x0000000394007221 */ /* 0x010fe20000010000 */
[----:B------:R-:W-:Y:S01]  /*d860*/  HMMA.16816.F32 R116, R4, R18, R116 ;  /* 0x000000120474723c */ /* 0x000fe20000001874 */
[----:B------:R-:W1:Y:S02]  /*d870*/  LDSM.16.MT88.4 R16, [R202+0xd800] ;  /* 0x00d80000ca10783b */ /* 0x000e640000004200 */
[----:B------:R-:W-:-:S04]  /*d880*/  FADD.FTZ R0, R149, R0 ;  /* 0x0000000095007221 */ /* 0x000fc80000010000 */
[----:B------:R-:W-:Y:S01]  /*d890*/  FADD.FTZ R3, R151, R0 ;  /* 0x0000000097037221 */ /* 0x000fe20000010000 */
[----:B------:R-:W-:Y:S03]  /*d8a0*/  HMMA.16816.F32 R112, R4, R12, R112 ;  /* 0x0000000c0470723c */ /* 0x000fe60000001870 */
[----:B-----5:R-:W-:-:S05]  /*d8b0*/  FADD.FTZ R3, R150, R3 ;  /* 0x0000000396037221 */ /* 0x020fca0000010000 */
[C---:B------:R-:W-:Y:S01]  /*d8c0*/  HMMA.16816.F32 R108, R4.reuse, R14, R108 ;  /* 0x0000000e046c723c */ /* 0x040fe2000000186c */
[----:B------:R-:W4:Y:S07]  /*d8d0*/  LDSM.16.MT88.4 R12, [R201+0xd800] ;  /* 0x00d80000c90c783b */ /* 0x000f2e0000004200 */
[C---:B------:R-:W-:Y:S08]  /*d8e0*/  HMMA.16816.F32 R104, R4.reuse, R8, R104 ;  /* 0x000000080468723c */ /* 0x040ff00000001868 */
[C---:B------:R-:W-:Y:S01]  /*d8f0*/  HMMA.16816.F32 R100, R4.reuse, R10, R100 ;  /* 0x0000000a0464723c */ /* 0x040fe20000001864 */
[----:B------:R-:W5:Y:S07]  /*d900*/  LDSM.16.MT88.4 R8, [R200+0xd800] ;  /* 0x00d80000c808783b */ /* 0x000f6e0000004200 */
[C---:B------:R-:W-:Y:S08]  /*d910*/  HMMA.16816.F32 R80, R4.reuse, R52, R80 ;  /* 0x000000340450723c */ /* 0x040ff00000001850 */
[C---:B------:R-:W-:Y:S01]  /*d920*/  HMMA.16816.F32 R76, R4.reuse, R54, R76 ;  /* 0x00000036044c723c */ /* 0x040fe2000000184c */
[----:B------:R-:W1:Y:S07]  /*d930*/  LDSM.16.MT88.4 R52, [R202+0x11800] ;  /* 0x01180000ca34783b */ /* 0x000e6e0000004200 */
[C---:B------:R-:W-:Y:S08]  /*d940*/  HMMA.16816.F32 R88, R4.reuse, R44, R88 ;  /* 0x0000002c0458723c */ /* 0x040ff00000001858 */
[C---:B---3--:R-:W-:Y:S08]  /*d950*/  HMMA.16816.F32 R128, R4.reuse, R24, R128 ;  /* 0x000000180480723c */ /* 0x048ff00000001880 */
[C---:B------:R-:W-:Y:S01]  /*d960*/  HMMA.16816.F32 R124, R4.reuse, R26, R124 ;  /* 0x0000001a047c723c */ /* 0x040fe2000000187c */
[----:B------:R-:W3:Y:S07]  /*d970*/  LDSM.16.MT88.4 R24, [R204+0xd800] ;  /* 0x00d80000cc18783b */ /* 0x000eee0000004200 */
[C---:B--2---:R-:W-:Y:S08]  /*d980*/  HMMA.16816.F32 R96, R4.reuse, R20, R96 ;  /* 0x000000140460723c */ /* 0x044ff00000001860 */
[C---:B------:R-:W-:Y:S01]  /*d990*/  HMMA.16816.F32 R92, R4.reuse, R22, R92 ;  /* 0x00000016045c723c */ /* 0x040fe2000000185c */
[----:B------:R-:W2:Y:S07]  /*d9a0*/  LDSM.16.MT88.4 R20, [R204+0x11800] ;  /* 0x01180000cc14783b */ /* 0x000eae0000004200 */
[C---:B------:R-:W-:Y:S01]  /*d9b0*/  HMMA.16816.F32 R84, R4.reuse, R46, R84 ;  /* 0x0000002e0454723c */ /* 0x040fe20000001854 */
[----:B------:R-:W2:Y:S07]  /*d9c0*/  LDSM.16.MT88.4 R44, [R201+0x11800] ;  /* 0x01180000c92c783b */ /* 0x000eae0000004200 */
[C---:B------:R-:W-:Y:S08]  /*d9d0*/  HMMA.16816.F32 R72, R4.reuse, R36, R72 ;  /* 0x000000240448723c */ /* 0x040ff00000001848 */
[----:B------:R-:W-:Y:S01]  /*d9e0*/  HMMA.16816.F32 R68, R4, R38, R68 ;  /* 0x000000260444723c */ /* 0x000fe20000001844 */
[----:B------:R-:W2:Y:S06]  /*d9f0*/  LDSM.16.MT88.4 R36, [R200+0x11800] ;  /* 0x01180000c824783b */ /* 0x000eac0000004200 */
[----:B------:R-:W-:-:S02]  /*da00*/  F2FP.PACK_AB R4, R149, R148 ;  /* 0x000000949504723e */ /* 0x000fc400000000ff */
[----:B------:R-:W-:Y:S01]  /*da10*/  F2FP.PACK_AB R5, R159, R152 ;  /* 0x000000989f05723e */ /* 0x000fe200000000ff */
[----:B------:R-:W-:Y:S01]  /*da20*/  FADD.FTZ R152, R152, R143 ;  /* 0x0000008f98987221 */ /* 0x000fe20000010000 */
[----:B------:R-:W-:Y:S02]  /*da30*/  F2FP.PACK_AB R6, R150, R151 ;  /* 0x000000979606723e */ /* 0x000fe400000000ff */
[----:B------:R-:W-:Y:S01]  /*da40*/  F2FP.PACK_AB R7, R163, R154 ;  /* 0x0000009aa307723e */ /* 0x000fe200000000ff */
[----:B------:R-:W-:-:S04]  /*da50*/  FADD.FTZ R159, R159, R152 ;  /* 0x000000989f9f7221 */ /* 0x000fc80000010000 */
[----:B------:R-:W-:Y:S02]  /*da60*/  FADD.FTZ R154, R154, R159 ;  /* 0x0000009f9a9a7221 */ /* 0x000fe40000010000 */
[----:B-1----:R-:W-:Y:S02]  /*da70*/  HMMA.16816.F32 R120, R4, R16, R120 ;  /* 0x000000100478723c */ /* 0x002fe40000001878 */
[----:B------:R-:W-:-:S06]  /*da80*/  FADD.FTZ R163, R163, R154 ;  /* 0x0000009aa3a37221 */ /* 0x000fcc0000010000 */
[C---:B------:R-:W-:Y:S01]  /*da90*/  HMMA.16816.F32 R116, R4.reuse, R18, R116 ;  /* 0x000000120474723c */ /* 0x040fe20000001874 */
[----:B------:R-:W1:Y:S07]  /*daa0*/  LDSM.16.MT88.4 R16, [R202+0xe000] ;  /* 0x00e00000ca10783b */ /* 0x000e6e0000004200 */
[C---:B----4-:R-:W-:Y:S08]  /*dab0*/  HMMA.16816.F32 R112, R4.reuse, R12, R112 ;  /* 0x0000000c0470723c */ /* 0x050ff00000001870 */
[C---:B------:R-:W-:Y:S01]  /*dac0*/  HMMA.16816.F32 R108, R4.reuse, R14, R108 ;  /* 0x0000000e046c723c */ /* 0x040fe2000000186c */
[----:B------:R-:W4:Y:S07]  /*dad0*/  LDSM.16.MT88.4 R12, [R201+0xe000] ;  /* 0x00e00000c90c783b */ /* 0x000f2e0000004200 */
[C---:B-----5:R-:W-:Y:S08]  /*dae0*/  HMMA.16816.F32 R104, R4.reuse, R8, R104 ;  /* 0x000000080468723c */ /* 0x060ff00000001868 */
[C---:B------:R-:W-:Y:S01]  /*daf0*/  HMMA.16816.F32 R100, R4.reuse, R10, R100 ;  /* 0x0000000a0464723c */ /* 0x040fe20000001864 */
[----:B------:R-:W5:Y:S07]  /*db00*/  LDSM.16.MT88.4 R8, [R200+0xe000] ;  /* 0x00e00000c808783b */ /* 0x000f6e0000004200 */
[C---:B------:R-:W-:Y:S07]  /*db10*/  HMMA.16816.F32 R88, R4.reuse, R52, R88 ;  /* 0x000000340458723c */ /* 0x040fee0000001858 */
[--C-:B------:R-:W-:Y:S01]  /*db20*/  FFMA.FTZ R52, R167, c[0x0][0x23c], -R42.reuse ;  /* 0x00008f00a7347a23 */ /* 0x100fe2000001082a */
[----:B---3--:R-:W-:Y:S01]  /*db30*/  HMMA.16816.F32 R128, R4, R24, R128 ;  /* 0x000000180480723c */ /* 0x008fe20000001880 */
[----:B------:R-:W-:-:S02]  /*db40*/  FFMA.FTZ R53, R165, c[0x0][0x23c], -R42 ;  /* 0x00008f00a5357a23 */ /* 0x000fc4000001082a */
[--C-:B------:R-:W-:Y:S02]  /*db50*/  FFMA.FTZ R165, R156, c[0x0][0x23c], -R61.reuse ;  /* 0x00008f009ca57a23 */ /* 0x100fe4000001083d */
[----:B------:R-:W-:Y:S01]  /*db60*/  MUFU.EX2 R52, R52 ;  /* 0x0000003400347308 */ /* 0x000fe20000000800 */
[--C-:B------:R-:W-:Y:S02]  /*db70*/  FFMA.FTZ R156, R161, c[0x0][0x23c], -R42.reuse ;  /* 0x00008f00a19c7a23 */ /* 0x100fe4000001082a */
[C---:B------:R-:W-:Y:S01]  /*db80*/  HMMA.16816.F32 R124, R4.reuse, R26, R124 ;  /* 0x0000001a047c723c */ /* 0x040fe2000000187c */
[----:B------:R-:W3:Y:S01]  /*db90*/  LDSM.16.MT88.4 R24, [R204+0xe000] ;  /* 0x00e00000cc18783b */ /* 0x000ee20000004200 */
[--C-:B------:R-:W-:Y:S02]  /*dba0*/  FFMA.FTZ R161, R140, c[0x0][0x23c], -R61.reuse ;  /* 0x00008f008ca17a23 */ /* 0x100fe4000001083d */
[----:B------:R-:W-:Y:S01]  /*dbb0*/  FFMA.FTZ R140, R147, c[0x0][0x23c], -R42 ;  /* 0x00008f00938c7a23 */ /* 0x000fe2000001082a */
[----:B------:R-:W1:Y:S03]  /*dbc0*/  MUFU.EX2 R53, R53 ;  /* 0x0000003500357308 */ /* 0x000e660000000800 */
[C---:B--2---:R-:W-:Y:S05]  /*dbd0*/  HMMA.16816.F32 R96, R4.reuse, R20, R96 ;  /* 0x000000140460723c */ /* 0x044fea0000001860 */
[----:B------:R-:W-:Y:S03]  /*dbe0*/  MUFU.EX2 R165, R165 ;  /* 0x000000a500a57308 */ /* 0x000fe60000000800 */
[C---:B------:R-:W-:Y:S01]  /*dbf0*/  HMMA.16816.F32 R92, R4.reuse, R22, R92 ;  /* 0x00000016045c723c */ /* 0x040fe2000000185c */
[----:B------:R-:W2:Y:S04]  /*dc00*/  LDSM.16.MT88.4 R20, [R204+0x12000] ;  /* 0x01200000cc14783b */ /* 0x000ea80000004200 */
[----:B------:R-:W1:Y:S03]  /*dc10*/  MUFU.EX2 R156, R156 ;  /* 0x0000009c009c7308 */ /* 0x000e660000000800 */
        /* <DEDUP_REMOVED lines=10> */
[----:B------:R-:W-:Y:S03]  /*dcc0*/  MUFU.EX2 R54, R54 ;  /* 0x0000003600367308 */ /* 0x000fe60000000800 */
[C---:B------:R-:W-:Y:S05]  /*dcd0*/  HMMA.16816.F32 R72, R4.reuse, R36, R72 ;  /* 0x000000240448723c */ /* 0x040fea0000001848 */
[----:B------:R-:W1:Y:S03]  /*dce0*/  MUFU.EX2 R160, R160 ;  /* 0x000000a000a07308 */ /* 0x000e660000000800 */
[----:B------:R-:W-:Y:S01]  /*dcf0*/  HMMA.16816.F32 R68, R4, R38, R68 ;  /* 0x000000260444723c */ /* 0x000fe20000001844 */
[----:B------:R-:W2:Y:S04]  /*dd00*/  LDSM.16.MT88.4 R36, [R202+0x12000] ;  /* 0x01200000ca24783b */ /* 0x000ea80000004200 */
[----:B------:R-:W-:Y:S02]  /*dd10*/  MUFU.EX2 R153, R153 ;  /* 0x0000009900997308 */ /* 0x000fe40000000800 */
[----:B------:R-:W-:Y:S01]  /*dd20*/  F2FP.PACK_AB R4, R173, R166 ;  /* 0x000000a6ad04723e */ /* 0x000fe200000000ff */
[----:B------:R-:W-:Y:S01]  /*dd30*/  FADD.FTZ R166, R166, R3 ;  /* 0x00000003a6a67221 */ /* 0x000fe20000010000 */
[----:B------:R-:W-:Y:S01]  /*dd40*/  F2FP.PACK_AB R5, R169, R164 ;  /* 0x000000a4a905723e */ /* 0x000fe200000000ff */
[----:B------:R-:W-:Y:S01]  /*dd50*/  FADD.FTZ R164, R164, R163 ;  /* 0x000000a3a4a47221 */ /* 0x000fe20000010000 */
[----:B------:R-:W-:Y:S01]  /*dd60*/  F2FP.PACK_AB R6, R175, R168 ;  /* 0x000000a8af06723e */ /* 0x000fe200000000ff */
[----:B------:R-:W-:Y:S01]  /*dd70*/  FADD.FTZ R173, R173, R166 ;  /* 0x000000a6adad7221 */ /* 0x000fe20000010000 */
[----:B-1----:R-:W-:Y:S01]  /*dd80*/  F2FP.PACK_AB R7, R53, R52 ;  /* 0x000000343507723e */ /* 0x002fe200000000ff */
[----:B------:R-:W1:Y:S01]  /*dd90*/  MUFU.EX2 R140, R140 ;  /* 0x0000008c008c7308 */ /* 0x000e620000000800 */
[----:B------:R-:W-:-:S02]  /*dda0*/  FADD.FTZ R169, R169, R164 ;  /* 0x000000a4a9a97221 */ /* 0x000fc40000010000 */
[----:B------:R-:W-:Y:S02]  /*ddb0*/  FADD.FTZ R168, R168, R173 ;  /* 0x000000ada8a87221 */ /* 0x000fe40000010000 */
[----:B------:R-:W-:Y:S01]  /*ddc0*/  FADD.FTZ R52, R52, R169 ;  /* 0x000000a934347221 */ /* 0x000fe20000010000 */
[----:B------:R-:W-:Y:S01]  /*ddd0*/  HMMA.16816.F32 R120, R4, R16, R120 ;  /* 0x000000100478723c */ /* 0x000fe20000001878 */
[----:B------:R-:W-:Y:S02]  /*dde0*/  FADD.FTZ R175, R175, R168 ;  /* 0x000000a8afaf7221 */ /* 0x000fe40000010000 */
[----:B------:R-:W-:-:S04]  /*ddf0*/  FADD.FTZ R53, R53, R52 ;  /* 0x0000003435357221 */ /* 0x000fc80000010000 */
[----:B------:R-:W-:Y:S01]  /*de00*/  FADD.FTZ R0, R156, R53 ;  /* 0x000000359c007221 */ /* 0x000fe20000010000 */
[----:B------:R-:W-:Y:S01]  /*de10*/  HMMA.16816.F32 R116, R4, R18, R116 ;  /* 0x000000120474723c */ /* 0x000fe20000001874 */
[----:B------:R-:W2:Y:S02]  /*de20*/  LDSM.16.MT88.4 R16, [R201+0x12000] ;  /* 0x01200000c910783b */ /* 0x000ea40000004200 */
[----:B------:R-:W-:-:S04]  /*de30*/  FADD.FTZ R0, R157, R0 ;  /* 0x000000009d007221 */ /* 0x000fc80000010000 */
[----:B------:R-:W-:Y:S01]  /*de40*/  FADD.FTZ R3, R155, R0 ;  /* 0x000000009b037221 */ /* 0x000fe20000010000 */
[----:B----4-:R-:W-:Y:S03]  /*de50*/  HMMA.16816.F32 R112, R4, R12, R112 ;  /* 0x0000000c0470723c */ /* 0x010fe60000001870 */
[----:B------:R-:W-:-:S04]  /*de60*/  FADD.FTZ R3, R160, R3 ;  /* 0x00000003a0037221 */ /* 0x000fc80000010000 */
[----:B-1----:R-:W-:Y:S01]  /*de70*/  FADD.FTZ R0, R140, R3 ;  /* 0x000000038c007221 */ /* 0x002fe20000010000 */
[----:B------:R-:W-:Y:S01]  /*de80*/  HMMA.16816.F32 R108, R4, R14, R108 ;  /* 0x0000000e046c723c */ /* 0x000fe2000000186c */
[----:B------:R-:W1:Y:S02]  /*de90*/  LDSM.16.MT88.4 R12, [R200+0x12000] ;  /* 0x01200000c80c783b */ /* 0x000e640000004200 */
[----:B------:R-:W-:-:S04]  /*dea0*/  FADD.FTZ R0, R145, R0 ;  /* 0x0000000091007221 */ /* 0x000fc80000010000 */
[----:B------:R-:W-:Y:S01]  /*deb0*/  FADD.FTZ R3, R139, R0 ;  /* 0x000000008b037221 */ /* 0x000fe20000010000 */
[C---:B-----5:R-:W-:Y:S08]  /*dec0*/  HMMA.16816.F32 R104, R4.reuse, R8, R104 ;  /* 0x000000080468723c */ /* 0x060ff00000001868 */
[C---:B------:R-:W-:Y:S01]  /*ded0*/  HMMA.16816.F32 R100, R4.reuse, R10, R100 ;  /* 0x0000000a0464723c */ /* 0x040fe20000001864 */
[----:B------:R-:W4:Y:S07]  /*dee0*/  LDSM.16.MT88.4 R8, [R202+0xe800] ;  /* 0x00e80000ca08783b */ /* 0x000f2e0000004200 */
[C---:B---3--:R-:W-:Y:S08]  /*def0*/  HMMA.16816.F32 R128, R4.reuse, R24, R128 ;  /* 0x000000180480723c */ /* 0x048ff00000001880 */
[C---:B------:R-:W-:Y:S01]  /*df00*/  HMMA.16816.F32 R124, R4.reuse, R26, R124 ;  /* 0x0000001a047c723c */ /* 0x040fe2000000187c */
[----:B------:R-:W-:Y:S07]  /*df10*/  LDSM.16.MT88.4 R24, [R204+0xe800] ;  /* 0x00e80000cc18783b */ /* 0x000fee0000004200 */
[C---:B--2---:R-:W-:Y:S08]  /*df20*/  HMMA.16816.F32 R96, R4.reuse, R20, R96 ;  /* 0x000000140460723c */ /* 0x044ff00000001860 */
[C---:B------:R-:W-:Y:S01]  /*df30*/  HMMA.16816.F32 R92, R4.reuse, R22, R92 ;  /* 0x00000016045c723c */ /* 0x040fe2000000185c */
[----:B------:R-:W-:Y:S07]  /*df40*/  LDSM.16.MT88.4 R20, [R201+0xe800] ;  /* 0x00e80000c914783b */ /* 0x000fee0000004200 */
[C---:B------:R-:W-:Y:S08]  /*df50*/  HMMA.16816.F32 R88, R4.reuse, R36, R88 ;  /* 0x000000240458723c */ /* 0x040ff00000001858 */
[C---:B------:R-:W-:Y:S01]  /*df60*/  HMMA.16816.F32 R84, R4.reuse, R38, R84 ;  /* 0x000000260454723c */ /* 0x040fe20000001854 */
[----:B------:R-:W-:Y:S07]  /*df70*/  LDSM.16.MT88.4 R36, [R204+0xf000] ;  /* 0x00f00000cc24783b */ /* 0x000fee0000004200 */
[C---:B------:R-:W-:Y:S08]  /*df80*/  HMMA.16816.F32 R80, R4.reuse, R16, R80 ;  /* 0x000000100450723c */ /* 0x040ff00000001850 */
[C---:B------:R-:W-:Y:S01]  /*df90*/  HMMA.16816.F32 R76, R4.reuse, R18, R76 ;  /* 0x00000012044c723c */ /* 0x040fe2000000184c */
[----:B------:R-:W2:Y:S07]  /*dfa0*/  LDSM.16.MT88.4 R16, [R200+0xe800] ;  /* 0x00e80000c810783b */ /* 0x000eae0000004200 */
[C---:B-1----:R-:W-:Y:S08]  /*dfb0*/  HMMA.16816.F32 R72, R4.reuse, R12, R72 ;  /* 0x0000000c0448723c */ /* 0x042ff00000001848 */
[----:B------:R-:W-:Y:S01]  /*dfc0*/  HMMA.16816.F32 R68, R4, R14, R68 ;  /* 0x0000000e0444723c */ /* 0x000fe20000001844 */
[----:B------:R-:W1:Y:S06]  /*dfd0*/  LDSM.16.MT88.4 R12, [R204+0x12800] ;  /* 0x01280000cc0c783b */ /* 0x000e6c0000004200 */
[----:B------:R-:W-:Y:S01]  /*dfe0*/  F2FP.PACK_AB R4, R55, R54 ;  /* 0x000000363704723e */ /* 0x000fe200000000ff */
[----:B------:R-:W-:Y:S01]  /*dff0*/  FADD.FTZ R54, R54, R175 ;  /* 0x000000af36367221 */ /* 0x000fe20000010000 */
[----:B------:R-:W-:-:S02]  /*e000*/  F2FP.PACK_AB R5, R157, R156 ;  /* 0x0000009c9d05723e */ /* 0x000fc400000000ff */
[----:B------:R-:W-:Y:S01]  /*e010*/  F2FP.PACK_AB R6, R165, R158 ;  /* 0x0000009ea506723e */ /* 0x000fe200000000ff */
[----:B------:R-:W-:Y:S01]  /*e020*/  FADD.FTZ R55, R55, R54 ;  /* 0x0000003637377221 */ /* 0x000fe20000010000 */
[----:B------:R-:W-:-:S03]  /*e030*/  F2FP.PACK_AB R7, R160, R155 ;  /* 0x0000009ba007723e */ /* 0x000fc600000000ff */
[----:B------:R-:W-:-:S04]  /*e040*/  FADD.FTZ R158, R158, R55 ;  /* 0x000000379e9e7221 */ /* 0x000fc80000010000 */
[----:B----4-:R-:W-:Y:S01]  /*e050*/  HMMA.16816.F32 R120, R4, R8, R120 ;  /* 0x000000080478723c */ /* 0x010fe20000001878 */
[----:B------:R-:W-:-:S07]  /*e060*/  FADD.FTZ R165, R165, R158 ;  /* 0x0000009ea5a57221 */ /* 0x000fce0000010000 */
[C---:B------:R-:W-:Y:S01]  /*e070*/  HMMA.16816.F32 R116, R4.reuse, R10, R116 ;  /* 0x0000000a0474723c */ /* 0x040fe20000001874 */
[----:B------:R-:W3:Y:S07]  /*e080*/  LDSM.16.MT88.4 R8, [R202+0x12800] ;  /* 0x01280000ca08783b */ /* 0x000eee0000004200 */
[C---:B--2---:R-:W-:Y:S08]  /*e090*/  HMMA.16816.F32 R104, R4.reuse, R16, R104 ;  /* 0x000000100468723c */ /* 0x044ff00000001868 */
[C---:B------:R-:W-:Y:S01]  /*e0a0*/  HMMA.16816.F32 R100, R4.reuse, R18, R100 ;  /* 0x000000120464723c */ /* 0x040fe20000001864 */
[----:B------:R-:W2:Y:S07]  /*e0b0*/  LDSM.16.MT88.4 R16, [R200+0x12800] ;  /* 0x01280000c810783b */ /* 0x000eae0000004200 */
[C---:B------:R-:W-:Y:S08]  /*e0c0*/  HMMA.16816.F32 R112, R4.reuse, R20, R112 ;  /* 0x000000140470723c */ /* 0x040ff00000001870 */
[C---:B------:R-:W-:Y:S01]  /*e0d0*/  HMMA.16816.F32 R108, R4.reuse, R22, R108 ;  /* 0x00000016046c723c */ /* 0x040fe2000000186c */
[----:B------:R-:W4:Y:S07]  /*e0e0*/  LDSM.16.MT88.4 R20, [R201+0xf000] ;  /* 0x00f00000c914783b */ /* 0x000f2e0000004200 */
[C---:B-1----:R-:W-:Y:S08]  /*e0f0*/  HMMA.16816.F32 R96, R4.reuse, R12, R96 ;  /* 0x0000000c0460723c */ /* 0x042ff00000001860 */
[C---:B---3--:R-:W-:Y:S08]  /*e100*/  HMMA.16816.F32 R88, R4.reuse, R8, R88 ;  /* 0x000000080458723c */ /* 0x048ff00000001858 */
[C---:B------:R-:W-:Y:S01]  /*e110*/  HMMA.16816.F32 R84, R4.reuse, R10, R84 ;  /* 0x0000000a0454723c */ /* 0x040fe20000001854 */
[----:B------:R-:W1:Y:S07]  /*e120*/  LDSM.16.MT88.4 R8, [R204+0x13000] ;  /* 0x01300000cc08783b */ /* 0x000e6e0000004200 */
[C---:B------:R-:W-:Y:S01]  /*e130*/  HMMA.16816.F32 R92, R4.reuse, R14, R92 ;  /* 0x0000000e045c723c */ /* 0x040fe2000000185c */
[----:B------:R-:W3:Y:S07]  /*e140*/  LDSM.16.MT88.4 R12, [R200+0xf000] ;  /* 0x00f00000c80c783b */ /* 0x000eee0000004200 */
[C---:B------:R-:W-:Y:S01]  /*e150*/  HMMA.16816.F32 R80, R4.reuse, R44, R80 ;  /* 0x0000002c0450723c */ /* 0x040fe20000001850 */
[----:B------:R-:W5:Y:S07]  /*e160*/  MUFU.EX2 R44, R137 ;  /* 0x00000089002c7308 */ /* 0x000f6e0000000800 */
[C---:B------:R-:W-:Y:S08]  /*e170*/  HMMA.16816.F32 R128, R4.reuse, R24, R128 ;  /* 0x000000180480723c */ /* 0x040ff00000001880 */
[----:B------:R-:W-:Y:S01]  /*e180*/  HMMA.16816.F32 R124, R4, R26, R124 ;  /* 0x0000001a047c723c */ /* 0x000fe2000000187c */
[----:B------:R-:W1:Y:S01]  /*e190*/  LDSM.16.MT88.4 R24, [R202+0xf000] ;  /* 0x00f00000ca18783b */ /* 0x000e620000004200 */
[----:B-----5:R-:W-:-:S06]  /*e1a0*/  FADD.FTZ R3, R44, R3 ;  /* 0x000000032c037221 */ /* 0x020fcc0000010000 */
[C---:B------:R-:W-:Y:S08]  /*e1b0*/  HMMA.16816.F32 R76, R4.reuse, R46, R76 ;  /* 0x0000002e044c723c */ /* 0x040ff0000000184c */
[C---:B--2---:R-:W-:Y:S08]  /*e1c0*/  HMMA.16816.F32 R72, R4.reuse, R16, R72 ;  /* 0x000000100448723c */ /* 0x044ff00000001848 */
[----:B------:R-:W-:Y:S01]  /*e1d0*/  HMMA.16816.F32 R68, R4, R18, R68 ;  /* 0x000000120444723c */ /* 0x000fe20000001844 */
[----:B------:R-:W2:Y:S06]  /*e1e0*/  LDSM.16.MT88.4 R16, [R202+0x13000] ;  /* 0x01300000ca10783b */ /* 0x000eac0000004200 */
        /* <DEDUP_REMOVED lines=10> */
[----:B------:R-:W4:Y:S07]  /*e290*/  LDSM.16.MT88.4 R20, [R201+0x13000] ;  /* 0x01300000c914783b */ /* 0x000f2e0000004200 */
[C---:B-1----:R-:W-:Y:S08]  /*e2a0*/  HMMA.16816.F32 R96, R4.reuse, R8, R96 ;  /* 0x000000080460723c */ /* 0x042ff00000001860 */
[C---:B------:R-:W-:Y:S01]  /*e2b0*/  HMMA.16816.F32 R92, R4.reuse, R10, R92 ;  /* 0x0000000a045c723c */ /* 0x040fe2000000185c */
[----:B------:R-:W1:Y:S07]  /*e2c0*/  LDSM.16.MT88.4 R8, [R200+0x13000] ;  /* 0x01300000c808783b */ /* 0x000e6e0000004200 */
[C---:B---3--:R-:W-:Y:S08]  /*e2d0*/  HMMA.16816.F32 R104, R4.reuse, R12, R104 ;  /* 0x0000000c0468723c */ /* 0x048ff00000001868 */
[C---:B------:R-:W-:Y:S01]  /*e2e0*/  HMMA.16816.F32 R100, R4.reuse, R14, R100 ;  /* 0x0000000e0464723c */ /* 0x040fe20000001864 */
[----:B------:R-:W3:Y:S07]  /*e2f0*/  LDSM.16.MT88.4 R12, [R202+0xf800] ;  /* 0x00f80000ca0c783b */ /* 0x000eee0000004200 */
        /* <DEDUP_REMOVED lines=14> */
[----:B--2---:R-:W-:Y:S01]  /*e3e0*/  HMMA.16816.F32 R88, R4, R16, R88 ;  /* 0x000000100458723c */ /* 0x004fe20000001858 */
[----:B------:R-:W-:-:S04]  /*e3f0*/  FFMA.FTZ R27, R48, c[0x0][0x23c], -R61 ;  /* 0x00008f00301b7a23 */ /* 0x000fc8000001083d */
[----:B------:R-:W2:Y:S03]  /*e400*/  MUFU.EX2 R25, R25 ;  /* 0x0000001900197308 */ /* 0x000ea60000000800 */
[C---:B------:R-:W-:Y:S01]  /*e410*/  HMMA.16816.F32 R84, R4.reuse, R18, R84 ;  /* 0x000000120454723c */ /* 0x040fe20000001854 */
[----:B------:R-:W5:Y:S04]  /*e420*/  LDSM.16.MT88.4 R16, [R204+0xf800] ;  /* 0x00f80000cc10783b */ /* 0x000f680000004200 */
[----:B------:R-:W-:Y:S03]  /*e430*/  MUFU.EX2 R26, R26 ;  /* 0x0000001a001a7308 */ /* 0x000fe60000000800 */
[C---:B----4-:R-:W-:Y:S05]  /*e440*/  HMMA.16816.F32 R80, R4.reuse, R20, R80 ;  /* 0x000000140450723c */ /* 0x050fea0000001850 */
[----:B------:R-:W4:Y:S03]  /*e450*/  MUFU.EX2 R27, R27 ;  /* 0x0000001b001b7308 */ /* 0x000f260000000800 */
[C---:B------:R-:W-:Y:S01]  /*e460*/  HMMA.16816.F32 R76, R4.reuse, R22, R76 ;  /* 0x00000016044c723c */ /* 0x040fe2000000184c */
[----:B------:R-:W-:Y:S04]  /*e470*/  LDSM.16.MT88.4 R20, [R201+0xf800] ;  /* 0x00f80000c914783b */ /* 0x000fe80000004200 */
[----:B------:R-:W-:Y:S03]  /*e480*/  MUFU.EX2 R38, R38 ;  /* 0x0000002600267308 */ /* 0x000fe60000000800 */
[C---:B-1----:R-:W-:Y:S05]  /*e490*/  HMMA.16816.F32 R72, R4.reuse, R8, R72 ;  /* 0x000000080448723c */ /* 0x042fea0000001848 */
[----:B------:R-:W1:Y:S03]  /*e4a0*/  MUFU.EX2 R39, R39 ;  /* 0x0000002700277308 */ /* 0x000e660000000800 */
[----:B------:R-:W-:Y:S01]  /*e4b0*/  HMMA.16816.F32 R68, R4, R10, R68 ;  /* 0x0000000a0444723c */ /* 0x000fe20000001844 */
[----:B------:R-:W5:Y:S06]  /*e4c0*/  LDSM.16.MT88.4 R8, [R200+0xf800] ;  /* 0x00f80000c808783b */ /* 0x000f6c0000004200 */
[----:B--2---:R-:W-:Y:S01]  /*e4d0*/  F2FP.PACK_AB R4, R25, R24 ;  /* 0x000000181904723e */ /* 0x004fe200000000ff */
[----:B------:R-:W-:Y:S01]  /*e4e0*/  FADD.FTZ R24, R24, R161 ;  /* 0x000000a118187221 */ /* 0x000fe20000010000 */
[----:B------:R-:W-:Y:S01]  /*e4f0*/  F2FP.PACK_AB R5, R37, R36 ;  /* 0x000000242505723e */ /* 0x000fe200000000ff */
[----:B------:R-:W-:Y:S01]  /*e500*/  FADD.FTZ R36, R36, R3 ;  /* 0x0000000324247221 */ /* 0x000fe20000010000 */
[----:B----4-:R-:W-:Y:S01]  /*e510*/  F2FP.PACK_AB R6, R27, R26 ;  /* 0x0000001a1b06723e */ /* 0x010fe200000000ff */
[----:B------:R-:W-:Y:S01]  /*e520*/  FADD.FTZ R25, R25, R24 ;  /* 0x0000001819197221 */ /* 0x000fe20000010000 */
[----:B-1----:R-:W-:Y:S01]  /*e530*/  F2FP.PACK_AB R7, R39, R38 ;  /* 0x000000262707723e */ /* 0x002fe200000000ff */
[----:B------:R-:W-:Y:S01]  /*e540*/  FADD.FTZ R37, R37, R36 ;  /* 0x0000002425257221 */ /* 0x000fe20000010000 */
[----:B------:R-:W-:Y:S01]  /*e550*/  MOV R3, R33 ;  /* 0x0000002100037202 */ /* 0x000fe20000000f00 */
[----:B------:R-:W-:-:S02]  /*e560*/  FADD.FTZ R26, R26, R25 ;  /* 0x000000191a1a7221 */ /* 0x000fc40000010000 */
[----:B------:R-:W-:Y:S02]  /*e570*/  FADD.FTZ R38, R38, R37 ;  /* 0x0000002526267221 */ /* 0x000fe40000010000 */
[----:B---3--:R-:W-:Y:S01]  /*e580*/  HMMA.16816.F32 R120, R4, R12, R120 ;  /* 0x0000000c0478723c */ /* 0x008fe20000001878 */
        /* <DEDUP_REMOVED lines=21> */
.L_x_818:
        /* <DEDUP_REMOVED lines=11> */
.L_x_830:
        /* <DEDUP_REMOVED lines=68> */
.L_x_827:
[----:B------:R-:W-:Y:S02]  /*ebd0*/  ISETP.GE.AND P4, PT, R222, c[0x0][0x220], PT ;  /* 0x00008800de007a0c */ /* 0x000fe40003f86270 */
[C---:B------:R-:W-:Y:S02]  /*ebe0*/  LEA R2, P2, R34.reuse, R176, 0x1 ;  /* 0x000000b022027211 */ /* 0x040fe400078408ff */
[----:B------:R-:W-:Y:S02]  /*ebf0*/  ISETP.GE.AND P3, PT, R213, c[0x0][0x220], PT ;  /* 0x00008800d5007a0c */ /* 0x000fe40003f66270 */
[----:B------:R-:W-:Y:S02]  /*ec00*/  LEA.HI.X R3, R34, R177, R32, 0x1, P2 ;  /* 0x000000b122037211 */ /* 0x000fe400010f0c20 */
[----:B------:R-:W-:Y:S04]  /*ec10*/  IADD3 R33, P1, R225, R34, RZ ;  /* 0x00000022e1217210 */ /* 0x000fe80007f3e0ff */
[C---:B------:R-:W-:Y:S01]  /*ec20*/  IADD3.X R34, R224.reuse, R32, RZ, P1, !PT ;  /* 0x00000020e0227210 */ /* 0x040fe20000ffe4ff */
[----:B------:R-:W-:Y:S01]  /*ec30*/  @P4 STS.128 [R220+0xc000], RZ ;  /* 0x00c000ffdc004388 */ /* 0x000fe20000000c00 */
[-C--:B------:R-:W-:Y:S02]  /*ec40*/  @!P4 LEA R46, P5, R33, R176.reuse, 0x1 ;  /* 0x000000b0212ec211 */ /* 0x080fe400078a08ff */
[----:B------:R-:W-:Y:S02]  /*ec50*/  IADD3 R35, P2, R225, R33, RZ ;  /* 0x00000021e1237210 */ /* 0x000fe40007f5e0ff */
[CCC-:B------:R-:W-:Y:S02]  /*ec60*/  @!P4 LEA.HI.X R47, R33.reuse, R177.reuse, R34.reuse, 0x1, P5 ;  /* 0x000000b1212fc211 */ /* 0x1c0fe400028f0c22 */
[----:B------:R-:W-:Y:S01]  /*ec70*/  @!PT LDS RZ, [RZ] ;  /* 0x00000000fffff984 */ /* 0x000fe20000000800 */
[----:B------:R-:W-:Y:S01]  /*ec80*/  @!PT LDS RZ, [RZ] ;  /* 0x00000000fffff984 */ /* 0x000fe20000000800 */
[----:B------:R-:W-:Y:S01]  /*ec90*/  @!PT LDS RZ, [RZ] ;  /* 0x00000000fffff984 */ /* 0x000fe20000000800 */
[----:B------:R1:W-:Y:S01]  /*eca0*/  @!P4 LDGSTS.E.BYPASS.LTC128B.128 [R220+0xc000], [R2.64] ;  /* 0x0c00000002dccfae */ /* 0x0003e2000b901d4c */
[-C--:B------:R-:W-:Y:S02]  /*ecb0*/  @!P3 LEA R40, P1, R33, R176.reuse, 0x1 ;  /* 0x000000b02128b211 */ /* 0x080fe400078208ff */
[----:B------:R-:W-:Y:S02]  /*ecc0*/  @!P4 LEA R44, P5, R35, R176, 0x1 ;  /* 0x000000b0232cc211 */ /* 0x000fe400078a08ff */
[-C--:B------:R-:W-:Y:S02]  /*ecd0*/  @!P3 LEA.HI.X R41, R33, R177.reuse, R34, 0x1, P1 ;  /* 0x000000b12129b211 */ /* 0x080fe400008f0c22 */
[----:B------:R-:W-:Y:S01]  /*ece0*/  @P3 STS.128 [R220+0x10000], RZ ;  /* 0x010000ffdc003388 */ /* 0x000fe20000000c00 */
[C---:B------:R-:W-:Y:S02]  /*ecf0*/  IADD3.X R34, R224.reuse, R34, RZ, P2, !PT ;  /* 0x00000022e0227210 */ /* 0x040fe400017fe4ff */
[CC--:B------:R-:W-:Y:S02]  /*ed00*/  @!P3 LEA R38, P1, R35.reuse, R176.reuse, 0x1 ;  /* 0x000000b02326b211 */ /* 0x0c0fe400078208ff */
[CCC-:B------:R-:W-:Y:S02]  /*ed10*/  @!P4 LEA.HI.X R45, R35.reuse, R177.reuse, R34.reuse, 0x1, P5 ;  /* 0x000000b1232dc211 */ /* 0x1c0fe400028f0c22 */
[----:B------:R-:W-:Y:S01]  /*ed20*/  @!PT LDS RZ, [RZ] ;  /* 0x00000000fffff984 */ /* 0x000fe20000000800 */
[----:B------:R-:W-:Y:S01]  /*ed30*/  @!PT LDS RZ, [RZ] ;  /* 0x00000000fffff984 */ /* 0x000fe20000000800 */
[----:B------:R-:W-:Y:S01]  /*ed40*/  @!PT LDS RZ, [RZ] ;  /* 0x00000000fffff984 */ /* 0x000fe20000000800 */
[----:B------:R1:W-:Y:S01]  /*ed50*/  @!P3 LDGSTS.E.BYPASS.LTC128B.128 [R220+0x10000], [R2.64+0x80] ;  /* 0x1000008002dcbfae */ /* 0x0003e2000b901d4c */
[----:B------:R-:W-:Y:S02]  /*ed60*/  @!P3 LEA.HI.X R39, R35, R177, R34, 0x1, P1 ;  /* 0x000000b12327b211 */ /* 0x000fe400008f0c22 */
[----:B------:R-:W-:Y:S04]  /*ed70*/  IADD3 R33, P2, R225, R35, RZ ;  /* 0x00000023e1217210 */ /* 0x000fe80007f5e0ff */
[----:B------:R-:W-:Y:S01]  /*ed80*/  @P4 STS.128 [R220+0xc800], RZ ;  /* 0x00c800ffdc004388 */ /* 0x000fe20000000c00 */
[C---:B------:R-:W-:Y:S02]  /*ed90*/  @!P4 LEA R42, P5, R33.reuse, R176, 0x1 ;  /* 0x000000b0212ac211 */ /* 0x040fe400078a08ff */
[C---:B------:R-:W-:Y:S02]  /*eda0*/  IADD3.X R34, R224.reuse, R34, RZ, P2, !PT ;  /* 0x00000022e0227210 */ /* 0x040fe400017fe4ff */
[CC--:B------:R-:W-:Y:S02]  /*edb0*/  @!P3 LEA R36, P1, R33.reuse, R176.reuse, 0x1 ;  /* 0x000000b02124b211 */ /* 0x0c0fe400078208ff */
[----:B------:R-:W-:Y:S01]  /*edc0*/  @!PT LDS RZ, [RZ] ;  /* 0x00000000fffff984 */ /* 0x000fe20000000800 */
[----:B------:R-:W-:Y:S01]  /*edd0*/  @!PT LDS RZ, [RZ] ;  /* 0x00000000fffff984 */ /* 0x000fe20000000800 */
[----:B------:R-:W-:Y:S01]  /*ede0*/  @!PT LDS RZ, [RZ] ;  /* 0x00000000fffff984 */ /* 0x000fe20000000800 */
[----:B------:R2:W-:Y:S01]  /*edf0*/  @!P4 LDGSTS.E.BYPASS.LTC128B.128 [R220+0xc800], [R46.64] ;  /* 0x0c8000002edccfae */ /* 0x0005e2000b901d4c */
[CCC-:B------:R-:W-:Y:S02]  /*ee00*/  @!P4 LEA.HI.X R43, R33.reuse, R177.reuse, R34.reuse, 0x1, P5 ;  /* 0x000000b1212bc211 */ /* 0x1c0fe400028f0c22 */
[----:B------:R-:W-:Y:S02]  /*ee10*/  @!P3 LEA.HI.X R37, R33, R177, R34, 0x1, P1 ;  /* 0x000000b12125b211 */ /* 0x000fe400008f0c22 */
[----:B------:R-:W-:Y:S02]  /*ee20*/  IADD3 R35, P2, R225, R33, RZ ;  /* 0x00000021e1237210 */ /* 0x000fe40007f5e0ff */
[----:B------:R-:W-:Y:S02]  /*ee30*/  @P3 STS.128 [R220+0x10800], RZ ;  /* 0x010800ffdc003388 */ /* 0x000fe40000000c00 */
[C---:B------:R-:W-:Y:S02]  /*ee40*/  @!P4 LEA R50, P5, R35.reuse, R176, 0x1 ;  /* 0x000000b02332c211 */ /* 0x040fe400078a08ff */
[C---:B------:R-:W-:Y:S02]  /*ee50*/  IADD3.X R34, R224.reuse, R34, RZ, P2, !PT ;  /* 0x00000022e0227210 */ /* 0x040fe400017fe4ff */
[CC--:B------:R-:W-:Y:S01]  /*ee60*/  @!P3 LEA R48, P1, R35.reuse, R176.reuse, 0x1 ;  /* 0x000000b02330b211 */ /* 0x0c0fe200078208ff */
[----:B------:R-:W-:Y:S01]  /*ee70*/  @!PT LDS RZ, [RZ] ;  /* 0x00000000fffff984 */ /* 0x000fe20000000800 */
[----:B------:R-:W-:Y:S01]  /*ee80*/  @!PT LDS RZ, [RZ] ;  /* 0x00000000fffff984 */ /* 0x000fe20000000800 */
[----:B------:R-:W-:Y:S01]  /*ee90*/  @!PT LDS RZ, [RZ] ;  /* 0x00000000fffff984 */ /* 0x000fe20000000800 */
[----:B------:R3:W-:Y:S01]  /*eea0*/  @!P3 LDGSTS.E.BYPASS.LTC128B.128 [R220+0x10800], [R40.64+0x80] ;  /* 0x1080008028dcbfae */ /* 0x0007e2000b901d4c */
        /* <DEDUP_REMOVED lines=27> */
[----:B------:R-:W-:Y:S02]  /*f060*/  IADD3.X R32, R224, R34, RZ, P1, !PT ;  /* 0x00000022e0207210 */ /* 0x000fe40000ffe4ff */
[C---:B------:R-:W-:Y:S01]  /*f070*/  @!P3 LEA R62, P1, R33.reuse, R176, 0x1 ;  /* 0x000000b0213eb211 */ /* 0x040fe200078208ff */
[----:B------:R-:W-:Y:S01]  /*f080*/  @!PT LDS RZ, [RZ] ;  /* 0x00000000fffff984 */ /* 0x000fe20000000800 */
[----:B------:R-:W-:Y:S01]  /*f090*/  @!PT LDS RZ, [RZ] ;  /* 0x00000000fffff984 */ /* 0x000fe20000000800 */
[----:B------:R-:W-:Y:S01]  /*f0a0*/  @!PT LDS RZ, [RZ] ;  /* 0x00000000fffff984 */ /* 0x000fe20000000800 */
[----:B------:R3:W-:Y:S01]  /*f0b0*/  @!P4 LDGSTS.E.BYPASS.LTC128B.128 [R220+0xd800], [R42.64] ;  /* 0x0d8000002adccfae */ /* 0x0007e2000b901d4c */
[CCC-:B------:R-:W-:Y:S02]  /*f0c0*/  @!P4 LEA.HI.X R59, R33.reuse, R177.reuse, R32.reuse, 0x1, P5 ;  /* 0x000000b1213bc211 */ /* 0x1c0fe400028f0c20 */
[----:B------:R-:W-:Y:S02]  /*f0d0*/  @!P3 LEA.HI.X R63, R33, R177, R32, 0x1, P1 ;  /* 0x000000b1213fb211 */ /* 0x000fe400008f0c20 */
[----:B------:R-:W-:Y:S02]  /*f0e0*/  ISETP.GE.AND P1, PT, R219, 0x2, PT ;  /* 0x00000002db00780c */ /* 0x000fe40003f26270 */
[----:B------:R-:W-:Y:S07]  /*f0f0*/  @P3 STS.128 [R220+0x11800], RZ ;  /* 0x011800ffdc003388 */ /* 0x000fee0000000c00 */
[----:B------:R-:W-:Y:S01]  /*f100*/  @!PT LDS RZ, [RZ] ;  /* 0x00000000fffff984 */ /* 0x000fe20000000800 */
[----:B------:R-:W-:Y:S01]  /*f110*/  @!PT LDS RZ, [RZ] ;  /* 0x00000000fffff984 */ /* 0x000fe20000000800 */
[----:B------:R-:W-:Y:S01]  /*f120*/  @!PT LDS RZ, [RZ] ;  /* 0x00000000fffff984 */ /* 0x000fe20000000800 */
[----:B------:R4:W-:Y:S07]  /*f130*/  @!P3 LDGSTS.E.BYPASS.LTC128B.128 [R220+0x11800], [R36.64+0x80] ;  /* 0x1180008024dcbfae */ /* 0x0009ee000b901d4c */
[----:B------:R-:W-:Y:S07]  /*f140*/  @P4 STS.128 [R220+0xe000], RZ ;  /* 0x00e000ffdc004388 */ /* 0x000fee0000000c00 */
[----:B------:R-:W-:Y:S01]  /*f150*/  @!PT LDS RZ, [RZ] ;  /* 0x00000000fffff984 */ /* 0x000fe20000000800 */
[----:B------:R-:W-:Y:S01]  /*f160*/  @!PT LDS RZ, [RZ] ;  /* 0x00000000fffff984 */ /* 0x000fe20000000800 */
[----:B------:R-:W-:Y:S01]  /*f170*/  @!PT LDS RZ, [RZ] ;  /* 0x00000000fffff984 */ /* 0x000fe20000000800 */
[----:B------:R5:W-:Y:S07]  /*f180*/  @!P4 LDGSTS.E.BYPASS.LTC128B.128 [R220+0xe000], [R50.64] ;  /* 0x0e00000032dccfae */ /* 0x000bee000b901d4c */
        /* <DEDUP_REMOVED lines=35> */
[----:B------:R-:W-:Y:S07]  /*f3c0*/  LDSM.16.M88.4 R136, [R211] ;  /* 0x00000000d388783b */ /* 0x000fee0000000200 */
[----:B------:R-:W1:Y:S07]  /*f3d0*/  LDSM.16.M88.4 R140, [R210+0x4000] ;  /* 0x00400000d28c783b */ /* 0x000e6e0000000200 */
[----:B------:R-:W2:Y:S07]  /*f3e0*/  LDSM.16.M88.4 R144, [R210+0x4800] ;  /* 0x00480000d290783b */ /* 0x000eae0000000200 */
[----:B------:R-:W2:Y:S07]  /*f3f0*/  LDSM.16.M88.4 R148, [R210+0x5000] ;  /* 0x00500000d294783b */ /* 0x000eae0000000200 */
[----:B------:R-:W0:Y:S07]  /*f400*/  LDGDEPBAR ;  /* 0x00000000000079af */ /* 0x000e2e0000000000 */
[----:B------:R-:W3:Y:S07]  /*f410*/  LDSM.16.M88.4 R152, [R210+0x5800] ;  /* 0x00580000d298783b */ /* 0x000eee0000000200 */
[----:B------:R-:W4:Y:S01]  /*f420*/  LDSM.16.M88.4 R156, [R210+0x6000] ;  /* 0x00600000d29c783b */ /* 0x000f220000000200 */
[C---:B-1----:R-:W-:Y:S06]  /*f430*/  HMMA.16816.F32 R4, R136.reuse, R140, RZ ;  /* 0x0000008c8804723c */ /* 0x042fec00000018ff */
[----:B------:R-:W1:Y:S02]  /*f440*/  LDSM.16.M88.4 R160, [R210+0x6800] ;  /* 0x00680000d2a0783b */ /* 0x000e640000000200 */
[C---:B------:R-:W-:Y:S05]  /*f450*/  HMMA.16816.F32 R8, R136.reuse, R142, RZ ;  /* 0x0000008e8808723c */ /* 0x040fea00000018ff */
[----:B------:R-:W1:Y:S03]  /*f460*/  LDSM.16.M88.4 R164, [R210+0x7000] ;  /* 0x00700000d2a4783b */ /* 0x000e660000000200 */
[C---:B--2---:R-:W-:Y:S04]  /*f470*/  HMMA.16816.F32 R12, R136.reuse, R144, RZ ;  /* 0x00000090880c723c */ /* 0x044fe800000018ff */
[----:B------:R-:W2:Y:S04]  /*f480*/  LDSM.16.M88.4 R140, [R210+0x7800] ;  /* 0x00780000d28c783b */ /* 0x000ea80000000200 */
[C---:B------:R-:W-:Y:S03]  /*f490*/  HMMA.16816.F32 R16, R136.reuse, R146, RZ ;  /* 0x000000928810723c */ /* 0x040fe600000018ff */
[----:B------:R-:W-:Y:S05]  /*f4a0*/  LDSM.16.M88.4 R144, [R209] ;  /* 0x00000000d190783b */ /* 0x000fea0000000200 */
[C---:B------:R-:W-:Y:S02]  /*f4b0*/  HMMA.16816.F32 R20, R136.reuse, R148, RZ ;  /* 0x000000948814723c */ /* 0x040fe400000018ff */
[----:B------:R-:W-:Y:S06]  /*f4c0*/  LDSM.16.M88.4 R168, [R208+0x800] ;  /* 0x00080000d0a8783b */ /* 0x000fec0000000200 */
[C---:B------:R-:W-:Y:S01]  /*f4d0*/  HMMA.16816.F32 R24, R136.reuse, R150, RZ ;  /* 0x000000968818723c */ /* 0x040fe200000018ff */
[----:B------:R-:W2:Y:S07]  /*f4e0*/  LDSM.16.M88.4 R148, [R208] ;  /* 0x00000000d094783b */ /* 0x000eae0000000200 */
[C---:B---3--:R-:W-:Y:S01]  /*f4f0*/  HMMA.16816.F32 R28, R136.reuse, R152, RZ ;  /* 0x00000098881c723c */ /* 0x048fe200000018ff */
[----:B------:R-:W3:Y:S07]  /*f500*/  LDSM.16.M88.4 R172, [R208+0x1000] ;  /* 0x00100000d0ac783b */ /* 0x000eee0000000200 */
[C---:B------:R-:W-:Y:S01]  /*f510*/  HMMA.16816.F32 R32, R136.reuse, R154, RZ ;  /* 0x0000009a8820723c */ /* 0x040fe200000018ff */
[----:B------:R-:W2:Y:S07]  /*f520*/  LDSM.16.M88.4 R152, [R208+0x1800] ;  /* 0x00180000d098783b */ /* 0x000eae0000000200 */
[C---:B----4-:R-:W-:Y:S01]  /*f530*/  HMMA.16816.F32 R36, R136.reuse, R156, RZ ;  /* 0x0000009c8824723c */ /* 0x050fe200000018ff */
[----:B------:R-:W-:Y:S07]  /*f540*/  LDSM.16.M88.4 R176, [R208+0x3000] ;  /* 0x00300000d0b0783b */ /* 0x000fee0000000200 */
[C---:B------:R-:W-:Y:S01]  /*f550*/  HMMA.16816.F32 R40, R136.reuse, R158, RZ ;  /* 0x0000009e8828723c */ /* 0x040fe200000018ff */
[----:B------:R-:W4:Y:S07]  /*f560*/  LDSM.16.M88.4 R156, [R208+0x2000] ;  /* 0x00200000d09c783b */ /* 0x000f2e0000000200 */
[C---:B-1----:R-:W-:Y:S01]  /*f570*/  HMMA.16816.F32 R44, R136.reuse, R160, RZ ;  /* 0x000000a0882c723c */ /* 0x042fe200000018ff */
[----:B------:R-:W-:Y:S07]  /*f580*/  LDSM.16.M88.4 R180, [R208+0x3800] ;  /* 0x00380000d0b4783b */ /* 0x000fee0000000200 */
[C---:B-----5:R-:W-:Y:S01]  /*f590*/  HMMA.16816.F32 R48, R136.reuse, R162, RZ ;  /* 0x000000a28830723c */ /* 0x060fe200000018ff */
[----:B------:R-:W1:Y:S07]  /*f5a0*/  LDSM.16.M88.4 R160, [R208+0x2800] ;  /* 0x00280000d0a0783b */ /* 0x000e6e0000000200 */
[C---:B------:R-:W-:Y:S01]  /*f5b0*/  HMMA.16816.F32 R52, R136.reuse, R164, RZ ;  /* 0x000000a48834723c */ /* 0x040fe200000018ff */
[----:B------:R-:W-:Y:S07]  /*f5c0*/  LDSM.16.M88.4 R184, [R207] ;  /* 0x00000000cfb8783b */ /* 0x000fee0000000200 */
[C---:B------:R-:W-:Y:S01]  /*f5d0*/  HMMA.16816.F32 R56, R136.reuse, R166, RZ ;  /* 0x000000a68838723c */ /* 0x040fe200000018ff */
[----:B------:R-:W5:Y:S07]  /*f5e0*/  LDSM.16.M88.4 R164, [R203+0x4000] ;  /* 0x00400000cba4783b */ /* 0x000f6e0000000200 */
[C---:B--2---:R-:W-:Y:S01]  /*f5f0*/  HMMA.16816.F32 R60, R136.reuse, R140, RZ ;  /* 0x0000008c883c723c */ /* 0x044fe200000018ff */
[----:B------:R-:W-:Y:S07]  /*f600*/  LDSM.16.M88.4 R188, [R208+0x4000] ;  /* 0x00400000d0bc783b */ /* 0x000fee0000000200 */
[----:B------:R-:W-:Y:S01]  /*f610*/  HMMA.16816.F32 R64, R136, R142, RZ ;  /* 0x0000008e8840723c */ /* 0x000fe200000018ff */
[----:B------:R-:W2:Y:S07]  /*f620*/  LDSM.16.M88.4 R136, [R203+0x4800] ;  /* 0x00480000cb88783b */ /* 0x000eae0000000200 */
[C---:B------:R-:W-:Y:S01]  /*f630*/  HMMA.16816.F32 R4, R144.reuse, R148, R4 ;  /* 0x000000949004723c */ /* 0x040fe20000001804 */
[----:B------:R-:W1:Y:S07]  /*f640*/  LDSM.16.M88.4 R140, [R203+0x5000] ;  /* 0x00500000cb8c783b */ /* 0x000e6e0000000200 */
[C---:B------:R-:W-:Y:S01]  /*f650*/  HMMA.16816.F32 R8, R144.reuse, R150, R8 ;  /* 0x000000969008723c */ /* 0x040fe20000001808 */
[----:B------:R-:W1:Y:S07]  /*f660*/  LDSM.16.M88.4 R148, [R203+0x5800] ;  /* 0x00580000cb94783b */ /* 0x000e6e0000000200 */
[C---:B------:R-:W-:Y:S01]  /*f670*/  HMMA.16816.F32 R12, R144.reuse, R168, R12 ;  /* 0x000000a8900c723c */ /* 0x040fe2000000180c */
[----:B------:R-:W-:Y:S07]  /*f680*/  LDSM.16.M88.4 R192, [R206+0x2000] ;  /* 0x00200000cec0783b */ /* 0x000fee0000000200 */
[C---:B------:R-:W-:Y:S01]  /*f690*/  HMMA.16816.F32 R16, R144.reuse, R170, R16 ;  /* 0x000000aa9010723c */ /* 0x040fe20000001810 */
[----:B------:R-:W-:Y:S07]  /*f6a0*/  LDSM.16.M88.4 R168, [R203+0x6800] ;  /* 0x00680000cba8783b */ /* 0x000fee0000000200 */
[C---:B---3--:R-:W-:Y:S01]  /*f6b0*/  HMMA.16816.F32 R20, R144.reuse, R172, R20 ;  /* 0x000000ac9014723c */ /* 0x048fe20000001814 */
[----:B------:R-:W-:Y:S07]  /*f6c0*/  LDSM.16.M88.4 R196, [R205+0x4000] ;  /* 0x00400000cdc4783b */ /* 0x000fee0000000200 */
[C---:B------:R-:W-:Y:S01]  /*f6d0*/  HMMA.16816.F32 R24, R144.reuse, R174, R24 ;  /* 0x000000ae9018723c */ /* 0x040fe20000001818 */
[----:B------:R-:W-:Y:S07]  /*f6e0*/  LDSM.16.M88.4 R172, [R205] ;  /* 0x00000000cdac783b */ /* 0x000fee0000000200 */
[C---:B------:R-:W-:Y:S08]  /*f6f0*/  HMMA.16816.F32 R28, R144.reuse, R152, R28 ;  /* 0x00000098901c723c */ /* 0x040ff0000000181c */
[C---:B------:R-:W-:Y:S01]  /*f700*/  HMMA.16816.F32 R32, R144.reuse, R154, R32 ;  /* 0x0000009a9020723c */ /* 0x040fe20000001820 */
[----:B------:R-:W3:Y:S07]  /*f710*/  LDSM.16.M88.4 R152, [R203+0x6000] ;  /* 0x00600000cb98783b */ /* 0x000eee0000000200 */
[C---:B----4-:R-:W-:Y:S08]  /*f720*/  HMMA.16816.F32 R36, R144.reuse, R156, R36 ;  /* 0x0000009c9024723c */ /* 0x050ff00000001824 */
[C---:B------:R-:W-:Y:S01]  /*f730*/  HMMA.16816.F32 R40, R144.reuse, R158, R40 ;  /* 0x0000009e9028723c */ /* 0x040fe20000001828 */
[----:B------:R-:W-:Y:S07]  /*f740*/  LDSM.16.M88.4 R156, [R203+0x7800] ;  /* 0x00780000cb9c783b */ /* 0x000fee0000000200 */
[C---:B-1----:R-:W-:Y:S08]  /*f750*/  HMMA.16816.F32 R44, R144.reuse, R160, R44 ;  /* 0x000000a0902c723c */ /* 0x042ff0000000182c */
[C---:B------:R-:W-:Y:S01]  /*f760*/  HMMA.16816.F32 R48, R144.reuse, R162, R48 ;  /* 0x000000a29030723c */ /* 0x040fe20000001830 */
[----:B------:R-:W-:Y:S07]  /*f770*/  LDSM.16.M88.4 R160, [R206] ;  /* 0x00000000cea0783b */ /* 0x000fee0000000200 */
[C---:B------:R-:W-:Y:S08]  /*f780*/  HMMA.16816.F32 R52, R144.reuse, R176, R52 ;  /* 0x000000b09034723c */ /* 0x040ff00000001834 */
[C---:B------:R-:W-:Y:S01]  /*f790*/  HMMA.16816.F32 R56, R144.reuse, R178, R56 ;  /* 0x000000b29038723c */ /* 0x040fe20000001838 */
[----:B------:R-:W-:Y:S07]  /*f7a0*/  LDSM.16.M88.4 R176, [R205+0x800] ;  /* 0x00080000cdb0783b */ /* 0x000fee0000000200 */
[C---:B------:R-:W-:Y:S08]  /*f7b0*/  HMMA.16816.F32 R60, R144.reuse, R180, R60 ;  /* 0x000000b4903c723c */ /* 0x040ff0000000183c */
[----:B------:R-:W-:Y:S01]  /*f7c0*/  HMMA.16816.F32 R64, R144, R182, R64 ;  /* 0x000000b69040723c */ /* 0x000fe20000001840 */
[----:B------:R-:W1:Y:S07]  /*f7d0*/  LDSM.16.M88.4 R144, [R203+0x7000] ;  /* 0x00700000cb90783b */ /* 0x000e6e0000000200 */
[C---:B-----5:R-:W-:Y:S01]  /*f7e0*/  HMMA.16816.F32 R4, R184.reuse, R164, R4 ;  /* 0x000000a4b804723c */ /* 0x060fe20000001804 */
[----:B------:R-:W-:Y:S07]  /*f7f0*/  LDSM.16.M88.4 R180, [R210+0xb800] ;  /* 0x00b80000d2b4783b */ /* 0x000fee0000000200 */
        /* <DEDUP_REMOVED lines=17> */
[C---:B-1----:R-:W-:Y:S08]  /*f910*/  HMMA.16816.F32 R52, R184.reuse, R144, R52 ;  /* 0x00000090b834723c */ /* 0x042ff00000001834 */
[C---:B------:R-:W-:Y:S01]  /*f920*/  HMMA.16816.F32 R56, R184.reuse, R146, R56 ;  /* 0x00000092b838723c */ /* 0x040fe20000001838 */
[----:B------:R-:W1:Y:S07]  /*f930*/  LDSM.16.M88.4 R144, [R205+0x3800] ;  /* 0x00380000cd90783b */ /* 0x000e6e0000000200 */
[C---:B------:R-:W-:Y:S08]  /*f940*/  HMMA.16816.F32 R60, R184.reuse, R156, R60 ;  /* 0x0000009cb83c723c */ /* 0x040ff0000000183c */
[----:B------:R-:W-:Y:S01]  /*f950*/  HMMA.16816.F32 R64, R184, R158, R64 ;  /* 0x0000009eb840723c */ /* 0x000fe20000001840 */
[----:B------:R-:W1:Y:S07]  /*f960*/  LDSM.16.M88.4 R156, [R211+0x2000] ;  /* 0x00200000d39c783b */ /* 0x000e6e0000000200 */
[C---:B------:R-:W-:Y:S01]  /*f970*/  HMMA.16816.F32 R4, R160.reuse, R172, R4 ;  /* 0x000000aca004723c */ /* 0x040fe20000001804 */
[----:B------:R-:W-:Y:S07]  /*f980*/  LDSM.16.M88.4 R184, [R209+0x2000] ;  /* 0x00200000d1b8783b */ /* 0x000fee0000000200 */
[C---:B------:R-:W-:Y:S01]  /*f990*/  HMMA.16816.F32 R8, R160.reuse, R174, R8 ;  /* 0x000000aea008723c */ /* 0x040fe20000001808 */
[----:B------:R-:W1:Y:S07]  /*f9a0*/  LDSM.16.M88.4 R172, [R210+0x8800] ;  /* 0x00880000d2ac783b */ /* 0x000e6e0000000200 */
[C---:B------:R-:W-:Y:S08]  /*f9b0*/  HMMA.16816.F32 R12, R160.reuse, R176, R12 ;  /* 0x000000b0a00c723c */ /* 0x040ff0000000180c */
        /* <DEDUP_REMOVED lines=8> */
[C---:B-----5:R-:W-:Y:S08]  /*fa40*/  HMMA.16816.F32 R36, R160.reuse, R140, R36 ;  /* 0x0000008ca024723c */ /* 0x060ff00000001824 */
        /* <DEDUP_REMOVED lines=8> */
[C---:B-1----:R-:W-:Y:S08]  /*fad0*/  HMMA.16816.F32 R60, R160.reuse, R144, R60 ;  /* 0x00000090a03c723c */ /* 0x042ff0000000183c */
[----:B------:R-:W-:Y:S01]  /*fae0*/  HMMA.16816.F32 R64, R160, R146, R64 ;  /* 0x00000092a040723c */ /* 0x000fe20000001840 */
[----:B------:R-:W1:Y:S07]  /*faf0*/  LDSM.16.M88.4 R144, [R208+0x5000] ;  /* 0x00500000d090783b */ /* 0x000e6e0000000200 */
[----:B------:R-:W1:Y:S01]  /*fb00*/  LDSM.16.M88.4 R160, [R208+0x5800] ;  /* 0x00580000d0a0783b */ /* 0x000e620000000200 */
        /* <DEDUP_REMOVED lines=21> */
[C---:B------:R-:W-:Y:S08]  /*fc60*/  HMMA.16816.F32 R60, R156.reuse, R180, R60 ;  /* 0x000000b49c3c723c */ /* 0x040ff0000000183c */
[----:B------:R-:W-:Y:S01]  /*fc70*/  HMMA.16816.F32 R64, R156, R182, R64 ;  /* 0x000000b69c40723c */ /* 0x000fe20000001840 */
[----:B------:R-:W-:Y:S07]  /*fc80*/  LDSM.16.M88.4 R156, [R207+0x2000] ;  /* 0x00200000cf9c783b */ /* 0x000fee0000000200 */
[----:B------:R-:W-:Y:S01]  /*fc90*/  LDSM.16.M88.4 R180, [R203+0xa800] ;  /* 0x00a80000cbb4783b */ /* 0x000fe20000000200 */
[C---:B------:R-:W-:Y:S08]  /*fca0*/  HMMA.16816.F32 R4, R184.reuse, R188, R4 ;  /* 0x000000bcb804723c */ /* 0x040ff00000001804 */
[C---:B------:R-:W-:Y:S01]  /*fcb0*/  HMMA.16816.F32 R8, R184.reuse, R190, R8 ;  /* 0x000000beb808723c */ /* 0x040fe20000001808 */
[----:B------:R-:W-:Y:S07]  /*fcc0*/  LDSM.16.M88.4 R188, [R203+0xb000] ;  /* 0x00b00000cbbc783b */ /* 0x000fee0000000200 */
[C---:B---3--:R-:W-:Y:S08]  /*fcd0*/  HMMA.16816.F32 R12, R184.reuse, R152, R12 ;  /* 0x00000098b80c723c */ /* 0x048ff0000000180c */
[C---:B------:R-:W-:Y:S01]  /*fce0*/  HMMA.16816.F32 R16, R184.reuse, R154, R16 ;  /* 0x0000009ab810723c */ /* 0x040fe20000001810 */
[----:B------:R-:W3:Y:S07]  /*fcf0*/  LDSM.16.M88.4 R152, [R208+0x7800] ;  /* 0x00780000d098783b */ /* 0x000eee0000000200 */
[C---:B-1----:R-:W-:Y:S08]  /*fd00*/  HMMA.16816.F32 R20, R184.reuse, R144, R20 ;  /* 0x00000090b814723c */ /* 0x042ff00000001814 */
[C---:B------:R-:W-:Y:S01]  /*fd10*/  HMMA.16816.F32 R24, R184.reuse, R146, R24 ;  /* 0x00000092b818723c */ /* 0x040fe20000001818 */
[----:B------:R-:W1:Y:S07]  /*fd20*/  LDSM.16.M88.4 R144, [R203+0x8800] ;  /* 0x00880000cb90783b */ /* 0x000e6e0000000200 */
[C---:B------:R-:W-:Y:S08]  /*fd30*/  HMMA.16816.F32 R28, R184.reuse, R160, R28 ;  /* 0x000000a0b81c723c */ /* 0x040ff0000000181c */
[C---:B------:R-:W-:Y:S01]  /*fd40*/  HMMA.16816.F32 R32, R184.reuse, R162, R32 ;  /* 0x000000a2b820723c */ /* 0x040fe20000001820 */
[----:B------:R-:W1:Y:S07]  /*fd50*/  LDSM.16.M88.4 R160, [R203+0xb800] ;  /* 0x00b80000cba0783b */ /* 0x000e6e0000000200 */
[C---:B--2---:R-:W-:Y:S08]  /*fd60*/  HMMA.16816.F32 R36, R184.reuse, R136, R36 ;  /* 0x00000088b824723c */ /* 0x044ff00000001824 */
[C---:B------:R-:W-:Y:S01]  /*fd70*/  HMMA.16816.F32 R40, R184.reuse, R138, R40 ;  /* 0x0000008ab828723c */ /* 0x040fe20000001828 */
[----:B------:R-:W2:Y:S07]  /*fd80*/  LDSM.16.M88.4 R136, [R205+0x4800] ;  /* 0x00480000cd88783b */ /* 0x000eae0000000200 */
[C---:B----4-:R-:W-:Y:S08]  /*fd90*/  HMMA.16816.F32 R44, R184.reuse, R140, R44 ;  /* 0x0000008cb82c723c */ /* 0x050ff0000000182c */
[C---:B------:R-:W-:Y:S01]  /*fda0*/  HMMA.16816.F32 R48, R184.reuse, R142, R48 ;  /* 0x0000008eb830723c */ /* 0x040fe20000001830 */
[----:B------:R-:W4:Y:S07]  /*fdb0*/  LDSM.16.M88.4 R140, [R205+0x5000] ;  /* 0x00500000cd8c783b */ /* 0x000f2e0000000200 */
[C---:B-----5:R-:W-:Y:S08]  /*fdc0*/  HMMA.16816.F32 R52, R184.reuse, R148, R52 ;  /* 0x00000094b834723c */ /* 0x060ff00000001834 */
[C---:B------:R-:W-:Y:S08]  /*fdd0*/  HMMA.16816.F32 R56, R184.reuse, R150, R56 ;  /* 0x00000096b838723c */ /* 0x040ff00000001838 */
[C---:B---3--:R-:W-:Y:S08]  /*fde0*/  HMMA.16816.F32 R60, R184.reuse, R152, R60 ;  /* 0x00000098b83c723c */ /* 0x048ff0000000183c */
[----:B------:R-:W-:Y:S08]  /*fdf0*/  HMMA.16816.F32 R64, R184, R154, R64 ;  /* 0x0000009ab840723c */ /* 0x000ff00000001840 */
[C---:B------:R-:W-:Y:S08]  /*fe00*/  HMMA.16816.F32 R4, R156.reuse, R164, R4 ;  /* 0x000000a49c04723c */ /* 0x040ff00000001804 */
[C---:B------:R-:W-:Y:S08]  /*fe10*/  HMMA.16816.F32 R8, R156.reuse, R166, R8 ;  /* 0x000000a69c08723c */ /* 0x040ff00000001808 */
[C---:B-1----:R-:W-:Y:S08]  /*fe20*/  HMMA.16816.F32 R12, R156.reuse, R144, R12 ;  /* 0x000000909c0c723c */ /* 0x042ff0000000180c */
        /* <DEDUP_REMOVED lines=16> */
[C---:B------:R-:W-:Y:S01]  /*ff30*/  HMMA.16816.F32 R16, R192.reuse, R138, R16 ;  /* 0x0000008ac010723c */ /* 0x040fe20000001810 */
[----:B------:R-:W1:Y:S03]  /*ff40*/  LDSM.16.M88.4 R136, [R205+0x5800] ;  /* 0x00580000cd88783b */ /* 0x000e660000000200 */
[----:B------:R-:W-:Y:S02]  /*ff50*/  FMUL.FTZ R133, R5, c[0x0][0x2ec] ;  /* 0x0000bb0005857a20 */ /* 0x000fe40000410000 */
[----:B------:R-:W-:Y:S02]  /*ff60*/  FMUL.FTZ R177, R4, c[0x0][0x2ec] ;  /* 0x0000bb0004b17a20 */ /* 0x000fe40000410000 */
[----:B------:R2:W3:Y:S01]  /*ff70*/  MUFU.TANH R160, R133 ;  /* 0x0000008500a07308 */ /* 0x0004e20000002400 */
[C---:B----4-:R-:W-:Y:S03]  /*ff80*/  HMMA.16816.F32 R20, R192.reuse, R140, R20 ;  /* 0x0000008cc014723c */ /* 0x050fe60000001814 */
[----:B------:R-:W-:Y:S02]  /*ff90*/  FMUL.FTZ R176, R7, c[0x0][0x2ec] ;  /* 0x0000bb0007b07a20 */ /* 0x000fe40000410000 */
[----:B------:R-:W-:Y:S02]  /*ffa0*/  FMUL.FTZ R134, R8, c[0x0][0x2ec] ;  /* 0x0000bb0008867a20 */ /* 0x000fe40000410000 */
[----:B------:R-:W-:Y:S01]  /*ffb0*/  FMUL.FTZ R180, R9, c[0x0][0x2ec] ;  /* 0x0000bb0009b47a20 */ /* 0x000fe20000410000 */
[C---:B------:R-:W-:Y:S01]  /*ffc0*/  HMMA.16816.F32 R24, R192.reuse, R142, R24 ;  /* 0x0000008ec018723c */ /* 0x040fe20000001818 */
[----:B------:R4:W3:Y:S01]  /*ffd0*/  MUFU.TANH R164, R177 ;  /* 0x000000b100a47308 */ /* 0x0008e20000002400 */
[----:B------:R-:W5:Y:S02]  /*ffe0*/  LDSM.16.M88.4 R140, [R205+0x6000] ;  /* 0x00600000cd8c783b */ /* 0x000f640000000200 */
[----:B------:R-:W-:Y:S02]  /*fff0*/  FMUL.FTZ R132, R6, c[0x0][0x2ec] ;  /* 0x0000bb0006847a20 */ /* 0x000fe40000410000 */
[----:B------:R-:W-:Y:S02]  /*10000*/  FMUL.FTZ R178, R13, c[0x0][0x2ec] ;  /* 0x0000bb000db27a20 */ /* 0x000fe40000410000 */
[----:B------:R-:W-:Y:S03]  /*10010*/  FMUL.FTZ R179, R12, c[0x0][0x2ec] ;  /* 0x0000bb000cb37a20 */ /* 0x000fe60000410000 */
[----:B------:R3:W3:Y:S01]  /*10020*/  MUFU.TANH R151, R176 ;  /* 0x000000b000977308 */ /* 0x0006e20000002400 */
[----:B--2---:R-:W-:Y:S09]  /*10030*/  FMUL.FTZ R133, R10, c[0x0][0x2ec] ;  /* 0x0000bb000a857a20 */ /* 0x004ff20000410000 */
[----:B------:R2:W2:Y:S01]  /*10040*/  MUFU.TANH R10, R133 ;  /* 0x00000085000a7308 */ /* 0x0004a20000002400 */
[C---:B-1----:R-:W-:Y:S03]  /*10050*/  HMMA.16816.F32 R28, R192.reuse, R136, R28 ;  /* 0x00000088c01c723c */ /* 0x042fe6000000181c */
[----:B----4-:R-:W-:Y:S06]  /*10060*/  FMUL.FTZ R177, R14, c[0x0][0x2ec] ;  /* 0x0000bb000eb17a20 */ /* 0x010fec0000410000 */
[----:B------:R1:W4:Y:S01]  /*10070*/  MUFU.TANH R149, R134 ;  /* 0x0000008600957308 */ /* 0x0003220000002400 */
[C---:B------:R-:W-:Y:S01]  /*10080*/  HMMA.16816.F32 R32, R192.reuse, R138, R32 ;  /* 0x0000008ac020723c */ /* 0x040fe20000001820 */
[----:B------:R-:W4:Y:S02]  /*10090*/  LDSM.16.M88.4 R136, [R205+0x6800] ;  /* 0x00680000cd88783b */ /* 0x000f240000000200 */
[----:B---3--:R-:W-:Y:S06]  /*100a0*/  FMUL.FTZ R176, R15, c[0x0][0x2ec] ;  /* 0x0000bb000fb07a20 */ /* 0x008fec0000410000 */
[----:B------:R3:W3:Y:S01]  /*100b0*/  MUFU.TANH R8, R180 ;  /* 0x000000b400087308 */ /* 0x0006e20000002400 */
[C---:B-----5:R-:W-:Y:S03]  /*100c0*/  HMMA.16816.F32 R36, R192.reuse, R140, R36 ;  /* 0x0000008cc024723c */ /* 0x060fe60000001824 */
[----:B--2---:R-:W-:Y:S05]  /*100d0*/  FMUL.FTZ R133, R18, c[0x0][0x2ec] ;  /* 0x0000bb0012857a20 */ /* 0x004fea0000410000 */
[C---:B------:R-:W-:Y:S01]  /*100e0*/  HMMA.16816.F32 R40, R192.reuse, R142, R40 ;  /* 0x0000008ec028723c */ /* 0x040fe20000001828 */
[----:B------:R2:W2:Y:S03]  /*100f0*/  MUFU.TANH R171, R133 ;  /* 0x0000008500ab7308 */ /* 0x0004a60000002400 */
[----:B-1----:R-:W-:Y:S02]  /*10100*/  FMUL.FTZ R134, R16, c[0x0][0x2ec] ;  /* 0x0000bb0010867a20 */ /* 0x002fe40000410000 */
[----:B------:R-:W-:Y:S02]  /*10110*/  FMUL.FTZ R33, R33, c[0x0][0x2ec] ;  /* 0x0000bb0021217a20 */ /* 0x000fe40000410000 */
[----:B------:R-:W-:Y:S03]  /*10120*/  FMUL.FTZ R34, R34, c[0x0][0x2ec] ;  /* 0x0000bb0022227a20 */ /* 0x000fe60000410000 */
[----:B------:R-:W1:Y:S01]  /*10130*/  MUFU.TANH R252, R33 ;  /* 0x0000002100fc7308 */ /* 0x000e620000002400 */
[----:B------:R-:W-:Y:S02]  /*10140*/  FMUL.FTZ R35, R35, c[0x0][0x2ec] ;  /* 0x0000bb0023237a20 */ /* 0x000fe40000410000 */
[----:B---3--:R-:W-:Y:S02]  /*10150*/  FMUL.FTZ R180, R17, c[0x0][0x2ec] ;  /* 0x0000bb0011b47a20 */ /* 0x008fe40000410000 */
[----:B------:R-:W-:Y:S02]  /*10160*/  FMUL.FTZ R37, R37, c[0x0][0x2ec] ;  /* 0x0000bb0025257a20 */ /* 0x000fe40000410000 */
[----:B------:R-:W-:Y:S03]  /*10170*/  FMUL.FTZ R38, R38, c[0x0][0x2ec] ;  /* 0x0000bb0026267a20 */ /* 0x000fe60000410000 */
[----:B------:R-:W3:Y:S01]  /*10180*/  MUFU.TANH R250, R34 ;  /* 0x0000002200fa7308 */ /* 0x000ee20000002400 */
[----:B------:R-:W-:Y:S01]  /*10190*/  FMUL.FTZ R39, R39, c[0x0][0x2ec] ;  /* 0x0000bb0027277a20 */ /* 0x000fe20000410000 */
[C---:B----4-:R-:W-:Y:S03]  /*101a0*/  HMMA.16816.F32 R44, R192.reuse, R136, R44 ;  /* 0x00000088c02c723c */ /* 0x050fe6000000182c */
[----:B------:R-:W-:Y:S02]  /*101b0*/  FMUL.FTZ R248, R36, c[0x0][0x2ec] ;  /* 0x0000bb0024f87a20 */ /* 0x000fe40000410000 */
[----:B--2---:R-:W-:Y:S02]  /*101c0*/  FMUL.FTZ R133, R26, c[0x0][0x2ec] ;  /* 0x0000bb001a857a20 */ /* 0x004fe40000410000 */
[----:B------:R-:W-:Y:S01]  /*101d0*/  FMUL.FTZ R244, R40, c[0x0][0x2ec] ;  /* 0x0000bb0028f47a20 */ /* 0x000fe20000410000 */
[----:B------:R-:W2:Y:S01]  /*101e0*/  MUFU.TANH R251, R35 ;  /* 0x0000002300fb7308 */ /* 0x000ea20000002400 */
[C---:B------:R-:W-:Y:S03]  /*101f0*/  HMMA.16816.F32 R48, R192.reuse, R138, R48 ;  /* 0x0000008ac030723c */ /* 0x040fe60000001830 */
[----:B------:R-:W-:Y:S02]  /*10200*/  FMUL.FTZ R41, R41, c[0x0][0x2ec] ;  /* 0x0000bb0029297a20 */ /* 0x000fe40000410000 */
[----:B------:R-:W-:Y:S02]  /*10210*/  FMUL.FTZ R42, R42, c[0x0][0x2ec] ;  /* 0x0000bb002a2a7a20 */ /* 0x000fe40000410000 */
[----:B------:R-:W-:Y:S02]  /*10220*/  FMUL.FTZ R43, R43, c[0x0][0x2ec] ;  /* 0x0000bb002b2b7a20 */ /* 0x000fe40000410000 */
[----:B------:R4:W1:Y:S06]  /*10230*/  MUFU.TANH R157, R133 ;  /* 0x00000085009d7308 */ /* 0x00086c0000002400 */
[----:B------:R-:W-:Y:S02]  /*10240*/  FMUL.FTZ R240, R44, c[0x0][0x2ec] ;  /* 0x0000bb002cf07a20 */ /* 0x000fe40000410000 */
[----:B------:R-:W-:Y:S02]  /*10250*/  FMUL.FTZ R45, R45, c[0x0][0x2ec] ;  /* 0x0000bb002d2d7a20 */ /* 0x000fe40000410000 */
[----:B------:R-:W1:Y:S01]  /*10260*/  MUFU.TANH R246, R37 ;  /* 0x0000002500f67308 */ /* 0x000e620000002400 */
[----:B------:R-:W-:Y:S02]  /*10270*/  FMUL.FTZ R46, R46, c[0x0][0x2ec] ;  /* 0x0000bb002e2e7a20 */ /* 0x000fe40000410000 */
[----:B------:R-:W-:Y:S02]  /*10280*/  FMUL.FTZ R47, R47, c[0x0][0x2ec] ;  /* 0x0000bb002f2f7a20 */ /* 0x000fe40000410000 */
[----:B------:R-:W-:Y:S02]  /*10290*/  FMUL.FTZ R236, R48, c[0x0][0x2ec] ;  /* 0x0000bb0030ec7a20 */ /* 0x000fe40000410000 */
[----:B------:R-:W-:Y:S02]  /*102a0*/  FMUL.FTZ R49, R49, c[0x0][0x2ec] ;  /* 0x0000bb0031317a20 */ /* 0x000fe40000410000 */
[----:B------:R-:W-:Y:S01]  /*102b0*/  FMUL.FTZ R50, R50, c[0x0][0x2ec] ;  /* 0x0000bb0032327a20 */ /* 0x000fe20000410000 */
[----:B------:R-:W1:Y:S01]  /*102c0*/  MUFU.TANH R249, R38 ;  /* 0x0000002600f97308 */ /* 0x000e620000002400 */
[----:B------:R-:W-:Y:S02]  /*102d0*/  FMUL.FTZ R51, R51, c[0x0][0x2ec] ;  /* 0x0000bb0033337a20 */ /* 0x000fe40000410000 */
[----:B----4-:R-:W-:Y:S02]  /*102e0*/  FMUL.FTZ R133, R32, c[0x0][0x2ec] ;  /* 0x0000bb0020857a20 */ /* 0x010fe40000410000 */
[----:B------:R-:W4:Y:S05]  /*102f0*/  LDSM.16.M88.4 R32, [R205+0x7000] ;  /* 0x00700000cd20783b */ /* 0x000f2a0000000200 */
[----:B------:R5:W1:Y:S10]  /*10300*/  MUFU.TANH R247, R39 ;  /* 0x0000002700f77308 */ /* 0x000a740000002400 */
[----:B------:R1:W1:Y:S10]  /*10310*/  MUFU.TANH R156, R132 ;  /* 0x00000084009c7308 */ /* 0x0002740000002400 */
[----:B------:R2:W2:Y:S01]  /*10320*/  MUFU.TANH R147, R177 ;  /* 0x000000b100937308 */ /* 0x0004a20000002400 */
[----:B-----5:R-:W5:Y:S01]  /*10330*/  LDSM.16.M88.4 R36, [R205+0x7800] ;  /* 0x00780000cd24783b */ /* 0x020f620000000200 */
[----:B------:R-:W-:Y:S08]  /*10340*/  DEPBAR.LE SB0, 0x0 ;  /* 0x000080000000791a */ /* 0x000ff00000000000 */
[----:B------:R3:W3:Y:S01]  /*10350*/  MUFU.TANH R153, R176 ;  /* 0x000000b000997308 */ /* 0x0006e20000002400 */
[----:B------:R-:W-:Y:S01]  /*10360*/  BAR.SYNC.DEFER_BLOCKING 0x0 ;  /* 0x0000000000007b1d */ /* 0x000fe20000010000 */
[----:B-1----:R-:W-:Y:S01]  /*10370*/  FMUL.FTZ R132, R11, c[0x0][0x2ec] ;  /* 0x0000bb000b847a20 */ /* 0x002fe20000410000 */
[C---:B----4-:R-:W-:Y:S07]  /*10380*/  HMMA.16816.F32 R52, R192.reuse, R32, R52 ;  /* 0x00000020c034723c */ /* 0x050fee0000001834 */
[----:B------:R1:W4:Y:S01]  /*10390*/  MUFU.TANH R146, R178 ;  /* 0x000000b200927308 */ /* 0x0003220000002400 */
[C---:B------:R-:W-:Y:S04]  /*103a0*/  HMMA.16816.F32 R56, R192.reuse, R34, R56 ;  /* 0x00000022c038723c */ /* 0x040fe80000001838 */
[----:B--2---:R-:W-:Y:S05]  /*103b0*/  FMUL.FTZ R177, R22, c[0x0][0x2ec] ;  /* 0x0000bb0016b17a20 */ /* 0x004fea0000410000 */
[----:B------:R2:W2:Y:S03]  /*103c0*/  MUFU.TANH R175, R134 ;  /* 0x0000008600af7308 */ /* 0x0004a60000002400 */
[----:B---3--:R-:W-:Y:S07]  /*103d0*/  FMUL.FTZ R176, R23, c[0x0][0x2ec] ;  /* 0x0000bb0017b07a20 */ /* 0x008fee0000410000 */
[----:B------:R3:W3:Y:S01]  /*103e0*/  MUFU.TANH R173, R180 ;  /* 0x000000b400ad7308 */ /* 0x0006e20000002400 */
[----:B------:R-:W-:Y:S02]  /*103f0*/  FMUL.FTZ R190, R52, c[0x0][0x2ec] ;  /* 0x0000bb0034be7a20 */ /* 0x000fe40000410000 */
[----:B------:R-:W-:Y:S01]  /*10400*/  FMUL.FTZ R53, R53, c[0x0][0x2ec] ;  /* 0x0000bb0035357a20 */ /* 0x000fe20000410000 */
[C---:B-----5:R-:W-:Y:S03]  /*10410*/  HMMA.16816.F32 R60, R192.reuse, R36, R60 ;  /* 0x00000024c03c723c */ /* 0x060fe6000000183c */
[----:B-1----:R-:W-:Y:S02]  /*10420*/  FMUL.FTZ R178, R21, c[0x0][0x2ec] ;  /* 0x0000bb0015b27a20 */ /* 0x002fe40000410000 */
[----:B------:R-:W-:Y:S01]  /*10430*/  FMUL.FTZ R188, R56, c[0x0][0x2ec] ;  /* 0x0000bb0038bc7a20 */ /* 0x000fe20000410000 */
[----:B------:R1:W1:Y:S01]  /*10440*/  MUFU.TANH R9, R132 ;  /* 0x0000008400097308 */ /* 0x0002620000002400 */
[----:B------:R-:W-:Y:S01]  /*10450*/  FMUL.FTZ R54, R54, c[0x0][0x2ec] ;  /* 0x0000bb0036367a20 */ /* 0x000fe20000410000 */
[----:B------:R-:W-:Y:S04]  /*10460*/  HMMA.16816.F32 R64, R192, R38, R64 ;  /* 0x00000026c040723c */ /* 0x000fe80000001840 */
[----:B--2---:R-:W-:Y:S02]  /*10470*/  FMUL.FTZ R134, R24, c[0x0][0x2ec] ;  /* 0x0000bb0018867a20 */ /* 0x004fe40000410000 */
[----:B------:R-:W-:Y:S02]  /*10480*/  FMUL.FTZ R55, R55, c[0x0][0x2ec] ;  /* 0x0000bb0037377a20 */ /* 0x000fe40000410000 */
[----:B------:R2:W2:Y:S01]  /*10490*/  MUFU.TANH R165, R177 ;  /* 0x000000b100a57308 */ /* 0x0004a20000002400 */
[----:B------:R-:W-:Y:S03]  /*104a0*/  FMUL.FTZ R57, R57, c[0x0][0x2ec] ;  /* 0x0000bb0039397a20 */ /* 0x000fe60000410000 */
[----:B---3--:R-:W-:Y:S02]  /*104b0*/  FMUL.FTZ R180, R25, c[0x0][0x2ec] ;  /* 0x0000bb0019b47a20 */ /* 0x008fe40000410000 */
[----:B------:R-:W-:Y:S02]  /*104c0*/  FMUL.FTZ R58, R58, c[0x0][0x2ec] ;  /* 0x0000bb003a3a7a20 */ /* 0x000fe40000410000 */
[----:B------:R-:W-:Y:S02]  /*104d0*/  FMUL.FTZ R182, R60, c[0x0][0x2ec] ;  /* 0x0000bb003cb67a20 */ /* 0x000fe40000410000 */
[----:B------:R3:W3:Y:S01]  /*104e0*/  MUFU.TANH R163, R176 ;  /* 0x000000b000a37308 */ /* 0x0006e20000002400 */
[----:B------:R-:W-:Y:S02]  /*104f0*/  FMUL.FTZ R59, R59, c[0x0][0x2ec] ;  /* 0x0000bb003b3b7a20 */ /* 0x000fe40000410000 */
[----:B------:R-:W-:Y:S02]  /*10500*/  FMUL.FTZ R61, R61, c[0x0][0x2ec] ;  /* 0x0000bb003d3d7a20 */ /* 0x000fe40000410000 */
[----:B-1----:R-:W-:Y:S02]  /*10510*/  FMUL.FTZ R132, R19, c[0x0][0x2ec] ;  /* 0x0000bb0013847a20 */ /* 0x002fe40000410000 */
[----:B------:R-:W-:Y:S02]  /*10520*/  FMUL.FTZ R62, R62, c[0x0][0x2ec] ;  /* 0x0000bb003e3e7a20 */ /* 0x000fe40000410000 */
[----:B------:R-:W-:Y:S01]  /*10530*/  FMUL.FTZ R63, R63, c[0x0][0x2ec] ;  /* 0x0000bb003f3f7a20 */ /* 0x000fe20000410000 */
[----:B------:R1:W1:Y:S01]  /*10540*/  MUFU.TANH R150, R179 ;  /* 0x000000b300967308 */ /* 0x0002620000002400 */
[----:B------:R-:W-:Y:S02]  /*10550*/  FMUL.FTZ R65, R65, c[0x0][0x2ec] ;  /* 0x0000bb0041417a20 */ /* 0x000fe40000410000 */
[----:B------:R-:W-:Y:S02]  /*10560*/  FMUL.FTZ R66, R66, c[0x0][0x2ec] ;  /* 0x0000bb0042427a20 */ /* 0x000fe40000410000 */
[----:B--2---:R-:W-:Y:S02]  /*10570*/  FMUL.FTZ R177, R29, c[0x0][0x2ec] ;  /* 0x0000bb001db17a20 */ /* 0x004fe40000410000 */
[----:B------:R-:W-:Y:S03]  /*10580*/  FMUL.FTZ R67, R67, c[0x0][0x2ec] ;  /* 0x0000bb0043437a20 */ /* 0x000fe60000410000 */
[----:B------:R2:W2:Y:S01]  /*10590*/  MUFU.TANH R174, R178 ;  /* 0x000000b200ae7308 */ /* 0x0004a20000002400 */
[----:B---3--:R-:W-:Y:S09]  /*105a0*/  FMUL.FTZ R176, R30, c[0x0][0x2ec] ;  /* 0x0000bb001eb07a20 */ /* 0x008ff20000410000 */
[----:B------:R3:W3:Y:S01]  /*105b0*/  MUFU.TANH R170, R134 ;  /* 0x0000008600aa7308 */ /* 0x0006e20000002400 */
[----:B-1----:R-:W-:Y:S09]  /*105c0*/  FMUL.FTZ R179, R20, c[0x0][0x2ec] ;  /* 0x0000bb0014b37a20 */ /* 0x002ff20000410000 */
[----:B------:R1:W1:Y:S01]  /*105d0*/  MUFU.TANH R154, R180 ;  /* 0x000000b4009a7308 */ /* 0x0002620000002400 */
[----:B--2---:R-:W-:Y:S09]  /*105e0*/  FMUL.FTZ R178, R28, c[0x0][0x2ec] ;  /* 0x0000bb001cb27a20 */ /* 0x004ff20000410000 */
[----:B------:R2:W2:Y:S01]  /*105f0*/  MUFU.TANH R169, R132 ;  /* 0x0000008400a97308 */ /* 0x0004a20000002400 */
[----:B---3--:R-:W-:Y:S09]  /*10600*/  FMUL.FTZ R134, R31, c[0x0][0x2ec] ;  /* 0x0000bb001f867a20 */ /* 0x008ff20000410000 */
[----:B------:R3:W3:Y:S01]  /*10610*/  MUFU.TANH R158, R177 ;  /* 0x000000b1009e7308 */ /* 0x0006e20000002400 */
[----:B-1----:R-:W-:Y:S09]  /*10620*/  FMUL.FTZ R180, R64, c[0x0][0x2ec] ;  /* 0x0000bb0040b47a20 */ /* 0x002ff20000410000 */
[----:B------:R1:W1:Y:S01]  /*10630*/  MUFU.TANH R159, R176 ;  /* 0x000000b0009f7308 */ /* 0x0002620000002400 */
[----:B--2---:R-:W-:Y:S09]  /*10640*/  FMUL.FTZ R132, R27, c[0x0][0x2ec] ;  /* 0x0000bb001b847a20 */ /* 0x004ff20000410000 */
[----:B------:R2:W2:Y:S01]  /*10650*/  MUFU.TANH R167, R179 ;  /* 0x000000b300a77308 */ /* 0x0004a20000002400 */
[----:B---3--:R-:W-:Y:S09]  /*10660*/  MOV R177, R3 ;  /* 0x0000000300b17202 */ /* 0x008ff20000000f00 */
[----:B------:R3:W2:Y:S01]  /*10670*/  MUFU.TANH R155, R132 ;  /* 0x00000084009b7308 */ /* 0x0006a20000002400 */
[----:B-1----:R-:W-:Y:S09]  /*10680*/  MOV R176, R2 ;  /* 0x0000000200b07202 */ /* 0x002ff20000000f00 */
[----:B------:R3:W1:Y:S10]  /*10690*/  MUFU.TANH R166, R178 ;  /* 0x000000b200a67308 */ /* 0x0006740000002400 */
[----:B------:R3:W1:Y:S10]  /*106a0*/  MUFU.TANH R161, R134 ;  /* 0x0000008600a17308 */ /* 0x0006740000002400 */
[----:B------:R3:W1:Y:S10]  /*106b0*/  MUFU.TANH R162, R133 ;  /* 0x0000008500a27308 */ /* 0x0006740000002400 */
[----:B------:R-:W1:Y:S10]  /*106c0*/  MUFU.TANH R248, R248 ;  /* 0x000000f800f87308 */ /* 0x000e740000002400 */
[----:B------:R-:W1:Y:S10]  /*106d0*/  MUFU.TANH R244, R244 ;  /* 0x000000f400f47308 */ /* 0x000e740000002400 */
[----:B------:R3:W1:Y:S10]  /*106e0*/  MUFU.TANH R242, R41 ;  /* 0x0000002900f27308 */ /* 0x0006740000002400 */
[----:B------:R3:W1:Y:S10]  /*106f0*/  MUFU.TANH R245, R42 ;  /* 0x0000002a00f57308 */ /* 0x0006740000002400 */
[----:B------:R3:W1:Y:S10]  /*10700*/  MUFU.TANH R243, R43 ;  /* 0x0000002b00f37308 */ /* 0x0006740000002400 */
        /* <DEDUP_REMOVED lines=23> */
[----:B------:R3:W1:Y:S01]  /*10880*/  MUFU.TANH R133, R67 ;  /* 0x0000004300857308 */ /* 0x0006620000002400 */
[----:B------:R-:W-:-:S05]  /*10890*/  @!P1 BRA `(.L_x_828) ;  /* 0x00000c3000009947 */ /* 0x000fca0003800000 */
[----:B--2-4-:R-:W-:Y:S01]  /*108a0*/  ULDC.64 UR8, c[0x0][0x198] ;  /* 0x0000660000087ab9 */ /* 0x014fe20000000a00 */
[----:B------:R-:W-:Y:S02]  /*108b0*/  MOV R4, R231 ;  /* 0x000000e700047202 */ /* 0x000fe40000000f00 */
[----:B------:R-:W-:Y:S01]  /*108c0*/  MOV R2, R230 ;  /* 0x000000e600027202 */ /* 0x000fe20000000f00 */
[----:B------:R-:W-:-:S05]  /*108d0*/  @!P0 BRA `(.L_x_829) ;  /* 0x000003e000008947 */ /* 0x000fca0003800000 */
[----:B------:R-:W-:Y:S01]  /*108e0*/  IMAD.SHL.U32 R13, R219, 0x80, RZ ;  /* 0x00000080db0d7824 */ /* 0x000fe200078e00ff */
[----:B------:R-:W-:Y:S01]  /*108f0*/  IABS R2, c[0x0][0x2d0] ;  /* 0x0000b40000027a13 */ /* 0x000fe20000000000 */
[----:B------:R-:W-:Y:S02]  /*10900*/  UMOV UR8, UR6 ;  /* 0x0000000600087c82 */ /* 0x000fe40008000000 */
[----:B------:R-:W-:Y:S01]  /*10910*/  UMOV UR9, UR7 ;  /* 0x0000000700097c82 */ /* 0x000fe20008000000 */
[----:B------:R-:W2:Y:S01]  /*10920*/  I2F.RP R5, R2 ;  /* 0x0000000200057306 */ /* 0x000ea20000209400 */
[C---:B------:R-:W-:Y:S02]  /*10930*/  IADD3 R11, R13.reuse, -0x100, RZ ;  /* 0xffffff000d0b7810 */ /* 0x040fe40007ffe0ff */
[----:B------:R-:W-:Y:S02]  /*10940*/  IADD3 R13, R13, -0x80, RZ ;  /* 0xffffff800d0d7810 */ /* 0x000fe40007ffe0ff */
[----:B------:R-:W-:Y:S02]  /*10950*/  IABS R4, R11 ;  /* 0x0000000b00047213 */ /* 0x000fe40000000000 */
[----:B------:R-:W-:Y:S02]  /*10960*/  IABS R6, R13 ;  /* 0x0000000d00067213 */ /* 0x000fe40000000000 */
[----:B------:R-:W-:Y:S02]  /*10970*/  LOP3.LUT R11, R11, c[0x0][0x2d0], RZ, 0x3c, !PT ;  /* 0x0000b4000b0b7a12 */ /* 0x000fe400078e3cff */
[----:B------:R-:W-:Y:S01]  /*10980*/  LOP3.LUT R13, R13, c[0x0][0x2d0], RZ, 0x3c, !PT ;  /* 0x0000b4000d0d7a12 */ /* 0x000fe200078e3cff */
[----:B--2---:R-:W2:Y:S02]  /*10990*/  MUFU.RCP R3, R5 ;  /* 0x0000000500037308 */ /* 0x004ea40000001000 */
[----:B--2---:R-:W-:Y:S08]  /*109a0*/  IADD3 R14, R3, 0xffffffe, RZ ;  /* 0x0ffffffe030e7810 */ /* 0x004ff00007ffe0ff */
[----:B------:R-:W2:Y:S02]  /*109b0*/  F2I.FTZ.U32.TRUNC.NTZ R15, R14 ;  /* 0x0000000e000f7305 */ /* 0x000ea4000021f000 */
[--C-:B--2---:R-:W-:Y:S02]  /*109c0*/  IMAD.MOV R3, RZ, RZ, -R15.reuse ;  /* 0x000000ffff037224 */ /* 0x104fe400078e0a0f */
        /* <DEDUP_REMOVED lines=37> */
[----:B------:R-:W-:Y:S05]  /*10c20*/  SHF.R.S32.HI R3, RZ, 0x1f, R4 ;  /* 0x0000001fff037819 */ /* 0x000fea0000011404 */
[----:B------:R-:W-:Y:S02]  /*10c30*/  IMAD R2, R3, UR6, R2 ;  /* 0x0000000603027c24 */ /* 0x000fe4000f8e0202 */
[----:B--2---:R-:W-:Y:S02]  /*10c40*/  IMAD.IADD R7, R5, 0x1, -R6 ;  /* 0x0000000105077824 */ /* 0x004fe400078e0a06 */
[----:B------:R-:W-:Y:S03]  /*10c50*/  IMAD.WIDE.U32 R4, R4, UR6, RZ ;  /* 0x0000000604047c25 */ /* 0x000fe6000f8e00ff */
[----:B------:R-:W-:Y:S01]  /*10c60*/  SHF.R.S32.HI R3, RZ, 0x1f, R7 ;  /* 0x0000001fff037819 */ /* 0x000fe20000011407 */
[----:B------:R-:W-:Y:S04]  /*10c70*/  IMAD.IADD R5, R5, 0x1, R2 ;  /* 0x0000000105057824 */ /* 0x000fe800078e0202 */
[----:B------:R-:W-:Y:S02]  /*10c80*/  IMAD R2, R3, c[0x0][0x180], RZ ;  /* 0x0000600003027a24 */ /* 0x000fe400078e02ff */
[C---:B------:R-:W-:Y:S04]  /*10c90*/  IMAD.WIDE.U32 R4, R7.reuse, c[0x0][0x180], R4 ;  /* 0x0000600007047a25 */ /* 0x040fe800078e0004 */
[----:B------:R-:W-:Y:S04]  /*10ca0*/  IMAD R2, R7, c[0x0][0x184], R2 ;  /* 0x0000610007027a24 */ /* 0x000fe800078e0202 */
[----:B------:R-:W-:Y:S02]  /*10cb0*/  IMAD.IADD R2, R5, 0x1, R2 ;  /* 0x0000000105027824 */ /* 0x000fe400078e0202 */
.L_x_829:
        /* <DEDUP_REMOVED lines=88> */
[----:B------:R-:W-:Y:S01]  /*11240*/  IMAD.X R2, R214, 0x1, R4, P1 ;  /* 0x00000001d6027824 */ /* 0x000fe200008e0604 */
[C---:B------:R-:W-:Y:S01]  /*11250*/  @!P3 LEA R38, P1, R3.reuse, R234, 0x1 ;  /* 0x000000ea0326b211 */ /* 0x040fe200078208ff */
[----:B------:R-:W-:Y:S01]  /*11260*/  IMAD.MOV.U32 R234, RZ, RZ, R20 ;  /* 0x000000ffffea7224 */ /* 0x000fe200078e0014 */
[----:B------:R-:W-:Y:S01]  /*11270*/  @!PT LDS RZ, [RZ] ;  /* 0x00000000fffff984 */ /* 0x000fe20000000800 */
[----:B------:R-:W-:Y:S01]  /*11280*/  @!PT LDS RZ, [RZ] ;  /* 0x00000000fffff984 */ /* 0x000fe20000000800 */
[----:B------:R-:W-:Y:S01]  /*11290*/  @!PT LDS RZ, [RZ] ;  /* 0x00000000fffff984 */ /* 0x000fe20000000800 */
[----:B------:R2:W-:Y:S02]  /*112a0*/  @!P3 LDGSTS.E.BYPASS.LTC128B.128 [R220+0xa000], [R24.64+0x80] ;  /* 0x0a00008018dcbfae */ /* 0x0005e4000b901d4c */
[CCC-:B------:R-:W-:Y:S02]  /*112b0*/  @!P4 LEA.HI.X R35, R3.reuse, R235.reuse, R2.reuse, 0x1, P5 ;  /* 0x000000eb0323c211 */ /* 0x1c0fe400028f0c02 */
[----:B------:R2:W-:Y:S01]  /*112c0*/  @P4 STS.128 [R220+0x6800], RZ ;  /* 0x006800ffdc004388 */ /* 0x0005e20000000c00 */
[----:B------:R-:W-:Y:S01]  /*112d0*/  @!P3 LEA.HI.X R39, R3, R235, R2, 0x1, P1 ;  /* 0x000000eb0327b211 */ /* 0x000fe200008f0c02 */
[----:B------:R-:W-:Y:S02]  /*112e0*/  IMAD.MOV.U32 R235, RZ, RZ, R21 ;  /* 0x000000ffffeb7224 */ /* 0x000fe400078e0015 */
        /* <DEDUP_REMOVED lines=30> */
.L_x_828:
[----:B--2-4-:R-:W-:Y:S01]  /*114d0*/  FMNMX.FTZ R3, R164, R135, !PT ;  /* 0x00000087a4037209 */ /* 0x014fe20007810000 */
[----:B------:R-:W-:Y:S01]  /*114e0*/  LDSM.16.MT88.4 R20, [R202+0xc000] ;  /* 0x00c00000ca14783b */ /* 0x000fe20000004200 */
        /* <DEDUP_REMOVED lines=10> */
[----:B------:R-:W-:Y:S01]  /*11590*/  FMNMX.FTZ R3, R150, R3, !PT ;  /* 0x0000000396037209 */ /* 0x000fe20007810000 */
[----:B------:R-:W-:Y:S01]  /*115a0*/  LDSM.16.MT88.4 R36, [R200+0xc000] ;  /* 0x00c00000c824783b */ /* 0x000fe20000004200 */
[----:B------:R-:W-:Y:S02]  /*115b0*/  FMNMX.FTZ R2, R147, R2, !PT ;  /* 0x0000000293027209 */ /* 0x000fe40007810000 */
[----:B------:R-:W-:Y:S02]  /*115c0*/  FMNMX.FTZ R4, R146, R3, !PT ;  /* 0x0000000392047209 */ /* 0x000fe40007810000 */
[----:B------:R-:W-:Y:S02]  /*115d0*/  FMNMX.FTZ R2, R153, R2, !PT ;  /* 0x0000000299027209 */ /* 0x000fe40007810000 */
[----:B------:R-:W-:Y:S01]  /*115e0*/  FMNMX.FTZ R4, R175, R4, !PT ;  /* 0x00000004af047209 */ /* 0x000fe20007810000 */
[----:B---3--:R-:W-:Y:S01]  /*115f0*/  LDSM.16.MT88.4 R44, [R204+0x10000] ;  /* 0x01000000cc2c783b */ /* 0x008fe20000004200 */
        /* <DEDUP_REMOVED lines=13> */
[----:B-1----:R-:W-:Y:S02]  /*116d0*/  FMNMX.FTZ R13, R166, R13, !PT ;  /* 0x0000000da60d7209 */ /* 0x002fe40007810000 */
        /* <DEDUP_REMOVED lines=38> */
[----:B------:R-:W-:Y:S01]  /*11940*/  FMNMX.FTZ R7, R133, R2, !PT ;  /* 0x0000000285077209 */ /* 0x000fe20007810000 */
[----:B------:R-:W-:Y:S08]  /*11950*/  LDSM.16.MT88.4 R12, [R204+0xc000] ;  /* 0x00c00000cc0c783b */ /* 0x000ff00000004200 */
[----:B------:R-:W-:Y:S08]  /*11960*/  SHFL.BFLY PT, R6, R5, 0x2, 0x1f ;  /* 0x0c401f0005067f89 */ /* 0x000ff000000e0000 */
[----:B------:R-:W1:Y:S02]  /*11970*/  SHFL.BFLY PT, R2, R7, 0x2, 0x1f ;  /* 0x0c401f0007027f89 */ /* 0x000e6400000e0000 */
[----:B-1----:R-:W-:Y:S02]  /*11980*/  FMNMX.FTZ R4, R7, R2, !PT ;  /* 0x0000000207047209 */ /* 0x002fe40007810000 */
[----:B------:R-:W-:Y:S04]  /*11990*/  FMNMX.FTZ R11, R5, R6, !PT ;  /* 0x00000006050b7209 */ /* 0x000fe80007810000 */
[----:B------:R-:W1:Y:S08]  /*119a0*/  SHFL.BFLY PT, R3, R4, 0x1, 0x1f ;  /* 0x0c201f0004037f89 */ /* 0x000e7000000e0000 */
[----:B------:R-:W2:Y:S01]  /*119b0*/  SHFL.BFLY PT, R132, R11, 0x1, 0x1f ;  /* 0x0c201f000b847f89 */ /* 0x000ea200000e0000 */
[----:B-1----:R-:W-:Y:S05]  /*119c0*/  FMNMX.FTZ R3, R4, R3, !PT ;  /* 0x0000000304037209 */ /* 0x002fea0007810000 */
[C---:B------:R-:W-:Y:S02]  /*119d0*/  FMUL.FTZ R144, R3.reuse, c[0x0][0x23c] ;  /* 0x00008f0003907a20 */ /* 0x040fe40000410000 */
[----:B------:R-:W-:Y:S01]  /*119e0*/  FADD.FTZ R5, -R3, R0 ;  /* 0x0000000003057221 */ /* 0x000fe20000010100 */
[----:B--2---:R-:W-:Y:S03]  /*119f0*/  FMNMX.FTZ R132, R11, R132, !PT ;  /* 0x000000840b847209 */ /* 0x004fe60007810000 */
[----:B------:R-:W-:Y:S01]  /*11a00*/  FMUL.FTZ R0, R5, c[0x0][0x23c] ;  /* 0x00008f0005007a20 */ /* 0x000fe20000410000 */
[C---:B------:R-:W-:Y:S01]  /*11a10*/  FSETP.NEU.FTZ.AND P1, PT, R132.reuse, -INF , PT ;  /* 0xff8000008400780b */ /* 0x040fe20003f3d000 */
[C---:B------:R-:W-:Y:S02]  /*11a20*/  FMUL.FTZ R145, R132.reuse, c[0x0][0x23c] ;  /* 0x00008f0084917a20 */ /* 0x040fe40000410000 */
[----:B------:R-:W-:Y:S01]  /*11a30*/  FADD.FTZ R2, -R132, R135 ;  /* 0x0000008784027221 */ /* 0x000fe20000010100 */
[----:B------:R-:W-:Y:S01]  /*11a40*/  MOV R135, R132 ;  /* 0x0000008400877202 */ /* 0x000fe20000000f00 */
[----:B------:R-:W1:Y:S01]  /*11a50*/  MUFU.EX2 R0, R0 ;  /* 0x0000000000007308 */ /* 0x000e620000000800 */
[----:B------:R-:W-:Y:S01]  /*11a60*/  FSEL R145, R145, RZ, P1 ;  /* 0x000000ff91917208 */ /* 0x000fe20000800000 */
[----:B------:R-:W-:Y:S01]  /*11a70*/  FMUL.FTZ R6, R2, c[0x0][0x23c] ;  /* 0x00008f0002067a20 */ /* 0x000fe20000410000 */
[----:B------:R-:W-:Y:S03]  /*11a80*/  FSETP.NEU.FTZ.AND P1, PT, R3, -INF , PT ;  /* 0xff8000000300780b */ /* 0x000fe60003f3d000 */
[--C-:B------:R-:W-:Y:S01]  /*11a90*/  FFMA.FTZ R139, R8, c[0x0][0x23c], -R145.reuse ;  /* 0x00008f00088b7a23 */ /* 0x100fe20000010891 */
[----:B------:R-:W-:Y:S01]  /*11aa0*/  FSEL R144, R144, RZ, P1 ;  /* 0x000000ff90907208 */ /* 0x000fe20000800000 */
[--C-:B------:R-:W-:Y:S01]  /*11ab0*/  FFMA.FTZ R142, R164, c[0x0][0x23c], -R145.reuse ;  /* 0x00008f00a48e7a23 */ /* 0x100fe20000010891 */
[C---:B------:R-:W-:Y:S01]  /*11ac0*/  ISETP.GT.AND P1, PT, R219.reuse, 0x1, PT ;  /* 0x00000001db00780c */ /* 0x040fe20003f24270 */
[--C-:B------:R-:W-:Y:S01]  /*11ad0*/  FFMA.FTZ R141, R160, c[0x0][0x23c], -R145.reuse ;  /* 0x00008f00a08d7a23 */ /* 0x100fe20000010891 */
[----:B------:R-:W2:Y:S01]  /*11ae0*/  MUFU.EX2 R2, R6 ;  /* 0x0000000600027308 */ /* 0x000ea20000000800 */
[--C-:B------:R-:W-:Y:S01]  /*11af0*/  FFMA.FTZ R137, R10, c[0x0][0x23c], -R144.reuse ;  /* 0x00008f000a897a23 */ /* 0x100fe20000010890 */
[----:B------:R-:W-:Y:S01]  /*11b00*/  IADD3 R219, R219, -0x1, RZ ;  /* 0xffffffffdbdb7810 */ /* 0x000fe20007ffe0ff */
[--C-:B------:R-:W-:Y:S02]  /*11b10*/  FFMA.FTZ R136, R9, c[0x0][0x23c], -R144.reuse ;  /* 0x00008f0009887a23 */ /* 0x100fe40000010890 */
[--C-:B------:R-:W-:Y:S02]  /*11b20*/  FFMA.FTZ R143, R156, c[0x0][0x23c], -R144.reuse ;  /* 0x00008f009c8f7a23 */ /* 0x100fe40000010890 */
[--C-:B------:R-:W-:Y:S02]  /*11b30*/  FFMA.FTZ R138, R151, c[0x0][0x23c], -R144.reuse ;  /* 0x00008f00978a7a23 */ /* 0x100fe40000010890 */
[--C-:B------:R-:W-:Y:S01]  /*11b40*/  FFMA.FTZ R140, R149, c[0x0][0x23c], -R145.reuse ;  /* 0x00008f00958c7a23 */ /* 0x100fe20000010891 */
[----:B------:R-:W-:Y:S01]  /*11b50*/  MUFU.EX2 R142, R142 ;  /* 0x0000008e008e7308 */ /* 0x000fe20000000800 */
[--C-:B------:R-:W-:Y:S02]  /*11b60*/  FFMA.FTZ R148, R167, c[0x0][0x23c], -R145.reuse ;  /* 0x00008f00a7947a23 */ /* 0x100fe40000010891 */
[C---:B-1----:R-:W-:Y:S02]  /*11b70*/  FMUL.FTZ R7, R0.reuse, R131 ;  /* 0x0000008300077220 */ /* 0x042fe40000410000 */
[C---:B------:R-:W-:Y:S02]  /*11b80*/  FMUL.FTZ R10, R0.reuse, R126 ;  /* 0x0000007e000a7220 */ /* 0x040fe40000410000 */
[C---:B------:R-:W-:Y:S02]  /*11b90*/  FMUL.FTZ R11, R0.reuse, R127 ;  /* 0x0000007f000b7220 */ /* 0x040fe40000410000 */
[C---:B------:R-:W-:Y:S01]  /*11ba0*/  FMUL.FTZ R18, R0.reuse, R118 ;  /* 0x0000007600127220 */ /* 0x040fe20000410000 */
[----:B------:R-:W1:Y:S01]  /*11bb0*/  MUFU.EX2 R141, R141 ;  /* 0x0000008d008d7308 */ /* 0x000e620000000800 */
[C---:B------:R-:W-:Y:S02]  /*11bc0*/  FMUL.FTZ R19, R0.reuse, R119 ;  /* 0x0000007700137220 */ /* 0x040fe40000410000 */
[----:B------:R-:W-:Y:S02]  /*11bd0*/  FMUL.FTZ R26, R0, R110 ;  /* 0x0000006e001a7220 */ /* 0x000fe40000410000 */
[C---:B--2---:R-:W-:Y:S02]  /*11be0*/  FMUL.FTZ R4, R2.reuse, R128 ;  /* 0x0000008002047220 */ /* 0x044fe40000410000 */
[----:B------:R-:W-:Y:S02]  /*11bf0*/  FMUL.FTZ R5, R2, R129 ;  /* 0x0000008102057220 */ /* 0x000fe40000410000 */
[----:B------:R-:W-:Y:S01]  /*11c00*/  FMUL.FTZ R6, R0, R130 ;  /* 0x0000008200067220 */ /* 0x000fe20000410000 */
[----:B------:R-:W-:Y:S01]  /*11c10*/  MUFU.EX2 R143, R143 ;  /* 0x0000008f008f7308 */ /* 0x000fe20000000800 */
[C---:B------:R-:W-:Y:S02]  /*11c20*/  FMUL.FTZ R8, R2.reuse, R124 ;  /* 0x0000007c02087220 */ /* 0x040fe40000410000 */
[C---:B------:R-:W-:Y:S02]  /*11c30*/  FMUL.FTZ R9, R2.reuse, R125 ;  /* 0x0000007d02097220 */ /* 0x040fe40000410000 */
[C---:B------:R-:W-:Y:S01]  /*11c40*/  FMUL.FTZ R16, R2.reuse, R116 ;  /* 0x0000007402107220 */ /* 0x040fe20000410000 */
[----:B------:R-:W-:Y:S01]  /*11c50*/  LDSM.16.MT88.4 R124, [R204+0xf800] ;  /* 0x00f80000cc7c783b */ /* 0x000fe20000004200 */
[C---:B------:R-:W-:Y:S02]  /*11c60*/  FMUL.FTZ R17, R2.reuse, R117 ;  /* 0x0000007502117220 */ /* 0x040fe40000410000 */
[C---:B------:R-:W-:Y:S01]  /*11c70*/  FMUL.FTZ R24, R2.reuse, R108 ;  /* 0x0000006c02187220 */ /* 0x040fe20000410000 */
[----:B------:R-:W2:Y:S01]  /*11c80*/  MUFU.EX2 R138, R138 ;  /* 0x0000008a008a7308 */ /* 0x000ea20000000800 */
[----:B------:R-:W-:Y:S02]  /*11c90*/  FMUL.FTZ R25, R2, R109 ;  /* 0x0000006d02197220 */ /* 0x000fe40000410000 */
[----:B------:R-:W-:Y:S01]  /*11ca0*/  FMUL.FTZ R27, R0, R111 ;  /* 0x0000006f001b7220 */ /* 0x000fe20000410000 */
[----:B-1----:R-:W-:Y:S01]  /*11cb0*/  F2FP.PACK_AB R128, R141, R142 ;  /* 0x0000008e8d80723e */ /* 0x002fe200000000ff */
[C---:B------:R-:W-:Y:S01]  /*11cc0*/  FMUL.FTZ R32, R2.reuse, R100 ;  /* 0x0000006402207220 */ /* 0x040fe20000410000 */
[----:B------:R-:W-:Y:S01]  /*11cd0*/  LDSM.16.MT88.4 R116, [R202+0xf800] ;  /* 0x00f80000ca74783b */ /* 0x000fe20000004200 */
[----:B------:R-:W-:Y:S02]  /*11ce0*/  FMUL.FTZ R33, R2, R101 ;  /* 0x0000006502217220 */ /* 0x000fe40000410000 */
[C---:B------:R-:W-:Y:S01]  /*11cf0*/  FMUL.FTZ R34, R0.reuse, R102 ;  /* 0x0000006600227220 */ /* 0x040fe20000410000 */
[----:B------:R-:W-:Y:S01]  /*11d00*/  MUFU.EX2 R140, R140 ;  /* 0x0000008c008c7308 */ /* 0x000fe20000000800 */
[----:B------:R-:W-:Y:S02]  /*11d10*/  FMUL.FTZ R35, R0, R103 ;  /* 0x0000006700237220 */ /* 0x000fe40000410000 */
[C---:B------:R-:W-:Y:S01]  /*11d20*/  FMUL.FTZ R40, R2.reuse, R92 ;  /* 0x0000005c02287220 */ /* 0x040fe20000410000 */
[----:B------:R-:W-:Y:S01]  /*11d30*/  LDSM.16.MT88.4 R108, [R201+0xf800] ;  /* 0x00f80000c96c783b */ /* 0x000fe20000004200 */
[----:B------:R-:W-:Y:S02]  /*11d40*/  FMUL.FTZ R41, R2, R93 ;  /* 0x0000005d02297220 */ /* 0x000fe40000410000 */
[C---:B------:R-:W-:Y:S02]  /*11d50*/  FMUL.FTZ R42, R0.reuse, R94 ;  /* 0x0000005e002a7220 */ /* 0x040fe40000410000 */
[----:B------:R-:W-:Y:S01]  /*11d60*/  FMUL.FTZ R43, R0, R95 ;  /* 0x0000005f002b7220 */ /* 0x000fe20000410000 */
[----:B------:R-:W1:Y:S01]  /*11d70*/  MUFU.EX2 R139, R139 ;  /* 0x0000008b008b7308 */ /* 0x000e620000000800 */
[C---:B------:R-:W-:Y:S01]  /*11d80*/  FMUL.FTZ R48, R2.reuse, R84 ;  /* 0x0000005402307220 */ /* 0x040fe20000410000 */
[----:B------:R-:W-:Y:S01]  /*11d90*/  LDSM.16.MT88.4 R92, [R200+0x11000] ;  /* 0x01100000c85c783b */ /* 0x000fe20000004200 */
[----:B------:R-:W-:Y:S01]  /*11da0*/  FMUL.FTZ R49, R2, R85 ;  /* 0x0000005502317220 */ /* 0x000fe20000410000 */
[----:B--2---:R-:W-:Y:S01]  /*11db0*/  F2FP.PACK_AB R129, R138, R143 ;  /* 0x0000008f8a81723e */ /* 0x004fe200000000ff */
[C---:B------:R-:W-:Y:S02]  /*11dc0*/  FMUL.FTZ R50, R0.reuse, R86 ;  /* 0x0000005600327220 */ /* 0x040fe40000410000 */
[----:B------:R-:W-:Y:S02]  /*11dd0*/  FMUL.FTZ R51, R0, R87 ;  /* 0x0000005700337220 */ /* 0x000fe40000410000 */
[C---:B------:R-:W-:Y:S01]  /*11de0*/  FMUL.FTZ R56, R2.reuse, R76 ;  /* 0x0000004c02387220 */ /* 0x040fe20000410000 */
[----:B------:R-:W-:Y:S01]  /*11df0*/  MUFU.EX2 R137, R137 ;  /* 0x0000008900897308 */ /* 0x000fe20000000800 */
[----:B------:R-:W2:Y:S01]  /*11e00*/  LDSM.16.MT88.4 R84, [R200+0x10000] ;  /* 0x01000000c854783b */ /* 0x000ea20000004200 */
[----:B------:R-:W-:Y:S02]  /*11e10*/  FMUL.FTZ R57, R2, R77 ;  /* 0x0000004d02397220 */ /* 0x000fe40000410000 */
[C---:B------:R-:W-:Y:S02]  /*11e20*/  FMUL.FTZ R58, R0.reuse, R78 ;  /* 0x0000004e003a7220 */ /* 0x040fe40000410000 */
[----:B------:R-:W-:Y:S02]  /*11e30*/  FMUL.FTZ R59, R0, R79 ;  /* 0x0000004f003b7220 */ /* 0x000fe40000410000 */
[C---:B------:R-:W-:Y:S01]  /*11e40*/  FMUL.FTZ R64, R2.reuse, R68 ;  /* 0x0000004402407220 */ /* 0x040fe20000410000 */
[----:B------:R-:W3:Y:S01]  /*11e50*/  LDSM.16.MT88.4 R76, [R204+0xc800] ;  /* 0x00c80000cc4c783b */ /* 0x000ee20000004200 */
[----:B------:R-:W4:Y:S01]  /*11e60*/  MUFU.EX2 R136, R136 ;  /* 0x0000008800887308 */ /* 0x000f220000000800 */
[----:B------:R-:W-:Y:S02]  /*11e70*/  FMUL.FTZ R65, R2, R69 ;  /* 0x0000004502417220 */ /* 0x000fe40000410000 */
[C---:B------:R-:W-:Y:S01]  /*11e80*/  FMUL.FTZ R66, R0.reuse, R70 ;  /* 0x0000004600427220 */ /* 0x040fe20000410000 */
[----:B-1----:R-:W-:Y:S01]  /*11e90*/  F2FP.PACK_AB R130, R139, R140 ;  /* 0x0000008c8b82723e */ /* 0x002fe200000000ff */
[----:B------:R-:W-:Y:S02]  /*11ea0*/  FMUL.FTZ R67, R0, R71 ;  /* 0x0000004700437220 */ /* 0x000fe40000410000 */
[----:B------:R-:W-:Y:S01]  /*11eb0*/  LDSM.16.MT88.4 R100, [R200+0xf800] ;  /* 0x00f80000c864783b */ /* 0x000fe20000004200 */
[--C-:B------:R-:W-:Y:S02]  /*11ec0*/  FFMA.FTZ R149, R174, c[0x0][0x23c], -R145.reuse ;  /* 0x00008f00ae957a23 */ /* 0x100fe40000010891 */
[----:B------:R-:W-:Y:S01]  /*11ed0*/  MUFU.EX2 R148, R148 ;  /* 0x0000009400947308 */ /* 0x000fe20000000800 */
[--C-:B------:R-:W-:Y:S02]  /*11ee0*/  FFMA.FTZ R151, R163, c[0x0][0x23c], -R144.reuse ;  /* 0x00008f00a3977a23 */ /* 0x100fe40000010890 */
[--C-:B------:R-:W-:Y:S02]  /*11ef0*/  FFMA.FTZ R152, R170, c[0x0][0x23c], -R145.reuse ;  /* 0x00008f00aa987a23 */ /* 0x100fe40000010891 */
[--C-:B------:R-:W-:Y:S02]  /*11f00*/  FFMA.FTZ R155, R155, c[0x0][0x23c], -R144.reuse ;  /* 0x00008f009b9b7a23 */ /* 0x100fe40000010890 */
[--C-:B------:R-:W-:Y:S02]  /*11f10*/  FFMA.FTZ R156, R158, c[0x0][0x23c], -R145.reuse ;  /* 0x00008f009e9c7a23 */ /* 0x100fe40000010891 */
[--C-:B------:R-:W-:Y:S01]  /*11f20*/  FFMA.FTZ R159, R159, c[0x0][0x23c], -R144.reuse ;  /* 0x00008f009f9f7a23 */ /* 0x100fe20000010890 */
[----:B------:R-:W-:Y:S01]  /*11f30*/  MUFU.EX2 R149, R149 ;  /* 0x0000009500957308 */ /* 0x000fe20000000800 */
[--C-:B------:R-:W-:Y:S02]  /*11f40*/  FFMA.FTZ R158, R161, c[0x0][0x23c], -R144.reuse ;  /* 0x00008f00a19e7a23 */ /* 0x100fe40000010890 */
[--C-:B------:R-:W-:Y:S01]  /*11f50*/  FFMA.FTZ R160, R162, c[0x0][0x23c], -R145.reuse ;  /* 0x00008f00a2a07a23 */ /* 0x100fe20000010891 */
[----:B----4-:R-:W-:Y:S01]  /*11f60*/  F2FP.PACK_AB R131, R136, R137 ;  /* 0x000000898883723e */ /* 0x010fe200000000ff */
[--C-:B------:R-:W-:Y:S02]  /*11f70*/  FFMA.FTZ R161, R252, c[0x0][0x23c], -R145.reuse ;  /* 0x00008f00fca17a23 */ /* 0x100fe40000010891 */
[--C-:B------:R-:W-:Y:S02]  /*11f80*/  FFMA.FTZ R162, R250, c[0x0][0x23c], -R144.reuse ;  /* 0x00008f00faa27a23 */ /* 0x100fe40000010890 */
[--C-:B------:R-:W-:Y:S01]  /*11f90*/  FFMA.FTZ R163, R251, c[0x0][0x23c], -R144.reuse ;  /* 0x00008f00fba37a23 */ /* 0x100fe20000010890 */
[----:B------:R-:W-:Y:S01]  /*11fa0*/  MUFU.EX2 R151, R151 ;  /* 0x0000009700977308 */ /* 0x000fe20000000800 */
[C---:B------:R-:W-:Y:S05]  /*11fb0*/  HMMA.16816.F32 R4, R128.reuse, R12, R4 ;  /* 0x0000000c8004723c */ /* 0x040fea0000001804 */
[--C-:B------:R-:W-:Y:S02]  /*11fc0*/  FFMA.FTZ R164, R246, c[0x0][0x23c], -R145.reuse ;  /* 0x00008f00f6a47a23 */ /* 0x100fe40000010891 */
[C---:B------:R-:W-:Y:S01]  /*11fd0*/  FMUL.FTZ R12, R2.reuse, R120 ;  /* 0x00000078020c7220 */ /* 0x040fe20000410000 */
[C---:B------:R-:W-:Y:S01]  /*11fe0*/  HMMA.16816.F32 R8, R128.reuse, R14, R8 ;  /* 0x0000000e8008723c */ /* 0x040fe20000001808 */
[----:B------:R-:W-:Y:S03]  /*11ff0*/  MUFU.EX2 R152, R152 ;  /* 0x0000009800987308 */ /* 0x000fe60000000800 */
[----:B------:R-:W-:Y:S02]  /*12000*/  FMUL.FTZ R13, R2, R121 ;  /* 0x00000079020d7220 */ /* 0x000fe40000410000 */
[--C-:B------:R-:W-:Y:S02]  /*12010*/  FFMA.FTZ R167, R249, c[0x0][0x23c], -R144.reuse ;  /* 0x00008f00f9a77a23 */ /* 0x100fe40000010890 */
[C---:B------:R-:W-:Y:S03]  /*12020*/  FMUL.FTZ R14, R0.reuse, R122 ;  /* 0x0000007a000e7220 */ /* 0x040fe60000410000 */
[----:B------:R-:W-:Y:S01]  /*12030*/  MUFU.EX2 R155, R155 ;  /* 0x0000009b009b7308 */ /* 0x000fe20000000800 */
[----:B------:R-:W-:Y:S02]  /*12040*/  FMUL.FTZ R15, R0, R123 ;  /* 0x0000007b000f7220 */ /* 0x000fe40000410000 */
[--C-:B------:R-:W-:Y:S02]  /*12050*/  FFMA.FTZ R168, R244, c[0x0][0x23c], -R145.reuse ;  /* 0x00008f00f4a87a23 */ /* 0x100fe40000010891 */
[--C-:B------:R-:W-:Y:S02]  /*12060*/  FFMA.FTZ R170, R245, c[0x0][0x23c], -R144.reuse ;  /* 0x00008f00f5aa7a23 */ /* 0x100fe40000010890 */
[--C-:B------:R-:W-:Y:S01]  /*12070*/  FFMA.FTZ R172, R240, c[0x0][0x23c], -R145.reuse ;  /* 0x00008f00f0ac7a23 */ /* 0x100fe20000010891 */
[C---:B------:R-:W-:Y:S02]  /*12080*/  HMMA.16816.F32 R12, R128.reuse, R20, R12 ;  /* 0x00000014800c723c */ /* 0x040fe4000000180c */
[----:B------:R-:W-:Y:S01]  /*12090*/  MUFU.EX2 R156, R156 ;  /* 0x0000009c009c7308 */ /* 0x000fe20000000800 */
[--C-:B------:R-:W-:Y:S02]  /*120a0*/  FFMA.FTZ R174, R241, c[0x0][0x23c], -R144.reuse ;  /* 0x00008f00f1ae7a23 */ /* 0x100fe40000010890 */
[--C-:B------:R-:W-:Y:S02]  /*120b0*/  FFMA.FTZ R192, R236, c[0x0][0x23c], -R145.reuse ;  /* 0x00008f00ecc07a23 */ /* 0x100fe40000010891 */
[C---:B------:R-:W-:Y:S01]  /*120c0*/  FMUL.FTZ R20, R2.reuse, R112 ;  /* 0x0000007002147220 */ /* 0x040fe20000410000 */
[C---:B------:R-:W-:Y:S04]  /*120d0*/  HMMA.16816.F32 R16, R128.reuse, R22, R16 ;  /* 0x000000168010723c */ /* 0x040fe80000001810 */
[----:B------:R-:W-:Y:S01]  /*120e0*/  FMUL.FTZ R21, R2, R113 ;  /* 0x0000007102157220 */ /* 0x000fe20000410000 */
[----:B------:R-:W-:Y:S01]  /*120f0*/  MUFU.EX2 R159, R159 ;  /* 0x0000009f009f7308 */ /* 0x000fe20000000800 */
[--C-:B------:R-:W-:Y:S02]  /*12100*/  FFMA.FTZ R113, R175, c[0x0][0x23c], -R145.reuse ;  /* 0x00008f00af717a23 */ /* 0x100fe40000010891 */
[C---:B------:R-:W-:Y:S04]  /*12110*/  FMUL.FTZ R22, R0.reuse, R114 ;  /* 0x0000007200167220 */ /* 0x040fe80000410000 */
[----:B------:R-:W-:Y:S02]  /*12120*/  FMUL.FTZ R23, R0, R115 ;  /* 0x0000007300177220 */ /* 0x000fe40000410000 */
[--C-:B------:R-:W-:Y:S01]  /*12130*/  FFMA.FTZ R112, R171, c[0x0][0x23c], -R144.reuse ;  /* 0x00008f00ab707a23 */ /* 0x100fe20000010890 */
[----:B------:R-:W-:Y:S01]  /*12140*/  MUFU.EX2 R113, R113 ;  /* 0x0000007100717308 */ /* 0x000fe20000000800 */
[--C-:B------:R-:W-:Y:S02]  /*12150*/  FFMA.FTZ R171, R243, c[0x0][0x23c], -R144.reuse ;  /* 0x00008f00f3ab7a23 */ /* 0x100fe40000010890 */
[--C-:B------:R-:W-:Y:S01]  /*12160*/  FFMA.FTZ R175, R199, c[0x0][0x23c], -R144.reuse ;  /* 0x00008f00c7af7a23 */ /* 0x100fe20000010890 */
[C---:B------:R-:W-:Y:S03]  /*12170*/  HMMA.16816.F32 R20, R128.reuse, R28, R20 ;  /* 0x0000001c8014723c */ /* 0x040fe60000001814 */
[--C-:B------:R-:W-:Y:S02]  /*12180*/  FFMA.FTZ R193, R198, c[0x0][0x23c], -R145.reuse ;  /* 0x00008f00c6c17a23 */ /* 0x100fe40000010891 */
[--C-:B------:R-:W-:Y:S01]  /*12190*/  FFMA.FTZ R194, R197, c[0x0][0x23c], -R144.reuse ;  /* 0x00008f00c5c27a23 */ /* 0x100fe20000010890 */
[----:B------:R-:W-:Y:S01]  /*121a0*/  MUFU.EX2 R112, R112 ;  /* 0x0000007000707308 */ /* 0x000fe20000000800 */
[C---:B------:R-:W-:Y:S01]  /*121b0*/  FMUL.FTZ R28, R2.reuse, R104 ;  /* 0x00000068021c7220 */ /* 0x040fe20000410000 */
[C---:B------:R-:W-:Y:S04]  /*121c0*/  HMMA.16816.F32 R24, R128.reuse, R30, R24 ;  /* 0x0000001e8018723c */ /* 0x040fe80000001818 */
[----:B------:R-:W-:Y:S02]  /*121d0*/  FMUL.FTZ R29, R2, R105 ;  /* 0x00000069021d7220 */ /* 0x000fe40000410000 */
[--C-:B------:R-:W-:Y:S02]  /*121e0*/  FFMA.FTZ R104, R150, c[0x0][0x23c], -R145.reuse ;  /* 0x00008f0096687a23 */ /* 0x100fe40000010891 */
[C---:B------:R-:W-:Y:S01]  /*121f0*/  FMUL.FTZ R30, R0.reuse, R106 ;  /* 0x0000006a001e7220 */ /* 0x040fe20000410000 */
[----:B------:R-:W-:Y:S03]  /*12200*/  MUFU.EX2 R158, R158 ;  /* 0x0000009e009e7308 */ /* 0x000fe60000000800 */
[----:B------:R-:W-:Y:S02]  /*12210*/  FMUL.FTZ R31, R0, R107 ;  /* 0x0000006b001f7220 */ /* 0x000fe40000410000 */
[--C-:B------:R-:W-:Y:S02]  /*12220*/  FFMA.FTZ R105, R146, c[0x0][0x23c], -R145.reuse ;  /* 0x00008f0092697a23 */ /* 0x100fe40000010891 */
[--C-:B------:R-:W-:Y:S02]  /*12230*/  FFMA.FTZ R146, R173, c[0x0][0x23c], -R145.reuse ;  /* 0x00008f00ad927a23 */ /* 0x100fe40000010891 */
[--C-:B------:R-:W-:Y:S01]  /*12240*/  FFMA.FTZ R107, R147, c[0x0][0x23c], -R144.reuse ;  /* 0x00008f00936b7a23 */ /* 0x100fe20000010890 */
[C---:B------:R-:W-:Y:S01]  /*12250*/  HMMA.16816.F32 R28, R128.reuse, R36, R28 ;  /* 0x00000024801c723c */ /* 0x040fe2000000181c */
[----:B------:R-:W-:Y:S02]  /*12260*/  MUFU.EX2 R104, R104 ;  /* 0x0000006800687308 */ /* 0x000fe40000000800 */
[--C-:B------:R-:W-:Y:S02]  /*12270*/  FFMA.FTZ R106, R153, c[0x0][0x23c], -R144.reuse ;  /* 0x00008f00996a7a23 */ /* 0x100fe40000010890 */
[--C-:B------:R-:W-:Y:S02]  /*12280*/  FFMA.FTZ R147, R169, c[0x0][0x23c], -R144.reuse ;  /* 0x00008f00a9937a23 */ /* 0x100fe40000010890 */
[C---:B------:R-:W-:Y:S01]  /*12290*/  FMUL.FTZ R36, R2.reuse, R96 ;  /* 0x0000006002247220 */ /* 0x040fe20000410000 */
[C---:B------:R-:W-:Y:S03]  /*122a0*/  HMMA.16816.F32 R32, R128.reuse, R38, R32 ;  /* 0x000000268020723c */ /* 0x040fe60000001820 */
[----:B------:R-:W1:Y:S01]  /*122b0*/  MUFU.EX2 R146, R146 ;  /* 0x0000009200927308 */ /* 0x000e620000000800 */
[----:B------:R-:W-:Y:S02]  /*122c0*/  FMUL.FTZ R37, R2, R97 ;  /* 0x0000006102257220 */ /* 0x000fe40000410000 */
[--C-:B------:R-:W-:Y:S02]  /*122d0*/  FFMA.FTZ R150, R165, c[0x0][0x23c], -R144.reuse ;  /* 0x00008f00a5967a23 */ /* 0x100fe40000010890 */
[C---:B------:R-:W-:Y:S04]  /*122e0*/  FMUL.FTZ R38, R0.reuse, R98 ;  /* 0x0000006200267220 */ /* 0x040fe80000410000 */
[----:B------:R-:W-:Y:S01]  /*122f0*/  FMUL.FTZ R39, R0, R99 ;  /* 0x0000006300277220 */ /* 0x000fe20000410000 */
[----:B------:R-:W4:Y:S01]  /*12300*/  MUFU.EX2 R105, R105 ;  /* 0x0000006900697308 */ /* 0x000f220000000800 */
[----:B------:R-:W-:Y:S01]  /*12310*/  LDSM.16.MT88.4 R96, [R200+0x13000] ;  /* 0x01300000c860783b */ /* 0x000fe20000004200 */
[--C-:B------:R-:W-:Y:S02]  /*12320*/  FFMA.FTZ R153, R154, c[0x0][0x23c], -R145.reuse ;  /* 0x00008f009a997a23 */ /* 0x100fe40000010891 */
[--C-:B------:R-:W-:Y:S02]  /*12330*/  FFMA.FTZ R154, R157, c[0x0][0x23c], -R144.reuse ;  /* 0x00008f009d9a7a23 */ /* 0x100fe40000010890 */
[C---:B------:R-:W-:Y:S03]  /*12340*/  HMMA.16816.F32 R36, R128.reuse, R44, R36 ;  /* 0x0000002c8024723c */ /* 0x040fe60000001824 */
[--C-:B------:R-:W-:Y:S01]  /*12350*/  FFMA.FTZ R157, R166, c[0x0][0x23c], -R145.reuse ;  /* 0x00008f00a69d7a23 */ /* 0x100fe20000010891 */
[----:B------:R-:W-:Y:S01]  /*12360*/  MUFU.EX2 R107, R107 ;  /* 0x0000006b006b7308 */ /* 0x000fe20000000800 */
[--C-:B------:R-:W-:Y:S02]  /*12370*/  FFMA.FTZ R165, R248, c[0x0][0x23c], -R145.reuse ;  /* 0x00008f00f8a57a23 */ /* 0x100fe40000010891 */
[C---:B------:R-:W-:Y:S01]  /*12380*/  FMUL.FTZ R44, R2.reuse, R88 ;  /* 0x00000058022c7220 */ /* 0x040fe20000410000 */
[C---:B------:R-:W-:Y:S04]  /*12390*/  HMMA.16816.F32 R40, R128.reuse, R46, R40 ;  /* 0x0000002e8028723c */ /* 0x040fe80000001828 */
[----:B------:R-:W-:Y:S01]  /*123a0*/  FMUL.FTZ R45, R2, R89 ;  /* 0x00000059022d7220 */ /* 0x000fe20000410000 */
[----:B-1----:R-:W-:Y:S01]  /*123b0*/  F2FP.PACK_AB R70, R146, R113 ;  /* 0x000000719246723e */ /* 0x002fe200000000ff */
[----:B------:R-:W1:Y:S01]  /*123c0*/  MUFU.EX2 R106, R106 ;  /* 0x0000006a006a7308 */ /* 0x000e620000000800 */
[C---:B------:R-:W-:Y:S02]  /*123d0*/  FMUL.FTZ R46, R0.reuse, R90 ;  /* 0x0000005a002e7220 */ /* 0x040fe40000410000 */
[----:B------:R-:W-:Y:S02]  /*123e0*/  FMUL.FTZ R47, R0, R91 ;  /* 0x0000005b002f7220 */ /* 0x000fe40000410000 */
[----:B------:R-:W-:Y:S01]  /*123f0*/  LDSM.16.MT88.4 R88, [R200+0x10800] ;  /* 0x01080000c858783b */ /* 0x000fe20000004200 */
[----:B----4-:R-:W-:Y:S01]  /*12400*/  F2FP.PACK_AB R68, R105, R104 ;  /* 0x000000686944723e */ /* 0x010fe200000000ff */
[--C-:B------:R-:W-:Y:S02]  /*12410*/  FFMA.FTZ R166, R247, c[0x0][0x23c], -R144.reuse ;  /* 0x00008f00f7a67a23 */ /* 0x100fe40000010890 */
[--C-:B------:R-:W-:Y:S01]  /*12420*/  FFMA.FTZ R169, R242, c[0x0][0x23c], -R145.reuse ;  /* 0x00008f00f2a97a23 */ /* 0x100fe20000010891 */
[C---:B------:R-:W-:Y:S01]  /*12430*/  HMMA.16816.F32 R44, R128.reuse, R52, R44 ;  /* 0x00000034802c723c */ /* 0x040fe2000000182c */
[----:B------:R-:W4:Y:S02]  /*12440*/  MUFU.EX2 R147, R147 ;  /* 0x0000009300937308 */ /* 0x000f240000000800 */
[--C-:B------:R-:W-:Y:S02]  /*12450*/  FFMA.FTZ R173, R238, c[0x0][0x23c], -R145.reuse ;  /* 0x00008f00eead7a23 */ /* 0x100fe40000010891 */
[--C-:B------:R-:W-:Y:S02]  /*12460*/  FFMA.FTZ R191, R191, c[0x0][0x23c], -R144.reuse ;  /* 0x00008f00bfbf7a23 */ /* 0x100fe40000010890 */
[C---:B------:R-:W-:Y:S01]  /*12470*/  FMUL.FTZ R52, R2.reuse, R80 ;  /* 0x0000005002347220 */ /* 0x040fe20000410000 */
[C---:B------:R-:W-:Y:S03]  /*12480*/  HMMA.16816.F32 R48, R128.reuse, R54, R48 ;  /* 0x000000368030723c */ /* 0x040fe60000001830 */
[----:B------:R-:W5:Y:S01]  /*12490*/  MUFU.EX2 R150, R150 ;  /* 0x0000009600967308 */ /* 0x000f620000000800 */
[----:B------:R-:W-:Y:S01]  /*124a0*/  FMUL.FTZ R53, R2, R81 ;  /* 0x0000005102357220 */ /* 0x000fe20000410000 */
[----:B-1----:R-:W-:Y:S02]  /*124b0*/  F2FP.PACK_AB R69, R106, R107 ;  /* 0x0000006b6a45723e */ /* 0x002fe400000000ff */
[C---:B------:R-:W-:Y:S02]  /*124c0*/  FMUL.FTZ R54, R0.reuse, R82 ;  /* 0x0000005200367220 */ /* 0x040fe40000410000 */
[----:B------:R-:W-:Y:S02]  /*124d0*/  FMUL.FTZ R55, R0, R83 ;  /* 0x0000005300377220 */ /* 0x000fe40000410000 */
[----:B------:R-:W-:Y:S01]  /*124e0*/  LDSM.16.MT88.4 R80, [R201+0xc800] ;  /* 0x00c80000c950783b */ /* 0x000fe20000004200 */
[--C-:B------:R-:W-:Y:S01]  /*124f0*/  FFMA.FTZ R190, R190, c[0x0][0x23c], -R145.reuse ;  /* 0x00008f00bebe7a23 */ /* 0x100fe20000010891 */
[----:B------:R-:W1:Y:S01]  /*12500*/  MUFU.EX2 R153, R153 ;  /* 0x0000009900997308 */ /* 0x000e620000000800 */
[--C-:B------:R-:W-:Y:S02]  /*12510*/  FFMA.FTZ R195, R196, c[0x0][0x23c], -R145.reuse ;  /* 0x00008f00c4c37a23 */ /* 0x100fe40000010891 */
[C---:B------:R-:W-:Y:S03]  /*12520*/  HMMA.16816.F32 R52, R128.reuse, R60, R52 ;  /* 0x0000003c8034723c */ /* 0x040fe60000001834 */
[----:B----4-:R-:W-:Y:S01]  /*12530*/  F2FP.PACK_AB R71, R147, R112 ;  /* 0x000000709347723e */ /* 0x010fe200000000ff */
[--C-:B------:R-:W-:Y:S02]  /*12540*/  FFMA.FTZ R189, R189, c[0x0][0x23c], -R144.reuse ;  /* 0x00008f00bdbd7a23 */ /* 0x100fe40000010890 */
[--C-:B------:R-:W-:Y:S01]  /*12550*/  FFMA.FTZ R196, R187, c[0x0][0x23c], -R144.reuse ;  /* 0x00008f00bbc47a23 */ /* 0x100fe20000010890 */
[----:B------:R-:W4:Y:S01]  /*12560*/  MUFU.EX2 R154, R154 ;  /* 0x0000009a009a7308 */ /* 0x000f220000000800 */
[C---:B------:R-:W-:Y:S04]  /*12570*/  HMMA.16816.F32 R56, R128.reuse, R62, R56 ;  /* 0x0000003e8038723c */ /* 0x040fe80000001838 */
[C---:B------:R-:W-:Y:S02]  /*12580*/  FMUL.FTZ R60, R2.reuse, R72 ;  /* 0x00000048023c7220 */ /* 0x040fe40000410000 */
[----:B------:R-:W-:Y:S02]  /*12590*/  FMUL.FTZ R61, R2, R73 ;  /* 0x00000049023d7220 */ /* 0x000fe40000410000 */
[C---:B------:R-:W-:Y:S01]  /*125a0*/  FMUL.FTZ R62, R0.reuse, R74 ;  /* 0x0000004a003e7220 */ /* 0x040fe20000410000 */
[----:B------:R-:W1:Y:S03]  /*125b0*/  MUFU.EX2 R157, R157 ;  /* 0x0000009d009d7308 */ /* 0x000e660000000800 */
[----:B------:R-:W-:Y:S02]  /*125c0*/  FMUL.FTZ R63, R0, R75 ;  /* 0x0000004b003f7220 */ /* 0x000fe40000410000 */
[----:B------:R-:W1:Y:S01]  /*125d0*/  LDSM.16.MT88.4 R72, [R202+0xc800] ;  /* 0x00c80000ca48783b */ /* 0x000e620000004200 */
[--C-:B------:R-:W-:Y:S02]  /*125e0*/  FFMA.FTZ R187, R188, c[0x0][0x23c], -R145.reuse ;  /* 0x00008f00bcbb7a23 */ /* 0x100fe40000010891 */
[--C-:B------:R-:W-:Y:S02]  /*125f0*/  FFMA.FTZ R186, R186, c[0x0][0x23c], -R145.reuse ;  /* 0x00008f00baba7a23 */ /* 0x100fe40000010891 */
[C---:B--2---:R-:W-:Y:S01]  /*12600*/  HMMA.16816.F32 R60, R128.reuse, R84, R60 ;  /* 0x00000054803c723c */ /* 0x044fe2000000183c */
[----:B------:R-:W-:Y:S02]  /*12610*/  MUFU.EX2 R160, R160 ;  /* 0x000000a000a07308 */ /* 0x000fe40000000800 */
[--C-:B------:R-:W-:Y:S02]  /*12620*/  FFMA.FTZ R185, R185, c[0x0][0x23c], -R144.reuse ;  /* 0x00008f00b9b97a23 */ /* 0x100fe40000010890 */
[--C-:B------:R-:W-:Y:S02]  /*12630*/  FFMA.FTZ R188, R183, c[0x0][0x23c], -R144.reuse ;  /* 0x00008f00b7bc7a23 */ /* 0x100fe40000010890 */
[--C-:B------:R-:W-:Y:S01]  /*12640*/  FFMA.FTZ R182, R182, c[0x0][0x23c], -R145.reuse ;  /* 0x00008f00b6b67a23 */ /* 0x100fe20000010891 */
[----:B------:R-:W-:Y:S01]  /*12650*/  HMMA.16816.F32 R64, R128, R86, R64 ;  /* 0x000000568040723c */ /* 0x000fe20000001840 */
[----:B------:R-:W2:Y:S02]  /*12660*/  LDSM.16.MT88.4 R84, [R200+0xc800] ;  /* 0x00c80000c854783b */ /* 0x000ea40000004200 */
[----:B------:R-:W1:Y:S01]  /*12670*/  MUFU.EX2 R161, R161 ;  /* 0x000000a100a17308 */ /* 0x000e620000000800 */
[--C-:B------:R-:W-:Y:S02]  /*12680*/  FFMA.FTZ R183, R184, c[0x0][0x23c], -R145.reuse ;  /* 0x00008f00b8b77a23 */ /* 0x100fe40000010891 */
[--C-:B------:R-:W-:Y:S02]  /*12690*/  FFMA.FTZ R181, R181, c[0x0][0x23c], -R144.reuse ;  /* 0x00008f00b5b57a23 */ /* 0x100fe40000010890 */
[C---:B---3--:R-:W-:Y:S05]  /*126a0*/  HMMA.16816.F32 R4, R68.reuse, R76, R4 ;  /* 0x0000004c4404723c */ /* 0x048fea0000001804 */
[----:B------:R-:W-:Y:S01]  /*126b0*/  MUFU.EX2 R162, R162 ;  /* 0x000000a200a27308 */ /* 0x000fe20000000800 */
[--C-:B------:R-:W-:Y:S02]  /*126c0*/  FFMA.FTZ R184, R179, c[0x0][0x23c], -R144.reuse ;  /* 0x00008f00b3b87a23 */ /* 0x100fe40000010890 */
[C---:B------:R-:W-:Y:S01]  /*126d0*/  HMMA.16816.F32 R8, R68.reuse, R78, R8 ;  /* 0x0000004e4408723c */ /* 0x040fe20000001808 */
[----:B------:R-:W3:Y:S03]  /*126e0*/  LDSM.16.MT88.4 R76, [R204+0x10800] ;  /* 0x01080000cc4c783b */ /* 0x000ee60000004200 */
[--C-:B------:R-:W-:Y:S02]  /*126f0*/  FFMA.FTZ R179, R180, c[0x0][0x23c], -R145.reuse ;  /* 0x00008f00b4b37a23 */ /* 0x100fe40000010891 */
[--C-:B------:R-:W-:Y:S01]  /*12700*/  FFMA.FTZ R134, R134, c[0x0][0x23c], -R144.reuse ;  /* 0x00008f0086867a23 */ /* 0x100fe20000010890 */
[----:B------:R-:W2:Y:S01]  /*12710*/  MUFU.EX2 R163, R163 ;  /* 0x000000a300a37308 */ /* 0x000ea20000000800 */
[----:B------:R-:W-:Y:S01]  /*12720*/  FFMA.FTZ R145, R178, c[0x0][0x23c], -R145 ;  /* 0x00008f00b2917a23 */ /* 0x000fe20000010891 */
[C---:B-1----:R-:W-:Y:S03]  /*12730*/  HMMA.16816.F32 R12, R68.reuse, R72, R12 ;  /* 0x00000048440c723c */ /* 0x042fe6000000180c */
[----:B------:R-:W-:Y:S02]  /*12740*/  FFMA.FTZ R144, R133, c[0x0][0x23c], -R144 ;  /* 0x00008f0085907a23 */ /* 0x000fe40000010890 */
[----:B------:R-:W-:Y:S03]  /*12750*/  FFMA.FTZ R142, R2, R239, R142 ;  /* 0x000000ef028e7223 */ /* 0x000fe6000001008e */
[----:B------:R-:W-:Y:S01]  /*12760*/  MUFU.EX2 R165, R165 ;  /* 0x000000a500a57308 */ /* 0x000fe20000000800 */
[----:B------:R-:W-:Y:S01]  /*12770*/  FFMA.FTZ R143, R0, R237, R143 ;  /* 0x000000ed008f7223 */ /* 0x000fe2000001008f */
[C---:B------:R-:W-:Y:S01]  /*12780*/  HMMA.16816.F32 R16, R68.reuse, R74, R16 ;  /* 0x0000004a4410723c */ /* 0x040fe20000001810 */
[----:B------:R-:W1:Y:S02]  /*12790*/  LDSM.16.MT88.4 R72, [R202+0x10800] ;  /* 0x01080000ca48783b */ /* 0x000e640000004200 */
[----:B------:R-:W-:Y:S02]  /*127a0*/  FADD.FTZ R141, R141, R142 ;  /* 0x0000008e8d8d7221 */ /* 0x000fe40000010000 */
[----:B------:R-:W-:Y:S03]  /*127b0*/  FADD.FTZ R138, R138, R143 ;  /* 0x0000008f8a8a7221 */ /* 0x000fe60000010000 */
[C---:B------:R-:W-:Y:S01]  /*127c0*/  HMMA.16816.F32 R20, R68.reuse, R80, R20 ;  /* 0x000000504414723c */ /* 0x040fe20000001814 */
[----:B------:R-:W1:Y:S03]  /*127d0*/  MUFU.EX2 R164, R164 ;  /* 0x000000a400a47308 */ /* 0x000e660000000800 */
[----:B------:R-:W-:Y:S02]  /*127e0*/  FADD.FTZ R140, R140, R141 ;  /* 0x0000008d8c8c7221 */ /* 0x000fe40000010000 */
[----:B------:R-:W-:Y:S02]  /*127f0*/  FADD.FTZ R137, R137, R138 ;  /* 0x0000008a89897221 */ /* 0x000fe40000010000 */
[C---:B------:R-:W-:Y:S01]  /*12800*/  HMMA.16816.F32 R24, R68.reuse, R82, R24 ;  /* 0x000000524418723c */ /* 0x040fe20000001818 */
[----:B------:R-:W4:Y:S02]  /*12810*/  LDSM.16.MT88.4 R80, [R201+0x10800] ;  /* 0x01080000c950783b */ /* 0x000f240000004200 */
[----:B------:R-:W-:Y:S01]  /*12820*/  MUFU.EX2 R167, R167 ;  /* 0x000000a700a77308 */ /* 0x000fe20000000800 */
[----:B------:R-:W-:Y:S02]  /*12830*/  FADD.FTZ R139, R139, R140 ;  /* 0x0000008c8b8b7221 */ /* 0x000fe40000010000 */
[----:B------:R-:W-:Y:S02]  /*12840*/  FADD.FTZ R136, R136, R137 ;  /* 0x0000008988887221 */ /* 0x000fe40000010000 */
[C---:B--2---:R-:W-:Y:S04]  /*12850*/  HMMA.16816.F32 R28, R68.reuse, R84, R28 ;  /* 0x00000054441c723c */ /* 0x044fe8000000181c */
[----:B------:R-:W-:Y:S01]  /*12860*/  FADD.FTZ R104, R104, R139 ;  /* 0x0000008b68687221 */ /* 0x000fe20000010000 */
[----:B------:R-:W2:Y:S01]  /*12870*/  MUFU.EX2 R166, R166 ;  /* 0x000000a600a67308 */ /* 0x000ea20000000800 */
[----:B------:R-:W-:Y:S02]  /*12880*/  FADD.FTZ R107, R107, R136 ;  /* 0x000000886b6b7221 */ /* 0x000fe40000010000 */
[C---:B------:R-:W-:Y:S01]  /*12890*/  HMMA.16816.F32 R32, R68.reuse, R86, R32 ;  /* 0x000000564420723c */ /* 0x040fe20000001820 */
[----:B------:R-:W2:Y:S03]  /*128a0*/  LDSM.16.MT88.4 R84, [R204+0xd000] ;  /* 0x00d00000cc54783b */ /* 0x000ea60000004200 */
[----:B------:R-:W-:Y:S02]  /*128b0*/  FADD.FTZ R104, R105, R104 ;  /* 0x0000006869687221 */ /* 0x000fe40000010000 */
[----:B------:R-:W-:Y:S01]  /*128c0*/  FADD.FTZ R107, R106, R107 ;  /* 0x0000006b6a6b7221 */ /* 0x000fe20000010000 */
[----:B------:R-:W-:Y:S01]  /*128d0*/  MUFU.EX2 R168, R168 ;  /* 0x000000a800a87308 */ /* 0x000fe20000000800 */
[C---:B---3--:R-:W-:Y:S04]  /*128e0*/  HMMA.16816.F32 R36, R68.reuse, R76, R36 ;  /* 0x0000004c4424723c */ /* 0x048fe80000001824 */
[----:B------:R-:W-:Y:S04]  /*128f0*/  FADD.FTZ R0, R112, R107 ;  /* 0x0000006b70007221 */ /* 0x000fe80000010000 */
[C---:B------:R-:W-:Y:S01]  /*12900*/  HMMA.16816.F32 R40, R68.reuse, R78, R40 ;  /* 0x0000004e4428723c */ /* 0x040fe20000001828 */
[----:B------:R-:W3:Y:S01]  /*12910*/  LDSM.16.MT88.4 R76, [R202+0xd000] ;  /* 0x00d00000ca4c783b */ /* 0x000ee20000004200 */
[----:B------:R-:W2:Y:S02]  /*12920*/  MUFU.EX2 R169, R169 ;  /* 0x000000a900a97308 */ /* 0x000ea40000000800 */
[----:B------:R-:W-:Y:S01]  /*12930*/  FADD.FTZ R147, R147, R0 ;  /* 0x0000000093937221 */ /* 0x000fe20000010000 */
[----:B------:R-:W-:Y:S03]  /*12940*/  MOV R0, R3 ;  /* 0x0000000300007202 */ /* 0x000fe60000000f00 */
[C---:B-1----:R-:W-:Y:S04]  /*12950*/  HMMA.16816.F32 R44, R68.reuse, R72, R44 ;  /* 0x00000048442c723c */ /* 0x042fe8000000182c */
[----:B------:R-:W-:Y:S04]  /*12960*/  MUFU.EX2 R170, R170 ;  /* 0x000000aa00aa7308 */ /* 0x000fe80000000800 */
[C---:B------:R-:W-:Y:S01]  /*12970*/  HMMA.16816.F32 R48, R68.reuse, R74, R48 ;  /* 0x0000004a4430723c */ /* 0x040fe20000001830 */
[----:B------:R-:W1:Y:S05]  /*12980*/  LDSM.16.MT88.4 R72, [R201+0xd000] ;  /* 0x00d00000c948783b */ /* 0x000e6a0000004200 */
[----:B------:R-:W1:Y:S02]  /*12990*/  MUFU.EX2 R171, R171 ;  /* 0x000000ab00ab7308 */ /* 0x000e640000000800 */
[C---:B----4-:R-:W-:Y:S08]  /*129a0*/  HMMA.16816.F32 R52, R68.reuse, R80, R52 ;  /* 0x000000504434723c */ /* 0x050ff00000001834 */
[C---:B------:R-:W-:Y:S01]  /*129b0*/  HMMA.16816.F32 R56, R68.reuse, R82, R56 ;  /* 0x000000524438723c */ /* 0x040fe20000001838 */
[----:B------:R-:W4:Y:S01]  /*129c0*/  LDSM.16.MT88.4 R80, [R200+0xd000] ;  /* 0x00d00000c850783b */ /* 0x000f220000004200 */
[----:B------:R-:W-:Y:S06]  /*129d0*/  MUFU.EX2 R172, R172 ;  /* 0x000000ac00ac7308 */ /* 0x000fec0000000800 */
[C---:B------:R-:W-:Y:S04]  /*129e0*/  HMMA.16816.F32 R60, R68.reuse, R88, R60 ;  /* 0x00000058443c723c */ /* 0x040fe8000000183c */
[----:B------:R-:W1:Y:S04]  /*129f0*/  MUFU.EX2 R173, R173 ;  /* 0x000000ad00ad7308 */ /* 0x000e680000000800 */
[----:B------:R-:W-:Y:S01]  /*12a00*/  HMMA.16816.F32 R64, R68, R90, R64 ;  /* 0x0000005a4440723c */ /* 0x000fe20000001840 */
[----:B------:R-:W-:Y:S05]  /*12a10*/  LDSM.16.MT88.4 R88, [R201+0x11000] ;  /* 0x01100000c958783b */ /* 0x000fea0000004200 */
[----:B------:R-:W-:Y:S01]  /*12a20*/  MUFU.EX2 R174, R174 ;  /* 0x000000ae00ae7308 */ /* 0x000fe20000000800 */
[----:B------:R-:W-:Y:S02]  /*12a30*/  F2FP.PACK_AB R68, R149, R148 ;  /* 0x000000949544723e */ /* 0x000fe400000000ff */
[----:B-----5:R-:W-:Y:S03]  /*12a40*/  F2FP.PACK_AB R69, R151, R150 ;  /* 0x000000969745723e */ /* 0x020fe600000000ff */
[----:B------:R-:W-:Y:S01]  /*12a50*/  F2FP.PACK_AB R70, R153, R152 ;  /* 0x000000989946723e */ /* 0x000fe200000000ff */
[----:B------:R-:W-:Y:S01]  /*12a60*/  FADD.FTZ R150, R150, R147 ;  /* 0x0000009396967221 */ /* 0x000fe20000010000 */
[----:B------:R-:W-:Y:S02]  /*12a70*/  F2FP.PACK_AB R71, R155, R154 ;  /* 0x0000009a9b47723e */ /* 0x000fe400000000ff */
[----:B------:R-:W5:Y:S01]  /*12a80*/  MUFU.EX2 R175, R175 ;  /* 0x000000af00af7308 */ /* 0x000f620000000800 */
[----:B------:R-:W-:Y:S04]  /*12a90*/  FADD.FTZ R151, R151, R150 ;  /* 0x0000009697977221 */ /* 0x000fe80000010000 */
[C---:B--2---:R-:W-:Y:S03]  /*12aa0*/  HMMA.16816.F32 R4, R68.reuse, R84, R4 ;  /* 0x000000544404723c */ /* 0x044fe60000001804 */
[----:B------:R-:W-:Y:S02]  /*12ab0*/  FADD.FTZ R154, R154, R151 ;  /* 0x000000979a9a7221 */ /* 0x000fe40000010000 */
[----:B------:R-:W-:Y:S02]  /*12ac0*/  MUFU.EX2 R192, R192 ;  /* 0x000000c000c07308 */ /* 0x000fe40000000800 */
[----:B------:R-:W-:Y:S01]  /*12ad0*/  FADD.FTZ R154, R155, R154 ;  /* 0x0000009a9b9a7221 */ /* 0x000fe20000010000 */
[C---:B------:R-:W-:Y:S01]  /*12ae0*/  HMMA.16816.F32 R8, R68.reuse, R86, R8 ;  /* 0x000000564408723c */ /* 0x040fe20000001808 */
[----:B------:R-:W2:Y:S06]  /*12af0*/  LDSM.16.MT88.4 R84, [R204+0x11000] ;  /* 0x01100000cc54783b */ /* 0x000eac0000004200 */
[----:B------:R-:W2:Y:S01]  /*12b00*/  MUFU.EX2 R193, R193 ;  /* 0x000000c100c17308 */ /* 0x000ea20000000800 */
[C---:B---3--:R-:W-:Y:S08]  /*12b10*/  HMMA.16816.F32 R12, R68.reuse, R76, R12 ;  /* 0x0000004c440c723c */ /* 0x048ff0000000180c */
[C---:B------:R-:W-:Y:S01]  /*12b20*/  HMMA.16816.F32 R16, R68.reuse, R78, R16 ;  /* 0x0000004e4410723c */ /* 0x040fe20000001810 */
[----:B------:R-:W3:Y:S01]  /*12b30*/  LDSM.16.MT88.4 R76, [R202+0x11000] ;  /* 0x01100000ca4c783b */ /* 0x000ee20000004200 */
[----:B------:R-:W-:Y:S06]  /*12b40*/  MUFU.EX2 R194, R194 ;  /* 0x000000c200c27308 */ /* 0x000fec0000000800 */
[C---:B-1----:R-:W-:Y:S04]  /*12b50*/  HMMA.16816.F32 R20, R68.reuse, R72, R20 ;  /* 0x000000484414723c */ /* 0x042fe80000001814 */
[----:B------:R-:W1:Y:S04]  /*12b60*/  MUFU.EX2 R191, R191 ;  /* 0x000000bf00bf7308 */ /* 0x000e680000000800 */
[C---:B------:R-:W-:Y:S01]  /*12b70*/  HMMA.16816.F32 R24, R68.reuse, R74, R24 ;  /* 0x0000004a4418723c */ /* 0x040fe20000001818 */
[----:B------:R-:W1:Y:S05]  /*12b80*/  LDSM.16.MT88.4 R72, [R204+0xd800] ;  /* 0x00d80000cc48783b */ /* 0x000e6a0000004200 */
[----:B------:R-:W-:Y:S02]  /*12b90*/  MUFU.EX2 R190, R190 ;  /* 0x000000be00be7308 */ /* 0x000fe40000000800 */
[C---:B----4-:R-:W-:Y:S08]  /*12ba0*/  HMMA.16816.F32 R28, R68.reuse, R80, R28 ;  /* 0x00000050441c723c */ /* 0x050ff0000000181c */
[C---:B------:R-:W-:Y:S01]  /*12bb0*/  HMMA.16816.F32 R32, R68.reuse, R82, R32 ;  /* 0x000000524420723c */ /* 0x040fe20000001820 */
[----:B------:R-:W4:Y:S01]  /*12bc0*/  LDSM.16.MT88.4 R80, [R202+0xd800] ;  /* 0x00d80000ca50783b */ /* 0x000f220000004200 */
[----:B------:R-:W1:Y:S06]  /*12bd0*/  MUFU.EX2 R195, R195 ;  /* 0x000000c300c37308 */ /* 0x000e6c0000000800 */
[C---:B--2---:R-:W-:Y:S04]  /*12be0*/  HMMA.16816.F32 R36, R68.reuse, R84, R36 ;  /* 0x000000544424723c */ /* 0x044fe80000001824 */
[----:B------:R-:W-:Y:S04]  /*12bf0*/  MUFU.EX2 R189, R189 ;  /* 0x000000bd00bd7308 */ /* 0x000fe80000000800 */
[C---:B------:R-:W-:Y:S01]  /*12c00*/  HMMA.16816.F32 R40, R68.reuse, R86, R40 ;  /* 0x000000564428723c */ /* 0x040fe20000001828 */
[----:B------:R-:W-:Y:S05]  /*12c10*/  LDSM.16.MT88.4 R84, [R200+0xd800] ;  /* 0x00d80000c854783b */ /* 0x000fea0000004200 */
[----:B------:R-:W2:Y:S02]  /*12c20*/  MUFU.EX2 R196, R196 ;  /* 0x000000c400c47308 */ /* 0x000ea40000000800 */
[C---:B---3--:R-:W-:Y:S08]  /*12c30*/  HMMA.16816.F32 R44, R68.reuse, R76, R44 ;  /* 0x0000004c442c723c */ /* 0x048ff0000000182c */
[C---:B------:R-:W-:Y:S01]  /*12c40*/  HMMA.16816.F32 R48, R68.reuse, R78, R48 ;  /* 0x0000004e4430723c */ /* 0x040fe20000001830 */
[----:B------:R-:W3:Y:S01]  /*12c50*/  LDSM.16.MT88.4 R76, [R201+0xd800] ;  /* 0x00d80000c94c783b */ /* 0x000ee20000004200 */
[----:B------:R-:W-:Y:S06]  /*12c60*/  MUFU.EX2 R187, R187 ;  /* 0x000000bb00bb7308 */ /* 0x000fec0000000800 */
[C---:B------:R-:W-:Y:S04]  /*12c70*/  HMMA.16816.F32 R52, R68.reuse, R88, R52 ;  /* 0x000000584434723c */ /* 0x040fe80000001834 */
[----:B------:R-:W1:Y:S04]  /*12c80*/  MUFU.EX2 R186, R186 ;  /* 0x000000ba00ba7308 */ /* 0x000e680000000800 */
[C---:B------:R-:W-:Y:S01]  /*12c90*/  HMMA.16816.F32 R56, R68.reuse, R90, R56 ;  /* 0x0000005a4438723c */ /* 0x040fe20000001838 */
[----:B------:R-:W-:Y:S05]  /*12ca0*/  LDSM.16.MT88.4 R88, [R201+0x11800] ;  /* 0x01180000c958783b */ /* 0x000fea0000004200 */
[----:B------:R-:W-:Y:S02]  /*12cb0*/  MUFU.EX2 R185, R185 ;  /* 0x000000b900b97308 */ /* 0x000fe40000000800 */
[C---:B------:R-:W-:Y:S08]  /*12cc0*/  HMMA.16816.F32 R60, R68.reuse, R92, R60 ;  /* 0x0000005c443c723c */ /* 0x040ff0000000183c */
[----:B------:R-:W-:Y:S01]  /*12cd0*/  HMMA.16816.F32 R64, R68, R94, R64 ;  /* 0x0000005e4440723c */ /* 0x000fe20000001840 */
[----:B------:R-:W-:Y:S01]  /*12ce0*/  LDSM.16.MT88.4 R92, [R200+0x12000] ;  /* 0x01200000c85c783b */ /* 0x000fe20000004200 */
[----:B------:R-:W2:Y:S05]  /*12cf0*/  MUFU.EX2 R188, R188 ;  /* 0x000000bc00bc7308 */ /* 0x000eaa0000000800 */
[----:B------:R-:W-:Y:S02]  /*12d00*/  F2FP.PACK_AB R68, R156, R157 ;  /* 0x0000009d9c44723e */ /* 0x000fe400000000ff */
[C---:B------:R-:W-:Y:S03]  /*12d10*/  F2FP.PACK_AB R69, R158.reuse, R159 ;  /* 0x0000009f9e45723e */ /* 0x040fe600000000ff */
[----:B------:R-:W-:Y:S01]  /*12d20*/  F2FP.PACK_AB R70, R161, R160 ;  /* 0x000000a0a146723e */ /* 0x000fe200000000ff */
[----:B------:R-:W-:Y:S01]  /*12d30*/  MUFU.EX2 R182, R182 ;  /* 0x000000b600b67308 */ /* 0x000fe20000000800 */
[----:B------:R-:W-:Y:S01]  /*12d40*/  F2FP.PACK_AB R71, R163, R162 ;  /* 0x000000a2a347723e */ /* 0x000fe200000000ff */
[----:B------:R-:W-:Y:S04]  /*12d50*/  FADD.FTZ R159, R159, R154 ;  /* 0x0000009a9f9f7221 */ /* 0x000fe80000010000 */
[----:B------:R-:W-:Y:S02]  /*12d60*/  FADD.FTZ R159, R158, R159 ;  /* 0x0000009f9e9f7221 */ /* 0x000fe40000010000 */
[C---:B-1----:R-:W-:Y:S02]  /*12d70*/  HMMA.16816.F32 R4, R68.reuse, R72, R4 ;  /* 0x000000484404723c */ /* 0x042fe40000001804 */
[----:B------:R-:W1:Y:S01]  /*12d80*/  MUFU.EX2 R183, R183 ;  /* 0x000000b700b77308 */ /* 0x000e620000000800 */
[----:B------:R-:W-:Y:S04]  /*12d90*/  FADD.FTZ R162, R162, R159 ;  /* 0x0000009fa2a27221 */ /* 0x000fe80000010000 */
[----:B------:R-:W-:Y:S01]  /*12da0*/  FADD.FTZ R162, R163, R162 ;  /* 0x000000a2a3a27221 */ /* 0x000fe20000010000 */
[C---:B------:R-:W-:Y:S01]  /*12db0*/  HMMA.16816.F32 R8, R68.reuse, R74, R8 ;  /* 0x0000004a4408723c */ /* 0x040fe20000001808 */
[----:B------:R-:W1:Y:S03]  /*12dc0*/  LDSM.16.MT88.4 R72, [R204+0x11800] ;  /* 0x01180000cc48783b */ /* 0x000e660000004200 */
[----:B------:R-:W-:Y:S04]  /*12dd0*/  MUFU.EX2 R181, R181 ;  /* 0x000000b500b57308 */ /* 0x000fe80000000800 */
[C---:B----4-:R-:W-:Y:S06]  /*12de0*/  HMMA.16816.F32 R12, R68.reuse, R80, R12 ;  /* 0x00000050440c723c */ /* 0x050fec000000180c */
[----:B------:R-:W4:Y:S02]  /*12df0*/  MUFU.EX2 R184, R184 ;  /* 0x000000b800b87308 */ /* 0x000f240000000800 */
[C---:B------:R-:W-:Y:S01]  /*12e00*/  HMMA.16816.F32 R16, R68.reuse, R82, R16 ;  /* 0x000000524410723c */ /* 0x040fe20000001810 */
[----:B------:R-:W2:Y:S07]  /*12e10*/  LDSM.16.MT88.4 R80, [R202+0x11800] ;  /* 0x01180000ca50783b */ /* 0x000eae0000004200 */
[C---:B---3--:R-:W-:Y:S01]  /*12e20*/  HMMA.16816.F32 R20, R68.reuse, R76, R20 ;  /* 0x0000004c4414723c */ /* 0x048fe20000001814 */
[----:B------:R-:W-:Y:S07]  /*12e30*/  MUFU.EX2 R179, R179 ;  /* 0x000000b300b37308 */ /* 0x000fee0000000800 */
[C---:B------:R-:W-:Y:S01]  /*12e40*/  HMMA.16816.F32 R24, R68.reuse, R78, R24 ;  /* 0x0000004e4418723c */ /* 0x040fe20000001818 */
[----:B------:R-:W3:Y:S02]  /*12e50*/  LDSM.16.MT88.4 R76, [R200+0x11800] ;  /* 0x01180000c84c783b */ /* 0x000ee40000004200 */
[----:B------:R-:W2:Y:S05]  /*12e60*/  MUFU.EX2 R178, R145 ;  /* 0x0000009100b27308 */ /* 0x000eaa0000000800 */
[C---:B------:R-:W-:Y:S05]  /*12e70*/  HMMA.16816.F32 R28, R68.reuse, R84, R28 ;  /* 0x00000054441c723c */ /* 0x040fea000000181c */
[----:B------:R-:W-:Y:S03]  /*12e80*/  MUFU.EX2 R134, R134 ;  /* 0x0000008600867308 */ /* 0x000fe60000000800 */
[C---:B------:R-:W-:Y:S01]  /*12e90*/  HMMA.16816.F32 R32, R68.reuse, R86, R32 ;  /* 0x000000564420723c */ /* 0x040fe20000001820 */
[----:B------:R-:W3:Y:S06]  /*12ea0*/  LDSM.16.MT88.4 R84, [R204+0xe000] ;  /* 0x00e00000cc54783b */ /* 0x000eec0000004200 */
[----:B------:R-:W3:Y:S01]  /*12eb0*/  MUFU.EX2 R133, R144 ;  /* 0x0000009000857308 */ /* 0x000ee20000000800 */
[C---:B-1----:R-:W-:Y:S08]  /*12ec0*/  HMMA.16816.F32 R36, R68.reuse, R72, R36 ;  /* 0x000000484424723c */ /* 0x042ff00000001824 */
[C---:B------:R-:W-:Y:S01]  /*12ed0*/  HMMA.16816.F32 R40, R68.reuse, R74, R40 ;  /* 0x0000004a4428723c */ /* 0x040fe20000001828 */
[----:B------:R-:W1:Y:S07]  /*12ee0*/  LDSM.16.MT88.4 R72, [R202+0xe000] ;  /* 0x00e00000ca48783b */ /* 0x000e6e0000004200 */
[C---:B--2---:R-:W-:Y:S08]  /*12ef0*/  HMMA.16816.F32 R44, R68.reuse, R80, R44 ;  /* 0x00000050442c723c */ /* 0x044ff0000000182c */
[C---:B------:R-:W-:Y:S01]  /*12f00*/  HMMA.16816.F32 R48, R68.reuse, R82, R48 ;  /* 0x000000524430723c */ /* 0x040fe20000001830 */
[----:B------:R-:W-:Y:S07]  /*12f10*/  LDSM.16.MT88.4 R80, [R200+0xe000] ;  /* 0x00e00000c850783b */ /* 0x000fee0000004200 */
[C---:B------:R-:W-:Y:S08]  /*12f20*/  HMMA.16816.F32 R52, R68.reuse, R88, R52 ;  /* 0x000000584434723c */ /* 0x040ff00000001834 */
[C---:B------:R-:W-:Y:S01]  /*12f30*/  HMMA.16816.F32 R56, R68.reuse, R90, R56 ;  /* 0x0000005a4438723c */ /* 0x040fe20000001838 */
[----:B------:R-:W-:Y:S07]  /*12f40*/  LDSM.16.MT88.4 R88, [R201+0x12000] ;  /* 0x01200000c958783b */ /* 0x000fee0000004200 */
[C---:B---3--:R-:W-:Y:S08]  /*12f50*/  HMMA.16816.F32 R60, R68.reuse, R76, R60 ;  /* 0x0000004c443c723c */ /* 0x048ff0000000183c */
[----:B------:R-:W-:Y:S01]  /*12f60*/  HMMA.16816.F32 R64, R68, R78, R64 ;  /* 0x0000004e4440723c */ /* 0x000fe20000001840 */
[----:B------:R-:W2:Y:S06]  /*12f70*/  LDSM.16.MT88.4 R76, [R201+0xe000] ;  /* 0x00e00000c94c783b */ /* 0x000eac0000004200 */
[----:B------:R-:W-:Y:S02]  /*12f80*/  F2FP.PACK_AB R68, R164, R165 ;  /* 0x000000a5a444723e */ /* 0x000fe400000000ff */
[C---:B------:R-:W-:Y:S03]  /*12f90*/  F2FP.PACK_AB R69, R166.reuse, R167 ;  /* 0x000000a7a645723e */ /* 0x040fe600000000ff */
[----:B------:R-:W-:Y:S01]  /*12fa0*/  F2FP.PACK_AB R70, R169, R168 ;  /* 0x000000a8a946723e */ /* 0x000fe200000000ff */
[----:B------:R-:W-:Y:S01]  /*12fb0*/  FADD.FTZ R167, R167, R162 ;  /* 0x000000a2a7a77221 */ /* 0x000fe20000010000 */
[C---:B------:R-:W-:Y:S03]  /*12fc0*/  F2FP.PACK_AB R71, R171.reuse, R170 ;  /* 0x000000aaab47723e */ /* 0x040fe600000000ff */
[----:B------:R-:W-:Y:S04]  /*12fd0*/  FADD.FTZ R167, R166, R167 ;  /* 0x000000a7a6a77221 */ /* 0x000fe80000010000 */
[C---:B------:R-:W-:Y:S03]  /*12fe0*/  HMMA.16816.F32 R4, R68.reuse, R84, R4 ;  /* 0x000000544404723c */ /* 0x040fe60000001804 */
[----:B------:R-:W-:Y:S04]  /*12ff0*/  FADD.FTZ R170, R170, R167 ;  /* 0x000000a7aaaa7221 */ /* 0x000fe80000010000 */
[----:B------:R-:W-:Y:S01]  /*13000*/  FADD.FTZ R171, R171, R170 ;  /* 0x000000aaabab7221 */ /* 0x000fe20000010000 */
        /* <DEDUP_REMOVED lines=10> */
[----:B------:R-:W2:Y:S07]  /*130b0*/  LDSM.16.MT88.4 R80, [R202+0xe800] ;  /* 0x00e80000ca50783b */ /* 0x000eae0000004200 */
[C---:B---3--:R-:W-:Y:S08]  /*130c0*/  HMMA.16816.F32 R36, R68.reuse, R84, R36 ;  /* 0x000000544424723c */ /* 0x048ff00000001824 */
[C---:B------:R-:W-:Y:S01]  /*130d0*/  HMMA.16816.F32 R40, R68.reuse, R86, R40 ;  /* 0x000000564428723c */ /* 0x040fe20000001828 */
[----:B------:R-:W3:Y:S07]  /*130e0*/  LDSM.16.MT88.4 R84, [R201+0xe800] ;  /* 0x00e80000c954783b */ /* 0x000eee0000004200 */
[C---:B-1----:R-:W-:Y:S08]  /*130f0*/  HMMA.16816.F32 R44, R68.reuse, R72, R44 ;  /* 0x00000048442c723c */ /* 0x042ff0000000182c */
[C---:B------:R-:W-:Y:S01]  /*13100*/  HMMA.16816.F32 R48, R68.reuse, R74, R48 ;  /* 0x0000004a4430723c */ /* 0x040fe20000001830 */
[----:B------:R-:W1:Y:S07]  /*13110*/  LDSM.16.MT88.4 R72, [R200+0xe800] ;  /* 0x00e80000c848783b */ /* 0x000e6e0000004200 */
[C---:B------:R-:W-:Y:S08]  /*13120*/  HMMA.16816.F32 R52, R68.reuse, R88, R52 ;  /* 0x000000584434723c */ /* 0x040ff00000001834 */
[C---:B------:R-:W-:Y:S01]  /*13130*/  HMMA.16816.F32 R56, R68.reuse, R90, R56 ;  /* 0x0000005a4438723c */ /* 0x040fe20000001838 */
[----:B------:R-:W1:Y:S07]  /*13140*/  LDSM.16.MT88.4 R88, [R204+0x12800] ;  /* 0x01280000cc58783b */ /* 0x000e6e0000004200 */
[C---:B------:R-:W-:Y:S08]  /*13150*/  HMMA.16816.F32 R60, R68.reuse, R92, R60 ;  /* 0x0000005c443c723c */ /* 0x040ff0000000183c */
[----:B------:R-:W-:Y:S01]  /*13160*/  HMMA.16816.F32 R64, R68, R94, R64 ;  /* 0x0000005e4440723c */ /* 0x000fe20000001840 */
[----:B------:R-:W-:Y:S06]  /*13170*/  LDSM.16.MT88.4 R92, [R201+0x13000] ;  /* 0x01300000c95c783b */ /* 0x000fec0000004200 */
[----:B------:R-:W-:Y:S02]  /*13180*/  F2FP.PACK_AB R68, R173, R172 ;  /* 0x000000acad44723e */ /* 0x000fe400000000ff */
[----:B-----5:R-:W-:Y:S03]  /*13190*/  F2FP.PACK_AB R69, R175, R174 ;  /* 0x000000aeaf45723e */ /* 0x020fe600000000ff */
[----:B------:R-:W-:Y:S01]  /*131a0*/  F2FP.PACK_AB R70, R193, R192 ;  /* 0x000000c0c146723e */ /* 0x000fe200000000ff */
[----:B------:R-:W-:Y:S01]  /*131b0*/  FADD.FTZ R174, R174, R171 ;  /* 0x000000abaeae7221 */ /* 0x000fe20000010000 */
[----:B------:R-:W-:Y:S03]  /*131c0*/  F2FP.PACK_AB R71, R191, R194 ;  /* 0x000000c2bf47723e */ /* 0x000fe600000000ff */
[----:B------:R-:W-:Y:S04]  /*131d0*/  FADD.FTZ R175, R175, R174 ;  /* 0x000000aeafaf7221 */ /* 0x000fe80000010000 */
[C---:B--2---:R-:W-:Y:S03]  /*131e0*/  HMMA.16816.F32 R4, R68.reuse, R76, R4 ;  /* 0x0000004c4404723c */ /* 0x044fe60000001804 */
[----:B------:R-:W-:Y:S04]  /*131f0*/  FADD.FTZ R194, R194, R175 ;  /* 0x000000afc2c27221 */ /* 0x000fe80000010000 */
[----:B------:R-:W-:Y:S01]  /*13200*/  FADD.FTZ R194, R191, R194 ;  /* 0x000000c2bfc27221 */ /* 0x000fe20000010000 */
[C---:B------:R-:W-:Y:S01]  /*13210*/  HMMA.16816.F32 R8, R68.reuse, R78, R8 ;  /* 0x0000004e4408723c */ /* 0x040fe20000001808 */
[----:B------:R-:W2:Y:S07]  /*13220*/  LDSM.16.MT88.4 R76, [R202+0x12800] ;  /* 0x01280000ca4c783b */ /* 0x000eae0000004200 */
[C---:B------:R-:W-:Y:S08]  /*13230*/  HMMA.16816.F32 R12, R68.reuse, R80, R12 ;  /* 0x00000050440c723c */ /* 0x040ff0000000180c */
[C---:B------:R-:W-:Y:S01]  /*13240*/  HMMA.16816.F32 R16, R68.reuse, R82, R16 ;  /* 0x000000524410723c */ /* 0x040fe20000001810 */
[----:B------:R-:W5:Y:S07]  /*13250*/  LDSM.16.MT88.4 R80, [R201+0x12800] ;  /* 0x01280000c950783b */ /* 0x000f6e0000004200 */
[C---:B---3--:R-:W-:Y:S08]  /*13260*/  HMMA.16816.F32 R20, R68.reuse, R84, R20 ;  /* 0x000000544414723c */ /* 0x048ff00000001814 */
[C---:B------:R-:W-:Y:S01]  /*13270*/  HMMA.16816.F32 R24, R68.reuse, R86, R24 ;  /* 0x000000564418723c */ /* 0x040fe20000001818 */
[----:B------:R-:W-:Y:S07]  /*13280*/  LDSM.16.MT88.4 R84, [R200+0xf000] ;  /* 0x00f00000c854783b */ /* 0x000fee0000004200 */
[C---:B-1----:R-:W-:Y:S08]  /*13290*/  HMMA.16816.F32 R28, R68.reuse, R72, R28 ;  /* 0x00000048441c723c */ /* 0x042ff0000000181c */
[C---:B------:R-:W-:Y:S01]  /*132a0*/  HMMA.16816.F32 R32, R68.reuse, R74, R32 ;  /* 0x0000004a4420723c */ /* 0x040fe20000001820 */
[----:B------:R-:W1:Y:S07]  /*132b0*/  LDSM.16.MT88.4 R72, [R200+0x12800] ;  /* 0x01280000c848783b */ /* 0x000e6e0000004200 */
[C---:B------:R-:W-:Y:S08]  /*132c0*/  HMMA.16816.F32 R36, R68.reuse, R88, R36 ;  /* 0x000000584424723c */ /* 0x040ff00000001824 */
[C---:B------:R-:W-:Y:S01]  /*132d0*/  HMMA.16816.F32 R40, R68.reuse, R90, R40 ;  /* 0x0000005a4428723c */ /* 0x040fe20000001828 */
[----:B------:R-:W-:Y:S07]  /*132e0*/  LDSM.16.MT88.4 R88, [R202+0x13000] ;  /* 0x01300000ca58783b */ /* 0x000fee0000004200 */
[C---:B--2---:R-:W-:Y:S08]  /*132f0*/  HMMA.16816.F32 R44, R68.reuse, R76, R44 ;  /* 0x0000004c442c723c */ /* 0x044ff0000000182c */
[C---:B------:R-:W-:Y:S01]  /*13300*/  HMMA.16816.F32 R48, R68.reuse, R78, R48 ;  /* 0x0000004e4430723c */ /* 0x040fe20000001830 */
[----:B------:R-:W2:Y:S07]  /*13310*/  LDSM.16.MT88.4 R76, [R204+0xf000] ;  /* 0x00f00000cc4c783b */ /* 0x000eae0000004200 */
[C---:B-----5:R-:W-:Y:S08]  /*13320*/  HMMA.16816.F32 R52, R68.reuse, R80, R52 ;  /* 0x000000504434723c */ /* 0x060ff00000001834 */
[C---:B------:R-:W-:Y:S01]  /*13330*/  HMMA.16816.F32 R56, R68.reuse, R82, R56 ;  /* 0x000000524438723c */ /* 0x040fe20000001838 */
[----:B------:R-:W3:Y:S07]  /*13340*/  LDSM.16.MT88.4 R80, [R202+0xf000] ;  /* 0x00f00000ca50783b */ /* 0x000eee0000004200 */
[C---:B-1----:R-:W-:Y:S08]  /*13350*/  HMMA.16816.F32 R60, R68.reuse, R72, R60 ;  /* 0x00000048443c723c */ /* 0x042ff0000000183c */
[----:B------:R-:W-:Y:S01]  /*13360*/  HMMA.16816.F32 R64, R68, R74, R64 ;  /* 0x0000004a4440723c */ /* 0x000fe20000001840 */
[----:B------:R-:W1:Y:S06]  /*13370*/  LDSM.16.MT88.4 R72, [R201+0xf000] ;  /* 0x00f00000c948783b */ /* 0x000e6c0000004200 */
[----:B------:R-:W-:Y:S02]  /*13380*/  F2FP.PACK_AB R68, R195, R190 ;  /* 0x000000bec344723e */ /* 0x000fe400000000ff */
[----:B------:R-:W-:Y:S03]  /*13390*/  F2FP.PACK_AB R69, R196, R189 ;  /* 0x000000bdc445723e */ /* 0x000fe600000000ff */
        /* <DEDUP_REMOVED lines=9> */
[C---:B---3--:R-:W-:Y:S08]  /*13430*/  HMMA.16816.F32 R12, R68.reuse, R80, R12 ;  /* 0x00000050440c723c */ /* 0x048ff0000000180c */
[C---:B------:R-:W-:Y:S08]  /*13440*/  HMMA.16816.F32 R16, R68.reuse, R82, R16 ;  /* 0x000000524410723c */ /* 0x040ff00000001810 */
[C---:B-1----:R-:W-:Y:S08]  /*13450*/  HMMA.16816.F32 R20, R68.reuse, R72, R20 ;  /* 0x000000484414723c */ /* 0x042ff00000001814 */
[C---:B------:R-:W-:Y:S08]  /*13460*/  HMMA.16816.F32 R24, R68.reuse, R74, R24 ;  /* 0x0000004a4418723c */ /* 0x040ff00000001818 */
[C---:B------:R-:W-:Y:S08]  /*13470*/  HMMA.16816.F32 R28, R68.reuse, R84, R28 ;  /* 0x00000054441c723c */ /* 0x040ff0000000181c */
[C---:B------:R-:W-:Y:S01]  /*13480*/  HMMA.16816.F32 R32, R68.reuse, R86, R32 ;  /* 0x000000564420723c */ /* 0x040fe20000001820 */
[----:B------:R-:W-:Y:S07]  /*13490*/  LDSM.16.MT88.4 R84, [R202+0x13800] ;  /* 0x01380000ca54783b */ /* 0x000fee0000004200 */
[C---:B--2---:R-:W-:Y:S08]  /*134a0*/  HMMA.16816.F32 R36, R68.reuse, R76, R36 ;  /* 0x0000004c4424723c */ /* 0x044ff00000001824 */
[C---:B------:R-:W-:Y:S01]  /*134b0*/  HMMA.16816.F32 R40, R68.reuse, R78, R40 ;  /* 0x0000004e4428723c */ /* 0x040fe20000001828 */
[----:B------:R-:W-:Y:S07]  /*134c0*/  LDSM.16.MT88.4 R76, [R201+0x13800] ;  /* 0x01380000c94c783b */ /* 0x000fee0000004200 */
[C---:B------:R-:W-:Y:S08]  /*134d0*/  HMMA.16816.F32 R44, R68.reuse, R88, R44 ;  /* 0x00000058442c723c */ /* 0x040ff0000000182c */
[C---:B------:R-:W-:Y:S08]  /*134e0*/  HMMA.16816.F32 R48, R68.reuse, R90, R48 ;  /* 0x0000005a4430723c */ /* 0x040ff00000001830 */
[C---:B------:R-:W-:Y:S08]  /*134f0*/  HMMA.16816.F32 R52, R68.reuse, R92, R52 ;  /* 0x0000005c4434723c */ /* 0x040ff00000001834 */
[C---:B------:R-:W-:Y:S01]  /*13500*/  HMMA.16816.F32 R56, R68.reuse, R94, R56 ;  /* 0x0000005e4438723c */ /* 0x040fe20000001838 */
[----:B------:R-:W1:Y:S07]  /*13510*/  LDSM.16.MT88.4 R92, [R204+0x13800] ;  /* 0x01380000cc5c783b */ /* 0x000e6e0000004200 */
[C---:B------:R-:W-:Y:S08]  /*13520*/  HMMA.16816.F32 R60, R68.reuse, R96, R60 ;  /* 0x00000060443c723c */ /* 0x040ff0000000183c */
[----:B------:R-:W-:Y:S07]  /*13530*/  HMMA.16816.F32 R64, R68, R98, R64 ;  /* 0x000000624440723c */ /* 0x000fee0000001840 */
[----:B------:R-:W-:Y:S02]  /*13540*/  F2FP.PACK_AB R68, R183, R182 ;  /* 0x000000b6b744723e */ /* 0x000fe400000000ff */
[----:B----4-:R-:W-:Y:S03]  /*13550*/  F2FP.PACK_AB R69, R184, R181 ;  /* 0x000000b5b845723e */ /* 0x010fe600000000ff */
[----:B------:R-:W-:Y:S01]  /*13560*/  F2FP.PACK_AB R70, R178, R179 ;  /* 0x000000b3b246723e */ /* 0x000fe200000000ff */
[----:B------:R-:W-:Y:S01]  /*13570*/  FADD.FTZ R181, R181, R188 ;  /* 0x000000bcb5b57221 */ /* 0x000fe20000010000 */
[----:B------:R-:W-:Y:S03]  /*13580*/  F2FP.PACK_AB R71, R133, R134 ;  /* 0x000000868547723e */ /* 0x000fe600000000ff */
[----:B------:R-:W-:Y:S04]  /*13590*/  FADD.FTZ R181, R184, R181 ;  /* 0x000000b5b8b57221 */ /* 0x000fe80000010000 */
[C---:B------:R-:W-:Y:S03]  /*135a0*/  HMMA.16816.F32 R128, R68.reuse, R124, R4 ;  /* 0x0000007c4480723c */ /* 0x040fe60000001804 */
[----:B------:R-:W-:Y:S04]  /*135b0*/  FADD.FTZ R134, R134, R181 ;  /* 0x000000b586867221 */ /* 0x000fe80000010000 */
[----:B------:R-:W-:Y:S01]  /*135c0*/  FADD.FTZ R5, R113, R104 ;  /* 0x0000006871057221 */ /* 0x000fe20000010000 */
[C---:B------:R-:W-:Y:S04]  /*135d0*/  HMMA.16816.F32 R124, R68.reuse, R126, R8 ;  /* 0x0000007e447c723c */ /* 0x040fe80000001808 */
[----:B------:R-:W-:Y:S02]  /*135e0*/  FADD.FTZ R5, R146, R5 ;  /* 0x0000000592057221 */ /* 0x000fe40000010000 */
[----:B------:R-:W-:Y:S02]  /*135f0*/  FADD.FTZ R237, R133, R134 ;  /* 0x0000008685ed7221 */ /* 0x000fe40000010000 */
[C---:B------:R-:W-:Y:S04]  /*13600*/  HMMA.16816.F32 R120, R68.reuse, R116, R12 ;  /* 0x000000744478723c */ /* 0x040fe8000000180c */
[----:B------:R-:W-:Y:S02]  /*13610*/  FADD.FTZ R148, R148, R5 ;  /* 0x0000000594947221 */ /* 0x000fe40000010000 */
[----:B------:R-:W2:Y:S02]  /*13620*/  LDSM.16.MT88.4 R4, [R200+0x13800] ;  /* 0x01380000c804783b */ /* 0x000ea40000004200 */
[C---:B------:R-:W-:Y:S04]  /*13630*/  HMMA.16816.F32 R116, R68.reuse, R118, R16 ;  /* 0x000000764474723c */ /* 0x040fe80000001810 */
[----:B------:R-:W-:Y:S04]  /*13640*/  FADD.FTZ R149, R149, R148 ;  /* 0x0000009495957221 */ /* 0x000fe80000010000 */
        /* <DEDUP_REMOVED lines=8> */
[C---:B-1----:R-:W-:Y:S04]  /*136d0*/  HMMA.16816.F32 R96, R68.reuse, R92, R36 ;  /* 0x0000005c4460723c */ /* 0x042fe80000001824 */
        /* <DEDUP_REMOVED lines=9> */
[----:B------:R-:W-:Y:S01]  /*13770*/  FADD.FTZ R169, R169, R168 ;  /* 0x000000a8a9a97221 */ /* 0x000fe20000010000 */
[C---:B------:R-:W-:Y:S03]  /*13780*/  HMMA.16816.F32 R76, R68.reuse, R78, R56 ;  /* 0x0000004e444c723c */ /* 0x040fe60000001838 */
[----:B------:R-:W-:Y:S04]  /*13790*/  FADD.FTZ R172, R172, R169 ;  /* 0x000000a9acac7221 */ /* 0x000fe80000010000 */
[----:B------:R-:W-:Y:S01]  /*137a0*/  FADD.FTZ R173, R173, R172 ;  /* 0x000000acadad7221 */ /* 0x000fe20000010000 */
[C---:B--2---:R-:W-:Y:S04]  /*137b0*/  HMMA.16816.F32 R72, R68.reuse, R4, R60 ;  /* 0x000000044448723c */ /* 0x044fe8000000183c */
[----:B------:R-:W-:Y:S04]  /*137c0*/  FADD.FTZ R192, R192, R173 ;  /* 0x000000adc0c07221 */ /* 0x000fe80000010000 */
[----:B------:R-:W-:Y:S01]  /*137d0*/  FADD.FTZ R193, R193, R192 ;  /* 0x000000c0c1c17221 */ /* 0x000fe20000010000 */
[----:B------:R-:W-:Y:S03]  /*137e0*/  HMMA.16816.F32 R68, R68, R6, R64 ;  /* 0x000000064444723c */ /* 0x000fe60000001840 */
[----:B------:R-:W-:Y:S04]  /*137f0*/  FADD.FTZ R190, R190, R193 ;  /* 0x000000c1bebe7221 */ /* 0x000fe80000010000 */
[----:B------:R-:W-:Y:S05]  /*13800*/  FADD.FTZ R190, R195, R190 ;  /* 0x000000bec3be7221 */ /* 0x000fea0000010000 */
[----:B------:R-:W-:Y:S04]  /*13810*/  FADD.FTZ R187, R187, R190 ;  /* 0x000000bebbbb7221 */ /* 0x000fe80000010000 */
[----:B------:R-:W-:Y:S04]  /*13820*/  FADD.FTZ R187, R186, R187 ;  /* 0x000000bbbabb7221 */ /* 0x000fe80000010000 */
[----:B------:R-:W-:Y:S04]  /*13830*/  FADD.FTZ R182, R182, R187 ;  /* 0x000000bbb6b67221 */ /* 0x000fe80000010000 */
[----:B------:R-:W-:Y:S04]  /*13840*/  FADD.FTZ R182, R183, R182 ;  /* 0x000000b6b7b67221 */ /* 0x000fe80000010000 */
[----:B------:R-:W-:Y:S04]  /*13850*/  FADD.FTZ R179, R179, R182 ;  /* 0x000000b6b3b37221 */ /* 0x000fe80000010000 */
[----:B------:R-:W-:Y:S01]  /*13860*/  FADD.FTZ R239, R178, R179 ;  /* 0x000000b3b2ef7221 */ /* 0x000fe20000010000 */
[----:B------:R-:W-:-:S05]  /*13870*/  @P1 BRA `(.L_x_830) ;  /* 0xffffaf1000001947 */ /* 0x000fca000383ffff */
.L_x_826:
        /* <DEDUP_REMOVED lines=228> */
.L_x_832:
[----:B------:R-:W-:Y:S05]  /*146c0*/  BSYNC B0 ;  /* 0x0000000000007941 */ /* 0x000fea0003800000 */
.L_x_831:
        /* <DEDUP_REMOVED lines=30> */
.L_x_834:
[----:B------:R-:W-:Y:S05]  /*148b0*/  BSYNC B0 ;  /* 0x0000000000007941 */ /* 0x000fea0003800000 */
.L_x_833:
        /* <DEDUP_REMOVED lines=18> */
.L_x_836:
[----:B------:R-:W-:Y:S05]  /*149e0*/  BSYNC B0 ;  /* 0x0000000000007941 */ /* 0x000fea0003800000 */
.L_x_835:
        /* <DEDUP_REMOVED lines=18> */
.L_x_838:
[----:B------:R-:W-:Y:S05]  /*14b10*/  BSYNC B0 ;  /* 0x0000000000007941 */ /* 0x000fea0003800000 */
.L_x_837:
        /* <DEDUP_REMOVED lines=18> */
.L_x_839:
        /* <DEDUP_REMOVED lines=12> */
.L_x_8219:


//--------------------- .text._ZN5flash24flash_fwd_splitkv_kernelI23Flash_fwd_kernel_traitsILi128ELi64ELi128ELi4ELb0ELb0EN7cutlass6half_tE19Flash_kernel_traitsILi128ELi64ELi128ELi4ES3_EELb1ELb0ELb0ELb0ELb0ELb0ELb0ELb1EEEvNS_16Flash_fwd_paramsE --------------------------
	.section	.text._ZN5flash24flash_fwd_splitkv_kernelI23Flash_fwd_kernel_traitsILi128ELi64ELi128ELi4ELb0ELb0EN7cutlass6half_tE19Flash_kernel_traitsILi128ELi64ELi128ELi4ES3_EELb1ELb0ELb0ELb0ELb0ELb0ELb0ELb1EEEvNS_16Flash_fwd_paramsE,"ax",@progbits
	.sectioninfo	@"SHI_REGISTERS=252"
	.align	128
        .global         _ZN5flash24flash_fwd_splitkv_kernelI23Flash_fwd_kernel_traitsILi128ELi64ELi128ELi4ELb0ELb0EN7cutlass6half_tE19Flash_kernel_traitsILi128ELi64ELi128ELi4ES3_EELb1ELb0ELb0ELb0ELb0ELb0ELb0ELb1EEEvNS_16Flash_fwd_paramsE
        .type           _ZN5flash24flash_fwd_splitkv_kernelI23Flash_fwd_kernel_traitsILi128ELi64ELi128ELi4ELb0ELb0EN7cutlass6half_tE19Flash_kernel_traitsILi128ELi64ELi128ELi4ES3_EELb1ELb0ELb0ELb0ELb0ELb0ELb0ELb1EEEvNS_16Flash_fwd_paramsE,@function
        .size           _ZN5flash24flash_fwd_splitkv_kernelI23Flash_fwd_kernel_traitsILi128ELi64ELi128ELi4ELb0ELb0EN7cutlass6half_tE19Flash_kernel_traitsILi128ELi64ELi128ELi4ES3_EELb1ELb0ELb0ELb0ELb0ELb0ELb0ELb1EEEvNS_16Flash_fwd_paramsE,(.L_x_8175 - _ZN5flash24flash_fwd_splitkv_kernelI23Flash_fwd_kernel_traitsILi128ELi64ELi128ELi4ELb0ELb0EN7cutlass6half_tE19Flash_kernel_traitsILi128ELi64ELi128ELi4ES3_EELb1ELb0ELb0ELb0ELb0ELb0ELb0ELb1EEEvNS_16Flash_fwd_paramsE)
        .other          _ZN5flash24flash_fwd_splitkv_kernelI23Flash_fwd_kernel_traitsILi128ELi64ELi128ELi4ELb0ELb0EN7cutlass6half_tE19Flash_kernel_traitsILi128ELi64ELi128ELi4ES3_EELb1ELb0ELb0ELb0ELb0ELb0ELb0ELb1EEEvNS_16Flash_fwd_paramsE,@"STO_CUDA_ENTRY STV_DEFAULT"
_ZN5flash24flash_fwd_splitkv_kernelI23Flash_fwd_kernel_traitsILi128ELi64ELi128ELi4ELb0ELb0EN7cutlass6half_tE19Flash_kernel_traitsILi128ELi64ELi128ELi4ES3_EELb1ELb0ELb0ELb0ELb0ELb0ELb0ELb1EEEvNS_16Flash_fwd_paramsE:
.text._ZN5flash24flash_fwd_splitkv_kernelI23Flash_fwd_kernel_traitsILi128ELi64ELi128ELi4ELb0ELb0EN7cutlass6half_tE19Flash_kernel_traitsILi128ELi64ELi128ELi4ES3_EELb1ELb0ELb0ELb0ELb0ELb0ELb0ELb1EEEvNS_16Flash_fwd_paramsE:
[----:B------:R-:W-:Y:S02]  /*0000*/  MOV R1, c[0x0][0x28] ;  /* 0x00000a0000017a02 */ /* 0x000fe40000000f00 */
[----:B------:R-:W1:Y:S01]  /*0010*/  S2R R232, SR_CTAID.X ;  /* 0x0000000000e87919 */ /* 0x000e620000002500 */
[----:B------:R-:W-:Y:S01]  /*0020*/  ULDC.64 UR4, c[0x0][0x40] ;  /* 0x0000100000047ab9 */ /* 0x000fe20000000a00 */
[----:B------:R-:W-:Y:S01]  /*0030*/  BSSY B4, `(.L_x_840) ;  /* 0x0000007000047945 */ /* 0x000fe20003800000 */
[----:B------:R-:W-:Y:S01]  /*0040*/  UIADD3 UR4, UP0, UR4, 0x160, URZ ;  /* 0x0000016004047890 */ /* 0x000fe2000ff1e03f */
[----:B------:R-:W2:Y:S01]  /*0050*/  S2R R231, SR_CTAID.Y ;  /* 0x0000000000e77919 */ /* 0x000ea20000002600 */
[----:B------:R-:W-:Y:S02]  /*0060*/  MOV R230, 0xa0 ;  /* 0x000000a000e67802 */ /* 0x000fe40000000f00 */
[----:B------:R-:W-:Y:S01]  /*0070*/  UIADD3.X UR5, URZ, UR5, URZ, UP0, !UPT ;  /* 0x000000053f057290 */ /* 0x000fe200087fe43f */
[----:B------:R-:W3:Y:S06]  /*0080*/  S2R R229, SR_CTAID.Z ;  /* 0x0000000000e57919 */ /* 0x000eec0000002700 */
[----:B-123--:R-:W-:Y:S05]  /*0090*/  CALL.REL.NOINC `($_ZN5flash24flash_fwd_splitkv_kernelI23Flash_fwd_kernel_traitsILi128ELi64ELi128ELi4ELb0ELb0EN7cutlass6half_tE19Flash_kernel_traitsILi128ELi64ELi128ELi4ES3_EELb1ELb0ELb0ELb0ELb0ELb0ELb0ELb1EEEvNS_16Flash_fwd_paramsE$_ZN5flash30compute_attn_1rowblock_splitkvI23Flash_fwd_kernel_traitsILi128ELi64ELi128ELi4ELb0ELb0EN7cutlass6half_tE19Flash_kernel_traitsILi128ELi64ELi128ELi4ES3_EELb1ELb0ELb0ELb0ELb0ELb0ELb0ELb1ENS_16Flash_fwd_paramsEEEvRKT8_iiiii) ;  /* 0x0000002000007944 */ /* 0x00efea0003c00000 */
[----:B------:R-:W-:Y:S05]  /*00a0*/  BSYNC B4 ;  /* 0x0000000000047941 */ /* 0x000fea0003800000 */
.L_x_840:
[----:B------:R-:W-:Y:S05]  /*00b0*/  EXIT ;  /* 0x000000000000794d */ /* 0x000fea0003800000 */
        .type           $_ZN5flash24flash_fwd_splitkv_kernelI23Flash_fwd_kernel_traitsILi128ELi64ELi128ELi4ELb0ELb0EN7cutlass6half_tE19Flash_kernel_traitsILi128ELi64ELi128ELi4ES3_EELb1ELb0ELb0ELb0ELb0ELb0ELb0ELb1EEEvNS_16Flash_fwd_paramsE$_ZN5flash30compute_attn_1rowblock_splitkvI23Flash_fwd_kernel_traitsILi128ELi64ELi128ELi4ELb0ELb0EN7cutlass6half_tE19Flash_kernel_traitsILi128ELi64ELi128ELi4ES3_EELb1ELb0ELb0ELb0ELb0ELb0ELb0ELb1ENS_16Flash_fwd_paramsEEEvRKT8_iiiii,@function
        .size           $_ZN5flash24flash_fwd_splitkv_kernelI23Flash_fwd_kernel_traitsILi128ELi64ELi128ELi4ELb0ELb0EN7cutlass6half_tE19Flash_kernel_traitsILi128ELi64ELi128ELi4ES3_EELb1ELb0ELb0ELb0ELb0ELb0ELb0ELb1EEEvNS_16Flash_fwd_paramsE$_ZN5flash30compute_attn_1rowblock_splitkvI23Flash_fwd_kernel_traitsILi128ELi64ELi128ELi4ELb0ELb0EN7cutlass6half_tE19Flash_kernel_traitsILi128ELi64ELi128ELi4ES3_EELb1ELb0ELb0ELb0ELb0ELb0ELb0ELb1ENS_16Flash_fwd_paramsEEEvRKT8_iiiii,($__internal_14_$__cuda_sm70_shflsync_bfly_p - $_ZN5flash24flash_fwd_splitkv_kernelI23Flash_fwd_kernel_traitsILi128ELi64ELi128ELi4ELb0ELb0EN7cutlass6half_tE19Flash_kernel_traitsILi128ELi64ELi128ELi4ES3_EELb1ELb0ELb0ELb0ELb0ELb0ELb0ELb1EEEvNS_16Flash_fwd_paramsE$_ZN5flash30compute_attn_1rowblock_splitkvI23Flash_fwd_kernel_traitsILi128ELi64ELi128ELi4ELb0ELb0EN7cutlass6half_tE19Flash_kernel_traitsILi128ELi64ELi128ELi4ES3_EELb1ELb0ELb0ELb0ELb0ELb0ELb0ELb1ENS_16Flash_fwd_paramsEEEvRKT8_iiiii)
$_ZN5flash24flash_fwd_splitkv_kernelI23Flash_fwd_kernel_traitsILi128ELi64ELi128ELi4ELb0ELb0EN7cutlass6half_tE19Flash_kernel_traitsILi128ELi64ELi128ELi4ES3_EELb1ELb0ELb0ELb0ELb0ELb0ELb0ELb1EEEvNS_16Flash_fwd_paramsE$_ZN5flash30compute_attn_1rowblock_splitkvI23Flash_fwd_kernel_traitsILi128ELi64ELi128ELi4ELb0ELb0EN7cutlass6half_tE19Flash_kernel_traitsILi128ELi64ELi128ELi4ES3_EELb1ELb0ELb0ELb0ELb0ELb0ELb0ELb1ENS_16Flash_fwd_paramsEEEvRKT8_iiiii:
[----:B------:R-:W-:Y:S01]  /*00c0*/  IMAD.U32 R10, RZ, RZ, UR4 ;  /* 0x00000004ff0a7e24 */ /* 0x000fe2000f8e00ff */
[----:B------:R-:W-:Y:S01]  /*00d0*/  ULDC.64 UR6, c[0x0][0x118] ;  /* 0x0000460000067ab9 */ /* 0x000fe20000000a00 */
[----:B------:R-:W-:-:S05]  /*00e0*/  IMAD.U32 R11, RZ, RZ, UR5 ;  /* 0x00000005ff0b7e24 */ /* 0x000fca000f8e00ff */
[----:B------:R-:W2:Y:S04]  /*00f0*/  LD.E.64 R2, [R10.64+0xe0] ;  /* 0x0000e0060a027980 */ /* 0x000ea8000c101b00 */
[----:B------:R-:W3:Y:S01]  /*0100*/  LD.E.64 R4, [R10.64+0xe8] ;  /* 0x0000e8060a047980 */ /* 0x000ee2000c101b00 */
[----:B------:R-:W-:Y:S02]  /*0110*/  MOV R234, 0xffffffff ;  /* 0xffffffff00ea7802 */ /* 0x000fe40000000f00 */
[----:B--2---:R-:W-:-:S04]  /*0120*/  ISETP.NE.U32.AND P1, PT, R2, RZ, PT ;  /* 0x000000ff0200720c */ /* 0x004fc80003f25070 */
[----:B------:R-:W-:Y:S01]  /*0130*/  ISETP.NE.AND.EX P1, PT, R3, RZ, PT, P1 ;  /* 0x000000ff0300720c */ /* 0x000fe20003f25310 */
[----:B------:R-:W-:-:S12]  /*0140*/  IMAD.WIDE R2, R231, 0x4, R2 ;  /* 0x00000004e7027825 */ /* 0x000fd800078e0202 */
[----:B------:R1:W5:Y:S01]  /*0150*/  @P1 LD.E R234, [R2.64] ;  /* 0x0000000602ea1980 */ /* 0x000362000c101900 */
[----:B---3--:R-:W-:Y:S01]  /*0160*/  ISETP.NE.U32.AND P0, PT, R4, RZ, PT ;  /* 0x000000ff0400720c */ /* 0x008fe20003f05070 */
[----:B------:R-:W-:Y:S01]  /*0170*/  BSSY B0, `(.L_x_841) ;  /* 0x0000009000007945 */ /* 0x000fe20003800000 */
[----:B------:R-:W-:Y:S02]  /*0180*/  IMAD.MOV.U32 R15, RZ, RZ, -0x1 ;  /* 0xffffffffff0f7424 */ /* 0x000fe400078e00ff */
[----:B------:R-:W-:Y:S01]  /*0190*/  ISETP.NE.AND.EX P0, PT, R5, RZ, PT, P0 ;  /* 0x000000ff0500720c */ /* 0x000fe20003f05300 */
[----:B------:R-:W-:-:S12]  /*01a0*/  IMAD.WIDE R4, R231, 0x4, R4 ;  /* 0x00000004e7047825 */ /* 0x000fd800078e0204 */
[----:B------:R-:W-:Y:S05]  /*01b0*/  @!P0 BRA `(.L_x_842) ;  /* 0x0000004000008947 */ /* 0x000fea0003800000 */
[----:B------:R-:W2:Y:S02]  /*01c0*/  LD.E.U8 R0, [R10.64+0x1b2] ;  /* 0x0001b2060a007980 */ /* 0x000ea4000c101100 */
[----:B--2---:R-:W-:-:S13]  /*01d0*/  ISETP.NE.AND P2, PT, R0, RZ, PT ;  /* 0x000000ff0000720c */ /* 0x004fda0003f45270 */
[----:B------:R-:W-:Y:S05]  /*01e0*/  @!P2 BRA `(.L_x_842) ;  /* 0x000000100000a947 */ /* 0x000fea0003800000 */
[----:B------:R2:W5:Y:S02]  /*01f0*/  LD.E R15, [R4.64] ;  /* 0x00000006040f7980 */ /* 0x000564000c101900 */
.L_x_842:
[----:B------:R-:W-:Y:S05]  /*0200*/  BSYNC B0 ;  /* 0x0000000000007941 */ /* 0x000fea0003800000 */
.L_x_841:
[----:B------:R-:W3:Y:S04]  /*0210*/  LD.E.64 R20, [R10.64+0xf0] ;  /* 0x0000f0060a147980 */ /* 0x000ee8000c101b00 */
[----:B------:R-:W4:Y:S01]  /*0220*/  @P1 LD.E R233, [R2.64+0x4] ;  /* 0x0000040602e91980 */ /* 0x000f22000c101900 */
[----:B------:R-:W-:Y:S01]  /*0230*/  IMAD.MOV.U32 R14, RZ, RZ, RZ ;  /* 0x000000ffff0e7224 */ /* 0x000fe200078e00ff */
[----:B---3--:R-:W-:-:S04]  /*0240*/  ISETP.NE.U32.AND P4, PT, R20, RZ, PT ;  /* 0x000000ff1400720c */ /* 0x008fc80003f85070 */
[----:B------:R-:W-:Y:S01]  /*0250*/  ISETP.NE.AND.EX P4, PT, R21, RZ, PT, P4 ;  /* 0x000000ff1500720c */ /* 0x000fe20003f85340 */
[----:B------:R-:W-:Y:S01]  /*0260*/  IMAD.WIDE R20, R231, 0x4, R20 ;  /* 0x00000004e7147825 */ /* 0x000fe200078e0214 */
[----:B----45:R-:W-:-:S06]  /*0270*/  @P1 IADD3 R233, -R234, R233, RZ ;  /* 0x000000e9eae91210 */ /* 0x030fcc0007ffe1ff */
[----:B------:R3:W5:Y:S05]  /*0280*/  @!P1 LD.E R233, [R10.64+0xb4] ;  /* 0x0000b4060ae99980 */ /* 0x00076a000c101900 */
[----:B------:R3:W5:Y:S01]  /*0290*/  @P4 LD.E R14, [R20.64] ;  /* 0x00000006140e4980 */ /* 0x000762000c101900 */
[----:B------:R-:W-:Y:S01]  /*02a0*/  BSSY B0, `(.L_x_843) ;  /* 0x0000009000007945 */ /* 0x000fe20003800000 */
[----:B------:R-:W-:Y:S05]  /*02b0*/  @!P0 BRA `(.L_x_844) ;  /* 0x0000006000008947 */ /* 0x000fea0003800000 */
[----:B------:R-:W4:Y:S02]  /*02c0*/  LD.E.U8 R0, [R10.64+0x1b2] ;  /* 0x0001b2060a007980 */ /* 0x000f24000c101100 */
[----:B----4-:R-:W-:-:S13]  /*02d0*/  ISETP.NE.AND P0, PT, R0, RZ, PT ;  /* 0x000000ff0000720c */ /* 0x010fda0003f05270 */
[----:B------:R-:W4:Y:S02]  /*02e0*/  @P0 LD.E R0, [R4.64+0x4] ;  /* 0x0000040604000980 */ /* 0x000f24000c101900 */
[----:B-1--4-:R-:W-:-:S06]  /*02f0*/  @P0 IADD3 R3, R0, -R15, RZ ;  /* 0x8000000f00030210 */ /* 0x012fcc0007ffe0ff */
[----:B------:R1:W5:Y:S01]  /*0300*/  @!P0 LD.E R3, [R4.64] ;  /* 0x0000000604038980 */ /* 0x000362000c101900 */
[----:B------:R-:W-:Y:S05]  /*0310*/  BRA `(.L_x_845) ;  /* 0x0000001000007947 */ /* 0x000fea0003800000 */
.L_x_844:
[----:B-1----:R1:W5:Y:S02]  /*0320*/  LD.E R3, [R10.64+0xb8] ;  /* 0x0000b8060a037980 */ /* 0x002364000c101900 */
.L_x_845:
[----:B------:R-:W-:Y:S05]  /*0330*/  BSYNC B0 ;  /* 0x0000000000007941 */ /* 0x000fea0003800000 */
.L_x_843:
[----:B-12---:R-:W2:Y:S01]  /*0340*/  LD.E.64 R4, [R10.64+0xf8] ;  /* 0x0000f8060a047980 */ /* 0x006ea2000c101b00 */
[----:B------:R-:W-:Y:S01]  /*0350*/  BSSY B1, `(.L_x_846) ;  /* 0x0000012000017945 */ /* 0x000fe20003800000 */
[----:B-----5:R-:W-:Y:S01]  /*0360*/  IMAD.IADD R88, R3, 0x1, -R14 ;  /* 0x0000000103587824 */ /* 0x020fe200078e0a0e */
[----:B--2---:R-:W-:-:S04]  /*0370*/  ISETP.NE.U32.AND P0, PT, R4, RZ, PT ;  /* 0x000000ff0400720c */ /* 0x004fc80003f05070 */
[----:B------:R-:W-:-:S13]  /*0380*/  ISETP.NE.AND.EX P0, PT, R5, RZ, PT, P0 ;  /* 0x000000ff0500720c */ /* 0x000fda0003f05300 */
[----:B------:R-:W-:Y:S05]  /*0390*/  @!P0 BRA `(.L_x_847) ;  /* 0x0000004000008947 */ /* 0x000fea0003800000 */
[----:B------:R-:W-:-:S05]  /*03a0*/  IMAD.WIDE R4, R231, 0x4, R4 ;  /* 0x00000004e7047825 */ /* 0x000fca00078e0204 */
[----:B------:R-:W2:Y:S02]  /*03b0*/  LD.E R3, [R4.64] ;  /* 0x0000000604037980 */ /* 0x000ea4000c101900 */
[----:B--2---:R-:W-:Y:S01]  /*03c0*/  IADD3 R64, R3, -R14, RZ ;  /* 0x8000000e03407210 */ /* 0x004fe20007ffe0ff */
[----:B------:R-:W-:Y:S05]  /*03d0*/  BRA `(.L_x_848) ;  /* 0x0000009000007947 */ /* 0x000fea0003800000 */
.L_x_847:
[----:B------:R-:W2:Y:S01]  /*03e0*/  LD.E.64 R2, [R10.64+0x108] ;  /* 0x000108060a027980 */ /* 0x000ea2000c101b00 */
[----:B------:R-:W-:Y:S01]  /*03f0*/  BSSY B0, `(.L_x_849) ;  /* 0x0000006000007945 */ /* 0x000fe20003800000 */
[----:B--2---:R-:W-:-:S04]  /*0400*/  ISETP.NE.U32.AND P0, PT, R2, RZ, PT ;  /* 0x000000ff0200720c */ /* 0x004fc80003f05070 */
[----:B------:R-:W-:Y:S01]  /*0410*/  ISETP.NE.AND.EX P0, PT, R3, RZ, PT, P0 ;  /* 0x000000ff0300720c */ /* 0x000fe20003f05300 */
[----:B------:R-:W-:-:S12]  /*0420*/  IMAD.MOV.U32 R3, RZ, RZ, RZ ;  /* 0x000000ffff037224 */ /* 0x000fd800078e00ff */
[----:B------:R-:W-:Y:S05]  /*0430*/  @!P0 BRA `(.L_x_850) ;  /* 0x0000001000008947 */ /* 0x000fea0003800000 */
[----:B------:R1:W5:Y:S02]  /*0440*/  LD.E R3, [R10.64+0xbc] ;  /* 0x0000bc060a037980 */ /* 0x000364000c101900 */
.L_x_850:
[----:B------:R-:W-:Y:S05]  /*0450*/  BSYNC B0 ;  /* 0x0000000000007941 */ /* 0x000fea0003800000 */
.L_x_849:
[----:B-----5:R-:W-:Y:S02]  /*0460*/  IADD3 R64, R88, R3, RZ ;  /* 0x0000000358407210 */ /* 0x020fe40007ffe0ff */
.L_x_848:
[----:B------:R-:W-:Y:S05]  /*0470*/  BSYNC B1 ;  /* 0x0000000000017941 */ /* 0x000fea0003800000 */
.L_x_846:
[----:B------:R-:W-:Y:S01]  /*0480*/  IMAD.SHL.U32 R58, R232, 0x40, RZ ;  /* 0x00000040e83a7824 */ /* 0x000fe200078e00ff */
[----:B------:R-:W-:Y:S01]  /*0490*/  MOV R2, R230 ;  /* 0x000000e600027202 */ /* 0x000fe20000000f00 */
[----:B------:R-:W-:-:S03]  /*04a0*/  IMAD.MOV.U32 R3, RZ, RZ, 0x0 ;  /* 0x00000000ff037424 */ /* 0x000fc600078e00ff */
[----:B------:R-:W-:-:S13]  /*04b0*/  ISETP.GT.AND P0, PT, R233, R58, PT ;  /* 0x0000003ae900720c */ /* 0x000fda0003f04270 */
[----:B------:R-:W-:Y:S05]  /*04c0*/  @!P0 RET.REL.NODEC R2 `(_ZN5flash24flash_fwd_splitkv_kernelI23Flash_fwd_kernel_traitsILi128ELi64ELi128ELi4ELb0ELb0EN7cutlass6half_tE19Flash_kernel_traitsILi128ELi64ELi128ELi4ES3_EELb1ELb0ELb0ELb0ELb0ELb0ELb0ELb1EEEvNS_16Flash_fwd_paramsE) ;  /* 0xfffffb3002008950 */ /* 0x000fea0003c3ffff */
[----:B------:R-:W2:Y:S04]  /*04d0*/  LD.E R7, [R10.64+0xb8] ;  /* 0x0000b8060a077980 */ /* 0x000ea8000c101900 */
[----:B------:R-:W4:Y:S01]  /*04e0*/  LD.E R3, [R10.64+0x188] ;  /* 0x000188060a037980 */ /* 0x000f22000c101900 */
[----:B------:R-:W-:Y:S02]  /*04f0*/  IADD3 R0, -R233, 0xbf, R58 ;  /* 0x000000bfe9007810 */ /* 0x000fe40007ffe13a */
[----:B------:R-:W-:Y:S01]  /*0500*/  IADD3 R5, R64, 0x7f, RZ ;  /* 0x0000007f40057810 */ /* 0x000fe20007ffe0ff */
[----:B------:R-:W1:Y:S03]  /*0510*/  S2R R147, SR_TID.X ;  /* 0x0000000000937919 */ /* 0x000e660000002100 */
[----:B------:R-:W-:-:S04]  /*0520*/  SHF.R.S32.HI R2, RZ, 0x1f, R5 ;  /* 0x0000001fff027819 */ /* 0x000fc80000011405 */
[----:B------:R-:W-:-:S04]  /*0530*/  LEA.HI R2, R2, R5, RZ, 0x7 ;  /* 0x0000000502027211 */ /* 0x000fc800078f38ff */
[----:B------:R-:W-:Y:S02]  /*0540*/  SHF.R.S32.HI R2, RZ, 0x7, R2 ;  /* 0x00000007ff027819 */ /* 0x000fe40000011402 */
[----:B--2---:R-:W-:Y:S02]  /*0550*/  IADD3 R7, R7, 0x7f, RZ ;  /* 0x0000007f07077810 */ /* 0x004fe40007ffe0ff */
[----:B----4-:R-:W-:Y:S02]  /*0560*/  IADD3 R3, R3, R0, R64 ;  /* 0x0000000003037210 */ /* 0x010fe40007ffe040 */
[----:B------:R-:W-:Y:S02]  /*0570*/  SHF.R.S32.HI R4, RZ, 0x1f, R7 ;  /* 0x0000001fff047819 */ /* 0x000fe40000011407 */
[----:B------:R-:W-:Y:S02]  /*0580*/  SHF.R.S32.HI R0, RZ, 0x1f, R3 ;  /* 0x0000001fff007819 */ /* 0x000fe40000011403 */
[----:B------:R-:W-:-:S02]  /*0590*/  LEA.HI R4, R4, R7, RZ, 0x7 ;  /* 0x0000000704047211 */ /* 0x000fc400078f38ff */
[----:B------:R-:W-:Y:S02]  /*05a0*/  LEA.HI R0, R0, R3, RZ, 0x7 ;  /* 0x0000000300007211 */ /* 0x000fe400078f38ff */
[----:B------:R-:W-:Y:S02]  /*05b0*/  SHF.R.S32.HI R3, RZ, 0x7, R4 ;  /* 0x00000007ff037819 */ /* 0x000fe40000011404 */
[----:B------:R-:W-:Y:S02]  /*05c0*/  SHF.R.S32.HI R0, RZ, 0x7, R0 ;  /* 0x00000007ff007819 */ /* 0x000fe40000011400 */
[----:B------:R-:W-:-:S04]  /*05d0*/  IMNMX R3, R3, R2, PT ;  /* 0x0000000203037217 */ /* 0x000fc80003800200 */
[----:B------:R-:W-:-:S04]  /*05e0*/  IMNMX R48, R3, R0, PT ;  /* 0x0000000003307217 */ /* 0x000fc80003800200 */
[----:B------:R-:W-:-:S13]  /*05f0*/  ISETP.GT.AND P0, PT, R48, RZ, PT ;  /* 0x000000ff3000720c */ /* 0x000fda0003f04270 */
[----:B------:R-:W-:Y:S05]  /*0600*/  @P0 BRA `(.L_x_851) ;  /* 0x0000086000000947 */ /* 0x000fea0003800000 */
[----:B-1----:R-:W-:Y:S01]  /*0610*/  ISETP.NE.AND P0, PT, R234, -0x1, PT ;  /* 0xffffffffea00780c */ /* 0x002fe20003f05270 */
[----:B------:R1:W2:Y:S04]  /*0620*/  LD.E.64 R16, [R10.64+0x88] ;  /* 0x000088060a107980 */ /* 0x0002a8000c101b00 */
[----:B------:R1:W4:Y:S04]  /*0630*/  LD.E.64 R4, [R10.64+0x90] ;  /* 0x000090060a047980 */ /* 0x000328000c101b00 */
[----:B---3--:R1:W3:Y:S04]  /*0640*/  LD.E R2, [R10.64+0x60] ;  /* 0x000060060a027980 */ /* 0x0082e8000c101900 */
[----:B------:R1:W3:Y:S04]  /*0650*/  @!P0 LD.E.64 R14, [R10.64+0x80] ;  /* 0x000080060a0e8980 */ /* 0x0002e8000c101b00 */
[----:B------:R1:W4:Y:S01]  /*0660*/  LD.E R3, [R10.64+0xb4] ;  /* 0x0000b4060a037980 */ /* 0x000322000c101900 */
[----:B------:R-:W-:-:S03]  /*0670*/  SHF.R.S32.HI R6, RZ, 0x1f, R147 ;  /* 0x0000001fff067819 */ /* 0x000fc60000011493 */
[----:B------:R1:W5:Y:S01]  /*0680*/  LD.E R0, [R10.64+0xc0] ;  /* 0x0000c0060a007980 */ /* 0x000362000c101900 */
[----:B------:R-:W-:-:S03]  /*0690*/  LEA.HI R6, R6, R147, RZ, 0x3 ;  /* 0x0000009306067211 */ /* 0x000fc600078f18ff */
[----:B------:R1:W5:Y:S01]  /*06a0*/  LD.E.64 R12, [R10.64+0x70] ;  /* 0x000070060a0c7980 */ /* 0x000362000c101b00 */
[----:B------:R-:W-:-:S03]  /*06b0*/  LOP3.LUT R8, R6, 0xfffffff8, RZ, 0xc0, !PT ;  /* 0xfffffff806087812 */ /* 0x000fc600078ec0ff */
[----:B------:R1:W5:Y:S02]  /*06c0*/  LD.E.64 R18, [R10.64+0xa0] ;  /* 0x0000a0060a127980 */ /* 0x000364000c101b00 */
[----:B------:R-:W-:Y:S01]  /*06d0*/  IMAD.IADD R147, R147, 0x1, -R8 ;  /* 0x0000000193937824 */ /* 0x000fe200078e0a08 */
[----:B------:R-:W-:-:S03]  /*06e0*/  @!P0 SHF.R.S32.HI R8, RZ, 0x1f, R231 ;  /* 0x0000001fff088819 */ /* 0x000fc600000114e7 */
[----:B------:R-:W-:-:S05]  /*06f0*/  IMAD.SHL.U32 R20, R147, 0x8, RZ ;  /* 0x0000000893147824 */ /* 0x000fca00078e00ff */
[----:B------:R-:W-:Y:S02]  /*0700*/  SHF.R.S32.HI R21, RZ, 0x1f, R20 ;  /* 0x0000001fff157819 */ /* 0x000fe40000011414 */
[----:B------:R-:W-:Y:S02]  /*0710*/  IADD3 R233, -R58, R233, RZ ;  /* 0x000000e93ae97210 */ /* 0x000fe40007ffe1ff */
[----:B------:R-:W-:Y:S02]  /*0720*/  SHF.R.S32.HI R6, RZ, 0x3, R6 ;  /* 0x00000003ff067819 */ /* 0x000fe40000011406 */
[----:B-1----:R-:W-:Y:S01]  /*0730*/  SHF.R.S32.HI R11, RZ, 0x1f, R58 ;  /* 0x0000001fff0b7819 */ /* 0x002fe2000001143a */
[----:B------:R-:W-:Y:S01]  /*0740*/  BSSY B0, `(.L_x_852) ;  /* 0x0000025000007945 */ /* 0x000fe20003800000 */
[-C--:B--2---:R-:W-:Y:S02]  /*0750*/  @P0 IMAD R7, R17, R234.reuse, RZ ;  /* 0x000000ea11070224 */ /* 0x084fe400078e02ff */
[----:B------:R-:W-:-:S04]  /*0760*/  @P0 IMAD.WIDE.U32 R234, R16, R234, RZ ;  /* 0x000000ea10ea0225 */ /* 0x000fc800078e00ff */
[----:B---3--:R-:W-:-:S04]  /*0770*/  @!P0 IMAD R9, R15, R231, RZ ;  /* 0x000000e70f098224 */ /* 0x008fc800078e02ff */
[C---:B------:R-:W-:Y:S02]  /*0780*/  @!P0 IMAD R8, R14.reuse, R8, R9 ;  /* 0x000000080e088224 */ /* 0x040fe400078e0209 */
[----:B------:R-:W-:Y:S01]  /*0790*/  @!P0 IMAD.WIDE.U32 R14, R14, R231, RZ ;  /* 0x000000e70e0e8225 */ /* 0x000fe200078e00ff */
[----:B------:R-:W-:-:S03]  /*07a0*/  @P0 IADD3 R7, R235, R7, RZ ;  /* 0x00000007eb070210 */ /* 0x000fc60007ffe0ff */
[----:B------:R-:W-:Y:S01]  /*07b0*/  @P0 IMAD.MOV.U32 R10, RZ, RZ, R234 ;  /* 0x000000ffff0a0224 */ /* 0x000fe200078e00ea */
[----:B------:R-:W-:Y:S01]  /*07c0*/  @!P0 MOV R10, R14 ;  /* 0x0000000e000a8202 */ /* 0x000fe20000000f00 */
[----:B------:R-:W-:Y:S02]  /*07d0*/  IMAD R9, R17, R58, RZ ;  /* 0x0000003a11097224 */ /* 0x000fe400078e02ff */
[----:B------:R-:W-:-:S04]  /*07e0*/  IMAD.WIDE.U32 R22, R58, R16, R20 ;  /* 0x000000103a167225 */ /* 0x000fc800078e0014 */
[----:B------:R-:W-:Y:S02]  /*07f0*/  IMAD R14, R16, R11, R9 ;  /* 0x0000000b100e7224 */ /* 0x000fe400078e0209 */
[----:B------:R-:W-:Y:S01]  /*0800*/  @!P0 IMAD.IADD R7, R15, 0x1, R8 ;  /* 0x000000010f078824 */ /* 0x000fe200078e0208 */
[----:B------:R-:W-:-:S04]  /*0810*/  IADD3 R10, P0, R10, R22, RZ ;  /* 0x000000160a0a7210 */ /* 0x000fc80007f1e0ff */
[----:B------:R-:W-:Y:S02]  /*0820*/  IADD3.X R11, R7, R23, R14, P0, !PT ;  /* 0x00000017070b7210 */ /* 0x000fe400007fe40e */
[----:B------:R-:W-:Y:S01]  /*0830*/  ISETP.GE.AND P0, PT, R6, R233, PT ;  /* 0x000000e90600720c */ /* 0x000fe20003f06270 */
[----:B----4-:R-:W-:Y:S01]  /*0840*/  IMAD R5, R5, R229, RZ ;  /* 0x000000e505057224 */ /* 0x010fe200078e02ff */
[--C-:B------:R-:W-:Y:S01]  /*0850*/  SHF.R.S32.HI R7, RZ, 0x1f, R229.reuse ;  /* 0x0000001fff077819 */ /* 0x100fe200000114e5 */
[----:B------:R-:W-:Y:S02]  /*0860*/  IMAD R2, R231, R2, R229 ;  /* 0x00000002e7027224 */ /* 0x000fe400078e02e5 */
[----:B------:R-:W-:-:S04]  /*0870*/  IMAD.WIDE.U32 R14, R229, R4, R10 ;  /* 0x00000004e50e7225 */ /* 0x000fc800078e000a */
[----:B------:R-:W-:Y:S01]  /*0880*/  IMAD R5, R4, R7, R5 ;  /* 0x0000000704057224 */ /* 0x000fe200078e0205 */
[----:B------:R-:W-:Y:S01]  /*0890*/  IADD3 R7, R20, 0x40, RZ ;  /* 0x0000004014077810 */ /* 0x000fe20007ffe0ff */
[----:B------:R-:W-:Y:S01]  /*08a0*/  IMAD R2, R3, R2, R58 ;  /* 0x0000000203027224 */ /* 0x000fe200078e023a */
[----:B------:R-:W-:Y:S02]  /*08b0*/  SHF.R.S32.HI R3, RZ, 0x1f, R6 ;  /* 0x0000001fff037819 */ /* 0x000fe40000011406 */
[----:B------:R-:W-:Y:S01]  /*08c0*/  IADD3 R23, R15, R5, RZ ;  /* 0x000000050f177210 */ /* 0x000fe20007ffe0ff */
[----:B------:R-:W-:Y:S05]  /*08d0*/  @P0 BRA `(.L_x_853) ;  /* 0x000000b000000947 */ /* 0x000fea0003800000 */
[----:B------:R-:W-:Y:S01]  /*08e0*/  IMAD R4, R17, R6, RZ ;  /* 0x0000000611047224 */ /* 0x000fe200078e02ff */
[-C--:B-----5:R-:W-:Y:S01]  /*08f0*/  ISETP.GE.AND P2, PT, R20, R0.reuse, PT ;  /* 0x000000001400720c */ /* 0x0a0fe20003f46270 */
[----:B------:R-:W-:Y:S01]  /*0900*/  IMAD.MOV.U32 R22, RZ, RZ, R14 ;  /* 0x000000ffff167224 */ /* 0x000fe200078e000e */
[----:B------:R-:W-:Y:S01]  /*0910*/  ISETP.GE.AND P1, PT, R7, R0, PT ;  /* 0x000000000700720c */ /* 0x000fe20003f26270 */
[----:B------:R-:W-:-:S02]  /*0920*/  IMAD R4, R16, R3, R4 ;  /* 0x0000000310047224 */ /* 0x000fc400078e0204 */
[----:B------:R-:W-:-:S05]  /*0930*/  IMAD.WIDE.U32 R8, R16, R6, R22 ;  /* 0x0000000610087225 */ /* 0x000fca00078e0016 */
[----:B------:R-:W-:Y:S02]  /*0940*/  IADD3 R5, R9, R4, RZ ;  /* 0x0000000409057210 */ /* 0x000fe40007ffe0ff */
[----:B------:R-:W-:-:S04]  /*0950*/  LEA R4, P0, R8, R12, 0x1 ;  /* 0x0000000c08047211 */ /* 0x000fc800078008ff */
[----:B------:R-:W-:-:S05]  /*0960*/  LEA.HI.X R5, R8, R13, R5, 0x1, P0 ;  /* 0x0000000d08057211 */ /* 0x000fca00000f0c05 */
[----:B------:R1:W-:Y:S04]  /*0970*/  @!P2 ST.E.128 [R4.64], RZ ;  /* 0x000000ff0400a985 */ /* 0x0003e8000c101d06 */
[----:B------:R1:W-:Y:S02]  /*0980*/  @!P1 ST.E.128 [R4.64+0x80], RZ ;  /* 0x000080ff04009985 */ /* 0x0003e4000c101d06 */
.L_x_853:
[----:B------:R-:W-:Y:S05]  /*0990*/  BSYNC B0 ;  /* 0x0000000000007941 */ /* 0x000fea0003800000 */
.L_x_852:
[----:B------:R-:W-:Y:S01]  /*09a0*/  IADD3 R10, R6, 0x10, RZ ;  /* 0x00000010060a7810 */ /* 0x000fe20007ffe0ff */
[----:B------:R-:W-:Y:S03]  /*09b0*/  BSSY B0, `(.L_x_854) ;  /* 0x0000011000007945 */ /* 0x000fe60003800000 */
[----:B------:R-:W-:-:S13]  /*09c0*/  ISETP.GE.AND P0, PT, R10, R233, PT ;  /* 0x000000e90a00720c */ /* 0x000fda0003f06270 */
[----:B------:R-:W-:Y:S05]  /*09d0*/  @P0 BRA `(.L_x_855) ;  /* 0x000000e000000947 */ /* 0x000fea0003800000 */
[----:B------:R-:W-:Y:S01]  /*09e0*/  IADD3 R9, P0, R6, 0x10, RZ ;  /* 0x0000001006097810 */ /* 0x000fe20007f1e0ff */
[----:B------:R-:W-:Y:S01]  /*09f0*/  IMAD.MOV.U32 R24, RZ, RZ, R14 ;  /* 0x000000ffff187224 */ /* 0x000fe200078e000e */
[----:B------:R-:W-:Y:S02]  /*0a00*/  MOV R25, R23 ;  /* 0x0000001700197202 */ /* 0x000fe40000000f00 */
[-C--:B-----5:R-:W-:Y:S01]  /*0a10*/  ISETP.GE.AND P1, PT, R20, R0.reuse, PT ;  /* 0x000000001400720c */ /* 0x0a0fe20003f26270 */
[----:B-1----:R-:W-:Y:S01]  /*0a20*/  IMAD.X R5, RZ, RZ, R3, P0 ;  /* 0x000000ffff057224 */ /* 0x002fe200000e0603 */
[----:B------:R-:W-:Y:S01]  /*0a30*/  ISETP.GE.AND P0, PT, R7, R0, PT ;  /* 0x000000000700720c */ /* 0x000fe20003f06270 */
[----:B------:R-:W-:-:S04]  /*0a40*/  IMAD.WIDE.U32 R24, R16, R9, R24 ;  /* 0x0000000910187225 */ /* 0x000fc800078e0018 */
[----:B------:R-:W-:Y:S01]  /*0a50*/  IMAD R5, R5, R16, RZ ;  /* 0x0000001005057224 */ /* 0x000fe200078e02ff */
[----:B------:R-:W-:-:S03]  /*0a60*/  LEA R4, P2, R24, R12, 0x1 ;  /* 0x0000000c18047211 */ /* 0x000fc600078408ff */
[----:B------:R-:W-:-:S04]  /*0a70*/  IMAD R5, R17, R9, R5 ;  /* 0x0000000911057224 */ /* 0x000fc800078e0205 */
[----:B------:R-:W-:-:S05]  /*0a80*/  IMAD.IADD R5, R25, 0x1, R5 ;  /* 0x0000000119057824 */ /* 0x000fca00078e0205 */
[----:B------:R-:W-:-:S05]  /*0a90*/  LEA.HI.X R5, R24, R13, R5, 0x1, P2 ;  /* 0x0000000d18057211 */ /* 0x000fca00010f0c05 */
[----:B------:R1:W-:Y:S04]  /*0aa0*/  @!P1 ST.E.128 [R4.64], RZ ;  /* 0x000000ff04009985 */ /* 0x0003e8000c101d06 */
[----:B------:R1:W-:Y:S02]  /*0ab0*/  @!P0 ST.E.128 [R4.64+0x80], RZ ;  /* 0x000080ff04008985 */ /* 0x0003e4000c101d06 */
.L_x_855:
[----:B------:R-:W-:Y:S05]  /*0ac0*/  BSYNC B0 ;  /* 0x0000000000007941 */ /* 0x000fea0003800000 */
.L_x_854:
        /* <DEDUP_REMOVED lines=18> */
.L_x_857:
[----:B------:R-:W-:Y:S05]  /*0bf0*/  BSYNC B0 ;  /* 0x0000000000007941 */ /* 0x000fea0003800000 */
.L_x_856:
[----:B-1----:R-:W-:Y:S01]  /*0c00*/  IADD3 R4, R6, 0x30, RZ ;  /* 0x0000003006047810 */ /* 0x002fe20007ffe0ff */
[----:B------:R-:W-:Y:S03]  /*0c10*/  BSSY B0, `(.L_x_858) ;  /* 0x0000010000007945 */ /* 0x000fe60003800000 */
[----:B------:R-:W-:-:S13]  /*0c20*/  ISETP.GE.AND P0, PT, R4, R233, PT ;  /* 0x000000e90400720c */ /* 0x000fda0003f06270 */
[----:B------:R-:W-:Y:S05]  /*0c30*/  @P0 BRA `(.L_x_859) ;  /* 0x000000d000000947 */ /* 0x000fea0003800000 */
[----:B------:R-:W-:Y:S02]  /*0c40*/  IADD3 R9, P0, R6, 0x30, RZ ;  /* 0x0000003006097810 */ /* 0x000fe40007f1e0ff */
[----:B------:R-:W-:Y:S02]  /*0c50*/  MOV R15, R23 ;  /* 0x00000017000f7202 */ /* 0x000fe40000000f00 */
[-C--:B-----5:R-:W-:Y:S01]  /*0c60*/  ISETP.GE.AND P1, PT, R20, R0.reuse, PT ;  /* 0x000000001400720c */ /* 0x0a0fe20003f26270 */
[----:B------:R-:W-:Y:S01]  /*0c70*/  IMAD.X R5, RZ, RZ, R3, P0 ;  /* 0x000000ffff057224 */ /* 0x000fe200000e0603 */
        /* <DEDUP_REMOVED lines=9> */
.L_x_859:
[----:B------:R-:W-:Y:S05]  /*0d10*/  BSYNC B0 ;  /* 0x0000000000007941 */ /* 0x000fea0003800000 */
.L_x_858:
[----:B------:R-:W-:Y:S01]  /*0d20*/  ISETP.NE.AND P4, PT, R147, RZ, PT ;  /* 0x000000ff9300720c */ /* 0x000fe20003f85270 */
[----:B------:R-:W-:Y:S01]  /*0d30*/  IMAD.MOV.U32 R231, RZ, RZ, 0x0 ;  /* 0x00000000ffe77424 */ /* 0x000fe200078e00ff */
[----:B------:R-:W-:Y:S02]  /*0d40*/  IADD3 R5, P0, R2, R6, RZ ;  /* 0x0000000602057210 */ /* 0x000fe40007f1e0ff */
[-C--:B------:R-:W-:Y:S02]  /*0d50*/  ISETP.GE.OR P3, PT, R6, R233.reuse, P4 ;  /* 0x000000e90600720c */ /* 0x080fe40002766670 */
[----:B------:R-:W-:-:S02]  /*0d60*/  ISETP.GE.OR P2, PT, R10, R233, P4 ;  /* 0x000000e90a00720c */ /* 0x000fc40002746670 */
[-C--:B------:R-:W-:Y:S02]  /*0d70*/  ISETP.GE.OR P1, PT, R8, R233.reuse, P4 ;  /* 0x000000e90800720c */ /* 0x080fe40002726670 */
[----:B------:R-:W-:Y:S02]  /*0d80*/  ISETP.GE.OR P4, PT, R4, R233, P4 ;  /* 0x000000e90400720c */ /* 0x000fe40002786670 */
[----:B------:R-:W-:Y:S02]  /*0d90*/  LEA.HI.X.SX32 R2, R2, R3, 0x1, P0 ;  /* 0x0000000302027211 */ /* 0x000fe400000f0eff */
[----:B-----5:R-:W-:-:S03]  /*0da0*/  LEA R6, P0, R5, R18, 0x2 ;  /* 0x0000001205067211 */ /* 0x020fc600078010ff */
[----:B------:R-:W-:Y:S01]  /*0db0*/  @!P3 IMAD.MOV.U32 R9, RZ, RZ, 0x7f800000 ;  /* 0x7f800000ff09b424 */ /* 0x000fe200078e00ff */
[----:B------:R-:W-:Y:S01]  /*0dc0*/  LEA.HI.X R7, R5, R19, R2, 0x2, P0 ;  /* 0x0000001305077211 */ /* 0x000fe200000f1402 */
[----:B------:R-:W-:Y:S02]  /*0dd0*/  @!P2 IMAD.MOV.U32 R5, RZ, RZ, 0x7f800000 ;  /* 0x7f800000ff05a424 */ /* 0x000fe400078e00ff */
[----:B------:R-:W-:Y:S02]  /*0de0*/  @!P1 IMAD.MOV.U32 R3, RZ, RZ, 0x7f800000 ;  /* 0x7f800000ff039424 */ /* 0x000fe400078e00ff */
[----:B------:R2:W-:Y:S04]  /*0df0*/  @!P3 ST.E [R6.64], R9 ;  /* 0x000000090600b985 */ /* 0x0005e8000c101906 */
[----:B------:R2:W-:Y:S04]  /*0e00*/  @!P2 ST.E [R6.64+0x40], R5 ;  /* 0x000040050600a985 */ /* 0x0005e8000c101906 */
[----:B------:R2:W-:Y:S01]  /*0e10*/  @!P1 ST.E [R6.64+0x80], R3 ;  /* 0x0000800306009985 */ /* 0x0005e2000c101906 */
[----:B------:R-:W-:Y:S05]  /*0e20*/  @P4 RET.REL.NODEC R230 `(_ZN5flash24flash_fwd_splitkv_kernelI23Flash_fwd_kernel_traitsILi128ELi64ELi128ELi4ELb0ELb0EN7cutlass6half_tE19Flash_kernel_traitsILi128ELi64ELi128ELi4ES3_EELb1ELb0ELb0ELb0ELb0ELb0ELb0ELb1EEEvNS_16Flash_fwd_paramsE) ;  /* 0xfffff1d0e6004950 */ /* 0x000fea0003c3ffff */
[----:B--2---:R-:W-:Y:S02]  /*0e30*/  MOV R3, 0x7f800000 ;  /* 0x7f80000000037802 */ /* 0x004fe40000000f00 */
[----:B------:R-:W-:-:S03]  /*0e40*/  MOV R231, 0x0 ;  /* 0x0000000000e77802 */ /* 0x000fc60000000f00 */
[----:B------:R2:W-:Y:S01]  /*0e50*/  ST.E [R6.64+0xc0], R3 ;  /* 0x0000c00306007985 */ /* 0x0005e2000c101906 */
[----:B------:R-:W-:Y:S05]  /*0e60*/  RET.REL.NODEC R230 `(_ZN5flash24flash_fwd_splitkv_kernelI23Flash_fwd_kernel_traitsILi128ELi64ELi128ELi4ELb0ELb0EN7cutlass6half_tE19Flash_kernel_traitsILi128ELi64ELi128ELi4ES3_EELb1ELb0ELb0ELb0ELb0ELb0ELb0ELb1EEEvNS_16Flash_fwd_paramsE) ;  /* 0xfffff190e6007950 */ /* 0x000fea0003c3ffff */
.L_x_851:
[----:B-1----:R-:W2:Y:S04]  /*0e70*/  LD.E.64 R6, [R10.64+0x160] ;  /* 0x000160060a067980 */ /* 0x002ea8000c101b00 */
[----:B------:R-:W4:Y:S01]  /*0e80*/  LD.E.64 R8, [R10.64+0x158] ;  /* 0x000158060a087980 */ /* 0x000f22000c101b00 */
[----:B--2---:R-:W-:-:S04]  /*0e90*/  ISETP.NE.U32.AND P1, PT, R6, RZ, PT ;  /* 0x000000ff0600720c */ /* 0x004fc80003f25070 */
[----:B------:R-:W-:-:S13]  /*0ea0*/  ISETP.NE.AND.EX P1, PT, R7, RZ, PT, P1 ;  /* 0x000000ff0700720c */ /* 0x000fda0003f25310 */
[----:B------:R-:W2:Y:S01]  /*0eb0*/  @P1 LD.E.64 R4, [R10.64+0x168] ;  /* 0x000168060a041980 */ /* 0x000ea2000c101b00 */
[----:B----4-:R-:W-:Y:S01]  /*0ec0*/  ISETP.NE.U32.AND P0, PT, R8, RZ, PT ;  /* 0x000000ff0800720c */ /* 0x010fe20003f05070 */
[----:B------:R-:W-:-:S03]  /*0ed0*/  IMAD.MOV.U32 R13, RZ, RZ, R231 ;  /* 0x000000ffff0d7224 */ /* 0x000fc600078e00e7 */
[----:B------:R-:W-:Y:S02]  /*0ee0*/  ISETP.NE.AND.EX P0, PT, R9, RZ, PT, P0 ;  /* 0x000000ff0900720c */ /* 0x000fe40003f05300 */
[----:B------:R-:W-:Y:S01]  /*0ef0*/  @P1 SHF.R.S32.HI R0, RZ, 0x1f, R231 ;  /* 0x0000001fff001819 */ /* 0x000fe200000114e7 */
[----:B------:R-:W-:-:S10]  /*0f00*/  CS2R R236, SRZ ;  /* 0x0000000000ec7805 */ /* 0x000fd4000001ff00 */
[----:B------:R-:W-:-:S05]  /*0f10*/  @P0 IMAD.WIDE R8, R231, 0x4, R8 ;  /* 0x00000004e7080825 */ /* 0x000fca00078e0208 */
[----:B------:R1:W5:Y:S01]  /*0f20*/  @P0 LD.E R13, [R8.64] ;  /* 0x00000006080d0980 */ /* 0x000362000c101900 */
[----:B------:R-:W-:Y:S01]  /*0f30*/  BSSY B0, `(.L_x_860) ;  /* 0x00000ae000007945 */ /* 0x000fe20003800000 */
[-C--:B--2---:R-:W-:Y:S02]  /*0f40*/  @P1 IMAD R5, R5, R231.reuse, RZ ;  /* 0x000000e705051224 */ /* 0x084fe400078e02ff */
[----:B------:R-:W-:-:S04]  /*0f50*/  @P1 IMAD.WIDE.U32 R2, R4, R231, RZ ;  /* 0x000000e704021225 */ /* 0x000fc800078e00ff */
[----:B------:R-:W-:Y:S01]  /*0f60*/  @P1 IMAD R0, R4, R0, R5 ;  /* 0x0000000004001224 */ /* 0x000fe200078e0205 */
[----:B------:R-:W-:-:S03]  /*0f70*/  @P1 LEA R236, P0, R2, R6, 0x2 ;  /* 0x0000000602ec1211 */ /* 0x000fc600078010ff */
[----:B------:R-:W-:-:S05]  /*0f80*/  @P1 IMAD.IADD R0, R3, 0x1, R0 ;  /* 0x0000000103001824 */ /* 0x000fca00078e0200 */
[----:B------:R-:W-:Y:S02]  /*0f90*/  @P1 LEA.HI.X R237, R2, R7, R0, 0x2, P0 ;  /* 0x0000000702ed1211 */ /* 0x000fe400000f1400 */
[----:B------:R-:W-:-:S04]  /*0fa0*/  ISETP.NE.U32.AND P0, PT, R236, RZ, PT ;  /* 0x000000ffec00720c */ /* 0x000fc80003f05070 */
[----:B------:R-:W-:-:S13]  /*0fb0*/  ISETP.NE.AND.EX P0, PT, R237, RZ, PT, P0 ;  /* 0x000000ffed00720c */ /* 0x000fda0003f05300 */
[----:B------:R-:W-:Y:S05]  /*0fc0*/  @!P0 BRA `(.L_x_861) ;  /* 0x0000053000008947 */ /* 0x000fea0003800000 */
[----:B-1----:R-:W2:Y:S04]  /*0fd0*/  LD.E R2, [R10.64+0x170] ;  /* 0x000170060a027980 */ /* 0x002ea8000c101900 */
[----:B------:R-:W4:Y:S01]  /*0fe0*/  LD.E R6, [R10.64+0x68] ;  /* 0x000068060a067980 */ /* 0x000f22000c101900 */
[----:B------:R-:W-:-:S03]  /*0ff0*/  LEA R5, R48, 0xffffff80, 0x7 ;  /* 0xffffff8030057811 */ /* 0x000fc600078e38ff */
[----:B---3--:R-:W3:Y:S04]  /*1000*/  LD.E.64 R18, [R10.64+0x20] ;  /* 0x000020060a127980 */ /* 0x008ee8000c101b00 */
[----:B------:R-:W3:Y:S04]  /*1010*/  LD.E.64 R60, [R10.64+0x38] ;  /* 0x000038060a3c7980 */ /* 0x000ee8000c101b00 */
[----:B------:R-:W3:Y:S04]  /*1020*/  LD.E.64 R14, [R10.64+0x50] ;  /* 0x000050060a0e7980 */ /* 0x000ee8000c101b00 */
[----:B------:R1:W5:Y:S04]  /*1030*/  LD.E.64 R24, [R10.64+0x58] ;  /* 0x000058060a187980 */ /* 0x000368000c101b00 */
[----:B------:R1:W5:Y:S01]  /*1040*/  LD.E.64 R62, [R10.64+0x40] ;  /* 0x000040060a3e7980 */ /* 0x000362000c101b00 */
[----:B--2---:R-:W-:-:S04]  /*1050*/  IABS R4, R2 ;  /* 0x0000000200047213 */ /* 0x004fc80000000000 */
[----:B------:R-:W2:Y:S08]  /*1060*/  I2F.RP R7, R4 ;  /* 0x0000000400077306 */ /* 0x000eb00000209400 */
[----:B--2---:R-:W2:Y:S02]  /*1070*/  MUFU.RCP R12, R7 ;  /* 0x00000007000c7308 */ /* 0x004ea40000001000 */
[----:B--2---:R-:W-:-:S06]  /*1080*/  IADD3 R12, R12, 0xffffffe, RZ ;  /* 0x0ffffffe0c0c7810 */ /* 0x004fcc0007ffe0ff */
[----:B-----5:R-:W2:Y:S01]  /*1090*/  F2I.FTZ.U32.TRUNC.NTZ R13, R12 ;  /* 0x0000000c000d7305 */ /* 0x020ea2000021f000 */
[----:B------:R-:W-:Y:S01]  /*10a0*/  IABS R0, R2 ;  /* 0x0000000200007213 */ /* 0x000fe20000000000 */
[----:B--2---:R-:W-:Y:S02]  /*10b0*/  IMAD.MOV R3, RZ, RZ, -R13 ;  /* 0x000000ffff037224 */ /* 0x004fe400078e0a0d */
[----:B------:R-:W-:Y:S02]  /*10c0*/  IMAD.MOV.U32 R12, RZ, RZ, RZ ;  /* 0x000000ffff0c7224 */ /* 0x000fe400078e00ff */
[----:B------:R-:W-:Y:S01]  /*10d0*/  IMAD R8, R3, R4, RZ ;  /* 0x0000000403087224 */ /* 0x000fe200078e02ff */
[----:B------:R-:W-:-:S03]  /*10e0*/  IABS R3, R5 ;  /* 0x0000000500037213 */ /* 0x000fc60000000000 */
[----:B------:R-:W-:Y:S01]  /*10f0*/  IMAD.HI.U32 R8, R13, R8, R12 ;  /* 0x000000080d087227 */ /* 0x000fe200078e000c */
[----:B------:R-:W-:Y:S01]  /*1100*/  IADD3 R0, RZ, -R0, RZ ;  /* 0x80000000ff007210 */ /* 0x000fe20007ffe0ff */
[----:B------:R-:W2:Y:S04]  /*1110*/  LD.E.64 R12, [R10.64+0x28] ;  /* 0x000028060a0c7980 */ /* 0x000ea8000c101b00 */
[----:B------:R-:W-:-:S04]  /*1120*/  IMAD.HI.U32 R9, R8, R3, RZ ;  /* 0x0000000308097227 */ /* 0x000fc800078e00ff */
[----:B------:R-:W-:-:S05]  /*1130*/  IMAD R3, R9, R0, R3 ;  /* 0x0000000009037224 */ /* 0x000fca00078e0203 */
[----:B------:R-:W-:Y:S02]  /*1140*/  ISETP.GT.U32.AND P1, PT, R4, R3, PT ;  /* 0x000000030400720c */ /* 0x000fe40003f24070 */
[----:B------:R-:W-:-:S11]  /*1150*/  LOP3.LUT R0, R5, R2, RZ, 0x3c, !PT ;  /* 0x0000000205007212 */ /* 0x000fd600078e3cff */
[----:B------:R-:W-:-:S05]  /*1160*/  @!P1 IMAD.IADD R3, R3, 0x1, -R4 ;  /* 0x0000000103039824 */ /* 0x000fca00078e0a04 */
[----:B------:R-:W-:Y:S02]  /*1170*/  ISETP.GE.U32.AND P2, PT, R3, R4, PT ;  /* 0x000000040300720c */ /* 0x000fe40003f46070 */
[----:B------:R-:W-:Y:S02]  /*1180*/  ISETP.GE.AND P0, PT, R0, RZ, PT ;  /* 0x000000ff0000720c */ /* 0x000fe40003f06270 */
[----:B------:R-:W-:Y:S02]  /*1190*/  @!P1 IADD3 R9, R9, 0x1, RZ ;  /* 0x0000000109099810 */ /* 0x000fe40007ffe0ff */
[----:B------:R-:W-:-:S07]  /*11a0*/  ISETP.NE.AND P1, PT, R2, RZ, PT ;  /* 0x000000ff0200720c */ /* 0x000fce0003f25270 */
[----:B------:R-:W-:-:S05]  /*11b0*/  @P2 IADD3 R9, R9, 0x1, RZ ;  /* 0x0000000109092810 */ /* 0x000fca0007ffe0ff */
[----:B------:R-:W-:Y:S01]  /*11c0*/  @!P0 IMAD.MOV R9, RZ, RZ, -R9 ;  /* 0x000000ffff098224 */ /* 0x000fe200078e0a09 */
[----:B------:R-:W-:-:S05]  /*11d0*/  @!P1 LOP3.LUT R9, RZ, R2, RZ, 0x33, !PT ;  /* 0x00000002ff099212 */ /* 0x000fca00078e33ff */
[----:B------:R-:W-:-:S05]  /*11e0*/  IMAD.WIDE R22, R9, 0x4, R236 ;  /* 0x0000000409167825 */ /* 0x000fca00078e02ec */
[----:B------:R1:W2:Y:S01]  /*11f0*/  LD.E R3, [R22.64] ;  /* 0x0000000616037980 */ /* 0x0002a2000c101900 */
[----:B----4-:R-:W-:-:S04]  /*1200*/  IABS R8, R6 ;  /* 0x0000000600087213 */ /* 0x010fc80000000000 */
[----:B------:R-:W4:Y:S08]  /*1210*/  I2F.RP R16, R8 ;  /* 0x0000000800107306 */ /* 0x000f300000209400 */
[----:B----4-:R-:W4:Y:S02]  /*1220*/  MUFU.RCP R4, R16 ;  /* 0x0000001000047308 */ /* 0x010f240000001000 */
[----:B----4-:R-:W-:-:S06]  /*1230*/  IADD3 R4, R4, 0xffffffe, RZ ;  /* 0x0ffffffe04047810 */ /* 0x010fcc0007ffe0ff */
[----:B-1----:R-:W1:Y:S01]  /*1240*/  F2I.FTZ.U32.TRUNC.NTZ R23, R4 ;  /* 0x0000000400177305 */ /* 0x002e62000021f000 */
[----:B------:R-:W-:Y:S01]  /*1250*/  IMAD.MOV.U32 R22, RZ, RZ, RZ ;  /* 0x000000ffff167224 */ /* 0x000fe200078e00ff */
[----:B------:R-:W-:Y:S02]  /*1260*/  IABS R7, R6 ;  /* 0x0000000600077213 */ /* 0x000fe40000000000 */
[----:B-1----:R-:W-:-:S05]  /*1270*/  IADD3 R0, RZ, -R23, RZ ;  /* 0x80000017ff007210 */ /* 0x002fca0007ffe0ff */
[----:B------:R-:W-:Y:S01]  /*1280*/  IMAD R17, R0, R8, RZ ;  /* 0x0000000800117224 */ /* 0x000fe200078e02ff */
[----:B------:R-:W-:-:S03]  /*1290*/  IABS R0, R229 ;  /* 0x000000e500007213 */ /* 0x000fc60000000000 */
[----:B------:R-:W-:-:S04]  /*12a0*/  IMAD.HI.U32 R17, R23, R17, R22 ;  /* 0x0000001117117227 */ /* 0x000fc800078e0016 */
[----:B------:R-:W-:Y:S02]  /*12b0*/  IMAD.MOV R7, RZ, RZ, -R7 ;  /* 0x000000ffff077224 */ /* 0x000fe400078e0a07 */
[----:B------:R-:W-:-:S04]  /*12c0*/  IMAD.HI.U32 R4, R17, R0, RZ ;  /* 0x0000000011047227 */ /* 0x000fc800078e00ff */
[----:B------:R-:W-:-:S05]  /*12d0*/  IMAD R7, R4, R7, R0 ;  /* 0x0000000704077224 */ /* 0x000fca00078e0200 */
[----:B------:R-:W-:Y:S01]  /*12e0*/  ISETP.GT.U32.AND P1, PT, R8, R7, PT ;  /* 0x000000070800720c */ /* 0x000fe20003f24070 */
[----:B------:R-:W-:-:S12]  /*12f0*/  IMAD.MOV R9, RZ, RZ, -R9 ;  /* 0x000000ffff097224 */ /* 0x000fd800078e0a09 */
[----:B------:R-:W-:-:S04]  /*1300*/  @!P1 IADD3 R7, R7, -R8, RZ ;  /* 0x8000000807079210 */ /* 0x000fc80007ffe0ff */
[----:B------:R-:W-:Y:S02]  /*1310*/  ISETP.GE.U32.AND P2, PT, R7, R8, PT ;  /* 0x000000080700720c */ /* 0x000fe40003f46070 */
[----:B------:R-:W-:Y:S02]  /*1320*/  LOP3.LUT R8, R229, R6, RZ, 0x3c, !PT ;  /* 0x00000006e5087212 */ /* 0x000fe400078e3cff */
[----:B------:R-:W-:Y:S02]  /*1330*/  @!P1 IADD3 R4, R4, 0x1, RZ ;  /* 0x0000000104049810 */ /* 0x000fe40007ffe0ff */
[----:B------:R-:W-:Y:S02]  /*1340*/  ISETP.GE.AND P0, PT, R8, RZ, PT ;  /* 0x000000ff0800720c */ /* 0x000fe40003f06270 */
[----:B------:R-:W-:Y:S01]  /*1350*/  ISETP.NE.AND P1, PT, R6, RZ, PT ;  /* 0x000000ff0600720c */ /* 0x000fe20003f25270 */
[----:B------:R-:W-:-:S04]  /*1360*/  IMAD R2, R2, R9, R5 ;  /* 0x0000000902027224 */ /* 0x000fc800078e0205 */
[----:B------:R-:W-:Y:S01]  /*1370*/  @P2 IADD3 R4, R4, 0x1, RZ ;  /* 0x0000000104042810 */ /* 0x000fe20007ffe0ff */
[----:B---3--:R-:W-:-:S05]  /*1380*/  IMAD R8, R61, R2, RZ ;  /* 0x000000023d087224 */ /* 0x008fca00078e02ff */
[----:B------:R-:W-:Y:S02]  /*1390*/  @!P0 IMAD.MOV R4, RZ, RZ, -R4 ;  /* 0x000000ffff048224 */ /* 0x000fe400078e0a04 */
[----:B------:R-:W-:-:S05]  /*13a0*/  @!P1 LOP3.LUT R4, RZ, R6, RZ, 0x33, !PT ;  /* 0x00000006ff049212 */ /* 0x000fca00078e33ff */
[----:B------:R-:W-:Y:S01]  /*13b0*/  IMAD R6, R15, R4, RZ ;  /* 0x000000040f067224 */ /* 0x000fe200078e02ff */
[----:B--2---:R-:W-:Y:S01]  /*13c0*/  SHF.R.S32.HI R0, RZ, 0x1f, R3 ;  /* 0x0000001fff007819 */ /* 0x004fe20000011403 */
[-C--:B------:R-:W-:Y:S02]  /*13d0*/  IMAD R7, R19, R3.reuse, RZ ;  /* 0x0000000313077224 */ /* 0x080fe400078e02ff */
[----:B------:R-:W-:-:S04]  /*13e0*/  IMAD.WIDE.U32 R16, R18, R3, RZ ;  /* 0x0000000312107225 */ /* 0x000fc800078e00ff */
[----:B------:R-:W-:-:S05]  /*13f0*/  IMAD R7, R18, R0, R7 ;  /* 0x0000000012077224 */ /* 0x000fca00078e0207 */
[----:B------:R-:W-:Y:S02]  /*1400*/  IADD3 R17, R17, R7, RZ ;  /* 0x0000000711117210 */ /* 0x000fe40007ffe0ff */
[----:B------:R-:W-:-:S03]  /*1410*/  SHF.R.S32.HI R7, RZ, 0x1f, R2 ;  /* 0x0000001fff077819 */ /* 0x000fc60000011402 */
[----:B------:R-:W-:-:S04]  /*1420*/  IMAD.WIDE.U32 R16, R2, R60, R16 ;  /* 0x0000003c02107225 */ /* 0x000fc800078e0010 */
[----:B------:R-:W-:Y:S02]  /*1430*/  IMAD R8, R60, R7, R8 ;  /* 0x000000073c087224 */ /* 0x000fe400078e0208 */
[-C--:B------:R-:W-:Y:S01]  /*1440*/  IMAD R9, R13, R3.reuse, RZ ;  /* 0x000000030d097224 */ /* 0x080fe200078e02ff */
[----:B------:R-:W-:Y:S02]  /*1450*/  SHF.R.S32.HI R13, RZ, 0x1f, R4 ;  /* 0x0000001fff0d7819 */ /* 0x000fe40000011404 */
[----:B------:R-:W-:Y:S01]  /*1460*/  IADD3 R17, R17, R8, RZ ;  /* 0x0000000811117210 */ /* 0x000fe20007ffe0ff */
[----:B------:R-:W-:-:S04]  /*1470*/  IMAD.WIDE.U32 R18, R12, R3, RZ ;  /* 0x000000030c127225 */ /* 0x000fc800078e00ff */
[----:B------:R-:W-:Y:S02]  /*1480*/  IMAD R3, R14, R13, R6 ;  /* 0x0000000d0e037224 */ /* 0x000fe400078e0206 */
[----:B------:R-:W-:Y:S02]  /*1490*/  IMAD R9, R12, R0, R9 ;  /* 0x000000000c097224 */ /* 0x000fe400078e0209 */
[----:B------:R-:W-:-:S03]  /*14a0*/  IMAD.WIDE.U32 R14, R4, R14, R16 ;  /* 0x0000000e040e7225 */ /* 0x000fc600078e0010 */
[----:B------:R-:W-:Y:S01]  /*14b0*/  IADD3 R9, R19, R9, RZ ;  /* 0x0000000913097210 */ /* 0x000fe20007ffe0ff */
[----:B------:R-:W-:Y:S01]  /*14c0*/  IMAD.MOV.U32 R6, RZ, RZ, R18 ;  /* 0x000000ffff067224 */ /* 0x000fe200078e0012 */
[----:B------:R-:W-:Y:S01]  /*14d0*/  MOV R0, R14 ;  /* 0x0000000e00007202 */ /* 0x000fe20000000f00 */
[----:B------:R-:W-:Y:S01]  /*14e0*/  IMAD.IADD R3, R15, 0x1, R3 ;  /* 0x000000010f037824 */ /* 0x000fe200078e0203 */
[----:B------:R-:W-:Y:S05]  /*14f0*/  BRA `(.L_x_862) ;  /* 0x0000051000007947 */ /* 0x000fea0003800000 */
.L_x_861:
[----:B-1----:R-:W2:Y:S01]  /*1500*/  LD.E R4, [R10.64+0x68] ;  /* 0x000068060a047980 */ /* 0x002ea2000c101900 */
[----:B------:R-:W-:-:S03]  /*1510*/  ISETP.NE.AND P3, PT, R15, -0x1, PT ;  /* 0xffffffff0f00780c */ /* 0x000fc60003f65270 */
[----:B------:R-:W4:Y:S04]  /*1520*/  LD.E.64 R60, [R10.64+0x38] ;  /* 0x000038060a3c7980 */ /* 0x000f28000c101b00 */
[----:B---3--:R-:W3:Y:S04]  /*1530*/  LD.E.64 R62, [R10.64+0x40] ;  /* 0x000040060a3e7980 */ /* 0x008ee8000c101b00 */
[----:B------:R-:W3:Y:S04]  /*1540*/  LD.E.64 R16, [R10.64+0x50] ;  /* 0x000050060a107980 */ /* 0x000ee8000c101b00 */
[----:B------:R-:W3:Y:S04]  /*1550*/  @!P3 LD.E.64 R22, [R10.64+0x20] ;  /* 0x000020060a16b980 */ /* 0x000ee8000c101b00 */
[----:B------:R-:W3:Y:S04]  /*1560*/  @!P3 LD.E.64 R18, [R10.64+0x28] ;  /* 0x000028060a12b980 */ /* 0x000ee8000c101b00 */
[----:B------:R1:W5:Y:S01]  /*1570*/  LD.E.64 R24, [R10.64+0x58] ;  /* 0x000058060a187980 */ /* 0x000362000c101b00 */
[----:B------:R-:W-:Y:S01]  /*1580*/  IMAD.MOV.U32 R8, RZ, RZ, RZ ;  /* 0x000000ffff087224 */ /* 0x000fe200078e00ff */
[----:B--2---:R-:W-:-:S04]  /*1590*/  IABS R3, R4 ;  /* 0x0000000400037213 */ /* 0x004fc80000000000 */
[----:B------:R-:W2:Y:S08]  /*15a0*/  I2F.RP R6, R3 ;  /* 0x0000000300067306 */ /* 0x000eb00000209400 */
[----:B--2---:R-:W2:Y:S02]  /*15b0*/  MUFU.RCP R2, R6 ;  /* 0x0000000600027308 */ /* 0x004ea40000001000 */
[----:B--2---:R-:W-:-:S06]  /*15c0*/  IADD3 R2, R2, 0xffffffe, RZ ;  /* 0x0ffffffe02027810 */ /* 0x004fcc0007ffe0ff */
[----:B------:R-:W2:Y:S01]  /*15d0*/  F2I.FTZ.U32.TRUNC.NTZ R9, R2 ;  /* 0x0000000200097305 */ /* 0x000ea2000021f000 */
[----:B------:R-:W-:Y:S02]  /*15e0*/  IABS R7, R4 ;  /* 0x0000000400077213 */ /* 0x000fe40000000000 */
[----:B--2---:R-:W-:-:S05]  /*15f0*/  IADD3 R0, RZ, -R9, RZ ;  /* 0x80000009ff007210 */ /* 0x004fca0007ffe0ff */
[----:B------:R-:W-:Y:S01]  /*1600*/  IMAD R5, R0, R3, RZ ;  /* 0x0000000300057224 */ /* 0x000fe200078e02ff */
[----:B------:R-:W-:-:S03]  /*1610*/  IABS R0, R229 ;  /* 0x000000e500007213 */ /* 0x000fc60000000000 */
[----:B------:R-:W-:Y:S01]  /*1620*/  IMAD.HI.U32 R5, R9, R5, R8 ;  /* 0x0000000509057227 */ /* 0x000fe200078e0008 */
[----:B------:R-:W-:-:S05]  /*1630*/  IADD3 R7, RZ, -R7, RZ ;  /* 0x80000007ff077210 */ /* 0x000fca0007ffe0ff */
[----:B------:R-:W-:Y:S01]  /*1640*/  IMAD.HI.U32 R2, R5, R0, RZ ;  /* 0x0000000005027227 */ /* 0x000fe200078e00ff */
[----:B------:R-:W-:-:S03]  /*1650*/  @!P3 SHF.R.S32.HI R6, RZ, 0x1f, R14 ;  /* 0x0000001fff06b819 */ /* 0x000fc6000001140e */
[----:B------:R-:W-:Y:S02]  /*1660*/  IMAD R0, R2, R7, R0 ;  /* 0x0000000702007224 */ /* 0x000fe400078e0200 */
[----:B----4-:R-:W-:-:S03]  /*1670*/  @!P3 IMAD R5, R61, R14, RZ ;  /* 0x0000000e3d05b224 */ /* 0x010fc600078e02ff */
[----:B------:R-:W-:Y:S01]  /*1680*/  ISETP.GT.U32.AND P0, PT, R3, R0, PT ;  /* 0x000000000300720c */ /* 0x000fe20003f04070 */
[----:B------:R-:W-:Y:S02]  /*1690*/  @!P3 IMAD R5, R6, R60, R5 ;  /* 0x0000003c0605b224 */ /* 0x000fe400078e0205 */
[----:B------:R-:W-:Y:S01]  /*16a0*/  @!P3 IMAD.WIDE.U32 R26, R60, R14, RZ ;  /* 0x0000000e3c1ab225 */ /* 0x000fe200078e00ff */
[----:B-----5:R-:W-:-:S04]  /*16b0*/  @!P3 SHF.R.S32.HI R6, RZ, 0x1f, R13 ;  /* 0x0000001fff06b819 */ /* 0x020fc8000001140d */
[----:B------:R-:W-:Y:S01]  /*16c0*/  @!P3 IADD3 R27, R27, R5, RZ ;  /* 0x000000051b1bb210 */ /* 0x000fe20007ffe0ff */
[----:B---3--:R-:W-:Y:S02]  /*16d0*/  @!P3 IMAD R5, R23, R13, RZ ;  /* 0x0000000d1705b224 */ /* 0x008fe400078e02ff */
[----:B------:R-:W-:Y:S02]  /*16e0*/  @P3 IMAD.IADD R7, R14, 0x1, R15 ;  /* 0x000000010e073824 */ /* 0x000fe400078e020f */
[----:B------:R-:W-:Y:S02]  /*16f0*/  @!P3 IMAD R5, R22, R6, R5 ;  /* 0x000000061605b224 */ /* 0x000fe400078e0205 */
[----:B------:R-:W-:Y:S02]  /*1700*/  @!P0 IMAD.IADD R0, R0, 0x1, -R3 ;  /* 0x0000000100008824 */ /* 0x000fe400078e0a03 */
[-C--:B------:R-:W-:Y:S02]  /*1710*/  @P3 IMAD R9, R61, R7.reuse, RZ ;  /* 0x000000073d093224 */ /* 0x080fe400078e02ff */
[----:B------:R-:W-:-:S04]  /*1720*/  @P3 IMAD.WIDE.U32 R28, R60, R7, RZ ;  /* 0x000000073c1c3225 */ /* 0x000fc800078e00ff */
[----:B------:R-:W-:Y:S01]  /*1730*/  @!P3 IMAD.WIDE.U32 R22, R22, R13, R26 ;  /* 0x0000000d1616b225 */ /* 0x000fe200078e001a */
[----:B------:R-:W-:Y:S02]  /*1740*/  ISETP.GE.U32.AND P2, PT, R0, R3, PT ;  /* 0x000000030000720c */ /* 0x000fe40003f46070 */
[----:B------:R-:W-:Y:S01]  /*1750*/  @P3 MOV R12, R28 ;  /* 0x0000001c000c3202 */ /* 0x000fe20000000f00 */
[----:B------:R-:W-:Y:S01]  /*1760*/  @P3 IMAD.IADD R9, R29, 0x1, R9 ;  /* 0x000000011d093824 */ /* 0x000fe200078e0209 */
[----:B------:R-:W-:Y:S02]  /*1770*/  @!P3 IADD3 R9, R23, R5, RZ ;  /* 0x000000051709b210 */ /* 0x000fe40007ffe0ff */
[----:B------:R-:W-:Y:S02]  /*1780*/  LEA R5, R48, 0xffffff80, 0x7 ;  /* 0xffffff8030057811 */ /* 0x000fe400078e38ff */
[----:B------:R-:W-:Y:S02]  /*1790*/  @!P3 MOV R12, R22 ;  /* 0x00000016000cb202 */ /* 0x000fe40000000f00 */
[----:B------:R-:W-:Y:S01]  /*17a0*/  LOP3.LUT R0, R229, R4, RZ, 0x3c, !PT ;  /* 0x00000004e5007212 */ /* 0x000fe200078e3cff */
[----:B------:R-:W-:Y:S01]  /*17b0*/  IMAD R8, R61, R5, RZ ;  /* 0x000000053d087224 */ /* 0x000fe200078e02ff */
[----:B------:R-:W-:Y:S01]  /*17c0*/  SHF.R.S32.HI R7, RZ, 0x1f, R5 ;  /* 0x0000001fff077819 */ /* 0x000fe20000011405 */
[----:B------:R-:W-:Y:S01]  /*17d0*/  IMAD.MOV.U32 R22, RZ, RZ, R12 ;  /* 0x000000ffff167224 */ /* 0x000fe200078e000c */
[----:B------:R-:W-:-:S02]  /*17e0*/  MOV R23, R9 ;  /* 0x0000000900177202 */ /* 0x000fc40000000f00 */
[----:B------:R-:W-:Y:S02]  /*17f0*/  ISETP.GE.AND P1, PT, R0, RZ, PT ;  /* 0x000000ff0000720c */ /* 0x000fe40003f26270 */
[----:B------:R-:W-:Y:S01]  /*1800*/  @!P0 IADD3 R2, R2, 0x1, RZ ;  /* 0x0000000102028810 */ /* 0x000fe20007ffe0ff */
[----:B------:R-:W-:Y:S01]  /*1810*/  @!P3 IMAD R6, R63, R14, RZ ;  /* 0x0000000e3f06b224 */ /* 0x000fe200078e02ff */
[----:B------:R-:W-:Y:S01]  /*1820*/  @!P3 SHF.R.S32.HI R3, RZ, 0x1f, R14 ;  /* 0x0000001fff03b819 */ /* 0x000fe2000001140e */
[----:B------:R-:W-:Y:S01]  /*1830*/  IMAD R8, R7, R60, R8 ;  /* 0x0000003c07087224 */ /* 0x000fe200078e0208 */
[----:B------:R-:W-:Y:S01]  /*1840*/  ISETP.NE.AND P0, PT, R4, RZ, PT ;  /* 0x000000ff0400720c */ /* 0x000fe20003f05270 */
[----:B------:R-:W-:Y:S01]  /*1850*/  IMAD.WIDE.U32 R22, R60, R5, R22 ;  /* 0x000000053c167225 */ /* 0x000fe200078e0016 */
[----:B------:R-:W-:-:S03]  /*1860*/  @P2 IADD3 R2, R2, 0x1, RZ ;  /* 0x0000000102022810 */ /* 0x000fc60007ffe0ff */
[----:B------:R-:W-:Y:S01]  /*1870*/  @!P3 IMAD R3, R3, R62, R6 ;  /* 0x0000003e0303b224 */ /* 0x000fe200078e0206 */
[----:B------:R-:W-:Y:S01]  /*1880*/  IADD3 R23, R23, R8, RZ ;  /* 0x0000000817177210 */ /* 0x000fe20007ffe0ff */
[----:B------:R-:W-:Y:S01]  /*1890*/  @!P3 IMAD.WIDE.U32 R26, R62, R14, RZ ;  /* 0x0000000e3e1ab225 */ /* 0x000fe200078e00ff */
[----:B------:R-:W-:-:S03]  /*18a0*/  MOV R8, R2 ;  /* 0x0000000200087202 */ /* 0x000fc60000000f00 */
[----:B------:R-:W-:Y:S01]  /*18b0*/  @!P3 IMAD.IADD R27, R27, 0x1, R3 ;  /* 0x000000011b1bb824 */ /* 0x000fe200078e0203 */
[----:B------:R-:W-:Y:S01]  /*18c0*/  @!P3 SHF.R.S32.HI R3, RZ, 0x1f, R13 ;  /* 0x0000001fff03b819 */ /* 0x000fe2000001140d */
[----:B------:R-:W-:Y:S02]  /*18d0*/  @!P3 IMAD R0, R19, R13, RZ ;  /* 0x0000000d1300b224 */ /* 0x000fe400078e02ff */
[----:B------:R-:W-:Y:S01]  /*18e0*/  @!P1 IMAD.MOV R8, RZ, RZ, -R8 ;  /* 0x000000ffff089224 */ /* 0x000fe200078e0a08 */
[----:B------:R-:W-:Y:S01]  /*18f0*/  @!P0 LOP3.LUT R8, RZ, R4, RZ, 0x33, !PT ;  /* 0x00000004ff088212 */ /* 0x000fe200078e33ff */
[----:B------:R-:W-:Y:S01]  /*1900*/  @!P3 IMAD R0, R18, R3, R0 ;  /* 0x000000031200b224 */ /* 0x000fe200078e0200 */
[----:B------:R-:W-:Y:S01]  /*1910*/  @P3 IADD3 R14, R14, R15, RZ ;  /* 0x0000000f0e0e3210 */ /* 0x000fe20007ffe0ff */
[----:B------:R-:W-:Y:S01]  /*1920*/  @!P3 IMAD.WIDE.U32 R18, R18, R13, R26 ;  /* 0x0000000d1212b225 */ /* 0x000fe200078e001a */
[----:B------:R-:W-:-:S03]  /*1930*/  SHF.R.S32.HI R13, RZ, 0x1f, R8 ;  /* 0x0000001fff0d7819 */ /* 0x000fc60000011408 */
[----:B------:R-:W-:Y:S02]  /*1940*/  IMAD R2, R17, R8, RZ ;  /* 0x0000000811027224 */ /* 0x000fe400078e02ff */
[-C--:B------:R-:W-:Y:S02]  /*1950*/  @P3 IMAD R9, R63, R14.reuse, RZ ;  /* 0x0000000e3f093224 */ /* 0x080fe400078e02ff */
[----:B------:R-:W-:-:S04]  /*1960*/  @P3 IMAD.WIDE.U32 R14, R62, R14, RZ ;  /* 0x0000000e3e0e3225 */ /* 0x000fc800078e00ff */
[----:B------:R-:W-:Y:S01]  /*1970*/  IMAD.WIDE.U32 R22, R16, R8, R22 ;  /* 0x0000000810167225 */ /* 0x000fe200078e0016 */
[----:B------:R-:W-:-:S03]  /*1980*/  @P3 IADD3 R9, R15, R9, RZ ;  /* 0x000000090f093210 */ /* 0x000fc60007ffe0ff */
[----:B------:R-:W-:Y:S01]  /*1990*/  IMAD R2, R16, R13, R2 ;  /* 0x0000000d10027224 */ /* 0x000fe200078e0202 */
[----:B------:R-:W-:Y:S01]  /*19a0*/  @P3 MOV R6, R14 ;  /* 0x0000000e00063202 */ /* 0x000fe20000000f00 */
[----:B------:R-:W-:Y:S01]  /*19b0*/  @!P3 IMAD.IADD R9, R19, 0x1, R0 ;  /* 0x000000011309b824 */ /* 0x000fe200078e0200 */
[----:B------:R-:W-:Y:S01]  /*19c0*/  @!P3 MOV R6, R18 ;  /* 0x000000120006b202 */ /* 0x000fe20000000f00 */
[----:B------:R-:W-:Y:S01]  /*19d0*/  IMAD.IADD R3, R23, 0x1, R2 ;  /* 0x0000000117037824 */ /* 0x000fe200078e0202 */
[----:B------:R-:W-:Y:S02]  /*19e0*/  MOV R0, R22 ;  /* 0x0000001600007202 */ /* 0x000fe40000000f00 */
[----:B------:R-:W-:Y:S02]  /*19f0*/  MOV R2, R5 ;  /* 0x0000000500027202 */ /* 0x000fe40000000f00 */
[----:B------:R-:W-:Y:S02]  /*1a00*/  MOV R4, R8 ;  /* 0x0000000800047202 */ /* 0x000fe40000000f00 */
.L_x_862:
[----:B-1----:R-:W-:Y:S05]  /*1a10*/  BSYNC B0 ;  /* 0x0000000000007941 */ /* 0x002fea0003800000 */
.L_x_860:
[----:B------:R-:W-:Y:S01]  /*1a20*/  ISETP.NE.AND P0, PT, R234, -0x1, PT ;  /* 0xffffffffea00780c */ /* 0x000fe20003f05270 */
[----:B------:R-:W2:Y:S04]  /*1a30*/  LD.E.64 R218, [R10.64+0x30] ;  /* 0x000030060ada7980 */ /* 0x000ea8000c101b00 */
[----:B------:R-:W3:Y:S04]  /*1a40*/  LD.E.64 R22, [R10.64+0x48] ;  /* 0x000048060a167980 */ /* 0x000ee8000c101b00 */
[----:B------:R-:W4:Y:S04]  /*1a50*/  LD.E R171, [R10.64+0xc0] ;  /* 0x0000c0060aab7980 */ /* 0x000f28000c101900 */
[----:B------:R-:W3:Y:S04]  /*1a60*/  @!P0 LD.E.64 R16, [R10.64+0x18] ;  /* 0x000018060a108980 */ /* 0x000ee8000c101b00 */
[----:B------:R-:W4:Y:S04]  /*1a70*/  LD.E.64 R14, [R10.64+0x10] ;  /* 0x000010060a0e7980 */ /* 0x000f28000c101b00 */
[----:B------:R-:W4:Y:S04]  /*1a80*/  LD.E.64 R216, [R10.64+0x8] ;  /* 0x000008060ad87980 */ /* 0x000f28000c101b00 */
[----:B------:R1:W5:Y:S04]  /*1a90*/  @P4 LD.E R12, [R20.64] ;  /* 0x00000006140c4980 */ /* 0x000368000c101900 */
[----:B------:R1:W5:Y:S01]  /*1aa0*/  LD.E.64 R220, [R10.64] ;  /* 0x000000060adc7980 */ /* 0x000362000c101b00 */
[----:B------:R-:W-:-:S04]  /*1ab0*/  SHF.R.S32.HI R56, RZ, 0x1f, R147 ;  /* 0x0000001fff387819 */ /* 0x000fc80000011493 */
[----:B------:R-:W-:-:S04]  /*1ac0*/  LEA.HI R212, R56, R147, RZ, 0x3 ;  /* 0x0000009338d47211 */ /* 0x000fc800078f18ff */
[----:B------:R-:W-:-:S05]  /*1ad0*/  LOP3.LUT R8, R212, 0xfffffff8, RZ, 0xc0, !PT ;  /* 0xfffffff8d4087812 */ /* 0x000fca00078ec0ff */
[----:B------:R-:W-:-:S04]  /*1ae0*/  IMAD.IADD R65, R147, 0x1, -R8 ;  /* 0x0000000193417824 */ /* 0x000fc800078e0a08 */
[----:B------:R-:W-:Y:S01]  /*1af0*/  IMAD.SHL.U32 R18, R65, 0x8, RZ ;  /* 0x0000000841127824 */ /* 0x000fe200078e00ff */
[----:B------:R-:W-:-:S04]  /*1b00*/  SHF.R.S32.HI R212, RZ, 0x3, R212 ;  /* 0x00000003ffd47819 */ /* 0x000fc800000114d4 */
[----:B------:R-:W-:Y:S02]  /*1b10*/  IADD3 R8, P1, R18, R6, RZ ;  /* 0x0000000612087210 */ /* 0x000fe40007f3e0ff */
[----:B------:R-:W-:Y:S01]  /*1b20*/  SHF.R.S32.HI R19, RZ, 0x1f, R18 ;  /* 0x0000001fff137819 */ /* 0x000fe20000011412 */
[-C--:B------:R-:W-:Y:S02]  /*1b30*/  IMAD R7, R7, R62.reuse, RZ ;  /* 0x0000003e07077224 */ /* 0x080fe400078e02ff */
[----:B------:R-:W-:Y:S02]  /*1b40*/  IMAD.SHL.U32 R6, R212, 0x40, RZ ;  /* 0x00000040d4067824 */ /* 0x000fe400078e00ff */
[----:B------:R-:W-:Y:S02]  /*1b50*/  IMAD.X R9, R19, 0x1, R9, P1 ;  /* 0x0000000113097824 */ /* 0x000fe400008e0609 */
[C---:B------:R-:W-:Y:S02]  /*1b60*/  IMAD R7, R2.reuse, R63, R7 ;  /* 0x0000003f02077224 */ /* 0x040fe400078e0207 */
[----:B------:R-:W-:Y:S01]  /*1b70*/  IMAD.WIDE.U32 R26, R2, R62, R8 ;  /* 0x0000003e021a7225 */ /* 0x000fe200078e0008 */
[----:B-1----:R-:W-:-:S03]  /*1b80*/  LOP3.LUT R21, R6, 0x1c0, RZ, 0xc0, !PT ;  /* 0x000001c006157812 */ /* 0x002fc600078ec0ff */
[----:B------:R-:W-:Y:S01]  /*1b90*/  IMAD R2, R25, R4, RZ ;  /* 0x0000000419027224 */ /* 0x000fe200078e02ff */
[----:B------:R-:W-:Y:S01]  /*1ba0*/  LEA.HI R174, R56, R147, RZ, 0x4 ;  /* 0x0000009338ae7211 */ /* 0x000fe200078f20ff */
[----:B------:R-:W-:Y:S02]  /*1bb0*/  IMAD.IADD R7, R27, 0x1, R7 ;  /* 0x000000011b077824 */ /* 0x000fe400078e0207 */
[----:B------:R-:W-:Y:S02]  /*1bc0*/  IMAD.MOV.U32 R6, RZ, RZ, R26 ;  /* 0x000000ffff067224 */ /* 0x000fe400078e001a */
[-C--:B------:R-:W-:Y:S02]  /*1bd0*/  IMAD R2, R13, R24.reuse, R2 ;  /* 0x000000180d027224 */ /* 0x080fe400078e0202 */
[----:B------:R-:W-:Y:S01]  /*1be0*/  IMAD.WIDE.U32 R24, R4, R24, R6 ;  /* 0x0000001804187225 */ /* 0x000fe200078e0006 */
[----:B------:R-:W-:Y:S02]  /*1bf0*/  LOP3.LUT R6, R174, 0xfffffff0, RZ, 0xc0, !PT ;  /* 0xfffffff0ae067812 */ /* 0x000fe400078ec0ff */
[----:B------:R-:W-:-:S02]  /*1c00*/  LOP3.LUT R9, R21, 0x38, R18, 0xf8, !PT ;  /* 0x0000003815097812 */ /* 0x000fc400078ef812 */
[----:B------:R-:W-:Y:S02]  /*1c10*/  SHF.R.U32.HI R176, RZ, 0x3, R21 ;  /* 0x00000003ffb07819 */ /* 0x000fe40000011615 */
[----:B------:R-:W-:Y:S02]  /*1c20*/  SHF.R.S32.HI R70, RZ, 0x1f, R231 ;  /* 0x0000001fff467819 */ /* 0x000fe400000114e7 */
[----:B------:R-:W-:Y:S01]  /*1c30*/  LOP3.LUT R176, R9, R176, RZ, 0x3c, !PT ;  /* 0x000000b009b07212 */ /* 0x000fe200078e3cff */
[----:B------:R-:W-:Y:S01]  /*1c40*/  IMAD.IADD R25, R25, 0x1, R2 ;  /* 0x0000000119197824 */ /* 0x000fe200078e0202 */
[----:B------:R-:W-:Y:S01]  /*1c50*/  SHF.R.S32.HI R213, RZ, 0x1f, R212 ;  /* 0x0000001fffd57819 */ /* 0x000fe200000114d4 */
[----:B------:R-:W-:Y:S01]  /*1c60*/  IMAD R149, R63, R212, RZ ;  /* 0x000000d43f957224 */ /* 0x000fe200078e02ff */
[----:B------:R-:W-:Y:S01]  /*1c70*/  SHF.R.S32.HI R87, RZ, 0x1f, R88 ;  /* 0x0000001fff577819 */ /* 0x000fe20000011458 */
[----:B------:R-:W-:Y:S01]  /*1c80*/  IMAD.WIDE.U32 R24, R212, R62, R24 ;  /* 0x0000003ed4187225 */ /* 0x000fe200078e0018 */
[----:B------:R-:W-:-:S03]  /*1c90*/  SHF.R.S32.HI R2, RZ, 0x1f, R229 ;  /* 0x0000001fff027819 */ /* 0x000fc600000114e5 */
[----:B------:R-:W-:Y:S01]  /*1ca0*/  IMAD R149, R213, R62, R149 ;  /* 0x0000003ed5957224 */ /* 0x000fe200078e0295 */
[----:B------:R-:W-:-:S03]  /*1cb0*/  LEA.HI R87, R87, R88, RZ, 0x7 ;  /* 0x0000005857577211 */ /* 0x000fc600078f38ff */
[----:B------:R-:W-:Y:S01]  /*1cc0*/  IMAD.IADD R149, R25, 0x1, R149 ;  /* 0x0000000119957824 */ /* 0x000fe200078e0295 */
[----:B------:R-:W-:-:S04]  /*1cd0*/  SHF.R.S32.HI R87, RZ, 0x7, R87 ;  /* 0x00000007ff577819 */ /* 0x000fc80000011457 */
[----:B------:R-:W-:Y:S01]  /*1ce0*/  IMNMX R87, RZ, R87, !PT ;  /* 0x00000057ff577217 */ /* 0x000fe20007800200 */
[----:B------:R-:W-:Y:S01]  /*1cf0*/  IMAD R177, R61, R212, RZ ;  /* 0x000000d43db17224 */ /* 0x000fe200078e02ff */
[CC--:B------:R-:W-:Y:S02]  /*1d00*/  LEA.HI R21, R56.reuse, R147.reuse, RZ, 0x6 ;  /* 0x0000009338157211 */ /* 0x0c0fe400078f30ff */
[----:B------:R-:W-:Y:S01]  /*1d10*/  LEA.HI R56, R56, R147, RZ, 0x5 ;  /* 0x0000009338387211 */ /* 0x000fe200078f28ff */
[----:B------:R-:W-:Y:S01]  /*1d20*/  IMAD R177, R213, R60, R177 ;  /* 0x0000003cd5b17224 */ /* 0x000fe200078e02b1 */
[----:B------:R-:W-:Y:S01]  /*1d30*/  SHF.L.U32 R21, R21, 0x3, RZ ;  /* 0x0000000315157819 */ /* 0x000fe200000006ff */
[----:B------:R-:W-:Y:S01]  /*1d40*/  IMAD.MOV.U32 R49, RZ, RZ, 0x10 ;  /* 0x00000010ff317424 */ /* 0x000fe200078e00ff */
[----:B------:R-:W-:Y:S01]  /*1d50*/  MOV R47, 0x20 ;  /* 0x00000020002f7802 */ /* 0x000fe20000000f00 */
[----:B------:R-:W-:Y:S01]  /*1d60*/  IMAD.SHL.U32 R225, R60, 0x10, RZ ;  /* 0x000000103ce17824 */ /* 0x000fe200078e00ff */
[----:B------:R-:W-:Y:S01]  /*1d70*/  LOP3.LUT R176, R176, 0xfffffe00, R21, 0xf8, !PT ;  /* 0xfffffe00b0b07812 */ /* 0x000fe200078ef815 */
[----:B------:R-:W-:Y:S01]  /*1d80*/  IMAD.SHL.U32 R223, R62, 0x10, RZ ;  /* 0x000000103edf7824 */ /* 0x000fe200078e00ff */
[----:B------:R-:W-:Y:S01]  /*1d90*/  SHF.L.U64.HI R226, R60, 0x4, R61 ;  /* 0x000000043ce27819 */ /* 0x000fe2000001023d */
[----:B------:R-:W-:Y:S01]  /*1da0*/  IMAD.SHL.U32 R170, R65, 0x4, RZ ;  /* 0x0000000441aa7824 */ /* 0x000fe200078e00ff */
[----:B------:R-:W-:Y:S01]  /*1db0*/  SHF.L.U64.HI R224, R62, 0x4, R63 ;  /* 0x000000043ee07819 */ /* 0x000fe2000001023f */
[----:B--2---:R-:W-:-:S04]  /*1dc0*/  @P0 IMAD.WIDE.U32 R28, R218, R234, RZ ;  /* 0x000000eada1c0225 */ /* 0x004fc800078e00ff */
[----:B------:R-:W-:Y:S02]  /*1dd0*/  @P0 IMAD R9, R219, R234, RZ ;  /* 0x000000eadb090224 */ /* 0x000fe400078e02ff */
[-C--:B---3--:R-:W-:Y:S02]  /*1de0*/  @!P0 IMAD R7, R17, R231.reuse, RZ ;  /* 0x000000e711078224 */ /* 0x088fe400078e02ff */
[----:B------:R-:W-:Y:S02]  /*1df0*/  IMAD.IADD R17, R147, 0x1, -R6 ;  /* 0x0000000193117824 */ /* 0x000fe400078e0a06 */
[----:B------:R-:W-:-:S03]  /*1e00*/  @!P0 IMAD.WIDE.U32 R26, R16, R231, RZ ;  /* 0x000000e7101a8225 */ /* 0x000fc600078e00ff */
[----:B------:R-:W-:Y:S01]  /*1e10*/  SHF.R.S32.HI R8, RZ, 0x1f, R17 ;  /* 0x0000001fff087819 */ /* 0x000fe20000011411 */
[----:B------:R-:W-:Y:S02]  /*1e20*/  @P0 IMAD.MOV.U32 R6, RZ, RZ, R28 ;  /* 0x000000ffff060224 */ /* 0x000fe400078e001c */
[----:B------:R-:W-:Y:S02]  /*1e30*/  @!P0 IMAD.MOV.U32 R6, RZ, RZ, R26 ;  /* 0x000000ffff068224 */ /* 0x000fe400078e001a */
[----:B------:R-:W-:Y:S01]  /*1e40*/  @!P0 IMAD R7, R16, R70, R7 ;  /* 0x0000004610078224 */ /* 0x000fe200078e0207 */
[----:B------:R-:W-:Y:S01]  /*1e50*/  LEA.HI R173, R8, R17, RZ, 0x3 ;  /* 0x0000001108ad7211 */ /* 0x000fe200078f18ff */
[----:B------:R-:W-:Y:S01]  /*1e60*/  @P0 IMAD.IADD R9, R29, 0x1, R9 ;  /* 0x000000011d090824 */ /* 0x000fe200078e0209 */
[----:B------:R-:W-:Y:S01]  /*1e70*/  IADD3 R8, P1, R18, R6, RZ ;  /* 0x0000000612087210 */ /* 0x000fe20007f3e0ff */
[----:B------:R-:W-:-:S04]  /*1e80*/  @!P0 IMAD.IADD R9, R27, 0x1, R7 ;  /* 0x000000011b098824 */ /* 0x000fc800078e0207 */
[----:B------:R-:W-:-:S04]  /*1e90*/  IMAD.X R9, R19, 0x1, R9, P1 ;  /* 0x0000000113097824 */ /* 0x000fc800008e0609 */
[----:B------:R-:W-:Y:S01]  /*1ea0*/  IMAD.WIDE.U32 R194, R229, R22, R8 ;  /* 0x00000016e5c27225 */ /* 0x000fe200078e0008 */
[----:B------:R-:W-:-:S04]  /*1eb0*/  IADD3 R9, R18, 0x40, RZ ;  /* 0x0000004012097810 */ /* 0x000fc80007ffe0ff */
[----:B----4-:R-:W-:Y:S01]  /*1ec0*/  ISETP.GE.AND P0, PT, R9, R171, PT ;  /* 0x000000ab0900720c */ /* 0x010fe20003f06270 */
[----:B------:R-:W-:Y:S01]  /*1ed0*/  IMAD R7, R23, R229, RZ ;  /* 0x000000e517077224 */ /* 0x000fe200078e02ff */
[----:B------:R-:W-:Y:S02]  /*1ee0*/  LOP3.LUT R172, R173, 0xfffffff8, RZ, 0xc0, !PT ;  /* 0xfffffff8adac7812 */ /* 0x000fe400078ec0ff */
[----:B------:R-:W-:Y:S02]  /*1ef0*/  SEL R146, RZ, 0xffffffff, P0 ;  /* 0xffffffffff927807 */ /* 0x000fe40000000000 */
[----:B------:R-:W-:Y:S01]  /*1f00*/  LEA R148, P0, R24, R14, 0x1 ;  /* 0x0000000e18947211 */ /* 0x000fe200078008ff */
[----:B------:R-:W-:Y:S01]  /*1f10*/  IMAD R2, R22, R2, R7 ;  /* 0x0000000216027224 */ /* 0x000fe200078e0207 */
[----:B------:R-:W-:Y:S01]  /*1f20*/  ISETP.GE.AND P1, PT, R18, R171, PT ;  /* 0x000000ab1200720c */ /* 0x000fe20003f26270 */
[----:B------:R-:W-:Y:S01]  /*1f30*/  IMAD.WIDE R6, R232, 0x40, R212 ;  /* 0x00000040e8067825 */ /* 0x000fe200078e02d4 */
[----:B------:R-:W-:-:S02]  /*1f40*/  LEA.HI.X R149, R24, R15, R149, 0x1, P0 ;  /* 0x0000000f18957211 */ /* 0x000fc400000f0c95 */
[----:B------:R-:W-:Y:S02]  /*1f50*/  IADD3 R172, R17, -R172, RZ ;  /* 0x800000ac11ac7210 */ /* 0x000fe40007ffe0ff */
[----:B------:R-:W-:Y:S01]  /*1f60*/  IADD3 R192, P0, R18, R0, RZ ;  /* 0x0000000012c07210 */ /* 0x000fe20007f1e0ff */
[----:B------:R-:W-:Y:S01]  /*1f70*/  IMAD R197, R7, R218, RZ ;  /* 0x000000da07c57224 */ /* 0x000fe200078e02ff */
[----:B------:R-:W-:Y:S02]  /*1f80*/  SEL R7, RZ, 0x1, P1 ;  /* 0x00000001ff077807 */ /* 0x000fe40000800000 */
[----:B------:R-:W-:Y:S02]  /*1f90*/  R2P PR, R172, 0x6 ;  /* 0x00000006ac007804 */ /* 0x000fe40000000000 */
[----:B------:R-:W-:Y:S01]  /*1fa0*/  ISETP.GT.AND P3, PT, R48, R87, PT ;  /* 0x000000573000720c */ /* 0x000fe20003f64270 */
[----:B------:R-:W-:Y:S02]  /*1fb0*/  IMAD.X R193, R19, 0x1, R3, P0 ;  /* 0x0000000113c17824 */ /* 0x000fe400000e0603 */
[----:B------:R-:W-:-:S02]  /*1fc0*/  IMAD.IADD R195, R195, 0x1, R2 ;  /* 0x00000001c3c37824 */ /* 0x000fc400078e0202 */
[----:B------:R-:W-:Y:S01]  /*1fd0*/  IMAD.WIDE.U32 R192, R212, R60, R192 ;  /* 0x0000003cd4c07225 */ /* 0x000fe200078e00c0 */
[----:B------:R-:W-:-:S03]  /*1fe0*/  LOP3.LUT R0, R56, 0xffffffe0, RZ, 0xc0, !PT ;  /* 0xffffffe038007812 */ /* 0x000fc600078ec0ff */
[----:B------:R-:W-:Y:S01]  /*1ff0*/  IMAD.SHL.U32 R146, R146, 0x2, RZ ;  /* 0x0000000292927824 */ /* 0x000fe200078e00ff */
[----:B------:R-:W-:Y:S01]  /*2000*/  LEA R228, P0, R192, R216, 0x1 ;  /* 0x000000d8c0e47211 */ /* 0x000fe200078008ff */
[----:B------:R-:W-:Y:S02]  /*2010*/  IMAD.IADD R177, R193, 0x1, R177 ;  /* 0x00000001c1b17824 */ /* 0x000fe400078e02b1 */
[C---:B------:R-:W-:Y:S02]  /*2020*/  IMAD R197, R6.reuse, R219, R197 ;  /* 0x000000db06c57224 */ /* 0x040fe400078e02c5 */
[----:B------:R-:W-:Y:S01]  /*2030*/  IMAD.WIDE.U32 R194, R6, R218, R194 ;  /* 0x000000da06c27225 */ /* 0x000fe200078e00c2 */
[----:B------:R-:W-:Y:S02]  /*2040*/  LOP3.LUT R146, R146, 0x2, R7, 0xe2, !PT ;  /* 0x0000000292927812 */ /* 0x000fe400078ee207 */
[----:B------:R-:W-:Y:S01]  /*2050*/  SHF.R.S32.HI R56, RZ, 0x5, R56 ;  /* 0x00000005ff387819 */ /* 0x000fe20000011438 */
[----:B------:R-:W-:Y:S01]  /*2060*/  @!P4 IMAD.MOV.U32 R12, RZ, RZ, RZ ;  /* 0x000000ffff0cc224 */ /* 0x000fe200078e00ff */
[----:B------:R-:W-:Y:S01]  /*2070*/  IADD3 R175, -R0, R147, RZ ;  /* 0x0000009300af7210 */ /* 0x000fe20007ffe1ff */
[----:B------:R-:W-:Y:S01]  /*2080*/  IMAD.IADD R197, R195, 0x1, R197 ;  /* 0x00000001c3c57824 */ /* 0x000fe200078e02c5 */
[----:B------:R-:W-:-:S02]  /*2090*/  SEL R49, R49, 0xfffffff0, !P1 ;  /* 0xfffffff031317807 */ /* 0x000fc40004800000 */
[----:B------:R-:W-:Y:S02]  /*20a0*/  SEL R47, R47, 0xffffffe0, !P2 ;  /* 0xffffffe02f2f7807 */ /* 0x000fe40005000000 */
[----:B------:R-:W-:Y:S01]  /*20b0*/  LEA.HI.X R227, R192, R217, R177, 0x1, P0 ;  /* 0x000000d9c0e37211 */ /* 0x000fe200000f0cb1 */
[----:B------:R-:W-:Y:S05]  /*20c0*/  @!P3 BRA `(.L_x_863) ;  /* 0x0000ce500000b947 */ /* 0x000fea0003800000 */
[----:B------:R-:W2:Y:S04]  /*20d0*/  LD.E.64 R28, [R10.64+0x120] ;  /* 0x000120060a1c7980 */ /* 0x000ea8000c101b00 */
[----:B------:R-:W3:Y:S04]  /*20e0*/  LD.E.64 R30, [R10.64+0x118] ;  /* 0x000118060a1e7980 */ /* 0x000ee8000c101b00 */
[----:B------:R-:W4:Y:S04]  /*20f0*/  LD.E.64 R198, [R10.64+0x130] ;  /* 0x000130060ac67980 */ /* 0x000f28000c101b00 */
[----:B------:R-:W3:Y:S04]  /*2100*/  LD.E.64 R214, [R10.64+0x128] ;  /* 0x000128060ad67980 */ /* 0x000ee8000c101b00 */
[----:B------:R-:W3:Y:S04]  /*2110*/  LD.E.64 R24, [R10.64+0x140] ;  /* 0x000140060a187980 */ /* 0x000ee8000c101b00 */
[----:B------:R-:W3:Y:S04]  /*2120*/  LD.E.64 R16, [R10.64+0x138] ;  /* 0x000138060a107980 */ /* 0x000ee8000c101b00 */
[----:B------:R-:W3:Y:S04]  /*2130*/  LD.E R8, [R10.64+0xd0] ;  /* 0x0000d0060a087980 */ /* 0x000ee8000c101900 */
[----:B------:R-:W3:Y:S04]  /*2140*/  LD.E.64 R22, [R10.64+0x110] ;  /* 0x000110060a167980 */ /* 0x000ee8000c101b00 */
[----:B------:R-:W3:Y:S04]  /*2150*/  LD.E.64 R20, [R10.64+0x108] ;  /* 0x000108060a147980 */ /* 0x000ee8000c101b00 */
[----:B------:R-:W3:Y:S04]  /*2160*/  LD.E.64 R14, [R10.64+0x150] ;  /* 0x000150060a0e7980 */ /* 0x000ee8000c101b00 */
[----:B------:R-:W3:Y:S01]  /*2170*/  LD.E.64 R6, [R10.64+0x148] ;  /* 0x000148060a067980 */ /* 0x000ee2000c101b00 */
[C---:B------:R-:W-:Y:S01]  /*2180*/  IMAD.SHL.U32 R81, R60.reuse, 0x40, RZ ;  /* 0x000000403c517824 */ /* 0x040fe200078e00ff */
[----:B------:R-:W-:Y:S01]  /*2190*/  SHF.L.U64.HI R82, R60, 0x6, R61 ;  /* 0x000000063c527819 */ /* 0x000fe2000001023d */
[----:B------:R-:W-:Y:S01]  /*21a0*/  IMAD.WIDE.U32 R182, R62, 0xa0, RZ ;  /* 0x000000a03eb67825 */ /* 0x000fe200078e00ff */
[----:B------:R-:W-:-:S02]  /*21b0*/  LOP3.LUT R167, R146, 0xffff, RZ, 0xc0, !PT ;  /* 0x0000ffff92a77812 */ /* 0x000fc400078ec0ff */
[C-C-:B------:R-:W-:Y:S01]  /*21c0*/  SHF.L.U64.HI R77, R62.reuse, 0x5, R63.reuse ;  /* 0x000000053e4d7819 */ /* 0x140fe2000001023f */
[----:B------:R-:W-:Y:S01]  /*21d0*/  IMAD R79, R61, 0x30, RZ ;  /* 0x000000303d4f7824 */ /* 0x000fe200078e02ff */
[C---:B------:R-:W-:Y:S01]  /*21e0*/  SHF.L.U32 R76, R62.reuse, 0x5, RZ ;  /* 0x000000053e4c7819 */ /* 0x040fe200000006ff */
[C---:B------:R-:W-:Y:S01]  /*21f0*/  IMAD.SHL.U32 R73, R62.reuse, 0x40, RZ ;  /* 0x000000403e497824 */ /* 0x040fe200078e00ff */
[C---:B------:R-:W-:Y:S01]  /*2200*/  SHF.L.U64.HI R74, R62.reuse, 0x6, R63 ;  /* 0x000000063e4a7819 */ /* 0x040fe2000001023f */
[----:B------:R-:W-:Y:S01]  /*2210*/  IMAD R71, R63, 0xc0, RZ ;  /* 0x000000c03f477824 */ /* 0x000fe200078e02ff */
[----:B------:R-:W-:Y:S01]  /*2220*/  LOP3.LUT R168, R167, 0x1, RZ, 0xc0, !PT ;  /* 0x00000001a7a87812 */ /* 0x000fe200078ec0ff */
[----:B------:R-:W-:Y:S01]  /*2230*/  IMAD.WIDE.U32 R180, R62, 0xc0, RZ ;  /* 0x000000c03eb47825 */ /* 0x000fe200078e00ff */
[----:B------:R-:W-:Y:S02]  /*2240*/  SHF.L.U64.HI R77, R76, 0x1, R77 ;  /* 0x000000014c4d7819 */ /* 0x000fe4000001024d */
[----:B------:R-:W-:Y:S01]  /*2250*/  SHF.L.U64.HI R74, R73, 0x1, R74 ;  /* 0x00000001494a7819 */ /* 0x000fe2000001024a */
[C---:B------:R-:W-:Y:S01]  /*2260*/  IMAD R75, R63.reuse, 0x60, RZ ;  /* 0x000000603f4b7824 */ /* 0x040fe200078e02ff */
[C---:B------:R-:W-:Y:S01]  /*2270*/  IADD3 R68, R212.reuse, 0x10, RZ ;  /* 0x00000010d4447810 */ /* 0x040fe20007ffe0ff */
[----:B------:R-:W-:Y:S01]  /*2280*/  IMAD R69, R63, 0xe0, RZ ;  /* 0x000000e03f457824 */ /* 0x000fe200078e02ff */
[----:B------:R-:W-:Y:S01]  /*2290*/  IADD3 R67, R212, 0x20, RZ ;  /* 0x00000020d4437810 */ /* 0x000fe20007ffe0ff */
[----:B------:R-:W-:Y:S01]  /*22a0*/  IMAD.WIDE.U32 R184, R62, 0x60, RZ ;  /* 0x000000603eb87825 */ /* 0x000fe200078e00ff */
[----:B------:R-:W-:-:S02]  /*22b0*/  IADD3 R66, R212, 0x30, RZ ;  /* 0x00000030d4427810 */ /* 0x000fc40007ffe0ff */
[----:B------:R-:W-:Y:S01]  /*22c0*/  IADD3 R166, R212, 0x40, RZ ;  /* 0x00000040d4a67810 */ /* 0x000fe20007ffe0ff */
[----:B------:R-:W-:Y:S01]  /*22d0*/  IMAD.WIDE.U32 R178, R62, 0xe0, RZ ;  /* 0x000000e03eb27825 */ /* 0x000fe200078e00ff */
[C---:B------:R-:W-:Y:S02]  /*22e0*/  IADD3 R165, R212.reuse, 0x50, RZ ;  /* 0x00000050d4a57810 */ /* 0x040fe40007ffe0ff */
[----:B------:R-:W-:Y:S01]  /*22f0*/  IADD3 R164, R212, 0x60, RZ ;  /* 0x00000060d4a47810 */ /* 0x000fe20007ffe0ff */
[----:B------:R-:W-:Y:S01]  /*2300*/  IMAD.SHL.U32 R85, R60, 0x20, RZ ;  /* 0x000000203c557824 */ /* 0x000fe200078e00ff */
[----:B------:R-:W-:Y:S01]  /*2310*/  IADD3 R162, R212, 0x70, RZ ;  /* 0x00000070d4a27810 */ /* 0x000fe20007ffe0ff */
[----:B------:R-:W-:Y:S01]  /*2320*/  IMAD.MOV.U32 R128, RZ, RZ, R228 ;  /* 0x000000ffff807224 */ /* 0x000fe200078e00e4 */
[----:B------:R-:W-:Y:S01]  /*2330*/  SHF.L.U64.HI R86, R60, 0x5, R61 ;  /* 0x000000053c567819 */ /* 0x000fe2000001023d */
[----:B------:R-:W-:Y:S01]  /*2340*/  IMAD.MOV.U32 R129, RZ, RZ, R227 ;  /* 0x000000ffff817224 */ /* 0x000fe200078e00e3 */
[----:B------:R-:W-:Y:S01]  /*2350*/  MOV R130, R148 ;  /* 0x0000009400827202 */ /* 0x000fe20000000f00 */
[----:B------:R-:W-:Y:S01]  /*2360*/  IMAD.MOV.U32 R131, RZ, RZ, R149 ;  /* 0x000000ffff837224 */ /* 0x000fe200078e0095 */
[----:B------:R-:W-:Y:S01]  /*2370*/  LOP3.LUT R167, R167, 0x2, RZ, 0xc0, !PT ;  /* 0x00000002a7a77812 */ /* 0x000fe200078ec0ff */
[----:B------:R-:W-:Y:S01]  /*2380*/  IMAD.SHL.U32 R76, R76, 0x2, RZ ;  /* 0x000000024c4c7824 */ /* 0x000fe200078e00ff */
[----:B------:R-:W-:Y:S01]  /*2390*/  SHF.L.U32 R73, R73, 0x1, RZ ;  /* 0x0000000149497819 */ /* 0x000fe200000006ff */
[----:B------:R-:W-:Y:S01]  /*23a0*/  IMAD.IADD R75, R185, 0x1, R75 ;  /* 0x00000001b94b7824 */ /* 0x000fe200078e024b */
[----:B------:R-:W-:Y:S01]  /*23b0*/  IADD3 R71, R181, R71, RZ ;  /* 0x00000047b5477210 */ /* 0x000fe20007ffe0ff */
[----:B------:R-:W-:-:S02]  /*23c0*/  IMAD.IADD R69, R179, 0x1, R69 ;  /* 0x00000001b3457824 */ /* 0x000fc400078e0245 */
[----:B--2---:R-:W-:-:S04]  /*23d0*/  IMAD R3, R29, R231, RZ ;  /* 0x000000e71d037224 */ /* 0x004fc800078e02ff */
[----:B------:R-:W-:Y:S02]  /*23e0*/  IMAD R0, R28, R70, R3 ;  /* 0x000000461c007224 */ /* 0x000fe400078e0203 */
[----:B------:R-:W-:Y:S01]  /*23f0*/  IMAD.WIDE.U32 R28, R231, R28, R18 ;  /* 0x0000001ce71c7225 */ /* 0x000fe200078e0012 */
[----:B----4-:R-:W-:-:S03]  /*2400*/  SHF.L.U64.HI R109, R198, 0x4, R199 ;  /* 0x00000004c66d7819 */ /* 0x010fc600000102c7 */
[----:B---3--:R-:W-:Y:S01]  /*2410*/  IMAD R3, R31, R231, RZ ;  /* 0x000000e71f037224 */ /* 0x008fe200078e02ff */
[----:B------:R-:W-:Y:S01]  /*2420*/  SHF.L.U32 R110, R198, 0x4, RZ ;  /* 0x00000004c66e7819 */ /* 0x000fe200000006ff */
[----:B------:R-:W-:Y:S01]  /*2430*/  IMAD.IADD R29, R29, 0x1, R0 ;  /* 0x000000011d1d7824 */ /* 0x000fe200078e0200 */
[----:B------:R-:W-:Y:S01]  /*2440*/  SHF.L.U32 R90, R214, 0x4, RZ ;  /* 0x00000004d65a7819 */ /* 0x000fe200000006ff */
[----:B------:R-:W-:Y:S01]  /*2450*/  IMAD R0, R30, R70, R3 ;  /* 0x000000461e007224 */ /* 0x000fe200078e0203 */
[----:B------:R-:W-:Y:S01]  /*2460*/  SHF.R.S32.HI R3, RZ, 0x1f, R5 ;  /* 0x0000001fff037819 */ /* 0x000fe20000011405 */
[----:B------:R-:W-:Y:S01]  /*2470*/  IMAD.WIDE.U32 R26, R231, R30, R18 ;  /* 0x0000001ee71a7225 */ /* 0x000fe200078e0012 */
[C-C-:B------:R-:W-:Y:S02]  /*2480*/  SHF.L.U64.HI R89, R214.reuse, 0x4, R215.reuse ;  /* 0x00000004d6597819 */ /* 0x140fe400000102d7 */
[----:B------:R-:W-:Y:S01]  /*2490*/  SHF.L.U64.HI R97, R214, 0x5, R215 ;  /* 0x00000005d6617819 */ /* 0x000fe200000102d7 */
[-C--:B------:R-:W-:Y:S01]  /*24a0*/  IMAD R2, R199, R5.reuse, RZ ;  /* 0x00000005c7027224 */ /* 0x080fe200078e02ff */
[C-C-:B------:R-:W-:Y:S01]  /*24b0*/  SHF.L.U64.HI R111, R198.reuse, 0x5, R199.reuse ;  /* 0x00000005c66f7819 */ /* 0x140fe200000102c7 */
[----:B------:R-:W-:Y:S01]  /*24c0*/  IMAD.IADD R27, R27, 0x1, R0 ;  /* 0x000000011b1b7824 */ /* 0x000fe200078e0200 */
[----:B------:R-:W-:Y:S01]  /*24d0*/  SHF.L.U64.HI R114, R198, 0x6, R199 ;  /* 0x00000006c6727819 */ /* 0x000fe200000102c7 */
[----:B------:R-:W-:Y:S01]  /*24e0*/  IMAD R0, R215, R5, RZ ;  /* 0x00000005d7007224 */ /* 0x000fe200078e02ff */
[----:B------:R-:W-:Y:S01]  /*24f0*/  LEA.HI R153, R8, R8, RZ, 0x1 ;  /* 0x0000000808997211 */ /* 0x000fe200078f08ff */
[----:B------:R-:W-:Y:S01]  /*2500*/  IMAD R2, R198, R3, R2 ;  /* 0x00000003c6027224 */ /* 0x000fe200078e0202 */
[----:B------:R-:W-:Y:S01]  /*2510*/  SHF.L.U64.HI R109, R110, 0x1, R109 ;  /* 0x000000016e6d7819 */ /* 0x000fe2000001026d */
[----:B------:R-:W-:Y:S01]  /*2520*/  IMAD.WIDE.U32 R28, R198, R5, R28 ;  /* 0x00000005c61c7225 */ /* 0x000fe200078e001c */
[----:B------:R-:W-:-:S02]  /*2530*/  SHF.R.S32.HI R153, RZ, 0x1, R153 ;  /* 0x00000001ff997819 */ /* 0x000fc40000011499 */
[C---:B------:R-:W-:Y:S01]  /*2540*/  SHF.L.U64.HI R95, R214.reuse, 0x6, R215 ;  /* 0x00000006d65f7819 */ /* 0x040fe200000102d7 */
[C---:B------:R-:W-:Y:S01]  /*2550*/  IMAD R0, R214.reuse, R3, R0 ;  /* 0x00000003d6007224 */ /* 0x040fe200078e0200 */
[----:B------:R-:W-:Y:S01]  /*2560*/  IADD3 R29, R29, R2, RZ ;  /* 0x000000021d1d7210 */ /* 0x000fe20007ffe0ff */
[----:B------:R-:W-:Y:S01]  /*2570*/  IMAD.WIDE.U32 R26, R214, R5, R26 ;  /* 0x00000005d61a7225 */ /* 0x000fe200078e001a */
[----:B------:R-:W-:Y:S02]  /*2580*/  IADD3 R3, P0, -R88, R212, RZ ;  /* 0x000000d458037210 */ /* 0x000fe40007f1e1ff */
[----:B------:R-:W-:Y:S01]  /*2590*/  SHF.L.U32 R163, R153, 0x5, RZ ;  /* 0x0000000599a37819 */ /* 0x000fe200000006ff */
[-C--:B------:R-:W-:Y:S02]  /*25a0*/  IMAD R2, R25, R4.reuse, RZ ;  /* 0x0000000419027224 */ /* 0x080fe400078e02ff */
[----:B------:R-:W-:Y:S01]  /*25b0*/  IMAD.IADD R27, R27, 0x1, R0 ;  /* 0x000000011b1b7824 */ /* 0x000fe200078e0200 */
[----:B------:R-:W-:Y:S01]  /*25c0*/  SHF.R.S32.HI R144, RZ, 0x1f, R163 ;  /* 0x0000001fff907819 */ /* 0x000fe200000114a3 */
[----:B------:R-:W-:Y:S01]  /*25d0*/  IMAD R0, R17, R4, RZ ;  /* 0x0000000411007224 */ /* 0x000fe200078e02ff */
[----:B------:R-:W-:Y:S01]  /*25e0*/  SHF.R.S32.HI R17, RZ, 0x1f, R88 ;  /* 0x0000001fff117819 */ /* 0x000fe20000011458 */
[----:B------:R-:W-:-:S02]  /*25f0*/  IMAD R2, R24, R13, R2 ;  /* 0x0000000d18027224 */ /* 0x000fc400078e0202 */
[----:B------:R-:W-:-:S04]  /*2600*/  IMAD.WIDE.U32 R24, R24, R4, R28 ;  /* 0x0000000418187225 */ /* 0x000fc800078e001c */
[----:B------:R-:W-:Y:S01]  /*2610*/  IMAD R0, R16, R13, R0 ;  /* 0x0000000d10007224 */ /* 0x000fe200078e0200 */
[----:B------:R-:W-:Y:S01]  /*2620*/  IADD3 R13, R25, R2, RZ ;  /* 0x00000002190d7210 */ /* 0x000fe20007ffe0ff */
[----:B------:R-:W-:Y:S02]  /*2630*/  IMAD.X R17, R213, 0x1, ~R17, P0 ;  /* 0x00000001d5117824 */ /* 0x000fe400000e0e11 */
[----:B-----5:R-:W-:Y:S01]  /*2640*/  IMAD.IADD R2, R12, 0x1, R5 ;  /* 0x000000010c027824 */ /* 0x020fe200078e0205 */
[----:B------:R-:W-:Y:S01]  /*2650*/  MOV R12, R24 ;  /* 0x00000018000c7202 */ /* 0x000fe20000000f00 */
[----:B------:R-:W-:Y:S02]  /*2660*/  IMAD R119, R17, R198, RZ ;  /* 0x000000c611777224 */ /* 0x000fe400078e02ff */
[----:B------:R-:W-:-:S04]  /*2670*/  IMAD.WIDE.U32 R26, R16, R4, R26 ;  /* 0x00000004101a7225 */ /* 0x000fc800078e001a */
[-C--:B------:R-:W-:Y:S02]  /*2680*/  IMAD R119, R199, R3.reuse, R119 ;  /* 0x00000003c7777224 */ /* 0x080fe400078e0277 */
[----:B------:R-:W-:-:S04]  /*2690*/  IMAD.WIDE.U32 R12, R198, R3, R12 ;  /* 0x00000003c60c7225 */ /* 0x000fc800078e000c */
[----:B------:R-:W-:Y:S01]  /*26a0*/  IMAD.IADD R25, R27, 0x1, R0 ;  /* 0x000000011b197824 */ /* 0x000fe200078e0200 */
[----:B------:R-:W-:Y:S01]  /*26b0*/  IADD3 R119, R13, R119, RZ ;  /* 0x000000770d777210 */ /* 0x000fe20007ffe0ff */
[----:B------:R-:W-:Y:S01]  /*26c0*/  IMAD.MOV.U32 R24, RZ, RZ, R26 ;  /* 0x000000ffff187224 */ /* 0x000fe200078e001a */
[C---:B------:R-:W-:Y:S01]  /*26d0*/  LEA R120, P1, R12.reuse, R22, 0x1 ;  /* 0x000000160c787211 */ /* 0x040fe200078208ff */
[----:B------:R-:W-:Y:S02]  /*26e0*/  IMAD R123, R17, R214, RZ ;  /* 0x000000d6117b7224 */ /* 0x000fe400078e02ff */
[----:B------:R-:W-:Y:S01]  /*26f0*/  IMAD R2, R153, R2, RZ ;  /* 0x0000000299027224 */ /* 0x000fe200078e02ff */
[----:B------:R-:W-:Y:S01]  /*2700*/  LEA.HI.X R119, R12, R23, R119, 0x1, P1 ;  /* 0x000000170c777211 */ /* 0x000fe200008f0c77 */
[----:B------:R-:W-:Y:S02]  /*2710*/  IMAD R5, R212, R153, R170 ;  /* 0x00000099d4057224 */ /* 0x000fe400078e02aa */
[-C--:B------:R-:W-:Y:S01]  /*2720*/  IMAD R123, R215, R3.reuse, R123 ;  /* 0x00000003d77b7224 */ /* 0x080fe200078e027b */
[----:B------:R-:W-:Y:S01]  /*2730*/  SHF.R.S32.HI R0, RZ, 0x1f, R2 ;  /* 0x0000001fff007819 */ /* 0x000fe20000011402 */
[----:B------:R-:W-:Y:S01]  /*2740*/  IMAD.WIDE.U32 R16, R214, R3, R24 ;  /* 0x00000003d6107225 */ /* 0x000fe200078e0018 */
[----:B------:R-:W-:-:S03]  /*2750*/  IADD3 R13, P3, R2, R5, RZ ;  /* 0x00000005020d7210 */ /* 0x000fc60007f7e0ff */
[----:B------:R-:W-:Y:S01]  /*2760*/  IMAD.IADD R3, R170, 0x1, R5 ;  /* 0x00000001aa037824 */ /* 0x000fe200078e0205 */
[----:B------:R-:W-:Y:S01]  /*2770*/  LEA R122, P0, R16, R20, 0x1 ;  /* 0x00000014107a7211 */ /* 0x000fe200078008ff */
[----:B------:R-:W-:Y:S02]  /*2780*/  IMAD.SHL.U32 R12, R13, 0x2, RZ ;  /* 0x000000020d0c7824 */ /* 0x000fe400078e00ff */
[----:B------:R-:W-:Y:S01]  /*2790*/  IMAD.IADD R123, R17, 0x1, R123 ;  /* 0x00000001117b7824 */ /* 0x000fe200078e027b */
[----:B------:R-:W-:Y:S01]  /*27a0*/  IADD3 R127, P2, R2, R3, RZ ;  /* 0x00000003027f7210 */ /* 0x000fe20007f5e0ff */
[----:B------:R-:W-:Y:S01]  /*27b0*/  IMAD.SHL.U32 R169, R153, 0x10, RZ ;  /* 0x0000001099a97824 */ /* 0x000fe200078e00ff */
[----:B------:R-:W-:Y:S01]  /*27c0*/  LEA.HI.X.SX32 R2, R5, R0, 0x1, P3 ;  /* 0x0000000005027211 */ /* 0x000fe200018f0eff */
[----:B------:R-:W-:Y:S01]  /*27d0*/  IMAD.SHL.U32 R98, R214, 0x20, RZ ;  /* 0x00000020d6627824 */ /* 0x000fe200078e00ff */
[-C--:B------:R-:W-:Y:S01]  /*27e0*/  IADD3 R50, P1, R14, R12.reuse, RZ ;  /* 0x0000000c0e327210 */ /* 0x080fe20007f3e0ff */
[C---:B------:R-:W-:Y:S01]  /*27f0*/  IMAD.SHL.U32 R112, R198.reuse, 0x20, RZ ;  /* 0x00000020c6707824 */ /* 0x040fe200078e00ff */
[----:B------:R-:W-:Y:S01]  /*2800*/  SHF.L.U64.HI R13, R13, 0x1, R2 ;  /* 0x000000010d0d7819 */ /* 0x000fe20000010202 */
[----:B------:R-:W-:Y:S01]  /*2810*/  IMAD.SHL.U32 R115, R198, 0x40, RZ ;  /* 0x00000040c6737824 */ /* 0x000fe200078e00ff */
[----:B------:R-:W-:Y:S01]  /*2820*/  LEA.HI.X R123, R16, R21, R123, 0x1, P0 ;  /* 0x00000015107b7211 */ /* 0x000fe200000f0c7b */
[----:B------:R-:W-:Y:S01]  /*2830*/  IMAD R161, R153, 0x30, RZ ;  /* 0x0000003099a17824 */ /* 0x000fe200078e02ff */
[----:B------:R-:W-:Y:S01]  /*2840*/  IADD3 R12, P0, R6, R12, RZ ;  /* 0x0000000c060c7210 */ /* 0x000fe20007f1e0ff */
[----:B------:R-:W-:Y:S01]  /*2850*/  IMAD.X R51, R15, 0x1, R13, P1 ;  /* 0x000000010f337824 */ /* 0x000fe200008e060d */
[----:B------:R-:W-:Y:S01]  /*2860*/  IADD3 R160, R169, 0x40, RZ ;  /* 0x00000040a9a07810 */ /* 0x000fe20007ffe0ff */
[----:B------:R-:W-:Y:S01]  /*2870*/  IMAD.SHL.U32 R159, R153, 0x40, RZ ;  /* 0x00000040999f7824 */ /* 0x000fe200078e00ff */
[----:B------:R-:W-:Y:S01]  /*2880*/  IADD3.X R13, R7, R13, RZ, P0, !PT ;  /* 0x0000000d070d7210 */ /* 0x000fe200007fe4ff */
[----:B------:R-:W-:Y:S01]  /*2890*/  IMAD R157, R153, 0x50, RZ ;  /* 0x00000050999d7824 */ /* 0x000fe200078e02ff */
[----:B------:R-:W-:Y:S01]  /*28a0*/  IADD3 R84, P0, R225, 0x40, RZ ;  /* 0x00000040e1547810 */ /* 0x000fe20007f1e0ff */
[----:B------:R-:W-:Y:S01]  /*28b0*/  IMAD R155, R153, 0x60, RZ ;  /* 0x00000060999b7824 */ /* 0x000fe200078e02ff */
[----:B------:R-:W-:Y:S01]  /*28c0*/  IADD3 R158, R169, R160, RZ ;  /* 0x000000a0a99e7210 */ /* 0x000fe20007ffe0ff */
[----:B------:R-:W-:Y:S01]  /*28d0*/  IMAD R113, R199, 0x60, RZ ;  /* 0x00000060c7717824 */ /* 0x000fe200078e02ff */
[-C--:B------:R-:W-:Y:S01]  /*28e0*/  IADD3 R210, P1, R84, R225.reuse, RZ ;  /* 0x000000e154d27210 */ /* 0x080fe20007f3e0ff */
[----:B------:R-:W-:Y:S01]  /*28f0*/  IMAD.X R83, RZ, RZ, R226, P0 ;  /* 0x000000ffff537224 */ /* 0x000fe200000e06e2 */
[----:B------:R-:W-:Y:S01]  /*2900*/  IADD3 R206, P0, R81, 0x40, RZ ;  /* 0x0000004051ce7810 */ /* 0x000fe20007f1e0ff */
[----:B------:R-:W-:Y:S01]  /*2910*/  IMAD.IADD R156, R169, 0x1, R158 ;  /* 0x00000001a99c7824 */ /* 0x000fe200078e029e */
[----:B------:R-:W-:Y:S01]  /*2920*/  LEA.HI.X.SX32 R0, R3, R0, 0x1, P2 ;  /* 0x0000000003007211 */ /* 0x000fe200010f0eff */
[----:B------:R-:W-:Y:S01]  /*2930*/  IMAD R3, R63, 0xa0, RZ ;  /* 0x000000a03f037824 */ /* 0x000fe200078e02ff */
[-C--:B------:R-:W-:Y:S01]  /*2940*/  IADD3.X R211, R83, R226.reuse, RZ, P1, !PT ;  /* 0x000000e253d37210 */ /* 0x080fe20000ffe4ff */
[----:B------:R-:W-:Y:S01]  /*2950*/  IMAD.X R207, RZ, RZ, R82, P0 ;  /* 0x000000ffffcf7224 */ /* 0x000fe200000e0652 */
[----:B------:R-:W-:Y:S01]  /*2960*/  IADD3 R91, P0, R90, 0x40, RZ ;  /* 0x000000405a5b7810 */ /* 0x000fe20007f1e0ff */
[----:B------:R-:W-:Y:S01]  /*2970*/  IMAD.IADD R154, R169, 0x1, R156 ;  /* 0x00000001a99a7824 */ /* 0x000fe200078e029c */
[----:B------:R-:W-:Y:S01]  /*2980*/  IADD3 R208, P1, R210, R225, RZ ;  /* 0x000000e1d2d07210 */ /* 0x000fe20007f3e0ff */
[----:B------:R-:W-:Y:S01]  /*2990*/  IMAD.IADD R72, R183, 0x1, R3 ;  /* 0x00000001b7487824 */ /* 0x000fe200078e0203 */
[----:B------:R-:W-:Y:S01]  /*29a0*/  SHF.L.U32 R126, R127, 0x1, RZ ;  /* 0x000000017f7e7819 */ /* 0x000fe200000006ff */
[----:B------:R-:W-:Y:S01]  /*29b0*/  IMAD.X R92, RZ, RZ, R89, P0 ;  /* 0x000000ffff5c7224 */ /* 0x000fe200000e0659 */
[----:B------:R-:W-:Y:S01]  /*29c0*/  IADD3.X R209, R211, R226, RZ, P1, !PT ;  /* 0x000000e2d3d17210 */ /* 0x000fe20000ffe4ff */
[----:B------:R-:W-:Y:S01]  /*29d0*/  IMAD.IADD R152, R169, 0x1, R154 ;  /* 0x00000001a9987824 */ /* 0x000fe200078e029a */
[----:B------:R-:W-:Y:S01]  /*29e0*/  IADD3 R99, P0, R98, R91, RZ ;  /* 0x0000005b62637210 */ /* 0x000fe20007f1e0ff */
[----:B------:R-:W-:Y:S01]  /*29f0*/  IMAD.WIDE.U32 R190, R60, 0x30, R210 ;  /* 0x000000303cbe7825 */ /* 0x000fe200078e00d2 */
[----:B------:R-:W-:-:S02]  /*2a00*/  IADD3 R94, P1, R91, R90, RZ ;  /* 0x0000005a5b5e7210 */ /* 0x000fc40007f3e0ff */
[----:B------:R-:W-:Y:S01]  /*2a10*/  IADD3 R151, R169, R152, RZ ;  /* 0x00000098a9977210 */ /* 0x000fe20007ffe0ff */
[----:B------:R-:W-:Y:S01]  /*2a20*/  IMAD.X R100, R97, 0x1, R92, P0 ;  /* 0x0000000161647824 */ /* 0x000fe200000e065c */
[----:B------:R-:W-:Y:S01]  /*2a30*/  IADD3.X R93, R92, R89, RZ, P1, !PT ;  /* 0x000000595c5d7210 */ /* 0x000fe20000ffe4ff */
[C---:B------:R-:W-:Y:S01]  /*2a40*/  IMAD R5, R199.reuse, 0xa0, RZ ;  /* 0x000000a0c7057824 */ /* 0x040fe200078e02ff */
[----:B------:R-:W-:Y:S01]  /*2a50*/  IADD3 R101, P1, R98, R94, RZ ;  /* 0x0000005e62657210 */ /* 0x000fe20007f3e0ff */
[----:B------:R-:W-:Y:S01]  /*2a60*/  IMAD R117, R199, 0xc0, RZ ;  /* 0x000000c0c7757824 */ /* 0x000fe200078e02ff */
[----:B------:R-:W-:Y:S01]  /*2a70*/  IADD3 R103, P0, R99, R98, RZ ;  /* 0x0000006263677210 */ /* 0x000fe20007f1e0ff */
[----:B------:R-:W-:Y:S01]  /*2a80*/  IMAD R3, R199, 0xe0, RZ ;  /* 0x000000e0c7037824 */ /* 0x000fe200078e02ff */
[----:B------:R-:W-:Y:S01]  /*2a90*/  SHF.L.U64.HI R127, R127, 0x1, R0 ;  /* 0x000000017f7f7819 */ /* 0x000fe20000010200 */
[----:B------:R-:W-:Y:S01]  /*2aa0*/  IMAD.WIDE.U32 R204, R198, 0x60, RZ ;  /* 0x00000060c6cc7825 */ /* 0x000fe200078e00ff */
[----:B------:R-:W-:-:S02]  /*2ab0*/  IADD3 R124, P3, R14, R126, RZ ;  /* 0x0000007e0e7c7210 */ /* 0x000fc40007f7e0ff */
[----:B------:R-:W-:Y:S01]  /*2ac0*/  IADD3.X R102, R97, R93, RZ, P1, !PT ;  /* 0x0000005d61667210 */ /* 0x000fe20000ffe4ff */
[----:B------:R-:W-:Y:S01]  /*2ad0*/  IMAD.WIDE.U32 R202, R198, 0xa0, RZ ;  /* 0x000000a0c6ca7825 */ /* 0x000fe200078e00ff */
[----:B------:R-:W-:Y:S02]  /*2ae0*/  IADD3.X R104, R100, R97, RZ, P0, !PT ;  /* 0x0000006164687210 */ /* 0x000fe400007fe4ff */
[----:B------:R-:W-:Y:S01]  /*2af0*/  IADD3 R126, P2, R6, R126, RZ ;  /* 0x0000007e067e7210 */ /* 0x000fe20007f5e0ff */
[----:B------:R-:W-:Y:S01]  /*2b00*/  IMAD.WIDE.U32 R200, R198, 0xc0, RZ ;  /* 0x000000c0c6c87825 */ /* 0x000fe200078e00ff */
[-C--:B------:R-:W-:Y:S02]  /*2b10*/  IADD3 R106, P1, R101, R98.reuse, RZ ;  /* 0x00000062656a7210 */ /* 0x080fe40007f3e0ff */
[----:B------:R-:W-:Y:S01]  /*2b20*/  IADD3 R108, P0, R103, R98, RZ ;  /* 0x00000062676c7210 */ /* 0x000fe20007f1e0ff */
[----:B------:R-:W-:Y:S01]  /*2b30*/  IMAD R153, R153, 0x70, RZ ;  /* 0x0000007099997824 */ /* 0x000fe200078e02ff */
[----:B------:R-:W-:Y:S01]  /*2b40*/  IADD3 R150, R169, R151, RZ ;  /* 0x00000097a9967210 */ /* 0x000fe20007ffe0ff */
[----:B------:R-:W-:Y:S01]  /*2b50*/  IMAD.WIDE.U32 R186, R60, 0x30, R206 ;  /* 0x000000303cba7825 */ /* 0x000fe200078e00ce */
[----:B------:R-:W-:-:S02]  /*2b60*/  SHF.L.U64.HI R111, R112, 0x1, R111 ;  /* 0x00000001706f7819 */ /* 0x000fc4000001026f */
[----:B------:R-:W-:Y:S01]  /*2b70*/  SHF.L.U64.HI R114, R115, 0x1, R114 ;  /* 0x0000000173727819 */ /* 0x000fe20000010272 */
[----:B------:R-:W-:Y:S01]  /*2b80*/  IMAD.WIDE.U32 R188, R60, 0x30, R208 ;  /* 0x000000303cbc7825 */ /* 0x000fe200078e00d0 */
[----:B------:R-:W-:Y:S02]  /*2b90*/  IADD3 R80, R191, R79, RZ ;  /* 0x0000004fbf507210 */ /* 0x000fe40007ffe0ff */
[----:B------:R-:W-:Y:S01]  /*2ba0*/  MOV R14, R48 ;  /* 0x00000030000e7202 */ /* 0x000fe20000000f00 */
[----:B------:R-:W-:Y:S01]  /*2bb0*/  IMAD.WIDE.U32 R198, R198, 0xe0, RZ ;  /* 0x000000e0c6c67825 */ /* 0x000fe200078e00ff */
[----:B------:R-:W-:Y:S02]  /*2bc0*/  SHF.L.U32 R112, R112, 0x1, RZ ;  /* 0x0000000170707819 */ /* 0x000fe400000006ff */
[----:B------:R-:W-:Y:S01]  /*2bd0*/  IADD3 R116, R203, R5, RZ ;  /* 0x00000005cb747210 */ /* 0x000fe20007ffe0ff */
[----:B------:R-:W-:Y:S01]  /*2be0*/  IMAD.X R125, R15, 0x1, R127, P3 ;  /* 0x000000010f7d7824 */ /* 0x000fe200018e067f */
[----:B------:R-:W-:Y:S01]  /*2bf0*/  SHF.R.S32.HI R145, RZ, 0x1f, R169 ;  /* 0x0000001fff917819 */ /* 0x000fe200000114a9 */
[----:B------:R-:W-:Y:S01]  /*2c00*/  IMAD.IADD R78, R79, 0x1, R187 ;  /* 0x000000014f4e7824 */ /* 0x000fe200078e02bb */
[----:B------:R-:W-:Y:S01]  /*2c10*/  SHF.R.S32.HI R142, RZ, 0x1f, R161 ;  /* 0x0000001fff8e7819 */ /* 0x000fe200000114a1 */
[----:B------:R-:W-:Y:S01]  /*2c20*/  IMAD.X R127, R7, 0x1, R127, P2 ;  /* 0x00000001077f7824 */ /* 0x000fe200010e067f */
[----:B------:R-:W-:Y:S01]  /*2c30*/  SHF.R.S32.HI R140, RZ, 0x1f, R159 ;  /* 0x0000001fff8c7819 */ /* 0x000fe2000001149f */
[----:B------:R-:W-:Y:S01]  /*2c40*/  IMAD.SHL.U32 R96, R214, 0x40, RZ ;  /* 0x00000040d6607824 */ /* 0x000fe200078e00ff */
[----:B------:R-:W-:Y:S01]  /*2c50*/  SHF.R.S32.HI R138, RZ, 0x1f, R157 ;  /* 0x0000001fff8a7819 */ /* 0x000fe2000001149d */
[----:B------:R-:W-:Y:S01]  /*2c60*/  IMAD.SHL.U32 R110, R110, 0x2, RZ ;  /* 0x000000026e6e7824 */ /* 0x000fe200078e00ff */
[----:B------:R-:W-:Y:S01]  /*2c70*/  SHF.R.S32.HI R136, RZ, 0x1f, R155 ;  /* 0x0000001fff887819 */ /* 0x000fe2000001149b */
[----:B------:R-:W-:Y:S01]  /*2c80*/  IMAD.SHL.U32 R115, R115, 0x2, RZ ;  /* 0x0000000273737824 */ /* 0x000fe200078e00ff */
[----:B------:R-:W-:Y:S01]  /*2c90*/  SHF.R.S32.HI R134, RZ, 0x1f, R153 ;  /* 0x0000001fff867819 */ /* 0x000fe20000011499 */
[----:B------:R-:W-:Y:S01]  /*2ca0*/  IMAD.IADD R113, R205, 0x1, R113 ;  /* 0x00000001cd717824 */ /* 0x000fe200078e0271 */
[----:B------:R-:W-:Y:S01]  /*2cb0*/  SHF.R.S32.HI R143, RZ, 0x1f, R160 ;  /* 0x0000001fff8f7819 */ /* 0x000fe200000114a0 */
[----:B------:R-:W-:Y:S01]  /*2cc0*/  IMAD.IADD R117, R201, 0x1, R117 ;  /* 0x00000001c9757824 */ /* 0x000fe200078e0275 */
[----:B------:R-:W-:Y:S01]  /*2cd0*/  IADD3 R79, R79, R189, RZ ;  /* 0x000000bd4f4f7210 */ /* 0x000fe20007ffe0ff */
[----:B------:R-:W-:Y:S01]  /*2ce0*/  IMAD.IADD R118, R199, 0x1, R3 ;  /* 0x00000001c7767824 */ /* 0x000fe200078e0203 */
[----:B------:R-:W-:Y:S01]  /*2cf0*/  SHF.R.S32.HI R141, RZ, 0x1f, R158 ;  /* 0x0000001fff8d7819 */ /* 0x000fe2000001149e */
[--C-:B------:R-:W-:Y:S01]  /*2d00*/  IMAD.X R105, R102, 0x1, R97.reuse, P1 ;  /* 0x0000000166697824 */ /* 0x100fe200008e0661 */
[----:B------:R-:W-:Y:S01]  /*2d10*/  SHF.R.S32.HI R139, RZ, 0x1f, R156 ;  /* 0x0000001fff8b7819 */ /* 0x000fe2000001149c */
[----:B------:R-:W-:Y:S01]  /*2d20*/  IMAD.X R107, R104, 0x1, R97, P0 ;  /* 0x00000001686b7824 */ /* 0x000fe200000e0661 */
[----:B------:R-:W-:-:S02]  /*2d30*/  SHF.R.S32.HI R137, RZ, 0x1f, R154 ;  /* 0x0000001fff897819 */ /* 0x000fc4000001149a */
[----:B------:R-:W-:Y:S02]  /*2d40*/  SHF.R.S32.HI R135, RZ, 0x1f, R152 ;  /* 0x0000001fff877819 */ /* 0x000fe40000011498 */
[----:B------:R-:W-:Y:S02]  /*2d50*/  SHF.R.S32.HI R133, RZ, 0x1f, R151 ;  /* 0x0000001fff857819 */ /* 0x000fe40000011497 */
[----:B------:R-:W-:Y:S02]  /*2d60*/  SHF.R.S32.HI R132, RZ, 0x1f, R150 ;  /* 0x0000001fff847819 */ /* 0x000fe40000011496 */
.L_x_997:
[----:B------:R-:W-:Y:S01]  /*2d70*/  IMAD.SHL.U32 R16, R14, 0x80, RZ ;  /* 0x000000800e107824 */ /* 0x000fe200078e00ff */
[----:B------:R-:W-:Y:S04]  /*2d80*/  BSSY B0, `(.L_x_864) ;  /* 0x0000010000007945 */ /* 0x000fe80003800000 */
[----:B------:R-:W-:Y:S05]  /*2d90*/  IADD3 R15, R16, -0x80, RZ ;  /* 0xffffff80100f7810 */ /* 0x000fea0007ffe0ff */
[--C-:B------:R-:W-:Y:S02]  /*2da0*/  IMAD.IADD R239, R64, 0x1, -R15.reuse ;  /* 0x0000000140ef7824 */ /* 0x100fe400078e0a0f */
[----:B------:R-:W-:Y:S03]  /*2db0*/  IMAD.IADD R235, R88, 0x1, -R15 ;  /* 0x0000000158eb7824 */ /* 0x000fe600078e0a0f */
[C---:B------:R-:W-:Y:S04]  /*2dc0*/  ISETP.GE.AND P2, PT, R212.reuse, R239, PT ;  /* 0x000000efd400720c */ /* 0x040fe80003f46270 */
[----:B------:R-:W-:Y:S11]  /*2dd0*/  ISETP.GE.AND P2, PT, R212, R235, !P2 ;  /* 0x000000ebd400720c */ /* 0x000ff60005746270 */
[----:B------:R-:W-:Y:S02]  /*2de0*/  @!UPT UIADD3 URZ, URZ, URZ, URZ ;  /* 0x0000003f3f3ff290 */ /* 0x000fe4000fffe03f */
[----:B----45:R-:W-:-:S05]  /*2df0*/  @!P2 BRA `(.L_x_865) ;  /* 0x000000800000a947 */ /* 0x030fca0003800000 */
[----:B------:R-:W-:Y:S02]  /*2e00*/  ISETP.NE.AND P1, PT, R168, RZ, PT ;  /* 0x000000ffa800720c */ /* 0x000fe40003f25270 */
[----:B------:R-:W-:Y:S11]  /*2e10*/  ISETP.NE.AND P0, PT, R167, RZ, PT ;  /* 0x000000ffa700720c */ /* 0x000ff60003f05270 */
[--C-:B------:R-:W-:Y:S05]  /*2e20*/  @P1 IMAD.MOV.U32 R121, RZ, RZ, R119.reuse ;  /* 0x000000ffff791224 */ /* 0x100fea00078e0077 */
[----:B------:R1:W2:Y:S02]  /*2e30*/  @P1 LD.E.128 R20, [R120.64] ;  /* 0x0000000678141980 */ /* 0x0002a4000c101d00 */
[----:B-1----:R-:W-:Y:S02]  /*2e40*/  @P0 IMAD.MOV.U32 R121, RZ, RZ, R119 ;  /* 0x000000ffff790224 */ /* 0x002fe400078e0077 */
[----:B--2---:R1:W-:Y:S04]  /*2e50*/  @P1 ST.E.128 [R130.64], R20 ;  /* 0x0000001482001985 */ /* 0x0043e8000c101d06 */
[----:B------:R-:W2:Y:S04]  /*2e60*/  @P0 LD.E.128 R4, [R120.64+0x80] ;  /* 0x0000800678040980 */ /* 0x000ea8000c101d00 */
[----:B--2---:R1:W-:Y:S02]  /*2e70*/  @P0 ST.E.128 [R130.64+0x80], R4 ;  /* 0x0000800482000985 */ /* 0x0043e4000c101d06 */
.L_x_865:
[----:B------:R-:W-:Y:S05]  /*2e80*/  BSYNC B0 ;  /* 0x0000000000007941 */ /* 0x000fea0003800000 */
.L_x_864:
[C---:B------:R-:W-:Y:S01]  /*2e90*/  ISETP.GE.AND P0, PT, R68.reuse, R239, PT ;  /* 0x000000ef4400720c */ /* 0x040fe20003f06270 */
[----:B------:R-:W-:Y:S03]  /*2ea0*/  BSSY B0, `(.L_x_866) ;  /* 0x000000e000007945 */ /* 0x000fe60003800000 */
[----:B------:R-:W-:Y:S11]  /*2eb0*/  ISETP.GE.AND P0, PT, R68, R235, !P0 ;  /* 0x000000eb4400720c */ /* 0x000ff60004706270 */
[----:B------:R-:W-:Y:S02]  /*2ec0*/  @!UPT UIADD3 URZ, URZ, URZ, URZ ;  /* 0x0000003f3f3ff290 */ /* 0x000fe4000fffe03f */
[----:B------:R-:W-:-:S05]  /*2ed0*/  @!P0 BRA `(.L_x_867) ;  /* 0x000000a000008947 */ /* 0x000fca0003800000 */
[----:B------:R-:W-:Y:S02]  /*2ee0*/  ISETP.NE.AND P1, PT, R168, RZ, PT ;  /* 0x000000ffa800720c */ /* 0x000fe40003f25270 */
[----:B------:R-:W-:Y:S02]  /*2ef0*/  IADD3 R24, P0, R120, R110, RZ ;  /* 0x0000006e78187210 */ /* 0x000fe40007f1e0ff */
[----:B------:R-:W-:Y:S03]  /*2f00*/  LEA R2, P3, R223, R130, 0x1 ;  /* 0x00000082df027211 */ /* 0x000fe600078608ff */
[----:B------:R-:W-:Y:S01]  /*2f10*/  IMAD.X R25, R119, 0x1, R109, P0 ;  /* 0x0000000177197824 */ /* 0x000fe200000e066d */
[----:B------:R-:W-:Y:S02]  /*2f20*/  ISETP.NE.AND P0, PT, R167, RZ, PT ;  /* 0x000000ffa700720c */ /* 0x000fe40003f05270 */
[----:B------:R-:W-:Y:S03]  /*2f30*/  LEA.HI.X R3, R223, R131, R224, 0x1, P3 ;  /* 0x00000083df037211 */ /* 0x000fe600018f0ce0 */
[----:B-1----:R-:W2:Y:S04]  /*2f40*/  @P1 LD.E.128 R20, [R24.64] ;  /* 0x0000000618141980 */ /* 0x002ea8000c101d00 */
[----:B--2---:R1:W-:Y:S04]  /*2f50*/  @P1 ST.E.128 [R2.64], R20 ;  /* 0x0000001402001985 */ /* 0x0043e8000c101d06 */
[----:B------:R-:W2:Y:S04]  /*2f60*/  @P0 LD.E.128 R4, [R24.64+0x80] ;  /* 0x0000800618040980 */ /* 0x000ea8000c101d00 */
[----:B--2---:R1:W-:Y:S02]  /*2f70*/  @P0 ST.E.128 [R2.64+0x80], R4 ;  /* 0x0000800402000985 */ /* 0x0043e4000c101d06 */
.L_x_867:
[----:B------:R-:W-:Y:S05]  /*2f80*/  BSYNC B0 ;  /* 0x0000000000007941 */ /* 0x000fea0003800000 */
.L_x_866:
[C---:B------:R-:W-:Y:S01]  /*2f90*/  ISETP.GE.AND P0, PT, R67.reuse, R239, PT ;  /* 0x000000ef4300720c */ /* 0x040fe20003f06270 */
[----:B------:R-:W-:Y:S03]  /*2fa0*/  BSSY B0, `(.L_x_868) ;  /* 0x000000e000007945 */ /* 0x000fe60003800000 */
[----:B------:R-:W-:Y:S11]  /*2fb0*/  ISETP.GE.AND P0, PT, R67, R235, !P0 ;  /* 0x000000eb4300720c */ /* 0x000ff60004706270 */
[----:B------:R-:W-:Y:S02]  /*2fc0*/  @!UPT UIADD3 URZ, URZ, URZ, URZ ;  /* 0x0000003f3f3ff290 */ /* 0x000fe4000fffe03f */
[----:B------:R-:W-:-:S05]  /*2fd0*/  @!P0 BRA `(.L_x_869) ;  /* 0x000000a000008947 */ /* 0x000fca0003800000 */
[----:B------:R-:W-:Y:S02]  /*2fe0*/  ISETP.NE.AND P1, PT, R168, RZ, PT ;  /* 0x000000ffa800720c */ /* 0x000fe40003f25270 */
[----:B------:R-:W-:Y:S02]  /*2ff0*/  IADD3 R24, P0, R120, R112, RZ ;  /* 0x0000007078187210 */ /* 0x000fe40007f1e0ff */
[----:B-1----:R-:W-:Y:S03]  /*3000*/  IADD3 R2, P3, R130, R76, RZ ;  /* 0x0000004c82027210 */ /* 0x002fe60007f7e0ff */
[----:B------:R-:W-:Y:S01]  /*3010*/  IMAD.X R25, R119, 0x1, R111, P0 ;  /* 0x0000000177197824 */ /* 0x000fe200000e066f */
[----:B------:R-:W-:Y:S01]  /*3020*/  ISETP.NE.AND P0, PT, R167, RZ, PT ;  /* 0x000000ffa700720c */ /* 0x000fe20003f05270 */
[----:B------:R-:W-:Y:S04]  /*3030*/  IMAD.X R3, R131, 0x1, R77, P3 ;  /* 0x0000000183037824 */ /* 0x000fe800018e064d */
[----:B------:R-:W2:Y:S04]  /*3040*/  @P1 LD.E.128 R20, [R24.64] ;  /* 0x0000000618141980 */ /* 0x000ea8000c101d00 */
[----:B--2---:R1:W-:Y:S04]  /*3050*/  @P1 ST.E.128 [R2.64], R20 ;  /* 0x0000001402001985 */ /* 0x0043e8000c101d06 */
[----:B------:R-:W2:Y:S04]  /*3060*/  @P0 LD.E.128 R4, [R24.64+0x80] ;  /* 0x0000800618040980 */ /* 0x000ea8000c101d00 */
[----:B--2---:R1:W-:Y:S02]  /*3070*/  @P0 ST.E.128 [R2.64+0x80], R4 ;  /* 0x0000800402000985 */ /* 0x0043e4000c101d06 */
.L_x_869:
[----:B------:R-:W-:Y:S05]  /*3080*/  BSYNC B0 ;  /* 0x0000000000007941 */ /* 0x000fea0003800000 */
.L_x_868:
        /* <DEDUP_REMOVED lines=15> */
.L_x_871:
[----:B------:R-:W-:Y:S05]  /*3180*/  BSYNC B0 ;  /* 0x0000000000007941 */ /* 0x000fea0003800000 */
.L_x_870:
        /* <DEDUP_REMOVED lines=15> */
.L_x_873:
[----:B------:R-:W-:Y:S05]  /*3280*/  BSYNC B0 ;  /* 0x0000000000007941 */ /* 0x000fea0003800000 */
.L_x_872:
        /* <DEDUP_REMOVED lines=15> */
.L_x_875:
[----:B------:R-:W-:Y:S05]  /*3380*/  BSYNC B0 ;  /* 0x0000000000007941 */ /* 0x000fea0003800000 */
.L_x_874:
        /* <DEDUP_REMOVED lines=15> */
.L_x_877:
[----:B------:R-:W-:Y:S05]  /*3480*/  BSYNC B0 ;  /* 0x0000000000007941 */ /* 0x000fea0003800000 */
.L_x_876:
        /* <DEDUP_REMOVED lines=15> */
.L_x_879:
[----:B------:R-:W-:Y:S05]  /*3580*/  BSYNC B0 ;  /* 0x0000000000007941 */ /* 0x000fea0003800000 */
.L_x_878:
[----:B------:R-:W2:Y:S01]  /*3590*/  LD.E R17, [R10.64+0xd0] ;  /* 0x0000d0060a117980 */ /* 0x000ea2000c101900 */
[----:B------:R-:W-:Y:S01]  /*35a0*/  IMAD.MOV.U32 R121, RZ, RZ, R119 ;  /* 0x000000ffff797224 */ /* 0x000fe200078e0077 */
[----:B------:R-:W-:Y:S02]  /*35b0*/  BSSY B3, `(.L_x_880) ;  /* 0x0000b30000037945 */ /* 0x000fe40003800000 */
[----:B-1----:R-:W3:Y:S01]  /*35c0*/  LD.E R3, [R10.64+0x130] ;  /* 0x000130060a037980 */ /* 0x002ee2000c101900 */
[----:B--2---:R-:W-:Y:S01]  /*35d0*/  ISETP.NE.AND P1, PT, R17, RZ, PT ;  /* 0x000000ff1100720c */ /* 0x004fe20003f25270 */
[----:B---3--:R-:W-:Y:S05]  /*35e0*/  IMAD.U32 R3, R3, -0x80, RZ ;  /* 0xffffff8003037824 */ /* 0x008fea00078e00ff */
[C---:B------:R-:W-:Y:S04]  /*35f0*/  LEA R120, P0, R3.reuse, R120, 0x1 ;  /* 0x0000007803787211 */ /* 0x040fe800078008ff */
[----:B------:R-:W-:Y:S03]  /*3600*/  LEA.HI.X.SX32 R119, R3, R121, 0x1, P0 ;  /* 0x0000007903777211 */ /* 0x000fe600000f0eff */
[----:B------:R-:W-:-:S05]  /*3610*/  @!P1 BRA `(.L_x_881) ;  /* 0x0000a8e000009947 */ /* 0x000fca0003800000 */
[----:B------:R-:W2:Y:S04]  /*3620*/  LD.E.U8 R0, [R10.64+0x1b3] ;  /* 0x0001b3060a007980 */ /* 0x000ea8000c101100 */
[----:B------:R1:W5:Y:S01]  /*3630*/  LD.E R121, [R10.64+0xc0] ;  /* 0x0000c0060a797980 */ /* 0x000362000c101900 */
[----:B--2---:R-:W-:Y:S11]  /*3640*/  ISETP.NE.AND P0, PT, R0, RZ, PT ;  /* 0x000000ff0000720c */ /* 0x004ff60003f05270 */
[----:B------:R-:W-:Y:S02]  /*3650*/  @!UPT UIADD3 URZ, URZ, URZ, URZ ;  /* 0x0000003f3f3ff290 */ /* 0x000fe4000fffe03f */
[----:B------:R-:W-:-:S05]  /*3660*/  @!P0 BRA `(.L_x_882) ;  /* 0x00003e9000008947 */ /* 0x000fca0003800000 */
[----:B-1----:R-:W-:Y:S01]  /*3670*/  BSSY B1, `(.L_x_883) ;  /* 0x000006e000017945 */ /* 0x002fe20003800000 */
[----:B------:R-:W-:-:S05]  /*3680*/  @!P2 BRA `(.L_x_884) ;  /* 0x000006c00000a947 */ /* 0x000fca0003800000 */
[----:B-----5:R-:W-:Y:S01]  /*3690*/  ISETP.GE.AND P0, PT, R18, R121, PT ;  /* 0x000000791200720c */ /* 0x020fe20003f06270 */
[----:B------:R-:W-:Y:S01]  /*36a0*/  @!UPT UIADD3 URZ, URZ, URZ, URZ ;  /* 0x0000003f3f3ff290 */ /* 0x000fe2000fffe03f */
[----:B------:R-:W-:Y:S11]  /*36b0*/  BSSY B0, `(.L_x_885) ;  /* 0x0000034000007945 */ /* 0x000ff60003800000 */
[----:B------:R-:W-:-:S05]  /*36c0*/  @P0 BRA `(.L_x_886) ;  /* 0x0000032000000947 */ /* 0x000fca0003800000 */
[----:B------:R-:W-:Y:S01]  /*36d0*/  ISETP.GE.AND P0, PT, R18, R17, PT ;  /* 0x000000111200720c */ /* 0x000fe20003f06270 */
[----:B------:R-:W2:Y:S11]  /*36e0*/  LD.E.128 R20, [R122.64] ;  /* 0x000000067a147980 */ /* 0x000eb6000c101d00 */
[----:B------:R-:W-:Y:S01]  /*36f0*/  @!UPT UIADD3 URZ, URZ, URZ, URZ ;  /* 0x0000003f3f3ff290 */ /* 0x000fe2000fffe03f */
[----:B------:R-:W3:Y:S06]  /*3700*/  @!P0 LD.E.64 R32, [R50.64] ;  /* 0x0000000632208980 */ /* 0x000eec000c101b00 */
[----:B------:R-:W4:Y:S02]  /*3710*/  @!P0 LD.E.64 R6, [R12.64] ;  /* 0x000000060c068980 */ /* 0x000f24000c101b00 */
[----:B----4-:R-:W-:Y:S01]  /*3720*/  @!P0 HADD2.F32 R24, -RZ, R6.H0_H0 ;  /* 0x20000006ff188230 */ /* 0x010fe20000004100 */
[----:B--2---:R-:W-:Y:S01]  /*3730*/  @!P0 MOV R26, R20 ;  /* 0x00000014001a8202 */ /* 0x004fe20000000f00 */
[----:B---3--:R-:W-:Y:S01]  /*3740*/  @!P0 HADD2.F32 R28, -RZ, R32.H0_H0 ;  /* 0x20000020ff1c8230 */ /* 0x008fe20000004100 */
[----:B------:R-:W-:Y:S01]  /*3750*/  @!P0 MOV R8, R21 ;  /* 0x0000001500088202 */ /* 0x000fe20000000f00 */
[----:B------:R-:W-:Y:S02]  /*3760*/  @!P0 HADD2.F32 R6, -RZ, R6.H1_H1 ;  /* 0x30000006ff068230 */ /* 0x000fe40000004100 */
[--C-:B------:R-:W-:Y:S02]  /*3770*/  @!P0 HADD2.F32 R25, -RZ, R26.reuse.H1_H1 ;  /* 0x3000001aff198230 */ /* 0x100fe40000004100 */
[----:B------:R-:W-:Y:S02]  /*3780*/  @!P0 HADD2.F32 R29, -RZ, R26.H0_H0 ;  /* 0x2000001aff1d8230 */ /* 0x000fe40000004100 */
[--C-:B------:R-:W-:Y:S01]  /*3790*/  @!P0 HADD2.F32 R5, -RZ, R7.reuse.H0_H0 ;  /* 0x20000007ff058230 */ /* 0x100fe20000004100 */
[C---:B------:R-:W-:Y:S01]  /*37a0*/  @!P0 FMUL.FTZ R35, R25.reuse, R28 ;  /* 0x0000001c19238220 */ /* 0x040fe20000410000 */
[----:B------:R-:W-:Y:S01]  /*37b0*/  @!P0 HADD2.F32 R7, -RZ, R7.H1_H1 ;  /* 0x30000007ff078230 */ /* 0x000fe20000004100 */
[----:B------:R-:W-:Y:S01]  /*37c0*/  @!P0 FMUL.FTZ R0, R25, R24 ;  /* 0x0000001819008220 */ /* 0x000fe20000410000 */
[----:B------:R-:W-:Y:S01]  /*37d0*/  @!P0 MOV R25, R22 ;  /* 0x0000001600198202 */ /* 0x000fe20000000f00 */
[----:B------:R-:W-:Y:S01]  /*37e0*/  @!P0 FFMA.FTZ R35, R29, R24, -R35 ;  /* 0x000000181d238223 */ /* 0x000fe20000010823 */
[----:B------:R-:W-:Y:S01]  /*37f0*/  @!P0 MOV R24, R23 ;  /* 0x0000001700188202 */ /* 0x000fe20000000f00 */
[----:B------:R-:W-:Y:S01]  /*3800*/  @!P0 FFMA.FTZ R0, R28, R29, R0 ;  /* 0x0000001d1c008223 */ /* 0x000fe20000010000 */
[----:B------:R-:W-:Y:S02]  /*3810*/  @!P0 HADD2.F32 R27, -RZ, R8.H1_H1 ;  /* 0x30000008ff1b8230 */ /* 0x000fe40000004100 */
[----:B------:R-:W-:Y:S02]  /*3820*/  @!P0 HADD2.F32 R26, -RZ, R25.H1_H1 ;  /* 0x30000019ff1a8230 */ /* 0x000fe40000004100 */
[----:B------:R-:W-:Y:S01]  /*3830*/  @!P0 HADD2.F32 R30, -RZ, R32.H1_H1 ;  /* 0x30000020ff1e8230 */ /* 0x000fe20000004100 */
[C---:B------:R-:W-:Y:S01]  /*3840*/  @!P0 FMUL.FTZ R2, R27.reuse, R6 ;  /* 0x000000061b028220 */ /* 0x040fe20000410000 */
[--C-:B------:R-:W-:Y:S01]  /*3850*/  @!P0 HADD2.F32 R31, -RZ, R33.reuse.H0_H0 ;  /* 0x20000021ff1f8230 */ /* 0x100fe20000004100 */
[C---:B------:R-:W-:Y:S01]  /*3860*/  @!P0 FMUL.FTZ R3, R26.reuse, R5 ;  /* 0x000000051a038220 */ /* 0x040fe20000410000 */
[----:B------:R-:W-:Y:S01]  /*3870*/  @!P0 HADD2.F32 R33, -RZ, R33.H1_H1 ;  /* 0x30000021ff218230 */ /* 0x000fe20000004100 */
[----:B------:R-:W-:Y:S01]  /*3880*/  @!P0 FMUL.FTZ R37, R27, R30 ;  /* 0x0000001e1b258220 */ /* 0x000fe20000410000 */
[----:B------:R-:W-:Y:S01]  /*3890*/  @!P0 HADD2.F32 R29, -RZ, R8.H0_H0 ;  /* 0x20000008ff1d8230 */ /* 0x000fe20000004100 */
[----:B------:R-:W-:Y:S01]  /*38a0*/  @!P0 FMUL.FTZ R34, R26, R31 ;  /* 0x0000001f1a228220 */ /* 0x000fe20000410000 */
[----:B------:R-:W-:Y:S01]  /*38b0*/  @!P0 F2FP.PACK_AB R35, R0, R35 ;  /* 0x000000230023823e */ /* 0x000fe200000000ff */
[--C-:B------:R-:W-:Y:S02]  /*38c0*/  @!P0 HADD2.F32 R8, -RZ, R24.reuse.H1_H1 ;  /* 0x30000018ff088230 */ /* 0x100fe40000004100 */
[----:B------:R-:W-:Y:S01]  /*38d0*/  @!P0 FFMA.FTZ R2, R30, R29, R2 ;  /* 0x0000001d1e028223 */ /* 0x000fe20000010002 */
[----:B------:R-:W-:Y:S01]  /*38e0*/  @!P0 MOV R20, R35 ;  /* 0x0000002300148202 */ /* 0x000fe20000000f00 */
[----:B------:R-:W-:Y:S01]  /*38f0*/  @!P0 FFMA.FTZ R37, R29, R6, -R37 ;  /* 0x000000061d258223 */ /* 0x000fe20000010825 */
[----:B------:R-:W-:Y:S01]  /*3900*/  @!P0 HADD2.F32 R28, -RZ, R25.H0_H0 ;  /* 0x20000019ff1c8230 */ /* 0x000fe20000004100 */
[C---:B------:R-:W-:Y:S01]  /*3910*/  @!P0 FMUL.FTZ R36, R8.reuse, R33 ;  /* 0x0000002108248220 */ /* 0x040fe20000410000 */
[----:B------:R-:W-:Y:S01]  /*3920*/  @!P0 HADD2.F32 R32, -RZ, R24.H0_H0 ;  /* 0x20000018ff208230 */ /* 0x000fe20000004100 */
[----:B------:R-:W-:Y:S01]  /*3930*/  @!P0 FMUL.FTZ R4, R8, R7 ;  /* 0x0000000708048220 */ /* 0x000fe20000410000 */
[----:B------:R-:W-:Y:S01]  /*3940*/  @!P0 F2FP.PACK_AB R38, R2, R37 ;  /* 0x000000250226823e */ /* 0x000fe200000000ff */
[----:B------:R-:W-:Y:S02]  /*3950*/  @!P0 FFMA.FTZ R3, R31, R28, R3 ;  /* 0x0000001c1f038223 */ /* 0x000fe40000010003 */
[----:B------:R-:W-:Y:S01]  /*3960*/  @!P0 FFMA.FTZ R34, R28, R5, -R34 ;  /* 0x000000051c228223 */ /* 0x000fe20000010822 */
[----:B------:R-:W-:Y:S01]  /*3970*/  @!P0 MOV R21, R38 ;  /* 0x0000002600158202 */ /* 0x000fe20000000f00 */
[----:B------:R-:W-:Y:S02]  /*3980*/  @!P0 FFMA.FTZ R36, R32, R7, -R36 ;  /* 0x0000000720248223 */ /* 0x000fe40000010824 */
[----:B------:R-:W-:Y:S01]  /*3990*/  @!P0 FFMA.FTZ R4, R33, R32, R4 ;  /* 0x0000002021048223 */ /* 0x000fe20000010004 */
[----:B------:R-:W-:Y:S04]  /*39a0*/  @!P0 F2FP.PACK_AB R34, R3, R34 ;  /* 0x000000220322823e */ /* 0x000fe800000000ff */
[----:B------:R-:W-:Y:S02]  /*39b0*/  @!P0 F2FP.PACK_AB R37, R4, R36 ;  /* 0x000000240425823e */ /* 0x000fe400000000ff */
[----:B------:R-:W-:Y:S02]  /*39c0*/  @!P0 MOV R22, R34 ;  /* 0x0000002200168202 */ /* 0x000fe40000000f00 */
[----:B------:R-:W-:Y:S05]  /*39d0*/  @!P0 MOV R23, R37 ;  /* 0x0000002500178202 */ /* 0x000fea0000000f00 */
[----:B------:R1:W-:Y:S02]  /*39e0*/  ST.E.128 [R128.64], R20 ;  /* 0x0000001480007985 */ /* 0x0003e4000c101d06 */
.L_x_886:
[----:B------:R-:W-:Y:S05]  /*39f0*/  BSYNC B0 ;  /* 0x0000000000007941 */ /* 0x000fea0003800000 */
.L_x_885:
[----:B------:R-:W-:Y:S11]  /*3a00*/  ISETP.GE.AND P0, PT, R9, R121, PT ;  /* 0x000000790900720c */ /* 0x000ff60003f06270 */
[----:B------:R-:W-:Y:S02]  /*3a10*/  @!UPT UIADD3 URZ, URZ, URZ, URZ ;  /* 0x0000003f3f3ff290 */ /* 0x000fe4000fffe03f */
[----:B------:R-:W-:-:S05]  /*3a20*/  @P0 BRA `(.L_x_884) ;  /* 0x0000032000000947 */ /* 0x000fca0003800000 */
[----:B------:R-:W-:Y:S01]  /*3a30*/  ISETP.GE.AND P0, PT, R9, R17, PT ;  /* 0x000000110900720c */ /* 0x000fe20003f06270 */
[----:B-1----:R-:W2:Y:S11]  /*3a40*/  LD.E.128 R20, [R122.64+0x80] ;  /* 0x000080067a147980 */ /* 0x002eb6000c101d00 */
[----:B------:R-:W-:Y:S01]  /*3a50*/  @!UPT UIADD3 URZ, URZ, URZ, URZ ;  /* 0x0000003f3f3ff290 */ /* 0x000fe2000fffe03f */
[----:B------:R-:W3:Y:S06]  /*3a60*/  @!P0 LD.E.64 R32, [R50.64+0x40] ;  /* 0x0000400632208980 */ /* 0x000eec000c101b00 */
[----:B------:R-:W4:Y:S02]  /*3a70*/  @!P0 LD.E.64 R6, [R12.64+0x40] ;  /* 0x000040060c068980 */ /* 0x000f24000c101b00 */
        /* <DEDUP_REMOVED lines=44> */
[----:B------:R1:W-:Y:S02]  /*3d40*/  ST.E.128 [R128.64+0x80], R20 ;  /* 0x0000801480007985 */ /* 0x0003e4000c101d06 */
.L_x_884:
[----:B------:R-:W-:Y:S05]  /*3d50*/  BSYNC B1 ;  /* 0x0000000000017941 */ /* 0x000fea0003800000 */
.L_x_883:
[C---:B------:R-:W-:Y:S01]  /*3d60*/  ISETP.GE.AND P0, PT, R68.reuse, R239, PT ;  /* 0x000000ef4400720c */ /* 0x040fe20003f06270 */
[----:B------:R-:W-:Y:S03]  /*3d70*/  BSSY B1, `(.L_x_887) ;  /* 0x000007b000017945 */ /* 0x000fe60003800000 */
[----:B------:R-:W-:Y:S11]  /*3d80*/  ISETP.GE.AND P0, PT, R68, R235, !P0 ;  /* 0x000000eb4400720c */ /* 0x000ff60004706270 */
[----:B------:R-:W-:Y:S02]  /*3d90*/  @!UPT UIADD3 URZ, URZ, URZ, URZ ;  /* 0x0000003f3f3ff290 */ /* 0x000fe4000fffe03f */
[----:B------:R-:W-:-:S05]  /*3da0*/  @!P0 BRA `(.L_x_888) ;  /* 0x0000077000008947 */ /* 0x000fca0003800000 */
[----:B-----5:R-:W-:Y:S01]  /*3db0*/  ISETP.GE.AND P0, PT, R18, R121, PT ;  /* 0x000000791200720c */ /* 0x020fe20003f06270 */
[C---:B------:R-:W-:Y:S01]  /*3dc0*/  IMAD.SHL.U32 R3, R169.reuse, 0x2, RZ ;  /* 0x00000002a9037824 */ /* 0x040fe200078e00ff */
[----:B------:R-:W-:Y:S01]  /*3dd0*/  SHF.L.U64.HI R0, R169, 0x1, R145 ;  /* 0x00000001a9007819 */ /* 0x000fe20000010291 */
[----:B------:R-:W-:Y:S03]  /*3de0*/  BSSY B0, `(.L_x_889) ;  /* 0x000003b000007945 */ /* 0x000fe60003800000 */
[C---:B------:R-:W-:Y:S02]  /*3df0*/  IADD3 R24, P2, R3.reuse, R12, RZ ;  /* 0x0000000c03187210 */ /* 0x040fe40007f5e0ff */
[----:B------:R-:W-:Y:S03]  /*3e00*/  IADD3 R36, P1, R3, R50, RZ ;  /* 0x0000003203247210 */ /* 0x000fe60007f3e0ff */
[C---:B------:R-:W-:Y:S02]  /*3e10*/  IMAD.X R25, R0.reuse, 0x1, R13, P2 ;  /* 0x0000000100197824 */ /* 0x040fe400010e060d */
[----:B------:R-:W-:Y:S01]  /*3e20*/  IMAD.X R37, R0, 0x1, R51, P1 ;  /* 0x0000000100257824 */ /* 0x000fe200008e0633 */
[----:B------:R-:W-:-:S05]  /*3e30*/  @P0 BRA `(.L_x_890) ;  /* 0x0000035000000947 */ /* 0x000fca0003800000 */
[----:B------:R-:W-:Y:S02]  /*3e40*/  LEA R38, P1, R90, R122, 0x1 ;  /* 0x0000007a5a267211 */ /* 0x000fe400078208ff */
[----:B------:R-:W-:Y:S02]  /*3e50*/  ISETP.GE.AND P0, PT, R18, R17, PT ;  /* 0x000000111200720c */ /* 0x000fe40003f06270 */
[----:B------:R-:W-:Y:S02]  /*3e60*/  LEA.HI.X R39, R90, R123, R89, 0x1, P1 ;  /* 0x0000007b5a277211 */ /* 0x000fe400008f0c59 */
[C---:B------:R-:W-:Y:S03]  /*3e70*/  LEA R44, P1, R225.reuse, R128, 0x1 ;  /* 0x00000080e12c7211 */ /* 0x040fe600078208ff */
[----:B-1----:R-:W2:Y:S01]  /*3e80*/  LD.E.128 R20, [R38.64] ;  /* 0x0000000626147980 */ /* 0x002ea2000c101d00 */
[----:B------:R-:W-:Y:S07]  /*3e90*/  LEA.HI.X R45, R225, R129, R226, 0x1, P1 ;  /* 0x00000081e12d7211 */ /* 0x000fee00008f0ce2 */
[----:B------:R-:W3:Y:S06]  /*3ea0*/  @!P0 LD.E.64 R34, [R36.64] ;  /* 0x0000000624228980 */ /* 0x000eec000c101b00 */
[----:B------:R-:W4:Y:S01]  /*3eb0*/  @!P0 LD.E.64 R6, [R24.64] ;  /* 0x0000000618068980 */ /* 0x000f22000c101b00 */
[--C-:B---3--:R-:W-:Y:S01]  /*3ec0*/  @!P0 HADD2.F32 R30, -RZ, R34.reuse.H0_H0 ;  /* 0x20000022ff1e8230 */ /* 0x108fe20000004100 */
[----:B--2---:R-:W-:Y:S01]  /*3ed0*/  @!P0 MOV R27, R20 ;  /* 0x00000014001b8202 */ /* 0x004fe20000000f00 */
[----:B------:R-:W-:Y:S01]  /*3ee0*/  @!P0 HADD2.F32 R32, -RZ, R34.H1_H1 ;  /* 0x30000022ff208230 */ /* 0x000fe20000004100 */
[----:B------:R-:W-:Y:S01]  /*3ef0*/  @!P0 MOV R8, R21 ;  /* 0x0000001500088202 */ /* 0x000fe20000000f00 */
[----:B------:R-:W-:Y:S02]  /*3f00*/  @!P0 HADD2.F32 R33, -RZ, R35.H0_H0 ;  /* 0x20000023ff218230 */ /* 0x000fe40000004100 */
[--C-:B------:R-:W-:Y:S02]  /*3f10*/  @!P0 HADD2.F32 R29, -RZ, R27.reuse.H1_H1 ;  /* 0x3000001bff1d8230 */ /* 0x100fe40000004100 */
[--C-:B----4-:R-:W-:Y:S02]  /*3f20*/  @!P0 HADD2.F32 R26, -RZ, R6.reuse.H0_H0 ;  /* 0x20000006ff1a8230 */ /* 0x110fe40000004100 */
[----:B------:R-:W-:Y:S01]  /*3f30*/  @!P0 HADD2.F32 R31, -RZ, R27.H0_H0 ;  /* 0x2000001bff1f8230 */ /* 0x000fe20000004100 */
[C---:B------:R-:W-:Y:S01]  /*3f40*/  @!P0 FMUL.FTZ R39, R29.reuse, R30 ;  /* 0x0000001e1d278220 */ /* 0x040fe20000410000 */
[----:B------:R-:W-:Y:S01]  /*3f50*/  @!P0 MOV R27, R22 ;  /* 0x00000016001b8202 */ /* 0x000fe20000000f00 */
[-C--:B------:R-:W-:Y:S01]  /*3f60*/  @!P0 FMUL.FTZ R0, R29, R26.reuse ;  /* 0x0000001a1d008220 */ /* 0x080fe20000410000 */
[----:B------:R-:W-:Y:S01]  /*3f70*/  @!P0 HADD2.F32 R6, -RZ, R6.H1_H1 ;  /* 0x30000006ff068230 */ /* 0x000fe20000004100 */
[----:B------:R-:W-:Y:S01]  /*3f80*/  @!P0 FFMA.FTZ R39, R31, R26, -R39 ;  /* 0x0000001a1f278223 */ /* 0x000fe20000010827 */
[----:B------:R-:W-:Y:S01]  /*3f90*/  @!P0 MOV R26, R23 ;  /* 0x00000017001a8202 */ /* 0x000fe20000000f00 */
[----:B------:R-:W-:Y:S01]  /*3fa0*/  @!P0 FFMA.FTZ R0, R30, R31, R0 ;  /* 0x0000001f1e008223 */ /* 0x000fe20000010000 */
[--C-:B------:R-:W-:Y:S02]  /*3fb0*/  @!P0 HADD2.F32 R29, -RZ, R8.reuse.H1_H1 ;  /* 0x30000008ff1d8230 */ /* 0x100fe40000004100 */
[----:B------:R-:W-:Y:S02]  /*3fc0*/  @!P0 HADD2.F32 R5, -RZ, R7.H0_H0 ;  /* 0x20000007ff058230 */ /* 0x000fe40000004100 */
[----:B------:R-:W-:Y:S01]  /*3fd0*/  @!P0 HADD2.F32 R28, -RZ, R27.H1_H1 ;  /* 0x3000001bff1c8230 */ /* 0x000fe20000004100 */
[C---:B------:R-:W-:Y:S01]  /*3fe0*/  @!P0 FMUL.FTZ R2, R29.reuse, R6 ;  /* 0x000000061d028220 */ /* 0x040fe20000410000 */
[----:B------:R-:W-:Y:S01]  /*3ff0*/  @!P0 HADD2.F32 R7, -RZ, R7.H1_H1 ;  /* 0x30000007ff078230 */ /* 0x000fe20000004100 */
[----:B------:R-:W-:Y:S01]  /*4000*/  @!P0 FMUL.FTZ R41, R29, R32 ;  /* 0x000000201d298220 */ /* 0x000fe20000410000 */
[----:B------:R-:W-:Y:S01]  /*4010*/  @!P0 HADD2.F32 R35, -RZ, R35.H1_H1 ;  /* 0x30000023ff238230 */ /* 0x000fe20000004100 */
[C---:B------:R-:W-:Y:S01]  /*4020*/  @!P0 FMUL.FTZ R3, R28.reuse, R5 ;  /* 0x000000051c038220 */ /* 0x040fe20000410000 */
        /* <DEDUP_REMOVED lines=22> */
.L_x_890:
[----:B------:R-:W-:Y:S05]  /*4190*/  BSYNC B0 ;  /* 0x0000000000007941 */ /* 0x000fea0003800000 */
.L_x_889:
[----:B------:R-:W-:Y:S11]  /*41a0*/  ISETP.GE.AND P0, PT, R9, R121, PT ;  /* 0x000000790900720c */ /* 0x000ff60003f06270 */
[----:B------:R-:W-:Y:S02]  /*41b0*/  @!UPT UIADD3 URZ, URZ, URZ, URZ ;  /* 0x0000003f3f3ff290 */ /* 0x000fe4000fffe03f */
[----:B------:R-:W-:-:S05]  /*41c0*/  @P0 BRA `(.L_x_888) ;  /* 0x0000035000000947 */ /* 0x000fca0003800000 */
[----:B------:R-:W-:Y:S02]  /*41d0*/  LEA R38, P1, R91, R122, 0x1 ;  /* 0x0000007a5b267211 */ /* 0x000fe400078208ff */
[----:B------:R-:W-:Y:S02]  /*41e0*/  ISETP.GE.AND P0, PT, R9, R17, PT ;  /* 0x000000110900720c */ /* 0x000fe40003f06270 */
[----:B------:R-:W-:Y:S02]  /*41f0*/  LEA.HI.X R39, R91, R123, R92, 0x1, P1 ;  /* 0x0000007b5b277211 */ /* 0x000fe400008f0c5c */
[C---:B-1----:R-:W-:Y:S03]  /*4200*/  LEA R44, P1, R84.reuse, R128, 0x1 ;  /* 0x00000080542c7211 */ /* 0x042fe600078208ff */
[----:B------:R-:W2:Y:S01]  /*4210*/  LD.E.128 R20, [R38.64] ;  /* 0x0000000626147980 */ /* 0x000ea2000c101d00 */
[----:B------:R-:W-:Y:S07]  /*4220*/  LEA.HI.X R45, R84, R129, R83, 0x1, P1 ;  /* 0x00000081542d7211 */ /* 0x000fee00008f0c53 */
[----:B------:R-:W3:Y:S06]  /*4230*/  @!P0 LD.E.64 R32, [R36.64+0x40] ;  /* 0x0000400624208980 */ /* 0x000eec000c101b00 */
[----:B------:R1:W4:Y:S01]  /*4240*/  @!P0 LD.E.64 R6, [R24.64+0x40] ;  /* 0x0000400618068980 */ /* 0x000322000c101b00 */
[--C-:B---3--:R-:W-:Y:S01]  /*4250*/  @!P0 HADD2.F32 R28, -RZ, R32.reuse.H0_H0 ;  /* 0x20000020ff1c8230 */ /* 0x108fe20000004100 */
[----:B--2---:R-:W-:Y:S01]  /*4260*/  @!P0 MOV R27, R20 ;  /* 0x00000014001b8202 */ /* 0x004fe20000000f00 */
[----:B------:R-:W-:Y:S01]  /*4270*/  @!P0 HADD2.F32 R30, -RZ, R32.H1_H1 ;  /* 0x30000020ff1e8230 */ /* 0x000fe20000004100 */
[----:B------:R-:W-:Y:S01]  /*4280*/  @!P0 MOV R8, R21 ;  /* 0x0000001500088202 */ /* 0x000fe20000000f00 */
[----:B------:R-:W-:Y:S01]  /*4290*/  @!P0 HADD2.F32 R32, -RZ, R33.H0_H0 ;  /* 0x20000021ff208230 */ /* 0x000fe20000004100 */
[----:B-1----:R-:W-:Y:S01]  /*42a0*/  @!P0 MOV R25, R22 ;  /* 0x0000001600198202 */ /* 0x002fe20000000f00 */
[--C-:B------:R-:W-:Y:S01]  /*42b0*/  @!P0 HADD2.F32 R29, -RZ, R27.reuse.H1_H1 ;  /* 0x3000001bff1d8230 */ /* 0x100fe20000004100 */
[----:B------:R-:W-:Y:S01]  /*42c0*/  @!P0 MOV R24, R23 ;  /* 0x0000001700188202 */ /* 0x000fe20000000f00 */
[--C-:B----4-:R-:W-:Y:S02]  /*42d0*/  @!P0 HADD2.F32 R26, -RZ, R6.reuse.H0_H0 ;  /* 0x20000006ff1a8230 */ /* 0x110fe40000004100 */
[----:B------:R-:W-:Y:S01]  /*42e0*/  @!P0 HADD2.F32 R31, -RZ, R27.H0_H0 ;  /* 0x2000001bff1f8230 */ /* 0x000fe20000004100 */
[C---:B------:R-:W-:Y:S01]  /*42f0*/  @!P0 FMUL.FTZ R35, R29.reuse, R28 ;  /* 0x0000001c1d238220 */ /* 0x040fe20000410000 */
[----:B------:R-:W-:Y:S01]  /*4300*/  @!P0 HADD2.F32 R6, -RZ, R6.H1_H1 ;  /* 0x30000006ff068230 */ /* 0x000fe20000004100 */
[-C--:B------:R-:W-:Y:S01]  /*4310*/  @!P0 FMUL.FTZ R0, R29, R26.reuse ;  /* 0x0000001a1d008220 */ /* 0x080fe20000410000 */
[--C-:B------:R-:W-:Y:S01]  /*4320*/  @!P0 HADD2.F32 R27, -RZ, R8.reuse.H1_H1 ;  /* 0x30000008ff1b8230 */ /* 0x100fe20000004100 */
[----:B------:R-:W-:Y:S01]  /*4330*/  @!P0 FFMA.FTZ R35, R31, R26, -R35 ;  /* 0x0000001a1f238223 */ /* 0x000fe20000010823 */
[----:B------:R-:W-:Y:S01]  /*4340*/  @!P0 HADD2.F32 R5, -RZ, R7.H0_H0 ;  /* 0x20000007ff058230 */ /* 0x000fe20000004100 */
[----:B------:R-:W-:Y:S01]  /*4350*/  @!P0 FFMA.FTZ R0, R28, R31, R0 ;  /* 0x0000001f1c008223 */ /* 0x000fe20000010000 */
        /* <DEDUP_REMOVED lines=28> */
.L_x_888:
[----:B------:R-:W-:Y:S05]  /*4520*/  BSYNC B1 ;  /* 0x0000000000017941 */ /* 0x000fea0003800000 */
.L_x_887:
        /* <DEDUP_REMOVED lines=17> */
[C---:B-1----:R-:W-:Y:S03]  /*4640*/  LEA R44, P1, R85.reuse, R128, 0x1 ;  /* 0x00000080552c7211 */ /* 0x042fe600078208ff */
[----:B------:R-:W2:Y:S01]  /*4650*/  LD.E.128 R20, [R38.64] ;  /* 0x0000000626147980 */ /* 0x000ea2000c101d00 */
        /* <DEDUP_REMOVED lines=48> */
.L_x_894:
[----:B------:R-:W-:Y:S05]  /*4960*/  BSYNC B0 ;  /* 0x0000000000007941 */ /* 0x000fea0003800000 */
.L_x_893:
[----:B------:R-:W-:Y:S11]  /*4970*/  ISETP.GE.AND P0, PT, R9, R121, PT ;  /* 0x000000790900720c */ /* 0x000ff60003f06270 */
[----:B------:R-:W-:Y:S02]  /*4980*/  @!UPT UIADD3 URZ, URZ, URZ, URZ ;  /* 0x0000003f3f3ff290 */ /* 0x000fe4000fffe03f */
[----:B------:R-:W-:-:S05]  /*4990*/  @P0 BRA `(.L_x_892) ;  /* 0x0000035000000947 */ /* 0x000fca0003800000 */
[C---:B------:R-:W-:Y:S02]  /*49a0*/  LEA R38, P1, R94.reuse, R122, 0x1 ;  /* 0x0000007a5e267211 */ /* 0x040fe400078208ff */
        /* <DEDUP_REMOVED lines=52> */
.L_x_892:
[----:B------:R-:W-:Y:S05]  /*4cf0*/  BSYNC B1 ;  /* 0x0000000000017941 */ /* 0x000fea0003800000 */
.L_x_891:
        /* <DEDUP_REMOVED lines=14> */
[----:B------:R-:W-:Y:S01]  /*4de0*/  IMAD R38, R215, 0x60, RZ ;  /* 0x00000060d7267824 */ /* 0x000fe200078e02ff */
[----:B------:R-:W-:Y:S01]  /*4df0*/  ISETP.GE.AND P0, PT, R18, R17, PT ;  /* 0x000000111200720c */ /* 0x000fe20003f06270 */
[----:B------:R-:W-:Y:S04]  /*4e00*/  IMAD.WIDE.U32 R40, R214, 0x60, R122 ;  /* 0x00000060d6287825 */ /* 0x000fe800078e007a */
[----:B------:R-:W-:Y:S01]  /*4e10*/  IMAD R42, R61, 0x60, RZ ;  /* 0x000000603d2a7824 */ /* 0x000fe200078e02ff */
[----:B------:R-:W-:Y:S01]  /*4e20*/  IADD3 R41, R41, R38, RZ ;  /* 0x0000002629297210 */ /* 0x000fe20007ffe0ff */
[----:B------:R-:W-:Y:S04]  /*4e30*/  IMAD.WIDE.U32 R52, R60, 0x60, R128 ;  /* 0x000000603c347825 */ /* 0x000fe800078e0080 */
[----:B-1----:R-:W2:Y:S01]  /*4e40*/  LD.E.128 R20, [R40.64] ;  /* 0x0000000628147980 */ /* 0x002ea2000c101d00 */
[----:B------:R-:W-:Y:S07]  /*4e50*/  IADD3 R53, R53, R42, RZ ;  /* 0x0000002a35357210 */ /* 0x000fee0007ffe0ff */
        /* <DEDUP_REMOVED lines=47> */
.L_x_898:
[----:B------:R-:W-:Y:S05]  /*5150*/  BSYNC B0 ;  /* 0x0000000000007941 */ /* 0x000fea0003800000 */
.L_x_897:
        /* <DEDUP_REMOVED lines=56> */
.L_x_896:
[----:B------:R-:W-:Y:S05]  /*54e0*/  BSYNC B1 ;  /* 0x0000000000017941 */ /* 0x000fea0003800000 */
.L_x_895:
        /* <DEDUP_REMOVED lines=67> */
.L_x_902:
[----:B------:R-:W-:Y:S05]  /*5920*/  BSYNC B0 ;  /* 0x0000000000007941 */ /* 0x000fea0003800000 */
.L_x_901:
        /* <DEDUP_REMOVED lines=56> */
.L_x_900:
[----:B------:R-:W-:Y:S05]  /*5cb0*/  BSYNC B1 ;  /* 0x0000000000017941 */ /* 0x000fea0003800000 */
.L_x_899:
        /* <DEDUP_REMOVED lines=19> */
[----:B-1----:R-:W-:Y:S04]  /*5df0*/  IMAD.WIDE.U32 R52, R60, 0xa0, R128 ;  /* 0x000000a03c347825 */ /* 0x002fe800078e0080 */
[----:B------:R-:W2:Y:S01]  /*5e00*/  LD.E.128 R20, [R40.64] ;  /* 0x0000000628147980 */ /* 0x000ea2000c101d00 */
        /* <DEDUP_REMOVED lines=48> */
.L_x_906:
[----:B------:R-:W-:Y:S05]  /*6110*/  BSYNC B0 ;  /* 0x0000000000007941 */ /* 0x000fea0003800000 */
.L_x_905:
        /* <DEDUP_REMOVED lines=56> */
.L_x_904:
[----:B------:R-:W-:Y:S05]  /*64a0*/  BSYNC B1 ;  /* 0x0000000000017941 */ /* 0x000fea0003800000 */
.L_x_903:
        /* <DEDUP_REMOVED lines=69> */
.L_x_910:
[----:B------:R-:W-:Y:S05]  /*6900*/  BSYNC B0 ;  /* 0x0000000000007941 */ /* 0x000fea0003800000 */
.L_x_909:
        /* <DEDUP_REMOVED lines=56> */
.L_x_908:
[----:B------:R-:W-:Y:S05]  /*6c90*/  BSYNC B1 ;  /* 0x0000000000017941 */ /* 0x000fea0003800000 */
.L_x_907:
        /* <DEDUP_REMOVED lines=69> */
.L_x_914:
[----:B------:R-:W-:Y:S05]  /*70f0*/  BSYNC B0 ;  /* 0x0000000000007941 */ /* 0x000fea0003800000 */
.L_x_913:
[----:B------:R-:W-:Y:S11]  /*7100*/  ISETP.GE.AND P0, PT, R9, R121, PT ;  /* 0x000000790900720c */ /* 0x000ff60003f06270 */
[----:B------:R-:W-:Y:S02]  /*7110*/  @!UPT UIADD3 URZ, URZ, URZ, URZ ;  /* 0x0000003f3f3ff290 */ /* 0x000fe4000fffe03f */
[----:B------:R-:W-:-:S05]  /*7120*/  @P0 BRA `(.L_x_912) ;  /* 0x0000035000000947 */ /* 0x000fca0003800000 */
[C---:B------:R-:W-:Y:S02]  /*7130*/  LEA R34, P1, R108.reuse, R122, 0x1 ;  /* 0x0000007a6c227211 */ /* 0x040fe400078208ff */
[----:B------:R-:W-:Y:S02]  /*7140*/  ISETP.GE.AND P0, PT, R9, R17, PT ;  /* 0x000000110900720c */ /* 0x000fe40003f06270 */
[----:B------:R-:W-:Y:S02]  /*7150*/  LEA.HI.X R35, R108, R123, R107, 0x1, P1 ;  /* 0x0000007b6c237211 */ /* 0x000fe400008f0c6b */
[C---:B------:R-:W-:Y:S03]  /*7160*/  LEA R42, P1, R186.reuse, R128, 0x1 ;  /* 0x00000080ba2a7211 */ /* 0x040fe600078208ff */
[----:B-1----:R-:W2:Y:S01]  /*7170*/  LD.E.128 R20, [R34.64] ;  /* 0x0000000622147980 */ /* 0x002ea2000c101d00 */
        /* <DEDUP_REMOVED lines=9> */
[----:B------:R-:W-:Y:S02]  /*7210*/  @!P0 HADD2.F32 R28, -RZ, R26.H1_H1 ;  /* 0x3000001aff1c8230 */ /* 0x000fe40000004100 */
[----:B----4-:R-:W-:Y:S02]  /*7220*/  @!P0 HADD2.F32 R17, -RZ, R6.H0_H0 ;  /* 0x20000006ff118230 */ /* 0x010fe40000004100 */
[----:B------:R-:W-:Y:S01]  /*7230*/  @!P0 HADD2.F32 R30, -RZ, R26.H0_H0 ;  /* 0x2000001aff1e8230 */ /* 0x000fe20000004100 */
[C---:B------:R-:W-:Y:S01]  /*7240*/  @!P0 FMUL.FTZ R35, R28.reuse, R27 ;  /* 0x0000001b1c238220 */ /* 0x040fe20000410000 */
[----:B------:R-:W-:Y:S01]  /*7250*/  @!P0 HADD2.F32 R6, -RZ, R6.H1_H1 ;  /* 0x30000006ff068230 */ /* 0x000fe20000004100 */
[-C--:B------:R-:W-:Y:S01]  /*7260*/  @!P0 FMUL.FTZ R0, R28, R17.reuse ;  /* 0x000000111c008220 */ /* 0x080fe20000410000 */
[--C-:B------:R-:W-:Y:S01]  /*7270*/  @!P0 HADD2.F32 R5, -RZ, R7.reuse.H0_H0 ;  /* 0x20000007ff058230 */ /* 0x100fe20000004100 */
[----:B------:R-:W-:Y:S01]  /*7280*/  @!P0 FFMA.FTZ R35, R30, R17, -R35 ;  /* 0x000000111e238223 */ /* 0x000fe20000010823 */
[----:B------:R-:W-:Y:S01]  /*7290*/  @!P0 MOV R17, R23 ;  /* 0x0000001700118202 */ /* 0x000fe20000000f00 */
[----:B------:R-:W-:Y:S01]  /*72a0*/  @!P0 FFMA.FTZ R0, R27, R30, R0 ;  /* 0x0000001e1b008223 */ /* 0x000fe20000010000 */
[----:B------:R-:W-:Y:S02]  /*72b0*/  @!P0 HADD2.F32 R25, -RZ, R8.H1_H1 ;  /* 0x30000008ff198230 */ /* 0x000fe40000004100 */
[----:B------:R-:W-:Y:S02]  /*72c0*/  @!P0 HADD2.F32 R26, -RZ, R24.H1_H1 ;  /* 0x30000018ff1a8230 */ /* 0x000fe40000004100 */
[----:B------:R-:W-:Y:S01]  /*72d0*/  @!P0 HADD2.F32 R7, -RZ, R7.H1_H1 ;  /* 0x30000007ff078230 */ /* 0x000fe20000004100 */
[C---:B------:R-:W-:Y:S01]  /*72e0*/  @!P0 FMUL.FTZ R2, R25.reuse, R6 ;  /* 0x0000000619028220 */ /* 0x040fe20000410000 */
[----:B------:R-:W-:Y:S01]  /*72f0*/  @!P0 HADD2.F32 R33, -RZ, R33.H1_H1 ;  /* 0x30000021ff218230 */ /* 0x000fe20000004100 */
[C---:B------:R-:W-:Y:S01]  /*7300*/  @!P0 FMUL.FTZ R3, R26.reuse, R5 ;  /* 0x000000051a038220 */ /* 0x040fe20000410000 */
[----:B------:R-:W-:Y:S01]  /*7310*/  @!P0 HADD2.F32 R27, -RZ, R8.H0_H0 ;  /* 0x20000008ff1b8230 */ /* 0x000fe20000004100 */
[----:B------:R-:W-:Y:S01]  /*7320*/  @!P0 FMUL.FTZ R39, R25, R29 ;  /* 0x0000001d19278220 */ /* 0x000fe20000410000 */
[--C-:B------:R-:W-:Y:S01]  /*7330*/  @!P0 HADD2.F32 R8, -RZ, R17.reuse.H1_H1 ;  /* 0x30000011ff088230 */ /* 0x100fe20000004100 */
[----:B------:R-:W-:Y:S01]  /*7340*/  @!P0 FMUL.FTZ R34, R26, R31 ;  /* 0x0000001f1a228220 */ /* 0x000fe20000410000 */
[----:B------:R-:W-:Y:S01]  /*7350*/  @!P0 F2FP.PACK_AB R35, R0, R35 ;  /* 0x000000230023823e */ /* 0x000fe200000000ff */
[----:B------:R-:W-:Y:S01]  /*7360*/  @!P0 FFMA.FTZ R2, R29, R27, R2 ;  /* 0x0000001b1d028223 */ /* 0x000fe20000010002 */
[----:B------:R-:W-:Y:S01]  /*7370*/  @!P0 HADD2.F32 R30, -RZ, R24.H0_H0 ;  /* 0x20000018ff1e8230 */ /* 0x000fe20000004100 */
[C---:B------:R-:W-:Y:S01]  /*7380*/  @!P0 FMUL.FTZ R38, R8.reuse, R33 ;  /* 0x0000002108268220 */ /* 0x040fe20000410000 */
[----:B------:R-:W-:Y:S01]  /*7390*/  @!P0 MOV R20, R35 ;  /* 0x0000002300148202 */ /* 0x000fe20000000f00 */
[----:B------:R-:W-:Y:S01]  /*73a0*/  @!P0 HADD2.F32 R32, -RZ, R17.H0_H0 ;  /* 0x20000011ff208230 */ /* 0x000fe20000004100 */
[----:B------:R-:W-:Y:S02]  /*73b0*/  @!P0 FMUL.FTZ R4, R8, R7 ;  /* 0x0000000708048220 */ /* 0x000fe40000410000 */
[----:B------:R-:W-:Y:S02]  /*73c0*/  @!P0 FFMA.FTZ R3, R31, R30, R3 ;  /* 0x0000001e1f038223 */ /* 0x000fe40000010003 */
[----:B------:R-:W-:Y:S02]  /*73d0*/  @!P0 FFMA.FTZ R39, R27, R6, -R39 ;  /* 0x000000061b278223 */ /* 0x000fe40000010827 */
[----:B------:R-:W-:Y:S02]  /*73e0*/  @!P0 FFMA.FTZ R34, R30, R5, -R34 ;  /* 0x000000051e228223 */ /* 0x000fe40000010822 */
[----:B------:R-:W-:Y:S01]  /*73f0*/  @!P0 FFMA.FTZ R38, R32, R7, -R38 ;  /* 0x0000000720268223 */ /* 0x000fe20000010826 */
[----:B------:R-:W-:Y:S01]  /*7400*/  @!P0 F2FP.PACK_AB R40, R2, R39 ;  /* 0x000000270228823e */ /* 0x000fe200000000ff */
[----:B------:R-:W-:Y:S01]  /*7410*/  @!P0 FFMA.FTZ R4, R33, R32, R4 ;  /* 0x0000002021048223 */ /* 0x000fe20000010004 */
[----:B------:R-:W-:Y:S02]  /*7420*/  @!P0 F2FP.PACK_AB R34, R3, R34 ;  /* 0x000000220322823e */ /* 0x000fe400000000ff */
[----:B------:R-:W-:Y:S02]  /*7430*/  @!P0 MOV R21, R40 ;  /* 0x0000002800158202 */ /* 0x000fe40000000f00 */
[----:B------:R-:W-:Y:S02]  /*7440*/  @!P0 F2FP.PACK_AB R39, R4, R38 ;  /* 0x000000260427823e */ /* 0x000fe400000000ff */
[----:B------:R-:W-:Y:S02]  /*7450*/  @!P0 MOV R22, R34 ;  /* 0x0000002200168202 */ /* 0x000fe40000000f00 */
[----:B------:R-:W-:Y:S05]  /*7460*/  @!P0 MOV R23, R39 ;  /* 0x0000002700178202 */ /* 0x000fea0000000f00 */
[----:B------:R1:W-:Y:S02]  /*7470*/  ST.E.128 [R42.64], R20 ;  /* 0x000000142a007985 */ /* 0x0003e4000c101d06 */
.L_x_912:
[----:B------:R-:W-:Y:S05]  /*7480*/  BSYNC B1 ;  /* 0x0000000000017941 */ /* 0x000fea0003800000 */
.L_x_911:
[----:B------:R-:W2:Y:S02]  /*7490*/  LD.E R3, [R10.64+0xd0] ;  /* 0x0000d0060a037980 */ /* 0x000ea4000c101900 */
[----:B--2---:R-:W-:Y:S05]  /*74a0*/  IMAD.U32 R3, R3, -0x40, RZ ;  /* 0xffffffc003037824 */ /* 0x004fea00078e00ff */
[C---:B------:R-:W-:Y:S02]  /*74b0*/  LEA R12, P1, R3.reuse, R12, 0x1 ;  /* 0x0000000c030c7211 */ /* 0x040fe400078208ff */
[C---:B------:R-:W-:Y:S02]  /*74c0*/  LEA R50, P0, R3.reuse, R50, 0x1 ;  /* 0x0000003203327211 */ /* 0x040fe400078008ff */
[C---:B------:R-:W-:Y:S02]  /*74d0*/  LEA.HI.X.SX32 R13, R3.reuse, R13, 0x1, P1 ;  /* 0x0000000d030d7211 */ /* 0x040fe400008f0eff */
[----:B------:R-:W-:Y:S01]  /*74e0*/  LEA.HI.X.SX32 R51, R3, R51, 0x1, P0 ;  /* 0x0000003303337211 */ /* 0x000fe200000f0eff */
[----:B------:R-:W-:-:S05]  /*74f0*/  BRA `(.L_x_915) ;  /* 0x000073b000007947 */ /* 0x000fca0003800000 */
.L_x_882:
[----:B-1----:R-:W-:Y:S01]  /*7500*/  BSSY B2, `(.L_x_916) ;  /* 0x00000c2000027945 */ /* 0x002fe20003800000 */
[----:B------:R-:W-:-:S05]  /*7510*/  @!P2 BRA `(.L_x_917) ;  /* 0x00000c000000a947 */ /* 0x000fca0003800000 */
[----:B-----5:R-:W-:Y:S01]  /*7520*/  ISETP.GE.AND P0, PT, R18, R121, PT ;  /* 0x000000791200720c */ /* 0x020fe20003f06270 */
[----:B------:R-:W-:Y:S01]  /*7530*/  @!UPT UIADD3 URZ, URZ, URZ, URZ ;  /* 0x0000003f3f3ff290 */ /* 0x000fe2000fffe03f */
[----:B------:R-:W-:Y:S11]  /*7540*/  BSSY B1, `(.L_x_918) ;  /* 0x000005e000017945 */ /* 0x000ff60003800000 */
[----:B------:R-:W-:-:S05]  /*7550*/  @P0 BRA `(.L_x_919) ;  /* 0x000005c000000947 */ /* 0x000fca0003800000 */
[----:B------:R1:W5:Y:S01]  /*7560*/  LD.E.128 R36, [R122.64] ;  /* 0x000000067a247980 */ /* 0x000362000c101d00 */
[----:B------:R-:W-:Y:S01]  /*7570*/  ISETP.GE.AND P0, PT, R18, R17, PT ;  /* 0x000000111200720c */ /* 0x000fe20003f06270 */
[----:B------:R-:W-:Y:S01]  /*7580*/  @!UPT UIADD3 URZ, URZ, URZ, URZ ;  /* 0x0000003f3f3ff290 */ /* 0x000fe2000fffe03f */
[----:B------:R-:W-:Y:S11]  /*7590*/  BSSY B0, `(.L_x_920) ;  /* 0x0000057000007945 */ /* 0x000ff60003800000 */
[----:B------:R-:W-:-:S05]  /*75a0*/  @P0 BRA `(.L_x_921) ;  /* 0x0000055000000947 */ /* 0x000fca0003800000 */
[--C-:B-----5:R-:W-:Y:S01]  /*75b0*/  HADD2.F32 R35, -RZ, R36.reuse.H0_H0 ;  /* 0x20000024ff237230 */ /* 0x120fe20000004100 */
[----:B------:R-:W-:Y:S02]  /*75c0*/  LEA.HI R247, R17, R17, RZ, 0x1 ;  /* 0x0000001111f77211 */ /* 0x000fe400078f08ff */
[----:B------:R-:W-:Y:S02]  /*75d0*/  MOV R241, RZ ;  /* 0x000000ff00f17202 */ /* 0x000fe40000000f00 */
[----:B------:R-:W-:Y:S02]  /*75e0*/  SHF.R.S32.HI R247, RZ, 0x1, R247 ;  /* 0x00000001fff77819 */ /* 0x000fe400000114f7 */
[----:B------:R-:W-:Y:S02]  /*75f0*/  MOV R245, RZ ;  /* 0x000000ff00f57202 */ /* 0x000fe40000000f00 */
[-C--:B------:R-:W-:Y:S02]  /*7600*/  ISETP.GE.AND P2, PT, R18, R247.reuse, PT ;  /* 0x000000f71200720c */ /* 0x080fe40003f46270 */
[----:B------:R-:W-:Y:S02]  /*7610*/  MOV R243, R247 ;  /* 0x000000f700f37202 */ /* 0x000fe40000000f00 */
[----:B------:R-:W-:Y:S01]  /*7620*/  MOV R59, R37 ;  /* 0x00000025003b7202 */ /* 0x000fe20000000f00 */
[----:B------:R-:W-:Y:S01]  /*7630*/  HADD2.F32 R37, -RZ, R36.H1_H1 ;  /* 0x30000024ff257230 */ /* 0x000fe20000004100 */
[----:B------:R-:W-:Y:S02]  /*7640*/  MOV R46, R38 ;  /* 0x00000026002e7202 */ /* 0x000fe40000000f00 */
[----:B------:R-:W-:Y:S05]  /*7650*/  MOV R57, R39 ;  /* 0x0000002700397202 */ /* 0x000fea0000000f00 */
[C---:B------:R-:W-:Y:S02]  /*7660*/  @P2 IADD3 R243, -R247.reuse, RZ, RZ ;  /* 0x000000fff7f32210 */ /* 0x040fe40007ffe1ff */
[----:B------:R-:W-:Y:S02]  /*7670*/  @P2 IADD3 R241, -R247, RZ, RZ ;  /* 0x000000fff7f12210 */ /* 0x000fe40007ffe1ff */
[----:B------:R-:W-:Y:S02]  /*7680*/  LEA R20, P1, R243, R122, 0x1 ;  /* 0x0000007af3147211 */ /* 0x000fe400078208ff */
[----:B------:R-:W-:Y:S02]  /*7690*/  LEA R248, P0, R241, R124, 0x1 ;  /* 0x0000007cf1f87211 */ /* 0x000fe400078008ff */
[----:B------:R-:W-:Y:S02]  /*76a0*/  LEA.HI.X.SX32 R21, R243, R123, 0x1, P1 ;  /* 0x0000007bf3157211 */ /* 0x000fe400008f0eff */
[----:B------:R-:W-:Y:S02]  /*76b0*/  LEA.HI.X.SX32 R249, R241, R125, 0x1, P0 ;  /* 0x0000007df1f97211 */ /* 0x000fe400000f0eff */
[----:B------:R-:W-:Y:S02]  /*76c0*/  @P2 IADD3 R245, -R247, RZ, RZ ;  /* 0x000000fff7f52210 */ /* 0x000fe40007ffe1ff */
[----:B------:R-:W2:Y:S02]  /*76d0*/  LD.E.128 R20, [R20.64] ;  /* 0x0000000614147980 */ /* 0x000ea4000c101d00 */
[C---:B------:R-:W-:Y:S04]  /*76e0*/  LEA R40, P0, R245.reuse, R126, 0x1 ;  /* 0x0000007ef5287211 */ /* 0x040fe800078008ff */
[----:B------:R-:W-:Y:S02]  /*76f0*/  LEA.HI.X.SX32 R41, R245, R127, 0x1, P0 ;  /* 0x0000007ff5297211 */ /* 0x000fe400000f0eff */
[----:B------:R-:W3:Y:S08]  /*7700*/  LD.E.128 R240, [R248.64] ;  /* 0x00000006f8f07980 */ /* 0x000ef0000c101d00 */
[----:B------:R4:W2:Y:S02]  /*7710*/  LD.E.128 R52, [R40.64] ;  /* 0x0000000628347980 */ /* 0x0008a4000c101d00 */
[----:B----4-:R-:W-:Y:S02]  /*7720*/  HADD2.F32 R40, -RZ, R59.H0_H0 ;  /* 0x2000003bff287230 */ /* 0x010fe40000004100 */
[--C-:B---3--:R-:W-:Y:S01]  /*7730*/  HADD2.F32 R32, -RZ, R240.reuse.H0_H0 ;  /* 0x200000f0ff207230 */ /* 0x108fe20000004100 */
[----:B--2---:R-:W-:Y:S01]  /*7740*/  MOV R34, R20 ;  /* 0x0000001400227202 */ /* 0x004fe20000000f00 */
[----:B------:R-:W-:Y:S01]  /*7750*/  HADD2.F32 R30, -RZ, R240.H1_H1 ;  /* 0x300000f0ff1e7230 */ /* 0x000fe20000004100 */
[----:B------:R-:W-:Y:S01]  /*7760*/  MOV R27, R21 ;  /* 0x00000015001b7202 */ /* 0x000fe20000000f00 */
[--C-:B------:R-:W-:Y:S01]  /*7770*/  HADD2.F32 R26, -RZ, R241.reuse.H1_H1 ;  /* 0x300000f1ff1a7230 */ /* 0x100fe20000004100 */
[----:B------:R-:W-:Y:S01]  /*7780*/  @!P2 FADD.FTZ R32, -R32, -RZ ;  /* 0x800000ff2020a221 */ /* 0x000fe20000010100 */
[----:B------:R-:W-:Y:S01]  /*7790*/  HADD2.F32 R28, -RZ, R241.H0_H0 ;  /* 0x200000f1ff1c7230 */ /* 0x000fe20000004100 */
[----:B------:R-:W-:Y:S01]  /*77a0*/  MOV R24, R22 ;  /* 0x0000001600187202 */ /* 0x000fe20000000f00 */
[--C-:B------:R-:W-:Y:S01]  /*77b0*/  HADD2.F32 R33, -RZ, R34.reuse.H0_H0 ;  /* 0x20000022ff217230 */ /* 0x100fe20000004100 */
[----:B------:R-:W-:Y:S01]  /*77c0*/  @!P2 FADD.FTZ R30, -R30, -RZ ;  /* 0x800000ff1e1ea221 */ /* 0x000fe20000010100 */
[----:B------:R-:W-:Y:S01]  /*77d0*/  HADD2.F32 R31, -RZ, R34.H1_H1 ;  /* 0x30000022ff1f7230 */ /* 0x000fe20000004100 */
[----:B------:R-:W-:Y:S01]  /*77e0*/  MOV R25, R23 ;  /* 0x0000001700197202 */ /* 0x000fe20000000f00 */
[--C-:B------:R-:W-:Y:S01]  /*77f0*/  HADD2.F32 R29, -RZ, R27.reuse.H0_H0 ;  /* 0x2000001bff1d7230 */ /* 0x100fe20000004100 */
[----:B------:R-:W-:Y:S01]  /*7800*/  @!P2 FADD.FTZ R26, -R26, -RZ ;  /* 0x800000ff1a1aa221 */ /* 0x000fe20000010100 */
[----:B------:R-:W-:Y:S01]  /*7810*/  HADD2.F32 R27, -RZ, R27.H1_H1 ;  /* 0x3000001bff1b7230 */ /* 0x000fe20000004100 */
[----:B------:R-:W-:Y:S01]  /*7820*/  @!P2 FADD.FTZ R28, -R28, -RZ ;  /* 0x800000ff1c1ca221 */ /* 0x000fe20000010100 */
[----:B------:R-:W-:Y:S01]  /*7830*/  HADD2.F32 R23, -RZ, R242.H0_H0 ;  /* 0x200000f2ff177230 */ /* 0x000fe20000004100 */
[----:B------:R-:W-:Y:S01]  /*7840*/  FMUL.FTZ R0, R33, R32 ;  /* 0x0000002021007220 */ /* 0x000fe20000410000 */
[----:B------:R-:W-:Y:S01]  /*7850*/  HADD2.F32 R36, -RZ, R52.H0_H0 ;  /* 0x20000034ff247230 */ /* 0x000fe20000004100 */
[----:B------:R-:W-:Y:S01]  /*7860*/  FMUL.FTZ R2, R31, R30 ;  /* 0x0000001e1f027220 */ /* 0x000fe20000410000 */
[----:B------:R-:W-:Y:S01]  /*7870*/  HADD2.F32 R22, -RZ, R242.H1_H1 ;  /* 0x300000f2ff167230 */ /* 0x000fe20000004100 */
[----:B------:R-:W-:Y:S01]  /*7880*/  FMUL.FTZ R4, R27, R26 ;  /* 0x0000001a1b047220 */ /* 0x000fe20000410000 */
[----:B------:R-:W-:Y:S01]  /*7890*/  HADD2.F32 R38, -RZ, R52.H1_H1 ;  /* 0x30000034ff267230 */ /* 0x000fe20000004100 */
[----:B------:R-:W-:Y:S01]  /*78a0*/  FMUL.FTZ R3, R29, R28 ;  /* 0x0000001c1d037220 */ /* 0x000fe20000410000 */
[----:B------:R-:W-:Y:S01]  /*78b0*/  HADD2.F32 R21, -RZ, R243.H0_H0 ;  /* 0x200000f3ff157230 */ /* 0x000fe20000004100 */
[----:B------:R-:W-:Y:S01]  /*78c0*/  @!P2 FADD.FTZ R23, -R23, -RZ ;  /* 0x800000ff1717a221 */ /* 0x000fe20000010100 */
[--C-:B------:R-:W-:Y:S01]  /*78d0*/  HADD2.F32 R26, -RZ, R24.reuse.H0_H0 ;  /* 0x20000018ff1a7230 */ /* 0x100fe20000004100 */
[----:B------:R-:W-:Y:S01]  /*78e0*/  FFMA.FTZ R0, R35, R36, R0 ;  /* 0x0000002423007223 */ /* 0x000fe20000010000 */
[----:B------:R-:W-:Y:S01]  /*78f0*/  HADD2.F32 R39, -RZ, R53.H0_H0 ;  /* 0x20000035ff277230 */ /* 0x000fe20000004100 */
[----:B------:R-:W-:Y:S01]  /*7900*/  @!P2 FADD.FTZ R22, -R22, -RZ ;  /* 0x800000ff1616a221 */ /* 0x000fe20000010100 */
[----:B------:R-:W-:Y:S01]  /*7910*/  HADD2.F32 R20, -RZ, R243.H1_H1 ;  /* 0x300000f3ff147230 */ /* 0x000fe20000004100 */
[----:B------:R-:W-:Y:S01]  /*7920*/  FFMA.FTZ R2, R37, R38, R2 ;  /* 0x0000002625027223 */ /* 0x000fe20000010002 */
[----:B------:R-:W-:Y:S01]  /*7930*/  HADD2.F32 R27, -RZ, R24.H1_H1 ;  /* 0x30000018ff1b7230 */ /* 0x000fe20000004100 */
[----:B------:R-:W-:Y:S01]  /*7940*/  @!P2 FADD.FTZ R21, -R21, -RZ ;  /* 0x800000ff1515a221 */ /* 0x000fe20000010100 */
[----:B------:R-:W-:Y:S01]  /*7950*/  HADD2.F32 R41, -RZ, R53.H1_H1 ;  /* 0x30000035ff297230 */ /* 0x000fe20000004100 */
[----:B------:R-:W-:Y:S01]  /*7960*/  FMUL.FTZ R5, R26, R23 ;  /* 0x000000171a057220 */ /* 0x000fe20000410000 */
[----:B------:R-:W-:Y:S01]  /*7970*/  HADD2.F32 R35, -RZ, R59.H1_H1 ;  /* 0x3000003bff237230 */ /* 0x000fe20000004100 */
[----:B------:R-:W-:Y:S01]  /*7980*/  FFMA.FTZ R3, R40, R39, R3 ;  /* 0x0000002728037223 */ /* 0x000fe20000010003 */
[--C-:B------:R-:W-:Y:S01]  /*7990*/  HADD2.F32 R24, -RZ, R25.reuse.H0_H0 ;  /* 0x20000019ff187230 */ /* 0x100fe20000004100 */
[----:B------:R-:W-:Y:S01]  /*79a0*/  @!P2 FADD.FTZ R20, -R20, -RZ ;  /* 0x800000ff1414a221 */ /* 0x000fe20000010100 */
[----:B------:R-:W-:Y:S01]  /*79b0*/  HADD2.F32 R42, -RZ, R54.H0_H0 ;  /* 0x20000036ff2a7230 */ /* 0x000fe20000004100 */
[----:B------:R-:W-:Y:S01]  /*79c0*/  FMUL.FTZ R6, R27, R22 ;  /* 0x000000161b067220 */ /* 0x000fe20000410000 */
[----:B------:R-:W-:Y:S01]  /*79d0*/  HADD2.F32 R36, -RZ, R46.H0_H0 ;  /* 0x2000002eff247230 */ /* 0x000fe20000004100 */
[----:B------:R-:W-:Y:S01]  /*79e0*/  FFMA.FTZ R4, R35, R41, R4 ;  /* 0x0000002923047223 */ /* 0x000fe20000010004 */
[----:B------:R-:W-:Y:S01]  /*79f0*/  HADD2.F32 R25, -RZ, R25.H1_H1 ;  /* 0x30000019ff197230 */ /* 0x000fe20000004100 */
[----:B------:R-:W-:Y:S01]  /*7a00*/  FMUL.FTZ R7, R24, R21 ;  /* 0x0000001518077220 */ /* 0x000fe20000410000 */
[----:B------:R-:W-:Y:S01]  /*7a10*/  HADD2.F32 R43, -RZ, R54.H1_H1 ;  /* 0x30000036ff2b7230 */ /* 0x000fe20000004100 */
[----:B------:R-:W-:Y:S01]  /*7a20*/  FFMA.FTZ R5, R36, R42, R5 ;  /* 0x0000002a24057223 */ /* 0x000fe20000010005 */
[----:B------:R-:W-:Y:S01]  /*7a30*/  HADD2.F32 R37, -RZ, R46.H1_H1 ;  /* 0x3000002eff257230 */ /* 0x000fe20000004100 */
[----:B------:R-:W-:Y:S01]  /*7a40*/  FMUL.FTZ R8, R25, R20 ;  /* 0x0000001419087220 */ /* 0x000fe20000410000 */
[----:B------:R-:W-:Y:S01]  /*7a50*/  HADD2.F32 R44, -RZ, R55.H0_H0 ;  /* 0x20000037ff2c7230 */ /* 0x000fe20000004100 */
[----:B------:R-:W-:Y:S01]  /*7a60*/  F2FP.PACK_AB R36, R2, R0 ;  /* 0x000000000224723e */ /* 0x000fe200000000ff */
[----:B------:R-:W-:Y:S01]  /*7a70*/  HADD2.F32 R38, -RZ, R57.H0_H0 ;  /* 0x20000039ff267230 */ /* 0x000fe20000004100 */
[----:B------:R-:W-:Y:S01]  /*7a80*/  FFMA.FTZ R6, R37, R43, R6 ;  /* 0x0000002b25067223 */ /* 0x000fe20000010006 */
[----:B------:R-:W-:Y:S01]  /*7a90*/  F2FP.PACK_AB R37, R4, R3 ;  /* 0x000000030425723e */ /* 0x000fe200000000ff */
[----:B------:R-:W-:Y:S02]  /*7aa0*/  HADD2.F32 R45, -RZ, R55.H1_H1 ;  /* 0x30000037ff2d7230 */ /* 0x000fe40000004100 */
[----:B------:R-:W-:Y:S01]  /*7ab0*/  HADD2.F32 R39, -RZ, R57.H1_H1 ;  /* 0x30000039ff277230 */ /* 0x000fe20000004100 */
[----:B------:R-:W-:Y:S01]  /*7ac0*/  FFMA.FTZ R7, R38, R44, R7 ;  /* 0x0000002c26077223 */ /* 0x000fe20000010007 */
[----:B------:R-:W-:Y:S03]  /*7ad0*/  F2FP.PACK_AB R38, R6, R5 ;  /* 0x000000050626723e */ /* 0x000fe600000000ff */
[----:B------:R-:W-:Y:S05]  /*7ae0*/  FFMA.FTZ R8, R39, R45, R8 ;  /* 0x0000002d27087223 */ /* 0x000fea0000010008 */
[----:B------:R-:W-:Y:S02]  /*7af0*/  F2FP.PACK_AB R39, R8, R7 ;  /* 0x000000070827723e */ /* 0x000fe400000000ff */
.L_x_921:
[----:B------:R-:W-:Y:S05]  /*7b00*/  BSYNC B0 ;  /* 0x0000000000007941 */ /* 0x000fea0003800000 */
.L_x_920:
[----:B-----5:R2:W-:Y:S02]  /*7b10*/  ST.E.128 [R128.64], R36 ;  /* 0x0000002480007985 */ /* 0x0205e4000c101d06 */
.L_x_919:
[----:B------:R-:W-:Y:S05]  /*7b20*/  BSYNC B1 ;  /* 0x0000000000017941 */ /* 0x000fea0003800000 */
.L_x_918:
[----:B------:R-:W-:Y:S11]  /*7b30*/  ISETP.GE.AND P0, PT, R9, R121, PT ;  /* 0x000000790900720c */ /* 0x000ff60003f06270 */
[----:B------:R-:W-:Y:S02]  /*7b40*/  @!UPT UIADD3 URZ, URZ, URZ, URZ ;  /* 0x0000003f3f3ff290 */ /* 0x000fe4000fffe03f */
[----:B------:R-:W-:-:S05]  /*7b50*/  @P0 BRA `(.L_x_917) ;  /* 0x000005c000000947 */ /* 0x000fca0003800000 */
[----:B--2---:R2:W5:Y:S01]  /*7b60*/  LD.E.128 R36, [R122.64+0x80] ;  /* 0x000080067a247980 */ /* 0x004562000c101d00 */
        /* <DEDUP_REMOVED lines=16> */
[C---:B------:R-:W-:Y:S02]  /*7c70*/  @P2 IADD3 R241, -R222.reuse, RZ, RZ ;  /* 0x000000ffdef12210 */ /* 0x040fe40007ffe1ff */
[----:B------:R-:W-:Y:S02]  /*7c80*/  LEA R20, P1, R243, R122, 0x1 ;  /* 0x0000007af3147211 */ /* 0x000fe400078208ff */
[----:B------:R-:W-:Y:S02]  /*7c90*/  LEA R246, P0, R241, R124, 0x1 ;  /* 0x0000007cf1f67211 */ /* 0x000fe400078008ff */
[----:B------:R-:W-:Y:S02]  /*7ca0*/  LEA.HI.X.SX32 R21, R243, R123, 0x1, P1 ;  /* 0x0000007bf3157211 */ /* 0x000fe400008f0eff */
[----:B------:R-:W-:Y:S02]  /*7cb0*/  LEA.HI.X.SX32 R247, R241, R125, 0x1, P0 ;  /* 0x0000007df1f77211 */ /* 0x000fe400000f0eff */
[----:B------:R-:W-:Y:S02]  /*7cc0*/  @P2 IADD3 R245, -R222, RZ, RZ ;  /* 0x000000ffdef52210 */ /* 0x000fe40007ffe1ff */
[----:B------:R-:W3:Y:S02]  /*7cd0*/  LD.E.128 R20, [R20.64+0x80] ;  /* 0x0000800614147980 */ /* 0x000ee4000c101d00 */
[C---:B------:R-:W-:Y:S04]  /*7ce0*/  LEA R40, P0, R245.reuse, R126, 0x1 ;  /* 0x0000007ef5287211 */ /* 0x040fe800078008ff */
[----:B------:R-:W-:Y:S02]  /*7cf0*/  LEA.HI.X.SX32 R41, R245, R127, 0x1, P0 ;  /* 0x0000007ff5297211 */ /* 0x000fe400000f0eff */
[----:B------:R-:W4:Y:S08]  /*7d00*/  LD.E.128 R240, [R246.64+0x80] ;  /* 0x00008006f6f07980 */ /* 0x000f30000c101d00 */
[----:B--2---:R1:W2:Y:S02]  /*7d10*/  LD.E.128 R52, [R40.64+0x80] ;  /* 0x0000800628347980 */ /* 0x0042a4000c101d00 */
[----:B-1----:R-:W-:Y:S02]  /*7d20*/  HADD2.F32 R40, -RZ, R59.H0_H0 ;  /* 0x2000003bff287230 */ /* 0x002fe40000004100 */
[--C-:B----4-:R-:W-:Y:S01]  /*7d30*/  HADD2.F32 R32, -RZ, R240.reuse.H0_H0 ;  /* 0x200000f0ff207230 */ /* 0x110fe20000004100 */
[----:B---3--:R-:W-:Y:S01]  /*7d40*/  MOV R34, R20 ;  /* 0x0000001400227202 */ /* 0x008fe20000000f00 */
        /* <DEDUP_REMOVED lines=16> */
[----:B--2---:R-:W-:Y:S01]  /*7e50*/  HADD2.F32 R36, -RZ, R52.H0_H0 ;  /* 0x20000034ff247230 */ /* 0x004fe20000004100 */
        /* <DEDUP_REMOVED lines=42> */
.L_x_923:
[----:B------:R-:W-:Y:S05]  /*8100*/  BSYNC B0 ;  /* 0x0000000000007941 */ /* 0x000fea0003800000 */
.L_x_922:
[----:B-----5:R3:W-:Y:S02]  /*8110*/  ST.E.128 [R128.64+0x80], R36 ;  /* 0x0000802480007985 */ /* 0x0207e4000c101d06 */
.L_x_917:
[----:B------:R-:W-:Y:S05]  /*8120*/  BSYNC B2 ;  /* 0x0000000000027941 */ /* 0x000fea0003800000 */
.L_x_916:
[C---:B------:R-:W-:Y:S01]  /*8130*/  ISETP.GE.AND P0, PT, R68.reuse, R239, PT ;  /* 0x000000ef4400720c */ /* 0x040fe20003f06270 */
[----:B------:R-:W-:Y:S03]  /*8140*/  BSSY B2, `(.L_x_924) ;  /* 0x00000d2000027945 */ /* 0x000fe60003800000 */
[----:B------:R-:W-:Y:S11]  /*8150*/  ISETP.GE.AND P0, PT, R68, R235, !P0 ;  /* 0x000000eb4400720c */ /* 0x000ff60004706270 */
[----:B------:R-:W-:Y:S02]  /*8160*/  @!UPT UIADD3 URZ, URZ, URZ, URZ ;  /* 0x0000003f3f3ff290 */ /* 0x000fe4000fffe03f */
[----:B------:R-:W-:-:S05]  /*8170*/  @!P0 BRA `(.L_x_925) ;  /* 0x00000ce000008947 */ /* 0x000fca0003800000 */
[----:B-----5:R-:W-:Y:S01]  /*8180*/  ISETP.GE.AND P0, PT, R18, R121, PT ;  /* 0x000000791200720c */ /* 0x020fe20003f06270 */
[----:B------:R-:W-:Y:S01]  /*8190*/  @!UPT UIADD3 URZ, URZ, URZ, URZ ;  /* 0x0000003f3f3ff290 */ /* 0x000fe2000fffe03f */
[----:B------:R-:W-:Y:S11]  /*81a0*/  BSSY B1, `(.L_x_926) ;  /* 0x0000065000017945 */ /* 0x000ff60003800000 */
[----:B------:R-:W-:-:S05]  /*81b0*/  @P0 BRA `(.L_x_927) ;  /* 0x0000063000000947 */ /* 0x000fca0003800000 */
[C---:B------:R-:W-:Y:S01]  /*81c0*/  LEA R242, P0, R90.reuse, R122, 0x1 ;  /* 0x0000007a5af27211 */ /* 0x040fe200078008ff */
[----:B------:R-:W-:Y:S03]  /*81d0*/  BSSY B0, `(.L_x_928) ;  /* 0x000005e000007945 */ /* 0x000fe60003800000 */
[----:B------:R-:W-:Y:S02]  /*81e0*/  LEA.HI.X R243, R90, R123, R89, 0x1, P0 ;  /* 0x0000007b5af37211 */ /* 0x000fe400000f0c59 */
[----:B------:R-:W-:Y:S03]  /*81f0*/  ISETP.GE.AND P0, PT, R18, R17, PT ;  /* 0x000000111200720c */ /* 0x000fe60003f06270 */
[----:B--23--:R2:W5:Y:S10]  /*8200*/  LD.E.128 R36, [R242.64] ;  /* 0x00000006f2247980 */ /* 0x00c574000c101d00 */
[----:B------:R-:W-:-:S05]  /*8210*/  @P0 BRA `(.L_x_929) ;  /* 0x0000059000000947 */ /* 0x000fca0003800000 */
[--C-:B-----5:R-:W-:Y:S01]  /*8220*/  HADD2.F32 R35, -RZ, R36.reuse.H0_H0 ;  /* 0x20000024ff237230 */ /* 0x120fe20000004100 */
[----:B------:R-:W-:Y:S01]  /*8230*/  LEA.HI R245, R17, R17, RZ, 0x1 ;  /* 0x0000001111f57211 */ /* 0x000fe200078f08ff */
[----:B------:R-:W-:Y:S01]  /*8240*/  IMAD.MOV.U32 R59, RZ, RZ, R37 ;  /* 0x000000ffff3b7224 */ /* 0x000fe200078e0025 */
[----:B------:R-:W-:Y:S01]  /*8250*/  HADD2.F32 R37, -RZ, R36.H1_H1 ;  /* 0x30000024ff257230 */ /* 0x000fe20000004100 */
[----:B------:R-:W-:Y:S02]  /*8260*/  MOV R238, RZ ;  /* 0x000000ff00ee7202 */ /* 0x000fe40000000f00 */
[----:B------:R-:W-:Y:S02]  /*8270*/  SHF.R.S32.HI R245, RZ, 0x1, R245 ;  /* 0x00000001fff57819 */ /* 0x000fe400000114f5 */
[----:B------:R-:W-:Y:S02]  /*8280*/  MOV R46, R38 ;  /* 0x00000026002e7202 */ /* 0x000fe40000000f00 */
[-C--:B------:R-:W-:Y:S02]  /*8290*/  ISETP.GE.AND P1, PT, R18, R245.reuse, PT ;  /* 0x000000f51200720c */ /* 0x080fe40003f26270 */
[----:B------:R-:W-:Y:S02]  /*82a0*/  MOV R240, R245 ;  /* 0x000000f500f07202 */ /* 0x000fe40000000f00 */
[----:B------:R-:W-:Y:S09]  /*82b0*/  MOV R57, R39 ;  /* 0x0000002700397202 */ /* 0x000ff20000000f00 */
[----:B------:R-:W-:Y:S01]  /*82c0*/  @P1 IMAD.MOV R238, RZ, RZ, -R245 ;  /* 0x000000ffffee1224 */ /* 0x000fe200078e0af5 */
[----:B------:R-:W-:Y:S04]  /*82d0*/  @P1 IADD3 R240, -R245, RZ, RZ ;  /* 0x000000fff5f01210 */ /* 0x000fe80007ffe1ff */
[C---:B------:R-:W-:Y:S02]  /*82e0*/  LEA R20, P0, R240.reuse, R242, 0x1 ;  /* 0x000000f2f0147211 */ /* 0x040fe400078008ff */
[----:B------:R-:W-:Y:S02]  /*82f0*/  IADD3 R222, P2, R169, R238, RZ ;  /* 0x000000eea9de7210 */ /* 0x000fe40007f5e0ff */
[----:B------:R-:W-:Y:S02]  /*8300*/  LEA.HI.X.SX32 R21, R240, R243, 0x1, P0 ;  /* 0x000000f3f0157211 */ /* 0x000fe400000f0eff */
[----:B--2---:R-:W-:Y:S02]  /*8310*/  LEA R242, P0, R222, R124, 0x1 ;  /* 0x0000007cdef27211 */ /* 0x004fe400078008ff */
[----:B------:R-:W-:Y:S02]  /*8320*/  LEA.HI.X.SX32 R238, R238, R145, 0x1, P2 ;  /* 0x00000091eeee7211 */ /* 0x000fe400010f0eff */
[----:B------:R-:W2:Y:S02]  /*8330*/  LD.E.128 R20, [R20.64] ;  /* 0x0000000614147980 */ /* 0x000ea4000c101d00 */
[----:B------:R-:W-:Y:S02]  /*8340*/  LEA.HI.X R243, R222, R125, R238, 0x1, P0 ;  /* 0x0000007ddef37211 */ /* 0x000fe400000f0cee */
[----:B------:R-:W-:Y:S02]  /*8350*/  MOV R222, RZ ;  /* 0x000000ff00de7202 */ /* 0x000fe40000000f00 */
[----:B------:R-:W-:Y:S02]  /*8360*/  @P1 IADD3 R222, -R245, RZ, RZ ;  /* 0x000000fff5de1210 */ /* 0x000fe40007ffe1ff */
[----:B------:R-:W3:Y:S02]  /*8370*/  LD.E.128 R240, [R242.64] ;  /* 0x00000006f2f07980 */ /* 0x000ee4000c101d00 */
[----:B------:R-:W-:Y:S04]  /*8380*/  IADD3 R245, P0, R169, R222, RZ ;  /* 0x000000dea9f57210 */ /* 0x000fe80007f1e0ff */
[----:B------:R-:W-:Y:S02]  /*8390*/  LEA.HI.X.SX32 R222, R222, R145, 0x1, P0 ;  /* 0x00000091dede7211 */ /* 0x000fe400000f0eff */
[C---:B------:R-:W-:Y:S04]  /*83a0*/  LEA R40, P0, R245.reuse, R126, 0x1 ;  /* 0x0000007ef5287211 */ /* 0x040fe800078008ff */
[----:B------:R-:W-:Y:S05]  /*83b0*/  LEA.HI.X R41, R245, R127, R222, 0x1, P0 ;  /* 0x0000007ff5297211 */ /* 0x000fea00000f0cde */
[----:B------:R4:W2:Y:S02]  /*83c0*/  LD.E.128 R52, [R40.64] ;  /* 0x0000000628347980 */ /* 0x0008a4000c101d00 */
[----:B----4-:R-:W-:Y:S02]  /*83d0*/  HADD2.F32 R40, -RZ, R59.H0_H0 ;  /* 0x2000003bff287230 */ /* 0x010fe40000004100 */
[--C-:B---3--:R-:W-:Y:S01]  /*83e0*/  HADD2.F32 R32, -RZ, R240.reuse.H0_H0 ;  /* 0x200000f0ff207230 */ /* 0x108fe20000004100 */
[----:B--2---:R-:W-:Y:S01]  /*83f0*/  IMAD.MOV.U32 R34, RZ, RZ, R20 ;  /* 0x000000ffff227224 */ /* 0x004fe200078e0014 */
        /* <DEDUP_REMOVED lines=59> */
.L_x_929:
[----:B------:R-:W-:Y:S05]  /*87b0*/  BSYNC B0 ;  /* 0x0000000000007941 */ /* 0x000fea0003800000 */
.L_x_928:
[C---:B------:R-:W-:Y:S04]  /*87c0*/  LEA R2, P0, R225.reuse, R128, 0x1 ;  /* 0x00000080e1027211 */ /* 0x040fe800078008ff */
[----:B------:R-:W-:Y:S05]  /*87d0*/  LEA.HI.X R3, R225, R129, R226, 0x1, P0 ;  /* 0x00000081e1037211 */ /* 0x000fea00000f0ce2 */
[----:B-----5:R3:W-:Y:S04]  /*87e0*/  ST.E.128 [R2.64], R36 ;  /* 0x0000002402007985 */ /* 0x0207e8000c101d06 */
.L_x_927:
[----:B------:R-:W-:Y:S05]  /*87f0*/  BSYNC B1 ;  /* 0x0000000000017941 */ /* 0x000fea0003800000 */
.L_x_926:
[----:B------:R-:W-:Y:S11]  /*8800*/  ISETP.GE.AND P0, PT, R9, R121, PT ;  /* 0x000000790900720c */ /* 0x000ff60003f06270 */
[----:B------:R-:W-:Y:S02]  /*8810*/  @!UPT UIADD3 URZ, URZ, URZ, URZ ;  /* 0x0000003f3f3ff290 */ /* 0x000fe4000fffe03f */
[----:B------:R-:W-:-:S05]  /*8820*/  @P0 BRA `(.L_x_925) ;  /* 0x0000063000000947 */ /* 0x000fca0003800000 */
[C---:B--2---:R-:W-:Y:S01]  /*8830*/  LEA R242, P0, R91.reuse, R122, 0x1 ;  /* 0x0000007a5bf27211 */ /* 0x044fe200078008ff */
[----:B------:R-:W-:Y:S03]  /*8840*/  BSSY B0, `(.L_x_930) ;  /* 0x000005e000007945 */ /* 0x000fe60003800000 */
[----:B------:R-:W-:Y:S02]  /*8850*/  LEA.HI.X R243, R91, R123, R92, 0x1, P0 ;  /* 0x0000007b5bf37211 */ /* 0x000fe400000f0c5c */
[----:B------:R-:W-:Y:S03]  /*8860*/  ISETP.GE.AND P0, PT, R9, R17, PT ;  /* 0x000000110900720c */ /* 0x000fe60003f06270 */
[----:B---3--:R2:W5:Y:S10]  /*8870*/  LD.E.128 R36, [R242.64] ;  /* 0x00000006f2247980 */ /* 0x008574000c101d00 */
        /* <DEDUP_REMOVED lines=16> */
[----:B------:R-:W-:Y:S02]  /*8980*/  LEA.HI.X.SX32 R240, R240, R143, 0x1, P2 ;  /* 0x0000008ff0f07211 */ /* 0x000fe400010f0eff */
[C---:B--2---:R-:W-:Y:S02]  /*8990*/  LEA R242, P0, R238.reuse, R124, 0x1 ;  /* 0x0000007ceef27211 */ /* 0x044fe400078008ff */
        /* <DEDUP_REMOVED lines=72> */
.L_x_931:
[----:B------:R-:W-:Y:S05]  /*8e20*/  BSYNC B0 ;  /* 0x0000000000007941 */ /* 0x000fea0003800000 */
.L_x_930:
[C---:B------:R-:W-:Y:S04]  /*8e30*/  LEA R2, P0, R84.reuse, R128, 0x1 ;  /* 0x0000008054027211 */ /* 0x040fe800078008ff */
[----:B------:R-:W-:Y:S05]  /*8e40*/  LEA.HI.X R3, R84, R129, R83, 0x1, P0 ;  /* 0x0000008154037211 */ /* 0x000fea00000f0c53 */
[----:B-----5:R3:W-:Y:S04]  /*8e50*/  ST.E.128 [R2.64], R36 ;  /* 0x0000002402007985 */ /* 0x0207e8000c101d06 */
.L_x_925:
[----:B------:R-:W-:Y:S05]  /*8e60*/  BSYNC B2 ;  /* 0x0000000000027941 */ /* 0x000fea0003800000 */
.L_x_924:
        /* <DEDUP_REMOVED lines=104> */
.L_x_937:
[----:B------:R-:W-:Y:S05]  /*94f0*/  BSYNC B0 ;  /* 0x0000000000007941 */ /* 0x000fea0003800000 */
.L_x_936:
[C---:B------:R-:W-:Y:S04]  /*9500*/  LEA R2, P0, R85.reuse, R128, 0x1 ;  /* 0x0000008055027211 */ /* 0x040fe800078008ff */
[----:B------:R-:W-:Y:S05]  /*9510*/  LEA.HI.X R3, R85, R129, R86, 0x1, P0 ;  /* 0x0000008155037211 */ /* 0x000fea00000f0c56 */
[----:B-----5:R3:W-:Y:S04]  /*9520*/  ST.E.128 [R2.64], R36 ;  /* 0x0000002402007985 */ /* 0x0207e8000c101d06 */
.L_x_935:
[----:B------:R-:W-:Y:S05]  /*9530*/  BSYNC B1 ;  /* 0x0000000000017941 */ /* 0x000fea0003800000 */
.L_x_934:
        /* <DEDUP_REMOVED lines=98> */
.L_x_939:
[----:B------:R-:W-:Y:S05]  /*9b60*/  BSYNC B0 ;  /* 0x0000000000007941 */ /* 0x000fea0003800000 */
.L_x_938:
[C---:B------:R-:W-:Y:S04]  /*9b70*/  LEA R2, P0, R210.reuse, R128, 0x1 ;  /* 0x00000080d2027211 */ /* 0x040fe800078008ff */
[----:B------:R-:W-:Y:S05]  /*9b80*/  LEA.HI.X R3, R210, R129, R211, 0x1, P0 ;  /* 0x00000081d2037211 */ /* 0x000fea00000f0cd3 */
[----:B-----5:R3:W-:Y:S04]  /*9b90*/  ST.E.128 [R2.64], R36 ;  /* 0x0000002402007985 */ /* 0x0207e8000c101d06 */
.L_x_933:
[----:B------:R-:W-:Y:S05]  /*9ba0*/  BSYNC B2 ;  /* 0x0000000000027941 */ /* 0x000fea0003800000 */
.L_x_932:
        /* <DEDUP_REMOVED lines=9> */
[----:B--2---:R-:W-:Y:S01]  /*9c40*/  IMAD.WIDE.U32 R242, R214, 0x60, R122 ;  /* 0x00000060d6f27825 */ /* 0x004fe200078e007a */
[----:B------:R-:W-:Y:S01]  /*9c50*/  ISETP.GE.AND P0, PT, R18, R17, PT ;  /* 0x000000111200720c */ /* 0x000fe20003f06270 */
[----:B------:R-:W-:Y:S02]  /*9c60*/  BSSY B0, `(.L_x_944) ;  /* 0x000005e000007945 */ /* 0x000fe40003800000 */
[----:B------:R-:W-:Y:S05]  /*9c70*/  IMAD R0, R215, 0x60, RZ ;  /* 0x00000060d7007824 */ /* 0x000fea00078e02ff */
[----:B------:R-:W-:Y:S05]  /*9c80*/  IADD3 R243, R243, R0, RZ ;  /* 0x00000000f3f37210 */ /* 0x000fea0007ffe0ff */
[----:B---3--:R2:W5:Y:S01]  /*9c90*/  LD.E.128 R36, [R242.64] ;  /* 0x00000006f2247980 */ /* 0x008562000c101d00 */
        /* <DEDUP_REMOVED lines=90> */
.L_x_945:
[----:B------:R-:W-:Y:S05]  /*a240*/  BSYNC B0 ;  /* 0x0000000000007941 */ /* 0x000fea0003800000 */
.L_x_944:
[----:B------:R-:W-:Y:S02]  /*a250*/  IMAD R0, R61, 0x60, RZ ;  /* 0x000000603d007824 */ /* 0x000fe400078e02ff */
[----:B------:R-:W-:Y:S05]  /*a260*/  IMAD.WIDE.U32 R2, R60, 0x60, R128 ;  /* 0x000000603c027825 */ /* 0x000fea00078e0080 */
[----:B------:R-:W-:Y:S05]  /*a270*/  IADD3 R3, R3, R0, RZ ;  /* 0x0000000003037210 */ /* 0x000fea0007ffe0ff */
[----:B-----5:R3:W-:Y:S02]  /*a280*/  ST.E.128 [R2.64], R36 ;  /* 0x0000002402007985 */ /* 0x0207e4000c101d06 */
.L_x_943:
[----:B------:R-:W-:Y:S05]  /*a290*/  BSYNC B1 ;  /* 0x0000000000017941 */ /* 0x000fea0003800000 */
.L_x_942:
        /* <DEDUP_REMOVED lines=98> */
.L_x_947:
[----:B------:R-:W-:Y:S05]  /*a8c0*/  BSYNC B0 ;  /* 0x0000000000007941 */ /* 0x000fea0003800000 */
.L_x_946:
[C---:B------:R-:W-:Y:S04]  /*a8d0*/  LEA R2, P0, R208.reuse, R128, 0x1 ;  /* 0x00000080d0027211 */ /* 0x040fe800078008ff */
[----:B------:R-:W-:Y:S05]  /*a8e0*/  LEA.HI.X R3, R208, R129, R209, 0x1, P0 ;  /* 0x00000081d0037211 */ /* 0x000fea00000f0cd1 */
[----:B-----5:R3:W-:Y:S04]  /*a8f0*/  ST.E.128 [R2.64], R36 ;  /* 0x0000002402007985 */ /* 0x0207e8000c101d06 */
.L_x_941:
[----:B------:R-:W-:Y:S05]  /*a900*/  BSYNC B2 ;  /* 0x0000000000027941 */ /* 0x000fea0003800000 */
.L_x_940:
        /* <DEDUP_REMOVED lines=104> */
.L_x_953:
[----:B------:R-:W-:Y:S05]  /*af90*/  BSYNC B0 ;  /* 0x0000000000007941 */ /* 0x000fea0003800000 */
.L_x_952:
[C---:B------:R-:W-:Y:S04]  /*afa0*/  LEA R2, P0, R81.reuse, R128, 0x1 ;  /* 0x0000008051027211 */ /* 0x040fe800078008ff */
[----:B------:R-:W-:Y:S05]  /*afb0*/  LEA.HI.X R3, R81, R129, R82, 0x1, P0 ;  /* 0x0000008151037211 */ /* 0x000fea00000f0c52 */
[----:B-----5:R3:W-:Y:S04]  /*afc0*/  ST.E.128 [R2.64], R36 ;  /* 0x0000002402007985 */ /* 0x0207e8000c101d06 */
.L_x_951:
[----:B------:R-:W-:Y:S05]  /*afd0*/  BSYNC B1 ;  /* 0x0000000000017941 */ /* 0x000fea0003800000 */
.L_x_950:
        /* <DEDUP_REMOVED lines=98> */
.L_x_955:
[----:B------:R-:W-:Y:S05]  /*b600*/  BSYNC B0 ;  /* 0x0000000000007941 */ /* 0x000fea0003800000 */
.L_x_954:
[C---:B------:R-:W-:Y:S04]  /*b610*/  LEA R2, P0, R206.reuse, R128, 0x1 ;  /* 0x00000080ce027211 */ /* 0x040fe800078008ff */
[----:B------:R-:W-:Y:S05]  /*b620*/  LEA.HI.X R3, R206, R129, R207, 0x1, P0 ;  /* 0x00000081ce037211 */ /* 0x000fea00000f0ccf */
[----:B-----5:R3:W-:Y:S04]  /*b630*/  ST.E.128 [R2.64], R36 ;  /* 0x0000002402007985 */ /* 0x0207e8000c101d06 */
.L_x_949:
[----:B------:R-:W-:Y:S05]  /*b640*/  BSYNC B2 ;  /* 0x0000000000027941 */ /* 0x000fea0003800000 */
.L_x_948:
        /* <DEDUP_REMOVED lines=9> */
[----:B------:R-:W-:Y:S01]  /*b6e0*/  IMAD.WIDE.U32 R6, R214, 0xa0, R122 ;  /* 0x000000a0d6067825 */ /* 0x000fe200078e007a */
[----:B------:R-:W-:Y:S01]  /*b6f0*/  ISETP.GE.AND P0, PT, R18, R17, PT ;  /* 0x000000111200720c */ /* 0x000fe20003f06270 */
[----:B------:R-:W-:Y:S02]  /*b700*/  BSSY B0, `(.L_x_960) ;  /* 0x000005e000007945 */ /* 0x000fe40003800000 */
[----:B------:R-:W-:Y:S05]  /*b710*/  IMAD R0, R215, 0xa0, RZ ;  /* 0x000000a0d7007824 */ /* 0x000fea00078e02ff */
[----:B------:R-:W-:Y:S05]  /*b720*/  IADD3 R7, R7, R0, RZ ;  /* 0x0000000007077210 */ /* 0x000fea0007ffe0ff */
[----:B------:R4:W5:Y:S01]  /*b730*/  LD.E.128 R28, [R6.64] ;  /* 0x00000006061c7980 */ /* 0x000962000c101d00 */
[----:B------:R-:W-:-:S05]  /*b740*/  @P0 BRA `(.L_x_961) ;  /* 0x0000059000000947 */ /* 0x000fca0003800000 */
[----:B---3--:R-:W-:Y:S01]  /*b750*/  LEA.HI R3, R17, R17, RZ, 0x1 ;  /* 0x0000001111037211 */ /* 0x008fe200078f08ff */
[----:B-----5:R-:W-:Y:S01]  /*b760*/  IMAD.MOV.U32 R43, RZ, RZ, R29 ;  /* 0x000000ffff2b7224 */ /* 0x020fe200078e001d */
[----:B------:R-:W-:Y:S01]  /*b770*/  HADD2.F32 R29, -RZ, R28.H1_H1 ;  /* 0x3000001cff1d7230 */ /* 0x000fe20000004100 */
[----:B------:R-:W-:Y:S02]  /*b780*/  MOV R2, RZ ;  /* 0x000000ff00027202 */ /* 0x000fe40000000f00 */
[----:B------:R-:W-:Y:S02]  /*b790*/  SHF.R.S32.HI R3, RZ, 0x1, R3 ;  /* 0x00000001ff037819 */ /* 0x000fe40000011403 */
[----:B------:R-:W-:Y:S01]  /*b7a0*/  MOV R40, R30 ;  /* 0x0000001e00287202 */ /* 0x000fe20000000f00 */
[----:B------:R-:W-:Y:S01]  /*b7b0*/  HADD2.F32 R30, -RZ, R43.H0_H0 ;  /* 0x2000002bff1e7230 */ /* 0x000fe20000004100 */
        /* <DEDUP_REMOVED lines=8> */
[----:B------:R-:W-:Y:S02]  /*b840*/  LEA R52, P0, R0, R124, 0x1 ;  /* 0x0000007c00347211 */ /* 0x000fe400078008ff */
[----:B------:R-:W-:Y:S01]  /*b850*/  LEA.HI.X.SX32 R2, R2, R138, 0x1, P2 ;  /* 0x0000008a02027211 */ /* 0x000fe200010f0eff */
[----:B------:R-:W3:Y:S03]  /*b860*/  LD.E.128 R24, [R20.64] ;  /* 0x0000000614187980 */ /* 0x000ee6000c101d00 */
[----:B------:R-:W-:Y:S02]  /*b870*/  LEA.HI.X R53, R0, R125, R2, 0x1, P0 ;  /* 0x0000007d00357211 */ /* 0x000fe400000f0c02 */
[----:B------:R-:W-:Y:S02]  /*b880*/  MOV R0, RZ ;  /* 0x000000ff00007202 */ /* 0x000fe40000000f00 */
[----:B------:R-:W-:Y:S02]  /*b890*/  @P1 IADD3 R0, -R3, RZ, RZ ;  /* 0x000000ff03001210 */ /* 0x000fe40007ffe1ff */
[----:B--2---:R-:W2:Y:S02]  /*b8a0*/  LD.E.128 R52, [R52.64] ;  /* 0x0000000634347980 */ /* 0x004ea4000c101d00 */
[----:B------:R-:W-:Y:S04]  /*b8b0*/  IADD3 R3, P0, R157, R0, RZ ;  /* 0x000000009d037210 */ /* 0x000fe80007f1e0ff */
[----:B------:R-:W-:Y:S02]  /*b8c0*/  LEA.HI.X.SX32 R0, R0, R138, 0x1, P0 ;  /* 0x0000008a00007211 */ /* 0x000fe400000f0eff */
[C---:B------:R-:W-:Y:S04]  /*b8d0*/  LEA R32, P0, R3.reuse, R126, 0x1 ;  /* 0x0000007e03207211 */ /* 0x040fe800078008ff */
[----:B------:R-:W-:Y:S05]  /*b8e0*/  LEA.HI.X R33, R3, R127, R0, 0x1, P0 ;  /* 0x0000007f03217211 */ /* 0x000fea00000f0c00 */
[----:B----4-:R-:W4:Y:S01]  /*b8f0*/  LD.E.128 R36, [R32.64] ;  /* 0x0000000620247980 */ /* 0x010f22000c101d00 */
[--C-:B--2---:R-:W-:Y:S01]  /*b900*/  HADD2.F32 R3, -RZ, R53.reuse.H0_H0 ;  /* 0x20000035ff037230 */ /* 0x104fe20000004100 */
[----:B---3--:R-:W-:Y:S01]  /*b910*/  IMAD.MOV.U32 R22, RZ, RZ, R24 ;  /* 0x000000ffff167224 */ /* 0x008fe200078e0018 */
[----:B------:R-:W-:Y:S01]  /*b920*/  HADD2.F32 R4, -RZ, R53.H1_H1 ;  /* 0x30000035ff047230 */ /* 0x000fe20000004100 */
[----:B------:R-:W-:Y:S01]  /*b930*/  MOV R23, R25 ;  /* 0x0000001900177202 */ /* 0x000fe20000000f00 */
[----:B------:R-:W-:Y:S01]  /*b940*/  HADD2.F32 R5, -RZ, R54.H0_H0 ;  /* 0x20000036ff057230 */ /* 0x000fe20000004100 */
[----:B------:R-:W-:Y:S01]  /*b950*/  MOV R20, R26 ;  /* 0x0000001a00147202 */ /* 0x000fe20000000f00 */
[--C-:B------:R-:W-:Y:S01]  /*b960*/  HADD2.F32 R25, -RZ, R22.reuse.H1_H1 ;  /* 0x30000016ff197230 */ /* 0x100fe20000004100 */
[----:B------:R-:W-:Y:S01]  /*b970*/  MOV R21, R27 ;  /* 0x0000001b00157202 */ /* 0x000fe20000000f00 */
[----:B------:R-:W-:Y:S01]  /*b980*/  HADD2.F32 R27, -RZ, R22.H0_H0 ;  /* 0x20000016ff1b7230 */ /* 0x000fe20000004100 */
[----:B------:R-:W-:Y:S01]  /*b990*/  @!P1 FADD.FTZ R3, -R3, -RZ ;  /* 0x800000ff03039221 */ /* 0x000fe20000010100 */
[--C-:B------:R-:W-:Y:S01]  /*b9a0*/  HADD2.F32 R22, -RZ, R23.reuse.H0_H0 ;  /* 0x20000017ff167230 */ /* 0x100fe20000004100 */
[----:B------:R-:W-:Y:S01]  /*b9b0*/  @!P1 FADD.FTZ R4, -R4, -RZ ;  /* 0x800000ff04049221 */ /* 0x000fe20000010100 */
[----:B------:R-:W-:Y:S01]  /*b9c0*/  HADD2.F32 R23, -RZ, R23.H1_H1 ;  /* 0x30000017ff177230 */ /* 0x000fe20000004100 */
[----:B------:R-:W-:Y:S01]  /*b9d0*/  @!P1 FADD.FTZ R5, -R5, -RZ ;  /* 0x800000ff05059221 */ /* 0x000fe20000010100 */
[----:B------:R-:W-:Y:S01]  /*b9e0*/  HADD2.F32 R6, -RZ, R54.H1_H1 ;  /* 0x30000036ff067230 */ /* 0x000fe20000004100 */
[----:B------:R-:W-:Y:S01]  /*b9f0*/  FMUL.FTZ R3, R22, R3 ;  /* 0x0000000316037220 */ /* 0x000fe20000410000 */
[--C-:B------:R-:W-:Y:S01]  /*ba00*/  HADD2.F32 R0, -RZ, R52.reuse.H0_H0 ;  /* 0x20000034ff007230 */ /* 0x100fe20000004100 */
[----:B------:R-:W-:Y:S01]  /*ba10*/  FMUL.FTZ R4, R23, R4 ;  /* 0x0000000417047220 */ /* 0x000fe20000410000 */
[----:B------:R-:W-:Y:S01]  /*ba20*/  HADD2.F32 R2, -RZ, R52.H1_H1 ;  /* 0x30000034ff027230 */ /* 0x000fe20000004100 */
[----:B------:R-:W-:Y:S01]  /*ba30*/  @!P1 FADD.FTZ R6, -R6, -RZ ;  /* 0x800000ff06069221 */ /* 0x000fe20000010100 */
[--C-:B------:R-:W-:Y:S01]  /*ba40*/  HADD2.F32 R22, -RZ, R20.reuse.H0_H0 ;  /* 0x20000014ff167230 */ /* 0x100fe20000004100 */
[----:B------:R-:W-:Y:S01]  /*ba50*/  @!P1 FADD.FTZ R0, -R0, -RZ ;  /* 0x800000ff00009221 */ /* 0x000fe20000010100 */
[----:B------:R-:W-:Y:S01]  /*ba60*/  HADD2.F32 R23, -RZ, R20.H1_H1 ;  /* 0x30000014ff177230 */ /* 0x000fe20000004100 */
[----:B------:R-:W-:Y:S01]  /*ba70*/  @!P1 FADD.FTZ R2, -R2, -RZ ;  /* 0x800000ff02029221 */ /* 0x000fe20000010100 */
[----:B------:R-:W-:Y:S01]  /*ba80*/  HADD2.F32 R7, -RZ, R55.H0_H0 ;  /* 0x20000037ff077230 */ /* 0x000fe20000004100 */
[----:B------:R-:W-:Y:S01]  /*ba90*/  FMUL.FTZ R5, R22, R5 ;  /* 0x0000000516057220 */ /* 0x000fe20000410000 */
[----:B----4-:R-:W-:Y:S01]  /*baa0*/  HADD2.F32 R22, -RZ, R36.H0_H0 ;  /* 0x20000024ff167230 */ /* 0x010fe20000004100 */
[----:B------:R-:W-:Y:S01]  /*bab0*/  FMUL.FTZ R6, R23, R6 ;  /* 0x0000000617067220 */ /* 0x000fe20000410000 */
[----:B------:R-:W-:Y:S01]  /*bac0*/  HADD2.F32 R23, -RZ, R28.H0_H0 ;  /* 0x2000001cff177230 */ /* 0x000fe20000004100 */
[----:B------:R-:W-:Y:S01]  /*bad0*/  FMUL.FTZ R0, R27, R0 ;  /* 0x000000001b007220 */ /* 0x000fe20000410000 */
[----:B------:R-:W-:Y:S01]  /*bae0*/  HADD2.F32 R28, -RZ, R36.H1_H1 ;  /* 0x30000024ff1c7230 */ /* 0x000fe20000004100 */
[----:B------:R-:W-:Y:S01]  /*baf0*/  FMUL.FTZ R2, R25, R2 ;  /* 0x0000000219027220 */ /* 0x000fe20000410000 */
[----:B------:R-:W-:Y:S01]  /*bb00*/  HADD2.F32 R31, -RZ, R37.H0_H0 ;  /* 0x20000025ff1f7230 */ /* 0x000fe20000004100 */
[----:B------:R-:W-:Y:S01]  /*bb10*/  FFMA.FTZ R0, R23, R22, R0 ;  /* 0x0000001617007223 */ /* 0x000fe20000010000 */
[----:B------:R-:W-:Y:S01]  /*bb20*/  HADD2.F32 R8, -RZ, R55.H1_H1 ;  /* 0x30000037ff087230 */ /* 0x000fe20000004100 */
[----:B------:R-:W-:Y:S01]  /*bb30*/  FFMA.FTZ R2, R29, R28, R2 ;  /* 0x0000001c1d027223 */ /* 0x000fe20000010002 */
[----:B------:R-:W-:Y:S01]  /*bb40*/  HADD2.F32 R32, -RZ, R37.H1_H1 ;  /* 0x30000025ff207230 */ /* 0x000fe20000004100 */
[----:B------:R-:W-:Y:S01]  /*bb50*/  @!P1 FADD.FTZ R7, -R7, -RZ ;  /* 0x800000ff07079221 */ /* 0x000fe20000010100 */
[----:B------:R-:W-:Y:S01]  /*bb60*/  HADD2.F32 R23, -RZ, R43.H1_H1 ;  /* 0x3000002bff177230 */ /* 0x000fe20000004100 */
[----:B------:R-:W-:Y:S01]  /*bb70*/  FFMA.FTZ R3, R30, R31, R3 ;  /* 0x0000001f1e037223 */ /* 0x000fe20000010003 */
[--C-:B------:R-:W-:Y:S01]  /*bb80*/  HADD2.F32 R20, -RZ, R21.reuse.H0_H0 ;  /* 0x20000015ff147230 */ /* 0x100fe20000004100 */
[----:B------:R-:W-:Y:S01]  /*bb90*/  @!P1 FADD.FTZ R8, -R8, -RZ ;  /* 0x800000ff08089221 */ /* 0x000fe20000010100 */
[----:B------:R-:W-:Y:S01]  /*bba0*/  HADD2.F32 R33, -RZ, R38.H0_H0 ;  /* 0x20000026ff217230 */ /* 0x000fe20000004100 */
[----:B------:R-:W-:Y:S01]  /*bbb0*/  FFMA.FTZ R4, R23, R32, R4 ;  /* 0x0000002017047223 */ /* 0x000fe20000010004 */
[----:B------:R-:W-:Y:S01]  /*bbc0*/  HADD2.F32 R22, -RZ, R40.H0_H0 ;  /* 0x20000028ff167230 */ /* 0x000fe20000004100 */
[----:B------:R-:W-:Y:S01]  /*bbd0*/  FMUL.FTZ R7, R20, R7 ;  /* 0x0000000714077220 */ /* 0x000fe20000410000 */
[----:B------:R-:W-:Y:S02]  /*bbe0*/  HADD2.F32 R21, -RZ, R21.H1_H1 ;  /* 0x30000015ff157230 */ /* 0x000fe40000004100 */
[----:B------:R-:W-:Y:S01]  /*bbf0*/  HADD2.F32 R34, -RZ, R38.H1_H1 ;  /* 0x30000026ff227230 */ /* 0x000fe20000004100 */
[----:B------:R-:W-:Y:S01]  /*bc00*/  FFMA.FTZ R5, R22, R33, R5 ;  /* 0x0000002116057223 */ /* 0x000fe20000010005 */
[----:B------:R-:W-:Y:S01]  /*bc10*/  HADD2.F32 R29, -RZ, R40.H1_H1 ;  /* 0x30000028ff1d7230 */ /* 0x000fe20000004100 */
[----:B------:R-:W-:Y:S01]  /*bc20*/  FMUL.FTZ R8, R21, R8 ;  /* 0x0000000815087220 */ /* 0x000fe20000410000 */
[----:B------:R-:W-:Y:S02]  /*bc30*/  HADD2.F32 R35, -RZ, R39.H0_H0 ;  /* 0x20000027ff237230 */ /* 0x000fe40000004100 */
[----:B------:R-:W-:Y:S01]  /*bc40*/  HADD2.F32 R28, -RZ, R41.H0_H0 ;  /* 0x20000029ff1c7230 */ /* 0x000fe20000004100 */
[----:B------:R-:W-:Y:S01]  /*bc50*/  FFMA.FTZ R6, R29, R34, R6 ;  /* 0x000000221d067223 */ /* 0x000fe20000010006 */
[----:B------:R-:W-:Y:S01]  /*bc60*/  F2FP.PACK_AB R29, R4, R3 ;  /* 0x00000003041d723e */ /* 0x000fe200000000ff */
[----:B------:R-:W-:Y:S02]  /*bc70*/  HADD2.F32 R36, -RZ, R39.H1_H1 ;  /* 0x30000027ff247230 */ /* 0x000fe40000004100 */
[----:B------:R-:W-:Y:S01]  /*bc80*/  HADD2.F32 R31, -RZ, R41.H1_H1 ;  /* 0x30000029ff1f7230 */ /* 0x000fe20000004100 */
[----:B------:R-:W-:Y:S01]  /*bc90*/  F2FP.PACK_AB R30, R6, R5 ;  /* 0x00000005061e723e */ /* 0x000fe200000000ff */
[----:B------:R-:W-:Y:S01]  /*bca0*/  FFMA.FTZ R7, R28, R35, R7 ;  /* 0x000000231c077223 */ /* 0x000fe20000010007 */
[----:B------:R-:W-:Y:S02]  /*bcb0*/  F2FP.PACK_AB R28, R2, R0 ;  /* 0x00000000021c723e */ /* 0x000fe400000000ff */
[----:B------:R-:W-:Y:S05]  /*bcc0*/  FFMA.FTZ R8, R31, R36, R8 ;  /* 0x000000241f087223 */ /* 0x000fea0000010008 */
[----:B------:R-:W-:Y:S02]  /*bcd0*/  F2FP.PACK_AB R31, R8, R7 ;  /* 0x00000007081f723e */ /* 0x000fe400000000ff */
.L_x_961:
[----:B------:R-:W-:Y:S05]  /*bce0*/  BSYNC B0 ;  /* 0x0000000000007941 */ /* 0x000fea0003800000 */
.L_x_960:
[----:B------:R-:W-:Y:S02]  /*bcf0*/  IMAD R0, R61, 0xa0, RZ ;  /* 0x000000a03d007824 */ /* 0x000fe400078e02ff */
[----:B---3--:R-:W-:Y:S05]  /*bd00*/  IMAD.WIDE.U32 R2, R60, 0xa0, R128 ;  /* 0x000000a03c027825 */ /* 0x008fea00078e0080 */
[----:B------:R-:W-:Y:S05]  /*bd10*/  IADD3 R3, R3, R0, RZ ;  /* 0x0000000003037210 */ /* 0x000fea0007ffe0ff */
[----:B-----5:R3:W-:Y:S02]  /*bd20*/  ST.E.128 [R2.64], R28 ;  /* 0x0000001c02007985 */ /* 0x0207e4000c101d06 */
.L_x_959:
[----:B------:R-:W-:Y:S05]  /*bd30*/  BSYNC B1 ;  /* 0x0000000000017941 */ /* 0x000fea0003800000 */
.L_x_958:
[----:B------:R-:W-:Y:S11]  /*bd40*/  ISETP.GE.AND P0, PT, R9, R121, PT ;  /* 0x000000790900720c */ /* 0x000ff60003f06270 */
[----:B------:R-:W-:Y:S02]  /*bd50*/  @!UPT UIADD3 URZ, URZ, URZ, URZ ;  /* 0x0000003f3f3ff290 */ /* 0x000fe4000fffe03f */
[----:B------:R-:W-:-:S05]  /*bd60*/  @P0 BRA `(.L_x_957) ;  /* 0x0000063000000947 */ /* 0x000fca0003800000 */
[C---:B---3--:R-:W-:Y:S01]  /*bd70*/  LEA R2, P0, R103.reuse, R122, 0x1 ;  /* 0x0000007a67027211 */ /* 0x048fe200078008ff */
[----:B------:R-:W-:Y:S03]  /*bd80*/  BSSY B0, `(.L_x_962) ;  /* 0x000005e000007945 */ /* 0x000fe60003800000 */
[----:B------:R-:W-:Y:S02]  /*bd90*/  LEA.HI.X R3, R103, R123, R104, 0x1, P0 ;  /* 0x0000007b67037211 */ /* 0x000fe400000f0c68 */
[----:B------:R-:W-:Y:S03]  /*bda0*/  ISETP.GE.AND P0, PT, R9, R17, PT ;  /* 0x000000110900720c */ /* 0x000fe60003f06270 */
[----:B------:R3:W5:Y:S10]  /*bdb0*/  LD.E.128 R24, [R2.64] ;  /* 0x0000000602187980 */ /* 0x000774000c101d00 */
[----:B------:R-:W-:-:S05]  /*bdc0*/  @P0 BRA `(.L_x_963) ;  /* 0x0000059000000947 */ /* 0x000fca0003800000 */
[----:B------:R-:W-:Y:S01]  /*bdd0*/  LEA.HI R0, R17, R17, RZ, 0x1 ;  /* 0x0000001111007211 */ /* 0x000fe200078f08ff */
[----:B-----5:R-:W-:Y:S01]  /*bde0*/  IMAD.MOV.U32 R35, RZ, RZ, R25 ;  /* 0x000000ffff237224 */ /* 0x020fe200078e0019 */
[----:B------:R-:W-:Y:S02]  /*bdf0*/  MOV R5, RZ ;  /* 0x000000ff00057202 */ /* 0x000fe40000000f00 */
[----:B------:R-:W-:Y:S02]  /*be00*/  SHF.R.S32.HI R0, RZ, 0x1, R0 ;  /* 0x00000001ff007819 */ /* 0x000fe40000011400 */
[----:B------:R-:W-:Y:S02]  /*be10*/  MOV R8, RZ ;  /* 0x000000ff00087202 */ /* 0x000fe40000000f00 */
[-C--:B------:R-:W-:Y:S02]  /*be20*/  ISETP.GE.AND P1, PT, R9, R0.reuse, PT ;  /* 0x000000000900720c */ /* 0x080fe40003f26270 */
[----:B----4-:R-:W-:Y:S02]  /*be30*/  MOV R6, R0 ;  /* 0x0000000000067202 */ /* 0x010fe40000000f00 */
[----:B------:R-:W-:Y:S02]  /*be40*/  MOV R33, R27 ;  /* 0x0000001b00217202 */ /* 0x000fe40000000f00 */
[----:B------:R-:W-:Y:S07]  /*be50*/  MOV R32, R26 ;  /* 0x0000001a00207202 */ /* 0x000fee0000000f00 */
[----:B------:R-:W-:Y:S01]  /*be60*/  @P1 IMAD.MOV R5, RZ, RZ, -R0 ;  /* 0x000000ffff051224 */ /* 0x000fe200078e0a00 */
[C---:B------:R-:W-:Y:S02]  /*be70*/  @P1 IADD3 R6, -R0.reuse, RZ, RZ ;  /* 0x000000ff00061210 */ /* 0x040fe40007ffe1ff */
[----:B------:R-:W-:Y:S02]  /*be80*/  @P1 IADD3 R8, -R0, RZ, RZ ;  /* 0x000000ff00081210 */ /* 0x000fe40007ffe1ff */
[----:B---3--:R-:W-:Y:S02]  /*be90*/  LEA R2, P0, R6, R2, 0x1 ;  /* 0x0000000206027211 */ /* 0x008fe400078008ff */
[----:B------:R-:W-:Y:S02]  /*bea0*/  IADD3 R4, P2, R152, R5, RZ ;  /* 0x0000000598047210 */ /* 0x000fe40007f5e0ff */
[----:B------:R-:W-:Y:S02]  /*beb0*/  LEA.HI.X.SX32 R3, R6, R3, 0x1, P0 ;  /* 0x0000000306037211 */ /* 0x000fe400000f0eff */
[----:B------:R-:W-:Y:S02]  /*bec0*/  LEA.HI.X.SX32 R5, R5, R135, 0x1, P2 ;  /* 0x0000008705057211 */ /* 0x000fe400010f0eff */
[C---:B--2---:R-:W-:Y:S04]  /*bed0*/  LEA R36, P0, R4.reuse, R124, 0x1 ;  /* 0x0000007c04247211 */ /* 0x044fe800078008ff */
[----:B------:R-:W-:Y:S02]  /*bee0*/  LEA.HI.X R37, R4, R125, R5, 0x1, P0 ;  /* 0x0000007d04257211 */ /* 0x000fe400000f0c05 */
[----:B------:R2:W3:Y:S01]  /*bef0*/  LD.E.128 R4, [R2.64] ;  /* 0x0000000602047980 */ /* 0x0004e2000c101d00 */
[----:B------:R-:W-:Y:S04]  /*bf00*/  IADD3 R21, P0, R152, R8, RZ ;  /* 0x0000000898157210 */ /* 0x000fe80007f1e0ff */
[----:B------:R-:W-:Y:S02]  /*bf10*/  LEA.HI.X.SX32 R0, R8, R135, 0x1, P0 ;  /* 0x0000008708007211 */ /* 0x000fe400000f0eff */
[C---:B------:R-:W-:Y:S01]  /*bf20*/  LEA R28, P0, R21.reuse, R126, 0x1 ;  /* 0x0000007e151c7211 */ /* 0x040fe200078008ff */
[----:B------:R-:W2:Y:S03]  /*bf30*/  LD.E.128 R36, [R36.64] ;  /* 0x0000000624247980 */ /* 0x000ea6000c101d00 */
[----:B------:R-:W-:Y:S06]  /*bf40*/  LEA.HI.X R29, R21, R127, R0, 0x1, P0 ;  /* 0x0000007f151d7211 */ /* 0x000fec00000f0c00 */
[----:B------:R-:W4:Y:S01]  /*bf50*/  LD.E.128 R28, [R28.64] ;  /* 0x000000061c1c7980 */ /* 0x000f22000c101d00 */
[--C-:B--2---:R-:W-:Y:S01]  /*bf60*/  HADD2.F32 R3, -RZ, R37.reuse.H0_H0 ;  /* 0x20000025ff037230 */ /* 0x104fe20000004100 */
[----:B---3--:R-:W-:Y:S01]  /*bf70*/  IMAD.MOV.U32 R22, RZ, RZ, R4 ;  /* 0x000000ffff167224 */ /* 0x008fe200078e0004 */
[----:B------:R-:W-:Y:S01]  /*bf80*/  HADD2.F32 R4, -RZ, R37.H1_H1 ;  /* 0x30000025ff047230 */ /* 0x000fe20000004100 */
[----:B------:R-:W-:Y:S01]  /*bf90*/  MOV R23, R5 ;  /* 0x0000000500177202 */ /* 0x000fe20000000f00 */
[----:B------:R-:W-:Y:S01]  /*bfa0*/  HADD2.F32 R8, -RZ, R39.H1_H1 ;  /* 0x30000027ff087230 */ /* 0x000fe20000004100 */
[----:B------:R-:W-:Y:S01]  /*bfb0*/  MOV R20, R6 ;  /* 0x0000000600147202 */ /* 0x000fe20000000f00 */
[--C-:B------:R-:W-:Y:S01]  /*bfc0*/  HADD2.F32 R27, -RZ, R22.reuse.H0_H0 ;  /* 0x20000016ff1b7230 */ /* 0x100fe20000004100 */
[----:B------:R-:W-:Y:S01]  /*bfd0*/  MOV R21, R7 ;  /* 0x0000000700157202 */ /* 0x000fe20000000f00 */
        /* <DEDUP_REMOVED lines=10> */
[--C-:B------:R-:W-:Y:S01]  /*c080*/  HADD2.F32 R5, -RZ, R38.reuse.H0_H0 ;  /* 0x20000026ff057230 */ /* 0x100fe20000004100 */
[----:B------:R-:W-:Y:S01]  /*c090*/  @!P1 FADD.FTZ R7, -R7, -RZ ;  /* 0x800000ff07079221 */ /* 0x000fe20000010100 */
[----:B------:R-:W-:Y:S01]  /*c0a0*/  HADD2.F32 R6, -RZ, R38.H1_H1 ;  /* 0x30000026ff067230 */ /* 0x000fe20000004100 */
[----:B------:R-:W-:Y:S01]  /*c0b0*/  @!P1 FADD.FTZ R0, -R0, -RZ ;  /* 0x800000ff00009221 */ /* 0x000fe20000010100 */
[----:B------:R-:W-:Y:S01]  /*c0c0*/  HADD2.F32 R2, -RZ, R36.H1_H1 ;  /* 0x30000024ff027230 */ /* 0x000fe20000004100 */
[----:B------:R-:W-:Y:S01]  /*c0d0*/  @!P1 FADD.FTZ R5, -R5, -RZ ;  /* 0x800000ff05059221 */ /* 0x000fe20000010100 */
[--C-:B------:R-:W-:Y:S01]  /*c0e0*/  HADD2.F32 R22, -RZ, R20.reuse.H0_H0 ;  /* 0x20000014ff167230 */ /* 0x100fe20000004100 */
[----:B------:R-:W-:Y:S01]  /*c0f0*/  @!P1 FADD.FTZ R6, -R6, -RZ ;  /* 0x800000ff06069221 */ /* 0x000fe20000010100 */
[----:B------:R-:W-:Y:S01]  /*c100*/  HADD2.F32 R23, -RZ, R20.H1_H1 ;  /* 0x30000014ff177230 */ /* 0x000fe20000004100 */
[----:B------:R-:W-:Y:S01]  /*c110*/  @!P1 FADD.FTZ R2, -R2, -RZ ;  /* 0x800000ff02029221 */ /* 0x000fe20000010100 */
[--C-:B------:R-:W-:Y:S01]  /*c120*/  HADD2.F32 R20, -RZ, R21.reuse.H0_H0 ;  /* 0x20000015ff147230 */ /* 0x100fe20000004100 */
[----:B------:R-:W-:Y:S01]  /*c130*/  FMUL.FTZ R0, R27, R0 ;  /* 0x000000001b007220 */ /* 0x000fe20000410000 */
[----:B------:R-:W-:Y:S01]  /*c140*/  HADD2.F32 R21, -RZ, R21.H1_H1 ;  /* 0x30000015ff157230 */ /* 0x000fe20000004100 */
[----:B------:R-:W-:Y:S01]  /*c150*/  FMUL.FTZ R5, R22, R5 ;  /* 0x0000000516057220 */ /* 0x000fe20000410000 */
[--C-:B----4-:R-:W-:Y:S01]  /*c160*/  HADD2.F32 R22, -RZ, R28.reuse.H1_H1 ;  /* 0x3000001cff167230 */ /* 0x110fe20000004100 */
[----:B------:R-:W-:Y:S01]  /*c170*/  FMUL.FTZ R7, R20, R7 ;  /* 0x0000000714077220 */ /* 0x000fe20000410000 */
[----:B------:R-:W-:Y:S01]  /*c180*/  HADD2.F32 R20, -RZ, R28.H0_H0 ;  /* 0x2000001cff147230 */ /* 0x000fe20000004100 */
[----:B------:R-:W-:Y:S01]  /*c190*/  FMUL.FTZ R8, R21, R8 ;  /* 0x0000000815087220 */ /* 0x000fe20000410000 */
[--C-:B------:R-:W-:Y:S01]  /*c1a0*/  HADD2.F32 R21, -RZ, R24.reuse.H0_H0 ;  /* 0x20000018ff157230 */ /* 0x100fe20000004100 */
[----:B------:R-:W-:Y:S01]  /*c1b0*/  FMUL.FTZ R6, R23, R6 ;  /* 0x0000000617067220 */ /* 0x000fe20000410000 */
[----:B------:R-:W-:Y:S01]  /*c1c0*/  HADD2.F32 R23, -RZ, R24.H1_H1 ;  /* 0x30000018ff177230 */ /* 0x000fe20000004100 */
[----:B------:R-:W-:Y:S01]  /*c1d0*/  FMUL.FTZ R2, R25, R2 ;  /* 0x0000000219027220 */ /* 0x000fe20000410000 */
[----:B------:R-:W-:Y:S01]  /*c1e0*/  HADD2.F32 R24, -RZ, R35.H0_H0 ;  /* 0x20000023ff187230 */ /* 0x000fe20000004100 */
[----:B------:R-:W-:Y:S01]  /*c1f0*/  FFMA.FTZ R0, R21, R20, R0 ;  /* 0x0000001415007223 */ /* 0x000fe20000010000 */
[--C-:B------:R-:W-:Y:S01]  /*c200*/  HADD2.F32 R25, -RZ, R29.reuse.H0_H0 ;  /* 0x2000001dff197230 */ /* 0x100fe20000004100 */
[----:B------:R-:W-:Y:S01]  /*c210*/  FFMA.FTZ R2, R23, R22, R2 ;  /* 0x0000001617027223 */ /* 0x000fe20000010002 */
[----:B------:R-:W-:Y:S02]  /*c220*/  HADD2.F32 R26, -RZ, R29.H1_H1 ;  /* 0x3000001dff1a7230 */ /* 0x000fe40000004100 */
[----:B------:R-:W-:Y:S01]  /*c230*/  HADD2.F32 R21, -RZ, R35.H1_H1 ;  /* 0x30000023ff157230 */ /* 0x000fe20000004100 */
[----:B------:R-:W-:Y:S01]  /*c240*/  FFMA.FTZ R3, R24, R25, R3 ;  /* 0x0000001918037223 */ /* 0x000fe20000010003 */
[----:B------:R-:W-:Y:S01]  /*c250*/  HADD2.F32 R27, -RZ, R30.H0_H0 ;  /* 0x2000001eff1b7230 */ /* 0x000fe20000004100 */
[----:B------:R-:W-:Y:S01]  /*c260*/  F2FP.PACK_AB R24, R2, R0 ;  /* 0x000000000218723e */ /* 0x000fe200000000ff */
[----:B------:R-:W-:Y:S01]  /*c270*/  HADD2.F32 R20, -RZ, R32.H0_H0 ;  /* 0x20000020ff147230 */ /* 0x000fe20000004100 */
[----:B------:R-:W-:Y:S01]  /*c280*/  FFMA.FTZ R4, R21, R26, R4 ;  /* 0x0000001a15047223 */ /* 0x000fe20000010004 */
[----:B------:R-:W-:Y:S02]  /*c290*/  HADD2.F32 R28, -RZ, R30.H1_H1 ;  /* 0x3000001eff1c7230 */ /* 0x000fe40000004100 */
[----:B------:R-:W-:Y:S01]  /*c2a0*/  HADD2.F32 R23, -RZ, R32.H1_H1 ;  /* 0x30000020ff177230 */ /* 0x000fe20000004100 */
[----:B------:R-:W-:Y:S01]  /*c2b0*/  FFMA.FTZ R5, R20, R27, R5 ;  /* 0x0000001b14057223 */ /* 0x000fe20000010005 */
[----:B------:R-:W-:Y:S02]  /*c2c0*/  HADD2.F32 R29, -RZ, R31.H0_H0 ;  /* 0x2000001fff1d7230 */ /* 0x000fe40000004100 */
[----:B------:R-:W-:Y:S01]  /*c2d0*/  HADD2.F32 R22, -RZ, R33.H0_H0 ;  /* 0x20000021ff167230 */ /* 0x000fe20000004100 */
[----:B------:R-:W-:Y:S01]  /*c2e0*/  FFMA.FTZ R6, R23, R28, R6 ;  /* 0x0000001c17067223 */ /* 0x000fe20000010006 */
[----:B------:R-:W-:Y:S02]  /*c2f0*/  HADD2.F32 R30, -RZ, R31.H1_H1 ;  /* 0x3000001fff1e7230 */ /* 0x000fe40000004100 */
[----:B------:R-:W-:Y:S01]  /*c300*/  HADD2.F32 R25, -RZ, R33.H1_H1 ;  /* 0x30000021ff197230 */ /* 0x000fe20000004100 */
[----:B------:R-:W-:Y:S01]  /*c310*/  FFMA.FTZ R7, R22, R29, R7 ;  /* 0x0000001d16077223 */ /* 0x000fe20000010007 */
[----:B------:R-:W-:Y:S03]  /*c320*/  F2FP.PACK_AB R26, R6, R5 ;  /* 0x00000005061a723e */ /* 0x000fe600000000ff */
[----:B------:R-:W-:Y:S01]  /*c330*/  FFMA.FTZ R8, R25, R30, R8 ;  /* 0x0000001e19087223 */ /* 0x000fe20000010008 */
[----:B------:R-:W-:Y:S04]  /*c340*/  F2FP.PACK_AB R25, R4, R3 ;  /* 0x000000030419723e */ /* 0x000fe800000000ff */
[----:B------:R-:W-:Y:S02]  /*c350*/  F2FP.PACK_AB R27, R8, R7 ;  /* 0x00000007081b723e */ /* 0x000fe400000000ff */
.L_x_963:
[----:B------:R-:W-:Y:S05]  /*c360*/  BSYNC B0 ;  /* 0x0000000000007941 */ /* 0x000fea0003800000 */
.L_x_962:
[C---:B---3--:R-:W-:Y:S04]  /*c370*/  LEA R2, P0, R190.reuse, R128, 0x1 ;  /* 0x00000080be027211 */ /* 0x048fe800078008ff */
[----:B------:R-:W-:Y:S05]  /*c380*/  LEA.HI.X R3, R190, R129, R80, 0x1, P0 ;  /* 0x00000081be037211 */ /* 0x000fea00000f0c50 */
[----:B-----5:R3:W-:Y:S04]  /*c390*/  ST.E.128 [R2.64], R24 ;  /* 0x0000001802007985 */ /* 0x0207e8000c101d06 */
.L_x_957:
[----:B------:R-:W-:Y:S05]  /*c3a0*/  BSYNC B2 ;  /* 0x0000000000027941 */ /* 0x000fea0003800000 */
.L_x_956:
        /* <DEDUP_REMOVED lines=9> */
[----:B---3--:R-:W-:Y:S01]  /*c440*/  IMAD.WIDE.U32 R2, R214, 0xc0, R122 ;  /* 0x000000c0d6027825 */ /* 0x008fe200078e007a */
[----:B------:R-:W-:Y:S01]  /*c450*/  ISETP.GE.AND P0, PT, R18, R17, PT ;  /* 0x000000111200720c */ /* 0x000fe20003f06270 */
[----:B------:R-:W-:Y:S02]  /*c460*/  BSSY B0, `(.L_x_968) ;  /* 0x000005e000007945 */ /* 0x000fe40003800000 */
[----:B------:R-:W-:Y:S05]  /*c470*/  IMAD R0, R215, 0xc0, RZ ;  /* 0x000000c0d7007824 */ /* 0x000fea00078e02ff */
[----:B------:R-:W-:Y:S05]  /*c480*/  IADD3 R3, R3, R0, RZ ;  /* 0x0000000003037210 */ /* 0x000fea0007ffe0ff */
[----:B------:R3:W5:Y:S01]  /*c490*/  LD.E.128 R24, [R2.64] ;  /* 0x0000000602187980 */ /* 0x000762000c101d00 */
[----:B------:R-:W-:-:S05]  /*c4a0*/  @P0 BRA `(.L_x_969) ;  /* 0x0000059000000947 */ /* 0x000fca0003800000 */
[----:B------:R-:W-:Y:S01]  /*c4b0*/  LEA.HI R21, R17, R17, RZ, 0x1 ;  /* 0x0000001111157211 */ /* 0x000fe200078f08ff */
[----:B-----5:R-:W-:Y:S01]  /*c4c0*/  IMAD.MOV.U32 R35, RZ, RZ, R25 ;  /* 0x000000ffff237224 */ /* 0x020fe200078e0019 */
        /* <DEDUP_REMOVED lines=8> */
[----:B---3--:R-:W-:Y:S02]  /*c550*/  LEA R2, P0, R5, R2, 0x1 ;  /* 0x0000000205027211 */ /* 0x008fe400078008ff */
[----:B------:R-:W-:Y:S02]  /*c560*/  IADD3 R0, P2, R155, R4, RZ ;  /* 0x000000049b007210 */ /* 0x000fe40007f5e0ff */
[----:B------:R-:W-:Y:S02]  /*c570*/  LEA.HI.X.SX32 R3, R5, R3, 0x1, P0 ;  /* 0x0000000305037211 */ /* 0x000fe400000f0eff */
[----:B------:R-:W-:Y:S02]  /*c580*/  LEA.HI.X.SX32 R4, R4, R136, 0x1, P2 ;  /* 0x0000008804047211 */ /* 0x000fe400010f0eff */
[C---:B--2---:R-:W-:Y:S04]  /*c590*/  LEA R36, P0, R0.reuse, R124, 0x1 ;  /* 0x0000007c00247211 */ /* 0x044fe800078008ff */
[----:B------:R-:W-:Y:S02]  /*c5a0*/  LEA.HI.X R37, R0, R125, R4, 0x1, P0 ;  /* 0x0000007d00257211 */ /* 0x000fe400000f0c04 */
[----:B------:R-:W-:Y:S01]  /*c5b0*/  MOV R0, RZ ;  /* 0x000000ff00007202 */ /* 0x000fe20000000f00 */
[----:B----4-:R2:W3:Y:S01]  /*c5c0*/  LD.E.128 R4, [R2.64] ;  /* 0x0000000602047980 */ /* 0x0104e2000c101d00 */
[----:B------:R-:W-:Y:S04]  /*c5d0*/  @P1 IADD3 R0, -R21, RZ, RZ ;  /* 0x000000ff15001210 */ /* 0x000fe80007ffe1ff */
[----:B------:R-:W-:Y:S03]  /*c5e0*/  IADD3 R21, P0, R155, R0, RZ ;  /* 0x000000009b157210 */ /* 0x000fe60007f1e0ff */
[----:B------:R-:W2:Y:S01]  /*c5f0*/  LD.E.128 R36, [R36.64] ;  /* 0x0000000624247980 */ /* 0x000ea2000c101d00 */
[----:B------:R-:W-:Y:S02]  /*c600*/  LEA.HI.X.SX32 R0, R0, R136, 0x1, P0 ;  /* 0x0000008800007211 */ /* 0x000fe400000f0eff */
[C---:B------:R-:W-:Y:S04]  /*c610*/  LEA R28, P0, R21.reuse, R126, 0x1 ;  /* 0x0000007e151c7211 */ /* 0x040fe800078008ff */
        /* <DEDUP_REMOVED lines=66> */
.L_x_969:
[----:B------:R-:W-:Y:S05]  /*ca40*/  BSYNC B0 ;  /* 0x0000000000007941 */ /* 0x000fea0003800000 */
.L_x_968:
[----:B------:R-:W-:Y:S02]  /*ca50*/  IMAD R0, R61, 0xc0, RZ ;  /* 0x000000c03d007824 */ /* 0x000fe400078e02ff */
[----:B---3--:R-:W-:Y:S05]  /*ca60*/  IMAD.WIDE.U32 R2, R60, 0xc0, R128 ;  /* 0x000000c03c027825 */ /* 0x008fea00078e0080 */
[----:B------:R-:W-:Y:S05]  /*ca70*/  IADD3 R3, R3, R0, RZ ;  /* 0x0000000003037210 */ /* 0x000fea0007ffe0ff */
[----:B-----5:R3:W-:Y:S02]  /*ca80*/  ST.E.128 [R2.64], R24 ;  /* 0x0000001802007985 */ /* 0x0207e4000c101d06 */
.L_x_967:
[----:B------:R-:W-:Y:S05]  /*ca90*/  BSYNC B1 ;  /* 0x0000000000017941 */ /* 0x000fea0003800000 */
.L_x_966:
        /* <DEDUP_REMOVED lines=11> */
[----:B----4-:R-:W-:Y:S02]  /*cb50*/  MOV R6, RZ ;  /* 0x000000ff00067202 */ /* 0x010fe40000000f00 */
[----:B------:R-:W-:Y:S02]  /*cb60*/  SHF.R.S32.HI R0, RZ, 0x1, R0 ;  /* 0x00000001ff007819 */ /* 0x000fe40000011400 */
[----:B------:R-:W-:Y:S02]  /*cb70*/  MOV R8, RZ ;  /* 0x000000ff00087202 */ /* 0x000fe40000000f00 */
[-C--:B------:R-:W-:Y:S02]  /*cb80*/  ISETP.GE.AND P1, PT, R9, R0.reuse, PT ;  /* 0x000000000900720c */ /* 0x080fe40003f26270 */
[----:B------:R-:W-:Y:S02]  /*cb90*/  MOV R5, R0 ;  /* 0x0000000000057202 */ /* 0x000fe40000000f00 */
        /* <DEDUP_REMOVED lines=82> */
.L_x_971:
[----:B------:R-:W-:Y:S05]  /*d0c0*/  BSYNC B0 ;  /* 0x0000000000007941 */ /* 0x000fea0003800000 */
.L_x_970:
[C---:B---3--:R-:W-:Y:S04]  /*d0d0*/  LEA R2, P0, R188.reuse, R128, 0x1 ;  /* 0x00000080bc027211 */ /* 0x048fe800078008ff */
[----:B------:R-:W-:Y:S05]  /*d0e0*/  LEA.HI.X R3, R188, R129, R79, 0x1, P0 ;  /* 0x00000081bc037211 */ /* 0x000fea00000f0c4f */
[----:B-----5:R3:W-:Y:S04]  /*d0f0*/  ST.E.128 [R2.64], R24 ;  /* 0x0000001802007985 */ /* 0x0207e8000c101d06 */
.L_x_965:
[----:B------:R-:W-:Y:S05]  /*d100*/  BSYNC B2 ;  /* 0x0000000000027941 */ /* 0x000fea0003800000 */
.L_x_964:
        /* <DEDUP_REMOVED lines=105> */
.L_x_977:
[----:B------:R-:W-:Y:S05]  /*d7a0*/  BSYNC B0 ;  /* 0x0000000000007941 */ /* 0x000fea0003800000 */
.L_x_976:
[----:B------:R-:W-:Y:S02]  /*d7b0*/  IMAD R0, R61, 0xe0, RZ ;  /* 0x000000e03d007824 */ /* 0x000fe400078e02ff */
[----:B---3--:R-:W-:Y:S05]  /*d7c0*/  IMAD.WIDE.U32 R2, R60, 0xe0, R128 ;  /* 0x000000e03c027825 */ /* 0x008fea00078e0080 */
[----:B------:R-:W-:Y:S05]  /*d7d0*/  IADD3 R3, R3, R0, RZ ;  /* 0x0000000003037210 */ /* 0x000fea0007ffe0ff */
[----:B-----5:R3:W-:Y:S02]  /*d7e0*/  ST.E.128 [R2.64], R24 ;  /* 0x0000001802007985 */ /* 0x0207e4000c101d06 */
.L_x_975:
[----:B------:R-:W-:Y:S05]  /*d7f0*/  BSYNC B1 ;  /* 0x0000000000017941 */ /* 0x000fea0003800000 */
.L_x_974:
[----:B------:R-:W-:Y:S11]  /*d800*/  ISETP.GE.AND P0, PT, R9, R121, PT ;  /* 0x000000790900720c */ /* 0x000ff60003f06270 */
[----:B------:R-:W-:Y:S02]  /*d810*/  @!UPT UIADD3 URZ, URZ, URZ, URZ ;  /* 0x0000003f3f3ff290 */ /* 0x000fe4000fffe03f */
[----:B------:R-:W-:-:S05]  /*d820*/  @P0 BRA `(.L_x_973) ;  /* 0x0000065000000947 */ /* 0x000fca0003800000 */
[C---:B---3--:R-:W-:Y:S01]  /*d830*/  LEA R2, P0, R108.reuse, R122, 0x1 ;  /* 0x0000007a6c027211 */ /* 0x048fe200078008ff */
[----:B------:R-:W-:Y:S03]  /*d840*/  BSSY B0, `(.L_x_978) ;  /* 0x0000060000007945 */ /* 0x000fe60003800000 */
[----:B------:R-:W-:Y:S02]  /*d850*/  LEA.HI.X R3, R108, R123, R107, 0x1, P0 ;  /* 0x0000007b6c037211 */ /* 0x000fe400000f0c6b */
[----:B------:R-:W-:Y:S03]  /*d860*/  ISETP.GE.AND P0, PT, R9, R17, PT ;  /* 0x000000110900720c */ /* 0x000fe60003f06270 */
[----:B----4-:R3:W5:Y:S10]  /*d870*/  LD.E.128 R4, [R2.64] ;  /* 0x0000000602047980 */ /* 0x010774000c101d00 */
[----:B------:R-:W-:-:S05]  /*d880*/  @P0 BRA `(.L_x_979) ;  /* 0x000005b000000947 */ /* 0x000fca0003800000 */
[----:B------:R-:W-:Y:S01]  /*d890*/  LEA.HI R0, R17, R17, RZ, 0x1 ;  /* 0x0000001111007211 */ /* 0x000fe200078f08ff */
[----:B-----5:R-:W-:Y:S01]  /*d8a0*/  IMAD.MOV.U32 R32, RZ, RZ, R6 ;  /* 0x000000ffff207224 */ /* 0x020fe200078e0006 */
[----:B------:R-:W-:Y:S02]  /*d8b0*/  MOV R21, RZ ;  /* 0x000000ff00157202 */ /* 0x000fe40000000f00 */
[----:B------:R-:W-:Y:S02]  /*d8c0*/  SHF.R.S32.HI R0, RZ, 0x1, R0 ;  /* 0x00000001ff007819 */ /* 0x000fe40000011400 */
[----:B------:R-:W-:Y:S02]  /*d8d0*/  MOV R27, RZ ;  /* 0x000000ff001b7202 */ /* 0x000fe40000000f00 */
[-C--:B------:R-:W-:Y:S02]  /*d8e0*/  ISETP.GE.AND P1, PT, R9, R0.reuse, PT ;  /* 0x000000000900720c */ /* 0x080fe40003f26270 */
[----:B------:R-:W-:Y:S02]  /*d8f0*/  MOV R20, R0 ;  /* 0x0000000000147202 */ /* 0x000fe40000000f00 */
[----:B------:R-:W-:Y:S02]  /*d900*/  MOV R26, R4 ;  /* 0x00000004001a7202 */ /* 0x000fe40000000f00 */
[----:B------:R-:W-:Y:S02]  /*d910*/  MOV R33, R7 ;  /* 0x0000000700217202 */ /* 0x000fe40000000f00 */
[----:B------:R-:W-:Y:S05]  /*d920*/  MOV R35, R5 ;  /* 0x0000000500237202 */ /* 0x000fea0000000f00 */
[--C-:B------:R-:W-:Y:S01]  /*d930*/  @P1 IMAD.MOV R20, RZ, RZ, -R0.reuse ;  /* 0x000000ffff141224 */ /* 0x100fe200078e0a00 */
[----:B------:R-:W-:Y:S01]  /*d940*/  @P1 IADD3 R21, -R0, RZ, RZ ;  /* 0x000000ff00151210 */ /* 0x000fe20007ffe1ff */
[----:B------:R-:W-:Y:S03]  /*d950*/  @P1 IMAD.MOV R27, RZ, RZ, -R0 ;  /* 0x000000ffff1b1224 */ /* 0x000fe600078e0a00 */
[----:B---3--:R-:W-:Y:S02]  /*d960*/  LEA R2, P0, R20, R2, 0x1 ;  /* 0x0000000214027211 */ /* 0x008fe400078008ff */
[----:B------:R-:W-:Y:S02]  /*d970*/  IADD3 R8, P2, R150, R21, RZ ;  /* 0x0000001596087210 */ /* 0x000fe40007f5e0ff */
[----:B------:R-:W-:Y:S02]  /*d980*/  LEA.HI.X.SX32 R3, R20, R3, 0x1, P0 ;  /* 0x0000000314037211 */ /* 0x000fe400000f0eff */
[----:B------:R-:W-:Y:S02]  /*d990*/  LEA.HI.X.SX32 R21, R21, R132, 0x1, P2 ;  /* 0x0000008415157211 */ /* 0x000fe400010f0eff */
[C---:B--2---:R-:W-:Y:S04]  /*d9a0*/  LEA R36, P0, R8.reuse, R124, 0x1 ;  /* 0x0000007c08247211 */ /* 0x044fe800078008ff */
[----:B------:R-:W-:Y:S02]  /*d9b0*/  LEA.HI.X R37, R8, R125, R21, 0x1, P0 ;  /* 0x0000007d08257211 */ /* 0x000fe400000f0c15 */
[----:B------:R-:W-:Y:S01]  /*d9c0*/  IADD3 R25, P0, R150, R27, RZ ;  /* 0x0000001b96197210 */ /* 0x000fe20007f1e0ff */
[----:B------:R2:W3:Y:S03]  /*d9d0*/  LD.E.128 R20, [R2.64] ;  /* 0x0000000602147980 */ /* 0x0004e6000c101d00 */
[----:B------:R-:W-:Y:S02]  /*d9e0*/  LEA.HI.X.SX32 R0, R27, R132, 0x1, P0 ;  /* 0x000000841b007211 */ /* 0x000fe400000f0eff */
[C---:B------:R-:W-:Y:S03]  /*d9f0*/  LEA R28, P0, R25.reuse, R126, 0x1 ;  /* 0x0000007e191c7211 */ /* 0x040fe600078008ff */
[----:B------:R-:W2:Y:S01]  /*da00*/  LD.E.128 R36, [R36.64] ;  /* 0x0000000624247980 */ /* 0x000ea2000c101d00 */
[----:B------:R-:W-:Y:S07]  /*da10*/  LEA.HI.X R29, R25, R127, R0, 0x1, P0 ;  /* 0x0000007f191d7211 */ /* 0x000fee00000f0c00 */
[----:B------:R-:W4:Y:S01]  /*da20*/  LD.E.128 R28, [R28.64] ;  /* 0x000000061c1c7980 */ /* 0x000f22000c101d00 */
[--C-:B--2---:R-:W-:Y:S01]  /*da30*/  HADD2.F32 R3, -RZ, R37.reuse.H0_H0 ;  /* 0x20000025ff037230 */ /* 0x104fe20000004100 */
[----:B---3--:R-:W-:Y:S01]  /*da40*/  MOV R24, R20 ;  /* 0x0000001400187202 */ /* 0x008fe20000000f00 */
[----:B------:R-:W-:Y:S01]  /*da50*/  HADD2.F32 R4, -RZ, R37.H1_H1 ;  /* 0x30000025ff047230 */ /* 0x000fe20000004100 */
[----:B------:R-:W-:Y:S01]  /*da60*/  IMAD.MOV.U32 R20, RZ, RZ, R22 ;  /* 0x000000ffff147224 */ /* 0x000fe200078e0016 */
[--C-:B------:R-:W-:Y:S01]  /*da70*/  HADD2.F32 R22, -RZ, R21.reuse.H0_H0 ;  /* 0x20000015ff167230 */ /* 0x100fe20000004100 */
[----:B------:R-:W-:Y:S01]  /*da80*/  MOV R17, R23 ;  /* 0x0000001700117202 */ /* 0x000fe20000000f00 */
[----:B------:R-:W-:Y:S01]  /*da90*/  HADD2.F32 R21, -RZ, R21.H1_H1 ;  /* 0x30000015ff157230 */ /* 0x000fe20000004100 */
[----:B------:R-:W-:Y:S01]  /*daa0*/  @!P1 FADD.FTZ R3, -R3, -RZ ;  /* 0x800000ff03039221 */ /* 0x000fe20000010100 */
[----:B------:R-:W-:Y:S01]  /*dab0*/  HADD2.F32 R6, -RZ, R38.H1_H1 ;  /* 0x30000026ff067230 */ /* 0x000fe20000004100 */
[----:B------:R-:W-:Y:S01]  /*dac0*/  @!P1 FADD.FTZ R4, -R4, -RZ ;  /* 0x800000ff04049221 */ /* 0x000fe20000010100 */
[----:B------:R-:W-:Y:S01]  /*dad0*/  HADD2.F32 R7, -RZ, R39.H0_H0 ;  /* 0x20000027ff077230 */ /* 0x000fe20000004100 */
[----:B------:R-:W-:Y:S01]  /*dae0*/  FMUL.FTZ R3, R22, R3 ;  /* 0x0000000316037220 */ /* 0x000fe20000410000 */
[--C-:B------:R-:W-:Y:S01]  /*daf0*/  HADD2.F32 R0, -RZ, R36.reuse.H0_H0 ;  /* 0x20000024ff007230 */ /* 0x100fe20000004100 */
[----:B------:R-:W-:Y:S01]  /*db00*/  FMUL.FTZ R4, R21, R4 ;  /* 0x0000000415047220 */ /* 0x000fe20000410000 */
[----:B------:R-:W-:Y:S01]  /*db10*/  HADD2.F32 R2, -RZ, R36.H1_H1 ;  /* 0x30000024ff027230 */ /* 0x000fe20000004100 */
[----:B------:R-:W-:Y:S01]  /*db20*/  @!P1 FADD.FTZ R6, -R6, -RZ ;  /* 0x800000ff06069221 */ /* 0x000fe20000010100 */
[----:B------:R-:W-:Y:S01]  /*db30*/  HADD2.F32 R5, -RZ, R38.H0_H0 ;  /* 0x20000026ff057230 */ /* 0x000fe20000004100 */
[----:B------:R-:W-:Y:S01]  /*db40*/  @!P1 FADD.FTZ R7, -R7, -RZ ;  /* 0x800000ff07079221 */ /* 0x000fe20000010100 */
[--C-:B------:R-:W-:Y:S01]  /*db50*/  HADD2.F32 R22, -RZ, R20.reuse.H0_H0 ;  /* 0x20000014ff167230 */ /* 0x100fe20000004100 */
[----:B------:R-:W-:Y:S01]  /*db60*/  @!P1 FADD.FTZ R0, -R0, -RZ ;  /* 0x800000ff00009221 */ /* 0x000fe20000010100 */
[----:B------:R-:W-:Y:S01]  /*db70*/  HADD2.F32 R21, -RZ, R20.H1_H1 ;  /* 0x30000014ff157230 */ /* 0x000fe20000004100 */
[----:B------:R-:W-:Y:S01]  /*db80*/  @!P1 FADD.FTZ R2, -R2, -RZ ;  /* 0x800000ff02029221 */ /* 0x000fe20000010100 */
[----:B------:R-:W-:Y:S01]  /*db90*/  HADD2.F32 R20, -RZ, R17.H0_H0 ;  /* 0x20000011ff147230 */ /* 0x000fe20000004100 */
[----:B------:R-:W-:Y:S01]  /*dba0*/  @!P1 FADD.FTZ R5, -R5, -RZ ;  /* 0x800000ff05059221 */ /* 0x000fe20000010100 */
[--C-:B------:R-:W-:Y:S01]  /*dbb0*/  HADD2.F32 R25, -RZ, R24.reuse.H0_H0 ;  /* 0x20000018ff197230 */ /* 0x100fe20000004100 */
[----:B------:R-:W-:Y:S01]  /*dbc0*/  FMUL.FTZ R6, R21, R6 ;  /* 0x0000000615067220 */ /* 0x000fe20000410000 */
[----:B------:R-:W-:Y:S01]  /*dbd0*/  HADD2.F32 R23, -RZ, R24.H1_H1 ;  /* 0x30000018ff177230 */ /* 0x000fe20000004100 */
[----:B------:R-:W-:Y:S01]  /*dbe0*/  FMUL.FTZ R7, R20, R7 ;  /* 0x0000000714077220 */ /* 0x000fe20000410000 */
[----:B------:R-:W-:Y:S01]  /*dbf0*/  HADD2.F32 R21, -RZ, R26.H0_H0 ;  /* 0x2000001aff157230 */ /* 0x000fe20000004100 */
[----:B------:R-:W-:Y:S01]  /*dc00*/  FMUL.FTZ R0, R25, R0 ;  /* 0x0000000019007220 */ /* 0x000fe20000410000 */
[----:B----4-:R-:W-:Y:S01]  /*dc10*/  HADD2.F32 R20, -RZ, R28.H0_H0 ;  /* 0x2000001cff147230 */ /* 0x010fe20000004100 */
[----:B------:R-:W-:Y:S01]  /*dc20*/  FMUL.FTZ R2, R23, R2 ;  /* 0x0000000217027220 */ /* 0x000fe20000410000 */
[----:B------:R-:W-:Y:S01]  /*dc30*/  HADD2.F32 R23, -RZ, R26.H1_H1 ;  /* 0x3000001aff177230 */ /* 0x000fe20000004100 */
[----:B------:R-:W-:Y:S01]  /*dc40*/  FMUL.FTZ R5, R22, R5 ;  /* 0x0000000516057220 */ /* 0x000fe20000410000 */
        /* <DEDUP_REMOVED lines=8> */
[----:B------:R-:W-:Y:S01]  /*dcd0*/  HADD2.F32 R21, -RZ, R35.H1_H1 ;  /* 0x30000023ff157230 */ /* 0x000fe20000004100 */
[----:B------:R-:W-:Y:S01]  /*dce0*/  @!P1 FADD.FTZ R8, -R8, -RZ ;  /* 0x800000ff08089221 */ /* 0x000fe20000010100 */
[----:B------:R-:W-:Y:S01]  /*dcf0*/  HADD2.F32 R27, -RZ, R30.H0_H0 ;  /* 0x2000001eff1b7230 */ /* 0x000fe20000004100 */
[----:B------:R-:W-:Y:S01]  /*dd00*/  F2FP.PACK_AB R0, R2, R0 ;  /* 0x000000000200723e */ /* 0x000fe200000000ff */
[----:B------:R-:W-:Y:S01]  /*dd10*/  HADD2.F32 R20, -RZ, R32.H0_H0 ;  /* 0x20000020ff147230 */ /* 0x000fe20000004100 */
[----:B------:R-:W-:Y:S01]  /*dd20*/  FFMA.FTZ R4, R21, R26, R4 ;  /* 0x0000001a15047223 */ /* 0x000fe20000010004 */
[----:B------:R-:W-:Y:S02]  /*dd30*/  HADD2.F32 R17, -RZ, R17.H1_H1 ;  /* 0x30000011ff117230 */ /* 0x000fe40000004100 */
[----:B------:R-:W-:Y:S01]  /*dd40*/  HADD2.F32 R28, -RZ, R30.H1_H1 ;  /* 0x3000001eff1c7230 */ /* 0x000fe20000004100 */
[----:B------:R-:W-:Y:S01]  /*dd50*/  FFMA.FTZ R5, R20, R27, R5 ;  /* 0x0000001b14057223 */ /* 0x000fe20000010005 */
[----:B------:R-:W-:Y:S01]  /*dd60*/  HADD2.F32 R23, -RZ, R32.H1_H1 ;  /* 0x30000020ff177230 */ /* 0x000fe20000004100 */
[----:B------:R-:W-:Y:S01]  /*dd70*/  F2FP.PACK_AB R3, R4, R3 ;  /* 0x000000030403723e */ /* 0x000fe200000000ff */
[----:B------:R-:W-:Y:S01]  /*dd80*/  HADD2.F32 R29, -RZ, R31.H0_H0 ;  /* 0x2000001fff1d7230 */ /* 0x000fe20000004100 */
[----:B------:R-:W-:Y:S01]  /*dd90*/  MOV R4, R0 ;  /* 0x0000000000047202 */ /* 0x000fe20000000f00 */
[----:B------:R-:W-:Y:S01]  /*dda0*/  FMUL.FTZ R8, R17, R8 ;  /* 0x0000000811087220 */ /* 0x000fe20000410000 */
[----:B------:R-:W-:Y:S01]  /*ddb0*/  HADD2.F32 R22, -RZ, R33.H0_H0 ;  /* 0x20000021ff167230 */ /* 0x000fe20000004100 */
[----:B------:R-:W-:Y:S01]  /*ddc0*/  FFMA.FTZ R6, R23, R28, R6 ;  /* 0x0000001c17067223 */ /* 0x000fe20000010006 */
[----:B------:R-:W-:Y:S02]  /*ddd0*/  HADD2.F32 R30, -RZ, R31.H1_H1 ;  /* 0x3000001fff1e7230 */ /* 0x000fe40000004100 */
[----:B------:R-:W-:Y:S01]  /*dde0*/  HADD2.F32 R25, -RZ, R33.H1_H1 ;  /* 0x30000021ff197230 */ /* 0x000fe20000004100 */
[----:B------:R-:W-:Y:S01]  /*ddf0*/  FFMA.FTZ R7, R22, R29, R7 ;  /* 0x0000001d16077223 */ /* 0x000fe20000010007 */
[----:B------:R-:W-:Y:S02]  /*de00*/  F2FP.PACK_AB R6, R6, R5 ;  /* 0x000000050606723e */ /* 0x000fe400000000ff */
[----:B------:R-:W-:Y:S01]  /*de10*/  MOV R5, R3 ;  /* 0x0000000300057202 */ /* 0x000fe20000000f00 */
[----:B------:R-:W-:Y:S05]  /*de20*/  FFMA.FTZ R8, R25, R30, R8 ;  /* 0x0000001e19087223 */ /* 0x000fea0000010008 */
[----:B------:R-:W-:Y:S02]  /*de30*/  F2FP.PACK_AB R7, R8, R7 ;  /* 0x000000070807723e */ /* 0x000fe400000000ff */
.L_x_979:
[----:B------:R-:W-:Y:S05]  /*de40*/  BSYNC B0 ;  /* 0x0000000000007941 */ /* 0x000fea0003800000 */
.L_x_978:
[C---:B---3--:R-:W-:Y:S04]  /*de50*/  LEA R2, P0, R186.reuse, R128, 0x1 ;  /* 0x00000080ba027211 */ /* 0x048fe800078008ff */
[----:B------:R-:W-:Y:S05]  /*de60*/  LEA.HI.X R3, R186, R129, R78, 0x1, P0 ;  /* 0x00000081ba037211 */ /* 0x000fea00000f0c4e */
[----:B-----5:R3:W-:Y:S04]  /*de70*/  ST.E.128 [R2.64], R4 ;  /* 0x0000000402007985 */ /* 0x0207e8000c101d06 */
.L_x_973:
[----:B------:R-:W-:Y:S05]  /*de80*/  BSYNC B2 ;  /* 0x0000000000027941 */ /* 0x000fea0003800000 */
.L_x_972:
[----:B---3--:R-:W3:Y:S02]  /*de90*/  LD.E R3, [R10.64+0xd0] ;  /* 0x0000d0060a037980 */ /* 0x008ee4000c101900 */
[----:B---3--:R-:W-:Y:S05]  /*dea0*/  IMAD.U32 R3, R3, -0x40, RZ ;  /* 0xffffffc003037824 */ /* 0x008fea00078e00ff */
[C---:B------:R-:W-:Y:S02]  /*deb0*/  LEA R126, P1, R3.reuse, R126, 0x1 ;  /* 0x0000007e037e7211 */ /* 0x040fe400078208ff */
[C---:B------:R-:W-:Y:S02]  /*dec0*/  LEA R124, P0, R3.reuse, R124, 0x1 ;  /* 0x0000007c037c7211 */ /* 0x040fe400078008ff */
[C---:B------:R-:W-:Y:S02]  /*ded0*/  LEA.HI.X.SX32 R127, R3.reuse, R127, 0x1, P1 ;  /* 0x0000007f037f7211 */ /* 0x040fe400008f0eff */
[----:B------:R-:W-:Y:S01]  /*dee0*/  LEA.HI.X.SX32 R125, R3, R125, 0x1, P0 ;  /* 0x0000007d037d7211 */ /* 0x000fe200000f0eff */
[----:B------:R-:W-:-:S05]  /*def0*/  BRA `(.L_x_915) ;  /* 0x000009b000007947 */ /* 0x000fca0003800000 */
.L_x_881:
[----:B------:R-:W-:Y:S01]  /*df00*/  BSSY B0, `(.L_x_980) ;  /* 0x0000008000007945 */ /* 0x000fe20003800000 */
[----:B------:R-:W-:-:S05]  /*df10*/  @!P2 BRA `(.L_x_981) ;  /* 0x000000600000a947 */ /* 0x000fca0003800000 */
[----:B------:R-:W-:Y:S02]  /*df20*/  ISETP.NE.AND P1, PT, R168, RZ, PT ;  /* 0x000000ffa800720c */ /* 0x000fe40003f25270 */
[----:B------:R-:W-:Y:S11]  /*df30*/  ISETP.NE.AND P0, PT, R167, RZ, PT ;  /* 0x000000ffa700720c */ /* 0x000ff60003f05270 */
[----:B------:R-:W2:Y:S04]  /*df40*/  @P1 LD.E.128 R20, [R122.64] ;  /* 0x000000067a141980 */ /* 0x000ea8000c101d00 */
[----:B--2---:R1:W-:Y:S04]  /*df50*/  @P1 ST.E.128 [R128.64], R20 ;  /* 0x0000001480001985 */ /* 0x0043e8000c101d06 */
[----:B------:R-:W2:Y:S04]  /*df60*/  @P0 LD.E.128 R4, [R122.64+0x80] ;  /* 0x000080067a040980 */ /* 0x000ea8000c101d00 */
[----:B--2---:R1:W-:Y:S02]  /*df70*/  @P0 ST.E.128 [R128.64+0x80], R4 ;  /* 0x0000800480000985 */ /* 0x0043e4000c101d06 */
.L_x_981:
[----:B------:R-:W-:Y:S05]  /*df80*/  BSYNC B0 ;  /* 0x0000000000007941 */ /* 0x000fea0003800000 */
.L_x_980:
[C---:B------:R-:W-:Y:S01]  /*df90*/  ISETP.GE.AND P0, PT, R68.reuse, R239, PT ;  /* 0x000000ef4400720c */ /* 0x040fe20003f06270 */
[----:B------:R-:W-:Y:S03]  /*dfa0*/  BSSY B0, `(.L_x_982) ;  /* 0x0000012000007945 */ /* 0x000fe60003800000 */
[----:B------:R-:W-:Y:S11]  /*dfb0*/  ISETP.GE.AND P0, PT, R68, R235, !P0 ;  /* 0x000000eb4400720c */ /* 0x000ff60004706270 */
[----:B------:R-:W-:Y:S02]  /*dfc0*/  @!UPT UIADD3 URZ, URZ, URZ, URZ ;  /* 0x0000003f3f3ff290 */ /* 0x000fe4000fffe03f */
[----:B------:R-:W-:-:S05]  /*dfd0*/  @!P0 BRA `(.L_x_983) ;  /* 0x000000e000008947 */ /* 0x000fca0003800000 */
[----:B------:R-:W-:Y:S02]  /*dfe0*/  ISETP.NE.AND P3, PT, R168, RZ, PT ;  /* 0x000000ffa800720c */ /* 0x000fe40003f65270 */
[----:B------:R-:W-:Y:S11]  /*dff0*/  ISETP.NE.AND P1, PT, R167, RZ, PT ;  /* 0x000000ffa700720c */ /* 0x000ff60003f25270 */
[C---:B------:R-:W-:Y:S02]  /*e000*/  @P3 LEA R28, P0, R90.reuse, R122, 0x1 ;  /* 0x0000007a5a1c3211 */ /* 0x040fe400078008ff */
[----:B------:R-:W-:Y:S02]  /*e010*/  @P3 LEA R24, P2, R225, R128, 0x1 ;  /* 0x00000080e1183211 */ /* 0x000fe400078408ff */
[----:B------:R-:W-:Y:S02]  /*e020*/  @P3 LEA.HI.X R29, R90, R123, R89, 0x1, P0 ;  /* 0x0000007b5a1d3211 */ /* 0x000fe400000f0c59 */
[----:B------:R-:W-:Y:S02]  /*e030*/  @P1 LEA R2, P0, R91, R122, 0x1 ;  /* 0x0000007a5b021211 */ /* 0x000fe400078008ff */
[----:B------:R-:W-:Y:S01]  /*e040*/  @P3 LEA.HI.X R25, R225, R129, R226, 0x1, P2 ;  /* 0x00000081e1193211 */ /* 0x000fe200010f0ce2 */
[----:B-1----:R-:W2:Y:S01]  /*e050*/  @P3 LD.E.128 R20, [R28.64] ;  /* 0x000000061c143980 */ /* 0x002ea2000c101d00 */
[----:B------:R-:W-:Y:S02]  /*e060*/  @P1 LEA.HI.X R3, R91, R123, R92, 0x1, P0 ;  /* 0x0000007b5b031211 */ /* 0x000fe400000f0c5c */
[C---:B------:R-:W-:Y:S04]  /*e070*/  @P1 LEA R26, P0, R84.reuse, R128, 0x1 ;  /* 0x00000080541a1211 */ /* 0x040fe800078008ff */
[----:B------:R-:W-:Y:S01]  /*e080*/  @P1 LEA.HI.X R27, R84, R129, R83, 0x1, P0 ;  /* 0x00000081541b1211 */ /* 0x000fe200000f0c53 */
[----:B--2---:R1:W-:Y:S04]  /*e090*/  @P3 ST.E.128 [R24.64], R20 ;  /* 0x0000001418003985 */ /* 0x0043e8000c101d06 */
[----:B------:R-:W2:Y:S04]  /*e0a0*/  @P1 LD.E.128 R4, [R2.64] ;  /* 0x0000000602041980 */ /* 0x000ea8000c101d00 */
[----:B--2---:R1:W-:Y:S02]  /*e0b0*/  @P1 ST.E.128 [R26.64], R4 ;  /* 0x000000041a001985 */ /* 0x0043e4000c101d06 */
.L_x_983:
[----:B------:R-:W-:Y:S05]  /*e0c0*/  BSYNC B0 ;  /* 0x0000000000007941 */ /* 0x000fea0003800000 */
.L_x_982:
        /* <DEDUP_REMOVED lines=8> */
[C---:B-1----:R-:W-:Y:S02]  /*e150*/  @P3 LEA R24, P2, R85.reuse, R128, 0x1 ;  /* 0x0000008055183211 */ /* 0x042fe400078408ff */
[----:B------:R-:W-:Y:S02]  /*e160*/  @P3 LEA.HI.X R29, R98, R123, R97, 0x1, P0 ;  /* 0x0000007b621d3211 */ /* 0x000fe400000f0c61 */
[C---:B------:R-:W-:Y:S02]  /*e170*/  @P1 LEA R2, P0, R94.reuse, R122, 0x1 ;  /* 0x0000007a5e021211 */ /* 0x040fe400078008ff */
[----:B------:R-:W-:Y:S01]  /*e180*/  @P3 LEA.HI.X R25, R85, R129, R86, 0x1, P2 ;  /* 0x0000008155193211 */ /* 0x000fe200010f0c56 */
[----:B------:R-:W2:Y:S01]  /*e190*/  @P3 LD.E.128 R20, [R28.64] ;  /* 0x000000061c143980 */ /* 0x000ea2000c101d00 */
[----:B------:R-:W-:Y:S02]  /*e1a0*/  @P1 LEA.HI.X R3, R94, R123, R93, 0x1, P0 ;  /* 0x0000007b5e031211 */ /* 0x000fe400000f0c5d */
[C---:B------:R-:W-:Y:S04]  /*e1b0*/  @P1 LEA R26, P0, R210.reuse, R128, 0x1 ;  /* 0x00000080d21a1211 */ /* 0x040fe800078008ff */
[----:B------:R-:W-:Y:S01]  /*e1c0*/  @P1 LEA.HI.X R27, R210, R129, R211, 0x1, P0 ;  /* 0x00000081d21b1211 */ /* 0x000fe200000f0cd3 */
[----:B--2---:R1:W-:Y:S04]  /*e1d0*/  @P3 ST.E.128 [R24.64], R20 ;  /* 0x0000001418003985 */ /* 0x0043e8000c101d06 */
[----:B------:R-:W2:Y:S04]  /*e1e0*/  @P1 LD.E.128 R4, [R2.64] ;  /* 0x0000000602041980 */ /* 0x000ea8000c101d00 */
[----:B--2---:R1:W-:Y:S02]  /*e1f0*/  @P1 ST.E.128 [R26.64], R4 ;  /* 0x000000041a001985 */ /* 0x0043e4000c101d06 */
.L_x_985:
[----:B------:R-:W-:Y:S05]  /*e200*/  BSYNC B0 ;  /* 0x0000000000007941 */ /* 0x000fea0003800000 */
.L_x_984:
[C---:B------:R-:W-:Y:S01]  /*e210*/  ISETP.GE.AND P0, PT, R66.reuse, R239, PT ;  /* 0x000000ef4200720c */ /* 0x040fe20003f06270 */
[----:B------:R-:W-:Y:S03]  /*e220*/  BSSY B0, `(.L_x_986) ;  /* 0x0000014000007945 */ /* 0x000fe60003800000 */
[----:B------:R-:W-:Y:S11]  /*e230*/  ISETP.GE.AND P0, PT, R66, R235, !P0 ;  /* 0x000000eb4200720c */ /* 0x000ff60004706270 */
[----:B------:R-:W-:Y:S02]  /*e240*/  @!UPT UIADD3 URZ, URZ, URZ, URZ ;  /* 0x0000003f3f3ff290 */ /* 0x000fe4000fffe03f */
[----:B------:R-:W-:-:S05]  /*e250*/  @!P0 BRA `(.L_x_987) ;  /* 0x0000010000008947 */ /* 0x000fca0003800000 */
[----:B------:R-:W-:Y:S02]  /*e260*/  ISETP.NE.AND P2, PT, R168, RZ, PT ;  /* 0x000000ffa800720c */ /* 0x000fe40003f45270 */
[----:B------:R-:W-:Y:S11]  /*e270*/  ISETP.NE.AND P1, PT, R167, RZ, PT ;  /* 0x000000ffa700720c */ /* 0x000ff60003f25270 */
[----:B------:R-:W-:Y:S04]  /*e280*/  @P2 IMAD.WIDE.U32 R2, R214, 0x60, R122 ;  /* 0x00000060d6022825 */ /* 0x000fe800078e007a */
[----:B------:R-:W-:Y:S02]  /*e290*/  @P2 IMAD R0, R215, 0x60, RZ ;  /* 0x00000060d7002824 */ /* 0x000fe400078e02ff */
[----:B-1----:R-:W-:Y:S04]  /*e2a0*/  @P2 IMAD.WIDE.U32 R24, R60, 0x60, R128 ;  /* 0x000000603c182825 */ /* 0x002fe800078e0080 */
[----:B------:R-:W-:Y:S02]  /*e2b0*/  @P2 IMAD.IADD R3, R3, 0x1, R0 ;  /* 0x0000000103032824 */ /* 0x000fe400078e0200 */
[----:B------:R-:W-:Y:S03]  /*e2c0*/  @P2 IMAD R0, R61, 0x60, RZ ;  /* 0x000000603d002824 */ /* 0x000fe600078e02ff */
[----:B------:R1:W2:Y:S01]  /*e2d0*/  @P2 LD.E.128 R20, [R2.64] ;  /* 0x0000000602142980 */ /* 0x0002a2000c101d00 */
[----:B------:R-:W-:Y:S01]  /*e2e0*/  @P2 IMAD.IADD R25, R25, 0x1, R0 ;  /* 0x0000000119192824 */ /* 0x000fe200078e0200 */
[C---:B-1----:R-:W-:Y:S04]  /*e2f0*/  @P1 LEA R2, P0, R99.reuse, R122, 0x1 ;  /* 0x0000007a63021211 */ /* 0x042fe800078008ff */
[----:B------:R-:W-:Y:S02]  /*e300*/  @P1 LEA.HI.X R3, R99, R123, R100, 0x1, P0 ;  /* 0x0000007b63031211 */ /* 0x000fe400000f0c64 */
[C---:B------:R-:W-:Y:S04]  /*e310*/  @P1 LEA R26, P0, R208.reuse, R128, 0x1 ;  /* 0x00000080d01a1211 */ /* 0x040fe800078008ff */
[----:B------:R-:W-:Y:S01]  /*e320*/  @P1 LEA.HI.X R27, R208, R129, R209, 0x1, P0 ;  /* 0x00000081d01b1211 */ /* 0x000fe200000f0cd1 */
[----:B--2---:R1:W-:Y:S04]  /*e330*/  @P2 ST.E.128 [R24.64], R20 ;  /* 0x0000001418002985 */ /* 0x0043e8000c101d06 */
[----:B------:R-:W2:Y:S04]  /*e340*/  @P1 LD.E.128 R4, [R2.64] ;  /* 0x0000000602041980 */ /* 0x000ea8000c101d00 */
[----:B--2---:R1:W-:Y:S02]  /*e350*/  @P1 ST.E.128 [R26.64], R4 ;  /* 0x000000041a001985 */ /* 0x0043e4000c101d06 */
.L_x_987:
[----:B------:R-:W-:Y:S05]  /*e360*/  BSYNC B0 ;  /* 0x0000000000007941 */ /* 0x000fea0003800000 */
.L_x_986:
        /* <DEDUP_REMOVED lines=8> */
[----:B-1----:R-:W-:Y:S02]  /*e3f0*/  @P3 LEA R24, P2, R81, R128, 0x1 ;  /* 0x0000008051183211 */ /* 0x002fe400078408ff */
[----:B------:R-:W-:Y:S02]  /*e400*/  @P3 LEA.HI.X R29, R96, R123, R95, 0x1, P0 ;  /* 0x0000007b601d3211 */ /* 0x000fe400000f0c5f */
[----:B------:R-:W-:Y:S02]  /*e410*/  @P1 LEA R2, P0, R101, R122, 0x1 ;  /* 0x0000007a65021211 */ /* 0x000fe400078008ff */
        /* <DEDUP_REMOVED lines=8> */
.L_x_989:
[----:B------:R-:W-:Y:S05]  /*e4a0*/  BSYNC B0 ;  /* 0x0000000000007941 */ /* 0x000fea0003800000 */
.L_x_988:
        /* <DEDUP_REMOVED lines=21> */
.L_x_991:
[----:B------:R-:W-:Y:S05]  /*e600*/  BSYNC B0 ;  /* 0x0000000000007941 */ /* 0x000fea0003800000 */
.L_x_990:
        /* <DEDUP_REMOVED lines=21> */
.L_x_993:
[----:B------:R-:W-:Y:S05]  /*e760*/  BSYNC B0 ;  /* 0x0000000000007941 */ /* 0x000fea0003800000 */
.L_x_992:
[C---:B------:R-:W-:Y:S04]  /*e770*/  ISETP.GE.AND P0, PT, R162.reuse, R239, PT ;  /* 0x000000efa200720c */ /* 0x040fe80003f06270 */
        /* <DEDUP_REMOVED lines=19> */
.L_x_915:
[----:B------:R-:W-:Y:S05]  /*e8b0*/  BSYNC B3 ;  /* 0x0000000000037941 */ /* 0x000fea0003800000 */
.L_x_880:
[----:B------:R-:W-:Y:S01]  /*e8c0*/  ISETP.NE.U32.AND P1, PT, R236, RZ, PT ;  /* 0x000000ffec00720c */ /* 0x000fe20003f25070 */
[----:B------:R-:W3:Y:S01]  /*e8d0*/  LD.E R3, [R10.64+0x128] ;  /* 0x000128060a037980 */ /* 0x000ee2000c101900 */
[----:B------:R-:W-:Y:S02]  /*e8e0*/  BSSY B0, `(.L_x_994) ;  /* 0x000005f000007945 */ /* 0x000fe40003800000 */
[----:B------:R-:W-:Y:S01]  /*e8f0*/  ISETP.NE.AND.EX P1, PT, R237, RZ, PT, P1 ;  /* 0x000000ffed00720c */ /* 0x000fe20003f25310 */
[----:B---3--:R-:W-:Y:S05]  /*e900*/  IMAD.U32 R3, R3, -0x80, RZ ;  /* 0xffffff8003037824 */ /* 0x008fea00078e00ff */
[C---:B-12---:R-:W-:Y:S04]  /*e910*/  LEA R122, P0, R3.reuse, R122, 0x1 ;  /* 0x0000007a037a7211 */ /* 0x046fe800078008ff */
[----:B------:R-:W-:Y:S03]  /*e920*/  LEA.HI.X.SX32 R123, R3, R123, 0x1, P0 ;  /* 0x0000007b037b7211 */ /* 0x000fe600000f0eff */
[----:B------:R-:W-:-:S05]  /*e930*/  @!P1 BRA `(.L_x_995) ;  /* 0x0000051000009947 */ /* 0x000fca0003800000 */
[----:B------:R-:W-:Y:S04]  /*e940*/  IADD3 R0, R14, -0x1, RZ ;  /* 0xffffffff0e007810 */ /* 0x000fe80007ffe0ff */
[----:B------:R-:W-:Y:S11]  /*e950*/  ISETP.GT.AND P0, PT, R0, R87, PT ;  /* 0x000000570000720c */ /* 0x000ff60003f04270 */
[----:B------:R-:W-:Y:S02]  /*e960*/  @!UPT UIADD3 URZ, URZ, URZ, URZ ;  /* 0x0000003f3f3ff290 */ /* 0x000fe4000fffe03f */
[----:B------:R-:W-:-:S05]  /*e970*/  @!P0 BRA `(.L_x_996) ;  /* 0x0000055000008947 */ /* 0x000fca0003800000 */
[----:B------:R-:W-:Y:S01]  /*e980*/  IMAD.MOV.U32 R20, RZ, RZ, RZ ;  /* 0x000000ffff147224 */ /* 0x000fe200078e00ff */
[----:B------:R-:W2:Y:S01]  /*e990*/  LD.E R2, [R10.64+0x170] ;  /* 0x000170060a027980 */ /* 0x000ea2000c101900 */
[----:B------:R-:W-:Y:S03]  /*e9a0*/  IABS R8, R15 ;  /* 0x0000000f00087213 */ /* 0x000fe60000000000 */
[----:B------:R-:W3:Y:S06]  /*e9b0*/  LD.E.64 R24, [R10.64+0x40] ;  /* 0x000040060a187980 */ /* 0x000eec000c101b00 */
[----:B----4-:R-:W4:Y:S01]  /*e9c0*/  LD.E.64 R22, [R10.64+0x20] ;  /* 0x000020060a167980 */ /* 0x010f22000c101b00 */
[-C--:B--2---:R-:W-:Y:S02]  /*e9d0*/  IABS R3, R2.reuse ;  /* 0x0000000200037213 */ /* 0x084fe40000000000 */
[----:B------:R-:W-:Y:S02]  /*e9e0*/  IABS R7, R2 ;  /* 0x0000000200077213 */ /* 0x000fe40000000000 */
[----:B------:R-:W1:Y:S03]  /*e9f0*/  I2F.RP R17, R3 ;  /* 0x0000000300117306 */ /* 0x000e660000209400 */
[----:B------:R-:W-:Y:S07]  /*ea00*/  IMAD.MOV R7, RZ, RZ, -R7 ;  /* 0x000000ffff077224 */ /* 0x000fee00078e0a07 */
[----:B-1----:R-:W1:Y:S02]  /*ea10*/  MUFU.RCP R0, R17 ;  /* 0x0000001100007308 */ /* 0x002e640000001000 */
[----:B-1----:R-:W-:Y:S02]  /*ea20*/  IADD3 R4, R0, 0xffffffe, RZ ;  /* 0x0ffffffe00047810 */ /* 0x002fe40007ffe0ff */
[----:B------:R-:W-:Y:S06]  /*ea30*/  IADD3 R0, R16, -0x100, RZ ;  /* 0xffffff0010007810 */ /* 0x000fec0007ffe0ff */
[----:B------:R-:W1:Y:S01]  /*ea40*/  F2I.FTZ.U32.TRUNC.NTZ R21, R4 ;  /* 0x0000000400157305 */ /* 0x000e62000021f000 */
[----:B------:R-:W2:Y:S01]  /*ea50*/  LD.E.64 R16, [R10.64+0x38] ;  /* 0x000038060a107980 */ /* 0x000ea2000c101b00 */
[----:B------:R-:W-:Y:S01]  /*ea60*/  IABS R5, R0 ;  /* 0x0000000000057213 */ /* 0x000fe20000000000 */
[--C-:B-1----:R-:W-:Y:S04]  /*ea70*/  IMAD.MOV R6, RZ, RZ, -R21.reuse ;  /* 0x000000ffff067224 */ /* 0x102fe800078e0a15 */
[----:B------:R-:W-:Y:S04]  /*ea80*/  IMAD R6, R6, R3, RZ ;  /* 0x0000000306067224 */ /* 0x000fe800078e02ff */
[----:B------:R-:W-:Y:S02]  /*ea90*/  IMAD.HI.U32 R6, R21, R6, R20 ;  /* 0x0000000615067227 */ /* 0x000fe400078e0014 */
[----:B------:R-:W2:Y:S04]  /*eaa0*/  LD.E.64 R20, [R10.64+0x28] ;  /* 0x000028060a147980 */ /* 0x000ea8000c101b00 */
[C---:B------:R-:W-:Y:S04]  /*eab0*/  IMAD.HI.U32 R4, R6.reuse, R5, RZ ;  /* 0x0000000506047227 */ /* 0x040fe800078e00ff */
[----:B------:R-:W-:Y:S04]  /*eac0*/  IMAD.HI.U32 R6, R6, R8, RZ ;  /* 0x0000000806067227 */ /* 0x000fe800078e00ff */
[-C--:B------:R-:W-:Y:S02]  /*ead0*/  IMAD R5, R4, R7.reuse, R5 ;  /* 0x0000000704057224 */ /* 0x080fe400078e0205 */
[----:B------:R-:W-:Y:S03]  /*eae0*/  IMAD R8, R6, R7, R8 ;  /* 0x0000000706087224 */ /* 0x000fe600078e0208 */
        /* <DEDUP_REMOVED lines=8> */
[-C--:B------:R-:W-:Y:S02]  /*eb70*/  LOP3.LUT R5, R15, R2.reuse, RZ, 0x3c, !PT ;  /* 0x000000020f057212 */ /* 0x080fe400078e3cff */
[-C--:B------:R-:W-:Y:S02]  /*eb80*/  LOP3.LUT R3, R0, R2.reuse, RZ, 0x3c, !PT ;  /* 0x0000000200037212 */ /* 0x080fe400078e3cff */
[----:B------:R-:W-:Y:S02]  /*eb90*/  ISETP.GE.AND P2, PT, R5, RZ, PT ;  /* 0x000000ff0500720c */ /* 0x000fe40003f46270 */
[----:B------:R-:W-:Y:S02]  /*eba0*/  ISETP.GE.AND P1, PT, R3, RZ, PT ;  /* 0x000000ff0300720c */ /* 0x000fe40003f26270 */
[----:B------:R-:W-:Y:S02]  /*ebb0*/  ISETP.NE.AND P0, PT, R2, RZ, PT ;  /* 0x000000ff0200720c */ /* 0x000fe40003f05270 */
[----:B------:R-:W-:Y:S02]  /*ebc0*/  @P4 IADD3 R4, R4, 0x1, RZ ;  /* 0x0000000104044810 */ /* 0x000fe40007ffe0ff */
[----:B------:R-:W-:Y:S02]  /*ebd0*/  @P5 IADD3 R6, R6, 0x1, RZ ;  /* 0x0000000106065810 */ /* 0x000fe40007ffe0ff */
[----:B------:R-:W-:Y:S02]  /*ebe0*/  LOP3.LUT R3, RZ, R2, RZ, 0x33, !PT ;  /* 0x00000002ff037212 */ /* 0x000fe400078e33ff */
[----:B------:R-:W-:Y:S01]  /*ebf0*/  IADD3 R0, -R15, R0, RZ ;  /* 0x000000000f007210 */ /* 0x000fe20007ffe1ff */
[----:B------:R-:W-:Y:S02]  /*ec00*/  @!P2 IMAD.MOV R6, RZ, RZ, -R6 ;  /* 0x000000ffff06a224 */ /* 0x000fe400078e0a06 */
[----:B------:R-:W-:Y:S05]  /*ec10*/  @!P1 IMAD.MOV R4, RZ, RZ, -R4 ;  /* 0x000000ffff049224 */ /* 0x000fea00078e0a04 */
[C---:B------:R-:W-:Y:S02]  /*ec20*/  SEL R4, R3.reuse, R4, !P0 ;  /* 0x0000000403047207 */ /* 0x040fe40004000000 */
[----:B------:R-:W-:Y:S02]  /*ec30*/  SEL R3, R3, R6, !P0 ;  /* 0x0000000603037207 */ /* 0x000fe40004000000 */
[CC--:B------:R-:W-:Y:S02]  /*ec40*/  LEA R28, P1, R4.reuse, R236.reuse, 0x2 ;  /* 0x000000ec041c7211 */ /* 0x0c0fe400078210ff */
[C---:B------:R-:W-:Y:S02]  /*ec50*/  LEA R26, P0, R3.reuse, R236, 0x2 ;  /* 0x000000ec031a7211 */ /* 0x040fe400078010ff */
[-C--:B------:R-:W-:Y:S02]  /*ec60*/  LEA.HI.X.SX32 R29, R4, R237.reuse, 0x2, P1 ;  /* 0x000000ed041d7211 */ /* 0x080fe400008f16ff */
[C---:B------:R-:W-:Y:S01]  /*ec70*/  LEA.HI.X.SX32 R27, R3.reuse, R237, 0x2, P0 ;  /* 0x000000ed031b7211 */ /* 0x040fe200000f16ff */
[----:B------:R-:W-:Y:S02]  /*ec80*/  IMAD.IADD R3, R3, 0x1, -R4 ;  /* 0x0000000103037824 */ /* 0x000fe400078e0a04 */
[----:B------:R-:W2:Y:S02]  /*ec90*/  LD.E R5, [R28.64] ;  /* 0x000000061c057980 */ /* 0x000ea4000c101900 */
[----:B------:R-:W-:Y:S02]  /*eca0*/  IMAD R0, R3, R2, R0 ;  /* 0x0000000203007224 */ /* 0x000fe400078e0200 */
[----:B------:R1:W2:Y:S02]  /*ecb0*/  LD.E R6, [R26.64] ;  /* 0x000000061a067980 */ /* 0x0002a4000c101900 */
[-C--:B---3--:R-:W-:Y:S01]  /*ecc0*/  IMAD R4, R25, R0.reuse, RZ ;  /* 0x0000000019047224 */ /* 0x088fe200078e02ff */
[----:B------:R-:W-:Y:S01]  /*ecd0*/  SHF.R.S32.HI R3, RZ, 0x1f, R0 ;  /* 0x0000001fff037819 */ /* 0x000fe20000011400 */
[C---:B-1----:R-:W-:Y:S04]  /*ece0*/  IMAD.WIDE.U32 R26, R24.reuse, R0, RZ ;  /* 0x00000000181a7225 */ /* 0x042fe800078e00ff */
[----:B--2---:R-:W-:Y:S02]  /*ecf0*/  IMAD.IADD R6, R5, 0x1, -R6 ;  /* 0x0000000105067824 */ /* 0x004fe400078e0a06 */
[----:B------:R-:W-:Y:S02]  /*ed00*/  IMAD R5, R24, R3, R4 ;  /* 0x0000000318057224 */ /* 0x000fe400078e0204 */
[-C--:B----4-:R-:W-:Y:S01]  /*ed10*/  IMAD R4, R23, R6.reuse, RZ ;  /* 0x0000000617047224 */ /* 0x090fe200078e02ff */
[----:B------:R-:W-:Y:S01]  /*ed20*/  SHF.R.S32.HI R7, RZ, 0x1f, R6 ;  /* 0x0000001fff077819 */ /* 0x000fe20000011406 */
[C---:B------:R-:W-:Y:S04]  /*ed30*/  IMAD.WIDE.U32 R24, R22.reuse, R6, RZ ;  /* 0x0000000616187225 */ /* 0x040fe800078e00ff */
[-C--:B------:R-:W-:Y:S01]  /*ed40*/  IMAD R4, R22, R7.reuse, R4 ;  /* 0x0000000716047224 */ /* 0x080fe200078e0204 */
[----:B------:R-:W-:Y:S01]  /*ed50*/  MOV R22, R26 ;  /* 0x0000001a00167202 */ /* 0x000fe20000000f00 */
[----:B------:R-:W-:Y:S02]  /*ed60*/  IMAD.IADD R23, R27, 0x1, R5 ;  /* 0x000000011b177824 */ /* 0x000fe400078e0205 */
[----:B------:R-:W-:Y:S02]  /*ed70*/  IMAD.IADD R25, R25, 0x1, R4 ;  /* 0x0000000119197824 */ /* 0x000fe400078e0204 */
[----:B------:R-:W-:Y:S04]  /*ed80*/  IMAD.WIDE.U32 R22, R6, R20, R22 ;  /* 0x0000001406167225 */ /* 0x000fe800078e0016 */
[----:B------:R-:W-:Y:S01]  /*ed90*/  IMAD R6, R21, R6, RZ ;  /* 0x0000000615067224 */ /* 0x000fe200078e02ff */
[----:B------:R-:W-:Y:S01]  /*eda0*/  LEA R130, P1, R22, R130, 0x1 ;  /* 0x0000008216827211 */ /* 0x000fe200078208ff */
[----:B------:R-:W-:Y:S02]  /*edb0*/  IMAD R4, R17, R0, RZ ;  /* 0x0000000011047224 */ /* 0x000fe400078e02ff */
[----:B------:R-:W-:Y:S04]  /*edc0*/  IMAD.WIDE.U32 R24, R0, R16, R24 ;  /* 0x0000001000187225 */ /* 0x000fe800078e0018 */
[----:B------:R-:W-:Y:S01]  /*edd0*/  IMAD R6, R20, R7, R6 ;  /* 0x0000000714067224 */ /* 0x000fe200078e0206 */
[----:B------:R-:W-:Y:S01]  /*ede0*/  LEA R128, P0, R24, R128, 0x1 ;  /* 0x0000008018807211 */ /* 0x000fe200078008ff */
[----:B------:R-:W-:Y:S02]  /*edf0*/  IMAD R4, R16, R3, R4 ;  /* 0x0000000310047224 */ /* 0x000fe400078e0204 */
[----:B------:R-:W-:Y:S02]  /*ee00*/  IMAD.IADD R6, R23, 0x1, R6 ;  /* 0x0000000117067824 */ /* 0x000fe400078e0206 */
[----:B------:R-:W-:Y:S03]  /*ee10*/  IMAD.IADD R4, R25, 0x1, R4 ;  /* 0x0000000119047824 */ /* 0x000fe600078e0204 */
[----:B------:R-:W-:Y:S02]  /*ee20*/  LEA.HI.X R131, R22, R131, R6, 0x1, P1 ;  /* 0x0000008316837211 */ /* 0x000fe400008f0c06 */
[----:B------:R-:W-:Y:S01]  /*ee30*/  LEA.HI.X R129, R24, R129, R4, 0x1, P0 ;  /* 0x0000008118817211 */ /* 0x000fe200000f0c04 */
[----:B------:R-:W-:-:S05]  /*ee40*/  BRA `(.L_x_996) ;  /* 0x0000008000007947 */ /* 0x000fca0003800000 */
.L_x_995:
[----:B------:R-:W2:Y:S04]  /*ee50*/  LD.E R5, [R10.64+0x40] ;  /* 0x000040060a057980 */ /* 0x000ea8000c101900 */
[----:B------:R-:W3:Y:S02]  /*ee60*/  LD.E R3, [R10.64+0x38] ;  /* 0x000038060a037980 */ /* 0x000ee4000c101900 */
[----:B---3--:R-:W-:Y:S02]  /*ee70*/  IMAD.U32 R3, R3, -0x80, RZ ;  /* 0xffffff8003037824 */ /* 0x008fe400078e00ff */
[----:B--2---:R-:W-:Y:S03]  /*ee80*/  IMAD.U32 R5, R5, -0x80, RZ ;  /* 0xffffff8005057824 */ /* 0x004fe600078e00ff */
[----:B------:R-:W-:Y:S02]  /*ee90*/  LEA R128, P0, R3, R128, 0x1 ;  /* 0x0000008003807211 */ /* 0x000fe400078008ff */
[----:B------:R-:W-:Y:S02]  /*eea0*/  LEA R130, P1, R5, R130, 0x1 ;  /* 0x0000008205827211 */ /* 0x000fe400078208ff */
[----:B------:R-:W-:Y:S02]  /*eeb0*/  LEA.HI.X.SX32 R129, R3, R129, 0x1, P0 ;  /* 0x0000008103817211 */ /* 0x000fe400000f0eff */
[----:B------:R-:W-:Y:S04]  /*eec0*/  LEA.HI.X.SX32 R131, R5, R131, 0x1, P1 ;  /* 0x0000008305837211 */ /* 0x000fe800008f0eff */
.L_x_996:
[----:B------:R-:W-:Y:S05]  /*eed0*/  BSYNC B0 ;  /* 0x0000000000007941 */ /* 0x000fea0003800000 */
.L_x_994:
[----:B------:R-:W-:Y:S04]  /*eee0*/  IADD3 R14, R14, -0x1, RZ ;  /* 0xffffffff0e0e7810 */ /* 0x000fe80007ffe0ff */
[----:B------:R-:W-:Y:S11]  /*eef0*/  ISETP.GT.AND P0, PT, R14, R87, PT ;  /* 0x000000570e00720c */ /* 0x000ff60003f04270 */
[----:B------:R-:W-:Y:S02]  /*ef00*/  @!UPT UIADD3 URZ, URZ, URZ, URZ ;  /* 0x0000003f3f3ff290 */ /* 0x000fe4000fffe03f */
[----:B------:R-:W-:-:S05]  /*ef10*/  @P0 BRA `(.L_x_997) ;  /* 0xffff3e5000000947 */ /* 0x000fca000383ffff */
.L_x_863:
[----:B------:R-:W-:Y:S01]  /*ef20*/  WARPSYNC 0xffffffff ;  /* 0xffffffff00007948 */ /* 0x000fe20003800000 */
[----:B------:R-:W-:Y:S06]  /*ef30*/  BAR.SYNC.DEFER_BLOCKING 0x0 ;  /* 0x0000000000007b1d */ /* 0x000fec0000010000 */
[----:B------:R-:W2:Y:S01]  /*ef40*/  LD.E R0, [R10.64+0xd0] ;  /* 0x0000d0060a007980 */ /* 0x000ea2000c101900 */
[----:B------:R-:W-:Y:S01]  /*ef50*/  BSSY B3, `(.L_x_998) ;  /* 0x0000542000037945 */ /* 0x000fe20003800000 */
[----:B------:R-:W-:Y:S01]  /*ef60*/  IMAD.SHL.U32 R235, R176, 0x2, RZ ;  /* 0x00000002b0eb7824 */ /* 0x000fe200078e00ff */
[C---:B------:R-:W-:Y:S01]  /*ef70*/  SHF.L.U64.HI R15, R218.reuse, 0x4, R219 ;  /* 0x00000004da0f7819 */ /* 0x040fe200000102db */
[----:B------:R-:W-:Y:S01]  /*ef80*/  IMAD.SHL.U32 R5, R218, 0x10, RZ ;  /* 0x00000010da057824 */ /* 0x000fe200078e00ff */
[----:B--2---:R-:W-:-:S13]  /*ef90*/  ISETP.NE.AND P0, PT, R0, RZ, PT ;  /* 0x000000ff0000720c */ /* 0x004fda0003f05270 */
[----:B------:R-:W-:Y:S05]  /*efa0*/  @!P0 BRA `(.L_x_999) ;  /* 0x00004e1000008947 */ /* 0x000fea0003800000 */
[----:B------:R-:W2:Y:S01]  /*efb0*/  LD.E.64 R2, [R10.64+0xf0] ;  /* 0x0000f0060a027980 */ /* 0x000ea2000c101b00 */
[----:B------:R-:W-:-:S03]  /*efc0*/  IMAD.MOV.U32 R13, RZ, RZ, RZ ;  /* 0x000000ffff0d7224 */ /* 0x000fc600078e00ff */
[----:B------:R-:W3:Y:S04]  /*efd0*/  LD.E.U8 R4, [R10.64+0x1b3] ;  /* 0x0001b3060a047980 */ /* 0x000ee8000c101100 */
[----:B------:R1:W5:Y:S04]  /*efe0*/  LD.E.64 R28, [R10.64+0x148] ;  /* 0x000148060a1c7980 */ /* 0x000368000c101b00 */
[----:B------:R1:W5:Y:S01]  /*eff0*/  LD.E.64 R32, [R10.64+0x150] ;  /* 0x000150060a207980 */ /* 0x000362000c101b00 */
[----:B--2---:R-:W-:-:S04]  /*f000*/  ISETP.NE.U32.AND P1, PT, R2, RZ, PT ;  /* 0x000000ff0200720c */ /* 0x004fc80003f25070 */
[----:B------:R-:W-:-:S13]  /*f010*/  ISETP.NE.AND.EX P1, PT, R3, RZ, PT, P1 ;  /* 0x000000ff0300720c */ /* 0x000fda0003f25310 */
[C---:B------:R-:W-:Y:S02]  /*f020*/  @P1 LEA R16, P0, R231.reuse, R2, 0x2 ;  /* 0x00000002e7101211 */ /* 0x040fe400078010ff */
[----:B------:R1:W5:Y:S02]  /*f030*/  LD.E R2, [R10.64+0xc0] ;  /* 0x0000c0060a027980 */ /* 0x000364000c101900 */
[----:B------:R-:W-:-:S05]  /*f040*/  @P1 LEA.HI.X R17, R231, R3, R70, 0x2, P0 ;  /* 0x00000003e7111211 */ /* 0x000fca00000f1446 */
[----:B----4-:R2:W4:Y:S01]  /*f050*/  @P1 LD.E R13, [R16.64] ;  /* 0x00000006100d1980 */ /* 0x010522000c101900 */
[----:B------:R-:W-:Y:S02]  /*f060*/  IADD3 R5, P1, R5, R194, RZ ;  /* 0x000000c205057210 */ /* 0x000fe40007f3e0ff */
[----:B------:R-:W-:-:S03]  /*f070*/  LEA.HI R3, R0, R0, RZ, 0x1 ;  /* 0x0000000000037211 */ /* 0x000fc600078f08ff */
[----:B------:R-:W-:Y:S01]  /*f080*/  IMAD.X R8, R15, 0x1, R197, P1 ;  /* 0x000000010f087824 */ /* 0x000fe200008e06c5 */
[C---:B-----5:R-:W-:Y:S02]  /*f090*/  LEA R38, P1, R5.reuse, R220, 0x1 ;  /* 0x000000dc05267211 */ /* 0x060fe400078208ff */
[----:B------:R-:W-:Y:S02]  /*f0a0*/  SHF.R.S32.HI R3, RZ, 0x1, R3 ;  /* 0x00000001ff037819 */ /* 0x000fe40000011403 */
[----:B------:R-:W-:Y:S02]  /*f0b0*/  LEA R7, P0, R218, R194, 0x5 ;  /* 0x000000c2da077211 */ /* 0x000fe400078028ff */
[----:B---3--:R-:W-:Y:S01]  /*f0c0*/  ISETP.NE.AND P4, PT, R4, RZ, PT ;  /* 0x000000ff0400720c */ /* 0x008fe20003f85270 */
[----:B------:R-:W-:Y:S01]  /*f0d0*/  IMAD.MOV.U32 R196, RZ, RZ, R194 ;  /* 0x000000ffffc47224 */ /* 0x000fe200078e00c2 */
[-C--:B------:R-:W-:Y:S02]  /*f0e0*/  LEA R40, P2, R194, R220.reuse, 0x1 ;  /* 0x000000dcc2287211 */ /* 0x080fe400078408ff */
[----:B------:R-:W-:Y:S01]  /*f0f0*/  LEA.HI.X R39, R5, R221, R8, 0x1, P1 ;  /* 0x000000dd05277211 */ /* 0x000fe200008f0c08 */
[----:B------:R-:W-:Y:S01]  /*f100*/  IMAD R5, R212, R3, R170 ;  /* 0x00000003d4057224 */ /* 0x000fe200078e02aa */
[----:B------:R-:W-:Y:S01]  /*f110*/  LEA.HI.X R12, R218, R197, R219, 0x5, P0 ;  /* 0x000000c5da0c7211 */ /* 0x000fe200000f2cdb */
[----:B------:R-:W-:Y:S01]  /*f120*/  IMAD R6, R219, 0x30, RZ ;  /* 0x00000030db067824 */ /* 0x000fe200078e02ff */
[--C-:B------:R-:W-:Y:S01]  /*f130*/  LEA.HI.X R41, R194, R221, R197.reuse, 0x1, P2 ;  /* 0x000000ddc2297211 */ /* 0x100fe200010f0cc5 */
[----:B------:R-:W-:Y:S01]  /*f140*/  IMAD.WIDE.U32 R196, R218, 0x30, R196 ;  /* 0x00000030dac47825 */ /* 0x000fe200078e00c4 */
[----:B------:R-:W-:-:S03]  /*f150*/  LEA R36, P0, R7, R220, 0x1 ;  /* 0x000000dc07247211 */ /* 0x000fc600078008ff */
[----:B------:R-:W-:Y:S02]  /*f160*/  IMAD.IADD R31, R233, 0x1, -R58 ;  /* 0x00000001e91f7824 */ /* 0x000fe400078e0a3a */
[----:B--2---:R-:W-:Y:S01]  /*f170*/  IMAD.IADD R17, R170, 0x1, R5 ;  /* 0x00000001aa117824 */ /* 0x004fe200078e0205 */
[----:B------:R-:W-:Y:S01]  /*f180*/  LEA.HI.X R37, R7, R221, R12, 0x1, P0 ;  /* 0x000000dd07257211 */ /* 0x000fe200000f0c0c */
[----:B------:R-:W-:Y:S01]  /*f190*/  IMAD.IADD R7, R197, 0x1, R6 ;  /* 0x00000001c5077824 */ /* 0x000fe200078e0206 */
[----:B------:R-:W-:Y:S02]  /*f1a0*/  ISETP.GE.AND P0, PT, R212, R31, PT ;  /* 0x0000001fd400720c */ /* 0x000fe40003f06270 */
[C---:B------:R-:W-:Y:S01]  /*f1b0*/  LEA R34, P1, R196.reuse, R220, 0x1 ;  /* 0x000000dcc4227211 */ /* 0x040fe200078208ff */
[----:B------:R-:W-:Y:S01]  /*f1c0*/  IMAD.SHL.U32 R30, R3, 0x10, RZ ;  /* 0x00000010031e7824 */ /* 0x000fe200078e00ff */
[----:B------:R-:W-:Y:S02]  /*f1d0*/  ISETP.GT.AND P0, PT, R147, -0x8, !P0 ;  /* 0xfffffff89300780c */ /* 0x000fe40004704270 */
[----:B------:R-:W-:-:S02]  /*f1e0*/  LEA.HI.X R35, R196, R221, R7, 0x1, P1 ;  /* 0x000000ddc4237211 */ /* 0x000fc400008f0c07 */
[----:B----4-:R-:W-:-:S05]  /*f1f0*/  IADD3 R16, R13, R88, R58 ;  /* 0x000000580d107210 */ /* 0x010fca0007ffe03a */
[----:B------:R-:W-:-:S05]  /*f200*/  IMAD R16, R16, R3, RZ ;  /* 0x0000000310107224 */ /* 0x000fca00078e02ff */
[----:B------:R-:W-:Y:S02]  /*f210*/  SHF.R.S32.HI R4, RZ, 0x1f, R16 ;  /* 0x0000001fff047819 */ /* 0x000fe40000011410 */
[C---:B------:R-:W-:Y:S02]  /*f220*/  IADD3 R21, P3, R16.reuse, R5, RZ ;  /* 0x0000000510157210 */ /* 0x040fe40007f7e0ff */
[----:B------:R-:W-:Y:S02]  /*f230*/  IADD3 R16, P2, R16, R17, RZ ;  /* 0x0000001110107210 */ /* 0x000fe40007f5e0ff */
[-C--:B------:R-:W-:Y:S02]  /*f240*/  LEA.HI.X.SX32 R20, R5, R4.reuse, 0x1, P3 ;  /* 0x0000000405147211 */ /* 0x080fe400018f0eff */
[----:B------:R-:W-:Y:S01]  /*f250*/  LEA.HI.X.SX32 R17, R17, R4, 0x1, P2 ;  /* 0x0000000411117211 */ /* 0x000fe200010f0eff */
[----:B------:R-:W-:Y:S05]  /*f260*/  @!P4 BRA `(.L_x_1000) ;  /* 0x00001c000000c947 */ /* 0x000fea0003800000 */
[----:B-1----:R-:W-:Y:S01]  /*f270*/  BSSY B2, `(.L_x_1001) ;  /* 0x000006c000027945 */ /* 0x002fe20003800000 */
[----:B------:R-:W-:Y:S05]  /*f280*/  @!P0 BRA `(.L_x_1002) ;  /* 0x000006a000008947 */ /* 0x000fea0003800000 */
[----:B------:R-:W-:Y:S01]  /*f290*/  ISETP.GE.AND P2, PT, R18, R2, PT ;  /* 0x000000021200720c */ /* 0x000fe20003f46270 */
[C---:B------:R-:W-:Y:S01]  /*f2a0*/  IMAD.SHL.U32 R45, R21.reuse, 0x2, RZ ;  /* 0x00000002152d7824 */ /* 0x040fe200078e00ff */
[----:B------:R-:W-:Y:S01]  /*f2b0*/  SHF.L.U64.HI R5, R21, 0x1, R20 ;  /* 0x0000000115057819 */ /* 0x000fe20000010214 */
[----:B------:R-:W-:Y:S03]  /*f2c0*/  BSSY B1, `(.L_x_1003) ;  /* 0x0000035000017945 */ /* 0x000fe60003800000 */
[----:B------:R-:W-:-:S02]  /*f2d0*/  IADD3 R42, P1, R28, R45, RZ ;  /* 0x0000002d1c2a7210 */ /* 0x000fc40007f3e0ff */
[----:B------:R-:W-:-:S03]  /*f2e0*/  IADD3 R44, P0, R32, R45, RZ ;  /* 0x0000002d202c7210 */ /* 0x000fc60007f1e0ff */
[--C-:B------:R-:W-:Y:S02]  /*f2f0*/  IMAD.X R43, R29, 0x1, R5.reuse, P1 ;  /* 0x000000011d2b7824 */ /* 0x100fe400008e0605 */
[----:B------:R1:W-:Y:S01]  /*f300*/  @P2 STS.128 [R235], RZ ;  /* 0x000000ffeb002388 */ /* 0x0003e20000000c00 */
[----:B------:R-:W-:Y:S01]  /*f310*/  IMAD.X R45, R33, 0x1, R5, P0 ;  /* 0x00000001212d7824 */ /* 0x000fe200000e0605 */
[----:B------:R-:W-:Y:S05]  /*f320*/  @P2 BRA `(.L_x_1004) ;  /* 0x000002e000002947 */ /* 0x000fea0003800000 */
[----:B------:R2:W5:Y:S01]  /*f330*/  LD.E.128 R12, [R40.64] ;  /* 0x00000006280c7980 */ /* 0x000562000c101d00 */
[----:B------:R-:W-:Y:S01]  /*f340*/  ISETP.GE.AND P0, PT, R18, R0, PT ;  /* 0x000000001200720c */ /* 0x000fe20003f06270 */
[----:B------:R-:W-:-:S12]  /*f350*/  BSSY B0, `(.L_x_1005) ;  /* 0x000002a000007945 */ /* 0x000fd80003800000 */
[----:B------:R-:W-:Y:S05]  /*f360*/  @P0 BRA `(.L_x_1006) ;  /* 0x0000028000000947 */ /* 0x000fea0003800000 */
[----:B------:R-:W3:Y:S04]  /*f370*/  LD.E.64 R4, [R44.64] ;  /* 0x000000062c047980 */ /* 0x000ee8000c101b00 */
[----:B------:R-:W4:Y:S01]  /*f380*/  LD.E.64 R6, [R42.64] ;  /* 0x000000062a067980 */ /* 0x000f22000c101b00 */
[--C-:B-----5:R-:W-:Y:S01]  /*f390*/  HADD2.F32 R23, -RZ, R13.reuse.H0_H0 ;  /* 0x2000000dff177230 */ /* 0x120fe20000004100 */
[----:B------:R-:W-:Y:S01]  /*f3a0*/  MOV R22, R14 ;  /* 0x0000000e00167202 */ /* 0x000fe20000000f00 */
[----:B------:R-:W-:Y:S02]  /*f3b0*/  HADD2.F32 R24, -RZ, R13.H1_H1 ;  /* 0x3000000dff187230 */ /* 0x000fe40000004100 */
[--C-:B------:R-:W-:Y:S02]  /*f3c0*/  HADD2.F32 R17, -RZ, R15.reuse.H1_H1 ;  /* 0x3000000fff117230 */ /* 0x100fe40000004100 */
[----:B------:R-:W-:-:S02]  /*f3d0*/  HADD2.F32 R27, -RZ, R15.H0_H0 ;  /* 0x2000000fff1b7230 */ /* 0x000fc40000004100 */
[----:B---3--:R-:W-:Y:S02]  /*f3e0*/  HADD2.F32 R13, -RZ, R4.H1_H1 ;  /* 0x30000004ff0d7230 */ /* 0x008fe40000004100 */
[----:B------:R-:W-:Y:S02]  /*f3f0*/  HADD2.F32 R8, -RZ, R5.H1_H1 ;  /* 0x30000005ff087230 */ /* 0x000fe40000004100 */
[--C-:B----4-:R-:W-:Y:S01]  /*f400*/  HADD2.F32 R16, -RZ, R6.reuse.H1_H1 ;  /* 0x30000006ff107230 */ /* 0x110fe20000004100 */
[CC--:B------:R-:W-:Y:S01]  /*f410*/  FMUL.FTZ R25, R24.reuse, R13.reuse ;  /* 0x0000000d18197220 */ /* 0x0c0fe20000410000 */
[----:B------:R-:W-:Y:S01]  /*f420*/  HADD2.F32 R14, -RZ, R7.H1_H1 ;  /* 0x30000007ff0e7230 */ /* 0x000fe20000004100 */
[C---:B------:R-:W-:Y:S01]  /*f430*/  FMUL.FTZ R15, R17.reuse, R8 ;  /* 0x00000008110f7220 */ /* 0x040fe20000410000 */
[----:B------:R-:W-:Y:S01]  /*f440*/  HADD2.F32 R6, -RZ, R6.H0_H0 ;  /* 0x20000006ff067230 */ /* 0x000fe20000004100 */
[----:B------:R-:W-:Y:S01]  /*f450*/  FMUL.FTZ R24, R24, R16 ;  /* 0x0000001018187220 */ /* 0x000fe20000410000 */
[----:B------:R-:W-:Y:S01]  /*f460*/  HADD2.F32 R4, -RZ, R4.H0_H0 ;  /* 0x20000004ff047230 */ /* 0x000fe20000004100 */
[-C--:B------:R-:W-:Y:S01]  /*f470*/  FMUL.FTZ R17, R17, R14.reuse ;  /* 0x0000000e11117220 */ /* 0x080fe20000410000 */
[----:B------:R-:W-:Y:S01]  /*f480*/  HADD2.F32 R5, -RZ, R5.H0_H0 ;  /* 0x20000005ff057230 */ /* 0x000fe20000004100 */
[----:B------:R-:W-:Y:S01]  /*f490*/  FFMA.FTZ R24, R23, R13, R24 ;  /* 0x0000000d17187223 */ /* 0x000fe20000010018 */
[----:B------:R-:W-:Y:S01]  /*f4a0*/  HADD2.F32 R13, -RZ, R12.H1_H1 ;  /* 0x3000000cff0d7230 */ /* 0x000fe20000004100 */
[C---:B------:R-:W-:Y:S01]  /*f4b0*/  FFMA.FTZ R15, R27.reuse, R14, -R15 ;  /* 0x0000000e1b0f7223 */ /* 0x040fe2000001080f */
[----:B------:R-:W-:Y:S01]  /*f4c0*/  HADD2.F32 R14, -RZ, R22.H1_H1 ;  /* 0x30000016ff0e7230 */ /* 0x000fe20000004100 */
[----:B------:R-:W-:Y:S01]  /*f4d0*/  FFMA.FTZ R8, R27, R8, R17 ;  /* 0x000000081b087223 */ /* 0x000fe20000010011 */
[----:B------:R-:W-:Y:S01]  /*f4e0*/  HADD2.F32 R7, -RZ, R7.H0_H0 ;  /* 0x20000007ff077230 */ /* 0x000fe20000004100 */
[----:B------:R-:W-:Y:S01]  /*f4f0*/  FFMA.FTZ R25, R23, R16, -R25 ;  /* 0x0000001017197223 */ /* 0x000fe20000010819 */
[----:B------:R-:W-:Y:S01]  /*f500*/  HADD2.F32 R17, -RZ, R12.H0_H0 ;  /* 0x2000000cff117230 */ /* 0x000fe20000004100 */
[C---:B------:R-:W-:Y:S01]  /*f510*/  FMUL.FTZ R12, R13.reuse, R4 ;  /* 0x000000040d0c7220 */ /* 0x040fe20000410000 */
[----:B------:R-:W-:Y:S01]  /*f520*/  HADD2.F32 R22, -RZ, R22.H0_H0 ;  /* 0x20000016ff167230 */ /* 0x000fe20000004100 */
[----:B------:R-:W-:Y:S01]  /*f530*/  FMUL.FTZ R16, R13, R6 ;  /* 0x000000060d107220 */ /* 0x000fe20000410000 */
[----:B------:R-:W-:Y:S01]  /*f540*/  F2FP.PACK_AB R24, R24, R25 ;  /* 0x000000191818723e */ /* 0x000fe200000000ff */
[----:B------:R-:W-:Y:S01]  /*f550*/  FMUL.FTZ R13, R14, R5 ;  /* 0x000000050e0d7220 */ /* 0x000fe20000410000 */
[----:B------:R-:W-:Y:S01]  /*f560*/  F2FP.PACK_AB R15, R8, R15 ;  /* 0x0000000f080f723e */ /* 0x000fe200000000ff */
[----:B------:R-:W-:-:S02]  /*f570*/  FMUL.FTZ R14, R14, R7 ;  /* 0x000000070e0e7220 */ /* 0x000fc40000410000 */
[C---:B------:R-:W-:Y:S02]  /*f580*/  FFMA.FTZ R12, R17.reuse, R6, -R12 ;  /* 0x00000006110c7223 */ /* 0x040fe4000001080c */
[C---:B------:R-:W-:Y:S02]  /*f590*/  FFMA.FTZ R13, R22.reuse, R7, -R13 ;  /* 0x00000007160d7223 */ /* 0x040fe4000001080d */
[----:B------:R-:W-:Y:S02]  /*f5a0*/  FFMA.FTZ R14, R22, R5, R14 ;  /* 0x00000005160e7223 */ /* 0x000fe4000001000e */
[----:B------:R-:W-:-:S03]  /*f5b0*/  FFMA.FTZ R17, R17, R4, R16 ;  /* 0x0000000411117223 */ /* 0x000fc60000010010 */
[----:B------:R-:W-:Y:S02]  /*f5c0*/  F2FP.PACK_AB R14, R14, R13 ;  /* 0x0000000d0e0e723e */ /* 0x000fe400000000ff */
[----:B------:R-:W-:Y:S02]  /*f5d0*/  F2FP.PACK_AB R12, R17, R12 ;  /* 0x0000000c110c723e */ /* 0x000fe400000000ff */
[----:B------:R-:W-:Y:S02]  /*f5e0*/  MOV R13, R24 ;  /* 0x00000018000d7202 */ /* 0x000fe40000000f00 */
.L_x_1006:
[----:B------:R-:W-:Y:S05]  /*f5f0*/  BSYNC B0 ;  /* 0x0000000000007941 */ /* 0x000fea0003800000 */
.L_x_1005:
[----:B-----5:R3:W-:Y:S02]  /*f600*/  STS.128 [R235], R12 ;  /* 0x0000000ceb007388 */ /* 0x0207e40000000c00 */
.L_x_1004:
[----:B------:R-:W-:Y:S05]  /*f610*/  BSYNC B1 ;  /* 0x0000000000017941 */ /* 0x000fea0003800000 */
.L_x_1003:
[----:B------:R-:W-:-:S13]  /*f620*/  ISETP.GE.AND P0, PT, R9, R2, PT ;  /* 0x000000020900720c */ /* 0x000fda0003f06270 */
[----:B------:R4:W-:Y:S01]  /*f630*/  @P0 STS.128 [R235+0x2000], RZ ;  /* 0x002000ffeb000388 */ /* 0x0009e20000000c00 */
[----:B------:R-:W-:Y:S05]  /*f640*/  @P0 BRA `(.L_x_1002) ;  /* 0x000002e000000947 */ /* 0x000fea0003800000 */
[----:B---3--:R3:W5:Y:S01]  /*f650*/  LD.E.128 R12, [R40.64+0x80] ;  /* 0x00008006280c7980 */ /* 0x008762000c101d00 */
[----:B------:R-:W-:Y:S01]  /*f660*/  ISETP.GE.AND P0, PT, R9, R0, PT ;  /* 0x000000000900720c */ /* 0x000fe20003f06270 */
[----:B------:R-:W-:-:S12]  /*f670*/  BSSY B0, `(.L_x_1007) ;  /* 0x000002a000007945 */ /* 0x000fd80003800000 */
[----:B------:R-:W-:Y:S05]  /*f680*/  @P0 BRA `(.L_x_1008) ;  /* 0x0000028000000947 */ /* 0x000fea0003800000 */
[----:B--2---:R-:W2:Y:S04]  /*f690*/  LD.E.64 R4, [R44.64+0x40] ;  /* 0x000040062c047980 */ /* 0x004ea8000c101b00 */
[----:B---3--:R-:W3:Y:S01]  /*f6a0*/  LD.E.64 R6, [R42.64+0x40] ;  /* 0x000040062a067980 */ /* 0x008ee2000c101b00 */
[--C-:B-----5:R-:W-:Y:S01]  /*f6b0*/  HADD2.F32 R23, -RZ, R13.reuse.H0_H0 ;  /* 0x2000000dff177230 */ /* 0x120fe20000004100 */
[----:B------:R-:W-:Y:S01]  /*f6c0*/  MOV R22, R14 ;  /* 0x0000000e00167202 */ /* 0x000fe20000000f00 */
[----:B------:R-:W-:Y:S02]  /*f6d0*/  HADD2.F32 R24, -RZ, R13.H1_H1 ;  /* 0x3000000dff187230 */ /* 0x000fe40000004100 */
[--C-:B------:R-:W-:Y:S02]  /*f6e0*/  HADD2.F32 R17, -RZ, R15.reuse.H1_H1 ;  /* 0x3000000fff117230 */ /* 0x100fe40000004100 */
[----:B------:R-:W-:-:S02]  /*f6f0*/  HADD2.F32 R27, -RZ, R15.H0_H0 ;  /* 0x2000000fff1b7230 */ /* 0x000fc40000004100 */
[----:B--2---:R-:W-:Y:S02]  /*f700*/  HADD2.F32 R13, -RZ, R4.H1_H1 ;  /* 0x30000004ff0d7230 */ /* 0x004fe40000004100 */
[----:B------:R-:W-:Y:S02]  /*f710*/  HADD2.F32 R8, -RZ, R5.H1_H1 ;  /* 0x30000005ff087230 */ /* 0x000fe40000004100 */
[--C-:B---3--:R-:W-:Y:S01]  /*f720*/  HADD2.F32 R16, -RZ, R6.reuse.H1_H1 ;  /* 0x30000006ff107230 */ /* 0x108fe20000004100 */
        /* <DEDUP_REMOVED lines=30> */
.L_x_1008:
[----:B------:R-:W-:Y:S05]  /*f910*/  BSYNC B0 ;  /* 0x0000000000007941 */ /* 0x000fea0003800000 */
.L_x_1007:
[----:B-----5:R1:W-:Y:S02]  /*f920*/  STS.128 [R235+0x2000], R12 ;  /* 0x0020000ceb007388 */ /* 0x0203e40000000c00 */
.L_x_1002:
[----:B------:R-:W-:Y:S05]  /*f930*/  BSYNC B2 ;  /* 0x0000000000027941 */ /* 0x000fea0003800000 */
.L_x_1001:
[----:B------:R-:W-:Y:S01]  /*f940*/  IADD3 R8, R212, 0x10, RZ ;  /* 0x00000010d4087810 */ /* 0x000fe20007ffe0ff */
[----:B------:R-:W-:Y:S03]  /*f950*/  BSSY B2, `(.L_x_1009) ;  /* 0x0000070000027945 */ /* 0x000fe60003800000 */
[----:B------:R-:W-:-:S04]  /*f960*/  ISETP.GE.AND P0, PT, R8, R31, PT ;  /* 0x0000001f0800720c */ /* 0x000fc80003f06270 */
[----:B------:R-:W-:-:S13]  /*f970*/  ISETP.LT.OR P0, PT, R147, -0x87, P0 ;  /* 0xffffff799300780c */ /* 0x000fda0000701670 */
[----:B------:R-:W-:Y:S05]  /*f980*/  @P0 BRA `(.L_x_1010) ;  /* 0x000006c000000947 */ /* 0x000fea0003800000 */
[----:B------:R-:W-:Y:S01]  /*f990*/  ISETP.GE.AND P0, PT, R18, R2, PT ;  /* 0x000000021200720c */ /* 0x000fe20003f06270 */
[----:B------:R-:W-:Y:S01]  /*f9a0*/  BSSY B1, `(.L_x_1011) ;  /* 0x0000039000017945 */ /* 0x000fe20003800000 */
[----:B------:R-:W-:-:S04]  /*f9b0*/  IADD3 R5, P1, R30, R21, RZ ;  /* 0x000000151e057210 */ /* 0x000fc80007f3e0ff */
[----:B------:R-:W-:Y:S01]  /*f9c0*/  LEA.HI.X.SX32 R30, R30, R20, 0x1, P1 ;  /* 0x000000141e1e7211 */ /* 0x000fe200008f0eff */
[----:B------:R-:W-:-:S03]  /*f9d0*/  IMAD.SHL.U32 R43, R5, 0x2, RZ ;  /* 0x00000002052b7824 */ /* 0x000fc600078e00ff */
[----:B------:R-:W-:Y:S02]  /*f9e0*/  SHF.L.U64.HI R5, R5, 0x1, R30 ;  /* 0x0000000105057819 */ /* 0x000fe4000001021e */
[-C--:B--23--:R-:W-:Y:S01]  /*f9f0*/  IADD3 R40, P2, R28, R43.reuse, RZ ;  /* 0x0000002b1c287210 */ /* 0x08cfe20007f5e0ff */
[----:B------:R2:W-:Y:S01]  /*fa00*/  @P0 STS.128 [R235+0x800], RZ ;  /* 0x000800ffeb000388 */ /* 0x0005e20000000c00 */
[----:B------:R-:W-:-:S03]  /*fa10*/  IADD3 R42, P1, R32, R43, RZ ;  /* 0x0000002b202a7210 */ /* 0x000fc60007f3e0ff */
[--C-:B------:R-:W-:Y:S02]  /*fa20*/  IMAD.X R41, R29, 0x1, R5.reuse, P2 ;  /* 0x000000011d297824 */ /* 0x100fe400010e0605 */
[----:B------:R-:W-:Y:S01]  /*fa30*/  IMAD.X R43, R33, 0x1, R5, P1 ;  /* 0x00000001212b7824 */ /* 0x000fe200008e0605 */
[----:B------:R-:W-:Y:S05]  /*fa40*/  @P0 BRA `(.L_x_1012) ;  /* 0x000002e000000947 */ /* 0x000fea0003800000 */
[----:B-1----:R1:W5:Y:S01]  /*fa50*/  LD.E.128 R12, [R38.64] ;  /* 0x00000006260c7980 */ /* 0x002362000c101d00 */
[----:B------:R-:W-:Y:S01]  /*fa60*/  ISETP.GE.AND P0, PT, R18, R0, PT ;  /* 0x000000001200720c */ /* 0x000fe20003f06270 */
[----:B------:R-:W-:-:S12]  /*fa70*/  BSSY B0, `(.L_x_1013) ;  /* 0x000002a000007945 */ /* 0x000fd80003800000 */
[----:B------:R-:W-:Y:S05]  /*fa80*/  @P0 BRA `(.L_x_1014) ;  /* 0x0000028000000947 */ /* 0x000fea0003800000 */
[----:B------:R-:W3:Y:S04]  /*fa90*/  LD.E.64 R4, [R42.64] ;  /* 0x000000062a047980 */ /* 0x000ee8000c101b00 */
[----:B--2---:R-:W2:Y:S01]  /*faa0*/  LD.E.64 R6, [R40.64] ;  /* 0x0000000628067980 */ /* 0x004ea2000c101b00 */
[--C-:B-----5:R-:W-:Y:S01]  /*fab0*/  HADD2.F32 R24, -RZ, R13.reuse.H0_H0 ;  /* 0x2000000dff187230 */ /* 0x120fe20000004100 */
[----:B------:R-:W-:Y:S01]  /*fac0*/  MOV R23, R14 ;  /* 0x0000000e00177202 */ /* 0x000fe20000000f00 */
[----:B------:R-:W-:Y:S02]  /*fad0*/  HADD2.F32 R25, -RZ, R13.H1_H1 ;  /* 0x3000000dff197230 */ /* 0x000fe40000004100 */
[--C-:B------:R-:W-:Y:S02]  /*fae0*/  HADD2.F32 R22, -RZ, R15.reuse.H1_H1 ;  /* 0x3000000fff167230 */ /* 0x100fe40000004100 */
[----:B------:R-:W-:-:S02]  /*faf0*/  HADD2.F32 R30, -RZ, R15.H0_H0 ;  /* 0x2000000fff1e7230 */ /* 0x000fc40000004100 */
[----:B---3--:R-:W-:Y:S02]  /*fb00*/  HADD2.F32 R13, -RZ, R5.H1_H1 ;  /* 0x30000005ff0d7230 */ /* 0x008fe40000004100 */
[----:B------:R-:W-:Y:S02]  /*fb10*/  HADD2.F32 R14, -RZ, R4.H1_H1 ;  /* 0x30000004ff0e7230 */ /* 0x000fe40000004100 */
[----:B--2---:R-:W-:Y:S01]  /*fb20*/  HADD2.F32 R16, -RZ, R7.H1_H1 ;  /* 0x30000007ff107230 */ /* 0x004fe20000004100 */
[C---:B------:R-:W-:Y:S01]  /*fb30*/  FMUL.FTZ R15, R22.reuse, R13 ;  /* 0x0000000d160f7220 */ /* 0x040fe20000410000 */
[--C-:B------:R-:W-:Y:S01]  /*fb40*/  HADD2.F32 R17, -RZ, R6.reuse.H1_H1 ;  /* 0x30000006ff117230 */ /* 0x100fe20000004100 */
[C---:B------:R-:W-:Y:S01]  /*fb50*/  FMUL.FTZ R26, R25.reuse, R14 ;  /* 0x0000000e191a7220 */ /* 0x040fe20000410000 */
[----:B------:R-:W-:Y:S01]  /*fb60*/  HADD2.F32 R6, -RZ, R6.H0_H0 ;  /* 0x20000006ff067230 */ /* 0x000fe20000004100 */
[----:B------:R-:W-:Y:S01]  /*fb70*/  FMUL.FTZ R22, R22, R16 ;  /* 0x0000001016167220 */ /* 0x000fe20000410000 */
[----:B------:R-:W-:Y:S01]  /*fb80*/  HADD2.F32 R4, -RZ, R4.H0_H0 ;  /* 0x20000004ff047230 */ /* 0x000fe20000004100 */
[----:B------:R-:W-:Y:S01]  /*fb90*/  FMUL.FTZ R25, R25, R17 ;  /* 0x0000001119197220 */ /* 0x000fe20000410000 */
[----:B------:R-:W-:Y:S01]  /*fba0*/  HADD2.F32 R5, -RZ, R5.H0_H0 ;  /* 0x20000005ff057230 */ /* 0x000fe20000004100 */
[----:B------:R-:W-:Y:S01]  /*fbb0*/  FFMA.FTZ R22, R30, R13, R22 ;  /* 0x0000000d1e167223 */ /* 0x000fe20000010016 */
[--C-:B------:R-:W-:Y:S01]  /*fbc0*/  HADD2.F32 R13, -RZ, R12.reuse.H1_H1 ;  /* 0x3000000cff0d7230 */ /* 0x100fe20000004100 */
[C---:B------:R-:W-:Y:S01]  /*fbd0*/  FFMA.FTZ R25, R24.reuse, R14, R25 ;  /* 0x0000000e18197223 */ /* 0x040fe20000010019 */
[----:B------:R-:W-:Y:S01]  /*fbe0*/  HADD2.F32 R14, -RZ, R23.H1_H1 ;  /* 0x30000017ff0e7230 */ /* 0x000fe20000004100 */
[----:B------:R-:W-:Y:S01]  /*fbf0*/  FFMA.FTZ R26, R24, R17, -R26 ;  /* 0x00000011181a7223 */ /* 0x000fe2000001081a */
        /* <DEDUP_REMOVED lines=11> */
[----:B------:R-:W-:Y:S02]  /*fcb0*/  FFMA.FTZ R14, R16, R5, R14 ;  /* 0x00000005100e7223 */ /* 0x000fe4000001000e */
[C---:B------:R-:W-:Y:S02]  /*fcc0*/  FFMA.FTZ R12, R17.reuse, R6, -R12 ;  /* 0x00000006110c7223 */ /* 0x040fe4000001080c */
[----:B------:R-:W-:Y:S01]  /*fcd0*/  FFMA.FTZ R23, R17, R4, R23 ;  /* 0x0000000411177223 */ /* 0x000fe20000010017 */
[----:B------:R-:W-:Y:S02]  /*fce0*/  F2FP.PACK_AB R14, R14, R13 ;  /* 0x0000000d0e0e723e */ /* 0x000fe400000000ff */
[----:B------:R-:W-:Y:S02]  /*fcf0*/  MOV R13, R25 ;  /* 0x00000019000d7202 */ /* 0x000fe40000000f00 */
[----:B------:R-:W-:-:S02]  /*fd00*/  F2FP.PACK_AB R12, R23, R12 ;  /* 0x0000000c170c723e */ /* 0x000fc400000000ff */
.L_x_1014:
[----:B------:R-:W-:Y:S05]  /*fd10*/  BSYNC B0 ;  /* 0x0000000000007941 */ /* 0x000fea0003800000 */
.L_x_1013:
[----:B-----5:R3:W-:Y:S02]  /*fd20*/  STS.128 [R235+0x800], R12 ;  /* 0x0008000ceb007388 */ /* 0x0207e40000000c00 */
.L_x_1012:
[----:B------:R-:W-:Y:S05]  /*fd30*/  BSYNC B1 ;  /* 0x0000000000017941 */ /* 0x000fea0003800000 */
.L_x_1011:
[----:B------:R-:W-:-:S13]  /*fd40*/  ISETP.GE.AND P0, PT, R9, R2, PT ;  /* 0x000000020900720c */ /* 0x000fda0003f06270 */
[----:B------:R1:W-:Y:S01]  /*fd50*/  @P0 STS.128 [R235+0x2800], RZ ;  /* 0x002800ffeb000388 */ /* 0x0003e20000000c00 */
[----:B------:R-:W-:Y:S05]  /*fd60*/  @P0 BRA `(.L_x_1010) ;  /* 0x000002e000000947 */ /* 0x000fea0003800000 */
[----:B-1-3--:R1:W5:Y:S01]  /*fd70*/  LD.E.128 R12, [R38.64+0x80] ;  /* 0x00008006260c7980 */ /* 0x00a362000c101d00 */
[----:B------:R-:W-:Y:S01]  /*fd80*/  ISETP.GE.AND P0, PT, R9, R0, PT ;  /* 0x000000000900720c */ /* 0x000fe20003f06270 */
[----:B------:R-:W-:-:S12]  /*fd90*/  BSSY B0, `(.L_x_1015) ;  /* 0x000002a000007945 */ /* 0x000fd80003800000 */
[----:B------:R-:W-:Y:S05]  /*fda0*/  @P0 BRA `(.L_x_1016) ;  /* 0x0000028000000947 */ /* 0x000fea0003800000 */
[----:B------:R-:W3:Y:S04]  /*fdb0*/  LD.E.64 R4, [R42.64+0x40] ;  /* 0x000040062a047980 */ /* 0x000ee8000c101b00 */
[----:B--2---:R-:W2:Y:S01]  /*fdc0*/  LD.E.64 R6, [R40.64+0x40] ;  /* 0x0000400628067980 */ /* 0x004ea2000c101b00 */
        /* <DEDUP_REMOVED lines=38> */
.L_x_1016:
[----:B------:R-:W-:Y:S05]  /*10030*/  BSYNC B0 ;  /* 0x0000000000007941 */ /* 0x000fea0003800000 */
.L_x_1015:
[----:B-----5:R3:W-:Y:S02]  /*10040*/  STS.128 [R235+0x2800], R12 ;  /* 0x0028000ceb007388 */ /* 0x0207e40000000c00 */
.L_x_1010:
[----:B------:R-:W-:Y:S05]  /*10050*/  BSYNC B2 ;  /* 0x0000000000027941 */ /* 0x000fea0003800000 */
.L_x_1009:
[----:B------:R-:W-:Y:S01]  /*10060*/  IADD3 R30, R212, 0x20, RZ ;  /* 0x00000020d41e7810 */ /* 0x000fe20007ffe0ff */
[----:B------:R-:W-:Y:S03]  /*10070*/  BSSY B2, `(.L_x_1017) ;  /* 0x000006f000027945 */ /* 0x000fe60003800000 */
[----:B------:R-:W-:-:S04]  /*10080*/  ISETP.GE.AND P0, PT, R30, R31, PT ;  /* 0x0000001f1e00720c */ /* 0x000fc80003f06270 */
[----:B------:R-:W-:-:S13]  /*10090*/  ISETP.LT.OR P0, PT, R147, -0x107, P0 ;  /* 0xfffffef99300780c */ /* 0x000fda0000701670 */
[----:B------:R-:W-:Y:S05]  /*100a0*/  @P0 BRA `(.L_x_1018) ;  /* 0x000006b000000947 */ /* 0x000fea0003800000 */
[----:B------:R-:W-:Y:S01]  /*100b0*/  ISETP.GE.AND P0, PT, R18, R2, PT ;  /* 0x000000021200720c */ /* 0x000fe20003f06270 */
[----:B------:R-:W-:Y:S01]  /*100c0*/  IMAD.SHL.U32 R5, R3, 0x20, RZ ;  /* 0x0000002003057824 */ /* 0x000fe200078e00ff */
[----:B------:R-:W-:Y:S04]  /*100d0*/  BSSY B1, `(.L_x_1019) ;  /* 0x0000039000017945 */ /* 0x000fe80003800000 */
[----:B------:R-:W-:-:S04]  /*100e0*/  IADD3 R4, P1, R5, R21, RZ ;  /* 0x0000001505047210 */ /* 0x000fc80007f3e0ff */
[----:B------:R-:W-:Y:S01]  /*100f0*/  LEA.HI.X.SX32 R5, R5, R20, 0x1, P1 ;  /* 0x0000001405057211 */ /* 0x000fe200008f0eff */
[C---:B------:R-:W-:Y:S02]  /*10100*/  IMAD.SHL.U32 R43, R4.reuse, 0x2, RZ ;  /* 0x00000002042b7824 */ /* 0x040fe400078e00ff */
[----:B------:R1:W-:Y:S01]  /*10110*/  @P0 STS.128 [R235+0x1000], RZ ;  /* 0x001000ffeb000388 */ /* 0x0003e20000000c00 */
[----:B------:R-:W-:Y:S02]  /*10120*/  SHF.L.U64.HI R5, R4, 0x1, R5 ;  /* 0x0000000104057819 */ /* 0x000fe40000010205 */
[-C--:B--23--:R-:W-:Y:S02]  /*10130*/  IADD3 R40, P2, R28, R43.reuse, RZ ;  /* 0x0000002b1c287210 */ /* 0x08cfe40007f5e0ff */
        /* <DEDUP_REMOVED lines=8> */
[----:B------:R-:W2:Y:S04]  /*101c0*/  LD.E.64 R4, [R42.64] ;  /* 0x000000062a047980 */ /* 0x000ea8000c101b00 */
[----:B------:R-:W3:Y:S01]  /*101d0*/  LD.E.64 R6, [R40.64] ;  /* 0x0000000628067980 */ /* 0x000ee2000c101b00 */
[--C-:B-----5:R-:W-:Y:S01]  /*101e0*/  HADD2.F32 R24, -RZ, R13.reuse.H0_H0 ;  /* 0x2000000dff187230 */ /* 0x120fe20000004100 */
[----:B------:R-:W-:Y:S01]  /*101f0*/  MOV R23, R14 ;  /* 0x0000000e00177202 */ /* 0x000fe20000000f00 */
[----:B------:R-:W-:Y:S02]  /*10200*/  HADD2.F32 R25, -RZ, R13.H1_H1 ;  /* 0x3000000dff197230 */ /* 0x000fe40000004100 */
[--C-:B------:R-:W-:Y:S02]  /*10210*/  HADD2.F32 R22, -RZ, R15.reuse.H1_H1 ;  /* 0x3000000fff167230 */ /* 0x100fe40000004100 */
[----:B------:R-:W-:-:S02]  /*10220*/  HADD2.F32 R38, -RZ, R15.H0_H0 ;  /* 0x2000000fff267230 */ /* 0x000fc40000004100 */
[----:B--2---:R-:W-:Y:S02]  /*10230*/  HADD2.F32 R13, -RZ, R5.H1_H1 ;  /* 0x30000005ff0d7230 */ /* 0x004fe40000004100 */
[----:B------:R-:W-:Y:S02]  /*10240*/  HADD2.F32 R14, -RZ, R4.H1_H1 ;  /* 0x30000004ff0e7230 */ /* 0x000fe40000004100 */
[----:B---3--:R-:W-:Y:S01]  /*10250*/  HADD2.F32 R16, -RZ, R7.H1_H1 ;  /* 0x30000007ff107230 */ /* 0x008fe20000004100 */
        /* <DEDUP_REMOVED lines=30> */
.L_x_1022:
[----:B------:R-:W-:Y:S05]  /*10440*/  BSYNC B0 ;  /* 0x0000000000007941 */ /* 0x000fea0003800000 */
.L_x_1021:
[----:B-----5:R2:W-:Y:S02]  /*10450*/  STS.128 [R235+0x1000], R12 ;  /* 0x0010000ceb007388 */ /* 0x0205e40000000c00 */
.L_x_1020:
[----:B------:R-:W-:Y:S05]  /*10460*/  BSYNC B1 ;  /* 0x0000000000017941 */ /* 0x000fea0003800000 */
.L_x_1019:
[----:B------:R-:W-:-:S13]  /*10470*/  ISETP.GE.AND P0, PT, R9, R2, PT ;  /* 0x000000020900720c */ /* 0x000fda0003f06270 */
[----:B------:R3:W-:Y:S01]  /*10480*/  @P0 STS.128 [R235+0x3000], RZ ;  /* 0x003000ffeb000388 */ /* 0x0007e20000000c00 */
[----:B------:R-:W-:Y:S05]  /*10490*/  @P0 BRA `(.L_x_1018) ;  /* 0x000002c000000947 */ /* 0x000fea0003800000 */
[----:B-1----:R-:W5:Y:S01]  /*104a0*/  LD.E.128 R36, [R36.64+0x80] ;  /* 0x0000800624247980 */ /* 0x002f62000c101d00 */
[----:B------:R-:W-:Y:S01]  /*104b0*/  ISETP.GE.AND P0, PT, R9, R0, PT ;  /* 0x000000000900720c */ /* 0x000fe20003f06270 */
[----:B------:R-:W-:-:S12]  /*104c0*/  BSSY B0, `(.L_x_1023) ;  /* 0x0000028000007945 */ /* 0x000fd80003800000 */
[----:B------:R-:W-:Y:S05]  /*104d0*/  @P0 BRA `(.L_x_1024) ;  /* 0x0000026000000947 */ /* 0x000fea0003800000 */
[----:B--2---:R-:W2:Y:S04]  /*104e0*/  LD.E.64 R4, [R42.64+0x40] ;  /* 0x000040062a047980 */ /* 0x004ea8000c101b00 */
[----:B---3--:R-:W3:Y:S01]  /*104f0*/  LD.E.64 R6, [R40.64+0x40] ;  /* 0x0000400628067980 */ /* 0x008ee2000c101b00 */
[----:B-----5:R-:W-:Y:S02]  /*10500*/  HADD2.F32 R22, -RZ, R37.H1_H1 ;  /* 0x30000025ff167230 */ /* 0x020fe40000004100 */
[----:B------:R-:W-:Y:S02]  /*10510*/  HADD2.F32 R17, -RZ, R39.H1_H1 ;  /* 0x30000027ff117230 */ /* 0x000fe40000004100 */
[----:B------:R-:W-:Y:S02]  /*10520*/  HADD2.F32 R16, -RZ, R37.H0_H0 ;  /* 0x20000025ff107230 */ /* 0x000fe40000004100 */
[----:B------:R-:W-:-:S02]  /*10530*/  HADD2.F32 R39, -RZ, R39.H0_H0 ;  /* 0x20000027ff277230 */ /* 0x000fc40000004100 */
[----:B--2---:R-:W-:Y:S02]  /*10540*/  HADD2.F32 R13, -RZ, R4.H1_H1 ;  /* 0x30000004ff0d7230 */ /* 0x004fe40000004100 */
[----:B------:R-:W-:Y:S02]  /*10550*/  HADD2.F32 R12, -RZ, R5.H1_H1 ;  /* 0x30000005ff0c7230 */ /* 0x000fe40000004100 */
[--C-:B---3--:R-:W-:Y:S01]  /*10560*/  HADD2.F32 R15, -RZ, R6.reuse.H1_H1 ;  /* 0x30000006ff0f7230 */ /* 0x108fe20000004100 */
[C---:B------:R-:W-:Y:S01]  /*10570*/  FMUL.FTZ R24, R22.reuse, R13 ;  /* 0x0000000d16187220 */ /* 0x040fe20000410000 */
[----:B------:R-:W-:Y:S01]  /*10580*/  HADD2.F32 R14, -RZ, R7.H1_H1 ;  /* 0x30000007ff0e7230 */ /* 0x000fe20000004100 */
[C---:B------:R-:W-:Y:S01]  /*10590*/  FMUL.FTZ R23, R17.reuse, R12 ;  /* 0x0000000c11177220 */ /* 0x040fe20000410000 */
[----:B------:R-:W-:Y:S01]  /*105a0*/  HADD2.F32 R6, -RZ, R6.H0_H0 ;  /* 0x20000006ff067230 */ /* 0x000fe20000004100 */
[-C--:B------:R-:W-:Y:S01]  /*105b0*/  FMUL.FTZ R22, R22, R15.reuse ;  /* 0x0000000f16167220 */ /* 0x080fe20000410000 */
[----:B------:R-:W-:Y:S01]  /*105c0*/  HADD2.F32 R4, -RZ, R4.H0_H0 ;  /* 0x20000004ff047230 */ /* 0x000fe20000004100 */
[C---:B------:R-:W-:Y:S01]  /*105d0*/  FFMA.FTZ R24, R16.reuse, R15, -R24 ;  /* 0x0000000f10187223 */ /* 0x040fe20000010818 */
[----:B------:R-:W-:Y:S01]  /*105e0*/  HADD2.F32 R15, -RZ, R36.H1_H1 ;  /* 0x30000024ff0f7230 */ /* 0x000fe20000004100 */
[-C--:B------:R-:W-:Y:S01]  /*105f0*/  FMUL.FTZ R17, R17, R14.reuse ;  /* 0x0000000e11117220 */ /* 0x080fe20000410000 */
[----:B------:R-:W-:Y:S01]  /*10600*/  HADD2.F32 R5, -RZ, R5.H0_H0 ;  /* 0x20000005ff057230 */ /* 0x000fe20000004100 */
[C---:B------:R-:W-:Y:S01]  /*10610*/  FFMA.FTZ R23, R39.reuse, R14, -R23 ;  /* 0x0000000e27177223 */ /* 0x040fe20000010817 */
[----:B------:R-:W-:Y:S01]  /*10620*/  HADD2.F32 R14, -RZ, R38.H1_H1 ;  /* 0x30000026ff0e7230 */ /* 0x000fe20000004100 */
[----:B------:R-:W-:Y:S01]  /*10630*/  FFMA.FTZ R13, R16, R13, R22 ;  /* 0x0000000d100d7223 */ /* 0x000fe20000010016 */
[----:B------:R-:W-:Y:S01]  /*10640*/  HADD2.F32 R7, -RZ, R7.H0_H0 ;  /* 0x20000007ff077230 */ /* 0x000fe20000004100 */
[----:B------:R-:W-:Y:S01]  /*10650*/  FFMA.FTZ R12, R39, R12, R17 ;  /* 0x0000000c270c7223 */ /* 0x000fe20000010011 */
        /* <DEDUP_REMOVED lines=12> */
[----:B------:R-:W-:-:S04]  /*10720*/  F2FP.PACK_AB R36, R17, R16 ;  /* 0x000000101124723e */ /* 0x000fc800000000ff */
[----:B------:R-:W-:Y:S02]  /*10730*/  F2FP.PACK_AB R38, R14, R15 ;  /* 0x0000000f0e26723e */ /* 0x000fe400000000ff */
.L_x_1024:
[----:B------:R-:W-:Y:S05]  /*10740*/  BSYNC B0 ;  /* 0x0000000000007941 */ /* 0x000fea0003800000 */
.L_x_1023:
[----:B-----5:R1:W-:Y:S02]  /*10750*/  STS.128 [R235+0x3000], R36 ;  /* 0x00300024eb007388 */ /* 0x0203e40000000c00 */
.L_x_1018:
[----:B------:R-:W-:Y:S05]  /*10760*/  BSYNC B2 ;  /* 0x0000000000027941 */ /* 0x000fea0003800000 */
.L_x_1017:
[----:B-1----:R-:W-:-:S04]  /*10770*/  IADD3 R36, R212, 0x30, RZ ;  /* 0x00000030d4247810 */ /* 0x002fc80007ffe0ff */
[----:B------:R-:W-:-:S04]  /*10780*/  ISETP.GE.AND P0, PT, R36, R31, PT ;  /* 0x0000001f2400720c */ /* 0x000fc80003f06270 */
[----:B------:R-:W-:-:S13]  /*10790*/  ISETP.LT.OR P0, PT, R147, -0x187, P0 ;  /* 0xfffffe799300780c */ /* 0x000fda0000701670 */
[----:B------:R-:W-:Y:S05]  /*107a0*/  @P0 BRA `(.L_x_1025) ;  /* 0x00003bc000000947 */ /* 0x000fea0003800000 */
[----:B------:R-:W-:Y:S01]  /*107b0*/  ISETP.GE.AND P0, PT, R18, R2, PT ;  /* 0x000000021200720c */ /* 0x000fe20003f06270 */
[----:B------:R-:W-:Y:S01]  /*107c0*/  IMAD R4, R3, 0x30, RZ ;  /* 0x0000003003047824 */ /* 0x000fe200078e02ff */
[----:B------:R-:W-:Y:S04]  /*107d0*/  BSSY B1, `(.L_x_1026) ;  /* 0x0000039000017945 */ /* 0x000fe80003800000 */
[----:B------:R-:W-:-:S04]  /*107e0*/  IADD3 R3, P1, R4, R21, RZ ;  /* 0x0000001504037210 */ /* 0x000fc80007f3e0ff */
[----:B------:R-:W-:Y:S01]  /*107f0*/  LEA.HI.X.SX32 R4, R4, R20, 0x1, P1 ;  /* 0x0000001404047211 */ /* 0x000fe200008f0eff */
[C---:B------:R-:W-:Y:S02]  /*10800*/  IMAD.SHL.U32 R27, R3.reuse, 0x2, RZ ;  /* 0x00000002031b7824 */ /* 0x040fe400078e00ff */
[----:B------:R1:W-:Y:S01]  /*10810*/  @P0 STS.128 [R235+0x1800], RZ ;  /* 0x001800ffeb000388 */ /* 0x0003e20000000c00 */
[----:B------:R-:W-:Y:S02]  /*10820*/  SHF.L.U64.HI R3, R3, 0x1, R4 ;  /* 0x0000000103037819 */ /* 0x000fe40000010204 */
[-C--:B------:R-:W-:Y:S02]  /*10830*/  IADD3 R16, P2, R28, R27.reuse, RZ ;  /* 0x0000001b1c107210 */ /* 0x080fe40007f5e0ff */
[----:B------:R-:W-:-:S03]  /*10840*/  IADD3 R26, P1, R32, R27, RZ ;  /* 0x0000001b201a7210 */ /* 0x000fc60007f3e0ff */
[--C-:B------:R-:W-:Y:S02]  /*10850*/  IMAD.X R17, R29, 0x1, R3.reuse, P2 ;  /* 0x000000011d117824 */ /* 0x100fe400010e0603 */
[----:B------:R-:W-:Y:S01]  /*10860*/  IMAD.X R27, R33, 0x1, R3, P1 ;  /* 0x00000001211b7824 */ /* 0x000fe200008e0603 */
[----:B------:R-:W-:Y:S05]  /*10870*/  @P0 BRA `(.L_x_1027) ;  /* 0x000002e000000947 */ /* 0x000fea0003800000 */
[----:B--23--:R2:W5:Y:S01]  /*10880*/  LD.E.128 R12, [R34.64] ;  /* 0x00000006220c7980 */ /* 0x00c562000c101d00 */
[----:B------:R-:W-:Y:S01]  /*10890*/  ISETP.GE.AND P0, PT, R18, R0, PT ;  /* 0x000000001200720c */ /* 0x000fe20003f06270 */
[----:B------:R-:W-:-:S12]  /*108a0*/  BSSY B0, `(.L_x_1028) ;  /* 0x000002a000007945 */ /* 0x000fd80003800000 */
[----:B------:R-:W-:Y:S05]  /*108b0*/  @P0 BRA `(.L_x_1029) ;  /* 0x0000028000000947 */ /* 0x000fea0003800000 */
[----:B------:R-:W3:Y:S04]  /*108c0*/  LD.E.64 R4, [R26.64] ;  /* 0x000000061a047980 */ /* 0x000ee8000c101b00 */
[----:B--2---:R-:W2:Y:S01]  /*108d0*/  LD.E.64 R6, [R16.64] ;  /* 0x0000000610067980 */ /* 0x004ea2000c101b00 */
[----:B-----5:R-:W-:Y:S01]  /*108e0*/  MOV R20, R14 ;  /* 0x0000000e00147202 */ /* 0x020fe20000000f00 */
[----:B------:R-:W-:Y:S02]  /*108f0*/  HADD2.F32 R19, -RZ, R15.H1_H1 ;  /* 0x3000000fff137230 */ /* 0x000fe40000004100 */
[--C-:B------:R-:W-:Y:S02]  /*10900*/  HADD2.F32 R21, -RZ, R13.reuse.H0_H0 ;  /* 0x2000000dff157230 */ /* 0x100fe40000004100 */
[----:B------:R-:W-:-:S02]  /*10910*/  HADD2.F32 R22, -RZ, R13.H1_H1 ;  /* 0x3000000dff167230 */ /* 0x000fc40000004100 */
[----:B------:R-:W-:Y:S02]  /*10920*/  HADD2.F32 R24, -RZ, R15.H0_H0 ;  /* 0x2000000fff187230 */ /* 0x000fe40000004100 */
[----:B---3--:R-:W-:Y:S02]  /*10930*/  HADD2.F32 R3, -RZ, R5.H1_H1 ;  /* 0x30000005ff037230 */ /* 0x008fe40000004100 */
[----:B------:R-:W-:Y:S02]  /*10940*/  HADD2.F32 R13, -RZ, R4.H1_H1 ;  /* 0x30000004ff0d7230 */ /* 0x000fe40000004100 */
[----:B--2---:R-:W-:Y:S01]  /*10950*/  HADD2.F32 R14, -RZ, R7.H1_H1 ;  /* 0x30000007ff0e7230 */ /* 0x004fe20000004100 */
[C---:B------:R-:W-:Y:S01]  /*10960*/  FMUL.FTZ R15, R19.reuse, R3 ;  /* 0x00000003130f7220 */ /* 0x040fe20000410000 */
[--C-:B------:R-:W-:Y:S01]  /*10970*/  HADD2.F32 R18, -RZ, R6.reuse.H1_H1 ;  /* 0x30000006ff127230 */ /* 0x100fe20000004100 */
[----:B------:R-:W-:Y:S01]  /*10980*/  FMUL.FTZ R23, R22, R13 ;  /* 0x0000000d16177220 */ /* 0x000fe20000410000 */
[----:B------:R-:W-:Y:S01]  /*10990*/  HADD2.F32 R6, -RZ, R6.H0_H0 ;  /* 0x20000006ff067230 */ /* 0x000fe20000004100 */
[-C--:B------:R-:W-:Y:S01]  /*109a0*/  FMUL.FTZ R19, R19, R14.reuse ;  /* 0x0000000e13137220 */ /* 0x080fe20000410000 */
[----:B------:R-:W-:Y:S01]  /*109b0*/  HADD2.F32 R4, -RZ, R4.H0_H0 ;  /* 0x20000004ff047230 */ /* 0x000fe20000004100 */
[----:B------:R-:W-:Y:S01]  /*109c0*/  FFMA.FTZ R15, R24, R14, -R15 ;  /* 0x0000000e180f7223 */ /* 0x000fe2000001080f */
[----:B------:R-:W-:Y:S01]  /*109d0*/  HADD2.F32 R5, -RZ, R5.H0_H0 ;  /* 0x20000005ff057230 */ /* 0x000fe20000004100 */
[-C--:B------:R-:W-:Y:S01]  /*109e0*/  FMUL.FTZ R22, R22, R18.reuse ;  /* 0x0000001216167220 */ /* 0x080fe20000410000 */
[----:B------:R-:W-:Y:S01]  /*109f0*/  HADD2.F32 R14, -RZ, R20.H1_H1 ;  /* 0x30000014ff0e7230 */ /* 0x000fe20000004100 */
[----:B------:R-:W-:Y:S01]  /*10a00*/  FFMA.FTZ R24, R24, R3, R19 ;  /* 0x0000000318187223 */ /* 0x000fe20000010013 */
[--C-:B------:R-:W-:Y:S01]  /*10a10*/  HADD2.F32 R3, -RZ, R12.reuse.H1_H1 ;  /* 0x3000000cff037230 */ /* 0x100fe20000004100 */
[C---:B------:R-:W-:Y:S01]  /*10a20*/  FFMA.FTZ R22, R21.reuse, R13, R22 ;  /* 0x0000000d15167223 */ /* 0x040fe20000010016 */
        /* <DEDUP_REMOVED lines=17> */
.L_x_1029:
[----:B------:R-:W-:Y:S05]  /*10b40*/  BSYNC B0 ;  /* 0x0000000000007941 */ /* 0x000fea0003800000 */
.L_x_1028:
[----:B-----5:R3:W-:Y:S02]  /*10b50*/  STS.128 [R235+0x1800], R12 ;  /* 0x0018000ceb007388 */ /* 0x0207e40000000c00 */
.L_x_1027:
[----:B------:R-:W-:Y:S05]  /*10b60*/  BSYNC B1 ;  /* 0x0000000000017941 */ /* 0x000fea0003800000 */
.L_x_1026:
[----:B------:R-:W-:-:S13]  /*10b70*/  ISETP.GE.AND P0, PT, R9, R2, PT ;  /* 0x000000020900720c */ /* 0x000fda0003f06270 */
[----:B------:R1:W-:Y:S01]  /*10b80*/  @P0 STS.128 [R235+0x3800], RZ ;  /* 0x003800ffeb000388 */ /* 0x0003e20000000c00 */
[----:B------:R-:W-:Y:S05]  /*10b90*/  @P0 BRA `(.L_x_1025) ;  /* 0x000037d000000947 */ /* 0x000fea0003800000 */
[----:B--2---:R-:W5:Y:S01]  /*10ba0*/  LD.E.128 R32, [R34.64+0x80] ;  /* 0x0000800622207980 */ /* 0x004f62000c101d00 */
[----:B------:R-:W-:Y:S01]  /*10bb0*/  ISETP.GE.AND P0, PT, R9, R0, PT ;  /* 0x000000000900720c */ /* 0x000fe20003f06270 */
[----:B------:R-:W-:-:S12]  /*10bc0*/  BSSY B0, `(.L_x_1030) ;  /* 0x0000028000007945 */ /* 0x000fd80003800000 */
[----:B------:R-:W-:Y:S05]  /*10bd0*/  @P0 BRA `(.L_x_1031) ;  /* 0x0000026000000947 */ /* 0x000fea0003800000 */
[----:B------:R-:W2:Y:S04]  /*10be0*/  LD.E.64 R2, [R26.64+0x40] ;  /* 0x000040061a027980 */ /* 0x000ea8000c101b00 */
[----:B---3--:R-:W3:Y:S01]  /*10bf0*/  LD.E.64 R4, [R16.64+0x40] ;  /* 0x0000400610047980 */ /* 0x008ee2000c101b00 */
[----:B-----5:R-:W-:Y:S02]  /*10c00*/  HADD2.F32 R12, -RZ, R35.H1_H1 ;  /* 0x30000023ff0c7230 */ /* 0x020fe40000004100 */
[----:B------:R-:W-:Y:S02]  /*10c10*/  HADD2.F32 R15, -RZ, R33.H1_H1 ;  /* 0x30000021ff0f7230 */ /* 0x000fe40000004100 */
[----:B------:R-:W-:Y:S02]  /*10c20*/  HADD2.F32 R35, -RZ, R35.H0_H0 ;  /* 0x20000023ff237230 */ /* 0x000fe40000004100 */
[----:B------:R-:W-:-:S02]  /*10c30*/  HADD2.F32 R13, -RZ, R33.H0_H0 ;  /* 0x20000021ff0d7230 */ /* 0x000fc40000004100 */
[----:B--2---:R-:W-:Y:S02]  /*10c40*/  HADD2.F32 R0, -RZ, R3.H1_H1 ;  /* 0x30000003ff007230 */ /* 0x004fe40000004100 */
[----:B------:R-:W-:Y:S02]  /*10c50*/  HADD2.F32 R6, -RZ, R2.H1_H1 ;  /* 0x30000002ff067230 */ /* 0x000fe40000004100 */
[----:B---3--:R-:W-:Y:S01]  /*10c60*/  HADD2.F32 R7, -RZ, R5.H1_H1 ;  /* 0x30000005ff077230 */ /* 0x008fe20000004100 */
[C---:B------:R-:W-:Y:S01]  /*10c70*/  FMUL.FTZ R14, R12.reuse, R0 ;  /* 0x000000000c0e7220 */ /* 0x040fe20000410000 */
[--C-:B------:R-:W-:Y:S01]  /*10c80*/  HADD2.F32 R9, -RZ, R4.reuse.H1_H1 ;  /* 0x30000004ff097230 */ /* 0x100fe20000004100 */
[----:B------:R-:W-:Y:S01]  /*10c90*/  FMUL.FTZ R16, R15, R6 ;  /* 0x000000060f107220 */ /* 0x000fe20000410000 */
[----:B------:R-:W-:Y:S01]  /*10ca0*/  HADD2.F32 R4, -RZ, R4.H0_H0 ;  /* 0x20000004ff047230 */ /* 0x000fe20000004100 */
[-C--:B------:R-:W-:Y:S01]  /*10cb0*/  FMUL.FTZ R12, R12, R7.reuse ;  /* 0x000000070c0c7220 */ /* 0x080fe20000410000 */
[----:B------:R-:W-:Y:S01]  /*10cc0*/  HADD2.F32 R2, -RZ, R2.H0_H0 ;  /* 0x20000002ff027230 */ /* 0x000fe20000004100 */
[----:B------:R-:W-:Y:S01]  /*10cd0*/  FFMA.FTZ R14, R35, R7, -R14 ;  /* 0x00000007230e7223 */ /* 0x000fe2000001080e */
[----:B------:R-:W-:Y:S01]  /*10ce0*/  HADD2.F32 R7, -RZ, R32.H1_H1 ;  /* 0x30000020ff077230 */ /* 0x000fe20000004100 */
[-C--:B------:R-:W-:Y:S01]  /*10cf0*/  FMUL.FTZ R15, R15, R9.reuse ;  /* 0x000000090f0f7220 */ /* 0x080fe20000410000 */
[----:B------:R-:W-:Y:S01]  /*10d00*/  HADD2.F32 R3, -RZ, R3.H0_H0 ;  /* 0x20000003ff037230 */ /* 0x000fe20000004100 */
[----:B------:R-:W-:Y:S01]  /*10d10*/  FFMA.FTZ R35, R35, R0, R12 ;  /* 0x0000000023237223 */ /* 0x000fe2000001000c */
[----:B------:R-:W-:Y:S01]  /*10d20*/  HADD2.F32 R0, -RZ, R34.H1_H1 ;  /* 0x30000022ff007230 */ /* 0x000fe20000004100 */
[C---:B------:R-:W-:Y:S01]  /*10d30*/  FFMA.FTZ R16, R13.reuse, R9, -R16 ;  /* 0x000000090d107223 */ /* 0x040fe20000010810 */
[----:B------:R-:W-:Y:S01]  /*10d40*/  HADD2.F32 R5, -RZ, R5.H0_H0 ;  /* 0x20000005ff057230 */ /* 0x000fe20000004100 */
[----:B------:R-:W-:Y:S01]  /*10d50*/  FFMA.FTZ R15, R13, R6, R15 ;  /* 0x000000060d0f7223 */ /* 0x000fe2000001000f */
[----:B------:R-:W-:Y:S01]  /*10d60*/  HADD2.F32 R9, -RZ, R32.H0_H0 ;  /* 0x20000020ff097230 */ /* 0x000fe20000004100 */
[C---:B------:R-:W-:Y:S01]  /*10d70*/  FMUL.FTZ R6, R7.reuse, R2 ;  /* 0x0000000207067220 */ /* 0x040fe20000410000 */
[----:B------:R-:W-:Y:S01]  /*10d80*/  HADD2.F32 R34, -RZ, R34.H0_H0 ;  /* 0x20000022ff227230 */ /* 0x000fe20000004100 */
[----:B------:R-:W-:Y:S01]  /*10d90*/  FMUL.FTZ R12, R7, R4 ;  /* 0x00000004070c7220 */ /* 0x000fe20000410000 */
[----:B------:R-:W-:Y:S01]  /*10da0*/  F2FP.PACK_AB R33, R15, R16 ;  /* 0x000000100f21723e */ /* 0x000fe200000000ff */
[C---:B------:R-:W-:Y:S01]  /*10db0*/  FMUL.FTZ R7, R0.reuse, R3 ;  /* 0x0000000300077220 */ /* 0x040fe20000410000 */
        /* <DEDUP_REMOVED lines=8> */
.L_x_1031:
[----:B------:R-:W-:Y:S05]  /*10e40*/  BSYNC B0 ;  /* 0x0000000000007941 */ /* 0x000fea0003800000 */
.L_x_1030:
[----:B-----5:R2:W-:Y:S01]  /*10e50*/  STS.128 [R235+0x3800], R32 ;  /* 0x00380020eb007388 */ /* 0x0205e20000000c00 */
[----:B------:R-:W-:Y:S05]  /*10e60*/  BRA `(.L_x_1025) ;  /* 0x0000350000007947 */ /* 0x000fea0003800000 */
.L_x_1000:
[----:B-1----:R-:W-:Y:S01]  /*10e70*/  BSSY B2, `(.L_x_1032) ;  /* 0x00000b5000027945 */ /* 0x002fe20003800000 */
[----:B------:R-:W-:Y:S05]  /*10e80*/  @!P0 BRA `(.L_x_1033) ;  /* 0x00000b3000008947 */ /* 0x000fea0003800000 */
[----:B------:R-:W-:Y:S01]  /*10e90*/  ISETP.GE.AND P0, PT, R18, R2, PT ;  /* 0x000000021200720c */ /* 0x000fe20003f06270 */
[----:B------:R-:W-:-:S12]  /*10ea0*/  BSSY B1, `(.L_x_1034) ;  /* 0x0000059000017945 */ /* 0x000fd80003800000 */
[----:B------:R1:W-:Y:S01]  /*10eb0*/  @P0 STS.128 [R235], RZ ;  /* 0x000000ffeb000388 */ /* 0x0003e20000000c00 */
[----:B------:R-:W-:Y:S05]  /*10ec0*/  @P0 BRA `(.L_x_1035) ;  /* 0x0000056000000947 */ /* 0x000fea0003800000 */
[----:B------:R2:W5:Y:S01]  /*10ed0*/  LD.E.128 R24, [R40.64] ;  /* 0x0000000628187980 */ /* 0x000562000c101d00 */
[----:B------:R-:W-:Y:S01]  /*10ee0*/  ISETP.GE.AND P0, PT, R18, R0, PT ;  /* 0x000000001200720c */ /* 0x000fe20003f06270 */
[----:B------:R-:W-:-:S12]  /*10ef0*/  BSSY B0, `(.L_x_1036) ;  /* 0x0000052000007945 */ /* 0x000fd80003800000 */
[----:B------:R-:W-:Y:S05]  /*10f00*/  @P0 BRA `(.L_x_1037) ;  /* 0x0000050000000947 */ /* 0x000fea0003800000 */
[-C--:B------:R-:W-:Y:S02]  /*10f10*/  ISETP.GE.AND P1, PT, R18, R3.reuse, PT ;  /* 0x000000031200720c */ /* 0x080fe40003f26270 */
[----:B------:R-:W-:Y:S02]  /*10f20*/  MOV R5, RZ ;  /* 0x000000ff00057202 */ /* 0x000fe40000000f00 */
[----:B------:R-:W-:-:S09]  /*10f30*/  MOV R13, R3 ;  /* 0x00000003000d7202 */ /* 0x000fd20000000f00 */
[C---:B------:R-:W-:Y:S02]  /*10f40*/  @P1 IADD3 R5, -R3.reuse, RZ, RZ ;  /* 0x000000ff03051210 */ /* 0x040fe40007ffe1ff */
[----:B------:R-:W-:Y:S02]  /*10f50*/  @P1 IADD3 R13, -R3, RZ, RZ ;  /* 0x000000ff030d1210 */ /* 0x000fe40007ffe1ff */
[----:B------:R-:W-:-:S03]  /*10f60*/  IADD3 R7, P0, R5, R16, RZ ;  /* 0x0000001005077210 */ /* 0x000fc60007f1e0ff */
[----:B------:R-:W-:Y:S01]  /*10f70*/  IMAD.WIDE R20, R13, 0x2, R40 ;  /* 0x000000020d147825 */ /* 0x000fe200078e0228 */
[----:B------:R-:W-:Y:S02]  /*10f80*/  LEA.HI.X.SX32 R5, R5, R17, 0x1, P0 ;  /* 0x0000001105057211 */ /* 0x000fe400000f0eff */
[C---:B------:R-:W-:Y:S02]  /*10f90*/  LEA R4, P0, R7.reuse, R32, 0x1 ;  /* 0x0000002007047211 */ /* 0x040fe400078008ff */
[----:B------:R-:W-:Y:S01]  /*10fa0*/  MOV R13, RZ ;  /* 0x000000ff000d7202 */ /* 0x000fe20000000f00 */
[----:B------:R-:W3:Y:S01]  /*10fb0*/  LD.E.128 R20, [R20.64] ;  /* 0x0000000614147980 */ /* 0x000ee2000c101d00 */
[----:B------:R-:W-:Y:S02]  /*10fc0*/  LEA.HI.X R5, R7, R33, R5, 0x1, P0 ;  /* 0x0000002107057211 */ /* 0x000fe400000f0c05 */
[----:B------:R-:W-:-:S04]  /*10fd0*/  @P1 IADD3 R13, -R3, RZ, RZ ;  /* 0x000000ff030d1210 */ /* 0x000fc80007ffe1ff */
[----:B------:R-:W4:Y:S01]  /*10fe0*/  LD.E.128 R4, [R4.64] ;  /* 0x0000000604047980 */ /* 0x000f22000c101d00 */
[----:B------:R-:W-:-:S04]  /*10ff0*/  IADD3 R15, P0, R13, R16, RZ ;  /* 0x000000100d0f7210 */ /* 0x000fc80007f1e0ff */
[----:B------:R-:W-:Y:S02]  /*11000*/  LEA.HI.X.SX32 R13, R13, R17, 0x1, P0 ;  /* 0x000000110d0d7211 */ /* 0x000fe400000f0eff */
[----:B------:R-:W-:-:S04]  /*11010*/  LEA R12, P0, R15, R28, 0x1 ;  /* 0x0000001c0f0c7211 */ /* 0x000fc800078008ff */
[----:B------:R-:W-:-:S06]  /*11020*/  LEA.HI.X R13, R15, R29, R13, 0x1, P0 ;  /* 0x0000001d0f0d7211 */ /* 0x000fcc00000f0c0d */
[----:B--2---:R-:W2:Y:S01]  /*11030*/  LD.E.128 R12, [R12.64] ;  /* 0x000000060c0c7980 */ /* 0x004ea2000c101d00 */
[----:B---3--:R-:W-:Y:S02]  /*11040*/  HADD2.F32 R45, -RZ, R21.H0_H0 ;  /* 0x20000015ff2d7230 */ /* 0x008fe40000004100 */
[----:B------:R-:W-:Y:S02]  /*11050*/  HADD2.F32 R46, -RZ, R23.H0_H0 ;  /* 0x20000017ff2e7230 */ /* 0x000fe40000004100 */
[--C-:B----4-:R-:W-:Y:S02]  /*11060*/  HADD2.F32 R8, -RZ, R5.reuse.H0_H0 ;  /* 0x20000005ff087230 */ /* 0x110fe40000004100 */
[----:B------:R-:W-:Y:S02]  /*11070*/  HADD2.F32 R42, -RZ, R5.H1_H1 ;  /* 0x30000005ff2a7230 */ /* 0x000fe40000004100 */
[----:B------:R-:W-:Y:S01]  /*11080*/  HADD2.F32 R5, -RZ, R7.H0_H0 ;  /* 0x20000007ff057230 */ /* 0x000fe20000004100 */
[----:B------:R-:W-:Y:S01]  /*11090*/  @!P1 FADD.FTZ R8, -R8, -RZ ;  /* 0x800000ff08089221 */ /* 0x000fe20000010100 */
[----:B------:R-:W-:-:S02]  /*110a0*/  HADD2.F32 R43, -RZ, R4.H0_H0 ;  /* 0x20000004ff2b7230 */ /* 0x000fc40000004100 */
[----:B------:R-:W-:Y:S01]  /*110b0*/  HADD2.F32 R44, -RZ, R4.H1_H1 ;  /* 0x30000004ff2c7230 */ /* 0x000fe20000004100 */
[----:B------:R-:W-:Y:S01]  /*110c0*/  @!P1 FADD.FTZ R5, -R5, -RZ ;  /* 0x800000ff05059221 */ /* 0x000fe20000010100 */
[--C-:B------:R-:W-:Y:S02]  /*110d0*/  HADD2.F32 R4, -RZ, R6.reuse.H0_H0 ;  /* 0x20000006ff047230 */ /* 0x100fe40000004100 */
[----:B------:R-:W-:Y:S02]  /*110e0*/  HADD2.F32 R6, -RZ, R6.H1_H1 ;  /* 0x30000006ff067230 */ /* 0x000fe40000004100 */
[----:B------:R-:W-:Y:S01]  /*110f0*/  HADD2.F32 R7, -RZ, R7.H1_H1 ;  /* 0x30000007ff077230 */ /* 0x000fe20000004100 */
[----:B------:R-:W-:Y:S01]  /*11100*/  FMUL.FTZ R45, R45, R8 ;  /* 0x000000082d2d7220 */ /* 0x000fe20000410000 */
[----:B------:R-:W-:Y:S01]  /*11110*/  HADD2.F32 R8, -RZ, R20.H0_H0 ;  /* 0x20000014ff087230 */ /* 0x000fe20000004100 */
[----:B------:R-:W-:Y:S01]  /*11120*/  FMUL.FTZ R46, R46, R5 ;  /* 0x000000052e2e7220 */ /* 0x000fe20000410000 */
[----:B------:R-:W-:Y:S01]  /*11130*/  HADD2.F32 R5, -RZ, R22.H1_H1 ;  /* 0x30000016ff057230 */ /* 0x000fe20000004100 */
[----:B------:R-:W-:Y:S01]  /*11140*/  @!P1 FADD.FTZ R43, -R43, -RZ ;  /* 0x800000ff2b2b9221 */ /* 0x000fe20000010100 */
[----:B------:R-:W-:Y:S01]  /*11150*/  HADD2.F32 R50, -RZ, R23.H1_H1 ;  /* 0x30000017ff327230 */ /* 0x000fe20000004100 */
[----:B------:R-:W-:-:S02]  /*11160*/  @!P1 FADD.FTZ R6, -R6, -RZ ;  /* 0x800000ff06069221 */ /* 0x000fc40000010100 */
[----:B------:R-:W-:Y:S01]  /*11170*/  @!P1 FADD.FTZ R7, -R7, -RZ ;  /* 0x800000ff07079221 */ /* 0x000fe20000010100 */
[----:B------:R-:W-:Y:S01]  /*11180*/  HADD2.F32 R21, -RZ, R21.H1_H1 ;  /* 0x30000015ff157230 */ /* 0x000fe20000004100 */
[----:B------:R-:W-:Y:S01]  /*11190*/  FMUL.FTZ R43, R8, R43 ;  /* 0x0000002b082b7220 */ /* 0x000fe20000410000 */
[----:B-----5:R-:W-:Y:S01]  /*111a0*/  HADD2.F32 R8, -RZ, R25.H0_H0 ;  /* 0x20000019ff087230 */ /* 0x020fe20000004100 */
[----:B------:R-:W-:Y:S01]  /*111b0*/  FMUL.FTZ R6, R5, R6 ;  /* 0x0000000605067220 */ /* 0x000fe20000410000 */
[----:B--2---:R-:W-:Y:S01]  /*111c0*/  HADD2.F32 R5, -RZ, R13.H0_H0 ;  /* 0x2000000dff057230 */ /* 0x004fe20000004100 */
[----:B------:R-:W-:Y:S01]  /*111d0*/  FMUL.FTZ R50, R50, R7 ;  /* 0x0000000732327220 */ /* 0x000fe20000410000 */
[----:B------:R-:W-:Y:S01]  /*111e0*/  HADD2.F32 R7, -RZ, R22.H0_H0 ;  /* 0x20000016ff077230 */ /* 0x000fe20000004100 */
[----:B------:R-:W-:Y:S01]  /*111f0*/  @!P1 FADD.FTZ R42, -R42, -RZ ;  /* 0x800000ff2a2a9221 */ /* 0x000fe20000010100 */
[----:B------:R-:W-:Y:S01]  /*11200*/  HADD2.F32 R23, -RZ, R20.H1_H1 ;  /* 0x30000014ff177230 */ /* 0x000fe20000004100 */
[----:B------:R-:W-:Y:S01]  /*11210*/  @!P1 FADD.FTZ R4, -R4, -RZ ;  /* 0x800000ff04049221 */ /* 0x000fe20000010100 */
[----:B------:R-:W-:Y:S01]  /*11220*/  HADD2.F32 R20, -RZ, R25.H1_H1 ;  /* 0x30000019ff147230 */ /* 0x000fe20000004100 */
[----:B------:R-:W-:Y:S01]  /*11230*/  @!P1 FADD.FTZ R44, -R44, -RZ ;  /* 0x800000ff2c2c9221 */ /* 0x000fe20000010100 */
[----:B------:R-:W-:Y:S01]  /*11240*/  HADD2.F32 R22, -RZ, R13.H1_H1 ;  /* 0x3000000dff167230 */ /* 0x000fe20000004100 */
[----:B------:R-:W-:Y:S01]  /*11250*/  FMUL.FTZ R21, R21, R42 ;  /* 0x0000002a15157220 */ /* 0x000fe20000410000 */
[--C-:B------:R-:W-:Y:S01]  /*11260*/  HADD2.F32 R42, -RZ, R12.reuse.H0_H0 ;  /* 0x2000000cff2a7230 */ /* 0x100fe20000004100 */
[----:B------:R-:W-:Y:S01]  /*11270*/  FFMA.FTZ R5, R8, R5, R45 ;  /* 0x0000000508057223 */ /* 0x000fe2000001002d */
[----:B------:R-:W-:Y:S01]  /*11280*/  HADD2.F32 R25, -RZ, R12.H1_H1 ;  /* 0x3000000cff197230 */ /* 0x000fe20000004100 */
[----:B------:R-:W-:Y:S01]  /*11290*/  FMUL.FTZ R4, R7, R4 ;  /* 0x0000000407047220 */ /* 0x000fe20000410000 */
[----:B------:R-:W-:Y:S01]  /*112a0*/  HADD2.F32 R8, -RZ, R24.H0_H0 ;  /* 0x20000018ff087230 */ /* 0x000fe20000004100 */
[----:B------:R-:W-:Y:S01]  /*112b0*/  FMUL.FTZ R44, R23, R44 ;  /* 0x0000002c172c7220 */ /* 0x000fe20000410000 */
[----:B------:R-:W-:-:S02]  /*112c0*/  HADD2.F32 R7, -RZ, R27.H0_H0 ;  /* 0x2000001bff077230 */ /* 0x000fc40000004100 */
[--C-:B------:R-:W-:Y:S02]  /*112d0*/  HADD2.F32 R13, -RZ, R15.reuse.H0_H0 ;  /* 0x2000000fff0d7230 */ /* 0x100fe40000004100 */
[----:B------:R-:W-:Y:S02]  /*112e0*/  HADD2.F32 R24, -RZ, R24.H1_H1 ;  /* 0x30000018ff187230 */ /* 0x000fe40000004100 */
[----:B------:R-:W-:Y:S01]  /*112f0*/  HADD2.F32 R12, -RZ, R26.H0_H0 ;  /* 0x2000001aff0c7230 */ /* 0x000fe20000004100 */
[----:B------:R-:W-:Y:S01]  /*11300*/  FFMA.FTZ R20, R20, R22, R21 ;  /* 0x0000001614147223 */ /* 0x000fe20000010015 */
[----:B------:R-:W-:Y:S02]  /*11310*/  HADD2.F32 R15, -RZ, R15.H1_H1 ;  /* 0x3000000fff0f7230 */ /* 0x000fe40000004100 */
[--C-:B------:R-:W-:Y:S02]  /*11320*/  HADD2.F32 R23, -RZ, R14.reuse.H0_H0 ;  /* 0x2000000eff177230 */ /* 0x100fe40000004100 */
[----:B------:R-:W-:-:S02]  /*11330*/  HADD2.F32 R51, -RZ, R14.H1_H1 ;  /* 0x3000000eff337230 */ /* 0x000fc40000004100 */
[----:B------:R-:W-:Y:S02]  /*11340*/  HADD2.F32 R27, -RZ, R27.H1_H1 ;  /* 0x3000001bff1b7230 */ /* 0x000fe40000004100 */
[----:B------:R-:W-:Y:S01]  /*11350*/  HADD2.F32 R26, -RZ, R26.H1_H1 ;  /* 0x3000001aff1a7230 */ /* 0x000fe20000004100 */
[----:B------:R-:W-:Y:S02]  /*11360*/  FFMA.FTZ R8, R8, R42, R43 ;  /* 0x0000002a08087223 */ /* 0x000fe4000001002b */
[----:B------:R-:W-:Y:S01]  /*11370*/  FFMA.FTZ R25, R24, R25, R44 ;  /* 0x0000001918197223 */ /* 0x000fe2000001002c */
[----:B------:R-:W-:Y:S01]  /*11380*/  F2FP.PACK_AB R5, R20, R5 ;  /* 0x000000051405723e */ /* 0x000fe200000000ff */
[----:B------:R-:W-:Y:S02]  /*11390*/  FFMA.FTZ R7, R7, R13, R46 ;  /* 0x0000000d07077223 */ /* 0x000fe4000001002e */
[----:B------:R-:W-:Y:S02]  /*113a0*/  FFMA.FTZ R50, R27, R15, R50 ;  /* 0x0000000f1b327223 */ /* 0x000fe40000010032 */
[----:B------:R-:W-:-:S02]  /*113b0*/  FFMA.FTZ R4, R12, R23, R4 ;  /* 0x000000170c047223 */ /* 0x000fc40000010004 */
[----:B------:R-:W-:Y:S01]  /*113c0*/  FFMA.FTZ R51, R26, R51, R6 ;  /* 0x000000331a337223 */ /* 0x000fe20000010006 */
[----:B------:R-:W-:Y:S02]  /*113d0*/  F2FP.PACK_AB R24, R25, R8 ;  /* 0x000000081918723e */ /* 0x000fe400000000ff */
[----:B------:R-:W-:Y:S02]  /*113e0*/  F2FP.PACK_AB R27, R50, R7 ;  /* 0x00000007321b723e */ /* 0x000fe400000000ff */
[----:B------:R-:W-:Y:S02]  /*113f0*/  F2FP.PACK_AB R26, R51, R4 ;  /* 0x00000004331a723e */ /* 0x000fe400000000ff */
[----:B------:R-:W-:Y:S02]  /*11400*/  MOV R25, R5 ;  /* 0x0000000500197202 */ /* 0x000fe40000000f00 */
.L_x_1037:
[----:B------:R-:W-:Y:S05]  /*11410*/  BSYNC B0 ;  /* 0x0000000000007941 */ /* 0x000fea0003800000 */
.L_x_1036:
[----:B-----5:R3:W-:Y:S02]  /*11420*/  STS.128 [R235], R24 ;  /* 0x00000018eb007388 */ /* 0x0207e40000000c00 */
.L_x_1035:
[----:B------:R-:W-:Y:S05]  /*11430*/  BSYNC B1 ;  /* 0x0000000000017941 */ /* 0x000fea0003800000 */
.L_x_1034:
[----:B------:R-:W-:-:S13]  /*11440*/  ISETP.GE.AND P0, PT, R9, R2, PT ;  /* 0x000000020900720c */ /* 0x000fda0003f06270 */
[----:B------:R4:W-:Y:S01]  /*11450*/  @P0 STS.128 [R235+0x2000], RZ ;  /* 0x002000ffeb000388 */ /* 0x0009e20000000c00 */
[----:B------:R-:W-:Y:S05]  /*11460*/  @P0 BRA `(.L_x_1033) ;  /* 0x0000055000000947 */ /* 0x000fea0003800000 */
[----:B---3--:R3:W5:Y:S01]  /*11470*/  LD.E.128 R24, [R40.64+0x80] ;  /* 0x0000800628187980 */ /* 0x008762000c101d00 */
        /* <DEDUP_REMOVED lines=13> */
[----:B--2---:R-:W2:Y:S01]  /*11550*/  LD.E.128 R20, [R20.64+0x80] ;  /* 0x0000800614147980 */ /* 0x004ea2000c101d00 */
[----:B------:R-:W-:Y:S02]  /*11560*/  LEA.HI.X R5, R7, R33, R5, 0x1, P0 ;  /* 0x0000002107057211 */ /* 0x000fe400000f0c05 */
[----:B------:R-:W-:-:S04]  /*11570*/  @P1 IADD3 R13, -R3, RZ, RZ ;  /* 0x000000ff030d1210 */ /* 0x000fc80007ffe1ff */
[----:B---3--:R-:W3:Y:S01]  /*11580*/  LD.E.128 R4, [R4.64+0x80] ;  /* 0x0000800604047980 */ /* 0x008ee2000c101d00 */
[----:B------:R-:W-:-:S04]  /*11590*/  IADD3 R15, P0, R13, R16, RZ ;  /* 0x000000100d0f7210 */ /* 0x000fc80007f1e0ff */
[----:B------:R-:W-:Y:S02]  /*115a0*/  LEA.HI.X.SX32 R13, R13, R17, 0x1, P0 ;  /* 0x000000110d0d7211 */ /* 0x000fe400000f0eff */
[----:B------:R-:W-:-:S04]  /*115b0*/  LEA R12, P0, R15, R28, 0x1 ;  /* 0x0000001c0f0c7211 */ /* 0x000fc800078008ff */
[----:B------:R-:W-:-:S06]  /*115c0*/  LEA.HI.X R13, R15, R29, R13, 0x1, P0 ;  /* 0x0000001d0f0d7211 */ /* 0x000fcc00000f0c0d */
[----:B----4-:R-:W4:Y:S01]  /*115d0*/  LD.E.128 R12, [R12.64+0x80] ;  /* 0x000080060c0c7980 */ /* 0x010f22000c101d00 */
[----:B--2---:R-:W-:Y:S02]  /*115e0*/  HADD2.F32 R43, -RZ, R20.H0_H0 ;  /* 0x20000014ff2b7230 */ /* 0x004fe40000004100 */
[----:B------:R-:W-:Y:S02]  /*115f0*/  HADD2.F32 R45, -RZ, R21.H0_H0 ;  /* 0x20000015ff2d7230 */ /* 0x000fe40000004100 */
[--C-:B---3--:R-:W-:Y:S02]  /*11600*/  HADD2.F32 R8, -RZ, R4.reuse.H0_H0 ;  /* 0x20000004ff087230 */ /* 0x108fe40000004100 */
[----:B------:R-:W-:Y:S02]  /*11610*/  HADD2.F32 R40, -RZ, R4.H1_H1 ;  /* 0x30000004ff287230 */ /* 0x000fe40000004100 */
[--C-:B------:R-:W-:Y:S02]  /*11620*/  HADD2.F32 R4, -RZ, R5.reuse.H0_H0 ;  /* 0x20000005ff047230 */ /* 0x100fe40000004100 */
[----:B------:R-:W-:Y:S01]  /*11630*/  HADD2.F32 R41, -RZ, R5.H1_H1 ;  /* 0x30000005ff297230 */ /* 0x000fe20000004100 */
[----:B------:R-:W-:Y:S01]  /*11640*/  @!P1 FADD.FTZ R8, -R8, -RZ ;  /* 0x800000ff08089221 */ /* 0x000fe20000010100 */
[--C-:B------:R-:W-:Y:S01]  /*11650*/  HADD2.F32 R5, -RZ, R6.reuse.H0_H0 ;  /* 0x20000006ff057230 */ /* 0x100fe20000004100 */
[----:B------:R-:W-:Y:S01]  /*11660*/  @!P1 FADD.FTZ R4, -R4, -RZ ;  /* 0x800000ff04049221 */ /* 0x000fe20000010100 */
[----:B------:R-:W-:-:S02]  /*11670*/  HADD2.F32 R42, -RZ, R6.H1_H1 ;  /* 0x30000006ff2a7230 */ /* 0x000fc40000004100 */
[--C-:B------:R-:W-:Y:S02]  /*11680*/  HADD2.F32 R6, -RZ, R7.reuse.H0_H0 ;  /* 0x20000007ff067230 */ /* 0x100fe40000004100 */
[----:B------:R-:W-:Y:S02]  /*11690*/  HADD2.F32 R7, -RZ, R7.H1_H1 ;  /* 0x30000007ff077230 */ /* 0x000fe40000004100 */
[----:B------:R-:W-:Y:S01]  /*116a0*/  HADD2.F32 R51, -RZ, R20.H1_H1 ;  /* 0x30000014ff337230 */ /* 0x000fe20000004100 */
[----:B------:R-:W-:Y:S01]  /*116b0*/  @!P1 FADD.FTZ R41, -R41, -RZ ;  /* 0x800000ff29299221 */ /* 0x000fe20000010100 */
[----:B------:R-:W-:Y:S01]  /*116c0*/  HADD2.F32 R20, -RZ, R21.H1_H1 ;  /* 0x30000015ff147230 */ /* 0x000fe20000004100 */
[----:B------:R-:W-:Y:S01]  /*116d0*/  FMUL.FTZ R43, R43, R8 ;  /* 0x000000082b2b7220 */ /* 0x000fe20000410000 */
[----:B------:R-:W-:Y:S01]  /*116e0*/  HADD2.F32 R8, -RZ, R22.H0_H0 ;  /* 0x20000016ff087230 */ /* 0x000fe20000004100 */
[----:B------:R-:W-:Y:S01]  /*116f0*/  FMUL.FTZ R45, R45, R4 ;  /* 0x000000042d2d7220 */ /* 0x000fe20000410000 */
[----:B------:R-:W-:Y:S01]  /*11700*/  HADD2.F32 R4, -RZ, R23.H1_H1 ;  /* 0x30000017ff047230 */ /* 0x000fe20000004100 */
[----:B------:R-:W-:-:S02]  /*11710*/  @!P1 FADD.FTZ R5, -R5, -RZ ;  /* 0x800000ff05059221 */ /* 0x000fc40000010100 */
[----:B------:R-:W-:Y:S02]  /*11720*/  @!P1 FADD.FTZ R7, -R7, -RZ ;  /* 0x800000ff07079221 */ /* 0x000fe40000010100 */
[----:B------:R-:W-:Y:S01]  /*11730*/  FMUL.FTZ R20, R20, R41 ;  /* 0x0000002914147220 */ /* 0x000fe20000410000 */
[----:B------:R-:W-:Y:S01]  /*11740*/  HADD2.F32 R41, -RZ, R22.H1_H1 ;  /* 0x30000016ff297230 */ /* 0x000fe20000004100 */
[----:B------:R-:W-:Y:S01]  /*11750*/  @!P1 FADD.FTZ R40, -R40, -RZ ;  /* 0x800000ff28289221 */ /* 0x000fe20000010100 */
[----:B------:R-:W-:Y:S01]  /*11760*/  HADD2.F32 R21, -RZ, R23.H0_H0 ;  /* 0x20000017ff157230 */ /* 0x000fe20000004100 */
[----:B------:R-:W-:Y:S02]  /*11770*/  @!P1 FADD.FTZ R42, -R42, -RZ ;  /* 0x800000ff2a2a9221 */ /* 0x000fe40000010100 */
[----:B------:R-:W-:Y:S01]  /*11780*/  FMUL.FTZ R5, R8, R5 ;  /* 0x0000000508057220 */ /* 0x000fe20000410000 */
[----:B----4-:R-:W-:Y:S01]  /*11790*/  HADD2.F32 R8, -RZ, R12.H0_H0 ;  /* 0x2000000cff087230 */ /* 0x010fe20000004100 */
[----:B------:R-:W-:Y:S01]  /*117a0*/  FMUL.FTZ R7, R4, R7 ;  /* 0x0000000704077220 */ /* 0x000fe20000410000 */
[----:B-----5:R-:W-:Y:S01]  /*117b0*/  HADD2.F32 R4, -RZ, R24.H0_H0 ;  /* 0x20000018ff047230 */ /* 0x020fe20000004100 */
[----:B------:R-:W-:-:S02]  /*117c0*/  @!P1 FADD.FTZ R6, -R6, -RZ ;  /* 0x800000ff06069221 */ /* 0x000fc40000010100 */
[----:B------:R-:W-:Y:S01]  /*117d0*/  FMUL.FTZ R51, R51, R40 ;  /* 0x0000002833337220 */ /* 0x000fe20000410000 */
[--C-:B------:R-:W-:Y:S01]  /*117e0*/  HADD2.F32 R40, -RZ, R14.reuse.H0_H0 ;  /* 0x2000000eff287230 */ /* 0x100fe20000004100 */
[----:B------:R-:W-:Y:S01]  /*117f0*/  FMUL.FTZ R42, R41, R42 ;  /* 0x0000002a292a7220 */ /* 0x000fe20000410000 */
[----:B------:R-:W-:Y:S01]  /*11800*/  HADD2.F32 R41, -RZ, R14.H1_H1 ;  /* 0x3000000eff297230 */ /* 0x000fe20000004100 */
[----:B------:R-:W-:Y:S01]  /*11810*/  FMUL.FTZ R6, R21, R6 ;  /* 0x0000000615067220 */ /* 0x000fe20000410000 */
[----:B------:R-:W-:Y:S01]  /*11820*/  HADD2.F32 R21, -RZ, R12.H1_H1 ;  /* 0x3000000cff157230 */ /* 0x000fe20000004100 */
[----:B------:R-:W-:Y:S01]  /*11830*/  FFMA.FTZ R4, R4, R8, R43 ;  /* 0x0000000804047223 */ /* 0x000fe2000001002b */
[--C-:B------:R-:W-:Y:S02]  /*11840*/  HADD2.F32 R23, -RZ, R15.reuse.H0_H0 ;  /* 0x2000000fff177230 */ /* 0x100fe40000004100 */
[----:B------:R-:W-:Y:S02]  /*11850*/  HADD2.F32 R14, -RZ, R15.H1_H1 ;  /* 0x3000000fff0e7230 */ /* 0x000fe40000004100 */
[----:B------:R-:W-:-:S02]  /*11860*/  HADD2.F32 R22, -RZ, R25.H0_H0 ;  /* 0x20000019ff167230 */ /* 0x000fc40000004100 */
[----:B------:R-:W-:Y:S02]  /*11870*/  HADD2.F32 R12, -RZ, R13.H0_H0 ;  /* 0x2000000dff0c7230 */ /* 0x000fe40000004100 */
[----:B------:R-:W-:Y:S02]  /*11880*/  HADD2.F32 R8, -RZ, R26.H0_H0 ;  /* 0x2000001aff087230 */ /* 0x000fe40000004100 */
[----:B------:R-:W-:Y:S02]  /*11890*/  HADD2.F32 R15, -RZ, R27.H0_H0 ;  /* 0x2000001bff0f7230 */ /* 0x000fe40000004100 */
[----:B------:R-:W-:Y:S02]  /*118a0*/  HADD2.F32 R24, -RZ, R24.H1_H1 ;  /* 0x30000018ff187230 */ /* 0x000fe40000004100 */
[----:B------:R-:W-:Y:S02]  /*118b0*/  HADD2.F32 R13, -RZ, R13.H1_H1 ;  /* 0x3000000dff0d7230 */ /* 0x000fe40000004100 */
[----:B------:R-:W-:-:S02]  /*118c0*/  HADD2.F32 R25, -RZ, R25.H1_H1 ;  /* 0x30000019ff197230 */ /* 0x000fc40000004100 */
[----:B------:R-:W-:Y:S02]  /*118d0*/  HADD2.F32 R26, -RZ, R26.H1_H1 ;  /* 0x3000001aff1a7230 */ /* 0x000fe40000004100 */
[----:B------:R-:W-:Y:S01]  /*118e0*/  HADD2.F32 R27, -RZ, R27.H1_H1 ;  /* 0x3000001bff1b7230 */ /* 0x000fe20000004100 */
[----:B------:R-:W-:Y:S02]  /*118f0*/  FFMA.FTZ R21, R24, R21, R51 ;  /* 0x0000001518157223 */ /* 0x000fe40000010033 */
[----:B------:R-:W-:Y:S02]  /*11900*/  FFMA.FTZ R12, R22, R12, R45 ;  /* 0x0000000c160c7223 */ /* 0x000fe4000001002d */
[----:B------:R-:W-:Y:S02]  /*11910*/  FFMA.FTZ R13, R25, R13, R20 ;  /* 0x0000000d190d7223 */ /* 0x000fe40000010014 */
[----:B------:R-:W-:Y:S02]  /*11920*/  FFMA.FTZ R5, R8, R40, R5 ;  /* 0x0000002808057223 */ /* 0x000fe40000010005 */
[----:B------:R-:W-:-:S02]  /*11930*/  FFMA.FTZ R26, R26, R41, R42 ;  /* 0x000000291a1a7223 */ /* 0x000fc4000001002a */
[----:B------:R-:W-:Y:S02]  /*11940*/  FFMA.FTZ R6, R15, R23, R6 ;  /* 0x000000170f067223 */ /* 0x000fe40000010006 */
[----:B------:R-:W-:Y:S01]  /*11950*/  FFMA.FTZ R7, R27, R14, R7 ;  /* 0x0000000e1b077223 */ /* 0x000fe20000010007 */
[----:B------:R-:W-:Y:S02]  /*11960*/  F2FP.PACK_AB R24, R21, R4 ;  /* 0x000000041518723e */ /* 0x000fe400000000ff */
[----:B------:R-:W-:Y:S02]  /*11970*/  F2FP.PACK_AB R25, R13, R12 ;  /* 0x0000000c0d19723e */ /* 0x000fe400000000ff */
[----:B------:R-:W-:Y:S02]  /*11980*/  F2FP.PACK_AB R26, R26, R5 ;  /* 0x000000051a1a723e */ /* 0x000fe400000000ff */
[----:B------:R-:W-:Y:S02]  /*11990*/  F2FP.PACK_AB R27, R7, R6 ;  /* 0x00000006071b723e */ /* 0x000fe400000000ff */
.L_x_1039:
[----:B------:R-:W-:Y:S05]  /*119a0*/  BSYNC B0 ;  /* 0x0000000000007941 */ /* 0x000fea0003800000 */
.L_x_1038:
[----:B-----5:R1:W-:Y:S02]  /*119b0*/  STS.128 [R235+0x2000], R24 ;  /* 0x00200018eb007388 */ /* 0x0203e40000000c00 */
.L_x_1033:
[----:B------:R-:W-:Y:S05]  /*119c0*/  BSYNC B2 ;  /* 0x0000000000027941 */ /* 0x000fea0003800000 */
.L_x_1032:
[----:B------:R-:W-:Y:S01]  /*119d0*/  IADD3 R8, R212, 0x10, RZ ;  /* 0x00000010d4087810 */ /* 0x000fe20007ffe0ff */
[----:B------:R-:W-:Y:S03]  /*119e0*/  BSSY B2, `(.L_x_1040) ;  /* 0x00000bd000027945 */ /* 0x000fe60003800000 */
[----:B------:R-:W-:-:S04]  /*119f0*/  ISETP.GE.AND P0, PT, R8, R31, PT ;  /* 0x0000001f0800720c */ /* 0x000fc80003f06270 */
[----:B------:R-:W-:-:S13]  /*11a00*/  ISETP.LT.OR P0, PT, R147, -0x87, P0 ;  /* 0xffffff799300780c */ /* 0x000fda0000701670 */
[----:B------:R-:W-:Y:S05]  /*11a10*/  @P0 BRA `(.L_x_1041) ;  /* 0x00000b9000000947 */ /* 0x000fea0003800000 */
[----:B------:R-:W-:Y:S01]  /*11a20*/  ISETP.GE.AND P0, PT, R18, R2, PT ;  /* 0x000000021200720c */ /* 0x000fe20003f06270 */
[----:B------:R-:W-:-:S12]  /*11a30*/  BSSY B1, `(.L_x_1042) ;  /* 0x000005b000017945 */ /* 0x000fd80003800000 */
[----:B------:R1:W-:Y:S01]  /*11a40*/  @P0 STS.128 [R235+0x800], RZ ;  /* 0x000800ffeb000388 */ /* 0x0003e20000000c00 */
[----:B------:R-:W-:Y:S05]  /*11a50*/  @P0 BRA `(.L_x_1043) ;  /* 0x0000058000000947 */ /* 0x000fea0003800000 */
[----:B-1-3--:R1:W5:Y:S01]  /*11a60*/  LD.E.128 R24, [R38.64] ;  /* 0x0000000626187980 */ /* 0x00a362000c101d00 */
[----:B------:R-:W-:Y:S01]  /*11a70*/  ISETP.GE.AND P0, PT, R18, R0, PT ;  /* 0x000000001200720c */ /* 0x000fe20003f06270 */
[----:B------:R-:W-:-:S12]  /*11a80*/  BSSY B0, `(.L_x_1044) ;  /* 0x0000054000007945 */ /* 0x000fd80003800000 */
[----:B------:R-:W-:Y:S05]  /*11a90*/  @P0 BRA `(.L_x_1045) ;  /* 0x0000052000000947 */ /* 0x000fea0003800000 */
[-C--:B------:R-:W-:Y:S02]  /*11aa0*/  ISETP.GE.AND P0, PT, R18, R3.reuse, PT ;  /* 0x000000031200720c */ /* 0x080fe40003f06270 */
[----:B------:R-:W-:Y:S02]  /*11ab0*/  MOV R5, RZ ;  /* 0x000000ff00057202 */ /* 0x000fe40000000f00 */
[C---:B------:R-:W-:Y:S02]  /*11ac0*/  IADD3 R13, P1, R30.reuse, R16, RZ ;  /* 0x000000101e0d7210 */ /* 0x040fe40007f3e0ff */
[----:B------:R-:W-:Y:S02]  /*11ad0*/  MOV R15, R3 ;  /* 0x00000003000f7202 */ /* 0x000fe40000000f00 */
[----:B------:R-:W-:-:S05]  /*11ae0*/  LEA.HI.X.SX32 R12, R30, R17, 0x1, P1 ;  /* 0x000000111e0c7211 */ /* 0x000fca00008f0eff */
        /* <DEDUP_REMOVED lines=10> */
[----:B--2---:R-:W2:Y:S01]  /*11b90*/  LD.E.128 R4, [R4.64] ;  /* 0x0000000604047980 */ /* 0x004ea2000c101d00 */
[----:B------:R-:W-:-:S04]  /*11ba0*/  IADD3 R13, P1, R14, R13, RZ ;  /* 0x0000000d0e0d7210 */ /* 0x000fc80007f3e0ff */
[----:B------:R-:W-:Y:S02]  /*11bb0*/  LEA.HI.X.SX32 R12, R14, R12, 0x1, P1 ;  /* 0x0000000c0e0c7211 */ /* 0x000fe400008f0eff */
[----:B------:R-:W-:-:S04]  /*11bc0*/  LEA R14, P1, R13, R28, 0x1 ;  /* 0x0000001c0d0e7211 */ /* 0x000fc800078208ff */
[----:B------:R-:W-:-:S06]  /*11bd0*/  LEA.HI.X R15, R13, R29, R12, 0x1, P1 ;  /* 0x0000001d0d0f7211 */ /* 0x000fcc00008f0c0c */
[----:B----4-:R-:W4:Y:S01]  /*11be0*/  LD.E.128 R12, [R14.64] ;  /* 0x000000060e0c7980 */ /* 0x010f22000c101d00 */
[----:B---3--:R-:W-:Y:S01]  /*11bf0*/  MOV R40, R23 ;  /* 0x0000001700287202 */ /* 0x008fe20000000f00 */
[----:B------:R-:W-:Y:S02]  /*11c00*/  HADD2.F32 R44, -RZ, R20.H0_H0 ;  /* 0x20000014ff2c7230 */ /* 0x000fe40000004100 */
[--C-:B--2---:R-:W-:Y:S02]  /*11c10*/  HADD2.F32 R23, -RZ, R4.reuse.H0_H0 ;  /* 0x20000004ff177230 */ /* 0x104fe40000004100 */
[----:B------:R-:W-:Y:S02]  /*11c20*/  HADD2.F32 R41, -RZ, R4.H1_H1 ;  /* 0x30000004ff297230 */ /* 0x000fe40000004100 */
[--C-:B------:R-:W-:Y:S01]  /*11c30*/  HADD2.F32 R4, -RZ, R5.reuse.H0_H0 ;  /* 0x20000005ff047230 */ /* 0x100fe20000004100 */
[----:B------:R-:W-:Y:S01]  /*11c40*/  @!P0 FADD.FTZ R23, -R23, -RZ ;  /* 0x800000ff17178221 */ /* 0x000fe20000010100 */
[----:B------:R-:W-:-:S02]  /*11c50*/  HADD2.F32 R42, -RZ, R5.H1_H1 ;  /* 0x30000005ff2a7230 */ /* 0x000fc40000004100 */
[--C-:B------:R-:W-:Y:S02]  /*11c60*/  HADD2.F32 R5, -RZ, R6.reuse.H0_H0 ;  /* 0x20000006ff057230 */ /* 0x100fe40000004100 */
[----:B------:R-:W-:Y:S02]  /*11c70*/  HADD2.F32 R43, -RZ, R6.H1_H1 ;  /* 0x30000006ff2b7230 */ /* 0x000fe40000004100 */
[----:B------:R-:W-:Y:S01]  /*11c80*/  HADD2.F32 R6, -RZ, R7.H0_H0 ;  /* 0x20000007ff067230 */ /* 0x000fe20000004100 */
[----:B------:R-:W-:Y:S01]  /*11c90*/  @!P0 FADD.FTZ R4, -R4, -RZ ;  /* 0x800000ff04048221 */ /* 0x000fe20000010100 */
[----:B------:R-:W-:Y:S01]  /*11ca0*/  HADD2.F32 R45, -RZ, R21.H0_H0 ;  /* 0x20000015ff2d7230 */ /* 0x000fe20000004100 */
[----:B------:R-:W-:Y:S01]  /*11cb0*/  FMUL.FTZ R44, R44, R23 ;  /* 0x000000172c2c7220 */ /* 0x000fe20000410000 */
[----:B------:R-:W-:Y:S01]  /*11cc0*/  HADD2.F32 R20, -RZ, R20.H1_H1 ;  /* 0x30000014ff147230 */ /* 0x000fe20000004100 */
[----:B------:R-:W-:Y:S01]  /*11cd0*/  @!P0 FADD.FTZ R41, -R41, -RZ ;  /* 0x800000ff29298221 */ /* 0x000fe20000010100 */
[----:B------:R-:W-:Y:S01]  /*11ce0*/  HADD2.F32 R23, -RZ, R40.H0_H0 ;  /* 0x20000028ff177230 */ /* 0x000fe20000004100 */
[----:B------:R-:W-:Y:S01]  /*11cf0*/  @!P0 FADD.FTZ R6, -R6, -RZ ;  /* 0x800000ff06068221 */ /* 0x000fe20000010100 */
[----:B------:R-:W-:Y:S01]  /*11d00*/  HADD2.F32 R7, -RZ, R7.H1_H1 ;  /* 0x30000007ff077230 */ /* 0x000fe20000004100 */
[----:B------:R-:W-:Y:S01]  /*11d10*/  FMUL.FTZ R45, R45, R4 ;  /* 0x000000042d2d7220 */ /* 0x000fe20000410000 */
[----:B------:R-:W-:Y:S01]  /*11d20*/  HADD2.F32 R4, -RZ, R22.H0_H0 ;  /* 0x20000016ff047230 */ /* 0x000fe20000004100 */
[----:B------:R-:W-:Y:S01]  /*11d30*/  FMUL.FTZ R20, R20, R41 ;  /* 0x0000002914147220 */ /* 0x000fe20000410000 */
[----:B------:R-:W-:Y:S01]  /*11d40*/  HADD2.F32 R21, -RZ, R21.H1_H1 ;  /* 0x30000015ff157230 */ /* 0x000fe20000004100 */
[----:B------:R-:W-:Y:S01]  /*11d50*/  @!P0 FADD.FTZ R5, -R5, -RZ ;  /* 0x800000ff05058221 */ /* 0x000fe20000010100 */
[--C-:B-----5:R-:W-:Y:S01]  /*11d60*/  HADD2.F32 R41, -RZ, R24.reuse.H1_H1 ;  /* 0x30000018ff297230 */ /* 0x120fe20000004100 */
[----:B------:R-:W-:Y:S01]  /*11d70*/  FMUL.FTZ R6, R23, R6 ;  /* 0x0000000617067220 */ /* 0x000fe20000410000 */
[----:B------:R-:W-:Y:S01]  /*11d80*/  HADD2.F32 R23, -RZ, R24.H0_H0 ;  /* 0x20000018ff177230 */ /* 0x000fe20000004100 */
[----:B------:R-:W-:Y:S01]  /*11d90*/  @!P0 FADD.FTZ R42, -R42, -RZ ;  /* 0x800000ff2a2a8221 */ /* 0x000fe20000010100 */
[----:B------:R-:W-:Y:S01]  /*11da0*/  HADD2.F32 R22, -RZ, R22.H1_H1 ;  /* 0x30000016ff167230 */ /* 0x000fe20000004100 */
[----:B------:R-:W-:Y:S01]  /*11db0*/  @!P0 FADD.FTZ R43, -R43, -RZ ;  /* 0x800000ff2b2b8221 */ /* 0x000fe20000010100 */
[----:B------:R-:W-:Y:S01]  /*11dc0*/  HADD2.F32 R40, -RZ, R40.H1_H1 ;  /* 0x30000028ff287230 */ /* 0x000fe20000004100 */
[----:B------:R-:W-:Y:S01]  /*11dd0*/  @!P0 FADD.FTZ R7, -R7, -RZ ;  /* 0x800000ff07078221 */ /* 0x000fe20000010100 */
        /* <DEDUP_REMOVED lines=8> */
[--C-:B------:R-:W-:Y:S01]  /*11e60*/  HADD2.F32 R13, -RZ, R15.reuse.H0_H0 ;  /* 0x2000000fff0d7230 */ /* 0x100fe20000004100 */
[----:B------:R-:W-:Y:S01]  /*11e70*/  FFMA.FTZ R41, R41, R24, R20 ;  /* 0x0000001829297223 */ /* 0x000fe20000010014 */
[----:B------:R-:W-:-:S02]  /*11e80*/  HADD2.F32 R46, -RZ, R15.H1_H1 ;  /* 0x3000000fff2e7230 */ /* 0x000fc40000004100 */
[----:B------:R-:W-:Y:S02]  /*11e90*/  HADD2.F32 R22, -RZ, R25.H0_H0 ;  /* 0x20000019ff167230 */ /* 0x000fe40000004100 */
[----:B------:R-:W-:Y:S02]  /*11ea0*/  HADD2.F32 R40, -RZ, R14.H0_H0 ;  /* 0x2000000eff287230 */ /* 0x000fe40000004100 */
[----:B------:R-:W-:Y:S02]  /*11eb0*/  HADD2.F32 R15, -RZ, R26.H0_H0 ;  /* 0x2000001aff0f7230 */ /* 0x000fe40000004100 */
[----:B------:R-:W-:Y:S02]  /*11ec0*/  HADD2.F32 R20, -RZ, R27.H0_H0 ;  /* 0x2000001bff147230 */ /* 0x000fe40000004100 */
        /* <DEDUP_REMOVED lines=15> */
.L_x_1045:
[----:B------:R-:W-:Y:S05]  /*11fc0*/  BSYNC B0 ;  /* 0x0000000000007941 */ /* 0x000fea0003800000 */
.L_x_1044:
[----:B-----5:R3:W-:Y:S02]  /*11fd0*/  STS.128 [R235+0x800], R24 ;  /* 0x00080018eb007388 */ /* 0x0207e40000000c00 */
.L_x_1043:
[----:B------:R-:W-:Y:S05]  /*11fe0*/  BSYNC B1 ;  /* 0x0000000000017941 */ /* 0x000fea0003800000 */
.L_x_1042:
[----:B------:R-:W-:-:S13]  /*11ff0*/  ISETP.GE.AND P0, PT, R9, R2, PT ;  /* 0x000000020900720c */ /* 0x000fda0003f06270 */
[----:B------:R1:W-:Y:S01]  /*12000*/  @P0 STS.128 [R235+0x2800], RZ ;  /* 0x002800ffeb000388 */ /* 0x0003e20000000c00 */
[----:B------:R-:W-:Y:S05]  /*12010*/  @P0 BRA `(.L_x_1041) ;  /* 0x0000059000000947 */ /* 0x000fea0003800000 */
[----:B-1-3--:R1:W5:Y:S01]  /*12020*/  LD.E.128 R24, [R38.64+0x80] ;  /* 0x0000800626187980 */ /* 0x00a362000c101d00 */
[----:B------:R-:W-:Y:S01]  /*12030*/  ISETP.GE.AND P0, PT, R9, R0, PT ;  /* 0x000000000900720c */ /* 0x000fe20003f06270 */
[----:B------:R-:W-:-:S12]  /*12040*/  BSSY B0, `(.L_x_1046) ;  /* 0x0000055000007945 */ /* 0x000fd80003800000 */
[----:B------:R-:W-:Y:S05]  /*12050*/  @P0 BRA `(.L_x_1047) ;  /* 0x0000053000000947 */ /* 0x000fea0003800000 */
[-C--:B------:R-:W-:Y:S02]  /*12060*/  ISETP.GE.AND P0, PT, R9, R3.reuse, PT ;  /* 0x000000030900720c */ /* 0x080fe40003f06270 */
[----:B------:R-:W-:Y:S02]  /*12070*/  IADD3 R12, R30, 0x40, RZ ;  /* 0x000000401e0c7810 */ /* 0x000fe40007ffe0ff */
[----:B------:R-:W-:Y:S02]  /*12080*/  MOV R5, RZ ;  /* 0x000000ff00057202 */ /* 0x000fe40000000f00 */
[C---:B------:R-:W-:Y:S02]  /*12090*/  IADD3 R13, P1, R12.reuse, R16, RZ ;  /* 0x000000100c0d7210 */ /* 0x040fe40007f3e0ff */
[----:B------:R-:W-:Y:S02]  /*120a0*/  MOV R15, R3 ;  /* 0x00000003000f7202 */ /* 0x000fe40000000f00 */
[----:B------:R-:W-:-:S03]  /*120b0*/  LEA.HI.X.SX32 R12, R12, R17, 0x1, P1 ;  /* 0x000000110c0c7211 */ /* 0x000fc600008f0eff */
[C---:B------:R-:W-:Y:S02]  /*120c0*/  @P0 IADD3 R5, -R3.reuse, RZ, RZ ;  /* 0x000000ff03050210 */ /* 0x040fe40007ffe1ff */
[----:B------:R-:W-:Y:S02]  /*120d0*/  @P0 IADD3 R15, -R3, RZ, RZ ;  /* 0x000000ff030f0210 */ /* 0x000fe40007ffe1ff */
[----:B------:R-:W-:-:S03]  /*120e0*/  IADD3 R7, P1, R5, R13, RZ ;  /* 0x0000000d05077210 */ /* 0x000fc60007f3e0ff */
[----:B------:R-:W-:Y:S01]  /*120f0*/  IMAD.WIDE R20, R15, 0x2, R38 ;  /* 0x000000020f147825 */ /* 0x000fe200078e0226 */
[----:B------:R-:W-:Y:S02]  /*12100*/  LEA.HI.X.SX32 R5, R5, R12, 0x1, P1 ;  /* 0x0000000c05057211 */ /* 0x000fe400008f0eff */
[C---:B------:R-:W-:Y:S02]  /*12110*/  LEA R4, P1, R7.reuse, R32, 0x1 ;  /* 0x0000002007047211 */ /* 0x040fe400078208ff */
[----:B------:R-:W-:Y:S01]  /*12120*/  MOV R14, RZ ;  /* 0x000000ff000e7202 */ /* 0x000fe20000000f00 */
[----:B------:R-:W3:Y:S01]  /*12130*/  LD.E.128 R20, [R20.64+0x80] ;  /* 0x0000800614147980 */ /* 0x000ee2000c101d00 */
        /* <DEDUP_REMOVED lines=11> */
[----:B-1----:R-:W-:Y:S02]  /*121f0*/  HADD2.F32 R38, -RZ, R4.H1_H1 ;  /* 0x30000004ff267230 */ /* 0x002fe40000004100 */
[--C-:B------:R-:W-:Y:S02]  /*12200*/  HADD2.F32 R4, -RZ, R5.reuse.H0_H0 ;  /* 0x20000005ff047230 */ /* 0x100fe40000004100 */
[----:B------:R-:W-:-:S02]  /*12210*/  HADD2.F32 R39, -RZ, R5.H1_H1 ;  /* 0x30000005ff277230 */ /* 0x000fc40000004100 */
[--C-:B------:R-:W-:Y:S01]  /*12220*/  HADD2.F32 R5, -RZ, R6.reuse.H0_H0 ;  /* 0x20000006ff057230 */ /* 0x100fe20000004100 */
[----:B------:R-:W-:Y:S01]  /*12230*/  @!P0 FADD.FTZ R4, -R4, -RZ ;  /* 0x800000ff04048221 */ /* 0x000fe20000010100 */
[----:B------:R-:W-:Y:S02]  /*12240*/  HADD2.F32 R40, -RZ, R6.H1_H1 ;  /* 0x30000006ff287230 */ /* 0x000fe40000004100 */
[----:B------:R-:W-:Y:S01]  /*12250*/  HADD2.F32 R6, -RZ, R7.H0_H0 ;  /* 0x20000007ff067230 */ /* 0x000fe20000004100 */
[----:B------:R-:W-:Y:S01]  /*12260*/  FMUL.FTZ R41, R41, R4 ;  /* 0x0000000429297220 */ /* 0x000fe20000410000 */
[--C-:B------:R-:W-:Y:S02]  /*12270*/  HADD2.F32 R42, -RZ, R20.reuse.H0_H0 ;  /* 0x20000014ff2a7230 */ /* 0x100fe40000004100 */
[----:B------:R-:W-:Y:S01]  /*12280*/  HADD2.F32 R43, -RZ, R20.H1_H1 ;  /* 0x30000014ff2b7230 */ /* 0x000fe20000004100 */
[----:B------:R-:W-:Y:S01]  /*12290*/  @!P0 FADD.FTZ R23, -R23, -RZ ;  /* 0x800000ff17178221 */ /* 0x000fe20000010100 */
[----:B------:R-:W-:Y:S01]  /*122a0*/  HADD2.F32 R20, -RZ, R21.H1_H1 ;  /* 0x30000015ff147230 */ /* 0x000fe20000004100 */
[----:B------:R-:W-:Y:S01]  /*122b0*/  @!P0 FADD.FTZ R5, -R5, -RZ ;  /* 0x800000ff05058221 */ /* 0x000fe20000010100 */
[----:B------:R-:W-:Y:S01]  /*122c0*/  HADD2.F32 R7, -RZ, R7.H1_H1 ;  /* 0x30000007ff077230 */ /* 0x000fe20000004100 */
[----:B------:R-:W-:Y:S01]  /*122d0*/  @!P0 FADD.FTZ R6, -R6, -RZ ;  /* 0x800000ff06068221 */ /* 0x000fe20000010100 */
[----:B------:R-:W-:-:S02]  /*122e0*/  HADD2.F32 R4, -RZ, R22.H0_H0 ;  /* 0x20000016ff047230 */ /* 0x000fc40000004100 */
[--C-:B------:R-:W-:Y:S01]  /*122f0*/  HADD2.F32 R21, -RZ, R30.reuse.H0_H0 ;  /* 0x2000001eff157230 */ /* 0x100fe20000004100 */
[----:B------:R-:W-:Y:S01]  /*12300*/  FMUL.FTZ R42, R42, R23 ;  /* 0x000000172a2a7220 */ /* 0x000fe20000410000 */
[----:B------:R-:W-:Y:S01]  /*12310*/  HADD2.F32 R30, -RZ, R30.H1_H1 ;  /* 0x3000001eff1e7230 */ /* 0x000fe20000004100 */
[----:B------:R-:W-:Y:S01]  /*12320*/  @!P0 FADD.FTZ R7, -R7, -RZ ;  /* 0x800000ff07078221 */ /* 0x000fe20000010100 */
[----:B------:R-:W-:Y:S01]  /*12330*/  HADD2.F32 R23, -RZ, R22.H1_H1 ;  /* 0x30000016ff177230 */ /* 0x000fe20000004100 */
[----:B------:R-:W-:Y:S01]  /*12340*/  FMUL.FTZ R5, R4, R5 ;  /* 0x0000000504057220 */ /* 0x000fe20000410000 */
[----:B----4-:R-:W-:Y:S01]  /*12350*/  HADD2.F32 R4, -RZ, R12.H0_H0 ;  /* 0x2000000cff047230 */ /* 0x010fe20000004100 */
[----:B------:R-:W-:Y:S01]  /*12360*/  FMUL.FTZ R6, R21, R6 ;  /* 0x0000000615067220 */ /* 0x000fe20000410000 */
[----:B-----5:R-:W-:Y:S01]  /*12370*/  HADD2.F32 R21, -RZ, R24.H0_H0 ;  /* 0x20000018ff157230 */ /* 0x020fe20000004100 */
[----:B------:R-:W-:Y:S02]  /*12380*/  @!P0 FADD.FTZ R39, -R39, -RZ ;  /* 0x800000ff27278221 */ /* 0x000fe40000010100 */
[----:B------:R-:W-:Y:S01]  /*12390*/  @!P0 FADD.FTZ R40, -R40, -RZ ;  /* 0x800000ff28288221 */ /* 0x000fe20000010100 */
[--C-:B------:R-:W-:Y:S01]  /*123a0*/  HADD2.F32 R45, -RZ, R14.reuse.H1_H1 ;  /* 0x3000000eff2d7230 */ /* 0x100fe20000004100 */
[----:B------:R-:W-:Y:S01]  /*123b0*/  FMUL.FTZ R7, R30, R7 ;  /* 0x000000071e077220 */ /* 0x000fe20000410000 */
[----:B------:R-:W-:Y:S01]  /*123c0*/  HADD2.F32 R30, -RZ, R14.H0_H0 ;  /* 0x2000000eff1e7230 */ /* 0x000fe20000004100 */
[----:B------:R-:W-:Y:S01]  /*123d0*/  @!P0 FADD.FTZ R38, -R38, -RZ ;  /* 0x800000ff26268221 */ /* 0x000fe20000010100 */
[--C-:B------:R-:W-:Y:S01]  /*123e0*/  HADD2.F32 R14, -RZ, R15.reuse.H1_H1 ;  /* 0x3000000fff0e7230 */ /* 0x100fe20000004100 */
[----:B------:R-:W-:Y:S01]  /*123f0*/  FMUL.FTZ R20, R20, R39 ;  /* 0x0000002714147220 */ /* 0x000fe20000410000 */
[----:B------:R-:W-:Y:S01]  /*12400*/  HADD2.F32 R39, -RZ, R15.H0_H0 ;  /* 0x2000000fff277230 */ /* 0x000fe20000004100 */
[----:B------:R-:W-:Y:S01]  /*12410*/  FMUL.FTZ R40, R23, R40 ;  /* 0x0000002817287220 */ /* 0x000fe20000410000 */
[----:B------:R-:W-:Y:S01]  /*12420*/  HADD2.F32 R23, -RZ, R12.H1_H1 ;  /* 0x3000000cff177230 */ /* 0x000fe20000004100 */
[----:B------:R-:W-:Y:S01]  /*12430*/  FFMA.FTZ R4, R21, R4, R42 ;  /* 0x0000000415047223 */ /* 0x000fe2000001002a */
[----:B------:R-:W-:-:S02]  /*12440*/  HADD2.F32 R22, -RZ, R25.H0_H0 ;  /* 0x20000019ff167230 */ /* 0x000fc40000004100 */
[----:B------:R-:W-:Y:S02]  /*12450*/  HADD2.F32 R12, -RZ, R13.H0_H0 ;  /* 0x2000000dff0c7230 */ /* 0x000fe40000004100 */
[----:B------:R-:W-:Y:S02]  /*12460*/  HADD2.F32 R15, -RZ, R26.H0_H0 ;  /* 0x2000001aff0f7230 */ /* 0x000fe40000004100 */
[----:B------:R-:W-:Y:S01]  /*12470*/  HADD2.F32 R21, -RZ, R27.H0_H0 ;  /* 0x2000001bff157230 */ /* 0x000fe20000004100 */
[----:B------:R-:W-:Y:S01]  /*12480*/  FMUL.FTZ R43, R43, R38 ;  /* 0x000000262b2b7220 */ /* 0x000fe20000410000 */
        /* <DEDUP_REMOVED lines=16> */
.L_x_1047:
[----:B------:R-:W-:Y:S05]  /*12590*/  BSYNC B0 ;  /* 0x0000000000007941 */ /* 0x000fea0003800000 */
.L_x_1046:
[----:B-----5:R3:W-:Y:S02]  /*125a0*/  STS.128 [R235+0x2800], R24 ;  /* 0x00280018eb007388 */ /* 0x0207e40000000c00 */
.L_x_1041:
[----:B------:R-:W-:Y:S05]  /*125b0*/  BSYNC B2 ;  /* 0x0000000000027941 */ /* 0x000fea0003800000 */
.L_x_1040:
        /* <DEDUP_REMOVED lines=14> */
[----:B------:R-:W-:Y:S02]  /*126a0*/  SHF.L.U32 R12, R3, 0x5, RZ ;  /* 0x00000005030c7819 */ /* 0x000fe400000006ff */
        /* <DEDUP_REMOVED lines=81> */
.L_x_1053:
[----:B------:R-:W-:Y:S05]  /*12bc0*/  BSYNC B0 ;  /* 0x0000000000007941 */ /* 0x000fea0003800000 */
.L_x_1052:
[----:B-----5:R3:W-:Y:S02]  /*12bd0*/  STS.128 [R235+0x1000], R24 ;  /* 0x00100018eb007388 */ /* 0x0207e40000000c00 */
.L_x_1051:
[----:B------:R-:W-:Y:S05]  /*12be0*/  BSYNC B1 ;  /* 0x0000000000017941 */ /* 0x000fea0003800000 */
.L_x_1050:
        /* <DEDUP_REMOVED lines=8> */
[----:B------:R-:W-:Y:S02]  /*12c70*/  LEA R12, R3, 0x40, 0x5 ;  /* 0x00000040030c7811 */ /* 0x000fe400078e28ff */
        /* <DEDUP_REMOVED lines=20> */
[----:B-1-3--:R-:W-:Y:S01]  /*12dc0*/  MOV R36, R23 ;  /* 0x0000001700247202 */ /* 0x00afe20000000f00 */
        /* <DEDUP_REMOVED lines=60> */
.L_x_1055:
[----:B------:R-:W-:Y:S05]  /*13190*/  BSYNC B0 ;  /* 0x0000000000007941 */ /* 0x000fea0003800000 */
.L_x_1054:
[----:B-----5:R3:W-:Y:S02]  /*131a0*/  STS.128 [R235+0x3000], R24 ;  /* 0x00300018eb007388 */ /* 0x0207e40000000c00 */
.L_x_1049:
[----:B------:R-:W-:Y:S05]  /*131b0*/  BSYNC B2 ;  /* 0x0000000000027941 */ /* 0x000fea0003800000 */
.L_x_1048:
[----:B-1----:R-:W-:-:S04]  /*131c0*/  IADD3 R36, R212, 0x30, RZ ;  /* 0x00000030d4247810 */ /* 0x002fc80007ffe0ff */
[----:B------:R-:W-:-:S04]  /*131d0*/  ISETP.GE.AND P0, PT, R36, R31, PT ;  /* 0x0000001f2400720c */ /* 0x000fc80003f06270 */
[----:B------:R-:W-:-:S13]  /*131e0*/  ISETP.LT.OR P0, PT, R147, -0x187, P0 ;  /* 0xfffffe799300780c */ /* 0x000fda0000701670 */
[----:B------:R-:W-:Y:S05]  /*131f0*/  @P0 BRA `(.L_x_1025) ;  /* 0x0000117000000947 */ /* 0x000fea0003800000 */
[----:B------:R-:W-:Y:S01]  /*13200*/  ISETP.GE.AND P0, PT, R18, R2, PT ;  /* 0x000000021200720c */ /* 0x000fe20003f06270 */
[----:B------:R-:W-:-:S12]  /*13210*/  BSSY B1, `(.L_x_1056) ;  /* 0x000005b000017945 */ /* 0x000fd80003800000 */
[----:B------:R1:W-:Y:S01]  /*13220*/  @P0 STS.128 [R235+0x1800], RZ ;  /* 0x001800ffeb000388 */ /* 0x0003e20000000c00 */
[----:B------:R-:W-:Y:S05]  /*13230*/  @P0 BRA `(.L_x_1057) ;  /* 0x0000058000000947 */ /* 0x000fea0003800000 */
[----:B------:R1:W5:Y:S01]  /*13240*/  LD.E.128 R20, [R34.64] ;  /* 0x0000000622147980 */ /* 0x000362000c101d00 */
[----:B------:R-:W-:Y:S01]  /*13250*/  ISETP.GE.AND P0, PT, R18, R0, PT ;  /* 0x000000001200720c */ /* 0x000fe20003f06270 */
[----:B------:R-:W-:-:S12]  /*13260*/  BSSY B0, `(.L_x_1058) ;  /* 0x0000054000007945 */ /* 0x000fd80003800000 */
[----:B------:R-:W-:Y:S05]  /*13270*/  @P0 BRA `(.L_x_1059) ;  /* 0x0000052000000947 */ /* 0x000fea0003800000 */
[-C--:B------:R-:W-:Y:S01]  /*13280*/  ISETP.GE.AND P0, PT, R18, R3.reuse, PT ;  /* 0x000000031200720c */ /* 0x080fe20003f06270 */
[----:B------:R-:W-:Y:S01]  /*13290*/  IMAD R12, R3, 0x30, RZ ;  /* 0x00000030030c7824 */ /* 0x000fe200078e02ff */
[----:B------:R-:W-:Y:S02]  /*132a0*/  MOV R5, RZ ;  /* 0x000000ff00057202 */ /* 0x000fe40000000f00 */
[----:B------:R-:W-:Y:S02]  /*132b0*/  MOV R15, R3 ;  /* 0x00000003000f7202 */ /* 0x000fe40000000f00 */
[----:B------:R-:W-:-:S04]  /*132c0*/  IADD3 R13, P1, R12, R16, RZ ;  /* 0x000000100c0d7210 */ /* 0x000fc80007f3e0ff */
[----:B------:R-:W-:-:S03]  /*132d0*/  LEA.HI.X.SX32 R12, R12, R17, 0x1, P1 ;  /* 0x000000110c0c7211 */ /* 0x000fc600008f0eff */
[C---:B------:R-:W-:Y:S02]  /*132e0*/  @P0 IADD3 R5, -R3.reuse, RZ, RZ ;  /* 0x000000ff03050210 */ /* 0x040fe40007ffe1ff */
[----:B------:R-:W-:Y:S02]  /*132f0*/  @P0 IADD3 R15, -R3, RZ, RZ ;  /* 0x000000ff030f0210 */ /* 0x000fe40007ffe1ff */
[----:B------:R-:W-:Y:S02]  /*13300*/  IADD3 R7, P1, R5, R13, RZ ;  /* 0x0000000d05077210 */ /* 0x000fe40007f3e0ff */
[----:B------:R-:W-:Y:S01]  /*13310*/  MOV R14, RZ ;  /* 0x000000ff000e7202 */ /* 0x000fe20000000f00 */
[----:B---3--:R-:W-:Y:S01]  /*13320*/  IMAD.WIDE R24, R15, 0x2, R34 ;  /* 0x000000020f187825 */ /* 0x008fe200078e0222 */
[----:B------:R-:W-:Y:S02]  /*13330*/  LEA.HI.X.SX32 R5, R5, R12, 0x1, P1 ;  /* 0x0000000c05057211 */ /* 0x000fe400008f0eff */
[----:B------:R-:W-:-:S02]  /*13340*/  LEA R4, P1, R7, R32, 0x1 ;  /* 0x0000002007047211 */ /* 0x000fc400078208ff */
[----:B------:R-:W-:Y:S01]  /*13350*/  @P0 IADD3 R14, -R3, RZ, RZ ;  /* 0x000000ff030e0210 */ /* 0x000fe20007ffe1ff */
[----:B------:R-:W3:Y:S01]  /*13360*/  LD.E.128 R24, [R24.64] ;  /* 0x0000000618187980 */ /* 0x000ee2000c101d00 */
[----:B------:R-:W-:Y:S02]  /*13370*/  LEA.HI.X R5, R7, R33, R5, 0x1, P1 ;  /* 0x0000002107057211 */ /* 0x000fe400008f0c05 */
[----:B------:R-:W-:-:S04]  /*13380*/  IADD3 R13, P1, R14, R13, RZ ;  /* 0x0000000d0e0d7210 */ /* 0x000fc80007f3e0ff */
[----:B--2---:R-:W2:Y:S01]  /*13390*/  LD.E.128 R4, [R4.64] ;  /* 0x0000000604047980 */ /* 0x004ea2000c101d00 */
[----:B------:R-:W-:Y:S02]  /*133a0*/  LEA.HI.X.SX32 R12, R14, R12, 0x1, P1 ;  /* 0x0000000c0e0c7211 */ /* 0x000fe400008f0eff */
[----:B------:R-:W-:-:S04]  /*133b0*/  LEA R14, P1, R13, R28, 0x1 ;  /* 0x0000001c0d0e7211 */ /* 0x000fc800078208ff */
[----:B------:R-:W-:-:S06]  /*133c0*/  LEA.HI.X R15, R13, R29, R12, 0x1, P1 ;  /* 0x0000001d0d0f7211 */ /* 0x000fcc00008f0c0c */
[----:B----4-:R-:W4:Y:S01]  /*133d0*/  LD.E.128 R12, [R14.64] ;  /* 0x000000060e0c7980 */ /* 0x010f22000c101d00 */
[----:B---3--:R-:W-:Y:S02]  /*133e0*/  HADD2.F32 R39, -RZ, R24.H0_H0 ;  /* 0x20000018ff277230 */ /* 0x008fe40000004100 */
[----:B------:R-:W-:Y:S02]  /*133f0*/  HADD2.F32 R41, -RZ, R25.H0_H0 ;  /* 0x20000019ff297230 */ /* 0x000fe40000004100 */
[--C-:B--2---:R-:W-:Y:S02]  /*13400*/  HADD2.F32 R18, -RZ, R4.reuse.H0_H0 ;  /* 0x20000004ff127230 */ /* 0x104fe40000004100 */
        /* <DEDUP_REMOVED lines=8> */
[----:B------:R-:W-:Y:S01]  /*13490*/  HADD2.F32 R7, -RZ, R7.H1_H1 ;  /* 0x30000007ff077230 */ /* 0x000fe20000004100 */
[----:B------:R-:W-:Y:S01]  /*134a0*/  FMUL.FTZ R39, R39, R18 ;  /* 0x0000001227277220 */ /* 0x000fe20000410000 */
[----:B------:R-:W-:Y:S01]  /*134b0*/  HADD2.F32 R24, -RZ, R24.H1_H1 ;  /* 0x30000018ff187230 */ /* 0x000fe20000004100 */
[----:B------:R-:W-:Y:S01]  /*134c0*/  FMUL.FTZ R41, R41, R4 ;  /* 0x0000000429297220 */ /* 0x000fe20000410000 */
[----:B------:R-:W-:Y:S01]  /*134d0*/  HADD2.F32 R18, -RZ, R26.H0_H0 ;  /* 0x2000001aff127230 */ /* 0x000fe20000004100 */
[----:B------:R-:W-:Y:S01]  /*134e0*/  @!P0 FADD.FTZ R19, -R19, -RZ ;  /* 0x800000ff13138221 */ /* 0x000fe20000010100 */
[----:B------:R-:W-:Y:S01]  /*134f0*/  HADD2.F32 R4, -RZ, R27.H1_H1 ;  /* 0x3000001bff047230 */ /* 0x000fe20000004100 */
[----:B------:R-:W-:Y:S02]  /*13500*/  @!P0 FADD.FTZ R5, -R5, -RZ ;  /* 0x800000ff05058221 */ /* 0x000fe40000010100 */
[----:B------:R-:W-:-:S02]  /*13510*/  @!P0 FADD.FTZ R7, -R7, -RZ ;  /* 0x800000ff07078221 */ /* 0x000fc40000010100 */
[----:B------:R-:W-:Y:S01]  /*13520*/  FMUL.FTZ R24, R24, R19 ;  /* 0x0000001318187220 */ /* 0x000fe20000410000 */
[----:B------:R-:W-:Y:S01]  /*13530*/  HADD2.F32 R19, -RZ, R27.H0_H0 ;  /* 0x2000001bff137230 */ /* 0x000fe20000004100 */
[----:B------:R-:W-:Y:S01]  /*13540*/  FMUL.FTZ R5, R18, R5 ;  /* 0x0000000512057220 */ /* 0x000fe20000410000 */
[----:B------:R-:W-:Y:S01]  /*13550*/  HADD2.F32 R26, -RZ, R26.H1_H1 ;  /* 0x3000001aff1a7230 */ /* 0x000fe20000004100 */
[----:B------:R-:W-:Y:S01]  /*13560*/  FMUL.FTZ R7, R4, R7 ;  /* 0x0000000704077220 */ /* 0x000fe20000410000 */
[----:B-----5:R-:W-:Y:S01]  /*13570*/  HADD2.F32 R4, -RZ, R20.H0_H0 ;  /* 0x20000014ff047230 */ /* 0x020fe20000004100 */
[----:B------:R-:W-:Y:S01]  /*13580*/  @!P0 FADD.FTZ R6, -R6, -RZ ;  /* 0x800000ff06068221 */ /* 0x000fe20000010100 */
[--C-:B----4-:R-:W-:Y:S01]  /*13590*/  HADD2.F32 R18, -RZ, R12.reuse.H0_H0 ;  /* 0x2000000cff127230 */ /* 0x110fe20000004100 */
[----:B------:R-:W-:Y:S01]  /*135a0*/  @!P0 FADD.FTZ R37, -R37, -RZ ;  /* 0x800000ff25258221 */ /* 0x000fe20000010100 */
[----:B------:R-:W-:Y:S01]  /*135b0*/  HADD2.F32 R38, -RZ, R25.H1_H1 ;  /* 0x30000019ff267230 */ /* 0x000fe20000004100 */
[----:B------:R-:W-:Y:S01]  /*135c0*/  @!P0 FADD.FTZ R31, -R31, -RZ ;  /* 0x800000ff1f1f8221 */ /* 0x000fe20000010100 */
[----:B------:R-:W-:Y:S01]  /*135d0*/  HADD2.F32 R25, -RZ, R12.H1_H1 ;  /* 0x3000000cff197230 */ /* 0x000fe20000004100 */
        /* <DEDUP_REMOVED lines=10> */
[----:B------:R-:W-:Y:S01]  /*13680*/  HADD2.F32 R18, -RZ, R23.H0_H0 ;  /* 0x20000017ff127230 */ /* 0x000fe20000004100 */
[----:B------:R-:W-:Y:S01]  /*13690*/  FMUL.FTZ R38, R38, R31 ;  /* 0x0000001f26267220 */ /* 0x000fe20000410000 */
[----:B------:R-:W-:-:S02]  /*136a0*/  HADD2.F32 R13, -RZ, R13.H1_H1 ;  /* 0x3000000dff0d7230 */ /* 0x000fc40000004100 */
[----:B------:R-:W-:Y:S02]  /*136b0*/  HADD2.F32 R14, -RZ, R14.H1_H1 ;  /* 0x3000000eff0e7230 */ /* 0x000fe40000004100 */
[----:B------:R-:W-:Y:S02]  /*136c0*/  HADD2.F32 R21, -RZ, R21.H1_H1 ;  /* 0x30000015ff157230 */ /* 0x000fe40000004100 */
[----:B------:R-:W-:Y:S02]  /*136d0*/  HADD2.F32 R22, -RZ, R22.H1_H1 ;  /* 0x30000016ff167230 */ /* 0x000fe40000004100 */
[----:B------:R-:W-:Y:S01]  /*136e0*/  HADD2.F32 R23, -RZ, R23.H1_H1 ;  /* 0x30000017ff177230 */ /* 0x000fe20000004100 */
[----:B------:R-:W-:Y:S02]  /*136f0*/  FFMA.FTZ R19, R19, R25, R24 ;  /* 0x0000001913137223 */ /* 0x000fe40000010018 */
[----:B------:R-:W-:Y:S02]  /*13700*/  FFMA.FTZ R12, R20, R12, R41 ;  /* 0x0000000c140c7223 */ /* 0x000fe40000010029 */
[----:B------:R-:W-:-:S02]  /*13710*/  FFMA.FTZ R13, R21, R13, R38 ;  /* 0x0000000d150d7223 */ /* 0x000fc40000010026 */
[----:B------:R-:W-:Y:S02]  /*13720*/  FFMA.FTZ R5, R15, R26, R5 ;  /* 0x0000001a0f057223 */ /* 0x000fe40000010005 */
[----:B------:R-:W-:Y:S02]  /*13730*/  FFMA.FTZ R14, R22, R14, R37 ;  /* 0x0000000e160e7223 */ /* 0x000fe40000010025 */
[----:B------:R-:W-:Y:S02]  /*13740*/  FFMA.FTZ R6, R18, R27, R6 ;  /* 0x0000001b12067223 */ /* 0x000fe40000010006 */
[----:B------:R-:W-:Y:S01]  /*13750*/  FFMA.FTZ R7, R23, R40, R7 ;  /* 0x0000002817077223 */ /* 0x000fe20000010007 */
[----:B------:R-:W-:Y:S02]  /*13760*/  F2FP.PACK_AB R20, R19, R4 ;  /* 0x000000041314723e */ /* 0x000fe400000000ff */
[----:B------:R-:W-:Y:S02]  /*13770*/  F2FP.PACK_AB R21, R13, R12 ;  /* 0x0000000c0d15723e */ /* 0x000fe400000000ff */
[----:B------:R-:W-:-:S02]  /*13780*/  F2FP.PACK_AB R22, R14, R5 ;  /* 0x000000050e16723e */ /* 0x000fc400000000ff */
[----:B------:R-:W-:Y:S02]  /*13790*/  F2FP.PACK_AB R23, R7, R6 ;  /* 0x000000060717723e */ /* 0x000fe400000000ff */
.L_x_1059:
[----:B------:R-:W-:Y:S05]  /*137a0*/  BSYNC B0 ;  /* 0x0000000000007941 */ /* 0x000fea0003800000 */
.L_x_1058:
[----:B-----5:R1:W-:Y:S02]  /*137b0*/  STS.128 [R235+0x1800], R20 ;  /* 0x00180014eb007388 */ /* 0x0203e40000000c00 */
.L_x_1057:
[----:B------:R-:W-:Y:S05]  /*137c0*/  BSYNC B1 ;  /* 0x0000000000017941 */ /* 0x000fea0003800000 */
.L_x_1056:
[----:B------:R-:W-:-:S13]  /*137d0*/  ISETP.GE.AND P0, PT, R9, R2, PT ;  /* 0x000000020900720c */ /* 0x000fda0003f06270 */
[----:B------:R1:W-:Y:S01]  /*137e0*/  @P0 STS.128 [R235+0x3800], RZ ;  /* 0x003800ffeb000388 */ /* 0x0003e20000000c00 */
[----:B------:R-:W-:Y:S05]  /*137f0*/  @P0 BRA `(.L_x_1025) ;  /* 0x00000b7000000947 */ /* 0x000fea0003800000 */
[----:B-1----:R1:W5:Y:S01]  /*13800*/  LD.E.128 R20, [R34.64+0x80] ;  /* 0x0000800622147980 */ /* 0x002362000c101d00 */
[----:B------:R-:W-:Y:S01]  /*13810*/  ISETP.GE.AND P0, PT, R9, R0, PT ;  /* 0x000000000900720c */ /* 0x000fe20003f06270 */
[----:B------:R-:W-:Y:S01]  /*13820*/  BSSY B0, `(.L_x_1060) ;  /* 0x0000057000007945 */ /* 0x000fe20003800000 */
[----:B------:R-:W-:-:S05]  /*13830*/  IADD3 R12, P1, R34, 0x80, RZ ;  /* 0x00000080220c7810 */ /* 0x000fca0007f3e0ff */
[----:B------:R-:W-:-:S06]  /*13840*/  IMAD.X R13, RZ, RZ, R35, P1 ;  /* 0x000000ffff0d7224 */ /* 0x000fcc00008e0623 */
[----:B------:R-:W-:Y:S05]  /*13850*/  @P0 BRA `(.L_x_1061) ;  /* 0x0000053000000947 */ /* 0x000fea0003800000 */
[-C--:B------:R-:W-:Y:S02]  /*13860*/  ISETP.GE.AND P0, PT, R9, R3.reuse, PT ;  /* 0x000000030900720c */ /* 0x080fe40003f06270 */
[----:B------:R-:W-:Y:S02]  /*13870*/  MOV R2, 0x30 ;  /* 0x0000003000027802 */ /* 0x000fe40000000f00 */
[----:B------:R-:W-:Y:S02]  /*13880*/  MOV R5, RZ ;  /* 0x000000ff00057202 */ /* 0x000fe40000000f00 */
[----:B------:R-:W-:Y:S01]  /*13890*/  MOV R4, R3 ;  /* 0x0000000300047202 */ /* 0x000fe20000000f00 */
[----:B------:R-:W-:-:S05]  /*138a0*/  IMAD R2, R3, R2, 0x40 ;  /* 0x0000004003027424 */ /* 0x000fca00078e0202 */
[C---:B------:R-:W-:Y:S02]  /*138b0*/  IADD3 R0, P1, R2.reuse, R16, RZ ;  /* 0x0000001002007210 */ /* 0x040fe40007f3e0ff */
[----:B------:R-:W-:Y:S02]  /*138c0*/  @P0 IADD3 R5, -R3, RZ, RZ ;  /* 0x000000ff03050210 */ /* 0x000fe40007ffe1ff */
[----:B------:R-:W-:Y:S02]  /*138d0*/  LEA.HI.X.SX32 R2, R2, R17, 0x1, P1 ;  /* 0x0000001102027211 */ /* 0x000fe400008f0eff */
[----:B------:R-:W-:Y:S02]  /*138e0*/  IADD3 R7, P1, R5, R0, RZ ;  /* 0x0000000005077210 */ /* 0x000fe40007f3e0ff */
[----:B------:R-:W-:Y:S02]  /*138f0*/  @P0 IADD3 R4, -R3, RZ, RZ ;  /* 0x000000ff03040210 */ /* 0x000fe40007ffe1ff */
[----:B------:R-:W-:-:S02]  /*13900*/  LEA.HI.X.SX32 R5, R5, R2, 0x1, P1 ;  /* 0x0000000205057211 */ /* 0x000fc400008f0eff */
[----:B------:R-:W-:Y:S01]  /*13910*/  LEA R6, P1, R7, R32, 0x1 ;  /* 0x0000002007067211 */ /* 0x000fe200078208ff */
[----:B------:R-:W-:-:S03]  /*13920*/  IMAD.WIDE R16, R4, 0x2, R12 ;  /* 0x0000000204107825 */ /* 0x000fc600078e020c */
[----:B------:R-:W-:Y:S02]  /*13930*/  LEA.HI.X R7, R7, R33, R5, 0x1, P1 ;  /* 0x0000002107077211 */ /* 0x000fe400008f0c05 */
[----:B------:R-:W-:Y:S01]  /*13940*/  MOV R9, RZ ;  /* 0x000000ff00097202 */ /* 0x000fe20000000f00 */
[----:B--2---:R-:W2:Y:S01]  /*13950*/  LD.E.128 R16, [R16.64] ;  /* 0x0000000610107980 */ /* 0x004ea2000c101d00 */
[----:B------:R-:W-:-:S03]  /*13960*/  @P0 IADD3 R9, -R3, RZ, RZ ;  /* 0x000000ff03090210 */ /* 0x000fc60007ffe1ff */
[----:B---3--:R-:W3:Y:S01]  /*13970*/  LD.E.128 R4, [R6.64] ;  /* 0x0000000606047980 */ /* 0x008ee2000c101d00 */
[----:B------:R-:W-:-:S04]  /*13980*/  IADD3 R3, P1, R9, R0, RZ ;  /* 0x0000000009037210 */ /* 0x000fc80007f3e0ff */
[----:B------:R-:W-:Y:S02]  /*13990*/  LEA.HI.X.SX32 R2, R9, R2, 0x1, P1 ;  /* 0x0000000209027211 */ /* 0x000fe400008f0eff */
[----:B------:R-:W-:-:S04]  /*139a0*/  LEA R12, P1, R3, R28, 0x1 ;  /* 0x0000001c030c7211 */ /* 0x000fc800078208ff */
[----:B------:R-:W-:-:S06]  /*139b0*/  LEA.HI.X R13, R3, R29, R2, 0x1, P1 ;  /* 0x0000001d030d7211 */ /* 0x000fcc00008f0c02 */
[----:B----4-:R-:W4:Y:S01]  /*139c0*/  LD.E.128 R12, [R12.64] ;  /* 0x000000060c0c7980 */ /* 0x010f22000c101d00 */
[--C-:B--2---:R-:W-:Y:S02]  /*139d0*/  HADD2.F32 R25, -RZ, R16.reuse.H0_H0 ;  /* 0x20000010ff197230 */ /* 0x104fe40000004100 */
[----:B------:R-:W-:Y:S02]  /*139e0*/  HADD2.F32 R29, -RZ, R16.H1_H1 ;  /* 0x30000010ff1d7230 */ /* 0x000fe40000004100 */
[--C-:B---3--:R-:W-:Y:S02]  /*139f0*/  HADD2.F32 R2, -RZ, R5.reuse.H0_H0 ;  /* 0x20000005ff027230 */ /* 0x108fe40000004100 */
[----:B------:R-:W-:Y:S02]  /*13a00*/  HADD2.F32 R0, -RZ, R4.H0_H0 ;  /* 0x20000004ff007230 */ /* 0x000fe40000004100 */
        /* <DEDUP_REMOVED lines=9> */
[----:B------:R-:W-:Y:S01]  /*13aa0*/  @!P0 FADD.FTZ R3, -R3, -RZ ;  /* 0x800000ff03038221 */ /* 0x000fe20000010100 */
[--C-:B------:R-:W-:Y:S01]  /*13ab0*/  HADD2.F32 R6, -RZ, R7.reuse.H0_H0 ;  /* 0x20000007ff067230 */ /* 0x100fe20000004100 */
[----:B------:R-:W-:Y:S01]  /*13ac0*/  FMUL.FTZ R27, R27, R2 ;  /* 0x000000021b1b7220 */ /* 0x000fe20000410000 */
[----:B------:R-:W-:Y:S01]  /*13ad0*/  HADD2.F32 R4, -RZ, R4.H1_H1 ;  /* 0x30000004ff047230 */ /* 0x000fe20000004100 */
[----:B------:R-:W-:Y:S01]  /*13ae0*/  FMUL.FTZ R16, R16, R5 ;  /* 0x0000000510107220 */ /* 0x000fe20000410000 */
[----:B------:R-:W-:Y:S01]  /*13af0*/  HADD2.F32 R7, -RZ, R7.H1_H1 ;  /* 0x30000007ff077230 */ /* 0x000fe20000004100 */
[----:B------:R-:W-:Y:S01]  /*13b00*/  @!P0 FADD.FTZ R6, -R6, -RZ ;  /* 0x800000ff06068221 */ /* 0x000fe20000010100 */
[--C-:B------:R-:W-:Y:S01]  /*13b10*/  HADD2.F32 R2, -RZ, R18.reuse.H0_H0 ;  /* 0x20000012ff027230 */ /* 0x100fe20000004100 */
[----:B------:R-:W-:Y:S01]  /*13b20*/  @!P0 FADD.FTZ R4, -R4, -RZ ;  /* 0x800000ff04048221 */ /* 0x000fe20000010100 */
[--C-:B------:R-:W-:Y:S01]  /*13b30*/  HADD2.F32 R5, -RZ, R19.reuse.H0_H0 ;  /* 0x20000013ff057230 */ /* 0x100fe20000004100 */
[----:B------:R-:W-:Y:S01]  /*13b40*/  @!P0 FADD.FTZ R7, -R7, -RZ ;  /* 0x800000ff07078221 */ /* 0x000fe20000010100 */
[----:B------:R-:W-:Y:S01]  /*13b50*/  HADD2.F32 R0, -RZ, R19.H1_H1 ;  /* 0x30000013ff007230 */ /* 0x000fe20000004100 */
[----:B------:R-:W-:Y:S01]  /*13b60*/  FMUL.FTZ R29, R29, R4 ;  /* 0x000000041d1d7220 */ /* 0x000fe20000410000 */
[----:B------:R-:W-:Y:S01]  /*13b70*/  HADD2.F32 R18, -RZ, R18.H1_H1 ;  /* 0x30000012ff127230 */ /* 0x000fe20000004100 */
[----:B------:R-:W-:Y:S01]  /*13b80*/  FMUL.FTZ R3, R2, R3 ;  /* 0x0000000302037220 */ /* 0x000fe20000410000 */
[----:B-----5:R-:W-:Y:S01]  /*13b90*/  HADD2.F32 R4, -RZ, R21.H0_H0 ;  /* 0x20000015ff047230 */ /* 0x020fe20000004100 */
[----:B------:R-:W-:Y:S01]  /*13ba0*/  FMUL.FTZ R6, R5, R6 ;  /* 0x0000000605067220 */ /* 0x000fe20000410000 */
[----:B----4-:R-:W-:Y:S01]  /*13bb0*/  HADD2.F32 R2, -RZ, R12.H0_H0 ;  /* 0x2000000cff027230 */ /* 0x010fe20000004100 */
[----:B------:R-:W-:Y:S01]  /*13bc0*/  FMUL.FTZ R7, R0, R7 ;  /* 0x0000000700077220 */ /* 0x000fe20000410000 */
[----:B------:R-:W-:Y:S01]  /*13bd0*/  HADD2.F32 R0, -RZ, R20.H0_H0 ;  /* 0x20000014ff007230 */ /* 0x000fe20000004100 */
[----:B------:R-:W-:Y:S01]  /*13be0*/  @!P0 FADD.FTZ R9, -R9, -RZ ;  /* 0x800000ff09098221 */ /* 0x000fe20000010100 */
[----:B------:R-:W-:-:S02]  /*13bf0*/  HADD2.F32 R5, -RZ, R13.H0_H0 ;  /* 0x2000000dff057230 */ /* 0x000fc40000004100 */
[----:B------:R-:W-:Y:S01]  /*13c00*/  HADD2.F32 R20, -RZ, R20.H1_H1 ;  /* 0x30000014ff147230 */ /* 0x000fe20000004100 */
[----:B------:R-:W-:Y:S01]  /*13c10*/  FMUL.FTZ R9, R18, R9 ;  /* 0x0000000912097220 */ /* 0x000fe20000410000 */
[----:B------:R-:W-:Y:S01]  /*13c20*/  HADD2.F32 R18, -RZ, R14.H0_H0 ;  /* 0x2000000eff127230 */ /* 0x000fe20000004100 */
[----:B------:R-:W-:Y:S01]  /*13c30*/  FFMA.FTZ R0, R0, R2, R25 ;  /* 0x0000000200007223 */ /* 0x000fe20000010019 */
[----:B------:R-:W-:Y:S01]  /*13c40*/  HADD2.F32 R2, -RZ, R23.H0_H0 ;  /* 0x20000017ff027230 */ /* 0x000fe20000004100 */
[----:B------:R-:W-:Y:S01]  /*13c50*/  FFMA.FTZ R4, R4, R5, R27 ;  /* 0x0000000504047223 */ /* 0x000fe2000001001b */
[----:B------:R-:W-:Y:S02]  /*13c60*/  HADD2.F32 R5, -RZ, R22.H0_H0 ;  /* 0x20000016ff057230 */ /* 0x000fe40000004100 */
[----:B------:R-:W-:Y:S02]  /*13c70*/  HADD2.F32 R12, -RZ, R12.H1_H1 ;  /* 0x3000000cff0c7230 */ /* 0x000fe40000004100 */
[----:B------:R-:W-:Y:S01]  /*13c80*/  HADD2.F32 R13, -RZ, R13.H1_H1 ;  /* 0x3000000dff0d7230 */ /* 0x000fe20000004100 */
[----:B------:R-:W-:Y:S01]  /*13c90*/  FFMA.FTZ R3, R5, R18, R3 ;  /* 0x0000001205037223 */ /* 0x000fe20000010003 */
[----:B------:R-:W-:Y:S01]  /*13ca0*/  HADD2.F32 R14, -RZ, R14.H1_H1 ;  /* 0x3000000eff0e7230 */ /* 0x000fe20000004100 */
[----:B------:R-:W-:Y:S01]  /*13cb0*/  FFMA.FTZ R29, R20, R12, R29 ;  /* 0x0000000c141d7223 */ /* 0x000fe2000001001d */
[----:B------:R-:W-:-:S02]  /*13cc0*/  HADD2.F32 R17, -RZ, R15.H0_H0 ;  /* 0x2000000fff117230 */ /* 0x000fc40000004100 */
[----:B------:R-:W-:Y:S02]  /*13cd0*/  HADD2.F32 R24, -RZ, R15.H1_H1 ;  /* 0x3000000fff187230 */ /* 0x000fe40000004100 */
[----:B------:R-:W-:Y:S01]  /*13ce0*/  HADD2.F32 R21, -RZ, R21.H1_H1 ;  /* 0x30000015ff157230 */ /* 0x000fe20000004100 */
[----:B------:R-:W-:Y:S01]  /*13cf0*/  FFMA.FTZ R2, R2, R17, R6 ;  /* 0x0000001102027223 */ /* 0x000fe20000010006 */
[----:B------:R-:W-:Y:S01]  /*13d00*/  HADD2.F32 R23, -RZ, R23.H1_H1 ;  /* 0x30000017ff177230 */ /* 0x000fe20000004100 */
[----:B------:R-:W-:Y:S01]  /*13d10*/  F2FP.PACK_AB R20, R29, R0 ;  /* 0x000000001d14723e */ /* 0x000fe200000000ff */
[----:B------:R-:W-:Y:S01]  /*13d20*/  HADD2.F32 R22, -RZ, R22.H1_H1 ;  /* 0x30000016ff167230 */ /* 0x000fe20000004100 */
[----:B------:R-:W-:Y:S02]  /*13d30*/  FFMA.FTZ R13, R21, R13, R16 ;  /* 0x0000000d150d7223 */ /* 0x000fe40000010010 */
[----:B------:R-:W-:Y:S02]  /*13d40*/  FFMA.FTZ R7, R23, R24, R7 ;  /* 0x0000001817077223 */ /* 0x000fe40000010007 */
[----:B------:R-:W-:Y:S01]  /*13d50*/  FFMA.FTZ R14, R22, R14, R9 ;  /* 0x0000000e160e7223 */ /* 0x000fe20000010009 */
[----:B------:R-:W-:-:S02]  /*13d60*/  F2FP.PACK_AB R21, R13, R4 ;  /* 0x000000040d15723e */ /* 0x000fc400000000ff */
[----:B------:R-:W-:Y:S02]  /*13d70*/  F2FP.PACK_AB R23, R7, R2 ;  /* 0x000000020717723e */ /* 0x000fe400000000ff */
[----:B------:R-:W-:Y:S02]  /*13d80*/  F2FP.PACK_AB R22, R14, R3 ;  /* 0x000000030e16723e */ /* 0x000fe400000000ff */
.L_x_1061:
[----:B------:R-:W-:Y:S05]  /*13d90*/  BSYNC B0 ;  /* 0x0000000000007941 */ /* 0x000fea0003800000 */
.L_x_1060:
[----:B-----5:R1:W-:Y:S01]  /*13da0*/  STS.128 [R235+0x3800], R20 ;  /* 0x00380014eb007388 */ /* 0x0203e20000000c00 */
[----:B------:R-:W-:Y:S05]  /*13db0*/  BRA `(.L_x_1025) ;  /* 0x000005b000007947 */ /* 0x000fea0003800000 */
.L_x_999:
[----:B------:R-:W-:Y:S01]  /*13dc0*/  IMAD.IADD R3, R233, 0x1, -R58 ;  /* 0x00000001e9037824 */ /* 0x000fe200078e0a3a */
[----:B------:R-:W-:Y:S01]  /*13dd0*/  BSSY B0, `(.L_x_1062) ;  /* 0x0000014000007945 */ /* 0x000fe20003800000 */
[----:B------:R-:W-:-:S03]  /*13de0*/  ISETP.GE.AND P0, PT, R9, R171, PT ;  /* 0x000000ab0900720c */ /* 0x000fc60003f06270 */
[----:B------:R-:W-:-:S13]  /*13df0*/  ISETP.GE.AND P1, PT, R212, R3, PT ;  /* 0x00000003d400720c */ /* 0x000fda0003f26270 */
[----:B------:R-:W-:Y:S05]  /*13e00*/  @P1 BRA `(.L_x_1063) ;  /* 0x0000010000001947 */ /* 0x000fea0003800000 */
[----:B------:R-:W-:-:S13]  /*13e10*/  ISETP.GE.AND P2, PT, R18, R171, PT ;  /* 0x000000ab1200720c */ /* 0x000fda0003f46270 */
[C---:B----45:R-:W-:Y:S01]  /*13e20*/  @!P2 LEA R6, P1, R194.reuse, R220, 0x1 ;  /* 0x000000dcc206a211 */ /* 0x070fe200078208ff */
[----:B------:R1:W-:Y:S03]  /*13e30*/  @P2 STS.128 [R235], RZ ;  /* 0x000000ffeb002388 */ /* 0x0003e60000000c00 */
[----:B------:R-:W-:-:S05]  /*13e40*/  @!P2 LEA.HI.X R7, R194, R221, R197, 0x1, P1 ;  /* 0x000000ddc207a211 */ /* 0x000fca00008f0cc5 */
[----:B------:R-:W-:Y:S01]  /*13e50*/  @!PT LDS RZ, [RZ] ;  /* 0x00000000fffff984 */ /* 0x000fe20000000800 */
[----:B------:R-:W-:Y:S01]  /*13e60*/  @!PT LDS RZ, [RZ] ;  /* 0x00000000fffff984 */ /* 0x000fe20000000800 */
[----:B------:R-:W-:Y:S01]  /*13e70*/  @!PT LDS RZ, [RZ] ;  /* 0x00000000fffff984 */ /* 0x000fe20000000800 */
[----:B------:R1:W-:Y:S04]  /*13e80*/  @!P2 LDGSTS.E.BYPASS.LTC128B.128 [R235], [R6.64] ;  /* 0x0000000006ebafae */ /* 0x0003e8000b901d46 */
        /* <DEDUP_REMOVED lines=8> */
.L_x_1063:
[----:B------:R-:W-:Y:S05]  /*13f10*/  BSYNC B0 ;  /* 0x0000000000007941 */ /* 0x000fea0003800000 */
.L_x_1062:
[----:B------:R-:W-:Y:S01]  /*13f20*/  IADD3 R8, R212, 0x10, RZ ;  /* 0x00000010d4087810 */ /* 0x000fe20007ffe0ff */
[----:B------:R-:W-:Y:S03]  /*13f30*/  BSSY B0, `(.L_x_1064) ;  /* 0x0000015000007945 */ /* 0x000fe60003800000 */
[----:B------:R-:W-:-:S13]  /*13f40*/  ISETP.GE.AND P1, PT, R8, R3, PT ;  /* 0x000000030800720c */ /* 0x000fda0003f26270 */
[----:B------:R-:W-:Y:S05]  /*13f50*/  @P1 BRA `(.L_x_1065) ;  /* 0x0000012000001947 */ /* 0x000fea0003800000 */
[----:B------:R-:W-:Y:S02]  /*13f60*/  ISETP.GE.AND P2, PT, R18, R171, PT ;  /* 0x000000ab1200720c */ /* 0x000fe40003f46270 */
[----:B------:R-:W-:-:S05]  /*13f70*/  IADD3 R5, P1, R5, R194, RZ ;  /* 0x000000c205057210 */ /* 0x000fca0007f3e0ff */
[----:B------:R-:W-:-:S06]  /*13f80*/  IMAD.X R15, R15, 0x1, R197, P1 ;  /* 0x000000010f0f7824 */ /* 0x000fcc00008e06c5 */
[C---:B-1--45:R-:W-:Y:S01]  /*13f90*/  @!P2 LEA R6, P1, R5.reuse, R220, 0x1 ;  /* 0x000000dc0506a211 */ /* 0x072fe200078208ff */
        /* <DEDUP_REMOVED lines=8> */
[----:B------:R-:W-:-:S04]  /*14020*/  LEA R4, P1, R5, R220, 0x1 ;  /* 0x000000dc05047211 */ /* 0x000fc800078208ff */
[----:B------:R-:W-:-:S05]  /*14030*/  LEA.HI.X R5, R5, R221, R15, 0x1, P1 ;  /* 0x000000dd05057211 */ /* 0x000fca00008f0c0f */
[----:B------:R-:W-:Y:S01]  /*14040*/  @!PT LDS RZ, [RZ] ;  /* 0x00000000fffff984 */ /* 0x000fe20000000800 */
[----:B------:R-:W-:Y:S01]  /*14050*/  @!PT LDS RZ, [RZ] ;  /* 0x00000000fffff984 */ /* 0x000fe20000000800 */
[----:B------:R-:W-:Y:S01]  /*14060*/  @!PT LDS RZ, [RZ] ;  /* 0x00000000fffff984 */ /* 0x000fe20000000800 */
[----:B------:R2:W-:Y:S04]  /*14070*/  LDGSTS.E.BYPASS.LTC128B.128 [R235+0x2800], [R4.64+0x80] ;  /* 0x0280008004eb7fae */ /* 0x0005e8000b901d46 */
.L_x_1065:
[----:B------:R-:W-:Y:S05]  /*14080*/  BSYNC B0 ;  /* 0x0000000000007941 */ /* 0x000fea0003800000 */
.L_x_1064:
[----:B------:R-:W-:Y:S01]  /*14090*/  IADD3 R30, R212, 0x20, RZ ;  /* 0x00000020d41e7810 */ /* 0x000fe20007ffe0ff */
[----:B------:R-:W-:Y:S03]  /*140a0*/  BSSY B0, `(.L_x_1066) ;  /* 0x0000015000007945 */ /* 0x000fe60003800000 */
[----:B------:R-:W-:-:S13]  /*140b0*/  ISETP.GE.AND P1, PT, R30, R3, PT ;  /* 0x000000031e00720c */ /* 0x000fda0003f26270 */
[----:B------:R-:W-:Y:S05]  /*140c0*/  @P1 BRA `(.L_x_1067) ;  /* 0x0000012000001947 */ /* 0x000fea0003800000 */
[----:B------:R-:W-:Y:S02]  /*140d0*/  ISETP.GE.AND P2, PT, R18, R171, PT ;  /* 0x000000ab1200720c */ /* 0x000fe40003f46270 */
[----:B-1--4-:R-:W-:-:S04]  /*140e0*/  LEA R7, P1, R218, R194, 0x5 ;  /* 0x000000c2da077211 */ /* 0x012fc800078228ff */
[----:B--2---:R-:W-:-:S07]  /*140f0*/  LEA.HI.X R5, R218, R197, R219, 0x5, P1 ;  /* 0x000000c5da057211 */ /* 0x004fce00008f2cdb */
[C---:B-----5:R-:W-:Y:S01]  /*14100*/  @!P2 LEA R12, P1, R7.reuse, R220, 0x1 ;  /* 0x000000dc070ca211 */ /* 0x060fe200078208ff */
        /* <DEDUP_REMOVED lines=14> */
.L_x_1067:
[----:B------:R-:W-:Y:S05]  /*141f0*/  BSYNC B0 ;  /* 0x0000000000007941 */ /* 0x000fea0003800000 */
.L_x_1066:
[----:B------:R-:W-:-:S04]  /*14200*/  IADD3 R36, R212, 0x30, RZ ;  /* 0x00000030d4247810 */ /* 0x000fc80007ffe0ff */
[----:B------:R-:W-:-:S13]  /*14210*/  ISETP.GE.AND P1, PT, R36, R3, PT ;  /* 0x000000032400720c */ /* 0x000fda0003f26270 */
[----:B------:R-:W-:Y:S05]  /*14220*/  @P1 BRA `(.L_x_1025) ;  /* 0x0000014000001947 */ /* 0x000fea0003800000 */
[----:B------:R-:W-:Y:S01]  /*14230*/  ISETP.GE.AND P1, PT, R18, R171, PT ;  /* 0x000000ab1200720c */ /* 0x000fe20003f26270 */
[----:B------:R-:W-:Y:S02]  /*14240*/  IMAD.MOV.U32 R195, RZ, RZ, R197 ;  /* 0x000000ffffc37224 */ /* 0x000fe400078e00c5 */
[----:B------:R-:W-:Y:S02]  /*14250*/  IMAD R0, R219, 0x30, RZ ;  /* 0x00000030db007824 */ /* 0x000fe400078e02ff */
[----:B------:R-:W-:-:S05]  /*14260*/  IMAD.WIDE.U32 R218, R218, 0x30, R194 ;  /* 0x00000030dada7825 */ /* 0x000fca00078e00c2 */
[----:B------:R-:W-:-:S03]  /*14270*/  IADD3 R3, R0, R219, RZ ;  /* 0x000000db00037210 */ /* 0x000fc60007ffe0ff */
[C---:B--2--5:R-:W-:Y:S01]  /*14280*/  @!P1 LEA R4, P2, R218.reuse, R220, 0x1 ;  /* 0x000000dcda049211 */ /* 0x064fe200078408ff */
        /* <DEDUP_REMOVED lines=14> */
.L_x_1025:
[----:B------:R-:W-:Y:S05]  /*14370*/  BSYNC B3 ;  /* 0x0000000000037941 */ /* 0x000fea0003800000 */
.L_x_998:
[----:B------:R-:W-:Y:S01]  /*14380*/  IADD3 R238, R48, -0x1, RZ ;  /* 0xffffffff30ee7810 */ /* 0x000fe20007ffe0ff */
[----:B------:R-:W-:Y:S01]  /*14390*/  BSSY B0, `(.L_x_1068) ;  /* 0x0000017000007945 */ /* 0x000fe20003800000 */
[----:B------:R-:W-:-:S03]  /*143a0*/  LOP3.LUT R239, R146, 0xff, RZ, 0xc0, !PT ;  /* 0x000000ff92ef7812 */ /* 0x000fc600078ec0ff */
[----:B---3--:R-:W-:-:S04]  /*143b0*/  IMAD.SHL.U32 R3, R238, 0x80, RZ ;  /* 0x00000080ee037824 */ /* 0x008fc800078e00ff */
[----:B--2---:R-:W-:-:S05]  /*143c0*/  IMAD.IADD R5, R64, 0x1, -R3 ;  /* 0x0000000140057824 */ /* 0x004fca00078e0a03 */
[----:B------:R-:W-:-:S13]  /*143d0*/  ISETP.GE.AND P0, PT, R212, R5, PT ;  /* 0x00000005d400720c */ /* 0x000fda0003f06270 */
[----:B------:R-:W-:Y:S05]  /*143e0*/  @P0 BRA `(.L_x_1069) ;  /* 0x0000011000000947 */ /* 0x000fea0003800000 */
[C---:B------:R-:W-:Y:S02]  /*143f0*/  LOP3.LUT R0, R239.reuse, 0x1, RZ, 0xc0, !PT ;  /* 0x00000001ef007812 */ /* 0x040fe400078ec0ff */
[----:B------:R-:W-:Y:S02]  /*14400*/  LOP3.LUT P0, RZ, R239, 0x2, RZ, 0xc0, !PT ;  /* 0x00000002efff7812 */ /* 0x000fe4000780c0ff */
[----:B------:R-:W-:-:S11]  /*14410*/  ISETP.NE.U32.AND P1, PT, R0, 0x1, PT ;  /* 0x000000010000780c */ /* 0x000fd60003f25070 */
[----:B-1--4-:R-:W-:Y:S02]  /*14420*/  @P0 IMAD.MOV.U32 R6, RZ, RZ, R228 ;  /* 0x000000ffff060224 */ /* 0x012fe400078e00e4 */
[----:B-----5:R-:W-:Y:S01]  /*14430*/  @!P1 MOV R12, R228 ;  /* 0x000000e4000c9202 */ /* 0x020fe20000000f00 */
[--C-:B------:R-:W-:Y:S02]  /*14440*/  @!P1 IMAD.MOV.U32 R13, RZ, RZ, R227.reuse ;  /* 0x000000ffff0d9224 */ /* 0x100fe400078e00e3 */
[----:B------:R-:W-:-:S03]  /*14450*/  @P0 IMAD.MOV.U32 R7, RZ, RZ, R227 ;  /* 0x000000ffff070224 */ /* 0x000fc600078e00e3 */
        /* <DEDUP_REMOVED lines=8> */
[----:B------:R1:W-:Y:S04]  /*144e0*/  @P0 LDGSTS.E.BYPASS.LTC128B.128 [R235+0x8000], [R6.64+0x80] ;  /* 0x0800008006eb0fae */ /* 0x0003e8000b901d46 */
[----:B------:R1:W-:Y:S02]  /*144f0*/  @!P0 STS.128 [R235+0x8000], RZ ;  /* 0x008000ffeb008388 */ /* 0x0003e40000000c00 */
.L_x_1069:
[----:B------:R-:W-:Y:S05]  /*14500*/  BSYNC B0 ;  /* 0x0000000000007941 */ /* 0x000fea0003800000 */
.L_x_1068:
[----:B------:R-:W-:Y:S01]  /*14510*/  ISETP.GE.AND P0, PT, R8, R5, PT ;  /* 0x000000050800720c */ /* 0x000fe20003f06270 */
[----:B------:R-:W-:-:S12]  /*14520*/  BSSY B0, `(.L_x_1070) ;  /* 0x0000015000007945 */ /* 0x000fd80003800000 */
[----:B------:R-:W-:Y:S05]  /*14530*/  @P0 BRA `(.L_x_1071) ;  /* 0x0000013000000947 */ /* 0x000fea0003800000 */
[C---:B------:R-:W-:Y:S02]  /*14540*/  LOP3.LUT R0, R239.reuse, 0x1, RZ, 0xc0, !PT ;  /* 0x00000001ef007812 */ /* 0x040fe400078ec0ff */
[----:B------:R-:W-:Y:S02]  /*14550*/  LOP3.LUT P0, RZ, R239, 0x2, RZ, 0xc0, !PT ;  /* 0x00000002efff7812 */ /* 0x000fe4000780c0ff */
[----:B------:R-:W-:-:S11]  /*14560*/  ISETP.NE.U32.AND P1, PT, R0, 0x1, PT ;  /* 0x000000010000780c */ /* 0x000fd60003f25070 */
[C---:B------:R-:W-:Y:S02]  /*14570*/  @P0 IADD3 R9, P2, R225.reuse, R192, RZ ;  /* 0x000000c0e1090210 */ /* 0x040fe40007f5e0ff */
[----:B-1---5:R-:W-:-:S03]  /*14580*/  @!P1 LEA R12, P3, R225, R228, 0x1 ;  /* 0x000000e4e10c9211 */ /* 0x022fc600078608ff */
[--C-:B----4-:R-:W-:Y:S01]  /*14590*/  @P0 IMAD.X R7, R177, 0x1, R226.reuse, P2 ;  /* 0x00000001b1070824 */ /* 0x110fe200010e06e2 */
[----:B------:R-:W-:Y:S02]  /*145a0*/  @P0 LEA R6, P2, R9, R216, 0x1 ;  /* 0x000000d809060211 */ /* 0x000fe400078408ff */
[----:B------:R-:W-:Y:S02]  /*145b0*/  @!P1 LEA.HI.X R13, R225, R227, R226, 0x1, P3 ;  /* 0x000000e3e10d9211 */ /* 0x000fe400018f0ce2 */
[----:B------:R-:W-:-:S03]  /*145c0*/  @P0 LEA.HI.X R7, R9, R217, R7, 0x1, P2 ;  /* 0x000000d909070211 */ /* 0x000fc600010f0c07 */
        /* <DEDUP_REMOVED lines=10> */
.L_x_1071:
[----:B------:R-:W-:Y:S05]  /*14670*/  BSYNC B0 ;  /* 0x0000000000007941 */ /* 0x000fea0003800000 */
.L_x_1070:
[----:B------:R-:W-:Y:S01]  /*14680*/  ISETP.GE.AND P0, PT, R30, R5, PT ;  /* 0x000000051e00720c */ /* 0x000fe20003f06270 */
[----:B------:R-:W-:-:S12]  /*14690*/  BSSY B0, `(.L_x_1072) ;  /* 0x0000017000007945 */ /* 0x000fd80003800000 */
[----:B------:R-:W-:Y:S05]  /*146a0*/  @P0 BRA `(.L_x_1073) ;  /* 0x0000015000000947 */ /* 0x000fea0003800000 */
[C---:B------:R-:W-:Y:S01]  /*146b0*/  LOP3.LUT R0, R239.reuse, 0x1, RZ, 0xc0, !PT ;  /* 0x00000001ef007812 */ /* 0x040fe200078ec0ff */
[----:B-1--4-:R-:W-:Y:S01]  /*146c0*/  IMAD.SHL.U32 R7, R60, 0x20, RZ ;  /* 0x000000203c077824 */ /* 0x012fe200078e00ff */
[----:B------:R-:W-:Y:S02]  /*146d0*/  LOP3.LUT P0, RZ, R239, 0x2, RZ, 0xc0, !PT ;  /* 0x00000002efff7812 */ /* 0x000fe4000780c0ff */
[----:B------:R-:W-:Y:S02]  /*146e0*/  ISETP.NE.U32.AND P1, PT, R0, 0x1, PT ;  /* 0x000000010000780c */ /* 0x000fe40003f25070 */
[----:B------:R-:W-:-:S09]  /*146f0*/  SHF.L.U64.HI R0, R60, 0x5, R61 ;  /* 0x000000053c007819 */ /* 0x000fd2000001023d */
[C---:B------:R-:W-:Y:S02]  /*14700*/  @P0 IADD3 R13, P2, R7.reuse, R192, RZ ;  /* 0x000000c0070d0210 */ /* 0x040fe40007f5e0ff */
[----:B------:R-:W-:-:S03]  /*14710*/  @!P1 LEA R14, P3, R7, R228, 0x1 ;  /* 0x000000e4070e9211 */ /* 0x000fc600078608ff */
[----:B------:R-:W-:Y:S01]  /*14720*/  @P0 IMAD.X R9, R0, 0x1, R177, P2 ;  /* 0x0000000100090824 */ /* 0x000fe200010e06b1 */
        /* <DEDUP_REMOVED lines=13> */
.L_x_1073:
[----:B------:R-:W-:Y:S05]  /*14800*/  BSYNC B0 ;  /* 0x0000000000007941 */ /* 0x000fea0003800000 */
.L_x_1072:
[----:B------:R-:W-:Y:S01]  /*14810*/  ISETP.GE.AND P0, PT, R36, R5, PT ;  /* 0x000000052400720c */ /* 0x000fe20003f06270 */
[----:B------:R-:W-:-:S12]  /*14820*/  BSSY B0, `(.L_x_1074) ;  /* 0x000001a000007945 */ /* 0x000fd80003800000 */
[----:B------:R-:W-:Y:S05]  /*14830*/  @P0 BRA `(.L_x_1075) ;  /* 0x0000018000000947 */ /* 0x000fea0003800000 */
[C---:B------:R-:W-:Y:S02]  /*14840*/  LOP3.LUT R0, R239.reuse, 0x1, RZ, 0xc0, !PT ;  /* 0x00000001ef007812 */ /* 0x040fe400078ec0ff */
[----:B------:R-:W-:Y:S02]  /*14850*/  LOP3.LUT P0, RZ, R239, 0x2, RZ, 0xc0, !PT ;  /* 0x00000002efff7812 */ /* 0x000fe4000780c0ff */
[----:B------:R-:W-:-:S11]  /*14860*/  ISETP.NE.U32.AND P1, PT, R0, 0x1, PT ;  /* 0x000000010000780c */ /* 0x000fd60003f25070 */
[----:B------:R-:W-:Y:S02]  /*14870*/  @P0 IMAD.MOV.U32 R176, RZ, RZ, R192 ;  /* 0x000000ffffb00224 */ /* 0x000fe400078e00c0 */
[----:B-1---5:R-:W-:Y:S01]  /*14880*/  @!P1 MOV R12, R228 ;  /* 0x000000e4000c9202 */ /* 0x022fe20000000f00 */
[----:B------:R-:W-:Y:S02]  /*14890*/  @!P1 IMAD.MOV.U32 R13, RZ, RZ, R227 ;  /* 0x000000ffff0d9224 */ /* 0x000fe400078e00e3 */
[----:B------:R-:W-:Y:S02]  /*148a0*/  @P0 IMAD R0, R61, 0x30, RZ ;  /* 0x000000303d000824 */ /* 0x000fe400078e02ff */
[----:B----4-:R-:W-:-:S04]  /*148b0*/  @P0 IMAD.WIDE.U32 R6, R60, 0x30, R176 ;  /* 0x000000303c060825 */ /* 0x010fc800078e00b0 */
[----:B------:R-:W-:Y:S01]  /*148c0*/  @!P1 IMAD R2, R61, 0x60, RZ ;  /* 0x000000603d029824 */ /* 0x000fe200078e02ff */
[----:B------:R-:W-:Y:S01]  /*148d0*/  @P0 IADD3 R7, R0, R7, RZ ;  /* 0x0000000700070210 */ /* 0x000fe20007ffe0ff */
[----:B------:R-:W-:Y:S01]  /*148e0*/  @!P1 IMAD.WIDE.U32 R12, R60, 0x60, R12 ;  /* 0x000000603c0c9825 */ /* 0x000fe200078e000c */
[----:B------:R-:W-:-:S03]  /*148f0*/  @P0 LEA R14, P2, R6, R216, 0x1 ;  /* 0x000000d8060e0211 */ /* 0x000fc600078408ff */
[----:B------:R-:W-:Y:S01]  /*14900*/  @!P1 IMAD.IADD R13, R2, 0x1, R13 ;  /* 0x00000001020d9824 */ /* 0x000fe200078e020d */
[----:B------:R-:W-:-:S04]  /*14910*/  @P0 LEA.HI.X R15, R6, R217, R7, 0x1, P2 ;  /* 0x000000d9060f0211 */ /* 0x000fc800010f0c07 */
        /* <DEDUP_REMOVED lines=10> */
.L_x_1075:
[----:B------:R-:W-:Y:S05]  /*149c0*/  BSYNC B0 ;  /* 0x0000000000007941 */ /* 0x000fea0003800000 */
.L_x_1074:
[----:B-1---5:R-:W-:Y:S01]  /*149d0*/  IADD3 R12, R212, 0x40, RZ ;  /* 0x00000040d40c7810 */ /* 0x022fe20007ffe0ff */
[----:B------:R-:W-:Y:S03]  /*149e0*/  BSSY B0, `(.L_x_1076) ;  /* 0x0000018000007945 */ /* 0x000fe60003800000 */
[----:B------:R-:W-:-:S13]  /*149f0*/  ISETP.GE.AND P0, PT, R12, R5, PT ;  /* 0x000000050c00720c */ /* 0x000fda0003f06270 */
[----:B------:R-:W-:Y:S05]  /*14a00*/  @P0 BRA `(.L_x_1077) ;  /* 0x0000015000000947 */ /* 0x000fea0003800000 */
[C---:B------:R-:W-:Y:S01]  /*14a10*/  LOP3.LUT R0, R239.reuse, 0x1, RZ, 0xc0, !PT ;  /* 0x00000001ef007812 */ /* 0x040fe200078ec0ff */
[----:B----4-:R-:W-:Y:S01]  /*14a20*/  IMAD.SHL.U32 R7, R60, 0x40, RZ ;  /* 0x000000403c077824 */ /* 0x010fe200078e00ff */
        /* <DEDUP_REMOVED lines=19> */
.L_x_1077:
[----:B------:R-:W-:Y:S05]  /*14b60*/  BSYNC B0 ;  /* 0x0000000000007941 */ /* 0x000fea0003800000 */
.L_x_1076:
[----:B-1--4-:R-:W-:Y:S01]  /*14b70*/  IADD3 R6, R212, 0x50, RZ ;  /* 0x00000050d4067810 */ /* 0x012fe20007ffe0ff */
[----:B------:R-:W-:Y:S03]  /*14b80*/  BSSY B0, `(.L_x_1078) ;  /* 0x000001c000007945 */ /* 0x000fe60003800000 */
[----:B------:R-:W-:-:S13]  /*14b90*/  ISETP.GE.AND P0, PT, R6, R5, PT ;  /* 0x000000050600720c */ /* 0x000fda0003f06270 */
[----:B------:R-:W-:Y:S05]  /*14ba0*/  @P0 BRA `(.L_x_1079) ;  /* 0x0000019000000947 */ /* 0x000fea0003800000 */
[C---:B------:R-:W-:Y:S02]  /*14bb0*/  LOP3.LUT R0, R239.reuse, 0x1, RZ, 0xc0, !PT ;  /* 0x00000001ef007812 */ /* 0x040fe400078ec0ff */
[----:B------:R-:W-:Y:S02]  /*14bc0*/  LOP3.LUT P0, RZ, R239, 0x2, RZ, 0xc0, !PT ;  /* 0x00000002efff7812 */ /* 0x000fe4000780c0ff */
[----:B------:R-:W-:-:S11]  /*14bd0*/  ISETP.NE.U32.AND P1, PT, R0, 0x1, PT ;  /* 0x000000010000780c */ /* 0x000fd60003f25070 */
[----:B------:R-:W-:Y:S02]  /*14be0*/  @P0 IMAD.MOV.U32 R14, RZ, RZ, R192 ;  /* 0x000000ffff0e0224 */ /* 0x000fe400078e00c0 */
[----:B------:R-:W-:Y:S01]  /*14bf0*/  @P0 IMAD.MOV.U32 R15, RZ, RZ, R177 ;  /* 0x000000ffff0f0224 */ /* 0x000fe200078e00b1 */
[----:B------:R-:W-:Y:S01]  /*14c00*/  @!P1 MOV R16, R228 ;  /* 0x000000e400109202 */ /* 0x000fe20000000f00 */
[----:B------:R-:W-:Y:S02]  /*14c10*/  @!P1 IMAD.MOV.U32 R17, RZ, RZ, R227 ;  /* 0x000000ffff119224 */ /* 0x000fe400078e00e3 */
[----:B------:R-:W-:Y:S02]  /*14c20*/  @P0 IMAD R2, R61, 0x50, RZ ;  /* 0x000000503d020824 */ /* 0x000fe400078e02ff */
[----:B------:R-:W-:-:S04]  /*14c30*/  @P0 IMAD.WIDE.U32 R14, R60, 0x50, R14 ;  /* 0x000000503c0e0825 */ /* 0x000fc800078e000e */
[----:B------:R-:W-:Y:S01]  /*14c40*/  @!P1 IMAD R0, R61, 0xa0, RZ ;  /* 0x000000a03d009824 */ /* 0x000fe200078e02ff */
[----:B------:R-:W-:Y:S01]  /*14c50*/  @P0 IADD3 R7, R15, R2, RZ ;  /* 0x000000020f070210 */ /* 0x000fe20007ffe0ff */
[----:B------:R-:W-:Y:S01]  /*14c60*/  @!P1 IMAD.WIDE.U32 R16, R60, 0xa0, R16 ;  /* 0x000000a03c109825 */ /* 0x000fe200078e0010 */
[----:B------:R-:W-:-:S04]  /*14c70*/  @P0 LEA R18, P2, R14, R216, 0x1 ;  /* 0x000000d80e120211 */ /* 0x000fc800078408ff */
[----:B------:R-:W-:Y:S02]  /*14c80*/  @!P1 IADD3 R17, R0, R17, RZ ;  /* 0x0000001100119210 */ /* 0x000fe40007ffe0ff */
        /* <DEDUP_REMOVED lines=11> */
.L_x_1079:
[----:B------:R-:W-:Y:S05]  /*14d40*/  BSYNC B0 ;  /* 0x0000000000007941 */ /* 0x000fea0003800000 */
.L_x_1078:
[----:B------:R-:W-:Y:S01]  /*14d50*/  IADD3 R4, R212, 0x60, RZ ;  /* 0x00000060d4047810 */ /* 0x000fe20007ffe0ff */
        /* <DEDUP_REMOVED lines=8> */
[----:B-1----:R-:W-:Y:S01]  /*14de0*/  @!P1 MOV R16, R228 ;  /* 0x000000e400109202 */ /* 0x002fe20000000f00 */
        /* <DEDUP_REMOVED lines=19> */
.L_x_1081:
[----:B------:R-:W-:Y:S05]  /*14f20*/  BSYNC B0 ;  /* 0x0000000000007941 */ /* 0x000fea0003800000 */
.L_x_1080:
[----:B------:R-:W-:Y:S01]  /*14f30*/  IADD3 R0, R212, 0x70, RZ ;  /* 0x00000070d4007810 */ /* 0x000fe20007ffe0ff */
[----:B------:R-:W-:Y:S03]  /*14f40*/  BSSY B0, `(.L_x_1082) ;  /* 0x000001c000007945 */ /* 0x000fe60003800000 */
[----:B------:R-:W-:-:S13]  /*14f50*/  ISETP.GE.AND P0, PT, R0, R5, PT ;  /* 0x000000050000720c */ /* 0x000fda0003f06270 */
[----:B------:R-:W-:Y:S05]  /*14f60*/  @P0 BRA `(.L_x_1083) ;  /* 0x0000019000000947 */ /* 0x000fea0003800000 */
[C---:B------:R-:W-:Y:S01]  /*14f70*/  LOP3.LUT R2, R239.reuse, 0x1, RZ, 0xc0, !PT ;  /* 0x00000001ef027812 */ /* 0x040fe200078ec0ff */
[----:B------:R-:W-:Y:S01]  /*14f80*/  IMAD.MOV.U32 R14, RZ, RZ, R192 ;  /* 0x000000ffff0e7224 */ /* 0x000fe200078e00c0 */
[----:B------:R-:W-:Y:S01]  /*14f90*/  LOP3.LUT P0, RZ, R239, 0x2, RZ, 0xc0, !PT ;  /* 0x00000002efff7812 */ /* 0x000fe2000780c0ff */
[----:B------:R-:W-:Y:S01]  /*14fa0*/  IMAD.MOV.U32 R15, RZ, RZ, R177 ;  /* 0x000000ffff0f7224 */ /* 0x000fe200078e00b1 */
[----:B------:R-:W-:Y:S01]  /*14fb0*/  ISETP.NE.U32.AND P1, PT, R2, 0x1, PT ;  /* 0x000000010200780c */ /* 0x000fe20003f25070 */
[----:B------:R-:W-:Y:S02]  /*14fc0*/  IMAD R2, R61, 0x70, RZ ;  /* 0x000000703d027824 */ /* 0x000fe400078e02ff */
[----:B------:R-:W-:-:S05]  /*14fd0*/  IMAD.WIDE.U32 R14, R60, 0x70, R14 ;  /* 0x000000703c0e7825 */ /* 0x000fca00078e000e */
[----:B------:R-:W-:-:S03]  /*14fe0*/  IADD3 R7, R15, R2, RZ ;  /* 0x000000020f077210 */ /* 0x000fc60007ffe0ff */
[C---:B-1----:R-:W-:Y:S02]  /*14ff0*/  @P0 LEA R18, P2, R14.reuse, R216, 0x1 ;  /* 0x000000d80e120211 */ /* 0x042fe400078408ff */
[----:B------:R-:W-:Y:S01]  /*15000*/  @!P1 MOV R16, R228 ;  /* 0x000000e400109202 */ /* 0x000fe20000000f00 */
[----:B------:R-:W-:Y:S01]  /*15010*/  @!P1 IMAD.MOV.U32 R17, RZ, RZ, R227 ;  /* 0x000000ffff119224 */ /* 0x000fe200078e00e3 */
[----:B------:R-:W-:Y:S01]  /*15020*/  @P0 LEA.HI.X R19, R14, R217, R7, 0x1, P2 ;  /* 0x000000d90e130211 */ /* 0x000fe200010f0c07 */
[----:B------:R-:W-:Y:S02]  /*15030*/  @!P1 IMAD R61, R61, 0xe0, RZ ;  /* 0x000000e03d3d9824 */ /* 0x000fe400078e02ff */
[----:B------:R-:W-:-:S05]  /*15040*/  @!P1 IMAD.WIDE.U32 R16, R60, 0xe0, R16 ;  /* 0x000000e03c109825 */ /* 0x000fca00078e0010 */
[----:B------:R-:W-:-:S05]  /*15050*/  @!P1 IADD3 R17, R61, R17, RZ ;  /* 0x000000113d119210 */ /* 0x000fca0007ffe0ff */
        /* <DEDUP_REMOVED lines=10> */
.L_x_1083:
[----:B------:R-:W-:Y:S05]  /*15100*/  BSYNC B0 ;  /* 0x0000000000007941 */ /* 0x000fea0003800000 */
.L_x_1082:
[----:B------:R-:W0:Y:S04]  /*15110*/  LDGDEPBAR ;  /* 0x00000000000079af */ /* 0x000e280000000000 */
[----:B------:R2:W5:Y:S01]  /*15120*/  LD.E R2, [R10.64+0x188] ;  /* 0x000188060a027980 */ /* 0x000562000c101900 */
[----:B------:R-:W-:Y:S01]  /*15130*/  ISETP.GE.AND P0, PT, R212, R5, PT ;  /* 0x00000005d400720c */ /* 0x000fe20003f06270 */
[----:B------:R-:W-:Y:S01]  /*15140*/  IMAD.SHL.U32 R44, R147, 0x2, RZ ;  /* 0x00000002932c7824 */ /* 0x000fe200078e00ff */
[----:B------:R-:W-:Y:S01]  /*15150*/  SHF.R.S32.HI R14, RZ, 0x1f, R175 ;  /* 0x0000001fff0e7819 */ /* 0x000fe200000114af */
[----:B------:R-:W-:Y:S03]  /*15160*/  BSSY B0, `(.L_x_1084) ;  /* 0x0000018000007945 */ /* 0x000fe60003800000 */
[----:B------:R-:W-:-:S02]  /*15170*/  LEA.HI R14, R14, R175, RZ, 0x2 ;  /* 0x000000af0e0e7211 */ /* 0x000fc400078f10ff */
[----:B------:R-:W-:Y:S02]  /*15180*/  LOP3.LUT R44, R44, 0x6, RZ, 0xc0, !PT ;  /* 0x000000062c2c7812 */ /* 0x000fe400078ec0ff */
[----:B------:R-:W-:Y:S01]  /*15190*/  SHF.R.S32.HI R45, RZ, 0x2, R14 ;  /* 0x00000002ff2d7819 */ /* 0x000fe2000001140e */
[----:B------:R-:W-:-:S04]  /*151a0*/  DEPBAR.LE SB0, 0x0 ;  /* 0x000080000000791a */ /* 0x000fc80000000000 */
[----:B------:R-:W-:Y:S06]  /*151b0*/  BAR.SYNC.DEFER_BLOCKING 0x0 ;  /* 0x0000000000007b1d */ /* 0x000fec0000010000 */
[----:B------:R2:W-:Y:S04]  /*151c0*/  @P0 STS.128 [R235+0xc000], RZ ;  /* 0x00c000ffeb000388 */ /* 0x0005e80000000c00 */
[----:B------:R2:W-:Y:S01]  /*151d0*/  @P0 STS.128 [R235+0x10000], RZ ;  /* 0x010000ffeb000388 */ /* 0x0005e20000000c00 */
[----:B------:R-:W-:Y:S05]  /*151e0*/  @P0 BRA `(.L_x_1085) ;  /* 0x000000f000000947 */ /* 0x000fea0003800000 */
[C---:B------:R-:W-:Y:S02]  /*151f0*/  LOP3.LUT R7, R239.reuse, 0x1, RZ, 0xc0, !PT ;  /* 0x00000001ef077812 */ /* 0x040fe400078ec0ff */
[----:B------:R-:W-:-:S02]  /*15200*/  LOP3.LUT P0, RZ, R239, 0x2, RZ, 0xc0, !PT ;  /* 0x00000002efff7812 */ /* 0x000fc4000780c0ff */
[----:B------:R-:W-:-:S13]  /*15210*/  ISETP.NE.U32.AND P1, PT, R7, 0x1, PT ;  /* 0x000000010700780c */ /* 0x000fda0003f25070 */
[----:B------:R-:W-:Y:S02]  /*15220*/  @!P1 IMAD.MOV.U32 R14, RZ, RZ, R148 ;  /* 0x000000ffff0e9224 */ /* 0x000fe400078e0094 */
[----:B------:R-:W-:-:S05]  /*15230*/  @!P1 IMAD.MOV.U32 R15, RZ, RZ, R149 ;  /* 0x000000ffff0f9224 */ /* 0x000fca00078e0095 */
        /* <DEDUP_REMOVED lines=10> */
.L_x_1085:
[----:B------:R-:W-:Y:S05]  /*152e0*/  BSYNC B0 ;  /* 0x0000000000007941 */ /* 0x000fea0003800000 */
.L_x_1084:
[----:B------:R-:W-:Y:S01]  /*152f0*/  ISETP.GE.AND P0, PT, R8, R5, PT ;  /* 0x000000050800720c */ /* 0x000fe20003f06270 */
[----:B------:R-:W-:-:S12]  /*15300*/  BSSY B0, `(.L_x_1086) ;  /* 0x0000015000007945 */ /* 0x000fd80003800000 */
[----:B------:R4:W-:Y:S04]  /*15310*/  @P0 STS.128 [R235+0xc800], RZ ;  /* 0x00c800ffeb000388 */ /* 0x0009e80000000c00 */
[----:B------:R4:W-:Y:S01]  /*15320*/  @P0 STS.128 [R235+0x10800], RZ ;  /* 0x010800ffeb000388 */ /* 0x0009e20000000c00 */
[----:B------:R-:W-:Y:S05]  /*15330*/  @P0 BRA `(.L_x_1087) ;  /* 0x0000011000000947 */ /* 0x000fea0003800000 */
[C---:B------:R-:W-:Y:S02]  /*15340*/  LOP3.LUT R7, R239.reuse, 0x1, RZ, 0xc0, !PT ;  /* 0x00000001ef077812 */ /* 0x040fe400078ec0ff */
[----:B------:R-:W-:Y:S02]  /*15350*/  LOP3.LUT P1, RZ, R239, 0x2, RZ, 0xc0, !PT ;  /* 0x00000002efff7812 */ /* 0x000fe4000782c0ff */
[----:B------:R-:W-:-:S11]  /*15360*/  ISETP.NE.U32.AND P2, PT, R7, 0x1, PT ;  /* 0x000000010700780c */ /* 0x000fd60003f45070 */
[CC--:B------:R-:W-:Y:S02]  /*15370*/  @P1 LEA R8, P0, R223.reuse, R148.reuse, 0x1 ;  /* 0x00000094df081211 */ /* 0x0c0fe400078008ff */
[C---:B---3--:R-:W-:Y:S02]  /*15380*/  @!P2 LEA R14, P3, R223.reuse, R148, 0x1 ;  /* 0x00000094df0ea211 */ /* 0x048fe400078608ff */
[CCC-:B------:R-:W-:Y:S02]  /*15390*/  @P1 LEA.HI.X R9, R223.reuse, R149.reuse, R224.reuse, 0x1, P0 ;  /* 0x00000095df091211 */ /* 0x1c0fe400000f0ce0 */
[----:B------:R-:W-:-:S05]  /*153a0*/  @!P2 LEA.HI.X R15, R223, R149, R224, 0x1, P3 ;  /* 0x00000095df0fa211 */ /* 0x000fca00018f0ce0 */
        /* <DEDUP_REMOVED lines=10> */
.L_x_1087:
[----:B------:R-:W-:Y:S05]  /*15450*/  BSYNC B0 ;  /* 0x0000000000007941 */ /* 0x000fea0003800000 */
.L_x_1086:
[----:B------:R-:W-:Y:S01]  /*15460*/  ISETP.GE.AND P0, PT, R30, R5, PT ;  /* 0x000000051e00720c */ /* 0x000fe20003f06270 */
[----:B------:R-:W-:-:S12]  /*15470*/  BSSY B0, `(.L_x_1088) ;  /* 0x0000017000007945 */ /* 0x000fd80003800000 */
[----:B------:R1:W-:Y:S04]  /*15480*/  @P0 STS.128 [R235+0xd000], RZ ;  /* 0x00d000ffeb000388 */ /* 0x0003e80000000c00 */
[----:B------:R1:W-:Y:S01]  /*15490*/  @P0 STS.128 [R235+0x11000], RZ ;  /* 0x011000ffeb000388 */ /* 0x0003e20000000c00 */
[----:B------:R-:W-:Y:S05]  /*154a0*/  @P0 BRA `(.L_x_1089) ;  /* 0x0000013000000947 */ /* 0x000fea0003800000 */
[C---:B------:R-:W-:Y:S02]  /*154b0*/  LOP3.LUT R7, R239.reuse, 0x1, RZ, 0xc0, !PT ;  /* 0x00000001ef077812 */ /* 0x040fe400078ec0ff */
[----:B------:R-:W-:Y:S02]  /*154c0*/  LOP3.LUT P1, RZ, R239, 0x2, RZ, 0xc0, !PT ;  /* 0x00000002efff7812 */ /* 0x000fe4000782c0ff */
[----:B------:R-:W-:Y:S01]  /*154d0*/  ISETP.NE.U32.AND P2, PT, R7, 0x1, PT ;  /* 0x000000010700780c */ /* 0x000fe20003f45070 */
[C---:B------:R-:W-:Y:S01]  /*154e0*/  IMAD.SHL.U32 R7, R62.reuse, 0x20, RZ ;  /* 0x000000203e077824 */ /* 0x040fe200078e00ff */
[----:B---3--:R-:W-:-:S09]  /*154f0*/  SHF.L.U64.HI R8, R62, 0x5, R63 ;  /* 0x000000053e087819 */ /* 0x008fd2000001023f */
[CC--:B------:R-:W-:Y:S02]  /*15500*/  @P1 LEA R14, P0, R7.reuse, R148.reuse, 0x1 ;  /* 0x00000094070e1211 */ /* 0x0c0fe400078008ff */
[C---:B-1----:R-:W-:Y:S02]  /*15510*/  @!P2 LEA R16, P3, R7.reuse, R148, 0x1 ;  /* 0x000000940710a211 */ /* 0x042fe400078608ff */
        /* <DEDUP_REMOVED lines=12> */
.L_x_1089:
[----:B------:R-:W-:Y:S05]  /*155e0*/  BSYNC B0 ;  /* 0x0000000000007941 */ /* 0x000fea0003800000 */
.L_x_1088:
        /* <DEDUP_REMOVED lines=8> */
[C---:B------:R-:W-:Y:S02]  /*15670*/  @P0 IMAD R7, R63.reuse, 0x60, RZ ;  /* 0x000000603f070824 */ /* 0x040fe400078e02ff */
[----:B---3--:R-:W-:Y:S02]  /*15680*/  @!P1 IMAD R8, R63, 0x60, RZ ;  /* 0x000000603f089824 */ /* 0x008fe400078e02ff */
[----:B-1----:R-:W-:-:S04]  /*15690*/  @!P1 IMAD.WIDE.U32 R16, R62, 0x60, R148 ;  /* 0x000000603e109825 */ /* 0x002fc800078e0094 */
[----:B------:R-:W-:Y:S01]  /*156a0*/  @P0 IMAD.WIDE.U32 R14, R62, 0x60, R148 ;  /* 0x000000603e0e0825 */ /* 0x000fe200078e0094 */
[----:B------:R-:W-:-:S04]  /*156b0*/  @!P1 IADD3 R17, R8, R17, RZ ;  /* 0x0000001108119210 */ /* 0x000fc80007ffe0ff */
[----:B------:R-:W-:Y:S01]  /*156c0*/  @P0 IADD3 R15, R7, R15, RZ ;  /* 0x0000000f070f0210 */ /* 0x000fe20007ffe0ff */
        /* <DEDUP_REMOVED lines=10> */
.L_x_1091:
[----:B------:R-:W-:Y:S05]  /*15770*/  BSYNC B0 ;  /* 0x0000000000007941 */ /* 0x000fea0003800000 */
.L_x_1090:
        /* <DEDUP_REMOVED lines=24> */
.L_x_1093:
[----:B------:R-:W-:Y:S05]  /*15900*/  BSYNC B0 ;  /* 0x0000000000007941 */ /* 0x000fea0003800000 */
.L_x_1092:
        /* <DEDUP_REMOVED lines=9> */
[----:B------:R-:W-:Y:S02]  /*159a0*/  @!P1 IMAD R7, R63, 0xa0, RZ ;  /* 0x000000a03f079824 */ /* 0x000fe400078e02ff */
[----:B-1----:R-:W-:-:S04]  /*159b0*/  @!P1 IMAD.WIDE.U32 R12, R62, 0xa0, R148 ;  /* 0x000000a03e0c9825 */ /* 0x002fc800078e0094 */
[----:B---3--:R-:W-:Y:S01]  /*159c0*/  @P0 IMAD.WIDE.U32 R8, R62, 0xa0, R148 ;  /* 0x000000a03e080825 */ /* 0x008fe200078e0094 */
        /* <DEDUP_REMOVED lines=12> */
.L_x_1095:
[----:B------:R-:W-:Y:S05]  /*15a90*/  BSYNC B0 ;  /* 0x0000000000007941 */ /* 0x000fea0003800000 */
.L_x_1094:
        /* <DEDUP_REMOVED lines=24> */
.L_x_1097:
[----:B------:R-:W-:Y:S05]  /*15c20*/  BSYNC B0 ;  /* 0x0000000000007941 */ /* 0x000fea0003800000 */
.L_x_1096:
        /* <DEDUP_REMOVED lines=8> */
[----:B------:R-:W-:Y:S02]  /*15cb0*/  @P0 IMAD R0, R63, 0xe0, RZ ;  /* 0x000000e03f000824 */ /* 0x000fe400078e02ff */
[----:B------:R-:W-:-:S04]  /*15cc0*/  @!P1 IMAD.WIDE.U32 R6, R62, 0xe0, R148 ;  /* 0x000000e03e069825 */ /* 0x000fc800078e0094 */
[----:B------:R-:W-:Y:S02]  /*15cd0*/  @!P1 IMAD R63, R63, 0xe0, RZ ;  /* 0x000000e03f3f9824 */ /* 0x000fe400078e02ff */
[----:B------:R-:W-:-:S03]  /*15ce0*/  @P0 IMAD.WIDE.U32 R4, R62, 0xe0, R148 ;  /* 0x000000e03e040825 */ /* 0x000fc600078e0094 */
[----:B------:R-:W-:Y:S02]  /*15cf0*/  @!P1 IADD3 R7, R63, R7, RZ ;  /* 0x000000073f079210 */ /* 0x000fe40007ffe0ff */
[----:B------:R-:W-:-:S03]  /*15d00*/  @P0 IADD3 R5, R0, R5, RZ ;  /* 0x0000000500050210 */ /* 0x000fc60007ffe0ff */
        /* <DEDUP_REMOVED lines=10> */
.L_x_1099:
[----:B------:R-:W-:Y:S05]  /*15db0*/  BSYNC B0 ;  /* 0x0000000000007941 */ /* 0x000fea0003800000 */
.L_x_1098:
[----:B------:R-:W-:Y:S01]  /*15dc0*/  SHF.R.S32.HI R221, RZ, 0x4, R174 ;  /* 0x00000004ffdd7819 */ /* 0x000fe200000114ae */
[C---:B------:R-:W-:Y:S01]  /*15dd0*/  IMAD.SHL.U32 R0, R65.reuse, 0x40, RZ ;  /* 0x0000004041007824 */ /* 0x040fe200078e00ff */
[----:B------:R-:W-:Y:S01]  /*15de0*/  R2P PR, R65, 0x6 ;  /* 0x0000000641007804 */ /* 0x000fe20000000000 */
[----:B------:R-:W-:Y:S01]  /*15df0*/  IMAD.SHL.U32 R172, R172, 0x40, RZ ;  /* 0x00000040acac7824 */ /* 0x000fe200078e00ff */
[----:B-1----:R-:W-:Y:S01]  /*15e00*/  LEA.HI R4, R174, R221, RZ, 0x1 ;  /* 0x000000ddae047211 */ /* 0x002fe200078f08ff */
[----:B------:R-:W-:Y:S01]  /*15e10*/  IMAD.SHL.U32 R212, R212, 0x8, RZ ;  /* 0x00000008d4d47824 */ /* 0x000fe200078e00ff */
[----:B------:R-:W-:Y:S01]  /*15e20*/  LOP3.LUT R5, R0, 0x1c0, RZ, 0xc0, !PT ;  /* 0x000001c000057812 */ /* 0x000fe200078ec0ff */
[----:B---3--:R-:W-:Y:S01]  /*15e30*/  IMAD.SHL.U32 R9, R173, 0x40, RZ ;  /* 0x00000040ad097824 */ /* 0x008fe200078e00ff */
[----:B------:R-:W-:Y:S01]  /*15e40*/  LOP3.LUT R4, R4, 0xfffffffe, RZ, 0xc0, !PT ;  /* 0xfffffffe04047812 */ /* 0x000fe200078ec0ff */
[----:B------:R-:W-:Y:S01]  /*15e50*/  IMAD R45, R56, 0x10, R45 ;  /* 0x00000010382d7824 */ /* 0x000fe200078e022d */
[----:B------:R-:W-:Y:S01]  /*15e60*/  LOP3.LUT R7, R172, 0x1c0, RZ, 0xc0, !PT ;  /* 0x000001c0ac077812 */ /* 0x000fe200078ec0ff */
[----:B------:R-:W-:Y:S01]  /*15e70*/  IMAD.IADD R65, R3, 0x1, R44 ;  /* 0x0000000103417824 */ /* 0x000fe200078e022c */
[----:B------:R-:W-:Y:S01]  /*15e80*/  LOP3.LUT R212, R5, 0x8, R212, 0xf8, !PT ;  /* 0x0000000805d47812 */ /* 0x000fe200078ef8d4 */
[----:B------:R-:W-:Y:S01]  /*15e90*/  IMAD.IADD R221, R221, 0x1, -R4 ;  /* 0x00000001dddd7824 */ /* 0x000fe200078e0a04 */
[----:B------:R-:W-:Y:S01]  /*15ea0*/  LOP3.LUT R9, R9, 0xfffffe00, RZ, 0xc0, !PT ;  /* 0xfffffe0009097812 */ /* 0x000fe200078ec0ff */
[----:B------:R-:W0:Y:S01]  /*15eb0*/  LDGDEPBAR ;  /* 0x00000000000079af */ /* 0x000e220000000000 */
[----:B------:R-:W-:Y:S01]  /*15ec0*/  SHF.R.U32.HI R5, RZ, 0x3, R5 ;  /* 0x00000003ff057819 */ /* 0x000fe20000011605 */
[----:B------:R-:W-:Y:S01]  /*15ed0*/  IMAD.SHL.U32 R0, R221, 0x8, RZ ;  /* 0x00000008dd007824 */ /* 0x000fe200078e00ff */
[----:B------:R-:W-:Y:S01]  /*15ee0*/  IADD3 R58, R45, 0x1, R58 ;  /* 0x000000012d3a7810 */ /* 0x000fe20007ffe03a */
[----:B------:R-:W-:Y:S01]  /*15ef0*/  BSSY B1, `(.L_x_1100) ;  /* 0x0000258000017945 */ /* 0x000fe20003800000 */
[----:B------:R-:W-:Y:S01]  /*15f00*/  LOP3.LUT R212, R212, R5, RZ, 0x3c, !PT ;  /* 0x00000005d4d47212 */ /* 0x000fe200078e3cff */
[----:B------:R-:W-:Y:S01]  /*15f10*/  IMAD R5, R56, 0x400, R9 ;  /* 0x0000040038057824 */ /* 0x000fe200078e0209 */
[----:B------:R-:W-:-:S02]  /*15f20*/  LOP3.LUT R0, R7, 0x8, R0, 0xf8, !PT ;  /* 0x0000000807007812 */ /* 0x000fc400078ef800 */
[----:B------:R-:W-:Y:S01]  /*15f30*/  SHF.R.U32.HI R7, RZ, 0x3, R7 ;  /* 0x00000003ff077819 */ /* 0x000fe20000011607 */
[----:B------:R-:W-:-:S03]  /*15f40*/  IMAD R221, R221, 0x200, R212 ;  /* 0x00000200dddd7824 */ /* 0x000fc600078e02d4 */
[----:B------:R-:W-:Y:S01]  /*15f50*/  LOP3.LUT R8, R0, R7, RZ, 0x3c, !PT ;  /* 0x0000000700087212 */ /* 0x000fe200078e3cff */
[----:B------:R-:W-:-:S04]  /*15f60*/  IMAD.SHL.U32 R221, R221, 0x2, RZ ;  /* 0x00000002dddd7824 */ /* 0x000fc800078e00ff */
[----:B------:R-:W-:Y:S01]  /*15f70*/  IMAD.IADD R222, R8, 0x1, R5 ;  /* 0x0000000108de7824 */ /* 0x000fe200078e0205 */
[----:B------:R-:W-:Y:S01]  /*15f80*/  LDSM.16.M88.4 R88, [R221+0x4000] ;  /* 0x00400000dd58783b */ /* 0x000fe20000000200 */
[C---:B------:R-:W-:Y:S02]  /*15f90*/  IADD3 R0, R221.reuse, 0x4000, RZ ;  /* 0x00004000dd007810 */ /* 0x040fe40007ffe0ff */
[----:B------:R-:W-:Y:S01]  /*15fa0*/  IMAD.SHL.U32 R222, R222, 0x2, RZ ;  /* 0x00000002dede7824 */ /* 0x000fe200078e00ff */
[----:B------:R-:W-:Y:S01]  /*15fb0*/  IADD3 R219, R221, 0x4020, RZ ;  /* 0x00004020dddb7810 */ /* 0x000fe20007ffe0ff */
[----:B------:R-:W-:Y:S01]  /*15fc0*/  LDSM.16.M88.4 R80, [R221+0x4800] ;  /* 0x00480000dd50783b */ /* 0x000fe20000000200 */
[----:B------:R-:W-:Y:S01]  /*15fd0*/  @P1 IADD3 R219, R0, -0x20, RZ ;  /* 0xffffffe000db1810 */ /* 0x000fe20007ffe0ff */
[--C-:B------:R-:W-:Y:S02]  /*15fe0*/  IMAD R220, R49, 0x2, R222.reuse ;  /* 0x0000000231dc7824 */ /* 0x100fe400078e02de */
[----:B------:R-:W1:Y:S01]  /*15ff0*/  LDSM.16.M88.4 R124, [R222] ;  /* 0x00000000de7c783b */ /* 0x000e620000000200 */
[----:B------:R-:W-:Y:S01]  /*16000*/  IMAD.MOV.U32 R0, RZ, RZ, 0x40 ;  /* 0x00000040ff007424 */ /* 0x000fe200078e00ff */
[----:B------:R-:W-:Y:S01]  /*16010*/  IADD3 R211, R219, 0x800, RZ ;  /* 0x00000800dbd37810 */ /* 0x000fe20007ffe0ff */
[C---:B------:R-:W-:Y:S01]  /*16020*/  IMAD R218, R47.reuse, 0x2, R222 ;  /* 0x000000022fda7824 */ /* 0x040fe200078e02de */
[----:B------:R-:W3:Y:S01]  /*16030*/  LDSM.16.M88.4 R72, [R221+0x5000] ;  /* 0x00500000dd48783b */ /* 0x000ee20000000200 */
[----:B------:R-:W-:Y:S01]  /*16040*/  IMAD R217, R47, 0x2, R220 ;  /* 0x000000022fd97824 */ /* 0x000fe200078e02dc */
[----:B------:R-:W-:-:S02]  /*16050*/  SEL R0, R0, 0xffffffc0, !P2 ;  /* 0xffffffc000007807 */ /* 0x000fc40005000000 */
[----:B------:R-:W2:Y:S01]  /*16060*/  LDSM.16.M88.4 R60, [R221+0x5800] ;  /* 0x00580000dd3c783b */ /* 0x000ea20000000200 */
[----:B------:R-:W-:Y:S02]  /*16070*/  IADD3 R210, R219, 0x1000, RZ ;  /* 0x00001000dbd27810 */ /* 0x000fe40007ffe0ff */
[----:B------:R-:W-:Y:S01]  /*16080*/  IMAD.IADD R215, R221, 0x1, R0 ;  /* 0x00000001ddd77824 */ /* 0x000fe200078e0200 */
[----:B------:R-:W4:Y:S01]  /*16090*/  LDSM.16.M88.4 R40, [R221+0x6000] ;  /* 0x00600000dd28783b */ /* 0x000f220000000200 */
[----:B------:R-:W-:Y:S01]  /*160a0*/  IMAD.IADD R204, R0, 0x1, R219 ;  /* 0x0000000100cc7824 */ /* 0x000fe200078e02db */
[----:B------:R-:W-:Y:S02]  /*160b0*/  LOP3.LUT R0, R8, R9, RZ, 0xfc, !PT ;  /* 0x0000000908007212 */ /* 0x000fe400078efcff */
[----:B------:R-:W2:Y:S01]  /*160c0*/  LDSM.16.M88.4 R32, [R221+0x6800] ;  /* 0x00680000dd20783b */ /* 0x000ea20000000200 */
[C---:B------:R-:W-:Y:S02]  /*160d0*/  IADD3 R209, R219.reuse, 0x1800, RZ ;  /* 0x00001800dbd17810 */ /* 0x040fe40007ffe0ff */
[C---:B------:R-:W-:Y:S01]  /*160e0*/  IADD3 R208, R219.reuse, 0x2000, RZ ;  /* 0x00002000dbd07810 */ /* 0x040fe20007ffe0ff */
[----:B------:R-:W2:Y:S01]  /*160f0*/  LDSM.16.M88.4 R24, [R221+0x7000] ;  /* 0x00700000dd18783b */ /* 0x000ea20000000200 */
[----:B------:R-:W-:-:S02]  /*16100*/  IADD3 R207, R219, 0x2800, RZ ;  /* 0x00002800dbcf7810 */ /* 0x000fc40007ffe0ff */
[C---:B------:R-:W-:Y:S01]  /*16110*/  IADD3 R206, R219.reuse, 0x3000, RZ ;  /* 0x00003000dbce7810 */ /* 0x040fe20007ffe0ff */
[----:B------:R-:W2:Y:S01]  /*16120*/  LDSM.16.M88.4 R16, [R221+0x7800] ;  /* 0x00780000dd10783b */ /* 0x000ea20000000200 */
[C---:B------:R-:W-:Y:S02]  /*16130*/  IADD3 R205, R219.reuse, 0x3800, RZ ;  /* 0x00003800dbcd7810 */ /* 0x040fe40007ffe0ff */
[C---:B------:R-:W-:Y:S01]  /*16140*/  IADD3 R203, R219.reuse, 0x4000, RZ ;  /* 0x00004000dbcb7810 */ /* 0x040fe20007ffe0ff */
[----:B------:R-:W-:Y:S01]  /*16150*/  LDSM.16.M88.4 R12, [R219] ;  /* 0x00000000db0c783b */ /* 0x000fe20000000200 */
[C---:B------:R-:W-:Y:S02]  /*16160*/  IADD3 R202, R219.reuse, 0x4800, RZ ;  /* 0x00004800dbca7810 */ /* 0x040fe40007ffe0ff */
[C---:B------:R-:W-:Y:S01]  /*16170*/  IADD3 R201, R219.reuse, 0x5000, RZ ;  /* 0x00005000dbc97810 */ /* 0x040fe20007ffe0ff */
[----:B------:R-:W2:Y:S01]  /*16180*/  LDSM.16.M88.4 R20, [R220] ;  /* 0x00000000dc14783b */ /* 0x000ea20000000200 */
[----:B------:R-:W-:-:S02]  /*16190*/  IADD3 R200, R219, 0x5800, RZ ;  /* 0x00005800dbc87810 */ /* 0x000fc40007ffe0ff */
[C---:B------:R-:W-:Y:S01]  /*161a0*/  IADD3 R199, R219.reuse, 0x6000, RZ ;  /* 0x00006000dbc77810 */ /* 0x040fe20007ffe0ff */
[----:B------:R-:W4:Y:S01]  /*161b0*/  LDSM.16.M88.4 R96, [R219+0x800] ;  /* 0x00080000db60783b */ /* 0x000f220000000200 */
[C---:B------:R-:W-:Y:S02]  /*161c0*/  IADD3 R198, R219.reuse, 0x6800, RZ ;  /* 0x00006800dbc67810 */ /* 0x040fe40007ffe0ff */
[C---:B------:R-:W-:Y:S01]  /*161d0*/  IADD3 R197, R219.reuse, 0x7000, RZ ;  /* 0x00007000dbc57810 */ /* 0x040fe20007ffe0ff */
[----:B-1----:R-:W-:Y:S01]  /*161e0*/  HMMA.16816.F32 R92, R124, R88, RZ ;  /* 0x000000587c5c723c */ /* 0x002fe200000018ff */
[----:B------:R-:W1:Y:S01]  /*161f0*/  LDSM.16.M88.4 R4, [R219+0x1000] ;  /* 0x00100000db04783b */ /* 0x000e620000000200 */
[----:B------:R-:W-:-:S03]  /*16200*/  IADD3 R196, R219, 0x7800, RZ ;  /* 0x00007800dbc47810 */ /* 0x000fc60007ffe0ff */
[----:B------:R-:W1:Y:S03]  /*16210*/  LDSM.16.M88.4 R120, [R219+0x1800] ;  /* 0x00180000db78783b */ /* 0x000e660000000200 */
[C---:B------:R-:W-:Y:S01]  /*16220*/  HMMA.16816.F32 R88, R124.reuse, R90, RZ ;  /* 0x0000005a7c58723c */ /* 0x040fe200000018ff */
[----:B------:R-:W-:Y:S04]  /*16230*/  LDSM.16.M88.4 R116, [R219+0x2000] ;  /* 0x00200000db74783b */ /* 0x000fe80000000200 */
[----:B------:R-:W-:Y:S03]  /*16240*/  LDSM.16.M88.4 R112, [R219+0x2800] ;  /* 0x00280000db70783b */ /* 0x000fe60000000200 */
[C---:B------:R-:W-:Y:S01]  /*16250*/  HMMA.16816.F32 R84, R124.reuse, R80, RZ ;  /* 0x000000507c54723c */ /* 0x040fe200000018ff */
[----:B------:R-:W-:Y:S04]  /*16260*/  LDSM.16.M88.4 R108, [R219+0x3000] ;  /* 0x00300000db6c783b */ /* 0x000fe80000000200 */
[----:B------:R-:W-:Y:S03]  /*16270*/  LDSM.16.M88.4 R104, [R219+0x3800] ;  /* 0x00380000db68783b */ /* 0x000fe60000000200 */
[C---:B---3--:R-:W-:Y:S01]  /*16280*/  HMMA.16816.F32 R76, R124.reuse, R72, RZ ;  /* 0x000000487c4c723c */ /* 0x048fe200000018ff */
[----:B------:R-:W-:Y:S04]  /*16290*/  LDSM.16.M88.4 R100, [R215+0x4800] ;  /* 0x00480000d764783b */ /* 0x000fe80000000200 */
[----:B------:R-:W-:Y:S03]  /*162a0*/  LDSM.16.M88.4 R136, [R220+0x2000] ;  /* 0x00200000dc88783b */ /* 0x000fe60000000200 */
[C---:B--2---:R-:W-:Y:S01]  /*162b0*/  HMMA.16816.F32 R68, R124.reuse, R60, RZ ;  /* 0x0000003c7c44723c */ /* 0x044fe200000018ff */
[----:B------:R-:W-:Y:S07]  /*162c0*/  LDSM.16.M88.4 R132, [R219+0x7800] ;  /* 0x00780000db84783b */ /* 0x000fee0000000200 */
        /* <DEDUP_REMOVED lines=12> */
[C---:B------:R-:W-:Y:S08]  /*16390*/  HMMA.16816.F32 R92, R20.reuse, R12, R92 ;  /* 0x0000000c145c723c */ /* 0x040ff0000000185c */
[C---:B------:R-:W-:Y:S01]  /*163a0*/  HMMA.16816.F32 R88, R20.reuse, R14, R88 ;  /* 0x0000000e1458723c */ /* 0x040fe20000001858 */
[----:B------:R-:W2:Y:S07]  /*163b0*/  LDSM.16.M88.4 R12, [R215+0x4000] ;  /* 0x00400000d70c783b */ /* 0x000eae0000000200 */
[C---:B------:R-:W-:Y:S08]  /*163c0*/  HMMA.16816.F32 R84, R20.reuse, R96, R84 ;  /* 0x000000601454723c */ /* 0x040ff00000001854 */
[C---:B------:R-:W-:Y:S01]  /*163d0*/  HMMA.16816.F32 R80, R20.reuse, R98, R80 ;  /* 0x000000621450723c */ /* 0x040fe20000001850 */
[----:B------:R-:W3:Y:S07]  /*163e0*/  LDSM.16.M88.4 R96, [R215+0x5000] ;  /* 0x00500000d760783b */ /* 0x000eee0000000200 */
[C---:B-1----:R-:W-:Y:S08]  /*163f0*/  HMMA.16816.F32 R76, R20.reuse, R4, R76 ;  /* 0x00000004144c723c */ /* 0x042ff0000000184c */
[C---:B------:R-:W-:Y:S01]  /*16400*/  HMMA.16816.F32 R72, R20.reuse, R6, R72 ;  /* 0x000000061448723c */ /* 0x040fe20000001848 */
[----:B------:R-:W1:Y:S07]  /*16410*/  LDSM.16.M88.4 R4, [R215+0x5800] ;  /* 0x00580000d704783b */ /* 0x000e6e0000000200 */
[----:B------:R-:W-:Y:S08]  /*16420*/  HMMA.16816.F32 R68, R20, R120, R68 ;  /* 0x000000781444723c */ /* 0x000ff00000001844 */
[C---:B--2---:R-:W-:Y:S08]  /*16430*/  HMMA.16816.F32 R92, R16.reuse, R12, R92 ;  /* 0x0000000c105c723c */ /* 0x044ff0000000185c */
[----:B------:R-:W-:Y:S01]  /*16440*/  HMMA.16816.F32 R88, R16, R14, R88 ;  /* 0x0000000e1058723c */ /* 0x000fe20000001858 */
[----:B------:R-:W2:Y:S07]  /*16450*/  LDSM.16.M88.4 R12, [R215+0x6000] ;  /* 0x00600000d70c783b */ /* 0x000eae0000000200 */
        /* <DEDUP_REMOVED lines=13> */
[----:B------:R-:W4:Y:S04]  /*16530*/  LDSM.16.M88.4 R20, [R215+0x6800] ;  /* 0x00680000d714783b */ /* 0x000f280000000200 */
[----:B------:R-:W2:Y:S03]  /*16540*/  LDSM.16.M88.4 R104, [R215+0x7000] ;  /* 0x00700000d768783b */ /* 0x000ea60000000200 */
[C---:B------:R-:W-:Y:S08]  /*16550*/  HMMA.16816.F32 R84, R16.reuse, R100, R84 ;  /* 0x000000641054723c */ /* 0x040ff00000001854 */
[C---:B------:R-:W-:Y:S01]  /*16560*/  HMMA.16816.F32 R80, R16.reuse, R102, R80 ;  /* 0x000000661050723c */ /* 0x040fe20000001850 */
[----:B------:R-:W4:Y:S07]  /*16570*/  LDSM.16.M88.4 R100, [R215+0x7800] ;  /* 0x00780000d764783b */ /* 0x000f2e0000000200 */
[C---:B---3--:R-:W-:Y:S08]  /*16580*/  HMMA.16816.F32 R76, R16.reuse, R96, R76 ;  /* 0x00000060104c723c */ /* 0x048ff0000000184c */
[C---:B------:R-:W-:Y:S01]  /*16590*/  HMMA.16816.F32 R72, R16.reuse, R98, R72 ;  /* 0x000000621048723c */ /* 0x040fe20000001848 */
[----:B------:R-:W-:Y:S07]  /*165a0*/  LDSM.16.M88.4 R96, [R217] ;  /* 0x00000000d960783b */ /* 0x000fee0000000200 */
[C---:B-1----:R-:W-:Y:S08]  /*165b0*/  HMMA.16816.F32 R68, R16.reuse, R4, R68 ;  /* 0x000000041044723c */ /* 0x042ff00000001844 */
[C---:B------:R-:W-:Y:S01]  /*165c0*/  HMMA.16816.F32 R60, R16.reuse, R6, R60 ;  /* 0x00000006103c723c */ /* 0x040fe2000000183c */
[----:B------:R-:W1:Y:S07]  /*165d0*/  LDSM.16.M88.4 R4, [R204] ;  /* 0x00000000cc04783b */ /* 0x000e6e0000000200 */
[C---:B--2---:R-:W-:Y:S08]  /*165e0*/  HMMA.16816.F32 R52, R16.reuse, R12, R52 ;  /* 0x0000000c1034723c */ /* 0x044ff00000001834 */
[C---:B------:R-:W-:Y:S01]  /*165f0*/  HMMA.16816.F32 R40, R16.reuse, R14, R40 ;  /* 0x0000000e1028723c */ /* 0x040fe20000001828 */
[----:B------:R-:W2:Y:S07]  /*16600*/  LDSM.16.M88.4 R12, [R204+0x800] ;  /* 0x00080000cc0c783b */ /* 0x000eae0000000200 */
[C---:B----4-:R-:W-:Y:S08]  /*16610*/  HMMA.16816.F32 R36, R16.reuse, R20, R36 ;  /* 0x000000141024723c */ /* 0x050ff00000001824 */
[C---:B------:R-:W-:Y:S01]  /*16620*/  HMMA.16816.F32 R32, R16.reuse, R22, R32 ;  /* 0x000000161020723c */ /* 0x040fe20000001820 */
[----:B------:R-:W3:Y:S07]  /*16630*/  LDSM.16.M88.4 R20, [R204+0x1000] ;  /* 0x00100000cc14783b */ /* 0x000eee0000000200 */
[C---:B------:R-:W-:Y:S08]  /*16640*/  HMMA.16816.F32 R28, R16.reuse, R104, R28 ;  /* 0x00000068101c723c */ /* 0x040ff0000000181c */
[C---:B------:R-:W-:Y:S01]  /*16650*/  HMMA.16816.F32 R24, R16.reuse, R106, R24 ;  /* 0x0000006a1018723c */ /* 0x040fe20000001818 */
[----:B------:R-:W-:Y:S07]  /*16660*/  LDSM.16.M88.4 R104, [R204+0x3000] ;  /* 0x00300000cc68783b */ /* 0x000fee0000000200 */
[C---:B------:R-:W-:Y:S08]  /*16670*/  HMMA.16816.F32 R128, R16.reuse, R100, R128 ;  /* 0x000000641080723c */ /* 0x040ff00000001880 */
[----:B------:R-:W-:Y:S01]  /*16680*/  HMMA.16816.F32 R124, R16, R102, R124 ;  /* 0x00000066107c723c */ /* 0x000fe2000000187c */
[----:B------:R-:W4:Y:S04]  /*16690*/  LDSM.16.M88.4 R16, [R221+0x8000] ;  /* 0x00800000dd10783b */ /* 0x000f280000000200 */
[----:B------:R-:W-:Y:S03]  /*166a0*/  LDSM.16.M88.4 R100, [R204+0x3800] ;  /* 0x00380000cc64783b */ /* 0x000fe60000000200 */
        /* <DEDUP_REMOVED lines=10> */
[----:B------:R-:W-:Y:S01]  /*16750*/  HMMA.16816.F32 R88, R108, R18, R88 ;  /* 0x000000126c58723c */ /* 0x000fe20000001858 */
[----:B------:R-:W4:Y:S07]  /*16760*/  LDSM.16.M88.4 R16, [R221+0xa800] ;  /* 0x00a80000dd10783b */ /* 0x000f2e0000000200 */
[C---:B------:R-:W-:Y:S08]  /*16770*/  HMMA.16816.F32 R68, R96.reuse, R120, R68 ;  /* 0x000000786044723c */ /* 0x040ff00000001844 */
[C---:B------:R-:W-:Y:S01]  /*16780*/  HMMA.16816.F32 R60, R96.reuse, R122, R60 ;  /* 0x0000007a603c723c */ /* 0x040fe2000000183c */
[----:B------:R-:W-:Y:S07]  /*16790*/  LDSM.16.M88.4 R120, [R215+0x8000] ;  /* 0x00800000d778783b */ /* 0x000fee0000000200 */
[C---:B------:R-:W-:Y:S08]  /*167a0*/  HMMA.16816.F32 R36, R96.reuse, R112, R36 ;  /* 0x000000706024723c */ /* 0x040ff00000001824 */
[----:B------:R-:W-:Y:S01]  /*167b0*/  HMMA.16816.F32 R32, R96, R114, R32 ;  /* 0x000000726020723c */ /* 0x000fe20000001820 */
[----:B------:R-:W-:Y:S07]  /*167c0*/  LDSM.16.M88.4 R112, [R221+0xb800] ;  /* 0x00b80000dd70783b */ /* 0x000fee0000000200 */
[C---:B-1----:R-:W-:Y:S08]  /*167d0*/  HMMA.16816.F32 R84, R108.reuse, R4, R84 ;  /* 0x000000046c54723c */ /* 0x042ff00000001854 */
[----:B------:R-:W-:Y:S01]  /*167e0*/  HMMA.16816.F32 R80, R108, R6, R80 ;  /* 0x000000066c50723c */ /* 0x000fe20000001850 */
[----:B------:R-:W1:Y:S07]  /*167f0*/  LDSM.16.M88.4 R4, [R221+0xb000] ;  /* 0x00b00000dd04783b */ /* 0x000e6e0000000200 */
[C---:B------:R-:W-:Y:S08]  /*16800*/  HMMA.16816.F32 R128, R96.reuse, R100, R128 ;  /* 0x000000646080723c */ /* 0x040ff00000001880 */
[----:B------:R-:W-:Y:S01]  /*16810*/  HMMA.16816.F32 R124, R96, R102, R124 ;  /* 0x00000066607c723c */ /* 0x000fe2000000187c */
[----:B------:R-:W1:Y:S07]  /*16820*/  LDSM.16.M88.4 R100, [R219+0x4800] ;  /* 0x00480000db64783b */ /* 0x000e6e0000000200 */
[C---:B--2---:R-:W-:Y:S08]  /*16830*/  HMMA.16816.F32 R76, R108.reuse, R12, R76 ;  /* 0x0000000c6c4c723c */ /* 0x044ff0000000184c */
[----:B------:R-:W-:Y:S01]  /*16840*/  HMMA.16816.F32 R72, R108, R14, R72 ;  /* 0x0000000e6c48723c */ /* 0x000fe20000001848 */
[----:B------:R-:W2:Y:S07]  /*16850*/  LDSM.16.M88.4 R12, [R219+0x5800] ;  /* 0x00580000db0c783b */ /* 0x000eae0000000200 */
[C---:B------:R-:W-:Y:S08]  /*16860*/  HMMA.16816.F32 R52, R96.reuse, R116, R52 ;  /* 0x000000746034723c */ /* 0x040ff00000001834 */
[C---:B------:R-:W-:Y:S01]  /*16870*/  HMMA.16816.F32 R40, R96.reuse, R118, R40 ;  /* 0x000000766028723c */ /* 0x040fe20000001828 */
[----:B------:R-:W1:Y:S07]  /*16880*/  LDSM.16.M88.4 R116, [R221+0xa000] ;  /* 0x00a00000dd74783b */ /* 0x000e6e0000000200 */
[C---:B------:R-:W-:Y:S08]  /*16890*/  HMMA.16816.F32 R28, R96.reuse, R104, R28 ;  /* 0x00000068601c723c */ /* 0x040ff0000000181c */
[----:B------:R-:W-:Y:S01]  /*168a0*/  HMMA.16816.F32 R24, R96, R106, R24 ;  /* 0x0000006a6018723c */ /* 0x000fe20000001818 */
[----:B------:R-:W-:Y:S04]  /*168b0*/  LDSM.16.M88.4 R104, [R219+0x4000] ;  /* 0x00400000db68783b */ /* 0x000fe80000000200 */
[----:B------:R-:W-:Y:S03]  /*168c0*/  LDSM.16.M88.4 R96, [R219+0x5000] ;  /* 0x00500000db60783b */ /* 0x000fe60000000200 */
[C---:B---3--:R-:W-:Y:S08]  /*168d0*/  HMMA.16816.F32 R68, R108.reuse, R20, R68 ;  /* 0x000000146c44723c */ /* 0x048ff00000001844 */
[C---:B------:R-:W-:Y:S01]  /*168e0*/  HMMA.16816.F32 R60, R108.reuse, R22, R60 ;  /* 0x000000166c3c723c */ /* 0x040fe2000000183c */
[----:B------:R-:W-:Y:S07]  /*168f0*/  LDSM.16.M88.4 R20, [R219+0x6000] ;  /* 0x00600000db14783b */ /* 0x000fee0000000200 */
[C---:B----4-:R-:W-:Y:S08]  /*16900*/  HMMA.16816.F32 R36, R108.reuse, R16, R36 ;  /* 0x000000106c24723c */ /* 0x050ff00000001824 */
[C---:B------:R-:W-:Y:S01]  /*16910*/  HMMA.16816.F32 R32, R108.reuse, R18, R32 ;  /* 0x000000126c20723c */ /* 0x040fe20000001820 */
[----:B------:R-:W3:Y:S07]  /*16920*/  LDSM.16.M88.4 R16, [R219+0x6800] ;  /* 0x00680000db10783b */ /* 0x000eee0000000200 */
[C---:B-1----:R-:W-:Y:S08]  /*16930*/  HMMA.16816.F32 R28, R108.reuse, R4, R28 ;  /* 0x000000046c1c723c */ /* 0x042ff0000000181c */
[----:B------:R-:W-:Y:S01]  /*16940*/  HMMA.16816.F32 R24, R108, R6, R24 ;  /* 0x000000066c18723c */ /* 0x000fe20000001818 */
[----:B------:R-:W1:Y:S07]  /*16950*/  LDSM.16.M88.4 R4, [R219+0x7000] ;  /* 0x00700000db04783b */ /* 0x000e6e0000000200 */
[C---:B------:R-:W-:Y:S08]  /*16960*/  HMMA.16816.F32 R84, R136.reuse, R100, R84 ;  /* 0x000000648854723c */ /* 0x040ff00000001854 */
[C---:B------:R-:W-:Y:S01]  /*16970*/  HMMA.16816.F32 R80, R136.reuse, R102, R80 ;  /* 0x000000668850723c */ /* 0x040fe20000001850 */
[----:B------:R-:W-:Y:S07]  /*16980*/  LDSM.16.M88.4 R100, [R215+0xa800] ;  /* 0x00a80000d764783b */ /* 0x000fee0000000200 */
[C---:B--2---:R-:W-:Y:S08]  /*16990*/  HMMA.16816.F32 R68, R136.reuse, R12, R68 ;  /* 0x0000000c8844723c */ /* 0x044ff00000001844 */
[----:B------:R-:W-:Y:S01]  /*169a0*/  HMMA.16816.F32 R60, R136, R14, R60 ;  /* 0x0000000e883c723c */ /* 0x000fe2000000183c */
[----:B------:R-:W2:Y:S07]  /*169b0*/  LDSM.16.M88.4 R12, [R218+0x2000] ;  /* 0x00200000da0c783b */ /* 0x000eae0000000200 */
[C---:B------:R-:W-:Y:S08]  /*169c0*/  HMMA.16816.F32 R52, R108.reuse, R116, R52 ;  /* 0x000000746c34723c */ /* 0x040ff00000001834 */
[----:B------:R-:W-:Y:S01]  /*169d0*/  HMMA.16816.F32 R40, R108, R118, R40 ;  /* 0x000000766c28723c */ /* 0x000fe20000001828 */
[----:B------:R-:W4:Y:S07]  /*169e0*/  LDSM.16.M88.4 R116, [R215+0x8800] ;  /* 0x00880000d774783b */ /* 0x000f2e0000000200 */
[C---:B---3--:R-:W-:Y:S08]  /*169f0*/  HMMA.16816.F32 R36, R136.reuse, R16, R36 ;  /* 0x000000108824723c */ /* 0x048ff00000001824 */
[----:B------:R-:W-:Y:S01]  /*16a00*/  HMMA.16816.F32 R32, R136, R18, R32 ;  /* 0x000000128820723c */ /* 0x000fe20000001820 */
[----:B------:R-:W3:Y:S07]  /*16a10*/  LDSM.16.M88.4 R16, [R215+0xb800] ;  /* 0x00b80000d710783b */ /* 0x000eee0000000200 */
[----:B------:R-:W-:Y:S08]  /*16a20*/  HMMA.16816.F32 R128, R108, R112, R128 ;  /* 0x000000706c80723c */ /* 0x000ff00000001880 */
[C---:B------:R-:W-:Y:S08]  /*16a30*/  HMMA.16816.F32 R92, R136.reuse, R104, R92 ;  /* 0x00000068885c723c */ /* 0x040ff0000000185c */
[----:B------:R-:W-:Y:S01]  /*16a40*/  HMMA.16816.F32 R88, R136, R106, R88 ;  /* 0x0000006a8858723c */ /* 0x000fe20000001858 */
[----:B------:R-:W-:Y:S07]  /*16a50*/  LDSM.16.M88.4 R104, [R215+0xa000] ;  /* 0x00a00000d768783b */ /* 0x000fee0000000200 */
[----:B------:R-:W-:Y:S01]  /*16a60*/  HMMA.16816.F32 R124, R108, R114, R124 ;  /* 0x000000726c7c723c */ /* 0x000fe2000000187c */
[----:B------:R-:W-:Y:S04]  /*16a70*/  LDSM.16.M88.4 R112, [R215+0x9000] ;  /* 0x00900000d770783b */ /* 0x000fe80000000200 */
[----:B------:R-:W-:Y:S03]  /*16a80*/  LDSM.16.M88.4 R108, [R215+0x9800] ;  /* 0x00980000d76c783b */ /* 0x000fe60000000200 */
        /* <DEDUP_REMOVED lines=9> */
[C---:B--2---:R-:W-:Y:S08]  /*16b20*/  HMMA.16816.F32 R36, R12.reuse, R100, R36 ;  /* 0x000000640c24723c */ /* 0x044ff00000001824 */
[----:B------:R-:W-:Y:S01]  /*16b30*/  HMMA.16816.F32 R32, R12, R102, R32 ;  /* 0x000000660c20723c */ /* 0x000fe20000001820 */
[----:B------:R-:W2:Y:S07]  /*16b40*/  LDSM.16.M88.4 R100, [R204+0x4800] ;  /* 0x00480000cc64783b */ /* 0x000eae0000000200 */
[----:B------:R-:W-:Y:S08]  /*16b50*/  HMMA.16816.F32 R128, R136, R132, R128 ;  /* 0x000000848880723c */ /* 0x000ff00000001880 */
[C---:B------:R-:W-:Y:S08]  /*16b60*/  HMMA.16816.F32 R92, R12.reuse, R120, R92 ;  /* 0x000000780c5c723c */ /* 0x040ff0000000185c */
[----:B------:R-:W-:Y:S08]  /*16b70*/  HMMA.16816.F32 R88, R12, R122, R88 ;  /* 0x0000007a0c58723c */ /* 0x000ff00000001858 */
[----:B------:R-:W-:Y:S08]  /*16b80*/  HMMA.16816.F32 R124, R136, R134, R124 ;  /* 0x00000086887c723c */ /* 0x000ff0000000187c */
[C---:B----4-:R-:W-:Y:S08]  /*16b90*/  HMMA.16816.F32 R84, R12.reuse, R116, R84 ;  /* 0x000000740c54723c */ /* 0x050ff00000001854 */
[----:B---3--:R-:W-:Y:S07]  /*16ba0*/  HMMA.16816.F32 R128, R12, R16, R128 ;  /* 0x000000100c80723c */ /* 0x008fee0000001880 */
[----:B------:R-:W-:Y:S01]  /*16bb0*/  IADD3 R17, R64, R58, -R233 ;  /* 0x0000003a40117210 */ /* 0x000fe20007ffe8e9 */
[----:B-1----:R-:W-:Y:S01]  /*16bc0*/  HMMA.16816.F32 R92, R4, R20, R92 ;  /* 0x00000014045c723c */ /* 0x002fe2000000185c */
[----:B------:R-:W1:Y:S03]  /*16bd0*/  LDSM.16.M88.4 R56, [R204+0x5000] ;  /* 0x00500000cc38783b */ /* 0x000e660000000200 */
[----:B-----5:R-:W-:-:S03]  /*16be0*/  IMAD.IADD R17, R2, 0x1, R17 ;  /* 0x0000000102117824 */ /* 0x020fc600078e0211 */
[----:B------:R-:W-:Y:S01]  /*16bf0*/  IADD3 R21, R65, 0x1, RZ ;  /* 0x0000000141157810 */ /* 0x000fe20007ffe0ff */
[----:B------:R-:W-:Y:S01]  /*16c00*/  HMMA.16816.F32 R88, R4, R22, R88 ;  /* 0x000000160458723c */ /* 0x000fe20000001858 */
[----:B------:R-:W-:-:S04]  /*16c10*/  IMNMX R2, R17, R64, PT ;  /* 0x0000004011027217 */ /* 0x000fc80003800200 */
[----:B------:R-:W-:Y:S02]  /*16c20*/  ISETP.GE.AND P6, PT, R21, R2, PT ;  /* 0x000000021500720c */ /* 0x000fe40003fc6270 */
[----:B------:R-:W-:Y:S01]  /*16c30*/  IADD3 R23, R17, 0x8, RZ ;  /* 0x0000000811177810 */ /* 0x000fe20007ffe0ff */
[C---:B------:R-:W-:Y:S01]  /*16c40*/  HMMA.16816.F32 R80, R12.reuse, R118, R80 ;  /* 0x000000760c50723c */ /* 0x040fe20000001850 */
[----:B------:R-:W-:Y:S02]  /*16c50*/  IADD3 R17, R65, 0x9, RZ ;  /* 0x0000000941117810 */ /* 0x000fe40007ffe0ff */
[----:B------:R-:W-:Y:S02]  /*16c60*/  IMNMX R50, R23, R64, PT ;  /* 0x0000004017327217 */ /* 0x000fe40003800200 */
[----:B------:R-:W-:Y:S02]  /*16c70*/  ISETP.GE.AND P0, PT, R17, R2, PT ;  /* 0x000000021100720c */ /* 0x000fe40003f06270 */
[-C--:B------:R-:W-:Y:S01]  /*16c80*/  ISETP.GE.AND P2, PT, R21, R50.reuse, PT ;  /* 0x000000321500720c */ /* 0x080fe20003f46270 */
[----:B------:R-:W-:Y:S01]  /*16c90*/  HMMA.16816.F32 R76, R12, R112, R76 ;  /* 0x000000700c4c723c */ /* 0x000fe2000000184c */
[----:B------:R-:W-:-:S02]  /*16ca0*/  ISETP.GE.AND P3, PT, R17, R50, PT ;  /* 0x000000321100720c */ /* 0x000fc40003f66270 */
[----:B------:R-:W-:Y:S02]  /*16cb0*/  IADD3 R17, R65, 0x11, RZ ;  /* 0x0000001141117810 */ /* 0x000fe40007ffe0ff */
[----:B------:R-:W-:Y:S02]  /*16cc0*/  FSEL R95, R95, -INF , !P2 ;  /* 0xff8000005f5f7808 */ /* 0x000fe40005000000 */
[----:B------:R-:W-:Y:S01]  /*16cd0*/  ISETP.GE.AND P2, PT, R17, R2, PT ;  /* 0x000000021100720c */ /* 0x000fe20003f46270 */
[----:B------:R-:W-:Y:S01]  /*16ce0*/  HMMA.16816.F32 R72, R12, R114, R72 ;  /* 0x000000720c48723c */ /* 0x000fe20000001848 */
[----:B------:R-:W-:Y:S02]  /*16cf0*/  FSEL R89, R89, -INF , !P0 ;  /* 0xff80000059597808 */ /* 0x000fe40004000000 */
[----:B------:R-:W-:Y:S02]  /*16d00*/  FSEL R91, R91, -INF , !P3 ;  /* 0xff8000005b5b7808 */ /* 0x000fe40005800000 */
[----:B------:R-:W-:-:S02]  /*16d10*/  IADD3 R21, R65, 0x20, RZ ;  /* 0x0000002041157810 */ /* 0x000fc40007ffe0ff */
[----:B------:R-:W-:Y:S01]  /*16d20*/  IADD3 R23, R65, 0x28, RZ ;  /* 0x0000002841177810 */ /* 0x000fe20007ffe0ff */
[C---:B------:R-:W-:Y:S08]  /*16d30*/  HMMA.16816.F32 R68, R12.reuse, R108, R68 ;  /* 0x0000006c0c44723c */ /* 0x040ff00000001844 */
[C---:B------:R-:W-:Y:S08]  /*16d40*/  HMMA.16816.F32 R60, R12.reuse, R110, R60 ;  /* 0x0000006e0c3c723c */ /* 0x040ff0000000183c */
[C---:B------:R-:W-:Y:S08]  /*16d50*/  HMMA.16816.F32 R52, R12.reuse, R104, R52 ;  /* 0x000000680c34723c */ /* 0x040ff00000001834 */
[C---:B------:R-:W-:Y:S08]  /*16d60*/  HMMA.16816.F32 R40, R12.reuse, R106, R40 ;  /* 0x0000006a0c28723c */ /* 0x040ff00000001828 */
[C---:B------:R-:W-:Y:S07]  /*16d70*/  HMMA.16816.F32 R28, R12.reuse, R96, R28 ;  /* 0x000000600c1c723c */ /* 0x040fee000000181c */
[----:B------:R-:W-:Y:S01]  /*16d80*/  FSEL R96, R93, -INF , !P6 ;  /* 0xff8000005d607808 */ /* 0x000fe20007000000 */
[C---:B------:R-:W-:Y:S08]  /*16d90*/  HMMA.16816.F32 R24, R12.reuse, R98, R24 ;  /* 0x000000620c18723c */ /* 0x040ff00000001818 */
[----:B------:R-:W-:Y:S07]  /*16da0*/  HMMA.16816.F32 R124, R12, R18, R124 ;  /* 0x000000120c7c723c */ /* 0x000fee000000187c */
[C---:B------:R-:W-:Y:S01]  /*16db0*/  IADD3 R13, R65.reuse, 0x8, RZ ;  /* 0x00000008410d7810 */ /* 0x040fe20007ffe0ff */
[----:B--2---:R-:W-:Y:S01]  /*16dc0*/  HMMA.16816.F32 R84, R4, R100, R84 ;  /* 0x000000640454723c */ /* 0x004fe20000001854 */
[----:B------:R-:W-:-:S02]  /*16dd0*/  IADD3 R19, R65, 0x10, RZ ;  /* 0x0000001041137810 */ /* 0x000fc40007ffe0ff */
[C---:B------:R-:W-:Y:S02]  /*16de0*/  ISETP.GE.AND P5, PT, R13.reuse, R2, PT ;  /* 0x000000020d00720c */ /* 0x040fe40003fa6270 */
[----:B------:R-:W-:Y:S02]  /*16df0*/  ISETP.GE.AND P1, PT, R13, R50, PT ;  /* 0x000000320d00720c */ /* 0x000fe40003f26270 */
[----:B------:R-:W2:Y:S01]  /*16e00*/  LDSM.16.M88.4 R12, [R204+0x5800] ;  /* 0x00580000cc0c783b */ /* 0x000ea20000000200 */
[----:B------:R-:W-:Y:S01]  /*16e10*/  FSEL R88, R88, -INF , !P5 ;  /* 0xff80000058587808 */ /* 0x000fe20006800000 */
[----:B------:R-:W-:Y:S01]  /*16e20*/  HMMA.16816.F32 R80, R4, R102, R80 ;  /* 0x000000660450723c */ /* 0x000fe20000001850 */
[C---:B------:R-:W-:Y:S02]  /*16e30*/  ISETP.GE.AND P4, PT, R19.reuse, R2, PT ;  /* 0x000000021300720c */ /* 0x040fe40003f86270 */
[-C--:B------:R-:W-:Y:S02]  /*16e40*/  ISETP.GE.AND P6, PT, R19, R50.reuse, PT ;  /* 0x000000321300720c */ /* 0x080fe40003fc6270 */
[----:B------:R-:W-:-:S02]  /*16e50*/  ISETP.GE.AND P5, PT, R17, R50, PT ;  /* 0x000000321100720c */ /* 0x000fc40003fa6270 */
[C---:B------:R-:W-:Y:S01]  /*16e60*/  IADD3 R19, R65.reuse, 0x18, RZ ;  /* 0x0000001841137810 */ /* 0x040fe20007ffe0ff */
[C---:B-1----:R-:W-:Y:S01]  /*16e70*/  HMMA.16816.F32 R76, R4.reuse, R56, R76 ;  /* 0x00000038044c723c */ /* 0x042fe2000000184c */
[----:B------:R-:W-:Y:S02]  /*16e80*/  IADD3 R17, R65, 0x19, RZ ;  /* 0x0000001941117810 */ /* 0x000fe40007ffe0ff */
[----:B------:R-:W-:Y:S02]  /*16e90*/  FSEL R90, R90, -INF , !P1 ;  /* 0xff8000005a5a7808 */ /* 0x000fe40004800000 */
[C---:B------:R-:W-:Y:S02]  /*16ea0*/  ISETP.GE.AND P1, PT, R19.reuse, R2, PT ;  /* 0x000000021300720c */ /* 0x040fe40003f26270 */
[----:B------:R-:W-:Y:S01]  /*16eb0*/  FSEL R84, R84, -INF , !P4 ;  /* 0xff80000054547808 */ /* 0x000fe20006000000 */
[----:B------:R-:W-:Y:S01]  /*16ec0*/  HMMA.16816.F32 R72, R4, R58, R72 ;  /* 0x0000003a0448723c */ /* 0x000fe20000001848 */
[----:B------:R-:W-:-:S02]  /*16ed0*/  ISETP.GE.AND P0, PT, R19, R50, PT ;  /* 0x000000321300720c */ /* 0x000fc40003f06270 */
[C---:B------:R-:W-:Y:S02]  /*16ee0*/  ISETP.GE.AND P3, PT, R17.reuse, R2, PT ;  /* 0x000000021100720c */ /* 0x040fe40003f66270 */
[----:B------:R-:W-:Y:S02]  /*16ef0*/  ISETP.GE.AND P4, PT, R17, R50, PT ;  /* 0x000000321100720c */ /* 0x000fe40003f86270 */
[----:B------:R-:W1:Y:S01]  /*16f00*/  LDSM.16.M88.4 R16, [R204+0x6000] ;  /* 0x00600000cc10783b */ /* 0x000e620000000200 */
[----:B------:R-:W-:Y:S02]  /*16f10*/  FSEL R86, R86, -INF , !P6 ;  /* 0xff80000056567808 */ /* 0x000fe40007000000 */
[----:B------:R-:W-:Y:S02]  /*16f20*/  FSEL R51, R85, -INF , !P2 ;  /* 0xff80000055337808 */ /* 0x000fe40005000000 */
[C---:B------:R-:W-:Y:S02]  /*16f30*/  ISETP.GE.AND P6, PT, R21.reuse, R2, PT ;  /* 0x000000021500720c */ /* 0x040fe40003fc6270 */
[----:B------:R-:W-:-:S02]  /*16f40*/  ISETP.GE.AND P2, PT, R21, R50, PT ;  /* 0x000000321500720c */ /* 0x000fc40003f46270 */
[----:B------:R-:W-:Y:S02]  /*16f50*/  IADD3 R21, R65, 0x21, RZ ;  /* 0x0000002141157810 */ /* 0x000fe40007ffe0ff */
[----:B------:R-:W-:Y:S02]  /*16f60*/  FSEL R87, R87, -INF , !P5 ;  /* 0xff80000057577808 */ /* 0x000fe40006800000 */
[----:B------:R-:W-:Y:S01]  /*16f70*/  ISETP.GE.AND P5, PT, R21, R2, PT ;  /* 0x000000021500720c */ /* 0x000fe20003fa6270 */
[----:B--2---:R-:W-:Y:S01]  /*16f80*/  HMMA.16816.F32 R68, R4, R12, R68 ;  /* 0x0000000c0444723c */ /* 0x004fe20000001844 */
[----:B------:R-:W-:Y:S02]  /*16f90*/  FSEL R93, R80, -INF , !P1 ;  /* 0xff800000505d7808 */ /* 0x000fe40004800000 */
[----:B------:R-:W-:Y:S02]  /*16fa0*/  FSEL R85, R82, -INF , !P0 ;  /* 0xff80000052557808 */ /* 0x000fe40004000000 */
[----:B------:R-:W-:-:S02]  /*16fb0*/  FSEL R177, R78, -INF , !P2 ;  /* 0xff8000004eb17808 */ /* 0x000fc40005000000 */
[----:B------:R-:W-:Y:S01]  /*16fc0*/  IADD3 R13, R65, 0x30, RZ ;  /* 0x00000030410d7810 */ /* 0x000fe20007ffe0ff */
[----:B------:R-:W-:Y:S01]  /*16fd0*/  HMMA.16816.F32 R60, R4, R14, R60 ;  /* 0x0000000e043c723c */ /* 0x000fe2000000183c */
[----:B------:R-:W-:Y:S02]  /*16fe0*/  FSEL R175, R77, -INF , !P5 ;  /* 0xff8000004daf7808 */ /* 0x000fe40006800000 */
[----:B------:R-:W-:Y:S02]  /*16ff0*/  ISETP.GE.AND P1, PT, R21, R50, PT ;  /* 0x000000321500720c */ /* 0x000fe40003f26270 */
[-C--:B------:R-:W-:Y:S02]  /*17000*/  ISETP.GE.AND P0, PT, R23, R2.reuse, PT ;  /* 0x000000021700720c */ /* 0x080fe40003f06270 */
[C---:B------:R-:W-:Y:S02]  /*17010*/  ISETP.GE.AND P2, PT, R13.reuse, R2, PT ;  /* 0x000000020d00720c */ /* 0x040fe40003f46270 */
[----:B------:R-:W-:-:S02]  /*17020*/  ISETP.GE.AND P5, PT, R13, R50, PT ;  /* 0x000000320d00720c */ /* 0x000fc40003fa6270 */
[C---:B------:R-:W-:Y:S02]  /*17030*/  IADD3 R21, R65.reuse, 0x29, RZ ;  /* 0x0000002941157810 */ /* 0x040fe40007ffe0ff */
[----:B------:R-:W-:Y:S02]  /*17040*/  IADD3 R13, R65, 0x31, RZ ;  /* 0x00000031410d7810 */ /* 0x000fe40007ffe0ff */
[----:B------:R-:W-:Y:S02]  /*17050*/  FSEL R178, R79, -INF , !P1 ;  /* 0xff8000004fb27808 */ /* 0x000fe40004800000 */
[----:B------:R-:W-:Y:S01]  /*17060*/  FSEL R176, R72, -INF , !P0 ;  /* 0xff80000048b07808 */ /* 0x000fe20004000000 */
[----:B-1----:R-:W-:Y:S01]  /*17070*/  HMMA.16816.F32 R52, R4, R16, R52 ;  /* 0x000000100434723c */ /* 0x002fe20000001834 */
[----:B------:R-:W-:Y:S02]  /*17080*/  FSEL R46, R81, -INF , !P3 ;  /* 0xff800000512e7808 */ /* 0x000fe40005800000 */
[----:B------:R-:W-:-:S02]  /*17090*/  FSEL R44, R83, -INF , !P4 ;  /* 0xff800000532c7808 */ /* 0x000fc40006000000 */
[----:B------:R-:W-:Y:S02]  /*170a0*/  FSEL R45, R76, -INF , !P6 ;  /* 0xff8000004c2d7808 */ /* 0x000fe40007000000 */
[C---:B------:R-:W-:Y:S01]  /*170b0*/  ISETP.GE.AND P1, PT, R13.reuse, R2, PT ;  /* 0x000000020d00720c */ /* 0x040fe20003f26270 */
[----:B------:R-:W-:Y:S01]  /*170c0*/  HMMA.16816.F32 R40, R4, R18, R40 ;  /* 0x000000120428723c */ /* 0x000fe20000001828 */
[-C--:B------:R-:W-:Y:S02]  /*170d0*/  ISETP.GE.AND P0, PT, R13, R50.reuse, PT ;  /* 0x000000320d00720c */ /* 0x080fe40003f06270 */
[----:B------:R-:W-:Y:S02]  /*170e0*/  ISETP.GE.AND P3, PT, R23, R50, PT ;  /* 0x000000321700720c */ /* 0x000fe40003f66270 */
[C---:B------:R-:W-:Y:S02]  /*170f0*/  ISETP.GE.AND P4, PT, R21.reuse, R2, PT ;  /* 0x000000021500720c */ /* 0x040fe40003f86270 */
[----:B------:R-:W-:-:S02]  /*17100*/  ISETP.GE.AND P6, PT, R21, R50, PT ;  /* 0x000000321500720c */ /* 0x000fc40003fc6270 */
[C---:B------:R-:W-:Y:S01]  /*17110*/  IADD3 R15, R65.reuse, 0x38, RZ ;  /* 0x00000038410f7810 */ /* 0x040fe20007ffe0ff */
[----:B------:R-:W1:Y:S01]  /*17120*/  LDSM.16.M88.4 R20, [R204+0x6800] ;  /* 0x00680000cc14783b */ /* 0x000e620000000200 */
[C---:B------:R-:W-:Y:S02]  /*17130*/  IADD3 R13, R65.reuse, 0x39, RZ ;  /* 0x00000039410d7810 */ /* 0x040fe40007ffe0ff */
[----:B------:R-:W-:Y:S02]  /*17140*/  IADD3 R17, R65, 0x40, RZ ;  /* 0x0000004041117810 */ /* 0x000fe40007ffe0ff */
[----:B------:R-:W-:Y:S02]  /*17150*/  FSEL R133, R70, -INF , !P5 ;  /* 0xff80000046857808 */ /* 0x000fe40006800000 */
[----:B------:R-:W-:Y:S02]  /*17160*/  FSEL R143, R69, -INF , !P1 ;  /* 0xff800000458f7808 */ /* 0x000fe40004800000 */
[----:B------:R-:W-:-:S02]  /*17170*/  FSEL R179, R74, -INF , !P3 ;  /* 0xff8000004ab37808 */ /* 0x000fc40005800000 */
[----:B------:R-:W-:Y:S02]  /*17180*/  FSEL R174, R73, -INF , !P4 ;  /* 0xff80000049ae7808 */ /* 0x000fe40006000000 */
[----:B------:R-:W-:Y:S02]  /*17190*/  FSEL R173, R75, -INF , !P6 ;  /* 0xff8000004bad7808 */ /* 0x000fe40007000000 */
[----:B------:R-:W-:Y:S02]  /*171a0*/  FSEL R142, R68, -INF , !P2 ;  /* 0xff800000448e7808 */ /* 0x000fe40005000000 */
[C---:B------:R-:W-:Y:S02]  /*171b0*/  ISETP.GE.AND P5, PT, R17.reuse, R2, PT ;  /* 0x000000021100720c */ /* 0x040fe40003fa6270 */
[----:B------:R-:W-:Y:S02]  /*171c0*/  ISETP.GE.AND P1, PT, R17, R50, PT ;  /* 0x000000321100720c */ /* 0x000fe40003f26270 */
[----:B------:R-:W-:-:S02]  /*171d0*/  ISETP.GE.AND P3, PT, R15, R2, PT ;  /* 0x000000020f00720c */ /* 0x000fc40003f66270 */
[----:B------:R-:W-:Y:S02]  /*171e0*/  ISETP.GE.AND P4, PT, R15, R50, PT ;  /* 0x000000320f00720c */ /* 0x000fe40003f86270 */
[C---:B------:R-:W-:Y:S02]  /*171f0*/  ISETP.GE.AND P6, PT, R13.reuse, R2, PT ;  /* 0x000000020d00720c */ /* 0x040fe40003fc6270 */
[----:B------:R-:W-:Y:S02]  /*17200*/  ISETP.GE.AND P2, PT, R13, R50, PT ;  /* 0x000000320d00720c */ /* 0x000fe40003f46270 */
[C---:B------:R-:W-:Y:S01]  /*17210*/  IADD3 R17, R65.reuse, 0x41, RZ ;  /* 0x0000004141117810 */ /* 0x040fe20007ffe0ff */
[----:B------:R-:W2:Y:S01]  /*17220*/  LDSM.16.M88.4 R12, [R204+0x7000] ;  /* 0x00700000cc0c783b */ /* 0x000ea20000000200 */
[----:B------:R-:W-:Y:S02]  /*17230*/  IADD3 R19, R65, 0x48, RZ ;  /* 0x0000004841137810 */ /* 0x000fe40007ffe0ff */
[----:B------:R-:W-:-:S02]  /*17240*/  FSEL R140, R71, -INF , !P0 ;  /* 0xff800000478c7808 */ /* 0x000fc40004000000 */
[----:B------:R-:W-:Y:S02]  /*17250*/  FSEL R144, R60, -INF , !P3 ;  /* 0xff8000003c907808 */ /* 0x000fe40005800000 */
[----:B------:R-:W-:Y:S02]  /*17260*/  FSEL R141, R62, -INF , !P4 ;  /* 0xff8000003e8d7808 */ /* 0x000fe40006000000 */
[----:B------:R-:W-:Y:S01]  /*17270*/  FSEL R147, R61, -INF , !P6 ;  /* 0xff8000003d937808 */ /* 0x000fe20007000000 */
[----:B-1----:R-:W-:Y:S01]  /*17280*/  HMMA.16816.F32 R36, R4, R20, R36 ;  /* 0x000000140424723c */ /* 0x002fe20000001824 */
[C---:B------:R-:W-:Y:S02]  /*17290*/  ISETP.GE.AND P0, PT, R17.reuse, R2, PT ;  /* 0x000000021100720c */ /* 0x040fe40003f06270 */
[----:B------:R-:W-:Y:S02]  /*172a0*/  ISETP.GE.AND P3, PT, R17, R50, PT ;  /* 0x000000321100720c */ /* 0x000fe40003f66270 */
[----:B------:R-:W-:-:S02]  /*172b0*/  ISETP.GE.AND P4, PT, R19, R2, PT ;  /* 0x000000021300720c */ /* 0x000fc40003f86270 */
[----:B------:R-:W-:Y:S01]  /*172c0*/  ISETP.GE.AND P6, PT, R19, R50, PT ;  /* 0x000000321300720c */ /* 0x000fe20003fc6270 */
[----:B------:R-:W-:Y:S01]  /*172d0*/  HMMA.16816.F32 R32, R4, R22, R32 ;  /* 0x000000160420723c */ /* 0x000fe20000001820 */
[----:B------:R-:W1:Y:S01]  /*172e0*/  LDSM.16.M88.4 R16, [R204+0x7800] ;  /* 0x00780000cc10783b */ /* 0x000e620000000200 */
[----:B------:R-:W-:Y:S01]  /*172f0*/  IADD3 R21, R65, 0x50, RZ ;  /* 0x0000005041157810 */ /* 0x000fe20007ffe0ff */
[----:B------:R-:W-:-:S04]  /*17300*/  DEPBAR.LE SB0, 0x0 ;  /* 0x000080000000791a */ /* 0x000fc80000000000 */
[----:B------:R-:W-:Y:S02]  /*17310*/  FSEL R157, R54, -INF , !P1 ;  /* 0xff800000369d7808 */ /* 0x000fe40004800000 */
[----:B------:R-:W-:Y:S02]  /*17320*/  FSEL R163, R53, -INF , !P0 ;  /* 0xff80000035a37808 */ /* 0x000fe40004000000 */
[C---:B------:R-:W-:Y:S02]  /*17330*/  ISETP.GE.AND P1, PT, R21.reuse, R2, PT ;  /* 0x000000021500720c */ /* 0x040fe40003f26270 */
[----:B------:R-:W-:Y:S02]  /*17340*/  ISETP.GE.AND P0, PT, R21, R50, PT ;  /* 0x000000321500720c */ /* 0x000fe40003f06270 */
[C---:B------:R-:W-:Y:S02]  /*17350*/  IADD3 R57, R65.reuse, 0x49, RZ ;  /* 0x0000004941397810 */ /* 0x040fe40007ffe0ff */
[----:B------:R-:W-:-:S02]  /*17360*/  IADD3 R21, R65, 0x51, RZ ;  /* 0x0000005141157810 */ /* 0x000fc40007ffe0ff */
[----:B------:R-:W-:Y:S02]  /*17370*/  FSEL R150, R63, -INF , !P2 ;  /* 0xff8000003f967808 */ /* 0x000fe40005000000 */
[----:B------:R-:W-:Y:S01]  /*17380*/  FSEL R160, R52, -INF , !P5 ;  /* 0xff80000034a07808 */ /* 0x000fe20006800000 */
[C---:B--2---:R-:W-:Y:S01]  /*17390*/  HMMA.16816.F32 R28, R4.reuse, R12, R28 ;  /* 0x0000000c041c723c */ /* 0x044fe2000000181c */
[----:B------:R-:W-:Y:S02]  /*173a0*/  FSEL R158, R55, -INF , !P3 ;  /* 0xff800000379e7808 */ /* 0x000fe40005800000 */
[----:B------:R-:W-:Y:S02]  /*173b0*/  FSEL R162, R40, -INF , !P4 ;  /* 0xff80000028a27808 */ /* 0x000fe40006000000 */
[C---:B------:R-:W-:Y:S02]  /*173c0*/  ISETP.GE.AND P2, PT, R57.reuse, R2, PT ;  /* 0x000000023900720c */ /* 0x040fe40003f46270 */
[----:B------:R-:W-:Y:S01]  /*173d0*/  ISETP.GE.AND P5, PT, R57, R50, PT ;  /* 0x000000323900720c */ /* 0x000fe20003fa6270 */
[----:B------:R-:W-:Y:S01]  /*173e0*/  HMMA.16816.F32 R24, R4, R14, R24 ;  /* 0x0000000e0418723c */ /* 0x000fe20000001818 */
[----:B------:R-:W-:-:S02]  /*173f0*/  ISETP.GE.AND P3, PT, R21, R2, PT ;  /* 0x000000021500720c */ /* 0x000fc40003f66270 */
[-C--:B------:R-:W-:Y:S02]  /*17400*/  ISETP.GE.AND P4, PT, R21, R50.reuse, PT ;  /* 0x000000321500720c */ /* 0x080fe40003f86270 */
[C---:B------:R-:W-:Y:S02]  /*17410*/  IADD3 R23, R65.reuse, 0x58, RZ ;  /* 0x0000005841177810 */ /* 0x040fe40007ffe0ff */
[----:B------:R-:W-:Y:S02]  /*17420*/  IADD3 R21, R65, 0x59, RZ ;  /* 0x0000005941157810 */ /* 0x000fe40007ffe0ff */
[----:B------:R-:W-:Y:S01]  /*17430*/  FSEL R165, R41, -INF , !P2 ;  /* 0xff80000029a57808 */ /* 0x000fe20005000000 */
[----:B-1----:R-:W-:Y:S01]  /*17440*/  HMMA.16816.F32 R128, R4, R16, R128 ;  /* 0x000000100480723c */ /* 0x002fe20000001880 */
[----:B------:R-:W-:Y:S02]  /*17450*/  FSEL R166, R43, -INF , !P5 ;  /* 0xff8000002ba67808 */ /* 0x000fe40006800000 */
[----:B------:R-:W-:-:S02]  /*17460*/  ISETP.GE.AND P2, PT, R23, R50, PT ;  /* 0x000000321700720c */ /* 0x000fc40003f46270 */
[----:B------:R-:W-:Y:S02]  /*17470*/  ISETP.GE.AND P5, PT, R21, R2, PT ;  /* 0x000000021500720c */ /* 0x000fe40003fa6270 */
[C---:B------:R-:W-:Y:S01]  /*17480*/  IADD3 R13, R65.reuse, 0x60, RZ ;  /* 0x00000060410d7810 */ /* 0x040fe20007ffe0ff */
[----:B------:R-:W-:Y:S01]  /*17490*/  HMMA.16816.F32 R124, R4, R18, R124 ;  /* 0x00000012047c723c */ /* 0x000fe2000000187c */
[----:B------:R-:W-:Y:S02]  /*174a0*/  IADD3 R15, R65, 0x68, RZ ;  /* 0x00000068410f7810 */ /* 0x000fe40007ffe0ff */
[----:B------:R-:W-:Y:S02]  /*174b0*/  FSEL R168, R37, -INF , !P3 ;  /* 0xff80000025a87808 */ /* 0x000fe40005800000 */
[----:B------:R-:W-:Y:S02]  /*174c0*/  FSEL R170, R34, -INF , !P2 ;  /* 0xff80000022aa7808 */ /* 0x000fe40005000000 */
[----:B------:R-:W-:-:S02]  /*174d0*/  FSEL R164, R33, -INF , !P5 ;  /* 0xff80000021a47808 */ /* 0x000fc40006800000 */
[----:B------:R-:W-:Y:S02]  /*174e0*/  FSEL R159, R42, -INF , !P6 ;  /* 0xff8000002a9f7808 */ /* 0x000fe40007000000 */
[----:B------:R-:W-:Y:S02]  /*174f0*/  FSEL R172, R38, -INF , !P0 ;  /* 0xff80000026ac7808 */ /* 0x000fe40004000000 */
[----:B------:R-:W-:Y:S02]  /*17500*/  ISETP.GE.AND P3, PT, R13, R50, PT ;  /* 0x000000320d00720c */ /* 0x000fe40003f66270 */
[C---:B------:R-:W-:Y:S02]  /*17510*/  ISETP.GE.AND P2, PT, R15.reuse, R2, PT ;  /* 0x000000020f00720c */ /* 0x040fe40003f46270 */
        /* <DEDUP_REMOVED lines=8> */
[-C--:B------:R-:W-:Y:S02]  /*175a0*/  ISETP.GE.AND P3, PT, R15, R2.reuse, PT ;  /* 0x000000020f00720c */ /* 0x080fe40003f66270 */
[C---:B------:R-:W-:Y:S02]  /*175b0*/  ISETP.GE.AND P4, PT, R13.reuse, R2, PT ;  /* 0x000000020d00720c */ /* 0x040fe40003f86270 */
[-C--:B------:R-:W-:Y:S02]  /*175c0*/  ISETP.GE.AND P6, PT, R13, R50.reuse, PT ;  /* 0x000000320d00720c */ /* 0x080fe40003fc6270 */
[----:B------:R-:W-:Y:S02]  /*175d0*/  IADD3 R13, R65, 0x69, RZ ;  /* 0x00000069410d7810 */ /* 0x000fe40007ffe0ff */
[----:B------:R-:W-:Y:S02]  /*175e0*/  FSEL R169, R36, -INF , !P1 ;  /* 0xff80000024a97808 */ /* 0x000fe40004800000 */
[----:B------:R-:W-:-:S02]  /*175f0*/  ISETP.GE.AND P1, PT, R21, R50, PT ;  /* 0x000000321500720c */ /* 0x000fc40003f26270 */
[----:B------:R-:W-:Y:S02]  /*17600*/  FSEL R135, R128, -INF , !P3 ;  /* 0xff80000080877808 */ /* 0x000fe40005800000 */
[----:B------:R-:W-:Y:S02]  /*17610*/  FSEL R153, R28, -INF , !P0 ;  /* 0xff8000001c997808 */ /* 0x000fe40004000000 */
[-C--:B------:R-:W-:Y:S02]  /*17620*/  ISETP.GE.AND P3, PT, R65, R50.reuse, PT ;  /* 0x000000324100720c */ /* 0x080fe40003f66270 */
[----:B------:R-:W-:Y:S02]  /*17630*/  ISETP.GE.AND P0, PT, R13, R50, PT ;  /* 0x000000320d00720c */ /* 0x000fe40003f06270 */
[----:B------:R-:W-:Y:S02]  /*17640*/  FSEL R161, R35, -INF , !P1 ;  /* 0xff80000023a17808 */ /* 0x000fe40004800000 */
[----:B------:R-:W-:-:S02]  /*17650*/  ISETP.GE.AND P1, PT, R13, R2, PT ;  /* 0x000000020d00720c */ /* 0x000fc40003f26270 */
[----:B------:R-:W-:Y:S02]  /*17660*/  FSEL R94, R94, -INF , !P3 ;  /* 0xff8000005e5e7808 */ /* 0x000fe40005800000 */
[----:B------:R-:W-:Y:S02]  /*17670*/  IADD3 R5, R65, 0x78, RZ ;  /* 0x0000007841057810 */ /* 0x000fe40007ffe0ff */
[----:B------:R-:W-:Y:S02]  /*17680*/  FSEL R145, R27, -INF , !P0 ;  /* 0xff8000001b917808 */ /* 0x000fe40004000000 */
[----:B------:R-:W-:Y:S02]  /*17690*/  ISETP.GE.AND P3, PT, R48, 0x2, PT ;  /* 0x000000023000780c */ /* 0x000fe40003f66270 */
[C---:B------:R-:W-:Y:S02]  /*176a0*/  ISETP.GE.AND P0, PT, R65.reuse, R2, PT ;  /* 0x000000024100720c */ /* 0x040fe40003f06270 */
[----:B------:R-:W-:-:S02]  /*176b0*/  IADD3 R7, R65, 0x79, RZ ;  /* 0x0000007941077810 */ /* 0x000fc40007ffe0ff */
[----:B------:R-:W-:Y:S02]  /*176c0*/  FSEL R154, R26, -INF , !P5 ;  /* 0xff8000001a9a7808 */ /* 0x000fe40006800000 */
[----:B------:R-:W-:Y:S01]  /*176d0*/  FSEL R146, R25, -INF , !P1 ;  /* 0xff80000019927808 */ /* 0x000fe20004800000 */
[----:B------:R-:W-:Y:S01]  /*176e0*/  BAR.SYNC.DEFER_BLOCKING 0x0 ;  /* 0x0000000000007b1d */ /* 0x000fe20000010000 */
[C---:B------:R-:W-:Y:S02]  /*176f0*/  ISETP.GE.AND P5, PT, R5.reuse, R2, PT ;  /* 0x000000020500720c */ /* 0x040fe40003fa6270 */
[----:B------:R-:W-:Y:S02]  /*17700*/  ISETP.GE.AND P1, PT, R5, R50, PT ;  /* 0x000000320500720c */ /* 0x000fe40003f26270 */
[----:B------:R-:W-:Y:S02]  /*17710*/  FSEL R152, R29, -INF , !P4 ;  /* 0xff8000001d987808 */ /* 0x000fe40006000000 */
[----:B------:R-:W-:-:S02]  /*17720*/  FSEL R5, R92, -INF , !P0 ;  /* 0xff8000005c057808 */ /* 0x000fc40004000000 */
[-C--:B------:R-:W-:Y:S02]  /*17730*/  ISETP.GE.AND P4, PT, R15, R50.reuse, PT ;  /* 0x000000320f00720c */ /* 0x080fe40003f86270 */
[----:B------:R-:W-:Y:S02]  /*17740*/  ISETP.GE.AND P0, PT, R7, R50, PT ;  /* 0x000000320700720c */ /* 0x000fe40003f06270 */
[----:B------:R-:W-:Y:S02]  /*17750*/  IADD3 R13, R65, 0x71, RZ ;  /* 0x00000071410d7810 */ /* 0x000fe40007ffe0ff */
[----:B------:R-:W-:Y:S02]  /*17760*/  FSEL R155, R31, -INF , !P6 ;  /* 0xff8000001f9b7808 */ /* 0x000fe40007000000 */
[----:B------:R-:W-:Y:S02]  /*17770*/  FSEL R151, R24, -INF , !P2 ;  /* 0xff80000018977808 */ /* 0x000fe40005000000 */
[----:B------:R-:W-:-:S02]  /*17780*/  FSEL R139, R130, -INF , !P4 ;  /* 0xff800000828b7808 */ /* 0x000fc40006000000 */
[----:B------:R-:W-:Y:S02]  /*17790*/  FSEL R63, R127, -INF , !P0 ;  /* 0xff8000007f3f7808 */ /* 0x000fe40004000000 */
[C---:B------:R-:W-:Y:S02]  /*177a0*/  ISETP.GE.AND P6, PT, R13.reuse, R2, PT ;  /* 0x000000020d00720c */ /* 0x040fe40003fc6270 */
[----:B------:R-:W-:Y:S02]  /*177b0*/  ISETP.GE.AND P2, PT, R13, R50, PT ;  /* 0x000000320d00720c */ /* 0x000fe40003f46270 */
[----:B------:R-:W-:Y:S02]  /*177c0*/  ISETP.GE.AND P4, PT, R7, R2, PT ;  /* 0x000000020700720c */ /* 0x000fe40003f86270 */
[----:B------:R-:W-:Y:S02]  /*177d0*/  ISETP.NE.U32.AND P0, PT, R236, RZ, PT ;  /* 0x000000ffec00720c */ /* 0x000fe40003f05070 */
[----:B------:R-:W-:-:S02]  /*177e0*/  FSEL R67, R129, -INF , !P6 ;  /* 0xff80000081437808 */ /* 0x000fc40007000000 */
[----:B------:R-:W-:Y:S02]  /*177f0*/  FSEL R138, R131, -INF , !P2 ;  /* 0xff800000838a7808 */ /* 0x000fe40005000000 */
[----:B------:R-:W-:Y:S02]  /*17800*/  FSEL R134, R124, -INF , !P5 ;  /* 0xff8000007c867808 */ /* 0x000fe40006800000 */
[----:B------:R-:W-:Y:S02]  /*17810*/  FSEL R137, R126, -INF , !P1 ;  /* 0xff8000007e897808 */ /* 0x000fe40004800000 */
[----:B------:R-:W-:Y:S02]  /*17820*/  FSEL R66, R125, -INF , !P4 ;  /* 0xff8000007d427808 */ /* 0x000fe40006000000 */
[----:B------:R-:W-:Y:S01]  /*17830*/  ISETP.NE.AND.EX P0, PT, R237, RZ, PT, P0 ;  /* 0x000000ffed00720c */ /* 0x000fe20003f05300 */
[----:B------:R-:W-:Y:S11]  /*17840*/  @!P3 BRA `(.L_x_1101) ;  /* 0x00000c200000b947 */ /* 0x000ff60003800000 */
[----:B------:R-:W-:Y:S01]  /*17850*/  BSSY B0, `(.L_x_1102) ;  /* 0x0000040000007945 */ /* 0x000fe20003800000 */
[----:B------:R-:W-:Y:S05]  /*17860*/  @!P0 BRA `(.L_x_1103) ;  /* 0x000003b000008947 */ /* 0x000fea0003800000 */
[----:B------:R-:W2:Y:S01]  /*17870*/  LD.E R14, [R10.64+0x170] ;  /* 0x000170060a0e7980 */ /* 0x000ea2000c101900 */
[----:B------:R-:W-:-:S02]  /*17880*/  IADD3 R12, R3, -0x80, RZ ;  /* 0xffffff80030c7810 */ /* 0x000fc40007ffe0ff */
[----:B------:R-:W-:Y:S02]  /*17890*/  IABS R6, R3 ;  /* 0x0000000300067213 */ /* 0x000fe40000000000 */
[----:B------:R-:W-:Y:S02]  /*178a0*/  IABS R4, R12 ;  /* 0x0000000c00047213 */ /* 0x000fe40000000000 */
[-C--:B--2---:R-:W-:Y:S02]  /*178b0*/  IABS R8, R14.reuse ;  /* 0x0000000e00087213 */ /* 0x084fe40000000000 */
[-C--:B------:R-:W-:Y:S02]  /*178c0*/  IABS R7, R14.reuse ;  /* 0x0000000e00077213 */ /* 0x080fe40000000000 */
[----:B------:R-:W1:Y:S01]  /*178d0*/  I2F.RP R13, R8 ;  /* 0x00000008000d7306 */ /* 0x000e620000209400 */
[-C--:B------:R-:W-:Y:S02]  /*178e0*/  LOP3.LUT R3, R3, R14.reuse, RZ, 0x3c, !PT ;  /* 0x0000000e03037212 */ /* 0x080fe400078e3cff */
[----:B------:R-:W-:Y:S01]  /*178f0*/  IMAD.MOV R7, RZ, RZ, -R7 ;  /* 0x000000ffff077224 */ /* 0x000fe200078e0a07 */
[----:B------:R-:W-:-:S02]  /*17900*/  LOP3.LUT R12, R12, R14, RZ, 0x3c, !PT ;  /* 0x0000000e0c0c7212 */ /* 0x000fc400078e3cff */
[----:B------:R-:W-:Y:S02]  /*17910*/  ISETP.GE.AND P4, PT, R3, RZ, PT ;  /* 0x000000ff0300720c */ /* 0x000fe40003f86270 */
        /* <DEDUP_REMOVED lines=8> */
[----:B------:R-:W-:-:S04]  /*179a0*/  IMAD.HI.U32 R9, R9, R4, RZ ;  /* 0x0000000409097227 */ /* 0x000fc800078e00ff */
[-C--:B------:R-:W-:Y:S01]  /*179b0*/  IMAD R15, R13, R7.reuse, R6 ;  /* 0x000000070d0f7224 */ /* 0x080fe200078e0206 */
[----:B------:R-:W-:Y:S01]  /*179c0*/  LOP3.LUT R6, RZ, R14, RZ, 0x33, !PT ;  /* 0x0000000eff067212 */ /* 0x000fe200078e33ff */
[----:B------:R-:W-:-:S03]  /*179d0*/  IMAD R7, R9, R7, R4 ;  /* 0x0000000709077224 */ /* 0x000fc600078e0204 */
[C---:B------:R-:W-:Y:S02]  /*179e0*/  ISETP.GT.U32.AND P1, PT, R8.reuse, R15, PT ;  /* 0x0000000f0800720c */ /* 0x040fe40003f24070 */
[----:B------:R-:W-:-:S11]  /*179f0*/  ISETP.GT.U32.AND P2, PT, R8, R7, PT ;  /* 0x000000070800720c */ /* 0x000fd60003f44070 */
[--C-:B------:R-:W-:Y:S01]  /*17a00*/  @!P1 IMAD.IADD R15, R15, 0x1, -R8.reuse ;  /* 0x000000010f0f9824 */ /* 0x100fe200078e0a08 */
[----:B------:R-:W-:Y:S01]  /*17a10*/  @!P1 IADD3 R13, R13, 0x1, RZ ;  /* 0x000000010d0d9810 */ /* 0x000fe20007ffe0ff */
[----:B------:R-:W-:Y:S01]  /*17a20*/  @!P2 IMAD.IADD R7, R7, 0x1, -R8 ;  /* 0x000000010707a824 */ /* 0x000fe200078e0a08 */
[----:B------:R-:W-:Y:S02]  /*17a30*/  ISETP.GE.AND P1, PT, R12, RZ, PT ;  /* 0x000000ff0c00720c */ /* 0x000fe40003f26270 */
[-C--:B------:R-:W-:Y:S02]  /*17a40*/  ISETP.GE.U32.AND P6, PT, R15, R8.reuse, PT ;  /* 0x000000080f00720c */ /* 0x080fe40003fc6070 */
[----:B------:R-:W-:Y:S02]  /*17a50*/  ISETP.GE.U32.AND P5, PT, R7, R8, PT ;  /* 0x000000080700720c */ /* 0x000fe40003fa6070 */
[----:B------:R-:W-:Y:S02]  /*17a60*/  @!P2 IADD3 R9, R9, 0x1, RZ ;  /* 0x000000010909a810 */ /* 0x000fe40007ffe0ff */
[----:B------:R-:W-:-:S07]  /*17a70*/  ISETP.NE.AND P2, PT, R14, RZ, PT ;  /* 0x000000ff0e00720c */ /* 0x000fce0003f45270 */
[----:B------:R-:W-:Y:S02]  /*17a80*/  @P6 IADD3 R13, R13, 0x1, RZ ;  /* 0x000000010d0d6810 */ /* 0x000fe40007ffe0ff */
[----:B------:R-:W-:Y:S02]  /*17a90*/  @P5 IADD3 R9, R9, 0x1, RZ ;  /* 0x0000000109095810 */ /* 0x000fe40007ffe0ff */
[----:B------:R-:W-:-:S03]  /*17aa0*/  @!P4 IADD3 R13, -R13, RZ, RZ ;  /* 0x000000ff0d0dc210 */ /* 0x000fc60007ffe1ff */
[----:B------:R-:W-:Y:S01]  /*17ab0*/  @!P1 IMAD.MOV R9, RZ, RZ, -R9 ;  /* 0x000000ffff099224 */ /* 0x000fe200078e0a09 */
[C---:B------:R-:W-:Y:S02]  /*17ac0*/  SEL R7, R6.reuse, R13, !P2 ;  /* 0x0000000d06077207 */ /* 0x040fe40005000000 */
[----:B------:R-:W2:Y:S02]  /*17ad0*/  LD.E.64 R12, [R10.64+0x20] ;  /* 0x000020060a0c7980 */ /* 0x000ea4000c101b00 */
[----:B------:R-:W-:Y:S01]  /*17ae0*/  SEL R6, R6, R9, !P2 ;  /* 0x0000000906067207 */ /* 0x000fe20005000000 */
[C-C-:B------:R-:W-:Y:S01]  /*17af0*/  IMAD.WIDE R18, R7.reuse, 0x4, R236.reuse ;  /* 0x0000000407127825 */ /* 0x140fe200078e02ec */
[----:B------:R-:W3:Y:S03]  /*17b00*/  LD.E.64 R8, [R10.64+0x38] ;  /* 0x000038060a087980 */ /* 0x000ee6000c101b00 */
[----:B------:R-:W-:Y:S01]  /*17b10*/  IMAD.WIDE R16, R6, 0x4, R236 ;  /* 0x0000000406107825 */ /* 0x000fe200078e02ec */
[----:B------:R-:W4:Y:S04]  /*17b20*/  LD.E R4, [R18.64] ;  /* 0x0000000612047980 */ /* 0x000f28000c101900 */
[----:B------:R-:W4:Y:S01]  /*17b30*/  LD.E R3, [R16.64] ;  /* 0x0000000610037980 */ /* 0x000f22000c101900 */
[----:B------:R-:W-:-:S04]  /*17b40*/  IMAD.IADD R7, R7, 0x1, -R6 ;  /* 0x0000000107077824 */ /* 0x000fc800078e0a06 */
[----:B------:R-:W-:-:S05]  /*17b50*/  IMAD R14, R14, R7, -0x80 ;  /* 0xffffff800e0e7424 */ /* 0x000fca00078e0207 */
[----:B------:R-:W-:Y:S01]  /*17b60*/  SHF.R.S32.HI R7, RZ, 0x1f, R14 ;  /* 0x0000001fff077819 */ /* 0x000fe2000001140e */
[-C--:B---3--:R-:W-:Y:S02]  /*17b70*/  IMAD R6, R9, R14.reuse, RZ ;  /* 0x0000000e09067224 */ /* 0x088fe400078e02ff */
[----:B------:R-:W-:-:S04]  /*17b80*/  IMAD.WIDE.U32 R14, R8, R14, RZ ;  /* 0x0000000e080e7225 */ /* 0x000fc800078e00ff */
[----:B------:R-:W-:Y:S02]  /*17b90*/  IMAD R6, R8, R7, R6 ;  /* 0x0000000708067224 */ /* 0x000fe400078e0206 */
[----:B----4-:R-:W-:-:S03]  /*17ba0*/  IMAD.IADD R3, R3, 0x1, -R4 ;  /* 0x0000000103037824 */ /* 0x010fc600078e0a04 */
[----:B------:R-:W-:Y:S01]  /*17bb0*/  IADD3 R15, R15, R6, RZ ;  /* 0x000000060f0f7210 */ /* 0x000fe20007ffe0ff */
[----:B--2---:R-:W-:Y:S01]  /*17bc0*/  IMAD R7, R13, R3, RZ ;  /* 0x000000030d077224 */ /* 0x004fe200078e02ff */
[----:B------:R-:W-:-:S05]  /*17bd0*/  SHF.R.S32.HI R4, RZ, 0x1f, R3 ;  /* 0x0000001fff047819 */ /* 0x000fca0000011403 */
[----:B------:R-:W-:Y:S02]  /*17be0*/  IMAD R4, R12, R4, R7 ;  /* 0x000000040c047224 */ /* 0x000fe400078e0207 */
[----:B------:R-:W-:-:S04]  /*17bf0*/  IMAD.WIDE.U32 R6, R3, R12, R14 ;  /* 0x0000000c03067225 */ /* 0x000fc800078e000e */
[----:B------:R-:W-:Y:S01]  /*17c00*/  IMAD.IADD R4, R7, 0x1, R4 ;  /* 0x0000000107047824 */ /* 0x000fe200078e0204 */
[----:B------:R-:W-:Y:S05]  /*17c10*/  BRA `(.L_x_1104) ;  /* 0x0000003000007947 */ /* 0x000fea0003800000 */
.L_x_1103:
[----:B------:R-:W2:Y:S02]  /*17c20*/  LD.E R6, [R10.64+0x38] ;  /* 0x000038060a067980 */ /* 0x000ea4000c101900 */
[----:B--2---:R-:W-:-:S04]  /*17c30*/  LEA R6, -R6, RZ, 0x7 ;  /* 0x000000ff06067211 */ /* 0x004fc800078e39ff */
[----:B------:R-:W-:Y:S02]  /*17c40*/  SHF.R.S32.HI R4, RZ, 0x1f, R6 ;  /* 0x0000001fff047819 */ /* 0x000fe40000011406 */
.L_x_1104:
[----:B------:R-:W-:Y:S05]  /*17c50*/  BSYNC B0 ;  /* 0x0000000000007941 */ /* 0x000fea0003800000 */
.L_x_1102:
[C---:B------:R-:W-:Y:S02]  /*17c60*/  LOP3.LUT P6, RZ, R239.reuse, 0x1, RZ, 0xc0, !PT ;  /* 0x00000001efff7812 */ /* 0x040fe400078cc0ff */
[----:B------:R-:W-:Y:S02]  /*17c70*/  LOP3.LUT P2, RZ, R239, 0x2, RZ, 0xc0, !PT ;  /* 0x00000002efff7812 */ /* 0x000fe4000784c0ff */
[C---:B------:R-:W-:Y:S02]  /*17c80*/  LEA R22, P4, R6.reuse, R228, 0x1 ;  /* 0x000000e406167211 */ /* 0x040fe400078808ff */
[C---:B------:R-:W-:Y:S02]  /*17c90*/  IADD3 R3, P1, R6.reuse, R225, RZ ;  /* 0x000000e106037210 */ /* 0x040fe40007f3e0ff */
[----:B------:R-:W-:Y:S02]  /*17ca0*/  LEA.HI.X R23, R6, R227, R4, 0x1, P4 ;  /* 0x000000e306177211 */ /* 0x000fe400020f0c04 */
[----:B------:R-:W-:Y:S01]  /*17cb0*/  IADD3 R7, P4, R3, R225, RZ ;  /* 0x000000e103077210 */ /* 0x000fe20007f9e0ff */
[----:B------:R-:W-:-:S02]  /*17cc0*/  IMAD.X R4, R4, 0x1, R226, P1 ;  /* 0x0000000104047824 */ /* 0x000fc400008e06e2 */
[CC--:B------:R-:W-:Y:S01]  /*17cd0*/  @P6 LEA R20, P5, R3.reuse, R228.reuse, 0x1 ;  /* 0x000000e403146211 */ /* 0x0c0fe200078a08ff */
[----:B------:R-:W-:Y:S01]  /*17ce0*/  @!PT LDS RZ, [RZ] ;  /* 0x00000000fffff984 */ /* 0x000fe20000000800 */
[----:B------:R-:W-:Y:S01]  /*17cf0*/  @!PT LDS RZ, [RZ] ;  /* 0x00000000fffff984 */ /* 0x000fe20000000800 */
[----:B------:R-:W-:Y:S01]  /*17d00*/  @!PT LDS RZ, [RZ] ;  /* 0x00000000fffff984 */ /* 0x000fe20000000800 */
[----:B------:R1:W-:Y:S01]  /*17d10*/  @P6 LDGSTS.E.BYPASS.LTC128B.128 [R235+0x4000], [R22.64] ;  /* 0x0400000016eb6fae */ /* 0x0003e2000b901d46 */
[CC--:B------:R-:W-:Y:S02]  /*17d20*/  @P2 LEA R14, P1, R3.reuse, R228.reuse, 0x1 ;  /* 0x000000e4030e2211 */ /* 0x0c0fe400078208ff */
[CCC-:B------:R-:W-:Y:S01]  /*17d30*/  @P6 LEA.HI.X R21, R3.reuse, R227.reuse, R4.reuse, 0x1, P5 ;  /* 0x000000e303156211 */ /* 0x1c0fe200028f0c04 */
[----:B------:R1:W-:Y:S01]  /*17d40*/  @!P6 STS.128 [R235+0x4000], RZ ;  /* 0x004000ffeb00e388 */ /* 0x0003e20000000c00 */
[----:B------:R-:W-:Y:S01]  /*17d50*/  @P2 LEA.HI.X R15, R3, R227, R4, 0x1, P1 ;  /* 0x000000e3030f2211 */ /* 0x000fe200008f0c04 */
[----:B------:R-:W-:Y:S01]  /*17d60*/  IMAD.X R4, R4, 0x1, R226, P4 ;  /* 0x0000000104047824 */ /* 0x000fe200020e06e2 */
[CC--:B------:R-:W-:Y:S01]  /*17d70*/  @P6 LEA R18, P5, R7.reuse, R228.reuse, 0x1 ;  /* 0x000000e407126211 */ /* 0x0c0fe200078a08ff */
[----:B------:R-:W-:Y:S01]  /*17d80*/  @!PT LDS RZ, [RZ] ;  /* 0x00000000fffff984 */ /* 0x000fe20000000800 */
[----:B------:R-:W-:Y:S01]  /*17d90*/  @!PT LDS RZ, [RZ] ;  /* 0x00000000fffff984 */ /* 0x000fe20000000800 */
[----:B------:R-:W-:Y:S01]  /*17da0*/  @!PT LDS RZ, [RZ] ;  /* 0x00000000fffff984 */ /* 0x000fe20000000800 */
[----:B------:R1:W-:Y:S01]  /*17db0*/  @P2 LDGSTS.E.BYPASS.LTC128B.128 [R235+0x8000], [R22.64+0x80] ;  /* 0x0800008016eb2fae */ /* 0x0003e2000b901d46 */
[----:B------:R-:W-:-:S02]  /*17dc0*/  @P2 LEA R12, P1, R7, R228, 0x1 ;  /* 0x000000e4070c2211 */ /* 0x000fc400078208ff */
[C---:B------:R-:W-:Y:S01]  /*17dd0*/  IADD3 R3, P4, R7.reuse, R225, RZ ;  /* 0x000000e107037210 */ /* 0x040fe20007f9e0ff */
[----:B------:R1:W-:Y:S01]  /*17de0*/  @!P2 STS.128 [R235+0x8000], RZ ;  /* 0x008000ffeb00a388 */ /* 0x0003e20000000c00 */
[CCC-:B------:R-:W-:Y:S02]  /*17df0*/  @P6 LEA.HI.X R19, R7.reuse, R227.reuse, R4.reuse, 0x1, P5 ;  /* 0x000000e307136211 */ /* 0x1c0fe400028f0c04 */
[----:B------:R-:W-:Y:S01]  /*17e00*/  @P2 LEA.HI.X R13, R7, R227, R4, 0x1, P1 ;  /* 0x000000e3070d2211 */ /* 0x000fe200008f0c04 */
[----:B------:R-:W-:Y:S01]  /*17e10*/  IMAD.X R4, R4, 0x1, R226, P4 ;  /* 0x0000000104047824 */ /* 0x000fe200020e06e2 */
[CC--:B------:R-:W-:Y:S01]  /*17e20*/  @P6 LEA R16, P5, R3.reuse, R228.reuse, 0x1 ;  /* 0x000000e403106211 */ /* 0x0c0fe200078a08ff */
[----:B------:R-:W-:Y:S01]  /*17e30*/  @!PT LDS RZ, [RZ] ;  /* 0x00000000fffff984 */ /* 0x000fe20000000800 */
[----:B------:R-:W-:Y:S01]  /*17e40*/  @!PT LDS RZ, [RZ] ;  /* 0x00000000fffff984 */ /* 0x000fe20000000800 */
[----:B------:R-:W-:Y:S01]  /*17e50*/  @!PT LDS RZ, [RZ] ;  /* 0x00000000fffff984 */ /* 0x000fe20000000800 */
[----:B------:R1:W-:Y:S01]  /*17e60*/  @P6 LDGSTS.E.BYPASS.LTC128B.128 [R235+0x4800], [R20.64] ;  /* 0x0480000014eb6fae */ /* 0x0003e2000b901d46 */
[C---:B------:R-:W-:Y:S02]  /*17e70*/  @P2 LEA R8, P1, R3.reuse, R228, 0x1 ;  /* 0x000000e403082211 */ /* 0x040fe400078208ff */
[C---:B------:R-:W-:Y:S01]  /*17e80*/  IADD3 R7, P4, R3.reuse, R225, RZ ;  /* 0x000000e103077210 */ /* 0x040fe20007f9e0ff */
[----:B------:R1:W-:Y:S01]  /*17e90*/  @!P6 STS.128 [R235+0x4800], RZ ;  /* 0x004800ffeb00e388 */ /* 0x0003e20000000c00 */
[----:B------:R-:W-:-:S02]  /*17ea0*/  @P6 LEA.HI.X R17, R3, R227, R4, 0x1, P5 ;  /* 0x000000e303116211 */ /* 0x000fc400028f0c04 */
[----:B------:R-:W-:Y:S01]  /*17eb0*/  @P2 LEA.HI.X R9, R3, R227, R4, 0x1, P1 ;  /* 0x000000e303092211 */ /* 0x000fe200008f0c04 */
[----:B------:R-:W-:Y:S01]  /*17ec0*/  IMAD.X R4, R4, 0x1, R226, P4 ;  /* 0x0000000104047824 */ /* 0x000fe200020e06e2 */
[CC--:B------:R-:W-:Y:S01]  /*17ed0*/  @P6 LEA R26, P5, R7.reuse, R228.reuse, 0x1 ;  /* 0x000000e4071a6211 */ /* 0x0c0fe200078a08ff */
[----:B------:R-:W-:Y:S01]  /*17ee0*/  @!PT LDS RZ, [RZ] ;  /* 0x00000000fffff984 */ /* 0x000fe20000000800 */
[----:B------:R-:W-:Y:S01]  /*17ef0*/  @!PT LDS RZ, [RZ] ;  /* 0x00000000fffff984 */ /* 0x000fe20000000800 */
[----:B------:R-:W-:Y:S01]  /*17f00*/  @!PT LDS RZ, [RZ] ;  /* 0x00000000fffff984 */ /* 0x000fe20000000800 */
[----:B------:R1:W-:Y:S01]  /*17f10*/  @P2 LDGSTS.E.BYPASS.LTC128B.128 [R235+0x8800], [R14.64+0x80] ;  /* 0x088000800eeb2fae */ /* 0x0003e2000b901d46 */
[CC--:B------:R-:W-:Y:S02]  /*17f20*/  @P2 LEA R24, P1, R7.reuse, R228.reuse, 0x1 ;  /* 0x000000e407182211 */ /* 0x0c0fe400078208ff */
        /* <DEDUP_REMOVED lines=10> */
[----:B------:R-:W-:-:S02]  /*17fd0*/  @P2 LEA R28, P1, R3, R228, 0x1 ;  /* 0x000000e4031c2211 */ /* 0x000fc400078208ff */
[C---:B------:R-:W-:Y:S01]  /*17fe0*/  IADD3 R7, P4, R3.reuse, R225, RZ ;  /* 0x000000e103077210 */ /* 0x040fe20007f9e0ff */
[----:B------:R1:W-:Y:S01]  /*17ff0*/  @!P6 STS.128 [R235+0x5000], RZ ;  /* 0x005000ffeb00e388 */ /* 0x0003e20000000c00 */
[CCC-:B------:R-:W-:Y:S02]  /*18000*/  @P6 LEA.HI.X R31, R3.reuse, R227.reuse, R4.reuse, 0x1, P5 ;  /* 0x000000e3031f6211 */ /* 0x1c0fe400028f0c04 */
[----:B------:R-:W-:Y:S01]  /*18010*/  @P2 LEA.HI.X R29, R3, R227, R4, 0x1, P1 ;  /* 0x000000e3031d2211 */ /* 0x000fe200008f0c04 */
[----:B------:R-:W-:Y:S01]  /*18020*/  @!PT LDS RZ, [RZ] ;  /* 0x00000000fffff984 */ /* 0x000fe20000000800 */
[----:B------:R-:W-:Y:S01]  /*18030*/  @!PT LDS RZ, [RZ] ;  /* 0x00000000fffff984 */ /* 0x000fe20000000800 */
[----:B------:R-:W-:Y:S01]  /*18040*/  @!PT LDS RZ, [RZ] ;  /* 0x00000000fffff984 */ /* 0x000fe20000000800 */
[----:B------:R1:W-:Y:S01]  /*18050*/  @P2 LDGSTS.E.BYPASS.LTC128B.128 [R235+0x9000], [R12.64+0x80] ;  /* 0x090000800ceb2fae */ /* 0x0003e2000b901d46 */
[----:B------:R-:W-:Y:S01]  /*18060*/  IMAD.X R4, R4, 0x1, R226, P4 ;  /* 0x0000000104047824 */ /* 0x000fe200020e06e2 */
[CC--:B------:R-:W-:Y:S02]  /*18070*/  @P6 LEA R32, P5, R7.reuse, R228.reuse, 0x1 ;  /* 0x000000e407206211 */ /* 0x0c0fe400078a08ff */
[----:B------:R1:W-:Y:S01]  /*18080*/  @!P2 STS.128 [R235+0x9000], RZ ;  /* 0x009000ffeb00a388 */ /* 0x0003e20000000c00 */
[----:B------:R-:W-:-:S02]  /*18090*/  @P2 LEA R6, P1, R7, R228, 0x1 ;  /* 0x000000e407062211 */ /* 0x000fc400078208ff */
[C---:B------:R-:W-:Y:S01]  /*180a0*/  IADD3 R3, P4, R7.reuse, R225, RZ ;  /* 0x000000e107037210 */ /* 0x040fe20007f9e0ff */
[----:B------:R-:W-:Y:S01]  /*180b0*/  @!PT LDS RZ, [RZ] ;  /* 0x00000000fffff984 */ /* 0x000fe20000000800 */
[----:B------:R-:W-:Y:S01]  /*180c0*/  @!PT LDS RZ, [RZ] ;  /* 0x00000000fffff984 */ /* 0x000fe20000000800 */
[----:B------:R-:W-:Y:S01]  /*180d0*/  @!PT LDS RZ, [RZ] ;  /* 0x00000000fffff984 */ /* 0x000fe20000000800 */
[----:B------:R1:W-:Y:S01]  /*180e0*/  @P6 LDGSTS.E.BYPASS.LTC128B.128 [R235+0x5800], [R16.64] ;  /* 0x0580000010eb6fae */ /* 0x0003e2000b901d46 */
[CCC-:B------:R-:W-:Y:S02]  /*180f0*/  @P6 LEA.HI.X R33, R7.reuse, R227.reuse, R4.reuse, 0x1, P5 ;  /* 0x000000e307216211 */ /* 0x1c0fe400028f0c04 */
[-C--:B------:R-:W-:Y:S01]  /*18100*/  @P2 LEA.HI.X R7, R7, R227.reuse, R4, 0x1, P1 ;  /* 0x000000e307072211 */ /* 0x080fe200008f0c04 */
[----:B------:R1:W-:Y:S01]  /*18110*/  @!P6 STS.128 [R235+0x5800], RZ ;  /* 0x005800ffeb00e388 */ /* 0x0003e20000000c00 */
[----:B------:R-:W-:Y:S01]  /*18120*/  IMAD.X R4, R4, 0x1, R226, P4 ;  /* 0x0000000104047824 */ /* 0x000fe200020e06e2 */
[CC--:B------:R-:W-:Y:S02]  /*18130*/  @P6 LEA R34, P4, R3.reuse, R228.reuse, 0x1 ;  /* 0x000000e403226211 */ /* 0x0c0fe400078808ff */
[----:B------:R-:W-:Y:S01]  /*18140*/  @!PT LDS RZ, [RZ] ;  /* 0x00000000fffff984 */ /* 0x000fe20000000800 */
[----:B------:R-:W-:Y:S01]  /*18150*/  @!PT LDS RZ, [RZ] ;  /* 0x00000000fffff984 */ /* 0x000fe20000000800 */
[----:B------:R-:W-:Y:S01]  /*18160*/  @!PT LDS RZ, [RZ] ;  /* 0x00000000fffff984 */ /* 0x000fe20000000800 */
[----:B------:R1:W-:Y:S01]  /*18170*/  @P2 LDGSTS.E.BYPASS.LTC128B.128 [R235+0x9800], [R8.64+0x80] ;  /* 0x0980008008eb2fae */ /* 0x0003e2000b901d46 */
[C---:B------:R-:W-:Y:S01]  /*18180*/  @P2 LEA R36, P1, R3.reuse, R228, 0x1 ;  /* 0x000000e403242211 */ /* 0x040fe200078208ff */
[----:B------:R-:W-:Y:S01]  /*18190*/  IMAD.MOV.U32 R228, RZ, RZ, R22 ;  /* 0x000000ffffe47224 */ /* 0x000fe200078e0016 */
[CCC-:B------:R-:W-:Y:S01]  /*181a0*/  @P6 LEA.HI.X R35, R3.reuse, R227.reuse, R4.reuse, 0x1, P4 ;  /* 0x000000e303236211 */ /* 0x1c0fe200020f0c04 */
[----:B------:R1:W-:Y:S01]  /*181b0*/  @!P2 STS.128 [R235+0x9800], RZ ;  /* 0x009800ffeb00a388 */ /* 0x0003e20000000c00 */
[----:B------:R-:W-:Y:S01]  /*181c0*/  @P2 LEA.HI.X R37, R3, R227, R4, 0x1, P1 ;  /* 0x000000e303252211 */ /* 0x000fe200008f0c04 */
[----:B------:R-:W-:-:S02]  /*181d0*/  IMAD.MOV.U32 R227, RZ, RZ, R23 ;  /* 0x000000ffffe37224 */ /* 0x000fc400078e0017 */
[----:B------:R-:W-:Y:S01]  /*181e0*/  @!PT LDS RZ, [RZ] ;  /* 0x00000000fffff984 */ /* 0x000fe20000000800 */
[----:B------:R-:W-:Y:S01]  /*181f0*/  @!PT LDS RZ, [RZ] ;  /* 0x00000000fffff984 */ /* 0x000fe20000000800 */
[----:B------:R-:W-:Y:S01]  /*18200*/  @!PT LDS RZ, [RZ] ;  /* 0x00000000fffff984 */ /* 0x000fe20000000800 */
[----:B------:R1:W-:Y:S04]  /*18210*/  @P6 LDGSTS.E.BYPASS.LTC128B.128 [R235+0x6000], [R26.64] ;  /* 0x060000001aeb6fae */ /* 0x0003e8000b901d46 */
[----:B------:R1:W-:Y:S04]  /*18220*/  @!P6 STS.128 [R235+0x6000], RZ ;  /* 0x006000ffeb00e388 */ /* 0x0003e80000000c00 */
[----:B------:R-:W-:Y:S01]  /*18230*/  @!PT LDS RZ, [RZ] ;  /* 0x00000000fffff984 */ /* 0x000fe20000000800 */
[----:B------:R-:W-:Y:S01]  /*18240*/  @!PT LDS RZ, [RZ] ;  /* 0x00000000fffff984 */ /* 0x000fe20000000800 */
[----:B------:R-:W-:Y:S01]  /*18250*/  @!PT LDS RZ, [RZ] ;  /* 0x00000000fffff984 */ /* 0x000fe20000000800 */
[----:B------:R1:W-:Y:S04]  /*18260*/  @P2 LDGSTS.E.BYPASS.LTC128B.128 [R235+0xa000], [R24.64+0x80] ;  /* 0x0a00008018eb2fae */ /* 0x0003e8000b901d46 */
[----:B------:R1:W-:Y:S04]  /*18270*/  @!P2 STS.128 [R235+0xa000], RZ ;  /* 0x00a000ffeb00a388 */ /* 0x0003e80000000c00 */
        /* <DEDUP_REMOVED lines=30> */
[----:B------:R-:W0:Y:S02]  /*18460*/  LDGDEPBAR ;  /* 0x00000000000079af */ /* 0x000e240000000000 */
.L_x_1101:
[----:B------:R-:W-:Y:S05]  /*18470*/  BSYNC B1 ;  /* 0x0000000000017941 */ /* 0x000fea0003800000 */
.L_x_1100:
[----:B------:R-:W2:Y:S01]  /*18480*/  LD.E R65, [R10.64+0xdc] ;  /* 0x0000dc060a417980 */ /* 0x000ea2000c101900 */
[----:B------:R-:W-:-:S02]  /*18490*/  FMNMX.FTZ R3, R94, R95, !PT ;  /* 0x0000005f5e037209 */ /* 0x000fc40007810000 */
[----:B------:R-:W-:Y:S02]  /*184a0*/  SHF.L.U32 R216, R0, 0x1, RZ ;  /* 0x0000000100d87819 */ /* 0x000fe400000006ff */
[----:B------:R-:W-:Y:S02]  /*184b0*/  FMNMX.FTZ R4, R90, R3, !PT ;  /* 0x000000035a047209 */ /* 0x000fe40007810000 */
[----:B------:R-:W-:Y:S01]  /*184c0*/  LEA R214, R49, R216, 0x1 ;  /* 0x000000d831d67211 */ /* 0x000fe200078e08ff */
[----:B------:R-:W-:Y:S01]  /*184d0*/  LDSM.16.MT88.4 R124, [R216+0xc000] ;  /* 0x00c00000d87c783b */ /* 0x000fe20000004200 */
[----:B------:R-:W-:Y:S02]  /*184e0*/  FMNMX.FTZ R3, R91, R4, !PT ;  /* 0x000000045b037209 */ /* 0x000fe40007810000 */
[----:B------:R-:W-:Y:S01]  /*184f0*/  LEA R212, R47, R214, 0x1 ;  /* 0x000000d62fd47211 */ /* 0x000fe200078e08ff */
[----:B------:R-:W-:Y:S01]  /*18500*/  LDSM.16.MT88.4 R72, [R214+0xc000] ;  /* 0x00c00000d648783b */ /* 0x000fe20000004200 */
[----:B------:R-:W-:-:S02]  /*18510*/  FMNMX.FTZ R4, R86, R3, !PT ;  /* 0x0000000356047209 */ /* 0x000fc40007810000 */
[----:B------:R-:W-:Y:S01]  /*18520*/  FMNMX.FTZ R3, R5, R96, !PT ;  /* 0x0000006005037209 */ /* 0x000fe20007810000 */
[----:B------:R-:W-:Y:S01]  /*18530*/  LDSM.16.MT88.4 R120, [R214+0x10000] ;  /* 0x01000000d678783b */ /* 0x000fe20000004200 */
[----:B------:R-:W-:Y:S02]  /*18540*/  FMNMX.FTZ R4, R87, R4, !PT ;  /* 0x0000000457047209 */ /* 0x000fe40007810000 */
[----:B------:R-:W-:Y:S01]  /*18550*/  LEA R213, R47, R216, 0x1 ;  /* 0x000000d82fd57211 */ /* 0x000fe200078e08ff */
[----:B-1----:R-:W-:Y:S01]  /*18560*/  LDSM.16.MT88.4 R16, [R212+0xc800] ;  /* 0x00c80000d410783b */ /* 0x002fe20000004200 */
[----:B------:R-:W-:Y:S02]  /*18570*/  FMNMX.FTZ R7, R85, R4, !PT ;  /* 0x0000000455077209 */ /* 0x000fe40007810000 */
[----:B------:R-:W-:Y:S01]  /*18580*/  FMNMX.FTZ R4, R88, R3, !PT ;  /* 0x0000000358047209 */ /* 0x000fe20007810000 */
[----:B------:R-:W-:Y:S01]  /*18590*/  LDSM.16.MT88.4 R80, [R213+0xc000] ;  /* 0x00c00000d550783b */ /* 0x000fe20000004200 */
[----:B------:R-:W-:-:S02]  /*185a0*/  FMNMX.FTZ R6, R44, R7, !PT ;  /* 0x000000072c067209 */ /* 0x000fc40007810000 */
[----:B------:R-:W-:Y:S01]  /*185b0*/  FMNMX.FTZ R3, R89, R4, !PT ;  /* 0x0000000459037209 */ /* 0x000fe20007810000 */
[----:B------:R-:W-:Y:S01]  /*185c0*/  LDSM.16.MT88.4 R108, [R213+0x10000] ;  /* 0x01000000d56c783b */ /* 0x000fe20000004200 */
        /* <DEDUP_REMOVED lines=9> */
[----:B------:R-:W-:-:S03]  /*18660*/  FMNMX.FTZ R4, R173, R4, !PT ;  /* 0x00000004ad047209 */ /* 0x000fc60007810000 */
[----:B------:R-:W-:Y:S01]  /*18670*/  LDSM.16.MT88.4 R20, [R213+0xc800] ;  /* 0x00c80000d514783b */ /* 0x000fe20000004200 */
[----:B------:R-:W-:Y:S02]  /*18680*/  FMNMX.FTZ R3, R133, R4, !PT ;  /* 0x0000000485037209 */ /* 0x000fe40007810000 */
[----:B------:R-:W-:Y:S01]  /*18690*/  FMNMX.FTZ R4, R46, R7, !PT ;  /* 0x000000072e047209 */ /* 0x000fe20007810000 */
[----:B------:R-:W-:Y:S01]  /*186a0*/  LDSM.16.MT88.4 R36, [R214+0x10800] ;  /* 0x01080000d624783b */ /* 0x000fe20000004200 */
[----:B------:R-:W-:Y:S02]  /*186b0*/  FMNMX.FTZ R6, R140, R3, !PT ;  /* 0x000000038c067209 */ /* 0x000fe40007810000 */
[----:B------:R-:W-:Y:S01]  /*186c0*/  FMNMX.FTZ R4, R45, R4, !PT ;  /* 0x000000042d047209 */ /* 0x000fe20007810000 */
[----:B------:R-:W-:Y:S01]  /*186d0*/  LDSM.16.MT88.4 R32, [R213+0x10800] ;  /* 0x01080000d520783b */ /* 0x000fe20000004200 */
        /* <DEDUP_REMOVED lines=36> */
[----:B------:R-:W1:Y:S01]  /*18920*/  SHFL.BFLY PT, R4, R9, 0x2, 0x1f ;  /* 0x0c401f0009047f89 */ /* 0x000e6200000e0000 */
[----:B------:R-:W-:-:S04]  /*18930*/  FMNMX.FTZ R6, R146, R3, !PT ;  /* 0x0000000392067209 */ /* 0x000fc80007810000 */
[----:B------:R-:W-:-:S04]  /*18940*/  FMNMX.FTZ R6, R135, R6, !PT ;  /* 0x0000000687067209 */ /* 0x000fc80007810000 */
[----:B------:R-:W-:-:S04]  /*18950*/  FMNMX.FTZ R3, R67, R6, !PT ;  /* 0x0000000643037209 */ /* 0x000fc80007810000 */
[----:B------:R-:W-:-:S04]  /*18960*/  FMNMX.FTZ R3, R134, R3, !PT ;  /* 0x0000000386037209 */ /* 0x000fc80007810000 */
[----:B------:R-:W-:-:S05]  /*18970*/  FMNMX.FTZ R6, R66, R3, !PT ;  /* 0x0000000342067209 */ /* 0x000fca0007810000 */
[----:B------:R-:W3:Y:S01]  /*18980*/  SHFL.BFLY PT, R7, R6, 0x2, 0x1f ;  /* 0x0c401f0006077f89 */ /* 0x000ee200000e0000 */
[----:B-1----:R-:W-:-:S05]  /*18990*/  FMNMX.FTZ R4, R9, R4, !PT ;  /* 0x0000000409047209 */ /* 0x002fca0007810000 */
[----:B------:R-:W1:Y:S01]  /*189a0*/  SHFL.BFLY PT, R3, R4, 0x1, 0x1f ;  /* 0x0c201f0004037f89 */ /* 0x000e6200000e0000 */
[----:B---3--:R-:W-:-:S05]  /*189b0*/  FMNMX.FTZ R7, R6, R7, !PT ;  /* 0x0000000706077209 */ /* 0x008fca0007810000 */
[----:B------:R-:W3:Y:S01]  /*189c0*/  SHFL.BFLY PT, R132, R7, 0x1, 0x1f ;  /* 0x0c201f0007847f89 */ /* 0x000ee200000e0000 */
[----:B-1----:R-:W-:-:S04]  /*189d0*/  FMNMX.FTZ R3, R4, R3, !PT ;  /* 0x0000000304037209 */ /* 0x002fc80007810000 */
[----:B------:R-:W-:Y:S02]  /*189e0*/  FSETP.NEU.FTZ.AND P1, PT, R3, -INF , PT ;  /* 0xff8000000300780b */ /* 0x000fe40003f3d000 */
[----:B---3--:R-:W-:Y:S01]  /*189f0*/  FMNMX.FTZ R132, R7, R132, !PT ;  /* 0x0000008407847209 */ /* 0x008fe20007810000 */
[----:B--2---:R-:W-:-:S04]  /*18a00*/  FMUL.FTZ R64, R65, R3 ;  /* 0x0000000341407220 */ /* 0x004fc80000410000 */
[----:B------:R-:W-:Y:S01]  /*18a10*/  FMUL.FTZ R136, R65, R132 ;  /* 0x0000008441887220 */ /* 0x000fe20000410000 */
[----:B------:R-:W-:Y:S02]  /*18a20*/  FSEL R64, R64, RZ, P1 ;  /* 0x000000ff40407208 */ /* 0x000fe40000800000 */
[----:B------:R-:W-:-:S03]  /*18a30*/  FSETP.NEU.FTZ.AND P1, PT, R132, -INF , PT ;  /* 0xff8000008400780b */ /* 0x000fc60003f3d000 */
[-CC-:B------:R-:W-:Y:S01]  /*18a40*/  FFMA.FTZ R58, R90, R65.reuse, -R64.reuse ;  /* 0x000000415a3a7223 */ /* 0x180fe20000010840 */
[----:B------:R-:W-:Y:S01]  /*18a50*/  FSEL R136, R136, RZ, P1 ;  /* 0x000000ff88887208 */ /* 0x000fe20000800000 */
[-CC-:B------:R-:W-:Y:S02]  /*18a60*/  FFMA.FTZ R53, R91, R65.reuse, -R64.reuse ;  /* 0x000000415b357223 */ /* 0x180fe40000010840 */
[-C--:B------:R-:W-:Y:S02]  /*18a70*/  FFMA.FTZ R60, R94, R65.reuse, -R64 ;  /* 0x000000415e3c7223 */ /* 0x080fe40000010840 */
[-CC-:B------:R-:W-:Y:S01]  /*18a80*/  FFMA.FTZ R59, R88, R65.reuse, -R136.reuse ;  /* 0x00000041583b7223 */ /* 0x180fe20000010888 */
[----:B------:R-:W-:Y:S01]  /*18a90*/  MUFU.EX2 R58, R58 ;  /* 0x0000003a003a7308 */ /* 0x000fe20000000800 */
[-CC-:B------:R-:W-:Y:S02]  /*18aa0*/  FFMA.FTZ R54, R89, R65.reuse, -R136.reuse ;  /* 0x0000004159367223 */ /* 0x180fe40000010888 */
[----:B------:R-:W1:Y:S01]  /*18ab0*/  LDSM.16.MT88.4 R88, [R212+0xc000] ;  /* 0x00c00000d458783b */ /* 0x000e620000004200 */
[----:B------:R-:W-:-:S02]  /*18ac0*/  FFMA.FTZ R61, R96, R65, -R136 ;  /* 0x00000041603d7223 */ /* 0x000fc40000010888 */
[-C--:B------:R-:W-:Y:S01]  /*18ad0*/  FFMA.FTZ R57, R95, R65.reuse, -R64 ;  /* 0x000000415f397223 */ /* 0x080fe20000010840 */
[----:B------:R-:W2:Y:S01]  /*18ae0*/  LDSM.16.MT88.4 R96, [R216+0x10000] ;  /* 0x01000000d860783b */ /* 0x000ea20000004200 */
[-CC-:B------:R-:W-:Y:S01]  /*18af0*/  FFMA.FTZ R62, R5, R65.reuse, -R136.reuse ;  /* 0x00000041053e7223 */ /* 0x180fe20000010888 */
[----:B------:R-:W-:Y:S01]  /*18b00*/  MUFU.EX2 R60, R60 ;  /* 0x0000003c003c7308 */ /* 0x000fe20000000800 */
[-C--:B------:R-:W-:Y:S01]  /*18b10*/  FFMA.FTZ R52, R51, R65.reuse, -R136 ;  /* 0x0000004133347223 */ /* 0x080fe20000010888 */
[----:B------:R-:W3:Y:S01]  /*18b20*/  LDSM.16.MT88.4 R4, [R212+0x10000] ;  /* 0x01000000d404783b */ /* 0x000ee20000004200 */
[-CC-:B------:R-:W-:Y:S02]  /*18b30*/  FFMA.FTZ R56, R86, R65.reuse, -R64.reuse ;  /* 0x0000004156387223 */ /* 0x180fe40000010840 */
[-CC-:B------:R-:W-:Y:S02]  /*18b40*/  FFMA.FTZ R49, R87, R65.reuse, -R64.reuse ;  /* 0x0000004157317223 */ /* 0x180fe40000010840 */
[-C--:B------:R-:W-:Y:S01]  /*18b50*/  FFMA.FTZ R47, R85, R65.reuse, -R64 ;  /* 0x00000041552f7223 */ /* 0x080fe20000010840 */
[----:B------:R-:W4:Y:S01]  /*18b60*/  MUFU.EX2 R57, R57 ;  /* 0x0000003900397308 */ /* 0x000f220000000800 */
[----:B------:R-:W-:-:S02]  /*18b70*/  FFMA.FTZ R55, R84, R65, -R136 ;  /* 0x0000004154377223 */ /* 0x000fc40000010888 */
[-CC-:B------:R-:W-:Y:S02]  /*18b80*/  FFMA.FTZ R51, R93, R65.reuse, -R136.reuse ;  /* 0x000000415d337223 */ /* 0x180fe40000010888 */
[-C--:B------:R-:W-:Y:S02]  /*18b90*/  FFMA.FTZ R46, R46, R65.reuse, -R136 ;  /* 0x000000412e2e7223 */ /* 0x080fe40000010888 */
[-CC-:B------:R-:W-:Y:S01]  /*18ba0*/  FFMA.FTZ R44, R44, R65.reuse, -R64.reuse ;  /* 0x000000412c2c7223 */ /* 0x180fe20000010840 */
[----:B------:R-:W5:Y:S01]  /*18bb0*/  MUFU.EX2 R53, R53 ;  /* 0x0000003500357308 */ /* 0x000f620000000800 */
[-CC-:B------:R-:W-:Y:S02]  /*18bc0*/  FFMA.FTZ R43, R177, R65.reuse, -R64.reuse ;  /* 0x00000041b12b7223 */ /* 0x180fe40000010840 */
[-CC-:B------:R-:W-:Y:S02]  /*18bd0*/  FFMA.FTZ R40, R178, R65.reuse, -R64.reuse ;  /* 0x00000041b2287223 */ /* 0x180fe40000010840 */
[----:B------:R-:W-:-:S02]  /*18be0*/  FFMA.FTZ R9, R179, R65, -R64 ;  /* 0x00000041b3097223 */ /* 0x000fc40000010840 */
[-CC-:B------:R-:W-:Y:S01]  /*18bf0*/  FFMA.FTZ R45, R45, R65.reuse, -R136.reuse ;  /* 0x000000412d2d7223 */ /* 0x180fe20000010888 */
[----:B------:R-:W-:Y:S01]  /*18c00*/  MUFU.EX2 R62, R62 ;  /* 0x0000003e003e7308 */ /* 0x000fe20000000800 */
[----:B----4-:R-:W-:Y:S01]  /*18c10*/  F2FP.PACK_AB R113, R57, R60 ;  /* 0x0000003c3971723e */ /* 0x010fe200000000ff */
[-CC-:B------:R-:W-:Y:S02]  /*18c20*/  FFMA.FTZ R42, R175, R65.reuse, -R136.reuse ;  /* 0x00000041af2a7223 */ /* 0x180fe40000010888 */
[-CC-:B------:R-:W-:Y:S02]  /*18c30*/  FFMA.FTZ R41, R176, R65.reuse, -R136.reuse ;  /* 0x00000041b0297223 */ /* 0x180fe40000010888 */
[-C--:B------:R-:W-:Y:S02]  /*18c40*/  FFMA.FTZ R8, R174, R65.reuse, -R136 ;  /* 0x00000041ae087223 */ /* 0x080fe40000010888 */
[----:B------:R-:W4:Y:S01]  /*18c50*/  MUFU.EX2 R61, R61 ;  /* 0x0000003d003d7308 */ /* 0x000f220000000800 */
[----:B-----5:R-:W-:Y:S01]  /*18c60*/  F2FP.PACK_AB R115, R53, R58 ;  /* 0x0000003a3573723e */ /* 0x020fe200000000ff */
[----:B------:R-:W-:-:S02]  /*18c70*/  FFMA.FTZ R0, R173, R65, -R64 ;  /* 0x00000041ad007223 */ /* 0x000fc40000010840 */
[-CC-:B------:R-:W-:Y:S02]  /*18c80*/  FFMA.FTZ R133, R133, R65.reuse, -R64.reuse ;  /* 0x0000004185857223 */ /* 0x180fe40000010840 */
[-CC-:B------:R-:W-:Y:S02]  /*18c90*/  FFMA.FTZ R140, R140, R65.reuse, -R64.reuse ;  /* 0x000000418c8c7223 */ /* 0x180fe40000010840 */
[----:B------:R-:W-:Y:S01]  /*18ca0*/  MUFU.EX2 R59, R59 ;  /* 0x0000003b003b7308 */ /* 0x000fe20000000800 */
[-C--:B------:R-:W-:Y:S02]  /*18cb0*/  FFMA.FTZ R141, R141, R65.reuse, -R64 ;  /* 0x000000418d8d7223 */ /* 0x080fe40000010840 */
[-CC-:B------:R-:W-:Y:S02]  /*18cc0*/  FFMA.FTZ R142, R142, R65.reuse, -R136.reuse ;  /* 0x000000418e8e7223 */ /* 0x180fe40000010888 */
[-CC-:B------:R-:W-:Y:S02]  /*18cd0*/  FFMA.FTZ R143, R143, R65.reuse, -R136.reuse ;  /* 0x000000418f8f7223 */ /* 0x180fe40000010888 */
[-CC-:B------:R-:W-:Y:S01]  /*18ce0*/  FFMA.FTZ R144, R144, R65.reuse, -R136.reuse ;  /* 0x0000004190907223 */ /* 0x180fe20000010888 */
[----:B------:R-:W5:Y:S01]  /*18cf0*/  MUFU.EX2 R54, R54 ;  /* 0x0000003600367308 */ /* 0x000f620000000800 */
[----:B----4-:R-:W-:Y:S01]  /*18d00*/  F2FP.PACK_AB R112, R61, R62 ;  /* 0x0000003e3d70723e */ /* 0x010fe200000000ff */
[----:B------:R-:W-:-:S02]  /*18d10*/  FFMA.FTZ R147, R147, R65, -R136 ;  /* 0x0000004193937223 */ /* 0x000fc40000010888 */
[-CC-:B------:R-:W-:Y:S02]  /*18d20*/  FFMA.FTZ R150, R150, R65.reuse, -R64.reuse ;  /* 0x0000004196967223 */ /* 0x180fe40000010840 */
[-CC-:B------:R-:W-:Y:S02]  /*18d30*/  FFMA.FTZ R157, R157, R65.reuse, -R64.reuse ;  /* 0x000000419d9d7223 */ /* 0x180fe40000010840 */
[----:B------:R-:W-:Y:S01]  /*18d40*/  MUFU.EX2 R56, R56 ;  /* 0x0000003800387308 */ /* 0x000fe20000000800 */
[-CC-:B------:R-:W-:Y:S02]  /*18d50*/  FFMA.FTZ R158, R158, R65.reuse, -R64.reuse ;  /* 0x000000419e9e7223 */ /* 0x180fe40000010840 */
[-C--:B------:R-:W-:Y:S02]  /*18d60*/  FFMA.FTZ R159, R159, R65.reuse, -R64 ;  /* 0x000000419f9f7223 */ /* 0x080fe40000010840 */
[-CC-:B------:R-:W-:Y:S02]  /*18d70*/  FFMA.FTZ R160, R160, R65.reuse, -R136.reuse ;  /* 0x00000041a0a07223 */ /* 0x180fe40000010888 */
[--C-:B------:R-:W-:Y:S01]  /*18d80*/  FFMA.FTZ R163, R163, R65, -R136.reuse ;  /* 0x00000041a3a37223 */ /* 0x100fe20000010888 */
[----:B-----5:R-:W-:Y:S01]  /*18d90*/  F2FP.PACK_AB R114, R54, R59 ;  /* 0x0000003b3672723e */ /* 0x020fe200000000ff */
[----:B------:R-:W-:Y:S01]  /*18da0*/  MUFU.EX2 R49, R49 ;  /* 0x0000003100317308 */ /* 0x000fe20000000800 */
[----:B------:R-:W-:-:S02]  /*18db0*/  FFMA.FTZ R162, R162, R65, -R136 ;  /* 0x00000041a2a27223 */ /* 0x000fc40000010888 */
[-C--:B------:R-:W-:Y:S02]  /*18dc0*/  FFMA.FTZ R165, R165, R65.reuse, -R136 ;  /* 0x00000041a5a57223 */ /* 0x080fe40000010888 */
[-CC-:B------:R-:W-:Y:S01]  /*18dd0*/  FFMA.FTZ R166, R166, R65.reuse, -R64.reuse ;  /* 0x00000041a6a67223 */ /* 0x180fe20000010840 */
[C---:B-1----:R-:W-:Y:S01]  /*18de0*/  HMMA.16816.F32 R84, R112.reuse, R88, RZ ;  /* 0x000000587054723c */ /* 0x042fe200000018ff */
[-CC-:B------:R-:W-:Y:S01]  /*18df0*/  FFMA.FTZ R172, R172, R65.reuse, -R64.reuse ;  /* 0x00000041acac7223 */ /* 0x180fe20000010840 */
[----:B------:R-:W-:Y:S01]  /*18e00*/  MUFU.EX2 R47, R47 ;  /* 0x0000002f002f7308 */ /* 0x000fe20000000800 */
[-CC-:B------:R-:W-:Y:S02]  /*18e10*/  FFMA.FTZ R171, R171, R65.reuse, -R64.reuse ;  /* 0x00000041abab7223 */ /* 0x180fe40000010840 */
[-C--:B------:R-:W-:Y:S02]  /*18e20*/  FFMA.FTZ R170, R170, R65.reuse, -R64 ;  /* 0x00000041aaaa7223 */ /* 0x080fe40000010840 */
[-CC-:B------:R-:W-:Y:S01]  /*18e30*/  FFMA.FTZ R169, R169, R65.reuse, -R136.reuse ;  /* 0x00000041a9a97223 */ /* 0x180fe20000010888 */
[----:B------:R-:W-:Y:S01]  /*18e40*/  HMMA.16816.F32 R88, R112, R90, RZ ;  /* 0x0000005a7058723c */ /* 0x000fe200000018ff */
[-CC-:B------:R-:W-:Y:S01]  /*18e50*/  FFMA.FTZ R168, R168, R65.reuse, -R136.reuse ;  /* 0x00000041a8a87223 */ /* 0x180fe20000010888 */
[----:B------:R-:W-:Y:S01]  /*18e60*/  MUFU.EX2 R55, R55 ;  /* 0x0000003700377308 */ /* 0x000fe20000000800 */
[----:B------:R-:W-:-:S02]  /*18e70*/  FFMA.FTZ R167, R167, R65, -R136 ;  /* 0x00000041a7a77223 */ /* 0x000fc40000010888 */
[-C--:B------:R-:W-:Y:S02]  /*18e80*/  FFMA.FTZ R164, R164, R65.reuse, -R136 ;  /* 0x00000041a4a47223 */ /* 0x080fe40000010888 */
[-CC-:B------:R-:W-:Y:S01]  /*18e90*/  FFMA.FTZ R161, R161, R65.reuse, -R64.reuse ;  /* 0x00000041a1a17223 */ /* 0x180fe20000010840 */
[C---:B--2---:R-:W-:Y:S01]  /*18ea0*/  HMMA.16816.F32 R92, R112.reuse, R96, RZ ;  /* 0x00000060705c723c */ /* 0x044fe200000018ff */
[-CC-:B------:R-:W-:Y:S01]  /*18eb0*/  FFMA.FTZ R156, R156, R65.reuse, -R64.reuse ;  /* 0x000000419c9c7223 */ /* 0x180fe20000010840 */
[----:B------:R-:W1:Y:S01]  /*18ec0*/  MUFU.EX2 R52, R52 ;  /* 0x0000003400347308 */ /* 0x000e620000000800 */
        /* <DEDUP_REMOVED lines=8> */
[-C--:B------:R-:W-:Y:S01]  /*18f50*/  FFMA.FTZ R145, R145, R65.reuse, -R64 ;  /* 0x0000004191917223 */ /* 0x080fe20000010840 */
[C---:B------:R-:W-:Y:S01]  /*18f60*/  HMMA.16816.F32 R128, R112.reuse, R124, RZ ;  /* 0x0000007c7080723c */ /* 0x040fe200000018ff */
[----:B------:R-:W-:Y:S01]  /*18f70*/  FADD.FTZ R57, R60, R57 ;  /* 0x000000393c397221 */ /* 0x000fe20000010000 */
[----:B------:R-:W2:Y:S01]  /*18f80*/  MUFU.EX2 R46, R46 ;  /* 0x0000002e002e7308 */ /* 0x000ea20000000800 */
[----:B------:R-:W-:Y:S02]  /*18f90*/  FADD.FTZ R62, R62, R61 ;  /* 0x0000003d3e3e7221 */ /* 0x000fe40000010000 */
[----:B------:R-:W-:Y:S02]  /*18fa0*/  FADD.FTZ R58, R58, R57 ;  /* 0x000000393a3a7221 */ /* 0x000fe40000010000 */
[----:B------:R-:W-:Y:S01]  /*18fb0*/  FADD.FTZ R59, R59, R62 ;  /* 0x0000003e3b3b7221 */ /* 0x000fe20000010000 */
[----:B------:R-:W-:Y:S01]  /*18fc0*/  HMMA.16816.F32 R68, R112, R72, RZ ;  /* 0x000000487044723c */ /* 0x000fe200000018ff */
[----:B------:R-:W-:Y:S01]  /*18fd0*/  FFMA.FTZ R243, R63, R65, -R64 ;  /* 0x000000413ff37223 */ /* 0x000fe20000010840 */
[----:B------:R-:W4:Y:S01]  /*18fe0*/  MUFU.EX2 R44, R44 ;  /* 0x0000002c002c7308 */ /* 0x000f220000000800 */
[----:B------:R-:W-:-:S02]  /*18ff0*/  FADD.FTZ R53, R53, R58 ;  /* 0x0000003a35357221 */ /* 0x000fc40000010000 */
[----:B------:R-:W-:-:S03]  /*19000*/  FADD.FTZ R54, R54, R59 ;  /* 0x0000003b36367221 */ /* 0x000fc60000010000 */
[C---:B------:R-:W-:Y:S02]  /*19010*/  HMMA.16816.F32 R76, R112.reuse, R80, RZ ;  /* 0x00000050704c723c */ /* 0x040fe400000018ff */
[----:B------:R-:W-:Y:S06]  /*19020*/  MUFU.EX2 R43, R43 ;  /* 0x0000002b002b7308 */ /* 0x000fec0000000800 */
[C---:B------:R-:W-:Y:S02]  /*19030*/  HMMA.16816.F32 R100, R112.reuse, R120, RZ ;  /* 0x000000787064723c */ /* 0x040fe400000018ff */
[----:B------:R-:W-:Y:S06]  /*19040*/  MUFU.EX2 R40, R40 ;  /* 0x0000002800287308 */ /* 0x000fec0000000800 */
[C---:B------:R-:W-:Y:S02]  /*19050*/  HMMA.16816.F32 R104, R112.reuse, R108, RZ ;  /* 0x0000006c7068723c */ /* 0x040fe400000018ff */
[----:B------:R-:W-:Y:S06]  /*19060*/  MUFU.EX2 R9, R9 ;  /* 0x0000000900097308 */ /* 0x000fec0000000800 */
[C---:B------:R-:W-:Y:S02]  /*19070*/  HMMA.16816.F32 R124, R112.reuse, R126, RZ ;  /* 0x0000007e707c723c */ /* 0x040fe400000018ff */
[----:B------:R-:W-:Y:S06]  /*19080*/  MUFU.EX2 R45, R45 ;  /* 0x0000002d002d7308 */ /* 0x000fec0000000800 */
[C---:B------:R-:W-:Y:S02]  /*19090*/  HMMA.16816.F32 R72, R112.reuse, R74, RZ ;  /* 0x0000004a7048723c */ /* 0x040fe400000018ff */
[----:B------:R-:W5:Y:S06]  /*190a0*/  MUFU.EX2 R42, R42 ;  /* 0x0000002a002a7308 */ /* 0x000f6c0000000800 */
[C---:B------:R-:W-:Y:S02]  /*190b0*/  HMMA.16816.F32 R80, R112.reuse, R82, RZ ;  /* 0x000000527050723c */ /* 0x040fe400000018ff */
[----:B------:R-:W-:Y:S06]  /*190c0*/  MUFU.EX2 R41, R41 ;  /* 0x0000002900297308 */ /* 0x000fec0000000800 */
[C---:B------:R-:W-:Y:S02]  /*190d0*/  HMMA.16816.F32 R120, R112.reuse, R122, RZ ;  /* 0x0000007a7078723c */ /* 0x040fe400000018ff */
[----:B------:R-:W1:Y:S06]  /*190e0*/  MUFU.EX2 R8, R8 ;  /* 0x0000000800087308 */ /* 0x000e6c0000000800 */
[C---:B------:R-:W-:Y:S02]  /*190f0*/  HMMA.16816.F32 R108, R112.reuse, R110, RZ ;  /* 0x0000006e706c723c */ /* 0x040fe400000018ff */
[----:B------:R-:W2:Y:S06]  /*19100*/  MUFU.EX2 R0, R0 ;  /* 0x0000000000007308 */ /* 0x000eac0000000800 */
[C---:B---3--:R-:W-:Y:S02]  /*19110*/  HMMA.16816.F32 R116, R112.reuse, R4, RZ ;  /* 0x000000047074723c */ /* 0x048fe400000018ff */
[----:B------:R-:W-:Y:S05]  /*19120*/  MUFU.EX2 R133, R133 ;  /* 0x0000008500857308 */ /* 0x000fea0000000800 */
[----:B-1----:R-:W-:Y:S01]  /*19130*/  F2FP.PACK_AB R4, R52, R55 ;  /* 0x000000373404723e */ /* 0x002fe200000000ff */
[----:B------:R-:W-:Y:S01]  /*19140*/  HMMA.16816.F32 R112, R112, R6, RZ ;  /* 0x000000067070723c */ /* 0x000fe200000018ff */
[----:B------:R-:W-:Y:S01]  /*19150*/  F2FP.PACK_AB R5, R49, R56 ;  /* 0x000000383105723e */ /* 0x000fe200000000ff */
[----:B------:R-:W-:Y:S01]  /*19160*/  MUFU.EX2 R140, R140 ;  /* 0x0000008c008c7308 */ /* 0x000fe20000000800 */
[----:B------:R-:W-:-:S02]  /*19170*/  FADD.FTZ R56, R56, R53 ;  /* 0x0000003538387221 */ /* 0x000fc40000010000 */
[----:B------:R-:W-:Y:S02]  /*19180*/  FADD.FTZ R55, R55, R54 ;  /* 0x0000003637377221 */ /* 0x000fe40000010000 */
[----:B--2---:R-:W-:Y:S01]  /*19190*/  F2FP.PACK_AB R6, R46, R51 ;  /* 0x000000332e06723e */ /* 0x004fe200000000ff */
[----:B------:R-:W-:Y:S01]  /*191a0*/  FADD.FTZ R56, R49, R56 ;  /* 0x0000003831387221 */ /* 0x000fe20000010000 */
[----:B----4-:R-:W-:Y:S01]  /*191b0*/  F2FP.PACK_AB R7, R44, R47 ;  /* 0x0000002f2c07723e */ /* 0x010fe200000000ff */
[----:B------:R-:W-:Y:S01]  /*191c0*/  MUFU.EX2 R141, R141 ;  /* 0x0000008d008d7308 */ /* 0x000fe20000000800 */
[----:B------:R-:W-:Y:S02]  /*191d0*/  FADD.FTZ R52, R52, R55 ;  /* 0x0000003734347221 */ /* 0x000fe40000010000 */
[----:B------:R-:W-:Y:S02]  /*191e0*/  FADD.FTZ R47, R47, R56 ;  /* 0x000000382f2f7221 */ /* 0x000fe40000010000 */
[----:B------:R-:W-:Y:S01]  /*191f0*/  FADD.FTZ R51, R51, R52 ;  /* 0x0000003433337221 */ /* 0x000fe20000010000 */
[----:B------:R-:W-:Y:S01]  /*19200*/  HMMA.16816.F32 R84, R4, R16, R84 ;  /* 0x000000100454723c */ /* 0x000fe20000001854 */
[----:B------:R-:W-:Y:S01]  /*19210*/  FADD.FTZ R44, R44, R47 ;  /* 0x0000002f2c2c7221 */ /* 0x000fe20000010000 */
[----:B------:R-:W-:Y:S01]  /*19220*/  MUFU.EX2 R142, R142 ;  /* 0x0000008e008e7308 */ /* 0x000fe20000000800 */
[----:B------:R-:W-:-:S05]  /*19230*/  FADD.FTZ R46, R46, R51 ;  /* 0x000000332e2e7221 */ /* 0x000fca0000010000 */
[C---:B------:R-:W-:Y:S01]  /*19240*/  HMMA.16816.F32 R88, R4.reuse, R18, R88 ;  /* 0x000000120458723c */ /* 0x040fe20000001858 */
[----:B------:R-:W1:Y:S01]  /*19250*/  LDSM.16.MT88.4 R16, [R212+0x10800] ;  /* 0x01080000d410783b */ /* 0x000e620000004200 */
[----:B------:R-:W2:Y:S06]  /*19260*/  MUFU.EX2 R143, R143 ;  /* 0x0000008f008f7308 */ /* 0x000eac0000000800 */
[C---:B------:R-:W-:Y:S02]  /*19270*/  HMMA.16816.F32 R92, R4.reuse, R12, R92 ;  /* 0x0000000c045c723c */ /* 0x040fe4000000185c */
[----:B------:R-:W-:Y:S06]  /*19280*/  MUFU.EX2 R144, R144 ;  /* 0x0000009000907308 */ /* 0x000fec0000000800 */
[C---:B------:R-:W-:Y:S01]  /*19290*/  HMMA.16816.F32 R96, R4.reuse, R14, R96 ;  /* 0x0000000e0460723c */ /* 0x040fe20000001860 */
[----:B------:R-:W3:Y:S01]  /*192a0*/  LDSM.16.MT88.4 R12, [R212+0xd000] ;  /* 0x00d00000d40c783b */ /* 0x000ee20000004200 */
[----:B------:R-:W4:Y:S06]  /*192b0*/  MUFU.EX2 R147, R147 ;  /* 0x0000009300937308 */ /* 0x000f2c0000000800 */
        /* <DEDUP_REMOVED lines=8> */
[----:B------:R-:W-:Y:S01]  /*19340*/  LDSM.16.MT88.4 R24, [R214+0xd000] ;  /* 0x00d00000d618783b */ /* 0x000fe20000004200 */
[----:B------:R-:W-:Y:S06]  /*19350*/  MUFU.EX2 R159, R159 ;  /* 0x0000009f009f7308 */ /* 0x000fec0000000800 */
[C---:B------:R-:W-:Y:S02]  /*19360*/  HMMA.16816.F32 R76, R4.reuse, R20, R76 ;  /* 0x00000014044c723c */ /* 0x040fe4000000184c */
[----:B------:R-:W-:Y:S06]  /*19370*/  MUFU.EX2 R160, R160 ;  /* 0x000000a000a07308 */ /* 0x000fec0000000800 */
[C---:B------:R-:W-:Y:S01]  /*19380*/  HMMA.16816.F32 R80, R4.reuse, R22, R80 ;  /* 0x000000160450723c */ /* 0x040fe20000001850 */
[----:B------:R-:W2:Y:S01]  /*19390*/  LDSM.16.MT88.4 R20, [R213+0xd000] ;  /* 0x00d00000d514783b */ /* 0x000ea20000004200 */
[----:B------:R-:W1:Y:S06]  /*193a0*/  MUFU.EX2 R163, R163 ;  /* 0x000000a300a37308 */ /* 0x000e6c0000000800 */
[C---:B------:R-:W-:Y:S02]  /*193b0*/  HMMA.16816.F32 R100, R4.reuse, R36, R100 ;  /* 0x000000240464723c */ /* 0x040fe40000001864 */
[----:B------:R-:W-:Y:S06]  /*193c0*/  MUFU.EX2 R162, R162 ;  /* 0x000000a200a27308 */ /* 0x000fec0000000800 */
[C---:B------:R-:W-:Y:S01]  /*193d0*/  HMMA.16816.F32 R120, R4.reuse, R38, R120 ;  /* 0x000000260478723c */ /* 0x040fe20000001878 */
[----:B------:R-:W-:Y:S01]  /*193e0*/  LDSM.16.MT88.4 R36, [R214+0x11000] ;  /* 0x01100000d624783b */ /* 0x000fe20000004200 */
[----:B------:R-:W1:Y:S06]  /*193f0*/  MUFU.EX2 R165, R165 ;  /* 0x000000a500a57308 */ /* 0x000e6c0000000800 */
[C---:B------:R-:W-:Y:S02]  /*19400*/  HMMA.16816.F32 R104, R4.reuse, R32, R104 ;  /* 0x000000200468723c */ /* 0x040fe40000001868 */
[----:B------:R-:W2:Y:S06]  /*19410*/  MUFU.EX2 R166, R166 ;  /* 0x000000a600a67308 */ /* 0x000eac0000000800 */
[C---:B------:R-:W-:Y:S01]  /*19420*/  HMMA.16816.F32 R108, R4.reuse, R34, R108 ;  /* 0x00000022046c723c */ /* 0x040fe2000000186c */
[----:B------:R-:W-:Y:S01]  /*19430*/  LDSM.16.MT88.4 R32, [R213+0x11000] ;  /* 0x01100000d520783b */ /* 0x000fe20000004200 */
[----:B------:R-:W-:Y:S06]  /*19440*/  MUFU.EX2 R172, R172 ;  /* 0x000000ac00ac7308 */ /* 0x000fec0000000800 */
[C---:B-1----:R-:W-:Y:S02]  /*19450*/  HMMA.16816.F32 R116, R4.reuse, R16, R116 ;  /* 0x000000100474723c */ /* 0x042fe40000001874 */
[----:B------:R-:W-:Y:S06]  /*19460*/  MUFU.EX2 R171, R171 ;  /* 0x000000ab00ab7308 */ /* 0x000fec0000000800 */
[----:B------:R-:W-:Y:S01]  /*19470*/  HMMA.16816.F32 R112, R4, R18, R112 ;  /* 0x000000120470723c */ /* 0x000fe20000001870 */
[----:B------:R-:W1:Y:S01]  /*19480*/  LDSM.16.MT88.4 R16, [R216+0x11000] ;  /* 0x01100000d810783b */ /* 0x000e620000004200 */
[----:B------:R-:W-:Y:S05]  /*19490*/  MUFU.EX2 R170, R170 ;  /* 0x000000aa00aa7308 */ /* 0x000fea0000000800 */
[----:B-----5:R-:W-:Y:S01]  /*194a0*/  F2FP.PACK_AB R4, R42, R45 ;  /* 0x0000002d2a04723e */ /* 0x020fe200000000ff */
        /* <DEDUP_REMOVED lines=8> */
[----:B------:R-:W5:Y:S01]  /*19530*/  MUFU.EX2 R168, R168 ;  /* 0x000000a800a87308 */ /* 0x000f620000000800 */
[----:B------:R-:W-:Y:S01]  /*19540*/  FADD.FTZ R41, R41, R42 ;  /* 0x0000002a29297221 */ /* 0x000fe20000010000 */
[C---:B---3--:R-:W-:Y:S01]  /*19550*/  HMMA.16816.F32 R84, R4.reuse, R12, R84 ;  /* 0x0000000c0454723c */ /* 0x048fe20000001854 */
[----:B------:R-:W-:Y:S02]  /*19560*/  FADD.FTZ R9, R9, R40 ;  /* 0x0000002809097221 */ /* 0x000fe40000010000 */
[----:B------:R-:W-:Y:S02]  /*19570*/  FADD.FTZ R41, R8, R41 ;  /* 0x0000002908297221 */ /* 0x000fe40000010000 */
[----:B------:R-:W-:Y:S01]  /*19580*/  FADD.FTZ R0, R0, R9 ;  /* 0x0000000900007221 */ /* 0x000fe20000010000 */
[----:B------:R-:W-:Y:S02]  /*19590*/  MUFU.EX2 R167, R167 ;  /* 0x000000a700a77308 */ /* 0x000fe40000000800 */
[C---:B------:R-:W-:Y:S01]  /*195a0*/  HMMA.16816.F32 R88, R4.reuse, R14, R88 ;  /* 0x0000000e0458723c */ /* 0x040fe20000001858 */
[----:B------:R-:W3:Y:S05]  /*195b0*/  LDSM.16.MT88.4 R12, [R212+0x11000] ;  /* 0x01100000d40c783b */ /* 0x000eea0000004200 */
[----:B------:R-:W1:Y:S02]  /*195c0*/  MUFU.EX2 R164, R164 ;  /* 0x000000a400a47308 */ /* 0x000e640000000800 */
[C---:B--2---:R-:W-:Y:S06]  /*195d0*/  HMMA.16816.F32 R76, R4.reuse, R20, R76 ;  /* 0x00000014044c723c */ /* 0x044fec000000184c */
[----:B------:R-:W2:Y:S02]  /*195e0*/  MUFU.EX2 R161, R161 ;  /* 0x000000a100a17308 */ /* 0x000ea40000000800 */
[C---:B------:R-:W-:Y:S01]  /*195f0*/  HMMA.16816.F32 R80, R4.reuse, R22, R80 ;  /* 0x000000160450723c */ /* 0x040fe20000001850 */
[----:B------:R-:W-:Y:S05]  /*19600*/  LDSM.16.MT88.4 R20, [R212+0xd800] ;  /* 0x00d80000d414783b */ /* 0x000fea0000004200 */
[----:B------:R-:W-:Y:S02]  /*19610*/  MUFU.EX2 R156, R156 ;  /* 0x0000009c009c7308 */ /* 0x000fe40000000800 */
[C---:B-1----:R-:W-:Y:S06]  /*19620*/  HMMA.16816.F32 R92, R4.reuse, R16, R92 ;  /* 0x00000010045c723c */ /* 0x042fec000000185c */
[----:B------:R-:W-:Y:S02]  /*19630*/  MUFU.EX2 R155, R155 ;  /* 0x0000009b009b7308 */ /* 0x000fe40000000800 */
[C---:B------:R-:W-:Y:S01]  /*19640*/  HMMA.16816.F32 R96, R4.reuse, R18, R96 ;  /* 0x000000120460723c */ /* 0x040fe20000001860 */
[----:B------:R-:W1:Y:S05]  /*19650*/  LDSM.16.MT88.4 R16, [R213+0xd800] ;  /* 0x00d80000d510783b */ /* 0x000e6a0000004200 */
[----:B------:R-:W-:Y:S02]  /*19660*/  MUFU.EX2 R154, R154 ;  /* 0x0000009a009a7308 */ /* 0x000fe40000000800 */
[C---:B------:R-:W-:Y:S06]  /*19670*/  HMMA.16816.F32 R128, R4.reuse, R28, R128 ;  /* 0x0000001c0480723c */ /* 0x040fec0000001880 */
[----:B------:R-:W-:Y:S02]  /*19680*/  MUFU.EX2 R153, R153 ;  /* 0x0000009900997308 */ /* 0x000fe40000000800 */
[C---:B---3--:R-:W-:Y:S06]  /*19690*/  HMMA.16816.F32 R116, R4.reuse, R12, R116 ;  /* 0x0000000c0474723c */ /* 0x048fec0000001874 */
[----:B------:R-:W3:Y:S02]  /*196a0*/  MUFU.EX2 R152, R152 ;  /* 0x0000009800987308 */ /* 0x000ee40000000800 */
[C---:B------:R-:W-:Y:S01]  /*196b0*/  HMMA.16816.F32 R112, R4.reuse, R14, R112 ;  /* 0x0000000e0470723c */ /* 0x040fe20000001870 */
[----:B------:R-:W1:Y:S05]  /*196c0*/  LDSM.16.MT88.4 R12, [R216+0x11800] ;  /* 0x01180000d80c783b */ /* 0x000e6a0000004200 */
[----:B------:R-:W-:Y:S02]  /*196d0*/  MUFU.EX2 R151, R151 ;  /* 0x0000009700977308 */ /* 0x000fe40000000800 */
[C---:B------:R-:W-:Y:S01]  /*196e0*/  HMMA.16816.F32 R124, R4.reuse, R30, R124 ;  /* 0x0000001e047c723c */ /* 0x040fe2000000187c */
[----:B------:R-:W1:Y:S05]  /*196f0*/  LDSM.16.MT88.4 R28, [R216+0xd800] ;  /* 0x00d80000d81c783b */ /* 0x000e6a0000004200 */
[----:B------:R-:W1:Y:S02]  /*19700*/  MUFU.EX2 R146, R146 ;  /* 0x0000009200927308 */ /* 0x000e640000000800 */
[C---:B------:R-:W-:Y:S06]  /*19710*/  HMMA.16816.F32 R68, R4.reuse, R24, R68 ;  /* 0x000000180444723c */ /* 0x040fec0000001844 */
[----:B------:R-:W-:Y:S02]  /*19720*/  MUFU.EX2 R243, R243 ;  /* 0x000000f300f37308 */ /* 0x000fe40000000800 */
[C---:B------:R-:W-:Y:S01]  /*19730*/  HMMA.16816.F32 R72, R4.reuse, R26, R72 ;  /* 0x0000001a0448723c */ /* 0x040fe20000001848 */
[----:B------:R-:W1:Y:S07]  /*19740*/  LDSM.16.MT88.4 R24, [R214+0xd800] ;  /* 0x00d80000d618783b */ /* 0x000e6e0000004200 */
[C---:B------:R-:W-:Y:S08]  /*19750*/  HMMA.16816.F32 R100, R4.reuse, R36, R100 ;  /* 0x000000240464723c */ /* 0x040ff00000001864 */
[C---:B------:R-:W-:Y:S01]  /*19760*/  HMMA.16816.F32 R120, R4.reuse, R38, R120 ;  /* 0x000000260478723c */ /* 0x040fe20000001878 */
[----:B------:R-:W-:Y:S07]  /*19770*/  LDSM.16.MT88.4 R36, [R213+0x12800] ;  /* 0x01280000d524783b */ /* 0x000fee0000004200 */
[C---:B------:R-:W-:Y:S08]  /*19780*/  HMMA.16816.F32 R104, R4.reuse, R32, R104 ;  /* 0x000000200468723c */ /* 0x040ff00000001868 */
[----:B------:R-:W-:Y:S01]  /*19790*/  HMMA.16816.F32 R108, R4, R34, R108 ;  /* 0x00000022046c723c */ /* 0x000fe2000000186c */
[----:B------:R-:W-:Y:S06]  /*197a0*/  LDSM.16.MT88.4 R32, [R213+0x11800] ;  /* 0x01180000d520783b */ /* 0x000fec0000004200 */
[----:B------:R-:W-:Y:S01]  /*197b0*/  F2FP.PACK_AB R4, R143, R142 ;  /* 0x0000008e8f04723e */ /* 0x000fe200000000ff */
[----:B------:R-:W-:Y:S01]  /*197c0*/  FADD.FTZ R142, R142, R41 ;  /* 0x000000298e8e7221 */ /* 0x000fe20000010000 */
[----:B------:R-:W-:Y:S01]  /*197d0*/  F2FP.PACK_AB R5, R140, R133 ;  /* 0x000000858c05723e */ /* 0x000fe200000000ff */
[----:B------:R-:W-:Y:S01]  /*197e0*/  FADD.FTZ R133, R133, R0 ;  /* 0x0000000085857221 */ /* 0x000fe20000010000 */
[----:B----4-:R-:W-:Y:S01]  /*197f0*/  F2FP.PACK_AB R6, R147, R144 ;  /* 0x000000909306723e */ /* 0x010fe200000000ff */
[----:B------:R-:W-:Y:S01]  /*19800*/  FADD.FTZ R143, R143, R142 ;  /* 0x0000008e8f8f7221 */ /* 0x000fe20000010000 */
[----:B------:R-:W-:Y:S01]  /*19810*/  F2FP.PACK_AB R7, R150, R141 ;  /* 0x0000008d9607723e */ /* 0x000fe200000000ff */
[----:B------:R-:W-:-:S02]  /*19820*/  FADD.FTZ R140, R140, R133 ;  /* 0x000000858c8c7221 */ /* 0x000fc40000010000 */
[----:B------:R-:W-:Y:S02]  /*19830*/  FADD.FTZ R144, R144, R143 ;  /* 0x0000008f90907221 */ /* 0x000fe40000010000 */
[----:B------:R-:W-:Y:S02]  /*19840*/  FADD.FTZ R141, R141, R140 ;  /* 0x0000008c8d8d7221 */ /* 0x000fe40000010000 */
[----:B-1----:R-:W-:Y:S01]  /*19850*/  HMMA.16816.F32 R76, R4, R16, R76 ;  /* 0x00000010044c723c */ /* 0x002fe2000000184c */
[----:B------:R-:W-:Y:S02]  /*19860*/  FADD.FTZ R147, R147, R144 ;  /* 0x0000009093937221 */ /* 0x000fe40000010000 */
[----:B------:R-:W-:-:S05]  /*19870*/  FADD.FTZ R150, R150, R141 ;  /* 0x0000008d96967221 */ /* 0x000fca0000010000 */
[C---:B------:R-:W-:Y:S01]  /*19880*/  HMMA.16816.F32 R80, R4.reuse, R18, R80 ;  /* 0x000000120450723c */ /* 0x040fe20000001850 */
[----:B------:R-:W1:Y:S07]  /*19890*/  LDSM.16.MT88.4 R16, [R214+0x11800] ;  /* 0x01180000d610783b */ /* 0x000e6e0000004200 */
[C---:B------:R-:W-:Y:S08]  /*198a0*/  HMMA.16816.F32 R84, R4.reuse, R20, R84 ;  /* 0x000000140454723c */ /* 0x040ff00000001854 */
[C---:B------:R-:W-:Y:S01]  /*198b0*/  HMMA.16816.F32 R88, R4.reuse, R22, R88 ;  /* 0x000000160458723c */ /* 0x040fe20000001858 */
[----:B------:R-:W4:Y:S07]  /*198c0*/  LDSM.16.MT88.4 R20, [R212+0x11800] ;  /* 0x01180000d414783b */ /* 0x000f2e0000004200 */
[C---:B------:R-:W-:Y:S08]  /*198d0*/  HMMA.16816.F32 R92, R4.reuse, R12, R92 ;  /* 0x0000000c045c723c */ /* 0x040ff0000000185c */
[C---:B------:R-:W-:Y:S01]  /*198e0*/  HMMA.16816.F32 R96, R4.reuse, R14, R96 ;  /* 0x0000000e0460723c */ /* 0x040fe20000001860 */
[----:B------:R-:W2:Y:S07]  /*198f0*/  LDSM.16.MT88.4 R12, [R213+0xe000] ;  /* 0x00e00000d50c783b */ /* 0x000eae0000004200 */
[C---:B------:R-:W-:Y:S08]  /*19900*/  HMMA.16816.F32 R128, R4.reuse, R28, R128 ;  /* 0x0000001c0480723c */ /* 0x040ff00000001880 */
[C---:B------:R-:W-:Y:S01]  /*19910*/  HMMA.16816.F32 R124, R4.reuse, R30, R124 ;  /* 0x0000001e047c723c */ /* 0x040fe2000000187c */
[----:B------:R-:W-:Y:S07]  /*19920*/  LDSM.16.MT88.4 R28, [R216+0xe000] ;  /* 0x00e00000d81c783b */ /* 0x000fee0000004200 */
[C---:B------:R-:W-:Y:S08]  /*19930*/  HMMA.16816.F32 R68, R4.reuse, R24, R68 ;  /* 0x000000180444723c */ /* 0x040ff00000001844 */
[C---:B------:R-:W-:Y:S01]  /*19940*/  HMMA.16816.F32 R72, R4.reuse, R26, R72 ;  /* 0x0000001a0448723c */ /* 0x040fe20000001848 */
[----:B------:R-:W2:Y:S07]  /*19950*/  LDSM.16.MT88.4 R24, [R214+0xe000] ;  /* 0x00e00000d618783b */ /* 0x000eae0000004200 */
[C---:B-1----:R-:W-:Y:S08]  /*19960*/  HMMA.16816.F32 R100, R4.reuse, R16, R100 ;  /* 0x000000100464723c */ /* 0x042ff00000001864 */
[C---:B------:R-:W-:Y:S01]  /*19970*/  HMMA.16816.F32 R120, R4.reuse, R18, R120 ;  /* 0x000000120478723c */ /* 0x040fe20000001878 */
[----:B------:R-:W1:Y:S07]  /*19980*/  LDSM.16.MT88.4 R16, [R212+0xe000] ;  /* 0x00e00000d410783b */ /* 0x000e6e0000004200 */
[C---:B------:R-:W-:Y:S08]  /*19990*/  HMMA.16816.F32 R104, R4.reuse, R32, R104 ;  /* 0x000000200468723c */ /* 0x040ff00000001868 */
[C---:B------:R-:W-:Y:S01]  /*199a0*/  HMMA.16816.F32 R108, R4.reuse, R34, R108 ;  /* 0x00000022046c723c */ /* 0x040fe2000000186c */
[----:B------:R-:W-:Y:S07]  /*199b0*/  LDSM.16.MT88.4 R32, [R216+0xf000] ;  /* 0x00f00000d820783b */ /* 0x000fee0000004200 */
[C---:B----4-:R-:W-:Y:S08]  /*199c0*/  HMMA.16816.F32 R116, R4.reuse, R20, R116 ;  /* 0x000000140474723c */ /* 0x050ff00000001874 */
[----:B------:R-:W-:Y:S01]  /*199d0*/  HMMA.16816.F32 R112, R4, R22, R112 ;  /* 0x000000160470723c */ /* 0x000fe20000001870 */
[----:B------:R-:W4:Y:S06]  /*199e0*/  LDSM.16.MT88.4 R20, [R216+0x12000] ;  /* 0x01200000d814783b */ /* 0x000f2c0000004200 */
        /* <DEDUP_REMOVED lines=10> */
[----:B--2---:R-:W-:Y:S01]  /*19a90*/  HMMA.16816.F32 R76, R4, R12, R76 ;  /* 0x0000000c044c723c */ /* 0x004fe2000000184c */
[----:B------:R-:W-:Y:S02]  /*19aa0*/  FADD.FTZ R162, R165, R162 ;  /* 0x000000a2a5a27221 */ /* 0x000fe40000010000 */
[----:B------:R-:W-:-:S05]  /*19ab0*/  FADD.FTZ R159, R166, R159 ;  /* 0x0000009fa69f7221 */ /* 0x000fca0000010000 */
[C---:B------:R-:W-:Y:S01]  /*19ac0*/  HMMA.16816.F32 R80, R4.reuse, R14, R80 ;  /* 0x0000000e0450723c */ /* 0x040fe20000001850 */
[----:B------:R-:W2:Y:S07]  /*19ad0*/  LDSM.16.MT88.4 R12, [R213+0x12000] ;  /* 0x01200000d50c783b */ /* 0x000eae0000004200 */
[C---:B------:R-:W-:Y:S08]  /*19ae0*/  HMMA.16816.F32 R68, R4.reuse, R24, R68 ;  /* 0x000000180444723c */ /* 0x040ff00000001844 */
[C---:B------:R-:W-:Y:S01]  /*19af0*/  HMMA.16816.F32 R72, R4.reuse, R26, R72 ;  /* 0x0000001a0448723c */ /* 0x040fe20000001848 */
[----:B------:R-:W3:Y:S07]  /*19b00*/  LDSM.16.MT88.4 R24, [R214+0x12000] ;  /* 0x01200000d618783b */ /* 0x000eee0000004200 */
[C---:B-1----:R-:W-:Y:S08]  /*19b10*/  HMMA.16816.F32 R84, R4.reuse, R16, R84 ;  /* 0x000000100454723c */ /* 0x042ff00000001854 */
[C---:B------:R-:W-:Y:S01]  /*19b20*/  HMMA.16816.F32 R88, R4.reuse, R18, R88 ;  /* 0x000000120458723c */ /* 0x040fe20000001858 */
[----:B------:R-:W1:Y:S07]  /*19b30*/  LDSM.16.MT88.4 R16, [R212+0x12000] ;  /* 0x01200000d410783b */ /* 0x000e6e0000004200 */
[C---:B----4-:R-:W-:Y:S08]  /*19b40*/  HMMA.16816.F32 R92, R4.reuse, R20, R92 ;  /* 0x00000014045c723c */ /* 0x050ff0000000185c */
[C---:B------:R-:W-:Y:S01]  /*19b50*/  HMMA.16816.F32 R96, R4.reuse, R22, R96 ;  /* 0x000000160460723c */ /* 0x040fe20000001860 */
[----:B------:R-:W4:Y:S07]  /*19b60*/  LDSM.16.MT88.4 R20, [R214+0xe800] ;  /* 0x00e80000d614783b */ /* 0x000f2e0000004200 */
[C---:B--2---:R-:W-:Y:S08]  /*19b70*/  HMMA.16816.F32 R104, R4.reuse, R12, R104 ;  /* 0x0000000c0468723c */ /* 0x044ff00000001868 */
[C---:B------:R-:W-:Y:S01]  /*19b80*/  HMMA.16816.F32 R108, R4.reuse, R14, R108 ;  /* 0x0000000e046c723c */ /* 0x040fe2000000186c */
[----:B------:R-:W2:Y:S07]  /*19b90*/  LDSM.16.MT88.4 R12, [R212+0xe800] ;  /* 0x00e80000d40c783b */ /* 0x000eae0000004200 */
[C---:B------:R-:W-:Y:S08]  /*19ba0*/  HMMA.16816.F32 R128, R4.reuse, R28, R128 ;  /* 0x0000001c0480723c */ /* 0x040ff00000001880 */
[C---:B------:R-:W-:Y:S01]  /*19bb0*/  HMMA.16816.F32 R124, R4.reuse, R30, R124 ;  /* 0x0000001e047c723c */ /* 0x040fe2000000187c */
[----:B------:R-:W-:Y:S07]  /*19bc0*/  LDSM.16.MT88.4 R28, [R216+0xe800] ;  /* 0x00e80000d81c783b */ /* 0x000fee0000004200 */
[C---:B---3--:R-:W-:Y:S08]  /*19bd0*/  HMMA.16816.F32 R100, R4.reuse, R24, R100 ;  /* 0x000000180464723c */ /* 0x048ff00000001864 */
[C---:B------:R-:W-:Y:S01]  /*19be0*/  HMMA.16816.F32 R120, R4.reuse, R26, R120 ;  /* 0x0000001a0478723c */ /* 0x040fe20000001878 */
[----:B------:R-:W3:Y:S07]  /*19bf0*/  LDSM.16.MT88.4 R24, [R213+0xe800] ;  /* 0x00e80000d518783b */ /* 0x000eee0000004200 */
[C---:B-1----:R-:W-:Y:S08]  /*19c00*/  HMMA.16816.F32 R116, R4.reuse, R16, R116 ;  /* 0x000000100474723c */ /* 0x042ff00000001874 */
[----:B------:R-:W-:Y:S01]  /*19c10*/  HMMA.16816.F32 R112, R4, R18, R112 ;  /* 0x000000120470723c */ /* 0x000fe20000001870 */
[----:B------:R-:W1:Y:S06]  /*19c20*/  LDSM.16.MT88.4 R16, [R216+0x12800] ;  /* 0x01280000d810783b */ /* 0x000e6c0000004200 */
[----:B-----5:R-:W-:Y:S01]  /*19c30*/  F2FP.PACK_AB R4, R168, R169 ;  /* 0x000000a9a804723e */ /* 0x020fe200000000ff */
        /* <DEDUP_REMOVED lines=9> */
[----:B----4-:R-:W-:Y:S01]  /*19cd0*/  HMMA.16816.F32 R68, R4, R20, R68 ;  /* 0x000000140444723c */ /* 0x010fe20000001844 */
[----:B------:R-:W-:Y:S02]  /*19ce0*/  FADD.FTZ R164, R164, R167 ;  /* 0x000000a7a4a47221 */ /* 0x000fe40000010000 */
[----:B------:R-:W-:-:S05]  /*19cf0*/  FADD.FTZ R161, R161, R170 ;  /* 0x000000aaa1a17221 */ /* 0x000fca0000010000 */
[C---:B------:R-:W-:Y:S01]  /*19d00*/  HMMA.16816.F32 R72, R4.reuse, R22, R72 ;  /* 0x000000160448723c */ /* 0x040fe20000001848 */
[----:B------:R-:W4:Y:S07]  /*19d10*/  LDSM.16.MT88.4 R20, [R214+0x12800] ;  /* 0x01280000d614783b */ /* 0x000f2e0000004200 */
[C---:B--2---:R-:W-:Y:S08]  /*19d20*/  HMMA.16816.F32 R84, R4.reuse, R12, R84 ;  /* 0x0000000c0454723c */ /* 0x044ff00000001854 */
[C---:B------:R-:W-:Y:S01]  /*19d30*/  HMMA.16816.F32 R88, R4.reuse, R14, R88 ;  /* 0x0000000e0458723c */ /* 0x040fe20000001858 */
[----:B------:R-:W2:Y:S07]  /*19d40*/  LDSM.16.MT88.4 R12, [R212+0x12800] ;  /* 0x01280000d40c783b */ /* 0x000eae0000004200 */
[C---:B---3--:R-:W-:Y:S08]  /*19d50*/  HMMA.16816.F32 R76, R4.reuse, R24, R76 ;  /* 0x00000018044c723c */ /* 0x048ff0000000184c */
[C---:B------:R-:W-:Y:S01]  /*19d60*/  HMMA.16816.F32 R80, R4.reuse, R26, R80 ;  /* 0x0000001a0450723c */ /* 0x040fe20000001850 */
[----:B------:R-:W-:Y:S07]  /*19d70*/  LDSM.16.MT88.4 R24, [R212+0xf000] ;  /* 0x00f00000d418783b */ /* 0x000fee0000004200 */
[C---:B-1----:R-:W-:Y:S08]  /*19d80*/  HMMA.16816.F32 R92, R4.reuse, R16, R92 ;  /* 0x00000010045c723c */ /* 0x042ff0000000185c */
[C---:B------:R-:W-:Y:S01]  /*19d90*/  HMMA.16816.F32 R96, R4.reuse, R18, R96 ;  /* 0x000000120460723c */ /* 0x040fe20000001860 */
[----:B------:R-:W1:Y:S07]  /*19da0*/  LDSM.16.MT88.4 R16, [R213+0xf000] ;  /* 0x00f00000d510783b */ /* 0x000e6e0000004200 */
[C---:B----4-:R-:W-:Y:S08]  /*19db0*/  HMMA.16816.F32 R100, R4.reuse, R20, R100 ;  /* 0x000000140464723c */ /* 0x050ff00000001864 */
[C---:B------:R-:W-:Y:S01]  /*19dc0*/  HMMA.16816.F32 R120, R4.reuse, R22, R120 ;  /* 0x000000160478723c */ /* 0x040fe20000001878 */
[----:B------:R-:W3:Y:S07]  /*19dd0*/  LDSM.16.MT88.4 R20, [R216+0x13000] ;  /* 0x01300000d814783b */ /* 0x000eee0000004200 */
[C---:B--2---:R-:W-:Y:S08]  /*19de0*/  HMMA.16816.F32 R116, R4.reuse, R12, R116 ;  /* 0x0000000c0474723c */ /* 0x044ff00000001874 */
[C---:B------:R-:W-:Y:S01]  /*19df0*/  HMMA.16816.F32 R112, R4.reuse, R14, R112 ;  /* 0x0000000e0470723c */ /* 0x040fe20000001870 */
[----:B------:R-:W2:Y:S07]  /*19e00*/  LDSM.16.MT88.4 R12, [R214+0x13000] ;  /* 0x01300000d60c783b */ /* 0x000eae0000004200 */
[C---:B------:R-:W-:Y:S01]  /*19e10*/  HMMA.16816.F32 R104, R4.reuse, R36, R104 ;  /* 0x000000240468723c */ /* 0x040fe20000001868 */
[----:B------:R-:W4:Y:S07]  /*19e20*/  MUFU.EX2 R37, R145 ;  /* 0x0000009100257308 */ /* 0x000f2e0000000800 */
[C---:B------:R-:W-:Y:S08]  /*19e30*/  HMMA.16816.F32 R128, R4.reuse, R28, R128 ;  /* 0x0000001c0480723c */ /* 0x040ff00000001880 */
[C---:B------:R-:W-:Y:S01]  /*19e40*/  HMMA.16816.F32 R124, R4.reuse, R30, R124 ;  /* 0x0000001e047c723c */ /* 0x040fe2000000187c */
[----:B------:R-:W5:Y:S07]  /*19e50*/  LDSM.16.MT88.4 R28, [R214+0xf000] ;  /* 0x00f00000d61c783b */ /* 0x000f6e0000004200 */
[----:B------:R-:W-:Y:S07]  /*19e60*/  HMMA.16816.F32 R108, R4, R38, R108 ;  /* 0x00000026046c723c */ /* 0x000fee000000186c */
[----:B------:R-:W-:Y:S01]  /*19e70*/  F2FP.PACK_AB R4, R152, R153 ;  /* 0x000000999804723e */ /* 0x000fe200000000ff */
[----:B------:R-:W-:Y:S01]  /*19e80*/  FADD.FTZ R153, R153, R164 ;  /* 0x000000a499997221 */ /* 0x000fe20000010000 */
[----:B------:R-:W-:Y:S01]  /*19e90*/  F2FP.PACK_AB R5, R155, R156 ;  /* 0x0000009c9b05723e */ /* 0x000fe200000000ff */
[----:B------:R-:W-:Y:S01]  /*19ea0*/  FADD.FTZ R156, R156, R161 ;  /* 0x000000a19c9c7221 */ /* 0x000fe20000010000 */
[----:B------:R-:W-:Y:S01]  /*19eb0*/  F2FP.PACK_AB R6, R146, R151 ;  /* 0x000000979206723e */ /* 0x000fe200000000ff */
[----:B------:R-:W-:Y:S01]  /*19ec0*/  FADD.FTZ R152, R152, R153 ;  /* 0x0000009998987221 */ /* 0x000fe20000010000 */
[----:B----4-:R-:W-:Y:S01]  /*19ed0*/  F2FP.PACK_AB R7, R37, R154 ;  /* 0x0000009a2507723e */ /* 0x010fe200000000ff */
        /* <DEDUP_REMOVED lines=11> */
[C---:B---3--:R-:W-:Y:S08]  /*19f90*/  HMMA.16816.F32 R92, R4.reuse, R20, R92 ;  /* 0x00000014045c723c */ /* 0x048ff0000000185c */
[C---:B------:R-:W-:Y:S01]  /*19fa0*/  HMMA.16816.F32 R96, R4.reuse, R22, R96 ;  /* 0x000000160460723c */ /* 0x040fe20000001860 */
[----:B------:R-:W-:Y:S07]  /*19fb0*/  LDSM.16.MT88.4 R20, [R214+0xf800] ;  /* 0x00f80000d614783b */ /* 0x000fee0000004200 */
[C---:B--2---:R-:W-:Y:S08]  /*19fc0*/  HMMA.16816.F32 R100, R4.reuse, R12, R100 ;  /* 0x0000000c0464723c */ /* 0x044ff00000001864 */
[C---:B------:R-:W-:Y:S01]  /*19fd0*/  HMMA.16816.F32 R120, R4.reuse, R14, R120 ;  /* 0x0000000e0478723c */ /* 0x040fe20000001878 */
[----:B------:R-:W2:Y:S07]  /*19fe0*/  LDSM.16.MT88.4 R12, [R216+0xf800] ;  /* 0x00f80000d80c783b */ /* 0x000eae0000004200 */
[C---:B------:R-:W-:Y:S07]  /*19ff0*/  HMMA.16816.F32 R128, R4.reuse, R32, R128 ;  /* 0x000000200480723c */ /* 0x040fee0000001880 */
[-CC-:B------:R-:W-:Y:S01]  /*1a000*/  FFMA.FTZ R32, R67, R65.reuse, -R136.reuse ;  /* 0x0000004143207223 */ /* 0x180fe20000010888 */
[----:B------:R-:W-:Y:S01]  /*1a010*/  HMMA.16816.F32 R124, R4, R34, R124 ;  /* 0x00000022047c723c */ /* 0x000fe2000000187c */
[----:B------:R-:W-:-:S04]  /*1a020*/  FFMA.FTZ R33, R134, R65, -R136 ;  /* 0x0000004186217223 */ /* 0x000fc80000010888 */
[----:B------:R-:W-:Y:S02]  /*1a030*/  MUFU.EX2 R32, R32 ;  /* 0x0000002000207308 */ /* 0x000fe40000000800 */
[-C--:B------:R-:W-:Y:S01]  /*1a040*/  FFMA.FTZ R34, R66, R65.reuse, -R136 ;  /* 0x0000004142227223 */ /* 0x080fe20000010888 */
[C---:B-----5:R-:W-:Y:S05]  /*1a050*/  HMMA.16816.F32 R68, R4.reuse, R28, R68 ;  /* 0x0000001c0444723c */ /* 0x060fea0000001844 */
[----:B------:R-:W-:Y:S02]  /*1a060*/  MUFU.EX2 R33, R33 ;  /* 0x0000002100217308 */ /* 0x000fe40000000800 */
[-CC-:B------:R-:W-:Y:S01]  /*1a070*/  FFMA.FTZ R28, R139, R65.reuse, -R64.reuse ;  /* 0x000000418b1c7223 */ /* 0x180fe20000010840 */
[----:B------:R-:W-:Y:S01]  /*1a080*/  HMMA.16816.F32 R72, R4, R30, R72 ;  /* 0x0000001e0448723c */ /* 0x000fe20000001848 */
[----:B------:R-:W-:-:S04]  /*1a090*/  FFMA.FTZ R29, R138, R65, -R64 ;  /* 0x000000418a1d7223 */ /* 0x000fc80000010840 */
[----:B------:R-:W-:Y:S02]  /*1a0a0*/  MUFU.EX2 R28, R28 ;  /* 0x0000001c001c7308 */ /* 0x000fe40000000800 */
[-C--:B------:R-:W-:Y:S01]  /*1a0b0*/  FFMA.FTZ R30, R137, R65.reuse, -R64 ;  /* 0x00000041891e7223 */ /* 0x080fe20000010840 */
[----:B-1----:R-:W-:Y:S01]  /*1a0c0*/  HMMA.16816.F32 R104, R4, R16, R104 ;  /* 0x000000100468723c */ /* 0x002fe20000001868 */
[----:B------:R-:W-:-:S04]  /*1a0d0*/  FFMA.FTZ R31, R135, R65, -R136 ;  /* 0x00000041871f7223 */ /* 0x000fc80000010888 */
[----:B------:R-:W1:Y:S03]  /*1a0e0*/  MUFU.EX2 R29, R29 ;  /* 0x0000001d001d7308 */ /* 0x000e660000000800 */
[C---:B------:R-:W-:Y:S01]  /*1a0f0*/  HMMA.16816.F32 R108, R4.reuse, R18, R108 ;  /* 0x00000012046c723c */ /* 0x040fe2000000186c */
[----:B------:R-:W3:Y:S04]  /*1a100*/  LDSM.16.MT88.4 R16, [R213+0xf800] ;  /* 0x00f80000d510783b */ /* 0x000ee80000004200 */
[----:B------:R-:W5:Y:S03]  /*1a110*/  MUFU.EX2 R30, R30 ;  /* 0x0000001e001e7308 */ /* 0x000f660000000800 */
[C---:B----4-:R-:W-:Y:S05]  /*1a120*/  HMMA.16816.F32 R116, R4.reuse, R24, R116 ;  /* 0x000000180474723c */ /* 0x050fea0000001874 */
[----:B------:R-:W4:Y:S03]  /*1a130*/  MUFU.EX2 R31, R31 ;  /* 0x0000001f001f7308 */ /* 0x000f260000000800 */
[----:B------:R-:W-:Y:S05]  /*1a140*/  HMMA.16816.F32 R112, R4, R26, R112 ;  /* 0x0000001a0470723c */ /* 0x000fea0000001870 */
[----:B------:R-:W2:Y:S02]  /*1a150*/  MUFU.EX2 R34, R34 ;  /* 0x0000002200227308 */ /* 0x000ea40000000800 */
[----:B-1----:R-:W-:Y:S01]  /*1a160*/  F2FP.PACK_AB R5, R29, R28 ;  /* 0x0000001c1d05723e */ /* 0x002fe200000000ff */
[----:B------:R-:W-:Y:S01]  /*1a170*/  FADD.FTZ R28, R28, R37 ;  /* 0x000000251c1c7221 */ /* 0x000fe20000010000 */
[----:B-----5:R-:W-:-:S03]  /*1a180*/  F2FP.PACK_AB R7, R243, R30 ;  /* 0x0000001ef307723e */ /* 0x020fc600000000ff */
[----:B------:R-:W-:Y:S01]  /*1a190*/  FADD.FTZ R29, R29, R28 ;  /* 0x0000001c1d1d7221 */ /* 0x000fe20000010000 */
[----:B----4-:R-:W-:Y:S01]  /*1a1a0*/  F2FP.PACK_AB R4, R32, R31 ;  /* 0x0000001f2004723e */ /* 0x010fe200000000ff */
[----:B------:R-:W-:Y:S02]  /*1a1b0*/  FADD.FTZ R31, R31, R146 ;  /* 0x000000921f1f7221 */ /* 0x000fe40000010000 */
[----:B------:R-:W-:Y:S02]  /*1a1c0*/  FADD.FTZ R30, R30, R29 ;  /* 0x0000001d1e1e7221 */ /* 0x000fe40000010000 */
[----:B------:R-:W-:Y:S02]  /*1a1d0*/  FADD.FTZ R32, R32, R31 ;  /* 0x0000001f20207221 */ /* 0x000fe40000010000 */
[----:B------:R-:W-:Y:S01]  /*1a1e0*/  FADD.FTZ R243, R243, R30 ;  /* 0x0000001ef3f37221 */ /* 0x000fe20000010000 */
[----:B--2---:R-:W-:Y:S01]  /*1a1f0*/  F2FP.PACK_AB R6, R34, R33 ;  /* 0x000000212206723e */ /* 0x004fe200000000ff */
[----:B------:R-:W-:-:S04]  /*1a200*/  FADD.FTZ R33, R33, R32 ;  /* 0x0000002021217221 */ /* 0x000fc80000010000 */
[----:B------:R-:W-:Y:S02]  /*1a210*/  FADD.FTZ R241, R34, R33 ;  /* 0x0000002122f17221 */ /* 0x000fe40000010000 */
[C---:B------:R-:W-:Y:S08]  /*1a220*/  HMMA.16816.F32 R128, R4.reuse, R12, R128 ;  /* 0x0000000c0480723c */ /* 0x040ff00000001880 */
[C---:B------:R-:W-:Y:S01]  /*1a230*/  HMMA.16816.F32 R124, R4.reuse, R14, R124 ;  /* 0x0000000e047c723c */ /* 0x040fe2000000187c */
[----:B------:R-:W1:Y:S07]  /*1a240*/  LDSM.16.MT88.4 R12, [R212+0xf800] ;  /* 0x00f80000d40c783b */ /* 0x000e6e0000004200 */
        /* <DEDUP_REMOVED lines=12> */
[C---:B---3--:R-:W-:Y:S08]  /*1a310*/  HMMA.16816.F32 R100, R4.reuse, R16, R100 ;  /* 0x000000100464723c */ /* 0x048ff00000001864 */
[C---:B------:R-:W-:Y:S08]  /*1a320*/  HMMA.16816.F32 R120, R4.reuse, R18, R120 ;  /* 0x000000120478723c */ /* 0x040ff00000001878 */
[C---:B-1----:R-:W-:Y:S08]  /*1a330*/  HMMA.16816.F32 R104, R4.reuse, R12, R104 ;  /* 0x0000000c0468723c */ /* 0x042ff00000001868 */
[C---:B------:R-:W-:Y:S08]  /*1a340*/  HMMA.16816.F32 R108, R4.reuse, R14, R108 ;  /* 0x0000000e046c723c */ /* 0x040ff0000000186c */
[C---:B--2---:R-:W-:Y:S08]  /*1a350*/  HMMA.16816.F32 R116, R4.reuse, R20, R116 ;  /* 0x000000140474723c */ /* 0x044ff00000001874 */
[----:B------:R-:W-:Y:S01]  /*1a360*/  HMMA.16816.F32 R112, R4, R22, R112 ;  /* 0x000000160470723c */ /* 0x000fe20000001870 */
[----:B------:R-:W-:Y:S07]  /*1a370*/  @!P3 BRA `(.L_x_1105) ;  /* 0x000054000000b947 */ /* 0x000fee0003800000 */
[----:B------:R-:W-:-:S04]  /*1a380*/  DEPBAR.LE SB0, 0x0 ;  /* 0x000080000000791a */ /* 0x000fc80000000000 */
[----:B------:R-:W-:Y:S01]  /*1a390*/  WARPSYNC 0xffffffff ;  /* 0xffffffff00007948 */ /* 0x000fe20003800000 */
[----:B------:R-:W-:Y:S01]  /*1a3a0*/  BSSY B0, `(.L_x_1106) ;  /* 0x0000043000007945 */ /* 0x000fe20003800000 */
[----:B------:R-:W-:Y:S01]  /*1a3b0*/  IADD3 R238, R48, -0x2, RZ ;  /* 0xfffffffe30ee7810 */ /* 0x000fe20007ffe0ff */
[----:B------:R-:W-:Y:S06]  /*1a3c0*/  BAR.SYNC.DEFER_BLOCKING 0x0 ;  /* 0x0000000000007b1d */ /* 0x000fec0000010000 */
[----:B------:R-:W-:Y:S05]  /*1a3d0*/  @!P0 BRA `(.L_x_1107) ;  /* 0x000003c000008947 */ /* 0x000fea0003800000 */
[----:B------:R-:W2:Y:S01]  /*1a3e0*/  LD.E R13, [R10.64+0x170] ;  /* 0x000170060a0d7980 */ /* 0x000ea2000c101900 */
[----:B------:R-:W-:-:S05]  /*1a3f0*/  IMAD.SHL.U32 R0, R238, 0x80, RZ ;  /* 0x00000080ee007824 */ /* 0x000fca00078e00ff */
[C---:B------:R-:W-:Y:S02]  /*1a400*/  IADD3 R12, R0.reuse, 0x80, RZ ;  /* 0x00000080000c7810 */ /* 0x040fe40007ffe0ff */
[----:B------:R-:W-:Y:S02]  /*1a410*/  IABS R4, R0 ;  /* 0x0000000000047213 */ /* 0x000fe40000000000 */
[-C--:B--2---:R-:W-:Y:S02]  /*1a420*/  IABS R7, R13.reuse ;  /* 0x0000000d00077213 */ /* 0x084fe40000000000 */
[-C--:B------:R-:W-:Y:S02]  /*1a430*/  IABS R5, R13.reuse ;  /* 0x0000000d00057213 */ /* 0x080fe40000000000 */
[----:B------:R-:W1:Y:S01]  /*1a440*/  I2F.RP R8, R7 ;  /* 0x0000000700087306 */ /* 0x000e620000209400 */
[----:B------:R-:W-:Y:S02]  /*1a450*/  LOP3.LUT R0, R0, R13, RZ, 0x3c, !PT ;  /* 0x0000000d00007212 */ /* 0x000fe400078e3cff */
[----:B------:R-:W-:-:S02]  /*1a460*/  IMAD.MOV R5, RZ, RZ, -R5 ;  /* 0x000000ffff057224 */ /* 0x000fc400078e0a05 */
[----:B------:R-:W-:-:S03]  /*1a470*/  ISETP.GE.AND P1, PT, R0, RZ, PT ;  /* 0x000000ff0000720c */ /* 0x000fc60003f26270 */
[----:B-1----:R-:W1:Y:S02]  /*1a480*/  MUFU.RCP R14, R8 ;  /* 0x00000008000e7308 */ /* 0x002e640000001000 */
[----:B-1----:R-:W-:-:S06]  /*1a490*/  IADD3 R14, R14, 0xffffffe, RZ ;  /* 0x0ffffffe0e0e7810 */ /* 0x002fcc0007ffe0ff */
[----:B------:R-:W1:Y:S02]  /*1a4a0*/  F2I.FTZ.U32.TRUNC.NTZ R15, R14 ;  /* 0x0000000e000f7305 */ /* 0x000e64000021f000 */
[--C-:B-1----:R-:W-:Y:S02]  /*1a4b0*/  IMAD.MOV R6, RZ, RZ, -R15.reuse ;  /* 0x000000ffff067224 */ /* 0x102fe400078e0a0f */
[----:B------:R-:W-:Y:S02]  /*1a4c0*/  IMAD.MOV.U32 R14, RZ, RZ, RZ ;  /* 0x000000ffff0e7224 */ /* 0x000fe400078e00ff */
[----:B------:R-:W-:Y:S01]  /*1a4d0*/  IMAD R9, R6, R7, RZ ;  /* 0x0000000706097224 */ /* 0x000fe200078e02ff */
[----:B------:R-:W-:Y:S02]  /*1a4e0*/  IABS R6, R12 ;  /* 0x0000000c00067213 */ /* 0x000fe40000000000 */
[----:B------:R-:W-:Y:S01]  /*1a4f0*/  LOP3.LUT R12, R12, R13, RZ, 0x3c, !PT ;  /* 0x0000000d0c0c7212 */ /* 0x000fe200078e3cff */
[----:B------:R-:W-:-:S02]  /*1a500*/  IMAD.HI.U32 R9, R15, R9, R14 ;  /* 0x000000090f097227 */ /* 0x000fc400078e000e */
[----:B------:R-:W2:Y:S01]  /*1a510*/  LD.E.64 R14, [R10.64+0x28] ;  /* 0x000028060a0e7980 */ /* 0x000ea2000c101b00 */
[----:B------:R-:W-:-:S03]  /*1a520*/  ISETP.GE.AND P3, PT, R12, RZ, PT ;  /* 0x000000ff0c00720c */ /* 0x000fc60003f66270 */
[----:B------:R-:W-:-:S04]  /*1a530*/  IMAD.HI.U32 R8, R9, R4, RZ ;  /* 0x0000000409087227 */ /* 0x000fc800078e00ff */
[----:B------:R-:W-:-:S04]  /*1a540*/  IMAD.HI.U32 R9, R9, R6, RZ ;  /* 0x0000000609097227 */ /* 0x000fc800078e00ff */
[-C--:B------:R-:W-:Y:S02]  /*1a550*/  IMAD R4, R8, R5.reuse, R4 ;  /* 0x0000000508047224 */ /* 0x080fe400078e0204 */
[----:B------:R-:W-:Y:S01]  /*1a560*/  IMAD R6, R9, R5, R6 ;  /* 0x0000000509067224 */ /* 0x000fe200078e0206 */
[----:B------:R-:W-:Y:S02]  /*1a570*/  LOP3.LUT R5, RZ, R13, RZ, 0x33, !PT ;  /* 0x0000000dff057212 */ /* 0x000fe400078e33ff */
[C---:B------:R-:W-:Y:S02]  /*1a580*/  ISETP.GT.U32.AND P2, PT, R7.reuse, R4, PT ;  /* 0x000000040700720c */ /* 0x040fe40003f44070 */
[----:B------:R-:W-:-:S11]  /*1a590*/  ISETP.GT.U32.AND P4, PT, R7, R6, PT ;  /* 0x000000060700720c */ /* 0x000fd60003f84070 */
[-C--:B------:R-:W-:Y:S02]  /*1a5a0*/  @!P2 IADD3 R4, R4, -R7.reuse, RZ ;  /* 0x800000070404a210 */ /* 0x080fe40007ffe0ff */
[----:B------:R-:W-:Y:S01]  /*1a5b0*/  @!P4 IMAD.IADD R6, R6, 0x1, -R7 ;  /* 0x000000010606c824 */ /* 0x000fe200078e0a07 */
[----:B------:R-:W-:Y:S02]  /*1a5c0*/  @!P2 IADD3 R8, R8, 0x1, RZ ;  /* 0x000000010808a810 */ /* 0x000fe40007ffe0ff */
[-C--:B------:R-:W-:Y:S02]  /*1a5d0*/  ISETP.GE.U32.AND P5, PT, R4, R7.reuse, PT ;  /* 0x000000070400720c */ /* 0x080fe40003fa6070 */
[----:B------:R-:W-:Y:S02]  /*1a5e0*/  ISETP.GE.U32.AND P6, PT, R6, R7, PT ;  /* 0x000000070600720c */ /* 0x000fe40003fc6070 */
[----:B------:R-:W-:Y:S02]  /*1a5f0*/  @!P4 IADD3 R9, R9, 0x1, RZ ;  /* 0x000000010909c810 */ /* 0x000fe40007ffe0ff */
[----:B------:R-:W-:-:S07]  /*1a600*/  ISETP.NE.AND P2, PT, R13, RZ, PT ;  /* 0x000000ff0d00720c */ /* 0x000fce0003f45270 */
[----:B------:R-:W-:Y:S02]  /*1a610*/  @P5 IADD3 R8, R8, 0x1, RZ ;  /* 0x0000000108085810 */ /* 0x000fe40007ffe0ff */
[----:B------:R-:W-:-:S03]  /*1a620*/  @P6 IADD3 R9, R9, 0x1, RZ ;  /* 0x0000000109096810 */ /* 0x000fc60007ffe0ff */
[----:B------:R-:W-:Y:S01]  /*1a630*/  @!P1 IMAD.MOV R8, RZ, RZ, -R8 ;  /* 0x000000ffff089224 */ /* 0x000fe200078e0a08 */
[----:B------:R-:W-:-:S04]  /*1a640*/  @!P3 IADD3 R9, -R9, RZ, RZ ;  /* 0x000000ff0909b210 */ /* 0x000fc80007ffe1ff */
[C---:B------:R-:W-:Y:S02]  /*1a650*/  SEL R4, R5.reuse, R8, !P2 ;  /* 0x0000000805047207 */ /* 0x040fe40005000000 */
[----:B------:R-:W-:Y:S02]  /*1a660*/  SEL R5, R5, R9, !P2 ;  /* 0x0000000905057207 */ /* 0x000fe40005000000 */
[----:B------:R-:W3:Y:S01]  /*1a670*/  LD.E.64 R8, [R10.64+0x40] ;  /* 0x000040060a087980 */ /* 0x000ee2000c101b00 */
[----:B------:R-:W-:-:S04]  /*1a680*/  IMAD.WIDE R18, R4, 0x4, R236 ;  /* 0x0000000404127825 */ /* 0x000fc800078e02ec */
[C---:B------:R-:W-:Y:S01]  /*1a690*/  IMAD.WIDE R16, R5.reuse, 0x4, R236 ;  /* 0x0000000405107825 */ /* 0x040fe200078e02ec */
        /* <DEDUP_REMOVED lines=16> */
.L_x_1107:
[----:B------:R-:W2:Y:S02]  /*1a7a0*/  LD.E R4, [R10.64+0x40] ;  /* 0x000040060a047980 */ /* 0x000ea4000c101900 */
[----:B--2---:R-:W-:-:S04]  /*1a7b0*/  LEA R4, -R4, RZ, 0x7 ;  /* 0x000000ff04047211 */ /* 0x004fc800078e39ff */
[----:B------:R-:W-:Y:S02]  /*1a7c0*/  SHF.R.S32.HI R0, RZ, 0x1f, R4 ;  /* 0x0000001fff007819 */ /* 0x000fe40000011404 */
.L_x_1108:
[----:B------:R-:W-:Y:S05]  /*1a7d0*/  BSYNC B0 ;  /* 0x0000000000007941 */ /* 0x000fea0003800000 */
.L_x_1106:
[C---:B------:R-:W-:Y:S01]  /*1a7e0*/  LOP3.LUT P4, RZ, R239.reuse, 0x1, RZ, 0xc0, !PT ;  /* 0x00000001efff7812 */ /* 0x040fe2000788c0ff */
[----:B------:R-:W-:Y:S01]  /*1a7f0*/  ULDC.64 UR4, c[0x0][0x40] ;  /* 0x0000100000047ab9 */ /* 0x000fe20000000a00 */
[----:B------:R-:W-:Y:S01]  /*1a800*/  LOP3.LUT P1, RZ, R239, 0x2, RZ, 0xc0, !PT ;  /* 0x00000002efff7812 */ /* 0x000fe2000782c0ff */
[----:B------:R-:W-:Y:S01]  /*1a810*/  UIADD3 UR4, UP0, UR4, 0x160, URZ ;  /* 0x0000016004047890 */ /* 0x000fe2000ff1e03f */
[C---:B------:R-:W-:Y:S01]  /*1a820*/  LEA R134, P3, R4.reuse, R148, 0x1 ;  /* 0x0000009404867211 */ /* 0x040fe200078608ff */
[----:B------:R-:W-:Y:S01]  /*1a830*/  BSSY B1, `(.L_x_1109) ;  /* 0x00002bb000017945 */ /* 0x000fe20003800000 */
[C---:B------:R-:W-:Y:S01]  /*1a840*/  IADD3 R5, P2, R4.reuse, R223, RZ ;  /* 0x000000df04057210 */ /* 0x040fe20007f5e0ff */
[----:B------:R-:W-:Y:S01]  /*1a850*/  UIADD3.X UR5, URZ, UR5, URZ, UP0, !UPT ;  /* 0x000000053f057290 */ /* 0x000fe200087fe43f */
        /* <DEDUP_REMOVED lines=8> */
[CC--:B------:R-:W-:Y:S01]  /*1a8e0*/  @P1 LEA R14, P2, R5.reuse, R148.reuse, 0x1 ;  /* 0x00000094050e1211 */ /* 0x0c0fe200078408ff */
[----:B------:R-:W-:Y:S01]  /*1a8f0*/  @P1 IMAD.MOV.U32 R28, RZ, RZ, R134 ;  /* 0x000000ffff1c1224 */ /* 0x000fe200078e0086 */
[CCC-:B------:R-:W-:Y:S01]  /*1a900*/  @P4 LEA.HI.X R23, R5.reuse, R149.reuse, R4.reuse, 0x1, P5 ;  /* 0x0000009505174211 */ /* 0x1c0fe200028f0c04 */
[----:B------:R-:W-:Y:S01]  /*1a910*/  @P1 IMAD.MOV.U32 R29, RZ, RZ, R135 ;  /* 0x000000ffff1d1224 */ /* 0x000fe200078e0087 */
[----:B------:R-:W-:Y:S01]  /*1a920*/  @P1 LEA.HI.X R15, R5, R149, R4, 0x1, P2 ;  /* 0x00000095050f1211 */ /* 0x000fe200010f0c04 */
[----:B------:R-:W-:Y:S01]  /*1a930*/  IMAD.X R4, R4, 0x1, R224, P3 ;  /* 0x0000000104047824 */ /* 0x000fe200018e06e0 */
[CC--:B------:R-:W-:Y:S01]  /*1a940*/  @P4 LEA R20, P5, R7.reuse, R148.reuse, 0x1 ;  /* 0x0000009407144211 */ /* 0x0c0fe200078a08ff */
[----:B------:R-:W-:Y:S01]  /*1a950*/  @!P4 STS.128 [R235+0xc000], RZ ;  /* 0x00c000ffeb00c388 */ /* 0x000fe20000000c00 */
[----:B------:R-:W-:-:S02]  /*1a960*/  @P1 LEA R12, P2, R7, R148, 0x1 ;  /* 0x00000094070c1211 */ /* 0x000fc400078408ff */
[C---:B------:R-:W-:Y:S01]  /*1a970*/  IADD3 R5, P3, R7.reuse, R223, RZ ;  /* 0x000000df07057210 */ /* 0x040fe20007f7e0ff */
[----:B------:R-:W-:Y:S01]  /*1a980*/  @!PT LDS RZ, [RZ] ;  /* 0x00000000fffff984 */ /* 0x000fe20000000800 */
[----:B------:R-:W-:Y:S01]  /*1a990*/  @!PT LDS RZ, [RZ] ;  /* 0x00000000fffff984 */ /* 0x000fe20000000800 */
[----:B------:R-:W-:Y:S01]  /*1a9a0*/  @!PT LDS RZ, [RZ] ;  /* 0x00000000fffff984 */ /* 0x000fe20000000800 */
[----:B------:R2:W-:Y:S01]  /*1a9b0*/  @P1 LDGSTS.E.BYPASS.LTC128B.128 [R235+0x10000], [R28.64+0x80] ;  /* 0x100000801ceb1fae */ /* 0x0005e2000b901d46 */
[CCC-:B------:R-:W-:Y:S02]  /*1a9c0*/  @P4 LEA.HI.X R21, R7.reuse, R149.reuse, R4.reuse, 0x1, P5 ;  /* 0x0000009507154211 */ /* 0x1c0fe400028f0c04 */
[----:B------:R-:W-:Y:S01]  /*1a9d0*/  @P1 LEA.HI.X R13, R7, R149, R4, 0x1, P2 ;  /* 0x00000095070d1211 */ /* 0x000fe200010f0c04 */
[----:B------:R-:W-:Y:S01]  /*1a9e0*/  IMAD.X R4, R4, 0x1, R224, P3 ;  /* 0x0000000104047824 */ /* 0x000fe200018e06e0 */
[CC--:B------:R-:W-:Y:S01]  /*1a9f0*/  @P4 LEA R18, P5, R5.reuse, R148.reuse, 0x1 ;  /* 0x0000009405124211 */ /* 0x0c0fe200078a08ff */
[----:B------:R-:W-:Y:S01]  /*1aa00*/  @!P1 STS.128 [R235+0x10000], RZ ;  /* 0x010000ffeb009388 */ /* 0x000fe20000000c00 */
[C---:B------:R-:W-:Y:S02]  /*1aa10*/  @P1 LEA R10, P2, R5.reuse, R148, 0x1 ;  /* 0x00000094050a1211 */ /* 0x040fe400078408ff */
[C---:B------:R-:W-:Y:S01]  /*1aa20*/  IADD3 R7, P3, R5.reuse, R223, RZ ;  /* 0x000000df05077210 */ /* 0x040fe20007f7e0ff */
[----:B------:R-:W-:Y:S01]  /*1aa30*/  @!PT LDS RZ, [RZ] ;  /* 0x00000000fffff984 */ /* 0x000fe20000000800 */
[----:B------:R-:W-:Y:S01]  /*1aa40*/  @!PT LDS RZ, [RZ] ;  /* 0x00000000fffff984 */ /* 0x000fe20000000800 */
[----:B------:R-:W-:Y:S01]  /*1aa50*/  @!PT LDS RZ, [RZ] ;  /* 0x00000000fffff984 */ /* 0x000fe20000000800 */
[----:B------:R3:W-:Y:S01]  /*1aa60*/  @P4 LDGSTS.E.BYPASS.LTC128B.128 [R235+0xc800], [R22.64] ;  /* 0x0c80000016eb4fae */ /* 0x0007e2000b901d46 */
[----:B------:R-:W-:-:S02]  /*1aa70*/  @P4 LEA.HI.X R19, R5, R149, R4, 0x1, P5 ;  /* 0x0000009505134211 */ /* 0x000fc400028f0c04 */
[----:B------:R-:W-:Y:S01]  /*1aa80*/  @P1 LEA.HI.X R11, R5, R149, R4, 0x1, P2 ;  /* 0x00000095050b1211 */ /* 0x000fe200010f0c04 */
[----:B------:R-:W-:Y:S01]  /*1aa90*/  IMAD.X R4, R4, 0x1, R224, P3 ;  /* 0x0000000104047824 */ /* 0x000fe200018e06e0 */
[CC--:B------:R-:W-:Y:S01]  /*1aaa0*/  @P4 LEA R16, P5, R7.reuse, R148.reuse, 0x1 ;  /* 0x0000009407104211 */ /* 0x0c0fe200078a08ff */
[----:B------:R-:W-:Y:S01]  /*1aab0*/  @!P4 STS.128 [R235+0xc800], RZ ;  /* 0x00c800ffeb00c388 */ /* 0x000fe20000000c00 */
[CC--:B------:R-:W-:Y:S02]  /*1aac0*/  @P1 LEA R8, P2, R7.reuse, R148.reuse, 0x1 ;  /* 0x0000009407081211 */ /* 0x0c0fe400078408ff */
        /* <DEDUP_REMOVED lines=8> */
[----:B------:R-:W-:Y:S01]  /*1ab50*/  @!P1 STS.128 [R235+0x10800], RZ ;  /* 0x010800ffeb009388 */ /* 0x000fe20000000c00 */
[----:B------:R-:W-:-:S02]  /*1ab60*/  @P4 LEA R26, P5, R5, R148, 0x1 ;  /* 0x00000094051a4211 */ /* 0x000fc400078a08ff */
[CC--:B------:R-:W-:Y:S01]  /*1ab70*/  @P1 LEA R24, P2, R5.reuse, R148.reuse, 0x1 ;  /* 0x0000009405181211 */ /* 0x0c0fe200078408ff */
[----:B------:R-:W-:Y:S01]  /*1ab80*/  @!PT LDS RZ, [RZ] ;  /* 0x00000000fffff984 */ /* 0x000fe20000000800 */
[----:B------:R-:W-:Y:S01]  /*1ab90*/  @!PT LDS RZ, [RZ] ;  /* 0x00000000fffff984 */ /* 0x000fe20000000800 */
[----:B------:R-:W-:Y:S01]  /*1aba0*/  @!PT LDS RZ, [RZ] ;  /* 0x00000000fffff984 */ /* 0x000fe20000000800 */
[----:B------:R3:W-:Y:S01]  /*1abb0*/  @P4 LDGSTS.E.BYPASS.LTC128B.128 [R235+0xd000], [R20.64] ;  /* 0x0d00000014eb4fae */ /* 0x0007e2000b901d46 */
[C---:B------:R-:W-:Y:S02]  /*1abc0*/  IADD3 R7, P3, R5.reuse, R223, RZ ;  /* 0x000000df05077210 */ /* 0x040fe40007f7e0ff */
[CCC-:B------:R-:W-:Y:S01]  /*1abd0*/  @P4 LEA.HI.X R27, R5.reuse, R149.reuse, R4.reuse, 0x1, P5 ;  /* 0x00000095051b4211 */ /* 0x1c0fe200028f0c04 */
[----:B------:R-:W-:Y:S01]  /*1abe0*/  @!P4 STS.128 [R235+0xd000], RZ ;  /* 0x00d000ffeb00c388 */ /* 0x000fe20000000c00 */
[----:B------:R-:W-:Y:S01]  /*1abf0*/  @P1 LEA.HI.X R25, R5, R149, R4, 0x1, P2 ;  /* 0x0000009505191211 */ /* 0x000fe200010f0c04 */
[----:B------:R-:W-:Y:S01]  /*1ac00*/  IMAD.X R4, R4, 0x1, R224, P3 ;  /* 0x0000000104047824 */ /* 0x000fe200018e06e0 */
[C---:B------:R-:W-:Y:S01]  /*1ac10*/  IADD3 R5, P2, R7.reuse, R223, RZ ;  /* 0x000000df07057210 */ /* 0x040fe20007f5e0ff */
[----:B------:R-:W-:Y:S01]  /*1ac20*/  @!PT LDS RZ, [RZ] ;  /* 0x00000000fffff984 */ /* 0x000fe20000000800 */
[----:B------:R-:W-:Y:S01]  /*1ac30*/  @!PT LDS RZ, [RZ] ;  /* 0x00000000fffff984 */ /* 0x000fe20000000800 */
[----:B------:R-:W-:Y:S01]  /*1ac40*/  @!PT LDS RZ, [RZ] ;  /* 0x00000000fffff984 */ /* 0x000fe20000000800 */
[----:B------:R4:W-:Y:S01]  /*1ac50*/  @P1 LDGSTS.E.BYPASS.LTC128B.128 [R235+0x11000], [R12.64+0x80] ;  /* 0x110000800ceb1fae */ /* 0x0009e2000b901d46 */
[----:B------:R-:W-:-:S02]  /*1ac60*/  @P4 LEA R30, P5, R7, R148, 0x1 ;  /* 0x00000094071e4211 */ /* 0x000fc400078a08ff */
[CC--:B------:R-:W-:Y:S01]  /*1ac70*/  @P1 LEA R6, P3, R7.reuse, R148.reuse, 0x1 ;  /* 0x0000009407061211 */ /* 0x0c0fe200078608ff */
[----:B------:R-:W-:Y:S01]  /*1ac80*/  @!P1 STS.128 [R235+0x11000], RZ ;  /* 0x011000ffeb009388 */ /* 0x000fe20000000c00 */
[-C--:B------:R-:W-:Y:S01]  /*1ac90*/  @P4 LEA.HI.X R31, R7, R149.reuse, R4, 0x1, P5 ;  /* 0x00000095071f4211 */ /* 0x080fe200028f0c04 */
[----:B------:R-:W-:Y:S01]  /*1aca0*/  IMAD.X R0, R4, 0x1, R224, P2 ;  /* 0x0000000104007824 */ /* 0x000fe200010e06e0 */
[CC--:B--2---:R-:W-:Y:S01]  /*1acb0*/  @P4 LEA R28, P5, R5.reuse, R148.reuse, 0x1 ;  /* 0x00000094051c4211 */ /* 0x0c4fe200078a08ff */
[----:B------:R-:W-:Y:S01]  /*1acc0*/  @!PT LDS RZ, [RZ] ;  /* 0x00000000fffff984 */ /* 0x000fe20000000800 */
[----:B------:R-:W-:Y:S01]  /*1acd0*/  @!PT LDS RZ, [RZ] ;  /* 0x00000000fffff984 */ /* 0x000fe20000000800 */
[----:B------:R-:W-:Y:S01]  /*1ace0*/  @!PT LDS RZ, [RZ] ;  /* 0x00000000fffff984 */ /* 0x000fe20000000800 */
[----:B------:R2:W-:Y:S01]  /*1acf0*/  @P4 LDGSTS.E.BYPASS.LTC128B.128 [R235+0xd800], [R18.64] ;  /* 0x0d80000012eb4fae */ /* 0x0005e2000b901d46 */
[----:B------:R-:W-:Y:S02]  /*1ad00*/  @P1 LEA R36, P2, R5, R148, 0x1 ;  /* 0x0000009405241211 */ /* 0x000fe400078408ff */
[-C--:B------:R-:W-:Y:S01]  /*1ad10*/  @P1 LEA.HI.X R7, R7, R149.reuse, R4, 0x1, P3 ;  /* 0x0000009507071211 */ /* 0x080fe200018f0c04 */
[----:B------:R-:W-:Y:S01]  /*1ad20*/  @!P4 STS.128 [R235+0xd800], RZ ;  /* 0x00d800ffeb00c388 */ /* 0x000fe20000000c00 */
[----:B------:R-:W-:-:S02]  /*1ad30*/  @P4 LEA.HI.X R29, R5, R149, R0, 0x1, P5 ;  /* 0x00000095051d4211 */ /* 0x000fc400028f0c00 */
[----:B------:R-:W-:Y:S01]  /*1ad40*/  @P1 LEA.HI.X R37, R5, R149, R0, 0x1, P2 ;  /* 0x0000009505251211 */ /* 0x000fe200010f0c00 */
[----:B------:R-:W-:Y:S01]  /*1ad50*/  @!PT LDS RZ, [RZ] ;  /* 0x00000000fffff984 */ /* 0x000fe20000000800 */
[----:B------:R-:W-:Y:S01]  /*1ad60*/  @!PT LDS RZ, [RZ] ;  /* 0x00000000fffff984 */ /* 0x000fe20000000800 */
[----:B------:R-:W-:Y:S01]  /*1ad70*/  @!PT LDS RZ, [RZ] ;  /* 0x00000000fffff984 */ /* 0x000fe20000000800 */
[----:B------:R5:W-:Y:S01]  /*1ad80*/  @P1 LDGSTS.E.BYPASS.LTC128B.128 [R235+0x11800], [R10.64+0x80] ;  /* 0x118000800aeb1fae */ /* 0x000be2000b901d46 */
[----:B------:R-:W-:-:S03]  /*1ad90*/  ISETP.GE.AND P2, PT, R48, 0x3, PT ;  /* 0x000000033000780c */ /* 0x000fc60003f46270 */
[----:B------:R-:W-:Y:S04]  /*1ada0*/  @!P1 STS.128 [R235+0x11800], RZ ;  /* 0x011800ffeb009388 */ /* 0x000fe80000000c00 */
[----:B------:R-:W-:Y:S01]  /*1adb0*/  @!PT LDS RZ, [RZ] ;  /* 0x00000000fffff984 */ /* 0x000fe20000000800 */
[----:B------:R-:W-:Y:S01]  /*1adc0*/  @!PT LDS RZ, [RZ] ;  /* 0x00000000fffff984 */ /* 0x000fe20000000800 */
[----:B------:R-:W-:Y:S01]  /*1add0*/  @!PT LDS RZ, [RZ] ;  /* 0x00000000fffff984 */ /* 0x000fe20000000800 */
[----:B------:R2:W-:Y:S04]  /*1ade0*/  @P4 LDGSTS.E.BYPASS.LTC128B.128 [R235+0xe000], [R16.64] ;  /* 0x0e00000010eb4fae */ /* 0x0005e8000b901d46 */
[----:B------:R-:W-:Y:S04]  /*1adf0*/  @!P4 STS.128 [R235+0xe000], RZ ;  /* 0x00e000ffeb00c388 */ /* 0x000fe80000000c00 */
[----:B------:R-:W-:Y:S01]  /*1ae00*/  @!PT LDS RZ, [RZ] ;  /* 0x00000000fffff984 */ /* 0x000fe20000000800 */
[----:B------:R-:W-:Y:S01]  /*1ae10*/  @!PT LDS RZ, [RZ] ;  /* 0x00000000fffff984 */ /* 0x000fe20000000800 */
[----:B------:R-:W-:Y:S01]  /*1ae20*/  @!PT LDS RZ, [RZ] ;  /* 0x00000000fffff984 */ /* 0x000fe20000000800 */
[----:B------:R5:W-:Y:S04]  /*1ae30*/  @P1 LDGSTS.E.BYPASS.LTC128B.128 [R235+0x12000], [R8.64+0x80] ;  /* 0x1200008008eb1fae */ /* 0x000be8000b901d46 */
        /* <DEDUP_REMOVED lines=31> */
[----:B------:R-:W-:Y:S04]  /*1b030*/  LDSM.16.M88.4 R172, [R222] ;  /* 0x00000000deac783b */ /* 0x000fe80000000200 */
[----:B------:R-:W3:Y:S04]  /*1b040*/  LDSM.16.M88.4 R60, [R221+0x4000] ;  /* 0x00400000dd3c783b */ /* 0x000ee80000000200 */
[----:B------:R-:W4:Y:S04]  /*1b050*/  LDSM.16.M88.4 R52, [R221+0x4800] ;  /* 0x00480000dd34783b */ /* 0x000f280000000200 */
[----:B------:R-:W4:Y:S04]  /*1b060*/  LDSM.16.M88.4 R40, [R221+0x5000] ;  /* 0x00500000dd28783b */ /* 0x000f280000000200 */
[----:B------:R-:W-:Y:S04]  /*1b070*/  LDSM.16.M88.4 R136, [R220] ;  /* 0x00000000dc88783b */ /* 0x000fe80000000200 */
[----:B------:R-:W4:Y:S04]  /*1b080*/  LDSM.16.M88.4 R140, [R219] ;  /* 0x00000000db8c783b */ /* 0x000f280000000200 */
[----:B------:R-:W4:Y:S04]  /*1b090*/  LDSM.16.M88.4 R32, [R221+0x5800] ;  /* 0x00580000dd20783b */ /* 0x000f280000000200 */
[----:B-1----:R-:W1:Y:S04]  /*1b0a0*/  LDSM.16.M88.4 R24, [R221+0x6000] ;  /* 0x00600000dd18783b */ /* 0x002e680000000200 */
[----:B--2---:R-:W2:Y:S04]  /*1b0b0*/  LDSM.16.M88.4 R16, [R221+0x6800] ;  /* 0x00680000dd10783b */ /* 0x004ea80000000200 */
[----:B-----5:R-:W5:Y:S04]  /*1b0c0*/  LDSM.16.M88.4 R8, [R221+0x7000] ;  /* 0x00700000dd08783b */ /* 0x020f680000000200 */
[----:B------:R-:W1:Y:S01]  /*1b0d0*/  LDSM.16.M88.4 R144, [R221+0x7800] ;  /* 0x00780000dd90783b */ /* 0x000e620000000200 */
[C---:B---3--:R-:W-:Y:S03]  /*1b0e0*/  HMMA.16816.F32 R64, R172.reuse, R60, RZ ;  /* 0x0000003cac40723c */ /* 0x048fe600000018ff */
[----:B------:R-:W3:Y:S04]  /*1b0f0*/  LDSM.16.M88.4 R156, [R211] ;  /* 0x00000000d39c783b */ /* 0x000ee80000000200 */
[----:B------:R-:W1:Y:S01]  /*1b100*/  LDSM.16.M88.4 R152, [R210] ;  /* 0x00000000d298783b */ /* 0x000e620000000200 */
[C---:B------:R-:W-:Y:S03]  /*1b110*/  HMMA.16816.F32 R60, R172.reuse, R62, RZ ;  /* 0x0000003eac3c723c */ /* 0x040fe600000018ff */
[----:B------:R-:W1:Y:S04]  /*1b120*/  LDSM.16.M88.4 R148, [R209] ;  /* 0x00000000d194783b */ /* 0x000e680000000200 */
[----:B------:R-:W-:Y:S01]  /*1b130*/  LDSM.16.M88.4 R160, [R218] ;  /* 0x00000000daa0783b */ /* 0x000fe20000000200 */
[C---:B----4-:R-:W-:Y:S03]  /*1b140*/  HMMA.16816.F32 R56, R172.reuse, R52, RZ ;  /* 0x00000034ac38723c */ /* 0x050fe600000018ff */
[----:B------:R-:W-:Y:S04]  /*1b150*/  LDSM.16.M88.4 R176, [R215+0x5800] ;  /* 0x00580000d7b0783b */ /* 0x000fe80000000200 */
[----:B------:R-:W-:Y:S01]  /*1b160*/  LDSM.16.M88.4 R164, [R215+0x7800] ;  /* 0x00780000d7a4783b */ /* 0x000fe20000000200 */
[C---:B------:R-:W-:Y:S03]  /*1b170*/  HMMA.16816.F32 R44, R172.reuse, R40, RZ ;  /* 0x00000028ac2c723c */ /* 0x040fe600000018ff */
[----:B------:R-:W-:Y:S04]  /*1b180*/  LDSM.16.M88.4 R168, [R215+0x7000] ;  /* 0x00700000d7a8783b */ /* 0x000fe80000000200 */
[----:B------:R-:W-:Y:S01]  /*1b190*/  LDSM.16.M88.4 R180, [R221+0xb800] ;  /* 0x00b80000ddb4783b */ /* 0x000fe20000000200 */
[C---:B------:R-:W-:Y:S03]  /*1b1a0*/  HMMA.16816.F32 R52, R172.reuse, R54, RZ ;  /* 0x00000036ac34723c */ /* 0x040fe600000018ff */
[----:B------:R-:W4:Y:S04]  /*1b1b0*/  S2R R0, SR_TID.X ;  /* 0x0000000000007919 */ /* 0x000f280000002100 */
[----:B------:R-:W0:Y:S01]  /*1b1c0*/  LDGDEPBAR ;  /* 0x00000000000079af */ /* 0x000e220000000000 */
[----:B------:R-:W-:Y:S08]  /*1b1d0*/  HMMA.16816.F32 R40, R172, R42, RZ ;  /* 0x0000002aac28723c */ /* 0x000ff000000018ff */
[C---:B------:R-:W-:Y:S08]  /*1b1e0*/  HMMA.16816.F32 R64, R136.reuse, R140, R64 ;  /* 0x0000008c8840723c */ /* 0x040ff00000001840 */
[----:B------:R-:W-:Y:S01]  /*1b1f0*/  HMMA.16816.F32 R60, R136, R142, R60 ;  /* 0x0000008e883c723c */ /* 0x000fe2000000183c */
[----:B------:R-:W3:Y:S01]  /*1b200*/  LDSM.16.M88.4 R140, [R207] ;  /* 0x00000000cf8c783b */ /* 0x000ee20000000200 */
[----:B----4-:R-:W-:-:S05]  /*1b210*/  IMAD.SHL.U32 R0, R0, 0x2, RZ ;  /* 0x0000000200007824 */ /* 0x010fca00078e00ff */
[----:B------:R-:W-:Y:S01]  /*1b220*/  LOP3.LUT R191, R0, 0x6, RZ, 0xc0, !PT ;  /* 0x0000000600bf7812 */ /* 0x000fe200078ec0ff */
[----:B------:R-:W-:Y:S04]  /*1b230*/  HMMA.16816.F32 R36, R172, R32, RZ ;  /* 0x00000020ac24723c */ /* 0x000fe800000018ff */
[----:B------:R-:W-:-:S04]  /*1b240*/  IMAD R191, R238, 0x80, R191 ;  /* 0x00000080eebf7824 */ /* 0x000fc800078e02bf */
[C---:B-1----:R-:W-:Y:S01]  /*1b250*/  HMMA.16816.F32 R28, R172.reuse, R24, RZ ;  /* 0x00000018ac1c723c */ /* 0x042fe200000018ff */
[C---:B------:R-:W-:Y:S02]  /*1b260*/  IADD3 R51, R191.reuse, 0x8, RZ ;  /* 0x00000008bf337810 */ /* 0x040fe40007ffe0ff */
[----:B------:R-:W-:Y:S02]  /*1b270*/  IADD3 R49, R191, 0x9, RZ ;  /* 0x00000009bf317810 */ /* 0x000fe40007ffe0ff */
[C---:B------:R-:W-:Y:S02]  /*1b280*/  ISETP.GE.AND P5, PT, R51.reuse, R2, PT ;  /* 0x000000023300720c */ /* 0x040fe40003fa6270 */
[----:B------:R-:W-:Y:S01]  /*1b290*/  ISETP.GE.AND P4, PT, R51, R50, PT ;  /* 0x000000323300720c */ /* 0x000fe20003f86270 */
[----:B--2---:R-:W-:Y:S01]  /*1b2a0*/  HMMA.16816.F32 R20, R172, R16, RZ ;  /* 0x00000010ac14723c */ /* 0x004fe200000018ff */
[----:B------:R-:W-:Y:S02]  /*1b2b0*/  IADD3 R51, R191, 0x10, RZ ;  /* 0x00000010bf337810 */ /* 0x000fe40007ffe0ff */
[----:B------:R-:W-:-:S02]  /*1b2c0*/  ISETP.GE.AND P6, PT, R49, R2, PT ;  /* 0x000000023100720c */ /* 0x000fc40003fc6270 */
[----:B------:R-:W-:Y:S02]  /*1b2d0*/  ISETP.GE.AND P3, PT, R49, R50, PT ;  /* 0x000000323100720c */ /* 0x000fe40003f66270 */
[----:B------:R-:W-:Y:S01]  /*1b2e0*/  IADD3 R49, R191, 0x18, RZ ;  /* 0x00000018bf317810 */ /* 0x000fe20007ffe0ff */
[C---:B-----5:R-:W-:Y:S08]  /*1b2f0*/  HMMA.16816.F32 R12, R172.reuse, R8, RZ ;  /* 0x00000008ac0c723c */ /* 0x060ff000000018ff */
[C---:B------:R-:W-:Y:S08]  /*1b300*/  HMMA.16816.F32 R32, R172.reuse, R34, RZ ;  /* 0x00000022ac20723c */ /* 0x040ff000000018ff */
[C---:B------:R-:W-:Y:S08]  /*1b310*/  HMMA.16816.F32 R24, R172.reuse, R26, RZ ;  /* 0x0000001aac18723c */ /* 0x040ff000000018ff */
[C---:B------:R-:W-:Y:S08]  /*1b320*/  HMMA.16816.F32 R16, R172.reuse, R18, RZ ;  /* 0x00000012ac10723c */ /* 0x040ff000000018ff */
[C---:B------:R-:W-:Y:S08]  /*1b330*/  HMMA.16816.F32 R8, R172.reuse, R10, RZ ;  /* 0x0000000aac08723c */ /* 0x040ff000000018ff */
[C---:B------:R-:W-:Y:S08]  /*1b340*/  HMMA.16816.F32 R4, R172.reuse, R144, RZ ;  /* 0x00000090ac04723c */ /* 0x040ff000000018ff */
[----:B------:R-:W-:Y:S01]  /*1b350*/  HMMA.16816.F32 R172, R172, R146, RZ ;  /* 0x00000092acac723c */ /* 0x000fe200000018ff */
[----:B------:R-:W1:Y:S07]  /*1b360*/  LDSM.16.M88.4 R144, [R208] ;  /* 0x00000000d090783b */ /* 0x000e6e0000000200 */
[C---:B---3--:R-:W-:Y:S08]  /*1b370*/  HMMA.16816.F32 R56, R136.reuse, R156, R56 ;  /* 0x0000009c8838723c */ /* 0x048ff00000001838 */
[C---:B------:R-:W-:Y:S01]  /*1b380*/  HMMA.16816.F32 R52, R136.reuse, R158, R52 ;  /* 0x0000009e8834723c */ /* 0x040fe20000001834 */
[----:B------:R-:W2:Y:S07]  /*1b390*/  LDSM.16.M88.4 R156, [R206] ;  /* 0x00000000ce9c783b */ /* 0x000eae0000000200 */
[C---:B------:R-:W-:Y:S08]  /*1b3a0*/  HMMA.16816.F32 R44, R136.reuse, R152, R44 ;  /* 0x00000098882c723c */ /* 0x040ff0000000182c */
[C---:B------:R-:W-:Y:S01]  /*1b3b0*/  HMMA.16816.F32 R40, R136.reuse, R154, R40 ;  /* 0x0000009a8828723c */ /* 0x040fe20000001828 */
[----:B------:R-:W3:Y:S07]  /*1b3c0*/  LDSM.16.M88.4 R152, [R205] ;  /* 0x00000000cd98783b */ /* 0x000eee0000000200 */
[C---:B------:R-:W-:Y:S08]  /*1b3d0*/  HMMA.16816.F32 R36, R136.reuse, R148, R36 ;  /* 0x000000948824723c */ /* 0x040ff00000001824 */
[C---:B------:R-:W-:Y:S01]  /*1b3e0*/  HMMA.16816.F32 R32, R136.reuse, R150, R32 ;  /* 0x000000968820723c */ /* 0x040fe20000001820 */
[----:B------:R-:W4:Y:S07]  /*1b3f0*/  LDSM.16.M88.4 R148, [R215+0x4000] ;  /* 0x00400000d794783b */ /* 0x000f2e0000000200 */
[C---:B------:R-:W-:Y:S08]  /*1b400*/  HMMA.16816.F32 R20, R136.reuse, R140, R20 ;  /* 0x0000008c8814723c */ /* 0x040ff00000001814 */
[C---:B------:R-:W-:Y:S01]  /*1b410*/  HMMA.16816.F32 R16, R136.reuse, R142, R16 ;  /* 0x0000008e8810723c */ /* 0x040fe20000001810 */
[----:B------:R-:W5:Y:S07]  /*1b420*/  LDSM.16.M88.4 R140, [R215+0x5000] ;  /* 0x00500000d78c783b */ /* 0x000f6e0000000200 */
[C---:B-1----:R-:W-:Y:S08]  /*1b430*/  HMMA.16816.F32 R28, R136.reuse, R144, R28 ;  /* 0x00000090881c723c */ /* 0x042ff0000000181c */
[C---:B------:R-:W-:Y:S01]  /*1b440*/  HMMA.16816.F32 R24, R136.reuse, R146, R24 ;  /* 0x000000928818723c */ /* 0x040fe20000001818 */
[----:B------:R-:W1:Y:S07]  /*1b450*/  LDSM.16.M88.4 R144, [R215+0x4800] ;  /* 0x00480000d790783b */ /* 0x000e6e0000000200 */
[C---:B--2---:R-:W-:Y:S08]  /*1b460*/  HMMA.16816.F32 R12, R136.reuse, R156, R12 ;  /* 0x0000009c880c723c */ /* 0x044ff0000000180c */
[C---:B------:R-:W-:Y:S01]  /*1b470*/  HMMA.16816.F32 R8, R136.reuse, R158, R8 ;  /* 0x0000009e8808723c */ /* 0x040fe20000001808 */
[----:B------:R-:W-:Y:S07]  /*1b480*/  LDSM.16.M88.4 R156, [R204] ;  /* 0x00000000cc9c783b */ /* 0x000fee0000000200 */
[C---:B---3--:R-:W-:Y:S08]  /*1b490*/  HMMA.16816.F32 R4, R136.reuse, R152, R4 ;  /* 0x000000988804723c */ /* 0x048ff00000001804 */
[----:B------:R-:W-:Y:S01]  /*1b4a0*/  HMMA.16816.F32 R172, R136, R154, R172 ;  /* 0x0000009a88ac723c */ /* 0x000fe200000018ac */
[----:B------:R-:W2:Y:S04]  /*1b4b0*/  LDSM.16.M88.4 R136, [R215+0x6000] ;  /* 0x00600000d788783b */ /* 0x000ea80000000200 */
[----:B------:R-:W-:Y:S03]  /*1b4c0*/  LDSM.16.M88.4 R152, [R217] ;  /* 0x00000000d998783b */ /* 0x000fe60000000200 */
[C---:B----4-:R-:W-:Y:S08]  /*1b4d0*/  HMMA.16816.F32 R64, R160.reuse, R148, R64 ;  /* 0x00000094a040723c */ /* 0x050ff00000001840 */
[C---:B------:R-:W-:Y:S01]  /*1b4e0*/  HMMA.16816.F32 R60, R160.reuse, R150, R60 ;  /* 0x00000096a03c723c */ /* 0x040fe2000000183c */
[----:B------:R-:W3:Y:S07]  /*1b4f0*/  LDSM.16.M88.4 R148, [R215+0x6800] ;  /* 0x00680000d794783b */ /* 0x000eee0000000200 */
[C---:B-----5:R-:W-:Y:S08]  /*1b500*/  HMMA.16816.F32 R44, R160.reuse, R140, R44 ;  /* 0x0000008ca02c723c */ /* 0x060ff0000000182c */
        /* <DEDUP_REMOVED lines=13> */
[----:B------:R-:W-:Y:S07]  /*1b5e0*/  LDSM.16.M88.4 R176, [R222+0x2000] ;  /* 0x00200000deb0783b */ /* 0x000fee0000000200 */
[C---:B----4-:R-:W-:Y:S08]  /*1b5f0*/  HMMA.16816.F32 R44, R152.reuse, R140, R44 ;  /* 0x0000008c982c723c */ /* 0x050ff0000000182c */
[C---:B------:R-:W-:Y:S01]  /*1b600*/  HMMA.16816.F32 R40, R152.reuse, R142, R40 ;  /* 0x0000008e9828723c */ /* 0x040fe20000001828 */
[----:B------:R-:W4:Y:S07]  /*1b610*/  LDSM.16.M88.4 R140, [R221+0x8800] ;  /* 0x00880000dd8c783b */ /* 0x000f2e0000000200 */
[C---:B-1----:R-:W-:Y:S08]  /*1b620*/  HMMA.16816.F32 R56, R152.reuse, R144, R56 ;  /* 0x000000909838723c */ /* 0x042ff00000001838 */
[----:B------:R-:W-:Y:S01]  /*1b630*/  HMMA.16816.F32 R52, R152, R146, R52 ;  /* 0x000000929834723c */ /* 0x000fe20000001834 */
[----:B------:R-:W1:Y:S07]  /*1b640*/  LDSM.16.M88.4 R144, [R221+0x8000] ;  /* 0x00800000dd90783b */ /* 0x000e6e0000000200 */
[C---:B------:R-:W-:Y:S08]  /*1b650*/  HMMA.16816.F32 R4, R160.reuse, R164, R4 ;  /* 0x000000a4a004723c */ /* 0x040ff00000001804 */
[----:B------:R-:W-:Y:S01]  /*1b660*/  HMMA.16816.F32 R172, R160, R166, R172 ;  /* 0x000000a6a0ac723c */ /* 0x000fe200000018ac */
[----:B------:R-:W5:Y:S07]  /*1b670*/  LDSM.16.M88.4 R164, [R204+0x2800] ;  /* 0x00280000cca4783b */ /* 0x000f6e0000000200 */
[C---:B--2---:R-:W-:Y:S08]  /*1b680*/  HMMA.16816.F32 R36, R152.reuse, R136, R36 ;  /* 0x000000889824723c */ /* 0x044ff00000001824 */
[C---:B------:R-:W-:Y:S01]  /*1b690*/  HMMA.16816.F32 R32, R152.reuse, R138, R32 ;  /* 0x0000008a9820723c */ /* 0x040fe20000001820 */
[----:B------:R-:W2:Y:S07]  /*1b6a0*/  LDSM.16.M88.4 R136, [R221+0x9000] ;  /* 0x00900000dd88783b */ /* 0x000eae0000000200 */
[C---:B------:R-:W-:Y:S08]  /*1b6b0*/  HMMA.16816.F32 R64, R152.reuse, R156, R64 ;  /* 0x0000009c9840723c */ /* 0x040ff00000001840 */
[C---:B------:R-:W-:Y:S01]  /*1b6c0*/  HMMA.16816.F32 R60, R152.reuse, R158, R60 ;  /* 0x0000009e983c723c */ /* 0x040fe2000000183c */
[----:B------:R-:W1:Y:S07]  /*1b6d0*/  LDSM.16.M88.4 R156, [R204+0x3800] ;  /* 0x00380000cc9c783b */ /* 0x000e6e0000000200 */
[C---:B---3--:R-:W-:Y:S08]  /*1b6e0*/  HMMA.16816.F32 R28, R152.reuse, R148, R28 ;  /* 0x00000094981c723c */ /* 0x048ff0000000181c */
[----:B------:R-:W-:Y:S01]  /*1b6f0*/  HMMA.16816.F32 R24, R152, R150, R24 ;  /* 0x000000969818723c */ /* 0x000fe20000001818 */
[----:B------:R-:W3:Y:S07]  /*1b700*/  LDSM.16.M88.4 R148, [R221+0x9800] ;  /* 0x00980000dd94783b */ /* 0x000eee0000000200 */
[C---:B------:R-:W-:Y:S08]  /*1b710*/  HMMA.16816.F32 R12, R160.reuse, R168, R12 ;  /* 0x000000a8a00c723c */ /* 0x040ff0000000180c */
[----:B------:R-:W-:Y:S01]  /*1b720*/  HMMA.16816.F32 R8, R160, R170, R8 ;  /* 0x000000aaa008723c */ /* 0x000fe20000001808 */
[----:B------:R-:W2:Y:S04]  /*1b730*/  LDSM.16.M88.4 R160, [R204+0x3000] ;  /* 0x00300000cca0783b */ /* 0x000ea80000000200 */
[----:B------:R-:W-:Y:S03]  /*1b740*/  LDSM.16.M88.4 R168, [R220+0x2000] ;  /* 0x00200000dca8783b */ /* 0x000fe60000000200 */
[C---:B----4-:R-:W-:Y:S08]  /*1b750*/  HMMA.16816.F32 R56, R176.reuse, R140, R56 ;  /* 0x0000008cb038723c */ /* 0x050ff00000001838 */
[C---:B------:R-:W-:Y:S01]  /*1b760*/  HMMA.16816.F32 R52, R176.reuse, R142, R52 ;  /* 0x0000008eb034723c */ /* 0x040fe20000001834 */
[----:B------:R-:W4:Y:S07]  /*1b770*/  LDSM.16.M88.4 R140, [R221+0xa800] ;  /* 0x00a80000dd8c783b */ /* 0x000f2e0000000200 */
[C---:B-1----:R-:W-:Y:S08]  /*1b780*/  HMMA.16816.F32 R64, R176.reuse, R144, R64 ;  /* 0x00000090b040723c */ /* 0x042ff00000001840 */
[----:B------:R-:W-:Y:S01]  /*1b790*/  HMMA.16816.F32 R60, R176, R146, R60 ;  /* 0x00000092b03c723c */ /* 0x000fe2000000183c */
[----:B------:R-:W1:Y:S07]  /*1b7a0*/  LDSM.16.M88.4 R144, [R221+0xa000] ;  /* 0x00a00000dd90783b */ /* 0x000e6e0000000200 */
[C---:B-----5:R-:W-:Y:S08]  /*1b7b0*/  HMMA.16816.F32 R20, R152.reuse, R164, R20 ;  /* 0x000000a49814723c */ /* 0x060ff00000001814 */
[----:B------:R-:W-:Y:S01]  /*1b7c0*/  HMMA.16816.F32 R16, R152, R166, R16 ;  /* 0x000000a69810723c */ /* 0x000fe20000001810 */
[----:B------:R-:W-:Y:S07]  /*1b7d0*/  LDSM.16.M88.4 R164, [R203] ;  /* 0x00000000cba4783b */ /* 0x000fee0000000200 */
[C---:B--2---:R-:W-:Y:S08]  /*1b7e0*/  HMMA.16816.F32 R44, R176.reuse, R136, R44 ;  /* 0x00000088b02c723c */ /* 0x044ff0000000182c */
[----:B------:R-:W-:Y:S01]  /*1b7f0*/  HMMA.16816.F32 R40, R176, R138, R40 ;  /* 0x0000008ab028723c */ /* 0x000fe20000001828 */
[----:B------:R-:W2:Y:S07]  /*1b800*/  LDSM.16.M88.4 R136, [R221+0xb000] ;  /* 0x00b00000dd88783b */ /* 0x000eae0000000200 */
[C---:B------:R-:W-:Y:S08]  /*1b810*/  HMMA.16816.F32 R4, R152.reuse, R156, R4 ;  /* 0x0000009c9804723c */ /* 0x040ff00000001804 */
[----:B------:R-:W-:Y:S01]  /*1b820*/  HMMA.16816.F32 R172, R152, R158, R172 ;  /* 0x0000009e98ac723c */ /* 0x000fe200000018ac */
[----:B------:R-:W5:Y:S07]  /*1b830*/  LDSM.16.M88.4 R156, [R201] ;  /* 0x00000000c99c783b */ /* 0x000f6e0000000200 */
[C---:B---3--:R-:W-:Y:S08]  /*1b840*/  HMMA.16816.F32 R36, R176.reuse, R148, R36 ;  /* 0x00000094b024723c */ /* 0x048ff00000001824 */
[----:B------:R-:W-:Y:S01]  /*1b850*/  HMMA.16816.F32 R32, R176, R150, R32 ;  /* 0x00000096b020723c */ /* 0x000fe20000001820 */
[----:B------:R-:W3:Y:S07]  /*1b860*/  LDSM.16.M88.4 R148, [R199] ;  /* 0x00000000c794783b */ /* 0x000eee0000000200 */
[C---:B------:R-:W-:Y:S08]  /*1b870*/  HMMA.16816.F32 R12, R152.reuse, R160, R12 ;  /* 0x000000a0980c723c */ /* 0x040ff0000000180c */
[----:B------:R-:W-:Y:S01]  /*1b880*/  HMMA.16816.F32 R8, R152, R162, R8 ;  /* 0x000000a29808723c */ /* 0x000fe20000001808 */
[----:B------:R-:W-:Y:S04]  /*1b890*/  LDSM.16.M88.4 R160, [R202] ;  /* 0x00000000caa0783b */ /* 0x000fe80000000200 */
[----:B------:R-:W-:Y:S03]  /*1b8a0*/  LDSM.16.M88.4 R152, [R200] ;  /* 0x00000000c898783b */ /* 0x000fe60000000200 */
[C---:B----4-:R-:W-:Y:S08]  /*1b8b0*/  HMMA.16816.F32 R20, R176.reuse, R140, R20 ;  /* 0x0000008cb014723c */ /* 0x050ff00000001814 */
[C---:B------:R-:W-:Y:S01]  /*1b8c0*/  HMMA.16816.F32 R16, R176.reuse, R142, R16 ;  /* 0x0000008eb010723c */ /* 0x040fe20000001810 */
[----:B------:R-:W4:Y:S07]  /*1b8d0*/  LDSM.16.M88.4 R140, [R197] ;  /* 0x00000000c58c783b */ /* 0x000f2e0000000200 */
[C---:B-1----:R-:W-:Y:S08]  /*1b8e0*/  HMMA.16816.F32 R28, R176.reuse, R144, R28 ;  /* 0x00000090b01c723c */ /* 0x042ff0000000181c */
[C---:B------:R-:W-:Y:S01]  /*1b8f0*/  HMMA.16816.F32 R24, R176.reuse, R146, R24 ;  /* 0x00000092b018723c */ /* 0x040fe20000001818 */
[----:B------:R-:W-:Y:S07]  /*1b900*/  LDSM.16.M88.4 R144, [R198] ;  /* 0x00000000c690783b */ /* 0x000fee0000000200 */
[C---:B--2---:R-:W-:Y:S08]  /*1b910*/  HMMA.16816.F32 R12, R176.reuse, R136, R12 ;  /* 0x00000088b00c723c */ /* 0x044ff0000000180c */
[----:B------:R-:W-:Y:S01]  /*1b920*/  HMMA.16816.F32 R8, R176, R138, R8 ;  /* 0x0000008ab008723c */ /* 0x000fe20000001808 */
[----:B------:R-:W1:Y:S07]  /*1b930*/  LDSM.16.M88.4 R136, [R196] ;  /* 0x00000000c488783b */ /* 0x000e6e0000000200 */
[C---:B-----5:R-:W-:Y:S08]  /*1b940*/  HMMA.16816.F32 R44, R168.reuse, R156, R44 ;  /* 0x0000009ca82c723c */ /* 0x060ff0000000182c */
[C---:B------:R-:W-:Y:S01]  /*1b950*/  HMMA.16816.F32 R40, R168.reuse, R158, R40 ;  /* 0x0000009ea828723c */ /* 0x040fe20000001828 */
[----:B------:R-:W-:Y:S07]  /*1b960*/  LDSM.16.M88.4 R156, [R218+0x2000] ;  /* 0x00200000da9c783b */ /* 0x000fee0000000200 */
[C---:B---3--:R-:W-:Y:S08]  /*1b970*/  HMMA.16816.F32 R28, R168.reuse, R148, R28 ;  /* 0x00000094a81c723c */ /* 0x048ff0000000181c */
[----:B------:R-:W-:Y:S01]  /*1b980*/  HMMA.16816.F32 R24, R168, R150, R24 ;  /* 0x00000096a818723c */ /* 0x000fe20000001818 */
[----:B------:R-:W2:Y:S07]  /*1b990*/  LDSM.16.M88.4 R148, [R215+0x8800] ;  /* 0x00880000d794783b */ /* 0x000eae0000000200 */
[C---:B------:R-:W-:Y:S08]  /*1b9a0*/  HMMA.16816.F32 R4, R176.reuse, R180, R4 ;  /* 0x000000b4b004723c */ /* 0x040ff00000001804 */
[----:B------:R-:W-:Y:S08]  /*1b9b0*/  HMMA.16816.F32 R172, R176, R182, R172 ;  /* 0x000000b6b0ac723c */ /* 0x000ff000000018ac */
        /* <DEDUP_REMOVED lines=9> */
[C---:B-1----:R-:W-:Y:S08]  /*1ba50*/  HMMA.16816.F32 R4, R168.reuse, R136, R4 ;  /* 0x00000088a804723c */ /* 0x042ff00000001804 */
[C---:B------:R-:W-:Y:S01]  /*1ba60*/  HMMA.16816.F32 R172, R168.reuse, R138, R172 ;  /* 0x0000008aa8ac723c */ /* 0x040fe200000018ac */
[----:B------:R-:W1:Y:S07]  /*1ba70*/  LDSM.16.M88.4 R136, [R215+0xa000] ;  /* 0x00a00000d788783b */ /* 0x000e6e0000000200 */
[----:B------:R-:W-:Y:S08]  /*1ba80*/  HMMA.16816.F32 R60, R168, R166, R60 ;  /* 0x000000a6a83c723c */ /* 0x000ff0000000183c */
[C---:B--2---:R-:W-:Y:S08]  /*1ba90*/  HMMA.16816.F32 R56, R156.reuse, R148, R56 ;  /* 0x000000949c38723c */ /* 0x044ff00000001838 */
[----:B------:R-:W-:Y:S01]  /*1baa0*/  HMMA.16816.F32 R52, R156, R150, R52 ;  /* 0x000000969c34723c */ /* 0x000fe20000001834 */
[----:B------:R-:W2:Y:S07]  /*1bab0*/  LDSM.16.M88.4 R148, [R204+0x4000] ;  /* 0x00400000cc94783b */ /* 0x000eae0000000200 */
[C---:B------:R-:W-:Y:S08]  /*1bac0*/  HMMA.16816.F32 R20, R168.reuse, R144, R20 ;  /* 0x00000090a814723c */ /* 0x040ff00000001814 */
[----:B------:R-:W-:Y:S01]  /*1bad0*/  HMMA.16816.F32 R16, R168, R146, R16 ;  /* 0x00000092a810723c */ /* 0x000fe20000001810 */
[----:B------:R-:W5:Y:S07]  /*1bae0*/  LDSM.16.M88.4 R144, [R215+0x9000] ;  /* 0x00900000d790783b */ /* 0x000f6e0000000200 */
[C---:B---3--:R-:W-:Y:S08]  /*1baf0*/  HMMA.16816.F32 R36, R156.reuse, R140, R36 ;  /* 0x0000008c9c24723c */ /* 0x048ff00000001824 */
[C---:B------:R-:W-:Y:S01]  /*1bb00*/  HMMA.16816.F32 R32, R156.reuse, R142, R32 ;  /* 0x0000008e9c20723c */ /* 0x040fe20000001820 */
[----:B------:R-:W3:Y:S07]  /*1bb10*/  LDSM.16.M88.4 R140, [R204+0x4800] ;  /* 0x00480000cc8c783b */ /* 0x000eee0000000200 */
[----:B----4-:R-:W-:Y:S08]  /*1bb20*/  HMMA.16816.F32 R60, R156, R154, R60 ;  /* 0x0000009a9c3c723c */ /* 0x010ff0000000183c */
[----:B------:R-:W-:Y:S01]  /*1bb30*/  HMMA.16816.F32 R64, R168, R164, R64 ;  /* 0x000000a4a840723c */ /* 0x000fe20000001840 */
[----:B------:R-:W-:Y:S04]  /*1bb40*/  LDSM.16.M88.4 R168, [R215+0xb000] ;  /* 0x00b00000d7a8783b */ /* 0x000fe80000000200 */
[----:B------:R-:W-:Y:S03]  /*1bb50*/  LDSM.16.M88.4 R164, [R215+0xb800] ;  /* 0x00b80000d7a4783b */ /* 0x000fe60000000200 */
[C---:B-1----:R-:W-:Y:S08]  /*1bb60*/  HMMA.16816.F32 R28, R156.reuse, R136, R28 ;  /* 0x000000889c1c723c */ /* 0x042ff0000000181c */
[----:B------:R-:W-:Y:S01]  /*1bb70*/  HMMA.16816.F32 R24, R156, R138, R24 ;  /* 0x0000008a9c18723c */ /* 0x000fe20000001818 */
[----:B------:R-:W1:Y:S07]  /*1bb80*/  LDSM.16.M88.4 R136, [R204+0x5000] ;  /* 0x00500000cc88783b */ /* 0x000e6e0000000200 */
[----:B--2---:R-:W-:Y:S08]  /*1bb90*/  HMMA.16816.F32 R60, R160, R150, R60 ;  /* 0x00000096a03c723c */ /* 0x004ff0000000183c */
[C---:B-----5:R-:W-:Y:S08]  /*1bba0*/  HMMA.16816.F32 R44, R156.reuse, R144, R44 ;  /* 0x000000909c2c723c */ /* 0x060ff0000000182c */
[----:B------:R-:W-:Y:S01]  /*1bbb0*/  HMMA.16816.F32 R40, R156, R146, R40 ;  /* 0x000000929c28723c */ /* 0x000fe20000001828 */
[----:B------:R-:W2:Y:S07]  /*1bbc0*/  LDSM.16.M88.4 R144, [R204+0x5800] ;  /* 0x00580000cc90783b */ /* 0x000eae0000000200 */
[----:B---3--:R-:W-:Y:S01]  /*1bbd0*/  HMMA.16816.F32 R56, R160, R140, R56 ;  /* 0x0000008ca038723c */ /* 0x008fe20000001838 */
[----:B------:R-:W-:-:S02]  /*1bbe0*/  FSEL R189, R60, -INF , !P5 ;  /* 0xff8000003cbd7808 */ /* 0x000fc40006800000 */
[----:B------:R-:W-:Y:S02]  /*1bbf0*/  FSEL R0, R62, -INF , !P4 ;  /* 0xff8000003e007808 */ /* 0x000fe40006000000 */
[C---:B------:R-:W-:Y:S02]  /*1bc00*/  ISETP.GE.AND P5, PT, R51.reuse, R2, PT ;  /* 0x000000023300720c */ /* 0x040fe40003fa6270 */
[----:B------:R-:W-:Y:S01]  /*1bc10*/  ISETP.GE.AND P4, PT, R51, R50, PT ;  /* 0x000000323300720c */ /* 0x000fe20003f86270 */
[----:B------:R-:W-:Y:S01]  /*1bc20*/  HMMA.16816.F32 R64, R156, R152, R64 ;  /* 0x000000989c40723c */ /* 0x000fe20000001840 */
[----:B------:R-:W3:Y:S01]  /*1bc30*/  LDSM.16.M88.4 R152, [R215+0xa800] ;  /* 0x00a80000d798783b */ /* 0x000ee20000000200 */
[----:B------:R-:W-:Y:S02]  /*1bc40*/  IADD3 R51, R191, 0x11, RZ ;  /* 0x00000011bf337810 */ /* 0x000fe40007ffe0ff */
[----:B------:R-:W-:Y:S02]  /*1bc50*/  FSEL R190, R61, -INF , !P6 ;  /* 0xff8000003dbe7808 */ /* 0x000fe40007000000 */
[----:B------:R-:W-:-:S02]  /*1bc60*/  FSEL R192, R63, -INF , !P3 ;  /* 0xff8000003fc07808 */ /* 0x000fc40005800000 */
[----:B------:R-:W-:Y:S01]  /*1bc70*/  HMMA.16816.F32 R52, R160, R142, R52 ;  /* 0x0000008ea034723c */ /* 0x000fe20000001834 */
[C---:B------:R-:W-:Y:S01]  /*1bc80*/  ISETP.GE.AND P6, PT, R51.reuse, R2, PT ;  /* 0x000000023300720c */ /* 0x040fe20003fc6270 */
[----:B------:R-:W4:Y:S01]  /*1bc90*/  LDSM.16.M88.4 R60, [R204+0x6000] ;  /* 0x00600000cc3c783b */ /* 0x000f220000000200 */
[----:B------:R-:W-:Y:S02]  /*1bca0*/  ISETP.GE.AND P3, PT, R51, R50, PT ;  /* 0x000000323300720c */ /* 0x000fe40003f66270 */
[----:B------:R-:W-:-:S03]  /*1bcb0*/  IADD3 R51, R191, 0x19, RZ ;  /* 0x00000019bf337810 */ /* 0x000fc60007ffe0ff */
[C---:B-1----:R-:W-:Y:S01]  /*1bcc0*/  HMMA.16816.F32 R44, R160.reuse, R136, R44 ;  /* 0x00000088a02c723c */ /* 0x042fe2000000182c */
[----:B------:R-:W-:Y:S02]  /*1bcd0*/  FSEL R186, R56, -INF , !P5 ;  /* 0xff80000038ba7808 */ /* 0x000fe40006800000 */
[----:B------:R-:W-:Y:S02]  /*1bce0*/  FSEL R188, R58, -INF , !P4 ;  /* 0xff8000003abc7808 */ /* 0x000fe40006000000 */
[----:B------:R-:W-:Y:S02]  /*1bcf0*/  FSEL R185, R57, -INF , !P6 ;  /* 0xff80000039b97808 */ /* 0x000fe40007000000 */
[----:B------:R-:W-:Y:S01]  /*1bd00*/  FSEL R187, R59, -INF , !P3 ;  /* 0xff8000003bbb7808 */ /* 0x000fe20005800000 */
[----:B------:R-:W-:Y:S01]  /*1bd10*/  HMMA.16816.F32 R40, R160, R138, R40 ;  /* 0x0000008aa028723c */ /* 0x000fe20000001828 */
[C---:B------:R-:W-:Y:S02]  /*1bd20*/  ISETP.GE.AND P5, PT, R49.reuse, R2, PT ;  /* 0x000000023100720c */ /* 0x040fe40003fa6270 */
[----:B------:R-:W-:-:S02]  /*1bd30*/  ISETP.GE.AND P4, PT, R49, R50, PT ;  /* 0x000000323100720c */ /* 0x000fc40003f86270 */
[C---:B------:R-:W-:Y:S02]  /*1bd40*/  ISETP.GE.AND P6, PT, R51.reuse, R2, PT ;  /* 0x000000023300720c */ /* 0x040fe40003fc6270 */
[----:B------:R-:W-:Y:S01]  /*1bd50*/  ISETP.GE.AND P3, PT, R51, R50, PT ;  /* 0x000000323300720c */ /* 0x000fe20003f66270 */
[C---:B--2---:R-:W-:Y:S01]  /*1bd60*/  HMMA.16816.F32 R36, R160.reuse, R144, R36 ;  /* 0x00000090a024723c */ /* 0x044fe20000001824 */
[----:B------:R-:W-:Y:S02]  /*1bd70*/  FSEL R184, R52, -INF , !P5 ;  /* 0xff80000034b87808 */ /* 0x000fe40006800000 */
[----:B------:R-:W-:Y:S02]  /*1bd80*/  FSEL R57, R54, -INF , !P4 ;  /* 0xff80000036397808 */ /* 0x000fe40006000000 */
[----:B------:R-:W-:Y:S02]  /*1bd90*/  FSEL R183, R53, -INF , !P6 ;  /* 0xff80000035b77808 */ /* 0x000fe40007000000 */
[----:B------:R-:W-:Y:S01]  /*1bda0*/  FSEL R182, R55, -INF , !P3 ;  /* 0xff80000037b67808 */ /* 0x000fe20005800000 */
[----:B------:R-:W-:Y:S01]  /*1bdb0*/  HMMA.16816.F32 R32, R160, R146, R32 ;  /* 0x00000092a020723c */ /* 0x000fe20000001820 */
[----:B------:R-:W1:Y:S01]  /*1bdc0*/  LDSM.16.M88.4 R52, [R204+0x6800] ;  /* 0x00680000cc34783b */ /* 0x000e620000000200 */
[----:B------:R-:W-:-:S02]  /*1bdd0*/  IADD3 R49, R191, 0x20, RZ ;  /* 0x00000020bf317810 */ /* 0x000fc40007ffe0ff */
[----:B------:R-:W-:Y:S02]  /*1bde0*/  IADD3 R51, R191, 0x21, RZ ;  /* 0x00000021bf337810 */ /* 0x000fe40007ffe0ff */
[C---:B------:R-:W-:Y:S02]  /*1bdf0*/  ISETP.GE.AND P5, PT, R49.reuse, R2, PT ;  /* 0x000000023100720c */ /* 0x040fe40003fa6270 */
[----:B------:R-:W-:Y:S01]  /*1be00*/  ISETP.GE.AND P4, PT, R49, R50, PT ;  /* 0x000000323100720c */ /* 0x000fe20003f86270 */
[----:B---3--:R-:W-:Y:S01]  /*1be10*/  HMMA.16816.F32 R20, R156, R152, R20 ;  /* 0x000000989c14723c */ /* 0x008fe20000001814 */
[----:B------:R-:W-:Y:S02]  /*1be20*/  IADD3 R49, R191, 0x28, RZ ;  /* 0x00000028bf317810 */ /* 0x000fe40007ffe0ff */
[----:B------:R-:W-:Y:S02]  /*1be30*/  FSEL R136, R44, -INF , !P5 ;  /* 0xff8000002c887808 */ /* 0x000fe40006800000 */
[----:B------:R-:W-:-:S02]  /*1be40*/  FSEL R133, R46, -INF , !P4 ;  /* 0xff8000002e857808 */ /* 0x000fc40006000000 */
[C---:B------:R-:W-:Y:S01]  /*1be50*/  ISETP.GE.AND P6, PT, R51.reuse, R2, PT ;  /* 0x000000023300720c */ /* 0x040fe20003fc6270 */
[C---:B------:R-:W-:Y:S01]  /*1be60*/  HMMA.16816.F32 R16, R156.reuse, R154, R16 ;  /* 0x0000009a9c10723c */ /* 0x040fe20000001810 */
[----:B------:R-:W-:Y:S02]  /*1be70*/  ISETP.GE.AND P3, PT, R51, R50, PT ;  /* 0x000000323300720c */ /* 0x000fe40003f66270 */
[C---:B------:R-:W-:Y:S02]  /*1be80*/  ISETP.GE.AND P5, PT, R49.reuse, R2, PT ;  /* 0x000000023100720c */ /* 0x040fe40003fa6270 */
[----:B------:R-:W-:Y:S02]  /*1be90*/  ISETP.GE.AND P4, PT, R49, R50, PT ;  /* 0x000000323100720c */ /* 0x000fe40003f86270 */
[----:B------:R-:W-:Y:S01]  /*1bea0*/  IADD3 R49, R191, 0x29, RZ ;  /* 0x00000029bf317810 */ /* 0x000fe20007ffe0ff */
[----:B------:R-:W-:Y:S01]  /*1beb0*/  HMMA.16816.F32 R12, R156, R168, R12 ;  /* 0x000000a89c0c723c */ /* 0x000fe2000000180c */
[----:B------:R-:W-:-:S02]  /*1bec0*/  FSEL R137, R45, -INF , !P6 ;  /* 0xff8000002d897808 */ /* 0x000fc40007000000 */
[-C--:B------:R-:W-:Y:S02]  /*1bed0*/  ISETP.GE.AND P6, PT, R49, R2.reuse, PT ;  /* 0x000000023100720c */ /* 0x080fe40003fc6270 */
[----:B------:R-:W-:Y:S02]  /*1bee0*/  IADD3 R45, R191, 0x30, RZ ;  /* 0x00000030bf2d7810 */ /* 0x000fe40007ffe0ff */
[----:B------:R-:W-:Y:S01]  /*1bef0*/  FSEL R154, R40, -INF , !P5 ;  /* 0xff800000289a7808 */ /* 0x000fe20006800000 */
[----:B------:R-:W-:Y:S01]  /*1bf00*/  HMMA.16816.F32 R8, R156, R170, R8 ;  /* 0x000000aa9c08723c */ /* 0x000fe20000001808 */
[----:B------:R-:W-:Y:S02]  /*1bf10*/  FSEL R138, R41, -INF , !P6 ;  /* 0xff800000298a7808 */ /* 0x000fe40007000000 */
[----:B------:R-:W-:-:S04]  /*1bf20*/  ISETP.GE.AND P5, PT, R45, R2, PT ;  /* 0x000000022d00720c */ /* 0x000fc80003fa6270 */
[----:B------:R-:W-:Y:S01]  /*1bf30*/  FSEL R179, R36, -INF , !P5 ;  /* 0xff80000024b37808 */ /* 0x000fe20006800000 */
[C---:B------:R-:W-:Y:S08]  /*1bf40*/  HMMA.16816.F32 R4, R156.reuse, R164, R4 ;  /* 0x000000a49c04723c */ /* 0x040ff00000001804 */
[----:B------:R-:W-:Y:S07]  /*1bf50*/  HMMA.16816.F32 R172, R156, R166, R172 ;  /* 0x000000a69cac723c */ /* 0x000fee00000018ac */
[----:B------:R-:W-:Y:S01]  /*1bf60*/  FSEL R156, R47, -INF , !P3 ;  /* 0xff8000002f9c7808 */ /* 0x000fe20005800000 */
[----:B----4-:R-:W-:Y:S01]  /*1bf70*/  HMMA.16816.F32 R28, R160, R60, R28 ;  /* 0x0000003ca01c723c */ /* 0x010fe2000000181c */
[----:B------:R-:W-:-:S02]  /*1bf80*/  ISETP.GE.AND P3, PT, R49, R50, PT ;  /* 0x000000323100720c */ /* 0x000fc40003f66270 */
[----:B------:R-:W-:Y:S02]  /*1bf90*/  FSEL R157, R42, -INF , !P4 ;  /* 0xff8000002a9d7808 */ /* 0x000fe40006000000 */
[----:B------:R-:W-:Y:S02]  /*1bfa0*/  IADD3 R47, R191, 0x31, RZ ;  /* 0x00000031bf2f7810 */ /* 0x000fe40007ffe0ff */
[----:B------:R-:W-:Y:S01]  /*1bfb0*/  FSEL R141, R43, -INF , !P3 ;  /* 0xff8000002b8d7808 */ /* 0x000fe20005800000 */
[----:B------:R-:W-:Y:S01]  /*1bfc0*/  HMMA.16816.F32 R24, R160, R62, R24 ;  /* 0x0000003ea018723c */ /* 0x000fe20000001818 */
[----:B------:R-:W2:Y:S01]  /*1bfd0*/  LDSM.16.M88.4 R40, [R204+0x7000] ;  /* 0x00700000cc28783b */ /* 0x000ea20000000200 */
[----:B------:R-:W-:Y:S02]  /*1bfe0*/  ISETP.GE.AND P4, PT, R45, R50, PT ;  /* 0x000000322d00720c */ /* 0x000fe40003f86270 */
[----:B------:R-:W-:Y:S02]  /*1bff0*/  IADD3 R45, R191, 0x38, RZ ;  /* 0x00000038bf2d7810 */ /* 0x000fe40007ffe0ff */
[----:B------:R-:W-:-:S02]  /*1c000*/  ISETP.GE.AND P6, PT, R47, R2, PT ;  /* 0x000000022f00720c */ /* 0x000fc40003fc6270 */
[----:B------:R-:W-:Y:S01]  /*1c010*/  FSEL R51, R38, -INF , !P4 ;  /* 0xff80000026337808 */ /* 0x000fe20006000000 */
[C---:B-1----:R-:W-:Y:S01]  /*1c020*/  HMMA.16816.F32 R16, R160.reuse, R54, R16 ;  /* 0x00000036a010723c */ /* 0x042fe20000001810 */
[C---:B------:R-:W-:Y:S02]  /*1c030*/  ISETP.GE.AND P5, PT, R45.reuse, R2, PT ;  /* 0x000000022d00720c */ /* 0x040fe40003fa6270 */
[-C--:B------:R-:W-:Y:S02]  /*1c040*/  ISETP.GE.AND P4, PT, R45, R50.reuse, PT ;  /* 0x000000322d00720c */ /* 0x080fe40003f86270 */
[----:B------:R-:W-:Y:S02]  /*1c050*/  FSEL R180, R37, -INF , !P6 ;  /* 0xff80000025b47808 */ /* 0x000fe40007000000 */
[----:B------:R-:W-:Y:S01]  /*1c060*/  ISETP.GE.AND P3, PT, R47, R50, PT ;  /* 0x000000322f00720c */ /* 0x000fe20003f66270 */
[----:B------:R-:W-:Y:S01]  /*1c070*/  HMMA.16816.F32 R64, R160, R148, R64 ;  /* 0x00000094a040723c */ /* 0x000fe20000001840 */
[----:B------:R-:W-:-:S02]  /*1c080*/  IADD3 R37, R191, 0x40, RZ ;  /* 0x00000040bf257810 */ /* 0x000fc40007ffe0ff */
[----:B------:R-:W-:Y:S02]  /*1c090*/  FSEL R181, R32, -INF , !P5 ;  /* 0xff80000020b57808 */ /* 0x000fe40006800000 */
[----:B------:R-:W-:Y:S02]  /*1c0a0*/  FSEL R49, R34, -INF , !P4 ;  /* 0xff80000022317808 */ /* 0x000fe40006000000 */
[----:B------:R-:W-:Y:S01]  /*1c0b0*/  FSEL R48, R39, -INF , !P3 ;  /* 0xff80000027307808 */ /* 0x000fe20005800000 */
[----:B------:R-:W-:Y:S01]  /*1c0c0*/  IMAD.MOV.U32 R148, RZ, RZ, R134 ;  /* 0x000000ffff947224 */ /* 0x000fe200078e0086 */
[C---:B------:R-:W-:Y:S01]  /*1c0d0*/  ISETP.GE.AND P5, PT, R37.reuse, R2, PT ;  /* 0x000000022500720c */ /* 0x040fe20003fa6270 */
[----:B------:R-:W-:Y:S01]  /*1c0e0*/  IMAD.MOV.U32 R149, RZ, RZ, R135 ;  /* 0x000000ffff957224 */ /* 0x000fe200078e0087 */
[----:B------:R-:W-:Y:S02]  /*1c0f0*/  ISETP.GE.AND P4, PT, R37, R50, PT ;  /* 0x000000322500720c */ /* 0x000fe40003f86270 */
[----:B------:R-:W-:Y:S01]  /*1c100*/  HMMA.16816.F32 R36, R160, R52, R20 ;  /* 0x00000034a024723c */ /* 0x000fe20000001814 */
[----:B------:R-:W1:Y:S01]  /*1c110*/  LDSM.16.M88.4 R20, [R204+0x7800] ;  /* 0x00780000cc14783b */ /* 0x000e620000000200 */
[----:B------:R-:W-:Y:S01]  /*1c120*/  IADD3 R45, R191, 0x39, RZ ;  /* 0x00000039bf2d7810 */ /* 0x000fe20007ffe0ff */
[----:B------:R-:W-:-:S04]  /*1c130*/  DEPBAR.LE SB0, 0x0 ;  /* 0x000080000000791a */ /* 0x000fc80000000000 */
[C---:B------:R-:W-:Y:S02]  /*1c140*/  ISETP.GE.AND P6, PT, R45.reuse, R2, PT ;  /* 0x000000022d00720c */ /* 0x040fe40003fc6270 */
[----:B------:R-:W-:Y:S02]  /*1c150*/  ISETP.GE.AND P3, PT, R45, R50, PT ;  /* 0x000000322d00720c */ /* 0x000fe40003f66270 */
[----:B------:R-:W-:Y:S01]  /*1c160*/  IADD3 R45, R191, 0x41, RZ ;  /* 0x00000041bf2d7810 */ /* 0x000fe20007ffe0ff */
[----:B--2---:R-:W-:Y:S01]  /*1c170*/  HMMA.16816.F32 R12, R160, R40, R12 ;  /* 0x00000028a00c723c */ /* 0x004fe2000000180c */
[----:B------:R-:W-:Y:S02]  /*1c180*/  FSEL R178, R33, -INF , !P6 ;  /* 0xff80000021b27808 */ /* 0x000fe40007000000 */
[----:B------:R-:W-:Y:S01]  /*1c190*/  IADD3 R33, R191, 0x48, RZ ;  /* 0x00000048bf217810 */ /* 0x000fe20007ffe0ff */
[----:B------:R-:W-:Y:S01]  /*1c1a0*/  BAR.SYNC.DEFER_BLOCKING 0x0 ;  /* 0x0000000000007b1d */ /* 0x000fe20000010000 */
[----:B------:R-:W-:-:S02]  /*1c1b0*/  ISETP.GE.AND P6, PT, R45, R2, PT ;  /* 0x000000022d00720c */ /* 0x000fc40003fc6270 */
[----:B------:R-:W-:Y:S01]  /*1c1c0*/  FSEL R168, R28, -INF , !P5 ;  /* 0xff8000001ca87808 */ /* 0x000fe20006800000 */
[----:B------:R-:W-:Y:S01]  /*1c1d0*/  HMMA.16816.F32 R8, R160, R42, R8 ;  /* 0x0000002aa008723c */ /* 0x000fe20000001808 */
[----:B------:R-:W-:Y:S02]  /*1c1e0*/  FSEL R170, R30, -INF , !P4 ;  /* 0xff8000001eaa7808 */ /* 0x000fe40006000000 */
[----:B------:R-:W-:Y:S02]  /*1c1f0*/  FSEL R171, R35, -INF , !P3 ;  /* 0xff80000023ab7808 */ /* 0x000fe40005800000 */
[C---:B------:R-:W-:Y:S02]  /*1c200*/  ISETP.GE.AND P5, PT, R33.reuse, R2, PT ;  /* 0x000000022100720c */ /* 0x040fe40003fa6270 */
[----:B------:R-:W-:Y:S02]  /*1c210*/  ISETP.GE.AND P4, PT, R33, R50, PT ;  /* 0x000000322100720c */ /* 0x000fe40003f86270 */
[----:B------:R-:W-:-:S02]  /*1c220*/  FSEL R169, R29, -INF , !P6 ;  /* 0xff8000001da97808 */ /* 0x000fc40007000000 */
[----:B------:R-:W-:Y:S02]  /*1c230*/  ISETP.GE.AND P3, PT, R45, R50, PT ;  /* 0x000000322d00720c */ /* 0x000fe40003f66270 */
[C---:B------:R-:W-:Y:S02]  /*1c240*/  IADD3 R33, R191.reuse, 0x49, RZ ;  /* 0x00000049bf217810 */ /* 0x040fe40007ffe0ff */
[----:B------:R-:W-:Y:S02]  /*1c250*/  IADD3 R29, R191, 0x50, RZ ;  /* 0x00000050bf1d7810 */ /* 0x000fe40007ffe0ff */
[----:B------:R-:W-:Y:S02]  /*1c260*/  FSEL R166, R24, -INF , !P5 ;  /* 0xff80000018a67808 */ /* 0x000fe40006800000 */
[----:B------:R-:W-:Y:S02]  /*1c270*/  FSEL R177, R26, -INF , !P4 ;  /* 0xff8000001ab17808 */ /* 0x000fe40006000000 */
[----:B------:R-:W-:Y:S01]  /*1c280*/  FSEL R176, R31, -INF , !P3 ;  /* 0xff8000001fb07808 */ /* 0x000fe20005800000 */
[----:B-1----:R-:W-:Y:S01]  /*1c290*/  HMMA.16816.F32 R4, R160, R20, R4 ;  /* 0x00000014a004723c */ /* 0x002fe20000001804 */
[----:B------:R-:W-:-:S02]  /*1c2a0*/  ISETP.GE.AND P6, PT, R33, R2, PT ;  /* 0x000000022100720c */ /* 0x000fc40003fc6270 */
[C---:B------:R-:W-:Y:S02]  /*1c2b0*/  ISETP.GE.AND P5, PT, R29.reuse, R2, PT ;  /* 0x000000021d00720c */ /* 0x040fe40003fa6270 */
[-C--:B------:R-:W-:Y:S02]  /*1c2c0*/  ISETP.GE.AND P4, PT, R29, R50.reuse, PT ;  /* 0x000000321d00720c */ /* 0x080fe40003f86270 */
[----:B------:R-:W-:Y:S01]  /*1c2d0*/  ISETP.GE.AND P3, PT, R33, R50, PT ;  /* 0x000000322100720c */ /* 0x000fe20003f66270 */
[----:B------:R-:W-:Y:S01]  /*1c2e0*/  HMMA.16816.F32 R172, R160, R22, R172 ;  /* 0x00000016a0ac723c */ /* 0x000fe200000018ac */
[----:B------:R-:W-:Y:S02]  /*1c2f0*/  IADD3 R29, R191, 0x51, RZ ;  /* 0x00000051bf1d7810 */ /* 0x000fe40007ffe0ff */
[----:B------:R-:W-:Y:S02]  /*1c300*/  FSEL R165, R25, -INF , !P6 ;  /* 0xff80000019a57808 */ /* 0x000fe40007000000 */
[----:B------:R-:W-:-:S02]  /*1c310*/  FSEL R167, R27, -INF , !P3 ;  /* 0xff8000001ba77808 */ /* 0x000fc40005800000 */
[----:B------:R-:W-:Y:S02]  /*1c320*/  IADD3 R25, R191, 0x58, RZ ;  /* 0x00000058bf197810 */ /* 0x000fe40007ffe0ff */
[-C--:B------:R-:W-:Y:S02]  /*1c330*/  ISETP.GE.AND P6, PT, R29, R2.reuse, PT ;  /* 0x000000021d00720c */ /* 0x080fe40003fc6270 */
[----:B------:R-:W-:Y:S02]  /*1c340*/  IADD3 R27, R191, 0x59, RZ ;  /* 0x00000059bf1b7810 */ /* 0x000fe40007ffe0ff */
[----:B------:R-:W-:Y:S02]  /*1c350*/  FSEL R153, R36, -INF , !P5 ;  /* 0xff80000024997808 */ /* 0x000fe40006800000 */
[----:B------:R-:W-:Y:S02]  /*1c360*/  FSEL R164, R38, -INF , !P4 ;  /* 0xff80000026a47808 */ /* 0x000fe40006000000 */
[----:B------:R-:W-:-:S02]  /*1c370*/  ISETP.GE.AND P5, PT, R25, R2, PT ;  /* 0x000000021900720c */ /* 0x000fc40003fa6270 */
[----:B------:R-:W-:Y:S02]  /*1c380*/  ISETP.GE.AND P4, PT, R25, R50, PT ;  /* 0x000000321900720c */ /* 0x000fe40003f86270 */
[----:B------:R-:W-:Y:S02]  /*1c390*/  FSEL R155, R37, -INF , !P6 ;  /* 0xff800000259b7808 */ /* 0x000fe40007000000 */
[----:B------:R-:W-:Y:S02]  /*1c3a0*/  IADD3 R25, R191, 0x60, RZ ;  /* 0x00000060bf197810 */ /* 0x000fe40007ffe0ff */
[----:B------:R-:W-:Y:S02]  /*1c3b0*/  ISETP.GE.AND P6, PT, R27, R2, PT ;  /* 0x000000021b00720c */ /* 0x000fe40003fc6270 */
[----:B------:R-:W-:Y:S02]  /*1c3c0*/  IADD3 R21, R191, 0x61, RZ ;  /* 0x00000061bf157810 */ /* 0x000fe40007ffe0ff */
[----:B------:R-:W-:-:S02]  /*1c3d0*/  ISETP.GE.AND P3, PT, R29, R50, PT ;  /* 0x000000321d00720c */ /* 0x000fc40003f66270 */
[----:B------:R-:W-:Y:S02]  /*1c3e0*/  FSEL R152, R16, -INF , !P5 ;  /* 0xff80000010987808 */ /* 0x000fe40006800000 */
[----:B------:R-:W-:Y:S02]  /*1c3f0*/  FSEL R158, R18, -INF , !P4 ;  /* 0xff800000129e7808 */ /* 0x000fe40006000000 */
[C---:B------:R-:W-:Y:S02]  /*1c400*/  ISETP.GE.AND P5, PT, R25.reuse, R2, PT ;  /* 0x000000021900720c */ /* 0x040fe40003fa6270 */
[----:B------:R-:W-:Y:S02]  /*1c410*/  ISETP.GE.AND P4, PT, R25, R50, PT ;  /* 0x000000321900720c */ /* 0x000fe40003f86270 */
[----:B------:R-:W-:Y:S02]  /*1c420*/  FSEL R151, R17, -INF , !P6 ;  /* 0xff80000011977808 */ /* 0x000fe40007000000 */
[----:B------:R-:W-:-:S02]  /*1c430*/  IADD3 R17, R191, 0x68, RZ ;  /* 0x00000068bf117810 */ /* 0x000fc40007ffe0ff */
[----:B------:R-:W-:Y:S02]  /*1c440*/  ISETP.GE.AND P6, PT, R21, R2, PT ;  /* 0x000000021500720c */ /* 0x000fe40003fc6270 */
[----:B------:R-:W-:Y:S02]  /*1c450*/  FSEL R159, R39, -INF , !P3 ;  /* 0xff800000279f7808 */ /* 0x000fe40005800000 */
[----:B------:R-:W-:Y:S02]  /*1c460*/  ISETP.GE.AND P3, PT, R27, R50, PT ;  /* 0x000000321b00720c */ /* 0x000fe40003f66270 */
[----:B------:R-:W-:Y:S02]  /*1c470*/  FSEL R143, R12, -INF , !P5 ;  /* 0xff8000000c8f7808 */ /* 0x000fe40006800000 */
[----:B------:R-:W-:Y:S02]  /*1c480*/  FSEL R146, R14, -INF , !P4 ;  /* 0xff8000000e927808 */ /* 0x000fe40006000000 */
[----:B------:R-:W-:-:S02]  /*1c490*/  ISETP.GE.AND P5, PT, R17, R2, PT ;  /* 0x000000021100720c */ /* 0x000fc40003fa6270 */
[-C--:B------:R-:W-:Y:S02]  /*1c4a0*/  ISETP.GE.AND P4, PT, R17, R50.reuse, PT ;  /* 0x000000321100720c */ /* 0x080fe40003f86270 */
[----:B------:R-:W-:Y:S02]  /*1c4b0*/  FSEL R144, R13, -INF , !P6 ;  /* 0xff8000000d907808 */ /* 0x000fe40007000000 */
[C---:B------:R-:W-:Y:S02]  /*1c4c0*/  IADD3 R17, R191.reuse, 0x69, RZ ;  /* 0x00000069bf117810 */ /* 0x040fe40007ffe0ff */
[----:B------:R-:W-:Y:S02]  /*1c4d0*/  IADD3 R13, R191, 0x70, RZ ;  /* 0x00000070bf0d7810 */ /* 0x000fe40007ffe0ff */
[----:B------:R-:W-:Y:S02]  /*1c4e0*/  FSEL R150, R19, -INF , !P3 ;  /* 0xff80000013967808 */ /* 0x000fe40005800000 */
[----:B------:R-:W-:-:S02]  /*1c4f0*/  ISETP.GE.AND P3, PT, R21, R50, PT ;  /* 0x000000321500720c */ /* 0x000fc40003f66270 */
[----:B------:R-:W-:Y:S02]  /*1c500*/  FSEL R142, R8, -INF , !P5 ;  /* 0xff800000088e7808 */ /* 0x000fe40006800000 */
[----:B------:R-:W-:Y:S02]  /*1c510*/  FSEL R145, R10, -INF , !P4 ;  /* 0xff8000000a917808 */ /* 0x000fe40006000000 */
[-C--:B------:R-:W-:Y:S02]  /*1c520*/  ISETP.GE.AND P6, PT, R17, R2.reuse, PT ;  /* 0x000000021100720c */ /* 0x080fe40003fc6270 */
[C---:B------:R-:W-:Y:S02]  /*1c530*/  ISETP.GE.AND P5, PT, R13.reuse, R2, PT ;  /* 0x000000020d00720c */ /* 0x040fe40003fa6270 */
[----:B------:R-:W-:Y:S02]  /*1c540*/  ISETP.GE.AND P4, PT, R13, R50, PT ;  /* 0x000000320d00720c */ /* 0x000fe40003f86270 */
[----:B------:R-:W-:-:S02]  /*1c550*/  IADD3 R13, R191, 0x71, RZ ;  /* 0x00000071bf0d7810 */ /* 0x000fc40007ffe0ff */
[----:B------:R-:W-:Y:S02]  /*1c560*/  FSEL R147, R15, -INF , !P3 ;  /* 0xff8000000f937808 */ /* 0x000fe40005800000 */
[----:B------:R-:W-:Y:S02]  /*1c570*/  ISETP.GE.AND P3, PT, R17, R50, PT ;  /* 0x000000321100720c */ /* 0x000fe40003f66270 */
[----:B------:R-:W-:Y:S02]  /*1c580*/  FSEL R140, R9, -INF , !P6 ;  /* 0xff800000098c7808 */ /* 0x000fe40007000000 */
[----:B------:R-:W-:Y:S02]  /*1c590*/  IADD3 R9, R191, 0x1, RZ ;  /* 0x00000001bf097810 */ /* 0x000fe40007ffe0ff */
[----:B------:R-:W-:Y:S02]  /*1c5a0*/  ISETP.GE.AND P6, PT, R13, R2, PT ;  /* 0x000000020d00720c */ /* 0x000fe40003fc6270 */
[----:B------:R-:W-:-:S02]  /*1c5b0*/  FSEL R139, R11, -INF , !P3 ;  /* 0xff8000000b8b7808 */ /* 0x000fc40005800000 */
[----:B------:R-:W-:Y:S02]  /*1c5c0*/  FSEL R55, R4, -INF , !P5 ;  /* 0xff80000004377808 */ /* 0x000fe40006800000 */
[----:B------:R-:W-:Y:S02]  /*1c5d0*/  ISETP.GE.AND P3, PT, R13, R50, PT ;  /* 0x000000320d00720c */ /* 0x000fe40003f66270 */
[----:B------:R-:W-:Y:S02]  /*1c5e0*/  ISETP.GE.AND P5, PT, R9, R2, PT ;  /* 0x000000020900720c */ /* 0x000fe40003fa6270 */
[----:B------:R-:W-:Y:S02]  /*1c5f0*/  FSEL R56, R5, -INF , !P6 ;  /* 0xff80000005387808 */ /* 0x000fe40007000000 */
[----:B------:R-:W-:Y:S02]  /*1c600*/  IADD3 R5, R191, 0x78, RZ ;  /* 0x00000078bf057810 */ /* 0x000fe40007ffe0ff */
[----:B------:R-:W-:Y:S01]  /*1c610*/  FSEL R63, R6, -INF , !P4 ;  /* 0xff800000063f7808 */ /* 0x000fe20006000000 */
[----:B------:R-:W-:Y:S01]  /*1c620*/  IMAD.U32 R6, RZ, RZ, UR4 ;  /* 0x00000004ff067e24 */ /* 0x000fe2000f8e00ff */
[----:B------:R-:W-:-:S02]  /*1c630*/  ISETP.GE.AND P4, PT, R9, R50, PT ;  /* 0x000000320900720c */ /* 0x000fc40003f86270 */
[----:B------:R-:W-:Y:S01]  /*1c640*/  FSEL R61, R7, -INF , !P3 ;  /* 0xff800000073d7808 */ /* 0x000fe20005800000 */
[----:B------:R-:W-:Y:S01]  /*1c650*/  IMAD.U32 R7, RZ, RZ, UR5 ;  /* 0x00000005ff077e24 */ /* 0x000fe2000f8e00ff */
[----:B------:R-:W-:Y:S01]  /*1c660*/  FSEL R65, R65, -INF , !P5 ;  /* 0xff80000041417808 */ /* 0x000fe20006800000 */
[----:B------:R-:W-:Y:S01]  /*1c670*/  ULDC.64 UR4, c[0x0][0x118] ;  /* 0x0000460000047ab9 */ /* 0x000fe20000000a00 */
[C---:B------:R-:W-:Y:S02]  /*1c680*/  ISETP.GE.AND P3, PT, R191.reuse, R2, PT ;  /* 0x00000002bf00720c */ /* 0x040fe40003f66270 */
[----:B------:R-:W-:Y:S02]  /*1c690*/  ISETP.GE.AND P5, PT, R191, R50, PT ;  /* 0x00000032bf00720c */ /* 0x000fe40003fa6270 */
[----:B------:R-:W-:Y:S02]  /*1c6a0*/  ISETP.GE.AND P6, PT, R5, R2, PT ;  /* 0x000000020500720c */ /* 0x000fe40003fc6270 */
[----:B------:R-:W-:-:S02]  /*1c6b0*/  IADD3 R191, R191, 0x79, RZ ;  /* 0x00000079bfbf7810 */ /* 0x000fc40007ffe0ff */
[----:B------:R-:W-:Y:S02]  /*1c6c0*/  FSEL R67, R67, -INF , !P4 ;  /* 0xff80000043437808 */ /* 0x000fe40006000000 */
[----:B------:R-:W-:Y:S02]  /*1c6d0*/  ISETP.GE.AND P4, PT, R5, R50, PT ;  /* 0x000000320500720c */ /* 0x000fe40003f86270 */
[----:B------:R-:W-:Y:S02]  /*1c6e0*/  FSEL R46, R172, -INF , !P6 ;  /* 0xff800000ac2e7808 */ /* 0x000fe40007000000 */
[----:B------:R-:W-:Y:S02]  /*1c6f0*/  FSEL R5, R64, -INF , !P3 ;  /* 0xff80000040057808 */ /* 0x000fe40005800000 */
[C---:B------:R-:W-:Y:S02]  /*1c700*/  ISETP.GE.AND P6, PT, R191.reuse, R2, PT ;  /* 0x00000002bf00720c */ /* 0x040fe40003fc6270 */
[----:B------:R-:W-:-:S02]  /*1c710*/  ISETP.GE.AND P3, PT, R191, R50, PT ;  /* 0x00000032bf00720c */ /* 0x000fc40003f66270 */
[----:B------:R-:W-:Y:S02]  /*1c720*/  FSEL R66, R66, -INF , !P5 ;  /* 0xff80000042427808 */ /* 0x000fe40006800000 */
[----:B------:R-:W-:Y:S02]  /*1c730*/  FSEL R59, R174, -INF , !P4 ;  /* 0xff800000ae3b7808 */ /* 0x000fe40006000000 */
[----:B------:R-:W-:Y:S02]  /*1c740*/  FSEL R54, R173, -INF , !P6 ;  /* 0xff800000ad367808 */ /* 0x000fe40007000000 */
[----:B------:R-:W-:Y:S01]  /*1c750*/  FSEL R45, R175, -INF , !P3 ;  /* 0xff800000af2d7808 */ /* 0x000fe20005800000 */
[----:B------:R-:W-:Y:S05]  /*1c760*/  @!P2 BRA `(.L_x_1110) ;  /* 0x00000c700000a947 */ /* 0x000fea0003800000 */
[----:B------:R-:W-:Y:S01]  /*1c770*/  BSSY B0, `(.L_x_1111) ;  /* 0x0000043000007945 */ /* 0x000fe20003800000 */
[----:B------:R-:W-:Y:S05]  /*1c780*/  @!P0 BRA `(.L_x_1112) ;  /* 0x000003e000008947 */ /* 0x000fea0003800000 */
[----:B------:R-:W2:Y:S01]  /*1c790*/  LD.E R15, [R6.64+0x170] ;  /* 0x00017004060f7980 */ /* 0x000ea2000c101900 */
[----:B------:R-:W-:-:S05]  /*1c7a0*/  IMAD.SHL.U32 R2, R238, 0x80, RZ ;  /* 0x00000080ee027824 */ /* 0x000fca00078e00ff */
[C---:B------:R-:W-:Y:S02]  /*1c7b0*/  IADD3 R12, R2.reuse, -0x80, RZ ;  /* 0xffffff80020c7810 */ /* 0x040fe40007ffe0ff */
[----:B------:R-:W-:Y:S02]  /*1c7c0*/  IABS R8, R2 ;  /* 0x0000000200087213 */ /* 0x000fe40000000000 */
[----:B------:R-:W-:Y:S02]  /*1c7d0*/  IABS R4, R12 ;  /* 0x0000000c00047213 */ /* 0x000fe40000000000 */
[-C--:B--2---:R-:W-:Y:S02]  /*1c7e0*/  IABS R10, R15.reuse ;  /* 0x0000000f000a7213 */ /* 0x084fe40000000000 */
[-C--:B------:R-:W-:Y:S02]  /*1c7f0*/  IABS R9, R15.reuse ;  /* 0x0000000f00097213 */ /* 0x080fe40000000000 */
[----:B------:R-:W1:Y:S01]  /*1c800*/  I2F.RP R13, R10 ;  /* 0x0000000a000d7306 */ /* 0x000e620000209400 */
[----:B------:R-:W-:-:S02]  /*1c810*/  LOP3.LUT R2, R2, R15, RZ, 0x3c, !PT ;  /* 0x0000000f02027212 */ /* 0x000fc400078e3cff */
[----:B------:R-:W-:Y:S02]  /*1c820*/  IADD3 R9, RZ, -R9, RZ ;  /* 0x80000009ff097210 */ /* 0x000fe40007ffe0ff */
[----:B------:R-:W-:Y:S02]  /*1c830*/  LOP3.LUT R12, R12, R15, RZ, 0x3c, !PT ;  /* 0x0000000f0c0c7212 */ /* 0x000fe400078e3cff */
[----:B------:R-:W-:Y:S02]  /*1c840*/  ISETP.GE.AND P3, PT, R2, RZ, PT ;  /* 0x000000ff0200720c */ /* 0x000fe40003f66270 */
[----:B------:R-:W-:Y:S01]  /*1c850*/  ISETP.GE.AND P0, PT, R12, RZ, PT ;  /* 0x000000ff0c00720c */ /* 0x000fe20003f06270 */
        /* <DEDUP_REMOVED lines=9> */
[-C--:B------:R-:W-:Y:S02]  /*1c8f0*/  IMAD R17, R13, R9.reuse, R8 ;  /* 0x000000090d117224 */ /* 0x080fe400078e0208 */
[----:B------:R-:W-:-:S03]  /*1c900*/  IMAD R9, R11, R9, R4 ;  /* 0x000000090b097224 */ /* 0x000fc600078e0204 */
[C---:B------:R-:W-:Y:S02]  /*1c910*/  ISETP.GT.U32.AND P4, PT, R10.reuse, R17, PT ;  /* 0x000000110a00720c */ /* 0x040fe40003f84070 */
[----:B------:R-:W-:-:S11]  /*1c920*/  ISETP.GT.U32.AND P2, PT, R10, R9, PT ;  /* 0x000000090a00720c */ /* 0x000fd60003f44070 */
[--C-:B------:R-:W-:Y:S01]  /*1c930*/  @!P4 IMAD.IADD R17, R17, 0x1, -R10.reuse ;  /* 0x000000011111c824 */ /* 0x100fe200078e0a0a */
[----:B------:R-:W-:Y:S01]  /*1c940*/  @!P4 IADD3 R13, R13, 0x1, RZ ;  /* 0x000000010d0dc810 */ /* 0x000fe20007ffe0ff */
[----:B------:R-:W-:Y:S01]  /*1c950*/  @!P2 IMAD.IADD R9, R9, 0x1, -R10 ;  /* 0x000000010909a824 */ /* 0x000fe200078e0a0a */
[----:B------:R-:W-:Y:S02]  /*1c960*/  @!P2 IADD3 R11, R11, 0x1, RZ ;  /* 0x000000010b0ba810 */ /* 0x000fe40007ffe0ff */
[-C--:B------:R-:W-:Y:S02]  /*1c970*/  ISETP.GE.U32.AND P6, PT, R17, R10.reuse, PT ;  /* 0x0000000a1100720c */ /* 0x080fe40003fc6070 */
[----:B------:R-:W-:Y:S01]  /*1c980*/  ISETP.GE.U32.AND P5, PT, R9, R10, PT ;  /* 0x0000000a0900720c */ /* 0x000fe20003fa6070 */
[----:B------:R-:W2:Y:S01]  /*1c990*/  LD.E.64 R16, [R6.64+0x20] ;  /* 0x0000200406107980 */ /* 0x000ea2000c101b00 */
[----:B------:R-:W-:Y:S02]  /*1c9a0*/  ISETP.NE.AND P2, PT, R15, RZ, PT ;  /* 0x000000ff0f00720c */ /* 0x000fe40003f45270 */
[----:B------:R-:W-:-:S07]  /*1c9b0*/  LOP3.LUT R9, RZ, R15, RZ, 0x33, !PT ;  /* 0x0000000fff097212 */ /* 0x000fce00078e33ff */
[----:B------:R-:W-:Y:S02]  /*1c9c0*/  @P6 IADD3 R13, R13, 0x1, RZ ;  /* 0x000000010d0d6810 */ /* 0x000fe40007ffe0ff */
[----:B------:R-:W-:-:S03]  /*1c9d0*/  @P5 IADD3 R11, R11, 0x1, RZ ;  /* 0x000000010b0b5810 */ /* 0x000fc60007ffe0ff */
[----:B------:R-:W-:Y:S01]  /*1c9e0*/  @!P3 IMAD.MOV R13, RZ, RZ, -R13 ;  /* 0x000000ffff0db224 */ /* 0x000fe200078e0a0d */
[----:B------:R-:W-:-:S04]  /*1c9f0*/  MOV R4, R11 ;  /* 0x0000000b00047202 */ /* 0x000fc80000000f00 */
[----:B------:R-:W-:Y:S01]  /*1ca00*/  SEL R11, R9, R13, !P2 ;  /* 0x0000000d090b7207 */ /* 0x000fe20005000000 */
[----:B------:R-:W-:Y:S01]  /*1ca10*/  @!P0 IMAD.MOV R4, RZ, RZ, -R4 ;  /* 0x000000ffff048224 */ /* 0x000fe200078e0a04 */
[----:B------:R-:W3:Y:S03]  /*1ca20*/  LD.E.64 R12, [R6.64+0x38] ;  /* 0x00003804060c7980 */ /* 0x000ee6000c101b00 */
[----:B------:R-:W-:Y:S01]  /*1ca30*/  IMAD.WIDE R20, R11, 0x4, R236 ;  /* 0x000000040b147825 */ /* 0x000fe200078e02ec */
[----:B------:R-:W-:-:S04]  /*1ca40*/  SEL R4, R9, R4, !P2 ;  /* 0x0000000409047207 */ /* 0x000fc80005000000 */
[----:B------:R-:W4:Y:S01]  /*1ca50*/  LD.E R9, [R20.64] ;  /* 0x0000000414097980 */ /* 0x000f22000c101900 */
[----:B------:R-:W-:-:S05]  /*1ca60*/  IMAD.WIDE R18, R4, 0x4, R236 ;  /* 0x0000000404127825 */ /* 0x000fca00078e02ec */
[----:B------:R-:W4:Y:S01]  /*1ca70*/  LD.E R2, [R18.64] ;  /* 0x0000000412027980 */ /* 0x000f22000c101900 */
[----:B------:R-:W-:-:S05]  /*1ca80*/  IADD3 R4, R11, -R4, RZ ;  /* 0x800000040b047210 */ /* 0x000fca0007ffe0ff */
[----:B------:R-:W-:-:S05]  /*1ca90*/  IMAD R15, R15, R4, -0x80 ;  /* 0xffffff800f0f7424 */ /* 0x000fca00078e0204 */
[----:B------:R-:W-:Y:S01]  /*1caa0*/  SHF.R.S32.HI R11, RZ, 0x1f, R15 ;  /* 0x0000001fff0b7819 */ /* 0x000fe2000001140f */
[-C--:B---3--:R-:W-:Y:S02]  /*1cab0*/  IMAD R4, R13, R15.reuse, RZ ;  /* 0x0000000f0d047224 */ /* 0x088fe400078e02ff */
[----:B------:R-:W-:-:S04]  /*1cac0*/  IMAD.WIDE.U32 R14, R12, R15, RZ ;  /* 0x0000000f0c0e7225 */ /* 0x000fc800078e00ff */
[----:B------:R-:W-:Y:S02]  /*1cad0*/  IMAD R4, R12, R11, R4 ;  /* 0x0000000b0c047224 */ /* 0x000fe400078e0204 */
[----:B----4-:R-:W-:Y:S02]  /*1cae0*/  IMAD.IADD R9, R2, 0x1, -R9 ;  /* 0x0000000102097824 */ /* 0x010fe400078e0a09 */
[----:B------:R-:W-:Y:S02]  /*1caf0*/  IMAD.IADD R15, R15, 0x1, R4 ;  /* 0x000000010f0f7824 */ /* 0x000fe400078e0204 */
[----:B--2---:R-:W-:Y:S01]  /*1cb00*/  IMAD R11, R17, R9, RZ ;  /* 0x00000009110b7224 */ /* 0x004fe200078e02ff */
[----:B------:R-:W-:Y:S01]  /*1cb10*/  SHF.R.S32.HI R2, RZ, 0x1f, R9 ;  /* 0x0000001fff027819 */ /* 0x000fe20000011409 */
[----:B------:R-:W-:-:S04]  /*1cb20*/  IMAD.WIDE.U32 R14, R9, R16, R14 ;  /* 0x00000010090e7225 */ /* 0x000fc800078e000e */
[----:B------:R-:W-:Y:S02]  /*1cb30*/  IMAD R11, R16, R2, R11 ;  /* 0x00000002100b7224 */ /* 0x000fe400078e020b */
[----:B------:R-:W-:-:S03]  /*1cb40*/  IMAD.MOV.U32 R2, RZ, RZ, R14 ;  /* 0x000000ffff027224 */ /* 0x000fc600078e000e */
[----:B------:R-:W-:Y:S01]  /*1cb50*/  IADD3 R11, R15, R11, RZ ;  /* 0x0000000b0f0b7210 */ /* 0x000fe20007ffe0ff */
[----:B------:R-:W-:Y:S05]  /*1cb60*/  BRA `(.L_x_1113) ;  /* 0x0000003000007947 */ /* 0x000fea0003800000 */
.L_x_1112:
[----:B------:R-:W2:Y:S02]  /*1cb70*/  LD.E R2, [R6.64+0x38] ;  /* 0x0000380406027980 */ /* 0x000ea4000c101900 */
[----:B--2---:R-:W-:-:S04]  /*1cb80*/  LEA R2, -R2, RZ, 0x7 ;  /* 0x000000ff02027211 */ /* 0x004fc800078e39ff */
[----:B------:R-:W-:Y:S02]  /*1cb90*/  SHF.R.S32.HI R11, RZ, 0x1f, R2 ;  /* 0x0000001fff0b7819 */ /* 0x000fe40000011402 */
.L_x_1113:
[----:B------:R-:W-:Y:S05]  /*1cba0*/  BSYNC B0 ;  /* 0x0000000000007941 */ /* 0x000fea0003800000 */
.L_x_1111:
[----:B------:R-:W-:Y:S02]  /*1cbb0*/  LOP3.LUT R4, R239, 0x1, RZ, 0xc0, !PT ;  /* 0x00000001ef047812 */ /* 0x000fe400078ec0ff */
[----:B------:R-:W-:Y:S02]  /*1cbc0*/  @P1 IADD3 R9, P0, R2, R225, RZ ;  /* 0x000000e102091210 */ /* 0x000fe40007f1e0ff */
[----:B------:R-:W-:Y:S02]  /*1cbd0*/  ISETP.NE.U32.AND P2, PT, R4, 0x1, PT ;  /* 0x000000010400780c */ /* 0x000fe40003f45070 */
[CC--:B------:R-:W-:Y:S01]  /*1cbe0*/  LEA R24, P3, R2.reuse, R228.reuse, 0x1 ;  /* 0x000000e402187211 */ /* 0x0c0fe200078608ff */
[----:B------:R-:W-:Y:S01]  /*1cbf0*/  @P1 IMAD.X R4, R11, 0x1, R226, P0 ;  /* 0x000000010b041824 */ /* 0x000fe200000e06e2 */
[----:B------:R-:W-:Y:S02]  /*1cc00*/  @P1 LEA R16, P0, R9, R228, 0x1 ;  /* 0x000000e409101211 */ /* 0x000fe400078008ff */
[----:B------:R-:W-:-:S02]  /*1cc10*/  LEA.HI.X R25, R2, R227, R11, 0x1, P3 ;  /* 0x000000e302197211 */ /* 0x000fc400018f0c0b */
[----:B------:R-:W-:Y:S02]  /*1cc20*/  @P1 LEA.HI.X R17, R9, R227, R4, 0x1, P0 ;  /* 0x000000e309111211 */ /* 0x000fe400000f0c04 */
[----:B------:R-:W-:-:S03]  /*1cc30*/  IADD3 R9, P3, P0, R225, R225, R2 ;  /* 0x000000e1e1097210 */ /* 0x000fc6000787e002 */
[-C--:B------:R-:W-:Y:S01]  /*1cc40*/  @!P2 IADD3 R13, P4, R2, R225.reuse, RZ ;  /* 0x000000e1020da210 */ /* 0x080fe20007f9e0ff */
[----:B------:R-:W-:Y:S01]  /*1cc50*/  @!PT LDS RZ, [RZ] ;  /* 0x00000000fffff984 */ /* 0x000fe20000000800 */
[----:B------:R-:W-:Y:S01]  /*1cc60*/  @!PT LDS RZ, [RZ] ;  /* 0x00000000fffff984 */ /* 0x000fe20000000800 */
[----:B------:R-:W-:Y:S01]  /*1cc70*/  @!PT LDS RZ, [RZ] ;  /* 0x00000000fffff984 */ /* 0x000fe20000000800 */
[----:B------:R1:W-:Y:S01]  /*1cc80*/  @!P2 LDGSTS.E.BYPASS.LTC128B.128 [R235+0x4000], [R24.64] ;  /* 0x0400000018ebafae */ /* 0x0003e2000b901d44 */
[----:B------:R-:W-:Y:S02]  /*1cc90*/  IADD3.X R4, R226, R226, R11, P3, P0 ;  /* 0x000000e2e2047210 */ /* 0x000fe40001fe040b */
[-C--:B------:R-:W-:Y:S01]  /*1cca0*/  @P1 LEA R14, P0, R9, R228.reuse, 0x1 ;  /* 0x000000e4090e1211 */ /* 0x080fe200078008ff */
[----:B------:R-:W-:Y:S01]  /*1ccb0*/  @!P2 IMAD.X R2, R11, 0x1, R226, P4 ;  /* 0x000000010b02a824 */ /* 0x000fe200020e06e2 */
[CC--:B------:R-:W-:Y:S01]  /*1ccc0*/  @!P2 LEA R20, P4, R9.reuse, R228.reuse, 0x1 ;  /* 0x000000e40914a211 */ /* 0x0c0fe200078808ff */
[----:B------:R1:W-:Y:S01]  /*1ccd0*/  @P2 STS.128 [R235+0x4000], RZ ;  /* 0x004000ffeb002388 */ /* 0x0003e20000000c00 */
[C---:B------:R-:W-:Y:S02]  /*1cce0*/  IADD3 R11, P3, R9.reuse, R225, RZ ;  /* 0x000000e1090b7210 */ /* 0x040fe40007f7e0ff */
[CCC-:B------:R-:W-:Y:S01]  /*1ccf0*/  @P1 LEA.HI.X R15, R9.reuse, R227.reuse, R4.reuse, 0x1, P0 ;  /* 0x000000e3090f1211 */ /* 0x1c0fe200000f0c04 */
[----:B------:R-:W-:Y:S01]  /*1cd00*/  @!PT LDS RZ, [RZ] ;  /* 0x00000000fffff984 */ /* 0x000fe20000000800 */
[----:B------:R-:W-:Y:S01]  /*1cd10*/  @!PT LDS RZ, [RZ] ;  /* 0x00000000fffff984 */ /* 0x000fe20000000800 */
[----:B------:R-:W-:Y:S01]  /*1cd20*/  @!PT LDS RZ, [RZ] ;  /* 0x00000000fffff984 */ /* 0x000fe20000000800 */
[----:B------:R1:W-:Y:S01]  /*1cd30*/  @P1 LDGSTS.E.BYPASS.LTC128B.128 [R235+0x8000], [R24.64+0x80] ;  /* 0x0800008018eb1fae */ /* 0x0003e2000b901d44 */
[----:B------:R-:W-:Y:S01]  /*1cd40*/  @!P2 LEA.HI.X R21, R9, R227, R4, 0x1, P4 ;  /* 0x000000e30915a211 */ /* 0x000fe200020f0c04 */
[----:B------:R-:W-:Y:S01]  /*1cd50*/  IMAD.X R4, R4, 0x1, R226, P3 ;  /* 0x0000000104047824 */ /* 0x000fe200018e06e2 */
[-C--:B------:R-:W-:Y:S01]  /*1cd60*/  @!P2 LEA R22, P5, R13, R228.reuse, 0x1 ;  /* 0x000000e40d16a211 */ /* 0x080fe200078a08ff */
[----:B------:R1:W-:Y:S01]  /*1cd70*/  @!P1 STS.128 [R235+0x8000], RZ ;  /* 0x008000ffeb009388 */ /* 0x0003e20000000c00 */
[----:B------:R-:W-:-:S02]  /*1cd80*/  @!P2 LEA R18, P4, R11, R228, 0x1 ;  /* 0x000000e40b12a211 */ /* 0x000fc400078808ff */
[CC--:B------:R-:W-:Y:S02]  /*1cd90*/  @P1 LEA R12, P0, R11.reuse, R228.reuse, 0x1 ;  /* 0x000000e40b0c1211 */ /* 0x0c0fe400078008ff */
[----:B------:R-:W-:Y:S02]  /*1cda0*/  IADD3 R9, P3, R11, R225, RZ ;  /* 0x000000e10b097210 */ /* 0x000fe40007f7e0ff */
[-C--:B------:R-:W-:Y:S02]  /*1cdb0*/  @!P2 LEA.HI.X R23, R13, R227.reuse, R2, 0x1, P5 ;  /* 0x000000e30d17a211 */ /* 0x080fe400028f0c02 */
[CCC-:B------:R-:W-:Y:S02]  /*1cdc0*/  @!P2 LEA.HI.X R19, R11.reuse, R227.reuse, R4.reuse, 0x1, P4 ;  /* 0x000000e30b13a211 */ /* 0x1c0fe400020f0c04 */
[----:B------:R-:W-:Y:S01]  /*1cdd0*/  @P1 LEA.HI.X R13, R11, R227, R4, 0x1, P0 ;  /* 0x000000e30b0d1211 */ /* 0x000fe200000f0c04 */
[----:B------:R-:W-:Y:S01]  /*1cde0*/  IMAD.X R4, R4, 0x1, R226, P3 ;  /* 0x0000000104047824 */ /* 0x000fe200018e06e2 */
[CC--:B------:R-:W-:Y:S01]  /*1cdf0*/  @!P2 LEA R28, P4, R9.reuse, R228.reuse, 0x1 ;  /* 0x000000e4091ca211 */ /* 0x0c0fe200078808ff */
[----:B------:R-:W-:Y:S01]  /*1ce00*/  @!PT LDS RZ, [RZ] ;  /* 0x00000000fffff984 */ /* 0x000fe20000000800 */
[----:B------:R-:W-:Y:S01]  /*1ce10*/  @!PT LDS RZ, [RZ] ;  /* 0x00000000fffff984 */ /* 0x000fe20000000800 */
[----:B------:R-:W-:Y:S01]  /*1ce20*/  @!PT LDS RZ, [RZ] ;  /* 0x00000000fffff984 */ /* 0x000fe20000000800 */
[----:B------:R1:W-:Y:S01]  /*1ce30*/  @!P2 LDGSTS.E.BYPASS.LTC128B.128 [R235+0x4800], [R22.64] ;  /* 0x0480000016ebafae */ /* 0x0003e2000b901d44 */
[----:B------:R-:W-:-:S02]  /*1ce40*/  @P1 LEA R26, P0, R9, R228, 0x1 ;  /* 0x000000e4091a1211 */ /* 0x000fc400078008ff */
[C---:B------:R-:W-:Y:S01]  /*1ce50*/  IADD3 R11, P3, R9.reuse, R225, RZ ;  /* 0x000000e1090b7210 */ /* 0x040fe20007f7e0ff */
[----:B------:R1:W-:Y:S01]  /*1ce60*/  @P2 STS.128 [R235+0x4800], RZ ;  /* 0x004800ffeb002388 */ /* 0x0003e20000000c00 */
[CCC-:B------:R-:W-:Y:S02]  /*1ce70*/  @!P2 LEA.HI.X R29, R9.reuse, R227.reuse, R4.reuse, 0x1, P4 ;  /* 0x000000e3091da211 */ /* 0x1c0fe400020f0c04 */
[----:B------:R-:W-:Y:S01]  /*1ce80*/  @P1 LEA.HI.X R27, R9, R227, R4, 0x1, P0 ;  /* 0x000000e3091b1211 */ /* 0x000fe200000f0c04 */
[----:B------:R-:W-:Y:S01]  /*1ce90*/  IMAD.X R4, R4, 0x1, R226, P3 ;  /* 0x0000000104047824 */ /* 0x000fe200018e06e2 */
[CC--:B------:R-:W-:Y:S01]  /*1cea0*/  @!P2 LEA R30, P4, R11.reuse, R228.reuse, 0x1 ;  /* 0x000000e40b1ea211 */ /* 0x0c0fe200078808ff */
[----:B------:R-:W-:Y:S01]  /*1ceb0*/  @!PT LDS RZ, [RZ] ;  /* 0x00000000fffff984 */ /* 0x000fe20000000800 */
[----:B------:R-:W-:Y:S01]  /*1cec0*/  @!PT LDS RZ, [RZ] ;  /* 0x00000000fffff984 */ /* 0x000fe20000000800 */
[----:B------:R-:W-:Y:S01]  /*1ced0*/  @!PT LDS RZ, [RZ] ;  /* 0x00000000fffff984 */ /* 0x000fe20000000800 */
[----:B------:R1:W-:Y:S01]  /*1cee0*/  @P1 LDGSTS.E.BYPASS.LTC128B.128 [R235+0x8800], [R16.64+0x80] ;  /* 0x0880008010eb1fae */ /* 0x0003e2000b901d44 */
[C---:B------:R-:W-:Y:S02]  /*1cef0*/  @P1 LEA R10, P0, R11.reuse, R228, 0x1 ;  /* 0x000000e40b0a1211 */ /* 0x040fe400078008ff */
[C---:B------:R-:W-:Y:S01]  /*1cf00*/  IADD3 R9, P3, R11.reuse, R225, RZ ;  /* 0x000000e10b097210 */ /* 0x040fe20007f7e0ff */
[----:B------:R1:W-:Y:S01]  /*1cf10*/  @!P1 STS.128 [R235+0x8800], RZ ;  /* 0x008800ffeb009388 */ /* 0x0003e20000000c00 */
[----:B------:R-:W-:-:S02]  /*1cf20*/  @!P2 LEA.HI.X R31, R11, R227, R4, 0x1, P4 ;  /* 0x000000e30b1fa211 */ /* 0x000fc400020f0c04 */
[----:B------:R-:W-:Y:S01]  /*1cf30*/  @P1 LEA.HI.X R11, R11, R227, R4, 0x1, P0 ;  /* 0x000000e30b0b1211 */ /* 0x000fe200000f0c04 */
[----:B------:R-:W-:Y:S01]  /*1cf40*/  @!PT LDS RZ, [RZ] ;  /* 0x00000000fffff984 */ /* 0x000fe20000000800 */
[----:B------:R-:W-:Y:S01]  /*1cf50*/  @!PT LDS RZ, [RZ] ;  /* 0x00000000fffff984 */ /* 0x000fe20000000800 */
[----:B------:R-:W-:Y:S01]  /*1cf60*/  @!PT LDS RZ, [RZ] ;  /* 0x00000000fffff984 */ /* 0x000fe20000000800 */
[----:B------:R1:W-:Y:S01]  /*1cf70*/  @!P2 LDGSTS.E.BYPASS.LTC128B.128 [R235+0x5000], [R20.64] ;  /* 0x0500000014ebafae */ /* 0x0003e2000b901d44 */
[----:B------:R-:W-:Y:S01]  /*1cf80*/  IMAD.X R4, R4, 0x1, R226, P3 ;  /* 0x0000000104047824 */ /* 0x000fe200018e06e2 */
[CC--:B------:R-:W-:Y:S02]  /*1cf90*/  @!P2 LEA R32, P4, R9.reuse, R228.reuse, 0x1 ;  /* 0x000000e40920a211 */ /* 0x0c0fe400078808ff */
[----:B------:R1:W-:Y:S01]  /*1cfa0*/  @P2 STS.128 [R235+0x5000], RZ ;  /* 0x005000ffeb002388 */ /* 0x0003e20000000c00 */
[C---:B------:R-:W-:Y:S02]  /*1cfb0*/  @P1 LEA R8, P0, R9.reuse, R228, 0x1 ;  /* 0x000000e409081211 */ /* 0x040fe400078008ff */
[C---:B------:R-:W-:Y:S01]  /*1cfc0*/  IADD3 R2, P3, R9.reuse, R225, RZ ;  /* 0x000000e109027210 */ /* 0x040fe20007f7e0ff */
[----:B------:R-:W-:Y:S01]  /*1cfd0*/  @!PT LDS RZ, [RZ] ;  /* 0x00000000fffff984 */ /* 0x000fe20000000800 */
[----:B------:R-:W-:Y:S01]  /*1cfe0*/  @!PT LDS RZ, [RZ] ;  /* 0x00000000fffff984 */ /* 0x000fe20000000800 */
[----:B------:R-:W-:Y:S01]  /*1cff0*/  @!PT LDS RZ, [RZ] ;  /* 0x00000000fffff984 */ /* 0x000fe20000000800 */
[----:B------:R1:W-:Y:S01]  /*1d000*/  @P1 LDGSTS.E.BYPASS.LTC128B.128 [R235+0x9000], [R14.64+0x80] ;  /* 0x090000800eeb1fae */ /* 0x0003e2000b901d44 */
[----:B------:R-:W-:-:S02]  /*1d010*/  @!P2 LEA.HI.X R33, R9, R227, R4, 0x1, P4 ;  /* 0x000000e30921a211 */ /* 0x000fc400020f0c04 */
[-C--:B------:R-:W-:Y:S01]  /*1d020*/  @P1 LEA.HI.X R9, R9, R227.reuse, R4, 0x1, P0 ;  /* 0x000000e309091211 */ /* 0x080fe200000f0c04 */
[----:B------:R1:W-:Y:S01]  /*1d030*/  @!P1 STS.128 [R235+0x9000], RZ ;  /* 0x009000ffeb009388 */ /* 0x0003e20000000c00 */
[----:B------:R-:W-:Y:S01]  /*1d040*/  IMAD.X R4, R4, 0x1, R226, P3 ;  /* 0x0000000104047824 */ /* 0x000fe200018e06e2 */
[CC--:B------:R-:W-:Y:S02]  /*1d050*/  @!P2 LEA R34, P3, R2.reuse, R228.reuse, 0x1 ;  /* 0x000000e40222a211 */ /* 0x0c0fe400078608ff */
[----:B------:R-:W-:Y:S01]  /*1d060*/  @!PT LDS RZ, [RZ] ;  /* 0x00000000fffff984 */ /* 0x000fe20000000800 */
[----:B------:R-:W-:Y:S01]  /*1d070*/  @!PT LDS RZ, [RZ] ;  /* 0x00000000fffff984 */ /* 0x000fe20000000800 */
[----:B------:R-:W-:Y:S01]  /*1d080*/  @!PT LDS RZ, [RZ] ;  /* 0x00000000fffff984 */ /* 0x000fe20000000800 */
[----:B------:R1:W-:Y:S01]  /*1d090*/  @!P2 LDGSTS.E.BYPASS.LTC128B.128 [R235+0x5800], [R18.64] ;  /* 0x0580000012ebafae */ /* 0x0003e2000b901d44 */
[C---:B------:R-:W-:Y:S01]  /*1d0a0*/  @P1 LEA R36, P0, R2.reuse, R228, 0x1 ;  /* 0x000000e402241211 */ /* 0x040fe200078008ff */
[----:B------:R-:W-:Y:S01]  /*1d0b0*/  IMAD.MOV.U32 R228, RZ, RZ, R24 ;  /* 0x000000ffffe47224 */ /* 0x000fe200078e0018 */
[CCC-:B------:R-:W-:Y:S01]  /*1d0c0*/  @!P2 LEA.HI.X R35, R2.reuse, R227.reuse, R4.reuse, 0x1, P3 ;  /* 0x000000e30223a211 */ /* 0x1c0fe200018f0c04 */
[----:B------:R1:W-:Y:S01]  /*1d0d0*/  @P2 STS.128 [R235+0x5800], RZ ;  /* 0x005800ffeb002388 */ /* 0x0003e20000000c00 */
[----:B------:R-:W-:Y:S01]  /*1d0e0*/  @P1 LEA.HI.X R37, R2, R227, R4, 0x1, P0 ;  /* 0x000000e302251211 */ /* 0x000fe200000f0c04 */
[----:B------:R-:W-:-:S02]  /*1d0f0*/  IMAD.MOV.U32 R227, RZ, RZ, R25 ;  /* 0x000000ffffe37224 */ /* 0x000fc400078e0019 */
        /* <DEDUP_REMOVED lines=45> */
[----:B------:R-:W0:Y:S02]  /*1d3d0*/  LDGDEPBAR ;  /* 0x00000000000079af */ /* 0x000e240000000000 */
.L_x_1110:
[----:B------:R-:W-:Y:S05]  /*1d3e0*/  BSYNC B1 ;  /* 0x0000000000017941 */ /* 0x000fea0003800000 */
.L_x_1109:
[----:B------:R2:W3:Y:S01]  /*1d3f0*/  LD.E R47, [R6.64+0xdc] ;  /* 0x0000dc04062f7980 */ /* 0x0004e2000c101900 */
[----:B------:R-:W-:-:S03]  /*1d400*/  FMNMX.FTZ R2, R3, R66, !PT ;  /* 0x0000004203027209 */ /* 0x000fc60007810000 */
[----:B-1----:R-:W-:Y:S01]  /*1d410*/  LDSM.16.MT88.4 R12, [R216+0xc000] ;  /* 0x00c00000d80c783b */ /* 0x002fe20000004200 */
[----:B------:R-:W-:Y:S02]  /*1d420*/  FMNMX.FTZ R9, R67, R2, !PT ;  /* 0x0000000243097209 */ /* 0x000fe40007810000 */
[----:B------:R-:W-:Y:S01]  /*1d430*/  FMNMX.FTZ R2, R132, R5, !PT ;  /* 0x0000000584027209 */ /* 0x000fe20007810000 */
[----:B------:R-:W-:Y:S01]  /*1d440*/  LDSM.16.MT88.4 R16, [R213+0xc000] ;  /* 0x00c00000d510783b */ /* 0x000fe20000004200 */
[----:B------:R-:W-:Y:S02]  /*1d450*/  FMNMX.FTZ R9, R0, R9, !PT ;  /* 0x0000000900097209 */ /* 0x000fe40007810000 */
        /* <DEDUP_REMOVED lines=12> */
[----:B------:R-:W-:-:S04]  /*1d520*/  FMNMX.FTZ R2, R182, R11, !PT ;  /* 0x0000000bb6027209 */ /* 0x000fc80007810000 */
[----:B--2---:R-:W-:-:S04]  /*1d530*/  FMNMX.FTZ R7, R133, R2, !PT ;  /* 0x0000000285077209 */ /* 0x004fc80007810000 */
        /* <DEDUP_REMOVED lines=50> */
[----:B------:R-:W-:-:S05]  /*1d860*/  FMNMX.FTZ R4, R54, R7, !PT ;  /* 0x0000000736047209 */ /* 0x000fca0007810000 */
[----:B------:R-:W2:Y:S01]  /*1d870*/  SHFL.BFLY PT, R7, R4, 0x2, 0x1f ;  /* 0x0c401f0004077f89 */ /* 0x000ea200000e0000 */
[----:B-1----:R-:W-:-:S03]  /*1d880*/  FMNMX.FTZ R2, R9, R2, !PT ;  /* 0x0000000209027209 */ /* 0x002fc60007810000 */
[----:B------:R-:W-:Y:S04]  /*1d890*/  LDSM.16.MT88.4 R8, [R214+0xc000] ;  /* 0x00c00000d608783b */ /* 0x000fe80000004200 */
[----:B------:R-:W1:Y:S01]  /*1d8a0*/  SHFL.BFLY PT, R41, R2, 0x1, 0x1f ;  /* 0x0c201f0002297f89 */ /* 0x000e6200000e0000 */
[----:B--2---:R-:W-:-:S05]  /*1d8b0*/  FMNMX.FTZ R7, R4, R7, !PT ;  /* 0x0000000704077209 */ /* 0x004fca0007810000 */
[----:B------:R-:W2:Y:S01]  /*1d8c0*/  SHFL.BFLY PT, R42, R7, 0x1, 0x1f ;  /* 0x0c201f00072a7f89 */ /* 0x000ea200000e0000 */
[----:B-1----:R-:W-:-:S04]  /*1d8d0*/  FMNMX.FTZ R41, R2, R41, !PT ;  /* 0x0000002902297209 */ /* 0x002fc80007810000 */
[----:B------:R-:W-:-:S04]  /*1d8e0*/  FSETP.NEU.FTZ.AND P0, PT, R41, -INF , PT ;  /* 0xff8000002900780b */ /* 0x000fc80003f1d000 */
[----:B------:R-:W-:-:S05]  /*1d8f0*/  FSEL R4, R41, RZ, P0 ;  /* 0x000000ff29047208 */ /* 0x000fca0000000000 */
[----:B------:R-:W-:Y:S01]  /*1d900*/  FADD.FTZ R4, R3, -R4 ;  /* 0x8000000403047221 */ /* 0x000fe20000010000 */
[----:B--2---:R-:W-:-:S04]  /*1d910*/  FMNMX.FTZ R42, R7, R42, !PT ;  /* 0x0000002a072a7209 */ /* 0x004fc80007810000 */
[----:B------:R-:W-:Y:S01]  /*1d920*/  FSETP.NEU.FTZ.AND P1, PT, R42, -INF , PT ;  /* 0xff8000002a00780b */ /* 0x000fe20003f3d000 */
[C---:B---3--:R-:W-:Y:S02]  /*1d930*/  FMUL.FTZ R58, R47.reuse, R42 ;  /* 0x0000002a2f3a7220 */ /* 0x048fe40000410000 */
[C---:B------:R-:W-:Y:S02]  /*1d940*/  FMUL.FTZ R52, R47.reuse, R41 ;  /* 0x000000292f347220 */ /* 0x040fe40000410000 */
[----:B------:R-:W-:Y:S01]  /*1d950*/  FMUL.FTZ R43, R47, R4 ;  /* 0x000000042f2b7220 */ /* 0x000fe20000410000 */
[----:B------:R-:W-:Y:S02]  /*1d960*/  FSEL R58, R58, RZ, P1 ;  /* 0x000000ff3a3a7208 */ /* 0x000fe40000800000 */
[----:B------:R-:W-:-:S03]  /*1d970*/  FSEL R52, R52, RZ, P0 ;  /* 0x000000ff34347208 */ /* 0x000fc60000000000 */
[-C--:B------:R-:W-:Y:S01]  /*1d980*/  FFMA.FTZ R40, R5, R47.reuse, -R58 ;  /* 0x0000002f05287223 */ /* 0x080fe2000001083a */
[----:B------:R-:W-:Y:S01]  /*1d990*/  FSEL R5, R42, RZ, P1 ;  /* 0x000000ff2a057208 */ /* 0x000fe20000800000 */
[-CC-:B------:R-:W-:Y:S01]  /*1d9a0*/  FFMA.FTZ R33, R0, R47.reuse, -R52.reuse ;  /* 0x0000002f00217223 */ /* 0x180fe20000010834 */
[----:B------:R-:W1:Y:S01]  /*1d9b0*/  MUFU.EX2 R43, R43 ;  /* 0x0000002b002b7308 */ /* 0x000e620000000800 */
[-CC-:B------:R-:W-:Y:S02]  /*1d9c0*/  FFMA.FTZ R32, R66, R47.reuse, -R52.reuse ;  /* 0x0000002f42207223 */ /* 0x180fe40000010834 */
[----:B------:R-:W-:Y:S02]  /*1d9d0*/  FADD.FTZ R4, R132, -R5 ;  /* 0x8000000584047221 */ /* 0x000fe40000010000 */
[-C--:B------:R-:W-:Y:S02]  /*1d9e0*/  FFMA.FTZ R0, R192, R47.reuse, -R52 ;  /* 0x0000002fc0007223 */ /* 0x080fe40000010834 */
[-CC-:B------:R-:W-:Y:S01]  /*1d9f0*/  FFMA.FTZ R35, R65, R47.reuse, -R58.reuse ;  /* 0x0000002f41237223 */ /* 0x180fe2000001083a */
[----:B------:R-:W-:Y:S01]  /*1da00*/  MUFU.EX2 R32, R32 ;  /* 0x0000002000207308 */ /* 0x000fe20000000800 */
[----:B------:R-:W-:-:S02]  /*1da10*/  FFMA.FTZ R34, R189, R47, -R58 ;  /* 0x0000002fbd227223 */ /* 0x000fc4000001083a */
[-C--:B------:R-:W-:Y:S02]  /*1da20*/  FFMA.FTZ R3, R190, R47.reuse, -R58 ;  /* 0x0000002fbe037223 */ /* 0x080fe4000001083a */
[----:B------:R-:W-:Y:S02]  /*1da30*/  FMUL.FTZ R44, R47, R4 ;  /* 0x000000042f2c7220 */ /* 0x000fe40000410000 */
[----:B------:R-:W-:Y:S01]  /*1da40*/  FFMA.FTZ R67, R67, R47, -R52 ;  /* 0x0000002f43437223 */ /* 0x000fe20000010834 */
[----:B------:R-:W-:Y:S01]  /*1da50*/  MUFU.EX2 R33, R33 ;  /* 0x0000002100217308 */ /* 0x000fe20000000800 */
[-C--:B-1----:R-:W-:Y:S02]  /*1da60*/  FMUL.FTZ R130, R130, R43.reuse ;  /* 0x0000002b82827220 */ /* 0x082fe40000410000 */
[-C--:B------:R-:W-:Y:S02]  /*1da70*/  FMUL.FTZ R131, R131, R43.reuse ;  /* 0x0000002b83837220 */ /* 0x080fe40000410000 */
[----:B------:R-:W-:-:S02]  /*1da80*/  FMUL.FTZ R126, R126, R43 ;  /* 0x0000002b7e7e7220 */ /* 0x000fc40000410000 */
[-C--:B------:R-:W-:Y:S01]  /*1da90*/  FMUL.FTZ R127, R127, R43.reuse ;  /* 0x0000002b7f7f7220 */ /* 0x080fe20000410000 */
[----:B------:R-:W1:Y:S01]  /*1daa0*/  MUFU.EX2 R2, R67 ;  /* 0x0000004300027308 */ /* 0x000e620000000800 */
[-C--:B------:R-:W-:Y:S02]  /*1dab0*/  FMUL.FTZ R70, R70, R43.reuse ;  /* 0x0000002b46467220 */ /* 0x080fe40000410000 */
[-C--:B------:R-:W-:Y:S02]  /*1dac0*/  FMUL.FTZ R71, R71, R43.reuse ;  /* 0x0000002b47477220 */ /* 0x080fe40000410000 */
[-C--:B------:R-:W-:Y:S02]  /*1dad0*/  FMUL.FTZ R74, R74, R43.reuse ;  /* 0x0000002b4a4a7220 */ /* 0x080fe40000410000 */
[-C--:B------:R-:W-:Y:S01]  /*1dae0*/  FMUL.FTZ R75, R75, R43.reuse ;  /* 0x0000002b4b4b7220 */ /* 0x080fe20000410000 */
[----:B------:R-:W2:Y:S01]  /*1daf0*/  MUFU.EX2 R0, R0 ;  /* 0x0000000000007308 */ /* 0x000ea20000000800 */
[----:B------:R-:W-:-:S02]  /*1db00*/  FMUL.FTZ R78, R78, R43 ;  /* 0x0000002b4e4e7220 */ /* 0x000fc40000410000 */
[-C--:B------:R-:W-:Y:S02]  /*1db10*/  FMUL.FTZ R79, R79, R43.reuse ;  /* 0x0000002b4f4f7220 */ /* 0x080fe40000410000 */
[-C--:B------:R-:W-:Y:S02]  /*1db20*/  FMUL.FTZ R82, R82, R43.reuse ;  /* 0x0000002b52527220 */ /* 0x080fe40000410000 */
[-C--:B------:R-:W-:Y:S01]  /*1db30*/  FMUL.FTZ R83, R83, R43.reuse ;  /* 0x0000002b53537220 */ /* 0x080fe20000410000 */
[----:B------:R-:W-:Y:S01]  /*1db40*/  MUFU.EX2 R40, R40 ;  /* 0x0000002800287308 */ /* 0x000fe20000000800 */
[----:B-1----:R-:W-:Y:S01]  /*1db50*/  F2FP.PACK_AB R5, R2, R32 ;  /* 0x000000200205723e */ /* 0x002fe200000000ff */
[-C--:B------:R-:W-:Y:S02]  /*1db60*/  FMUL.FTZ R86, R86, R43.reuse ;  /* 0x0000002b56567220 */ /* 0x080fe40000410000 */
[-C--:B------:R-:W-:Y:S02]  /*1db70*/  FMUL.FTZ R87, R87, R43.reuse ;  /* 0x0000002b57577220 */ /* 0x080fe40000410000 */
[----:B------:R-:W-:-:S02]  /*1db80*/  FMUL.FTZ R90, R90, R43 ;  /* 0x0000002b5a5a7220 */ /* 0x000fc40000410000 */
[----:B------:R-:W1:Y:S01]  /*1db90*/  MUFU.EX2 R35, R35 ;  /* 0x0000002300237308 */ /* 0x000e620000000800 */
[----:B--2---:R-:W-:Y:S01]  /*1dba0*/  F2FP.PACK_AB R7, R0, R33 ;  /* 0x000000210007723e */ /* 0x004fe200000000ff */
[-C--:B------:R-:W-:Y:S02]  /*1dbb0*/  FMUL.FTZ R91, R91, R43.reuse ;  /* 0x0000002b5b5b7220 */ /* 0x080fe40000410000 */
[-C--:B------:R-:W-:Y:S02]  /*1dbc0*/  FMUL.FTZ R94, R94, R43.reuse ;  /* 0x0000002b5e5e7220 */ /* 0x080fe40000410000 */
[-C--:B------:R-:W-:Y:S02]  /*1dbd0*/  FMUL.FTZ R95, R95, R43.reuse ;  /* 0x0000002b5f5f7220 */ /* 0x080fe40000410000 */
[----:B------:R-:W-:Y:S01]  /*1dbe0*/  MUFU.EX2 R34, R34 ;  /* 0x0000002200227308 */ /* 0x000fe20000000800 */
[-C--:B------:R-:W-:Y:S02]  /*1dbf0*/  FMUL.FTZ R98, R98, R43.reuse ;  /* 0x0000002b62627220 */ /* 0x080fe40000410000 */
[----:B------:R-:W-:-:S02]  /*1dc00*/  FMUL.FTZ R99, R99, R43 ;  /* 0x0000002b63637220 */ /* 0x000fc40000410000 */
[-C--:B------:R-:W-:Y:S02]  /*1dc10*/  FMUL.FTZ R102, R102, R43.reuse ;  /* 0x0000002b66667220 */ /* 0x080fe40000410000 */
[-C--:B------:R-:W-:Y:S01]  /*1dc20*/  FMUL.FTZ R103, R103, R43.reuse ;  /* 0x0000002b67677220 */ /* 0x080fe20000410000 */
[----:B------:R-:W2:Y:S01]  /*1dc30*/  MUFU.EX2 R3, R3 ;  /* 0x0000000300037308 */ /* 0x000ea20000000800 */
[----:B-1----:R-:W-:Y:S01]  /*1dc40*/  F2FP.PACK_AB R4, R35, R40 ;  /* 0x000000282304723e */ /* 0x002fe200000000ff */
[-C--:B------:R-:W-:Y:S02]  /*1dc50*/  FMUL.FTZ R122, R122, R43.reuse ;  /* 0x0000002b7a7a7220 */ /* 0x080fe40000410000 */
[-C--:B------:R-:W-:Y:S02]  /*1dc60*/  FMUL.FTZ R123, R123, R43.reuse ;  /* 0x0000002b7b7b7220 */ /* 0x080fe40000410000 */
[-C--:B------:R-:W-:Y:S02]  /*1dc70*/  FMUL.FTZ R106, R106, R43.reuse ;  /* 0x0000002b6a6a7220 */ /* 0x080fe40000410000 */
[----:B------:R-:W1:Y:S01]  /*1dc80*/  MUFU.EX2 R44, R44 ;  /* 0x0000002c002c7308 */ /* 0x000e620000000800 */
[----:B------:R-:W-:-:S02]  /*1dc90*/  FMUL.FTZ R107, R107, R43 ;  /* 0x0000002b6b6b7220 */ /* 0x000fc40000410000 */
[-C--:B------:R-:W-:Y:S02]  /*1dca0*/  FMUL.FTZ R110, R110, R43.reuse ;  /* 0x0000002b6e6e7220 */ /* 0x080fe40000410000 */
[-C--:B------:R-:W-:Y:S02]  /*1dcb0*/  FMUL.FTZ R111, R111, R43.reuse ;  /* 0x0000002b6f6f7220 */ /* 0x080fe40000410000 */
[-C--:B------:R-:W-:Y:S01]  /*1dcc0*/  FMUL.FTZ R118, R118, R43.reuse ;  /* 0x0000002b76767220 */ /* 0x080fe20000410000 */
[----:B--2---:R-:W-:Y:S01]  /*1dcd0*/  F2FP.PACK_AB R6, R3, R34 ;  /* 0x000000220306723e */ /* 0x004fe200000000ff */
[-C--:B------:R-:W-:Y:S02]  /*1dce0*/  FMUL.FTZ R119, R119, R43.reuse ;  /* 0x0000002b77777220 */ /* 0x080fe40000410000 */
[-C--:B------:R-:W-:Y:S02]  /*1dcf0*/  FMUL.FTZ R114, R114, R43.reuse ;  /* 0x0000002b72727220 */ /* 0x080fe40000410000 */
[----:B------:R-:W-:-:S02]  /*1dd00*/  FMUL.FTZ R115, R115, R43 ;  /* 0x0000002b73737220 */ /* 0x000fc40000410000 */
[----:B------:R-:W-:Y:S02]  /*1dd10*/  FFMA.FTZ R53, R188, R47, -R52 ;  /* 0x0000002fbc357223 */ /* 0x000fe40000010834 */
[-C--:B-1----:R-:W-:Y:S02]  /*1dd20*/  FMUL.FTZ R128, R128, R44.reuse ;  /* 0x0000002c80807220 */ /* 0x082fe40000410000 */
[-C--:B------:R-:W-:Y:S02]  /*1dd30*/  FMUL.FTZ R129, R129, R44.reuse ;  /* 0x0000002c81817220 */ /* 0x080fe40000410000 */
[-C--:B------:R-:W-:Y:S01]  /*1dd40*/  FMUL.FTZ R124, R124, R44.reuse ;  /* 0x0000002c7c7c7220 */ /* 0x080fe20000410000 */
[----:B------:R-:W-:Y:S01]  /*1dd50*/  MUFU.EX2 R53, R53 ;  /* 0x0000003500357308 */ /* 0x000fe20000000800 */
[-C--:B------:R-:W-:Y:S02]  /*1dd60*/  FMUL.FTZ R125, R125, R44.reuse ;  /* 0x0000002c7d7d7220 */ /* 0x080fe40000410000 */
[-C--:B------:R-:W-:Y:S01]  /*1dd70*/  FMUL.FTZ R68, R68, R44.reuse ;  /* 0x0000002c44447220 */ /* 0x080fe20000410000 */
[----:B------:R-:W-:Y:S01]  /*1dd80*/  HMMA.16816.F32 R128, R4, R12, R128 ;  /* 0x0000000c0480723c */ /* 0x000fe20000001880 */
[----:B------:R-:W-:-:S02]  /*1dd90*/  FMUL.FTZ R69, R69, R44 ;  /* 0x0000002c45457220 */ /* 0x000fc40000410000 */
[-C--:B------:R-:W-:Y:S02]  /*1dda0*/  FMUL.FTZ R72, R72, R44.reuse ;  /* 0x0000002c48487220 */ /* 0x080fe40000410000 */
[-C--:B------:R-:W-:Y:S02]  /*1ddb0*/  FMUL.FTZ R73, R73, R44.reuse ;  /* 0x0000002c49497220 */ /* 0x080fe40000410000 */
[-C--:B------:R-:W-:Y:S01]  /*1ddc0*/  FMUL.FTZ R76, R76, R44.reuse ;  /* 0x0000002c4c4c7220 */ /* 0x080fe20000410000 */
[----:B------:R-:W-:Y:S01]  /*1ddd0*/  HMMA.16816.F32 R124, R4, R14, R124 ;  /* 0x0000000e047c723c */ /* 0x000fe2000000187c */
[----:B------:R-:W1:Y:S01]  /*1dde0*/  LDSM.16.MT88.4 R12, [R212+0xc000] ;  /* 0x00c00000d40c783b */ /* 0x000e620000004200 */
[-C--:B------:R-:W-:Y:S02]  /*1ddf0*/  FMUL.FTZ R77, R77, R44.reuse ;  /* 0x0000002c4d4d7220 */ /* 0x080fe40000410000 */
[-C--:B------:R-:W-:Y:S02]  /*1de00*/  FMUL.FTZ R80, R80, R44.reuse ;  /* 0x0000002c50507220 */ /* 0x080fe40000410000 */
[----:B------:R-:W-:-:S02]  /*1de10*/  FMUL.FTZ R81, R81, R44 ;  /* 0x0000002c51517220 */ /* 0x000fc40000410000 */
[C---:B------:R-:W-:Y:S01]  /*1de20*/  HMMA.16816.F32 R68, R4.reuse, R8, R68 ;  /* 0x000000080444723c */ /* 0x040fe20000001844 */
[-C--:B------:R-:W-:Y:S02]  /*1de30*/  FMUL.FTZ R84, R84, R44.reuse ;  /* 0x0000002c54547220 */ /* 0x080fe40000410000 */
[-C--:B------:R-:W-:Y:S02]  /*1de40*/  FMUL.FTZ R85, R85, R44.reuse ;  /* 0x0000002c55557220 */ /* 0x080fe40000410000 */
[-C--:B------:R-:W-:Y:S02]  /*1de50*/  FMUL.FTZ R88, R88, R44.reuse ;  /* 0x0000002c58587220 */ /* 0x080fe40000410000 */
[-C--:B------:R-:W-:Y:S01]  /*1de60*/  FMUL.FTZ R89, R89, R44.reuse ;  /* 0x0000002c59597220 */ /* 0x080fe20000410000 */
[----:B------:R-:W-:Y:S01]  /*1de70*/  HMMA.16816.F32 R72, R4, R10, R72 ;  /* 0x0000000a0448723c */ /* 0x000fe20000001848 */
[----:B------:R-:W2:Y:S01]  /*1de80*/  LDSM.16.MT88.4 R8, [R216+0x10000] ;  /* 0x01000000d808783b */ /* 0x000ea20000004200 */
[----:B------:R-:W-:-:S02]  /*1de90*/  FMUL.FTZ R92, R92, R44 ;  /* 0x0000002c5c5c7220 */ /* 0x000fc40000410000 */
[-C--:B------:R-:W-:Y:S02]  /*1dea0*/  FMUL.FTZ R93, R93, R44.reuse ;  /* 0x0000002c5d5d7220 */ /* 0x080fe40000410000 */
[-C--:B------:R-:W-:Y:S02]  /*1deb0*/  FMUL.FTZ R96, R96, R44.reuse ;  /* 0x0000002c60607220 */ /* 0x080fe40000410000 */
[C---:B------:R-:W-:Y:S01]  /*1dec0*/  HMMA.16816.F32 R76, R4.reuse, R16, R76 ;  /* 0x00000010044c723c */ /* 0x040fe2000000184c */
[-C--:B------:R-:W-:Y:S02]  /*1ded0*/  FMUL.FTZ R97, R97, R44.reuse ;  /* 0x0000002c61617220 */ /* 0x080fe40000410000 */
[-C--:B------:R-:W-:Y:S02]  /*1dee0*/  FMUL.FTZ R100, R100, R44.reuse ;  /* 0x0000002c64647220 */ /* 0x080fe40000410000 */
[-C--:B------:R-:W-:Y:S02]  /*1def0*/  FMUL.FTZ R101, R101, R44.reuse ;  /* 0x0000002c65657220 */ /* 0x080fe40000410000 */
[-C--:B------:R-:W-:Y:S01]  /*1df00*/  FMUL.FTZ R120, R120, R44.reuse ;  /* 0x0000002c78787220 */ /* 0x080fe20000410000 */
[----:B------:R-:W-:Y:S01]  /*1df10*/  HMMA.16816.F32 R80, R4, R18, R80 ;  /* 0x000000120450723c */ /* 0x000fe20000001850 */
[----:B------:R-:W3:Y:S01]  /*1df20*/  LDSM.16.MT88.4 R16, [R214+0x10000] ;  /* 0x01000000d610783b */ /* 0x000ee20000004200 */
[----:B------:R-:W-:-:S02]  /*1df30*/  FMUL.FTZ R121, R121, R44 ;  /* 0x0000002c79797220 */ /* 0x000fc40000410000 */
[-C--:B------:R-:W-:Y:S02]  /*1df40*/  FMUL.FTZ R104, R104, R44.reuse ;  /* 0x0000002c68687220 */ /* 0x080fe40000410000 */
[-C--:B------:R-:W-:Y:S02]  /*1df50*/  FMUL.FTZ R105, R105, R44.reuse ;  /* 0x0000002c69697220 */ /* 0x080fe40000410000 */
[-C--:B------:R-:W-:Y:S01]  /*1df60*/  FMUL.FTZ R108, R108, R44.reuse ;  /* 0x0000002c6c6c7220 */ /* 0x080fe20000410000 */
[----:B-1----:R-:W-:Y:S01]  /*1df70*/  HMMA.16816.F32 R84, R4, R12, R84 ;  /* 0x0000000c0454723c */ /* 0x002fe20000001854 */
[-C--:B------:R-:W-:Y:S02]  /*1df80*/  FMUL.FTZ R109, R109, R44.reuse ;  /* 0x0000002c6d6d7220 */ /* 0x080fe40000410000 */
[-C--:B------:R-:W-:Y:S02]  /*1df90*/  FMUL.FTZ R116, R116, R44.reuse ;  /* 0x0000002c74747220 */ /* 0x080fe40000410000 */
[----:B------:R-:W-:-:S02]  /*1dfa0*/  FMUL.FTZ R117, R117, R44 ;  /* 0x0000002c75757220 */ /* 0x000fc40000410000 */
[-C--:B------:R-:W-:Y:S01]  /*1dfb0*/  FMUL.FTZ R112, R112, R44.reuse ;  /* 0x0000002c70707220 */ /* 0x080fe20000410000 */
[C---:B------:R-:W-:Y:S01]  /*1dfc0*/  HMMA.16816.F32 R88, R4.reuse, R14, R88 ;  /* 0x0000000e0458723c */ /* 0x040fe20000001858 */
[----:B------:R-:W1:Y:S01]  /*1dfd0*/  LDSM.16.MT88.4 R12, [R213+0x10000] ;  /* 0x01000000d50c783b */ /* 0x000e620000004200 */
[----:B------:R-:W-:Y:S02]  /*1dfe0*/  FMUL.FTZ R113, R113, R44 ;  /* 0x0000002c71717220 */ /* 0x000fe40000410000 */
[-CC-:B------:R-:W-:Y:S02]  /*1dff0*/  FFMA.FTZ R60, R187, R47.reuse, -R52.reuse ;  /* 0x0000002fbb3c7223 */ /* 0x180fe40000010834 */
[-C--:B------:R-:W-:Y:S02]  /*1e000*/  FFMA.FTZ R57, R57, R47.reuse, -R52 ;  /* 0x0000002f39397223 */ /* 0x080fe40000010834 */
[----:B--2---:R-:W-:Y:S01]  /*1e010*/  HMMA.16816.F32 R92, R4, R8, R92 ;  /* 0x00000008045c723c */ /* 0x004fe2000000185c */
[-CC-:B------:R-:W-:Y:S01]  /*1e020*/  FFMA.FTZ R62, R186, R47.reuse, -R58.reuse ;  /* 0x0000002fba3e7223 */ /* 0x180fe2000001083a */
[----:B------:R-:W-:Y:S01]  /*1e030*/  MUFU.EX2 R60, R60 ;  /* 0x0000003c003c7308 */ /* 0x000fe20000000800 */
[----:B------:R-:W-:-:S02]  /*1e040*/  FFMA.FTZ R67, R185, R47, -R58 ;  /* 0x0000002fb9437223 */ /* 0x000fc4000001083a */
[-CC-:B------:R-:W-:Y:S02]  /*1e050*/  FFMA.FTZ R65, R184, R47.reuse, -R58.reuse ;  /* 0x0000002fb8417223 */ /* 0x180fe4000001083a */
[-C--:B------:R-:W-:Y:S01]  /*1e060*/  FFMA.FTZ R64, R183, R47.reuse, -R58 ;  /* 0x0000002fb7407223 */ /* 0x080fe2000001083a */
[C---:B------:R-:W-:Y:S01]  /*1e070*/  HMMA.16816.F32 R96, R4.reuse, R10, R96 ;  /* 0x0000000a0460723c */ /* 0x040fe20000001860 */
[----:B------:R-:W2:Y:S01]  /*1e080*/  LDSM.16.MT88.4 R8, [R212+0x10000] ;  /* 0x01000000d408783b */ /* 0x000ea20000004200 */
[-C--:B------:R-:W-:Y:S01]  /*1e090*/  FFMA.FTZ R66, R182, R47.reuse, -R52 ;  /* 0x0000002fb6427223 */ /* 0x080fe20000010834 */
[----:B------:R-:W-:Y:S01]  /*1e0a0*/  MUFU.EX2 R57, R57 ;  /* 0x0000003900397308 */ /* 0x000fe20000000800 */
[-C--:B------:R-:W-:Y:S02]  /*1e0b0*/  FFMA.FTZ R135, R136, R47.reuse, -R58 ;  /* 0x0000002f88877223 */ /* 0x080fe4000001083a */
[-C--:B------:R-:W-:Y:S02]  /*1e0c0*/  FFMA.FTZ R132, R133, R47.reuse, -R52 ;  /* 0x0000002f85847223 */ /* 0x080fe40000010834 */
[----:B---3--:R-:W-:Y:S01]  /*1e0d0*/  HMMA.16816.F32 R100, R4, R16, R100 ;  /* 0x000000100464723c */ /* 0x008fe20000001864 */
[----:B------:R-:W-:-:S02]  /*1e0e0*/  FFMA.FTZ R136, R137, R47, -R58 ;  /* 0x0000002f89887223 */ /* 0x000fc4000001083a */
[----:B------:R-:W-:Y:S01]  /*1e0f0*/  MUFU.EX2 R62, R62 ;  /* 0x0000003e003e7308 */ /* 0x000fe20000000800 */
[-CC-:B------:R-:W-:Y:S02]  /*1e100*/  FFMA.FTZ R133, R156, R47.reuse, -R52.reuse ;  /* 0x0000002f9c857223 */ /* 0x180fe40000010834 */
[-C--:B------:R-:W-:Y:S02]  /*1e110*/  FFMA.FTZ R134, R157, R47.reuse, -R52 ;  /* 0x0000002f9d867223 */ /* 0x080fe40000010834 */
[----:B------:R-:W-:Y:S01]  /*1e120*/  HMMA.16816.F32 R120, R4, R18, R120 ;  /* 0x000000120478723c */ /* 0x000fe20000001878 */
[----:B------:R-:W3:Y:S01]  /*1e130*/  LDSM.16.MT88.4 R16, [R213+0xc800] ;  /* 0x00c80000d510783b */ /* 0x000ee20000004200 */
[-C--:B------:R-:W-:Y:S01]  /*1e140*/  FFMA.FTZ R137, R154, R47.reuse, -R58 ;  /* 0x0000002f9a897223 */ /* 0x080fe2000001083a */
[----:B------:R-:W4:Y:S01]  /*1e150*/  MUFU.EX2 R67, R67 ;  /* 0x0000004300437308 */ /* 0x000f220000000800 */
[-CC-:B------:R-:W-:Y:S02]  /*1e160*/  FFMA.FTZ R154, R51, R47.reuse, -R52.reuse ;  /* 0x0000002f339a7223 */ /* 0x180fe40000010834 */
[----:B------:R-:W-:-:S02]  /*1e170*/  FFMA.FTZ R157, R48, R47, -R52 ;  /* 0x0000002f309d7223 */ /* 0x000fc40000010834 */
[-C--:B------:R-:W-:Y:S01]  /*1e180*/  FFMA.FTZ R156, R49, R47.reuse, -R52 ;  /* 0x0000002f319c7223 */ /* 0x080fe20000010834 */
[C---:B-1----:R-:W-:Y:S01]  /*1e190*/  HMMA.16816.F32 R104, R4.reuse, R12, R104 ;  /* 0x0000000c0468723c */ /* 0x042fe20000001868 */
[-C--:B------:R-:W-:Y:S01]  /*1e1a0*/  FFMA.FTZ R138, R138, R47.reuse, -R58 ;  /* 0x0000002f8a8a7223 */ /* 0x080fe2000001083a */
[----:B------:R-:W-:Y:S01]  /*1e1b0*/  MUFU.EX2 R65, R65 ;  /* 0x0000004100417308 */ /* 0x000fe20000000800 */
[-C--:B------:R-:W-:Y:S01]  /*1e1c0*/  FFMA.FTZ R141, R141, R47.reuse, -R52 ;  /* 0x0000002f8d8d7223 */ /* 0x080fe20000010834 */
[----:B------:R-:W-:Y:S01]  /*1e1d0*/  LDSM.16.MT88.4 R48, [R213+0x11000] ;  /* 0x01100000d530783b */ /* 0x000fe20000004200 */
[-CC-:B------:R-:W-:Y:S02]  /*1e1e0*/  FFMA.FTZ R160, R179, R47.reuse, -R58.reuse ;  /* 0x0000002fb3a07223 */ /* 0x180fe4000001083a */
[-CC-:B------:R-:W-:Y:S01]  /*1e1f0*/  FFMA.FTZ R161, R180, R47.reuse, -R58.reuse ;  /* 0x0000002fb4a17223 */ /* 0x180fe2000001083a */
[----:B------:R-:W-:Y:S01]  /*1e200*/  HMMA.16816.F32 R108, R4, R14, R108 ;  /* 0x0000000e046c723c */ /* 0x000fe2000000186c */
[----:B------:R-:W1:Y:S01]  /*1e210*/  LDSM.16.MT88.4 R12, [R212+0xc800] ;  /* 0x00c80000d40c783b */ /* 0x000e620000004200 */
[----:B------:R-:W5:Y:S01]  /*1e220*/  MUFU.EX2 R64, R64 ;  /* 0x0000004000407308 */ /* 0x000f620000000800 */
[----:B------:R-:W-:-:S02]  /*1e230*/  FFMA.FTZ R162, R181, R47, -R58 ;  /* 0x0000002fb5a27223 */ /* 0x000fc4000001083a */
[-C--:B------:R-:W-:Y:S02]  /*1e240*/  FFMA.FTZ R163, R178, R47.reuse, -R58 ;  /* 0x0000002fb2a37223 */ /* 0x080fe4000001083a */
[-CC-:B------:R-:W-:Y:S01]  /*1e250*/  FFMA.FTZ R171, R171, R47.reuse, -R52.reuse ;  /* 0x0000002fabab7223 */ /* 0x180fe20000010834 */
[C---:B--2---:R-:W-:Y:S01]  /*1e260*/  HMMA.16816.F32 R116, R4.reuse, R8, R116 ;  /* 0x000000080474723c */ /* 0x044fe20000001874 */
[-CC-:B------:R-:W-:Y:S01]  /*1e270*/  FFMA.FTZ R170, R170, R47.reuse, -R52.reuse ;  /* 0x0000002faaaa7223 */ /* 0x180fe20000010834 */
[----:B------:R-:W2:Y:S01]  /*1e280*/  MUFU.EX2 R66, R66 ;  /* 0x0000004200427308 */ /* 0x000ea20000000800 */
[-CC-:B------:R-:W-:Y:S02]  /*1e290*/  FFMA.FTZ R173, R176, R47.reuse, -R52.reuse ;  /* 0x0000002fb0ad7223 */ /* 0x180fe40000010834 */
[-C--:B------:R-:W-:Y:S02]  /*1e2a0*/  FFMA.FTZ R172, R177, R47.reuse, -R52 ;  /* 0x0000002fb1ac7223 */ /* 0x080fe40000010834 */
[-CC-:B------:R-:W-:Y:S01]  /*1e2b0*/  FFMA.FTZ R168, R168, R47.reuse, -R58.reuse ;  /* 0x0000002fa8a87223 */ /* 0x180fe2000001083a */
[----:B------:R-:W-:Y:S01]  /*1e2c0*/  HMMA.16816.F32 R112, R4, R10, R112 ;  /* 0x0000000a0470723c */ /* 0x000fe20000001870 */
[----:B------:R-:W1:Y:S01]  /*1e2d0*/  LDSM.16.MT88.4 R8, [R216+0x10800] ;  /* 0x01080000d808783b */ /* 0x000e620000004200 */
[----:B------:R-:W-:Y:S01]  /*1e2e0*/  MUFU.EX2 R132, R132 ;  /* 0x0000008400847308 */ /* 0x000fe20000000800 */
[----:B------:R-:W-:-:S02]  /*1e2f0*/  FFMA.FTZ R169, R169, R47, -R58 ;  /* 0x0000002fa9a97223 */ /* 0x000fc4000001083a */
[-C--:B------:R-:W-:Y:S02]  /*1e300*/  FFMA.FTZ R166, R166, R47.reuse, -R58 ;  /* 0x0000002fa6a67223 */ /* 0x080fe4000001083a */
[----:B----4-:R-:W-:Y:S01]  /*1e310*/  F2FP.PACK_AB R4, R67, R62 ;  /* 0x0000003e4304723e */ /* 0x010fe200000000ff */
[--C-:B------:R-:W-:Y:S01]  /*1e320*/  FFMA.FTZ R167, R167, R47, -R52.reuse ;  /* 0x0000002fa7a77223 */ /* 0x100fe20000010834 */
[----:B------:R-:W-:Y:S01]  /*1e330*/  F2FP.PACK_AB R5, R60, R53 ;  /* 0x000000353c05723e */ /* 0x000fe200000000ff */
[----:B------:R-:W-:Y:S01]  /*1e340*/  MUFU.EX2 R133, R133 ;  /* 0x0000008500857308 */ /* 0x000fe20000000800 */
[----:B-----5:R-:W-:Y:S01]  /*1e350*/  F2FP.PACK_AB R6, R64, R65 ;  /* 0x000000414006723e */ /* 0x020fe200000000ff */
[----:B------:R-:W-:Y:S01]  /*1e360*/  FFMA.FTZ R159, R159, R47, -R52 ;  /* 0x0000002f9f9f7223 */ /* 0x000fe20000010834 */
[----:B--2---:R-:W-:Y:S01]  /*1e370*/  F2FP.PACK_AB R7, R66, R57 ;  /* 0x000000394207723e */ /* 0x004fe200000000ff */
[-CC-:B------:R-:W-:Y:S02]  /*1e380*/  FFMA.FTZ R153, R153, R47.reuse, -R58.reuse ;  /* 0x0000002f99997223 */ /* 0x180fe4000001083a */
[----:B------:R-:W-:-:S02]  /*1e390*/  FFMA.FTZ R152, R152, R47, -R58 ;  /* 0x0000002f98987223 */ /* 0x000fc4000001083a */
[----:B------:R-:W-:Y:S01]  /*1e3a0*/  MUFU.EX2 R134, R134 ;  /* 0x0000008600867308 */ /* 0x000fe20000000800 */
[-C--:B------:R-:W-:Y:S01]  /*1e3b0*/  FFMA.FTZ R151, R151, R47.reuse, -R58 ;  /* 0x0000002f97977223 */ /* 0x080fe2000001083a */
[C---:B------:R-:W-:Y:S01]  /*1e3c0*/  HMMA.16816.F32 R68, R4.reuse, R20, R68 ;  /* 0x000000140444723c */ /* 0x040fe20000001844 */
[-CC-:B------:R-:W-:Y:S02]  /*1e3d0*/  FFMA.FTZ R146, R146, R47.reuse, -R52.reuse ;  /* 0x0000002f92927223 */ /* 0x180fe40000010834 */
[-CC-:B------:R-:W-:Y:S02]  /*1e3e0*/  FFMA.FTZ R147, R147, R47.reuse, -R52.reuse ;  /* 0x0000002f93937223 */ /* 0x180fe40000010834 */
[-C--:B------:R-:W-:Y:S01]  /*1e3f0*/  FFMA.FTZ R145, R145, R47.reuse, -R52 ;  /* 0x0000002f91917223 */ /* 0x080fe20000010834 */
[----:B------:R-:W-:Y:S01]  /*1e400*/  MUFU.EX2 R135, R135 ;  /* 0x0000008700877308 */ /* 0x000fe20000000800 */
[-CC-:B------:R-:W-:Y:S01]  /*1e410*/  FFMA.FTZ R143, R143, R47.reuse, -R58.reuse ;  /* 0x0000002f8f8f7223 */ /* 0x180fe2000001083a */
[----:B------:R-:W-:Y:S01]  /*1e420*/  HMMA.16816.F32 R72, R4, R22, R72 ;  /* 0x000000160448723c */ /* 0x000fe20000001848 */
[----:B------:R-:W2:Y:S01]  /*1e430*/  LDSM.16.MT88.4 R20, [R212+0x10800] ;  /* 0x01080000d414783b */ /* 0x000ea20000004200 */
[----:B------:R-:W-:-:S02]  /*1e440*/  FFMA.FTZ R144, R144, R47, -R58 ;  /* 0x0000002f90907223 */ /* 0x000fc4000001083a */
[-C--:B------:R-:W-:Y:S02]  /*1e450*/  FFMA.FTZ R142, R142, R47.reuse, -R58 ;  /* 0x0000002f8e8e7223 */ /* 0x080fe4000001083a */
[----:B------:R-:W4:Y:S01]  /*1e460*/  MUFU.EX2 R136, R136 ;  /* 0x0000008800887308 */ /* 0x000f220000000800 */
[----:B------:R-:W-:Y:S01]  /*1e470*/  FFMA.FTZ R139, R139, R47, -R52 ;  /* 0x0000002f8b8b7223 */ /* 0x000fe20000010834 */
[C---:B---3--:R-:W-:Y:S01]  /*1e480*/  HMMA.16816.F32 R76, R4.reuse, R16, R76 ;  /* 0x00000010044c723c */ /* 0x048fe2000000184c */
[----:B------:R-:W-:Y:S02]  /*1e490*/  FFMA.FTZ R43, R243, R43, R32 ;  /* 0x0000002bf32b7223 */ /* 0x000fe40000010020 */
[----:B------:R-:W-:Y:S02]  /*1e4a0*/  FFMA.FTZ R40, R241, R44, R40 ;  /* 0x0000002cf1287223 */ /* 0x000fe40000010028 */
[----:B------:R-:W-:Y:S01]  /*1e4b0*/  FADD.FTZ R2, R2, R43 ;  /* 0x0000002b02027221 */ /* 0x000fe20000010000 */
[----:B------:R-:W-:Y:S01]  /*1e4c0*/  MUFU.EX2 R137, R137 ;  /* 0x0000008900897308 */ /* 0x000fe20000000800 */
[----:B------:R-:W-:Y:S01]  /*1e4d0*/  FADD.FTZ R35, R35, R40 ;  /* 0x0000002823237221 */ /* 0x000fe20000010000 */
[----:B------:R-:W-:Y:S01]  /*1e4e0*/  HMMA.16816.F32 R80, R4, R18, R80 ;  /* 0x000000120450723c */ /* 0x000fe20000001850 */
[----:B------:R-:W3:Y:S01]  /*1e4f0*/  LDSM.16.MT88.4 R16, [R214+0xd000] ;  /* 0x00d00000d610783b */ /* 0x000ee20000004200 */
[----:B------:R-:W-:-:S02]  /*1e500*/  FADD.FTZ R33, R33, R2 ;  /* 0x0000000221217221 */ /* 0x000fc40000010000 */
[----:B------:R-:W-:Y:S02]  /*1e510*/  FADD.FTZ R34, R34, R35 ;  /* 0x0000002322227221 */ /* 0x000fe40000010000 */
[----:B------:R-:W5:Y:S01]  /*1e520*/  MUFU.EX2 R138, R138 ;  /* 0x0000008a008a7308 */ /* 0x000f620000000800 */
[----:B------:R-:W-:Y:S01]  /*1e530*/  FADD.FTZ R0, R0, R33 ;  /* 0x0000002100007221 */ /* 0x000fe20000010000 */
[C---:B-1----:R-:W-:Y:S01]  /*1e540*/  HMMA.16816.F32 R84, R4.reuse, R12, R84 ;  /* 0x0000000c0454723c */ /* 0x042fe20000001854 */
[----:B------:R-:W-:Y:S02]  /*1e550*/  FADD.FTZ R3, R3, R34 ;  /* 0x0000002203037221 */ /* 0x000fe40000010000 */
[----:B------:R-:W-:Y:S02]  /*1e560*/  FADD.FTZ R53, R53, R0 ;  /* 0x0000000035357221 */ /* 0x000fe40000010000 */
[----:B------:R-:W-:Y:S01]  /*1e570*/  FADD.FTZ R0, R62, R3 ;  /* 0x000000033e007221 */ /* 0x000fe20000010000 */
[----:B------:R-:W1:Y:S01]  /*1e580*/  MUFU.EX2 R141, R141 ;  /* 0x0000008d008d7308 */ /* 0x000e620000000800 */
[----:B------:R-:W-:Y:S01]  /*1e590*/  FADD.FTZ R60, R60, R53 ;  /* 0x000000353c3c7221 */ /* 0x000fe20000010000 */
[----:B------:R-:W-:Y:S01]  /*1e5a0*/  HMMA.16816.F32 R88, R4, R14, R88 ;  /* 0x0000000e0458723c */ /* 0x000fe20000001858 */
[----:B------:R-:W1:Y:S01]  /*1e5b0*/  LDSM.16.MT88.4 R12, [R213+0xd000] ;  /* 0x00d00000d50c783b */ /* 0x000e620000004200 */
[----:B------:R-:W-:-:S02]  /*1e5c0*/  FADD.FTZ R0, R67, R0 ;  /* 0x0000000043007221 */ /* 0x000fc40000010000 */
[----:B------:R-:W-:Y:S02]  /*1e5d0*/  FADD.FTZ R3, R57, R60 ;  /* 0x0000003c39037221 */ /* 0x000fe40000010000 */
[----:B------:R-:W-:Y:S01]  /*1e5e0*/  MUFU.EX2 R154, R154 ;  /* 0x0000009a009a7308 */ /* 0x000fe20000000800 */
[----:B------:R-:W-:Y:S01]  /*1e5f0*/  FADD.FTZ R65, R65, R0 ;  /* 0x0000000041417221 */ /* 0x000fe20000010000 */
[----:B------:R-:W-:Y:S01]  /*1e600*/  HMMA.16816.F32 R92, R4, R8, R92 ;  /* 0x00000008045c723c */ /* 0x000fe2000000185c */
[----:B------:R-:W-:Y:S02]  /*1e610*/  FADD.FTZ R3, R66, R3 ;  /* 0x0000000342037221 */ /* 0x000fe40000010000 */
[----:B------:R-:W-:-:S03]  /*1e620*/  FADD.FTZ R64, R64, R65 ;  /* 0x0000004140407221 */ /* 0x000fc60000010000 */
[----:B------:R-:W-:Y:S02]  /*1e630*/  MUFU.EX2 R157, R157 ;  /* 0x0000009d009d7308 */ /* 0x000fe40000000800 */
[C---:B------:R-:W-:Y:S01]  /*1e640*/  HMMA.16816.F32 R96, R4.reuse, R10, R96 ;  /* 0x0000000a0460723c */ /* 0x040fe20000001860 */
[----:B------:R-:W1:Y:S05]  /*1e650*/  LDSM.16.MT88.4 R8, [R212+0xd000] ;  /* 0x00d00000d408783b */ /* 0x000e6a0000004200 */
[----:B------:R-:W-:Y:S02]  /*1e660*/  MUFU.EX2 R156, R156 ;  /* 0x0000009c009c7308 */ /* 0x000fe40000000800 */
[C---:B------:R-:W-:Y:S06]  /*1e670*/  HMMA.16816.F32 R100, R4.reuse, R36, R100 ;  /* 0x000000240464723c */ /* 0x040fec0000001864 */
[----:B------:R-:W-:Y:S02]  /*1e680*/  MUFU.EX2 R160, R160 ;  /* 0x000000a000a07308 */ /* 0x000fe40000000800 */
[C---:B------:R-:W-:Y:S01]  /*1e690*/  HMMA.16816.F32 R120, R4.reuse, R38, R120 ;  /* 0x000000260478723c */ /* 0x040fe20000001878 */
[----:B------:R-:W1:Y:S05]  /*1e6a0*/  LDSM.16.MT88.4 R36, [R214+0x11000] ;  /* 0x01100000d624783b */ /* 0x000e6a0000004200 */
[----:B------:R-:W1:Y:S02]  /*1e6b0*/  MUFU.EX2 R161, R161 ;  /* 0x000000a100a17308 */ /* 0x000e640000000800 */
[C---:B------:R-:W-:Y:S06]  /*1e6c0*/  HMMA.16816.F32 R104, R4.reuse, R28, R104 ;  /* 0x0000001c0468723c */ /* 0x040fec0000001868 */
[----:B------:R-:W-:Y:S02]  /*1e6d0*/  MUFU.EX2 R162, R162 ;  /* 0x000000a200a27308 */ /* 0x000fe40000000800 */
[C---:B------:R-:W-:Y:S01]  /*1e6e0*/  HMMA.16816.F32 R108, R4.reuse, R30, R108 ;  /* 0x0000001e046c723c */ /* 0x040fe2000000186c */
[----:B------:R-:W-:Y:S05]  /*1e6f0*/  LDSM.16.MT88.4 R28, [R212+0x11000] ;  /* 0x01100000d41c783b */ /* 0x000fea0000004200 */
[----:B------:R-:W1:Y:S02]  /*1e700*/  MUFU.EX2 R163, R163 ;  /* 0x000000a300a37308 */ /* 0x000e640000000800 */
[C---:B------:R-:W-:Y:S06]  /*1e710*/  HMMA.16816.F32 R128, R4.reuse, R24, R128 ;  /* 0x000000180480723c */ /* 0x040fec0000001880 */
[----:B------:R-:W1:Y:S02]  /*1e720*/  MUFU.EX2 R171, R171 ;  /* 0x000000ab00ab7308 */ /* 0x000e640000000800 */
[C---:B------:R-:W-:Y:S01]  /*1e730*/  HMMA.16816.F32 R124, R4.reuse, R26, R124 ;  /* 0x0000001a047c723c */ /* 0x040fe2000000187c */
[----:B------:R-:W3:Y:S05]  /*1e740*/  LDSM.16.MT88.4 R24, [R216+0xd000] ;  /* 0x00d00000d818783b */ /* 0x000eea0000004200 */
[----:B------:R-:W-:Y:S02]  /*1e750*/  MUFU.EX2 R170, R170 ;  /* 0x000000aa00aa7308 */ /* 0x000fe40000000800 */
[C---:B--2---:R-:W-:Y:S06]  /*1e760*/  HMMA.16816.F32 R116, R4.reuse, R20, R116 ;  /* 0x000000140474723c */ /* 0x044fec0000001874 */
[----:B------:R-:W-:Y:S02]  /*1e770*/  MUFU.EX2 R173, R173 ;  /* 0x000000ad00ad7308 */ /* 0x000fe40000000800 */
[----:B------:R-:W-:Y:S01]  /*1e780*/  HMMA.16816.F32 R112, R4, R22, R112 ;  /* 0x000000160470723c */ /* 0x000fe20000001870 */
[----:B------:R-:W2:Y:S05]  /*1e790*/  LDSM.16.MT88.4 R20, [R216+0x11000] ;  /* 0x01100000d814783b */ /* 0x000eaa0000004200 */
[----:B------:R-:W-:Y:S01]  /*1e7a0*/  MUFU.EX2 R172, R172 ;  /* 0x000000ac00ac7308 */ /* 0x000fe20000000800 */
[----:B----4-:R-:W-:Y:S01]  /*1e7b0*/  F2FP.PACK_AB R4, R136, R135 ;  /* 0x000000878804723e */ /* 0x010fe200000000ff */
[----:B------:R-:W-:Y:S01]  /*1e7c0*/  FADD.FTZ R135, R135, R64 ;  /* 0x0000004087877221 */ /* 0x000fe20000010000 */
[----:B------:R-:W-:Y:S01]  /*1e7d0*/  F2FP.PACK_AB R5, R133, R132 ;  /* 0x000000848505723e */ /* 0x000fe200000000ff */
[----:B------:R-:W-:Y:S01]  /*1e7e0*/  FADD.FTZ R132, R132, R3 ;  /* 0x0000000384847221 */ /* 0x000fe20000010000 */
[----:B-----5:R-:W-:Y:S01]  /*1e7f0*/  F2FP.PACK_AB R6, R138, R137 ;  /* 0x000000898a06723e */ /* 0x020fe200000000ff */
[----:B------:R-:W-:Y:S01]  /*1e800*/  FADD.FTZ R136, R136, R135 ;  /* 0x0000008788887221 */ /* 0x000fe20000010000 */
[----:B-1----:R-:W-:Y:S01]  /*1e810*/  F2FP.PACK_AB R7, R141, R134 ;  /* 0x000000868d07723e */ /* 0x002fe200000000ff */
[----:B------:R-:W-:Y:S01]  /*1e820*/  MUFU.EX2 R168, R168 ;  /* 0x000000a800a87308 */ /* 0x000fe20000000800 */
[----:B------:R-:W-:Y:S01]  /*1e830*/  FADD.FTZ R133, R133, R132 ;  /* 0x0000008485857221 */ /* 0x000fe20000010000 */
[----:B------:R-:W-:Y:S01]  /*1e840*/  MOV R132, R42 ;  /* 0x0000002a00847202 */ /* 0x000fe20000000f00 */
[----:B------:R-:W-:-:S02]  /*1e850*/  FADD.FTZ R3, R137, R136 ;  /* 0x0000008889037221 */ /* 0x000fc40000010000 */
[----:B------:R-:W-:Y:S01]  /*1e860*/  FADD.FTZ R134, R134, R133 ;  /* 0x0000008586867221 */ /* 0x000fe20000010000 */
[----:B---3--:R-:W-:Y:S01]  /*1e870*/  HMMA.16816.F32 R68, R4, R16, R68 ;  /* 0x000000100444723c */ /* 0x008fe20000001844 */
[----:B------:R-:W-:Y:S01]  /*1e880*/  FADD.FTZ R3, R138, R3 ;  /* 0x000000038a037221 */ /* 0x000fe20000010000 */
[----:B------:R-:W1:Y:S01]  /*1e890*/  MUFU.EX2 R169, R169 ;  /* 0x000000a900a97308 */ /* 0x000e620000000800 */
[----:B------:R-:W-:-:S05]  /*1e8a0*/  FADD.FTZ R141, R141, R134 ;  /* 0x000000868d8d7221 */ /* 0x000fca0000010000 */
[C---:B------:R-:W-:Y:S01]  /*1e8b0*/  HMMA.16816.F32 R72, R4.reuse, R18, R72 ;  /* 0x000000120448723c */ /* 0x040fe20000001848 */
[----:B------:R-:W3:Y:S01]  /*1e8c0*/  LDSM.16.MT88.4 R16, [R214+0xd800] ;  /* 0x00d80000d610783b */ /* 0x000ee20000004200 */
[----:B------:R-:W-:Y:S06]  /*1e8d0*/  MUFU.EX2 R166, R166 ;  /* 0x000000a600a67308 */ /* 0x000fec0000000800 */
[C---:B------:R-:W-:Y:S02]  /*1e8e0*/  HMMA.16816.F32 R76, R4.reuse, R12, R76 ;  /* 0x0000000c044c723c */ /* 0x040fe4000000184c */
[----:B------:R-:W-:Y:S06]  /*1e8f0*/  MUFU.EX2 R159, R159 ;  /* 0x0000009f009f7308 */ /* 0x000fec0000000800 */
[C---:B------:R-:W-:Y:S01]  /*1e900*/  HMMA.16816.F32 R80, R4.reuse, R14, R80 ;  /* 0x0000000e0450723c */ /* 0x040fe20000001850 */
[----:B------:R-:W4:Y:S01]  /*1e910*/  LDSM.16.MT88.4 R12, [R213+0xd800] ;  /* 0x00d80000d50c783b */ /* 0x000f220000004200 */
[----:B------:R-:W-:Y:S06]  /*1e920*/  MUFU.EX2 R153, R153 ;  /* 0x0000009900997308 */ /* 0x000fec0000000800 */
[C---:B------:R-:W-:Y:S02]  /*1e930*/  HMMA.16816.F32 R84, R4.reuse, R8, R84 ;  /* 0x000000080454723c */ /* 0x040fe40000001854 */
[----:B------:R-:W-:Y:S06]  /*1e940*/  MUFU.EX2 R152, R152 ;  /* 0x0000009800987308 */ /* 0x000fec0000000800 */
[C---:B------:R-:W-:Y:S01]  /*1e950*/  HMMA.16816.F32 R88, R4.reuse, R10, R88 ;  /* 0x0000000a0458723c */ /* 0x040fe20000001858 */
[----:B------:R-:W5:Y:S01]  /*1e960*/  LDSM.16.MT88.4 R8, [R212+0xd800] ;  /* 0x00d80000d408783b */ /* 0x000f620000004200 */
        /* <DEDUP_REMOVED lines=8> */
[C---:B------:R-:W-:Y:S02]  /*1e9f0*/  HMMA.16816.F32 R128, R4.reuse, R24, R128 ;  /* 0x000000180480723c */ /* 0x040fe40000001880 */
[----:B------:R-:W-:Y:S06]  /*1ea00*/  MUFU.EX2 R143, R143 ;  /* 0x0000008f008f7308 */ /* 0x000fec0000000800 */
[C---:B------:R-:W-:Y:S01]  /*1ea10*/  HMMA.16816.F32 R124, R4.reuse, R26, R124 ;  /* 0x0000001a047c723c */ /* 0x040fe2000000187c */
[----:B------:R-:W1:Y:S01]  /*1ea20*/  LDSM.16.MT88.4 R24, [R216+0xd800] ;  /* 0x00d80000d818783b */ /* 0x000e620000004200 */
[----:B------:R-:W-:Y:S06]  /*1ea30*/  MUFU.EX2 R144, R144 ;  /* 0x0000009000907308 */ /* 0x000fec0000000800 */
[C---:B--2---:R-:W-:Y:S02]  /*1ea40*/  HMMA.16816.F32 R92, R4.reuse, R20, R92 ;  /* 0x00000014045c723c */ /* 0x044fe4000000185c */
[----:B------:R-:W-:Y:S06]  /*1ea50*/  MUFU.EX2 R142, R142 ;  /* 0x0000008e008e7308 */ /* 0x000fec0000000800 */
[C---:B------:R-:W-:Y:S01]  /*1ea60*/  HMMA.16816.F32 R96, R4.reuse, R22, R96 ;  /* 0x000000160460723c */ /* 0x040fe20000001860 */
[----:B------:R-:W2:Y:S07]  /*1ea70*/  LDSM.16.MT88.4 R20, [R216+0x11800] ;  /* 0x01180000d814783b */ /* 0x000eae0000004200 */
[C---:B------:R-:W-:Y:S01]  /*1ea80*/  HMMA.16816.F32 R120, R4.reuse, R38, R120 ;  /* 0x000000260478723c */ /* 0x040fe20000001878 */
[----:B------:R-:W1:Y:S07]  /*1ea90*/  LDSM.16.MT88.4 R36, [R213+0x11800] ;  /* 0x01180000d524783b */ /* 0x000e6e0000004200 */
[C---:B------:R-:W-:Y:S08]  /*1eaa0*/  HMMA.16816.F32 R116, R4.reuse, R28, R116 ;  /* 0x0000001c0474723c */ /* 0x040ff00000001874 */
[----:B------:R-:W-:Y:S01]  /*1eab0*/  HMMA.16816.F32 R112, R4, R30, R112 ;  /* 0x0000001e0470723c */ /* 0x000fe20000001870 */
[----:B------:R-:W1:Y:S06]  /*1eac0*/  LDSM.16.MT88.4 R28, [R212+0x11800] ;  /* 0x01180000d41c783b */ /* 0x000e6c0000004200 */
        /* <DEDUP_REMOVED lines=10> */
[----:B---3--:R-:W-:Y:S01]  /*1eb70*/  HMMA.16816.F32 R68, R4, R16, R68 ;  /* 0x000000100444723c */ /* 0x008fe20000001844 */
[----:B------:R-:W-:Y:S02]  /*1eb80*/  FADD.FTZ R163, R163, R162 ;  /* 0x000000a2a3a37221 */ /* 0x000fe40000010000 */
[----:B------:R-:W-:-:S05]  /*1eb90*/  FADD.FTZ R171, R171, R156 ;  /* 0x0000009cabab7221 */ /* 0x000fca0000010000 */
        /* <DEDUP_REMOVED lines=8> */
[C---:B-1----:R-:W-:Y:S07]  /*1ec20*/  HMMA.16816.F32 R100, R4.reuse, R48, R100 ;  /* 0x000000300464723c */ /* 0x042fee0000001864 */
[-C--:B------:R-:W-:Y:S01]  /*1ec30*/  FFMA.FTZ R49, R165, R47.reuse, -R58 ;  /* 0x0000002fa5317223 */ /* 0x080fe2000001083a */
[----:B------:R-:W-:Y:S01]  /*1ec40*/  HMMA.16816.F32 R120, R4, R50, R120 ;  /* 0x000000320478723c */ /* 0x000fe20000001878 */
[----:B------:R-:W-:Y:S01]  /*1ec50*/  MUFU.EX2 R51, R167 ;  /* 0x000000a700337308 */ /* 0x000fe20000000800 */
[----:B------:R-:W-:-:S02]  /*1ec60*/  FFMA.FTZ R48, R164, R47, -R52 ;  /* 0x0000002fa4307223 */ /* 0x000fc40000010834 */
[----:B------:R-:W-:-:S03]  /*1ec70*/  FFMA.FTZ R165, R140, R47, -R58 ;  /* 0x0000002f8ca57223 */ /* 0x000fc6000001083a */
[-C--:B------:R-:W-:Y:S01]  /*1ec80*/  FFMA.FTZ R50, R158, R47.reuse, -R52 ;  /* 0x0000002f9e327223 */ /* 0x080fe20000010834 */
[----:B------:R-:W-:Y:S01]  /*1ec90*/  HMMA.16816.F32 R128, R4, R24, R128 ;  /* 0x000000180480723c */ /* 0x000fe20000001880 */
[----:B------:R-:W1:Y:S01]  /*1eca0*/  MUFU.EX2 R49, R49 ;  /* 0x0000003100317308 */ /* 0x000e620000000800 */
[-C--:B------:R-:W-:Y:S02]  /*1ecb0*/  FFMA.FTZ R158, R155, R47.reuse, -R58 ;  /* 0x0000002f9b9e7223 */ /* 0x080fe4000001083a */
[----:B------:R-:W-:-:S04]  /*1ecc0*/  FFMA.FTZ R155, R150, R47, -R52 ;  /* 0x0000002f969b7223 */ /* 0x000fc80000010834 */
[C---:B------:R-:W-:Y:S01]  /*1ecd0*/  HMMA.16816.F32 R124, R4.reuse, R26, R124 ;  /* 0x0000001a047c723c */ /* 0x040fe2000000187c */
[----:B------:R-:W1:Y:S01]  /*1ece0*/  LDSM.16.MT88.4 R24, [R216+0xe000] ;  /* 0x00e00000d818783b */ /* 0x000e620000004200 */
[----:B------:R-:W-:Y:S06]  /*1ecf0*/  MUFU.EX2 R48, R48 ;  /* 0x0000003000307308 */ /* 0x000fec0000000800 */
[C---:B--2---:R-:W-:Y:S02]  /*1ed00*/  HMMA.16816.F32 R92, R4.reuse, R20, R92 ;  /* 0x00000014045c723c */ /* 0x044fe4000000185c */
        /* <DEDUP_REMOVED lines=8> */
[----:B------:R-:W1:Y:S06]  /*1ed90*/  MUFU.EX2 R165, R165 ;  /* 0x000000a500a57308 */ /* 0x000e6c0000000800 */
[C---:B------:R-:W-:Y:S08]  /*1eda0*/  HMMA.16816.F32 R116, R4.reuse, R28, R116 ;  /* 0x0000001c0474723c */ /* 0x040ff00000001874 */
[----:B------:R-:W-:Y:S01]  /*1edb0*/  HMMA.16816.F32 R112, R4, R30, R112 ;  /* 0x0000001e0470723c */ /* 0x000fe20000001870 */
[----:B------:R-:W2:Y:S06]  /*1edc0*/  LDSM.16.MT88.4 R28, [R214+0x12000] ;  /* 0x01200000d61c783b */ /* 0x000eac0000004200 */
[----:B------:R-:W-:Y:S01]  /*1edd0*/  F2FP.PACK_AB R4, R169, R168 ;  /* 0x000000a8a904723e */ /* 0x000fe200000000ff */
[----:B------:R-:W-:Y:S01]  /*1ede0*/  FADD.FTZ R168, R168, R163 ;  /* 0x000000a3a8a87221 */ /* 0x000fe20000010000 */
[----:B------:R-:W-:Y:S01]  /*1edf0*/  F2FP.PACK_AB R5, R173, R170 ;  /* 0x000000aaad05723e */ /* 0x000fe200000000ff */
[----:B------:R-:W-:Y:S01]  /*1ee00*/  FADD.FTZ R170, R170, R171 ;  /* 0x000000abaaaa7221 */ /* 0x000fe20000010000 */
[----:B-1----:R-:W-:Y:S01]  /*1ee10*/  F2FP.PACK_AB R6, R49, R166 ;  /* 0x000000a63106723e */ /* 0x002fe200000000ff */
[----:B------:R-:W-:Y:S01]  /*1ee20*/  FADD.FTZ R169, R169, R168 ;  /* 0x000000a8a9a97221 */ /* 0x000fe20000010000 */
[----:B------:R-:W-:Y:S01]  /*1ee30*/  F2FP.PACK_AB R7, R51, R172 ;  /* 0x000000ac3307723e */ /* 0x000fe200000000ff */
[----:B------:R-:W-:-:S02]  /*1ee40*/  FADD.FTZ R173, R173, R170 ;  /* 0x000000aaadad7221 */ /* 0x000fc40000010000 */
[----:B------:R-:W-:Y:S02]  /*1ee50*/  FADD.FTZ R0, R166, R169 ;  /* 0x000000a9a6007221 */ /* 0x000fe40000010000 */
[----:B------:R-:W-:Y:S02]  /*1ee60*/  FADD.FTZ R172, R172, R173 ;  /* 0x000000adacac7221 */ /* 0x000fe40000010000 */
[----:B---3--:R-:W-:Y:S01]  /*1ee70*/  HMMA.16816.F32 R68, R4, R16, R68 ;  /* 0x000000100444723c */ /* 0x008fe20000001844 */
[----:B------:R-:W-:Y:S02]  /*1ee80*/  FADD.FTZ R0, R49, R0 ;  /* 0x0000000031007221 */ /* 0x000fe40000010000 */
[----:B------:R-:W-:Y:S02]  /*1ee90*/  FADD.FTZ R51, R51, R172 ;  /* 0x000000ac33337221 */ /* 0x000fe40000010000 */
[----:B------:R-:W-:-:S03]  /*1eea0*/  FADD.FTZ R3, R153, R0 ;  /* 0x0000000099037221 */ /* 0x000fc60000010000 */
[----:B------:R-:W-:Y:S01]  /*1eeb0*/  HMMA.16816.F32 R72, R4, R18, R72 ;  /* 0x000000120448723c */ /* 0x000fe20000001848 */
[----:B------:R-:W1:Y:S01]  /*1eec0*/  LDSM.16.MT88.4 R16, [R213+0x12000] ;  /* 0x01200000d510783b */ /* 0x000e620000004200 */
[----:B------:R-:W-:-:S04]  /*1eed0*/  FADD.FTZ R3, R158, R3 ;  /* 0x000000039e037221 */ /* 0x000fc80000010000 */
[----:B------:R-:W-:Y:S02]  /*1eee0*/  FADD.FTZ R0, R152, R3 ;  /* 0x0000000398007221 */ /* 0x000fe40000010000 */
[----:B----4-:R-:W-:Y:S02]  /*1eef0*/  HMMA.16816.F32 R76, R4, R12, R76 ;  /* 0x0000000c044c723c */ /* 0x010fe4000000184c */
[----:B------:R-:W-:-:S04]  /*1ef00*/  FADD.FTZ R0, R151, R0 ;  /* 0x0000000097007221 */ /* 0x000fc80000010000 */
[----:B------:R-:W-:Y:S02]  /*1ef10*/  FADD.FTZ R3, R143, R0 ;  /* 0x000000008f037221 */ /* 0x000fe40000010000 */
[----:B------:R-:W-:Y:S01]  /*1ef20*/  HMMA.16816.F32 R80, R4, R14, R80 ;  /* 0x0000000e0450723c */ /* 0x000fe20000001850 */
[----:B------:R-:W3:Y:S01]  /*1ef30*/  LDSM.16.MT88.4 R12, [R212+0x12000] ;  /* 0x01200000d40c783b */ /* 0x000ee20000004200 */
[----:B------:R-:W-:-:S06]  /*1ef40*/  FADD.FTZ R3, R144, R3 ;  /* 0x0000000390037221 */ /* 0x000fcc0000010000 */
[C---:B-----5:R-:W-:Y:S08]  /*1ef50*/  HMMA.16816.F32 R84, R4.reuse, R8, R84 ;  /* 0x000000080454723c */ /* 0x060ff00000001854 */
[C---:B------:R-:W-:Y:S01]  /*1ef60*/  HMMA.16816.F32 R88, R4.reuse, R10, R88 ;  /* 0x0000000a0458723c */ /* 0x040fe20000001858 */
[----:B------:R-:W4:Y:S07]  /*1ef70*/  LDSM.16.MT88.4 R8, [R214+0xe800] ;  /* 0x00e80000d608783b */ /* 0x000f2e0000004200 */
[C---:B------:R-:W-:Y:S08]  /*1ef80*/  HMMA.16816.F32 R128, R4.reuse, R24, R128 ;  /* 0x000000180480723c */ /* 0x040ff00000001880 */
        /* <DEDUP_REMOVED lines=8> */
[C---:B-1----:R-:W-:Y:S08]  /*1f010*/  HMMA.16816.F32 R104, R4.reuse, R16, R104 ;  /* 0x000000100468723c */ /* 0x042ff00000001868 */
[C---:B------:R-:W-:Y:S01]  /*1f020*/  HMMA.16816.F32 R108, R4.reuse, R18, R108 ;  /* 0x00000012046c723c */ /* 0x040fe2000000186c */
[----:B------:R-:W1:Y:S07]  /*1f030*/  LDSM.16.MT88.4 R16, [R212+0xe800] ;  /* 0x00e80000d410783b */ /* 0x000e6e0000004200 */
[C---:B---3--:R-:W-:Y:S08]  /*1f040*/  HMMA.16816.F32 R116, R4.reuse, R12, R116 ;  /* 0x0000000c0474723c */ /* 0x048ff00000001874 */
        /* <DEDUP_REMOVED lines=9> */
[----:B----4-:R-:W-:Y:S02]  /*1f0e0*/  HMMA.16816.F32 R68, R4, R8, R68 ;  /* 0x000000080444723c */ /* 0x010fe40000001844 */
[----:B------:R-:W-:-:S06]  /*1f0f0*/  FADD.FTZ R155, R155, R50 ;  /* 0x000000329b9b7221 */ /* 0x000fcc0000010000 */
[C---:B------:R-:W-:Y:S01]  /*1f100*/  HMMA.16816.F32 R72, R4.reuse, R10, R72 ;  /* 0x0000000a0448723c */ /* 0x040fe20000001848 */
[----:B------:R-:W3:Y:S07]  /*1f110*/  LDSM.16.MT88.4 R8, [R214+0x12800] ;  /* 0x01280000d608783b */ /* 0x000eee0000004200 */
[C---:B-1----:R-:W-:Y:S08]  /*1f120*/  HMMA.16816.F32 R84, R4.reuse, R16, R84 ;  /* 0x000000100454723c */ /* 0x042ff00000001854 */
[C---:B------:R-:W-:Y:S01]  /*1f130*/  HMMA.16816.F32 R88, R4.reuse, R18, R88 ;  /* 0x000000120458723c */ /* 0x040fe20000001858 */
[----:B------:R-:W1:Y:S07]  /*1f140*/  LDSM.16.MT88.4 R16, [R212+0x12800] ;  /* 0x01280000d410783b */ /* 0x000e6e0000004200 */
[C---:B------:R-:W-:Y:S08]  /*1f150*/  HMMA.16816.F32 R76, R4.reuse, R20, R76 ;  /* 0x00000014044c723c */ /* 0x040ff0000000184c */
[C---:B------:R-:W-:Y:S01]  /*1f160*/  HMMA.16816.F32 R80, R4.reuse, R22, R80 ;  /* 0x000000160450723c */ /* 0x040fe20000001850 */
[----:B------:R-:W4:Y:S07]  /*1f170*/  LDSM.16.MT88.4 R20, [R213+0xf000] ;  /* 0x00f00000d514783b */ /* 0x000f2e0000004200 */
[C---:B--2---:R-:W-:Y:S08]  /*1f180*/  HMMA.16816.F32 R92, R4.reuse, R12, R92 ;  /* 0x0000000c045c723c */ /* 0x044ff0000000185c */
[C---:B---3--:R-:W-:Y:S08]  /*1f190*/  HMMA.16816.F32 R100, R4.reuse, R8, R100 ;  /* 0x000000080464723c */ /* 0x048ff00000001864 */
[C---:B------:R-:W-:Y:S01]  /*1f1a0*/  HMMA.16816.F32 R120, R4.reuse, R10, R120 ;  /* 0x0000000a0478723c */ /* 0x040fe20000001878 */
[----:B------:R-:W2:Y:S07]  /*1f1b0*/  LDSM.16.MT88.4 R8, [R216+0x13000] ;  /* 0x01300000d808783b */ /* 0x000eae0000004200 */
[C---:B------:R-:W-:Y:S01]  /*1f1c0*/  HMMA.16816.F32 R96, R4.reuse, R14, R96 ;  /* 0x0000000e0460723c */ /* 0x040fe20000001860 */
[----:B------:R-:W3:Y:S07]  /*1f1d0*/  LDSM.16.MT88.4 R12, [R212+0xf000] ;  /* 0x00f00000d40c783b */ /* 0x000eee0000004200 */
[C---:B------:R-:W-:Y:S01]  /*1f1e0*/  HMMA.16816.F32 R104, R4.reuse, R36, R104 ;  /* 0x000000240468723c */ /* 0x040fe20000001868 */
[----:B------:R-:W5:Y:S07]  /*1f1f0*/  MUFU.EX2 R36, R139 ;  /* 0x0000008b00247308 */ /* 0x000f6e0000000800 */
[C---:B------:R-:W-:Y:S08]  /*1f200*/  HMMA.16816.F32 R128, R4.reuse, R24, R128 ;  /* 0x000000180480723c */ /* 0x040ff00000001880 */
[C---:B------:R-:W-:Y:S01]  /*1f210*/  HMMA.16816.F32 R124, R4.reuse, R26, R124 ;  /* 0x0000001a047c723c */ /* 0x040fe2000000187c */
[----:B------:R-:W2:Y:S07]  /*1f220*/  LDSM.16.MT88.4 R24, [R214+0xf000] ;  /* 0x00f00000d618783b */ /* 0x000eae0000004200 */
[C---:B------:R-:W-:Y:S08]  /*1f230*/  HMMA.16816.F32 R108, R4.reuse, R38, R108 ;  /* 0x00000026046c723c */ /* 0x040ff0000000186c */
[C---:B-1----:R-:W-:Y:S08]  /*1f240*/  HMMA.16816.F32 R116, R4.reuse, R16, R116 ;  /* 0x000000100474723c */ /* 0x042ff00000001874 */
[----:B------:R-:W-:Y:S01]  /*1f250*/  HMMA.16816.F32 R112, R4, R18, R112 ;  /* 0x000000120470723c */ /* 0x000fe20000001870 */
[----:B------:R-:W1:Y:S06]  /*1f260*/  LDSM.16.MT88.4 R16, [R214+0x13000] ;  /* 0x01300000d610783b */ /* 0x000e6c0000004200 */
[----:B------:R-:W-:-:S02]  /*1f270*/  F2FP.PACK_AB R4, R144, R143 ;  /* 0x0000008f9004723e */ /* 0x000fc400000000ff */
[----:B------:R-:W-:Y:S01]  /*1f280*/  F2FP.PACK_AB R5, R147, R146 ;  /* 0x000000929305723e */ /* 0x000fe200000000ff */
[----:B------:R-:W-:Y:S01]  /*1f290*/  FADD.FTZ R146, R146, R155 ;  /* 0x0000009b92927221 */ /* 0x000fe20000010000 */
[----:B------:R-:W-:Y:S02]  /*1f2a0*/  F2FP.PACK_AB R6, R165, R142 ;  /* 0x0000008ea506723e */ /* 0x000fe400000000ff */
[----:B-----5:R-:W-:Y:S01]  /*1f2b0*/  F2FP.PACK_AB R7, R36, R145 ;  /* 0x000000912407723e */ /* 0x020fe200000000ff */
[----:B------:R-:W-:-:S04]  /*1f2c0*/  FADD.FTZ R0, R147, R146 ;  /* 0x0000009293007221 */ /* 0x000fc80000010000 */
[----:B------:R-:W-:Y:S02]  /*1f2d0*/  FADD.FTZ R145, R145, R0 ;  /* 0x0000000091917221 */ /* 0x000fe40000010000 */
[----:B----4-:R-:W-:Y:S01]  /*1f2e0*/  HMMA.16816.F32 R76, R4, R20, R76 ;  /* 0x00000014044c723c */ /* 0x010fe2000000184c */
[----:B------:R-:W-:Y:S02]  /*1f2f0*/  FADD.FTZ R0, R142, R3 ;  /* 0x000000038e007221 */ /* 0x000fe40000010000 */
[----:B------:R-:W-:Y:S02]  /*1f300*/  FADD.FTZ R3, R36, R145 ;  /* 0x0000009124037221 */ /* 0x000fe40000010000 */
[----:B------:R-:W-:-:S03]  /*1f310*/  FADD.FTZ R0, R165, R0 ;  /* 0x00000000a5007221 */ /* 0x000fc60000010000 */
[C---:B------:R-:W-:Y:S01]  /*1f320*/  HMMA.16816.F32 R80, R4.reuse, R22, R80 ;  /* 0x000000160450723c */ /* 0x040fe20000001850 */
[----:B------:R-:W4:Y:S07]  /*1f330*/  LDSM.16.MT88.4 R20, [R213+0x13000] ;  /* 0x01300000d514783b */ /* 0x000f2e0000004200 */
[C---:B--2---:R-:W-:Y:S08]  /*1f340*/  HMMA.16816.F32 R92, R4.reuse, R8, R92 ;  /* 0x00000008045c723c */ /* 0x044ff0000000185c */
[C---:B------:R-:W-:Y:S01]  /*1f350*/  HMMA.16816.F32 R96, R4.reuse, R10, R96 ;  /* 0x0000000a0460723c */ /* 0x040fe20000001860 */
[----:B------:R-:W2:Y:S07]  /*1f360*/  LDSM.16.MT88.4 R8, [R212+0x13000] ;  /* 0x01300000d408783b */ /* 0x000eae0000004200 */
[C---:B---3--:R-:W-:Y:S08]  /*1f370*/  HMMA.16816.F32 R84, R4.reuse, R12, R84 ;  /* 0x0000000c0454723c */ /* 0x048ff00000001854 */
[C---:B------:R-:W-:Y:S01]  /*1f380*/  HMMA.16816.F32 R88, R4.reuse, R14, R88 ;  /* 0x0000000e0458723c */ /* 0x040fe20000001858 */
[----:B------:R-:W3:Y:S07]  /*1f390*/  LDSM.16.MT88.4 R12, [R216+0xf800] ;  /* 0x00f80000d80c783b */ /* 0x000eee0000004200 */
[C---:B------:R-:W-:Y:S07]  /*1f3a0*/  HMMA.16816.F32 R128, R4.reuse, R28, R128 ;  /* 0x0000001c0480723c */ /* 0x040fee0000001880 */
[-CC-:B------:R-:W-:Y:S01]  /*1f3b0*/  FFMA.FTZ R28, R56, R47.reuse, -R58.reuse ;  /* 0x0000002f381c7223 */ /* 0x180fe2000001083a */
[----:B------:R-:W-:Y:S01]  /*1f3c0*/  HMMA.16816.F32 R124, R4, R30, R124 ;  /* 0x0000001e047c723c */ /* 0x000fe2000000187c */
[----:B------:R-:W-:-:S04]  /*1f3d0*/  FFMA.FTZ R29, R46, R47, -R58 ;  /* 0x0000002f2e1d7223 */ /* 0x000fc8000001083a */
[----:B------:R-:W-:Y:S02]  /*1f3e0*/  MUFU.EX2 R28, R28 ;  /* 0x0000001c001c7308 */ /* 0x000fe40000000800 */
[-C--:B------:R-:W-:Y:S01]  /*1f3f0*/  FFMA.FTZ R30, R54, R47.reuse, -R58 ;  /* 0x0000002f361e7223 */ /* 0x080fe2000001083a */
[----:B------:R-:W-:Y:S01]  /*1f400*/  HMMA.16816.F32 R68, R4, R24, R68 ;  /* 0x000000180444723c */ /* 0x000fe20000001844 */
[----:B------:R-:W-:-:S04]  /*1f410*/  FFMA.FTZ R31, R45, R47, -R52 ;  /* 0x0000002f2d1f7223 */ /* 0x000fc80000010834 */
        /* <DEDUP_REMOVED lines=8> */
[----:B------:R-:W-:Y:S03]  /*1f4a0*/  MUFU.EX2 R25, R25 ;  /* 0x0000001900197308 */ /* 0x000fe60000000800 */
[C---:B------:R-:W-:Y:S01]  /*1f4b0*/  HMMA.16816.F32 R120, R4.reuse, R18, R120 ;  /* 0x000000120478723c */ /* 0x040fe20000001878 */
[----:B------:R-:W1:Y:S04]  /*1f4c0*/  LDSM.16.MT88.4 R16, [R214+0xf800] ;  /* 0x00f80000d610783b */ /* 0x000e680000004200 */
[----:B------:R-:W-:Y:S03]  /*1f4d0*/  MUFU.EX2 R26, R26 ;  /* 0x0000001a001a7308 */ /* 0x000fe60000000800 */
[C---:B----4-:R-:W-:Y:S05]  /*1f4e0*/  HMMA.16816.F32 R104, R4.reuse, R20, R104 ;  /* 0x000000140468723c */ /* 0x050fea0000001868 */
[----:B------:R-:W4:Y:S03]  /*1f4f0*/  MUFU.EX2 R27, R27 ;  /* 0x0000001b001b7308 */ /* 0x000f260000000800 */
[C---:B------:R-:W-:Y:S01]  /*1f500*/  HMMA.16816.F32 R108, R4.reuse, R22, R108 ;  /* 0x00000016046c723c */ /* 0x040fe2000000186c */
[----:B------:R-:W-:Y:S04]  /*1f510*/  LDSM.16.MT88.4 R20, [R213+0xf800] ;  /* 0x00f80000d514783b */ /* 0x000fe80000004200 */
[----:B------:R-:W5:Y:S03]  /*1f520*/  MUFU.EX2 R30, R30 ;  /* 0x0000001e001e7308 */ /* 0x000f660000000800 */
[C---:B--2---:R-:W-:Y:S05]  /*1f530*/  HMMA.16816.F32 R116, R4.reuse, R8, R116 ;  /* 0x000000080474723c */ /* 0x044fea0000001874 */
[----:B------:R-:W2:Y:S03]  /*1f540*/  MUFU.EX2 R31, R31 ;  /* 0x0000001f001f7308 */ /* 0x000ea60000000800 */
[----:B------:R-:W-:Y:S01]  /*1f550*/  HMMA.16816.F32 R112, R4, R10, R112 ;  /* 0x0000000a0470723c */ /* 0x000fe20000001870 */
[----:B------:R-:W1:Y:S06]  /*1f560*/  LDSM.16.MT88.4 R8, [R212+0xf800] ;  /* 0x00f80000d408783b */ /* 0x000e6c0000004200 */
[----:B----4-:R-:W-:Y:S01]  /*1f570*/  F2FP.PACK_AB R4, R28, R27 ;  /* 0x0000001b1c04723e */ /* 0x010fe200000000ff */
[----:B------:R-:W-:Y:S01]  /*1f580*/  FADD.FTZ R27, R27, R0 ;  /* 0x000000001b1b7221 */ /* 0x000fe20000010000 */
[----:B------:R-:W-:Y:S01]  /*1f590*/  F2FP.PACK_AB R5, R25, R24 ;  /* 0x000000181905723e */ /* 0x000fe200000000ff */
[----:B------:R-:W-:Y:S01]  /*1f5a0*/  FADD.FTZ R24, R24, R3 ;  /* 0x0000000318187221 */ /* 0x000fe20000010000 */
[----:B-----5:R-:W-:Y:S01]  /*1f5b0*/  F2FP.PACK_AB R6, R30, R29 ;  /* 0x0000001d1e06723e */ /* 0x020fe200000000ff */
[----:B------:R-:W-:Y:S01]  /*1f5c0*/  FADD.FTZ R28, R28, R27 ;  /* 0x0000001b1c1c7221 */ /* 0x000fe20000010000 */
[----:B--2---:R-:W-:Y:S01]  /*1f5d0*/  F2FP.PACK_AB R7, R31, R26 ;  /* 0x0000001a1f07723e */ /* 0x004fe200000000ff */
        /* <DEDUP_REMOVED lines=8> */
[----:B------:R-:W2:Y:S07]  /*1f660*/  LDSM.16.MT88.4 R12, [R216+0x13800] ;  /* 0x01380000d80c783b */ /* 0x000eae0000004200 */
[C---:B-1----:R-:W-:Y:S08]  /*1f670*/  HMMA.16816.F32 R68, R4.reuse, R16, R68 ;  /* 0x000000100444723c */ /* 0x042ff00000001844 */
[C---:B------:R-:W-:Y:S01]  /*1f680*/  HMMA.16816.F32 R72, R4.reuse, R18, R72 ;  /* 0x000000120448723c */ /* 0x040fe20000001848 */
[----:B------:R-:W1:Y:S07]  /*1f690*/  LDSM.16.MT88.4 R16, [R214+0x13800] ;  /* 0x01380000d610783b */ /* 0x000e6e0000004200 */
[C---:B------:R-:W-:Y:S08]  /*1f6a0*/  HMMA.16816.F32 R84, R4.reuse, R8, R84 ;  /* 0x000000080454723c */ /* 0x040ff00000001854 */
[C---:B------:R-:W-:Y:S01]  /*1f6b0*/  HMMA.16816.F32 R88, R4.reuse, R10, R88 ;  /* 0x0000000a0458723c */ /* 0x040fe20000001858 */
[----:B------:R-:W3:Y:S07]  /*1f6c0*/  LDSM.16.MT88.4 R8, [R213+0x13800] ;  /* 0x01380000d508783b */ /* 0x000eee0000004200 */
[C---:B------:R-:W-:Y:S08]  /*1f6d0*/  HMMA.16816.F32 R76, R4.reuse, R20, R76 ;  /* 0x00000014044c723c */ /* 0x040ff0000000184c */
[C---:B--2---:R-:W-:Y:S08]  /*1f6e0*/  HMMA.16816.F32 R92, R4.reuse, R12, R92 ;  /* 0x0000000c045c723c */ /* 0x044ff0000000185c */
[C---:B------:R-:W-:Y:S01]  /*1f6f0*/  HMMA.16816.F32 R96, R4.reuse, R14, R96 ;  /* 0x0000000e0460723c */ /* 0x040fe20000001860 */
[----:B------:R-:W2:Y:S07]  /*1f700*/  LDSM.16.MT88.4 R12, [R212+0x13800] ;  /* 0x01380000d40c783b */ /* 0x000eae0000004200 */
[C---:B------:R-:W-:Y:S08]  /*1f710*/  HMMA.16816.F32 R80, R4.reuse, R22, R80 ;  /* 0x000000160450723c */ /* 0x040ff00000001850 */
[C---:B-1----:R-:W-:Y:S08]  /*1f720*/  HMMA.16816.F32 R100, R4.reuse, R16, R100 ;  /* 0x000000100464723c */ /* 0x042ff00000001864 */
[C---:B------:R-:W-:Y:S08]  /*1f730*/  HMMA.16816.F32 R120, R4.reuse, R18, R120 ;  /* 0x000000120478723c */ /* 0x040ff00000001878 */
[C---:B---3--:R-:W-:Y:S08]  /*1f740*/  HMMA.16816.F32 R104, R4.reuse, R8, R104 ;  /* 0x000000080468723c */ /* 0x048ff00000001868 */
[C---:B------:R-:W-:Y:S08]  /*1f750*/  HMMA.16816.F32 R108, R4.reuse, R10, R108 ;  /* 0x0000000a046c723c */ /* 0x040ff0000000186c */
[C---:B--2---:R-:W-:Y:S08]  /*1f760*/  HMMA.16816.F32 R116, R4.reuse, R12, R116 ;  /* 0x0000000c0474723c */ /* 0x044ff00000001874 */
[----:B------:R-:W-:Y:S08]  /*1f770*/  HMMA.16816.F32 R112, R4, R14, R112 ;  /* 0x0000000e0470723c */ /* 0x000ff00000001870 */
.L_x_1105:
[----:B------:R-:W-:-:S13]  /*1f780*/  ISETP.GE.AND P0, PT, R238, 0x1, PT ;  /* 0x00000001ee00780c */ /* 0x000fda0003f06270 */
[----:B------:R-:W-:Y:S05]  /*1f790*/  @!P0 BRA `(.L_x_1114) ;  /* 0x00004a8000008947 */ /* 0x000fea0003800000 */
[----:B------:R-:W-:Y:S02]  /*1f7a0*/  MOV R0, R3 ;  /* 0x0000000300007202 */ /* 0x000fe40000000f00 */
[----:B------:R-:W-:Y:S02]  /*1f7b0*/  MOV R135, R132 ;  /* 0x0000008400877202 */ /* 0x000fe40000000f00 */
.L_x_1123:
[----:B------:R-:W-:Y:S04]  /*1f7c0*/  DEPBAR.LE SB0, 0x0 ;  /* 0x000080000000791a */ /* 0x000fe80000000000 */
[----:B------:R-:W-:Y:S01]  /*1f7d0*/  WARPSYNC 0xffffffff ;  /* 0xffffffff00007948 */ /* 0x000fe20003800000 */
[----:B------:R-:W-:Y:S01]  /*1f7e0*/  BAR.SYNC.DEFER_BLOCKING 0x0 ;  /* 0x0000000000007b1d */ /* 0x000fe20000010000 */
[----:B------:R-:W-:Y:S01]  /*1f7f0*/  ISETP.NE.U32.AND P1, PT, R236, RZ, PT ;  /* 0x000000ffec00720c */ /* 0x000fe20003f25070 */
[----:B------:R-:W-:Y:S03]  /*1f800*/  IMAD.MOV.U32 R2, RZ, RZ, c[0x0][0x40] ;  /* 0x00001000ff027624 */ /* 0x000fe600078e00ff */
[----:B------:R-:W-:Y:S02]  /*1f810*/  ISETP.NE.AND.EX P1, PT, R237, RZ, PT, P1 ;  /* 0x000000ffed00720c */ /* 0x000fe40003f25310 */
[----:B------:R-:W-:Y:S05]  /*1f820*/  IADD3 R2, P0, R2, 0x160, RZ ;  /* 0x0000016002027810 */ /* 0x000fea0007f1e0ff */
[----:B------:R-:W-:Y:S01]  /*1f830*/  IMAD.X R3, RZ, RZ, c[0x0][0x44], P0 ;  /* 0x00001100ff037624 */ /* 0x000fe200000e06ff */
[----:B------:R-:W-:Y:S05]  /*1f840*/  BSSY B0, `(.L_x_1115) ;  /* 0x0000045000007945 */ /* 0x000fea0003800000 */
[----:B------:R-:W-:-:S05]  /*1f850*/  @!P1 BRA `(.L_x_1116) ;  /* 0x000003f000009947 */ /* 0x000fca0003800000 */
[----:B------:R-:W-:Y:S01]  /*1f860*/  IMAD.SHL.U32 R12, R238, 0x80, RZ ;  /* 0x00000080ee0c7824 */ /* 0x000fe200078e00ff */
[----:B------:R-:W-:Y:S02]  /*1f870*/  ULDC.64 UR4, c[0x0][0x118] ;  /* 0x0000460000047ab9 */ /* 0x000fe40000000a00 */
[----:B------:R-:W2:Y:S02]  /*1f880*/  LD.E R11, [R2.64+0x170] ;  /* 0x00017004020b7980 */ /* 0x000ea4000c101900 */
[----:B------:R-:W-:Y:S02]  /*1f890*/  IABS R7, R12 ;  /* 0x0000000c00077213 */ /* 0x000fe40000000000 */
[-C--:B--2---:R-:W-:Y:S02]  /*1f8a0*/  IABS R8, R11.reuse ;  /* 0x0000000b00087213 */ /* 0x084fe40000000000 */
[-C--:B------:R-:W-:Y:S02]  /*1f8b0*/  IABS R6, R11.reuse ;  /* 0x0000000b00067213 */ /* 0x080fe40000000000 */
[----:B------:R-:W1:Y:S03]  /*1f8c0*/  I2F.RP R9, R8 ;  /* 0x0000000800097306 */ /* 0x000e660000209400 */
[----:B------:R-:W-:Y:S07]  /*1f8d0*/  IMAD.MOV R6, RZ, RZ, -R6 ;  /* 0x000000ffff067224 */ /* 0x000fee00078e0a06 */
[----:B-1----:R-:W1:Y:S02]  /*1f8e0*/  MUFU.RCP R4, R9 ;  /* 0x0000000900047308 */ /* 0x002e640000001000 */
[----:B-1----:R-:W-:Y:S02]  /*1f8f0*/  IADD3 R14, R4, 0xffffffe, RZ ;  /* 0x0ffffffe040e7810 */ /* 0x002fe40007ffe0ff */
[C---:B------:R-:W-:Y:S06]  /*1f900*/  IADD3 R4, R12.reuse, -0x80, RZ ;  /* 0xffffff800c047810 */ /* 0x040fec0007ffe0ff */
[----:B------:R-:W1:Y:S01]  /*1f910*/  F2I.FTZ.U32.TRUNC.NTZ R15, R14 ;  /* 0x0000000e000f7305 */ /* 0x000e62000021f000 */
[-C--:B------:R-:W-:Y:S04]  /*1f920*/  LOP3.LUT R12, R12, R11.reuse, RZ, 0x3c, !PT ;  /* 0x0000000b0c0c7212 */ /* 0x080fe800078e3cff */
[----:B------:R-:W-:Y:S01]  /*1f930*/  ISETP.GE.AND P2, PT, R12, RZ, PT ;  /* 0x000000ff0c00720c */ /* 0x000fe20003f46270 */
[--C-:B-1----:R-:W-:Y:S02]  /*1f940*/  IMAD.MOV R5, RZ, RZ, -R15.reuse ;  /* 0x000000ffff057224 */ /* 0x102fe400078e0a0f */
[----:B------:R-:W-:Y:S02]  /*1f950*/  IMAD.MOV.U32 R14, RZ, RZ, RZ ;  /* 0x000000ffff0e7224 */ /* 0x000fe400078e00ff */
[----:B------:R-:W-:Y:S01]  /*1f960*/  IMAD R10, R5, R8, RZ ;  /* 0x00000008050a7224 */ /* 0x000fe200078e02ff */
[----:B------:R-:W-:Y:S02]  /*1f970*/  IABS R5, R4 ;  /* 0x0000000400057213 */ /* 0x000fe40000000000 */
[----:B------:R-:W-:Y:S01]  /*1f980*/  LOP3.LUT R4, R4, R11, RZ, 0x3c, !PT ;  /* 0x0000000b04047212 */ /* 0x000fe200078e3cff */
[----:B------:R-:W-:Y:S02]  /*1f990*/  IMAD.HI.U32 R10, R15, R10, R14 ;  /* 0x0000000a0f0a7227 */ /* 0x000fe400078e000e */
[----:B------:R-:W2:Y:S01]  /*1f9a0*/  LD.E.64 R14, [R2.64+0x28] ;  /* 0x00002804020e7980 */ /* 0x000ea2000c101b00 */
[----:B------:R-:W-:Y:S03]  /*1f9b0*/  ISETP.GE.AND P0, PT, R4, RZ, PT ;  /* 0x000000ff0400720c */ /* 0x000fe60003f06270 */
        /* <DEDUP_REMOVED lines=12> */
[----:B------:R-:W-:Y:S02]  /*1fa80*/  ISETP.NE.AND P1, PT, R11, RZ, PT ;  /* 0x000000ff0b00720c */ /* 0x000fe40003f25270 */
[----:B------:R-:W-:Y:S07]  /*1fa90*/  LOP3.LUT R7, RZ, R11, RZ, 0x33, !PT ;  /* 0x0000000bff077212 */ /* 0x000fee00078e33ff */
[----:B------:R-:W-:Y:S02]  /*1faa0*/  @P4 IADD3 R9, R9, 0x1, RZ ;  /* 0x0000000109094810 */ /* 0x000fe40007ffe0ff */
[----:B------:R-:W-:Y:S03]  /*1fab0*/  @P5 IADD3 R10, R10, 0x1, RZ ;  /* 0x000000010a0a5810 */ /* 0x000fe60007ffe0ff */
[----:B------:R-:W-:Y:S02]  /*1fac0*/  @!P0 IMAD.MOV R9, RZ, RZ, -R9 ;  /* 0x000000ffff098224 */ /* 0x000fe400078e0a09 */
[----:B------:R-:W-:Y:S03]  /*1fad0*/  @!P2 IMAD.MOV R10, RZ, RZ, -R10 ;  /* 0x000000ffff0aa224 */ /* 0x000fe600078e0a0a */
[C---:B------:R-:W-:Y:S02]  /*1fae0*/  SEL R13, R7.reuse, R9, !P1 ;  /* 0x00000009070d7207 */ /* 0x040fe40004800000 */
[----:B------:R-:W-:Y:S01]  /*1faf0*/  SEL R7, R7, R10, !P1 ;  /* 0x0000000a07077207 */ /* 0x000fe20004800000 */
[----:B------:R-:W3:Y:S01]  /*1fb00*/  LD.E.64 R8, [R2.64+0x40] ;  /* 0x0000400402087980 */ /* 0x000ee2000c101b00 */
[-C--:B------:R-:W-:Y:S02]  /*1fb10*/  LEA R18, P1, R13, R236.reuse, 0x2 ;  /* 0x000000ec0d127211 */ /* 0x080fe400078210ff */
[C---:B------:R-:W-:Y:S01]  /*1fb20*/  LEA R16, P0, R7.reuse, R236, 0x2 ;  /* 0x000000ec07107211 */ /* 0x040fe200078010ff */
[----:B------:R-:W-:Y:S01]  /*1fb30*/  IMAD.IADD R6, R7, 0x1, -R13 ;  /* 0x0000000107067824 */ /* 0x000fe200078e0a0d */
[-C--:B------:R-:W-:Y:S02]  /*1fb40*/  LEA.HI.X.SX32 R19, R13, R237.reuse, 0x2, P1 ;  /* 0x000000ed0d137211 */ /* 0x080fe400008f16ff */
[----:B------:R-:W-:Y:S01]  /*1fb50*/  LEA.HI.X.SX32 R17, R7, R237, 0x2, P0 ;  /* 0x000000ed07117211 */ /* 0x000fe200000f16ff */
[----:B------:R-:W-:Y:S02]  /*1fb60*/  IMAD R11, R11, R6, -0x80 ;  /* 0xffffff800b0b7424 */ /* 0x000fe400078e0206 */
[----:B------:R-:W4:Y:S03]  /*1fb70*/  LD.E R4, [R18.64] ;  /* 0x0000000412047980 */ /* 0x000f26000c101900 */
[----:B------:R-:W-:Y:S01]  /*1fb80*/  SHF.R.S32.HI R7, RZ, 0x1f, R11 ;  /* 0x0000001fff077819 */ /* 0x000fe2000001140b */
[----:B------:R-:W4:Y:S01]  /*1fb90*/  LD.E R5, [R16.64] ;  /* 0x0000000410057980 */ /* 0x000f22000c101900 */
[-C--:B---3--:R-:W-:Y:S02]  /*1fba0*/  IMAD R6, R9, R11.reuse, RZ ;  /* 0x0000000b09067224 */ /* 0x088fe400078e02ff */
[C---:B------:R-:W-:Y:S04]  /*1fbb0*/  IMAD.WIDE.U32 R10, R8.reuse, R11, RZ ;  /* 0x0000000b080a7225 */ /* 0x040fe800078e00ff */
[----:B------:R-:W-:Y:S04]  /*1fbc0*/  IMAD R6, R8, R7, R6 ;  /* 0x0000000708067224 */ /* 0x000fe800078e0206 */
[----:B------:R-:W-:Y:S02]  /*1fbd0*/  IMAD.IADD R11, R11, 0x1, R6 ;  /* 0x000000010b0b7824 */ /* 0x000fe400078e0206 */
[----:B----4-:R-:W-:Y:S04]  /*1fbe0*/  IMAD.IADD R5, R4, 0x1, -R5 ;  /* 0x0000000104057824 */ /* 0x010fe800078e0a05 */
[----:B--2---:R-:W-:Y:S01]  /*1fbf0*/  IMAD R7, R15, R5, RZ ;  /* 0x000000050f077224 */ /* 0x004fe200078e02ff */
[----:B------:R-:W-:Y:S01]  /*1fc00*/  SHF.R.S32.HI R4, RZ, 0x1f, R5 ;  /* 0x0000001fff047819 */ /* 0x000fe20000011405 */
[----:B------:R-:W-:Y:S04]  /*1fc10*/  IMAD.WIDE.U32 R10, R5, R14, R10 ;  /* 0x0000000e050a7225 */ /* 0x000fe800078e000a */
[----:B------:R-:W-:Y:S04]  /*1fc20*/  IMAD R7, R14, R4, R7 ;  /* 0x000000040e077224 */ /* 0x000fe800078e0207 */
[----:B------:R-:W-:Y:S01]  /*1fc30*/  IMAD.IADD R7, R11, 0x1, R7 ;  /* 0x000000010b077824 */ /* 0x000fe200078e0207 */
[----:B------:R-:W-:-:S05]  /*1fc40*/  BRA `(.L_x_1117) ;  /* 0x0000004000007947 */ /* 0x000fca0003800000 */
.L_x_1116:
[----:B------:R-:W-:Y:S02]  /*1fc50*/  ULDC.64 UR4, c[0x0][0x118] ;  /* 0x0000460000047ab9 */ /* 0x000fe40000000a00 */
[----:B------:R-:W2:Y:S02]  /*1fc60*/  LD.E R10, [R2.64+0x40] ;  /* 0x00004004020a7980 */ /* 0x000ea4000c101900 */
[----:B--2---:R-:W-:Y:S04]  /*1fc70*/  LEA R10, -R10, RZ, 0x7 ;  /* 0x000000ff0a0a7211 */ /* 0x004fe800078e39ff */
[----:B------:R-:W-:Y:S02]  /*1fc80*/  SHF.R.S32.HI R7, RZ, 0x1f, R10 ;  /* 0x0000001fff077819 */ /* 0x000fe4000001140a */
.L_x_1117:
[----:B------:R-:W-:Y:S05]  /*1fc90*/  BSYNC B0 ;  /* 0x0000000000007941 */ /* 0x000fea0003800000 */
.L_x_1115:
[C---:B------:R-:W-:Y:S01]  /*1fca0*/  LOP3.LUT P3, RZ, R239.reuse, 0x1, RZ, 0xc0, !PT ;  /* 0x00000001efff7812 */ /* 0x040fe2000786c0ff */
[----:B------:R-:W-:Y:S01]  /*1fcb0*/  ULDC.64 UR4, c[0x0][0x118] ;  /* 0x0000460000047ab9 */ /* 0x000fe20000000a00 */
[CC--:B------:R-:W-:Y:S01]  /*1fcc0*/  LEA R132, P1, R10.reuse, R148.reuse, 0x1 ;  /* 0x000000940a847211 */ /* 0x0c0fe200078208ff */
[----:B------:R-:W-:Y:S01]  /*1fcd0*/  BSSY B1, `(.L_x_1118) ;  /* 0x0000218000017945 */ /* 0x000fe20003800000 */
[----:B------:R-:W-:Y:S02]  /*1fce0*/  LOP3.LUT P2, RZ, R239, 0x2, RZ, 0xc0, !PT ;  /* 0x00000002efff7812 */ /* 0x000fe4000784c0ff */
[C---:B------:R-:W-:Y:S02]  /*1fcf0*/  LEA.HI.X R133, R10.reuse, R149, R7, 0x1, P1 ;  /* 0x000000950a857211 */ /* 0x040fe400008f0c07 */
[----:B------:R-:W-:Y:S05]  /*1fd00*/  IADD3 R5, P0, R10, R223, RZ ;  /* 0x000000df0a057210 */ /* 0x000fea0007f1e0ff */
[----:B------:R-:W-:Y:S01]  /*1fd10*/  @!PT LDS RZ, [RZ] ;  /* 0x00000000fffff984 */ /* 0x000fe20000000800 */
[----:B------:R-:W-:Y:S01]  /*1fd20*/  @!PT LDS RZ, [RZ] ;  /* 0x00000000fffff984 */ /* 0x000fe20000000800 */
[----:B------:R-:W-:Y:S01]  /*1fd30*/  @!PT LDS RZ, [RZ] ;  /* 0x00000000fffff984 */ /* 0x000fe20000000800 */
[----:B------:R1:W-:Y:S01]  /*1fd40*/  @P3 LDGSTS.E.BYPASS.LTC128B.128 [R235+0xc000], [R132.64] ;  /* 0x0c00000084eb3fae */ /* 0x0003e2000b901d44 */
[----:B------:R-:W-:Y:S01]  /*1fd50*/  IMAD.X R6, R7, 0x1, R224, P0 ;  /* 0x0000000107067824 */ /* 0x000fe200000e06e0 */
[CC--:B------:R-:W-:Y:S02]  /*1fd60*/  @P3 LEA R18, P4, R5.reuse, R148.reuse, 0x1 ;  /* 0x0000009405123211 */ /* 0x0c0fe400078808ff */
[----:B------:R-:W-:Y:S01]  /*1fd70*/  @!P3 STS.128 [R235+0xc000], RZ ;  /* 0x00c000ffeb00b388 */ /* 0x000fe20000000c00 */
[CC--:B------:R-:W-:Y:S02]  /*1fd80*/  @P2 LEA R12, P0, R5.reuse, R148.reuse, 0x1 ;  /* 0x00000094050c2211 */ /* 0x0c0fe400078008ff */
[C-C-:B------:R-:W-:Y:S01]  /*1fd90*/  @P3 LEA.HI.X R19, R5.reuse, R149, R6.reuse, 0x1, P4 ;  /* 0x0000009505133211 */ /* 0x140fe200020f0c06 */
[----:B------:R-:W-:Y:S01]  /*1fda0*/  @!PT LDS RZ, [RZ] ;  /* 0x00000000fffff984 */ /* 0x000fe20000000800 */
[----:B------:R-:W-:Y:S01]  /*1fdb0*/  @!PT LDS RZ, [RZ] ;  /* 0x00000000fffff984 */ /* 0x000fe20000000800 */
[----:B------:R-:W-:Y:S01]  /*1fdc0*/  @!PT LDS RZ, [RZ] ;  /* 0x00000000fffff984 */ /* 0x000fe20000000800 */
[----:B------:R1:W-:Y:S01]  /*1fdd0*/  @P2 LDGSTS.E.BYPASS.LTC128B.128 [R235+0x10000], [R132.64+0x80] ;  /* 0x1000008084eb2fae */ /* 0x0003e2000b901d44 */
[C---:B------:R-:W-:Y:S02]  /*1fde0*/  IADD3 R7, P1, R5.reuse, R223, RZ ;  /* 0x000000df05077210 */ /* 0x040fe40007f3e0ff */
[----:B------:R-:W-:Y:S01]  /*1fdf0*/  @P2 LEA.HI.X R13, R5, R149, R6, 0x1, P0 ;  /* 0x00000095050d2211 */ /* 0x000fe200000f0c06 */
[----:B------:R-:W-:Y:S01]  /*1fe00*/  @!P2 STS.128 [R235+0x10000], RZ ;  /* 0x010000ffeb00a388 */ /* 0x000fe20000000c00 */
[CC--:B------:R-:W-:Y:S01]  /*1fe10*/  @P3 LEA R16, P4, R7.reuse, R148.reuse, 0x1 ;  /* 0x0000009407103211 */ /* 0x0c0fe200078808ff */
[----:B------:R-:W-:Y:S01]  /*1fe20*/  IMAD.X R6, R6, 0x1, R224, P1 ;  /* 0x0000000106067824 */ /* 0x000fe200008e06e0 */
        /* <DEDUP_REMOVED lines=8> */
[-C--:B------:R-:W-:Y:S01]  /*1feb0*/  @P2 LEA.HI.X R11, R7, R149.reuse, R6, 0x1, P0 ;  /* 0x00000095070b2211 */ /* 0x080fe200000f0c06 */
[----:B------:R-:W-:Y:S01]  /*1fec0*/  IMAD.X R6, R6, 0x1, R224, P1 ;  /* 0x0000000106067824 */ /* 0x000fe200008e06e0 */
[CC--:B------:R-:W-:Y:S01]  /*1fed0*/  @P3 LEA R14, P4, R5.reuse, R148.reuse, 0x1 ;  /* 0x00000094050e3211 */ /* 0x0c0fe200078808ff */
[----:B------:R-:W-:Y:S01]  /*1fee0*/  @!PT LDS RZ, [RZ] ;  /* 0x00000000fffff984 */ /* 0x000fe20000000800 */
[----:B------:R-:W-:Y:S01]  /*1fef0*/  @!PT LDS RZ, [RZ] ;  /* 0x00000000fffff984 */ /* 0x000fe20000000800 */
[----:B------:R-:W-:Y:S01]  /*1ff00*/  @!PT LDS RZ, [RZ] ;  /* 0x00000000fffff984 */ /* 0x000fe20000000800 */
[----:B------:R3:W-:Y:S01]  /*1ff10*/  @P2 LDGSTS.E.BYPASS.LTC128B.128 [R235+0x10800], [R12.64+0x80] ;  /* 0x108000800ceb2fae */ /* 0x0007e2000b901d44 */
[CC--:B------:R-:W-:Y:S02]  /*1ff20*/  @P2 LEA R8, P0, R5.reuse, R148.reuse, 0x1 ;  /* 0x0000009405082211 */ /* 0x0c0fe400078008ff */
[C-C-:B------:R-:W-:Y:S01]  /*1ff30*/  @P3 LEA.HI.X R15, R5.reuse, R149, R6.reuse, 0x1, P4 ;  /* 0x00000095050f3211 */ /* 0x140fe200020f0c06 */
[----:B------:R-:W-:Y:S01]  /*1ff40*/  @!P2 STS.128 [R235+0x10800], RZ ;  /* 0x010800ffeb00a388 */ /* 0x000fe20000000c00 */
[C---:B------:R-:W-:Y:S02]  /*1ff50*/  IADD3 R7, P1, R5.reuse, R223, RZ ;  /* 0x000000df05077210 */ /* 0x040fe40007f3e0ff */
[----:B------:R-:W-:Y:S01]  /*1ff60*/  @P2 LEA.HI.X R9, R5, R149, R6, 0x1, P0 ;  /* 0x0000009505092211 */ /* 0x000fe200000f0c06 */
[----:B------:R-:W-:Y:S01]  /*1ff70*/  @!PT LDS RZ, [RZ] ;  /* 0x00000000fffff984 */ /* 0x000fe20000000800 */
[----:B------:R-:W-:Y:S01]  /*1ff80*/  @!PT LDS RZ, [RZ] ;  /* 0x00000000fffff984 */ /* 0x000fe20000000800 */
[----:B------:R-:W-:Y:S01]  /*1ff90*/  @!PT LDS RZ, [RZ] ;  /* 0x00000000fffff984 */ /* 0x000fe20000000800 */
[----:B------:R2:W-:Y:S01]  /*1ffa0*/  @P3 LDGSTS.E.BYPASS.LTC128B.128 [R235+0xd000], [R16.64] ;  /* 0x0d00000010eb3fae */ /* 0x0005e2000b901d44 */
[CC--:B------:R-:W-:Y:S01]  /*1ffb0*/  @P3 LEA R22, P4, R7.reuse, R148.reuse, 0x1 ;  /* 0x0000009407163211 */ /* 0x0c0fe200078808ff */
[----:B------:R-:W-:Y:S01]  /*1ffc0*/  IMAD.X R6, R6, 0x1, R224, P1 ;  /* 0x0000000106067824 */ /* 0x000fe200008e06e0 */
[CC--:B------:R-:W-:Y:S01]  /*1ffd0*/  @P2 LEA R20, P0, R7.reuse, R148.reuse, 0x1 ;  /* 0x0000009407142211 */ /* 0x0c0fe200078008ff */
[----:B------:R-:W-:Y:S01]  /*1ffe0*/  @!P3 STS.128 [R235+0xd000], RZ ;  /* 0x00d000ffeb00b388 */ /* 0x000fe20000000c00 */
[C---:B------:R-:W-:Y:S02]  /*1fff0*/  IADD3 R5, P1, R7.reuse, R223, RZ ;  /* 0x000000df07057210 */ /* 0x040fe40007f3e0ff */
[CCC-:B------:R-:W-:Y:S01]  /*20000*/  @P3 LEA.HI.X R23, R7.reuse, R149.reuse, R6.reuse, 0x1, P4 ;  /* 0x0000009507173211 */ /* 0x1c0fe200020f0c06 */
[----:B------:R-:W-:Y:S01]  /*20010*/  @!PT LDS RZ, [RZ] ;  /* 0x00000000fffff984 */ /* 0x000fe20000000800 */
[----:B------:R-:W-:Y:S01]  /*20020*/  @!PT LDS RZ, [RZ] ;  /* 0x00000000fffff984 */ /* 0x000fe20000000800 */
[----:B------:R-:W-:Y:S01]  /*20030*/  @!PT LDS RZ, [RZ] ;  /* 0x00000000fffff984 */ /* 0x000fe20000000800 */
[----:B------:R4:W-:Y:S01]  /*20040*/  @P2 LDGSTS.E.BYPASS.LTC128B.128 [R235+0x11000], [R10.64+0x80] ;  /* 0x110000800aeb2fae */ /* 0x0009e2000b901d44 */
[-C--:B------:R-:W-:Y:S01]  /*20050*/  @P2 LEA.HI.X R21, R7, R149.reuse, R6, 0x1, P0 ;  /* 0x0000009507152211 */ /* 0x080fe200000f0c06 */
[----:B------:R-:W-:Y:S01]  /*20060*/  IMAD.X R6, R6, 0x1, R224, P1 ;  /* 0x0000000106067824 */ /* 0x000fe200008e06e0 */
[CC--:B------:R-:W-:Y:S01]  /*20070*/  @P3 LEA R26, P4, R5.reuse, R148.reuse, 0x1 ;  /* 0x00000094051a3211 */ /* 0x0c0fe200078808ff */
[----:B------:R-:W-:Y:S01]  /*20080*/  @!P2 STS.128 [R235+0x11000], RZ ;  /* 0x011000ffeb00a388 */ /* 0x000fe20000000c00 */
[CC--:B------:R-:W-:Y:S02]  /*20090*/  @P2 LEA R24, P0, R5.reuse, R148.reuse, 0x1 ;  /* 0x0000009405182211 */ /* 0x0c0fe400078008ff */
[C-C-:B------:R-:W-:Y:S01]  /*200a0*/  @P3 LEA.HI.X R27, R5.reuse, R149, R6.reuse, 0x1, P4 ;  /* 0x00000095051b3211 */ /* 0x140fe200020f0c06 */
[----:B------:R-:W-:Y:S01]  /*200b0*/  @!PT LDS RZ, [RZ] ;  /* 0x00000000fffff984 */ /* 0x000fe20000000800 */
[----:B------:R-:W-:Y:S01]  /*200c0*/  @!PT LDS RZ, [RZ] ;  /* 0x00000000fffff984 */ /* 0x000fe20000000800 */
[----:B------:R-:W-:Y:S01]  /*200d0*/  @!PT LDS RZ, [RZ] ;  /* 0x00000000fffff984 */ /* 0x000fe20000000800 */
[----:B------:R3:W-:Y:S01]  /*200e0*/  @P3 LDGSTS.E.BYPASS.LTC128B.128 [R235+0xd800], [R14.64] ;  /* 0x0d8000000eeb3fae */ /* 0x0007e2000b901d44 */
        /* <DEDUP_REMOVED lines=9> */
[----:B------:R4:W-:Y:S01]  /*20180*/  @P2 LDGSTS.E.BYPASS.LTC128B.128 [R235+0x11800], [R8.64+0x80] ;  /* 0x1180008008eb2fae */ /* 0x0009e2000b901d44 */
        /* <DEDUP_REMOVED lines=9> */
[----:B------:R5:W-:Y:S01]  /*20220*/  @P3 LDGSTS.E.BYPASS.LTC128B.128 [R235+0xe000], [R22.64] ;  /* 0x0e00000016eb3fae */ /* 0x000be2000b901d44 */
[C---:B------:R-:W-:Y:S02]  /*20230*/  @P2 LEA R36, P0, R5.reuse, R148, 0x1 ;  /* 0x0000009405242211 */ /* 0x040fe400078008ff */
[CCC-:B------:R-:W-:Y:S01]  /*20240*/  @P3 LEA.HI.X R31, R5.reuse, R149.reuse, R4.reuse, 0x1, P4 ;  /* 0x00000095051f3211 */ /* 0x1c0fe200020f0c04 */
[----:B------:R-:W-:Y:S01]  /*20250*/  @!P3 STS.128 [R235+0xe000], RZ ;  /* 0x00e000ffeb00b388 */ /* 0x000fe20000000c00 */
[----:B------:R-:W-:Y:S02]  /*20260*/  @P2 LEA.HI.X R37, R5, R149, R4, 0x1, P0 ;  /* 0x0000009505252211 */ /* 0x000fe400000f0c04 */
[----:B------:R-:W-:Y:S01]  /*20270*/  ISETP.GE.AND P0, PT, R238, 0x2, PT ;  /* 0x00000002ee00780c */ /* 0x000fe20003f06270 */
        /* <DEDUP_REMOVED lines=36> */
[----:B----4-:R-:W4:Y:S04]  /*204c0*/  LDSM.16.M88.4 R8, [R221+0x4000] ;  /* 0x00400000dd08783b */ /* 0x010f280000000200 */
[----:B--2---:R-:W3:Y:S04]  /*204d0*/  LDSM.16.M88.4 R16, [R221+0x4800] ;  /* 0x00480000dd10783b */ /* 0x004ee80000000200 */
[----:B-1----:R-:W5:Y:S04]  /*204e0*/  LDSM.16.M88.4 R24, [R221+0x5000] ;  /* 0x00500000dd18783b */ /* 0x002f680000000200 */
[----:B------:R-:W0:Y:S04]  /*204f0*/  LDGDEPBAR ;  /* 0x00000000000079af */ /* 0x000e280000000000 */
[----:B------:R-:W1:Y:S04]  /*20500*/  LDSM.16.M88.4 R32, [R221+0x5800] ;  /* 0x00580000dd20783b */ /* 0x000e680000000200 */
[----:B------:R-:W2:Y:S04]  /*20510*/  LDSM.16.M88.4 R40, [R221+0x6000] ;  /* 0x00600000dd28783b */ /* 0x000ea80000000200 */
[----:B------:R-:W1:Y:S04]  /*20520*/  LDSM.16.M88.4 R48, [R221+0x6800] ;  /* 0x00680000dd30783b */ /* 0x000e680000000200 */
[----:B------:R-:W1:Y:S04]  /*20530*/  LDSM.16.M88.4 R56, [R221+0x7000] ;  /* 0x00700000dd38783b */ /* 0x000e680000000200 */
[----:B------:R-:W1:Y:S04]  /*20540*/  LDSM.16.M88.4 R136, [R221+0x7800] ;  /* 0x00780000dd88783b */ /* 0x000e680000000200 */
[----:B------:R-:W-:Y:S01]  /*20550*/  LDSM.16.M88.4 R140, [R220] ;  /* 0x00000000dc8c783b */ /* 0x000fe20000000200 */
[C---:B----4-:R-:W-:Y:S03]  /*20560*/  HMMA.16816.F32 R4, R64.reuse, R8, RZ ;  /* 0x000000084004723c */ /* 0x050fe600000018ff */
[----:B------:R-:W4:Y:S04]  /*20570*/  LDSM.16.M88.4 R144, [R219] ;  /* 0x00000000db90783b */ /* 0x000f280000000200 */
[----:B------:R-:W1:Y:S01]  /*20580*/  LDSM.16.M88.4 R148, [R211] ;  /* 0x00000000d394783b */ /* 0x000e620000000200 */
[C---:B------:R-:W-:Y:S03]  /*20590*/  HMMA.16816.F32 R8, R64.reuse, R10, RZ ;  /* 0x0000000a4008723c */ /* 0x040fe600000018ff */
[----:B------:R-:W2:Y:S04]  /*205a0*/  LDSM.16.M88.4 R152, [R210] ;  /* 0x00000000d298783b */ /* 0x000ea80000000200 */
[----:B------:R-:W2:Y:S01]  /*205b0*/  LDSM.16.M88.4 R156, [R209] ;  /* 0x00000000d19c783b */ /* 0x000ea20000000200 */
[C---:B---3--:R-:W-:Y:S03]  /*205c0*/  HMMA.16816.F32 R12, R64.reuse, R16, RZ ;  /* 0x00000010400c723c */ /* 0x048fe600000018ff */
[----:B------:R-:W-:Y:S04]  /*205d0*/  LDSM.16.M88.4 R160, [R215+0x4000] ;  /* 0x00400000d7a0783b */ /* 0x000fe80000000200 */
[----:B------:R-:W-:Y:S01]  /*205e0*/  LDSM.16.M88.4 R164, [R204+0x1000] ;  /* 0x00100000cca4783b */ /* 0x000fe20000000200 */
[C---:B------:R-:W-:Y:S03]  /*205f0*/  HMMA.16816.F32 R16, R64.reuse, R18, RZ ;  /* 0x000000124010723c */ /* 0x040fe600000018ff */
[----:B------:R-:W-:Y:S04]  /*20600*/  LDSM.16.M88.4 R168, [R221+0x8000] ;  /* 0x00800000dda8783b */ /* 0x000fe80000000200 */
[----:B------:R-:W-:Y:S01]  /*20610*/  LDSM.16.M88.4 R172, [R221+0x8800] ;  /* 0x00880000ddac783b */ /* 0x000fe20000000200 */
[C---:B-----5:R-:W-:Y:S03]  /*20620*/  HMMA.16816.F32 R20, R64.reuse, R24, RZ ;  /* 0x000000184014723c */ /* 0x060fe600000018ff */
[----:B------:R-:W-:Y:S04]  /*20630*/  LDSM.16.M88.4 R176, [R221+0xa000] ;  /* 0x00a00000ddb0783b */ /* 0x000fe80000000200 */
[----:B------:R-:W-:Y:S01]  /*20640*/  LDSM.16.M88.4 R180, [R200] ;  /* 0x00000000c8b4783b */ /* 0x000fe20000000200 */
[C---:B------:R-:W-:Y:S03]  /*20650*/  HMMA.16816.F32 R24, R64.reuse, R26, RZ ;  /* 0x0000001a4018723c */ /* 0x040fe600000018ff */
[----:B------:R-:W-:Y:S04]  /*20660*/  LDSM.16.M88.4 R184, [R218+0x2000] ;  /* 0x00200000dab8783b */ /* 0x000fe80000000200 */
[----:B------:R-:W-:Y:S01]  /*20670*/  LDSM.16.M88.4 R188, [R215+0x8000] ;  /* 0x00800000d7bc783b */ /* 0x000fe20000000200 */
[C---:B-1----:R-:W-:Y:S03]  /*20680*/  HMMA.16816.F32 R28, R64.reuse, R32, RZ ;  /* 0x00000020401c723c */ /* 0x042fe600000018ff */
[----:B------:R-:W-:Y:S05]  /*20690*/  LDSM.16.M88.4 R192, [R204+0x7000] ;  /* 0x00700000ccc0783b */ /* 0x000fea0000000200 */
[C---:B------:R-:W-:Y:S08]  /*206a0*/  HMMA.16816.F32 R32, R64.reuse, R34, RZ ;  /* 0x000000224020723c */ /* 0x040ff000000018ff */
[C---:B--2---:R-:W-:Y:S08]  /*206b0*/  HMMA.16816.F32 R36, R64.reuse, R40, RZ ;  /* 0x000000284024723c */ /* 0x044ff000000018ff */
[C---:B------:R-:W-:Y:S08]  /*206c0*/  HMMA.16816.F32 R40, R64.reuse, R42, RZ ;  /* 0x0000002a4028723c */ /* 0x040ff000000018ff */
[C---:B------:R-:W-:Y:S08]  /*206d0*/  HMMA.16816.F32 R44, R64.reuse, R48, RZ ;  /* 0x00000030402c723c */ /* 0x040ff000000018ff */
[C---:B------:R-:W-:Y:S08]  /*206e0*/  HMMA.16816.F32 R48, R64.reuse, R50, RZ ;  /* 0x000000324030723c */ /* 0x040ff000000018ff */
[C---:B------:R-:W-:Y:S08]  /*206f0*/  HMMA.16816.F32 R52, R64.reuse, R56, RZ ;  /* 0x000000384034723c */ /* 0x040ff000000018ff */
[C---:B------:R-:W-:Y:S08]  /*20700*/  HMMA.16816.F32 R56, R64.reuse, R58, RZ ;  /* 0x0000003a4038723c */ /* 0x040ff000000018ff */
[C---:B------:R-:W-:Y:S08]  /*20710*/  HMMA.16816.F32 R60, R64.reuse, R136, RZ ;  /* 0x00000088403c723c */ /* 0x040ff000000018ff */
[----:B------:R-:W-:Y:S01]  /*20720*/  HMMA.16816.F32 R64, R64, R138, RZ ;  /* 0x0000008a4040723c */ /* 0x000fe200000018ff */
[----:B------:R-:W1:Y:S07]  /*20730*/  LDSM.16.M88.4 R136, [R208] ;  /* 0x00000000d088783b */ /* 0x000e6e0000000200 */
[C---:B----4-:R-:W-:Y:S08]  /*20740*/  HMMA.16816.F32 R4, R140.reuse, R144, R4 ;  /* 0x000000908c04723c */ /* 0x050ff00000001804 */
[C---:B------:R-:W-:Y:S01]  /*20750*/  HMMA.16816.F32 R8, R140.reuse, R146, R8 ;  /* 0x000000928c08723c */ /* 0x040fe20000001808 */
[----:B------:R-:W2:Y:S07]  /*20760*/  LDSM.16.M88.4 R144, [R207] ;  /* 0x00000000cf90783b */ /* 0x000eae0000000200 */
[C---:B------:R-:W-:Y:S08]  /*20770*/  HMMA.16816.F32 R12, R140.reuse, R148, R12 ;  /* 0x000000948c0c723c */ /* 0x040ff0000000180c */
[C---:B------:R-:W-:Y:S01]  /*20780*/  HMMA.16816.F32 R16, R140.reuse, R150, R16 ;  /* 0x000000968c10723c */ /* 0x040fe20000001810 */
[----:B------:R-:W3:Y:S07]  /*20790*/  LDSM.16.M88.4 R148, [R206] ;  /* 0x00000000ce94783b */ /* 0x000eee0000000200 */
[C---:B------:R-:W-:Y:S08]  /*207a0*/  HMMA.16816.F32 R20, R140.reuse, R152, R20 ;  /* 0x000000988c14723c */ /* 0x040ff00000001814 */
[C---:B------:R-:W-:Y:S01]  /*207b0*/  HMMA.16816.F32 R24, R140.reuse, R154, R24 ;  /* 0x0000009a8c18723c */ /* 0x040fe20000001818 */
[----:B------:R-:W4:Y:S07]  /*207c0*/  LDSM.16.M88.4 R152, [R205] ;  /* 0x00000000cd98783b */ /* 0x000f2e0000000200 */
[C---:B------:R-:W-:Y:S08]  /*207d0*/  HMMA.16816.F32 R28, R140.reuse, R156, R28 ;  /* 0x0000009c8c1c723c */ /* 0x040ff0000000181c */
[C---:B------:R-:W-:Y:S01]  /*207e0*/  HMMA.16816.F32 R32, R140.reuse, R158, R32 ;  /* 0x0000009e8c20723c */ /* 0x040fe20000001820 */
[----:B------:R-:W5:Y:S07]  /*207f0*/  LDSM.16.M88.4 R156, [R218] ;  /* 0x00000000da9c783b */ /* 0x000f6e0000000200 */
        /* <DEDUP_REMOVED lines=9> */
[C---:B----4-:R-:W-:Y:S08]  /*20890*/  HMMA.16816.F32 R60, R140.reuse, R152, R60 ;  /* 0x000000988c3c723c */ /* 0x050ff0000000183c */
[----:B------:R-:W-:Y:S01]  /*208a0*/  HMMA.16816.F32 R64, R140, R154, R64 ;  /* 0x0000009a8c40723c */ /* 0x000fe20000001840 */
[----:B------:R-:W4:Y:S04]  /*208b0*/  LDSM.16.M88.4 R140, [R215+0x6000] ;  /* 0x00600000d78c783b */ /* 0x000f280000000200 */
[----:B------:R-:W-:Y:S03]  /*208c0*/  LDSM.16.M88.4 R152, [R217] ;  /* 0x00000000d998783b */ /* 0x000fe60000000200 */
[C---:B-----5:R-:W-:Y:S08]  /*208d0*/  HMMA.16816.F32 R4, R156.reuse, R160, R4 ;  /* 0x000000a09c04723c */ /* 0x060ff00000001804 */
[C---:B------:R-:W-:Y:S01]  /*208e0*/  HMMA.16816.F32 R8, R156.reuse, R162, R8 ;  /* 0x000000a29c08723c */ /* 0x040fe20000001808 */
[----:B------:R-:W-:Y:S07]  /*208f0*/  LDSM.16.M88.4 R160, [R204] ;  /* 0x00000000cca0783b */ /* 0x000fee0000000200 */
        /* <DEDUP_REMOVED lines=20> */
[----:B------:R-:W-:Y:S04]  /*20a40*/  LDSM.16.M88.4 R148, [R204+0x3000] ;  /* 0x00300000cc94783b */ /* 0x000fe80000000200 */
[----:B------:R-:W-:Y:S03]  /*20a50*/  LDSM.16.M88.4 R156, [R204+0x3800] ;  /* 0x00380000cc9c783b */ /* 0x000fe60000000200 */
[C---:B------:R-:W-:Y:S08]  /*20a60*/  HMMA.16816.F32 R4, R152.reuse, R160, R4 ;  /* 0x000000a09804723c */ /* 0x040ff00000001804 */
[C---:B------:R-:W-:Y:S01]  /*20a70*/  HMMA.16816.F32 R8, R152.reuse, R162, R8 ;  /* 0x000000a29808723c */ /* 0x040fe20000001808 */
[----:B------:R-:W-:Y:S07]  /*20a80*/  LDSM.16.M88.4 R160, [R222+0x2000] ;  /* 0x00200000dea0783b */ /* 0x000fee0000000200 */
[C---:B----4-:R-:W-:Y:S08]  /*20a90*/  HMMA.16816.F32 R12, R152.reuse, R140, R12 ;  /* 0x0000008c980c723c */ /* 0x050ff0000000180c */
[C---:B------:R-:W-:Y:S01]  /*20aa0*/  HMMA.16816.F32 R16, R152.reuse, R142, R16 ;  /* 0x0000008e9810723c */ /* 0x040fe20000001810 */
[----:B------:R-:W3:Y:S07]  /*20ab0*/  LDSM.16.M88.4 R140, [R204+0x2800] ;  /* 0x00280000cc8c783b */ /* 0x000eee0000000200 */
[C---:B------:R-:W-:Y:S08]  /*20ac0*/  HMMA.16816.F32 R20, R152.reuse, R164, R20 ;  /* 0x000000a49814723c */ /* 0x040ff00000001814 */
        /* <DEDUP_REMOVED lines=12> */
[C---:B------:R-:W-:Y:S01]  /*20b90*/  HMMA.16816.F32 R56, R152.reuse, R150, R56 ;  /* 0x000000969838723c */ /* 0x040fe20000001838 */
[----:B------:R-:W5:Y:S07]  /*20ba0*/  LDSM.16.M88.4 R148, [R221+0xb800] ;  /* 0x00b80000dd94783b */ /* 0x000f6e0000000200 */
[C---:B------:R-:W-:Y:S08]  /*20bb0*/  HMMA.16816.F32 R60, R152.reuse, R156, R60 ;  /* 0x0000009c983c723c */ /* 0x040ff0000000183c */
[----:B------:R-:W-:Y:S01]  /*20bc0*/  HMMA.16816.F32 R64, R152, R158, R64 ;  /* 0x0000009e9840723c */ /* 0x000fe20000001840 */
[----:B------:R-:W-:Y:S04]  /*20bd0*/  LDSM.16.M88.4 R152, [R220+0x2000] ;  /* 0x00200000dc98783b */ /* 0x000fe80000000200 */
[----:B------:R-:W1:Y:S03]  /*20be0*/  LDSM.16.M88.4 R156, [R203] ;  /* 0x00000000cb9c783b */ /* 0x000e660000000200 */
[C---:B------:R-:W-:Y:S08]  /*20bf0*/  HMMA.16816.F32 R4, R160.reuse, R168, R4 ;  /* 0x000000a8a004723c */ /* 0x040ff00000001804 */
[C---:B------:R-:W-:Y:S01]  /*20c00*/  HMMA.16816.F32 R8, R160.reuse, R170, R8 ;  /* 0x000000aaa008723c */ /* 0x040fe20000001808 */
[----:B------:R-:W2:Y:S07]  /*20c10*/  LDSM.16.M88.4 R168, [R202] ;  /* 0x00000000caa8783b */ /* 0x000eae0000000200 */
[C---:B------:R-:W-:Y:S08]  /*20c20*/  HMMA.16816.F32 R12, R160.reuse, R172, R12 ;  /* 0x000000aca00c723c */ /* 0x040ff0000000180c */
[C---:B------:R-:W-:Y:S01]  /*20c30*/  HMMA.16816.F32 R16, R160.reuse, R174, R16 ;  /* 0x000000aea010723c */ /* 0x040fe20000001810 */
[----:B------:R-:W2:Y:S07]  /*20c40*/  LDSM.16.M88.4 R172, [R201] ;  /* 0x00000000c9ac783b */ /* 0x000eae0000000200 */
[C---:B----4-:R-:W-:Y:S08]  /*20c50*/  HMMA.16816.F32 R20, R160.reuse, R164, R20 ;  /* 0x000000a4a014723c */ /* 0x050ff00000001814 */
[C---:B------:R-:W-:Y:S01]  /*20c60*/  HMMA.16816.F32 R24, R160.reuse, R166, R24 ;  /* 0x000000a6a018723c */ /* 0x040fe20000001818 */
[----:B------:R-:W-:Y:S07]  /*20c70*/  LDSM.16.M88.4 R164, [R198] ;  /* 0x00000000c6a4783b */ /* 0x000fee0000000200 */
[C---:B-1----:R-:W-:Y:S08]  /*20c80*/  HMMA.16816.F32 R28, R160.reuse, R136, R28 ;  /* 0x00000088a01c723c */ /* 0x042ff0000000181c */
[C---:B------:R-:W-:Y:S01]  /*20c90*/  HMMA.16816.F32 R32, R160.reuse, R138, R32 ;  /* 0x0000008aa020723c */ /* 0x040fe20000001820 */
[----:B------:R-:W1:Y:S07]  /*20ca0*/  LDSM.16.M88.4 R136, [R199] ;  /* 0x00000000c788783b */ /* 0x000e6e0000000200 */
[C---:B------:R-:W-:Y:S08]  /*20cb0*/  HMMA.16816.F32 R36, R160.reuse, R176, R36 ;  /* 0x000000b0a024723c */ /* 0x040ff00000001824 */
[C---:B------:R-:W-:Y:S01]  /*20cc0*/  HMMA.16816.F32 R40, R160.reuse, R178, R40 ;  /* 0x000000b2a028723c */ /* 0x040fe20000001828 */
[----:B------:R-:W4:Y:S07]  /*20cd0*/  LDSM.16.M88.4 R176, [R197] ;  /* 0x00000000c5b0783b */ /* 0x000f2e0000000200 */
[C---:B--2---:R-:W-:Y:S08]  /*20ce0*/  HMMA.16816.F32 R44, R160.reuse, R144, R44 ;  /* 0x00000090a02c723c */ /* 0x044ff0000000182c */
[C---:B------:R-:W-:Y:S01]  /*20cf0*/  HMMA.16816.F32 R48, R160.reuse, R146, R48 ;  /* 0x00000092a030723c */ /* 0x040fe20000001830 */
[----:B------:R-:W2:Y:S07]  /*20d00*/  LDSM.16.M88.4 R144, [R196] ;  /* 0x00000000c490783b */ /* 0x000eae0000000200 */
[C---:B---3--:R-:W-:Y:S08]  /*20d10*/  HMMA.16816.F32 R52, R160.reuse, R140, R52 ;  /* 0x0000008ca034723c */ /* 0x048ff00000001834 */
[C---:B------:R-:W-:Y:S01]  /*20d20*/  HMMA.16816.F32 R56, R160.reuse, R142, R56 ;  /* 0x0000008ea038723c */ /* 0x040fe20000001838 */
[----:B------:R-:W3:Y:S07]  /*20d30*/  LDSM.16.M88.4 R140, [R215+0x8800] ;  /* 0x00880000d78c783b */ /* 0x000eee0000000200 */
[C---:B-----5:R-:W-:Y:S08]  /*20d40*/  HMMA.16816.F32 R60, R160.reuse, R148, R60 ;  /* 0x00000094a03c723c */ /* 0x060ff0000000183c */
[----:B------:R-:W-:Y:S01]  /*20d50*/  HMMA.16816.F32 R64, R160, R150, R64 ;  /* 0x00000096a040723c */ /* 0x000fe20000001840 */
[----:B------:R-:W5:Y:S04]  /*20d60*/  LDSM.16.M88.4 R148, [R215+0x9000] ;  /* 0x00900000d794783b */ /* 0x000f680000000200 */
        /* <DEDUP_REMOVED lines=19> */
[C---:B----4-:R-:W-:Y:S08]  /*20ea0*/  HMMA.16816.F32 R52, R152.reuse, R176, R52 ;  /* 0x000000b09834723c */ /* 0x050ff00000001834 */
[C---:B------:R-:W-:Y:S01]  /*20eb0*/  HMMA.16816.F32 R56, R152.reuse, R178, R56 ;  /* 0x000000b29838723c */ /* 0x040fe20000001838 */
[----:B------:R-:W-:Y:S07]  /*20ec0*/  LDSM.16.M88.4 R176, [R204+0x5800] ;  /* 0x00580000ccb0783b */ /* 0x000fee0000000200 */
[C---:B--2---:R-:W-:Y:S08]  /*20ed0*/  HMMA.16816.F32 R60, R152.reuse, R144, R60 ;  /* 0x00000090983c723c */ /* 0x044ff0000000183c */
[----:B------:R-:W-:Y:S01]  /*20ee0*/  HMMA.16816.F32 R64, R152, R146, R64 ;  /* 0x000000929840723c */ /* 0x000fe20000001840 */
[----:B------:R-:W2:Y:S04]  /*20ef0*/  LDSM.16.M88.4 R144, [R215+0xa000] ;  /* 0x00a00000d790783b */ /* 0x000ea80000000200 */
[----:B------:R-:W4:Y:S03]  /*20f00*/  LDSM.16.M88.4 R152, [R215+0xa800] ;  /* 0x00a80000d798783b */ /* 0x000f260000000200 */
[C---:B------:R-:W-:Y:S08]  /*20f10*/  HMMA.16816.F32 R4, R184.reuse, R188, R4 ;  /* 0x000000bcb804723c */ /* 0x040ff00000001804 */
[C---:B------:R-:W-:Y:S01]  /*20f20*/  HMMA.16816.F32 R8, R184.reuse, R190, R8 ;  /* 0x000000beb808723c */ /* 0x040fe20000001808 */
[----:B------:R-:W-:Y:S07]  /*20f30*/  LDSM.16.M88.4 R188, [R204+0x6800] ;  /* 0x00680000ccbc783b */ /* 0x000fee0000000200 */
[C---:B---3--:R-:W-:Y:S08]  /*20f40*/  HMMA.16816.F32 R12, R184.reuse, R140, R12 ;  /* 0x0000008cb80c723c */ /* 0x048ff0000000180c */
[C---:B------:R-:W-:Y:S01]  /*20f50*/  HMMA.16816.F32 R16, R184.reuse, R142, R16 ;  /* 0x0000008eb810723c */ /* 0x040fe20000001810 */
[----:B------:R-:W3:Y:S07]  /*20f60*/  LDSM.16.M88.4 R140, [R204+0x4800] ;  /* 0x00480000cc8c783b */ /* 0x000eee0000000200 */
[C---:B-----5:R-:W-:Y:S08]  /*20f70*/  HMMA.16816.F32 R20, R184.reuse, R148, R20 ;  /* 0x00000094b814723c */ /* 0x060ff00000001814 */
[C---:B------:R-:W-:Y:S01]  /*20f80*/  HMMA.16816.F32 R24, R184.reuse, R150, R24 ;  /* 0x00000096b818723c */ /* 0x040fe20000001818 */
[----:B------:R-:W5:Y:S01]  /*20f90*/  LDSM.16.M88.4 R148, [R204+0x7800] ;  /* 0x00780000cc94783b */ /* 0x000f620000000200 */
[----:B------:R-:W-:Y:S04]  /*20fa0*/  DEPBAR.LE SB0, 0x0 ;  /* 0x000080000000791a */ /* 0x000fe80000000000 */
[----:B------:R-:W-:Y:S02]  /*20fb0*/  BAR.SYNC.DEFER_BLOCKING 0x0 ;  /* 0x0000000000007b1d */ /* 0x000fe40000010000 */
[C---:B-1----:R-:W-:Y:S08]  /*20fc0*/  HMMA.16816.F32 R28, R184.reuse, R136, R28 ;  /* 0x00000088b81c723c */ /* 0x042ff0000000181c */
[C---:B------:R-:W-:Y:S08]  /*20fd0*/  HMMA.16816.F32 R32, R184.reuse, R138, R32 ;  /* 0x0000008ab820723c */ /* 0x040ff00000001820 */
[C---:B--2---:R-:W-:Y:S08]  /*20fe0*/  HMMA.16816.F32 R36, R184.reuse, R144, R36 ;  /* 0x00000090b824723c */ /* 0x044ff00000001824 */
[C---:B------:R-:W-:Y:S08]  /*20ff0*/  HMMA.16816.F32 R40, R184.reuse, R146, R40 ;  /* 0x00000092b828723c */ /* 0x040ff00000001828 */
[C---:B----4-:R-:W-:Y:S08]  /*21000*/  HMMA.16816.F32 R44, R184.reuse, R152, R44 ;  /* 0x00000098b82c723c */ /* 0x050ff0000000182c */
[C---:B------:R-:W-:Y:S08]  /*21010*/  HMMA.16816.F32 R48, R184.reuse, R154, R48 ;  /* 0x0000009ab830723c */ /* 0x040ff00000001830 */
[C---:B------:R-:W-:Y:S08]  /*21020*/  HMMA.16816.F32 R52, R184.reuse, R156, R52 ;  /* 0x0000009cb834723c */ /* 0x040ff00000001834 */
[C---:B------:R-:W-:Y:S08]  /*21030*/  HMMA.16816.F32 R56, R184.reuse, R158, R56 ;  /* 0x0000009eb838723c */ /* 0x040ff00000001838 */
[C---:B------:R-:W-:Y:S08]  /*21040*/  HMMA.16816.F32 R60, R184.reuse, R160, R60 ;  /* 0x000000a0b83c723c */ /* 0x040ff0000000183c */
[----:B------:R-:W-:Y:S08]  /*21050*/  HMMA.16816.F32 R64, R184, R162, R64 ;  /* 0x000000a2b840723c */ /* 0x000ff00000001840 */
[C---:B------:R-:W-:Y:S08]  /*21060*/  HMMA.16816.F32 R4, R164.reuse, R168, R4 ;  /* 0x000000a8a404723c */ /* 0x040ff00000001804 */
[C---:B------:R-:W-:Y:S08]  /*21070*/  HMMA.16816.F32 R8, R164.reuse, R170, R8 ;  /* 0x000000aaa408723c */ /* 0x040ff00000001808 */
[C---:B---3--:R-:W-:Y:S08]  /*21080*/  HMMA.16816.F32 R12, R164.reuse, R140, R12 ;  /* 0x0000008ca40c723c */ /* 0x048ff0000000180c */
        /* <DEDUP_REMOVED lines=11> */
[C---:B-----5:R-:W-:Y:S07]  /*21140*/  HMMA.16816.F32 R60, R164.reuse, R148, R60 ;  /* 0x00000094a43c723c */ /* 0x060fee000000183c */
[----:B------:R-:W-:Y:S01]  /*21150*/  IMAD.MOV.U32 R148, RZ, RZ, R132 ;  /* 0x000000ffff947224 */ /* 0x000fe200078e0084 */
[----:B------:R-:W-:Y:S04]  /*21160*/  HMMA.16816.F32 R64, R164, R150, R64 ;  /* 0x00000096a440723c */ /* 0x000fe80000001840 */
[----:B------:R-:W-:Y:S04]  /*21170*/  IMAD.MOV.U32 R149, RZ, RZ, R133 ;  /* 0x000000ffff957224 */ /* 0x000fe800078e0085 */
[----:B------:R-:W-:-:S11]  /*21180*/  @!P0 BRA `(.L_x_1119) ;  /* 0x00000cc000008947 */ /* 0x000fd60003800000 */
[----:B------:R-:W-:Y:S01]  /*21190*/  ISETP.NE.U32.AND P0, PT, R236, RZ, PT ;  /* 0x000000ffec00720c */ /* 0x000fe20003f05070 */
[----:B------:R-:W-:Y:S03]  /*211a0*/  BSSY B0, `(.L_x_1120) ;  /* 0x0000048000007945 */ /* 0x000fe60003800000 */
[----:B------:R-:W-:Y:S11]  /*211b0*/  ISETP.NE.AND.EX P0, PT, R237, RZ, PT, P0 ;  /* 0x000000ffed00720c */ /* 0x000ff60003f05300 */
[----:B------:R-:W-:Y:S02]  /*211c0*/  @!UPT UIADD3 URZ, URZ, URZ, URZ ;  /* 0x0000003f3f3ff290 */ /* 0x000fe4000fffe03f */
[----:B------:R-:W-:-:S05]  /*211d0*/  @!P0 BRA `(.L_x_1121) ;  /* 0x0000040000008947 */ /* 0x000fca0003800000 */
[----:B------:R-:W-:Y:S01]  /*211e0*/  IMAD.SHL.U32 R140, R238, 0x80, RZ ;  /* 0x00000080ee8c7824 */ /* 0x000fe200078e00ff */
[----:B------:R-:W-:Y:S02]  /*211f0*/  ULDC.64 UR4, c[0x0][0x118] ;  /* 0x0000460000047ab9 */ /* 0x000fe40000000a00 */
[----:B------:R-:W2:Y:S02]  /*21200*/  LD.E R141, [R2.64+0x170] ;  /* 0x00017004028d7980 */ /* 0x000ea4000c101900 */
[C---:B------:R-:W-:Y:S02]  /*21210*/  IADD3 R138, R140.reuse, -0x100, RZ ;  /* 0xffffff008c8a7810 */ /* 0x040fe40007ffe0ff */
[----:B------:R-:W-:Y:S01]  /*21220*/  IADD3 R140, R140, -0x80, RZ ;  /* 0xffffff808c8c7810 */ /* 0x000fe20007ffe0ff */
[----:B------:R-:W3:Y:S01]  /*21230*/  LD.E.64 R144, [R2.64+0x20] ;  /* 0x0000200402907980 */ /* 0x000ee2000c101b00 */
[-C--:B--2---:R-:W-:Y:S04]  /*21240*/  IABS R137, R141.reuse ;  /* 0x0000008d00897213 */ /* 0x084fe80000000000 */
[----:B------:R-:W1:Y:S10]  /*21250*/  I2F.RP R133, R137 ;  /* 0x0000008900857306 */ /* 0x000e740000209400 */
[----:B-1----:R-:W1:Y:S02]  /*21260*/  MUFU.RCP R132, R133 ;  /* 0x0000008500847308 */ /* 0x002e640000001000 */
[----:B-1----:R-:W-:Y:S02]  /*21270*/  IADD3 R142, R132, 0xffffffe, RZ ;  /* 0x0ffffffe848e7810 */ /* 0x002fe40007ffe0ff */
[----:B------:R-:W-:Y:S06]  /*21280*/  IABS R132, R138 ;  /* 0x0000008a00847213 */ /* 0x000fec0000000000 */
[----:B------:R-:W1:Y:S01]  /*21290*/  F2I.FTZ.U32.TRUNC.NTZ R143, R142 ;  /* 0x0000008e008f7305 */ /* 0x000e62000021f000 */
[-C--:B------:R-:W-:Y:S02]  /*212a0*/  IABS R133, R141.reuse ;  /* 0x0000008d00857213 */ /* 0x080fe40000000000 */
[----:B------:R-:W-:Y:S03]  /*212b0*/  LOP3.LUT R138, R138, R141, RZ, 0x3c, !PT ;  /* 0x0000008d8a8a7212 */ /* 0x000fe600078e3cff */
[----:B------:R-:W-:Y:S01]  /*212c0*/  IMAD.MOV R133, RZ, RZ, -R133 ;  /* 0x000000ffff857224 */ /* 0x000fe200078e0a85 */
        /* <DEDUP_REMOVED lines=21> */
[----:B------:R-:W-:Y:S02]  /*21420*/  LOP3.LUT R132, RZ, R141, RZ, 0x33, !PT ;  /* 0x0000008dff847212 */ /* 0x000fe400078e33ff */
[----:B------:R-:W-:Y:S07]  /*21430*/  ISETP.NE.AND P1, PT, R141, RZ, PT ;  /* 0x000000ff8d00720c */ /* 0x000fee0003f25270 */
[----:B------:R-:W-:Y:S02]  /*21440*/  @P4 IADD3 R136, R136, 0x1, RZ ;  /* 0x0000000188884810 */ /* 0x000fe40007ffe0ff */
[----:B------:R-:W-:Y:S03]  /*21450*/  @P5 IADD3 R139, R139, 0x1, RZ ;  /* 0x000000018b8b5810 */ /* 0x000fe60007ffe0ff */
[----:B------:R-:W-:Y:S02]  /*21460*/  @!P0 IMAD.MOV R136, RZ, RZ, -R136 ;  /* 0x000000ffff888224 */ /* 0x000fe400078e0a88 */
[----:B------:R-:W-:Y:S03]  /*21470*/  @!P2 IMAD.MOV R139, RZ, RZ, -R139 ;  /* 0x000000ffff8ba224 */ /* 0x000fe600078e0a8b */
[C---:B------:R-:W-:Y:S02]  /*21480*/  SEL R137, R132.reuse, R136, !P1 ;  /* 0x0000008884897207 */ /* 0x040fe40004800000 */
[----:B------:R-:W-:Y:S02]  /*21490*/  SEL R139, R132, R139, !P1 ;  /* 0x0000008b848b7207 */ /* 0x000fe40004800000 */
        /* <DEDUP_REMOVED lines=9> */
[-C--:B--2---:R-:W-:Y:S02]  /*21530*/  IMAD R134, R143, R141.reuse, RZ ;  /* 0x0000008d8f867224 */ /* 0x084fe400078e02ff */
[C---:B------:R-:W-:Y:S04]  /*21540*/  IMAD.WIDE.U32 R138, R142.reuse, R141, RZ ;  /* 0x0000008d8e8a7225 */ /* 0x040fe800078e00ff */
[----:B------:R-:W-:Y:S04]  /*21550*/  IMAD R134, R142, R137, R134 ;  /* 0x000000898e867224 */ /* 0x000fe800078e0286 */
[----:B------:R-:W-:Y:S02]  /*21560*/  IMAD.IADD R139, R139, 0x1, R134 ;  /* 0x000000018b8b7824 */ /* 0x000fe400078e0286 */
[----:B----4-:R-:W-:Y:S04]  /*21570*/  IMAD.IADD R133, R132, 0x1, -R133 ;  /* 0x0000000184857824 */ /* 0x010fe800078e0a85 */
[----:B---3--:R-:W-:Y:S01]  /*21580*/  IMAD R137, R145, R133, RZ ;  /* 0x0000008591897224 */ /* 0x008fe200078e02ff */
[----:B------:R-:W-:Y:S01]  /*21590*/  SHF.R.S32.HI R132, RZ, 0x1f, R133 ;  /* 0x0000001fff847819 */ /* 0x000fe20000011485 */
[----:B------:R-:W-:Y:S04]  /*215a0*/  IMAD.WIDE.U32 R138, R133, R144, R138 ;  /* 0x00000090858a7225 */ /* 0x000fe800078e008a */
[----:B------:R-:W-:Y:S04]  /*215b0*/  IMAD R137, R144, R132, R137 ;  /* 0x0000008490897224 */ /* 0x000fe800078e0289 */
[----:B------:R-:W-:Y:S01]  /*215c0*/  IMAD.IADD R137, R139, 0x1, R137 ;  /* 0x000000018b897824 */ /* 0x000fe200078e0289 */
[----:B------:R-:W-:-:S05]  /*215d0*/  BRA `(.L_x_1122) ;  /* 0x0000004000007947 */ /* 0x000fca0003800000 */
.L_x_1121:
[----:B------:R-:W-:Y:S02]  /*215e0*/  ULDC.64 UR4, c[0x0][0x118] ;  /* 0x0000460000047ab9 */ /* 0x000fe40000000a00 */
[----:B------:R-:W2:Y:S02]  /*215f0*/  LD.E R138, [R2.64+0x38] ;  /* 0x00003804028a7980 */ /* 0x000ea4000c101900 */
[----:B--2---:R-:W-:Y:S04]  /*21600*/  LEA R138, -R138, RZ, 0x7 ;  /* 0x000000ff8a8a7211 */ /* 0x004fe800078e39ff */
[----:B------:R-:W-:Y:S02]  /*21610*/  SHF.R.S32.HI R137, RZ, 0x1f, R138 ;  /* 0x0000001fff897819 */ /* 0x000fe4000001148a */
.L_x_1122:
[----:B------:R-:W-:Y:S05]  /*21620*/  BSYNC B0 ;  /* 0x0000000000007941 */ /* 0x000fea0003800000 */
.L_x_1120:
[C---:B------:R-:W-:Y:S01]  /*21630*/  LOP3.LUT P1, RZ, R239.reuse, 0x1, RZ, 0xc0, !PT ;  /* 0x00000001efff7812 */ /* 0x040fe2000782c0ff */
[----:B------:R-:W-:Y:S01]  /*21640*/  ULDC.64 UR4, c[0x0][0x118] ;  /* 0x0000460000047ab9 */ /* 0x000fe20000000a00 */
[CC--:B------:R-:W-:Y:S02]  /*21650*/  LEA R150, P3, R138.reuse, R228.reuse, 0x1 ;  /* 0x000000e48a967211 */ /* 0x0c0fe400078608ff */
[----:B------:R-:W-:Y:S02]  /*21660*/  LOP3.LUT P0, RZ, R239, 0x2, RZ, 0xc0, !PT ;  /* 0x00000002efff7812 */ /* 0x000fe4000780c0ff */
[C---:B------:R-:W-:Y:S02]  /*21670*/  LEA.HI.X R151, R138.reuse, R227, R137, 0x1, P3 ;  /* 0x000000e38a977211 */ /* 0x040fe400018f0c89 */
[-C--:B------:R-:W-:Y:S05]  /*21680*/  IADD3 R133, P2, R138, R225.reuse, RZ ;  /* 0x000000e18a857210 */ /* 0x080fea0007f5e0ff */
[----:B------:R-:W-:Y:S01]  /*21690*/  @!PT LDS RZ, [RZ] ;  /* 0x00000000fffff984 */ /* 0x000fe20000000800 */
[----:B------:R-:W-:Y:S01]  /*216a0*/  @!PT LDS RZ, [RZ] ;  /* 0x00000000fffff984 */ /* 0x000fe20000000800 */
[----:B------:R-:W-:Y:S01]  /*216b0*/  @!PT LDS RZ, [RZ] ;  /* 0x00000000fffff984 */ /* 0x000fe20000000800 */
[----:B------:R1:W-:Y:S01]  /*216c0*/  @P1 LDGSTS.E.BYPASS.LTC128B.128 [R235+0x4000], [R150.64] ;  /* 0x0400000096eb1fae */ /* 0x0003e2000b901d44 */
[-C--:B------:R-:W-:Y:S01]  /*216d0*/  @P1 LEA R152, P4, R133, R228.reuse, 0x1 ;  /* 0x000000e485981211 */ /* 0x080fe200078808ff */
[----:B------:R-:W-:Y:S01]  /*216e0*/  IMAD.X R134, R137, 0x1, R226, P2 ;  /* 0x0000000189867824 */ /* 0x000fe200010e06e2 */
[C---:B------:R-:W-:Y:S01]  /*216f0*/  IADD3 R137, P3, R133.reuse, R225, RZ ;  /* 0x000000e185897210 */ /* 0x040fe20007f7e0ff */
[----:B------:R1:W-:Y:S01]  /*21700*/  @!P1 STS.128 [R235+0x4000], RZ ;  /* 0x004000ffeb009388 */ /* 0x0003e20000000c00 */
[CC--:B------:R-:W-:Y:S02]  /*21710*/  @P0 LEA R142, P2, R133.reuse, R228.reuse, 0x1 ;  /* 0x000000e4858e0211 */ /* 0x0c0fe400078408ff */
        /* <DEDUP_REMOVED lines=8> */
[----:B------:R1:W-:Y:S01]  /*217a0*/  @!P0 STS.128 [R235+0x8000], RZ ;  /* 0x008000ffeb008388 */ /* 0x0003e20000000c00 */
[CC--:B------:R-:W-:Y:S02]  /*217b0*/  @P0 LEA R140, P2, R137.reuse, R228.reuse, 0x1 ;  /* 0x000000e4898c0211 */ /* 0x0c0fe400078408ff */
[CCC-:B------:R-:W-:Y:S01]  /*217c0*/  @P1 LEA.HI.X R147, R137.reuse, R227.reuse, R134.reuse, 0x1, P4 ;  /* 0x000000e389931211 */ /* 0x1c0fe200020f0c86 */
[----:B------:R-:W-:Y:S01]  /*217d0*/  @!PT LDS RZ, [RZ] ;  /* 0x00000000fffff984 */ /* 0x000fe20000000800 */
[----:B------:R-:W-:Y:S01]  /*217e0*/  @!PT LDS RZ, [RZ] ;  /* 0x00000000fffff984 */ /* 0x000fe20000000800 */
[----:B------:R-:W-:Y:S01]  /*217f0*/  @!PT LDS RZ, [RZ] ;  /* 0x00000000fffff984 */ /* 0x000fe20000000800 */
[----:B------:R1:W-:Y:S01]  /*21800*/  @P1 LDGSTS.E.BYPASS.LTC128B.128 [R235+0x4800], [R152.64] ;  /* 0x0480000098eb1fae */ /* 0x0003e2000b901d44 */
[C---:B------:R-:W-:Y:S02]  /*21810*/  @P0 LEA.HI.X R141, R137.reuse, R227, R134, 0x1, P2 ;  /* 0x000000e3898d0211 */ /* 0x040fe400010f0c86 */
[-C--:B------:R-:W-:Y:S01]  /*21820*/  IADD3 R133, P3, R137, R225.reuse, RZ ;  /* 0x000000e189857210 */ /* 0x080fe20007f7e0ff */
[----:B------:R1:W-:Y:S03]  /*21830*/  @!P1 STS.128 [R235+0x4800], RZ ;  /* 0x004800ffeb009388 */ /* 0x0003e60000000c00 */
[CC--:B------:R-:W-:Y:S01]  /*21840*/  @P1 LEA R144, P4, R133.reuse, R228.reuse, 0x1 ;  /* 0x000000e485901211 */ /* 0x0c0fe200078808ff */
[----:B------:R-:W-:Y:S01]  /*21850*/  @!PT LDS RZ, [RZ] ;  /* 0x00000000fffff984 */ /* 0x000fe20000000800 */
[----:B------:R-:W-:Y:S01]  /*21860*/  @!PT LDS RZ, [RZ] ;  /* 0x00000000fffff984 */ /* 0x000fe20000000800 */
[----:B------:R-:W-:Y:S01]  /*21870*/  @!PT LDS RZ, [RZ] ;  /* 0x00000000fffff984 */ /* 0x000fe20000000800 */
[----:B------:R1:W-:Y:S01]  /*21880*/  @P0 LDGSTS.E.BYPASS.LTC128B.128 [R235+0x8800], [R142.64+0x80] ;  /* 0x088000808eeb0fae */ /* 0x0003e2000b901d44 */
[CC--:B------:R-:W-:Y:S01]  /*21890*/  @P0 LEA R138, P2, R133.reuse, R228.reuse, 0x1 ;  /* 0x000000e4858a0211 */ /* 0x0c0fe200078408ff */
[----:B------:R-:W-:Y:S01]  /*218a0*/  IMAD.X R134, R134, 0x1, R226, P3 ;  /* 0x0000000186867824 */ /* 0x000fe200018e06e2 */
[C---:B------:R-:W-:Y:S01]  /*218b0*/  IADD3 R137, P3, R133.reuse, R225, RZ ;  /* 0x000000e185897210 */ /* 0x040fe20007f7e0ff */
[----:B------:R1:W-:Y:S03]  /*218c0*/  @!P0 STS.128 [R235+0x8800], RZ ;  /* 0x008800ffeb008388 */ /* 0x0003e60000000c00 */
[CCC-:B------:R-:W-:Y:S01]  /*218d0*/  @P1 LEA.HI.X R145, R133.reuse, R227.reuse, R134.reuse, 0x1, P4 ;  /* 0x000000e385911211 */ /* 0x1c0fe200020f0c86 */
[----:B------:R-:W-:Y:S01]  /*218e0*/  @!PT LDS RZ, [RZ] ;  /* 0x00000000fffff984 */ /* 0x000fe20000000800 */
[----:B------:R-:W-:Y:S01]  /*218f0*/  @!PT LDS RZ, [RZ] ;  /* 0x00000000fffff984 */ /* 0x000fe20000000800 */
[----:B------:R-:W-:Y:S01]  /*21900*/  @!PT LDS RZ, [RZ] ;  /* 0x00000000fffff984 */ /* 0x000fe20000000800 */
[----:B------:R1:W-:Y:S01]  /*21910*/  @P1 LDGSTS.E.BYPASS.LTC128B.128 [R235+0x5000], [R146.64] ;  /* 0x0500000092eb1fae */ /* 0x0003e2000b901d44 */
        /* <DEDUP_REMOVED lines=9> */
[----:B------:R1:W-:Y:S01]  /*219b0*/  @P0 LDGSTS.E.BYPASS.LTC128B.128 [R235+0x9000], [R140.64+0x80] ;  /* 0x090000808ceb0fae */ /* 0x0003e2000b901d44 */
[C---:B------:R-:W-:Y:S02]  /*219c0*/  @P0 LEA.HI.X R155, R137.reuse, R227, R134, 0x1, P2 ;  /* 0x000000e3899b0211 */ /* 0x040fe400010f0c86 */
[-C--:B------:R-:W-:Y:S01]  /*219d0*/  IADD3 R133, P3, R137, R225.reuse, RZ ;  /* 0x000000e189857210 */ /* 0x080fe20007f7e0ff */
[----:B------:R1:W-:Y:S03]  /*219e0*/  @!P0 STS.128 [R235+0x9000], RZ ;  /* 0x009000ffeb008388 */ /* 0x0003e60000000c00 */
[CC--:B------:R-:W-:Y:S01]  /*219f0*/  @P1 LEA R160, P4, R133.reuse, R228.reuse, 0x1 ;  /* 0x000000e485a01211 */ /* 0x0c0fe200078808ff */
[----:B------:R-:W-:Y:S01]  /*21a00*/  @!PT LDS RZ, [RZ] ;  /* 0x00000000fffff984 */ /* 0x000fe20000000800 */
[----:B------:R-:W-:Y:S01]  /*21a10*/  @!PT LDS RZ, [RZ] ;  /* 0x00000000fffff984 */ /* 0x000fe20000000800 */
[----:B------:R-:W-:Y:S01]  /*21a20*/  @!PT LDS RZ, [RZ] ;  /* 0x00000000fffff984 */ /* 0x000fe20000000800 */
[----:B------:R1:W-:Y:S01]  /*21a30*/  @P1 LDGSTS.E.BYPASS.LTC128B.128 [R235+0x5800], [R144.64] ;  /* 0x0580000090eb1fae */ /* 0x0003e2000b901d44 */
        /* <DEDUP_REMOVED lines=14> */
[C-C-:B------:R-:W-:Y:S01]  /*21b20*/  @P1 LEA.HI.X R165, R137.reuse, R227, R134.reuse, 0x1, P5 ;  /* 0x000000e389a51211 */ /* 0x140fe200028f0c86 */
[----:B------:R-:W-:Y:S01]  /*21b30*/  @!PT LDS RZ, [RZ] ;  /* 0x00000000fffff984 */ /* 0x000fe20000000800 */
[----:B------:R-:W-:Y:S01]  /*21b40*/  @!PT LDS RZ, [RZ] ;  /* 0x00000000fffff984 */ /* 0x000fe20000000800 */
[----:B------:R-:W-:Y:S01]  /*21b50*/  @!PT LDS RZ, [RZ] ;  /* 0x00000000fffff984 */ /* 0x000fe20000000800 */
[----:B------:R1:W-:Y:S01]  /*21b60*/  @P1 LDGSTS.E.BYPASS.LTC128B.128 [R235+0x6000], [R156.64] ;  /* 0x060000009ceb1fae */ /* 0x0003e2000b901d44 */
[C---:B------:R-:W-:Y:S02]  /*21b70*/  IADD3 R133, P2, R137.reuse, R225, RZ ;  /* 0x000000e189857210 */ /* 0x040fe40007f5e0ff */
[-C--:B------:R-:W-:Y:S01]  /*21b80*/  @P0 LEA.HI.X R137, R137, R227.reuse, R134, 0x1, P3 ;  /* 0x000000e389890211 */ /* 0x080fe200018f0c86 */
[----:B------:R1:W-:Y:S01]  /*21b90*/  @!P1 STS.128 [R235+0x6000], RZ ;  /* 0x006000ffeb009388 */ /* 0x0003e20000000c00 */
[CC--:B------:R-:W-:Y:S01]  /*21ba0*/  @P1 LEA R162, P4, R133.reuse, R228.reuse, 0x1 ;  /* 0x000000e485a21211 */ /* 0x0c0fe200078808ff */
[----:B------:R-:W-:Y:S01]  /*21bb0*/  IMAD.X R132, R134, 0x1, R226, P2 ;  /* 0x0000000186847824 */ /* 0x000fe200010e06e2 */
[C---:B------:R-:W-:Y:S01]  /*21bc0*/  @P0 LEA R166, P2, R133.reuse, R228, 0x1 ;  /* 0x000000e485a60211 */ /* 0x040fe200078408ff */
[----:B------:R-:W-:Y:S01]  /*21bd0*/  @!PT LDS RZ, [RZ] ;  /* 0x00000000fffff984 */ /* 0x000fe20000000800 */
[----:B------:R-:W-:Y:S01]  /*21be0*/  @!PT LDS RZ, [RZ] ;  /* 0x00000000fffff984 */ /* 0x000fe20000000800 */
[----:B------:R-:W-:Y:S01]  /*21bf0*/  @!PT LDS RZ, [RZ] ;  /* 0x00000000fffff984 */ /* 0x000fe20000000800 */
[----:B------:R1:W-:Y:S01]  /*21c00*/  @P0 LDGSTS.E.BYPASS.LTC128B.128 [R235+0xa000], [R154.64+0x80] ;  /* 0x0a0000809aeb0fae */ /* 0x0003e2000b901d44 */
[----:B------:R-:W-:Y:S02]  /*21c10*/  IMAD.MOV.U32 R228, RZ, RZ, R150 ;  /* 0x000000ffffe47224 */ /* 0x000fe400078e0096 */
[CCC-:B------:R-:W-:Y:S01]  /*21c20*/  @P1 LEA.HI.X R163, R133.reuse, R227.reuse, R132.reuse, 0x1, P4 ;  /* 0x000000e385a31211 */ /* 0x1c0fe200020f0c84 */
[----:B------:R1:W-:Y:S01]  /*21c30*/  @!P0 STS.128 [R235+0xa000], RZ ;  /* 0x00a000ffeb008388 */ /* 0x0003e20000000c00 */
[----:B------:R-:W-:Y:S01]  /*21c40*/  @P0 LEA.HI.X R167, R133, R227, R132, 0x1, P2 ;  /* 0x000000e385a70211 */ /* 0x000fe200010f0c84 */
[----:B------:R-:W-:Y:S02]  /*21c50*/  IMAD.MOV.U32 R227, RZ, RZ, R151 ;  /* 0x000000ffffe37224 */ /* 0x000fe400078e0097 */
        /* <DEDUP_REMOVED lines=31> */
.L_x_1119:
[----:B------:R-:W-:Y:S05]  /*21e50*/  BSYNC B1 ;  /* 0x0000000000017941 */ /* 0x000fea0003800000 */
.L_x_1118:
[----:B------:R-:W-:Y:S01]  /*21e60*/  ULDC.64 UR4, c[0x0][0x118] ;  /* 0x0000460000047ab9 */ /* 0x000fe20000000a00 */
[----:B------:R-:W-:Y:S01]  /*21e70*/  FMNMX.FTZ R132, R6, R0, !PT ;  /* 0x0000000006847209 */ /* 0x000fe20007810000 */
[----:B------:R2:W3:Y:S01]  /*21e80*/  LD.E R133, [R2.64+0xdc] ;  /* 0x0000dc0402857980 */ /* 0x0004e2000c101900 */
[----:B------:R-:W-:Y:S02]  /*21e90*/  FMNMX.FTZ R134, R4, R135, !PT ;  /* 0x0000008704867209 */ /* 0x000fe40007810000 */
[----:B-1----:R-:W-:Y:S01]  /*21ea0*/  FMNMX.FTZ R137, R7, R132, !PT ;  /* 0x0000008407897209 */ /* 0x002fe20007810000 */
[----:B------:R-:W-:Y:S01]  /*21eb0*/  LDSM.16.MT88.4 R144, [R213+0xc000] ;  /* 0x00c00000d590783b */ /* 0x000fe20000004200 */
        /* <DEDUP_REMOVED lines=8> */
[----:B--2---:R-:W-:Y:S02]  /*21f40*/  FMNMX.FTZ R2, R18, R137, !PT ;  /* 0x0000008912027209 */ /* 0x004fe40007810000 */
        /* <DEDUP_REMOVED lines=50> */
[----:B------:R-:W-:Y:S03]  /*22270*/  FMNMX.FTZ R132, R64, R3, !PT ;  /* 0x0000000340847209 */ /* 0x000fe60007810000 */
[----:B------:R-:W1:Y:S01]  /*22280*/  SHFL.BFLY PT, R2, R137, 0x2, 0x1f ;  /* 0x0c401f0089027f89 */ /* 0x000e6200000e0000 */
[----:B------:R-:W-:Y:S07]  /*22290*/  FMNMX.FTZ R141, R65, R132, !PT ;  /* 0x00000084418d7209 */ /* 0x000fee0007810000 */
[----:B------:R-:W2:Y:S01]  /*222a0*/  SHFL.BFLY PT, R132, R141, 0x2, 0x1f ;  /* 0x0c401f008d847f89 */ /* 0x000ea200000e0000 */
[----:B-1----:R-:W-:Y:S07]  /*222b0*/  FMNMX.FTZ R136, R137, R2, !PT ;  /* 0x0000000289887209 */ /* 0x002fee0007810000 */
[----:B------:R-:W1:Y:S01]  /*222c0*/  SHFL.BFLY PT, R3, R136, 0x1, 0x1f ;  /* 0x0c201f0088037f89 */ /* 0x000e6200000e0000 */
[----:B--2---:R-:W-:Y:S07]  /*222d0*/  FMNMX.FTZ R139, R141, R132, !PT ;  /* 0x000000848d8b7209 */ /* 0x004fee0007810000 */
[----:B------:R-:W2:Y:S08]  /*222e0*/  SHFL.BFLY PT, R132, R139, 0x1, 0x1f ;  /* 0x0c201f008b847f89 */ /* 0x000eb000000e0000 */
[----:B------:R-:W-:Y:S01]  /*222f0*/  LDSM.16.MT88.4 R140, [R214+0xc000] ;  /* 0x00c00000d68c783b */ /* 0x000fe20000004200 */
[----:B-1----:R-:W-:Y:S05]  /*22300*/  FMNMX.FTZ R3, R136, R3, !PT ;  /* 0x0000000388037209 */ /* 0x002fea0007810000 */
[----:B------:R-:W-:Y:S01]  /*22310*/  FADD.FTZ R2, -R3, R0 ;  /* 0x0000000003027221 */ /* 0x000fe20000010100 */
[----:B--2---:R-:W-:Y:S02]  /*22320*/  FMNMX.FTZ R132, R139, R132, !PT ;  /* 0x000000848b847209 */ /* 0x004fe40007810000 */
[----:B------:R-:W1:Y:S02]  /*22330*/  LDSM.16.MT88.4 R136, [R216+0xc000] ;  /* 0x00c00000d888783b */ /* 0x000e640000004200 */
[C---:B------:R-:W-:Y:S01]  /*22340*/  FSETP.NEU.FTZ.AND P0, PT, R132.reuse, -INF , PT ;  /* 0xff8000008400780b */ /* 0x040fe20003f1d000 */
[C---:B---3--:R-:W-:Y:S02]  /*22350*/  FMUL.FTZ R0, R133.reuse, R2 ;  /* 0x0000000285007220 */ /* 0x048fe40000410000 */
[----:B------:R-:W-:Y:S02]  /*22360*/  FADD.FTZ R2, -R132, R135 ;  /* 0x0000008784027221 */ /* 0x000fe40000010100 */
[C---:B------:R-:W-:Y:S02]  /*22370*/  FMUL.FTZ R158, R133.reuse, R132 ;  /* 0x00000084859e7220 */ /* 0x040fe40000410000 */
[C---:B------:R-:W-:Y:S01]  /*22380*/  FMUL.FTZ R134, R133.reuse, R2 ;  /* 0x0000000285867220 */ /* 0x040fe20000410000 */
[----:B------:R-:W2:Y:S01]  /*22390*/  MUFU.EX2 R0, R0 ;  /* 0x0000000000007308 */ /* 0x000ea20000000800 */
[----:B------:R-:W-:Y:S01]  /*223a0*/  FMUL.FTZ R156, R133, R3 ;  /* 0x00000003859c7220 */ /* 0x000fe20000410000 */
[----:B------:R-:W-:Y:S02]  /*223b0*/  FSEL R158, R158, RZ, P0 ;  /* 0x000000ff9e9e7208 */ /* 0x000fe40000000000 */
[----:B------:R-:W-:Y:S03]  /*223c0*/  FSETP.NEU.FTZ.AND P0, PT, R3, -INF , PT ;  /* 0xff8000000300780b */ /* 0x000fe60003f1d000 */
[-CC-:B------:R-:W-:Y:S01]  /*223d0*/  FFMA.FTZ R151, R8, R133.reuse, -R158.reuse ;  /* 0x0000008508977223 */ /* 0x180fe2000001089e */
[----:B------:R-:W-:Y:S01]  /*223e0*/  FSEL R156, R156, RZ, P0 ;  /* 0x000000ff9c9c7208 */ /* 0x000fe20000000000 */
[-CC-:B------:R-:W-:Y:S01]  /*223f0*/  FFMA.FTZ R152, R9, R133.reuse, -R158.reuse ;  /* 0x0000008509987223 */ /* 0x180fe2000001089e */
[----:B------:R3:W4:Y:S01]  /*22400*/  MUFU.EX2 R2, R134 ;  /* 0x0000008600027308 */ /* 0x0007220000000800 */
[-C--:B------:R-:W-:Y:S01]  /*22410*/  FFMA.FTZ R135, R4, R133.reuse, -R158 ;  /* 0x0000008504877223 */ /* 0x080fe2000001089e */
[----:B------:R-:W-:Y:S01]  /*22420*/  ISETP.GT.AND P0, PT, R238, 0x1, PT ;  /* 0x00000001ee00780c */ /* 0x000fe20003f04270 */
[-CC-:B------:R-:W-:Y:S02]  /*22430*/  FFMA.FTZ R153, R10, R133.reuse, -R156.reuse ;  /* 0x000000850a997223 */ /* 0x180fe4000001089c */
[-C--:B------:R-:W-:Y:S02]  /*22440*/  FFMA.FTZ R154, R11, R133.reuse, -R156 ;  /* 0x000000850b9a7223 */ /* 0x080fe4000001089c */
[-C--:B------:R-:W-:Y:S02]  /*22450*/  FFMA.FTZ R150, R5, R133.reuse, -R158 ;  /* 0x0000008505967223 */ /* 0x080fe4000001089e */
[-C--:B------:R-:W-:Y:S01]  /*22460*/  FFMA.FTZ R155, R6, R133.reuse, -R156 ;  /* 0x00000085069b7223 */ /* 0x080fe2000001089c */
[----:B------:R-:W-:Y:S01]  /*22470*/  MUFU.EX2 R135, R135 ;  /* 0x0000008700877308 */ /* 0x000fe20000000800 */
[-CC-:B------:R-:W-:Y:S02]  /*22480*/  FFMA.FTZ R161, R20, R133.reuse, -R158.reuse ;  /* 0x0000008514a17223 */ /* 0x180fe4000001089e */
[----:B------:R-:W-:Y:S02]  /*22490*/  FFMA.FTZ R164, R21, R133, -R158 ;  /* 0x0000008515a47223 */ /* 0x000fe4000001089e */
[C---:B--2---:R-:W-:Y:S02]  /*224a0*/  FMUL.FTZ R6, R0.reuse, R130 ;  /* 0x0000008200067220 */ /* 0x044fe40000410000 */
[C---:B------:R-:W-:Y:S02]  /*224b0*/  FMUL.FTZ R10, R0.reuse, R126 ;  /* 0x0000007e000a7220 */ /* 0x040fe40000410000 */
[C---:B------:R-:W-:Y:S01]  /*224c0*/  FMUL.FTZ R11, R0.reuse, R127 ;  /* 0x0000007f000b7220 */ /* 0x040fe20000410000 */
[----:B------:R-:W2:Y:S01]  /*224d0*/  MUFU.EX2 R150, R150 ;  /* 0x0000009600967308 */ /* 0x000ea20000000800 */
[C---:B------:R-:W-:Y:S02]  /*224e0*/  FMUL.FTZ R70, R0.reuse, R70 ;  /* 0x0000004600467220 */ /* 0x040fe40000410000 */
[C---:B------:R-:W-:Y:S02]  /*224f0*/  FMUL.FTZ R71, R0.reuse, R71 ;  /* 0x0000004700477220 */ /* 0x040fe40000410000 */
[--C-:B---3--:R-:W-:Y:S02]  /*22500*/  FFMA.FTZ R134, R7, R133, -R156.reuse ;  /* 0x0000008507867223 */ /* 0x108fe4000001089c */
[----:B------:R-:W-:Y:S02]  /*22510*/  FMUL.FTZ R7, R0, R131 ;  /* 0x0000008300077220 */ /* 0x000fe40000410000 */
[C---:B----4-:R-:W-:Y:S01]  /*22520*/  FMUL.FTZ R4, R2.reuse, R128 ;  /* 0x0000008002047220 */ /* 0x050fe20000410000 */
[----:B------:R-:W-:Y:S01]  /*22530*/  MUFU.EX2 R155, R155 ;  /* 0x0000009b009b7308 */ /* 0x000fe20000000800 */
[C---:B------:R-:W-:Y:S02]  /*22540*/  FMUL.FTZ R5, R2.reuse, R129 ;  /* 0x0000008102057220 */ /* 0x040fe40000410000 */
[C---:B------:R-:W-:Y:S02]  /*22550*/  FMUL.FTZ R8, R2.reuse, R124 ;  /* 0x0000007c02087220 */ /* 0x040fe40000410000 */
[C---:B------:R-:W-:Y:S02]  /*22560*/  FMUL.FTZ R9, R2.reuse, R125 ;  /* 0x0000007d02097220 */ /* 0x040fe40000410000 */
[----:B------:R-:W3:Y:S01]  /*22570*/  LDSM.16.MT88.4 R124, [R212+0xc000] ;  /* 0x00c00000d47c783b */ /* 0x000ee20000004200 */
[C---:B------:R-:W-:Y:S02]  /*22580*/  FMUL.FTZ R68, R2.reuse, R68 ;  /* 0x0000004402447220 */ /* 0x040fe40000410000 */
[----:B------:R-:W4:Y:S01]  /*22590*/  MUFU.EX2 R134, R134 ;  /* 0x0000008600867308 */ /* 0x000f220000000800 */
[----:B------:R-:W-:Y:S02]  /*225a0*/  FMUL.FTZ R69, R2, R69 ;  /* 0x0000004502457220 */ /* 0x000fe40000410000 */
[----:B------:R-:W-:Y:S01]  /*225b0*/  FMUL.FTZ R74, R0, R74 ;  /* 0x0000004a004a7220 */ /* 0x000fe20000410000 */
        /* <DEDUP_REMOVED lines=13> */
[----:B----4-:R-:W-:Y:S01]  /*22690*/  F2FP.PACK_AB R129, R134, R155 ;  /* 0x0000009b8681723e */ /* 0x010fe200000000ff */
[----:B------:R-:W-:Y:S02]  /*226a0*/  FMUL.FTZ R81, R2, R81 ;  /* 0x0000005102517220 */ /* 0x000fe40000410000 */
[C---:B------:R-:W-:Y:S02]  /*226b0*/  FMUL.FTZ R86, R0.reuse, R86 ;  /* 0x0000005600567220 */ /* 0x040fe40000410000 */
[----:B------:R-:W-:Y:S01]  /*226c0*/  FMUL.FTZ R87, R0, R87 ;  /* 0x0000005700577220 */ /* 0x000fe20000410000 */
[----:B------:R-:W-:Y:S01]  /*226d0*/  MUFU.EX2 R153, R153 ;  /* 0x0000009900997308 */ /* 0x000fe20000000800 */
[C---:B------:R-:W-:Y:S02]  /*226e0*/  FMUL.FTZ R84, R2.reuse, R84 ;  /* 0x0000005402547220 */ /* 0x040fe40000410000 */
[----:B------:R-:W-:Y:S02]  /*226f0*/  FMUL.FTZ R85, R2, R85 ;  /* 0x0000005502557220 */ /* 0x000fe40000410000 */
[-CC-:B------:R-:W-:Y:S02]  /*22700*/  FFMA.FTZ R166, R22, R133.reuse, -R156.reuse ;  /* 0x0000008516a67223 */ /* 0x180fe4000001089c */
[-C--:B------:R-:W-:Y:S02]  /*22710*/  FFMA.FTZ R163, R23, R133.reuse, -R156 ;  /* 0x0000008517a37223 */ /* 0x080fe4000001089c */
[----:B------:R-:W-:Y:S01]  /*22720*/  LDSM.16.MT88.4 R20, [R214+0x10800] ;  /* 0x01080000d614783b */ /* 0x000fe20000004200 */
[----:B------:R-:W4:Y:S01]  /*22730*/  MUFU.EX2 R154, R154 ;  /* 0x0000009a009a7308 */ /* 0x000f220000000800 */
[-CC-:B------:R-:W-:Y:S02]  /*22740*/  FFMA.FTZ R165, R32, R133.reuse, -R158.reuse ;  /* 0x0000008520a57223 */ /* 0x180fe4000001089e */
[----:B------:R-:W-:Y:S01]  /*22750*/  FFMA.FTZ R168, R33, R133, -R158 ;  /* 0x0000008521a87223 */ /* 0x000fe2000001089e */
[----:B--2---:R-:W-:Y:S01]  /*22760*/  F2FP.PACK_AB R130, R152, R151 ;  /* 0x000000979882723e */ /* 0x004fe200000000ff */
[-CC-:B------:R-:W-:Y:S02]  /*22770*/  FFMA.FTZ R167, R34, R133.reuse, -R156.reuse ;  /* 0x0000008522a77223 */ /* 0x180fe4000001089c */
[-C--:B------:R-:W-:Y:S02]  /*22780*/  FFMA.FTZ R170, R35, R133.reuse, -R156 ;  /* 0x0000008523aa7223 */ /* 0x080fe4000001089c */
[----:B------:R-:W-:Y:S01]  /*22790*/  LDSM.16.MT88.4 R32, [R214+0xd800] ;  /* 0x00d80000d620783b */ /* 0x000fe20000004200 */
[-CC-:B------:R-:W-:Y:S01]  /*227a0*/  FFMA.FTZ R169, R36, R133.reuse, -R158.reuse ;  /* 0x0000008524a97223 */ /* 0x180fe2000001089e */
[----:B------:R-:W-:Y:S01]  /*227b0*/  MUFU.EX2 R161, R161 ;  /* 0x000000a100a17308 */ /* 0x000fe20000000800 */
[-C--:B------:R-:W-:Y:S02]  /*227c0*/  FFMA.FTZ R172, R37, R133.reuse, -R158 ;  /* 0x0000008525ac7223 */ /* 0x080fe4000001089e */
[-CC-:B------:R-:W-:Y:S02]  /*227d0*/  FFMA.FTZ R174, R38, R133.reuse, -R156.reuse ;  /* 0x0000008526ae7223 */ /* 0x180fe4000001089c */
[-C--:B------:R-:W-:Y:S02]  /*227e0*/  FFMA.FTZ R171, R39, R133.reuse, -R156 ;  /* 0x0000008527ab7223 */ /* 0x080fe4000001089c */
[----:B------:R-:W-:Y:S01]  /*227f0*/  LDSM.16.MT88.4 R36, [R214+0x11800] ;  /* 0x01180000d624783b */ /* 0x000fe20000004200 */
[-CC-:B------:R-:W-:Y:S02]  /*22800*/  FFMA.FTZ R173, R40, R133.reuse, -R158.reuse ;  /* 0x0000008528ad7223 */ /* 0x180fe4000001089e */
[-C--:B------:R-:W-:Y:S01]  /*22810*/  FFMA.FTZ R176, R41, R133.reuse, -R158 ;  /* 0x0000008529b07223 */ /* 0x080fe2000001089e */
[----:B------:R-:W-:Y:S01]  /*22820*/  MUFU.EX2 R164, R164 ;  /* 0x000000a400a47308 */ /* 0x000fe20000000800 */
[--C-:B------:R-:W-:Y:S01]  /*22830*/  FFMA.FTZ R175, R42, R133, -R156.reuse ;  /* 0x000000852aaf7223 */ /* 0x100fe2000001089c */
[----:B----4-:R-:W-:Y:S01]  /*22840*/  F2FP.PACK_AB R131, R154, R153 ;  /* 0x000000999a83723e */ /* 0x010fe200000000ff */
[-C--:B------:R-:W-:Y:S02]  /*22850*/  FFMA.FTZ R178, R43, R133.reuse, -R156 ;  /* 0x000000852bb27223 */ /* 0x080fe4000001089c */
[----:B------:R-:W-:Y:S01]  /*22860*/  LDSM.16.MT88.4 R40, [R212+0x12000] ;  /* 0x01200000d428783b */ /* 0x000fe20000004200 */
[-CC-:B------:R-:W-:Y:S02]  /*22870*/  FFMA.FTZ R177, R48, R133.reuse, -R158.reuse ;  /* 0x0000008530b17223 */ /* 0x180fe4000001089e */
[-C--:B------:R-:W-:Y:S01]  /*22880*/  FFMA.FTZ R180, R49, R133.reuse, -R158 ;  /* 0x0000008531b47223 */ /* 0x080fe2000001089e */
[C---:B-1----:R-:W-:Y:S01]  /*22890*/  HMMA.16816.F32 R4, R128.reuse, R136, R4 ;  /* 0x000000888004723c */ /* 0x042fe20000001804 */
[----:B------:R-:W-:Y:S04]  /*228a0*/  MUFU.EX2 R166, R166 ;  /* 0x000000a600a67308 */ /* 0x000fe80000000800 */
[-CC-:B------:R-:W-:Y:S02]  /*228b0*/  FFMA.FTZ R179, R50, R133.reuse, -R156.reuse ;  /* 0x0000008532b37223 */ /* 0x180fe4000001089c */
[----:B------:R-:W-:Y:S01]  /*228c0*/  FFMA.FTZ R182, R51, R133, -R156 ;  /* 0x0000008533b67223 */ /* 0x000fe2000001089c */
[C---:B------:R-:W-:Y:S01]  /*228d0*/  HMMA.16816.F32 R8, R128.reuse, R138, R8 ;  /* 0x0000008a8008723c */ /* 0x040fe20000001808 */
[----:B------:R-:W1:Y:S02]  /*228e0*/  LDSM.16.MT88.4 R136, [R216+0x10000] ;  /* 0x01000000d888783b */ /* 0x000e640000004200 */
[----:B------:R-:W-:Y:S01]  /*228f0*/  MUFU.EX2 R163, R163 ;  /* 0x000000a300a37308 */ /* 0x000fe20000000800 */
[C---:B------:R-:W-:Y:S02]  /*22900*/  FMUL.FTZ R90, R0.reuse, R90 ;  /* 0x0000005a005a7220 */ /* 0x040fe40000410000 */
[----:B------:R-:W-:Y:S02]  /*22910*/  FMUL.FTZ R91, R0, R91 ;  /* 0x0000005b005b7220 */ /* 0x000fe40000410000 */
[C---:B------:R-:W-:Y:S01]  /*22920*/  HMMA.16816.F32 R68, R128.reuse, R140, R68 ;  /* 0x0000008c8044723c */ /* 0x040fe20000001844 */
[----:B------:R-:W-:Y:S03]  /*22930*/  LDSM.16.MT88.4 R48, [R212+0x13000] ;  /* 0x01300000d430783b */ /* 0x000fe60000004200 */
        /* <DEDUP_REMOVED lines=9> */
[C---:B------:R-:W-:Y:S02]  /*229d0*/  FMUL.FTZ R92, R2.reuse, R92 ;  /* 0x0000005c025c7220 */ /* 0x040fe40000410000 */
[----:B------:R-:W-:Y:S02]  /*229e0*/  FMUL.FTZ R93, R2, R93 ;  /* 0x0000005d025d7220 */ /* 0x000fe40000410000 */
[C---:B------:R-:W-:Y:S01]  /*229f0*/  HMMA.16816.F32 R80, R128.reuse, R146, R80 ;  /* 0x000000928050723c */ /* 0x040fe20000001850 */
[----:B------:R-:W-:Y:S03]  /*22a00*/  MUFU.EX2 R167, R167 ;  /* 0x000000a700a77308 */ /* 0x000fe60000000800 */
[C---:B------:R-:W-:Y:S02]  /*22a10*/  FMUL.FTZ R98, R0.reuse, R98 ;  /* 0x0000006200627220 */ /* 0x040fe40000410000 */
[----:B------:R-:W-:Y:S02]  /*22a20*/  FMUL.FTZ R99, R0, R99 ;  /* 0x0000006300637220 */ /* 0x000fe40000410000 */
[C---:B---3--:R-:W-:Y:S03]  /*22a30*/  HMMA.16816.F32 R84, R128.reuse, R124, R84 ;  /* 0x0000007c8054723c */ /* 0x048fe60000001854 */
[----:B------:R-:W-:Y:S01]  /*22a40*/  MUFU.EX2 R170, R170 ;  /* 0x000000aa00aa7308 */ /* 0x000fe20000000800 */
[C---:B------:R-:W-:Y:S02]  /*22a50*/  FMUL.FTZ R96, R2.reuse, R96 ;  /* 0x0000006002607220 */ /* 0x040fe40000410000 */
[----:B------:R-:W-:Y:S02]  /*22a60*/  FMUL.FTZ R97, R2, R97 ;  /* 0x0000006102617220 */ /* 0x000fe40000410000 */
[C---:B------:R-:W-:Y:S01]  /*22a70*/  HMMA.16816.F32 R88, R128.reuse, R126, R88 ;  /* 0x0000007e8058723c */ /* 0x040fe20000001858 */
[----:B------:R-:W3:Y:S03]  /*22a80*/  LDSM.16.MT88.4 R124, [R213+0x10000] ;  /* 0x01000000d57c783b */ /* 0x000ee60000004200 */
[-CC-:B------:R-:W-:Y:S01]  /*22a90*/  FFMA.FTZ R144, R12, R133.reuse, -R158.reuse ;  /* 0x000000850c907223 */ /* 0x180fe2000001089e */
[----:B------:R-:W-:Y:S01]  /*22aa0*/  MUFU.EX2 R169, R169 ;  /* 0x000000a900a97308 */ /* 0x000fe20000000800 */
[C---:B------:R-:W-:Y:S02]  /*22ab0*/  FMUL.FTZ R12, R2.reuse, R120 ;  /* 0x00000078020c7220 */ /* 0x040fe40000410000 */
[C---:B-1----:R-:W-:Y:S04]  /*22ac0*/  HMMA.16816.F32 R92, R128.reuse, R136, R92 ;  /* 0x00000088805c723c */ /* 0x042fe8000000185c */
[----:B------:R-:W-:Y:S02]  /*22ad0*/  FFMA.FTZ R145, R13, R133, -R158 ;  /* 0x000000850d917223 */ /* 0x000fe4000001089e */
[----:B------:R-:W-:Y:S01]  /*22ae0*/  FMUL.FTZ R13, R2, R121 ;  /* 0x00000079020d7220 */ /* 0x000fe20000410000 */
[----:B------:R-:W-:Y:S01]  /*22af0*/  MUFU.EX2 R144, R144 ;  /* 0x0000009000907308 */ /* 0x000fe20000000800 */
[C---:B------:R-:W-:Y:S01]  /*22b00*/  HMMA.16816.F32 R96, R128.reuse, R138, R96 ;  /* 0x0000008a8060723c */ /* 0x040fe20000001860 */
[----:B------:R-:W-:Y:S03]  /*22b10*/  LDSM.16.MT88.4 R136, [R216+0xc800] ;  /* 0x00c80000d888783b */ /* 0x000fe60000004200 */
[-CC-:B------:R-:W-:Y:S02]  /*22b20*/  FFMA.FTZ R146, R14, R133.reuse, -R156.reuse ;  /* 0x000000850e927223 */ /* 0x180fe4000001089c */
[C---:B------:R-:W-:Y:S02]  /*22b30*/  FMUL.FTZ R14, R0.reuse, R122 ;  /* 0x0000007a000e7220 */ /* 0x040fe40000410000 */
[----:B------:R-:W-:Y:S01]  /*22b40*/  FFMA.FTZ R147, R15, R133, -R156 ;  /* 0x000000850f937223 */ /* 0x000fe2000001089c */
[----:B------:R-:W1:Y:S03]  /*22b50*/  MUFU.EX2 R145, R145 ;  /* 0x0000009100917308 */ /* 0x000e660000000800 */
[C---:B------:R-:W-:Y:S02]  /*22b60*/  FMUL.FTZ R15, R0.reuse, R123 ;  /* 0x0000007b000f7220 */ /* 0x040fe40000410000 */
[----:B------:R-:W4:Y:S01]  /*22b70*/  LDSM.16.MT88.4 R120, [R212+0x10000] ;  /* 0x01000000d478783b */ /* 0x000f220000004200 */
[C---:B------:R-:W-:Y:S02]  /*22b80*/  FMUL.FTZ R102, R0.reuse, R102 ;  /* 0x0000006600667220 */ /* 0x040fe40000410000 */
[----:B------:R-:W-:Y:S02]  /*22b90*/  FMUL.FTZ R103, R0, R103 ;  /* 0x0000006700677220 */ /* 0x000fe40000410000 */
[C---:B------:R-:W-:Y:S01]  /*22ba0*/  FMUL.FTZ R100, R2.reuse, R100 ;  /* 0x0000006402647220 */ /* 0x040fe20000410000 */
[----:B------:R-:W-:Y:S01]  /*22bb0*/  MUFU.EX2 R146, R146 ;  /* 0x0000009200927308 */ /* 0x000fe20000000800 */
[----:B------:R-:W-:Y:S02]  /*22bc0*/  FMUL.FTZ R101, R2, R101 ;  /* 0x0000006502657220 */ /* 0x000fe40000410000 */
[C---:B------:R-:W-:Y:S02]  /*22bd0*/  FMUL.FTZ R106, R0.reuse, R106 ;  /* 0x0000006a006a7220 */ /* 0x040fe40000410000 */
[----:B------:R-:W-:Y:S02]  /*22be0*/  FMUL.FTZ R107, R0, R107 ;  /* 0x0000006b006b7220 */ /* 0x000fe40000410000 */
[C---:B------:R-:W-:Y:S01]  /*22bf0*/  FMUL.FTZ R104, R2.reuse, R104 ;  /* 0x0000006802687220 */ /* 0x040fe20000410000 */
[C---:B--2---:R-:W-:Y:S02]  /*22c00*/  HMMA.16816.F32 R100, R128.reuse, R140, R100 ;  /* 0x0000008c8064723c */ /* 0x044fe40000001864 */
[----:B------:R-:W2:Y:S01]  /*22c10*/  MUFU.EX2 R147, R147 ;  /* 0x0000009300937308 */ /* 0x000ea20000000800 */
[----:B------:R-:W-:Y:S02]  /*22c20*/  FMUL.FTZ R105, R2, R105 ;  /* 0x0000006902697220 */ /* 0x000fe40000410000 */
[C---:B------:R-:W-:Y:S02]  /*22c30*/  FMUL.FTZ R110, R0.reuse, R110 ;  /* 0x0000006e006e7220 */ /* 0x040fe40000410000 */
[----:B------:R-:W-:Y:S01]  /*22c40*/  FMUL.FTZ R111, R0, R111 ;  /* 0x0000006f006f7220 */ /* 0x000fe20000410000 */
[C---:B------:R-:W-:Y:S01]  /*22c50*/  HMMA.16816.F32 R12, R128.reuse, R142, R12 ;  /* 0x0000008e800c723c */ /* 0x040fe2000000180c */
[----:B------:R-:W-:Y:S03]  /*22c60*/  LDSM.16.MT88.4 R140, [R213+0xc800] ;  /* 0x00c80000d58c783b */ /* 0x000fe60000004200 */
[-CC-:B------:R-:W-:Y:S01]  /*22c70*/  FFMA.FTZ R157, R16, R133.reuse, -R158.reuse ;  /* 0x00000085109d7223 */ /* 0x180fe2000001089e */
[----:B------:R-:W-:Y:S01]  /*22c80*/  MUFU.EX2 R172, R172 ;  /* 0x000000ac00ac7308 */ /* 0x000fe20000000800 */
[-C--:B------:R-:W-:Y:S02]  /*22c90*/  FFMA.FTZ R160, R17, R133.reuse, -R158 ;  /* 0x0000008511a07223 */ /* 0x080fe4000001089e */
[C---:B---3--:R-:W-:Y:S04]  /*22ca0*/  HMMA.16816.F32 R104, R128.reuse, R124, R104 ;  /* 0x0000007c8068723c */ /* 0x048fe80000001868 */
[-CC-:B------:R-:W-:Y:S02]  /*22cb0*/  FFMA.FTZ R159, R18, R133.reuse, -R156.reuse ;  /* 0x00000085129f7223 */ /* 0x180fe4000001089c */
[----:B------:R-:W-:Y:S01]  /*22cc0*/  FFMA.FTZ R162, R19, R133, -R156 ;  /* 0x0000008513a27223 */ /* 0x000fe2000001089c */
[----:B------:R-:W-:Y:S01]  /*22cd0*/  MUFU.EX2 R157, R157 ;  /* 0x0000009d009d7308 */ /* 0x000fe20000000800 */
[C---:B------:R-:W-:Y:S04]  /*22ce0*/  FMUL.FTZ R108, R2.reuse, R108 ;  /* 0x0000006c026c7220 */ /* 0x040fe80000410000 */
[----:B------:R-:W-:Y:S02]  /*22cf0*/  FMUL.FTZ R109, R2, R109 ;  /* 0x0000006d026d7220 */ /* 0x000fe40000410000 */
[C---:B------:R-:W-:Y:S02]  /*22d00*/  FMUL.FTZ R18, R0.reuse, R118 ;  /* 0x0000007600127220 */ /* 0x040fe40000410000 */
[----:B------:R-:W-:Y:S01]  /*22d10*/  FMUL.FTZ R19, R0, R119 ;  /* 0x0000007700137220 */ /* 0x000fe20000410000 */
[----:B------:R-:W3:Y:S01]  /*22d20*/  MUFU.EX2 R160, R160 ;  /* 0x000000a000a07308 */ /* 0x000ee20000000800 */
[C---:B------:R-:W-:Y:S01]  /*22d30*/  FMUL.FTZ R16, R2.reuse, R116 ;  /* 0x0000007402107220 */ /* 0x040fe20000410000 */
[C---:B------:R-:W-:Y:S01]  /*22d40*/  HMMA.16816.F32 R108, R128.reuse, R126, R108 ;  /* 0x0000007e806c723c */ /* 0x040fe2000000186c */
[----:B------:R-:W5:Y:S02]  /*22d50*/  LDSM.16.MT88.4 R124, [R214+0xc800] ;  /* 0x00c80000d67c783b */ /* 0x000f640000004200 */
[----:B------:R-:W-:Y:S01]  /*22d60*/  FMUL.FTZ R17, R2, R117 ;  /* 0x0000007502117220 */ /* 0x000fe20000410000 */
[----:B-1----:R-:W-:Y:S01]  /*22d70*/  F2FP.PACK_AB R116, R145, R144 ;  /* 0x000000909174723e */ /* 0x002fe200000000ff */
[C---:B------:R-:W-:Y:S01]  /*22d80*/  FMUL.FTZ R114, R0.reuse, R114 ;  /* 0x0000007200727220 */ /* 0x040fe20000410000 */
[----:B--2---:R-:W-:Y:S01]  /*22d90*/  F2FP.PACK_AB R117, R147, R146 ;  /* 0x000000929375723e */ /* 0x004fe200000000ff */
[----:B------:R-:W-:Y:S01]  /*22da0*/  FMUL.FTZ R115, R0, R115 ;  /* 0x0000007300737220 */ /* 0x000fe20000410000 */
[----:B------:R-:W-:Y:S01]  /*22db0*/  MUFU.EX2 R159, R159 ;  /* 0x0000009f009f7308 */ /* 0x000fe20000000800 */
[C---:B------:R-:W-:Y:S01]  /*22dc0*/  FMUL.FTZ R112, R2.reuse, R112 ;  /* 0x0000007002707220 */ /* 0x040fe20000410000 */
[C---:B----4-:R-:W-:Y:S03]  /*22dd0*/  HMMA.16816.F32 R16, R128.reuse, R120, R16 ;  /* 0x000000788010723c */ /* 0x050fe60000001810 */
[----:B------:R-:W-:Y:S02]  /*22de0*/  FMUL.FTZ R113, R2, R113 ;  /* 0x0000007102717220 */ /* 0x000fe40000410000 */
[-CC-:B------:R-:W-:Y:S02]  /*22df0*/  FFMA.FTZ R52, R52, R133.reuse, -R158.reuse ;  /* 0x0000008534347223 */ /* 0x180fe4000001089e */
[-C--:B------:R-:W-:Y:S01]  /*22e00*/  FFMA.FTZ R53, R53, R133.reuse, -R158 ;  /* 0x0000008535357223 */ /* 0x080fe2000001089e */
[----:B------:R-:W1:Y:S01]  /*22e10*/  MUFU.EX2 R162, R162 ;  /* 0x000000a200a27308 */ /* 0x000e620000000800 */
[--C-:B------:R-:W-:Y:S01]  /*22e20*/  FFMA.FTZ R54, R54, R133, -R156.reuse ;  /* 0x0000008536367223 */ /* 0x100fe2000001089c */
[----:B------:R-:W-:Y:S01]  /*22e30*/  HMMA.16816.F32 R112, R128, R122, R112 ;  /* 0x0000007a8070723c */ /* 0x000fe20000001870 */
[----:B------:R-:W2:Y:S02]  /*22e40*/  LDSM.16.MT88.4 R120, [R212+0xc800] ;  /* 0x00c80000d478783b */ /* 0x000ea40000004200 */
[----:B---3--:R-:W-:Y:S01]  /*22e50*/  F2FP.PACK_AB R118, R160, R157 ;  /* 0x0000009da076723e */ /* 0x008fe200000000ff */
[-C--:B------:R-:W-:Y:S02]  /*22e60*/  FFMA.FTZ R55, R55, R133.reuse, -R156 ;  /* 0x0000008537377223 */ /* 0x080fe4000001089c */
[-CC-:B------:R-:W-:Y:S02]  /*22e70*/  FFMA.FTZ R56, R56, R133.reuse, -R158.reuse ;  /* 0x0000008538387223 */ /* 0x180fe4000001089e */
[----:B------:R-:W-:Y:S01]  /*22e80*/  MUFU.EX2 R174, R174 ;  /* 0x000000ae00ae7308 */ /* 0x000fe20000000800 */
[----:B------:R-:W3:Y:S03]  /*22e90*/  LDSM.16.MT88.4 R128, [R216+0x10800] ;  /* 0x01080000d880783b */ /* 0x000ee60000004200 */
[-C--:B------:R-:W-:Y:S02]  /*22ea0*/  FFMA.FTZ R57, R57, R133.reuse, -R158 ;  /* 0x0000008539397223 */ /* 0x080fe4000001089e */
[-CC-:B------:R-:W-:Y:S02]  /*22eb0*/  FFMA.FTZ R58, R58, R133.reuse, -R156.reuse ;  /* 0x000000853a3a7223 */ /* 0x180fe4000001089c */
[-C--:B------:R-:W-:Y:S02]  /*22ec0*/  FFMA.FTZ R59, R59, R133.reuse, -R156 ;  /* 0x000000853b3b7223 */ /* 0x080fe4000001089c */
[----:B------:R-:W-:Y:S01]  /*22ed0*/  MUFU.EX2 R171, R171 ;  /* 0x000000ab00ab7308 */ /* 0x000fe20000000800 */
[-CC-:B------:R-:W-:Y:S02]  /*22ee0*/  FFMA.FTZ R60, R60, R133.reuse, -R158.reuse ;  /* 0x000000853c3c7223 */ /* 0x180fe4000001089e */
[----:B------:R-:W-:Y:S01]  /*22ef0*/  FFMA.FTZ R61, R61, R133, -R158 ;  /* 0x000000853d3d7223 */ /* 0x000fe2000001089e */
[----:B-1----:R-:W-:Y:S01]  /*22f00*/  F2FP.PACK_AB R119, R162, R159 ;  /* 0x0000009fa277723e */ /* 0x002fe200000000ff */
[-CC-:B------:R-:W-:Y:S02]  /*22f10*/  FFMA.FTZ R62, R62, R133.reuse, -R156.reuse ;  /* 0x000000853e3e7223 */ /* 0x180fe4000001089c */
[-C--:B------:R-:W-:Y:S02]  /*22f20*/  FFMA.FTZ R63, R63, R133.reuse, -R156 ;  /* 0x000000853f3f7223 */ /* 0x080fe4000001089c */
[-C--:B------:R-:W-:Y:S01]  /*22f30*/  FFMA.FTZ R64, R64, R133.reuse, -R158 ;  /* 0x0000008540407223 */ /* 0x080fe2000001089e */
[----:B------:R-:W-:Y:S01]  /*22f40*/  MUFU.EX2 R173, R173 ;  /* 0x000000ad00ad7308 */ /* 0x000fe20000000800 */
[C---:B------:R-:W-:Y:S05]  /*22f50*/  HMMA.16816.F32 R4, R116.reuse, R136, R4 ;  /* 0x000000887404723c */ /* 0x040fea0000001804 */
[----:B------:R-:W-:Y:S02]  /*22f60*/  FFMA.FTZ R66, R66, R133, -R156 ;  /* 0x0000008542427223 */ /* 0x000fe4000001089c */
[----:B------:R-:W-:Y:S01]  /*22f70*/  FFMA.FTZ R155, R0, R243, R155 ;  /* 0x000000f3009b7223 */ /* 0x000fe2000001009b */
[C---:B------:R-:W-:Y:S01]  /*22f80*/  HMMA.16816.F32 R8, R116.reuse, R138, R8 ;  /* 0x0000008a7408723c */ /* 0x040fe20000001808 */
[----:B------:R-:W-:Y:S01]  /*22f90*/  LDSM.16.MT88.4 R136, [R212+0x10800] ;  /* 0x01080000d488783b */ /* 0x000fe20000004200 */
[----:B------:R-:W-:Y:S02]  /*22fa0*/  MUFU.EX2 R176, R176 ;  /* 0x000000b000b07308 */ /* 0x000fe40000000800 */
[----:B------:R-:W-:Y:S02]  /*22fb0*/  FFMA.FTZ R135, R2, R241, R135 ;  /* 0x000000f102877223 */ /* 0x000fe40000010087 */
[----:B------:R-:W-:Y:S02]  /*22fc0*/  FADD.FTZ R134, R134, R155 ;  /* 0x0000009b86867221 */ /* 0x000fe40000010000 */
[C---:B-----5:R-:W-:Y:S04]  /*22fd0*/  HMMA.16816.F32 R68, R116.reuse, R124, R68 ;  /* 0x0000007c7444723c */ /* 0x060fe80000001844 */
[----:B------:R-:W-:Y:S01]  /*22fe0*/  MUFU.EX2 R175, R175 ;  /* 0x000000af00af7308 */ /* 0x000fe20000000800 */
[----:B------:R-:W-:Y:S01]  /*22ff0*/  FADD.FTZ R150, R150, R135 ;  /* 0x0000008796967221 */ /* 0x000fe20000010000 */
[----:B------:R-:W-:Y:S01]  /*23000*/  MOV R135, R132 ;  /* 0x0000008400877202 */ /* 0x000fe20000000f00 */
[----:B------:R-:W-:Y:S01]  /*23010*/  FADD.FTZ R153, R153, R134 ;  /* 0x0000008699997221 */ /* 0x000fe20000010000 */
[C---:B------:R-:W-:Y:S01]  /*23020*/  HMMA.16816.F32 R72, R116.reuse, R126, R72 ;  /* 0x0000007e7448723c */ /* 0x040fe20000001848 */
[----:B------:R-:W1:Y:S03]  /*23030*/  LDSM.16.MT88.4 R124, [R213+0x10800] ;  /* 0x01080000d57c783b */ /* 0x000e660000004200 */
[----:B------:R-:W-:Y:S02]  /*23040*/  FADD.FTZ R153, R154, R153 ;  /* 0x000000999a997221 */ /* 0x000fe40000010000 */
[----:B------:R-:W-:Y:S02]  /*23050*/  MUFU.EX2 R178, R178 ;  /* 0x000000b200b27308 */ /* 0x000fe40000000800 */
[C---:B------:R-:W-:Y:S04]  /*23060*/  HMMA.16816.F32 R76, R116.reuse, R140, R76 ;  /* 0x0000008c744c723c */ /* 0x040fe8000000184c */
[----:B------:R-:W-:Y:S03]  /*23070*/  FADD.FTZ R146, R146, R153 ;  /* 0x0000009992927221 */ /* 0x000fe60000010000 */
[-CC-:B------:R-:W-:Y:S01]  /*23080*/  FFMA.FTZ R140, R24, R133.reuse, -R158.reuse ;  /* 0x00000085188c7223 */ /* 0x180fe2000001089e */
[C---:B------:R-:W-:Y:S01]  /*23090*/  HMMA.16816.F32 R80, R116.reuse, R142, R80 ;  /* 0x0000008e7450723c */ /* 0x040fe20000001850 */
[----:B------:R-:W-:Y:S03]  /*230a0*/  MUFU.EX2 R177, R177 ;  /* 0x000000b100b17308 */ /* 0x000fe60000000800 */
[-C--:B------:R-:W-:Y:S02]  /*230b0*/  FFMA.FTZ R141, R25, R133.reuse, -R158 ;  /* 0x00000085198d7223 */ /* 0x080fe4000001089e */
[----:B------:R-:W-:Y:S02]  /*230c0*/  FADD.FTZ R146, R147, R146 ;  /* 0x0000009293927221 */ /* 0x000fe40000010000 */
[C---:B--2---:R-:W-:Y:S03]  /*230d0*/  HMMA.16816.F32 R84, R116.reuse, R120, R84 ;  /* 0x000000787454723c */ /* 0x044fe60000001854 */
[----:B------:R-:W-:Y:S01]  /*230e0*/  MUFU.EX2 R140, R140 ;  /* 0x0000008c008c7308 */ /* 0x000fe20000000800 */
[-CC-:B------:R-:W-:Y:S02]  /*230f0*/  FFMA.FTZ R142, R26, R133.reuse, -R156.reuse ;  /* 0x000000851a8e7223 */ /* 0x180fe4000001089c */
[----:B------:R-:W-:Y:S02]  /*23100*/  FFMA.FTZ R143, R27, R133, -R156 ;  /* 0x000000851b8f7223 */ /* 0x000fe4000001089c */
[C---:B------:R-:W-:Y:S01]  /*23110*/  HMMA.16816.F32 R88, R116.reuse, R122, R88 ;  /* 0x0000007a7458723c */ /* 0x040fe20000001858 */
[----:B------:R-:W2:Y:S03]  /*23120*/  LDSM.16.MT88.4 R120, [R216+0xd000] ;  /* 0x00d00000d878783b */ /* 0x000ea60000004200 */
[----:B------:R-:W-:Y:S01]  /*23130*/  FADD.FTZ R159, R159, R146 ;  /* 0x000000929f9f7221 */ /* 0x000fe20000010000 */
[----:B------:R-:W4:Y:S03]  /*23140*/  MUFU.EX2 R141, R141 ;  /* 0x0000008d008d7308 */ /* 0x000f260000000800 */
[C---:B---3--:R-:W-:Y:S01]  /*23150*/  HMMA.16816.F32 R92, R116.reuse, R128, R92 ;  /* 0x00000080745c723c */ /* 0x048fe2000000185c */
[----:B------:R-:W3:Y:S03]  /*23160*/  LDSM.16.MT88.4 R24, [R214+0xd000] ;  /* 0x00d00000d618783b */ /* 0x000ee60000004200 */
[----:B------:R-:W-:Y:S03]  /*23170*/  FADD.FTZ R159, R162, R159 ;  /* 0x0000009fa29f7221 */ /* 0x000fe60000010000 */
[----:B------:R-:W-:Y:S01]  /*23180*/  MUFU.EX2 R142, R142 ;  /* 0x0000008e008e7308 */ /* 0x000fe20000000800 */
[C---:B------:R-:W-:Y:S01]  /*23190*/  HMMA.16816.F32 R96, R116.reuse, R130, R96 ;  /* 0x000000827460723c */ /* 0x040fe20000001860 */
[----:B------:R-:W-:Y:S07]  /*231a0*/  LDSM.16.MT88.4 R128, [R212+0x11000] ;  /* 0x01100000d480783b */ /* 0x000fee0000004200 */
[C---:B------:R-:W-:Y:S01]  /*231b0*/  HMMA.16816.F32 R100, R116.reuse, R20, R100 ;  /* 0x000000147464723c */ /* 0x040fe20000001864 */
[----:B------:R-:W5:Y:S06]  /*231c0*/  MUFU.EX2 R143, R143 ;  /* 0x0000008f008f7308 */ /* 0x000f6c0000000800 */
[----:B------:R-:W-:Y:S01]  /*231d0*/  F2FP.PACK_AB R20, R164, R161 ;  /* 0x000000a1a414723e */ /* 0x000fe200000000ff */
[C---:B------:R-:W-:Y:S03]  /*231e0*/  HMMA.16816.F32 R12, R116.reuse, R22, R12 ;  /* 0x00000016740c723c */ /* 0x040fe6000000180c */
[----:B------:R-:W-:Y:S01]  /*231f0*/  MUFU.EX2 R180, R180 ;  /* 0x000000b400b47308 */ /* 0x000fe20000000800 */
[----:B------:R-:W-:Y:S01]  /*23200*/  F2FP.PACK_AB R21, R163, R166 ;  /* 0x000000a6a315723e */ /* 0x000fe200000000ff */
[----:B------:R-:W-:Y:S02]  /*23210*/  FADD.FTZ R166, R166, R159 ;  /* 0x0000009fa6a67221 */ /* 0x000fe40000010000 */
[----:B----4-:R-:W-:Y:S01]  /*23220*/  F2FP.PACK_AB R22, R141, R140 ;  /* 0x0000008c8d16723e */ /* 0x010fe200000000ff */
[C---:B-1----:R-:W-:Y:S04]  /*23230*/  HMMA.16816.F32 R104, R116.reuse, R124, R104 ;  /* 0x0000007c7468723c */ /* 0x042fe80000001868 */
[----:B------:R-:W-:Y:S01]  /*23240*/  FADD.FTZ R163, R163, R166 ;  /* 0x000000a6a3a37221 */ /* 0x000fe20000010000 */
[----:B------:R-:W-:Y:S03]  /*23250*/  MUFU.EX2 R179, R179 ;  /* 0x000000b300b37308 */ /* 0x000fe60000000800 */
[C---:B------:R-:W-:Y:S01]  /*23260*/  HMMA.16816.F32 R108, R116.reuse, R126, R108 ;  /* 0x0000007e746c723c */ /* 0x040fe2000000186c */
[----:B------:R-:W-:Y:S03]  /*23270*/  LDSM.16.MT88.4 R124, [R212+0xd000] ;  /* 0x00d00000d47c783b */ /* 0x000fe60000004200 */
[C---:B-----5:R-:W-:Y:S01]  /*23280*/  F2FP.PACK_AB R23, R143.reuse, R142 ;  /* 0x0000008e8f17723e */ /* 0x060fe200000000ff */
[----:B------:R-:W-:Y:S02]  /*23290*/  FADD.FTZ R142, R142, R163 ;  /* 0x000000a38e8e7221 */ /* 0x000fe40000010000 */
[----:B------:R-:W-:Y:S01]  /*232a0*/  MUFU.EX2 R182, R182 ;  /* 0x000000b600b67308 */ /* 0x000fe20000000800 */
[C---:B------:R-:W-:Y:S04]  /*232b0*/  HMMA.16816.F32 R16, R116.reuse, R136, R16 ;  /* 0x000000887410723c */ /* 0x040fe80000001810 */
[----:B------:R-:W-:Y:S03]  /*232c0*/  FADD.FTZ R142, R143, R142 ;  /* 0x0000008e8f8e7221 */ /* 0x000fe60000010000 */
[-CC-:B------:R-:W-:Y:S01]  /*232d0*/  FFMA.FTZ R136, R28, R133.reuse, -R158.reuse ;  /* 0x000000851c887223 */ /* 0x180fe2000001089e */
[----:B------:R-:W-:Y:S01]  /*232e0*/  HMMA.16816.F32 R112, R116, R138, R112 ;  /* 0x0000008a7470723c */ /* 0x000fe20000001870 */
[----:B------:R-:W1:Y:S01]  /*232f0*/  LDSM.16.MT88.4 R116, [R213+0xd000] ;  /* 0x00d00000d574783b */ /* 0x000e620000004200 */
[----:B------:R-:W-:Y:S02]  /*23300*/  MUFU.EX2 R52, R52 ;  /* 0x0000003400347308 */ /* 0x000fe40000000800 */
[-C--:B------:R-:W-:Y:S03]  /*23310*/  FFMA.FTZ R137, R29, R133.reuse, -R158 ;  /* 0x000000851d897223 */ /* 0x080fe6000001089e */
[-CC-:B------:R-:W-:Y:S01]  /*23320*/  FFMA.FTZ R139, R30, R133.reuse, -R156.reuse ;  /* 0x000000851e8b7223 */ /* 0x180fe2000001089c */
[C---:B--2---:R-:W-:Y:S04]  /*23330*/  HMMA.16816.F32 R4, R20.reuse, R120, R4 ;  /* 0x000000781404723c */ /* 0x044fe80000001804 */
[----:B------:R-:W-:Y:S01]  /*23340*/  MUFU.EX2 R136, R136 ;  /* 0x0000008800887308 */ /* 0x000fe20000000800 */
[----:B------:R-:W-:Y:S02]  /*23350*/  FFMA.FTZ R138, R31, R133, -R156 ;  /* 0x000000851f8a7223 */ /* 0x000fe4000001089c */
[----:B------:R-:W-:Y:S01]  /*23360*/  LDSM.16.MT88.4 R28, [R213+0x11000] ;  /* 0x01100000d51c783b */ /* 0x000fe20000004200 */
[C---:B------:R-:W-:Y:S06]  /*23370*/  HMMA.16816.F32 R8, R20.reuse, R122, R8 ;  /* 0x0000007a1408723c */ /* 0x040fec0000001808 */
[----:B------:R-:W2:Y:S01]  /*23380*/  MUFU.EX2 R137, R137 ;  /* 0x0000008900897308 */ /* 0x000ea20000000800 */
[----:B------:R-:W4:Y:S01]  /*23390*/  LDSM.16.MT88.4 R120, [R216+0x11000] ;  /* 0x01100000d878783b */ /* 0x000f220000004200 */
[C---:B---3--:R-:W-:Y:S08]  /*233a0*/  HMMA.16816.F32 R68, R20.reuse, R24, R68 ;  /* 0x000000181444723c */ /* 0x048ff00000001844 */
[C---:B------:R-:W-:Y:S01]  /*233b0*/  HMMA.16816.F32 R72, R20.reuse, R26, R72 ;  /* 0x0000001a1448723c */ /* 0x040fe20000001848 */
[----:B------:R-:W3:Y:S01]  /*233c0*/  LDSM.16.MT88.4 R24, [R214+0x11000] ;  /* 0x01100000d618783b */ /* 0x000ee20000004200 */
[----:B------:R-:W-:Y:S06]  /*233d0*/  MUFU.EX2 R139, R139 ;  /* 0x0000008b008b7308 */ /* 0x000fec0000000800 */
[C---:B-1----:R-:W-:Y:S04]  /*233e0*/  HMMA.16816.F32 R76, R20.reuse, R116, R76 ;  /* 0x00000074144c723c */ /* 0x042fe8000000184c */
[----:B------:R-:W1:Y:S04]  /*233f0*/  MUFU.EX2 R138, R138 ;  /* 0x0000008a008a7308 */ /* 0x000e680000000800 */
[C---:B------:R-:W-:Y:S01]  /*23400*/  HMMA.16816.F32 R80, R20.reuse, R118, R80 ;  /* 0x000000761450723c */ /* 0x040fe20000001850 */
[----:B------:R-:W5:Y:S05]  /*23410*/  LDSM.16.MT88.4 R116, [R216+0xd800] ;  /* 0x00d80000d874783b */ /* 0x000f6a0000004200 */
[----:B------:R-:W-:Y:S02]  /*23420*/  MUFU.EX2 R53, R53 ;  /* 0x0000003500357308 */ /* 0x000fe40000000800 */
[C---:B------:R-:W-:Y:S08]  /*23430*/  HMMA.16816.F32 R84, R20.reuse, R124, R84 ;  /* 0x0000007c1454723c */ /* 0x040ff00000001854 */
[----:B------:R-:W-:Y:S01]  /*23440*/  MUFU.EX2 R54, R54 ;  /* 0x0000003600367308 */ /* 0x000fe20000000800 */
[C---:B------:R-:W-:Y:S01]  /*23450*/  HMMA.16816.F32 R88, R20.reuse, R126, R88 ;  /* 0x0000007e1458723c */ /* 0x040fe20000001858 */
[----:B------:R-:W-:Y:S07]  /*23460*/  LDSM.16.MT88.4 R124, [R216+0xf800] ;  /* 0x00f80000d87c783b */ /* 0x000fee0000004200 */
[C---:B----4-:R-:W-:Y:S01]  /*23470*/  HMMA.16816.F32 R92, R20.reuse, R120, R92 ;  /* 0x00000078145c723c */ /* 0x050fe2000000185c */
[----:B------:R-:W-:Y:S07]  /*23480*/  MUFU.EX2 R55, R55 ;  /* 0x0000003700377308 */ /* 0x000fee0000000800 */
[C---:B------:R-:W-:Y:S01]  /*23490*/  HMMA.16816.F32 R96, R20.reuse, R122, R96 ;  /* 0x0000007a1460723c */ /* 0x040fe20000001860 */
[----:B------:R-:W-:Y:S02]  /*234a0*/  LDSM.16.MT88.4 R120, [R212+0x11800] ;  /* 0x01180000d478783b */ /* 0x000fe40000004200 */
[----:B------:R-:W-:Y:S05]  /*234b0*/  MUFU.EX2 R56, R56 ;  /* 0x0000003800387308 */ /* 0x000fea0000000800 */
[C---:B---3--:R-:W-:Y:S05]  /*234c0*/  HMMA.16816.F32 R100, R20.reuse, R24, R100 ;  /* 0x000000181464723c */ /* 0x048fea0000001864 */
[----:B------:R-:W-:Y:S03]  /*234d0*/  MUFU.EX2 R57, R57 ;  /* 0x0000003900397308 */ /* 0x000fe60000000800 */
[C---:B------:R-:W-:Y:S01]  /*234e0*/  HMMA.16816.F32 R12, R20.reuse, R26, R12 ;  /* 0x0000001a140c723c */ /* 0x040fe2000000180c */
[----:B------:R-:W3:Y:S06]  /*234f0*/  LDSM.16.MT88.4 R24, [R213+0xd800] ;  /* 0x00d80000d518783b */ /* 0x000eec0000004200 */
[----:B------:R-:W-:Y:S01]  /*23500*/  MUFU.EX2 R58, R58 ;  /* 0x0000003a003a7308 */ /* 0x000fe20000000800 */
[C---:B------:R-:W-:Y:S08]  /*23510*/  HMMA.16816.F32 R104, R20.reuse, R28, R104 ;  /* 0x0000001c1468723c */ /* 0x040ff00000001868 */
[C---:B------:R-:W-:Y:S01]  /*23520*/  HMMA.16816.F32 R108, R20.reuse, R30, R108 ;  /* 0x0000001e146c723c */ /* 0x040fe2000000186c */
[----:B------:R-:W4:Y:S01]  /*23530*/  LDSM.16.MT88.4 R28, [R212+0xd800] ;  /* 0x00d80000d41c783b */ /* 0x000f220000004200 */
[----:B------:R-:W-:Y:S06]  /*23540*/  MUFU.EX2 R59, R59 ;  /* 0x0000003b003b7308 */ /* 0x000fec0000000800 */
[C---:B------:R-:W-:Y:S04]  /*23550*/  HMMA.16816.F32 R16, R20.reuse, R128, R16 ;  /* 0x000000801410723c */ /* 0x040fe80000001810 */
[----:B------:R-:W-:Y:S04]  /*23560*/  MUFU.EX2 R60, R60 ;  /* 0x0000003c003c7308 */ /* 0x000fe80000000800 */
[----:B------:R-:W-:Y:S06]  /*23570*/  HMMA.16816.F32 R112, R20, R130, R112 ;  /* 0x000000821470723c */ /* 0x000fec0000001870 */
[----:B------:R-:W-:Y:S01]  /*23580*/  MUFU.EX2 R61, R61 ;  /* 0x0000003d003d7308 */ /* 0x000fe20000000800 */
[----:B--2---:R-:W-:Y:S02]  /*23590*/  F2FP.PACK_AB R20, R137, R136 ;  /* 0x000000888914723e */ /* 0x004fe400000000ff */
[----:B-1----:R-:W-:Y:S03]  /*235a0*/  F2FP.PACK_AB R21, R138, R139 ;  /* 0x0000008b8a15723e */ /* 0x002fe600000000ff */
[----:B------:R-:W-:Y:S01]  /*235b0*/  F2FP.PACK_AB R22, R168, R165 ;  /* 0x000000a5a816723e */ /* 0x000fe200000000ff */
[----:B------:R-:W-:Y:S01]  /*235c0*/  FADD.FTZ R139, R139, R142 ;  /* 0x0000008e8b8b7221 */ /* 0x000fe20000010000 */
[----:B------:R-:W-:Y:S02]  /*235d0*/  F2FP.PACK_AB R23, R170, R167 ;  /* 0x000000a7aa17723e */ /* 0x000fe400000000ff */
[----:B------:R-:W-:Y:S01]  /*235e0*/  MUFU.EX2 R62, R62 ;  /* 0x0000003e003e7308 */ /* 0x000fe20000000800 */
[----:B------:R-:W-:Y:S04]  /*235f0*/  FADD.FTZ R138, R138, R139 ;  /* 0x0000008b8a8a7221 */ /* 0x000fe80000010000 */
[C---:B-----5:R-:W-:Y:S03]  /*23600*/  HMMA.16816.F32 R4, R20.reuse, R116, R4 ;  /* 0x000000741404723c */ /* 0x060fe60000001804 */
[----:B------:R-:W-:Y:S02]  /*23610*/  FADD.FTZ R167, R167, R138 ;  /* 0x0000008aa7a77221 */ /* 0x000fe40000010000 */
[----:B------:R-:W-:Y:S02]  /*23620*/  MUFU.EX2 R63, R63 ;  /* 0x0000003f003f7308 */ /* 0x000fe40000000800 */
[----:B------:R-:W-:Y:S01]  /*23630*/  FADD.FTZ R167, R170, R167 ;  /* 0x000000a7aaa77221 */ /* 0x000fe20000010000 */
[C---:B------:R-:W-:Y:S01]  /*23640*/  HMMA.16816.F32 R8, R20.reuse, R118, R8 ;  /* 0x000000761408723c */ /* 0x040fe20000001808 */
[----:B------:R-:W-:Y:S06]  /*23650*/  LDSM.16.MT88.4 R116, [R213+0x11800] ;  /* 0x01180000d574783b */ /* 0x000fec0000004200 */
[----:B------:R-:W-:Y:S01]  /*23660*/  MUFU.EX2 R64, R64 ;  /* 0x0000004000407308 */ /* 0x000fe20000000800 */
[C---:B------:R-:W-:Y:S08]  /*23670*/  HMMA.16816.F32 R68, R20.reuse, R32, R68 ;  /* 0x000000201444723c */ /* 0x040ff00000001844 */
[C---:B------:R-:W-:Y:S01]  /*23680*/  HMMA.16816.F32 R72, R20.reuse, R34, R72 ;  /* 0x000000221448723c */ /* 0x040fe20000001848 */
[----:B------:R-:W1:Y:S01]  /*23690*/  LDSM.16.MT88.4 R32, [R216+0x11800] ;  /* 0x01180000d820783b */ /* 0x000e620000004200 */
[----:B------:R-:W-:Y:S06]  /*236a0*/  MUFU.EX2 R66, R66 ;  /* 0x0000004200427308 */ /* 0x000fec0000000800 */
[C---:B---3--:R-:W-:Y:S08]  /*236b0*/  HMMA.16816.F32 R76, R20.reuse, R24, R76 ;  /* 0x00000018144c723c */ /* 0x048ff0000000184c */
[C---:B------:R-:W-:Y:S01]  /*236c0*/  HMMA.16816.F32 R80, R20.reuse, R26, R80 ;  /* 0x0000001a1450723c */ /* 0x040fe20000001850 */
[----:B------:R-:W2:Y:S07]  /*236d0*/  LDSM.16.MT88.4 R24, [R216+0xe000] ;  /* 0x00e00000d818783b */ /* 0x000eae0000004200 */
[C---:B----4-:R-:W-:Y:S08]  /*236e0*/  HMMA.16816.F32 R84, R20.reuse, R28, R84 ;  /* 0x0000001c1454723c */ /* 0x050ff00000001854 */
        /* <DEDUP_REMOVED lines=8> */
[C---:B------:R-:W-:Y:S07]  /*23770*/  HMMA.16816.F32 R104, R20.reuse, R116, R104 ;  /* 0x000000741468723c */ /* 0x040fee0000001868 */
[-CC-:B------:R-:W-:Y:S01]  /*23780*/  FFMA.FTZ R116, R44, R133.reuse, -R158.reuse ;  /* 0x000000852c747223 */ /* 0x180fe2000001089e */
[C---:B------:R-:W-:Y:S04]  /*23790*/  HMMA.16816.F32 R108, R20.reuse, R118, R108 ;  /* 0x00000076146c723c */ /* 0x040fe8000000186c */
[-CC-:B------:R-:W-:Y:S01]  /*237a0*/  FFMA.FTZ R117, R45, R133.reuse, -R158.reuse ;  /* 0x000000852d757223 */ /* 0x180fe2000001089e */
[----:B------:R-:W-:Y:S01]  /*237b0*/  MUFU.EX2 R116, R116 ;  /* 0x0000007400747308 */ /* 0x000fe20000000800 */
[-C--:B------:R-:W-:Y:S02]  /*237c0*/  FFMA.FTZ R158, R65, R133.reuse, -R158 ;  /* 0x00000085419e7223 */ /* 0x080fe4000001089e */
[C---:B------:R-:W-:Y:S04]  /*237d0*/  HMMA.16816.F32 R16, R20.reuse, R120, R16 ;  /* 0x000000781410723c */ /* 0x040fe80000001810 */
[-CC-:B------:R-:W-:Y:S02]  /*237e0*/  FFMA.FTZ R118, R46, R133.reuse, -R156.reuse ;  /* 0x000000852e767223 */ /* 0x180fe4000001089c */
[-CC-:B------:R-:W-:Y:S01]  /*237f0*/  FFMA.FTZ R119, R47, R133.reuse, -R156.reuse ;  /* 0x000000852f777223 */ /* 0x180fe2000001089c */
[----:B------:R-:W5:Y:S01]  /*23800*/  MUFU.EX2 R117, R117 ;  /* 0x0000007500757308 */ /* 0x000f620000000800 */
[----:B------:R-:W-:Y:S01]  /*23810*/  HMMA.16816.F32 R112, R20, R122, R112 ;  /* 0x0000007a1470723c */ /* 0x000fe20000001870 */
[----:B------:R-:W-:Y:S03]  /*23820*/  LDSM.16.MT88.4 R44, [R214+0xe800] ;  /* 0x00e80000d62c783b */ /* 0x000fe60000004200 */
[----:B------:R-:W-:Y:S03]  /*23830*/  FFMA.FTZ R156, R67, R133, -R156 ;  /* 0x00000085439c7223 */ /* 0x000fe6000001089c */
[----:B------:R-:W-:Y:S02]  /*23840*/  F2FP.PACK_AB R20, R172, R169 ;  /* 0x000000a9ac14723e */ /* 0x000fe400000000ff */
[C---:B------:R-:W-:Y:S01]  /*23850*/  F2FP.PACK_AB R21, R171.reuse, R174 ;  /* 0x000000aeab15723e */ /* 0x040fe200000000ff */
[----:B------:R-:W-:Y:S01]  /*23860*/  LDSM.16.MT88.4 R120, [R214+0x13800] ;  /* 0x01380000d678783b */ /* 0x000fe20000004200 */
[----:B------:R-:W-:Y:S01]  /*23870*/  MUFU.EX2 R118, R118 ;  /* 0x0000007600767308 */ /* 0x000fe20000000800 */
[----:B------:R-:W-:Y:S01]  /*23880*/  F2FP.PACK_AB R22, R176, R173 ;  /* 0x000000adb016723e */ /* 0x000fe200000000ff */
[----:B------:R-:W-:Y:S01]  /*23890*/  FADD.FTZ R174, R174, R167 ;  /* 0x000000a7aeae7221 */ /* 0x000fe20000010000 */
[C---:B------:R-:W-:Y:S03]  /*238a0*/  F2FP.PACK_AB R23, R178.reuse, R175 ;  /* 0x000000afb217723e */ /* 0x040fe600000000ff */
[----:B------:R-:W-:Y:S04]  /*238b0*/  FADD.FTZ R174, R171, R174 ;  /* 0x000000aeabae7221 */ /* 0x000fe80000010000 */
[C---:B--2---:R-:W-:Y:S01]  /*238c0*/  HMMA.16816.F32 R4, R20.reuse, R24, R4 ;  /* 0x000000181404723c */ /* 0x044fe20000001804 */
[----:B------:R-:W2:Y:S02]  /*238d0*/  MUFU.EX2 R119, R119 ;  /* 0x0000007700777308 */ /* 0x000ea40000000800 */
[----:B------:R-:W-:Y:S04]  /*238e0*/  FADD.FTZ R175, R175, R174 ;  /* 0x000000aeafaf7221 */ /* 0x000fe80000010000 */
[----:B------:R-:W-:Y:S01]  /*238f0*/  FADD.FTZ R175, R178, R175 ;  /* 0x000000afb2af7221 */ /* 0x000fe20000010000 */
[C---:B------:R-:W-:Y:S01]  /*23900*/  HMMA.16816.F32 R8, R20.reuse, R26, R8 ;  /* 0x0000001a1408723c */ /* 0x040fe20000001808 */
[----:B------:R-:W2:Y:S02]  /*23910*/  LDSM.16.MT88.4 R24, [R216+0x12000] ;  /* 0x01200000d818783b */ /* 0x000ea40000004200 */
[----:B------:R-:W2:Y:S05]  /*23920*/  MUFU.EX2 R65, R158 ;  /* 0x0000009e00417308 */ /* 0x000eaa0000000800 */
[C---:B---3--:R-:W-:Y:S05]  /*23930*/  HMMA.16816.F32 R68, R20.reuse, R28, R68 ;  /* 0x0000001c1444723c */ /* 0x048fea0000001844 */
[----:B------:R-:W3:Y:S03]  /*23940*/  MUFU.EX2 R67, R156 ;  /* 0x0000009c00437308 */ /* 0x000ee60000000800 */
        /* <DEDUP_REMOVED lines=18> */
[----:B------:R-:W-:Y:S01]  /*23a70*/  HMMA.16816.F32 R112, R20, R42, R112 ;  /* 0x0000002a1470723c */ /* 0x000fe20000001870 */
[----:B------:R-:W-:Y:S06]  /*23a80*/  LDSM.16.MT88.4 R40, [R214+0x13000] ;  /* 0x01300000d628783b */ /* 0x000fec0000004200 */
[----:B-----5:R-:W-:Y:S02]  /*23a90*/  F2FP.PACK_AB R20, R117, R116 ;  /* 0x000000747514723e */ /* 0x020fe400000000ff */
[C---:B------:R-:W-:Y:S03]  /*23aa0*/  F2FP.PACK_AB R21, R119.reuse, R118 ;  /* 0x000000767715723e */ /* 0x040fe600000000ff */
[----:B------:R-:W-:Y:S01]  /*23ab0*/  F2FP.PACK_AB R22, R180, R177 ;  /* 0x000000b1b416723e */ /* 0x000fe200000000ff */
[----:B------:R-:W-:Y:S01]  /*23ac0*/  FADD.FTZ R118, R118, R175 ;  /* 0x000000af76767221 */ /* 0x000fe20000010000 */
[C---:B------:R-:W-:Y:S03]  /*23ad0*/  F2FP.PACK_AB R23, R182.reuse, R179 ;  /* 0x000000b3b617723e */ /* 0x040fe600000000ff */
[----:B------:R-:W-:Y:S04]  /*23ae0*/  FADD.FTZ R118, R119, R118 ;  /* 0x0000007677767221 */ /* 0x000fe80000010000 */
[C---:B----4-:R-:W-:Y:S03]  /*23af0*/  HMMA.16816.F32 R4, R20.reuse, R36, R4 ;  /* 0x000000241404723c */ /* 0x050fe60000001804 */
[----:B------:R-:W-:Y:S04]  /*23b00*/  FADD.FTZ R179, R179, R118 ;  /* 0x00000076b3b37221 */ /* 0x000fe80000010000 */
[----:B------:R-:W-:Y:S01]  /*23b10*/  FADD.FTZ R179, R182, R179 ;  /* 0x000000b3b6b37221 */ /* 0x000fe20000010000 */
[C---:B------:R-:W-:Y:S01]  /*23b20*/  HMMA.16816.F32 R8, R20.reuse, R38, R8 ;  /* 0x000000261408723c */ /* 0x040fe20000001808 */
[----:B------:R-:W4:Y:S07]  /*23b30*/  LDSM.16.MT88.4 R36, [R214+0x12800] ;  /* 0x01280000d624783b */ /* 0x000f2e0000004200 */
[C---:B------:R-:W-:Y:S08]  /*23b40*/  HMMA.16816.F32 R68, R20.reuse, R44, R68 ;  /* 0x0000002c1444723c */ /* 0x040ff00000001844 */
[C---:B------:R-:W-:Y:S01]  /*23b50*/  HMMA.16816.F32 R72, R20.reuse, R46, R72 ;  /* 0x0000002e1448723c */ /* 0x040fe20000001848 */
[----:B------:R-:W-:Y:S07]  /*23b60*/  LDSM.16.MT88.4 R44, [R213+0x13000] ;  /* 0x01300000d52c783b */ /* 0x000fee0000004200 */
        /* <DEDUP_REMOVED lines=9> */
[C---:B----4-:R-:W-:Y:S08]  /*23c00*/  HMMA.16816.F32 R100, R20.reuse, R36, R100 ;  /* 0x000000241464723c */ /* 0x050ff00000001864 */
[C---:B------:R-:W-:Y:S01]  /*23c10*/  HMMA.16816.F32 R12, R20.reuse, R38, R12 ;  /* 0x00000026140c723c */ /* 0x040fe2000000180c */
[----:B------:R-:W-:Y:S07]  /*23c20*/  LDSM.16.MT88.4 R36, [R212+0xf000] ;  /* 0x00f00000d424783b */ /* 0x000fee0000004200 */
[C---:B--2---:R-:W-:Y:S08]  /*23c30*/  HMMA.16816.F32 R104, R20.reuse, R24, R104 ;  /* 0x000000181468723c */ /* 0x044ff00000001868 */
[C---:B------:R-:W-:Y:S01]  /*23c40*/  HMMA.16816.F32 R108, R20.reuse, R26, R108 ;  /* 0x0000001a146c723c */ /* 0x040fe2000000186c */
[----:B------:R-:W2:Y:S07]  /*23c50*/  LDSM.16.MT88.4 R24, [R214+0xf000] ;  /* 0x00f00000d618783b */ /* 0x000eae0000004200 */
[C---:B---3--:R-:W-:Y:S08]  /*23c60*/  HMMA.16816.F32 R16, R20.reuse, R28, R16 ;  /* 0x0000001c1410723c */ /* 0x048ff00000001810 */
[----:B------:R-:W-:Y:S01]  /*23c70*/  HMMA.16816.F32 R112, R20, R30, R112 ;  /* 0x0000001e1470723c */ /* 0x000fe20000001870 */
[----:B------:R-:W3:Y:S06]  /*23c80*/  LDSM.16.MT88.4 R28, [R213+0xf000] ;  /* 0x00f00000d51c783b */ /* 0x000eec0000004200 */
[----:B------:R-:W-:Y:S02]  /*23c90*/  F2FP.PACK_AB R20, R53, R52 ;  /* 0x000000343514723e */ /* 0x000fe400000000ff */
[----:B------:R-:W-:Y:S03]  /*23ca0*/  F2FP.PACK_AB R21, R55, R54 ;  /* 0x000000363715723e */ /* 0x000fe600000000ff */
[----:B------:R-:W-:Y:S01]  /*23cb0*/  F2FP.PACK_AB R22, R57, R56 ;  /* 0x000000383916723e */ /* 0x000fe200000000ff */
[----:B------:R-:W-:Y:S01]  /*23cc0*/  FADD.FTZ R54, R54, R179 ;  /* 0x000000b336367221 */ /* 0x000fe20000010000 */
[----:B------:R-:W-:Y:S03]  /*23cd0*/  F2FP.PACK_AB R23, R59, R58 ;  /* 0x0000003a3b17723e */ /* 0x000fe600000000ff */
[----:B------:R-:W-:Y:S04]  /*23ce0*/  FADD.FTZ R55, R55, R54 ;  /* 0x0000003637377221 */ /* 0x000fe80000010000 */
[C---:B-1----:R-:W-:Y:S03]  /*23cf0*/  HMMA.16816.F32 R4, R20.reuse, R32, R4 ;  /* 0x000000201404723c */ /* 0x042fe60000001804 */
[----:B------:R-:W-:Y:S04]  /*23d00*/  FADD.FTZ R58, R58, R55 ;  /* 0x000000373a3a7221 */ /* 0x000fe80000010000 */
[----:B------:R-:W-:Y:S01]  /*23d10*/  FADD.FTZ R59, R59, R58 ;  /* 0x0000003a3b3b7221 */ /* 0x000fe20000010000 */
[C---:B------:R-:W-:Y:S01]  /*23d20*/  HMMA.16816.F32 R8, R20.reuse, R34, R8 ;  /* 0x000000221408723c */ /* 0x040fe20000001808 */
[----:B------:R-:W1:Y:S07]  /*23d30*/  LDSM.16.MT88.4 R32, [R216+0x13000] ;  /* 0x01300000d820783b */ /* 0x000e6e0000004200 */
[C---:B--2---:R-:W-:Y:S08]  /*23d40*/  HMMA.16816.F32 R68, R20.reuse, R24, R68 ;  /* 0x000000181444723c */ /* 0x044ff00000001844 */
[C---:B------:R-:W-:Y:S01]  /*23d50*/  HMMA.16816.F32 R72, R20.reuse, R26, R72 ;  /* 0x0000001a1448723c */ /* 0x040fe20000001848 */
[----:B------:R-:W2:Y:S07]  /*23d60*/  LDSM.16.MT88.4 R24, [R214+0xf800] ;  /* 0x00f80000d618783b */ /* 0x000eae0000004200 */
[C---:B---3--:R-:W-:Y:S08]  /*23d70*/  HMMA.16816.F32 R76, R20.reuse, R28, R76 ;  /* 0x0000001c144c723c */ /* 0x048ff0000000184c */
[C---:B------:R-:W-:Y:S01]  /*23d80*/  HMMA.16816.F32 R80, R20.reuse, R30, R80 ;  /* 0x0000001e1450723c */ /* 0x040fe20000001850 */
[----:B------:R-:W3:Y:S07]  /*23d90*/  LDSM.16.MT88.4 R28, [R213+0xf800] ;  /* 0x00f80000d51c783b */ /* 0x000eee0000004200 */
        /* <DEDUP_REMOVED lines=9> */
[----:B------:R-:W-:Y:S07]  /*23e30*/  HMMA.16816.F32 R112, R20, R50, R112 ;  /* 0x000000321470723c */ /* 0x000fee0000001870 */
[----:B------:R-:W-:Y:S02]  /*23e40*/  F2FP.PACK_AB R20, R61, R60 ;  /* 0x0000003c3d14723e */ /* 0x000fe400000000ff */
[----:B------:R-:W-:Y:S03]  /*23e50*/  F2FP.PACK_AB R21, R63, R62 ;  /* 0x0000003e3f15723e */ /* 0x000fe600000000ff */
[----:B------:R-:W-:Y:S01]  /*23e60*/  F2FP.PACK_AB R22, R65, R64 ;  /* 0x000000404116723e */ /* 0x000fe200000000ff */
[----:B------:R-:W-:Y:S01]  /*23e70*/  FADD.FTZ R62, R62, R59 ;  /* 0x0000003b3e3e7221 */ /* 0x000fe20000010000 */
[----:B------:R-:W-:Y:S03]  /*23e80*/  F2FP.PACK_AB R23, R67, R66 ;  /* 0x000000424317723e */ /* 0x000fe600000000ff */
[----:B------:R-:W-:Y:S04]  /*23e90*/  FADD.FTZ R63, R63, R62 ;  /* 0x0000003e3f3f7221 */ /* 0x000fe80000010000 */
[C---:B------:R-:W-:Y:S01]  /*23ea0*/  HMMA.16816.F32 R128, R20.reuse, R124, R4 ;  /* 0x0000007c1480723c */ /* 0x040fe20000001804 */
[----:B------:R-:W1:Y:S02]  /*23eb0*/  LDSM.16.MT88.4 R4, [R212+0xf800] ;  /* 0x00f80000d404783b */ /* 0x000e640000004200 */
[----:B------:R-:W-:Y:S04]  /*23ec0*/  FADD.FTZ R66, R66, R63 ;  /* 0x0000003f42427221 */ /* 0x000fe80000010000 */
[----:B------:R-:W-:Y:S01]  /*23ed0*/  FADD.FTZ R243, R67, R66 ;  /* 0x0000004243f37221 */ /* 0x000fe20000010000 */
[C---:B------:R-:W-:Y:S01]  /*23ee0*/  HMMA.16816.F32 R124, R20.reuse, R126, R8 ;  /* 0x0000007e147c723c */ /* 0x040fe20000001808 */
[----:B------:R-:W4:Y:S07]  /*23ef0*/  LDSM.16.MT88.4 R8, [R216+0x13800] ;  /* 0x01380000d808783b */ /* 0x000f2e0000004200 */
[C---:B--2---:R-:W-:Y:S07]  /*23f00*/  HMMA.16816.F32 R68, R20.reuse, R24, R68 ;  /* 0x000000181444723c */ /* 0x044fee0000001844 */
[----:B------:R-:W-:Y:S01]  /*23f10*/  FADD.FTZ R25, R151, R150 ;  /* 0x0000009697197221 */ /* 0x000fe20000010000 */
[C---:B------:R-:W-:Y:S04]  /*23f20*/  HMMA.16816.F32 R72, R20.reuse, R26, R72 ;  /* 0x0000001a1448723c */ /* 0x040fe80000001848 */
[----:B------:R-:W-:Y:S04]  /*23f30*/  FADD.FTZ R25, R152, R25 ;  /* 0x0000001998197221 */ /* 0x000fe80000010000 */
[C---:B---3--:R-:W-:Y:S04]  /*23f40*/  HMMA.16816.F32 R76, R20.reuse, R28, R76 ;  /* 0x0000001c144c723c */ /* 0x048fe8000000184c */
[----:B------:R-:W-:Y:S04]  /*23f50*/  FADD.FTZ R0, R144, R25 ;  /* 0x0000001990007221 */ /* 0x000fe80000010000 */
[C---:B------:R-:W-:Y:S04]  /*23f60*/  HMMA.16816.F32 R80, R20.reuse, R30, R80 ;  /* 0x0000001e1450723c */ /* 0x040fe80000001850 */
[----:B------:R-:W-:Y:S04]  /*23f70*/  FADD.FTZ R0, R145, R0 ;  /* 0x0000000091007221 */ /* 0x000fe80000010000 */
[C---:B-1----:R-:W-:Y:S04]  /*23f80*/  HMMA.16816.F32 R84, R20.reuse, R4, R84 ;  /* 0x000000041454723c */ /* 0x042fe80000001854 */
[----:B------:R-:W-:Y:S04]  /*23f90*/  FADD.FTZ R157, R157, R0 ;  /* 0x000000009d9d7221 */ /* 0x000fe80000010000 */
[C---:B------:R-:W-:Y:S01]  /*23fa0*/  HMMA.16816.F32 R88, R20.reuse, R6, R88 ;  /* 0x000000061458723c */ /* 0x040fe20000001858 */
[----:B------:R-:W1:Y:S03]  /*23fb0*/  LDSM.16.MT88.4 R4, [R213+0x13800] ;  /* 0x01380000d504783b */ /* 0x000e660000004200 */
[----:B------:R-:W-:Y:S04]  /*23fc0*/  FADD.FTZ R160, R160, R157 ;  /* 0x0000009da0a07221 */ /* 0x000fe80000010000 */
[C---:B----4-:R-:W-:Y:S04]  /*23fd0*/  HMMA.16816.F32 R92, R20.reuse, R8, R92 ;  /* 0x00000008145c723c */ /* 0x050fe8000000185c */
[----:B------:R-:W-:Y:S04]  /*23fe0*/  FADD.FTZ R25, R161, R160 ;  /* 0x000000a0a1197221 */ /* 0x000fe80000010000 */
[C---:B------:R-:W-:Y:S01]  /*23ff0*/  HMMA.16816.F32 R96, R20.reuse, R10, R96 ;  /* 0x0000000a1460723c */ /* 0x040fe20000001860 */
[----:B------:R-:W2:Y:S03]  /*24000*/  LDSM.16.MT88.4 R8, [R212+0x13800] ;  /* 0x01380000d408783b */ /* 0x000ea60000004200 */
[----:B------:R-:W-:Y:S04]  /*24010*/  FADD.FTZ R25, R164, R25 ;  /* 0x00000019a4197221 */ /* 0x000fe80000010000 */
[C---:B------:R-:W-:Y:S04]  /*24020*/  HMMA.16816.F32 R100, R20.reuse, R120, R100 ;  /* 0x000000781464723c */ /* 0x040fe80000001864 */
[----:B------:R-:W-:Y:S04]  /*24030*/  FADD.FTZ R140, R140, R25 ;  /* 0x000000198c8c7221 */ /* 0x000fe80000010000 */
[----:B------:R-:W-:Y:S01]  /*24040*/  FADD.FTZ R141, R141, R140 ;  /* 0x0000008c8d8d7221 */ /* 0x000fe20000010000 */
[C---:B------:R-:W-:Y:S03]  /*24050*/  HMMA.16816.F32 R120, R20.reuse, R122, R12 ;  /* 0x0000007a1478723c */ /* 0x040fe6000000180c */
[----:B------:R-:W-:Y:S04]  /*24060*/  FADD.FTZ R0, R136, R141 ;  /* 0x0000008d88007221 */ /* 0x000fe80000010000 */
[----:B------:R-:W-:Y:S01]  /*24070*/  FADD.FTZ R0, R137, R0 ;  /* 0x0000000089007221 */ /* 0x000fe20000010000 */
[C---:B-1----:R-:W-:Y:S04]  /*24080*/  HMMA.16816.F32 R104, R20.reuse, R4, R104 ;  /* 0x000000041468723c */ /* 0x042fe80000001868 */
[----:B------:R-:W-:Y:S04]  /*24090*/  FADD.FTZ R165, R165, R0 ;  /* 0x00000000a5a57221 */ /* 0x000fe80000010000 */
[----:B------:R-:W-:Y:S01]  /*240a0*/  FADD.FTZ R168, R168, R165 ;  /* 0x000000a5a8a87221 */ /* 0x000fe20000010000 */
[C---:B------:R-:W-:Y:S03]  /*240b0*/  HMMA.16816.F32 R108, R20.reuse, R6, R108 ;  /* 0x00000006146c723c */ /* 0x040fe6000000186c */
[----:B------:R-:W-:Y:S04]  /*240c0*/  FADD.FTZ R169, R169, R168 ;  /* 0x000000a8a9a97221 */ /* 0x000fe80000010000 */
[----:B------:R-:W-:Y:S05]  /*240d0*/  FADD.FTZ R172, R172, R169 ;  /* 0x000000a9acac7221 */ /* 0x000fea0000010000 */
[----:B------:R-:W-:Y:S04]  /*240e0*/  FADD.FTZ R25, R173, R172 ;  /* 0x000000acad197221 */ /* 0x000fe80000010000 */
[----:B------:R-:W-:Y:S04]  /*240f0*/  FADD.FTZ R25, R176, R25 ;  /* 0x00000019b0197221 */ /* 0x000fe80000010000 */
[----:B------:R-:W-:Y:S04]  /*24100*/  FADD.FTZ R0, R116, R25 ;  /* 0x0000001974007221 */ /* 0x000fe80000010000 */
[----:B------:R-:W-:Y:S02]  /*24110*/  FADD.FTZ R0, R117, R0 ;  /* 0x0000000075007221 */ /* 0x000fe40000010000 */
[C---:B--2---:R-:W-:Y:S03]  /*24120*/  HMMA.16816.F32 R116, R20.reuse, R8, R16 ;  /* 0x000000081474723c */ /* 0x044fe60000001810 */
[----:B------:R-:W-:Y:S01]  /*24130*/  FADD.FTZ R5, R177, R0 ;  /* 0x00000000b1057221 */ /* 0x000fe20000010000 */
[----:B------:R-:W-:Y:S03]  /*24140*/  IADD3 R0, R238, -0x1, RZ ;  /* 0xffffffffee007810 */ /* 0x000fe60007ffe0ff */
[----:B------:R-:W-:Y:S01]  /*24150*/  FADD.FTZ R5, R180, R5 ;  /* 0x00000005b4057221 */ /* 0x000fe20000010000 */
[----:B------:R-:W-:Y:S04]  /*24160*/  HMMA.16816.F32 R112, R20, R10, R112 ;  /* 0x0000000a1470723c */ /* 0x000fe80000001870 */
[----:B------:R-:W-:Y:S01]  /*24170*/  FADD.FTZ R52, R52, R5 ;  /* 0x0000000534347221 */ /* 0x000fe20000010000 */
[----:B------:R-:W-:Y:S02]  /*24180*/  MOV R238, R0 ;  /* 0x0000000000ee7202 */ /* 0x000fe40000000f00 */
[----:B------:R-:W-:Y:S01]  /*24190*/  MOV R0, R3 ;  /* 0x0000000300007202 */ /* 0x000fe20000000f00 */
[----:B------:R-:W-:Y:S04]  /*241a0*/  FADD.FTZ R53, R53, R52 ;  /* 0x0000003435357221 */ /* 0x000fe80000010000 */
[----:B------:R-:W-:Y:S04]  /*241b0*/  FADD.FTZ R56, R56, R53 ;  /* 0x0000003538387221 */ /* 0x000fe80000010000 */
[----:B------:R-:W-:Y:S04]  /*241c0*/  FADD.FTZ R57, R57, R56 ;  /* 0x0000003839397221 */ /* 0x000fe80000010000 */
[----:B------:R-:W-:Y:S04]  /*241d0*/  FADD.FTZ R60, R60, R57 ;  /* 0x000000393c3c7221 */ /* 0x000fe80000010000 */
[----:B------:R-:W-:Y:S04]  /*241e0*/  FADD.FTZ R61, R61, R60 ;  /* 0x0000003c3d3d7221 */ /* 0x000fe80000010000 */
[----:B------:R-:W-:Y:S04]  /*241f0*/  FADD.FTZ R64, R64, R61 ;  /* 0x0000003d40407221 */ /* 0x000fe80000010000 */
[----:B------:R-:W-:Y:S01]  /*24200*/  FADD.FTZ R241, R65, R64 ;  /* 0x0000004041f17221 */ /* 0x000fe20000010000 */
[----:B------:R-:W-:-:S05]  /*24210*/  @P0 BRA `(.L_x_1123) ;  /* 0xffffb5a000000947 */ /* 0x000fca000383ffff */
.L_x_1114:
[----:B------:R-:W-:Y:S02]  /*24220*/  ULDC.64 UR4, c[0x0][0x40] ;  /* 0x0000100000047ab9 */ /* 0x000fe40000000a00 */
[----:B------:R-:W-:-:S04]  /*24230*/  UIADD3 UR4, UP0, UR4, 0x160, URZ ;  /* 0x0000016004047890 */ /* 0x000fc8000ff1e03f */
[----:B------:R-:W-:Y:S02]  /*24240*/  UIADD3.X UR5, URZ, UR5, URZ, UP0, !UPT ;  /* 0x000000053f057290 */ /* 0x000fe400087fe43f */
[----:B------:R-:W-:-:S04]  /*24250*/  IMAD.U32 R8, RZ, RZ, UR4 ;  /* 0x00000004ff087e24 */ /* 0x000fc8000f8e00ff */
[----:B------:R-:W-:Y:S01]  /*24260*/  IMAD.U32 R9, RZ, RZ, UR5 ;  /* 0x00000005ff097e24 */ /* 0x000fe2000f8e00ff */
[----:B------:R-:W-:Y:S01]  /*24270*/  ULDC.64 UR4, c[0x0][0x118] ;  /* 0x0000460000047ab9 */ /* 0x000fe20000000a00 */
[----:B------:R-:W-:-:S03]  /*24280*/  MOV R5, 0x1f ;  /* 0x0000001f00057802 */ /* 0x000fc60000000f00 */
[----:B------:R1:W5:Y:S01]  /*24290*/  LD.E R2, [R8.64+0xd8] ;  /* 0x0000d80408027980 */ /* 0x000362000c101900 */
[----:B------:R-:W-:Y:S01]  /*242a0*/  MOV R0, 0xffffffff ;  /* 0xffffffff00007802 */ /* 0x000fe20000000f00 */
[----:B------:R-:W-:Y:S05]  /*242b0*/  BRA.DIV ~URZ, `(.L_x_1124) ;  /* 0x000017027f007947 */ /* 0x000fea000b800000 */
[----:B------:R2:W3:Y:S02]  /*242c0*/  SHFL.BFLY PT, R6, R241, 0x2, 0x1f ;  /* 0x0c401f00f1067f89 */ /* 0x0004e400000e0000 */
.L_x_1137:
[----:B--23--:R-:W-:Y:S01]  /*242d0*/  FADD.FTZ R241, R6, R241 ;  /* 0x000000f106f17221 */ /* 0x00cfe20000010000 */
[----:B------:R-:W-:Y:S05]  /*242e0*/  BRA.DIV ~URZ, `(.L_x_1125) ;  /* 0x000017127f007947 */ /* 0x000fea000b800000 */
[----:B------:R-:W2:Y:S04]  /*242f0*/  SHFL.BFLY PT, R0, R243, 0x2, 0x1f ;  /* 0x0c401f00f3007f89 */ /* 0x000ea800000e0000 */
[----:B------:R-:W3:Y:S01]  /*24300*/  SHFL.BFLY PT, R10, R241, 0x1, 0x1f ;  /* 0x0c201f00f10a7f89 */ /* 0x000ee200000e0000 */
[----:B--2---:R-:W-:Y:S02]  /*24310*/  FADD.FTZ R7, R0, R243 ;  /* 0x000000f300077221 */ /* 0x004fe40000010000 */
[----:B---3--:R-:W-:-:S03]  /*24320*/  FADD.FTZ R10, R241, R10 ;  /* 0x0000000af10a7221 */ /* 0x008fc60000010000 */
[----:B------:R2:W3:Y:S04]  /*24330*/  SHFL.BFLY PT, R6, R7, 0x1, 0x1f ;  /* 0x0c201f0007067f89 */ /* 0x0004e800000e0000 */
.L_x_1138:
[----:B------:R-:W-:Y:S01]  /*24340*/  FSETP.NE.FTZ.AND P4, PT, R10, RZ, PT ;  /* 0x000000ff0a00720b */ /* 0x000fe20003f95000 */
[----:B---3--:R-:W-:Y:S01]  /*24350*/  FADD.FTZ R6, R6, R7 ;  /* 0x0000000706067221 */ /* 0x008fe20000010000 */
[----:B------:R-:W-:Y:S01]  /*24360*/  MOV R0, 0x3f800000 ;  /* 0x3f80000000007802 */ /* 0x000fe20000000f00 */
[----:B------:R-:W-:Y:S01]  /*24370*/  ULDC.64 UR4, c[0x0][0x118] ;  /* 0x0000460000047ab9 */ /* 0x000fe20000000a00 */
[----:B------:R-:W-:Y:S02]  /*24380*/  MOV R4, 0x3f800000 ;  /* 0x3f80000000047802 */ /* 0x000fe40000000f00 */
[----:B------:R-:W-:-:S07]  /*24390*/  FSETP.NE.FTZ.AND P3, PT, R6, RZ, PT ;  /* 0x000000ff0600720b */ /* 0x000fce0003f75000 */
[----:B------:R-:W3:Y:S08]  /*243a0*/  @P4 MUFU.RCP R0, R10 ;  /* 0x0000000a00004308 */ /* 0x000ef00000001000 */
[----:B------:R-:W4:Y:S01]  /*243b0*/  @P3 MUFU.RCP R4, R6 ;  /* 0x0000000600043308 */ /* 0x000f220000001000 */
[C---:B---3--:R-:W-:Y:S02]  /*243c0*/  FMUL.FTZ R128, R0.reuse, R128 ;  /* 0x0000008000807220 */ /* 0x048fe40000410000 */
[----:B------:R-:W-:-:S02]  /*243d0*/  FMUL.FTZ R129, R0, R129 ;  /* 0x0000008100817220 */ /* 0x000fc40000410000 */
[C---:B------:R-:W-:Y:S02]  /*243e0*/  FMUL.FTZ R124, R0.reuse, R124 ;  /* 0x0000007c007c7220 */ /* 0x040fe40000410000 */
        /* <DEDUP_REMOVED lines=43> */
[----:B------:R-:W-:Y:S01]  /*246a0*/  F2FP.PACK_AB R116, R117, R116 ;  /* 0x000000747574723e */ /* 0x000fe200000000ff */
[----:B------:R-:W3:Y:S01]  /*246b0*/  S2R R0, SR_TID.X ;  /* 0x0000000000007919 */ /* 0x000ee20000002100 */
[----:B----4-:R-:W-:-:S02]  /*246c0*/  FMUL.FTZ R131, R4, R131 ;  /* 0x0000008304837220 */ /* 0x010fc40000410000 */
        /* <DEDUP_REMOVED lines=16> */
[----:B---3--:R-:W-:Y:S01]  /*247d0*/  SHF.R.S32.HI R5, RZ, 0x1f, R0 ;  /* 0x0000001fff057819 */ /* 0x008fe20000011400 */
[C---:B------:R-:W-:Y:S01]  /*247e0*/  FMUL.FTZ R87, R4.reuse, R87 ;  /* 0x0000005704577220 */ /* 0x040fe20000410000 */
[----:B------:R-:W-:Y:S01]  /*247f0*/  F2FP.PACK_AB R78, R79, R78 ;  /* 0x0000004e4f4e723e */ /* 0x000fe200000000ff */
[C---:B------:R-:W-:Y:S01]  /*24800*/  FMUL.FTZ R86, R4.reuse, R86 ;  /* 0x0000005604567220 */ /* 0x040fe20000410000 */
[----:B--2---:R-:W-:Y:S01]  /*24810*/  LEA.HI R7, R5, R0, RZ, 0x2 ;  /* 0x0000000005077211 */ /* 0x004fe200078f10ff */
[C---:B------:R-:W-:Y:S01]  /*24820*/  FMUL.FTZ R91, R4.reuse, R91 ;  /* 0x0000005b045b7220 */ /* 0x040fe20000410000 */
[----:B------:R-:W-:Y:S01]  /*24830*/  F2FP.PACK_AB R82, R83, R82 ;  /* 0x000000525352723e */ /* 0x000fe200000000ff */
[C---:B------:R-:W-:Y:S01]  /*24840*/  FMUL.FTZ R90, R4.reuse, R90 ;  /* 0x0000005a045a7220 */ /* 0x040fe20000410000 */
[--C-:B------:R-:W-:Y:S01]  /*24850*/  SHF.R.S32.HI R12, RZ, 0x2, R7.reuse ;  /* 0x00000002ff0c7819 */ /* 0x100fe20000011407 */
[C---:B------:R-:W-:Y:S01]  /*24860*/  FMUL.FTZ R95, R4.reuse, R95 ;  /* 0x0000005f045f7220 */ /* 0x040fe20000410000 */
[----:B------:R-:W-:Y:S01]  /*24870*/  SHF.R.S32.HI R11, RZ, 0x1f, R7 ;  /* 0x0000001fff0b7819 */ /* 0x000fe20000011407 */
[C---:B------:R-:W-:Y:S01]  /*24880*/  FMUL.FTZ R94, R4.reuse, R94 ;  /* 0x0000005e045e7220 */ /* 0x040fe20000410000 */
[----:B------:R-:W-:Y:S01]  /*24890*/  LOP3.LUT R7, R7, 0x3ffffffc, RZ, 0xc0, !PT ;  /* 0x3ffffffc07077812 */ /* 0x000fe200078ec0ff */
[C---:B------:R-:W-:Y:S01]  /*248a0*/  FMUL.FTZ R99, R4.reuse, R99 ;  /* 0x0000006304637220 */ /* 0x040fe20000410000 */
[----:B------:R-:W-:Y:S01]  /*248b0*/  LEA.HI R11, R11, R12, RZ, 0x3 ;  /* 0x0000000c0b0b7211 */ /* 0x000fe200078f18ff */
[C---:B------:R-:W-:Y:S01]  /*248c0*/  FMUL.FTZ R98, R4.reuse, R98 ;  /* 0x0000006204627220 */ /* 0x040fe20000410000 */
[----:B------:R-:W-:Y:S01]  /*248d0*/  IADD3 R16, -R7, R0, RZ ;  /* 0x0000000007107210 */ /* 0x000fe20007ffe1ff */
[C---:B------:R-:W-:Y:S01]  /*248e0*/  FMUL.FTZ R103, R4.reuse, R103 ;  /* 0x0000006704677220 */ /* 0x040fe20000410000 */
[----:B------:R-:W-:Y:S01]  /*248f0*/  LOP3.LUT R11, R11, 0xfffffff8, RZ, 0xc0, !PT ;  /* 0xfffffff80b0b7812 */ /* 0x000fe200078ec0ff */
[C---:B------:R-:W-:Y:S01]  /*24900*/  FMUL.FTZ R102, R4.reuse, R102 ;  /* 0x0000006604667220 */ /* 0x040fe20000410000 */
[----:B------:R-:W-:Y:S01]  /*24910*/  F2FP.PACK_AB R86, R87, R86 ;  /* 0x000000565756723e */ /* 0x000fe200000000ff */
[----:B------:R-:W-:Y:S01]  /*24920*/  FMUL.FTZ R123, R4, R123 ;  /* 0x0000007b047b7220 */ /* 0x000fe20000410000 */
[----:B------:R-:W-:Y:S01]  /*24930*/  IADD3 R12, R12, -R11, RZ ;  /* 0x8000000b0c0c7210 */ /* 0x000fe20007ffe0ff */
[C---:B------:R-:W-:Y:S01]  /*24940*/  FMUL.FTZ R122, R4.reuse, R122 ;  /* 0x0000007a047a7220 */ /* 0x040fe20000410000 */
[----:B------:R-:W-:Y:S01]  /*24950*/  LEA.HI R11, R5, R0, RZ, 0x5 ;  /* 0x00000000050b7211 */ /* 0x000fe200078f28ff */
[----:B------:R-:W-:Y:S01]  /*24960*/  FMUL.FTZ R107, R4, R107 ;  /* 0x0000006b046b7220 */ /* 0x000fe20000410000 */
[----:B------:R-:W-:Y:S01]  /*24970*/  SHF.L.U32 R14, R12, 0x6, RZ ;  /* 0x000000060c0e7819 */ /* 0x000fe200000006ff */
[C---:B------:R-:W-:Y:S01]  /*24980*/  FMUL.FTZ R106, R4.reuse, R106 ;  /* 0x0000006a046a7220 */ /* 0x040fe20000410000 */
[----:B------:R-:W-:Y:S01]  /*24990*/  SHF.R.S32.HI R13, RZ, 0x5, R11 ;  /* 0x00000005ff0d7819 */ /* 0x000fe2000001140b */
[----:B------:R-:W-:Y:S01]  /*249a0*/  FMUL.FTZ R111, R4, R111 ;  /* 0x0000006f046f7220 */ /* 0x000fe20000410000 */
[----:B------:R-:W-:Y:S01]  /*249b0*/  LOP3.LUT R14, R14, 0x1c0, RZ, 0xc0, !PT ;  /* 0x000001c00e0e7812 */ /* 0x000fe200078ec0ff */
[----:B------:R-:W-:Y:S01]  /*249c0*/  FMUL.FTZ R110, R4, R110 ;  /* 0x0000006e046e7220 */ /* 0x000fe20000410000 */
[----:B------:R-:W-:Y:S01]  /*249d0*/  LOP3.LUT R7, R12, 0x1, RZ, 0xc0, !PT ;  /* 0x000000010c077812 */ /* 0x000fe200078ec0ff */
[C---:B------:R-:W-:Y:S01]  /*249e0*/  FMUL.FTZ R119, R4.reuse, R119 ;  /* 0x0000007704777220 */ /* 0x040fe20000410000 */
[----:B------:R-:W-:Y:S01]  /*249f0*/  LEA R16, R13, R16, 0x9 ;  /* 0x000000100d107211 */ /* 0x000fe200078e48ff */
[----:B------:R-:W-:Y:S01]  /*24a00*/  FMUL.FTZ R118, R4, R118 ;  /* 0x0000007604767220 */ /* 0x000fe20000410000 */
[----:B------:R-:W-:Y:S01]  /*24a10*/  LEA.HI R15, R14, R14, RZ, 0x1d ;  /* 0x0000000e0e0f7211 */ /* 0x000fe200078fe8ff */
[C---:B------:R-:W-:Y:S01]  /*24a20*/  FMUL.FTZ R115, R4.reuse, R115 ;  /* 0x0000007304737220 */ /* 0x040fe20000410000 */
[----:B------:R-:W-:Y:S01]  /*24a30*/  ISETP.NE.U32.AND P0, PT, R7, 0x1, PT ;  /* 0x000000010700780c */ /* 0x000fe20003f05070 */
[----:B------:R-:W-:Y:S01]  /*24a40*/  FMUL.FTZ R4, R4, R114 ;  /* 0x0000007204047220 */ /* 0x000fe20000410000 */
[----:B------:R-:W-:-:S02]  /*24a50*/  LEA R15, R16, R15, 0x1 ;  /* 0x0000000f100f7211 */ /* 0x000fc400078e08ff */
[----:B------:R-:W-:Y:S02]  /*24a60*/  R2P PR, R12, 0x6 ;  /* 0x000000060c007804 */ /* 0x000fe40000000000 */
[----:B------:R-:W-:Y:S02]  /*24a70*/  MOV R7, 0x20 ;  /* 0x0000002000077802 */ /* 0x000fe40000000f00 */
[----:B------:R-:W-:Y:S02]  /*24a80*/  SHF.L.U32 R15, R15, 0x1, RZ ;  /* 0x000000010f0f7819 */ /* 0x000fe400000006ff */
[----:B------:R-:W-:Y:S02]  /*24a90*/  SEL R12, R7, 0xffffffe0, !P1 ;  /* 0xffffffe0070c7807 */ /* 0x000fe40004800000 */
[----:B------:R-:W-:Y:S01]  /*24aa0*/  MOV R7, 0x40 ;  /* 0x0000004000077802 */ /* 0x000fe20000000f00 */
[----:B------:R-:W-:Y:S01]  /*24ab0*/  STS [R15], R128 ;  /* 0x000000800f007388 */ /* 0x000fe20000000800 */
[----:B------:R-:W-:-:S02]  /*24ac0*/  IADD3 R17, R15, -0x10, RZ ;  /* 0xfffffff00f117810 */ /* 0x000fc40007ffe0ff */
[----:B------:R-:W-:Y:S01]  /*24ad0*/  @P0 IADD3 R17, R15, 0x10, RZ ;  /* 0x000000100f110810 */ /* 0x000fe20007ffe0ff */
[----:B------:R-:W-:Y:S01]  /*24ae0*/  STS [R15+0x400], R130 ;  /* 0x000400820f007388 */ /* 0x000fe20000000800 */
[----:B------:R-:W-:Y:S02]  /*24af0*/  SEL R14, R7, 0xffffffc0, !P2 ;  /* 0xffffffc0070e7807 */ /* 0x000fe40005000000 */
[C---:B------:R-:W-:Y:S01]  /*24b00*/  IADD3 R19, R15.reuse, R12, RZ ;  /* 0x0000000c0f137210 */ /* 0x040fe20007ffe0ff */
[----:B------:R-:W-:Y:S01]  /*24b10*/  STS [R17], R124 ;  /* 0x0000007c11007388 */ /* 0x000fe20000000800 */
[-C--:B------:R-:W-:Y:S02]  /*24b20*/  IADD3 R7, R12, R17.reuse, RZ ;  /* 0x000000110c077210 */ /* 0x080fe40007ffe0ff */
[----:B------:R-:W-:Y:S01]  /*24b30*/  IADD3 R21, R15, R14, RZ ;  /* 0x0000000e0f157210 */ /* 0x000fe20007ffe0ff */
[----:B------:R-:W-:Y:S01]  /*24b40*/  STS [R17+0x400], R126 ;  /* 0x0004007e11007388 */ /* 0x000fe20000000800 */
[----:B------:R-:W-:-:S02]  /*24b50*/  IADD3 R23, R14, R17, RZ ;  /* 0x000000110e177210 */ /* 0x000fc40007ffe0ff */
[----:B------:R-:W-:Y:S01]  /*24b60*/  IADD3 R25, R19, R14, RZ ;  /* 0x0000000e13197210 */ /* 0x000fe20007ffe0ff */
[----:B------:R-:W-:Y:S01]  /*24b70*/  STS [R19], R68 ;  /* 0x0000004413007388 */ /* 0x000fe20000000800 */
[----:B------:R-:W-:Y:S02]  /*24b80*/  F2FP.PACK_AB R90, R91, R90 ;  /* 0x0000005a5b5a723e */ /* 0x000fe400000000ff */
[----:B------:R-:W-:Y:S01]  /*24b90*/  IADD3 R27, R7, R14, RZ ;  /* 0x0000000e071b7210 */ /* 0x000fe20007ffe0ff */
[----:B------:R-:W-:Y:S01]  /*24ba0*/  STS [R19+0x400], R70 ;  /* 0x0004004613007388 */ /* 0x000fe20000000800 */
[----:B------:R-:W-:Y:S02]  /*24bb0*/  F2FP.PACK_AB R94, R95, R94 ;  /* 0x0000005e5f5e723e */ /* 0x000fe400000000ff */
[----:B------:R-:W-:Y:S01]  /*24bc0*/  F2FP.PACK_AB R98, R99, R98 ;  /* 0x000000626362723e */ /* 0x000fe200000000ff */
[----:B------:R-:W-:Y:S01]  /*24bd0*/  STS [R7], R72 ;  /* 0x0000004807007388 */ /* 0x000fe20000000800 */
[----:B------:R-:W-:-:S02]  /*24be0*/  F2FP.PACK_AB R102, R103, R102 ;  /* 0x000000666766723e */ /* 0x000fc400000000ff */
[----:B------:R-:W-:Y:S01]  /*24bf0*/  F2FP.PACK_AB R122, R123, R122 ;  /* 0x0000007a7b7a723e */ /* 0x000fe200000000ff */
[----:B------:R-:W-:Y:S01]  /*24c00*/  STS [R7+0x400], R74 ;  /* 0x0004004a07007388 */ /* 0x000fe20000000800 */
[----:B------:R-:W-:Y:S02]  /*24c10*/  F2FP.PACK_AB R106, R107, R106 ;  /* 0x0000006a6b6a723e */ /* 0x000fe400000000ff */
[----:B------:R-:W-:Y:S01]  /*24c20*/  F2FP.PACK_AB R110, R111, R110 ;  /* 0x0000006e6f6e723e */ /* 0x000fe200000000ff */
[----:B------:R-:W-:Y:S01]  /*24c30*/  STS [R21], R76 ;  /* 0x0000004c15007388 */ /* 0x000fe20000000800 */
[----:B------:R-:W-:Y:S02]  /*24c40*/  ISETP.NE.AND P0, PT, R234, -0x1, PT ;  /* 0xffffffffea00780c */ /* 0x000fe40003f05270 */
[----:B------:R-:W-:Y:S01]  /*24c50*/  F2FP.PACK_AB R118, R119, R118 ;  /* 0x000000767776723e */ /* 0x000fe200000000ff */
[----:B------:R-:W-:Y:S01]  /*24c60*/  STS [R21+0x400], R78 ;  /* 0x0004004e15007388 */ /* 0x000fe20000000800 */
[----:B------:R-:W-:-:S03]  /*24c70*/  F2FP.PACK_AB R4, R115, R4 ;  /* 0x000000047304723e */ /* 0x000fc600000000ff */
[----:B------:R-:W-:Y:S04]  /*24c80*/  STS [R23], R80 ;  /* 0x0000005017007388 */ /* 0x000fe80000000800 */
[----:B------:R-:W-:Y:S04]  /*24c90*/  STS [R23+0x400], R82 ;  /* 0x0004005217007388 */ /* 0x000fe80000000800 */
[----:B------:R-:W-:Y:S04]  /*24ca0*/  STS [R25], R84 ;  /* 0x0000005419007388 */ /* 0x000fe80000000800 */
[----:B------:R-:W-:Y:S04]  /*24cb0*/  STS [R25+0x400], R86 ;  /* 0x0004005619007388 */ /* 0x000fe80000000800 */
[----:B------:R-:W-:Y:S04]  /*24cc0*/  STS [R27], R88 ;  /* 0x000000581b007388 */ /* 0x000fe80000000800 */
[----:B------:R-:W-:Y:S04]  /*24cd0*/  STS [R27+0x400], R90 ;  /* 0x0004005a1b007388 */ /* 0x000fe80000000800 */
[----:B------:R-:W-:Y:S04]  /*24ce0*/  STS [R15+0x2000], R92 ;  /* 0x0020005c0f007388 */ /* 0x000fe80000000800 */
[----:B------:R-:W-:Y:S04]  /*24cf0*/  STS [R15+0x2400], R94 ;  /* 0x0024005e0f007388 */ /* 0x000fe80000000800 */
[----:B------:R-:W-:Y:S04]  /*24d00*/  STS [R17+0x2000], R96 ;  /* 0x0020006011007388 */ /* 0x000fe80000000800 */
[----:B------:R-:W-:Y:S04]  /*24d10*/  STS [R17+0x2400], R98 ;  /* 0x0024006211007388 */ /* 0x000fe80000000800 */
[----:B------:R-:W-:Y:S04]  /*24d20*/  STS [R19+0x2000], R100 ;  /* 0x0020006413007388 */ /* 0x000fe80000000800 */
[----:B------:R-:W-:Y:S04]  /*24d30*/  STS [R19+0x2400], R102 ;  /* 0x0024006613007388 */ /* 0x000fe80000000800 */
[----:B------:R-:W-:Y:S04]  /*24d40*/  STS [R7+0x2000], R120 ;  /* 0x0020007807007388 */ /* 0x000fe80000000800 */
[----:B------:R2:W-:Y:S04]  /*24d50*/  STS [R7+0x2400], R122 ;  /* 0x0024007a07007388 */ /* 0x0005e80000000800 */
        /* <DEDUP_REMOVED lines=8> */
[----:B--2---:R-:W2:Y:S04]  /*24de0*/  LD.E.U8 R7, [R8.64+0x1c8] ;  /* 0x0001c80408077980 */ /* 0x004ea8000c101100 */
[----:B------:R-:W4:Y:S04]  /*24df0*/  @!P0 LD.E.64 R16, [R8.64+0x80] ;  /* 0x0000800408108980 */ /* 0x000f28000c101b00 */
[----:B------:R-:W3:Y:S01]  /*24e00*/  LD.E.64 R52, [R8.64+0x88] ;  /* 0x0000880408347980 */ /* 0x000ee2000c101b00 */
[----:B------:R-:W1:Y:S08]  /*24e10*/  @P4 MUFU.LG2 R15, R10 ;  /* 0x0000000a000f4308 */ /* 0x000e700000000c00 */
[----:B------:R-:W1:Y:S01]  /*24e20*/  @P3 MUFU.LG2 R6, R6 ;  /* 0x0000000600063308 */ /* 0x000e620000000c00 */
[----:B------:R-:W-:Y:S01]  /*24e30*/  @!P0 SHF.R.S32.HI R14, RZ, 0x1f, R231 ;  /* 0x0000001fff0e8819 */ /* 0x000fe200000114e7 */
[----:B------:R2:W5:Y:S01]  /*24e40*/  LD.E.64 R50, [R8.64+0x90] ;  /* 0x0000900408327980 */ /* 0x000562000c101b00 */
[----:B------:R-:W-:Y:S01]  /*24e50*/  BSSY B0, `(.L_x_1126) ;  /* 0x000001e000007945 */ /* 0x000fe20003800000 */
[----:B------:R-:W-:Y:S01]  /*24e60*/  MOV R12, 0x7f800000 ;  /* 0x7f800000000c7802 */ /* 0x000fe20000000f00 */
[----:B-1----:R-:W-:-:S02]  /*24e70*/  @P4 FMUL.FTZ R15, R15, 0.69314718246459960938 ;  /* 0x3f3172180f0f4820 */ /* 0x002fc40000410000 */
[----:B------:R-:W-:-:S04]  /*24e80*/  @P3 FMUL.FTZ R10, R6, 0.69314718246459960938 ;  /* 0x3f317218060a3820 */ /* 0x000fc80000410000 */
[----:B-----5:R-:W-:Y:S01]  /*24e90*/  @P3 FFMA.FTZ R12, R3, R2, R10 ;  /* 0x00000002030c3223 */ /* 0x020fe2000001000a */
[----:B--2---:R-:W-:Y:S01]  /*24ea0*/  ISETP.NE.AND P1, PT, R7, RZ, PT ;  /* 0x000000ff0700720c */ /* 0x004fe20003f25270 */
[----:B----4-:R-:W-:-:S04]  /*24eb0*/  @!P0 IMAD R17, R17, R231, RZ ;  /* 0x000000e711118224 */ /* 0x010fc800078e02ff */
[----:B------:R-:W-:Y:S02]  /*24ec0*/  @!P0 IMAD R14, R16, R14, R17 ;  /* 0x0000000e100e8224 */ /* 0x000fe400078e0211 */
[-C--:B---3--:R-:W-:Y:S02]  /*24ed0*/  @P0 IMAD R4, R53, R234.reuse, RZ ;  /* 0x000000ea35040224 */ /* 0x088fe400078e02ff */
[----:B------:R-:W-:-:S04]  /*24ee0*/  @P0 IMAD.WIDE.U32 R18, R52, R234, RZ ;  /* 0x000000ea34120225 */ /* 0x000fc800078e00ff */
[----:B------:R-:W-:Y:S01]  /*24ef0*/  @!P0 IMAD.WIDE.U32 R16, R16, R231, RZ ;  /* 0x000000e710108225 */ /* 0x000fe200078e00ff */
[----:B------:R-:W-:Y:S02]  /*24f00*/  MOV R7, 0x7f800000 ;  /* 0x7f80000000077802 */ /* 0x000fe40000000f00 */
[----:B------:R-:W-:Y:S01]  /*24f10*/  @P0 IADD3 R4, R19, R4, RZ ;  /* 0x0000000413040210 */ /* 0x000fe20007ffe0ff */
[----:B------:R-:W-:Y:S01]  /*24f20*/  @P4 FFMA.FTZ R7, R132, R2, R15 ;  /* 0x0000000284074223 */ /* 0x000fe2000001000f */
[----:B------:R-:W-:Y:S02]  /*24f30*/  @P0 MOV R6, R18 ;  /* 0x0000001200060202 */ /* 0x000fe40000000f00 */
[----:B------:R-:W-:Y:S02]  /*24f40*/  @!P0 IADD3 R4, R17, R14, RZ ;  /* 0x0000000e11048210 */ /* 0x000fe40007ffe0ff */
[----:B------:R-:W-:Y:S01]  /*24f50*/  @!P0 MOV R6, R16 ;  /* 0x0000001000068202 */ /* 0x000fe20000000f00 */
[----:B------:R-:W-:Y:S05]  /*24f60*/  @!P1 BRA `(.L_x_1127) ;  /* 0x0000007000009947 */ /* 0x000fea0003800000 */
[----:B------:R-:W-:Y:S01]  /*24f70*/  ISETP.NE.AND P0, PT, R234, -0x1, PT ;  /* 0xffffffffea00780c */ /* 0x000fe20003f05270 */
[----:B------:R-:W-:-:S02]  /*24f80*/  ULDC.64 UR4, c[0x0][0x118] ;  /* 0x0000460000047ab9 */ /* 0x000fc40000000a00 */
[----:B------:R-:W2:Y:S10]  /*24f90*/  LD.E R3, [R8.64+0xd4] ;  /* 0x0000d40408037980 */ /* 0x000eb4000c101900 */
[----:B------:R-:W3:Y:S02]  /*24fa0*/  @!P0 LD.E R2, [R8.64+0xb4] ;  /* 0x0000b40408028980 */ /* 0x000ee4000c101900 */
[----:B---3--:R-:W-:-:S04]  /*24fb0*/  @!P0 IMAD R234, R2, R231, RZ ;  /* 0x000000e702ea8224 */ /* 0x008fc800078e02ff */
[----:B--2---:R-:W-:Y:S01]  /*24fc0*/  IMAD R3, R3, R229, R234 ;  /* 0x000000e503037224 */ /* 0x004fe200078e02ea */
[----:B------:R-:W-:Y:S05]  /*24fd0*/  BRA `(.L_x_1128) ;  /* 0x0000005000007947 */ /* 0x000fea0003800000 */
.L_x_1127:
[----:B------:R-:W-:Y:S02]  /*24fe0*/  ULDC.64 UR4, c[0x0][0x118] ;  /* 0x0000460000047ab9 */ /* 0x000fe40000000a00 */
[----:B------:R-:W2:Y:S04]  /*24ff0*/  LD.E R2, [R8.64+0x60] ;  /* 0x0000600408027980 */ /* 0x000ea8000c101900 */
[----:B------:R-:W3:Y:S01]  /*25000*/  LD.E R3, [R8.64+0xb4] ;  /* 0x0000b40408037980 */ /* 0x000ee2000c101900 */
[----:B--2---:R-:W-:-:S04]  /*25010*/  IMAD R2, R2, R231, R229 ;  /* 0x000000e702027224 */ /* 0x004fc800078e02e5 */
[----:B---3--:R-:W-:Y:S02]  /*25020*/  IMAD R3, R3, R2, RZ ;  /* 0x0000000203037224 */ /* 0x008fe400078e02ff */
.L_x_1128:
[----:B------:R-:W-:Y:S05]  /*25030*/  BSYNC B0 ;  /* 0x0000000000007941 */ /* 0x000fea0003800000 */
.L_x_1126:
[----:B------:R-:W-:Y:S01]  /*25040*/  ULDC.64 UR4, c[0x0][0x118] ;  /* 0x0000460000047ab9 */ /* 0x000fe20000000a00 */
[----:B------:R-:W1:Y:S04]  /*25050*/  S2R R2, SR_TID.X ;  /* 0x0000000000027919 */ /* 0x000e680000002100 */
[----:B------:R2:W5:Y:S04]  /*25060*/  LD.E.64 R56, [R8.64+0x70] ;  /* 0x0000700408387980 */ /* 0x000568000c101b00 */
[----:B------:R2:W5:Y:S01]  /*25070*/  LD.E.64 R54, [R8.64+0xa0] ;  /* 0x0000a00408367980 */ /* 0x000562000c101b00 */
[----:B------:R-:W-:Y:S01]  /*25080*/  WARPSYNC 0xffffffff ;  /* 0xffffffff00007948 */ /* 0x000fe20003800000 */
[----:B------:R-:W-:Y:S01]  /*25090*/  SHF.R.S32.HI R48, RZ, 0x1f, R13 ;  /* 0x0000001fff307819 */ /* 0x000fe2000001140d */
[----:B------:R-:W-:Y:S01]  /*250a0*/  BSSY B0, `(.L_x_1129) ;  /* 0x0000026000007945 */ /* 0x000fe20003800000 */
[----:B------:R-:W-:Y:S02]  /*250b0*/  BAR.SYNC.DEFER_BLOCKING 0x0 ;  /* 0x0000000000007b1d */ /* 0x000fe40000010000 */
[----:B------:R-:W-:-:S04]  /*250c0*/  LEA.HI R48, R48, R13, RZ, 0x2 ;  /* 0x0000000d30307211 */ /* 0x000fc800078f10ff */
[----:B------:R-:W-:Y:S02]  /*250d0*/  LOP3.LUT R48, R48, 0xffffffc, RZ, 0xc0, !PT ;  /* 0x0ffffffc30307812 */ /* 0x000fe400078ec0ff */
[----:B-1----:R-:W-:-:S04]  /*250e0*/  SHF.R.S32.HI R15, RZ, 0x1f, R2 ;  /* 0x0000001fff0f7819 */ /* 0x002fc80000011402 */
[----:B------:R-:W-:-:S04]  /*250f0*/  LEA.HI R49, R15, R2, RZ, 0x5 ;  /* 0x000000020f317211 */ /* 0x000fc800078f28ff */
[----:B------:R-:W-:Y:S01]  /*25100*/  LOP3.LUT R49, R49, 0xffffffe0, RZ, 0xc0, !PT ;  /* 0xffffffe031317812 */ /* 0x000fe200078ec0ff */
[----:B------:R2:W1:Y:S04]  /*25110*/  LDS.128 R40, [R235] ;  /* 0x00000000eb287984 */ /* 0x0004680000000c00 */
[----:B------:R-:W-:Y:S01]  /*25120*/  IMAD.IADD R10, R2, 0x1, -R49 ;  /* 0x00000001020a7824 */ /* 0x000fe200078e0a31 */
[----:B------:R-:W-:Y:S01]  /*25130*/  LOP3.LUT R49, R11, 0xffffffe0, RZ, 0xc0, !PT ;  /* 0xffffffe00b317812 */ /* 0x000fe200078ec0ff */
[----:B------:R2:W3:Y:S03]  /*25140*/  LDS.128 R36, [R235+0x800] ;  /* 0x00080000eb247984 */ /* 0x0004e60000000c00 */
[----:B------:R-:W-:Y:S01]  /*25150*/  SHF.R.S32.HI R11, RZ, 0x1f, R10 ;  /* 0x0000001fff0b7819 */ /* 0x000fe2000001140a */
[----:B------:R-:W-:Y:S01]  /*25160*/  IMAD.IADD R14, R0, 0x1, -R49 ;  /* 0x00000001000e7824 */ /* 0x000fe200078e0a31 */
[----:B------:R2:W4:Y:S02]  /*25170*/  LDS.128 R32, [R235+0x1000] ;  /* 0x00100000eb207984 */ /* 0x0005240000000c00 */
[----:B------:R-:W-:Y:S01]  /*25180*/  LEA.HI R11, R11, R10, RZ, 0x2 ;  /* 0x0000000a0b0b7211 */ /* 0x000fe200078f10ff */
[----:B------:R-:W-:Y:S01]  /*25190*/  IMAD.IADD R10, R13, 0x1, -R48 ;  /* 0x000000010d0a7824 */ /* 0x000fe200078e0a30 */
[----:B------:R2:W1:Y:S01]  /*251a0*/  LDS.128 R28, [R235+0x1800] ;  /* 0x00180000eb1c7984 */ /* 0x0004620000000c00 */
[----:B------:R-:W-:-:S02]  /*251b0*/  LOP3.LUT P0, RZ, R14, 0x3, RZ, 0xc0, !PT ;  /* 0x000000030eff7812 */ /* 0x000fc4000780c0ff */
[----:B------:R-:W-:Y:S01]  /*251c0*/  SHF.R.S32.HI R11, RZ, 0x2, R11 ;  /* 0x00000002ff0b7819 */ /* 0x000fe2000001140b */
[----:B------:R2:W1:Y:S04]  /*251d0*/  LDS.128 R24, [R235+0x2000] ;  /* 0x00200000eb187984 */ /* 0x0004680000000c00 */
[----:B------:R2:W1:Y:S01]  /*251e0*/  LDS.128 R20, [R235+0x2800] ;  /* 0x00280000eb147984 */ /* 0x0004620000000c00 */
[----:B------:R-:W-:-:S03]  /*251f0*/  IMAD R10, R10, 0x10, R11 ;  /* 0x000000100a0a7824 */ /* 0x000fc600078e020b */
[----:B------:R2:W1:Y:S04]  /*25200*/  LDS.128 R16, [R235+0x3000] ;  /* 0x00300000eb107984 */ /* 0x0004680000000c00 */
[----:B------:R2:W1:Y:S01]  /*25210*/  LDS.128 R44, [R235+0x3800] ;  /* 0x00380000eb2c7984 */ /* 0x0004620000000c00 */
[----:B------:R-:W-:Y:S05]  /*25220*/  @P0 BRA `(.L_x_1130) ;  /* 0x000000d000000947 */ /* 0x000fea0003800000 */
[----:B------:R-:W-:Y:S01]  /*25230*/  IMAD R11, R232, 0x40, R3 ;  /* 0x00000040e80b7824 */ /* 0x000fe200078e0203 */
[----:B------:R-:W-:Y:S01]  /*25240*/  IADD3 R14, R10, 0x8, RZ ;  /* 0x000000080a0e7810 */ /* 0x000fe20007ffe0ff */
[----:B------:R-:W-:Y:S01]  /*25250*/  IMAD R3, R232, -0x40, R233 ;  /* 0xffffffc0e8037824 */ /* 0x000fe200078e02e9 */
[----:B------:R-:W-:Y:S02]  /*25260*/  ULDC.64 UR4, c[0x0][0x118] ;  /* 0x0000460000047ab9 */ /* 0x000fe40000000a00 */
[----:B------:R-:W-:-:S02]  /*25270*/  SHF.R.S32.HI R13, RZ, 0x1f, R11 ;  /* 0x0000001fff0d7819 */ /* 0x000fc4000001140b */
[C---:B------:R-:W-:Y:S02]  /*25280*/  IADD3 R11, P0, R10.reuse, R11, RZ ;  /* 0x0000000b0a0b7210 */ /* 0x040fe40007f1e0ff */
[-C--:B------:R-:W-:Y:S02]  /*25290*/  ISETP.GE.AND P2, PT, R10, R3.reuse, PT ;  /* 0x000000030a00720c */ /* 0x080fe40003f46270 */
[----:B------:R-:W-:Y:S02]  /*252a0*/  ISETP.GE.AND P1, PT, R14, R3, PT ;  /* 0x000000030e00720c */ /* 0x000fe40003f26270 */
[----:B------:R-:W-:Y:S02]  /*252b0*/  LEA.HI.X.SX32 R13, R10, R13, 0x1, P0 ;  /* 0x0000000d0a0d7211 */ /* 0x000fe400000f0eff */
[----:B-----5:R-:W-:-:S04]  /*252c0*/  LEA R10, P0, R11, R54, 0x2 ;  /* 0x000000360b0a7211 */ /* 0x020fc800078010ff */
[----:B------:R-:W-:-:S05]  /*252d0*/  LEA.HI.X R11, R11, R55, R13, 0x2, P0 ;  /* 0x000000370b0b7211 */ /* 0x000fca00000f140d */
[----:B------:R2:W-:Y:S04]  /*252e0*/  @!P2 ST.E [R10.64], R7 ;  /* 0x000000070a00a985 */ /* 0x0005e8000c101904 */
[----:B------:R2:W-:Y:S02]  /*252f0*/  @!P1 ST.E [R10.64+0x20], R12 ;  /* 0x0000200c0a009985 */ /* 0x0005e4000c101904 */
.L_x_1130:
[----:B------:R-:W-:Y:S05]  /*25300*/  BSYNC B0 ;  /* 0x0000000000007941 */ /* 0x000fea0003800000 */
.L_x_1129:
[----:B------:R-:W-:Y:S01]  /*25310*/  LEA.HI R3, R5, R0, RZ, 0x3 ;  /* 0x0000000005037211 */ /* 0x000fe200078f18ff */
[----:B------:R-:W-:Y:S01]  /*25320*/  ULDC.64 UR4, c[0x0][0x118] ;  /* 0x0000460000047ab9 */ /* 0x000fe20000000a00 */
[----:B------:R-:W-:Y:S01]  /*25330*/  IMAD.SHL.U32 R5, R232, 0x40, RZ ;  /* 0x00000040e8057824 */ /* 0x000fe200078e00ff */
[----:B------:R-:W-:Y:S01]  /*25340*/  LEA.HI R15, R15, R2, RZ, 0x3 ;  /* 0x000000020f0f7211 */ /* 0x000fe200078f18ff */
[----:B--2---:R-:W-:Y:S01]  /*25350*/  IMAD R7, R51, R229, RZ ;  /* 0x000000e533077224 */ /* 0x004fe200078e02ff */
[----:B------:R-:W-:Y:S01]  /*25360*/  LOP3.LUT R3, R3, 0xfffffff8, RZ, 0xc0, !PT ;  /* 0xfffffff803037812 */ /* 0x000fe200078ec0ff */
[----:B------:R2:W5:Y:S01]  /*25370*/  LD.E R8, [R8.64+0xc0] ;  /* 0x0000c00408087980 */ /* 0x000562000c101900 */
[----:B------:R-:W-:Y:S03]  /*25380*/  BSSY B0, `(.L_x_1131) ;  /* 0x0000023000007945 */ /* 0x000fe60003800000 */
[----:B------:R-:W-:Y:S01]  /*25390*/  IMAD.IADD R3, R0, 0x1, -R3 ;  /* 0x0000000100037824 */ /* 0x000fe200078e0a03 */
[----:B------:R-:W-:-:S03]  /*253a0*/  SHF.R.S32.HI R0, RZ, 0x1f, R5 ;  /* 0x0000001fff007819 */ /* 0x000fc60000011405 */
[----:B------:R-:W-:Y:S02]  /*253b0*/  IMAD.SHL.U32 R10, R3, 0x8, RZ ;  /* 0x00000008030a7824 */ /* 0x000fe400078e00ff */
[----:B------:R-:W-:-:S03]  /*253c0*/  IMAD R3, R53, R5, RZ ;  /* 0x0000000535037224 */ /* 0x000fc600078e02ff */
[----:B------:R-:W-:Y:S01]  /*253d0*/  SHF.R.S32.HI R11, RZ, 0x1f, R10 ;  /* 0x0000001fff0b7819 */ /* 0x000fe2000001140a */
[----:B------:R-:W-:Y:S01]  /*253e0*/  IMAD R3, R52, R0, R3 ;  /* 0x0000000034037224 */ /* 0x000fe200078e0203 */
[----:B------:R-:W-:-:S03]  /*253f0*/  SHF.R.S32.HI R0, RZ, 0x1f, R229 ;  /* 0x0000001fff007819 */ /* 0x000fc600000114e5 */
[----:B------:R-:W-:-:S04]  /*25400*/  IMAD.WIDE.U32 R12, R52, R5, R10 ;  /* 0x00000005340c7225 */ /* 0x000fc800078e000a */
[----:B------:R-:W-:Y:S01]  /*25410*/  IMAD.IADD R5, R233, 0x1, -R5 ;  /* 0x00000001e9057824 */ /* 0x000fe200078e0a05 */
[----:B------:R-:W-:Y:S01]  /*25420*/  IADD3 R12, P0, R6, R12, RZ ;  /* 0x0000000c060c7210 */ /* 0x000fe20007f1e0ff */
[----:B------:R-:W-:-:S03]  /*25430*/  IMAD R0, R50, R0, R7 ;  /* 0x0000000032007224 */ /* 0x000fc600078e0207 */
[----:B------:R-:W-:Y:S02]  /*25440*/  IADD3.X R13, R4, R13, R3, P0, !PT ;  /* 0x0000000d040d7210 */ /* 0x000fe400007fe403 */
[----:B------:R-:W-:Y:S02]  /*25450*/  LOP3.LUT R3, R15, 0xfffffff8, RZ, 0xc0, !PT ;  /* 0xfffffff80f037812 */ /* 0x000fe400078ec0ff */
[----:B------:R-:W-:Y:S01]  /*25460*/  SHF.R.S32.HI R15, RZ, 0x3, R15 ;  /* 0x00000003ff0f7819 */ /* 0x000fe2000001140f */
[----:B------:R-:W-:-:S03]  /*25470*/  IMAD.WIDE.U32 R50, R50, R229, R12 ;  /* 0x000000e532327225 */ /* 0x000fc600078e000c */
[----:B------:R-:W-:Y:S01]  /*25480*/  ISETP.GE.AND P0, PT, R15, R5, PT ;  /* 0x000000050f00720c */ /* 0x000fe20003f06270 */
[----:B------:R-:W-:Y:S01]  /*25490*/  IMAD.IADD R3, R2, 0x1, -R3 ;  /* 0x0000000102037824 */ /* 0x000fe200078e0a03 */
[----:B------:R-:W-:Y:S01]  /*254a0*/  SHF.R.S32.HI R7, RZ, 0x1f, R15 ;  /* 0x0000001fff077819 */ /* 0x000fe2000001140f */
[----:B------:R-:W-:Y:S02]  /*254b0*/  IMAD.IADD R49, R51, 0x1, R0 ;  /* 0x0000000133317824 */ /* 0x000fe400078e0200 */
[----:B------:R-:W-:-:S05]  /*254c0*/  IMAD.SHL.U32 R3, R3, 0x8, RZ ;  /* 0x0000000803037824 */ /* 0x000fca00078e00ff */
[----:B------:R-:W-:-:S03]  /*254d0*/  IADD3 R3, R3, 0x40, RZ ;  /* 0x0000004003037810 */ /* 0x000fc60007ffe0ff */
[----:B------:R-:W-:Y:S05]  /*254e0*/  @P0 BRA `(.L_x_1132) ;  /* 0x000000c000000947 */ /* 0x000fea0003800000 */
[----:B--2---:R-:W-:Y:S01]  /*254f0*/  IMAD R0, R53, R15, RZ ;  /* 0x0000000f35007224 */ /* 0x004fe200078e02ff */
[-C--:B-----5:R-:W-:Y:S01]  /*25500*/  ISETP.GE.AND P2, PT, R10, R8.reuse, PT ;  /* 0x000000080a00720c */ /* 0x0a0fe20003f46270 */
[----:B------:R-:W-:Y:S01]  /*25510*/  IMAD.MOV.U32 R48, RZ, RZ, R50 ;  /* 0x000000ffff307224 */ /* 0x000fe200078e0032 */
[----:B------:R-:W-:Y:S01]  /*25520*/  ISETP.GE.AND P1, PT, R3, R8, PT ;  /* 0x000000080300720c */ /* 0x000fe20003f26270 */
[----:B------:R-:W-:Y:S01]  /*25530*/  IMAD R0, R52, R7, R0 ;  /* 0x0000000734007224 */ /* 0x000fe200078e0200 */
[----:B------:R-:W-:Y:S01]  /*25540*/  ULDC.64 UR4, c[0x0][0x118] ;  /* 0x0000460000047ab9 */ /* 0x000fe20000000a00 */
[----:B------:R-:W-:-:S05]  /*25550*/  IMAD.WIDE.U32 R12, R15, R52, R48 ;  /* 0x000000340f0c7225 */ /* 0x000fca00078e0030 */
[----:B------:R-:W-:Y:S02]  /*25560*/  IADD3 R9, R13, R0, RZ ;  /* 0x000000000d097210 */ /* 0x000fe40007ffe0ff */
[----:B------:R-:W-:-:S04]  /*25570*/  LEA R54, P0, R12, R56, 0x1 ;  /* 0x000000380c367211 */ /* 0x000fc800078008ff */
[----:B------:R-:W-:-:S05]  /*25580*/  LEA.HI.X R55, R12, R57, R9, 0x1, P0 ;  /* 0x000000390c377211 */ /* 0x000fca00000f0c09 */
[----:B-1----:R1:W-:Y:S04]  /*25590*/  @!P2 ST.E.128 [R54.64], R40 ;  /* 0x000000283600a985 */ /* 0x0023e8000c101d04 */
[----:B------:R1:W-:Y:S02]  /*255a0*/  @!P1 ST.E.128 [R54.64+0x80], R24 ;  /* 0x0000801836009985 */ /* 0x0003e4000c101d04 */
.L_x_1132:
[----:B--2---:R-:W-:Y:S05]  /*255b0*/  BSYNC B0 ;  /* 0x0000000000007941 */ /* 0x004fea0003800000 */
.L_x_1131:
[----:B------:R-:W-:Y:S01]  /*255c0*/  IADD3 R0, R15, 0x10, RZ ;  /* 0x000000100f007810 */ /* 0x000fe20007ffe0ff */
[----:B------:R-:W-:Y:S03]  /*255d0*/  BSSY B0, `(.L_x_1133) ;  /* 0x0000012000007945 */ /* 0x000fe60003800000 */
[----:B------:R-:W-:-:S13]  /*255e0*/  ISETP.GE.AND P0, PT, R0, R5, PT ;  /* 0x000000050000720c */ /* 0x000fda0003f06270 */
[----:B------:R-:W-:Y:S05]  /*255f0*/  @P0 BRA `(.L_x_1134) ;  /* 0x000000f000000947 */ /* 0x000fea0003800000 */
[----:B------:R-:W-:Y:S01]  /*25600*/  IADD3 R13, P0, R15, 0x10, RZ ;  /* 0x000000100f0d7810 */ /* 0x000fe20007f1e0ff */
[----:B-1----:R-:W-:Y:S01]  /*25610*/  IMAD.MOV.U32 R24, RZ, RZ, R50 ;  /* 0x000000ffff187224 */ /* 0x002fe200078e0032 */
[----:B------:R-:W-:Y:S01]  /*25620*/  MOV R25, R49 ;  /* 0x0000003100197202 */ /* 0x000fe20000000f00 */
[----:B------:R-:W-:Y:S01]  /*25630*/  ULDC.64 UR4, c[0x0][0x118] ;  /* 0x0000460000047ab9 */ /* 0x000fe20000000a00 */
        /* <DEDUP_REMOVED lines=9> */
[----:B---3--:R1:W-:Y:S04]  /*256d0*/  @!P1 ST.E.128 [R12.64], R36 ;  /* 0x000000240c009985 */ /* 0x0083e8000c101d04 */
[----:B------:R1:W-:Y:S02]  /*256e0*/  @!P0 ST.E.128 [R12.64+0x80], R20 ;  /* 0x000080140c008985 */ /* 0x0003e4000c101d04 */
.L_x_1134:
[----:B------:R-:W-:Y:S05]  /*256f0*/  BSYNC B0 ;  /* 0x0000000000007941 */ /* 0x000fea0003800000 */
.L_x_1133:
[----:B------:R-:W-:Y:S01]  /*25700*/  IADD3 R0, R15, 0x20, RZ ;  /* 0x000000200f007810 */ /* 0x000fe20007ffe0ff */
[----:B------:R-:W-:Y:S03]  /*25710*/  BSSY B0, `(.L_x_1135) ;  /* 0x0000012000007945 */ /* 0x000fe60003800000 */
[----:B------:R-:W-:-:S13]  /*25720*/  ISETP.GE.AND P0, PT, R0, R5, PT ;  /* 0x000000050000720c */ /* 0x000fda0003f06270 */
[----:B------:R-:W-:Y:S05]  /*25730*/  @P0 BRA `(.L_x_1136) ;  /* 0x000000f000000947 */ /* 0x000fea0003800000 */
[----:B-1----:R-:W-:Y:S01]  /*25740*/  IADD3 R13, P0, R15, 0x20, RZ ;  /* 0x000000200f0d7810 */ /* 0x002fe20007f1e0ff */
[----:B------:R-:W-:Y:S01]  /*25750*/  IMAD.MOV.U32 R20, RZ, RZ, R50 ;  /* 0x000000ffff147224 */ /* 0x000fe200078e0032 */
        /* <DEDUP_REMOVED lines=11> */
[----:B----4-:R1:W-:Y:S04]  /*25810*/  @!P1 ST.E.128 [R12.64], R32 ;  /* 0x000000200c009985 */ /* 0x0103e8000c101d04 */
[----:B------:R1:W-:Y:S02]  /*25820*/  @!P0 ST.E.128 [R12.64+0x80], R16 ;  /* 0x000080100c008985 */ /* 0x0003e4000c101d04 */
.L_x_1136:
[----:B------:R-:W-:Y:S05]  /*25830*/  BSYNC B0 ;  /* 0x0000000000007941 */ /* 0x000fea0003800000 */
.L_x_1135:
[----:B------:R-:W-:Y:S01]  /*25840*/  IADD3 R0, R15, 0x30, RZ ;  /* 0x000000300f007810 */ /* 0x000fe20007ffe0ff */
[----:B------:R-:W-:-:S03]  /*25850*/  IMAD.MOV.U32 R231, RZ, RZ, 0x0 ;  /* 0x00000000ffe77424 */ /* 0x000fc600078e00ff */
[----:B------:R-:W-:-:S13]  /*25860*/  ISETP.GE.AND P0, PT, R0, R5, PT ;  /* 0x000000050000720c */ /* 0x000fda0003f06270 */
[----:B------:R-:W-:Y:S05]  /*25870*/  @P0 RET.REL.NODEC R230 `(_ZN5flash24flash_fwd_splitkv_kernelI23Flash_fwd_kernel_traitsILi128ELi64ELi128ELi4ELb0ELb0EN7cutlass6half_tE19Flash_kernel_traitsILi128ELi64ELi128ELi4ES3_EELb1ELb0ELb0ELb0ELb0ELb0ELb0ELb1EEEvNS_16Flash_fwd_paramsE) ;  /* 0xfffda780e6000950 */ /* 0x000fea0003c3ffff */
[----:B------:R-:W-:Y:S01]  /*25880*/  IADD3 R15, P0, R15, 0x30, RZ ;  /* 0x000000300f0f7810 */ /* 0x000fe20007f1e0ff */
[----:B------:R-:W-:Y:S01]  /*25890*/  IMAD.MOV.U32 R5, RZ, RZ, R49 ;  /* 0x000000ffff057224 */ /* 0x000fe200078e0031 */
[----:B------:R-:W-:Y:S01]  /*258a0*/  MOV R4, R50 ;  /* 0x0000003200047202 */ /* 0x000fe20000000f00 */
[----:B------:R-:W-:Y:S01]  /*258b0*/  ULDC.64 UR4, c[0x0][0x118] ;  /* 0x0000460000047ab9 */ /* 0x000fe20000000a00 */
[----:B------:R-:W-:Y:S02]  /*258c0*/  IMAD.MOV.U32 R231, RZ, RZ, 0x0 ;  /* 0x00000000ffe77424 */ /* 0x000fe400078e00ff */
[----:B------:R-:W-:Y:S01]  /*258d0*/  IMAD.X R7, RZ, RZ, R7, P0 ;  /* 0x000000ffff077224 */ /* 0x000fe200000e0607 */
[----:B-----5:R-:W-:Y:S01]  /*258e0*/  ISETP.GE.AND P0, PT, R10, R8, PT ;  /* 0x000000080a00720c */ /* 0x020fe20003f06270 */
[----:B------:R-:W-:-:S04]  /*258f0*/  IMAD.WIDE.U32 R4, R52, R15, R4 ;  /* 0x0000000f34047225 */ /* 0x000fc800078e0004 */
[----:B------:R-:W-:Y:S01]  /*25900*/  IMAD R7, R7, R52, RZ ;  /* 0x0000003407077224 */ /* 0x000fe200078e02ff */
[----:B------:R-:W-:-:S03]  /*25910*/  LEA R6, P1, R4, R56, 0x1 ;  /* 0x0000003804067211 */ /* 0x000fc600078208ff */
[----:B------:R-:W-:-:S05]  /*25920*/  IMAD R7, R53, R15, R7 ;  /* 0x0000000f35077224 */ /* 0x000fca00078e0207 */
[----:B------:R-:W-:-:S04]  /*25930*/  IADD3 R7, R5, R7, RZ ;  /* 0x0000000705077210 */ /* 0x000fc80007ffe0ff */
[----:B------:R-:W-:-:S05]  /*25940*/  LEA.HI.X R7, R4, R57, R7, 0x1, P1 ;  /* 0x0000003904077211 */ /* 0x000fca00008f0c07 */
[----:B-1----:R1:W-:Y:S01]  /*25950*/  @!P0 ST.E.128 [R6.64], R28 ;  /* 0x0000001c06008985 */ /* 0x0023e2000c101d04 */
[----:B------:R-:W-:-:S13]  /*25960*/  ISETP.GE.AND P0, PT, R3, R8, PT ;  /* 0x000000080300720c */ /* 0x000fda0003f06270 */
[----:B------:R-:W-:Y:S05]  /*25970*/  @P0 RET.REL.NODEC R230 `(_ZN5flash24flash_fwd_splitkv_kernelI23Flash_fwd_kernel_traitsILi128ELi64ELi128ELi4ELb0ELb0EN7cutlass6half_tE19Flash_kernel_traitsILi128ELi64ELi128ELi4ES3_EELb1ELb0ELb0ELb0ELb0ELb0ELb0ELb1EEEvNS_16Flash_fwd_paramsE) ;  /* 0xfffda680e6000950 */ /* 0x000fea0003c3ffff */
[----:B------:R-:W-:Y:S01]  /*25980*/  MOV R231, 0x0 ;  /* 0x0000000000e77802 */ /* 0x000fe20000000f00 */
[----:B------:R-:W-:Y:S02]  /*25990*/  ULDC.64 UR4, c[0x0][0x118] ;  /* 0x0000460000047ab9 */ /* 0x000fe40000000a00 */
[----:B------:R2:W-:Y:S01]  /*259a0*/  ST.E.128 [R6.64+0x80], R44 ;  /* 0x0000802c06007985 */ /* 0x0005e2000c101d04 */
[----:B------:R-:W-:Y:S05]  /*259b0*/  RET.REL.NODEC R230 `(_ZN5flash24flash_fwd_splitkv_kernelI23Flash_fwd_kernel_traitsILi128ELi64ELi128ELi4ELb0ELb0EN7cutlass6half_tE19Flash_kernel_traitsILi128ELi64ELi128ELi4ES3_EELb1ELb0ELb0ELb0ELb0ELb0ELb0ELb1EEEvNS_16Flash_fwd_paramsE) ;  /* 0xfffda640e6007950 */ /* 0x000fea0003c3ffff */
.L_x_1124:
[----:B------:R-:W-:Y:S02]  /*259c0*/  MOV R6, 0x2 ;  /* 0x0000000200067802 */ /* 0x000fe40000000f00 */
[----:B------:R-:W-:Y:S02]  /*259d0*/  MOV R4, 0x259f0 ;  /* 0x000259f000047802 */ /* 0x000fe40000000f00 */
[----:B-1---5:R-:W-:Y:S05]  /*259e0*/  CALL.REL.NOINC `($__internal_14_$__cuda_sm70_shflsync_bfly_p) ;  /* 0x000000f000007944 */ /* 0x022fea0003c00000 */
[----:B-12---:R-:W-:Y:S05]  /*259f0*/  BRA `(.L_x_1137) ;  /* 0xffffe8d000007947 */ /* 0x006fea000383ffff */
.L_x_1125:
[----:B------:R-:W-:Y:S02]  /*25a00*/  MOV R6, 0x1 ;  /* 0x0000000100067802 */ /* 0x000fe40000000f00 */
[----:B------:R-:W-:Y:S02]  /*25a10*/  MOV R4, 0x25a30 ;  /* 0x00025a3000047802 */ /* 0x000fe40000000f00 */
[----:B-1---5:R-:W-:Y:S05]  /*25a20*/  CALL.REL.NOINC `($__internal_14_$__cuda_sm70_shflsync_bfly_p) ;  /* 0x000000b000007944 */ /* 0x022fea0003c00000 */
[----:B--2---:R-:W-:Y:S01]  /*25a30*/  FADD.FTZ R10, R241, R6 ;  /* 0x00000006f10a7221 */ /* 0x004fe20000010000 */
[----:B-1----:R-:W-:Y:S02]  /*25a40*/  MOV R241, R243 ;  /* 0x000000f300f17202 */ /* 0x002fe40000000f00 */
[----:B------:R-:W-:-:S02]  /*25a50*/  MOV R6, 0x2 ;  /* 0x0000000200067802 */ /* 0x000fc40000000f00 */
[----:B------:R-:W-:Y:S02]  /*25a60*/  MOV R4, 0x25a80 ;  /* 0x00025a8000047802 */ /* 0x000fe40000000f00 */
[----:B------:R-:W-:Y:S05]  /*25a70*/  CALL.REL.NOINC `($__internal_14_$__cuda_sm70_shflsync_bfly_p) ;  /* 0x0000006000007944 */ /* 0x000fea0003c00000 */
[----:B--2---:R-:W-:Y:S01]  /*25a80*/  FADD.FTZ R7, R243, R6 ;  /* 0x00000006f3077221 */ /* 0x004fe20000010000 */
[----:B------:R-:W-:Y:S02]  /*25a90*/  MOV R6, 0x1 ;  /* 0x0000000100067802 */ /* 0x000fe40000000f00 */
[----:B------:R-:W-:Y:S02]  /*25aa0*/  MOV R4, 0x25ad0 ;  /* 0x00025ad000047802 */ /* 0x000fe40000000f00 */
[----:B-1----:R-:W-:Y:S02]  /*25ab0*/  MOV R241, R7 ;  /* 0x0000000700f17202 */ /* 0x002fe40000000f00 */
[----:B------:R-:W-:Y:S05]  /*25ac0*/  CALL.REL.NOINC `($__internal_14_$__cuda_sm70_shflsync_bfly_p) ;  /* 0x0000001000007944 */ /* 0x000fea0003c00000 */
[----:B-12---:R-:W-:Y:S05]  /*25ad0*/  BRA `(.L_x_1138) ;  /* 0xffffe86000007947 */ /* 0x006fea000383ffff */
        .weak           $__internal_14_$__cuda_sm70_shflsync_bfly_p
        .type           $__internal_14_$__cuda_sm70_shflsync_bfly_p,@function
        .size           $__internal_14_$__cuda_sm70_shflsync_bfly_p,(.L_x_8175 - $__internal_14_$__cuda_sm70_shflsync_bfly_p)
$__internal_14_$__cuda_sm70_shflsync_bfly_p:
[----:B------:R-:W-:Y:S01]  /*25ae0*/  MOV R12, R4 ;  /* 0x00000004000c7202 */ /* 0x000fe20000000f00 */
[----:B------:R-:W-:Y:S04]  /*25af0*/  WARPSYNC R0 ;  /* 0x0000000000007348 */ /* 0x000fe80003800000 */
[----:B------:R-:W-:Y:S01]  /*25b00*/  MOV R13, 0x0 ;  /* 0x00000000000d7802 */ /* 0x000fe20000000f00 */
[----:B------:R1:W2:Y:S03]  /*25b10*/  SHFL.BFLY PT, R6, R241, R6, R5 ;  /* 0x0c000006f1067389 */ /* 0x0002a600000e0005 */
[----:B------:R-:W-:Y:S05]  /*25b20*/  RET.REL.NODEC R12 `(_ZN5flash24flash_fwd_splitkv_kernelI23Flash_fwd_kernel_traitsILi128ELi64ELi128ELi4ELb0ELb0EN7cutlass6half_tE19Flash_kernel_traitsILi128ELi64ELi128ELi4ES3_EELb1ELb0ELb0ELb0ELb0ELb0ELb0ELb1EEEvNS_16Flash_fwd_paramsE) ;  /* 0xfffda4d00c007950 */ /* 0x000fea0003c3ffff */
.L_x_1139:
        /* <DEDUP_REMOVED lines=13> */
.L_x_8175:


//--------------------- .text._ZN5flash24flash_fwd_splitkv_kernelI23Flash_fwd_kernel_traitsILi128ELi64ELi128ELi4ELb0ELb0EN7cutlass6half_tE19Flash_kernel_traitsILi128ELi64ELi128ELi4ES3_EELb1ELb0ELb0ELb0ELb0ELb1ELb0ELb1EEEvNS_16Flash_fwd_paramsE --------------------------
	.section	.text._ZN5flash24flash_fwd_splitkv_kernelI23Flash_fwd_kernel_traitsILi128ELi64ELi128ELi4ELb0ELb0EN7cutlass6half_tE19Flash_kernel_traitsILi128ELi64ELi128ELi4ES3_EELb1ELb0ELb0ELb0ELb0ELb1ELb0ELb1EEEvNS_16Flash_fwd_paramsE,"ax",@progbits
	.sectioninfo	@"SHI_REGISTERS=255"
	.align	128
        .global         _ZN5flash24flash_fwd_splitkv_kernelI23Flash_fwd_kernel_traitsILi128ELi64ELi128ELi4ELb0ELb0EN7cutlass6half_tE19Flash_kernel_traitsILi128ELi64ELi128ELi4ES3_EELb1ELb0ELb0ELb0ELb0ELb1ELb0ELb1EEEvNS_16Flash_fwd_paramsE
        .type           _ZN5flash24flash_fwd_splitkv_kernelI23Flash_fwd_kernel_traitsILi128ELi64ELi128ELi4ELb0ELb0EN7cutlass6half_tE19Flash_kernel_traitsILi128ELi64ELi128ELi4ES3_EELb1ELb0ELb0ELb0ELb0ELb1ELb0ELb1EEEvNS_16Flash_fwd_paramsE,@function
        .size           _ZN5flash24flash_fwd_splitkv_kernelI23Flash_fwd_kernel_traitsILi128ELi64ELi128ELi4ELb0ELb0EN7cutlass6half_tE19Flash_kernel_traitsILi128ELi64ELi128ELi4ES3_EELb1ELb0ELb0ELb0ELb0ELb1ELb0ELb1EEEvNS_16Flash_fwd_paramsE,(.L_x_8177 - _ZN5flash24flash_fwd_splitkv_kernelI23Flash_fwd_kernel_traitsILi128ELi64ELi128ELi4ELb0ELb0EN7cutlass6half_tE19Flash_kernel_traitsILi128ELi64ELi128ELi4ES3_EELb1ELb0ELb0ELb0ELb0ELb1ELb0ELb1EEEvNS_16Flash_fwd_paramsE)
        .other          _ZN5flash24flash_fwd_splitkv_kernelI23Flash_fwd_kernel_traitsILi128ELi64ELi128ELi4ELb0ELb0EN7cutlass6half_tE19Flash_kernel_traitsILi128ELi64ELi128ELi4ES3_EELb1ELb0ELb0ELb0ELb0ELb1ELb0ELb1EEEvNS_16Flash_fwd_paramsE,@"STO_CUDA_ENTRY STV_DEFAULT"
_ZN5flash24flash_fwd_splitkv_kernelI23Flash_fwd_kernel_traitsILi128ELi64ELi128ELi4ELb0ELb0EN7cutlass6half_tE19Flash_kernel_traitsILi128ELi64ELi128ELi4ES3_EELb1ELb0ELb0ELb0ELb0ELb1ELb0ELb1EEEvNS_16Flash_fwd_paramsE:
.text._ZN5flash24flash_fwd_splitkv_kernelI23Flash_fwd_kernel_traitsILi128ELi64ELi128ELi4ELb0ELb0EN7cutlass6half_tE19Flash_kernel_traitsILi128ELi64ELi128ELi4ES3_EELb1ELb0ELb0ELb0ELb0ELb1ELb0ELb1EEEvNS_16Flash_fwd_paramsE:
        /* <DEDUP_REMOVED lines=9> */
[----:B-123--:R-:W-:Y:S05]  /*0090*/  CALL.REL.NOINC `($_ZN5flash24flash_fwd_splitkv_kernelI23Flash_fwd_kernel_traitsILi128ELi64ELi128ELi4ELb0ELb0EN7cutlass6half_tE19Flash_kernel_traitsILi128ELi64ELi128ELi4ES3_EELb1ELb0ELb0ELb0ELb0ELb1ELb0ELb1EEEvNS_16Flash_fwd_paramsE$_ZN5flash30compute_attn_1rowblock_splitkvI23Flash_fwd_kernel_traitsILi128ELi64ELi128ELi4ELb0ELb0EN7cutlass6half_tE19Flash_kernel_traitsILi128ELi64ELi128ELi4ES3_EELb1ELb0ELb0ELb0ELb0ELb1ELb0ELb1ENS_16Flash_fwd_paramsEEEvRKT8_iiiii) ;  /* 0x0000002000007944 */ /* 0x00efea0003c00000 */
[----:B------:R-:W-:Y:S05]  /*00a0*/  BSYNC B4 ;  /* 0x0000000000047941 */ /* 0x000fea0003800000 */
.L_x_1140:
[----:B------:R-:W-:Y:S05]  /*00b0*/  EXIT ;  /* 0x000000000000794d */ /* 0x000fea0003800000 */
        .type           $_ZN5flash24flash_fwd_splitkv_kernelI23Flash_fwd_kernel_traitsILi128ELi64ELi128ELi4ELb0ELb0EN7cutlass6half_tE19Flash_kernel_traitsILi128ELi64ELi128ELi4ES3_EELb1ELb0ELb0ELb0ELb0ELb1ELb0ELb1EEEvNS_16Flash_fwd_paramsE$_ZN5flash30compute_attn_1rowblock_splitkvI23Flash_fwd_kernel_traitsILi128ELi64ELi128ELi4ELb0ELb0EN7cutlass6half_tE19Flash_kernel_traitsILi128ELi64ELi128ELi4ES3_EELb1ELb0ELb0ELb0ELb0ELb1ELb0ELb1ENS_16Flash_fwd_paramsEEEvRKT8_iiiii,@function
        .size           $_ZN5flash24flash_fwd_splitkv_kernelI23Flash_fwd_kernel_traitsILi128ELi64ELi128ELi4ELb0ELb0EN7cutlass6half_tE19Flash_kernel_traitsILi128ELi64ELi128ELi4ES3_EELb1ELb0ELb0ELb0ELb0ELb1ELb0ELb1EEEvNS_16Flash_fwd_paramsE$_ZN5flash30compute_attn_1rowblock_splitkvI23Flash_fwd_kernel_traitsILi128ELi64ELi128ELi4ELb0ELb0EN7cutlass6half_tE19Flash_kernel_traitsILi128ELi64ELi128ELi4ES3_EELb1ELb0ELb0ELb0ELb0ELb1ELb0ELb1ENS_16Flash_fwd_paramsEEEvRKT8_iiiii,($__internal_15_$__cuda_sm70_shflsync_bfly_p - $_ZN5flash24flash_fwd_splitkv_kernelI23Flash_fwd_kernel_traitsILi128ELi64ELi128ELi4ELb0ELb0EN7cutlass6half_tE19Flash_kernel_traitsILi128ELi64ELi128ELi4ES3_EELb1ELb0ELb0ELb0ELb0ELb1ELb0ELb1EEEvNS_16Flash_fwd_paramsE$_ZN5flash30compute_attn_1rowblock_splitkvI23Flash_fwd_kernel_traitsILi128ELi64ELi128ELi4ELb0ELb0EN7cutlass6half_tE19Flash_kernel_traitsILi128ELi64ELi128ELi4ES3_EELb1ELb0ELb0ELb0ELb0ELb1ELb0ELb1ENS_16Flash_fwd_paramsEEEvRKT8_iiiii)
$_ZN5flash24flash_fwd_splitkv_kernelI23Flash_fwd_kernel_traitsILi128ELi64ELi128ELi4ELb0ELb0EN7cutlass6half_tE19Flash_kernel_traitsILi128ELi64ELi128ELi4ES3_EELb1ELb0ELb0ELb0ELb0ELb1ELb0ELb1EEEvNS_16Flash_fwd_paramsE$_ZN5flash30compute_attn_1rowblock_splitkvI23Flash_fwd_kernel_traitsILi128ELi64ELi128ELi4ELb0ELb0EN7cutlass6half_tE19Flash_kernel_traitsILi128ELi64ELi128ELi4ES3_EELb1ELb0ELb0ELb0ELb0ELb1ELb0ELb1ENS_16Flash_fwd_paramsEEEvRKT8_iiiii:
        /* <DEDUP_REMOVED lines=20> */
.L_x_1142:
[----:B------:R-:W-:Y:S05]  /*0200*/  BSYNC B0 ;  /* 0x0000000000007941 */ /* 0x000fea0003800000 */
.L_x_1141:
        /* <DEDUP_REMOVED lines=14> */
[----:B----4-:R-:W-:-:S06]  /*02f0*/  @P0 IADD3 R75, R75, -R15, RZ ;  /* 0x8000000f4b4b0210 */ /* 0x010fcc0007ffe0ff */
[----:B------:R4:W5:Y:S01]  /*0300*/  @!P0 LD.E R75, [R2.64] ;  /* 0x00000006024b8980 */ /* 0x000962000c101900 */
[----:B------:R-:W-:Y:S05]  /*0310*/  BRA `(.L_x_1145) ;  /* 0x0000001000007947 */ /* 0x000fea0003800000 */
.L_x_1144:
[----:B------:R4:W5:Y:S02]  /*0320*/  LD.E R75, [R10.64+0xb8] ;  /* 0x0000b8060a4b7980 */ /* 0x000964000c101900 */
.L_x_1145:
[----:B------:R-:W-:Y:S05]  /*0330*/  BSYNC B0 ;  /* 0x0000000000007941 */ /* 0x000fea0003800000 */
.L_x_1143:
[----:B--2-4-:R-:W2:Y:S01]  /*0340*/  LD.E.64 R2, [R10.64+0xf8] ;  /* 0x0000f8060a027980 */ /* 0x014ea2000c101b00 */
        /* <DEDUP_REMOVED lines=9> */
.L_x_1147:
[----:B------:R-:W2:Y:S01]  /*03e0*/  LD.E.64 R2, [R10.64+0x108] ;  /* 0x000108060a027980 */ /* 0x000ea2000c101b00 */
[----:B------:R-:W-:Y:S01]  /*03f0*/  BSSY B0, `(.L_x_1149) ;  /* 0x0000006000007945 */ /* 0x000fe20003800000 */
[----:B------:R-:W-:Y:S01]  /*0400*/  IMAD.MOV.U32 R51, RZ, RZ, RZ ;  /* 0x000000ffff337224 */ /* 0x000fe200078e00ff */
[----:B--2---:R-:W-:-:S04]  /*0410*/  ISETP.NE.U32.AND P0, PT, R2, RZ, PT ;  /* 0x000000ff0200720c */ /* 0x004fc80003f05070 */
[----:B------:R-:W-:-:S13]  /*0420*/  ISETP.NE.AND.EX P0, PT, R3, RZ, PT, P0 ;  /* 0x000000ff0300720c */ /* 0x000fda0003f05300 */
[----:B------:R-:W-:Y:S05]  /*0430*/  @!P0 BRA `(.L_x_1150) ;  /* 0x0000001000008947 */ /* 0x000fea0003800000 */
[----:B------:R2:W5:Y:S02]  /*0440*/  LD.E R51, [R10.64+0xbc] ;  /* 0x0000bc060a337980 */ /* 0x000564000c101900 */
.L_x_1150:
[----:B------:R-:W-:Y:S05]  /*0450*/  BSYNC B0 ;  /* 0x0000000000007941 */ /* 0x000fea0003800000 */
.L_x_1149:
[----:B-----5:R-:W-:Y:S02]  /*0460*/  IADD3 R51, R75, R51, RZ ;  /* 0x000000334b337210 */ /* 0x020fe40007ffe0ff */
.L_x_1148:
[----:B------:R-:W-:Y:S05]  /*0470*/  BSYNC B1 ;  /* 0x0000000000017941 */ /* 0x000fea0003800000 */
.L_x_1146:
[----:B------:R-:W-:Y:S01]  /*0480*/  IMAD.SHL.U32 R50, R234, 0x40, RZ ;  /* 0x00000040ea327824 */ /* 0x000fe200078e00ff */
[----:B------:R-:W-:Y:S01]  /*0490*/  MOV R2, R231 ;  /* 0x000000e700027202 */ /* 0x000fe20000000f00 */
[----:B------:R-:W-:-:S03]  /*04a0*/  IMAD.MOV.U32 R3, RZ, RZ, 0x0 ;  /* 0x00000000ff037424 */ /* 0x000fc600078e00ff */
[----:B------:R-:W-:-:S13]  /*04b0*/  ISETP.GT.AND P0, PT, R235, R50, PT ;  /* 0x00000032eb00720c */ /* 0x000fda0003f04270 */
[----:B------:R-:W-:Y:S05]  /*04c0*/  @!P0 RET.REL.NODEC R2 `(_ZN5flash24flash_fwd_splitkv_kernelI23Flash_fwd_kernel_traitsILi128ELi64ELi128ELi4ELb0ELb0EN7cutlass6half_tE19Flash_kernel_traitsILi128ELi64ELi128ELi4ES3_EELb1ELb0ELb0ELb0ELb0ELb1ELb0ELb1EEEvNS_16Flash_fwd_paramsE) ;  /* 0xfffffb3002008950 */ /* 0x000fea0003c3ffff */
[----:B------:R-:W4:Y:S04]  /*04d0*/  LD.E R6, [R10.64+0xb8] ;  /* 0x0000b8060a067980 */ /* 0x000f28000c101900 */
[----:B------:R-:W5:Y:S01]  /*04e0*/  LD.E R2, [R10.64+0x188] ;  /* 0x000188060a027980 */ /* 0x000f62000c101900 */
[----:B------:R-:W-:Y:S02]  /*04f0*/  IADD3 R0, -R235, 0xbf, R50 ;  /* 0x000000bfeb007810 */ /* 0x000fe40007ffe132 */
[----:B-1----:R-:W-:Y:S01]  /*0500*/  IADD3 R4, R51, 0x7f, RZ ;  /* 0x0000007f33047810 */ /* 0x002fe20007ffe0ff */
[----:B------:R-:W1:Y:S03]  /*0510*/  S2R R133, SR_TID.X ;  /* 0x0000000000857919 */ /* 0x000e660000002100 */
[----:B------:R-:W-:-:S04]  /*0520*/  SHF.R.S32.HI R3, RZ, 0x1f, R4 ;  /* 0x0000001fff037819 */ /* 0x000fc80000011404 */
[----:B------:R-:W-:-:S04]  /*0530*/  LEA.HI R3, R3, R4, RZ, 0x7 ;  /* 0x0000000403037211 */ /* 0x000fc800078f38ff */
[----:B------:R-:W-:Y:S02]  /*0540*/  SHF.R.S32.HI R3, RZ, 0x7, R3 ;  /* 0x00000007ff037819 */ /* 0x000fe40000011403 */
[----:B----4-:R-:W-:Y:S02]  /*0550*/  IADD3 R6, R6, 0x7f, RZ ;  /* 0x0000007f06067810 */ /* 0x010fe40007ffe0ff */
[----:B-----5:R-:W-:Y:S02]  /*0560*/  IADD3 R2, R2, R0, R51 ;  /* 0x0000000002027210 */ /* 0x020fe40007ffe033 */
        /* <DEDUP_REMOVED lines=11> */
[----:B---3--:R1:W3:Y:S04]  /*0620*/  LD.E.64 R16, [R10.64+0x88] ;  /* 0x000088060a107980 */ /* 0x0082e8000c101b00 */
[----:B------:R1:W4:Y:S04]  /*0630*/  LD.E.64 R4, [R10.64+0x90] ;  /* 0x000090060a047980 */ /* 0x000328000c101b00 */
[----:B--2---:R1:W2:Y:S04]  /*0640*/  LD.E R3, [R10.64+0x60] ;  /* 0x000060060a037980 */ /* 0x0042a8000c101900 */
[----:B------:R1:W2:Y:S04]  /*0650*/  @!P0 LD.E.64 R14, [R10.64+0x80] ;  /* 0x000080060a0e8980 */ /* 0x0002a8000c101b00 */
[----:B------:R1:W4:Y:S04]  /*0660*/  LD.E R0, [R10.64+0xb4] ;  /* 0x0000b4060a007980 */ /* 0x000328000c101900 */
[----:B------:R1:W5:Y:S04]  /*0670*/  LD.E R2, [R10.64+0xc0] ;  /* 0x0000c0060a027980 */ /* 0x000368000c101900 */
[----:B------:R1:W5:Y:S04]  /*0680*/  LD.E.64 R12, [R10.64+0x70] ;  /* 0x000070060a0c7980 */ /* 0x000368000c101b00 */
[----:B-1----:R-:W5:Y:S01]  /*0690*/  LD.E.64 R10, [R10.64+0xa0] ;  /* 0x0000a0060a0a7980 */ /* 0x002f62000c101b00 */
[----:B------:R-:W-:-:S04]  /*06a0*/  SHF.R.S32.HI R6, RZ, 0x1f, R133 ;  /* 0x0000001fff067819 */ /* 0x000fc80000011485 */
[----:B------:R-:W-:-:S04]  /*06b0*/  LEA.HI R6, R6, R133, RZ, 0x3 ;  /* 0x0000008506067211 */ /* 0x000fc800078f18ff */
[----:B------:R-:W-:-:S05]  /*06c0*/  LOP3.LUT R7, R6, 0xfffffff8, RZ, 0xc0, !PT ;  /* 0xfffffff806077812 */ /* 0x000fca00078ec0ff */
[----:B------:R-:W-:-:S04]  /*06d0*/  IMAD.IADD R133, R133, 0x1, -R7 ;  /* 0x0000000185857824 */ /* 0x000fc800078e0a07 */
[----:B------:R-:W-:Y:S01]  /*06e0*/  IMAD.SHL.U32 R18, R133, 0x8, RZ ;  /* 0x0000000885127824 */ /* 0x000fe200078e00ff */
[----:B------:R-:W-:-:S04]  /*06f0*/  @!P0 SHF.R.S32.HI R8, RZ, 0x1f, R233 ;  /* 0x0000001fff088819 */ /* 0x000fc800000114e9 */
[----:B------:R-:W-:Y:S02]  /*0700*/  SHF.R.S32.HI R19, RZ, 0x1f, R18 ;  /* 0x0000001fff137819 */ /* 0x000fe40000011412 */
[----:B------:R-:W-:Y:S02]  /*0710*/  IADD3 R235, -R50, R235, RZ ;  /* 0x000000eb32eb7210 */ /* 0x000fe40007ffe1ff */
[----:B------:R-:W-:Y:S01]  /*0720*/  SHF.R.S32.HI R6, RZ, 0x3, R6 ;  /* 0x00000003ff067819 */ /* 0x000fe20000011406 */
[----:B------:R-:W-:Y:S01]  /*0730*/  BSSY B0, `(.L_x_1152) ;  /* 0x0000026000007945 */ /* 0x000fe20003800000 */
[-C--:B---3--:R-:W-:Y:S02]  /*0740*/  @P0 IMAD R7, R17, R236.reuse, RZ ;  /* 0x000000ec11070224 */ /* 0x088fe400078e02ff */
[----:B------:R-:W-:-:S04]  /*0750*/  @P0 IMAD.WIDE.U32 R236, R16, R236, RZ ;  /* 0x000000ec10ec0225 */ /* 0x000fc800078e00ff */
[----:B------:R-:W-:-:S04]  /*0760*/  IMAD.WIDE.U32 R20, R50, R16, R18 ;  /* 0x0000001032147225 */ /* 0x000fc800078e0012 */
[-C--:B--2---:R-:W-:Y:S02]  /*0770*/  @!P0 IMAD R9, R15, R233.reuse, RZ ;  /* 0x000000e90f098224 */ /* 0x084fe400078e02ff */
[----:B------:R-:W-:Y:S01]  /*0780*/  @!P0 IMAD.WIDE.U32 R22, R14, R233, RZ ;  /* 0x000000e90e168225 */ /* 0x000fe200078e00ff */
[----:B------:R-:W-:-:S03]  /*0790*/  SHF.R.S32.HI R15, RZ, 0x1f, R50 ;  /* 0x0000001fff0f7819 */ /* 0x000fc60000011432 */
[----:B------:R-:W-:Y:S02]  /*07a0*/  @!P0 IMAD R8, R14, R8, R9 ;  /* 0x000000080e088224 */ /* 0x000fe400078e0209 */
[----:B------:R-:W-:Y:S01]  /*07b0*/  @P0 IMAD.MOV.U32 R9, RZ, RZ, R236 ;  /* 0x000000ffff090224 */ /* 0x000fe200078e00ec */
[----:B------:R-:W-:Y:S01]  /*07c0*/  @!P0 MOV R9, R22 ;  /* 0x0000001600098202 */ /* 0x000fe20000000f00 */
[----:B------:R-:W-:Y:S01]  /*07d0*/  IMAD R14, R17, R50, RZ ;  /* 0x00000032110e7224 */ /* 0x000fe200078e02ff */
[----:B------:R-:W-:Y:S01]  /*07e0*/  @P0 IADD3 R7, R237, R7, RZ ;  /* 0x00000007ed070210 */ /* 0x000fe20007ffe0ff */
[----:B------:R-:W-:Y:S01]  /*07f0*/  @!P0 IMAD.IADD R7, R23, 0x1, R8 ;  /* 0x0000000117078824 */ /* 0x000fe200078e0208 */
[----:B------:R-:W-:Y:S01]  /*0800*/  IADD3 R8, P0, R9, R20, RZ ;  /* 0x0000001409087210 */ /* 0x000fe20007f1e0ff */
[----:B------:R-:W-:-:S05]  /*0810*/  IMAD R14, R16, R15, R14 ;  /* 0x0000000f100e7224 */ /* 0x000fca00078e020e */
[----:B------:R-:W-:Y:S02]  /*0820*/  IADD3.X R9, R7, R21, R14, P0, !PT ;  /* 0x0000001507097210 */ /* 0x000fe400007fe40e */
[----:B------:R-:W-:Y:S01]  /*0830*/  ISETP.GE.AND P0, PT, R6, R235, PT ;  /* 0x000000eb0600720c */ /* 0x000fe20003f06270 */
[----:B----4-:R-:W-:Y:S01]  /*0840*/  IMAD R5, R5, R232, RZ ;  /* 0x000000e805057224 */ /* 0x010fe200078e02ff */
[--C-:B------:R-:W-:Y:S01]  /*0850*/  SHF.R.S32.HI R7, RZ, 0x1f, R232.reuse ;  /* 0x0000001fff077819 */ /* 0x100fe200000114e8 */
[----:B------:R-:W-:Y:S02]  /*0860*/  IMAD R3, R233, R3, R232 ;  /* 0x00000003e9037224 */ /* 0x000fe400078e02e8 */
[----:B------:R-:W-:-:S04]  /*0870*/  IMAD.WIDE.U32 R232, R232, R4, R8 ;  /* 0x00000004e8e87225 */ /* 0x000fc800078e0008 */
[----:B------:R-:W-:Y:S02]  /*0880*/  IMAD R5, R4, R7, R5 ;  /* 0x0000000704057224 */ /* 0x000fe400078e0205 */
[----:B------:R-:W-:Y:S01]  /*0890*/  IMAD R50, R0, R3, R50 ;  /* 0x0000000300327224 */ /* 0x000fe200078e0232 */
[----:B------:R-:W-:Y:S02]  /*08a0*/  SHF.R.S32.HI R0, RZ, 0x1f, R6 ;  /* 0x0000001fff007819 */ /* 0x000fe40000011406 */
[----:B------:R-:W-:Y:S02]  /*08b0*/  IADD3 R3, R18, 0x40, RZ ;  /* 0x0000004012037810 */ /* 0x000fe40007ffe0ff */
        /* <DEDUP_REMOVED lines=13> */
.L_x_1153:
[----:B------:R-:W-:Y:S05]  /*0990*/  BSYNC B0 ;  /* 0x0000000000007941 */ /* 0x000fea0003800000 */
.L_x_1152:
[----:B------:R-:W-:Y:S01]  /*09a0*/  IADD3 R9, R6, 0x10, RZ ;  /* 0x0000001006097810 */ /* 0x000fe20007ffe0ff */
[----:B------:R-:W-:Y:S03]  /*09b0*/  BSSY B0, `(.L_x_1154) ;  /* 0x0000011000007945 */ /* 0x000fe60003800000 */
[----:B------:R-:W-:-:S13]  /*09c0*/  ISETP.GE.AND P0, PT, R9, R235, PT ;  /* 0x000000eb0900720c */ /* 0x000fda0003f06270 */
[----:B------:R-:W-:Y:S05]  /*09d0*/  @P0 BRA `(.L_x_1155) ;  /* 0x000000e000000947 */ /* 0x000fea0003800000 */
[----:B------:R-:W-:Y:S01]  /*09e0*/  IADD3 R5, P0, R6, 0x10, RZ ;  /* 0x0000001006057810 */ /* 0x000fe20007f1e0ff */
[----:B-1----:R-:W-:Y:S01]  /*09f0*/  IMAD.MOV.U32 R20, RZ, RZ, R232 ;  /* 0x000000ffff147224 */ /* 0x002fe200078e00e8 */
        /* <DEDUP_REMOVED lines=12> */
.L_x_1155:
[----:B------:R-:W-:Y:S05]  /*0ac0*/  BSYNC B0 ;  /* 0x0000000000007941 */ /* 0x000fea0003800000 */
.L_x_1154:
        /* <DEDUP_REMOVED lines=18> */
.L_x_1157:
[----:B------:R-:W-:Y:S05]  /*0bf0*/  BSYNC B0 ;  /* 0x0000000000007941 */ /* 0x000fea0003800000 */
.L_x_1156:
[----:B------:R-:W-:Y:S01]  /*0c00*/  IADD3 R7, R6, 0x30, RZ ;  /* 0x0000003006077810 */ /* 0x000fe20007ffe0ff */
        /* <DEDUP_REMOVED lines=16> */
.L_x_1159:
[----:B------:R-:W-:Y:S05]  /*0d10*/  BSYNC B0 ;  /* 0x0000000000007941 */ /* 0x000fea0003800000 */
.L_x_1158:
[----:B------:R-:W-:-:S04]  /*0d20*/  ISETP.NE.AND P4, PT, R133, RZ, PT ;  /* 0x000000ff8500720c */ /* 0x000fc80003f85270 */
[-C--:B------:R-:W-:Y:S02]  /*0d30*/  ISETP.GE.OR P3, PT, R6, R235.reuse, P4 ;  /* 0x000000eb0600720c */ /* 0x080fe40002766670 */
[-C--:B------:R-:W-:Y:S02]  /*0d40*/  ISETP.GE.OR P2, PT, R9, R235.reuse, P4 ;  /* 0x000000eb0900720c */ /* 0x080fe40002746670 */
[-C--:B------:R-:W-:Y:S02]  /*0d50*/  ISETP.GE.OR P1, PT, R8, R235.reuse, P4 ;  /* 0x000000eb0800720c */ /* 0x080fe40002726670 */
[C---:B------:R-:W-:Y:S02]  /*0d60*/  IADD3 R6, P0, R50.reuse, R6, RZ ;  /* 0x0000000632067210 */ /* 0x040fe40007f1e0ff */
[----:B------:R-:W-:Y:S02]  /*0d70*/  ISETP.GE.OR P4, PT, R7, R235, P4 ;  /* 0x000000eb0700720c */ /* 0x000fe40002786670 */
[----:B------:R-:W-:-:S02]  /*0d80*/  LEA.HI.X.SX32 R0, R50, R0, 0x1, P0 ;  /* 0x0000000032007211 */ /* 0x000fc400000f0eff */
[C---:B--2--5:R-:W-:Y:S01]  /*0d90*/  LEA R2, P0, R6.reuse, R10, 0x2 ;  /* 0x0000000a06027211 */ /* 0x064fe200078010ff */
[----:B------:R-:W-:Y:S02]  /*0da0*/  @!P3 IMAD.MOV.U32 R5, RZ, RZ, 0x7f800000 ;  /* 0x7f800000ff05b424 */ /* 0x000fe400078e00ff */
[----:B------:R-:W-:Y:S01]  /*0db0*/  @!P2 IMAD.MOV.U32 R4, RZ, RZ, 0x7f800000 ;  /* 0x7f800000ff04a424 */ /* 0x000fe200078e00ff */
[----:B------:R-:W-:Y:S01]  /*0dc0*/  LEA.HI.X R3, R6, R11, R0, 0x2, P0 ;  /* 0x0000000b06037211 */ /* 0x000fe200000f1400 */
[----:B------:R-:W-:-:S04]  /*0dd0*/  @!P1 IMAD.MOV.U32 R0, RZ, RZ, 0x7f800000 ;  /* 0x7f800000ff009424 */ /* 0x000fc800078e00ff */
[----:B------:R2:W-:Y:S04]  /*0de0*/  @!P3 ST.E [R2.64], R5 ;  /* 0x000000050200b985 */ /* 0x0005e8000c101906 */
[----:B------:R3:W-:Y:S04]  /*0df0*/  @!P2 ST.E [R2.64+0x40], R4 ;  /* 0x000040040200a985 */ /* 0x0007e8000c101906 */
[----:B------:R4:W-:Y:S01]  /*0e00*/  @!P1 ST.E [R2.64+0x80], R0 ;  /* 0x0000800002009985 */ /* 0x0009e2000c101906 */
[----:B--2---:R-:W-:Y:S02]  /*0e10*/  IMAD.MOV.U32 R5, RZ, RZ, 0x0 ;  /* 0x00000000ff057424 */ /* 0x004fe400078e00ff */
[----:B---3--:R-:W-:-:S04]  /*0e20*/  IMAD.MOV.U32 R4, RZ, RZ, R231 ;  /* 0x000000ffff047224 */ /* 0x008fc800078e00e7 */
[----:B----4-:R-:W-:Y:S05]  /*0e30*/  @P4 RET.REL.NODEC R4 `(_ZN5flash24flash_fwd_splitkv_kernelI23Flash_fwd_kernel_traitsILi128ELi64ELi128ELi4ELb0ELb0EN7cutlass6half_tE19Flash_kernel_traitsILi128ELi64ELi128ELi4ES3_EELb1ELb0ELb0ELb0ELb0ELb1ELb0ELb1EEEvNS_16Flash_fwd_paramsE) ;  /* 0xfffff1c004004950 */ /* 0x010fea0003c3ffff */
[----:B------:R-:W-:-:S05]  /*0e40*/  MOV R0, 0x7f800000 ;  /* 0x7f80000000007802 */ /* 0x000fca0000000f00 */
[----:B------:R2:W-:Y:S02]  /*0e50*/  ST.E [R2.64+0xc0], R0 ;  /* 0x0000c00002007985 */ /* 0x0005e4000c101906 */
[----:B--2---:R-:W-:Y:S02]  /*0e60*/  MOV R2, R231 ;  /* 0x000000e700027202 */ /* 0x004fe40000000f00 */
[----:B------:R-:W-:-:S04]  /*0e70*/  MOV R3, 0x0 ;  /* 0x0000000000037802 */ /* 0x000fc80000000f00 */
[----:B------:R-:W-:Y:S05]  /*0e80*/  RET.REL.NODEC R2 `(_ZN5flash24flash_fwd_splitkv_kernelI23Flash_fwd_kernel_traitsILi128ELi64ELi128ELi4ELb0ELb0EN7cutlass6half_tE19Flash_kernel_traitsILi128ELi64ELi128ELi4ES3_EELb1ELb0ELb0ELb0ELb0ELb1ELb0ELb1EEEvNS_16Flash_fwd_paramsE) ;  /* 0xfffff17002007950 */ /* 0x000fea0003c3ffff */
.L_x_1151:
[----:B-1----:R-:W4:Y:S04]  /*0e90*/  LD.E.64 R6, [R10.64+0x160] ;  /* 0x000160060a067980 */ /* 0x002f28000c101b00 */
[----:B--2---:R-:W2:Y:S01]  /*0ea0*/  LD.E.64 R2, [R10.64+0x158] ;  /* 0x000158060a027980 */ /* 0x004ea2000c101b00 */
[----:B----4-:R-:W-:-:S04]  /*0eb0*/  ISETP.NE.U32.AND P1, PT, R6, RZ, PT ;  /* 0x000000ff0600720c */ /* 0x010fc80003f25070 */
[----:B------:R-:W-:-:S13]  /*0ec0*/  ISETP.NE.AND.EX P1, PT, R7, RZ, PT, P1 ;  /* 0x000000ff0700720c */ /* 0x000fda0003f25310 */
[----:B------:R-:W4:Y:S01]  /*0ed0*/  @P1 LD.E.64 R8, [R10.64+0x168] ;  /* 0x000168060a081980 */ /* 0x000f22000c101b00 */
[----:B--2---:R-:W-:Y:S01]  /*0ee0*/  ISETP.NE.U32.AND P0, PT, R2, RZ, PT ;  /* 0x000000ff0200720c */ /* 0x004fe20003f05070 */
[----:B------:R-:W-:-:S03]  /*0ef0*/  IMAD.MOV.U32 R13, RZ, RZ, R233 ;  /* 0x000000ffff0d7224 */ /* 0x000fc600078e00e9 */
[----:B------:R-:W-:Y:S02]  /*0f00*/  ISETP.NE.AND.EX P0, PT, R3, RZ, PT, P0 ;  /* 0x000000ff0300720c */ /* 0x000fe40003f05300 */
[----:B------:R-:W-:Y:S01]  /*0f10*/  @P1 SHF.R.S32.HI R0, RZ, 0x1f, R233 ;  /* 0x0000001fff001819 */ /* 0x000fe200000114e9 */
[----:B------:R-:W-:-:S10]  /*0f20*/  CS2R R238, SRZ ;  /* 0x0000000000ee7805 */ /* 0x000fd4000001ff00 */
[----:B------:R-:W-:-:S05]  /*0f30*/  @P0 IMAD.WIDE R2, R233, 0x4, R2 ;  /* 0x00000004e9020825 */ /* 0x000fca00078e0202 */
[----:B------:R1:W5:Y:S01]  /*0f40*/  @P0 LD.E R13, [R2.64] ;  /* 0x00000006020d0980 */ /* 0x000362000c101900 */
[----:B------:R-:W-:Y:S01]  /*0f50*/  BSSY B0, `(.L_x_1160) ;  /* 0x00000b2000007945 */ /* 0x000fe20003800000 */
[-C--:B----4-:R-:W-:Y:S02]  /*0f60*/  @P1 IMAD R4, R9, R233.reuse, RZ ;  /* 0x000000e909041224 */ /* 0x090fe400078e02ff */
[----:B-1----:R-:W-:-:S04]  /*0f70*/  @P1 IMAD.WIDE.U32 R2, R8, R233, RZ ;  /* 0x000000e908021225 */ /* 0x002fc800078e00ff */
[----:B------:R-:W-:Y:S01]  /*0f80*/  @P1 IMAD R0, R8, R0, R4 ;  /* 0x0000000008001224 */ /* 0x000fe200078e0204 */
[----:B------:R-:W-:-:S03]  /*0f90*/  @P1 LEA R239, P0, R2, R6, 0x2 ;  /* 0x0000000602ef1211 */ /* 0x000fc600078010ff */
[----:B------:R-:W-:-:S05]  /*0fa0*/  @P1 IMAD.IADD R0, R3, 0x1, R0 ;  /* 0x0000000103001824 */ /* 0x000fca00078e0200 */
[----:B------:R-:W-:-:S04]  /*0fb0*/  @P1 LEA.HI.X R238, R2, R7, R0, 0x2, P0 ;  /* 0x0000000702ee1211 */ /* 0x000fc800000f1400 */
[----:B------:R-:W-:-:S04]  /*0fc0*/  LOP3.LUT R239, R239, R238, RZ, 0x3c, !PT ;  /* 0x000000eeefef7212 */ /* 0x000fc800078e3cff */
[----:B------:R-:W-:-:S04]  /*0fd0*/  LOP3.LUT R238, R239, R238, RZ, 0x3c, !PT ;  /* 0x000000eeefee7212 */ /* 0x000fc800078e3cff */
[----:B------:R-:W-:Y:S02]  /*0fe0*/  LOP3.LUT R239, R239, R238, RZ, 0x3c, !PT ;  /* 0x000000eeefef7212 */ /* 0x000fe400078e3cff */
[----:B------:R-:W-:-:S04]  /*0ff0*/  ISETP.NE.U32.AND P0, PT, R238, RZ, PT ;  /* 0x000000ffee00720c */ /* 0x000fc80003f05070 */
[----:B------:R-:W-:-:S13]  /*1000*/  ISETP.NE.AND.EX P0, PT, R239, RZ, PT, P0 ;  /* 0x000000ffef00720c */ /* 0x000fda0003f05300 */
[----:B------:R-:W-:Y:S05]  /*1010*/  @!P0 BRA `(.L_x_1161) ;  /* 0x0000054000008947 */ /* 0x000fea0003800000 */
[----:B------:R-:W2:Y:S04]  /*1020*/  LD.E R5, [R10.64+0x170] ;  /* 0x000170060a057980 */ /* 0x000ea8000c101900 */
[----:B------:R-:W4:Y:S01]  /*1030*/  LD.E R6, [R10.64+0x68] ;  /* 0x000068060a067980 */ /* 0x000f22000c101900 */
[----:B------:R-:W-:-:S03]  /*1040*/  LEA R2, R48, 0xffffff80, 0x7 ;  /* 0xffffff8030027811 */ /* 0x000fc600078e38ff */
[----:B---3--:R-:W2:Y:S01]  /*1050*/  LD.E.64 R18, [R10.64+0x20] ;  /* 0x000020060a127980 */ /* 0x008ea2000c101b00 */
[----:B------:R-:W-:-:S03]  /*1060*/  IABS R3, R2 ;  /* 0x0000000200037213 */ /* 0x000fc60000000000 */
[----:B------:R-:W2:Y:S04]  /*1070*/  LD.E.64 R44, [R10.64+0x38] ;  /* 0x000038060a2c7980 */ /* 0x000ea8000c101b00 */
[----:B------:R-:W2:Y:S04]  /*1080*/  LD.E.64 R14, [R10.64+0x50] ;  /* 0x000050060a0e7980 */ /* 0x000ea8000c101b00 */
[----:B------:R1:W5:Y:S04]  /*1090*/  LD.E.64 R22, [R10.64+0x58] ;  /* 0x000058060a167980 */ /* 0x000368000c101b00 */
[----:B------:R1:W5:Y:S01]  /*10a0*/  LD.E.64 R46, [R10.64+0x40] ;  /* 0x000040060a2e7980 */ /* 0x000362000c101b00 */
[----:B--2---:R-:W-:-:S04]  /*10b0*/  IABS R4, R5 ;  /* 0x0000000500047213 */ /* 0x004fc80000000000 */
[----:B------:R-:W2:Y:S08]  /*10c0*/  I2F.RP R8, R4 ;  /* 0x0000000400087306 */ /* 0x000eb00000209400 */
[----:B--2---:R-:W2:Y:S02]  /*10d0*/  MUFU.RCP R8, R8 ;  /* 0x0000000800087308 */ /* 0x004ea40000001000 */
[----:B--2---:R-:W-:-:S06]  /*10e0*/  IADD3 R8, R8, 0xffffffe, RZ ;  /* 0x0ffffffe08087810 */ /* 0x004fcc0007ffe0ff */
[----:B------:R-:W2:Y:S01]  /*10f0*/  F2I.FTZ.U32.TRUNC.NTZ R9, R8 ;  /* 0x0000000800097305 */ /* 0x000ea2000021f000 */
[----:B------:R-:W-:Y:S01]  /*1100*/  IABS R0, R5 ;  /* 0x0000000500007213 */ /* 0x000fe20000000000 */
[----:B--2---:R-:W-:Y:S02]  /*1110*/  IMAD.MOV R7, RZ, RZ, -R9 ;  /* 0x000000ffff077224 */ /* 0x004fe400078e0a09 */
[----:B------:R-:W-:Y:S02]  /*1120*/  IMAD.MOV.U32 R8, RZ, RZ, RZ ;  /* 0x000000ffff087224 */ /* 0x000fe400078e00ff */
[----:B------:R-:W-:-:S04]  /*1130*/  IMAD R7, R7, R4, RZ ;  /* 0x0000000407077224 */ /* 0x000fc800078e02ff */
[----:B------:R-:W-:Y:S01]  /*1140*/  IMAD.HI.U32 R7, R9, R7, R8 ;  /* 0x0000000709077227 */ /* 0x000fe200078e0008 */
[----:B------:R-:W-:-:S05]  /*1150*/  IADD3 R0, RZ, -R0, RZ ;  /* 0x80000000ff007210 */ /* 0x000fca0007ffe0ff */
[----:B------:R-:W-:-:S04]  /*1160*/  IMAD.HI.U32 R7, R7, R3, RZ ;  /* 0x0000000307077227 */ /* 0x000fc800078e00ff */
[----:B------:R-:W-:-:S05]  /*1170*/  IMAD R0, R7, R0, R3 ;  /* 0x0000000007007224 */ /* 0x000fca00078e0203 */
[----:B------:R-:W-:-:S13]  /*1180*/  ISETP.GT.U32.AND P1, PT, R4, R0, PT ;  /* 0x000000000400720c */ /* 0x000fda0003f24070 */
[----:B------:R-:W-:-:S05]  /*1190*/  @!P1 IMAD.IADD R0, R0, 0x1, -R4 ;  /* 0x0000000100009824 */ /* 0x000fca00078e0a04 */
[----:B------:R-:W-:Y:S02]  /*11a0*/  ISETP.GE.U32.AND P2, PT, R0, R4, PT ;  /* 0x000000040000720c */ /* 0x000fe40003f46070 */
[----:B------:R-:W-:Y:S02]  /*11b0*/  LOP3.LUT R0, R2, R5, RZ, 0x3c, !PT ;  /* 0x0000000502007212 */ /* 0x000fe400078e3cff */
[----:B------:R-:W-:Y:S02]  /*11c0*/  @!P1 IADD3 R7, R7, 0x1, RZ ;  /* 0x0000000107079810 */ /* 0x000fe40007ffe0ff */
[----:B------:R-:W-:Y:S02]  /*11d0*/  ISETP.GE.AND P0, PT, R0, RZ, PT ;  /* 0x000000ff0000720c */ /* 0x000fe40003f06270 */
[----:B------:R-:W-:-:S05]  /*11e0*/  ISETP.NE.AND P1, PT, R5, RZ, PT ;  /* 0x000000ff0500720c */ /* 0x000fca0003f25270 */
[----:B------:R-:W-:-:S05]  /*11f0*/  @P2 IADD3 R7, R7, 0x1, RZ ;  /* 0x0000000107072810 */ /* 0x000fca0007ffe0ff */
[----:B------:R-:W-:-:S05]  /*1200*/  IMAD.MOV.U32 R12, RZ, RZ, R7 ;  /* 0x000000ffff0c7224 */ /* 0x000fca00078e0007 */
[----:B------:R-:W-:Y:S02]  /*1210*/  @!P0 IADD3 R12, -R12, RZ, RZ ;  /* 0x000000ff0c0c8210 */ /* 0x000fe40007ffe1ff */
[----:B------:R-:W-:-:S05]  /*1220*/  @!P1 LOP3.LUT R12, RZ, R5, RZ, 0x33, !PT ;  /* 0x00000005ff0c9212 */ /* 0x000fca00078e33ff */
[----:B------:R-:W-:-:S05]  /*1230*/  IMAD.WIDE R8, R12, 0x4, R238 ;  /* 0x000000040c087825 */ /* 0x000fca00078e02ee */
[----:B------:R2:W3:Y:S04]  /*1240*/  LD.E R3, [R8.64] ;  /* 0x0000000608037980 */ /* 0x0004e8000c101900 */
[----:B--2---:R-:W2:Y:S01]  /*1250*/  LD.E.64 R8, [R10.64+0x28] ;  /* 0x000028060a087980 */ /* 0x004ea2000c101b00 */
[----:B----4-:R-:W-:-:S04]  /*1260*/  IABS R7, R6 ;  /* 0x0000000600077213 */ /* 0x010fc80000000000 */
[----:B------:R-:W4:Y:S08]  /*1270*/  I2F.RP R0, R7 ;  /* 0x0000000700007306 */ /* 0x000f300000209400 */
[----:B----4-:R-:W4:Y:S02]  /*1280*/  MUFU.RCP R0, R0 ;  /* 0x0000000000007308 */ /* 0x010f240000001000 */
[----:B----4-:R-:W-:-:S06]  /*1290*/  IADD3 R0, R0, 0xffffffe, RZ ;  /* 0x0ffffffe00007810 */ /* 0x010fcc0007ffe0ff */
[----:B------:R-:W4:Y:S01]  /*12a0*/  F2I.FTZ.U32.TRUNC.NTZ R21, R0 ;  /* 0x0000000000157305 */ /* 0x000f22000021f000 */
[----:B------:R-:W-:Y:S01]  /*12b0*/  IMAD.MOV.U32 R20, RZ, RZ, RZ ;  /* 0x000000ffff147224 */ /* 0x000fe200078e00ff */
[----:B------:R-:W-:Y:S01]  /*12c0*/  IABS R4, R232 ;  /* 0x000000e800047213 */ /* 0x000fe20000000000 */
[----:B----4-:R-:W-:-:S04]  /*12d0*/  IMAD.MOV R0, RZ, RZ, -R21 ;  /* 0x000000ffff007224 */ /* 0x010fc800078e0a15 */
[----:B-----5:R-:W-:Y:S01]  /*12e0*/  IMAD R13, R0, R7, RZ ;  /* 0x00000007000d7224 */ /* 0x020fe200078e02ff */
[----:B------:R-:W-:-:S03]  /*12f0*/  IABS R0, R6 ;  /* 0x0000000600007213 */ /* 0x000fc60000000000 */
[----:B------:R-:W-:Y:S01]  /*1300*/  IMAD.HI.U32 R13, R21, R13, R20 ;  /* 0x0000000d150d7227 */ /* 0x000fe200078e0014 */
[----:B------:R-:W-:-:S05]  /*1310*/  IADD3 R0, RZ, -R0, RZ ;  /* 0x80000000ff007210 */ /* 0x000fca0007ffe0ff */
[----:B------:R-:W-:-:S04]  /*1320*/  IMAD.HI.U32 R13, R13, R4, RZ ;  /* 0x000000040d0d7227 */ /* 0x000fc800078e00ff */
[----:B------:R-:W-:-:S05]  /*1330*/  IMAD R0, R13, R0, R4 ;  /* 0x000000000d007224 */ /* 0x000fca00078e0204 */
[----:B------:R-:W-:Y:S01]  /*1340*/  ISETP.GT.U32.AND P1, PT, R7, R0, PT ;  /* 0x000000000700720c */ /* 0x000fe20003f24070 */
[----:B------:R-:W-:-:S12]  /*1350*/  IMAD.MOV R12, RZ, RZ, -R12 ;  /* 0x000000ffff0c7224 */ /* 0x000fd800078e0a0c */
[----:B------:R-:W-:-:S05]  /*1360*/  @!P1 IMAD.IADD R0, R0, 0x1, -R7 ;  /* 0x0000000100009824 */ /* 0x000fca00078e0a07 */
[----:B------:R-:W-:Y:S02]  /*1370*/  ISETP.GE.U32.AND P2, PT, R0, R7, PT ;  /* 0x000000070000720c */ /* 0x000fe40003f46070 */
[----:B------:R-:W-:Y:S02]  /*1380*/  LOP3.LUT R7, R232, R6, RZ, 0x3c, !PT ;  /* 0x00000006e8077212 */ /* 0x000fe400078e3cff */
[----:B------:R-:W-:Y:S02]  /*1390*/  @!P1 IADD3 R13, R13, 0x1, RZ ;  /* 0x000000010d0d9810 */ /* 0x000fe40007ffe0ff */
[----:B------:R-:W-:Y:S02]  /*13a0*/  ISETP.GE.AND P0, PT, R7, RZ, PT ;  /* 0x000000ff0700720c */ /* 0x000fe40003f06270 */
[----:B------:R-:W-:Y:S01]  /*13b0*/  ISETP.NE.AND P1, PT, R6, RZ, PT ;  /* 0x000000ff0600720c */ /* 0x000fe20003f25270 */
[----:B------:R-:W-:-:S04]  /*13c0*/  IMAD R5, R5, R12, R2 ;  /* 0x0000000c05057224 */ /* 0x000fc800078e0202 */
[----:B------:R-:W-:Y:S01]  /*13d0*/  @P2 IADD3 R13, R13, 0x1, RZ ;  /* 0x000000010d0d2810 */ /* 0x000fe20007ffe0ff */
[----:B------:R-:W-:-:S05]  /*13e0*/  IMAD R7, R45, R5, RZ ;  /* 0x000000052d077224 */ /* 0x000fca00078e02ff */
[----:B------:R-:W-:Y:S02]  /*13f0*/  @!P0 IMAD.MOV R13, RZ, RZ, -R13 ;  /* 0x000000ffff0d8224 */ /* 0x000fe400078e0a0d */
[----:B------:R-:W-:-:S04]  /*1400*/  @!P1 LOP3.LUT R13, RZ, R6, RZ, 0x33, !PT ;  /* 0x00000006ff0d9212 */ /* 0x000fc800078e33ff */
[----:B------:R-:W-:Y:S02]  /*1410*/  SHF.R.S32.HI R12, RZ, 0x1f, R13 ;  /* 0x0000001fff0c7819 */ /* 0x000fe4000001140d */
[----:B---3--:R-:W-:Y:S01]  /*1420*/  SHF.R.S32.HI R0, RZ, 0x1f, R3 ;  /* 0x0000001fff007819 */ /* 0x008fe20000011403 */
[----:B------:R-:W-:-:S04]  /*1430*/  IMAD R4, R19, R3, RZ ;  /* 0x0000000313047224 */ /* 0x000fc800078e02ff */
[C---:B------:R-:W-:Y:S02]  /*1440*/  IMAD R4, R18.reuse, R0, R4 ;  /* 0x0000000012047224 */ /* 0x040fe400078e0204 */
[----:B------:R-:W-:-:S05]  /*1450*/  IMAD.WIDE.U32 R18, R18, R3, RZ ;  /* 0x0000000312127225 */ /* 0x000fca00078e00ff */
[----:B------:R-:W-:Y:S02]  /*1460*/  IADD3 R19, R19, R4, RZ ;  /* 0x0000000413137210 */ /* 0x000fe40007ffe0ff */
[----:B------:R-:W-:-:S03]  /*1470*/  SHF.R.S32.HI R4, RZ, 0x1f, R5 ;  /* 0x0000001fff047819 */ /* 0x000fc60000011405 */
[----:B------:R-:W-:-:S04]  /*1480*/  IMAD.WIDE.U32 R18, R5, R44, R18 ;  /* 0x0000002c05127225 */ /* 0x000fc800078e0012 */
[----:B------:R-:W-:-:S05]  /*1490*/  IMAD R7, R44, R4, R7 ;  /* 0x000000042c077224 */ /* 0x000fca00078e0207 */
[----:B------:R-:W-:Y:S01]  /*14a0*/  IADD3 R19, R19, R7, RZ ;  /* 0x0000000713137210 */ /* 0x000fe20007ffe0ff */
[----:B------:R-:W-:Y:S02]  /*14b0*/  IMAD R7, R15, R13, RZ ;  /* 0x0000000d0f077224 */ /* 0x000fe400078e02ff */
[-C--:B--2---:R-:W-:Y:S02]  /*14c0*/  IMAD R6, R9, R3.reuse, RZ ;  /* 0x0000000309067224 */ /* 0x084fe400078e02ff */
[----:B------:R-:W-:Y:S02]  /*14d0*/  IMAD R7, R14, R12, R7 ;  /* 0x0000000c0e077224 */ /* 0x000fe400078e0207 */
[----:B------:R-:W-:-:S04]  /*14e0*/  IMAD.WIDE.U32 R20, R8, R3, RZ ;  /* 0x0000000308147225 */ /* 0x000fc800078e00ff */
[----:B------:R-:W-:Y:S02]  /*14f0*/  IMAD R6, R8, R0, R6 ;  /* 0x0000000008067224 */ /* 0x000fe400078e0206 */
[----:B------:R-:W-:-:S03]  /*1500*/  IMAD.WIDE.U32 R14, R13, R14, R18 ;  /* 0x0000000e0d0e7225 */ /* 0x000fc600078e0012 */
[----:B------:R-:W-:Y:S01]  /*1510*/  IADD3 R8, R21, R6, RZ ;  /* 0x0000000615087210 */ /* 0x000fe20007ffe0ff */
[----:B------:R-:W-:Y:S01]  /*1520*/  IMAD.MOV.U32 R9, RZ, RZ, R20 ;  /* 0x000000ffff097224 */ /* 0x000fe200078e0014 */
[----:B------:R-:W-:Y:S01]  /*1530*/  MOV R3, R14 ;  /* 0x0000000e00037202 */ /* 0x000fe20000000f00 */
[----:B------:R-:W-:Y:S01]  /*1540*/  IMAD.IADD R0, R15, 0x1, R7 ;  /* 0x000000010f007824 */ /* 0x000fe200078e0207 */
[----:B------:R-:W-:Y:S05]  /*1550*/  BRA `(.L_x_1162) ;  /* 0x0000051000007947 */ /* 0x000fea0003800000 */
.L_x_1161:
[----:B------:R-:W2:Y:S01]  /*1560*/  LD.E R6, [R10.64+0x68] ;  /* 0x000068060a067980 */ /* 0x000ea2000c101900 */
        /* <DEDUP_REMOVED lines=8> */
[----:B------:R-:W-:-:S02]  /*15f0*/  IABS R7, R232 ;  /* 0x000000e800077213 */ /* 0x000fc40000000000 */
[----:B------:R-:W-:Y:S02]  /*1600*/  @!P3 SHF.R.S32.HI R4, RZ, 0x1f, R14 ;  /* 0x0000001fff04b819 */ /* 0x000fe4000001140e */
[----:B--2---:R-:W-:-:S04]  /*1610*/  IABS R3, R6 ;  /* 0x0000000600037213 */ /* 0x004fc80000000000 */
[----:B------:R-:W2:Y:S08]  /*1620*/  I2F.RP R0, R3 ;  /* 0x0000000300007306 */ /* 0x000eb00000209400 */
[----:B--2---:R-:W2:Y:S02]  /*1630*/  MUFU.RCP R0, R0 ;  /* 0x0000000000007308 */ /* 0x004ea40000001000 */
[----:B--2---:R-:W-:-:S06]  /*1640*/  IADD3 R0, R0, 0xffffffe, RZ ;  /* 0x0ffffffe00007810 */ /* 0x004fcc0007ffe0ff */
[----:B------:R-:W2:Y:S02]  /*1650*/  F2I.FTZ.U32.TRUNC.NTZ R9, R0 ;  /* 0x0000000000097305 */ /* 0x000ea4000021f000 */
[----:B--2---:R-:W-:-:S05]  /*1660*/  IADD3 R0, RZ, -R9, RZ ;  /* 0x80000009ff007210 */ /* 0x004fca0007ffe0ff */
[----:B------:R-:W-:Y:S01]  /*1670*/  IMAD R5, R0, R3, RZ ;  /* 0x0000000300057224 */ /* 0x000fe200078e02ff */
[----:B------:R-:W-:-:S03]  /*1680*/  IABS R0, R6 ;  /* 0x0000000600007213 */ /* 0x000fc60000000000 */
[----:B------:R-:W-:Y:S01]  /*1690*/  IMAD.HI.U32 R5, R9, R5, R8 ;  /* 0x0000000509057227 */ /* 0x000fe200078e0008 */
[----:B------:R-:W-:-:S05]  /*16a0*/  IADD3 R0, RZ, -R0, RZ ;  /* 0x80000000ff007210 */ /* 0x000fca0007ffe0ff */
[----:B------:R-:W-:-:S04]  /*16b0*/  IMAD.HI.U32 R5, R5, R7, RZ ;  /* 0x0000000705057227 */ /* 0x000fc800078e00ff */
[----:B------:R-:W-:-:S05]  /*16c0*/  IMAD R0, R5, R0, R7 ;  /* 0x0000000005007224 */ /* 0x000fca00078e0207 */
[----:B------:R-:W-:Y:S01]  /*16d0*/  ISETP.GT.U32.AND P0, PT, R3, R0, PT ;  /* 0x000000000300720c */ /* 0x000fe20003f04070 */
[-C--:B----4-:R-:W-:Y:S02]  /*16e0*/  @!P3 IMAD R2, R45, R14.reuse, RZ ;  /* 0x0000000e2d02b224 */ /* 0x090fe400078e02ff */
[----:B------:R-:W-:-:S04]  /*16f0*/  @!P3 IMAD.WIDE.U32 R26, R44, R14, RZ ;  /* 0x0000000e2c1ab225 */ /* 0x000fc800078e00ff */
[----:B------:R-:W-:Y:S01]  /*1700*/  @!P3 IMAD R2, R4, R44, R2 ;  /* 0x0000002c0402b224 */ /* 0x000fe200078e0202 */
[----:B-----5:R-:W-:-:S05]  /*1710*/  @!P3 SHF.R.S32.HI R4, RZ, 0x1f, R13 ;  /* 0x0000001fff04b819 */ /* 0x020fca000001140d */
[----:B------:R-:W-:Y:S01]  /*1720*/  @!P0 IMAD.IADD R0, R0, 0x1, -R3 ;  /* 0x0000000100008824 */ /* 0x000fe200078e0a03 */
[----:B------:R-:W-:Y:S01]  /*1730*/  @!P3 IADD3 R27, R27, R2, RZ ;  /* 0x000000021b1bb210 */ /* 0x000fe20007ffe0ff */
[----:B---3--:R-:W-:-:S03]  /*1740*/  @!P3 IMAD R2, R25, R13, RZ ;  /* 0x0000000d1902b224 */ /* 0x008fc600078e02ff */
[----:B------:R-:W-:Y:S01]  /*1750*/  ISETP.GE.U32.AND P2, PT, R0, R3, PT ;  /* 0x000000030000720c */ /* 0x000fe20003f46070 */
[----:B------:R-:W-:Y:S01]  /*1760*/  @P3 IMAD.IADD R7, R14, 0x1, R15 ;  /* 0x000000010e073824 */ /* 0x000fe200078e020f */
[----:B------:R-:W-:Y:S01]  /*1770*/  LOP3.LUT R3, R232, R6, RZ, 0x3c, !PT ;  /* 0x00000006e8037212 */ /* 0x000fe200078e3cff */
[----:B------:R-:W-:Y:S02]  /*1780*/  @!P3 IMAD R2, R24, R4, R2 ;  /* 0x000000041802b224 */ /* 0x000fe400078e0202 */
[-C--:B------:R-:W-:Y:S02]  /*1790*/  @P3 IMAD R9, R45, R7.reuse, RZ ;  /* 0x000000072d093224 */ /* 0x080fe400078e02ff */
[----:B------:R-:W-:Y:S01]  /*17a0*/  @P3 IMAD.WIDE.U32 R28, R44, R7, RZ ;  /* 0x000000072c1c3225 */ /* 0x000fe200078e00ff */
[----:B------:R-:W-:-:S03]  /*17b0*/  ISETP.GE.AND P1, PT, R3, RZ, PT ;  /* 0x000000ff0300720c */ /* 0x000fc60003f26270 */
[----:B------:R-:W-:Y:S01]  /*17c0*/  @!P3 IMAD.WIDE.U32 R24, R24, R13, R26 ;  /* 0x0000000d1818b225 */ /* 0x000fe200078e001a */
[----:B------:R-:W-:Y:S02]  /*17d0*/  @!P0 IADD3 R5, R5, 0x1, RZ ;  /* 0x0000000105058810 */ /* 0x000fe40007ffe0ff */
[----:B------:R-:W-:Y:S01]  /*17e0*/  ISETP.NE.AND P0, PT, R6, RZ, PT ;  /* 0x000000ff0600720c */ /* 0x000fe20003f05270 */
[----:B------:R-:W-:Y:S01]  /*17f0*/  @P3 IMAD.IADD R9, R29, 0x1, R9 ;  /* 0x000000011d093824 */ /* 0x000fe200078e0209 */
[----:B------:R-:W-:Y:S01]  /*1800*/  @P3 MOV R12, R28 ;  /* 0x0000001c000c3202 */ /* 0x000fe20000000f00 */
[----:B------:R-:W-:Y:S01]  /*1810*/  @!P3 IMAD R7, R47, R14, RZ ;  /* 0x0000000e2f07b224 */ /* 0x000fe200078e02ff */
[----:B------:R-:W-:Y:S02]  /*1820*/  @!P3 IADD3 R9, R25, R2, RZ ;  /* 0x000000021909b210 */ /* 0x000fe40007ffe0ff */
[----:B------:R-:W-:Y:S02]  /*1830*/  @!P3 SHF.R.S32.HI R0, RZ, 0x1f, R14 ;  /* 0x0000001fff00b819 */ /* 0x000fe4000001140e */
[----:B------:R-:W-:-:S02]  /*1840*/  LEA R2, R48, 0xffffff80, 0x7 ;  /* 0xffffff8030027811 */ /* 0x000fc400078e38ff */
[----:B------:R-:W-:Y:S02]  /*1850*/  @!P3 MOV R12, R24 ;  /* 0x00000018000cb202 */ /* 0x000fe40000000f00 */
[----:B------:R-:W-:Y:S01]  /*1860*/  @P2 IADD3 R5, R5, 0x1, RZ ;  /* 0x0000000105052810 */ /* 0x000fe20007ffe0ff */
[----:B------:R-:W-:Y:S01]  /*1870*/  @!P3 IMAD R0, R0, R46, R7 ;  /* 0x0000002e0000b224 */ /* 0x000fe200078e0207 */
[----:B------:R-:W-:Y:S01]  /*1880*/  SHF.R.S32.HI R4, RZ, 0x1f, R2 ;  /* 0x0000001fff047819 */ /* 0x000fe20000011402 */
[----:B------:R-:W-:Y:S01]  /*1890*/  IMAD R8, R45, R2, RZ ;  /* 0x000000022d087224 */ /* 0x000fe200078e02ff */
[----:B------:R-:W-:Y:S01]  /*18a0*/  MOV R25, R9 ;  /* 0x0000000900197202 */ /* 0x000fe20000000f00 */
[----:B------:R-:W-:Y:S01]  /*18b0*/  IMAD.MOV.U32 R24, RZ, RZ, R12 ;  /* 0x000000ffff187224 */ /* 0x000fe200078e000c */
[----:B------:R-:W-:Y:S01]  /*18c0*/  MOV R7, R5 ;  /* 0x0000000500077202 */ /* 0x000fe20000000f00 */
[----:B------:R-:W-:Y:S01]  /*18d0*/  @!P3 IMAD.WIDE.U32 R26, R46, R14, RZ ;  /* 0x0000000e2e1ab225 */ /* 0x000fe200078e00ff */
[----:B------:R-:W-:-:S03]  /*18e0*/  @P3 IADD3 R14, R14, R15, RZ ;  /* 0x0000000f0e0e3210 */ /* 0x000fc60007ffe0ff */
[----:B------:R-:W-:Y:S02]  /*18f0*/  IMAD R8, R4, R44, R8 ;  /* 0x0000002c04087224 */ /* 0x000fe400078e0208 */
[----:B------:R-:W-:-:S04]  /*1900*/  IMAD.WIDE.U32 R24, R44, R2, R24 ;  /* 0x000000022c187225 */ /* 0x000fc800078e0018 */
[----:B------:R-:W-:Y:S01]  /*1910*/  @!P3 IMAD.IADD R27, R27, 0x1, R0 ;  /* 0x000000011b1bb824 */ /* 0x000fe200078e0200 */
[----:B------:R-:W-:Y:S01]  /*1920*/  @!P3 SHF.R.S32.HI R0, RZ, 0x1f, R13 ;  /* 0x0000001fff00b819 */ /* 0x000fe2000001140d */
[----:B------:R-:W-:Y:S01]  /*1930*/  @!P1 IMAD.MOV R7, RZ, RZ, -R7 ;  /* 0x000000ffff079224 */ /* 0x000fe200078e0a07 */
[----:B------:R-:W-:Y:S01]  /*1940*/  @!P0 LOP3.LUT R7, RZ, R6, RZ, 0x33, !PT ;  /* 0x00000006ff078212 */ /* 0x000fe200078e33ff */
[----:B------:R-:W-:Y:S01]  /*1950*/  @!P3 IMAD R3, R21, R13, RZ ;  /* 0x0000000d1503b224 */ /* 0x000fe200078e02ff */
[----:B------:R-:W-:Y:S01]  /*1960*/  IADD3 R25, R25, R8, RZ ;  /* 0x0000000819197210 */ /* 0x000fe20007ffe0ff */
[----:B------:R-:W-:Y:S01]  /*1970*/  @P3 IMAD R8, R47, R14, RZ ;  /* 0x0000000e2f083224 */ /* 0x000fe200078e02ff */
[----:B------:R-:W-:Y:S01]  /*1980*/  SHF.R.S32.HI R12, RZ, 0x1f, R7 ;  /* 0x0000001fff0c7819 */ /* 0x000fe20000011407 */
[----:B------:R-:W-:Y:S02]  /*1990*/  @!P3 IMAD R0, R20, R0, R3 ;  /* 0x000000001400b224 */ /* 0x000fe400078e0203 */
[----:B------:R-:W-:-:S02]  /*19a0*/  IMAD R3, R19, R7, RZ ;  /* 0x0000000713037224 */ /* 0x000fc400078e02ff */
[----:B------:R-:W-:-:S04]  /*19b0*/  @P3 IMAD.WIDE.U32 R14, R46, R14, RZ ;  /* 0x0000000e2e0e3225 */ /* 0x000fc800078e00ff */
[----:B------:R-:W-:Y:S01]  /*19c0*/  @!P3 IMAD.WIDE.U32 R20, R20, R13, R26 ;  /* 0x0000000d1414b225 */ /* 0x000fe200078e001a */
[----:B------:R-:W-:-:S03]  /*19d0*/  @P3 IADD3 R8, R15, R8, RZ ;  /* 0x000000080f083210 */ /* 0x000fc60007ffe0ff */
[----:B------:R-:W-:Y:S01]  /*19e0*/  IMAD.WIDE.U32 R24, R18, R7, R24 ;  /* 0x0000000712187225 */ /* 0x000fe200078e0018 */
[----:B------:R-:W-:-:S03]  /*19f0*/  @P3 MOV R9, R14 ;  /* 0x0000000e00093202 */ /* 0x000fc60000000f00 */
[----:B------:R-:W-:Y:S01]  /*1a00*/  IMAD R18, R18, R12, R3 ;  /* 0x0000000c12127224 */ /* 0x000fe200078e0203 */
[----:B------:R-:W-:Y:S01]  /*1a10*/  @!P3 MOV R9, R20 ;  /* 0x000000140009b202 */ /* 0x000fe20000000f00 */
[----:B------:R-:W-:Y:S01]  /*1a20*/  @!P3 IMAD.IADD R8, R21, 0x1, R0 ;  /* 0x000000011508b824 */ /* 0x000fe200078e0200 */
[----:B------:R-:W-:Y:S01]  /*1a30*/  MOV R3, R24 ;  /* 0x0000001800037202 */ /* 0x000fe20000000f00 */
[----:B------:R-:W-:Y:S01]  /*1a40*/  IMAD.IADD R0, R25, 0x1, R18 ;  /* 0x0000000119007824 */ /* 0x000fe200078e0212 */
[----:B------:R-:W-:Y:S02]  /*1a50*/  MOV R5, R2 ;  /* 0x0000000200057202 */ /* 0x000fe40000000f00 */
[----:B------:R-:W-:Y:S02]  /*1a60*/  MOV R13, R7 ;  /* 0x00000007000d7202 */ /* 0x000fe40000000f00 */
.L_x_1162:
[----:B-1----:R-:W-:Y:S05]  /*1a70*/  BSYNC B0 ;  /* 0x0000000000007941 */ /* 0x002fea0003800000 */
.L_x_1160:
[----:B------:R-:W-:Y:S01]  /*1a80*/  ISETP.NE.AND P0, PT, R236, -0x1, PT ;  /* 0xffffffffec00780c */ /* 0x000fe20003f05270 */
[----:B------:R-:W2:Y:S04]  /*1a90*/  LD.E.64 R24, [R10.64+0x30] ;  /* 0x000030060a187980 */ /* 0x000ea8000c101b00 */
[----:B------:R-:W3:Y:S04]  /*1aa0*/  LD.E R157, [R10.64+0xc0] ;  /* 0x0000c0060a9d7980 */ /* 0x000ee8000c101900 */
[----:B------:R-:W4:Y:S04]  /*1ab0*/  LD.E.64 R20, [R10.64+0x48] ;  /* 0x000048060a147980 */ /* 0x000f28000c101b00 */
        /* <DEDUP_REMOVED lines=13> */
[----:B------:R-:W-:Y:S02]  /*1b90*/  IMAD.SHL.U32 R9, R200, 0x40, RZ ;  /* 0x00000040c8097824 */ /* 0x000fe400078e00ff */
[-C--:B------:R-:W-:Y:S02]  /*1ba0*/  IMAD R4, R4, R46.reuse, RZ ;  /* 0x0000002e04047224 */ /* 0x080fe400078e02ff */
[----:B------:R-:W-:Y:S01]  /*1bb0*/  IMAD.X R15, R19, 0x1, R8, P1 ;  /* 0x00000001130f7824 */ /* 0x000fe200008e0608 */
[----:B------:R-:W-:Y:S01]  /*1bc0*/  LOP3.LUT R9, R9, 0x1c0, RZ, 0xc0, !PT ;  /* 0x000001c009097812 */ /* 0x000fe200078ec0ff */
[C---:B------:R-:W-:Y:S02]  /*1bd0*/  IMAD R4, R5.reuse, R47, R4 ;  /* 0x0000002f05047224 */ /* 0x040fe400078e0204 */
[----:B------:R-:W-:Y:S01]  /*1be0*/  IMAD.WIDE.U32 R14, R5, R46, R14 ;  /* 0x0000002e050e7225 */ /* 0x000fe200078e000e */
[----:B------:R-:W-:-:S02]  /*1bf0*/  LOP3.LUT R5, R9, 0x38, R18, 0xf8, !PT ;  /* 0x0000003809057812 */ /* 0x000fc400078ef812 */
[----:B------:R-:W-:Y:S02]  /*1c00*/  SHF.R.U32.HI R162, RZ, 0x3, R9 ;  /* 0x00000003ffa27819 */ /* 0x000fe40000011609 */
[----:B------:R-:W-:Y:S01]  /*1c10*/  IADD3 R9, R15, R4, RZ ;  /* 0x000000040f097210 */ /* 0x000fe20007ffe0ff */
[----:B------:R-:W-:Y:S01]  /*1c20*/  IMAD R4, R23, R13, RZ ;  /* 0x0000000d17047224 */ /* 0x000fe200078e02ff */
[----:B------:R-:W-:Y:S01]  /*1c30*/  LEA.HI R160, R49, R133, RZ, 0x4 ;  /* 0x0000008531a07211 */ /* 0x000fe200078f20ff */
[----:B------:R-:W-:Y:S02]  /*1c40*/  IMAD.MOV.U32 R8, RZ, RZ, R14 ;  /* 0x000000ffff087224 */ /* 0x000fe400078e000e */
[-C--:B------:R-:W-:Y:S02]  /*1c50*/  IMAD R4, R12, R22.reuse, R4 ;  /* 0x000000160c047224 */ /* 0x080fe400078e0204 */
[----:B------:R-:W-:Y:S01]  /*1c60*/  IMAD.WIDE.U32 R22, R13, R22, R8 ;  /* 0x000000160d167225 */ /* 0x000fe200078e0008 */
[----:B------:R-:W-:-:S05]  /*1c70*/  LOP3.LUT R9, R160, 0xfffffff0, RZ, 0xc0, !PT ;  /* 0xfffffff0a0097812 */ /* 0x000fca00078ec0ff */
[----:B------:R-:W-:Y:S01]  /*1c80*/  IMAD.IADD R9, R133, 0x1, -R9 ;  /* 0x0000000185097824 */ /* 0x000fe200078e0a09 */
[----:B------:R-:W-:-:S04]  /*1c90*/  SHF.R.S32.HI R56, RZ, 0x1f, R233 ;  /* 0x0000001fff387819 */ /* 0x000fc800000114e9 */
[----:B------:R-:W-:-:S04]  /*1ca0*/  SHF.R.S32.HI R159, RZ, 0x1f, R9 ;  /* 0x0000001fff9f7819 */ /* 0x000fc80000011409 */
[----:B------:R-:W-:Y:S02]  /*1cb0*/  LEA.HI R159, R159, R9, RZ, 0x3 ;  /* 0x000000099f9f7211 */ /* 0x000fe400078f18ff */
[----:B------:R-:W-:Y:S02]  /*1cc0*/  LOP3.LUT R162, R5, R162, RZ, 0x3c, !PT ;  /* 0x000000a205a27212 */ /* 0x000fe400078e3cff */
[----:B------:R-:W-:Y:S02]  /*1cd0*/  LOP3.LUT R158, R159, 0xfffffff8, RZ, 0xc0, !PT ;  /* 0xfffffff89f9e7812 */ /* 0x000fe400078ec0ff */
[----:B------:R-:W-:Y:S01]  /*1ce0*/  LEA.HI R15, R49, R133, RZ, 0x6 ;  /* 0x00000085310f7211 */ /* 0x000fe200078f30ff */
[----:B------:R-:W-:Y:S01]  /*1cf0*/  IMAD.IADD R23, R23, 0x1, R4 ;  /* 0x0000000117177824 */ /* 0x000fe200078e0204 */
[----:B------:R-:W-:Y:S01]  /*1d00*/  SHF.R.S32.HI R201, RZ, 0x1f, R200 ;  /* 0x0000001fffc97819 */ /* 0x000fe200000114c8 */
[----:B------:R-:W-:Y:S01]  /*1d10*/  IMAD.IADD R158, R9, 0x1, -R158 ;  /* 0x00000001099e7824 */ /* 0x000fe200078e0a9e */
[----:B------:R-:W-:Y:S01]  /*1d20*/  IADD3 R9, R18, 0x40, RZ ;  /* 0x0000004012097810 */ /* 0x000fe20007ffe0ff */
[----:B------:R-:W-:-:S02]  /*1d30*/  IMAD R140, R47, R200, RZ ;  /* 0x000000c82f8c7224 */ /* 0x000fc400078e02ff */
[----:B------:R-:W-:Y:S01]  /*1d40*/  IMAD.SHL.U32 R15, R15, 0x8, RZ ;  /* 0x000000080f0f7824 */ /* 0x000fe200078e00ff */
[----:B------:R-:W-:Y:S01]  /*1d50*/  SHF.R.S32.HI R74, RZ, 0x1f, R75 ;  /* 0x0000001fff4a7819 */ /* 0x000fe2000001144b */
[-C--:B------:R-:W-:Y:S02]  /*1d60*/  IMAD R140, R201, R46.reuse, R140 ;  /* 0x0000002ec98c7224 */ /* 0x080fe400078e028c */
[----:B------:R-:W-:Y:S01]  /*1d70*/  IMAD.WIDE.U32 R22, R200, R46, R22 ;  /* 0x0000002ec8167225 */ /* 0x000fe200078e0016 */
[----:B------:R-:W-:Y:S02]  /*1d80*/  LOP3.LUT R162, R162, 0xfffffe00, R15, 0xf8, !PT ;  /* 0xfffffe00a2a27812 */ /* 0x000fe400078ef80f */
[----:B------:R-:W-:Y:S01]  /*1d90*/  SHF.R.S32.HI R4, RZ, 0x1f, R232 ;  /* 0x0000001fff047819 */ /* 0x000fe200000114e8 */
[----:B------:R-:W-:Y:S01]  /*1da0*/  IMAD.IADD R140, R23, 0x1, R140 ;  /* 0x00000001178c7824 */ /* 0x000fe200078e028c */
[----:B------:R-:W-:-:S04]  /*1db0*/  LEA.HI R74, R74, R75, RZ, 0x7 ;  /* 0x0000004b4a4a7211 */ /* 0x000fc800078f38ff */
[----:B------:R-:W-:-:S04]  /*1dc0*/  SHF.R.S32.HI R74, RZ, 0x7, R74 ;  /* 0x00000007ff4a7819 */ /* 0x000fc8000001144a */
[----:B------:R-:W-:Y:S01]  /*1dd0*/  IMNMX R74, RZ, R74, !PT ;  /* 0x0000004aff4a7217 */ /* 0x000fe20007800200 */
[----:B------:R-:W-:Y:S01]  /*1de0*/  IMAD R182, R45, R200, RZ ;  /* 0x000000c82db67224 */ /* 0x000fe200078e02ff */
[----:B------:R-:W-:-:S03]  /*1df0*/  LEA.HI R49, R49, R133, RZ, 0x5 ;  /* 0x0000008531317211 */ /* 0x000fc600078f28ff */
[----:B------:R-:W-:Y:S01]  /*1e00*/  IMAD R182, R201, R44, R182 ;  /* 0x0000002cc9b67224 */ /* 0x000fe200078e02b6 */
[----:B------:R-:W-:Y:S01]  /*1e10*/  LOP3.LUT R161, R49, 0xffffffe0, RZ, 0xc0, !PT ;  /* 0xffffffe031a17812 */ /* 0x000fe200078ec0ff */
[----:B------:R-:W-:Y:S02]  /*1e20*/  IMAD.MOV.U32 R32, RZ, RZ, 0x10 ;  /* 0x00000010ff207424 */ /* 0x000fe400078e00ff */
[----:B------:R-:W-:Y:S01]  /*1e30*/  IMAD.MOV.U32 R31, RZ, RZ, 0x20 ;  /* 0x00000020ff1f7424 */ /* 0x000fe200078e00ff */
[C---:B------:R-:W-:Y:S01]  /*1e40*/  SHF.L.U64.HI R228, R44.reuse, 0x4, R45 ;  /* 0x000000042ce47819 */ /* 0x040fe2000001022d */
[----:B------:R-:W-:Y:S01]  /*1e50*/  IMAD.SHL.U32 R227, R44, 0x10, RZ ;  /* 0x000000102ce37824 */ /* 0x000fe200078e00ff */
[C---:B------:R-:W-:Y:S01]  /*1e60*/  SHF.L.U64.HI R226, R46.reuse, 0x4, R47 ;  /* 0x000000042ee27819 */ /* 0x040fe2000001022f */
[----:B------:R-:W-:Y:S01]  /*1e70*/  IMAD.IADD R161, R133, 0x1, -R161 ;  /* 0x0000000185a17824 */ /* 0x000fe200078e0aa1 */
[----:B------:R-:W-:Y:S01]  /*1e80*/  SHF.L.U32 R225, R46, 0x4, RZ ;  /* 0x000000042ee17819 */ /* 0x000fe200000006ff */
[----:B------:R-:W-:Y:S01]  /*1e90*/  IMAD.SHL.U32 R156, R52, 0x4, RZ ;  /* 0x00000004349c7824 */ /* 0x000fe200078e00ff */
[----:B------:R-:W-:Y:S01]  /*1ea0*/  SHF.R.S32.HI R49, RZ, 0x5, R49 ;  /* 0x00000005ff317819 */ /* 0x000fe20000011431 */
[----:B--2---:R-:W-:-:S04]  /*1eb0*/  @P0 IMAD.WIDE.U32 R28, R24, R236, RZ ;  /* 0x000000ec181c0225 */ /* 0x004fc800078e00ff */
[----:B------:R-:W-:Y:S02]  /*1ec0*/  @P0 IMAD R8, R25, R236, RZ ;  /* 0x000000ec19080224 */ /* 0x000fe400078e02ff */
[----:B---3--:R-:W-:-:S04]  /*1ed0*/  @!P0 IMAD R14, R27, R233, RZ ;  /* 0x000000e91b0e8224 */ /* 0x008fc800078e02ff */
[C---:B------:R-:W-:Y:S02]  /*1ee0*/  @!P0 IMAD R14, R26.reuse, R56, R14 ;  /* 0x000000381a0e8224 */ /* 0x040fe400078e020e */
[----:B------:R-:W-:-:S04]  /*1ef0*/  @!P0 IMAD.WIDE.U32 R26, R26, R233, RZ ;  /* 0x000000e91a1a8225 */ /* 0x000fc800078e00ff */
[----:B------:R-:W-:Y:S02]  /*1f00*/  @P0 IMAD.MOV.U32 R5, RZ, RZ, R28 ;  /* 0x000000ffff050224 */ /* 0x000fe400078e001c */
[----:B------:R-:W-:Y:S01]  /*1f10*/  @!P0 IMAD.MOV.U32 R5, RZ, RZ, R26 ;  /* 0x000000ffff058224 */ /* 0x000fe200078e001a */
[----:B------:R-:W-:Y:S01]  /*1f20*/  @P0 IADD3 R8, R29, R8, RZ ;  /* 0x000000081d080210 */ /* 0x000fe20007ffe0ff */
[----:B------:R-:W-:Y:S02]  /*1f30*/  @!P0 IMAD.IADD R8, R27, 0x1, R14 ;  /* 0x000000011b088824 */ /* 0x000fe400078e020e */
[--C-:B------:R-:W-:Y:S01]  /*1f40*/  @P0 IMAD.MOV.U32 R206, RZ, RZ, R24.reuse ;  /* 0x000000ffffce0224 */ /* 0x100fe200078e0018 */
[----:B------:R-:W-:Y:S01]  /*1f50*/  IADD3 R14, P1, R18, R5, RZ ;  /* 0x00000005120e7210 */ /* 0x000fe20007f3e0ff */
[----:B------:R-:W-:Y:S01]  /*1f60*/  @P0 IMAD.MOV.U32 R207, RZ, RZ, R25 ;  /* 0x000000ffffcf0224 */ /* 0x000fe200078e0019 */
[----:B------:R-:W-:Y:S01]  /*1f70*/  @!P0 MOV R207, R25 ;  /* 0x0000001900cf8202 */ /* 0x000fe20000000f00 */
[----:B------:R-:W-:Y:S01]  /*1f80*/  @!P0 IMAD.MOV.U32 R206, RZ, RZ, R24 ;  /* 0x000000ffffce8224 */ /* 0x000fe200078e0018 */
[----:B------:R-:W-:Y:S01]  /*1f90*/  ISETP.GE.AND P0, PT, R9, R157, PT ;  /* 0x0000009d0900720c */ /* 0x000fe20003f06270 */
[----:B----4-:R-:W-:Y:S01]  /*1fa0*/  IMAD R5, R21, R232, RZ ;  /* 0x000000e815057224 */ /* 0x010fe200078e02ff */
[----:B------:R-:W-:-:S02]  /*1fb0*/  IADD3.X R15, R19, R8, RZ, P1, !PT ;  /* 0x00000008130f7210 */ /* 0x000fc40000ffe4ff */
[----:B------:R-:W-:Y:S02]  /*1fc0*/  SEL R132, RZ, 0xffffffff, P0 ;  /* 0xffffffffff847807 */ /* 0x000fe40000000000 */
[----:B------:R-:W-:Y:S01]  /*1fd0*/  LEA R141, P0, R22, R6, 0x1 ;  /* 0x00000006168d7211 */ /* 0x000fe200078008ff */
[----:B------:R-:W-:Y:S01]  /*1fe0*/  IMAD R4, R20, R4, R5 ;  /* 0x0000000414047224 */ /* 0x000fe200078e0205 */
[----:B------:R-:W-:Y:S01]  /*1ff0*/  ISETP.GE.AND P1, PT, R18, R157, PT ;  /* 0x0000009d1200720c */ /* 0x000fe20003f26270 */
[----:B------:R-:W-:Y:S01]  /*2000*/  IMAD.WIDE.U32 R20, R232, R20, R14 ;  /* 0x00000014e8147225 */ /* 0x000fe200078e000e */
[----:B------:R-:W-:Y:S02]  /*2010*/  LEA.HI.X R140, R22, R7, R140, 0x1, P0 ;  /* 0x00000007168c7211 */ /* 0x000fe400000f0c8c */
[----:B------:R-:W-:Y:S01]  /*2020*/  IADD3 R178, P0, R18, R3, RZ ;  /* 0x0000000312b27210 */ /* 0x000fe20007f1e0ff */
[----:B------:R-:W-:Y:S01]  /*2030*/  IMAD.IADD R181, R21, 0x1, R4 ;  /* 0x0000000115b57824 */ /* 0x000fe200078e0204 */
[----:B------:R-:W-:-:S02]  /*2040*/  SEL R4, RZ, 0x1, P1 ;  /* 0x00000001ff047807 */ /* 0x000fc40000800000 */
[----:B------:R-:W-:Y:S02]  /*2050*/  R2P PR, R158, 0x6 ;  /* 0x000000069e007804 */ /* 0x000fe40000000000 */
[----:B------:R-:W-:Y:S01]  /*2060*/  ISETP.GT.AND P3, PT, R48, R74, PT ;  /* 0x0000004a3000720c */ /* 0x000fe20003f64270 */
[----:B------:R-:W-:Y:S02]  /*2070*/  IMAD.X R179, R19, 0x1, R0, P0 ;  /* 0x0000000113b37824 */ /* 0x000fe400000e0600 */
[----:B------:R-:W-:-:S04]  /*2080*/  IMAD.WIDE R14, R234, 0x40, R200 ;  /* 0x00000040ea0e7825 */ /* 0x000fc800078e02c8 */
[----:B------:R-:W-:-:S04]  /*2090*/  IMAD.WIDE.U32 R178, R200, R44, R178 ;  /* 0x0000002cc8b27225 */ /* 0x000fc800078e00b2 */
[----:B------:R-:W-:Y:S02]  /*20a0*/  IMAD.MOV.U32 R180, RZ, RZ, R20 ;  /* 0x000000ffffb47224 */ /* 0x000fe400078e0014 */
[-C--:B------:R-:W-:Y:S01]  /*20b0*/  IMAD R184, R15, R206.reuse, RZ ;  /* 0x000000ce0fb87224 */ /* 0x080fe200078e02ff */
[----:B------:R-:W-:Y:S01]  /*20c0*/  SHF.L.U32 R132, R132, 0x1, RZ ;  /* 0x0000000184847819 */ /* 0x000fe200000006ff */
[----:B------:R-:W-:Y:S01]  /*20d0*/  IMAD.WIDE.U32 R180, R14, R206, R180 ;  /* 0x000000ce0eb47225 */ /* 0x000fe200078e00b4 */
[----:B------:R-:W-:Y:S02]  /*20e0*/  LEA R230, P0, R178, R204, 0x1 ;  /* 0x000000ccb2e67211 */ /* 0x000fe400078008ff */
[----:B------:R-:W-:Y:S01]  /*20f0*/  IADD3 R183, R179, R182, RZ ;  /* 0x000000b6b3b77210 */ /* 0x000fe20007ffe0ff */
[----:B------:R-:W-:Y:S01]  /*2100*/  IMAD R184, R14, R207, R184 ;  /* 0x000000cf0eb87224 */ /* 0x000fe200078e02b8 */
[----:B------:R-:W-:Y:S01]  /*2110*/  LOP3.LUT R132, R132, 0x2, R4, 0xe2, !PT ;  /* 0x0000000284847812 */ /* 0x000fe200078ee204 */
[----:B------:R-:W-:Y:S01]  /*2120*/  @!P4 IMAD.MOV.U32 R16, RZ, RZ, RZ ;  /* 0x000000ffff10c224 */ /* 0x000fe200078e00ff */
[----:B------:R-:W-:Y:S01]  /*2130*/  SEL R32, R32, 0xfffffff0, !P1 ;  /* 0xfffffff020207807 */ /* 0x000fe20004800000 */
[----:B------:R-:W-:Y:S01]  /*2140*/  IMAD.IADD R185, R181, 0x1, R184 ;  /* 0x00000001b5b97824 */ /* 0x000fe200078e02b8 */
[----:B------:R-:W-:-:S02]  /*2150*/  SEL R31, R31, 0xffffffe0, !P2 ;  /* 0xffffffe01f1f7807 */ /* 0x000fc40005000000 */
[----:B------:R-:W-:Y:S01]  /*2160*/  LEA.HI.X R229, R178, R205, R183, 0x1, P0 ;  /* 0x000000cdb2e57211 */ /* 0x000fe200000f0cb7 */
[----:B------:R-:W-:Y:S05]  /*2170*/  @!P3 BRA `(.L_x_1163) ;  /* 0x0000d4900000b947 */ /* 0x000fea0003800000 */
[----:B-1----:R-:W2:Y:S04]  /*2180*/  LD.E.64 R34, [R10.64+0x120] ;  /* 0x000120060a227980 */ /* 0x002ea8000c101b00 */
        /* <DEDUP_REMOVED lines=10> */
[----:B------:R-:W-:Y:S01]  /*2230*/  SHF.R.S32.HI R14, RZ, 0x1f, R75 ;  /* 0x0000001fff0e7819 */ /* 0x000fe2000001144b */
[----:B-----5:R-:W-:Y:S01]  /*2240*/  IMAD.IADD R16, R16, 0x1, R2 ;  /* 0x0000000110107824 */ /* 0x020fe200078e0202 */
[C---:B------:R-:W-:Y:S01]  /*2250*/  SHF.L.U32 R68, R44.reuse, 0x6, RZ ;  /* 0x000000062c447819 */ /* 0x040fe200000006ff */
[----:B------:R-:W-:Y:S01]  /*2260*/  IMAD R66, R45, 0x30, RZ ;  /* 0x000000302d427824 */ /* 0x000fe200078e02ff */
[----:B------:R-:W-:Y:S01]  /*2270*/  SHF.L.U64.HI R69, R44, 0x6, R45 ;  /* 0x000000062c457819 */ /* 0x000fe2000001022d */
[----:B------:R-:W-:Y:S01]  /*2280*/  IMAD.SHL.U32 R63, R46, 0x20, RZ ;  /* 0x000000202e3f7824 */ /* 0x000fe200078e00ff */
[----:B------:R-:W-:Y:S01]  /*2290*/  LOP3.LUT R153, R132, 0xffff, RZ, 0xc0, !PT ;  /* 0x0000ffff84997812 */ /* 0x000fe200078ec0ff */
[C---:B------:R-:W-:Y:S01]  /*22a0*/  IMAD.SHL.U32 R60, R46.reuse, 0x40, RZ ;  /* 0x000000402e3c7824 */ /* 0x040fe200078e00ff */
[C-C-:B------:R-:W-:Y:S01]  /*22b0*/  SHF.L.U64.HI R64, R46.reuse, 0x5, R47.reuse ;  /* 0x000000052e407819 */ /* 0x140fe2000001022f */
[----:B------:R-:W-:Y:S01]  /*22c0*/  IMAD R59, R47, 0xa0, RZ ;  /* 0x000000a02f3b7824 */ /* 0x000fe200078e02ff */
[C---:B------:R-:W-:Y:S01]  /*22d0*/  SHF.L.U64.HI R61, R46.reuse, 0x6, R47 ;  /* 0x000000062e3d7819 */ /* 0x040fe2000001022f */
[----:B------:R-:W-:Y:S01]  /*22e0*/  IMAD.WIDE.U32 R168, R46, 0xa0, RZ ;  /* 0x000000a02ea87825 */ /* 0x000fe200078e00ff */
[----:B------:R-:W-:-:S02]  /*22f0*/  LOP3.LUT R154, R153, 0x1, RZ, 0xc0, !PT ;  /* 0x00000001999a7812 */ /* 0x000fc400078ec0ff */
[----:B------:R-:W-:Y:S01]  /*2300*/  SHF.L.U64.HI R64, R63, 0x1, R64 ;  /* 0x000000013f407819 */ /* 0x000fe20000010240 */
[C---:B------:R-:W-:Y:S01]  /*2310*/  IMAD R62, R47.reuse, 0x60, RZ ;  /* 0x000000602f3e7824 */ /* 0x040fe200078e02ff */
[----:B------:R-:W-:Y:S01]  /*2320*/  SHF.L.U64.HI R61, R60, 0x1, R61 ;  /* 0x000000013c3d7819 */ /* 0x000fe2000001023d */
[C---:B------:R-:W-:Y:S01]  /*2330*/  IMAD R58, R47.reuse, 0xc0, RZ ;  /* 0x000000c02f3a7824 */ /* 0x040fe200078e02ff */
[C---:B------:R-:W-:Y:S01]  /*2340*/  IADD3 R55, R200.reuse, 0x10, RZ ;  /* 0x00000010c8377810 */ /* 0x040fe20007ffe0ff */
[----:B------:R-:W-:Y:S01]  /*2350*/  IMAD R57, R47, 0xe0, RZ ;  /* 0x000000e02f397824 */ /* 0x000fe200078e02ff */
[----:B------:R-:W-:Y:S01]  /*2360*/  IADD3 R54, R200, 0x20, RZ ;  /* 0x00000020c8367810 */ /* 0x000fe20007ffe0ff */
[----:B------:R-:W-:Y:S01]  /*2370*/  IMAD.WIDE.U32 R170, R46, 0x60, RZ ;  /* 0x000000602eaa7825 */ /* 0x000fe200078e00ff */
[C---:B------:R-:W-:Y:S02]  /*2380*/  IADD3 R53, R200.reuse, 0x30, RZ ;  /* 0x00000030c8357810 */ /* 0x040fe40007ffe0ff */
[----:B------:R-:W-:Y:S01]  /*2390*/  IADD3 R152, R200, 0x40, RZ ;  /* 0x00000040c8987810 */ /* 0x000fe20007ffe0ff */
[----:B------:R-:W-:Y:S01]  /*23a0*/  IMAD.WIDE.U32 R166, R46, 0xc0, RZ ;  /* 0x000000c02ea67825 */ /* 0x000fe200078e00ff */
[----:B------:R-:W-:-:S02]  /*23b0*/  IADD3 R151, R200, 0x50, RZ ;  /* 0x00000050c8977810 */ /* 0x000fc40007ffe0ff */
[----:B------:R-:W-:Y:S01]  /*23c0*/  IADD3 R150, R200, 0x60, RZ ;  /* 0x00000060c8967810 */ /* 0x000fe20007ffe0ff */
[----:B------:R-:W-:Y:S01]  /*23d0*/  IMAD.WIDE.U32 R164, R46, 0xe0, RZ ;  /* 0x000000e02ea47825 */ /* 0x000fe200078e00ff */
[----:B------:R-:W-:Y:S02]  /*23e0*/  IADD3 R149, R200, 0x70, RZ ;  /* 0x00000070c8957810 */ /* 0x000fe40007ffe0ff */
[C---:B------:R-:W-:Y:S01]  /*23f0*/  SHF.L.U64.HI R73, R44.reuse, 0x5, R45 ;  /* 0x000000052c497819 */ /* 0x040fe2000001022d */
[----:B------:R-:W-:Y:S01]  /*2400*/  IMAD.MOV.U32 R115, RZ, RZ, R230 ;  /* 0x000000ffff737224 */ /* 0x000fe200078e00e6 */
[----:B------:R-:W-:Y:S01]  /*2410*/  SHF.L.U32 R72, R44, 0x5, RZ ;  /* 0x000000052c487819 */ /* 0x000fe200000006ff */
        /* <DEDUP_REMOVED lines=9> */
[----:B------:R-:W-:Y:S02]  /*24b0*/  IMAD.IADD R57, R165, 0x1, R57 ;  /* 0x00000001a5397824 */ /* 0x000fe400078e0239 */
[----:B--2---:R-:W-:-:S04]  /*24c0*/  IMAD R0, R35, R233, RZ ;  /* 0x000000e923007224 */ /* 0x004fc800078e02ff */
[----:B------:R-:W-:Y:S02]  /*24d0*/  IMAD R0, R34, R56, R0 ;  /* 0x0000003822007224 */ /* 0x000fe400078e0200 */
[----:B------:R-:W-:Y:S01]  /*24e0*/  IMAD.WIDE.U32 R34, R233, R34, R18 ;  /* 0x00000022e9227225 */ /* 0x000fe200078e0012 */
[----:B----4-:R-:W-:-:S03]  /*24f0*/  SHF.L.U64.HI R96, R186, 0x4, R187 ;  /* 0x00000004ba607819 */ /* 0x010fc600000102bb */
[----:B---3--:R-:W-:Y:S01]  /*2500*/  IMAD R3, R37, R233, RZ ;  /* 0x000000e925037224 */ /* 0x008fe200078e02ff */
[----:B------:R-:W-:Y:S01]  /*2510*/  SHF.L.U64.HI R98, R186, 0x5, R187 ;  /* 0x00000005ba627819 */ /* 0x000fe200000102bb */
[----:B------:R-:W-:Y:S01]  /*2520*/  IMAD.WIDE.U32 R28, R233, R36, R18 ;  /* 0x00000024e91c7225 */ /* 0x000fe200078e0012 */
[C-C-:B------:R-:W-:Y:S02]  /*2530*/  SHF.L.U64.HI R76, R202.reuse, 0x4, R203.reuse ;  /* 0x00000004ca4c7819 */ /* 0x140fe400000102cb */
[----:B------:R-:W-:Y:S01]  /*2540*/  SHF.L.U64.HI R84, R202, 0x5, R203 ;  /* 0x00000005ca547819 */ /* 0x000fe200000102cb */
[----:B------:R-:W-:Y:S01]  /*2550*/  IMAD.IADD R35, R35, 0x1, R0 ;  /* 0x0000000123237824 */ /* 0x000fe200078e0200 */
[----:B------:R-:W-:Y:S01]  /*2560*/  SHF.R.S32.HI R0, RZ, 0x1f, R2 ;  /* 0x0000001fff007819 */ /* 0x000fe20000011402 */
[----:B------:R-:W-:Y:S01]  /*2570*/  IMAD R3, R36, R56, R3 ;  /* 0x0000003824037224 */ /* 0x000fe200078e0203 */
[C---:B------:R-:W-:Y:S01]  /*2580*/  SHF.L.U64.HI R101, R186.reuse, 0x6, R187 ;  /* 0x00000006ba657819 */ /* 0x040fe200000102bb */
[-C--:B------:R-:W-:Y:S01]  /*2590*/  IMAD R8, R187, R2.reuse, RZ ;  /* 0x00000002bb087224 */ /* 0x080fe200078e02ff */
[----:B------:R-:W-:Y:S01]  /*25a0*/  SHF.L.U32 R102, R186, 0x6, RZ ;  /* 0x00000006ba667819 */ /* 0x000fe200000006ff */
        /* <DEDUP_REMOVED lines=8> */
[C---:B------:R-:W-:Y:S01]  /*2630*/  SHF.L.U32 R83, R202.reuse, 0x6, RZ ;  /* 0x00000006ca537819 */ /* 0x040fe200000006ff */
[C---:B------:R-:W-:Y:S01]  /*2640*/  IMAD R3, R202.reuse, R0, R3 ;  /* 0x00000000ca037224 */ /* 0x040fe200078e0203 */
[----:B------:R-:W-:Y:S01]  /*2650*/  IADD3 R35, R35, R8, RZ ;  /* 0x0000000823237210 */ /* 0x000fe20007ffe0ff */
[----:B------:R-:W-:Y:S01]  /*2660*/  IMAD.WIDE.U32 R28, R202, R2, R28 ;  /* 0x00000002ca1c7225 */ /* 0x000fe200078e001c */
[----:B------:R-:W-:Y:S02]  /*2670*/  IADD3 R0, P0, -R75, R200, RZ ;  /* 0x000000c84b007210 */ /* 0x000fe40007f1e1ff */
[----:B------:R-:W-:Y:S01]  /*2680*/  SHF.L.U32 R155, R136, 0x4, RZ ;  /* 0x00000004889b7819 */ /* 0x000fe200000006ff */
[-C--:B------:R-:W-:Y:S02]  /*2690*/  IMAD R8, R27, R13.reuse, RZ ;  /* 0x0000000d1b087224 */ /* 0x080fe400078e02ff */
[----:B------:R-:W-:Y:S01]  /*26a0*/  IMAD.IADD R29, R29, 0x1, R3 ;  /* 0x000000011d1d7824 */ /* 0x000fe200078e0203 */
[----:B------:R-:W-:Y:S01]  /*26b0*/  IADD3 R147, R155, 0x40, RZ ;  /* 0x000000409b937810 */ /* 0x000fe20007ffe0ff */
[----:B------:R-:W-:Y:S01]  /*26c0*/  IMAD R3, R25, R13, RZ ;  /* 0x0000000d19037224 */ /* 0x000fe200078e02ff */
[----:B------:R-:W-:Y:S01]  /*26d0*/  SHF.R.S32.HI R131, RZ, 0x1f, R155 ;  /* 0x0000001fff837819 */ /* 0x000fe2000001149b */
[C---:B------:R-:W-:Y:S01]  /*26e0*/  IMAD R8, R26.reuse, R12, R8 ;  /* 0x0000000c1a087224 */ /* 0x040fe200078e0208 */
[----:B------:R-:W-:Y:S01]  /*26f0*/  IADD3 R145, R155, R147, RZ ;  /* 0x000000939b917210 */ /* 0x000fe20007ffe0ff */
[----:B------:R-:W-:Y:S01]  /*2700*/  IMAD.WIDE.U32 R26, R26, R13, R34 ;  /* 0x0000000d1a1a7225 */ /* 0x000fe200078e0022 */
[----:B------:R-:W-:-:S02]  /*2710*/  SHF.R.S32.HI R129, RZ, 0x1f, R147 ;  /* 0x0000001fff817819 */ /* 0x000fc40000011493 */
[----:B------:R-:W-:Y:S01]  /*2720*/  SHF.R.S32.HI R127, RZ, 0x1f, R145 ;  /* 0x0000001fff7f7819 */ /* 0x000fe20000011491 */
[C---:B------:R-:W-:Y:S01]  /*2730*/  IMAD R3, R24.reuse, R12, R3 ;  /* 0x0000000c18037224 */ /* 0x040fe200078e0203 */
[----:B------:R-:W-:Y:S01]  /*2740*/  IADD3 R27, R27, R8, RZ ;  /* 0x000000081b1b7210 */ /* 0x000fe20007ffe0ff */
[----:B------:R-:W-:-:S04]  /*2750*/  IMAD.WIDE.U32 R12, R24, R13, R28 ;  /* 0x0000000d180c7225 */ /* 0x000fc800078e001c */
[----:B------:R-:W-:Y:S02]  /*2760*/  IMAD.X R14, R201, 0x1, ~R14, P0 ;  /* 0x00000001c90e7824 */ /* 0x000fe400000e0e0e */
[----:B------:R-:W-:Y:S02]  /*2770*/  IMAD.IADD R13, R13, 0x1, R3 ;  /* 0x000000010d0d7824 */ /* 0x000fe400078e0203 */
[C---:B------:R-:W-:Y:S02]  /*2780*/  IMAD R106, R14.reuse, R186, RZ ;  /* 0x000000ba0e6a7224 */ /* 0x040fe400078e02ff */
[----:B------:R-:W-:Y:S02]  /*2790*/  IMAD R108, R14, R202, RZ ;  /* 0x000000ca0e6c7224 */ /* 0x000fe400078e02ff */
[----:B------:R-:W-:Y:S02]  /*27a0*/  IMAD R112, R136, R16, RZ ;  /* 0x0000001088707224 */ /* 0x000fe400078e02ff */
[----:B------:R-:W-:-:S02]  /*27b0*/  IMAD R3, R200, R136, R156 ;  /* 0x00000088c8037224 */ /* 0x000fc400078e029c */
[-C--:B------:R-:W-:Y:S02]  /*27c0*/  IMAD R106, R187, R0.reuse, R106 ;  /* 0x00000000bb6a7224 */ /* 0x080fe400078e026a */
[----:B------:R-:W-:Y:S01]  /*27d0*/  IMAD.WIDE.U32 R14, R186, R0, R26 ;  /* 0x00000000ba0e7225 */ /* 0x000fe200078e001a */
[----:B------:R-:W-:-:S03]  /*27e0*/  IADD3 R2, R156, R3, RZ ;  /* 0x000000039c027210 */ /* 0x000fc60007ffe0ff */
[----:B------:R-:W-:Y:S01]  /*27f0*/  IMAD R108, R203, R0, R108 ;  /* 0x00000000cb6c7224 */ /* 0x000fe200078e026c */
[----:B------:R-:W-:Y:S01]  /*2800*/  LEA R107, P1, R14, R22, 0x1 ;  /* 0x000000160e6b7211 */ /* 0x000fe200078208ff */
[----:B------:R-:W-:Y:S01]  /*2810*/  IMAD.WIDE.U32 R16, R202, R0, R12 ;  /* 0x00000000ca107225 */ /* 0x000fe200078e000c */
[----:B------:R-:W-:Y:S02]  /*2820*/  SHF.R.S32.HI R0, RZ, 0x1f, R112 ;  /* 0x0000001fff007819 */ /* 0x000fe40000011470 */
[----:B------:R-:W-:Y:S01]  /*2830*/  IADD3 R12, P3, R112, R3, RZ ;  /* 0x00000003700c7210 */ /* 0x000fe20007f7e0ff */
[----:B------:R-:W-:Y:S01]  /*2840*/  IMAD.IADD R106, R15, 0x1, R106 ;  /* 0x000000010f6a7824 */ /* 0x000fe200078e026a */
[----:B------:R-:W-:Y:S01]  /*2850*/  LEA R109, P0, R16, R20, 0x1 ;  /* 0x00000014106d7211 */ /* 0x000fe200078008ff */
[----:B------:R-:W-:Y:S01]  /*2860*/  IMAD.IADD R108, R17, 0x1, R108 ;  /* 0x00000001116c7824 */ /* 0x000fe200078e026c */
[----:B------:R-:W-:Y:S01]  /*2870*/  LEA.HI.X.SX32 R3, R3, R0, 0x1, P3 ;  /* 0x0000000003037211 */ /* 0x000fe200018f0eff */
[----:B------:R-:W-:Y:S01]  /*2880*/  IMAD.SHL.U32 R77, R202, 0x10, RZ ;  /* 0x00000010ca4d7824 */ /* 0x000fe200078e00ff */
[----:B------:R-:W-:Y:S01]  /*2890*/  SHF.L.U32 R13, R12, 0x1, RZ ;  /* 0x000000010c0d7819 */ /* 0x000fe200000006ff */
[----:B------:R-:W-:Y:S01]  /*28a0*/  IMAD.SHL.U32 R85, R202, 0x20, RZ ;  /* 0x00000020ca557824 */ /* 0x000fe200078e00ff */
[----:B------:R-:W-:Y:S01]  /*28b0*/  LEA.HI.X R106, R14, R23, R106, 0x1, P1 ;  /* 0x000000170e6a7211 */ /* 0x000fe200008f0c6a */
[C---:B------:R-:W-:Y:S01]  /*28c0*/  IMAD.IADD R143, R155.reuse, 0x1, R145 ;  /* 0x000000019b8f7824 */ /* 0x040fe200078e0291 */
[----:B------:R-:W-:Y:S01]  /*28d0*/  LEA.HI.X R108, R16, R21, R108, 0x1, P0 ;  /* 0x00000015106c7211 */ /* 0x000fe200000f0c6c */
[----:B------:R-:W-:Y:S01]  /*28e0*/  IMAD.SHL.U32 R97, R186, 0x10, RZ ;  /* 0x00000010ba617824 */ /* 0x000fe200078e00ff */
[----:B------:R-:W-:Y:S01]  /*28f0*/  SHF.L.U64.HI R12, R12, 0x1, R3 ;  /* 0x000000010c0c7819 */ /* 0x000fe20000010203 */
[C---:B------:R-:W-:Y:S01]  /*2900*/  IMAD.IADD R139, R155.reuse, 0x1, R143 ;  /* 0x000000019b8b7824 */ /* 0x040fe200078e028f */
[-C--:B------:R-:W-:Y:S01]  /*2910*/  IADD3 R34, P1, R6, R13.reuse, RZ ;  /* 0x0000000d06227210 */ /* 0x080fe20007f3e0ff */
[----:B------:R-:W-:Y:S01]  /*2920*/  IMAD.SHL.U32 R99, R186, 0x20, RZ ;  /* 0x00000020ba637824 */ /* 0x000fe200078e00ff */
[----:B------:R-:W-:Y:S01]  /*2930*/  IADD3 R13, P0, R4, R13, RZ ;  /* 0x0000000d040d7210 */ /* 0x000fe20007f1e0ff */
[----:B------:R-:W-:Y:S01]  /*2940*/  IMAD.IADD R137, R155, 0x1, R139 ;  /* 0x000000019b897824 */ /* 0x000fe200078e028b */
[----:B------:R-:W-:Y:S01]  /*2950*/  IADD3 R112, P2, R112, R2, RZ ;  /* 0x0000000270707210 */ /* 0x000fe20007f5e0ff */
[----:B------:R-:W-:Y:S01]  /*2960*/  IMAD.X R33, R7, 0x1, R12, P1 ;  /* 0x0000000107217824 */ /* 0x000fe200008e060c */
[----:B------:R-:W-:Y:S01]  /*2970*/  SHF.L.U64.HI R96, R97, 0x1, R96 ;  /* 0x0000000161607819 */ /* 0x000fe20000010260 */
[----:B------:R-:W-:Y:S01]  /*2980*/  IMAD.X R12, R5, 0x1, R12, P0 ;  /* 0x00000001050c7824 */ /* 0x000fe200000e060c */
[----:B------:R-:W-:Y:S01]  /*2990*/  IADD3 R71, P0, R227, 0x40, RZ ;  /* 0x00000040e3477810 */ /* 0x000fe20007f1e0ff */
[----:B------:R-:W-:Y:S01]  /*29a0*/  IMAD.SHL.U32 R113, R112, 0x2, RZ ;  /* 0x0000000270717824 */ /* 0x000fe200078e00ff */
[----:B------:R-:W-:Y:S01]  /*29b0*/  LEA.HI.X.SX32 R0, R2, R0, 0x1, P2 ;  /* 0x0000000002007211 */ /* 0x000fe200010f0eff */
[C---:B------:R-:W-:Y:S01]  /*29c0*/  IMAD R100, R187.reuse, 0x60, RZ ;  /* 0x00000060bb647824 */ /* 0x040fe200078e02ff */
[----:B------:R-:W-:Y:S01]  /*29d0*/  IADD3.X R70, RZ, R228, RZ, P0, !PT ;  /* 0x000000e4ff467210 */ /* 0x000fe200007fe4ff */
[C---:B------:R-:W-:Y:S01]  /*29e0*/  IMAD R103, R187.reuse, 0xa0, RZ ;  /* 0x000000a0bb677824 */ /* 0x040fe200078e02ff */
[----:B------:R-:W-:Y:S01]  /*29f0*/  IADD3 R194, P0, R68, 0x40, RZ ;  /* 0x0000004044c27810 */ /* 0x000fe20007f1e0ff */
[----:B------:R-:W-:Y:S01]  /*2a00*/  IMAD R104, R187, 0xc0, RZ ;  /* 0x000000c0bb687824 */ /* 0x000fe200078e02ff */
[----:B------:R-:W-:Y:S01]  /*2a10*/  IADD3 R198, P1, R71, R227, RZ ;  /* 0x000000e347c67210 */ /* 0x000fe20007f3e0ff */
[----:B------:R-:W-:Y:S01]  /*2a20*/  IMAD R105, R187, 0xe0, RZ ;  /* 0x000000e0bb697824 */ /* 0x000fe200078e02ff */
[----:B------:R-:W-:Y:S01]  /*2a30*/  IADD3 R135, R155, R137, RZ ;  /* 0x000000899b877210 */ /* 0x000fe20007ffe0ff */
[----:B------:R-:W-:Y:S01]  /*2a40*/  IMAD.X R195, RZ, RZ, R69, P0 ;  /* 0x000000ffffc37224 */ /* 0x000fe200000e0645 */
[----:B------:R-:W-:Y:S01]  /*2a50*/  IADD3 R79, P0, R77, 0x40, RZ ;  /* 0x000000404d4f7810 */ /* 0x000fe20007f1e0ff */
[----:B------:R-:W-:Y:S01]  /*2a60*/  IMAD.X R199, R70, 0x1, R228, P1 ;  /* 0x0000000146c77824 */ /* 0x000fe200008e06e4 */
[----:B------:R-:W-:Y:S01]  /*2a70*/  IADD3 R196, P1, R198, R227, RZ ;  /* 0x000000e3c6c47210 */ /* 0x000fe20007f3e0ff */
[----:B------:R-:W-:Y:S01]  /*2a80*/  IMAD.WIDE.U32 R192, R186, 0x60, RZ ;  /* 0x00000060bac07825 */ /* 0x000fe200078e00ff */
[----:B------:R-:W-:-:S02]  /*2a90*/  IADD3 R111, P3, R6, R113, RZ ;  /* 0x00000071066f7210 */ /* 0x000fc40007f7e0ff */
[----:B------:R-:W-:Y:S01]  /*2aa0*/  SHF.L.U64.HI R112, R112, 0x1, R0 ;  /* 0x0000000170707819 */ /* 0x000fe20000010200 */
[----:B------:R-:W-:Y:S01]  /*2ab0*/  IMAD.X R78, RZ, RZ, R76, P0 ;  /* 0x000000ffff4e7224 */ /* 0x000fe200000e064c */
[----:B------:R-:W-:Y:S01]  /*2ac0*/  IADD3 R87, P0, R85, R79, RZ ;  /* 0x0000004f55577210 */ /* 0x000fe20007f1e0ff */
[----:B------:R-:W-:Y:S01]  /*2ad0*/  IMAD.X R197, R199, 0x1, R228, P1 ;  /* 0x00000001c7c57824 */ /* 0x000fe200008e06e4 */
[----:B------:R-:W-:Y:S01]  /*2ae0*/  IADD3 R81, P1, R79, R77, RZ ;  /* 0x0000004d4f517210 */ /* 0x000fe20007f3e0ff */
[----:B------:R-:W-:Y:S01]  /*2af0*/  IMAD.WIDE.U32 R190, R186, 0xa0, RZ ;  /* 0x000000a0babe7825 */ /* 0x000fe200078e00ff */
[----:B------:R-:W-:Y:S02]  /*2b00*/  IADD3 R113, P2, R4, R113, RZ ;  /* 0x0000007104717210 */ /* 0x000fe40007f5e0ff */
[----:B------:R-:W-:Y:S01]  /*2b10*/  IADD3.X R80, R78, R76, RZ, P1, !PT ;  /* 0x0000004c4e507210 */ /* 0x000fe20000ffe4ff */
[----:B------:R-:W-:Y:S01]  /*2b20*/  IMAD.X R86, R84, 0x1, R78, P0 ;  /* 0x0000000154567824 */ /* 0x000fe200000e064e */
[----:B------:R-:W-:Y:S01]  /*2b30*/  IADD3 R89, P1, R85, R81, RZ ;  /* 0x0000005155597210 */ /* 0x000fe20007f3e0ff */
[----:B------:R-:W-:Y:S01]  /*2b40*/  IMAD.WIDE.U32 R188, R186, 0xc0, RZ ;  /* 0x000000c0babc7825 */ /* 0x000fe200078e00ff */
[----:B------:R-:W-:-:S02]  /*2b50*/  IADD3 R91, P0, R87, R85, RZ ;  /* 0x00000055575b7210 */ /* 0x000fc40007f1e0ff */
[----:B------:R-:W-:Y:S01]  /*2b60*/  IADD3.X R88, R84, R80, RZ, P1, !PT ;  /* 0x0000005054587210 */ /* 0x000fe20000ffe4ff */
[----:B------:R-:W-:Y:S01]  /*2b70*/  IMAD.SHL.U32 R148, R136, 0x20, RZ ;  /* 0x0000002088947824 */ /* 0x000fe200078e00ff */
[----:B------:R-:W-:Y:S01]  /*2b80*/  IADD3.X R90, R86, R84, RZ, P0, !PT ;  /* 0x00000054565a7210 */ /* 0x000fe200007fe4ff */
[C---:B------:R-:W-:Y:S01]  /*2b90*/  IMAD R146, R136.reuse, 0x30, RZ ;  /* 0x0000003088927824 */ /* 0x040fe200078e02ff */
[-C--:B------:R-:W-:Y:S01]  /*2ba0*/  IADD3 R93, P1, R89, R85.reuse, RZ ;  /* 0x00000055595d7210 */ /* 0x080fe20007f3e0ff */
[C---:B------:R-:W-:Y:S01]  /*2bb0*/  IMAD.SHL.U32 R144, R136.reuse, 0x40, RZ ;  /* 0x0000004088907824 */ /* 0x040fe200078e00ff */
[----:B------:R-:W-:Y:S01]  /*2bc0*/  IADD3 R95, P0, R91, R85, RZ ;  /* 0x000000555b5f7210 */ /* 0x000fe20007f1e0ff */
[C---:B------:R-:W-:Y:S01]  /*2bd0*/  IMAD R142, R136.reuse, 0x50, RZ ;  /* 0x00000050888e7824 */ /* 0x040fe200078e02ff */
[----:B------:R-:W-:Y:S01]  /*2be0*/  IADD3 R134, R155, R135, RZ ;  /* 0x000000879b867210 */ /* 0x000fe20007ffe0ff */
[----:B------:R-:W-:Y:S01]  /*2bf0*/  IMAD R138, R136, 0x60, RZ ;  /* 0x00000060888a7824 */ /* 0x000fe200078e02ff */
[----:B------:R-:W-:Y:S01]  /*2c00*/  IADD3.X R110, R7, R112, RZ, P3, !PT ;  /* 0x00000070076e7210 */ /* 0x000fe20001ffe4ff */
[----:B------:R-:W-:Y:S01]  /*2c10*/  IMAD.WIDE.U32 R176, R44, 0x30, R198 ;  /* 0x000000302cb07825 */ /* 0x000fe200078e00c6 */
[----:B------:R-:W-:-:S02]  /*2c20*/  SHF.L.U64.HI R98, R99, 0x1, R98 ;  /* 0x0000000163627819 */ /* 0x000fc40000010262 */
[----:B------:R-:W-:Y:S01]  /*2c30*/  SHF.L.U32 R97, R97, 0x1, RZ ;  /* 0x0000000161617819 */ /* 0x000fe200000006ff */
[----:B------:R-:W-:Y:S01]  /*2c40*/  IMAD.WIDE.U32 R186, R186, 0xe0, RZ ;  /* 0x000000e0baba7825 */ /* 0x000fe200078e00ff */
[----:B------:R-:W-:Y:S02]  /*2c50*/  IADD3 R67, R177, R66, RZ ;  /* 0x00000042b1437210 */ /* 0x000fe40007ffe0ff */
[----:B------:R-:W-:Y:S01]  /*2c60*/  IADD3 R100, R193, R100, RZ ;  /* 0x00000064c1647210 */ /* 0x000fe20007ffe0ff */
[----:B------:R-:W-:Y:S01]  /*2c70*/  IMAD R136, R136, 0x70, RZ ;  /* 0x0000007088887824 */ /* 0x000fe200078e02ff */
[----:B------:R-:W-:Y:S01]  /*2c80*/  IADD3 R105, R187, R105, RZ ;  /* 0x00000069bb697210 */ /* 0x000fe20007ffe0ff */
[C---:B------:R-:W-:Y:S01]  /*2c90*/  IMAD.WIDE.U32 R172, R44.reuse, 0x30, R194 ;  /* 0x000000302cac7825 */ /* 0x040fe200078e00c2 */
[----:B------:R-:W-:Y:S02]  /*2ca0*/  SHF.R.S32.HI R130, RZ, 0x1f, R148 ;  /* 0x0000001fff827819 */ /* 0x000fe40000011494 */
[----:B------:R-:W-:Y:S01]  /*2cb0*/  SHF.R.S32.HI R128, RZ, 0x1f, R146 ;  /* 0x0000001fff807819 */ /* 0x000fe20000011492 */
[----:B------:R-:W-:Y:S01]  /*2cc0*/  IMAD.WIDE.U32 R174, R44, 0x30, R196 ;  /* 0x000000302cae7825 */ /* 0x000fe200078e00c4 */
[----:B------:R-:W-:-:S02]  /*2cd0*/  SHF.R.S32.HI R126, RZ, 0x1f, R144 ;  /* 0x0000001fff7e7819 */ /* 0x000fc40000011490 */
[----:B------:R-:W-:Y:S01]  /*2ce0*/  SHF.R.S32.HI R124, RZ, 0x1f, R142 ;  /* 0x0000001fff7c7819 */ /* 0x000fe2000001148e */
[C---:B------:R-:W-:Y:S01]  /*2cf0*/  IMAD.IADD R65, R66.reuse, 0x1, R173 ;  /* 0x0000000142417824 */ /* 0x040fe200078e02ad */
[----:B------:R-:W-:Y:S01]  /*2d00*/  SHF.R.S32.HI R122, RZ, 0x1f, R138 ;  /* 0x0000001fff7a7819 */ /* 0x000fe2000001148a */
[----:B------:R-:W-:Y:S01]  /*2d10*/  IMAD.X R112, R5, 0x1, R112, P2 ;  /* 0x0000000105707824 */ /* 0x000fe200010e0670 */
[----:B------:R-:W-:Y:S01]  /*2d20*/  SHF.R.S32.HI R120, RZ, 0x1f, R136 ;  /* 0x0000001fff787819 */ /* 0x000fe20000011488 */
[----:B------:R-:W-:Y:S01]  /*2d30*/  IMAD.MOV.U32 R14, RZ, RZ, R48 ;  /* 0x000000ffff0e7224 */ /* 0x000fe200078e0030 */
[----:B------:R-:W-:Y:S01]  /*2d40*/  IADD3 R66, R66, R175, RZ ;  /* 0x000000af42427210 */ /* 0x000fe20007ffe0ff */
[----:B------:R-:W-:Y:S01]  /*2d50*/  IMAD.SHL.U32 R99, R99, 0x2, RZ ;  /* 0x0000000263637824 */ /* 0x000fe200078e00ff */
[----:B------:R-:W-:Y:S01]  /*2d60*/  SHF.R.S32.HI R125, RZ, 0x1f, R143 ;  /* 0x0000001fff7d7819 */ /* 0x000fe2000001148f */
[----:B------:R-:W-:Y:S01]  /*2d70*/  IMAD.SHL.U32 R102, R102, 0x2, RZ ;  /* 0x0000000266667824 */ /* 0x000fe200078e00ff */
[----:B------:R-:W-:Y:S01]  /*2d80*/  SHF.R.S32.HI R123, RZ, 0x1f, R139 ;  /* 0x0000001fff7b7819 */ /* 0x000fe2000001148b */
[----:B------:R-:W-:Y:S01]  /*2d90*/  IMAD.IADD R103, R191, 0x1, R103 ;  /* 0x00000001bf677824 */ /* 0x000fe200078e0267 */
[----:B------:R-:W-:Y:S01]  /*2da0*/  SHF.R.S32.HI R121, RZ, 0x1f, R137 ;  /* 0x0000001fff797819 */ /* 0x000fe20000011489 */
[----:B------:R-:W-:Y:S01]  /*2db0*/  IMAD.IADD R104, R189, 0x1, R104 ;  /* 0x00000001bd687824 */ /* 0x000fe200078e0268 */
[----:B------:R-:W-:Y:S01]  /*2dc0*/  SHF.R.S32.HI R119, RZ, 0x1f, R135 ;  /* 0x0000001fff777819 */ /* 0x000fe20000011487 */
[----:B------:R-:W-:Y:S01]  /*2dd0*/  IMAD.X R92, R88, 0x1, R84, P1 ;  /* 0x00000001585c7824 */ /* 0x000fe200008e0654 */
[----:B------:R-:W-:Y:S01]  /*2de0*/  SHF.R.S32.HI R118, RZ, 0x1f, R134 ;  /* 0x0000001fff767819 */ /* 0x000fe20000011486 */
[----:B------:R-:W-:-:S02]  /*2df0*/  IMAD.X R94, R90, 0x1, R84, P0 ;  /* 0x000000015a5e7824 */ /* 0x000fc400000e0654 */
.L_x_1297:
        /* <DEDUP_REMOVED lines=8> */
[----:B-----5:R-:W-:-:S05]  /*2e80*/  @!P2 BRA `(.L_x_1165) ;  /* 0x000000e00000a947 */ /* 0x020fca0003800000 */
[----:B------:R-:W-:Y:S02]  /*2e90*/  ISETP.NE.AND P1, PT, R154, RZ, PT ;  /* 0x000000ff9a00720c */ /* 0x000fe40003f25270 */
[----:B------:R-:W-:Y:S11]  /*2ea0*/  ISETP.NE.AND P0, PT, R153, RZ, PT ;  /* 0x000000ff9900720c */ /* 0x000ff60003f05270 */
[----:B------:R-:W-:Y:S01]  /*2eb0*/  @P1 IMAD.MOV.U32 R2, RZ, RZ, R107 ;  /* 0x000000ffff021224 */ /* 0x000fe200078e006b */
[----:B------:R-:W-:Y:S01]  /*2ec0*/  @P1 MOV R20, R117 ;  /* 0x0000007500141202 */ /* 0x000fe20000000f00 */
[----:B------:R-:W-:Y:S02]  /*2ed0*/  @P1 IMAD.MOV.U32 R3, RZ, RZ, R106 ;  /* 0x000000ffff031224 */ /* 0x000fe400078e006a */
[----:B------:R-:W-:Y:S03]  /*2ee0*/  @P1 IMAD.MOV.U32 R21, RZ, RZ, R116 ;  /* 0x000000ffff151224 */ /* 0x000fe600078e0074 */
[----:B------:R1:W2:Y:S02]  /*2ef0*/  @P1 LD.E.128 R4, [R2.64] ;  /* 0x0000000602041980 */ /* 0x0002a4000c101d00 */
[----:B-1----:R-:W-:Y:S01]  /*2f00*/  @P0 MOV R2, R107 ;  /* 0x0000006b00020202 */ /* 0x002fe20000000f00 */
[----:B------:R-:W-:Y:S01]  /*2f10*/  @P0 IMAD.MOV.U32 R3, RZ, RZ, R106 ;  /* 0x000000ffff030224 */ /* 0x000fe200078e006a */
[----:B--2---:R1:W-:Y:S04]  /*2f20*/  @P1 ST.E.128 [R20.64], R4 ;  /* 0x0000000414001985 */ /* 0x0043e8000c101d06 */
[----:B-1----:R1:W2:Y:S02]  /*2f30*/  @P0 LD.E.128 R4, [R2.64+0x80] ;  /* 0x0000800602040980 */ /* 0x0022a4000c101d00 */
[----:B-1----:R-:W-:Y:S01]  /*2f40*/  @P0 MOV R2, R117 ;  /* 0x0000007500020202 */ /* 0x002fe20000000f00 */
[----:B------:R-:W-:Y:S05]  /*2f50*/  @P0 IMAD.MOV.U32 R3, RZ, RZ, R116 ;  /* 0x000000ffff030224 */ /* 0x000fea00078e0074 */
[----:B--2---:R1:W-:Y:S02]  /*2f60*/  @P0 ST.E.128 [R2.64+0x80], R4 ;  /* 0x0000800402000985 */ /* 0x0043e4000c101d06 */
.L_x_1165:
[----:B------:R-:W-:Y:S05]  /*2f70*/  BSYNC B0 ;  /* 0x0000000000007941 */ /* 0x000fea0003800000 */
.L_x_1164:
[C---:B------:R-:W-:Y:S01]  /*2f80*/  ISETP.GE.AND P0, PT, R55.reuse, R211, PT ;  /* 0x000000d33700720c */ /* 0x040fe20003f06270 */
[----:B------:R-:W-:Y:S03]  /*2f90*/  BSSY B0, `(.L_x_1166) ;  /* 0x000000e000007945 */ /* 0x000fe60003800000 */
[----:B------:R-:W-:Y:S11]  /*2fa0*/  ISETP.GE.AND P0, PT, R55, R210, !P0 ;  /* 0x000000d23700720c */ /* 0x000ff60004706270 */
[----:B------:R-:W-:Y:S02]  /*2fb0*/  @!UPT UIADD3 URZ, URZ, URZ, URZ ;  /* 0x0000003f3f3ff290 */ /* 0x000fe4000fffe03f */
[----:B------:R-:W-:-:S05]  /*2fc0*/  @!P0 BRA `(.L_x_1167) ;  /* 0x000000a000008947 */ /* 0x000fca0003800000 */
[----:B------:R-:W-:Y:S02]  /*2fd0*/  ISETP.NE.AND P1, PT, R154, RZ, PT ;  /* 0x000000ff9a00720c */ /* 0x000fe40003f25270 */
[----:B------:R-:W-:Y:S02]  /*2fe0*/  IADD3 R20, P0, R107, R97, RZ ;  /* 0x000000616b147210 */ /* 0x000fe40007f1e0ff */
[----:B-1----:R-:W-:Y:S03]  /*2ff0*/  LEA R2, P3, R225, R117, 0x1 ;  /* 0x00000075e1027211 */ /* 0x002fe600078608ff */
[----:B------:R-:W-:Y:S01]  /*3000*/  IMAD.X R21, R106, 0x1, R96, P0 ;  /* 0x000000016a157824 */ /* 0x000fe200000e0660 */
[----:B------:R-:W-:Y:S02]  /*3010*/  ISETP.NE.AND P0, PT, R153, RZ, PT ;  /* 0x000000ff9900720c */ /* 0x000fe40003f05270 */
[----:B------:R-:W-:Y:S03]  /*3020*/  LEA.HI.X R3, R225, R116, R226, 0x1, P3 ;  /* 0x00000074e1037211 */ /* 0x000fe600018f0ce2 */
[----:B------:R-:W2:Y:S04]  /*3030*/  @P1 LD.E.128 R4, [R20.64] ;  /* 0x0000000614041980 */ /* 0x000ea8000c101d00 */
[----:B--2---:R1:W-:Y:S04]  /*3040*/  @P1 ST.E.128 [R2.64], R4 ;  /* 0x0000000402001985 */ /* 0x0043e8000c101d06 */
[----:B-1----:R-:W2:Y:S04]  /*3050*/  @P0 LD.E.128 R4, [R20.64+0x80] ;  /* 0x0000800614040980 */ /* 0x002ea8000c101d00 */
[----:B--2---:R1:W-:Y:S02]  /*3060*/  @P0 ST.E.128 [R2.64+0x80], R4 ;  /* 0x0000800402000985 */ /* 0x0043e4000c101d06 */
.L_x_1167:
[----:B------:R-:W-:Y:S05]  /*3070*/  BSYNC B0 ;  /* 0x0000000000007941 */ /* 0x000fea0003800000 */
.L_x_1166:
        /* <DEDUP_REMOVED lines=13> */
[----:B-1----:R-:W2:Y:S04]  /*3150*/  @P0 LD.E.128 R4, [R20.64+0x80] ;  /* 0x0000800614040980 */ /* 0x002ea8000c101d00 */
[----:B--2---:R1:W-:Y:S02]  /*3160*/  @P0 ST.E.128 [R2.64+0x80], R4 ;  /* 0x0000800402000985 */ /* 0x0043e4000c101d06 */
.L_x_1169:
[----:B------:R-:W-:Y:S05]  /*3170*/  BSYNC B0 ;  /* 0x0000000000007941 */ /* 0x000fea0003800000 */
.L_x_1168:
        /* <DEDUP_REMOVED lines=15> */
.L_x_1171:
[----:B------:R-:W-:Y:S05]  /*3270*/  BSYNC B0 ;  /* 0x0000000000007941 */ /* 0x000fea0003800000 */
.L_x_1170:
        /* <DEDUP_REMOVED lines=15> */
.L_x_1173:
[----:B------:R-:W-:Y:S05]  /*3370*/  BSYNC B0 ;  /* 0x0000000000007941 */ /* 0x000fea0003800000 */
.L_x_1172:
        /* <DEDUP_REMOVED lines=15> */
.L_x_1175:
[----:B------:R-:W-:Y:S05]  /*3470*/  BSYNC B0 ;  /* 0x0000000000007941 */ /* 0x000fea0003800000 */
.L_x_1174:
        /* <DEDUP_REMOVED lines=15> */
.L_x_1177:
[----:B------:R-:W-:Y:S05]  /*3570*/  BSYNC B0 ;  /* 0x0000000000007941 */ /* 0x000fea0003800000 */
.L_x_1176:
        /* <DEDUP_REMOVED lines=15> */
.L_x_1179:
[----:B------:R-:W-:Y:S05]  /*3670*/  BSYNC B0 ;  /* 0x0000000000007941 */ /* 0x000fea0003800000 */
.L_x_1178:
[----:B------:R-:W2:Y:S01]  /*3680*/  LD.E R17, [R10.64+0xd0] ;  /* 0x0000d0060a117980 */ /* 0x000ea2000c101900 */
[----:B-1----:R-:W-:Y:S01]  /*3690*/  IMAD.MOV.U32 R2, RZ, RZ, R107 ;  /* 0x000000ffff027224 */ /* 0x002fe200078e006b */
[----:B------:R-:W-:Y:S01]  /*36a0*/  BSSY B3, `(.L_x_1180) ;  /* 0x0000b8a000037945 */ /* 0x000fe20003800000 */
[----:B------:R-:W-:Y:S01]  /*36b0*/  IMAD.MOV.U32 R3, RZ, RZ, R106 ;  /* 0x000000ffff037224 */ /* 0x000fe200078e006a */
[----:B------:R-:W3:Y:S01]  /*36c0*/  LD.E R0, [R10.64+0x130] ;  /* 0x000130060a007980 */ /* 0x000ee2000c101900 */
        /* <DEDUP_REMOVED lines=16> */
[----:B------:R-:W-:Y:S02]  /*37d0*/  MOV R2, R109 ;  /* 0x0000006d00027202 */ /* 0x000fe40000000f00 */
[----:B------:R-:W-:Y:S02]  /*37e0*/  MOV R3, R108 ;  /* 0x0000006c00037202 */ /* 0x000fe40000000f00 */
[----:B------:R-:W-:Y:S03]  /*37f0*/  ISETP.GE.AND P0, PT, R18, R17, PT ;  /* 0x000000111200720c */ /* 0x000fe60003f06270 */
[----:B------:R1:W2:Y:S10]  /*3800*/  LD.E.128 R20, [R2.64] ;  /* 0x0000000602147980 */ /* 0x0002b4000c101d00 */
[----:B------:R-:W-:Y:S05]  /*3810*/  @!P0 MOV R35, R33 ;  /* 0x0000002100238202 */ /* 0x000fea0000000f00 */
[----:B------:R-:W3:Y:S01]  /*3820*/  @!P0 LD.E.64 R28, [R34.64] ;  /* 0x00000006221c8980 */ /* 0x000ee2000c101b00 */
[----:B-1----:R-:W-:Y:S02]  /*3830*/  @!P0 MOV R2, R13 ;  /* 0x0000000d00028202 */ /* 0x002fe40000000f00 */
[----:B------:R-:W-:Y:S06]  /*3840*/  @!P0 MOV R3, R12 ;  /* 0x0000000c00038202 */ /* 0x000fec0000000f00 */
[----:B------:R-:W4:Y:S01]  /*3850*/  @!P0 LD.E.64 R2, [R2.64] ;  /* 0x0000000602028980 */ /* 0x000f22000c101b00 */
[----:B--2---:R-:W-:Y:S01]  /*3860*/  @!P0 IMAD.MOV.U32 R7, RZ, RZ, R21 ;  /* 0x000000ffff078224 */ /* 0x004fe200078e0015 */
[----:B------:R-:W-:Y:S05]  /*3870*/  @!P0 MOV R24, R20 ;  /* 0x0000001400188202 */ /* 0x000fea0000000f00 */
[--C-:B------:R-:W-:Y:S02]  /*3880*/  @!P0 HADD2.F32 R0, -RZ, R24.reuse.H1_H1 ;  /* 0x30000018ff008230 */ /* 0x100fe40000004100 */
[----:B------:R-:W-:Y:S02]  /*3890*/  @!P0 HADD2.F32 R24, -RZ, R24.H0_H0 ;  /* 0x20000018ff188230 */ /* 0x000fe40000004100 */
[--C-:B---3--:R-:W-:Y:S02]  /*38a0*/  @!P0 HADD2.F32 R25, -RZ, R28.reuse.H0_H0 ;  /* 0x2000001cff198230 */ /* 0x108fe40000004100 */
[--C-:B------:R-:W-:Y:S02]  /*38b0*/  @!P0 HADD2.F32 R27, -RZ, R29.reuse.H0_H0 ;  /* 0x2000001dff1b8230 */ /* 0x100fe40000004100 */
[----:B------:R-:W-:Y:S02]  /*38c0*/  @!P0 HADD2.F32 R26, -RZ, R28.H1_H1 ;  /* 0x3000001cff1a8230 */ /* 0x000fe40000004100 */
[----:B------:R-:W-:Y:S02]  /*38d0*/  @!P0 HADD2.F32 R28, -RZ, R29.H1_H1 ;  /* 0x3000001dff1c8230 */ /* 0x000fe40000004100 */
[--C-:B----4-:R-:W-:Y:S02]  /*38e0*/  @!P0 HADD2.F32 R8, -RZ, R2.reuse.H0_H0 ;  /* 0x20000002ff088230 */ /* 0x110fe40000004100 */
[----:B------:R-:W-:Y:S01]  /*38f0*/  @!P0 HADD2.F32 R6, -RZ, R2.H1_H1 ;  /* 0x30000002ff068230 */ /* 0x000fe20000004100 */
[C---:B------:R-:W-:Y:S01]  /*3900*/  @!P0 FMUL.FTZ R2, R0.reuse, R25 ;  /* 0x0000001900028220 */ /* 0x040fe20000410000 */
[--C-:B------:R-:W-:Y:S01]  /*3910*/  @!P0 HADD2.F32 R4, -RZ, R3.reuse.H0_H0 ;  /* 0x20000003ff048230 */ /* 0x100fe20000004100 */
[-C--:B------:R-:W-:Y:S01]  /*3920*/  @!P0 FMUL.FTZ R0, R0, R8.reuse ;  /* 0x0000000800008220 */ /* 0x080fe20000410000 */
[----:B------:R-:W-:Y:S01]  /*3930*/  @!P0 HADD2.F32 R5, -RZ, R3.H1_H1 ;  /* 0x30000003ff058230 */ /* 0x000fe20000004100 */
[----:B------:R-:W-:Y:S01]  /*3940*/  @!P0 FFMA.FTZ R29, R24, R8, -R2 ;  /* 0x00000008181d8223 */ /* 0x000fe20000010802 */
[----:B------:R-:W-:Y:S01]  /*3950*/  @!P0 MOV R8, R22 ;  /* 0x0000001600088202 */ /* 0x000fe20000000f00 */
[----:B------:R-:W-:Y:S01]  /*3960*/  @!P0 FFMA.FTZ R0, R25, R24, R0 ;  /* 0x0000001819008223 */ /* 0x000fe20000010000 */
[--C-:B------:R-:W-:Y:S01]  /*3970*/  @!P0 HADD2.F32 R2, -RZ, R7.reuse.H1_H1 ;  /* 0x30000007ff028230 */ /* 0x100fe20000004100 */
[----:B------:R-:W-:Y:S01]  /*3980*/  @!P0 MOV R3, R23 ;  /* 0x0000001700038202 */ /* 0x000fe20000000f00 */
[----:B------:R-:W-:Y:S02]  /*3990*/  @!P0 HADD2.F32 R25, -RZ, R7.H0_H0 ;  /* 0x20000007ff198230 */ /* 0x000fe40000004100 */
[----:B------:R-:W-:Y:S01]  /*39a0*/  @!P0 F2FP.PACK_AB R0, R0, R29 ;  /* 0x0000001d0000823e */ /* 0x000fe200000000ff */
[C---:B------:R-:W-:Y:S01]  /*39b0*/  @!P0 FMUL.FTZ R30, R2.reuse, R26 ;  /* 0x0000001a021e8220 */ /* 0x040fe20000410000 */
[--C-:B------:R-:W-:Y:S01]  /*39c0*/  @!P0 HADD2.F32 R24, -RZ, R8.reuse.H1_H1 ;  /* 0x30000008ff188230 */ /* 0x100fe20000004100 */
[----:B------:R-:W-:Y:S01]  /*39d0*/  @!P0 FMUL.FTZ R2, R2, R6 ;  /* 0x0000000602028220 */ /* 0x000fe20000410000 */
[----:B------:R-:W-:Y:S01]  /*39e0*/  @!P0 MOV R20, R0 ;  /* 0x0000000000148202 */ /* 0x000fe20000000f00 */
[----:B------:R-:W-:Y:S01]  /*39f0*/  @!P0 FFMA.FTZ R30, R25, R6, -R30 ;  /* 0x00000006191e8223 */ /* 0x000fe2000001081e */
[--C-:B------:R-:W-:Y:S01]  /*3a00*/  @!P0 HADD2.F32 R7, -RZ, R3.reuse.H1_H1 ;  /* 0x30000003ff078230 */ /* 0x100fe20000004100 */
[----:B------:R-:W-:Y:S01]  /*3a10*/  @!P0 FMUL.FTZ R36, R24, R27 ;  /* 0x0000001b18248220 */ /* 0x000fe20000410000 */
[----:B------:R-:W-:Y:S01]  /*3a20*/  @!P0 HADD2.F32 R6, -RZ, R8.H0_H0 ;  /* 0x20000008ff068230 */ /* 0x000fe20000004100 */
[----:B------:R-:W-:Y:S01]  /*3a30*/  @!P0 FFMA.FTZ R2, R26, R25, R2 ;  /* 0x000000191a028223 */ /* 0x000fe20000010002 */
[----:B------:R-:W-:Y:S01]  /*3a40*/  @!P0 HADD2.F32 R8, -RZ, R3.H0_H0 ;  /* 0x20000003ff088230 */ /* 0x000fe20000004100 */
[----:B------:R-:W-:Y:S02]  /*3a50*/  @!P0 FMUL.FTZ R3, R24, R4 ;  /* 0x0000000418038220 */ /* 0x000fe40000410000 */
[C---:B------:R-:W-:Y:S01]  /*3a60*/  @!P0 FMUL.FTZ R35, R7.reuse, R28 ;  /* 0x0000001c07238220 */ /* 0x040fe20000410000 */
[----:B------:R-:W-:Y:S01]  /*3a70*/  @!P0 F2FP.PACK_AB R2, R2, R30 ;  /* 0x0000001e0202823e */ /* 0x000fe200000000ff */
[----:B------:R-:W-:Y:S02]  /*3a80*/  @!P0 FFMA.FTZ R24, R6, R4, -R36 ;  /* 0x0000000406188223 */ /* 0x000fe40000010824 */
[----:B------:R-:W-:Y:S01]  /*3a90*/  @!P0 FMUL.FTZ R4, R7, R5 ;  /* 0x0000000507048220 */ /* 0x000fe20000410000 */
[----:B------:R-:W-:Y:S01]  /*3aa0*/  MOV R7, R114 ;  /* 0x0000007200077202 */ /* 0x000fe20000000f00 */
[----:B------:R-:W-:Y:S01]  /*3ab0*/  @!P0 FFMA.FTZ R3, R27, R6, R3 ;  /* 0x000000061b038223 */ /* 0x000fe20000010003 */
[----:B------:R-:W-:Y:S01]  /*3ac0*/  MOV R6, R115 ;  /* 0x0000007300067202 */ /* 0x000fe20000000f00 */
[----:B------:R-:W-:Y:S02]  /*3ad0*/  @!P0 FFMA.FTZ R35, R8, R5, -R35 ;  /* 0x0000000508238223 */ /* 0x000fe40000010823 */
[----:B------:R-:W-:Y:S01]  /*3ae0*/  @!P0 FFMA.FTZ R4, R28, R8, R4 ;  /* 0x000000081c048223 */ /* 0x000fe20000010004 */
[----:B------:R-:W-:Y:S01]  /*3af0*/  @!P0 F2FP.PACK_AB R3, R3, R24 ;  /* 0x000000180303823e */ /* 0x000fe200000000ff */
[----:B------:R-:W-:Y:S03]  /*3b00*/  @!P0 IMAD.MOV.U32 R21, RZ, RZ, R2 ;  /* 0x000000ffff158224 */ /* 0x000fe600078e0002 */
[----:B------:R-:W-:Y:S02]  /*3b10*/  @!P0 F2FP.PACK_AB R4, R4, R35 ;  /* 0x000000230404823e */ /* 0x000fe400000000ff */
[----:B------:R-:W-:Y:S02]  /*3b20*/  @!P0 MOV R22, R3 ;  /* 0x0000000300168202 */ /* 0x000fe40000000f00 */
[----:B------:R-:W-:Y:S05]  /*3b30*/  @!P0 MOV R23, R4 ;  /* 0x0000000400178202 */ /* 0x000fea0000000f00 */
[----:B------:R1:W-:Y:S02]  /*3b40*/  ST.E.128 [R6.64], R20 ;  /* 0x0000001406007985 */ /* 0x0003e4000c101d06 */
.L_x_1186:
[----:B------:R-:W-:Y:S05]  /*3b50*/  BSYNC B0 ;  /* 0x0000000000007941 */ /* 0x000fea0003800000 */
.L_x_1185:
[----:B------:R-:W-:Y:S11]  /*3b60*/  ISETP.GE.AND P0, PT, R9, R163, PT ;  /* 0x000000a30900720c */ /* 0x000ff60003f06270 */
[----:B------:R-:W-:Y:S02]  /*3b70*/  @!UPT UIADD3 URZ, URZ, URZ, URZ ;  /* 0x0000003f3f3ff290 */ /* 0x000fe4000fffe03f */
[----:B------:R-:W-:-:S05]  /*3b80*/  @P0 BRA `(.L_x_1184) ;  /* 0x0000038000000947 */ /* 0x000fca0003800000 */
[----:B------:R-:W-:Y:S02]  /*3b90*/  MOV R2, R109 ;  /* 0x0000006d00027202 */ /* 0x000fe40000000f00 */
[----:B------:R-:W-:Y:S02]  /*3ba0*/  MOV R3, R108 ;  /* 0x0000006c00037202 */ /* 0x000fe40000000f00 */
[----:B------:R-:W-:Y:S03]  /*3bb0*/  ISETP.GE.AND P0, PT, R9, R17, PT ;  /* 0x000000110900720c */ /* 0x000fe60003f06270 */
[----:B-1----:R1:W2:Y:S10]  /*3bc0*/  LD.E.128 R20, [R2.64+0x80] ;  /* 0x0000800602147980 */ /* 0x0022b4000c101d00 */
[----:B------:R-:W-:Y:S05]  /*3bd0*/  @!P0 MOV R35, R33 ;  /* 0x0000002100238202 */ /* 0x000fea0000000f00 */
[----:B------:R-:W3:Y:S01]  /*3be0*/  @!P0 LD.E.64 R28, [R34.64+0x40] ;  /* 0x00004006221c8980 */ /* 0x000ee2000c101b00 */
[----:B-1----:R-:W-:Y:S02]  /*3bf0*/  @!P0 MOV R2, R13 ;  /* 0x0000000d00028202 */ /* 0x002fe40000000f00 */
[----:B------:R-:W-:Y:S06]  /*3c00*/  @!P0 MOV R3, R12 ;  /* 0x0000000c00038202 */ /* 0x000fec0000000f00 */
[----:B------:R-:W4:Y:S01]  /*3c10*/  @!P0 LD.E.64 R2, [R2.64+0x40] ;  /* 0x0000400602028980 */ /* 0x000f22000c101b00 */
        /* <DEDUP_REMOVED lines=46> */
[----:B------:R1:W-:Y:S02]  /*3f00*/  ST.E.128 [R6.64+0x80], R20 ;  /* 0x0000801406007985 */ /* 0x0003e4000c101d06 */
.L_x_1184:
[----:B------:R-:W-:Y:S05]  /*3f10*/  BSYNC B1 ;  /* 0x0000000000017941 */ /* 0x000fea0003800000 */
.L_x_1183:
        /* <DEDUP_REMOVED lines=9> */
[C---:B-1----:R-:W-:Y:S02]  /*3fb0*/  IADD3 R6, P2, R38.reuse, R13, RZ ;  /* 0x0000000d26067210 */ /* 0x042fe40007f5e0ff */
[----:B------:R-:W-:Y:S03]  /*3fc0*/  IADD3 R38, P1, R38, R34, RZ ;  /* 0x0000002226267210 */ /* 0x000fe60007f3e0ff */
[C---:B------:R-:W-:Y:S02]  /*3fd0*/  IMAD.X R7, R0.reuse, 0x1, R12, P2 ;  /* 0x0000000100077824 */ /* 0x040fe400010e060c */
[----:B------:R-:W-:Y:S01]  /*3fe0*/  IMAD.X R39, R0, 0x1, R33, P1 ;  /* 0x0000000100277824 */ /* 0x000fe200008e0621 */
[----:B------:R-:W-:-:S05]  /*3ff0*/  @P0 BRA `(.L_x_1190) ;  /* 0x0000035000000947 */ /* 0x000fca0003800000 */
[C---:B------:R-:W-:Y:S02]  /*4000*/  LEA R20, P1, R77.reuse, R109, 0x1 ;  /* 0x0000006d4d147211 */ /* 0x040fe400078208ff */
[----:B------:R-:W-:Y:S02]  /*4010*/  ISETP.GE.AND P0, PT, R18, R17, PT ;  /* 0x000000111200720c */ /* 0x000fe40003f06270 */
[----:B------:R-:W-:Y:S06]  /*4020*/  LEA.HI.X R21, R77, R108, R76, 0x1, P1 ;  /* 0x0000006c4d157211 */ /* 0x000fec00008f0c4c */
[----:B------:R-:W2:Y:S08]  /*4030*/  LD.E.128 R20, [R20.64] ;  /* 0x0000000614147980 */ /* 0x000eb0000c101d00 */
[----:B------:R-:W3:Y:S06]  /*4040*/  @!P0 LD.E.64 R2, [R6.64] ;  /* 0x0000000606028980 */ /* 0x000eec000c101b00 */
[----:B------:R-:W4:Y:S01]  /*4050*/  @!P0 LD.E.64 R36, [R38.64] ;  /* 0x0000000626248980 */ /* 0x000f22000c101b00 */
[--C-:B---3--:R-:W-:Y:S01]  /*4060*/  @!P0 HADD2.F32 R25, -RZ, R2.reuse.H0_H0 ;  /* 0x20000002ff198230 */ /* 0x108fe20000004100 */
[----:B--2---:R-:W-:Y:S01]  /*4070*/  @!P0 MOV R0, R20 ;  /* 0x0000001400008202 */ /* 0x004fe20000000f00 */
[----:B------:R-:W-:Y:S01]  /*4080*/  @!P0 HADD2.F32 R8, -RZ, R2.H1_H1 ;  /* 0x30000002ff088230 */ /* 0x000fe20000004100 */
[----:B------:R-:W-:Y:S01]  /*4090*/  @!P0 MOV R24, R21 ;  /* 0x0000001500188202 */ /* 0x000fe20000000f00 */
[--C-:B------:R-:W-:Y:S02]  /*40a0*/  @!P0 HADD2.F32 R4, -RZ, R3.reuse.H0_H0 ;  /* 0x20000003ff048230 */ /* 0x100fe40000004100 */
[----:B----4-:R-:W-:Y:S02]  /*40b0*/  @!P0 HADD2.F32 R26, -RZ, R36.H0_H0 ;  /* 0x20000024ff1a8230 */ /* 0x010fe40000004100 */
[--C-:B------:R-:W-:Y:S02]  /*40c0*/  @!P0 HADD2.F32 R2, -RZ, R0.reuse.H1_H1 ;  /* 0x30000000ff028230 */ /* 0x100fe40000004100 */
[----:B------:R-:W-:Y:S02]  /*40d0*/  @!P0 HADD2.F32 R27, -RZ, R0.H0_H0 ;  /* 0x20000000ff1b8230 */ /* 0x000fe40000004100 */
[----:B------:R-:W-:Y:S01]  /*40e0*/  @!P0 HADD2.F32 R5, -RZ, R3.H1_H1 ;  /* 0x30000003ff058230 */ /* 0x000fe20000004100 */
[C---:B------:R-:W-:Y:S01]  /*40f0*/  @!P0 FMUL.FTZ R35, R2.reuse, R26 ;  /* 0x0000001a02238220 */ /* 0x040fe20000410000 */
[----:B------:R-:W-:Y:S01]  /*4100*/  @!P0 MOV R3, R23 ;  /* 0x0000001700038202 */ /* 0x000fe20000000f00 */
[-C--:B------:R-:W-:Y:S01]  /*4110*/  @!P0 FMUL.FTZ R0, R2, R25.reuse ;  /* 0x0000001902008220 */ /* 0x080fe20000410000 */
[----:B------:R-:W-:Y:S01]  /*4120*/  @!P0 HADD2.F32 R2, -RZ, R24.H1_H1 ;  /* 0x30000018ff028230 */ /* 0x000fe20000004100 */
[----:B------:R-:W-:Y:S01]  /*4130*/  @!P0 FFMA.FTZ R35, R27, R25, -R35 ;  /* 0x000000191b238223 */ /* 0x000fe20000010823 */
[----:B------:R-:W-:Y:S01]  /*4140*/  @!P0 MOV R25, R22 ;  /* 0x0000001600198202 */ /* 0x000fe20000000f00 */
[----:B------:R-:W-:Y:S01]  /*4150*/  @!P0 FFMA.FTZ R0, R26, R27, R0 ;  /* 0x0000001b1a008223 */ /* 0x000fe20000010000 */
[----:B------:R-:W-:Y:S02]  /*4160*/  @!P0 HADD2.F32 R28, -RZ, R36.H1_H1 ;  /* 0x30000024ff1c8230 */ /* 0x000fe40000004100 */
[----:B------:R-:W-:Y:S02]  /*4170*/  @!P0 HADD2.F32 R27, -RZ, R24.H0_H0 ;  /* 0x20000018ff1b8230 */ /* 0x000fe40000004100 */
[----:B------:R-:W-:Y:S01]  /*4180*/  @!P0 HADD2.F32 R24, -RZ, R3.H1_H1 ;  /* 0x30000003ff188230 */ /* 0x000fe20000004100 */
[C---:B------:R-:W-:Y:S01]  /*4190*/  @!P0 FMUL.FTZ R36, R2.reuse, R28 ;  /* 0x0000001c02248220 */ /* 0x040fe20000410000 */
[----:B------:R-:W-:Y:S01]  /*41a0*/  @!P0 HADD2.F32 R29, -RZ, R37.H0_H0 ;  /* 0x20000025ff1d8230 */ /* 0x000fe20000004100 */
[-C--:B------:R-:W-:Y:S01]  /*41b0*/  @!P0 FMUL.FTZ R2, R2, R8.reuse ;  /* 0x0000000802028220 */ /* 0x080fe20000410000 */
[----:B------:R-:W-:Y:S01]  /*41c0*/  @!P0 F2FP.PACK_AB R0, R0, R35 ;  /* 0x000000230000823e */ /* 0x000fe200000000ff */
[----:B------:R-:W-:Y:S01]  /*41d0*/  @!P0 FFMA.FTZ R36, R27, R8, -R36 ;  /* 0x000000081b248223 */ /* 0x000fe20000010824 */
[----:B------:R-:W-:Y:S01]  /*41e0*/  @!P0 HADD2.F32 R26, -RZ, R25.H1_H1 ;  /* 0x30000019ff1a8230 */ /* 0x000fe20000004100 */
[----:B------:R-:W-:Y:S01]  /*41f0*/  @!P0 FFMA.FTZ R2, R28, R27, R2 ;  /* 0x0000001b1c028223 */ /* 0x000fe20000010002 */
[----:B------:R-:W-:Y:S01]  /*4200*/  @!P0 MOV R20, R0 ;  /* 0x0000000000148202 */ /* 0x000fe20000000f00 */
[----:B------:R-:W-:Y:S02]  /*4210*/  @!P0 HADD2.F32 R30, -RZ, R37.H1_H1 ;  /* 0x30000025ff1e8230 */ /* 0x000fe40000004100 */
[----:B------:R-:W-:Y:S01]  /*4220*/  @!P0 HADD2.F32 R8, -RZ, R25.H0_H0 ;  /* 0x20000019ff088230 */ /* 0x000fe20000004100 */
[----:B------:R-:W-:Y:S01]  /*4230*/  @!P0 F2FP.PACK_AB R2, R2, R36 ;  /* 0x000000240202823e */ /* 0x000fe200000000ff */
[C---:B------:R-:W-:Y:S01]  /*4240*/  @!P0 FMUL.FTZ R40, R26.reuse, R29 ;  /* 0x0000001d1a288220 */ /* 0x040fe20000410000 */
[----:B------:R-:W-:Y:S01]  /*4250*/  @!P0 HADD2.F32 R25, -RZ, R3.H0_H0 ;  /* 0x20000003ff198230 */ /* 0x000fe20000004100 */
[----:B------:R-:W-:Y:S01]  /*4260*/  @!P0 FMUL.FTZ R3, R26, R4 ;  /* 0x000000041a038220 */ /* 0x000fe20000410000 */
[----:B------:R-:W-:Y:S01]  /*4270*/  @!P0 MOV R21, R2 ;  /* 0x0000000200158202 */ /* 0x000fe20000000f00 */
[----:B------:R-:W-:Y:S02]  /*4280*/  @!P0 FMUL.FTZ R37, R24, R30 ;  /* 0x0000001e18258220 */ /* 0x000fe40000410000 */
[----:B------:R-:W-:Y:S02]  /*4290*/  @!P0 FFMA.FTZ R26, R8, R4, -R40 ;  /* 0x00000004081a8223 */ /* 0x000fe40000010828 */
[----:B------:R-:W-:Y:S01]  /*42a0*/  @!P0 FMUL.FTZ R4, R24, R5 ;  /* 0x0000000518048220 */ /* 0x000fe20000410000 */
[----:B------:R-:W-:Y:S01]  /*42b0*/  LEA R24, P1, R227, R115, 0x1 ;  /* 0x00000073e3187211 */ /* 0x000fe200078208ff */
[----:B------:R-:W-:Y:S02]  /*42c0*/  @!P0 FFMA.FTZ R3, R29, R8, R3 ;  /* 0x000000081d038223 */ /* 0x000fe40000010003 */
[----:B------:R-:W-:Y:S02]  /*42d0*/  @!P0 FFMA.FTZ R37, R25, R5, -R37 ;  /* 0x0000000519258223 */ /* 0x000fe40000010825 */
[----:B------:R-:W-:Y:S01]  /*42e0*/  @!P0 FFMA.FTZ R4, R30, R25, R4 ;  /* 0x000000191e048223 */ /* 0x000fe20000010004 */
[----:B------:R-:W-:Y:S02]  /*42f0*/  @!P0 F2FP.PACK_AB R3, R3, R26 ;  /* 0x0000001a0303823e */ /* 0x000fe400000000ff */
[----:B------:R-:W-:Y:S02]  /*4300*/  LEA.HI.X R25, R227, R114, R228, 0x1, P1 ;  /* 0x00000072e3197211 */ /* 0x000fe400008f0ce4 */
[----:B------:R-:W-:Y:S02]  /*4310*/  @!P0 F2FP.PACK_AB R4, R4, R37 ;  /* 0x000000250404823e */ /* 0x000fe400000000ff */
[----:B------:R-:W-:Y:S02]  /*4320*/  @!P0 MOV R22, R3 ;  /* 0x0000000300168202 */ /* 0x000fe40000000f00 */
[----:B------:R-:W-:Y:S05]  /*4330*/  @!P0 MOV R23, R4 ;  /* 0x0000000400178202 */ /* 0x000fea0000000f00 */
[----:B------:R1:W-:Y:S02]  /*4340*/  ST.E.128 [R24.64], R20 ;  /* 0x0000001418007985 */ /* 0x0003e4000c101d06 */
.L_x_1190:
[----:B------:R-:W-:Y:S05]  /*4350*/  BSYNC B0 ;  /* 0x0000000000007941 */ /* 0x000fea0003800000 */
.L_x_1189:
[----:B------:R-:W-:Y:S11]  /*4360*/  ISETP.GE.AND P0, PT, R9, R163, PT ;  /* 0x000000a30900720c */ /* 0x000ff60003f06270 */
[----:B------:R-:W-:Y:S02]  /*4370*/  @!UPT UIADD3 URZ, URZ, URZ, URZ ;  /* 0x0000003f3f3ff290 */ /* 0x000fe4000fffe03f */
[----:B------:R-:W-:-:S05]  /*4380*/  @P0 BRA `(.L_x_1188) ;  /* 0x0000035000000947 */ /* 0x000fca0003800000 */
[----:B-1----:R-:W-:Y:S02]  /*4390*/  LEA R20, P1, R79, R109, 0x1 ;  /* 0x0000006d4f147211 */ /* 0x002fe400078208ff */
[----:B------:R-:W-:Y:S02]  /*43a0*/  ISETP.GE.AND P0, PT, R9, R17, PT ;  /* 0x000000110900720c */ /* 0x000fe40003f06270 */
[----:B------:R-:W-:Y:S06]  /*43b0*/  LEA.HI.X R21, R79, R108, R78, 0x1, P1 ;  /* 0x0000006c4f157211 */ /* 0x000fec00008f0c4e */
[----:B------:R-:W2:Y:S08]  /*43c0*/  LD.E.128 R20, [R20.64] ;  /* 0x0000000614147980 */ /* 0x000eb0000c101d00 */
[----:B------:R-:W3:Y:S06]  /*43d0*/  @!P0 LD.E.64 R2, [R6.64+0x40] ;  /* 0x0000400606028980 */ /* 0x000eec000c101b00 */
[----:B------:R-:W4:Y:S01]  /*43e0*/  @!P0 LD.E.64 R28, [R38.64+0x40] ;  /* 0x00004006261c8980 */ /* 0x000f22000c101b00 */
        /* <DEDUP_REMOVED lines=10> */
[----:B------:R-:W-:Y:S01]  /*4490*/  @!P0 HADD2.F32 R27, -RZ, R29.H0_H0 ;  /* 0x2000001dff1b8230 */ /* 0x000fe20000004100 */
[-C--:B------:R-:W-:Y:S01]  /*44a0*/  @!P0 FMUL.FTZ R0, R2, R8.reuse ;  /* 0x0000000802008220 */ /* 0x080fe20000410000 */
[----:B------:R-:W-:Y:S02]  /*44b0*/  @!P0 HADD2.F32 R2, -RZ, R7.H1_H1 ;  /* 0x30000007ff028230 */ /* 0x000fe40000004100 */
[----:B------:R-:W-:Y:S01]  /*44c0*/  @!P0 HADD2.F32 R26, -RZ, R28.H1_H1 ;  /* 0x3000001cff1a8230 */ /* 0x000fe20000004100 */
[----:B------:R-:W-:Y:S01]  /*44d0*/  @!P0 FFMA.FTZ R0, R24, R25, R0 ;  /* 0x0000001918008223 */ /* 0x000fe20000010000 */
[----:B------:R-:W-:Y:S01]  /*44e0*/  @!P0 HADD2.F32 R28, -RZ, R29.H1_H1 ;  /* 0x3000001dff1c8230 */ /* 0x000fe20000004100 */
[----:B------:R-:W-:Y:S01]  /*44f0*/  @!P0 FFMA.FTZ R29, R25, R8, -R3 ;  /* 0x00000008191d8223 */ /* 0x000fe20000010803 */
[----:B------:R-:W-:Y:S01]  /*4500*/  @!P0 MOV R8, R22 ;  /* 0x0000001600088202 */ /* 0x000fe20000000f00 */
[C---:B------:R-:W-:Y:S01]  /*4510*/  @!P0 FMUL.FTZ R30, R2.reuse, R26 ;  /* 0x0000001a021e8220 */ /* 0x040fe20000410000 */
[----:B------:R-:W-:Y:S01]  /*4520*/  @!P0 MOV R3, R23 ;  /* 0x0000001700038202 */ /* 0x000fe20000000f00 */
[----:B------:R-:W-:Y:S01]  /*4530*/  @!P0 FMUL.FTZ R2, R2, R6 ;  /* 0x0000000602028220 */ /* 0x000fe20000410000 */
[----:B------:R-:W-:Y:S01]  /*4540*/  @!P0 F2FP.PACK_AB R0, R0, R29 ;  /* 0x0000001d0000823e */ /* 0x000fe200000000ff */
[----:B------:R-:W-:Y:S02]  /*4550*/  @!P0 HADD2.F32 R25, -RZ, R7.H0_H0 ;  /* 0x20000007ff198230 */ /* 0x000fe40000004100 */
[--C-:B------:R-:W-:Y:S01]  /*4560*/  @!P0 HADD2.F32 R24, -RZ, R8.reuse.H1_H1 ;  /* 0x30000008ff188230 */ /* 0x100fe20000004100 */
[----:B------:R-:W-:Y:S01]  /*4570*/  @!P0 MOV R20, R0 ;  /* 0x0000000000148202 */ /* 0x000fe20000000f00 */
[--C-:B------:R-:W-:Y:S01]  /*4580*/  @!P0 HADD2.F32 R7, -RZ, R3.reuse.H1_H1 ;  /* 0x30000003ff078230 */ /* 0x100fe20000004100 */
[----:B------:R-:W-:Y:S01]  /*4590*/  @!P0 FFMA.FTZ R30, R25, R6, -R30 ;  /* 0x00000006191e8223 */ /* 0x000fe2000001081e */
[----:B------:R-:W-:Y:S01]  /*45a0*/  @!P0 HADD2.F32 R6, -RZ, R8.H0_H0 ;  /* 0x20000008ff068230 */ /* 0x000fe20000004100 */
[C---:B------:R-:W-:Y:S01]  /*45b0*/  @!P0 FMUL.FTZ R36, R24.reuse, R27 ;  /* 0x0000001b18248220 */ /* 0x040fe20000410000 */
[----:B------:R-:W-:Y:S01]  /*45c0*/  @!P0 HADD2.F32 R8, -RZ, R3.H0_H0 ;  /* 0x20000003ff088230 */ /* 0x000fe20000004100 */
[----:B------:R-:W-:Y:S02]  /*45d0*/  @!P0 FMUL.FTZ R3, R24, R4 ;  /* 0x0000000418038220 */ /* 0x000fe40000410000 */
[C---:B------:R-:W-:Y:S02]  /*45e0*/  @!P0 FMUL.FTZ R35, R7.reuse, R28 ;  /* 0x0000001c07238220 */ /* 0x040fe40000410000 */
[----:B------:R-:W-:Y:S02]  /*45f0*/  @!P0 FFMA.FTZ R24, R6, R4, -R36 ;  /* 0x0000000406188223 */ /* 0x000fe40000010824 */
[----:B------:R-:W-:Y:S02]  /*4600*/  @!P0 FMUL.FTZ R4, R7, R5 ;  /* 0x0000000507048220 */ /* 0x000fe40000410000 */
[----:B------:R-:W-:Y:S02]  /*4610*/  @!P0 FFMA.FTZ R2, R26, R25, R2 ;  /* 0x000000191a028223 */ /* 0x000fe40000010002 */
[----:B------:R-:W-:Y:S01]  /*4620*/  @!P0 FFMA.FTZ R3, R27, R6, R3 ;  /* 0x000000061b038223 */ /* 0x000fe20000010003 */
[----:B------:R-:W-:Y:S01]  /*4630*/  LEA R6, P1, R71, R115, 0x1 ;  /* 0x0000007347067211 */ /* 0x000fe200078208ff */
[----:B------:R-:W-:Y:S01]  /*4640*/  @!P0 FFMA.FTZ R35, R8, R5, -R35 ;  /* 0x0000000508238223 */ /* 0x000fe20000010823 */
[----:B------:R-:W-:Y:S01]  /*4650*/  @!P0 F2FP.PACK_AB R2, R2, R30 ;  /* 0x0000001e0202823e */ /* 0x000fe200000000ff */
[----:B------:R-:W-:Y:S01]  /*4660*/  @!P0 FFMA.FTZ R4, R28, R8, R4 ;  /* 0x000000081c048223 */ /* 0x000fe20000010004 */
[----:B------:R-:W-:Y:S02]  /*4670*/  @!P0 F2FP.PACK_AB R3, R3, R24 ;  /* 0x000000180303823e */ /* 0x000fe400000000ff */
[----:B------:R-:W-:Y:S02]  /*4680*/  LEA.HI.X R7, R71, R114, R70, 0x1, P1 ;  /* 0x0000007247077211 */ /* 0x000fe400008f0c46 */
[----:B------:R-:W-:Y:S02]  /*4690*/  @!P0 F2FP.PACK_AB R4, R4, R35 ;  /* 0x000000230404823e */ /* 0x000fe400000000ff */
[----:B------:R-:W-:Y:S02]  /*46a0*/  @!P0 MOV R21, R2 ;  /* 0x0000000200158202 */ /* 0x000fe40000000f00 */
[----:B------:R-:W-:Y:S02]  /*46b0*/  @!P0 MOV R22, R3 ;  /* 0x0000000300168202 */ /* 0x000fe40000000f00 */
[----:B------:R-:W-:Y:S05]  /*46c0*/  @!P0 MOV R23, R4 ;  /* 0x0000000400178202 */ /* 0x000fea0000000f00 */
[----:B------:R1:W-:Y:S02]  /*46d0*/  ST.E.128 [R6.64], R20 ;  /* 0x0000001406007985 */ /* 0x0003e4000c101d06 */
.L_x_1188:
[----:B------:R-:W-:Y:S05]  /*46e0*/  BSYNC B1 ;  /* 0x0000000000017941 */ /* 0x000fea0003800000 */
.L_x_1187:
        /* <DEDUP_REMOVED lines=67> */
.L_x_1194:
[----:B------:R-:W-:Y:S05]  /*4b20*/  BSYNC B0 ;  /* 0x0000000000007941 */ /* 0x000fea0003800000 */
.L_x_1193:
        /* <DEDUP_REMOVED lines=56> */
.L_x_1192:
[----:B------:R-:W-:Y:S05]  /*4eb0*/  BSYNC B1 ;  /* 0x0000000000017941 */ /* 0x000fea0003800000 */
.L_x_1191:
        /* <DEDUP_REMOVED lines=14> */
[----:B------:R-:W-:Y:S01]  /*4fa0*/  IMAD R0, R203, 0x60, RZ ;  /* 0x00000060cb007824 */ /* 0x000fe200078e02ff */
[----:B------:R-:W-:Y:S02]  /*4fb0*/  MOV R2, R109 ;  /* 0x0000006d00027202 */ /* 0x000fe40000000f00 */
[----:B------:R-:W-:Y:S02]  /*4fc0*/  MOV R3, R108 ;  /* 0x0000006c00037202 */ /* 0x000fe40000000f00 */
[----:B------:R-:W-:Y:S02]  /*4fd0*/  ISETP.GE.AND P0, PT, R18, R17, PT ;  /* 0x000000111200720c */ /* 0x000fe40003f06270 */
[----:B------:R-:W-:Y:S01]  /*4fe0*/  MOV R41, R114 ;  /* 0x0000007200297202 */ /* 0x000fe20000000f00 */
[----:B------:R-:W-:Y:S05]  /*4ff0*/  IMAD.WIDE.U32 R2, R202, 0x60, R2 ;  /* 0x00000060ca027825 */ /* 0x000fea00078e0002 */
[----:B------:R-:W-:Y:S05]  /*5000*/  IADD3 R3, R3, R0, RZ ;  /* 0x0000000003037210 */ /* 0x000fea0007ffe0ff */
[----:B------:R1:W2:Y:S08]  /*5010*/  LD.E.128 R20, [R2.64] ;  /* 0x0000000602147980 */ /* 0x0002b0000c101d00 */
[----:B------:R-:W3:Y:S06]  /*5020*/  @!P0 LD.E.64 R36, [R38.64] ;  /* 0x0000000626248980 */ /* 0x000eec000c101b00 */
[----:B-1----:R-:W4:Y:S02]  /*5030*/  @!P0 LD.E.64 R2, [R6.64] ;  /* 0x0000000606028980 */ /* 0x002f24000c101b00 */
[--C-:B----4-:R-:W-:Y:S01]  /*5040*/  @!P0 HADD2.F32 R25, -RZ, R2.reuse.H0_H0 ;  /* 0x20000002ff198230 */ /* 0x110fe20000004100 */
[----:B--2---:R-:W-:Y:S01]  /*5050*/  @!P0 MOV R0, R20 ;  /* 0x0000001400008202 */ /* 0x004fe20000000f00 */
[----:B------:R-:W-:Y:S01]  /*5060*/  @!P0 HADD2.F32 R8, -RZ, R2.H1_H1 ;  /* 0x30000002ff088230 */ /* 0x000fe20000004100 */
[----:B------:R-:W-:Y:S01]  /*5070*/  @!P0 MOV R24, R21 ;  /* 0x0000001500188202 */ /* 0x000fe20000000f00 */
[----:B---3--:R-:W-:Y:S02]  /*5080*/  @!P0 HADD2.F32 R26, -RZ, R36.H0_H0 ;  /* 0x20000024ff1a8230 */ /* 0x008fe40000004100 */
        /* <DEDUP_REMOVED lines=11> */
[--C-:B------:R-:W-:Y:S02]  /*5140*/  @!P0 HADD2.F32 R2, -RZ, R24.reuse.H1_H1 ;  /* 0x30000018ff028230 */ /* 0x100fe40000004100 */
[----:B------:R-:W-:Y:S01]  /*5150*/  @!P0 HADD2.F32 R27, -RZ, R24.H0_H0 ;  /* 0x20000018ff1b8230 */ /* 0x000fe20000004100 */
[----:B------:R-:W-:Y:S01]  /*5160*/  @!P0 F2FP.PACK_AB R0, R0, R35 ;  /* 0x000000230000823e */ /* 0x000fe200000000ff */
[----:B------:R-:W-:Y:S01]  /*5170*/  @!P0 HADD2.F32 R29, -RZ, R37.H0_H0 ;  /* 0x20000025ff1d8230 */ /* 0x000fe20000004100 */
[C---:B------:R-:W-:Y:S01]  /*5180*/  @!P0 FMUL.FTZ R36, R2.reuse, R28 ;  /* 0x0000001c02248220 */ /* 0x040fe20000410000 */
[----:B------:R-:W-:Y:S01]  /*5190*/  @!P0 HADD2.F32 R26, -RZ, R25.H1_H1 ;  /* 0x30000019ff1a8230 */ /* 0x000fe20000004100 */
[----:B------:R-:W-:Y:S01]  /*51a0*/  @!P0 FMUL.FTZ R2, R2, R8 ;  /* 0x0000000802028220 */ /* 0x000fe20000410000 */
[----:B------:R-:W-:Y:S01]  /*51b0*/  @!P0 MOV R20, R0 ;  /* 0x0000000000148202 */ /* 0x000fe20000000f00 */
[----:B------:R-:W-:Y:S01]  /*51c0*/  @!P0 FFMA.FTZ R36, R27, R8, -R36 ;  /* 0x000000081b248223 */ /* 0x000fe20000010824 */
[----:B------:R-:W-:Y:S01]  /*51d0*/  @!P0 HADD2.F32 R30, -RZ, R37.H1_H1 ;  /* 0x30000025ff1e8230 */ /* 0x000fe20000004100 */
[----:B------:R-:W-:Y:S01]  /*51e0*/  @!P0 FMUL.FTZ R40, R26, R29 ;  /* 0x0000001d1a288220 */ /* 0x000fe20000410000 */
[----:B------:R-:W-:Y:S01]  /*51f0*/  @!P0 HADD2.F32 R24, -RZ, R3.H1_H1 ;  /* 0x30000003ff188230 */ /* 0x000fe20000004100 */
[----:B------:R-:W-:Y:S01]  /*5200*/  @!P0 FFMA.FTZ R2, R28, R27, R2 ;  /* 0x0000001b1c028223 */ /* 0x000fe20000010002 */
[----:B------:R-:W-:Y:S02]  /*5210*/  @!P0 HADD2.F32 R8, -RZ, R25.H0_H0 ;  /* 0x20000019ff088230 */ /* 0x000fe40000004100 */
[----:B------:R-:W-:Y:S01]  /*5220*/  @!P0 HADD2.F32 R25, -RZ, R3.H0_H0 ;  /* 0x20000003ff198230 */ /* 0x000fe20000004100 */
[----:B------:R-:W-:Y:S01]  /*5230*/  @!P0 FMUL.FTZ R3, R26, R4 ;  /* 0x000000041a038220 */ /* 0x000fe20000410000 */
[----:B------:R-:W-:Y:S01]  /*5240*/  @!P0 F2FP.PACK_AB R2, R2, R36 ;  /* 0x000000240202823e */ /* 0x000fe200000000ff */
[----:B------:R-:W-:Y:S02]  /*5250*/  @!P0 FMUL.FTZ R37, R24, R30 ;  /* 0x0000001e18258220 */ /* 0x000fe40000410000 */
[----:B------:R-:W-:Y:S01]  /*5260*/  @!P0 FFMA.FTZ R26, R8, R4, -R40 ;  /* 0x00000004081a8223 */ /* 0x000fe20000010828 */
[----:B------:R-:W-:Y:S01]  /*5270*/  MOV R40, R115 ;  /* 0x0000007300287202 */ /* 0x000fe20000000f00 */
[-C--:B------:R-:W-:Y:S01]  /*5280*/  @!P0 FMUL.FTZ R4, R24, R5.reuse ;  /* 0x0000000518048220 */ /* 0x080fe20000410000 */
[----:B------:R-:W-:Y:S01]  /*5290*/  @!P0 MOV R21, R2 ;  /* 0x0000000200158202 */ /* 0x000fe20000000f00 */
[----:B------:R-:W-:Y:S02]  /*52a0*/  @!P0 FFMA.FTZ R3, R29, R8, R3 ;  /* 0x000000081d038223 */ /* 0x000fe40000010003 */
[----:B------:R-:W-:Y:S02]  /*52b0*/  @!P0 FFMA.FTZ R37, R25, R5, -R37 ;  /* 0x0000000519258223 */ /* 0x000fe40000010825 */
[----:B------:R-:W-:Y:S01]  /*52c0*/  @!P0 FFMA.FTZ R4, R30, R25, R4 ;  /* 0x000000191e048223 */ /* 0x000fe20000010004 */
[----:B------:R-:W-:Y:S01]  /*52d0*/  @!P0 F2FP.PACK_AB R3, R3, R26 ;  /* 0x0000001a0303823e */ /* 0x000fe200000000ff */
[----:B------:R-:W-:Y:S03]  /*52e0*/  IMAD.WIDE.U32 R40, R44, 0x60, R40 ;  /* 0x000000602c287825 */ /* 0x000fe600078e0028 */
[----:B------:R-:W-:Y:S01]  /*52f0*/  @!P0 F2FP.PACK_AB R4, R4, R37 ;  /* 0x000000250404823e */ /* 0x000fe200000000ff */
[----:B------:R-:W-:Y:S01]  /*5300*/  IMAD R5, R45, 0x60, RZ ;  /* 0x000000602d057824 */ /* 0x000fe200078e02ff */
[----:B------:R-:W-:Y:S02]  /*5310*/  @!P0 MOV R22, R3 ;  /* 0x0000000300168202 */ /* 0x000fe40000000f00 */
[----:B------:R-:W-:Y:S02]  /*5320*/  @!P0 MOV R23, R4 ;  /* 0x0000000400178202 */ /* 0x000fe40000000f00 */
[----:B------:R-:W-:Y:S05]  /*5330*/  IADD3 R41, R41, R5, RZ ;  /* 0x0000000529297210 */ /* 0x000fea0007ffe0ff */
[----:B------:R1:W-:Y:S02]  /*5340*/  ST.E.128 [R40.64], R20 ;  /* 0x0000001428007985 */ /* 0x0003e4000c101d06 */
.L_x_1198:
[----:B------:R-:W-:Y:S05]  /*5350*/  BSYNC B0 ;  /* 0x0000000000007941 */ /* 0x000fea0003800000 */
.L_x_1197:
        /* <DEDUP_REMOVED lines=56> */
.L_x_1196:
[----:B------:R-:W-:Y:S05]  /*56e0*/  BSYNC B1 ;  /* 0x0000000000017941 */ /* 0x000fea0003800000 */
.L_x_1195:
        /* <DEDUP_REMOVED lines=67> */
.L_x_1202:
[----:B------:R-:W-:Y:S05]  /*5b20*/  BSYNC B0 ;  /* 0x0000000000007941 */ /* 0x000fea0003800000 */
.L_x_1201:
        /* <DEDUP_REMOVED lines=56> */
.L_x_1200:
[----:B------:R-:W-:Y:S05]  /*5eb0*/  BSYNC B1 ;  /* 0x0000000000017941 */ /* 0x000fea0003800000 */
.L_x_1199:
        /* <DEDUP_REMOVED lines=73> */
.L_x_1206:
[----:B------:R-:W-:Y:S05]  /*6350*/  BSYNC B0 ;  /* 0x0000000000007941 */ /* 0x000fea0003800000 */
.L_x_1205:
        /* <DEDUP_REMOVED lines=56> */
.L_x_1204:
[----:B------:R-:W-:Y:S05]  /*66e0*/  BSYNC B1 ;  /* 0x0000000000017941 */ /* 0x000fea0003800000 */
.L_x_1203:
        /* <DEDUP_REMOVED lines=73> */
.L_x_1210:
[----:B------:R-:W-:Y:S05]  /*6b80*/  BSYNC B0 ;  /* 0x0000000000007941 */ /* 0x000fea0003800000 */
.L_x_1209:
        /* <DEDUP_REMOVED lines=56> */
.L_x_1208:
[----:B------:R-:W-:Y:S05]  /*6f10*/  BSYNC B1 ;  /* 0x0000000000017941 */ /* 0x000fea0003800000 */
.L_x_1207:
        /* <DEDUP_REMOVED lines=73> */
.L_x_1214:
[----:B------:R-:W-:Y:S05]  /*73b0*/  BSYNC B0 ;  /* 0x0000000000007941 */ /* 0x000fea0003800000 */
.L_x_1213:
        /* <DEDUP_REMOVED lines=21> */
[--C-:B------:R-:W-:Y:S01]  /*7510*/  @!P0 HADD2.F32 R2, -RZ, R7.reuse.H1_H1 ;  /* 0x30000007ff028230 */ /* 0x100fe20000004100 */
[----:B------:R-:W-:Y:S01]  /*7520*/  @!P0 FFMA.FTZ R28, R24, R8, -R28 ;  /* 0x00000008181c8223 */ /* 0x000fe2000001081c */
[----:B------:R-:W-:Y:S01]  /*7530*/  @!P0 MOV R8, R22 ;  /* 0x0000001600088202 */ /* 0x000fe20000000f00 */
[----:B------:R-:W-:Y:S01]  /*7540*/  @!P0 FFMA.FTZ R0, R17, R24, R0 ;  /* 0x0000001811008223 */ /* 0x000fe20000010000 */
[----:B------:R-:W-:Y:S02]  /*7550*/  @!P0 HADD2.F32 R25, -RZ, R26.H1_H1 ;  /* 0x3000001aff198230 */ /* 0x000fe40000004100 */
[----:B------:R-:W-:Y:S02]  /*7560*/  @!P0 HADD2.F32 R24, -RZ, R7.H0_H0 ;  /* 0x20000007ff188230 */ /* 0x000fe40000004100 */
[----:B------:R-:W-:Y:S01]  /*7570*/  @!P0 HADD2.F32 R7, -RZ, R3.H1_H1 ;  /* 0x30000003ff078230 */ /* 0x000fe20000004100 */
[C---:B------:R-:W-:Y:S01]  /*7580*/  @!P0 FMUL.FTZ R29, R2.reuse, R25 ;  /* 0x00000019021d8220 */ /* 0x040fe20000410000 */
[--C-:B------:R-:W-:Y:S01]  /*7590*/  @!P0 HADD2.F32 R26, -RZ, R27.reuse.H0_H0 ;  /* 0x2000001bff1a8230 */ /* 0x100fe20000004100 */
[----:B------:R-:W-:Y:S01]  /*75a0*/  @!P0 FMUL.FTZ R2, R2, R6 ;  /* 0x0000000602028220 */ /* 0x000fe20000410000 */
[----:B------:R-:W-:Y:S01]  /*75b0*/  @!P0 F2FP.PACK_AB R0, R0, R28 ;  /* 0x0000001c0000823e */ /* 0x000fe200000000ff */
[----:B------:R-:W-:Y:S01]  /*75c0*/  @!P0 FFMA.FTZ R29, R24, R6, -R29 ;  /* 0x00000006181d8223 */ /* 0x000fe2000001081d */
[--C-:B------:R-:W-:Y:S01]  /*75d0*/  @!P0 HADD2.F32 R17, -RZ, R8.reuse.H1_H1 ;  /* 0x30000008ff118230 */ /* 0x100fe20000004100 */
[----:B------:R-:W-:Y:S01]  /*75e0*/  @!P0 FFMA.FTZ R2, R25, R24, R2 ;  /* 0x0000001819028223 */ /* 0x000fe20000010002 */
[----:B------:R-:W-:Y:S01]  /*75f0*/  @!P0 MOV R20, R0 ;  /* 0x0000000000148202 */ /* 0x000fe20000000f00 */
[----:B------:R-:W-:Y:S02]  /*7600*/  @!P0 HADD2.F32 R6, -RZ, R8.H0_H0 ;  /* 0x20000008ff068230 */ /* 0x000fe40000004100 */
[----:B------:R-:W-:Y:S01]  /*7610*/  @!P0 HADD2.F32 R27, -RZ, R27.H1_H1 ;  /* 0x3000001bff1b8230 */ /* 0x000fe20000004100 */
[----:B------:R-:W-:Y:S01]  /*7620*/  @!P0 F2FP.PACK_AB R2, R2, R29 ;  /* 0x0000001d0202823e */ /* 0x000fe200000000ff */
[C---:B------:R-:W-:Y:S01]  /*7630*/  @!P0 FMUL.FTZ R35, R17.reuse, R26 ;  /* 0x0000001a11238220 */ /* 0x040fe20000410000 */
[----:B------:R-:W-:Y:S01]  /*7640*/  @!P0 HADD2.F32 R8, -RZ, R3.H0_H0 ;  /* 0x20000003ff088230 */ /* 0x000fe20000004100 */
[----:B------:R-:W-:Y:S01]  /*7650*/  @!P0 FMUL.FTZ R3, R17, R4 ;  /* 0x0000000411038220 */ /* 0x000fe20000410000 */
[----:B------:R-:W-:Y:S01]  /*7660*/  @!P0 MOV R21, R2 ;  /* 0x0000000200158202 */ /* 0x000fe20000000f00 */
[C---:B------:R-:W-:Y:S02]  /*7670*/  @!P0 FMUL.FTZ R30, R7.reuse, R27 ;  /* 0x0000001b071e8220 */ /* 0x040fe40000410000 */
[----:B------:R-:W-:Y:S02]  /*7680*/  @!P0 FFMA.FTZ R17, R6, R4, -R35 ;  /* 0x0000000406118223 */ /* 0x000fe40000010823 */
[----:B------:R-:W-:Y:S02]  /*7690*/  @!P0 FMUL.FTZ R4, R7, R5 ;  /* 0x0000000507048220 */ /* 0x000fe40000410000 */
[----:B------:R-:W-:Y:S01]  /*76a0*/  @!P0 FFMA.FTZ R3, R26, R6, R3 ;  /* 0x000000061a038223 */ /* 0x000fe20000010003 */
[----:B------:R-:W-:Y:S01]  /*76b0*/  LEA R6, P1, R172, R115, 0x1 ;  /* 0x00000073ac067211 */ /* 0x000fe200078208ff */
        /* <DEDUP_REMOVED lines=8> */
.L_x_1212:
[----:B------:R-:W-:Y:S05]  /*7740*/  BSYNC B1 ;  /* 0x0000000000017941 */ /* 0x000fea0003800000 */
.L_x_1211:
[----:B------:R-:W2:Y:S01]  /*7750*/  LD.E R0, [R10.64+0xd0] ;  /* 0x0000d0060a007980 */ /* 0x000ea2000c101900 */
[----:B------:R-:W-:Y:S02]  /*7760*/  IMAD.MOV.U32 R2, RZ, RZ, R13 ;  /* 0x000000ffff027224 */ /* 0x000fe400078e000d */
[----:B------:R-:W-:Y:S02]  /*7770*/  IMAD.MOV.U32 R3, RZ, RZ, R12 ;  /* 0x000000ffff037224 */ /* 0x000fe400078e000c */
[----:B------:R-:W-:Y:S02]  /*7780*/  IMAD.MOV.U32 R35, RZ, RZ, R33 ;  /* 0x000000ffff237224 */ /* 0x000fe400078e0021 */
[----:B--2---:R-:W-:Y:S05]  /*7790*/  IMAD.U32 R0, R0, -0x40, RZ ;  /* 0xffffffc000007824 */ /* 0x004fea00078e00ff */
[C---:B------:R-:W-:Y:S02]  /*77a0*/  LEA R13, P1, R0.reuse, R2, 0x1 ;  /* 0x00000002000d7211 */ /* 0x040fe400078208ff */
[C---:B------:R-:W-:Y:S02]  /*77b0*/  LEA R34, P0, R0.reuse, R34, 0x1 ;  /* 0x0000002200227211 */ /* 0x040fe400078008ff */
[C---:B------:R-:W-:Y:S02]  /*77c0*/  LEA.HI.X.SX32 R12, R0.reuse, R3, 0x1, P1 ;  /* 0x00000003000c7211 */ /* 0x040fe400008f0eff */
[----:B------:R-:W-:Y:S01]  /*77d0*/  LEA.HI.X.SX32 R33, R0, R35, 0x1, P0 ;  /* 0x0000002300217211 */ /* 0x000fe200000f0eff */
[----:B------:R-:W-:-:S05]  /*77e0*/  BRA `(.L_x_1215) ;  /* 0x0000775000007947 */ /* 0x000fca0003800000 */
.L_x_1182:
[----:B-1----:R-:W-:Y:S01]  /*77f0*/  BSSY B2, `(.L_x_1216) ;  /* 0x00000d0000027945 */ /* 0x002fe20003800000 */
[----:B------:R-:W-:-:S05]  /*7800*/  @!P2 BRA `(.L_x_1217) ;  /* 0x00000ce00000a947 */ /* 0x000fca0003800000 */
[----:B-----5:R-:W-:Y:S01]  /*7810*/  ISETP.GE.AND P0, PT, R18, R163, PT ;  /* 0x000000a31200720c */ /* 0x020fe20003f06270 */
[----:B------:R-:W-:Y:S01]  /*7820*/  @!UPT UIADD3 URZ, URZ, URZ, URZ ;  /* 0x0000003f3f3ff290 */ /* 0x000fe2000fffe03f */
[----:B------:R-:W-:Y:S11]  /*7830*/  BSSY B1, `(.L_x_1218) ;  /* 0x0000065000017945 */ /* 0x000ff60003800000 */
[----:B------:R-:W-:-:S05]  /*7840*/  @P0 BRA `(.L_x_1219) ;  /* 0x0000063000000947 */ /* 0x000fca0003800000 */
[----:B------:R-:W-:Y:S01]  /*7850*/  IMAD.MOV.U32 R4, RZ, RZ, R109 ;  /* 0x000000ffff047224 */ /* 0x000fe200078e006d */
[----:B------:R-:W-:Y:S01]  /*7860*/  MOV R5, R108 ;  /* 0x0000006c00057202 */ /* 0x000fe20000000f00 */
[----:B------:R-:W-:Y:S01]  /*7870*/  BSSY B0, `(.L_x_1220) ;  /* 0x000005d000007945 */ /* 0x000fe20003800000 */
[----:B------:R-:W-:Y:S03]  /*7880*/  ISETP.GE.AND P0, PT, R18, R17, PT ;  /* 0x000000111200720c */ /* 0x000fe60003f06270 */
[----:B------:R1:W5:Y:S10]  /*7890*/  LD.E.128 R40, [R4.64] ;  /* 0x0000000604287980 */ /* 0x000374000c101d00 */
[----:B------:R-:W-:-:S05]  /*78a0*/  @P0 BRA `(.L_x_1221) ;  /* 0x0000059000000947 */ /* 0x000fca0003800000 */
[----:B------:R-:W-:Y:S01]  /*78b0*/  LEA.HI R8, R17, R17, RZ, 0x1 ;  /* 0x0000001111087211 */ /* 0x000fe200078f08ff */
[----:B------:R-:W-:Y:S01]  /*78c0*/  IMAD.MOV.U32 R6, RZ, RZ, R111 ;  /* 0x000000ffff067224 */ /* 0x000fe200078e006f */
[----:B------:R-:W-:Y:S01]  /*78d0*/  MOV R0, RZ ;  /* 0x000000ff00007202 */ /* 0x000fe20000000f00 */
[----:B-----5:R-:W-:Y:S01]  /*78e0*/  IMAD.MOV.U32 R35, RZ, RZ, R43 ;  /* 0x000000ffff237224 */ /* 0x020fe200078e002b */
[----:B------:R-:W-:Y:S02]  /*78f0*/  SHF.R.S32.HI R8, RZ, 0x1, R8 ;  /* 0x00000001ff087819 */ /* 0x000fe40000011408 */
[----:B------:R-:W-:Y:S02]  /*7900*/  MOV R7, R110 ;  /* 0x0000006e00077202 */ /* 0x000fe40000000f00 */
[-C--:B------:R-:W-:Y:S02]  /*7910*/  ISETP.GE.AND P2, PT, R18, R8.reuse, PT ;  /* 0x000000081200720c */ /* 0x080fe40003f46270 */
[----:B------:R-:W-:Y:S02]  /*7920*/  MOV R3, R8 ;  /* 0x0000000800037202 */ /* 0x000fe40000000f00 */
[----:B------:R-:W-:Y:S02]  /*7930*/  MOV R26, R40 ;  /* 0x00000028001a7202 */ /* 0x000fe40000000f00 */
[----:B------:R-:W-:Y:S07]  /*7940*/  MOV R40, R42 ;  /* 0x0000002a00287202 */ /* 0x000fee0000000f00 */
[C---:B------:R-:W-:Y:S02]  /*7950*/  @P2 IADD3 R3, -R8.reuse, RZ, RZ ;  /* 0x000000ff08032210 */ /* 0x040fe40007ffe1ff */
[----:B------:R-:W-:Y:S02]  /*7960*/  @P2 IADD3 R0, -R8, RZ, RZ ;  /* 0x000000ff08002210 */ /* 0x000fe40007ffe1ff */
[C---:B------:R-:W-:Y:S02]  /*7970*/  LEA R2, P1, R3.reuse, R4, 0x1 ;  /* 0x0000000403027211 */ /* 0x040fe400078208ff */
[C---:B------:R-:W-:Y:S02]  /*7980*/  LEA R212, P0, R0.reuse, R6, 0x1 ;  /* 0x0000000600d47211 */ /* 0x040fe400078008ff */
[----:B------:R-:W-:Y:S02]  /*7990*/  LEA.HI.X.SX32 R3, R3, R5, 0x1, P1 ;  /* 0x0000000503037211 */ /* 0x000fe400008f0eff */
[----:B------:R-:W-:Y:S02]  /*79a0*/  LEA.HI.X.SX32 R213, R0, R7, 0x1, P0 ;  /* 0x0000000700d57211 */ /* 0x000fe400000f0eff */
[----:B------:R-:W-:Y:S01]  /*79b0*/  MOV R0, RZ ;  /* 0x000000ff00007202 */ /* 0x000fe20000000f00 */
[----:B-1----:R1:W2:Y:S01]  /*79c0*/  LD.E.128 R4, [R2.64] ;  /* 0x0000000602047980 */ /* 0x0022a2000c101d00 */
[----:B------:R-:W-:Y:S07]  /*79d0*/  @P2 IADD3 R0, -R8, RZ, RZ ;  /* 0x000000ff08002210 */ /* 0x000fee0007ffe1ff */
[----:B------:R-:W3:Y:S01]  /*79e0*/  LD.E.128 R212, [R212.64] ;  /* 0x00000006d4d47980 */ /* 0x000ee2000c101d00 */
[----:B-1----:R-:W-:Y:S01]  /*79f0*/  IMAD.MOV.U32 R2, RZ, RZ, R113 ;  /* 0x000000ffff027224 */ /* 0x002fe200078e0071 */
[----:B------:R-:W-:Y:S04]  /*7a00*/  MOV R3, R112 ;  /* 0x0000007000037202 */ /* 0x000fe80000000f00 */
[C---:B------:R-:W-:Y:S04]  /*7a10*/  LEA R2, P0, R0.reuse, R2, 0x1 ;  /* 0x0000000200027211 */ /* 0x040fe800078008ff */
[----:B------:R-:W-:Y:S05]  /*7a20*/  LEA.HI.X.SX32 R3, R0, R3, 0x1, P0 ;  /* 0x0000000300037211 */ /* 0x000fea00000f0eff */
[----:B------:R3:W4:Y:S02]  /*7a30*/  LD.E.128 R36, [R2.64] ;  /* 0x0000000602247980 */ /* 0x000724000c101d00 */
[--C-:B---3--:R-:W-:Y:S01]  /*7a40*/  HADD2.F32 R3, -RZ, R213.reuse.H0_H0 ;  /* 0x200000d5ff037230 */ /* 0x108fe20000004100 */
[----:B--2---:R-:W-:Y:S01]  /*7a50*/  MOV R23, R4 ;  /* 0x0000000400177202 */ /* 0x004fe20000000f00 */
        /* <DEDUP_REMOVED lines=51> */
[----:B------:R-:W-:Y:S01]  /*7d90*/  HADD2.F32 R29, -RZ, R39.H0_H0 ;  /* 0x20000027ff1d7230 */ /* 0x000fe20000004100 */
[----:B------:R-:W-:Y:S01]  /*7da0*/  F2FP.PACK_AB R40, R2, R0 ;  /* 0x000000000228723e */ /* 0x000fe200000000ff */
[----:B------:R-:W-:Y:S01]  /*7db0*/  HADD2.F32 R23, -RZ, R35.H0_H0 ;  /* 0x20000023ff177230 */ /* 0x000fe20000004100 */
[----:B------:R-:W-:Y:S01]  /*7dc0*/  F2FP.PACK_AB R41, R4, R3 ;  /* 0x000000030429723e */ /* 0x000fe200000000ff */
[----:B------:R-:W-:Y:S01]  /*7dd0*/  FFMA.FTZ R6, R22, R28, R6 ;  /* 0x0000001c16067223 */ /* 0x000fe20000010006 */
[----:B------:R-:W-:Y:S02]  /*7de0*/  HADD2.F32 R30, -RZ, R39.H1_H1 ;  /* 0x30000027ff1e7230 */ /* 0x000fe40000004100 */
[----:B------:R-:W-:Y:S01]  /*7df0*/  HADD2.F32 R24, -RZ, R35.H1_H1 ;  /* 0x30000023ff187230 */ /* 0x000fe20000004100 */
[----:B------:R-:W-:Y:S01]  /*7e00*/  FFMA.FTZ R7, R23, R29, R7 ;  /* 0x0000001d17077223 */ /* 0x000fe20000010007 */
[----:B------:R-:W-:Y:S03]  /*7e10*/  F2FP.PACK_AB R42, R6, R5 ;  /* 0x00000005062a723e */ /* 0x000fe600000000ff */
[----:B------:R-:W-:Y:S05]  /*7e20*/  FFMA.FTZ R8, R24, R30, R8 ;  /* 0x0000001e18087223 */ /* 0x000fea0000010008 */
[----:B------:R-:W-:Y:S02]  /*7e30*/  F2FP.PACK_AB R43, R8, R7 ;  /* 0x00000007082b723e */ /* 0x000fe400000000ff */
.L_x_1221:
[----:B------:R-:W-:Y:S05]  /*7e40*/  BSYNC B0 ;  /* 0x0000000000007941 */ /* 0x000fea0003800000 */
.L_x_1220:
[----:B------:R-:W-:Y:S02]  /*7e50*/  MOV R2, R115 ;  /* 0x0000007300027202 */ /* 0x000fe40000000f00 */
[----:B------:R-:W-:Y:S05]  /*7e60*/  MOV R3, R114 ;  /* 0x0000007200037202 */ /* 0x000fea0000000f00 */
[----:B-----5:R2:W-:Y:S02]  /*7e70*/  ST.E.128 [R2.64], R40 ;  /* 0x0000002802007985 */ /* 0x0205e4000c101d06 */
.L_x_1219:
[----:B------:R-:W-:Y:S05]  /*7e80*/  BSYNC B1 ;  /* 0x0000000000017941 */ /* 0x000fea0003800000 */
.L_x_1218:
[----:B------:R-:W-:Y:S11]  /*7e90*/  ISETP.GE.AND P0, PT, R9, R163, PT ;  /* 0x000000a30900720c */ /* 0x000ff60003f06270 */
[----:B------:R-:W-:Y:S02]  /*7ea0*/  @!UPT UIADD3 URZ, URZ, URZ, URZ ;  /* 0x0000003f3f3ff290 */ /* 0x000fe4000fffe03f */
[----:B------:R-:W-:-:S05]  /*7eb0*/  @P0 BRA `(.L_x_1217) ;  /* 0x0000063000000947 */ /* 0x000fca0003800000 */
[----:B------:R-:W-:Y:S01]  /*7ec0*/  IMAD.MOV.U32 R20, RZ, RZ, R109 ;  /* 0x000000ffff147224 */ /* 0x000fe200078e006d */
[----:B------:R-:W-:Y:S01]  /*7ed0*/  MOV R21, R108 ;  /* 0x0000006c00157202 */ /* 0x000fe20000000f00 */
[----:B------:R-:W-:Y:S01]  /*7ee0*/  BSSY B0, `(.L_x_1222) ;  /* 0x000005d000007945 */ /* 0x000fe20003800000 */
[----:B------:R-:W-:Y:S03]  /*7ef0*/  ISETP.GE.AND P0, PT, R9, R17, PT ;  /* 0x000000110900720c */ /* 0x000fe60003f06270 */
[----:B--2---:R2:W5:Y:S10]  /*7f00*/  LD.E.128 R40, [R20.64+0x80] ;  /* 0x0000800614287980 */ /* 0x004574000c101d00 */
[----:B------:R-:W-:-:S05]  /*7f10*/  @P0 BRA `(.L_x_1223) ;  /* 0x0000059000000947 */ /* 0x000fca0003800000 */
[----:B------:R-:W-:Y:S01]  /*7f20*/  LEA.HI R0, R17, R17, RZ, 0x1 ;  /* 0x0000001111007211 */ /* 0x000fe200078f08ff */
[----:B------:R-:W-:Y:S01]  /*7f30*/  IMAD.MOV.U32 R6, RZ, RZ, R111 ;  /* 0x000000ffff067224 */ /* 0x000fe200078e006f */
[----:B-1----:R-:W-:Y:S01]  /*7f40*/  MOV R4, RZ ;  /* 0x000000ff00047202 */ /* 0x002fe20000000f00 */
        /* <DEDUP_REMOVED lines=9> */
[C---:B------:R-:W-:Y:S01]  /*7fe0*/  LEA R2, P1, R3.reuse, R20, 0x1 ;  /* 0x0000001403027211 */ /* 0x040fe200078208ff */
[----:B--2---:R-:W-:Y:S01]  /*7ff0*/  IMAD.MOV.U32 R20, RZ, RZ, R113 ;  /* 0x000000ffff147224 */ /* 0x004fe200078e0071 */
[C---:B------:R-:W-:Y:S02]  /*8000*/  LEA R212, P0, R4.reuse, R6, 0x1 ;  /* 0x0000000604d47211 */ /* 0x040fe400078008ff */
[----:B------:R-:W-:Y:S02]  /*8010*/  LEA.HI.X.SX32 R3, R3, R21, 0x1, P1 ;  /* 0x0000001503037211 */ /* 0x000fe400008f0eff */
[----:B------:R-:W-:Y:S02]  /*8020*/  LEA.HI.X.SX32 R213, R4, R7, 0x1, P0 ;  /* 0x0000000704d57211 */ /* 0x000fe400000f0eff */
[----:B------:R-:W-:Y:S01]  /*8030*/  MOV R21, R112 ;  /* 0x0000007000157202 */ /* 0x000fe20000000f00 */
[----:B------:R1:W2:Y:S08]  /*8040*/  LD.E.128 R4, [R2.64+0x80] ;  /* 0x0000800602047980 */ /* 0x0002b0000c101d00 */
[----:B------:R-:W3:Y:S01]  /*8050*/  LD.E.128 R212, [R212.64+0x80] ;  /* 0x00008006d4d47980 */ /* 0x000ee2000c101d00 */
[----:B-1----:R-:W-:Y:S02]  /*8060*/  MOV R3, RZ ;  /* 0x000000ff00037202 */ /* 0x002fe40000000f00 */
[----:B------:R-:W-:Y:S04]  /*8070*/  @P2 IADD3 R3, -R0, RZ, RZ ;  /* 0x000000ff00032210 */ /* 0x000fe80007ffe1ff */
[C---:B------:R-:W-:Y:S04]  /*8080*/  LEA R2, P0, R3.reuse, R20, 0x1 ;  /* 0x0000001403027211 */ /* 0x040fe800078008ff */
[----:B------:R-:W-:Y:S05]  /*8090*/  LEA.HI.X.SX32 R3, R3, R21, 0x1, P0 ;  /* 0x0000001503037211 */ /* 0x000fea00000f0eff */
[----:B------:R3:W4:Y:S02]  /*80a0*/  LD.E.128 R36, [R2.64+0x80] ;  /* 0x0000800602247980 */ /* 0x000724000c101d00 */
        /* <DEDUP_REMOVED lines=64> */
.L_x_1223:
[----:B------:R-:W-:Y:S05]  /*84b0*/  BSYNC B0 ;  /* 0x0000000000007941 */ /* 0x000fea0003800000 */
.L_x_1222:
[----:B------:R-:W-:Y:S02]  /*84c0*/  MOV R2, R115 ;  /* 0x0000007300027202 */ /* 0x000fe40000000f00 */
[----:B------:R-:W-:Y:S05]  /*84d0*/  MOV R3, R114 ;  /* 0x0000007200037202 */ /* 0x000fea0000000f00 */
[----:B-----5:R3:W-:Y:S02]  /*84e0*/  ST.E.128 [R2.64+0x80], R40 ;  /* 0x0000802802007985 */ /* 0x0207e4000c101d06 */
.L_x_1217:
[----:B------:R-:W-:Y:S05]  /*84f0*/  BSYNC B2 ;  /* 0x0000000000027941 */ /* 0x000fea0003800000 */
.L_x_1216:
        /* <DEDUP_REMOVED lines=15> */
[----:B------:R-:W-:Y:S01]  /*85f0*/  LEA.HI R0, R17, R17, RZ, 0x1 ;  /* 0x0000001111007211 */ /* 0x000fe200078f08ff */
[----:B-----5:R-:W-:Y:S01]  /*8600*/  IMAD.MOV.U32 R26, RZ, RZ, R40 ;  /* 0x000000ffff1a7224 */ /* 0x020fe200078e0028 */
[----:B-1----:R-:W-:Y:S02]  /*8610*/  MOV R5, RZ ;  /* 0x000000ff00057202 */ /* 0x002fe40000000f00 */
[----:B------:R-:W-:Y:S02]  /*8620*/  SHF.R.S32.HI R0, RZ, 0x1, R0 ;  /* 0x00000001ff007819 */ /* 0x000fe40000011400 */
[----:B------:R-:W-:Y:S02]  /*8630*/  MOV R40, R42 ;  /* 0x0000002a00287202 */ /* 0x000fe40000000f00 */
[-C--:B------:R-:W-:Y:S02]  /*8640*/  ISETP.GE.AND P1, PT, R18, R0.reuse, PT ;  /* 0x000000001200720c */ /* 0x080fe40003f26270 */
[----:B------:R-:W-:Y:S02]  /*8650*/  MOV R3, R0 ;  /* 0x0000000000037202 */ /* 0x000fe40000000f00 */
[----:B------:R-:W-:Y:S09]  /*8660*/  MOV R35, R43 ;  /* 0x0000002b00237202 */ /* 0x000ff20000000f00 */
[----:B------:R-:W-:Y:S01]  /*8670*/  @P1 IMAD.MOV R5, RZ, RZ, -R0 ;  /* 0x000000ffff051224 */ /* 0x000fe200078e0a00 */
[----:B------:R-:W-:Y:S04]  /*8680*/  @P1 IADD3 R3, -R0, RZ, RZ ;  /* 0x000000ff00031210 */ /* 0x000fe80007ffe1ff */
[----:B------:R-:W-:Y:S02]  /*8690*/  LEA R2, P0, R3, R6, 0x1 ;  /* 0x0000000603027211 */ /* 0x000fe400078008ff */
[----:B------:R-:W-:Y:S02]  /*86a0*/  IADD3 R4, P2, R155, R5, RZ ;  /* 0x000000059b047210 */ /* 0x000fe40007f5e0ff */
[----:B------:R-:W-:Y:S02]  /*86b0*/  LEA.HI.X.SX32 R3, R3, R7, 0x1, P0 ;  /* 0x0000000703037211 */ /* 0x000fe400000f0eff */
[----:B------:R-:W-:Y:S02]  /*86c0*/  LEA.HI.X.SX32 R5, R5, R131, 0x1, P2 ;  /* 0x0000008305057211 */ /* 0x000fe400010f0eff */
[C---:B------:R-:W-:Y:S04]  /*86d0*/  LEA R212, P0, R4.reuse, R111, 0x1 ;  /* 0x0000006f04d47211 */ /* 0x040fe800078008ff */
[----:B------:R-:W-:Y:S02]  /*86e0*/  LEA.HI.X R213, R4, R110, R5, 0x1, P0 ;  /* 0x0000006e04d57211 */ /* 0x000fe400000f0c05 */
[----:B--2---:R1:W2:Y:S08]  /*86f0*/  LD.E.128 R4, [R2.64] ;  /* 0x0000000602047980 */ /* 0x0042b0000c101d00 */
[----:B------:R-:W3:Y:S01]  /*8700*/  LD.E.128 R212, [R212.64] ;  /* 0x00000006d4d47980 */ /* 0x000ee2000c101d00 */
[----:B-1----:R-:W-:Y:S02]  /*8710*/  MOV R2, RZ ;  /* 0x000000ff00027202 */ /* 0x002fe40000000f00 */
[----:B------:R-:W-:Y:S04]  /*8720*/  @P1 IADD3 R2, -R0, RZ, RZ ;  /* 0x000000ff00021210 */ /* 0x000fe80007ffe1ff */
[----:B------:R-:W-:Y:S04]  /*8730*/  IADD3 R3, P0, R155, R2, RZ ;  /* 0x000000029b037210 */ /* 0x000fe80007f1e0ff */
[----:B------:R-:W-:Y:S02]  /*8740*/  LEA.HI.X.SX32 R0, R2, R131, 0x1, P0 ;  /* 0x0000008302007211 */ /* 0x000fe400000f0eff */
[C---:B------:R-:W-:Y:S04]  /*8750*/  LEA R2, P0, R3.reuse, R113, 0x1 ;  /* 0x0000007103027211 */ /* 0x040fe800078008ff */
[----:B------:R-:W-:Y:S05]  /*8760*/  LEA.HI.X R3, R3, R112, R0, 0x1, P0 ;  /* 0x0000007003037211 */ /* 0x000fea00000f0c00 */
[----:B------:R3:W4:Y:S02]  /*8770*/  LD.E.128 R36, [R2.64] ;  /* 0x0000000602247980 */ /* 0x000724000c101d00 */
[--C-:B---3--:R-:W-:Y:S01]  /*8780*/  HADD2.F32 R3, -RZ, R213.reuse.H0_H0 ;  /* 0x200000d5ff037230 */ /* 0x108fe20000004100 */
[----:B--2---:R-:W-:Y:S01]  /*8790*/  IMAD.MOV.U32 R23, RZ, RZ, R4 ;  /* 0x000000ffff177224 */ /* 0x004fe200078e0004 */
        /* <DEDUP_REMOVED lines=29> */
[----:B------:R-:W-:Y:S02]  /*8970*/  FMUL.FTZ R5, R23, R5 ;  /* 0x0000000517057220 */ /* 0x000fe40000410000 */
[----:B------:R-:W-:Y:S02]  /*8980*/  FMUL.FTZ R7, R21, R7 ;  /* 0x0000000715077220 */ /* 0x000fe40000410000 */
[----:B------:R-:W-:Y:S01]  /*8990*/  FMUL.FTZ R8, R20, R8 ;  /* 0x0000000814087220 */ /* 0x000fe20000410000 */
[----:B------:R-:W-:Y:S01]  /*89a0*/  HADD2.F32 R20, -RZ, R26.H0_H0 ;  /* 0x2000001aff147230 */ /* 0x000fe20000004100 */
[----:B------:R-:W-:Y:S01]  /*89b0*/  FMUL.FTZ R6, R22, R6 ;  /* 0x0000000616067220 */ /* 0x000fe20000410000 */
[----:B----4-:R-:W-:Y:S01]  /*89c0*/  HADD2.F32 R21, -RZ, R36.H0_H0 ;  /* 0x20000024ff157230 */ /* 0x010fe20000004100 */
[----:B------:R-:W-:Y:S01]  /*89d0*/  FMUL.FTZ R2, R24, R2 ;  /* 0x0000000218027220 */ /* 0x000fe20000410000 */
[----:B------:R-:W-:Y:S02]  /*89e0*/  HADD2.F32 R22, -RZ, R26.H1_H1 ;  /* 0x3000001aff167230 */ /* 0x000fe40000004100 */
[----:B------:R-:W-:Y:S01]  /*89f0*/  HADD2.F32 R23, -RZ, R36.H1_H1 ;  /* 0x30000024ff177230 */ /* 0x000fe20000004100 */
[----:B------:R-:W-:Y:S01]  /*8a00*/  FFMA.FTZ R0, R20, R21, R0 ;  /* 0x0000001514007223 */ /* 0x000fe20000010000 */
[----:B------:R-:W-:Y:S02]  /*8a10*/  HADD2.F32 R24, -RZ, R41.H0_H0 ;  /* 0x20000029ff187230 */ /* 0x000fe40000004100 */
        /* <DEDUP_REMOVED lines=22> */
.L_x_1229:
[----:B------:R-:W-:Y:S05]  /*8b80*/  BSYNC B0 ;  /* 0x0000000000007941 */ /* 0x000fea0003800000 */
.L_x_1228:
[C---:B------:R-:W-:Y:S04]  /*8b90*/  LEA R2, P0, R227.reuse, R115, 0x1 ;  /* 0x00000073e3027211 */ /* 0x040fe800078008ff */
[----:B------:R-:W-:Y:S05]  /*8ba0*/  LEA.HI.X R3, R227, R114, R228, 0x1, P0 ;  /* 0x00000072e3037211 */ /* 0x000fea00000f0ce4 */
[----:B-----5:R3:W-:Y:S04]  /*8bb0*/  ST.E.128 [R2.64], R40 ;  /* 0x0000002802007985 */ /* 0x0207e8000c101d06 */
.L_x_1227:
[----:B------:R-:W-:Y:S05]  /*8bc0*/  BSYNC B1 ;  /* 0x0000000000017941 */ /* 0x000fea0003800000 */
.L_x_1226:
        /* <DEDUP_REMOVED lines=98> */
.L_x_1231:
[----:B------:R-:W-:Y:S05]  /*91f0*/  BSYNC B0 ;  /* 0x0000000000007941 */ /* 0x000fea0003800000 */
.L_x_1230:
[C---:B------:R-:W-:Y:S04]  /*9200*/  LEA R2, P0, R71.reuse, R115, 0x1 ;  /* 0x0000007347027211 */ /* 0x040fe800078008ff */
[----:B------:R-:W-:Y:S05]  /*9210*/  LEA.HI.X R3, R71, R114, R70, 0x1, P0 ;  /* 0x0000007247037211 */ /* 0x000fea00000f0c46 */
[----:B-----5:R3:W-:Y:S04]  /*9220*/  ST.E.128 [R2.64], R40 ;  /* 0x0000002802007985 */ /* 0x0207e8000c101d06 */
.L_x_1225:
[----:B------:R-:W-:Y:S05]  /*9230*/  BSYNC B2 ;  /* 0x0000000000027941 */ /* 0x000fea0003800000 */
.L_x_1224:
        /* <DEDUP_REMOVED lines=104> */
.L_x_1237:
[----:B------:R-:W-:Y:S05]  /*98c0*/  BSYNC B0 ;  /* 0x0000000000007941 */ /* 0x000fea0003800000 */
.L_x_1236:
[C---:B------:R-:W-:Y:S04]  /*98d0*/  LEA R2, P0, R72.reuse, R115, 0x1 ;  /* 0x0000007348027211 */ /* 0x040fe800078008ff */
[----:B------:R-:W-:Y:S05]  /*98e0*/  LEA.HI.X R3, R72, R114, R73, 0x1, P0 ;  /* 0x0000007248037211 */ /* 0x000fea00000f0c49 */
[----:B-----5:R3:W-:Y:S04]  /*98f0*/  ST.E.128 [R2.64], R40 ;  /* 0x0000002802007985 */ /* 0x0207e8000c101d06 */
.L_x_1235:
[----:B------:R-:W-:Y:S05]  /*9900*/  BSYNC B1 ;  /* 0x0000000000017941 */ /* 0x000fea0003800000 */
.L_x_1234:
        /* <DEDUP_REMOVED lines=98> */
.L_x_1239:
[----:B------:R-:W-:Y:S05]  /*9f30*/  BSYNC B0 ;  /* 0x0000000000007941 */ /* 0x000fea0003800000 */
.L_x_1238:
[C---:B------:R-:W-:Y:S04]  /*9f40*/  LEA R2, P0, R198.reuse, R115, 0x1 ;  /* 0x00000073c6027211 */ /* 0x040fe800078008ff */
[----:B------:R-:W-:Y:S05]  /*9f50*/  LEA.HI.X R3, R198, R114, R199, 0x1, P0 ;  /* 0x00000072c6037211 */ /* 0x000fea00000f0cc7 */
[----:B-----5:R3:W-:Y:S04]  /*9f60*/  ST.E.128 [R2.64], R40 ;  /* 0x0000002802007985 */ /* 0x0207e8000c101d06 */
.L_x_1233:
[----:B------:R-:W-:Y:S05]  /*9f70*/  BSYNC B2 ;  /* 0x0000000000027941 */ /* 0x000fea0003800000 */
.L_x_1232:
        /* <DEDUP_REMOVED lines=9> */
[----:B--2---:R-:W-:Y:S01]  /*a010*/  MOV R6, R109 ;  /* 0x0000006d00067202 */ /* 0x004fe20000000f00 */
[----:B------:R-:W-:Y:S01]  /*a020*/  IMAD R0, R203, 0x60, RZ ;  /* 0x00000060cb007824 */ /* 0x000fe200078e02ff */
[----:B------:R-:W-:Y:S01]  /*a030*/  MOV R7, R108 ;  /* 0x0000006c00077202 */ /* 0x000fe20000000f00 */
[----:B------:R-:W-:Y:S01]  /*a040*/  BSSY B0, `(.L_x_1244) ;  /* 0x000005f000007945 */ /* 0x000fe20003800000 */
[----:B------:R-:W-:Y:S03]  /*a050*/  ISETP.GE.AND P0, PT, R18, R17, PT ;  /* 0x000000111200720c */ /* 0x000fe60003f06270 */
[----:B------:R-:W-:Y:S05]  /*a060*/  IMAD.WIDE.U32 R6, R202, 0x60, R6 ;  /* 0x00000060ca067825 */ /* 0x000fea00078e0006 */
[----:B------:R-:W-:Y:S05]  /*a070*/  IADD3 R7, R7, R0, RZ ;  /* 0x0000000007077210 */ /* 0x000fea0007ffe0ff */
[----:B---3--:R2:W5:Y:S01]  /*a080*/  LD.E.128 R40, [R6.64] ;  /* 0x0000000606287980 */ /* 0x008562000c101d00 */
        /* <DEDUP_REMOVED lines=90> */
.L_x_1245:
[----:B------:R-:W-:Y:S05]  /*a630*/  BSYNC B0 ;  /* 0x0000000000007941 */ /* 0x000fea0003800000 */
.L_x_1244:
[----:B------:R-:W-:Y:S01]  /*a640*/  MOV R2, R115 ;  /* 0x0000007300027202 */ /* 0x000fe20000000f00 */
[----:B------:R-:W-:Y:S01]  /*a650*/  IMAD R0, R45, 0x60, RZ ;  /* 0x000000602d007824 */ /* 0x000fe200078e02ff */
[----:B------:R-:W-:Y:S05]  /*a660*/  MOV R3, R114 ;  /* 0x0000007200037202 */ /* 0x000fea0000000f00 */
[----:B------:R-:W-:Y:S05]  /*a670*/  IMAD.WIDE.U32 R2, R44, 0x60, R2 ;  /* 0x000000602c027825 */ /* 0x000fea00078e0002 */
[----:B------:R-:W-:Y:S05]  /*a680*/  IADD3 R3, R3, R0, RZ ;  /* 0x0000000003037210 */ /* 0x000fea0007ffe0ff */
[----:B-----5:R3:W-:Y:S02]  /*a690*/  ST.E.128 [R2.64], R40 ;  /* 0x0000002802007985 */ /* 0x0207e4000c101d06 */
.L_x_1243:
[----:B------:R-:W-:Y:S05]  /*a6a0*/  BSYNC B1 ;  /* 0x0000000000017941 */ /* 0x000fea0003800000 */
.L_x_1242:
        /* <DEDUP_REMOVED lines=98> */
.L_x_1247:
[----:B------:R-:W-:Y:S05]  /*acd0*/  BSYNC B0 ;  /* 0x0000000000007941 */ /* 0x000fea0003800000 */
.L_x_1246:
[C---:B------:R-:W-:Y:S04]  /*ace0*/  LEA R2, P0, R196.reuse, R115, 0x1 ;  /* 0x00000073c4027211 */ /* 0x040fe800078008ff */
[----:B------:R-:W-:Y:S05]  /*acf0*/  LEA.HI.X R3, R196, R114, R197, 0x1, P0 ;  /* 0x00000072c4037211 */ /* 0x000fea00000f0cc5 */
[----:B-----5:R3:W-:Y:S04]  /*ad00*/  ST.E.128 [R2.64], R40 ;  /* 0x0000002802007985 */ /* 0x0207e8000c101d06 */
.L_x_1241:
[----:B------:R-:W-:Y:S05]  /*ad10*/  BSYNC B2 ;  /* 0x0000000000027941 */ /* 0x000fea0003800000 */
.L_x_1240:
        /* <DEDUP_REMOVED lines=104> */
.L_x_1253:
[----:B------:R-:W-:Y:S05]  /*b3a0*/  BSYNC B0 ;  /* 0x0000000000007941 */ /* 0x000fea0003800000 */
.L_x_1252:
[C---:B------:R-:W-:Y:S04]  /*b3b0*/  LEA R2, P0, R68.reuse, R115, 0x1 ;  /* 0x0000007344027211 */ /* 0x040fe800078008ff */
[----:B------:R-:W-:Y:S05]  /*b3c0*/  LEA.HI.X R3, R68, R114, R69, 0x1, P0 ;  /* 0x0000007244037211 */ /* 0x000fea00000f0c45 */
[----:B-----5:R3:W-:Y:S04]  /*b3d0*/  ST.E.128 [R2.64], R40 ;  /* 0x0000002802007985 */ /* 0x0207e8000c101d06 */
.L_x_1251:
[----:B------:R-:W-:Y:S05]  /*b3e0*/  BSYNC B1 ;  /* 0x0000000000017941 */ /* 0x000fea0003800000 */
.L_x_1250:
        /* <DEDUP_REMOVED lines=98> */
.L_x_1255:
[----:B------:R-:W-:Y:S05]  /*ba10*/  BSYNC B0 ;  /* 0x0000000000007941 */ /* 0x000fea0003800000 */
.L_x_1254:
[C---:B------:R-:W-:Y:S04]  /*ba20*/  LEA R2, P0, R194.reuse, R115, 0x1 ;  /* 0x00000073c2027211 */ /* 0x040fe800078008ff */
[----:B------:R-:W-:Y:S05]  /*ba30*/  LEA.HI.X R3, R194, R114, R195, 0x1, P0 ;  /* 0x00000072c2037211 */ /* 0x000fea00000f0cc3 */
[----:B-----5:R3:W-:Y:S04]  /*ba40*/  ST.E.128 [R2.64], R40 ;  /* 0x0000002802007985 */ /* 0x0207e8000c101d06 */
.L_x_1249:
[----:B------:R-:W-:Y:S05]  /*ba50*/  BSYNC B2 ;  /* 0x0000000000027941 */ /* 0x000fea0003800000 */
.L_x_1248:
        /* <DEDUP_REMOVED lines=107> */
.L_x_1261:
[----:B------:R-:W-:Y:S05]  /*c110*/  BSYNC B0 ;  /* 0x0000000000007941 */ /* 0x000fea0003800000 */
.L_x_1260:
[----:B------:R-:W-:Y:S01]  /*c120*/  MOV R2, R115 ;  /* 0x0000007300027202 */ /* 0x000fe20000000f00 */
[----:B------:R-:W-:Y:S01]  /*c130*/  IMAD R0, R45, 0xa0, RZ ;  /* 0x000000a02d007824 */ /* 0x000fe200078e02ff */
[----:B------:R-:W-:Y:S05]  /*c140*/  MOV R3, R114 ;  /* 0x0000007200037202 */ /* 0x000fea0000000f00 */
[----:B------:R-:W-:Y:S05]  /*c150*/  IMAD.WIDE.U32 R2, R44, 0xa0, R2 ;  /* 0x000000a02c027825 */ /* 0x000fea00078e0002 */
[----:B------:R-:W-:Y:S05]  /*c160*/  IADD3 R3, R3, R0, RZ ;  /* 0x0000000003037210 */ /* 0x000fea0007ffe0ff */
[----:B-----5:R3:W-:Y:S02]  /*c170*/  ST.E.128 [R2.64], R40 ;  /* 0x0000002802007985 */ /* 0x0207e4000c101d06 */
.L_x_1259:
[----:B------:R-:W-:Y:S05]  /*c180*/  BSYNC B1 ;  /* 0x0000000000017941 */ /* 0x000fea0003800000 */
.L_x_1258:
        /* <DEDUP_REMOVED lines=98> */
.L_x_1263:
[----:B------:R-:W-:Y:S05]  /*c7b0*/  BSYNC B0 ;  /* 0x0000000000007941 */ /* 0x000fea0003800000 */
.L_x_1262:
[C---:B------:R-:W-:Y:S04]  /*c7c0*/  LEA R2, P0, R176.reuse, R115, 0x1 ;  /* 0x00000073b0027211 */ /* 0x040fe800078008ff */
[----:B------:R-:W-:Y:S05]  /*c7d0*/  LEA.HI.X R3, R176, R114, R67, 0x1, P0 ;  /* 0x00000072b0037211 */ /* 0x000fea00000f0c43 */
[----:B-----5:R3:W-:Y:S04]  /*c7e0*/  ST.E.128 [R2.64], R40 ;  /* 0x0000002802007985 */ /* 0x0207e8000c101d06 */
.L_x_1257:
[----:B------:R-:W-:Y:S05]  /*c7f0*/  BSYNC B2 ;  /* 0x0000000000027941 */ /* 0x000fea0003800000 */
.L_x_1256:
        /* <DEDUP_REMOVED lines=107> */
.L_x_1269:
[----:B------:R-:W-:Y:S05]  /*ceb0*/  BSYNC B0 ;  /* 0x0000000000007941 */ /* 0x000fea0003800000 */
.L_x_1268:
[----:B------:R-:W-:Y:S01]  /*cec0*/  MOV R2, R115 ;  /* 0x0000007300027202 */ /* 0x000fe20000000f00 */
[----:B------:R-:W-:Y:S01]  /*ced0*/  IMAD R0, R45, 0xc0, RZ ;  /* 0x000000c02d007824 */ /* 0x000fe200078e02ff */
[----:B------:R-:W-:Y:S05]  /*cee0*/  MOV R3, R114 ;  /* 0x0000007200037202 */ /* 0x000fea0000000f00 */
[----:B------:R-:W-:Y:S05]  /*cef0*/  IMAD.WIDE.U32 R2, R44, 0xc0, R2 ;  /* 0x000000c02c027825 */ /* 0x000fea00078e0002 */
[----:B------:R-:W-:Y:S05]  /*cf00*/  IADD3 R3, R3, R0, RZ ;  /* 0x0000000003037210 */ /* 0x000fea0007ffe0ff */
[----:B-----5:R3:W-:Y:S02]  /*cf10*/  ST.E.128 [R2.64], R40 ;  /* 0x0000002802007985 */ /* 0x0207e4000c101d06 */
.L_x_1267:
[----:B------:R-:W-:Y:S05]  /*cf20*/  BSYNC B1 ;  /* 0x0000000000017941 */ /* 0x000fea0003800000 */
.L_x_1266:
        /* <DEDUP_REMOVED lines=98> */
.L_x_1271:
[----:B------:R-:W-:Y:S05]  /*d550*/  BSYNC B0 ;  /* 0x0000000000007941 */ /* 0x000fea0003800000 */
.L_x_1270:
[C---:B------:R-:W-:Y:S04]  /*d560*/  LEA R2, P0, R174.reuse, R115, 0x1 ;  /* 0x00000073ae027211 */ /* 0x040fe800078008ff */
[----:B------:R-:W-:Y:S05]  /*d570*/  LEA.HI.X R3, R174, R114, R66, 0x1, P0 ;  /* 0x00000072ae037211 */ /* 0x000fea00000f0c42 */
[----:B-----5:R3:W-:Y:S04]  /*d580*/  ST.E.128 [R2.64], R40 ;  /* 0x0000002802007985 */ /* 0x0207e8000c101d06 */
.L_x_1265:
[----:B------:R-:W-:Y:S05]  /*d590*/  BSYNC B2 ;  /* 0x0000000000027941 */ /* 0x000fea0003800000 */
.L_x_1264:
        /* <DEDUP_REMOVED lines=107> */
.L_x_1277:
[----:B------:R-:W-:Y:S05]  /*dc50*/  BSYNC B0 ;  /* 0x0000000000007941 */ /* 0x000fea0003800000 */
.L_x_1276:
[----:B------:R-:W-:Y:S01]  /*dc60*/  MOV R2, R115 ;  /* 0x0000007300027202 */ /* 0x000fe20000000f00 */
[----:B------:R-:W-:Y:S01]  /*dc70*/  IMAD R0, R45, 0xe0, RZ ;  /* 0x000000e02d007824 */ /* 0x000fe200078e02ff */
[----:B------:R-:W-:Y:S05]  /*dc80*/  MOV R3, R114 ;  /* 0x0000007200037202 */ /* 0x000fea0000000f00 */
[----:B------:R-:W-:Y:S05]  /*dc90*/  IMAD.WIDE.U32 R2, R44, 0xe0, R2 ;  /* 0x000000e02c027825 */ /* 0x000fea00078e0002 */
[----:B------:R-:W-:Y:S05]  /*dca0*/  IADD3 R3, R3, R0, RZ ;  /* 0x0000000003037210 */ /* 0x000fea0007ffe0ff */
[----:B-----5:R3:W-:Y:S02]  /*dcb0*/  ST.E.128 [R2.64], R40 ;  /* 0x0000002802007985 */ /* 0x0207e4000c101d06 */
.L_x_1275:
[----:B------:R-:W-:Y:S05]  /*dcc0*/  BSYNC B1 ;  /* 0x0000000000017941 */ /* 0x000fea0003800000 */
.L_x_1274:
[----:B------:R-:W-:Y:S11]  /*dcd0*/  ISETP.GE.AND P0, PT, R9, R163, PT ;  /* 0x000000a30900720c */ /* 0x000ff60003f06270 */
[----:B------:R-:W-:Y:S02]  /*dce0*/  @!UPT UIADD3 URZ, URZ, URZ, URZ ;  /* 0x0000003f3f3ff290 */ /* 0x000fe4000fffe03f */
[----:B------:R-:W-:-:S05]  /*dcf0*/  @P0 BRA `(.L_x_1273) ;  /* 0x0000065000000947 */ /* 0x000fca0003800000 */
[C---:B--2---:R-:W-:Y:S01]  /*dd00*/  LEA R20, P0, R95.reuse, R109, 0x1 ;  /* 0x0000006d5f147211 */ /* 0x044fe200078008ff */
[----:B------:R-:W-:Y:S03]  /*dd10*/  BSSY B0, `(.L_x_1278) ;  /* 0x0000060000007945 */ /* 0x000fe60003800000 */
[----:B------:R-:W-:Y:S02]  /*dd20*/  LEA.HI.X R21, R95, R108, R94, 0x1, P0 ;  /* 0x0000006c5f157211 */ /* 0x000fe400000f0c5e */
[----:B------:R-:W-:Y:S03]  /*dd30*/  ISETP.GE.AND P0, PT, R9, R17, PT ;  /* 0x000000110900720c */ /* 0x000fe60003f06270 */
[----:B-1----:R1:W5:Y:S10]  /*dd40*/  LD.E.128 R4, [R20.64] ;  /* 0x0000000614047980 */ /* 0x002374000c101d00 */
[----:B------:R-:W-:-:S05]  /*dd50*/  @P0 BRA `(.L_x_1279) ;  /* 0x000005b000000947 */ /* 0x000fca0003800000 */
[----:B------:R-:W-:Y:S01]  /*dd60*/  LEA.HI R0, R17, R17, RZ, 0x1 ;  /* 0x0000001111007211 */ /* 0x000fe200078f08ff */
[----:B-----5:R-:W-:Y:S01]  /*dd70*/  IMAD.MOV.U32 R35, RZ, RZ, R6 ;  /* 0x000000ffff237224 */ /* 0x020fe200078e0006 */
[----:B------:R-:W-:Y:S02]  /*dd80*/  MOV R17, RZ ;  /* 0x000000ff00117202 */ /* 0x000fe40000000f00 */
[----:B------:R-:W-:Y:S02]  /*dd90*/  SHF.R.S32.HI R0, RZ, 0x1, R0 ;  /* 0x00000001ff007819 */ /* 0x000fe40000011400 */
[----:B------:R-:W-:Y:S02]  /*dda0*/  MOV R26, R4 ;  /* 0x00000004001a7202 */ /* 0x000fe40000000f00 */
[-C--:B------:R-:W-:Y:S02]  /*ddb0*/  ISETP.GE.AND P1, PT, R9, R0.reuse, PT ;  /* 0x000000000900720c */ /* 0x080fe40003f26270 */
[----:B---3--:R-:W-:Y:S02]  /*ddc0*/  MOV R3, R0 ;  /* 0x0000000000037202 */ /* 0x008fe40000000f00 */
[----:B------:R-:W-:Y:S02]  /*ddd0*/  MOV R30, R7 ;  /* 0x00000007001e7202 */ /* 0x000fe40000000f00 */
[----:B------:R-:W-:Y:S07]  /*dde0*/  MOV R40, R5 ;  /* 0x0000000500287202 */ /* 0x000fee0000000f00 */
[--C-:B------:R-:W-:Y:S01]  /*ddf0*/  @P1 IMAD.MOV R3, RZ, RZ, -R0.reuse ;  /* 0x000000ffff031224 */ /* 0x100fe200078e0a00 */
[----:B------:R-:W-:Y:S04]  /*de00*/  @P1 IADD3 R17, -R0, RZ, RZ ;  /* 0x000000ff00111210 */ /* 0x000fe80007ffe1ff */
[C---:B------:R-:W-:Y:S02]  /*de10*/  LEA R2, P0, R3.reuse, R20, 0x1 ;  /* 0x0000001403027211 */ /* 0x040fe400078008ff */
[----:B------:R-:W-:Y:S02]  /*de20*/  IADD3 R8, P2, R134, R17, RZ ;  /* 0x0000001186087210 */ /* 0x000fe40007f5e0ff */
[----:B------:R-:W-:Y:S02]  /*de30*/  LEA.HI.X.SX32 R3, R3, R21, 0x1, P0 ;  /* 0x0000001503037211 */ /* 0x000fe400000f0eff */
[C---:B------:R-:W-:Y:S02]  /*de40*/  LEA R212, P0, R8.reuse, R111, 0x1 ;  /* 0x0000006f08d47211 */ /* 0x040fe400078008ff */
[----:B------:R-:W-:Y:S01]  /*de50*/  LEA.HI.X.SX32 R17, R17, R118, 0x1, P2 ;  /* 0x0000007611117211 */ /* 0x000fe200010f0eff */
[----:B-1----:R1:W2:Y:S03]  /*de60*/  LD.E.128 R20, [R2.64] ;  /* 0x0000000602147980 */ /* 0x0022a6000c101d00 */
[----:B------:R-:W-:Y:S06]  /*de70*/  LEA.HI.X R213, R8, R110, R17, 0x1, P0 ;  /* 0x0000006e08d57211 */ /* 0x000fec00000f0c11 */
[----:B------:R-:W3:Y:S01]  /*de80*/  LD.E.128 R212, [R212.64] ;  /* 0x00000006d4d47980 */ /* 0x000ee2000c101d00 */
[----:B-1----:R-:W-:Y:S01]  /*de90*/  MOV R2, RZ ;  /* 0x000000ff00027202 */ /* 0x002fe20000000f00 */
[----:B------:R-:W-:Y:S05]  /*dea0*/  @P1 IMAD.MOV R2, RZ, RZ, -R0 ;  /* 0x000000ffff021224 */ /* 0x000fea00078e0a00 */
[----:B------:R-:W-:Y:S04]  /*deb0*/  IADD3 R3, P0, R134, R2, RZ ;  /* 0x0000000286037210 */ /* 0x000fe80007f1e0ff */
[----:B------:R-:W-:Y:S02]  /*dec0*/  LEA.HI.X.SX32 R0, R2, R118, 0x1, P0 ;  /* 0x0000007602007211 */ /* 0x000fe400000f0eff */
[C---:B------:R-:W-:Y:S04]  /*ded0*/  LEA R2, P0, R3.reuse, R113, 0x1 ;  /* 0x0000007103027211 */ /* 0x040fe800078008ff */
[----:B------:R-:W-:Y:S05]  /*dee0*/  LEA.HI.X R3, R3, R112, R0, 0x1, P0 ;  /* 0x0000007003037211 */ /* 0x000fea00000f0c00 */
[----:B------:R3:W4:Y:S02]  /*def0*/  LD.E.128 R36, [R2.64] ;  /* 0x0000000602247980 */ /* 0x000724000c101d00 */
[--C-:B---3--:R-:W-:Y:S01]  /*df00*/  HADD2.F32 R3, -RZ, R213.reuse.H0_H0 ;  /* 0x200000d5ff037230 */ /* 0x108fe20000004100 */
[----:B--2---:R-:W-:Y:S01]  /*df10*/  MOV R25, R20 ;  /* 0x0000001400197202 */ /* 0x004fe20000000f00 */
[----:B------:R-:W-:Y:S01]  /*df20*/  HADD2.F32 R4, -RZ, R213.H1_H1 ;  /* 0x300000d5ff047230 */ /* 0x000fe20000004100 */
[----:B------:R-:W-:Y:S01]  /*df30*/  IMAD.MOV.U32 R20, RZ, RZ, R22 ;  /* 0x000000ffff147224 */ /* 0x000fe200078e0016 */
[--C-:B------:R-:W-:Y:S01]  /*df40*/  HADD2.F32 R22, -RZ, R21.reuse.H0_H0 ;  /* 0x20000015ff167230 */ /* 0x100fe20000004100 */
[----:B------:R-:W-:Y:S01]  /*df50*/  MOV R17, R23 ;  /* 0x0000001700117202 */ /* 0x000fe20000000f00 */
[----:B------:R-:W-:Y:S01]  /*df60*/  HADD2.F32 R21, -RZ, R21.H1_H1 ;  /* 0x30000015ff157230 */ /* 0x000fe20000004100 */
[----:B------:R-:W-:Y:S01]  /*df70*/  @!P1 FADD.FTZ R3, -R3, -RZ ;  /* 0x800000ff03039221 */ /* 0x000fe20000010100 */
[--C-:B------:R-:W-:Y:S01]  /*df80*/  HADD2.F32 R7, -RZ, R215.reuse.H0_H0 ;  /* 0x200000d7ff077230 */ /* 0x100fe20000004100 */
[----:B------:R-:W-:Y:S01]  /*df90*/  @!P1 FADD.FTZ R4, -R4, -RZ ;  /* 0x800000ff04049221 */ /* 0x000fe20000010100 */
[----:B------:R-:W-:Y:S01]  /*dfa0*/  HADD2.F32 R8, -RZ, R215.H1_H1 ;  /* 0x300000d7ff087230 */ /* 0x000fe20000004100 */
        /* <DEDUP_REMOVED lines=14> */
[----:B------:R-:W-:Y:S01]  /*e090*/  @!P1 FADD.FTZ R2, -R2, -RZ ;  /* 0x800000ff02029221 */ /* 0x000fe20000010100 */
[----:B------:R-:W-:Y:S01]  /*e0a0*/  HADD2.F32 R17, -RZ, R17.H1_H1 ;  /* 0x30000011ff117230 */ /* 0x000fe20000004100 */
[----:B------:R-:W-:Y:S01]  /*e0b0*/  FMUL.FTZ R5, R22, R5 ;  /* 0x0000000516057220 */ /* 0x000fe20000410000 */
[--C-:B------:R-:W-:Y:S01]  /*e0c0*/  HADD2.F32 R24, -RZ, R25.reuse.H0_H0 ;  /* 0x20000019ff187230 */ /* 0x100fe20000004100 */
[----:B------:R-:W-:Y:S01]  /*e0d0*/  FMUL.FTZ R7, R20, R7 ;  /* 0x0000000714077220 */ /* 0x000fe20000410000 */
[----:B------:R-:W-:Y:S01]  /*e0e0*/  HADD2.F32 R23, -RZ, R25.H1_H1 ;  /* 0x30000019ff177230 */ /* 0x000fe20000004100 */
[----:B------:R-:W-:Y:S01]  /*e0f0*/  FMUL.FTZ R8, R17, R8 ;  /* 0x0000000811087220 */ /* 0x000fe20000410000 */
[--C-:B------:R-:W-:Y:S01]  /*e100*/  HADD2.F32 R17, -RZ, R26.reuse.H0_H0 ;  /* 0x2000001aff117230 */ /* 0x100fe20000004100 */
[----:B------:R-:W-:Y:S02]  /*e110*/  FMUL.FTZ R0, R24, R0 ;  /* 0x0000000018007220 */ /* 0x000fe40000410000 */
[----:B------:R-:W-:Y:S01]  /*e120*/  FMUL.FTZ R6, R21, R6 ;  /* 0x0000000615067220 */ /* 0x000fe20000410000 */
[----:B------:R-:W-:Y:S01]  /*e130*/  HADD2.F32 R21, -RZ, R26.H1_H1 ;  /* 0x3000001aff157230 */ /* 0x000fe20000004100 */
[----:B------:R-:W-:Y:S01]  /*e140*/  FMUL.FTZ R2, R23, R2 ;  /* 0x0000000217027220 */ /* 0x000fe20000410000 */
[--C-:B----4-:R-:W-:Y:S02]  /*e150*/  HADD2.F32 R20, -RZ, R36.reuse.H0_H0 ;  /* 0x20000024ff147230 */ /* 0x110fe40000004100 */
[----:B------:R-:W-:Y:S02]  /*e160*/  HADD2.F32 R22, -RZ, R36.H1_H1 ;  /* 0x30000024ff167230 */ /* 0x000fe40000004100 */
[--C-:B------:R-:W-:Y:S01]  /*e170*/  HADD2.F32 R23, -RZ, R40.reuse.H0_H0 ;  /* 0x20000028ff177230 */ /* 0x100fe20000004100 */
[----:B------:R-:W-:Y:S01]  /*e180*/  FFMA.FTZ R0, R17, R20, R0 ;  /* 0x0000001411007223 */ /* 0x000fe20000010000 */
[--C-:B------:R-:W-:Y:S01]  /*e190*/  HADD2.F32 R24, -RZ, R37.reuse.H0_H0 ;  /* 0x20000025ff187230 */ /* 0x100fe20000004100 */
[----:B------:R-:W-:Y:S01]  /*e1a0*/  FFMA.FTZ R2, R21, R22, R2 ;  /* 0x0000001615027223 */ /* 0x000fe20000010002 */
[----:B------:R-:W-:Y:S02]  /*e1b0*/  HADD2.F32 R25, -RZ, R37.H1_H1 ;  /* 0x30000025ff197230 */ /* 0x000fe40000004100 */
[----:B------:R-:W-:Y:S01]  /*e1c0*/  HADD2.F32 R17, -RZ, R40.H1_H1 ;  /* 0x30000028ff117230 */ /* 0x000fe20000004100 */
[----:B------:R-:W-:Y:S01]  /*e1d0*/  FFMA.FTZ R3, R23, R24, R3 ;  /* 0x0000001817037223 */ /* 0x000fe20000010003 */
[--C-:B------:R-:W-:Y:S01]  /*e1e0*/  HADD2.F32 R26, -RZ, R38.reuse.H0_H0 ;  /* 0x20000026ff1a7230 */ /* 0x100fe20000004100 */
[----:B------:R-:W-:Y:S01]  /*e1f0*/  F2FP.PACK_AB R0, R2, R0 ;  /* 0x000000000200723e */ /* 0x000fe200000000ff */
[--C-:B------:R-:W-:Y:S01]  /*e200*/  HADD2.F32 R20, -RZ, R35.reuse.H0_H0 ;  /* 0x20000023ff147230 */ /* 0x100fe20000004100 */
[----:B------:R-:W-:Y:S01]  /*e210*/  FFMA.FTZ R4, R17, R25, R4 ;  /* 0x0000001911047223 */ /* 0x000fe20000010004 */
[----:B------:R-:W-:Y:S02]  /*e220*/  HADD2.F32 R27, -RZ, R38.H1_H1 ;  /* 0x30000026ff1b7230 */ /* 0x000fe40000004100 */
[----:B------:R-:W-:Y:S01]  /*e230*/  HADD2.F32 R21, -RZ, R35.H1_H1 ;  /* 0x30000023ff157230 */ /* 0x000fe20000004100 */
[----:B------:R-:W-:Y:S01]  /*e240*/  FFMA.FTZ R5, R20, R26, R5 ;  /* 0x0000001a14057223 */ /* 0x000fe20000010005 */
[----:B------:R-:W-:Y:S01]  /*e250*/  F2FP.PACK_AB R4, R4, R3 ;  /* 0x000000030404723e */ /* 0x000fe200000000ff */
[--C-:B------:R-:W-:Y:S02]  /*e260*/  HADD2.F32 R28, -RZ, R39.reuse.H0_H0 ;  /* 0x20000027ff1c7230 */ /* 0x100fe40000004100 */
[--C-:B------:R-:W-:Y:S01]  /*e270*/  HADD2.F32 R22, -RZ, R30.reuse.H0_H0 ;  /* 0x2000001eff167230 */ /* 0x100fe20000004100 */
[----:B------:R-:W-:Y:S01]  /*e280*/  FFMA.FTZ R6, R21, R27, R6 ;  /* 0x0000001b15067223 */ /* 0x000fe20000010006 */
[----:B------:R-:W-:Y:S02]  /*e290*/  HADD2.F32 R29, -RZ, R39.H1_H1 ;  /* 0x30000027ff1d7230 */ /* 0x000fe40000004100 */
[----:B------:R-:W-:Y:S01]  /*e2a0*/  HADD2.F32 R23, -RZ, R30.H1_H1 ;  /* 0x3000001eff177230 */ /* 0x000fe20000004100 */
[----:B------:R-:W-:Y:S01]  /*e2b0*/  FFMA.FTZ R7, R22, R28, R7 ;  /* 0x0000001c16077223 */ /* 0x000fe20000010007 */
[----:B------:R-:W-:Y:S02]  /*e2c0*/  F2FP.PACK_AB R6, R6, R5 ;  /* 0x000000050606723e */ /* 0x000fe400000000ff */
[----:B------:R-:W-:Y:S01]  /*e2d0*/  MOV R5, R4 ;  /* 0x0000000400057202 */ /* 0x000fe20000000f00 */
[----:B------:R-:W-:Y:S01]  /*e2e0*/  FFMA.FTZ R8, R23, R29, R8 ;  /* 0x0000001d17087223 */ /* 0x000fe20000010008 */
[----:B------:R-:W-:Y:S04]  /*e2f0*/  MOV R4, R0 ;  /* 0x0000000000047202 */ /* 0x000fe80000000f00 */
[----:B------:R-:W-:Y:S02]  /*e300*/  F2FP.PACK_AB R7, R8, R7 ;  /* 0x000000070807723e */ /* 0x000fe400000000ff */
.L_x_1279:
[----:B------:R-:W-:Y:S05]  /*e310*/  BSYNC B0 ;  /* 0x0000000000007941 */ /* 0x000fea0003800000 */
.L_x_1278:
[C---:B---3--:R-:W-:Y:S04]  /*e320*/  LEA R2, P0, R172.reuse, R115, 0x1 ;  /* 0x00000073ac027211 */ /* 0x048fe800078008ff */
[----:B------:R-:W-:Y:S05]  /*e330*/  LEA.HI.X R3, R172, R114, R65, 0x1, P0 ;  /* 0x00000072ac037211 */ /* 0x000fea00000f0c41 */
[----:B-----5:R2:W-:Y:S04]  /*e340*/  ST.E.128 [R2.64], R4 ;  /* 0x0000000402007985 */ /* 0x0205e8000c101d06 */
.L_x_1273:
[----:B------:R-:W-:Y:S05]  /*e350*/  BSYNC B2 ;  /* 0x0000000000027941 */ /* 0x000fea0003800000 */
.L_x_1272:
[----:B-12---:R-:W-:Y:S01]  /*e360*/  MOV R5, R112 ;  /* 0x0000007000057202 */ /* 0x006fe20000000f00 */
[----:B------:R-:W2:Y:S01]  /*e370*/  LD.E R0, [R10.64+0xd0] ;  /* 0x0000d0060a007980 */ /* 0x000ea2000c101900 */
[----:B---3--:R-:W-:Y:S01]  /*e380*/  MOV R3, R110 ;  /* 0x0000006e00037202 */ /* 0x008fe20000000f00 */
        /* <DEDUP_REMOVED lines=8> */
.L_x_1181:
[----:B------:R-:W-:Y:S01]  /*e410*/  BSSY B0, `(.L_x_1280) ;  /* 0x0000010000007945 */ /* 0x000fe20003800000 */
[----:B------:R-:W-:-:S05]  /*e420*/  @!P2 BRA `(.L_x_1281) ;  /* 0x000000e00000a947 */ /* 0x000fca0003800000 */
        /* <DEDUP_REMOVED lines=14> */
.L_x_1281:
[----:B------:R-:W-:Y:S05]  /*e510*/  BSYNC B0 ;  /* 0x0000000000007941 */ /* 0x000fea0003800000 */
.L_x_1280:
[C---:B------:R-:W-:Y:S01]  /*e520*/  ISETP.GE.AND P0, PT, R55.reuse, R211, PT ;  /* 0x000000d33700720c */ /* 0x040fe20003f06270 */
[----:B------:R-:W-:Y:S03]  /*e530*/  BSSY B0, `(.L_x_1282) ;  /* 0x0000012000007945 */ /* 0x000fe60003800000 */
[----:B------:R-:W-:Y:S11]  /*e540*/  ISETP.GE.AND P0, PT, R55, R210, !P0 ;  /* 0x000000d23700720c */ /* 0x000ff60004706270 */
[----:B------:R-:W-:Y:S02]  /*e550*/  @!UPT UIADD3 URZ, URZ, URZ, URZ ;  /* 0x0000003f3f3ff290 */ /* 0x000fe4000fffe03f */
[----:B------:R-:W-:-:S05]  /*e560*/  @!P0 BRA `(.L_x_1283) ;  /* 0x000000e000008947 */ /* 0x000fca0003800000 */
[----:B------:R-:W-:Y:S02]  /*e570*/  ISETP.NE.AND P3, PT, R154, RZ, PT ;  /* 0x000000ff9a00720c */ /* 0x000fe40003f65270 */
[----:B------:R-:W-:Y:S11]  /*e580*/  ISETP.NE.AND P1, PT, R153, RZ, PT ;  /* 0x000000ff9900720c */ /* 0x000ff60003f25270 */
[----:B-1----:R-:W-:Y:S02]  /*e590*/  @P3 LEA R4, P0, R77, R109, 0x1 ;  /* 0x0000006d4d043211 */ /* 0x002fe400078008ff */
[----:B------:R-:W-:Y:S02]  /*e5a0*/  @P3 LEA R20, P2, R227, R115, 0x1 ;  /* 0x00000073e3143211 */ /* 0x000fe400078408ff */
[----:B------:R-:W-:Y:S02]  /*e5b0*/  @P3 LEA.HI.X R5, R77, R108, R76, 0x1, P0 ;  /* 0x0000006c4d053211 */ /* 0x000fe400000f0c4c */
[----:B------:R-:W-:Y:S02]  /*e5c0*/  @P1 LEA R2, P0, R79, R109, 0x1 ;  /* 0x0000006d4f021211 */ /* 0x000fe400078008ff */
[----:B------:R-:W-:Y:S02]  /*e5d0*/  @P3 LEA.HI.X R21, R227, R114, R228, 0x1, P2 ;  /* 0x00000072e3153211 */ /* 0x000fe400010f0ce4 */
[----:B------:R-:W2:Y:S01]  /*e5e0*/  @P3 LD.E.128 R4, [R4.64] ;  /* 0x0000000604043980 */ /* 0x000ea2000c101d00 */
[----:B------:R-:W-:Y:S03]  /*e5f0*/  @P1 LEA.HI.X R3, R79, R108, R78, 0x1, P0 ;  /* 0x0000006c4f031211 */ /* 0x000fe600000f0c4e */
[----:B--2---:R1:W-:Y:S04]  /*e600*/  @P3 ST.E.128 [R20.64], R4 ;  /* 0x0000000414003985 */ /* 0x0043e8000c101d06 */
[----:B-1----:R1:W2:Y:S02]  /*e610*/  @P1 LD.E.128 R4, [R2.64] ;  /* 0x0000000602041980 */ /* 0x0022a4000c101d00 */
[C---:B-1----:R-:W-:Y:S04]  /*e620*/  @P1 LEA R2, P0, R71.reuse, R115, 0x1 ;  /* 0x0000007347021211 */ /* 0x042fe800078008ff */
[----:B------:R-:W-:Y:S05]  /*e630*/  @P1 LEA.HI.X R3, R71, R114, R70, 0x1, P0 ;  /* 0x0000007247031211 */ /* 0x000fea00000f0c46 */
[----:B--2---:R1:W-:Y:S04]  /*e640*/  @P1 ST.E.128 [R2.64], R4 ;  /* 0x0000000402001985 */ /* 0x0043e8000c101d06 */
.L_x_1283:
[----:B------:R-:W-:Y:S05]  /*e650*/  BSYNC B0 ;  /* 0x0000000000007941 */ /* 0x000fea0003800000 */
.L_x_1282:
[C---:B------:R-:W-:Y:S01]  /*e660*/  ISETP.GE.AND P0, PT, R54.reuse, R211, PT ;  /* 0x000000d33600720c */ /* 0x040fe20003f06270 */
[----:B------:R-:W-:Y:S03]  /*e670*/  BSSY B0, `(.L_x_1284) ;  /* 0x0000012000007945 */ /* 0x000fe60003800000 */
[----:B------:R-:W-:Y:S11]  /*e680*/  ISETP.GE.AND P0, PT, R54, R210, !P0 ;  /* 0x000000d23600720c */ /* 0x000ff60004706270 */
[----:B------:R-:W-:Y:S02]  /*e690*/  @!UPT UIADD3 URZ, URZ, URZ, URZ ;  /* 0x0000003f3f3ff290 */ /* 0x000fe4000fffe03f */
[----:B------:R-:W-:-:S05]  /*e6a0*/  @!P0 BRA `(.L_x_1285) ;  /* 0x000000e000008947 */ /* 0x000fca0003800000 */
[----:B------:R-:W-:Y:S02]  /*e6b0*/  ISETP.NE.AND P3, PT, R154, RZ, PT ;  /* 0x000000ff9a00720c */ /* 0x000fe40003f65270 */
[----:B------:R-:W-:Y:S11]  /*e6c0*/  ISETP.NE.AND P1, PT, R153, RZ, PT ;  /* 0x000000ff9900720c */ /* 0x000ff60003f25270 */
[C---:B-1----:R-:W-:Y:S02]  /*e6d0*/  @P3 LEA R4, P0, R85.reuse, R109, 0x1 ;  /* 0x0000006d55043211 */ /* 0x042fe400078008ff */
[C---:B------:R-:W-:Y:S02]  /*e6e0*/  @P3 LEA R20, P2, R72.reuse, R115, 0x1 ;  /* 0x0000007348143211 */ /* 0x040fe400078408ff */
[----:B------:R-:W-:Y:S02]  /*e6f0*/  @P3 LEA.HI.X R5, R85, R108, R84, 0x1, P0 ;  /* 0x0000006c55053211 */ /* 0x000fe400000f0c54 */
[C---:B------:R-:W-:Y:S02]  /*e700*/  @P1 LEA R2, P0, R81.reuse, R109, 0x1 ;  /* 0x0000006d51021211 */ /* 0x040fe400078008ff */
        /* <DEDUP_REMOVED lines=8> */
.L_x_1285:
[----:B------:R-:W-:Y:S05]  /*e790*/  BSYNC B0 ;  /* 0x0000000000007941 */ /* 0x000fea0003800000 */
.L_x_1284:
[C---:B------:R-:W-:Y:S01]  /*e7a0*/  ISETP.GE.AND P0, PT, R53.reuse, R211, PT ;  /* 0x000000d33500720c */ /* 0x040fe20003f06270 */
[----:B------:R-:W-:Y:S03]  /*e7b0*/  BSSY B0, `(.L_x_1286) ;  /* 0x0000018000007945 */ /* 0x000fe60003800000 */
[----:B------:R-:W-:Y:S11]  /*e7c0*/  ISETP.GE.AND P0, PT, R53, R210, !P0 ;  /* 0x000000d23500720c */ /* 0x000ff60004706270 */
[----:B------:R-:W-:Y:S02]  /*e7d0*/  @!UPT UIADD3 URZ, URZ, URZ, URZ ;  /* 0x0000003f3f3ff290 */ /* 0x000fe4000fffe03f */
[----:B------:R-:W-:-:S05]  /*e7e0*/  @!P0 BRA `(.L_x_1287) ;  /* 0x0000014000008947 */ /* 0x000fca0003800000 */
[----:B------:R-:W-:Y:S02]  /*e7f0*/  ISETP.NE.AND P2, PT, R154, RZ, PT ;  /* 0x000000ff9a00720c */ /* 0x000fe40003f45270 */
[----:B------:R-:W-:Y:S11]  /*e800*/  ISETP.NE.AND P1, PT, R153, RZ, PT ;  /* 0x000000ff9900720c */ /* 0x000ff60003f25270 */
[----:B-1----:R-:W-:Y:S01]  /*e810*/  @P2 IMAD.MOV.U32 R2, RZ, RZ, R109 ;  /* 0x000000ffff022224 */ /* 0x002fe200078e006d */
[----:B------:R-:W-:Y:S01]  /*e820*/  @P2 MOV R21, R114 ;  /* 0x0000007200152202 */ /* 0x000fe20000000f00 */
[----:B------:R-:W-:Y:S02]  /*e830*/  @P2 IMAD.MOV.U32 R3, RZ, RZ, R108 ;  /* 0x000000ffff032224 */ /* 0x000fe400078e006c */
[----:B------:R-:W-:Y:S02]  /*e840*/  @P2 IMAD R0, R203, 0x60, RZ ;  /* 0x00000060cb002824 */ /* 0x000fe400078e02ff */
[----:B------:R-:W-:Y:S04]  /*e850*/  @P2 IMAD.WIDE.U32 R2, R202, 0x60, R2 ;  /* 0x00000060ca022825 */ /* 0x000fe800078e0002 */
[----:B------:R-:W-:Y:S01]  /*e860*/  @P2 IMAD.MOV.U32 R20, RZ, RZ, R115 ;  /* 0x000000ffff142224 */ /* 0x000fe200078e0073 */
[----:B------:R-:W-:Y:S01]  /*e870*/  @P2 IADD3 R3, R3, R0, RZ ;  /* 0x0000000003032210 */ /* 0x000fe20007ffe0ff */
[----:B------:R-:W-:Y:S02]  /*e880*/  @P2 IMAD R0, R45, 0x60, RZ ;  /* 0x000000602d002824 */ /* 0x000fe400078e02ff */
[----:B------:R-:W-:Y:S02]  /*e890*/  @P2 IMAD.WIDE.U32 R20, R44, 0x60, R20 ;  /* 0x000000602c142825 */ /* 0x000fe400078e0014 */
[----:B------:R1:W2:Y:S02]  /*e8a0*/  @P2 LD.E.128 R4, [R2.64] ;  /* 0x0000000602042980 */ /* 0x0002a4000c101d00 */
[----:B------:R-:W-:Y:S01]  /*e8b0*/  @P2 IMAD.IADD R21, R21, 0x1, R0 ;  /* 0x0000000115152824 */ /* 0x000fe200078e0200 */
[C---:B-1----:R-:W-:Y:S04]  /*e8c0*/  @P1 LEA R2, P0, R87.reuse, R109, 0x1 ;  /* 0x0000006d57021211 */ /* 0x042fe800078008ff */
[----:B------:R-:W-:Y:S01]  /*e8d0*/  @P1 LEA.HI.X R3, R87, R108, R86, 0x1, P0 ;  /* 0x0000006c57031211 */ /* 0x000fe200000f0c56 */
[----:B--2---:R1:W-:Y:S04]  /*e8e0*/  @P2 ST.E.128 [R20.64], R4 ;  /* 0x0000000414002985 */ /* 0x0043e8000c101d06 */
[----:B-1----:R1:W2:Y:S02]  /*e8f0*/  @P1 LD.E.128 R4, [R2.64] ;  /* 0x0000000602041980 */ /* 0x0022a4000c101d00 */
[C---:B-1----:R-:W-:Y:S04]  /*e900*/  @P1 LEA R2, P0, R196.reuse, R115, 0x1 ;  /* 0x00000073c4021211 */ /* 0x042fe800078008ff */
[----:B------:R-:W-:Y:S05]  /*e910*/  @P1 LEA.HI.X R3, R196, R114, R197, 0x1, P0 ;  /* 0x00000072c4031211 */ /* 0x000fea00000f0cc5 */
[----:B--2---:R1:W-:Y:S04]  /*e920*/  @P1 ST.E.128 [R2.64], R4 ;  /* 0x0000000402001985 */ /* 0x0043e8000c101d06 */
.L_x_1287:
[----:B------:R-:W-:Y:S05]  /*e930*/  BSYNC B0 ;  /* 0x0000000000007941 */ /* 0x000fea0003800000 */
.L_x_1286:
        /* <DEDUP_REMOVED lines=19> */
.L_x_1289:
[----:B------:R-:W-:Y:S05]  /*ea70*/  BSYNC B0 ;  /* 0x0000000000007941 */ /* 0x000fea0003800000 */
.L_x_1288:
        /* <DEDUP_REMOVED lines=25> */
.L_x_1291:
[----:B------:R-:W-:Y:S05]  /*ec10*/  BSYNC B0 ;  /* 0x0000000000007941 */ /* 0x000fea0003800000 */
.L_x_1290:
        /* <DEDUP_REMOVED lines=25> */
.L_x_1293:
[----:B------:R-:W-:Y:S05]  /*edb0*/  BSYNC B0 ;  /* 0x0000000000007941 */ /* 0x000fea0003800000 */
.L_x_1292:
[C---:B------:R-:W-:Y:S04]  /*edc0*/  ISETP.GE.AND P0, PT, R149.reuse, R211, PT ;  /* 0x000000d39500720c */ /* 0x040fe80003f06270 */
        /* <DEDUP_REMOVED lines=23> */
.L_x_1215:
[----:B------:R-:W-:Y:S05]  /*ef40*/  BSYNC B3 ;  /* 0x0000000000037941 */ /* 0x000fea0003800000 */
.L_x_1180:
[----:B------:R-:W-:Y:S01]  /*ef50*/  ISETP.NE.U32.AND P1, PT, R238, RZ, PT ;  /* 0x000000ffee00720c */ /* 0x000fe20003f25070 */
[----:B------:R-:W2:Y:S01]  /*ef60*/  LD.E R0, [R10.64+0x128] ;  /* 0x000128060a007980 */ /* 0x000ea2000c101900 */
[----:B-1----:R-:W-:Y:S01]  /*ef70*/  IMAD.MOV.U32 R2, RZ, RZ, R109 ;  /* 0x000000ffff027224 */ /* 0x002fe200078e006d */
[----:B------:R-:W-:Y:S01]  /*ef80*/  BSSY B0, `(.L_x_1294) ;  /* 0x0000064000007945 */ /* 0x000fe20003800000 */
[----:B------:R-:W-:Y:S01]  /*ef90*/  ISETP.NE.AND.EX P1, PT, R239, RZ, PT, P1 ;  /* 0x000000ffef00720c */ /* 0x000fe20003f25310 */
[----:B------:R-:W-:Y:S02]  /*efa0*/  IMAD.MOV.U32 R3, RZ, RZ, R108 ;  /* 0x000000ffff037224 */ /* 0x000fe400078e006c */
[----:B--2---:R-:W-:Y:S05]  /*efb0*/  IMAD.U32 R0, R0, -0x80, RZ ;  /* 0xffffff8000007824 */ /* 0x004fea00078e00ff */
[C---:B------:R-:W-:Y:S04]  /*efc0*/  LEA R109, P0, R0.reuse, R2, 0x1 ;  /* 0x00000002006d7211 */ /* 0x040fe800078008ff */
[----:B------:R-:W-:Y:S01]  /*efd0*/  LEA.HI.X.SX32 R108, R0, R3, 0x1, P0 ;  /* 0x00000003006c7211 */ /* 0x000fe200000f0eff */
[----:B------:R-:W-:-:S05]  /*efe0*/  @!P1 BRA `(.L_x_1295) ;  /* 0x0000051000009947 */ /* 0x000fca0003800000 */
[----:B------:R-:W-:Y:S04]  /*eff0*/  IADD3 R0, R14, -0x1, RZ ;  /* 0xffffffff0e007810 */ /* 0x000fe80007ffe0ff */
[----:B------:R-:W-:Y:S11]  /*f000*/  ISETP.GT.AND P0, PT, R0, R74, PT ;  /* 0x0000004a0000720c */ /* 0x000ff60003f04270 */
[----:B------:R-:W-:Y:S02]  /*f010*/  @!UPT UIADD3 URZ, URZ, URZ, URZ ;  /* 0x0000003f3f3ff290 */ /* 0x000fe4000fffe03f */
[----:B------:R-:W-:-:S05]  /*f020*/  @!P0 BRA `(.L_x_1296) ;  /* 0x0000059000008947 */ /* 0x000fca0003800000 */
[----:B------:R-:W2:Y:S01]  /*f030*/  LD.E R3, [R10.64+0x170] ;  /* 0x000170060a037980 */ /* 0x000ea2000c101900 */
[----:B------:R-:W-:Y:S02]  /*f040*/  IADD3 R0, R16, -0x100, RZ ;  /* 0xffffff0010007810 */ /* 0x000fe40007ffe0ff */
[----:B------:R-:W-:Y:S01]  /*f050*/  IABS R8, R15 ;  /* 0x0000000f00087213 */ /* 0x000fe20000000000 */
[----:B------:R-:W3:Y:S01]  /*f060*/  LD.E.64 R24, [R10.64+0x40] ;  /* 0x000040060a187980 */ /* 0x000ee2000c101b00 */
[----:B------:R-:W-:Y:S05]  /*f070*/  IABS R6, R0 ;  /* 0x0000000000067213 */ /* 0x000fea0000000000 */
[----:B------:R-:W4:Y:S06]  /*f080*/  LD.E.64 R22, [R10.64+0x20] ;  /* 0x000020060a167980 */ /* 0x000f2c000c101b00 */
[----:B------:R-:W3:Y:S01]  /*f090*/  LD.E.64 R20, [R10.64+0x28] ;  /* 0x000028060a147980 */ /* 0x000ee2000c101b00 */
[-C--:B--2---:R-:W-:Y:S02]  /*f0a0*/  IABS R2, R3.reuse ;  /* 0x0000000300027213 */ /* 0x084fe40000000000 */
[----:B------:R-:W-:Y:S02]  /*f0b0*/  IABS R7, R3 ;  /* 0x0000000300077213 */ /* 0x000fe40000000000 */
[----:B------:R-:W1:Y:S03]  /*f0c0*/  I2F.RP R4, R2 ;  /* 0x0000000200047306 */ /* 0x000e660000209400 */
[----:B------:R-:W-:Y:S07]  /*f0d0*/  IMAD.MOV R7, RZ, RZ, -R7 ;  /* 0x000000ffff077224 */ /* 0x000fee00078e0a07 */
[----:B-1----:R-:W1:Y:S02]  /*f0e0*/  MUFU.RCP R4, R4 ;  /* 0x0000000400047308 */ /* 0x002e640000001000 */
[----:B-1----:R-:W-:Y:S08]  /*f0f0*/  IADD3 R4, R4, 0xffffffe, RZ ;  /* 0x0ffffffe04047810 */ /* 0x002ff00007ffe0ff */
[----:B------:R-:W1:Y:S02]  /*f100*/  F2I.FTZ.U32.TRUNC.NTZ R5, R4 ;  /* 0x0000000400057305 */ /* 0x000e64000021f000 */
[--C-:B-1----:R-:W-:Y:S04]  /*f110*/  IMAD.MOV R4, RZ, RZ, -R5.reuse ;  /* 0x000000ffff047224 */ /* 0x102fe800078e0a05 */
[----:B------:R-:W-:Y:S02]  /*f120*/  IMAD R16, R4, R2, RZ ;  /* 0x0000000204107224 */ /* 0x000fe400078e02ff */
[----:B------:R-:W-:Y:S04]  /*f130*/  IMAD.MOV.U32 R4, RZ, RZ, RZ ;  /* 0x000000ffff047224 */ /* 0x000fe800078e00ff */
[----:B------:R-:W-:Y:S06]  /*f140*/  IMAD.HI.U32 R5, R5, R16, R4 ;  /* 0x0000001005057227 */ /* 0x000fec00078e0004 */
[C---:B------:R-:W-:Y:S04]  /*f150*/  IMAD.HI.U32 R4, R5.reuse, R6, RZ ;  /* 0x0000000605047227 */ /* 0x040fe800078e00ff */
[----:B------:R-:W-:Y:S04]  /*f160*/  IMAD.HI.U32 R5, R5, R8, RZ ;  /* 0x0000000805057227 */ /* 0x000fe800078e00ff */
[-C--:B------:R-:W-:Y:S02]  /*f170*/  IMAD R6, R4, R7.reuse, R6 ;  /* 0x0000000704067224 */ /* 0x080fe400078e0206 */
        /* <DEDUP_REMOVED lines=15> */
[----:B------:R-:W-:Y:S02]  /*f270*/  LOP3.LUT R2, RZ, R3, RZ, 0x33, !PT ;  /* 0x00000003ff027212 */ /* 0x000fe400078e33ff */
[----:B------:R-:W-:Y:S02]  /*f280*/  @P5 IADD3 R5, R5, 0x1, RZ ;  /* 0x0000000105055810 */ /* 0x000fe40007ffe0ff */
[----:B------:R-:W-:Y:S01]  /*f290*/  IADD3 R0, -R15, R0, RZ ;  /* 0x000000000f007210 */ /* 0x000fe20007ffe1ff */
        /* <DEDUP_REMOVED lines=9> */
[----:B------:R1:W2:Y:S02]  /*f330*/  LD.E R5, [R16.64] ;  /* 0x0000000610057980 */ /* 0x0002a4000c101900 */
[----:B------:R-:W-:Y:S02]  /*f340*/  IMAD R0, R2, R3, R0 ;  /* 0x0000000302007224 */ /* 0x000fe400078e0200 */
[----:B------:R-:W2:Y:S02]  /*f350*/  LD.E R6, [R6.64] ;  /* 0x0000000606067980 */ /* 0x000ea4000c101900 */
[-C--:B---3--:R-:W-:Y:S01]  /*f360*/  IMAD R4, R25, R0.reuse, RZ ;  /* 0x0000000019047224 */ /* 0x088fe200078e02ff */
[----:B------:R-:W-:Y:S01]  /*f370*/  SHF.R.S32.HI R2, RZ, 0x1f, R0 ;  /* 0x0000001fff027819 */ /* 0x000fe20000011400 */
[C---:B------:R-:W-:Y:S04]  /*f380*/  IMAD.WIDE.U32 R26, R24.reuse, R0, RZ ;  /* 0x00000000181a7225 */ /* 0x040fe800078e00ff */
[----:B------:R-:W-:Y:S01]  /*f390*/  IMAD R4, R24, R2, R4 ;  /* 0x0000000218047224 */ /* 0x000fe200078e0204 */
[----:B-1----:R-:W3:Y:S01]  /*f3a0*/  LD.E.64 R16, [R10.64+0x38] ;  /* 0x000038060a107980 */ /* 0x002ee2000c101b00 */
[----:B--2---:R-:W-:Y:S04]  /*f3b0*/  IMAD.IADD R6, R5, 0x1, -R6 ;  /* 0x0000000105067824 */ /* 0x004fe800078e0a06 */
[-C--:B----4-:R-:W-:Y:S01]  /*f3c0*/  IMAD R3, R23, R6.reuse, RZ ;  /* 0x0000000617037224 */ /* 0x090fe200078e02ff */
[----:B------:R-:W-:Y:S01]  /*f3d0*/  SHF.R.S32.HI R5, RZ, 0x1f, R6 ;  /* 0x0000001fff057819 */ /* 0x000fe20000011406 */
[C---:B------:R-:W-:Y:S04]  /*f3e0*/  IMAD.WIDE.U32 R24, R22.reuse, R6, RZ ;  /* 0x0000000616187225 */ /* 0x040fe800078e00ff */
[----:B------:R-:W-:Y:S01]  /*f3f0*/  IMAD R3, R22, R5, R3 ;  /* 0x0000000516037224 */ /* 0x000fe200078e0203 */
[----:B------:R-:W-:Y:S01]  /*f400*/  MOV R22, R26 ;  /* 0x0000001a00167202 */ /* 0x000fe20000000f00 */
[----:B------:R-:W-:Y:S02]  /*f410*/  IMAD.IADD R23, R27, 0x1, R4 ;  /* 0x000000011b177824 */ /* 0x000fe400078e0204 */
[----:B------:R-:W-:Y:S02]  /*f420*/  IMAD.IADD R25, R25, 0x1, R3 ;  /* 0x0000000119197824 */ /* 0x000fe400078e0203 */
[----:B------:R-:W-:Y:S04]  /*f430*/  IMAD.WIDE.U32 R22, R6, R20, R22 ;  /* 0x0000001406167225 */ /* 0x000fe800078e0016 */
[----:B------:R-:W-:Y:S01]  /*f440*/  IMAD R6, R21, R6, RZ ;  /* 0x0000000615067224 */ /* 0x000fe200078e02ff */
[----:B------:R-:W-:Y:S01]  /*f450*/  LEA R117, P1, R22, R117, 0x1 ;  /* 0x0000007516757211 */ /* 0x000fe200078208ff */
[----:B---3--:R-:W-:Y:S02]  /*f460*/  IMAD R3, R17, R0, RZ ;  /* 0x0000000011037224 */ /* 0x008fe400078e02ff */
        /* <DEDUP_REMOVED lines=9> */
.L_x_1295:
[----:B------:R-:W-:Y:S01]  /*f500*/  MOV R7, R116 ;  /* 0x0000007400077202 */ /* 0x000fe20000000f00 */
[----:B------:R-:W2:Y:S01]  /*f510*/  LD.E R2, [R10.64+0x40] ;  /* 0x000040060a027980 */ /* 0x000ea2000c101900 */
[----:B------:R-:W-:Y:S01]  /*f520*/  MOV R5, R114 ;  /* 0x0000007200057202 */ /* 0x000fe20000000f00 */
[----:B------:R-:W-:Y:S02]  /*f530*/  IMAD.MOV.U32 R6, RZ, RZ, R117 ;  /* 0x000000ffff067224 */ /* 0x000fe400078e0075 */
[----:B------:R-:W3:Y:S01]  /*f540*/  LD.E R0, [R10.64+0x38] ;  /* 0x000038060a007980 */ /* 0x000ee2000c101900 */
[----:B------:R-:W-:Y:S02]  /*f550*/  IMAD.MOV.U32 R4, RZ, RZ, R115 ;  /* 0x000000ffff047224 */ /* 0x000fe400078e0073 */
[----:B---3--:R-:W-:Y:S02]  /*f560*/  IMAD.U32 R0, R0, -0x80, RZ ;  /* 0xffffff8000007824 */ /* 0x008fe400078e00ff */
[----:B--2---:R-:W-:Y:S03]  /*f570*/  IMAD.U32 R2, R2, -0x80, RZ ;  /* 0xffffff8002027824 */ /* 0x004fe600078e00ff */
[----:B------:R-:W-:Y:S02]  /*f580*/  LEA R115, P0, R0, R4, 0x1 ;  /* 0x0000000400737211 */ /* 0x000fe400078008ff */
[----:B------:R-:W-:Y:S02]  /*f590*/  LEA R117, P1, R2, R6, 0x1 ;  /* 0x0000000602757211 */ /* 0x000fe400078208ff */
[----:B------:R-:W-:Y:S02]  /*f5a0*/  LEA.HI.X.SX32 R114, R0, R5, 0x1, P0 ;  /* 0x0000000500727211 */ /* 0x000fe400000f0eff */
[----:B------:R-:W-:Y:S04]  /*f5b0*/  LEA.HI.X.SX32 R116, R2, R7, 0x1, P1 ;  /* 0x0000000702747211 */ /* 0x000fe800008f0eff */
.L_x_1296:
[----:B------:R-:W-:Y:S05]  /*f5c0*/  BSYNC B0 ;  /* 0x0000000000007941 */ /* 0x000fea0003800000 */
.L_x_1294:
[----:B------:R-:W-:Y:S04]  /*f5d0*/  IADD3 R14, R14, -0x1, RZ ;  /* 0xffffffff0e0e7810 */ /* 0x000fe80007ffe0ff */
[----:B------:R-:W-:Y:S11]  /*f5e0*/  ISETP.GT.AND P0, PT, R14, R74, PT ;  /* 0x0000004a0e00720c */ /* 0x000ff60003f04270 */
[----:B------:R-:W-:Y:S02]  /*f5f0*/  @!UPT UIADD3 URZ, URZ, URZ, URZ ;  /* 0x0000003f3f3ff290 */ /* 0x000fe4000fffe03f */
[----:B------:R-:W-:-:S05]  /*f600*/  @P0 BRA `(.L_x_1297) ;  /* 0xffff37f000000947 */ /* 0x000fca000383ffff */
.L_x_1163:
[----:B-1----:R-:W-:Y:S01]  /*f610*/  WARPSYNC 0xffffffff ;  /* 0xffffffff00007948 */ /* 0x002fe20003800000 */
        /* <DEDUP_REMOVED lines=15> */
[----:B------:R-:W-:-:S04]  /*f710*/  @P1 LEA R2, P0, R233, R2, 0x2 ;  /* 0x00000002e9021211 */ /* 0x000fc800078010ff */
[----:B------:R-:W-:-:S05]  /*f720*/  @P1 LEA.HI.X R3, R233, R3, R56, 0x2, P0 ;  /* 0x00000003e9031211 */ /* 0x000fca00000f1438 */
[----:B------:R2:W4:Y:S04]  /*f730*/  @P1 LD.E R7, [R2.64] ;  /* 0x0000000602071980 */ /* 0x000528000c101900 */
[----:B--2---:R1:W5:Y:S01]  /*f740*/  LD.E R2, [R10.64+0xc0] ;  /* 0x0000c0060a027980 */ /* 0x004362000c101900 */
[----:B------:R-:W-:-:S04]  /*f750*/  LEA.HI R3, R0, R0, RZ, 0x1 ;  /* 0x0000000000037211 */ /* 0x000fc800078f08ff */
[----:B------:R-:W-:Y:S02]  /*f760*/  SHF.R.S32.HI R3, RZ, 0x1, R3 ;  /* 0x00000001ff037819 */ /* 0x000fe40000011403 */
[----:B------:R-:W-:Y:S02]  /*f770*/  IADD3 R5, P1, R5, R180, RZ ;  /* 0x000000b405057210 */ /* 0x000fe40007f3e0ff */
[----:B---3--:R-:W-:Y:S01]  /*f780*/  ISETP.NE.AND P4, PT, R4, RZ, PT ;  /* 0x000000ff0400720c */ /* 0x008fe20003f85270 */
[----:B------:R-:W-:Y:S01]  /*f790*/  IMAD.MOV.U32 R184, RZ, RZ, R180 ;  /* 0x000000ffffb87224 */ /* 0x000fe200078e00b4 */
[----:B-----5:R-:W-:Y:S01]  /*f7a0*/  LEA R42, P2, R180, R208, 0x1 ;  /* 0x000000d0b42a7211 */ /* 0x020fe200078408ff */
[----:B------:R-:W-:Y:S01]  /*f7b0*/  IMAD R21, R200, R3, R156 ;  /* 0x00000003c8157224 */ /* 0x000fe200078e029c */
[----:B------:R-:W-:Y:S01]  /*f7c0*/  LEA R6, P0, R206, R180, 0x5 ;  /* 0x000000b4ce067211 */ /* 0x000fe200078028ff */
[--C-:B------:R-:W-:Y:S01]  /*f7d0*/  IMAD.X R12, R12, 0x1, R185.reuse, P1 ;  /* 0x000000010c0c7824 */ /* 0x100fe200008e06b9 */
[----:B------:R-:W-:Y:S01]  /*f7e0*/  LEA.HI.X R43, R180, R209, R185, 0x1, P2 ;  /* 0x000000d1b42b7211 */ /* 0x000fe200010f0cb9 */
[----:B------:R-:W-:Y:S01]  /*f7f0*/  IMAD R8, R207, 0x30, RZ ;  /* 0x00000030cf087824 */ /* 0x000fe200078e02ff */
[C---:B------:R-:W-:Y:S01]  /*f800*/  LEA.HI.X R13, R206.reuse, R185, R207, 0x5, P0 ;  /* 0x000000b9ce0d7211 */ /* 0x040fe200000f2ccf */
[----:B------:R-:W-:Y:S01]  /*f810*/  IMAD.WIDE.U32 R184, R206, 0x30, R184 ;  /* 0x00000030ceb87825 */ /* 0x000fe200078e00b8 */
[----:B------:R-:W-:-:S02]  /*f820*/  LEA R40, P1, R5, R208, 0x1 ;  /* 0x000000d005287211 */ /* 0x000fc400078208ff */
[----:B------:R-:W-:Y:S01]  /*f830*/  LEA R38, P0, R6, R208, 0x1 ;  /* 0x000000d006267211 */ /* 0x000fe200078008ff */
[----:B------:R-:W-:Y:S02]  /*f840*/  IMAD.IADD R30, R235, 0x1, -R50 ;  /* 0x00000001eb1e7824 */ /* 0x000fe400078e0a32 */
[----:B------:R-:W-:Y:S01]  /*f850*/  IMAD.IADD R156, R156, 0x1, R21 ;  /* 0x000000019c9c7824 */ /* 0x000fe200078e0215 */
[-C--:B------:R-:W-:Y:S01]  /*f860*/  LEA.HI.X R41, R5, R209.reuse, R12, 0x1, P1 ;  /* 0x000000d105297211 */ /* 0x080fe200008f0c0c */
[----:B------:R-:W-:Y:S01]  /*f870*/  IMAD.IADD R8, R185, 0x1, R8 ;  /* 0x00000001b9087824 */ /* 0x000fe200078e0208 */
[----:B------:R-:W-:Y:S02]  /*f880*/  LEA.HI.X R39, R6, R209, R13, 0x1, P0 ;  /* 0x000000d106277211 */ /* 0x000fe400000f0c0d */
[----:B------:R-:W-:Y:S02]  /*f890*/  ISETP.GE.AND P0, PT, R200, R30, PT ;  /* 0x0000001ec800720c */ /* 0x000fe40003f06270 */
[----:B------:R-:W-:Y:S01]  /*f8a0*/  LEA R36, P1, R184, R208, 0x1 ;  /* 0x000000d0b8247211 */ /* 0x000fe200078208ff */
[----:B------:R-:W-:Y:S01]  /*f8b0*/  IMAD.SHL.U32 R33, R3, 0x10, RZ ;  /* 0x0000001003217824 */ /* 0x000fe200078e00ff */
[----:B------:R-:W-:-:S02]  /*f8c0*/  ISETP.GT.AND P0, PT, R133, -0x8, !P0 ;  /* 0xfffffff88500780c */ /* 0x000fc40004704270 */
[----:B------:R-:W-:Y:S02]  /*f8d0*/  LEA.HI.X R37, R184, R209, R8, 0x1, P1 ;  /* 0x000000d1b8257211 */ /* 0x000fe400008f0c08 */
        /* <DEDUP_REMOVED lines=26> */
[----:B-----5:R-:W-:Y:S02]  /*fa80*/  MOV R8, R15 ;  /* 0x0000000f00087202 */ /* 0x020fe40000000f00 */
[----:B------:R-:W-:Y:S02]  /*fa90*/  MOV R24, R13 ;  /* 0x0000000d00187202 */ /* 0x000fe40000000f00 */
[----:B------:R-:W-:Y:S01]  /*faa0*/  MOV R22, R14 ;  /* 0x0000000e00167202 */ /* 0x000fe20000000f00 */
[----:B------:R-:W-:-:S02]  /*fab0*/  HADD2.F32 R17, -RZ, R8.H1_H1 ;  /* 0x30000008ff117230 */ /* 0x000fc40000004100 */
[--C-:B------:R-:W-:Y:S02]  /*fac0*/  HADD2.F32 R23, -RZ, R24.reuse.H0_H0 ;  /* 0x20000018ff177230 */ /* 0x100fe40000004100 */
[----:B------:R-:W-:Y:S02]  /*fad0*/  HADD2.F32 R24, -RZ, R24.H1_H1 ;  /* 0x30000018ff187230 */ /* 0x000fe40000004100 */
[----:B------:R-:W-:Y:S02]  /*fae0*/  HADD2.F32 R26, -RZ, R8.H0_H0 ;  /* 0x20000008ff1a7230 */ /* 0x000fe40000004100 */
[----:B---3--:R-:W-:Y:S02]  /*faf0*/  HADD2.F32 R13, -RZ, R5.H1_H1 ;  /* 0x30000005ff0d7230 */ /* 0x008fe40000004100 */
[----:B------:R-:W-:Y:S02]  /*fb00*/  HADD2.F32 R14, -RZ, R4.H1_H1 ;  /* 0x30000004ff0e7230 */ /* 0x000fe40000004100 */
[----:B----4-:R-:W-:Y:S01]  /*fb10*/  HADD2.F32 R15, -RZ, R7.H1_H1 ;  /* 0x30000007ff0f7230 */ /* 0x010fe20000004100 */
        /* <DEDUP_REMOVED lines=8> */
[C---:B------:R-:W-:Y:S01]  /*fba0*/  FFMA.FTZ R17, R26.reuse, R13, R17 ;  /* 0x0000000d1a117223 */ /* 0x040fe20000010011 */
[----:B------:R-:W-:Y:S01]  /*fbb0*/  HADD2.F32 R13, -RZ, R12.H1_H1 ;  /* 0x3000000cff0d7230 */ /* 0x000fe20000004100 */
        /* <DEDUP_REMOVED lines=19> */
[----:B------:R-:W-:Y:S02]  /*fcf0*/  MOV R12, R15 ;  /* 0x0000000f000c7202 */ /* 0x000fe40000000f00 */
[----:B------:R-:W-:Y:S02]  /*fd00*/  MOV R13, R24 ;  /* 0x00000018000d7202 */ /* 0x000fe40000000f00 */
[----:B------:R-:W-:Y:S02]  /*fd10*/  MOV R15, R8 ;  /* 0x00000008000f7202 */ /* 0x000fe40000000f00 */
.L_x_1306:
[----:B------:R-:W-:Y:S05]  /*fd20*/  BSYNC B0 ;  /* 0x0000000000007941 */ /* 0x000fea0003800000 */
.L_x_1305:
[----:B-----5:R3:W-:Y:S02]  /*fd30*/  STS.128 [R237], R12 ;  /* 0x0000000ced007388 */ /* 0x0207e40000000c00 */
.L_x_1304:
[----:B------:R-:W-:Y:S05]  /*fd40*/  BSYNC B1 ;  /* 0x0000000000017941 */ /* 0x000fea0003800000 */
.L_x_1303:
        /* <DEDUP_REMOVED lines=9> */
[----:B-----5:R-:W-:Y:S02]  /*fde0*/  MOV R8, R15 ;  /* 0x0000000f00087202 */ /* 0x020fe40000000f00 */
[----:B------:R-:W-:Y:S02]  /*fdf0*/  MOV R24, R13 ;  /* 0x0000000d00187202 */ /* 0x000fe40000000f00 */
[----:B------:R-:W-:Y:S01]  /*fe00*/  MOV R22, R14 ;  /* 0x0000000e00167202 */ /* 0x000fe20000000f00 */
[----:B------:R-:W-:-:S02]  /*fe10*/  HADD2.F32 R17, -RZ, R8.H1_H1 ;  /* 0x30000008ff117230 */ /* 0x000fc40000004100 */
[--C-:B------:R-:W-:Y:S02]  /*fe20*/  HADD2.F32 R23, -RZ, R24.reuse.H0_H0 ;  /* 0x20000018ff177230 */ /* 0x100fe40000004100 */
[----:B------:R-:W-:Y:S02]  /*fe30*/  HADD2.F32 R24, -RZ, R24.H1_H1 ;  /* 0x30000018ff187230 */ /* 0x000fe40000004100 */
[----:B------:R-:W-:Y:S02]  /*fe40*/  HADD2.F32 R26, -RZ, R8.H0_H0 ;  /* 0x20000008ff1a7230 */ /* 0x000fe40000004100 */
        /* <DEDUP_REMOVED lines=35> */
.L_x_1308:
[----:B------:R-:W-:Y:S05]  /*10080*/  BSYNC B0 ;  /* 0x0000000000007941 */ /* 0x000fea0003800000 */
.L_x_1307:
[----:B-----5:R1:W-:Y:S02]  /*10090*/  STS.128 [R237+0x2000], R12 ;  /* 0x0020000ced007388 */ /* 0x0203e40000000c00 */
.L_x_1302:
[----:B------:R-:W-:Y:S05]  /*100a0*/  BSYNC B2 ;  /* 0x0000000000027941 */ /* 0x000fea0003800000 */
.L_x_1301:
        /* <DEDUP_REMOVED lines=11> */
[-C--:B------:R-:W-:Y:S01]  /*10160*/  IADD3 R54, P2, R28, R56.reuse, RZ ;  /* 0x000000381c367210 */ /* 0x080fe20007f5e0ff */
[----:B------:R1:W-:Y:S01]  /*10170*/  @P0 STS.128 [R237+0x800], RZ ;  /* 0x000800ffed000388 */ /* 0x0003e20000000c00 */
[----:B------:R-:W-:-:S03]  /*10180*/  IADD3 R56, P1, R34, R56, RZ ;  /* 0x0000003822387210 */ /* 0x000fc60007f3e0ff */
[--C-:B------:R-:W-:Y:S02]  /*10190*/  IMAD.X R55, R29, 0x1, R4.reuse, P2 ;  /* 0x000000011d377824 */ /* 0x100fe400010e0604 */
[----:B------:R-:W-:Y:S01]  /*101a0*/  IMAD.X R57, R35, 0x1, R4, P1 ;  /* 0x0000000123397824 */ /* 0x000fe200008e0604 */
[----:B------:R-:W-:Y:S05]  /*101b0*/  @P0 BRA `(.L_x_1312) ;  /* 0x0000032000000947 */ /* 0x000fea0003800000 */
[----:B-1-3--:R1:W5:Y:S01]  /*101c0*/  LD.E.128 R12, [R40.64] ;  /* 0x00000006280c7980 */ /* 0x00a362000c101d00 */
[----:B------:R-:W-:Y:S01]  /*101d0*/  ISETP.GE.AND P0, PT, R18, R0, PT ;  /* 0x000000001200720c */ /* 0x000fe20003f06270 */
[----:B------:R-:W-:-:S12]  /*101e0*/  BSSY B0, `(.L_x_1313) ;  /* 0x000002e000007945 */ /* 0x000fd80003800000 */
[----:B------:R-:W-:Y:S05]  /*101f0*/  @P0 BRA `(.L_x_1314) ;  /* 0x000002c000000947 */ /* 0x000fea0003800000 */
[----:B------:R-:W3:Y:S04]  /*10200*/  LD.E.64 R4, [R56.64] ;  /* 0x0000000638047980 */ /* 0x000ee8000c101b00 */
[----:B--2---:R-:W2:Y:S01]  /*10210*/  LD.E.64 R6, [R54.64] ;  /* 0x0000000636067980 */ /* 0x004ea2000c101b00 */
[----:B-----5:R-:W-:Y:S02]  /*10220*/  MOV R25, R13 ;  /* 0x0000000d00197202 */ /* 0x020fe40000000f00 */
[----:B------:R-:W-:Y:S02]  /*10230*/  MOV R13, R15 ;  /* 0x0000000f000d7202 */ /* 0x000fe40000000f00 */
[----:B------:R-:W-:Y:S01]  /*10240*/  MOV R23, R14 ;  /* 0x0000000e00177202 */ /* 0x000fe20000000f00 */
[----:B------:R-:W-:-:S02]  /*10250*/  HADD2.F32 R24, -RZ, R25.H0_H0 ;  /* 0x20000019ff187230 */ /* 0x000fc40000004100 */
[----:B------:R-:W-:Y:S02]  /*10260*/  HADD2.F32 R22, -RZ, R13.H1_H1 ;  /* 0x3000000dff167230 */ /* 0x000fe40000004100 */
[----:B------:R-:W-:Y:S02]  /*10270*/  HADD2.F32 R25, -RZ, R25.H1_H1 ;  /* 0x30000019ff197230 */ /* 0x000fe40000004100 */
[----:B------:R-:W-:Y:S02]  /*10280*/  HADD2.F32 R27, -RZ, R13.H0_H0 ;  /* 0x2000000dff1b7230 */ /* 0x000fe40000004100 */
        /* <DEDUP_REMOVED lines=25> */
[----:B------:R-:W-:Y:S01]  /*10420*/  FMUL.FTZ R15, R15, R7 ;  /* 0x000000070f0f7220 */ /* 0x000fe20000410000 */
[----:B------:R-:W-:Y:S01]  /*10430*/  MOV R13, R25 ;  /* 0x00000019000d7202 */ /* 0x000fe20000000f00 */
[----:B------:R-:W-:-:S02]  /*10440*/  FFMA.FTZ R16, R12, R6, -R16 ;  /* 0x000000060c107223 */ /* 0x000fc40000010810 */
[----:B------:R-:W-:Y:S02]  /*10450*/  FFMA.FTZ R17, R12, R4, R17 ;  /* 0x000000040c117223 */ /* 0x000fe40000010011 */
[C---:B------:R-:W-:Y:S02]  /*10460*/  FFMA.FTZ R14, R23.reuse, R7, -R14 ;  /* 0x00000007170e7223 */ /* 0x040fe4000001080e */
[----:B------:R-:W-:Y:S01]  /*10470*/  FFMA.FTZ R15, R23, R5, R15 ;  /* 0x00000005170f7223 */ /* 0x000fe2000001000f */
[----:B------:R-:W-:-:S04]  /*10480*/  F2FP.PACK_AB R16, R17, R16 ;  /* 0x000000101110723e */ /* 0x000fc800000000ff */
[----:B------:R-:W-:Y:S02]  /*10490*/  F2FP.PACK_AB R14, R15, R14 ;  /* 0x0000000e0f0e723e */ /* 0x000fe400000000ff */
[----:B------:R-:W-:Y:S02]  /*104a0*/  MOV R12, R16 ;  /* 0x00000010000c7202 */ /* 0x000fe40000000f00 */
[----:B------:R-:W-:Y:S02]  /*104b0*/  MOV R15, R22 ;  /* 0x00000016000f7202 */ /* 0x000fe40000000f00 */
.L_x_1314:
[----:B------:R-:W-:Y:S05]  /*104c0*/  BSYNC B0 ;  /* 0x0000000000007941 */ /* 0x000fea0003800000 */
.L_x_1313:
[----:B-----5:R3:W-:Y:S02]  /*104d0*/  STS.128 [R237+0x800], R12 ;  /* 0x0008000ced007388 */ /* 0x0207e40000000c00 */
.L_x_1312:
[----:B------:R-:W-:Y:S05]  /*104e0*/  BSYNC B1 ;  /* 0x0000000000017941 */ /* 0x000fea0003800000 */
.L_x_1311:
[----:B------:R-:W-:-:S13]  /*104f0*/  ISETP.GE.AND P0, PT, R9, R2, PT ;  /* 0x000000020900720c */ /* 0x000fda0003f06270 */
[----:B------:R1:W-:Y:S01]  /*10500*/  @P0 STS.128 [R237+0x2800], RZ ;  /* 0x002800ffed000388 */ /* 0x0003e20000000c00 */
[----:B------:R-:W-:Y:S05]  /*10510*/  @P0 BRA `(.L_x_1310) ;  /* 0x0000034000000947 */ /* 0x000fea0003800000 */
[----:B-123--:R-:W5:Y:S01]  /*10520*/  LD.E.128 R40, [R40.64+0x80] ;  /* 0x0000800628287980 */ /* 0x00ef62000c101d00 */
[----:B------:R-:W-:Y:S01]  /*10530*/  ISETP.GE.AND P0, PT, R9, R0, PT ;  /* 0x000000000900720c */ /* 0x000fe20003f06270 */
[----:B------:R-:W-:-:S12]  /*10540*/  BSSY B0, `(.L_x_1315) ;  /* 0x0000030000007945 */ /* 0x000fd80003800000 */
[----:B------:R-:W-:Y:S05]  /*10550*/  @P0 BRA `(.L_x_1316) ;  /* 0x000002e000000947 */ /* 0x000fea0003800000 */
[----:B------:R-:W2:Y:S04]  /*10560*/  LD.E.64 R4, [R56.64+0x40] ;  /* 0x0000400638047980 */ /* 0x000ea8000c101b00 */
[----:B------:R-:W3:Y:S01]  /*10570*/  LD.E.64 R6, [R54.64+0x40] ;  /* 0x0000400636067980 */ /* 0x000ee2000c101b00 */
[----:B-----5:R-:W-:Y:S02]  /*10580*/  MOV R25, R41 ;  /* 0x0000002900197202 */ /* 0x020fe40000000f00 */
[----:B------:R-:W-:Y:S02]  /*10590*/  MOV R12, R43 ;  /* 0x0000002b000c7202 */ /* 0x000fe40000000f00 */
[----:B------:R-:W-:Y:S01]  /*105a0*/  MOV R13, R40 ;  /* 0x00000028000d7202 */ /* 0x000fe20000000f00 */
[----:B------:R-:W-:Y:S01]  /*105b0*/  HADD2.F32 R24, -RZ, R25.H0_H0 ;  /* 0x20000019ff187230 */ /* 0x000fe20000004100 */
[----:B------:R-:W-:Y:S01]  /*105c0*/  MOV R23, R42 ;  /* 0x0000002a00177202 */ /* 0x000fe20000000f00 */
[----:B------:R-:W-:-:S02]  /*105d0*/  HADD2.F32 R22, -RZ, R12.H1_H1 ;  /* 0x3000000cff167230 */ /* 0x000fc40000004100 */
        /* <DEDUP_REMOVED lines=29> */
[C---:B------:R-:W-:Y:S01]  /*107b0*/  FFMA.FTZ R16, R13.reuse, R6, -R16 ;  /* 0x000000060d107223 */ /* 0x040fe20000010810 */
[----:B------:R-:W-:Y:S01]  /*107c0*/  MOV R43, R12 ;  /* 0x0000000c002b7202 */ /* 0x000fe20000000f00 */
[----:B------:R-:W-:-:S02]  /*107d0*/  FFMA.FTZ R17, R13, R4, R17 ;  /* 0x000000040d117223 */ /* 0x000fc40000010011 */
[C---:B------:R-:W-:Y:S02]  /*107e0*/  FFMA.FTZ R14, R23.reuse, R7, -R14 ;  /* 0x00000007170e7223 */ /* 0x040fe4000001080e */
[----:B------:R-:W-:Y:S01]  /*107f0*/  FFMA.FTZ R15, R23, R5, R15 ;  /* 0x00000005170f7223 */ /* 0x000fe2000001000f */
[----:B------:R-:W-:-:S04]  /*10800*/  F2FP.PACK_AB R16, R17, R16 ;  /* 0x000000101110723e */ /* 0x000fc800000000ff */
[----:B------:R-:W-:Y:S02]  /*10810*/  F2FP.PACK_AB R14, R15, R14 ;  /* 0x0000000e0f0e723e */ /* 0x000fe400000000ff */
[----:B------:R-:W-:Y:S02]  /*10820*/  MOV R40, R16 ;  /* 0x0000001000287202 */ /* 0x000fe40000000f00 */
[----:B------:R-:W-:Y:S02]  /*10830*/  MOV R42, R14 ;  /* 0x0000000e002a7202 */ /* 0x000fe40000000f00 */
.L_x_1316:
[----:B------:R-:W-:Y:S05]  /*10840*/  BSYNC B0 ;  /* 0x0000000000007941 */ /* 0x000fea0003800000 */
.L_x_1315:
[----:B-----5:R1:W-:Y:S02]  /*10850*/  STS.128 [R237+0x2800], R40 ;  /* 0x00280028ed007388 */ /* 0x0203e40000000c00 */
.L_x_1310:
[----:B------:R-:W-:Y:S05]  /*10860*/  BSYNC B2 ;  /* 0x0000000000027941 */ /* 0x000fea0003800000 */
.L_x_1309:
        /* <DEDUP_REMOVED lines=10> */
[C---:B-123--:R-:W-:Y:S02]  /*10910*/  IMAD.SHL.U32 R42, R5.reuse, 0x2, RZ ;  /* 0x00000002052a7824 */ /* 0x04efe400078e00ff */
[----:B------:R1:W-:Y:S01]  /*10920*/  @P0 STS.128 [R237+0x1000], RZ ;  /* 0x001000ffed000388 */ /* 0x0003e20000000c00 */
[----:B------:R-:W-:Y:S02]  /*10930*/  SHF.L.U64.HI R4, R5, 0x1, R4 ;  /* 0x0000000105047819 */ /* 0x000fe40000010204 */
[-C--:B------:R-:W-:Y:S02]  /*10940*/  IADD3 R40, P2, R28, R42.reuse, RZ ;  /* 0x0000002a1c287210 */ /* 0x080fe40007f5e0ff */
[----:B------:R-:W-:-:S03]  /*10950*/  IADD3 R42, P1, R34, R42, RZ ;  /* 0x0000002a222a7210 */ /* 0x000fc60007f3e0ff */
[--C-:B------:R-:W-:Y:S02]  /*10960*/  IMAD.X R41, R29, 0x1, R4.reuse, P2 ;  /* 0x000000011d297824 */ /* 0x100fe400010e0604 */
[----:B------:R-:W-:Y:S01]  /*10970*/  IMAD.X R43, R35, 0x1, R4, P1 ;  /* 0x00000001232b7824 */ /* 0x000fe200008e0604 */
[----:B------:R-:W-:Y:S05]  /*10980*/  @P0 BRA `(.L_x_1320) ;  /* 0x0000032000000947 */ /* 0x000fea0003800000 */
[----:B------:R2:W5:Y:S01]  /*10990*/  LD.E.128 R12, [R38.64] ;  /* 0x00000006260c7980 */ /* 0x000562000c101d00 */
        /* <DEDUP_REMOVED lines=47> */
.L_x_1322:
[----:B------:R-:W-:Y:S05]  /*10c90*/  BSYNC B0 ;  /* 0x0000000000007941 */ /* 0x000fea0003800000 */
.L_x_1321:
[----:B-----5:R3:W-:Y:S02]  /*10ca0*/  STS.128 [R237+0x1000], R12 ;  /* 0x0010000ced007388 */ /* 0x0207e40000000c00 */
.L_x_1320:
[----:B------:R-:W-:Y:S05]  /*10cb0*/  BSYNC B1 ;  /* 0x0000000000017941 */ /* 0x000fea0003800000 */
.L_x_1319:
        /* <DEDUP_REMOVED lines=12> */
[----:B------:R-:W-:-:S02]  /*10d80*/  HADD2.F32 R24, -RZ, R25.H0_H0 ;  /* 0x20000019ff187230 */ /* 0x000fc40000004100 */
[----:B------:R-:W-:Y:S02]  /*10d90*/  HADD2.F32 R22, -RZ, R13.H1_H1 ;  /* 0x3000000dff167230 */ /* 0x000fe40000004100 */
        /* <DEDUP_REMOVED lines=37> */
.L_x_1324:
[----:B------:R-:W-:Y:S05]  /*10ff0*/  BSYNC B0 ;  /* 0x0000000000007941 */ /* 0x000fea0003800000 */
.L_x_1323:
[----:B-----5:R1:W-:Y:S02]  /*11000*/  STS.128 [R237+0x3000], R12 ;  /* 0x0030000ced007388 */ /* 0x0203e40000000c00 */
.L_x_1318:
[----:B------:R-:W-:Y:S05]  /*11010*/  BSYNC B2 ;  /* 0x0000000000027941 */ /* 0x000fea0003800000 */
.L_x_1317:
[----:B--23--:R-:W-:-:S04]  /*11020*/  IADD3 R38, R200, 0x30, RZ ;  /* 0x00000030c8267810 */ /* 0x00cfc80007ffe0ff */
        /* <DEDUP_REMOVED lines=64> */
.L_x_1329:
[----:B------:R-:W-:Y:S05]  /*11430*/  BSYNC B0 ;  /* 0x0000000000007941 */ /* 0x000fea0003800000 */
.L_x_1328:
[----:B-----5:R3:W-:Y:S02]  /*11440*/  STS.128 [R237+0x1800], R12 ;  /* 0x0018000ced007388 */ /* 0x0207e40000000c00 */
.L_x_1327:
[----:B------:R-:W-:Y:S05]  /*11450*/  BSYNC B1 ;  /* 0x0000000000017941 */ /* 0x000fea0003800000 */
.L_x_1326:
        /* <DEDUP_REMOVED lines=8> */
[----:B--2---:R1:W2:Y:S01]  /*114e0*/  LD.E.64 R4, [R16.64+0x40] ;  /* 0x0000400610047980 */ /* 0x0042a2000c101b00 */
[----:B-----5:R-:W-:Y:S02]  /*114f0*/  MOV R0, R15 ;  /* 0x0000000f00007202 */ /* 0x020fe40000000f00 */
[----:B------:R-:W-:Y:S02]  /*11500*/  MOV R15, R14 ;  /* 0x0000000e000f7202 */ /* 0x000fe40000000f00 */
[----:B------:R-:W-:Y:S01]  /*11510*/  MOV R6, R12 ;  /* 0x0000000c00067202 */ /* 0x000fe20000000f00 */
[----:B------:R-:W-:-:S02]  /*11520*/  HADD2.F32 R14, -RZ, R0.H1_H1 ;  /* 0x30000000ff0e7230 */ /* 0x000fc40000004100 */
[----:B------:R-:W-:Y:S01]  /*11530*/  HADD2.F32 R19, -RZ, R0.H0_H0 ;  /* 0x20000000ff137230 */ /* 0x000fe20000004100 */
[----:B-1----:R-:W-:-:S05]  /*11540*/  MOV R17, R13 ;  /* 0x0000000d00117202 */ /* 0x002fca0000000f00 */
[--C-:B------:R-:W-:Y:S02]  /*11550*/  HADD2.F32 R16, -RZ, R17.reuse.H0_H0 ;  /* 0x20000011ff107230 */ /* 0x100fe40000004100 */
[----:B------:R-:W-:Y:S02]  /*11560*/  HADD2.F32 R17, -RZ, R17.H1_H1 ;  /* 0x30000011ff117230 */ /* 0x000fe40000004100 */
[----:B---3--:R-:W-:Y:S02]  /*11570*/  HADD2.F32 R7, -RZ, R3.H1_H1 ;  /* 0x30000003ff077230 */ /* 0x008fe40000004100 */
[----:B------:R-:W-:Y:S02]  /*11580*/  HADD2.F32 R9, -RZ, R2.H1_H1 ;  /* 0x30000002ff097230 */ /* 0x000fe40000004100 */
[----:B--2---:R-:W-:Y:S01]  /*11590*/  HADD2.F32 R12, -RZ, R5.H1_H1 ;  /* 0x30000005ff0c7230 */ /* 0x004fe20000004100 */
[C---:B------:R-:W-:Y:S01]  /*115a0*/  FMUL.FTZ R0, R14.reuse, R7 ;  /* 0x000000070e007220 */ /* 0x040fe20000410000 */
[--C-:B------:R-:W-:Y:S01]  /*115b0*/  HADD2.F32 R13, -RZ, R4.reuse.H1_H1 ;  /* 0x30000004ff0d7230 */ /* 0x100fe20000004100 */
[C---:B------:R-:W-:Y:S01]  /*115c0*/  FMUL.FTZ R18, R17.reuse, R9 ;  /* 0x0000000911127220 */ /* 0x040fe20000410000 */
[----:B------:R-:W-:Y:S01]  /*115d0*/  HADD2.F32 R4, -RZ, R4.H0_H0 ;  /* 0x20000004ff047230 */ /* 0x000fe20000004100 */
[-C--:B------:R-:W-:Y:S01]  /*115e0*/  FMUL.FTZ R14, R14, R12.reuse ;  /* 0x0000000c0e0e7220 */ /* 0x080fe20000410000 */
        /* <DEDUP_REMOVED lines=19> */
[----:B------:R-:W-:Y:S01]  /*11720*/  FFMA.FTZ R9, R15, R3, R9 ;  /* 0x000000030f097223 */ /* 0x000fe20000010009 */
[----:B------:R-:W-:Y:S01]  /*11730*/  MOV R15, R14 ;  /* 0x0000000e000f7202 */ /* 0x000fe20000000f00 */
[C---:B------:R-:W-:Y:S02]  /*11740*/  FFMA.FTZ R12, R6.reuse, R4, -R12 ;  /* 0x00000004060c7223 */ /* 0x040fe4000001080c */
[----:B------:R-:W-:Y:S01]  /*11750*/  FFMA.FTZ R13, R6, R2, R13 ;  /* 0x00000002060d7223 */ /* 0x000fe2000001000d */
[----:B------:R-:W-:-:S04]  /*11760*/  F2FP.PACK_AB R7, R9, R7 ;  /* 0x000000070907723e */ /* 0x000fc800000000ff */
[----:B------:R-:W-:Y:S02]  /*11770*/  F2FP.PACK_AB R12, R13, R12 ;  /* 0x0000000c0d0c723e */ /* 0x000fe400000000ff */
[----:B------:R-:W-:Y:S02]  /*11780*/  MOV R13, R17 ;  /* 0x00000011000d7202 */ /* 0x000fe40000000f00 */
[----:B------:R-:W-:Y:S02]  /*11790*/  MOV R14, R7 ;  /* 0x00000007000e7202 */ /* 0x000fe40000000f00 */
.L_x_1331:
[----:B------:R-:W-:Y:S05]  /*117a0*/  BSYNC B0 ;  /* 0x0000000000007941 */ /* 0x000fea0003800000 */
.L_x_1330:
[----:B-----5:R3:W-:Y:S01]  /*117b0*/  STS.128 [R237+0x3800], R12 ;  /* 0x0038000ced007388 */ /* 0x0207e20000000c00 */
[----:B------:R-:W-:Y:S05]  /*117c0*/  BRA `(.L_x_1325) ;  /* 0x0000387000007947 */ /* 0x000fea0003800000 */
.L_x_1300:
        /* <DEDUP_REMOVED lines=22> */
[----:B------:R-:W-:-:S03]  /*11930*/  @P1 IADD3 R8, -R3, RZ, RZ ;  /* 0x000000ff03081210 */ /* 0x000fc60007ffe1ff */
[----:B--2---:R4:W2:Y:S02]  /*11940*/  LD.E.128 R4, [R12.64] ;  /* 0x000000060c047980 */ /* 0x0048a4000c101d00 */
[----:B----4-:R-:W-:-:S04]  /*11950*/  IADD3 R12, P0, R8, R16, RZ ;  /* 0x00000010080c7210 */ /* 0x010fc80007f1e0ff */
[----:B------:R-:W-:Y:S02]  /*11960*/  LEA.HI.X.SX32 R8, R8, R17, 0x1, P0 ;  /* 0x0000001108087211 */ /* 0x000fe400000f0eff */
[----:B------:R-:W-:-:S04]  /*11970*/  LEA R14, P0, R12, R28, 0x1 ;  /* 0x0000001c0c0e7211 */ /* 0x000fc800078008ff */
[----:B------:R-:W-:-:S06]  /*11980*/  LEA.HI.X R15, R12, R29, R8, 0x1, P0 ;  /* 0x0000001d0c0f7211 */ /* 0x000fcc00000f0c08 */
[----:B------:R-:W4:Y:S01]  /*11990*/  LD.E.128 R12, [R14.64] ;  /* 0x000000060e0c7980 */ /* 0x000f22000c101d00 */
[----:B-----5:R-:W-:Y:S02]  /*119a0*/  MOV R8, R25 ;  /* 0x0000001900087202 */ /* 0x020fe40000000f00 */
[----:B------:R-:W-:Y:S02]  /*119b0*/  MOV R25, R24 ;  /* 0x0000001800197202 */ /* 0x000fe40000000f00 */
[----:B------:R-:W-:Y:S02]  /*119c0*/  MOV R24, R27 ;  /* 0x0000001b00187202 */ /* 0x000fe40000000f00 */
[----:B---3--:R-:W-:Y:S02]  /*119d0*/  MOV R27, R21 ;  /* 0x00000015001b7202 */ /* 0x008fe40000000f00 */
[----:B------:R-:W-:Y:S01]  /*119e0*/  MOV R21, R22 ;  /* 0x0000001600157202 */ /* 0x000fe20000000f00 */
[----:B--2---:R-:W-:-:S02]  /*119f0*/  HADD2.F32 R22, -RZ, R5.H0_H0 ;  /* 0x20000005ff167230 */ /* 0x004fc40000004100 */
[----:B------:R-:W-:Y:S02]  /*11a00*/  HADD2.F32 R53, -RZ, R5.H1_H1 ;  /* 0x30000005ff357230 */ /* 0x000fe40000004100 */
[--C-:B------:R-:W-:Y:S02]  /*11a10*/  HADD2.F32 R5, -RZ, R7.reuse.H0_H0 ;  /* 0x20000007ff057230 */ /* 0x100fe40000004100 */
[----:B------:R-:W-:Y:S02]  /*11a20*/  HADD2.F32 R7, -RZ, R7.H1_H1 ;  /* 0x30000007ff077230 */ /* 0x000fe40000004100 */
[--C-:B------:R-:W-:Y:S02]  /*11a30*/  HADD2.F32 R56, -RZ, R27.reuse.H0_H0 ;  /* 0x2000001bff387230 */ /* 0x100fe40000004100 */
[----:B------:R-:W-:Y:S02]  /*11a40*/  HADD2.F32 R57, -RZ, R27.H1_H1 ;  /* 0x3000001bff397230 */ /* 0x000fe40000004100 */
[--C-:B------:R-:W-:Y:S01]  /*11a50*/  HADD2.F32 R27, -RZ, R23.reuse.H0_H0 ;  /* 0x20000017ff1b7230 */ /* 0x100fe20000004100 */
[----:B------:R-:W-:Y:S01]  /*11a60*/  @!P1 FADD.FTZ R5, -R5, -RZ ;  /* 0x800000ff05059221 */ /* 0x000fe20000010100 */
[----:B------:R-:W-:Y:S01]  /*11a70*/  HADD2.F32 R23, -RZ, R23.H1_H1 ;  /* 0x30000017ff177230 */ /* 0x000fe20000004100 */
[----:B------:R-:W-:Y:S01]  /*11a80*/  @!P1 FADD.FTZ R7, -R7, -RZ ;  /* 0x800000ff07079221 */ /* 0x000fe20000010100 */
[----:B------:R-:W-:-:S02]  /*11a90*/  HADD2.F32 R54, -RZ, R4.H0_H0 ;  /* 0x20000004ff367230 */ /* 0x000fc40000004100 */
[----:B------:R-:W-:Y:S02]  /*11aa0*/  HADD2.F32 R55, -RZ, R4.H1_H1 ;  /* 0x30000004ff377230 */ /* 0x000fe40000004100 */
[--C-:B------:R-:W-:Y:S02]  /*11ab0*/  HADD2.F32 R4, -RZ, R6.reuse.H0_H0 ;  /* 0x20000006ff047230 */ /* 0x100fe40000004100 */
[----:B------:R-:W-:Y:S01]  /*11ac0*/  HADD2.F32 R6, -RZ, R6.H1_H1 ;  /* 0x30000006ff067230 */ /* 0x000fe20000004100 */
[----:B------:R-:W-:Y:S01]  /*11ad0*/  FMUL.FTZ R27, R27, R5 ;  /* 0x000000051b1b7220 */ /* 0x000fe20000410000 */
[--C-:B------:R-:W-:Y:S01]  /*11ae0*/  HADD2.F32 R5, -RZ, R21.reuse.H0_H0 ;  /* 0x20000015ff057230 */ /* 0x100fe20000004100 */
[----:B------:R-:W-:Y:S01]  /*11af0*/  FMUL.FTZ R23, R23, R7 ;  /* 0x0000000717177220 */ /* 0x000fe20000410000 */
[--C-:B------:R-:W-:Y:S01]  /*11b00*/  HADD2.F32 R7, -RZ, R20.reuse.H0_H0 ;  /* 0x20000014ff077230 */ /* 0x100fe20000004100 */
[----:B------:R-:W-:Y:S01]  /*11b10*/  @!P1 FADD.FTZ R54, -R54, -RZ ;  /* 0x800000ff36369221 */ /* 0x000fe20000010100 */
[----:B------:R-:W-:Y:S01]  /*11b20*/  HADD2.F32 R20, -RZ, R20.H1_H1 ;  /* 0x30000014ff147230 */ /* 0x000fe20000004100 */
[----:B------:R-:W-:Y:S01]  /*11b30*/  @!P1 FADD.FTZ R55, -R55, -RZ ;  /* 0x800000ff37379221 */ /* 0x000fe20000010100 */
[----:B------:R-:W-:Y:S01]  /*11b40*/  HADD2.F32 R21, -RZ, R21.H1_H1 ;  /* 0x30000015ff157230 */ /* 0x000fe20000004100 */
[----:B------:R-:W-:-:S02]  /*11b50*/  @!P1 FADD.FTZ R4, -R4, -RZ ;  /* 0x800000ff04049221 */ /* 0x000fc40000010100 */
[----:B------:R-:W-:Y:S02]  /*11b60*/  @!P1 FADD.FTZ R6, -R6, -RZ ;  /* 0x800000ff06069221 */ /* 0x000fe40000010100 */
[----:B------:R-:W-:Y:S02]  /*11b70*/  @!P1 FADD.FTZ R22, -R22, -RZ ;  /* 0x800000ff16169221 */ /* 0x000fe40000010100 */
[----:B------:R-:W-:Y:S02]  /*11b80*/  FMUL.FTZ R54, R7, R54 ;  /* 0x0000003607367220 */ /* 0x000fe40000410000 */
[----:B------:R-:W-:Y:S01]  /*11b90*/  FMUL.FTZ R55, R20, R55 ;  /* 0x0000003714377220 */ /* 0x000fe20000410000 */
[--C-:B------:R-:W-:Y:S01]  /*11ba0*/  HADD2.F32 R20, -RZ, R8.reuse.H1_H1 ;  /* 0x30000008ff147230 */ /* 0x100fe20000004100 */
[----:B------:R-:W-:Y:S01]  /*11bb0*/  FMUL.FTZ R4, R5, R4 ;  /* 0x0000000405047220 */ /* 0x000fe20000410000 */
[----:B------:R-:W-:Y:S01]  /*11bc0*/  HADD2.F32 R5, -RZ, R8.H0_H0 ;  /* 0x20000008ff057230 */ /* 0x000fe20000004100 */
[----:B------:R-:W-:Y:S01]  /*11bd0*/  FMUL.FTZ R6, R21, R6 ;  /* 0x0000000615067220 */ /* 0x000fe20000410000 */
[--C-:B----4-:R-:W-:Y:S01]  /*11be0*/  HADD2.F32 R7, -RZ, R13.reuse.H0_H0 ;  /* 0x2000000dff077230 */ /* 0x110fe20000004100 */
[----:B------:R-:W-:Y:S01]  /*11bf0*/  @!P1 FADD.FTZ R53, -R53, -RZ ;  /* 0x800000ff35359221 */ /* 0x000fe20000010100 */
[----:B------:R-:W-:Y:S01]  /*11c00*/  HADD2.F32 R21, -RZ, R13.H1_H1 ;  /* 0x3000000dff157230 */ /* 0x000fe20000004100 */
[----:B------:R-:W-:Y:S01]  /*11c10*/  FMUL.FTZ R56, R56, R22 ;  /* 0x0000001638387220 */ /* 0x000fe20000410000 */
[----:B------:R-:W-:-:S02]  /*11c20*/  HADD2.F32 R8, -RZ, R24.H0_H0 ;  /* 0x20000018ff087230 */ /* 0x000fc40000004100 */
[----:B------:R-:W-:Y:S01]  /*11c30*/  HADD2.F32 R13, -RZ, R15.H0_H0 ;  /* 0x2000000fff0d7230 */ /* 0x000fe20000004100 */
[----:B------:R-:W-:Y:S01]  /*11c40*/  FMUL.FTZ R57, R57, R53 ;  /* 0x0000003539397220 */ /* 0x000fe20000410000 */
[--C-:B------:R-:W-:Y:S01]  /*11c50*/  HADD2.F32 R22, -RZ, R12.reuse.H0_H0 ;  /* 0x2000000cff167230 */ /* 0x100fe20000004100 */
[----:B------:R-:W-:Y:S01]  /*11c60*/  FFMA.FTZ R5, R5, R7, R56 ;  /* 0x0000000705057223 */ /* 0x000fe20000010038 */
[----:B------:R-:W-:Y:S01]  /*11c70*/  HADD2.F32 R53, -RZ, R12.H1_H1 ;  /* 0x3000000cff357230 */ /* 0x000fe20000004100 */
[----:B------:R-:W-:Y:S01]  /*11c80*/  FFMA.FTZ R8, R8, R13, R27 ;  /* 0x0000000d08087223 */ /* 0x000fe2000001001b */
[--C-:B------:R-:W-:Y:S02]  /*11c90*/  HADD2.F32 R7, -RZ, R25.reuse.H0_H0 ;  /* 0x20000019ff077230 */ /* 0x100fe40000004100 */
[----:B------:R-:W-:Y:S02]  /*11ca0*/  HADD2.F32 R12, -RZ, R14.H0_H0 ;  /* 0x2000000eff0c7230 */ /* 0x000fe40000004100 */
[----:B------:R-:W-:-:S02]  /*11cb0*/  HADD2.F32 R25, -RZ, R25.H1_H1 ;  /* 0x30000019ff197230 */ /* 0x000fc40000004100 */
[----:B------:R-:W-:Y:S02]  /*11cc0*/  HADD2.F32 R13, -RZ, R26.H0_H0 ;  /* 0x2000001aff0d7230 */ /* 0x000fe40000004100 */
[----:B------:R-:W-:Y:S02]  /*11cd0*/  HADD2.F32 R15, -RZ, R15.H1_H1 ;  /* 0x3000000fff0f7230 */ /* 0x000fe40000004100 */
[----:B------:R-:W-:Y:S02]  /*11ce0*/  HADD2.F32 R14, -RZ, R14.H1_H1 ;  /* 0x3000000eff0e7230 */ /* 0x000fe40000004100 */
[----:B------:R-:W-:Y:S02]  /*11cf0*/  HADD2.F32 R24, -RZ, R24.H1_H1 ;  /* 0x30000018ff187230 */ /* 0x000fe40000004100 */
[----:B------:R-:W-:Y:S01]  /*11d00*/  HADD2.F32 R26, -RZ, R26.H1_H1 ;  /* 0x3000001aff1a7230 */ /* 0x000fe20000004100 */
        /* <DEDUP_REMOVED lines=10> */
[----:B------:R-:W-:Y:S02]  /*11db0*/  MOV R24, R25 ;  /* 0x0000001900187202 */ /* 0x000fe40000000f00 */
[----:B------:R-:W-:Y:S02]  /*11dc0*/  MOV R25, R5 ;  /* 0x0000000500197202 */ /* 0x000fe40000000f00 */
[----:B------:R-:W-:Y:S02]  /*11dd0*/  MOV R26, R4 ;  /* 0x00000004001a7202 */ /* 0x000fe40000000f00 */
[----:B------:R-:W-:Y:S02]  /*11de0*/  MOV R27, R8 ;  /* 0x00000008001b7202 */ /* 0x000fe40000000f00 */
.L_x_1337:
[----:B------:R-:W-:Y:S05]  /*11df0*/  BSYNC B0 ;  /* 0x0000000000007941 */ /* 0x000fea0003800000 */
.L_x_1336:
[----:B-----5:R3:W-:Y:S02]  /*11e00*/  STS.128 [R237], R24 ;  /* 0x00000018ed007388 */ /* 0x0207e40000000c00 */
.L_x_1335:
[----:B------:R-:W-:Y:S05]  /*11e10*/  BSYNC B1 ;  /* 0x0000000000017941 */ /* 0x000fea0003800000 */
.L_x_1334:
        /* <DEDUP_REMOVED lines=19> */
[----:B------:R-:W-:-:S03]  /*11f50*/  @P1 IADD3 R8, -R3, RZ, RZ ;  /* 0x000000ff03081210 */ /* 0x000fc60007ffe1ff */
[----:B---3--:R1:W3:Y:S02]  /*11f60*/  LD.E.128 R4, [R12.64+0x80] ;  /* 0x000080060c047980 */ /* 0x0082e4000c101d00 */
[----:B-1----:R-:W-:-:S04]  /*11f70*/  IADD3 R12, P0, R8, R16, RZ ;  /* 0x00000010080c7210 */ /* 0x002fc80007f1e0ff */
[----:B------:R-:W-:Y:S02]  /*11f80*/  LEA.HI.X.SX32 R8, R8, R17, 0x1, P0 ;  /* 0x0000001108087211 */ /* 0x000fe400000f0eff */
[----:B------:R-:W-:-:S04]  /*11f90*/  LEA R14, P0, R12, R28, 0x1 ;  /* 0x0000001c0c0e7211 */ /* 0x000fc800078008ff */
[----:B------:R-:W-:-:S06]  /*11fa0*/  LEA.HI.X R15, R12, R29, R8, 0x1, P0 ;  /* 0x0000001d0c0f7211 */ /* 0x000fcc00000f0c08 */
[----:B----4-:R-:W4:Y:S01]  /*11fb0*/  LD.E.128 R12, [R14.64+0x80] ;  /* 0x000080060e0c7980 */ /* 0x010f22000c101d00 */
[----:B-----5:R-:W-:Y:S02]  /*11fc0*/  MOV R8, R25 ;  /* 0x0000001900087202 */ /* 0x020fe40000000f00 */
[----:B------:R-:W-:Y:S02]  /*11fd0*/  MOV R25, R24 ;  /* 0x0000001800197202 */ /* 0x000fe40000000f00 */
[----:B------:R-:W-:Y:S02]  /*11fe0*/  MOV R24, R27 ;  /* 0x0000001b00187202 */ /* 0x000fe40000000f00 */
[----:B--2---:R-:W-:Y:S02]  /*11ff0*/  MOV R27, R21 ;  /* 0x00000015001b7202 */ /* 0x004fe40000000f00 */
[----:B------:R-:W-:Y:S01]  /*12000*/  MOV R21, R22 ;  /* 0x0000001600157202 */ /* 0x000fe20000000f00 */
[----:B---3--:R-:W-:-:S02]  /*12010*/  HADD2.F32 R22, -RZ, R4.H0_H0 ;  /* 0x20000004ff167230 */ /* 0x008fc40000004100 */
[----:B------:R-:W-:Y:S02]  /*12020*/  HADD2.F32 R42, -RZ, R4.H1_H1 ;  /* 0x30000004ff2a7230 */ /* 0x000fe40000004100 */
[--C-:B------:R-:W-:Y:S02]  /*12030*/  HADD2.F32 R4, -RZ, R5.reuse.H0_H0 ;  /* 0x20000005ff047230 */ /* 0x100fe40000004100 */
[--C-:B------:R-:W-:Y:S02]  /*12040*/  HADD2.F32 R54, -RZ, R20.reuse.H0_H0 ;  /* 0x20000014ff367230 */ /* 0x100fe40000004100 */
[----:B------:R-:W-:Y:S01]  /*12050*/  HADD2.F32 R55, -RZ, R20.H1_H1 ;  /* 0x30000014ff377230 */ /* 0x000fe20000004100 */
[----:B------:R-:W-:Y:S01]  /*12060*/  @!P1 FADD.FTZ R22, -R22, -RZ ;  /* 0x800000ff16169221 */ /* 0x000fe20000010100 */
[----:B------:R-:W-:Y:S01]  /*12070*/  HADD2.F32 R43, -RZ, R5.H1_H1 ;  /* 0x30000005ff2b7230 */ /* 0x000fe20000004100 */
[----:B------:R-:W-:Y:S01]  /*12080*/  @!P1 FADD.FTZ R4, -R4, -RZ ;  /* 0x800000ff04049221 */ /* 0x000fe20000010100 */
[----:B------:R-:W-:-:S02]  /*12090*/  HADD2.F32 R20, -RZ, R27.H0_H0 ;  /* 0x2000001bff147230 */ /* 0x000fc40000004100 */
[--C-:B------:R-:W-:Y:S02]  /*120a0*/  HADD2.F32 R5, -RZ, R6.reuse.H0_H0 ;  /* 0x20000006ff057230 */ /* 0x100fe40000004100 */
[----:B------:R-:W-:Y:S02]  /*120b0*/  HADD2.F32 R53, -RZ, R6.H1_H1 ;  /* 0x30000006ff357230 */ /* 0x000fe40000004100 */
[--C-:B------:R-:W-:Y:S02]  /*120c0*/  HADD2.F32 R6, -RZ, R7.reuse.H0_H0 ;  /* 0x20000007ff067230 */ /* 0x100fe40000004100 */
[----:B------:R-:W-:Y:S01]  /*120d0*/  HADD2.F32 R7, -RZ, R7.H1_H1 ;  /* 0x30000007ff077230 */ /* 0x000fe20000004100 */
[----:B------:R-:W-:Y:S01]  /*120e0*/  FMUL.FTZ R54, R54, R22 ;  /* 0x0000001636367220 */ /* 0x000fe20000410000 */
[----:B------:R-:W-:Y:S01]  /*120f0*/  HADD2.F32 R22, -RZ, R21.H0_H0 ;  /* 0x20000015ff167230 */ /* 0x000fe20000004100 */
[----:B------:R-:W-:Y:S01]  /*12100*/  FMUL.FTZ R20, R20, R4 ;  /* 0x0000000414147220 */ /* 0x000fe20000410000 */
[----:B------:R-:W-:Y:S01]  /*12110*/  HADD2.F32 R4, -RZ, R23.H0_H0 ;  /* 0x20000017ff047230 */ /* 0x000fe20000004100 */
[----:B------:R-:W-:Y:S01]  /*12120*/  @!P1 FADD.FTZ R53, -R53, -RZ ;  /* 0x800000ff35359221 */ /* 0x000fe20000010100 */
[----:B------:R-:W-:Y:S01]  /*12130*/  HADD2.F32 R21, -RZ, R21.H1_H1 ;  /* 0x30000015ff157230 */ /* 0x000fe20000004100 */
[----:B------:R-:W-:Y:S01]  /*12140*/  @!P1 FADD.FTZ R6, -R6, -RZ ;  /* 0x800000ff06069221 */ /* 0x000fe20000010100 */
[----:B------:R-:W-:Y:S01]  /*12150*/  HADD2.F32 R23, -RZ, R23.H1_H1 ;  /* 0x30000017ff177230 */ /* 0x000fe20000004100 */
[----:B------:R-:W-:-:S02]  /*12160*/  @!P1 FADD.FTZ R7, -R7, -RZ ;  /* 0x800000ff07079221 */ /* 0x000fc40000010100 */
[----:B------:R-:W-:Y:S01]  /*12170*/  @!P1 FADD.FTZ R5, -R5, -RZ ;  /* 0x800000ff05059221 */ /* 0x000fe20000010100 */
[----:B------:R-:W-:Y:S01]  /*12180*/  HADD2.F32 R27, -RZ, R27.H1_H1 ;  /* 0x3000001bff1b7230 */ /* 0x000fe20000004100 */
[----:B------:R-:W-:Y:S02]  /*12190*/  @!P1 FADD.FTZ R42, -R42, -RZ ;  /* 0x800000ff2a2a9221 */ /* 0x000fe40000010100 */
[----:B------:R-:W-:Y:S02]  /*121a0*/  FMUL.FTZ R53, R21, R53 ;  /* 0x0000003515357220 */ /* 0x000fe40000410000 */
[----:B------:R-:W-:Y:S01]  /*121b0*/  FMUL.FTZ R6, R4, R6 ;  /* 0x0000000604067220 */ /* 0x000fe20000410000 */
[----:B------:R-:W-:Y:S01]  /*121c0*/  HADD2.F32 R4, -RZ, R25.H0_H0 ;  /* 0x20000019ff047230 */ /* 0x000fe20000004100 */
[----:B------:R-:W-:Y:S02]  /*121d0*/  FMUL.FTZ R7, R23, R7 ;  /* 0x0000000717077220 */ /* 0x000fe40000410000 */
[----:B------:R-:W-:Y:S01]  /*121e0*/  @!P1 FADD.FTZ R43, -R43, -RZ ;  /* 0x800000ff2b2b9221 */ /* 0x000fe20000010100 */
[--C-:B----4-:R-:W-:Y:S01]  /*121f0*/  HADD2.F32 R21, -RZ, R12.reuse.H0_H0 ;  /* 0x2000000cff157230 */ /* 0x110fe20000004100 */
[----:B------:R-:W-:Y:S01]  /*12200*/  FMUL.FTZ R5, R22, R5 ;  /* 0x0000000516057220 */ /* 0x000fe20000410000 */
[----:B------:R-:W-:-:S02]  /*12210*/  HADD2.F32 R23, -RZ, R12.H1_H1 ;  /* 0x3000000cff177230 */ /* 0x000fc40000004100 */
[----:B------:R-:W-:Y:S02]  /*12220*/  HADD2.F32 R22, -RZ, R8.H0_H0 ;  /* 0x20000008ff167230 */ /* 0x000fe40000004100 */
[--C-:B------:R-:W-:Y:S01]  /*12230*/  HADD2.F32 R12, -RZ, R13.reuse.H0_H0 ;  /* 0x2000000dff0c7230 */ /* 0x100fe20000004100 */
[----:B------:R-:W-:Y:S01]  /*12240*/  FMUL.FTZ R55, R55, R42 ;  /* 0x0000002a37377220 */ /* 0x000fe20000410000 */
[----:B------:R-:W-:Y:S01]  /*12250*/  HADD2.F32 R42, -RZ, R13.H1_H1 ;  /* 0x3000000dff2a7230 */ /* 0x000fe20000004100 */
[----:B------:R-:W-:Y:S01]  /*12260*/  FMUL.FTZ R27, R27, R43 ;  /* 0x0000002b1b1b7220 */ /* 0x000fe20000410000 */
[--C-:B------:R-:W-:Y:S01]  /*12270*/  HADD2.F32 R13, -RZ, R14.reuse.H0_H0 ;  /* 0x2000000eff0d7230 */ /* 0x100fe20000004100 */
[----:B------:R-:W-:Y:S01]  /*12280*/  FFMA.FTZ R4, R4, R21, R54 ;  /* 0x0000001504047223 */ /* 0x000fe20000010036 */
[----:B------:R-:W-:Y:S01]  /*12290*/  HADD2.F32 R43, -RZ, R14.H1_H1 ;  /* 0x3000000eff2b7230 */ /* 0x000fe20000004100 */
[----:B------:R-:W-:Y:S01]  /*122a0*/  FFMA.FTZ R12, R22, R12, R20 ;  /* 0x0000000c160c7223 */ /* 0x000fe20000010014 */
[----:B------:R-:W-:-:S02]  /*122b0*/  HADD2.F32 R14, -RZ, R15.H0_H0 ;  /* 0x2000000fff0e7230 */ /* 0x000fc40000004100 */
[----:B------:R-:W-:Y:S02]  /*122c0*/  HADD2.F32 R21, -RZ, R24.H0_H0 ;  /* 0x20000018ff157230 */ /* 0x000fe40000004100 */
[----:B------:R-:W-:Y:S02]  /*122d0*/  HADD2.F32 R25, -RZ, R25.H1_H1 ;  /* 0x30000019ff197230 */ /* 0x000fe40000004100 */
[----:B------:R-:W-:Y:S02]  /*122e0*/  HADD2.F32 R15, -RZ, R15.H1_H1 ;  /* 0x3000000fff0f7230 */ /* 0x000fe40000004100 */
[----:B------:R-:W-:Y:S02]  /*122f0*/  HADD2.F32 R20, -RZ, R8.H1_H1 ;  /* 0x30000008ff147230 */ /* 0x000fe40000004100 */
[----:B------:R-:W-:Y:S02]  /*12300*/  HADD2.F32 R24, -RZ, R24.H1_H1 ;  /* 0x30000018ff187230 */ /* 0x000fe40000004100 */
[--C-:B------:R-:W-:Y:S01]  /*12310*/  HADD2.F32 R8, -RZ, R26.reuse.H0_H0 ;  /* 0x2000001aff087230 */ /* 0x100fe20000004100 */
[----:B------:R-:W-:Y:S01]  /*12320*/  FFMA.FTZ R23, R25, R23, R55 ;  /* 0x0000001719177223 */ /* 0x000fe20000010037 */
[----:B------:R-:W-:Y:S01]  /*12330*/  HADD2.F32 R26, -RZ, R26.H1_H1 ;  /* 0x3000001aff1a7230 */ /* 0x000fe20000004100 */
[----:B------:R-:W-:-:S02]  /*12340*/  FFMA.FTZ R20, R20, R42, R27 ;  /* 0x0000002a14147223 */ /* 0x000fc4000001001b */
[----:B------:R-:W-:Y:S02]  /*12350*/  FFMA.FTZ R6, R21, R14, R6 ;  /* 0x0000000e15067223 */ /* 0x000fe40000010006 */
[----:B------:R-:W-:Y:S01]  /*12360*/  FFMA.FTZ R7, R24, R15, R7 ;  /* 0x0000000f18077223 */ /* 0x000fe20000010007 */
[----:B------:R-:W-:Y:S01]  /*12370*/  F2FP.PACK_AB R4, R23, R4 ;  /* 0x000000041704723e */ /* 0x000fe200000000ff */
[----:B------:R-:W-:Y:S01]  /*12380*/  FFMA.FTZ R5, R8, R13, R5 ;  /* 0x0000000d08057223 */ /* 0x000fe20000010005 */
[----:B------:R-:W-:Y:S01]  /*12390*/  F2FP.PACK_AB R12, R20, R12 ;  /* 0x0000000c140c723e */ /* 0x000fe200000000ff */
[----:B------:R-:W-:Y:S01]  /*123a0*/  FFMA.FTZ R26, R26, R43, R53 ;  /* 0x0000002b1a1a7223 */ /* 0x000fe20000010035 */
[----:B------:R-:W-:Y:S02]  /*123b0*/  F2FP.PACK_AB R6, R7, R6 ;  /* 0x000000060706723e */ /* 0x000fe400000000ff */
[----:B------:R-:W-:Y:S02]  /*123c0*/  MOV R24, R4 ;  /* 0x0000000400187202 */ /* 0x000fe40000000f00 */
[----:B------:R-:W-:-:S02]  /*123d0*/  F2FP.PACK_AB R26, R26, R5 ;  /* 0x000000051a1a723e */ /* 0x000fc400000000ff */
[----:B------:R-:W-:Y:S02]  /*123e0*/  MOV R25, R12 ;  /* 0x0000000c00197202 */ /* 0x000fe40000000f00 */
[----:B------:R-:W-:Y:S02]  /*123f0*/  MOV R27, R6 ;  /* 0x00000006001b7202 */ /* 0x000fe40000000f00 */
.L_x_1339:
[----:B------:R-:W-:Y:S05]  /*12400*/  BSYNC B0 ;  /* 0x0000000000007941 */ /* 0x000fea0003800000 */
.L_x_1338:
[----:B-----5:R1:W-:Y:S02]  /*12410*/  STS.128 [R237+0x2000], R24 ;  /* 0x00200018ed007388 */ /* 0x0203e40000000c00 */
.L_x_1333:
[----:B------:R-:W-:Y:S05]  /*12420*/  BSYNC B2 ;  /* 0x0000000000027941 */ /* 0x000fea0003800000 */
.L_x_1332:
        /* <DEDUP_REMOVED lines=23> */
[----:B------:R-:W-:-:S03]  /*125a0*/  LEA R14, P1, R5, R34, 0x1 ;  /* 0x00000022050e7211 */ /* 0x000fc600078208ff */
[----:B------:R-:W3:Y:S01]  /*125b0*/  LD.E.128 R20, [R20.64] ;  /* 0x0000000614147980 */ /* 0x000ee2000c101d00 */
[----:B------:R-:W-:-:S05]  /*125c0*/  LEA.HI.X R15, R5, R35, R4, 0x1, P1 ;  /* 0x00000023050f7211 */ /* 0x000fca00008f0c04 */
[----:B--2---:R1:W2:Y:S02]  /*125d0*/  LD.E.128 R4, [R14.64] ;  /* 0x000000060e047980 */ /* 0x0042a4000c101d00 */
[----:B-1----:R-:W-:Y:S02]  /*125e0*/  MOV R14, RZ ;  /* 0x000000ff000e7202 */ /* 0x002fe40000000f00 */
[----:B------:R-:W-:-:S04]  /*125f0*/  @P0 IADD3 R14, -R3, RZ, RZ ;  /* 0x000000ff030e0210 */ /* 0x000fc80007ffe1ff */
[----:B------:R-:W-:-:S04]  /*12600*/  IADD3 R13, P1, R14, R13, RZ ;  /* 0x0000000d0e0d7210 */ /* 0x000fc80007f3e0ff */
[----:B------:R-:W-:Y:S02]  /*12610*/  LEA.HI.X.SX32 R12, R14, R12, 0x1, P1 ;  /* 0x0000000c0e0c7211 */ /* 0x000fe400008f0eff */
[----:B------:R-:W-:-:S04]  /*12620*/  LEA R14, P1, R13, R28, 0x1 ;  /* 0x0000001c0d0e7211 */ /* 0x000fc800078208ff */
[----:B------:R-:W-:-:S06]  /*12630*/  LEA.HI.X R15, R13, R29, R12, 0x1, P1 ;  /* 0x0000001d0d0f7211 */ /* 0x000fcc00008f0c0c */
[----:B----4-:R-:W4:Y:S01]  /*12640*/  LD.E.128 R12, [R14.64] ;  /* 0x000000060e0c7980 */ /* 0x010f22000c101d00 */
[----:B-----5:R-:W-:Y:S02]  /*12650*/  MOV R42, R24 ;  /* 0x00000018002a7202 */ /* 0x020fe40000000f00 */
[----:B------:R-:W-:Y:S02]  /*12660*/  MOV R24, R27 ;  /* 0x0000001b00187202 */ /* 0x000fe40000000f00 */
[----:B---3--:R-:W-:Y:S02]  /*12670*/  MOV R27, R21 ;  /* 0x00000015001b7202 */ /* 0x008fe40000000f00 */
[----:B------:R-:W-:Y:S01]  /*12680*/  MOV R21, R22 ;  /* 0x0000001600157202 */ /* 0x000fe20000000f00 */
[--C-:B--2---:R-:W-:Y:S02]  /*12690*/  HADD2.F32 R22, -RZ, R4.reuse.H0_H0 ;  /* 0x20000004ff167230 */ /* 0x104fe40000004100 */
[----:B------:R-:W-:-:S02]  /*126a0*/  HADD2.F32 R43, -RZ, R4.H1_H1 ;  /* 0x30000004ff2b7230 */ /* 0x000fc40000004100 */
[--C-:B------:R-:W-:Y:S01]  /*126b0*/  HADD2.F32 R4, -RZ, R5.reuse.H0_H0 ;  /* 0x20000005ff047230 */ /* 0x100fe20000004100 */
[----:B------:R-:W-:Y:S01]  /*126c0*/  @!P0 FADD.FTZ R22, -R22, -RZ ;  /* 0x800000ff16168221 */ /* 0x000fe20000010100 */
[--C-:B------:R-:W-:Y:S02]  /*126d0*/  HADD2.F32 R55, -RZ, R20.reuse.H0_H0 ;  /* 0x20000014ff377230 */ /* 0x100fe40000004100 */
[----:B------:R-:W-:Y:S01]  /*126e0*/  HADD2.F32 R56, -RZ, R20.H1_H1 ;  /* 0x30000014ff387230 */ /* 0x000fe20000004100 */
[----:B------:R-:W-:Y:S01]  /*126f0*/  @!P0 FADD.FTZ R4, -R4, -RZ ;  /* 0x800000ff04048221 */ /* 0x000fe20000010100 */
[----:B------:R-:W-:Y:S02]  /*12700*/  HADD2.F32 R53, -RZ, R5.H1_H1 ;  /* 0x30000005ff357230 */ /* 0x000fe40000004100 */
[----:B------:R-:W-:Y:S02]  /*12710*/  HADD2.F32 R20, -RZ, R27.H0_H0 ;  /* 0x2000001bff147230 */ /* 0x000fe40000004100 */
[----:B------:R-:W-:-:S02]  /*12720*/  HADD2.F32 R5, -RZ, R6.H0_H0 ;  /* 0x20000006ff057230 */ /* 0x000fc40000004100 */
[----:B------:R-:W-:Y:S02]  /*12730*/  HADD2.F32 R54, -RZ, R6.H1_H1 ;  /* 0x30000006ff367230 */ /* 0x000fe40000004100 */
[--C-:B------:R-:W-:Y:S01]  /*12740*/  HADD2.F32 R6, -RZ, R7.reuse.H0_H0 ;  /* 0x20000007ff067230 */ /* 0x100fe20000004100 */
[----:B------:R-:W-:Y:S01]  /*12750*/  FMUL.FTZ R55, R55, R22 ;  /* 0x0000001637377220 */ /* 0x000fe20000410000 */
[----:B------:R-:W-:Y:S01]  /*12760*/  HADD2.F32 R7, -RZ, R7.H1_H1 ;  /* 0x30000007ff077230 */ /* 0x000fe20000004100 */
[----:B------:R-:W-:Y:S01]  /*12770*/  FMUL.FTZ R20, R20, R4 ;  /* 0x0000000414147220 */ /* 0x000fe20000410000 */
[--C-:B------:R-:W-:Y:S01]  /*12780*/  HADD2.F32 R22, -RZ, R21.reuse.H0_H0 ;  /* 0x20000015ff167230 */ /* 0x100fe20000004100 */
[----:B------:R-:W-:Y:S01]  /*12790*/  @!P0 FADD.FTZ R54, -R54, -RZ ;  /* 0x800000ff36368221 */ /* 0x000fe20000010100 */
[----:B------:R-:W-:Y:S01]  /*127a0*/  HADD2.F32 R21, -RZ, R21.H1_H1 ;  /* 0x30000015ff157230 */ /* 0x000fe20000004100 */
[----:B------:R-:W-:Y:S01]  /*127b0*/  @!P0 FADD.FTZ R6, -R6, -RZ ;  /* 0x800000ff06068221 */ /* 0x000fe20000010100 */
[--C-:B------:R-:W-:Y:S01]  /*127c0*/  HADD2.F32 R4, -RZ, R23.reuse.H0_H0 ;  /* 0x20000017ff047230 */ /* 0x100fe20000004100 */
[----:B------:R-:W-:Y:S01]  /*127d0*/  @!P0 FADD.FTZ R7, -R7, -RZ ;  /* 0x800000ff07078221 */ /* 0x000fe20000010100 */
[----:B------:R-:W-:Y:S01]  /*127e0*/  HADD2.F32 R23, -RZ, R23.H1_H1 ;  /* 0x30000017ff177230 */ /* 0x000fe20000004100 */
[----:B------:R-:W-:Y:S01]  /*127f0*/  @!P0 FADD.FTZ R43, -R43, -RZ ;  /* 0x800000ff2b2b8221 */ /* 0x000fe20000010100 */
[----:B------:R-:W-:Y:S01]  /*12800*/  HADD2.F32 R27, -RZ, R27.H1_H1 ;  /* 0x3000001bff1b7230 */ /* 0x000fe20000004100 */
[----:B------:R-:W-:-:S02]  /*12810*/  @!P0 FADD.FTZ R5, -R5, -RZ ;  /* 0x800000ff05058221 */ /* 0x000fc40000010100 */
[----:B------:R-:W-:Y:S02]  /*12820*/  FMUL.FTZ R54, R21, R54 ;  /* 0x0000003615367220 */ /* 0x000fe40000410000 */
[----:B------:R-:W-:Y:S01]  /*12830*/  FMUL.FTZ R6, R4, R6 ;  /* 0x0000000604067220 */ /* 0x000fe20000410000 */
[----:B------:R-:W-:Y:S01]  /*12840*/  HADD2.F32 R4, -RZ, R42.H0_H0 ;  /* 0x2000002aff047230 */ /* 0x000fe20000004100 */
[----:B------:R-:W-:Y:S02]  /*12850*/  @!P0 FADD.FTZ R53, -R53, -RZ ;  /* 0x800000ff35358221 */ /* 0x000fe40000010100 */
[----:B------:R-:W-:Y:S02]  /*12860*/  FMUL.FTZ R7, R23, R7 ;  /* 0x0000000717077220 */ /* 0x000fe40000410000 */
[----:B------:R-:W-:Y:S02]  /*12870*/  FMUL.FTZ R56, R56, R43 ;  /* 0x0000002b38387220 */ /* 0x000fe40000410000 */
[----:B------:R-:W-:Y:S01]  /*12880*/  FMUL.FTZ R5, R22, R5 ;  /* 0x0000000516057220 */ /* 0x000fe20000410000 */
[--C-:B----4-:R-:W-:Y:S01]  /*12890*/  HADD2.F32 R21, -RZ, R12.reuse.H0_H0 ;  /* 0x2000000cff157230 */ /* 0x110fe20000004100 */
[----:B------:R-:W-:Y:S01]  /*128a0*/  FMUL.FTZ R27, R27, R53 ;  /* 0x000000351b1b7220 */ /* 0x000fe20000410000 */
[----:B------:R-:W-:-:S02]  /*128b0*/  HADD2.F32 R23, -RZ, R12.H1_H1 ;  /* 0x3000000cff177230 */ /* 0x000fc40000004100 */
[----:B------:R-:W-:Y:S01]  /*128c0*/  HADD2.F32 R22, -RZ, R25.H0_H0 ;  /* 0x20000019ff167230 */ /* 0x000fe20000004100 */
[----:B------:R-:W-:Y:S01]  /*128d0*/  FFMA.FTZ R4, R4, R21, R55 ;  /* 0x0000001504047223 */ /* 0x000fe20000010037 */
[--C-:B------:R-:W-:Y:S02]  /*128e0*/  HADD2.F32 R12, -RZ, R13.reuse.H0_H0 ;  /* 0x2000000dff0c7230 */ /* 0x100fe40000004100 */
[----:B------:R-:W-:Y:S02]  /*128f0*/  HADD2.F32 R43, -RZ, R13.H1_H1 ;  /* 0x3000000dff2b7230 */ /* 0x000fe40000004100 */
[--C-:B------:R-:W-:Y:S02]  /*12900*/  HADD2.F32 R13, -RZ, R14.reuse.H0_H0 ;  /* 0x2000000eff0d7230 */ /* 0x100fe40000004100 */
[----:B------:R-:W-:Y:S02]  /*12910*/  HADD2.F32 R53, -RZ, R14.H1_H1 ;  /* 0x3000000eff357230 */ /* 0x000fe40000004100 */
[----:B------:R-:W-:-:S02]  /*12920*/  HADD2.F32 R14, -RZ, R15.H0_H0 ;  /* 0x2000000fff0e7230 */ /* 0x000fc40000004100 */
[----:B------:R-:W-:Y:S02]  /*12930*/  HADD2.F32 R21, -RZ, R24.H0_H0 ;  /* 0x20000018ff157230 */ /* 0x000fe40000004100 */
[----:B------:R-:W-:Y:S02]  /*12940*/  HADD2.F32 R42, -RZ, R42.H1_H1 ;  /* 0x3000002aff2a7230 */ /* 0x000fe40000004100 */
[----:B------:R-:W-:Y:S02]  /*12950*/  HADD2.F32 R15, -RZ, R15.H1_H1 ;  /* 0x3000000fff0f7230 */ /* 0x000fe40000004100 */
[----:B------:R-:W-:Y:S01]  /*12960*/  HADD2.F32 R24, -RZ, R24.H1_H1 ;  /* 0x30000018ff187230 */ /* 0x000fe20000004100 */
[----:B------:R-:W-:Y:S01]  /*12970*/  FFMA.FTZ R12, R22, R12, R20 ;  /* 0x0000000c160c7223 */ /* 0x000fe20000010014 */
[--C-:B------:R-:W-:Y:S01]  /*12980*/  HADD2.F32 R20, -RZ, R26.reuse.H0_H0 ;  /* 0x2000001aff147230 */ /* 0x100fe20000004100 */
[----:B------:R-:W-:Y:S01]  /*12990*/  FFMA.FTZ R23, R42, R23, R56 ;  /* 0x000000172a177223 */ /* 0x000fe20000010038 */
[----:B------:R-:W-:Y:S01]  /*129a0*/  HADD2.F32 R25, -RZ, R25.H1_H1 ;  /* 0x30000019ff197230 */ /* 0x000fe20000004100 */
[----:B------:R-:W-:Y:S01]  /*129b0*/  FFMA.FTZ R6, R21, R14, R6 ;  /* 0x0000000e15067223 */ /* 0x000fe20000010006 */
[----:B------:R-:W-:Y:S01]  /*129c0*/  HADD2.F32 R26, -RZ, R26.H1_H1 ;  /* 0x3000001aff1a7230 */ /* 0x000fe20000004100 */
[----:B------:R-:W-:Y:S01]  /*129d0*/  FFMA.FTZ R7, R24, R15, R7 ;  /* 0x0000000f18077223 */ /* 0x000fe20000010007 */
[----:B------:R-:W-:Y:S01]  /*129e0*/  F2FP.PACK_AB R4, R23, R4 ;  /* 0x000000041704723e */ /* 0x000fe200000000ff */
[----:B------:R-:W-:-:S02]  /*129f0*/  FFMA.FTZ R25, R25, R43, R27 ;  /* 0x0000002b19197223 */ /* 0x000fc4000001001b */
[----:B------:R-:W-:Y:S01]  /*12a00*/  FFMA.FTZ R5, R20, R13, R5 ;  /* 0x0000000d14057223 */ /* 0x000fe20000010005 */
[----:B------:R-:W-:Y:S01]  /*12a10*/  F2FP.PACK_AB R6, R7, R6 ;  /* 0x000000060706723e */ /* 0x000fe200000000ff */
[----:B------:R-:W-:Y:S01]  /*12a20*/  FFMA.FTZ R26, R26, R53, R54 ;  /* 0x000000351a1a7223 */ /* 0x000fe20000010036 */
[----:B------:R-:W-:Y:S02]  /*12a30*/  F2FP.PACK_AB R25, R25, R12 ;  /* 0x0000000c1919723e */ /* 0x000fe400000000ff */
[----:B------:R-:W-:Y:S02]  /*12a40*/  MOV R24, R4 ;  /* 0x0000000400187202 */ /* 0x000fe40000000f00 */
[----:B------:R-:W-:Y:S02]  /*12a50*/  F2FP.PACK_AB R26, R26, R5 ;  /* 0x000000051a1a723e */ /* 0x000fe400000000ff */
[----:B------:R-:W-:Y:S02]  /*12a60*/  MOV R27, R6 ;  /* 0x00000006001b7202 */ /* 0x000fe40000000f00 */
.L_x_1345:
[----:B------:R-:W-:Y:S05]  /*12a70*/  BSYNC B0 ;  /* 0x0000000000007941 */ /* 0x000fea0003800000 */
.L_x_1344:
[----:B-----5:R3:W-:Y:S02]  /*12a80*/  STS.128 [R237+0x800], R24 ;  /* 0x00080018ed007388 */ /* 0x0207e40000000c00 */
.L_x_1343:
[----:B------:R-:W-:Y:S05]  /*12a90*/  BSYNC B1 ;  /* 0x0000000000017941 */ /* 0x000fea0003800000 */
.L_x_1342:
        /* <DEDUP_REMOVED lines=18> */
[----:B------:R-:W-:-:S03]  /*12bc0*/  LEA R14, P1, R5, R34, 0x1 ;  /* 0x00000022050e7211 */ /* 0x000fc600078208ff */
[----:B------:R-:W3:Y:S01]  /*12bd0*/  LD.E.128 R20, [R20.64+0x80] ;  /* 0x0000800614147980 */ /* 0x000ee2000c101d00 */
        /* <DEDUP_REMOVED lines=55> */
[--C-:B------:R-:W-:Y:S02]  /*12f50*/  HADD2.F32 R21, -RZ, R24.reuse.H0_H0 ;  /* 0x20000018ff157230 */ /* 0x100fe40000004100 */
        /* <DEDUP_REMOVED lines=19> */
.L_x_1347:
[----:B------:R-:W-:Y:S05]  /*13090*/  BSYNC B0 ;  /* 0x0000000000007941 */ /* 0x000fea0003800000 */
.L_x_1346:
[----:B-----5:R3:W-:Y:S02]  /*130a0*/  STS.128 [R237+0x2800], R24 ;  /* 0x00280018ed007388 */ /* 0x0207e40000000c00 */
.L_x_1341:
[----:B------:R-:W-:Y:S05]  /*130b0*/  BSYNC B2 ;  /* 0x0000000000027941 */ /* 0x000fea0003800000 */
.L_x_1340:
        /* <DEDUP_REMOVED lines=101> */
.L_x_1353:
[----:B------:R-:W-:Y:S05]  /*13710*/  BSYNC B0 ;  /* 0x0000000000007941 */ /* 0x000fea0003800000 */
.L_x_1352:
[----:B-----5:R3:W-:Y:S02]  /*13720*/  STS.128 [R237+0x1000], R24 ;  /* 0x00100018ed007388 */ /* 0x0207e40000000c00 */
.L_x_1351:
[----:B------:R-:W-:Y:S05]  /*13730*/  BSYNC B1 ;  /* 0x0000000000017941 */ /* 0x000fea0003800000 */
.L_x_1350:
        /* <DEDUP_REMOVED lines=95> */
.L_x_1355:
[----:B------:R-:W-:Y:S05]  /*13d30*/  BSYNC B0 ;  /* 0x0000000000007941 */ /* 0x000fea0003800000 */
.L_x_1354:
[----:B-----5:R3:W-:Y:S02]  /*13d40*/  STS.128 [R237+0x3000], R24 ;  /* 0x00300018ed007388 */ /* 0x0207e40000000c00 */
.L_x_1349:
[----:B------:R-:W-:Y:S05]  /*13d50*/  BSYNC B2 ;  /* 0x0000000000027941 */ /* 0x000fea0003800000 */
.L_x_1348:
        /* <DEDUP_REMOVED lines=20> */
[----:B------:R-:W-:-:S03]  /*13ea0*/  IADD3 R5, P1, R4, R13, RZ ;  /* 0x0000000d04057210 */ /* 0x000fc60007f3e0ff */
[----:B---3--:R-:W-:Y:S01]  /*13eb0*/  IMAD.WIDE R24, R6, 0x2, R36 ;  /* 0x0000000206187825 */ /* 0x008fe200078e0224 */
        /* <DEDUP_REMOVED lines=12> */
[----:B-----5:R-:W-:Y:S01]  /*13f80*/  IMAD.MOV.U32 R18, RZ, RZ, R21 ;  /* 0x000000ffff127224 */ /* 0x020fe200078e0015 */
[----:B------:R-:W-:Y:S02]  /*13f90*/  MOV R19, R23 ;  /* 0x0000001700137202 */ /* 0x000fe40000000f00 */
[----:B---3--:R-:W-:Y:S01]  /*13fa0*/  MOV R21, R24 ;  /* 0x0000001800157202 */ /* 0x008fe20000000f00 */
[----:B------:R-:W-:Y:S01]  /*13fb0*/  IMAD.MOV.U32 R23, RZ, RZ, R26 ;  /* 0x000000ffff177224 */ /* 0x000fe200078e001a */
[----:B------:R-:W-:Y:S02]  /*13fc0*/  MOV R24, R25 ;  /* 0x0000001900187202 */ /* 0x000fe40000000f00 */
[----:B------:R-:W-:Y:S01]  /*13fd0*/  MOV R26, R27 ;  /* 0x0000001b001a7202 */ /* 0x000fe20000000f00 */
[--C-:B--2---:R-:W-:Y:S02]  /*13fe0*/  HADD2.F32 R25, -RZ, R4.reuse.H0_H0 ;  /* 0x20000004ff197230 */ /* 0x104fe40000004100 */
[----:B------:R-:W-:-:S02]  /*13ff0*/  HADD2.F32 R27, -RZ, R4.H1_H1 ;  /* 0x30000004ff1b7230 */ /* 0x000fc40000004100 */
[----:B------:R-:W-:Y:S02]  /*14000*/  HADD2.F32 R4, -RZ, R5.H0_H0 ;  /* 0x20000005ff047230 */ /* 0x000fe40000004100 */
[--C-:B------:R-:W-:Y:S02]  /*14010*/  HADD2.F32 R40, -RZ, R21.reuse.H0_H0 ;  /* 0x20000015ff287230 */ /* 0x100fe40000004100 */
[----:B------:R-:W-:Y:S01]  /*14020*/  HADD2.F32 R41, -RZ, R21.H1_H1 ;  /* 0x30000015ff297230 */ /* 0x000fe20000004100 */
[----:B------:R-:W-:Y:S01]  /*14030*/  @!P0 FADD.FTZ R25, -R25, -RZ ;  /* 0x800000ff19198221 */ /* 0x000fe20000010100 */
[----:B------:R-:W-:Y:S01]  /*14040*/  HADD2.F32 R30, -RZ, R5.H1_H1 ;  /* 0x30000005ff1e7230 */ /* 0x000fe20000004100 */
[----:B------:R-:W-:Y:S01]  /*14050*/  @!P0 FADD.FTZ R4, -R4, -RZ ;  /* 0x800000ff04048221 */ /* 0x000fe20000010100 */
[----:B------:R-:W-:Y:S02]  /*14060*/  HADD2.F32 R21, -RZ, R24.H0_H0 ;  /* 0x20000018ff157230 */ /* 0x000fe40000004100 */
        /* <DEDUP_REMOVED lines=14> */
[----:B------:R-:W-:Y:S01]  /*14150*/  FMUL.FTZ R5, R25, R5 ;  /* 0x0000000519057220 */ /* 0x000fe20000410000 */
[--C-:B------:R-:W-:Y:S01]  /*14160*/  HADD2.F32 R25, -RZ, R20.reuse.H1_H1 ;  /* 0x30000014ff197230 */ /* 0x100fe20000004100 */
[----:B------:R-:W-:Y:S01]  /*14170*/  FMUL.FTZ R6, R4, R6 ;  /* 0x0000000604067220 */ /* 0x000fe20000410000 */
[----:B------:R-:W-:Y:S01]  /*14180*/  HADD2.F32 R4, -RZ, R20.H0_H0 ;  /* 0x20000014ff047230 */ /* 0x000fe20000004100 */
[----:B------:R-:W-:Y:S01]  /*14190*/  FMUL.FTZ R7, R26, R7 ;  /* 0x000000071a077220 */ /* 0x000fe20000410000 */
[----:B------:R-:W-:Y:S01]  /*141a0*/  HADD2.F32 R24, -RZ, R24.H1_H1 ;  /* 0x30000018ff187230 */ /* 0x000fe20000004100 */
[----:B------:R-:W-:Y:S02]  /*141b0*/  @!P0 FADD.FTZ R27, -R27, -RZ ;  /* 0x800000ff1b1b8221 */ /* 0x000fe40000010100 */
[----:B------:R-:W-:Y:S01]  /*141c0*/  FMUL.FTZ R39, R23, R39 ;  /* 0x0000002717277220 */ /* 0x000fe20000410000 */
[----:B------:R-:W-:Y:S01]  /*141d0*/  HADD2.F32 R23, -RZ, R18.H0_H0 ;  /* 0x20000012ff177230 */ /* 0x000fe20000004100 */
[----:B------:R-:W-:Y:S01]  /*141e0*/  @!P0 FADD.FTZ R30, -R30, -RZ ;  /* 0x800000ff1e1e8221 */ /* 0x000fe20000010100 */
[----:B----4-:R-:W-:-:S02]  /*141f0*/  HADD2.F32 R20, -RZ, R12.H0_H0 ;  /* 0x2000000cff147230 */ /* 0x010fc40000004100 */
[----:B------:R-:W-:Y:S02]  /*14200*/  HADD2.F32 R26, -RZ, R12.H1_H1 ;  /* 0x3000000cff1a7230 */ /* 0x000fe40000004100 */
        /* <DEDUP_REMOVED lines=9> */
[----:B------:R-:W-:Y:S02]  /*142a0*/  HADD2.F32 R20, -RZ, R18.H1_H1 ;  /* 0x30000012ff147230 */ /* 0x000fe40000004100 */
[----:B------:R-:W-:Y:S02]  /*142b0*/  HADD2.F32 R21, -RZ, R19.H0_H0 ;  /* 0x20000013ff157230 */ /* 0x000fe40000004100 */
[----:B------:R-:W-:Y:S02]  /*142c0*/  HADD2.F32 R15, -RZ, R15.H1_H1 ;  /* 0x3000000fff0f7230 */ /* 0x000fe40000004100 */
[----:B------:R-:W-:Y:S01]  /*142d0*/  HADD2.F32 R19, -RZ, R19.H1_H1 ;  /* 0x30000013ff137230 */ /* 0x000fe20000004100 */
[----:B------:R-:W-:Y:S01]  /*142e0*/  FFMA.FTZ R20, R20, R27, R24 ;  /* 0x0000001b14147223 */ /* 0x000fe20000010018 */
[--C-:B------:R-:W-:Y:S01]  /*142f0*/  HADD2.F32 R18, -RZ, R22.reuse.H0_H0 ;  /* 0x20000016ff127230 */ /* 0x100fe20000004100 */
[----:B------:R-:W-:Y:S01]  /*14300*/  FFMA.FTZ R25, R25, R26, R41 ;  /* 0x0000001a19197223 */ /* 0x000fe20000010029 */
[----:B------:R-:W-:Y:S01]  /*14310*/  HADD2.F32 R22, -RZ, R22.H1_H1 ;  /* 0x30000016ff167230 */ /* 0x000fe20000004100 */
[----:B------:R-:W-:-:S02]  /*14320*/  FFMA.FTZ R6, R21, R14, R6 ;  /* 0x0000000e15067223 */ /* 0x000fc40000010006 */
[----:B------:R-:W-:Y:S01]  /*14330*/  FFMA.FTZ R7, R19, R15, R7 ;  /* 0x0000000f13077223 */ /* 0x000fe20000010007 */
[----:B------:R-:W-:Y:S01]  /*14340*/  F2FP.PACK_AB R20, R20, R12 ;  /* 0x0000000c1414723e */ /* 0x000fe200000000ff */
[----:B------:R-:W-:Y:S01]  /*14350*/  FFMA.FTZ R5, R18, R13, R5 ;  /* 0x0000000d12057223 */ /* 0x000fe20000010005 */
[----:B------:R-:W-:Y:S01]  /*14360*/  F2FP.PACK_AB R4, R25, R4 ;  /* 0x000000041904723e */ /* 0x000fe200000000ff */
[----:B------:R-:W-:Y:S01]  /*14370*/  FFMA.FTZ R22, R22, R30, R39 ;  /* 0x0000001e16167223 */ /* 0x000fe20000010027 */
[----:B------:R-:W-:Y:S02]  /*14380*/  F2FP.PACK_AB R6, R7, R6 ;  /* 0x000000060706723e */ /* 0x000fe400000000ff */
[----:B------:R-:W-:Y:S02]  /*14390*/  MOV R21, R20 ;  /* 0x0000001400157202 */ /* 0x000fe40000000f00 */
[----:B------:R-:W-:Y:S02]  /*143a0*/  F2FP.PACK_AB R22, R22, R5 ;  /* 0x000000051616723e */ /* 0x000fe400000000ff */
[----:B------:R-:W-:-:S02]  /*143b0*/  MOV R20, R4 ;  /* 0x0000000400147202 */ /* 0x000fc40000000f00 */
[----:B------:R-:W-:Y:S02]  /*143c0*/  MOV R23, R6 ;  /* 0x0000000600177202 */ /* 0x000fe40000000f00 */
.L_x_1359:
[----:B------:R-:W-:Y:S05]  /*143d0*/  BSYNC B0 ;  /* 0x0000000000007941 */ /* 0x000fea0003800000 */
.L_x_1358:
[----:B-----5:R1:W-:Y:S02]  /*143e0*/  STS.128 [R237+0x1800], R20 ;  /* 0x00180014ed007388 */ /* 0x0203e40000000c00 */
.L_x_1357:
[----:B------:R-:W-:Y:S05]  /*143f0*/  BSYNC B1 ;  /* 0x0000000000017941 */ /* 0x000fea0003800000 */
.L_x_1356:
        /* <DEDUP_REMOVED lines=14> */
[C---:B------:R-:W-:Y:S01]  /*144e0*/  IADD3 R0, P1, R2.reuse, R16, RZ ;  /* 0x0000001002007210 */ /* 0x040fe20007f3e0ff */
[----:B------:R-:W-:Y:S01]  /*144f0*/  @P0 IMAD.MOV R5, RZ, RZ, -R3 ;  /* 0x000000ffff050224 */ /* 0x000fe200078e0a03 */
[----:B------:R-:W-:Y:S02]  /*14500*/  @P0 IADD3 R4, -R3, RZ, RZ ;  /* 0x000000ff03040210 */ /* 0x000fe40007ffe1ff */
[----:B------:R-:W-:Y:S01]  /*14510*/  LEA.HI.X.SX32 R2, R2, R17, 0x1, P1 ;  /* 0x0000001102027211 */ /* 0x000fe200008f0eff */
[----:B------:R-:W-:Y:S01]  /*14520*/  IMAD.WIDE R12, R5, 0x2, R12 ;  /* 0x00000002050c7825 */ /* 0x000fe200078e020c */
[----:B------:R-:W-:-:S04]  /*14530*/  IADD3 R6, P1, R4, R0, RZ ;  /* 0x0000000004067210 */ /* 0x000fc80007f3e0ff */
[----:B------:R-:W-:Y:S01]  /*14540*/  LEA.HI.X.SX32 R4, R4, R2, 0x1, P1 ;  /* 0x0000000204047211 */ /* 0x000fe200008f0eff */
[----:B--2---:R1:W2:Y:S01]  /*14550*/  LD.E.128 R16, [R12.64] ;  /* 0x000000060c107980 */ /* 0x0042a2000c101d00 */
[----:B------:R-:W-:-:S04]  /*14560*/  LEA R14, P1, R6, R34, 0x1 ;  /* 0x00000022060e7211 */ /* 0x000fc800078208ff */
[----:B------:R-:W-:Y:S02]  /*14570*/  LEA.HI.X R15, R6, R35, R4, 0x1, P1 ;  /* 0x00000023060f7211 */ /* 0x000fe400008f0c04 */
[----:B------:R-:W-:Y:S02]  /*14580*/  MOV R9, RZ ;  /* 0x000000ff00097202 */ /* 0x000fe40000000f00 */
[----:B------:R-:W-:Y:S01]  /*14590*/  @P0 IADD3 R9, -R3, RZ, RZ ;  /* 0x000000ff03090210 */ /* 0x000fe20007ffe1ff */
[----:B----4-:R3:W4:Y:S03]  /*145a0*/  LD.E.128 R4, [R14.64] ;  /* 0x000000060e047980 */ /* 0x010726000c101d00 */
[----:B------:R-:W-:-:S04]  /*145b0*/  IADD3 R0, P1, R9, R0, RZ ;  /* 0x0000000009007210 */ /* 0x000fc80007f3e0ff */
[----:B------:R-:W-:Y:S02]  /*145c0*/  LEA.HI.X.SX32 R2, R9, R2, 0x1, P1 ;  /* 0x0000000209027211 */ /* 0x000fe400008f0eff */
[----:B-1----:R-:W-:-:S04]  /*145d0*/  LEA R12, P1, R0, R28, 0x1 ;  /* 0x0000001c000c7211 */ /* 0x002fc800078208ff */
[----:B------:R-:W-:-:S06]  /*145e0*/  LEA.HI.X R13, R0, R29, R2, 0x1, P1 ;  /* 0x0000001d000d7211 */ /* 0x000fcc00008f0c02 */
[----:B---3--:R-:W3:Y:S01]  /*145f0*/  LD.E.128 R12, [R12.64] ;  /* 0x000000060c0c7980 */ /* 0x008ee2000c101d00 */
[----:B-----5:R-:W-:Y:S01]  /*14600*/  MOV R0, R21 ;  /* 0x0000001500007202 */ /* 0x020fe20000000f00 */
[----:B------:R-:W-:Y:S01]  /*14610*/  IMAD.MOV.U32 R3, RZ, RZ, R20 ;  /* 0x000000ffff037224 */ /* 0x000fe200078e0014 */
[----:B------:R-:W-:Y:S02]  /*14620*/  MOV R20, R22 ;  /* 0x0000001600147202 */ /* 0x000fe40000000f00 */
[----:B------:R-:W-:Y:S02]  /*14630*/  MOV R2, R23 ;  /* 0x0000001700027202 */ /* 0x000fe40000000f00 */
[----:B--2---:R-:W-:Y:S01]  /*14640*/  MOV R9, R16 ;  /* 0x0000001000097202 */ /* 0x004fe20000000f00 */
[----:B------:R-:W-:-:S04]  /*14650*/  IMAD.MOV.U32 R16, RZ, RZ, R18 ;  /* 0x000000ffff107224 */ /* 0x000fc800078e0012 */
[----:B------:R-:W-:Y:S02]  /*14660*/  HADD2.F32 R24, -RZ, R9.H0_H0 ;  /* 0x20000009ff187230 */ /* 0x000fe40000004100 */
[--C-:B----4-:R-:W-:Y:S02]  /*14670*/  HADD2.F32 R18, -RZ, R4.reuse.H0_H0 ;  /* 0x20000004ff127230 */ /* 0x110fe40000004100 */
[----:B------:R-:W-:Y:S02]  /*14680*/  HADD2.F32 R21, -RZ, R4.H1_H1 ;  /* 0x30000004ff157230 */ /* 0x000fe40000004100 */
[----:B------:R-:W-:Y:S02]  /*14690*/  HADD2.F32 R4, -RZ, R5.H0_H0 ;  /* 0x20000005ff047230 */ /* 0x000fe40000004100 */
        /* <DEDUP_REMOVED lines=24> */
[--C-:B---3--:R-:W-:Y:S01]  /*14820*/  HADD2.F32 R3, -RZ, R12.reuse.H0_H0 ;  /* 0x2000000cff037230 */ /* 0x108fe20000004100 */
[----:B------:R-:W-:Y:S01]  /*14830*/  FMUL.FTZ R23, R16, R23 ;  /* 0x0000001710177220 */ /* 0x000fe20000410000 */
        /* <DEDUP_REMOVED lines=13> */
[----:B------:R-:W-:Y:S02]  /*14910*/  HADD2.F32 R12, -RZ, R0.H1_H1 ;  /* 0x30000000ff0c7230 */ /* 0x000fe40000004100 */
[----:B------:R-:W-:-:S02]  /*14920*/  HADD2.F32 R14, -RZ, R15.H0_H0 ;  /* 0x2000000fff0e7230 */ /* 0x000fc40000004100 */
[----:B------:R-:W-:Y:S02]  /*14930*/  HADD2.F32 R4, -RZ, R20.H0_H0 ;  /* 0x20000014ff047230 */ /* 0x000fe40000004100 */
[--C-:B------:R-:W-:Y:S02]  /*14940*/  HADD2.F32 R0, -RZ, R2.reuse.H0_H0 ;  /* 0x20000002ff007230 */ /* 0x100fe40000004100 */
        /* <DEDUP_REMOVED lines=17> */
.L_x_1361:
[----:B------:R-:W-:Y:S05]  /*14a60*/  BSYNC B0 ;  /* 0x0000000000007941 */ /* 0x000fea0003800000 */
.L_x_1360:
[----:B-----5:R1:W-:Y:S01]  /*14a70*/  STS.128 [R237+0x3800], R20 ;  /* 0x00380014ed007388 */ /* 0x0203e20000000c00 */
[----:B------:R-:W-:Y:S05]  /*14a80*/  BRA `(.L_x_1325) ;  /* 0x000005b000007947 */ /* 0x000fea0003800000 */
.L_x_1299:
[----:B------:R-:W-:Y:S01]  /*14a90*/  IMAD.IADD R0, R235, 0x1, -R50 ;  /* 0x00000001eb007824 */ /* 0x000fe200078e0a32 */
[----:B------:R-:W-:Y:S01]  /*14aa0*/  BSSY B0, `(.L_x_1362) ;  /* 0x0000014000007945 */ /* 0x000fe20003800000 */
[----:B------:R-:W-:-:S03]  /*14ab0*/  ISETP.GE.AND P0, PT, R9, R157, PT ;  /* 0x0000009d0900720c */ /* 0x000fc60003f06270 */
[----:B------:R-:W-:-:S13]  /*14ac0*/  ISETP.GE.AND P1, PT, R200, R0, PT ;  /* 0x00000000c800720c */ /* 0x000fda0003f26270 */
[----:B------:R-:W-:Y:S05]  /*14ad0*/  @P1 BRA `(.L_x_1363) ;  /* 0x0000010000001947 */ /* 0x000fea0003800000 */
[----:B------:R-:W-:-:S13]  /*14ae0*/  ISETP.GE.AND P2, PT, R18, R157, PT ;  /* 0x0000009d1200720c */ /* 0x000fda0003f46270 */
[C---:B-----5:R-:W-:Y:S01]  /*14af0*/  @!P2 LEA R2, P1, R180.reuse, R208, 0x1 ;  /* 0x000000d0b402a211 */ /* 0x060fe200078208ff */
        /* <DEDUP_REMOVED lines=14> */
.L_x_1363:
[----:B------:R-:W-:Y:S05]  /*14be0*/  BSYNC B0 ;  /* 0x0000000000007941 */ /* 0x000fea0003800000 */
.L_x_1362:
[----:B------:R-:W-:Y:S01]  /*14bf0*/  IADD3 R8, R200, 0x10, RZ ;  /* 0x00000010c8087810 */ /* 0x000fe20007ffe0ff */
[----:B------:R-:W-:Y:S03]  /*14c00*/  BSSY B0, `(.L_x_1364) ;  /* 0x0000015000007945 */ /* 0x000fe60003800000 */
[----:B------:R-:W-:-:S13]  /*14c10*/  ISETP.GE.AND P1, PT, R8, R0, PT ;  /* 0x000000000800720c */ /* 0x000fda0003f26270 */
[----:B------:R-:W-:Y:S05]  /*14c20*/  @P1 BRA `(.L_x_1365) ;  /* 0x0000012000001947 */ /* 0x000fea0003800000 */
[----:B------:R-:W-:Y:S02]  /*14c30*/  ISETP.GE.AND P2, PT, R18, R157, PT ;  /* 0x0000009d1200720c */ /* 0x000fe40003f46270 */
[----:B------:R-:W-:-:S05]  /*14c40*/  IADD3 R5, P1, R5, R180, RZ ;  /* 0x000000b405057210 */ /* 0x000fca0007f3e0ff */
[----:B------:R-:W-:-:S06]  /*14c50*/  IMAD.X R12, R12, 0x1, R185, P1 ;  /* 0x000000010c0c7824 */ /* 0x000fcc00008e06b9 */
[C---:B-1---5:R-:W-:Y:S01]  /*14c60*/  @!P2 LEA R2, P1, R5.reuse, R208, 0x1 ;  /* 0x000000d00502a211 */ /* 0x062fe200078208ff */
        /* <DEDUP_REMOVED lines=14> */
.L_x_1365:
[----:B------:R-:W-:Y:S05]  /*14d50*/  BSYNC B0 ;  /* 0x0000000000007941 */ /* 0x000fea0003800000 */
.L_x_1364:
[----:B------:R-:W-:Y:S01]  /*14d60*/  IADD3 R33, R200, 0x20, RZ ;  /* 0x00000020c8217810 */ /* 0x000fe20007ffe0ff */
[----:B------:R-:W-:Y:S03]  /*14d70*/  BSSY B0, `(.L_x_1366) ;  /* 0x0000015000007945 */ /* 0x000fe60003800000 */
[----:B------:R-:W-:-:S13]  /*14d80*/  ISETP.GE.AND P1, PT, R33, R0, PT ;  /* 0x000000002100720c */ /* 0x000fda0003f26270 */
[----:B------:R-:W-:Y:S05]  /*14d90*/  @P1 BRA `(.L_x_1367) ;  /* 0x0000012000001947 */ /* 0x000fea0003800000 */
[----:B------:R-:W-:Y:S02]  /*14da0*/  ISETP.GE.AND P2, PT, R18, R157, PT ;  /* 0x0000009d1200720c */ /* 0x000fe40003f46270 */
[----:B-1----:R-:W-:-:S04]  /*14db0*/  LEA R3, P1, R206, R180, 0x5 ;  /* 0x000000b4ce037211 */ /* 0x002fc800078228ff */
[----:B------:R-:W-:-:S07]  /*14dc0*/  LEA.HI.X R2, R206, R185, R207, 0x5, P1 ;  /* 0x000000b9ce027211 */ /* 0x000fce00008f2ccf */
        /* <DEDUP_REMOVED lines=15> */
.L_x_1367:
[----:B------:R-:W-:Y:S05]  /*14ec0*/  BSYNC B0 ;  /* 0x0000000000007941 */ /* 0x000fea0003800000 */
.L_x_1366:
        /* <DEDUP_REMOVED lines=23> */
.L_x_1325:
[----:B------:R-:W-:Y:S05]  /*15040*/  BSYNC B3 ;  /* 0x0000000000037941 */ /* 0x000fea0003800000 */
.L_x_1298:
[----:B------:R-:W-:Y:S01]  /*15050*/  IADD3 R240, R48, -0x1, RZ ;  /* 0xffffffff30f07810 */ /* 0x000fe20007ffe0ff */
[----:B------:R-:W-:Y:S01]  /*15060*/  BSSY B0, `(.L_x_1368) ;  /* 0x0000017000007945 */ /* 0x000fe20003800000 */
[----:B------:R-:W-:-:S03]  /*15070*/  LOP3.LUT R241, R132, 0xff, RZ, 0xc0, !PT ;  /* 0x000000ff84f17812 */ /* 0x000fc600078ec0ff */
[----:B-1----:R-:W-:-:S04]  /*15080*/  IMAD.SHL.U32 R3, R240, 0x80, RZ ;  /* 0x00000080f0037824 */ /* 0x002fc800078e00ff */
[----:B------:R-:W-:-:S05]  /*15090*/  IMAD.IADD R0, R51, 0x1, -R3 ;  /* 0x0000000133007824 */ /* 0x000fca00078e0a03 */
[----:B------:R-:W-:-:S13]  /*150a0*/  ISETP.GE.AND P0, PT, R200, R0, PT ;  /* 0x00000000c800720c */ /* 0x000fda0003f06270 */
[----:B------:R-:W-:Y:S05]  /*150b0*/  @P0 BRA `(.L_x_1369) ;  /* 0x0000011000000947 */ /* 0x000fea0003800000 */
[C---:B------:R-:W-:Y:S02]  /*150c0*/  LOP3.LUT R2, R241.reuse, 0x1, RZ, 0xc0, !PT ;  /* 0x00000001f1027812 */ /* 0x040fe400078ec0ff */
[----:B------:R-:W-:Y:S02]  /*150d0*/  LOP3.LUT P0, RZ, R241, 0x2, RZ, 0xc0, !PT ;  /* 0x00000002f1ff7812 */ /* 0x000fe4000780c0ff */
[----:B------:R-:W-:-:S11]  /*150e0*/  ISETP.NE.U32.AND P1, PT, R2, 0x1, PT ;  /* 0x000000010200780c */ /* 0x000fd60003f25070 */
[----:B------:R-:W-:Y:S02]  /*150f0*/  @P0 IMAD.MOV.U32 R4, RZ, RZ, R230 ;  /* 0x000000ffff040224 */ /* 0x000fe400078e00e6 */
[----:B------:R-:W-:Y:S01]  /*15100*/  @!P1 MOV R6, R230 ;  /* 0x000000e600069202 */ /* 0x000fe20000000f00 */
        /* <DEDUP_REMOVED lines=12> */
.L_x_1369:
[----:B------:R-:W-:Y:S05]  /*151d0*/  BSYNC B0 ;  /* 0x0000000000007941 */ /* 0x000fea0003800000 */
.L_x_1368:
[----:B------:R-:W-:Y:S01]  /*151e0*/  ISETP.GE.AND P0, PT, R8, R0, PT ;  /* 0x000000000800720c */ /* 0x000fe20003f06270 */
[----:B------:R-:W-:-:S12]  /*151f0*/  BSSY B0, `(.L_x_1370) ;  /* 0x0000015000007945 */ /* 0x000fd80003800000 */
[----:B------:R-:W-:Y:S05]  /*15200*/  @P0 BRA `(.L_x_1371) ;  /* 0x0000013000000947 */ /* 0x000fea0003800000 */
[C---:B------:R-:W-:Y:S02]  /*15210*/  LOP3.LUT R2, R241.reuse, 0x1, RZ, 0xc0, !PT ;  /* 0x00000001f1027812 */ /* 0x040fe400078ec0ff */
[----:B------:R-:W-:Y:S02]  /*15220*/  LOP3.LUT P0, RZ, R241, 0x2, RZ, 0xc0, !PT ;  /* 0x00000002f1ff7812 */ /* 0x000fe4000780c0ff */
[----:B------:R-:W-:-:S11]  /*15230*/  ISETP.NE.U32.AND P1, PT, R2, 0x1, PT ;  /* 0x000000010200780c */ /* 0x000fd60003f25070 */
[C---:B-1----:R-:W-:Y:S02]  /*15240*/  @P0 IADD3 R4, P2, R227.reuse, R178, RZ ;  /* 0x000000b2e3040210 */ /* 0x042fe40007f5e0ff */
[----:B---3--:R-:W-:-:S03]  /*15250*/  @!P1 LEA R12, P3, R227, R230, 0x1 ;  /* 0x000000e6e30c9211 */ /* 0x008fc600078608ff */
[--C-:B------:R-:W-:Y:S01]  /*15260*/  @P0 IMAD.X R2, R183, 0x1, R228.reuse, P2 ;  /* 0x00000001b7020824 */ /* 0x100fe200010e06e4 */
[C---:B------:R-:W-:Y:S02]  /*15270*/  @P0 LEA R6, P2, R4.reuse, R204, 0x1 ;  /* 0x000000cc04060211 */ /* 0x040fe400078408ff */
        /* <DEDUP_REMOVED lines=12> */
.L_x_1371:
[----:B------:R-:W-:Y:S05]  /*15340*/  BSYNC B0 ;  /* 0x0000000000007941 */ /* 0x000fea0003800000 */
.L_x_1370:
[----:B------:R-:W-:Y:S01]  /*15350*/  ISETP.GE.AND P0, PT, R33, R0, PT ;  /* 0x000000002100720c */ /* 0x000fe20003f06270 */
[----:B------:R-:W-:-:S12]  /*15360*/  BSSY B0, `(.L_x_1372) ;  /* 0x0000017000007945 */ /* 0x000fd80003800000 */
[----:B------:R-:W-:Y:S05]  /*15370*/  @P0 BRA `(.L_x_1373) ;  /* 0x0000015000000947 */ /* 0x000fea0003800000 */
[C---:B------:R-:W-:Y:S02]  /*15380*/  LOP3.LUT R2, R241.reuse, 0x1, RZ, 0xc0, !PT ;  /* 0x00000001f1027812 */ /* 0x040fe400078ec0ff */
[----:B------:R-:W-:Y:S02]  /*15390*/  LOP3.LUT P0, RZ, R241, 0x2, RZ, 0xc0, !PT ;  /* 0x00000002f1ff7812 */ /* 0x000fe4000780c0ff */
[----:B------:R-:W-:Y:S01]  /*153a0*/  ISETP.NE.U32.AND P1, PT, R2, 0x1, PT ;  /* 0x000000010200780c */ /* 0x000fe20003f25070 */
[C---:B------:R-:W-:Y:S01]  /*153b0*/  IMAD.SHL.U32 R2, R44.reuse, 0x20, RZ ;  /* 0x000000202c027824 */ /* 0x040fe200078e00ff */
[----:B-1----:R-:W-:-:S09]  /*153c0*/  SHF.L.U64.HI R4, R44, 0x5, R45 ;  /* 0x000000052c047819 */ /* 0x002fd2000001022d */
[C---:B------:R-:W-:Y:S02]  /*153d0*/  @P0 IADD3 R6, P2, R2.reuse, R178, RZ ;  /* 0x000000b202060210 */ /* 0x040fe40007f5e0ff */
[----:B---3--:R-:W-:-:S03]  /*153e0*/  @!P1 LEA R14, P3, R2, R230, 0x1 ;  /* 0x000000e6020e9211 */ /* 0x008fc600078608ff */
        /* <DEDUP_REMOVED lines=14> */
.L_x_1373:
[----:B------:R-:W-:Y:S05]  /*154d0*/  BSYNC B0 ;  /* 0x0000000000007941 */ /* 0x000fea0003800000 */
.L_x_1372:
[----:B------:R-:W-:Y:S01]  /*154e0*/  ISETP.GE.AND P0, PT, R38, R0, PT ;  /* 0x000000002600720c */ /* 0x000fe20003f06270 */
[----:B------:R-:W-:-:S12]  /*154f0*/  BSSY B0, `(.L_x_1374) ;  /* 0x000001b000007945 */ /* 0x000fd80003800000 */
[----:B------:R-:W-:Y:S05]  /*15500*/  @P0 BRA `(.L_x_1375) ;  /* 0x0000019000000947 */ /* 0x000fea0003800000 */
[C---:B------:R-:W-:Y:S02]  /*15510*/  LOP3.LUT R2, R241.reuse, 0x1, RZ, 0xc0, !PT ;  /* 0x00000001f1027812 */ /* 0x040fe400078ec0ff */
[----:B------:R-:W-:Y:S02]  /*15520*/  LOP3.LUT P0, RZ, R241, 0x2, RZ, 0xc0, !PT ;  /* 0x00000002f1ff7812 */ /* 0x000fe4000780c0ff */
[----:B------:R-:W-:-:S11]  /*15530*/  ISETP.NE.U32.AND P1, PT, R2, 0x1, PT ;  /* 0x000000010200780c */ /* 0x000fd60003f25070 */
[----:B------:R-:W-:Y:S02]  /*15540*/  @P0 IMAD.MOV.U32 R182, RZ, RZ, R178 ;  /* 0x000000ffffb60224 */ /* 0x000fe400078e00b2 */
[----:B-1-3--:R-:W-:Y:S01]  /*15550*/  @!P1 MOV R13, R229 ;  /* 0x000000e5000d9202 */ /* 0x00afe20000000f00 */
[----:B------:R-:W-:Y:S02]  /*15560*/  @!P1 IMAD.MOV.U32 R12, RZ, RZ, R230 ;  /* 0x000000ffff0c9224 */ /* 0x000fe400078e00e6 */
[----:B------:R-:W-:Y:S02]  /*15570*/  @P0 IMAD R2, R45, 0x30, RZ ;  /* 0x000000302d020824 */ /* 0x000fe400078e02ff */
[----:B------:R-:W-:-:S04]  /*15580*/  @P0 IMAD.WIDE.U32 R6, R44, 0x30, R182 ;  /* 0x000000302c060825 */ /* 0x000fc800078e00b6 */
[----:B------:R-:W-:Y:S01]  /*15590*/  @!P1 IMAD R4, R45, 0x60, RZ ;  /* 0x000000602d049824 */ /* 0x000fe200078e02ff */
[----:B------:R-:W-:Y:S01]  /*155a0*/  @P0 LEA R14, P2, R6, R204, 0x1 ;  /* 0x000000cc060e0211 */ /* 0x000fe200078408ff */
[----:B------:R-:W-:-:S04]  /*155b0*/  @!P1 IMAD.WIDE.U32 R12, R44, 0x60, R12 ;  /* 0x000000602c0c9825 */ /* 0x000fc800078e000c */
[----:B------:R-:W-:Y:S01]  /*155c0*/  @P0 IMAD.IADD R2, R2, 0x1, R7 ;  /* 0x0000000102020824 */ /* 0x000fe200078e0207 */
[----:B------:R-:W-:Y:S02]  /*155d0*/  @!P1 IADD3 R5, R4, R13, RZ ;  /* 0x0000000d04059210 */ /* 0x000fe40007ffe0ff */
[----:B------:R-:W-:Y:S02]  /*155e0*/  @!P1 MOV R4, R12 ;  /* 0x0000000c00049202 */ /* 0x000fe40000000f00 */
        /* <DEDUP_REMOVED lines=11> */
.L_x_1375:
[----:B------:R-:W-:Y:S05]  /*156a0*/  BSYNC B0 ;  /* 0x0000000000007941 */ /* 0x000fea0003800000 */
.L_x_1374:
[----:B-1----:R-:W-:Y:S01]  /*156b0*/  IADD3 R7, R200, 0x40, RZ ;  /* 0x00000040c8077810 */ /* 0x002fe20007ffe0ff */
[----:B------:R-:W-:Y:S03]  /*156c0*/  BSSY B0, `(.L_x_1376) ;  /* 0x0000018000007945 */ /* 0x000fe60003800000 */
[----:B------:R-:W-:-:S13]  /*156d0*/  ISETP.GE.AND P0, PT, R7, R0, PT ;  /* 0x000000000700720c */ /* 0x000fda0003f06270 */
[----:B------:R-:W-:Y:S05]  /*156e0*/  @P0 BRA `(.L_x_1377) ;  /* 0x0000015000000947 */ /* 0x000fea0003800000 */
[C---:B------:R-:W-:Y:S02]  /*156f0*/  LOP3.LUT R2, R241.reuse, 0x1, RZ, 0xc0, !PT ;  /* 0x00000001f1027812 */ /* 0x040fe400078ec0ff */
[----:B------:R-:W-:Y:S02]  /*15700*/  LOP3.LUT P0, RZ, R241, 0x2, RZ, 0xc0, !PT ;  /* 0x00000002f1ff7812 */ /* 0x000fe4000780c0ff */
[----:B------:R-:W-:Y:S01]  /*15710*/  ISETP.NE.U32.AND P1, PT, R2, 0x1, PT ;  /* 0x000000010200780c */ /* 0x000fe20003f25070 */
[C---:B------:R-:W-:Y:S01]  /*15720*/  IMAD.SHL.U32 R2, R44.reuse, 0x40, RZ ;  /* 0x000000402c027824 */ /* 0x040fe200078e00ff */
[----:B------:R-:W-:-:S09]  /*15730*/  SHF.L.U64.HI R4, R44, 0x6, R45 ;  /* 0x000000062c047819 */ /* 0x000fd2000001022d */
        /* <DEDUP_REMOVED lines=16> */
.L_x_1377:
[----:B------:R-:W-:Y:S05]  /*15840*/  BSYNC B0 ;  /* 0x0000000000007941 */ /* 0x000fea0003800000 */
.L_x_1376:
[----:B------:R-:W-:Y:S01]  /*15850*/  IADD3 R6, R200, 0x50, RZ ;  /* 0x00000050c8067810 */ /* 0x000fe20007ffe0ff */
[----:B------:R-:W-:Y:S03]  /*15860*/  BSSY B0, `(.L_x_1378) ;  /* 0x000001c000007945 */ /* 0x000fe60003800000 */
[----:B------:R-:W-:-:S13]  /*15870*/  ISETP.GE.AND P0, PT, R6, R0, PT ;  /* 0x000000000600720c */ /* 0x000fda0003f06270 */
[----:B------:R-:W-:Y:S05]  /*15880*/  @P0 BRA `(.L_x_1379) ;  /* 0x0000019000000947 */ /* 0x000fea0003800000 */
[C---:B------:R-:W-:Y:S02]  /*15890*/  LOP3.LUT R2, R241.reuse, 0x1, RZ, 0xc0, !PT ;  /* 0x00000001f1027812 */ /* 0x040fe400078ec0ff */
[----:B------:R-:W-:Y:S02]  /*158a0*/  LOP3.LUT P0, RZ, R241, 0x2, RZ, 0xc0, !PT ;  /* 0x00000002f1ff7812 */ /* 0x000fe4000780c0ff */
[----:B------:R-:W-:-:S11]  /*158b0*/  ISETP.NE.U32.AND P1, PT, R2, 0x1, PT ;  /* 0x000000010200780c */ /* 0x000fd60003f25070 */
[----:B-1-3--:R-:W-:Y:S02]  /*158c0*/  @P0 IMAD.MOV.U32 R12, RZ, RZ, R178 ;  /* 0x000000ffff0c0224 */ /* 0x00afe400078e00b2 */
        /* <DEDUP_REMOVED lines=8> */
[----:B-----5:R-:W-:-:S04]  /*15950*/  @P0 LEA R16, P2, R12, R204, 0x1 ;  /* 0x000000cc0c100211 */ /* 0x020fc800078408ff */
        /* <DEDUP_REMOVED lines=12> */
.L_x_1379:
[----:B------:R-:W-:Y:S05]  /*15a20*/  BSYNC B0 ;  /* 0x0000000000007941 */ /* 0x000fea0003800000 */
.L_x_1378:
        /* <DEDUP_REMOVED lines=29> */
.L_x_1381:
[----:B------:R-:W-:Y:S05]  /*15c00*/  BSYNC B0 ;  /* 0x0000000000007941 */ /* 0x000fea0003800000 */
.L_x_1380:
[----:B------:R-:W-:Y:S01]  /*15c10*/  IADD3 R4, R200, 0x70, RZ ;  /* 0x00000070c8047810 */ /* 0x000fe20007ffe0ff */
[----:B------:R-:W-:Y:S03]  /*15c20*/  BSSY B0, `(.L_x_1382) ;  /* 0x000001c000007945 */ /* 0x000fe60003800000 */
[----:B------:R-:W-:-:S13]  /*15c30*/  ISETP.GE.AND P0, PT, R4, R0, PT ;  /* 0x000000000400720c */ /* 0x000fda0003f06270 */
[----:B------:R-:W-:Y:S05]  /*15c40*/  @P0 BRA `(.L_x_1383) ;  /* 0x0000019000000947 */ /* 0x000fea0003800000 */
[C---:B------:R-:W-:Y:S01]  /*15c50*/  LOP3.LUT R2, R241.reuse, 0x1, RZ, 0xc0, !PT ;  /* 0x00000001f1027812 */ /* 0x040fe200078ec0ff */
[----:B-1-3--:R-:W-:Y:S01]  /*15c60*/  IMAD.MOV.U32 R12, RZ, RZ, R178 ;  /* 0x000000ffff0c7224 */ /* 0x00afe200078e00b2 */
[----:B------:R-:W-:Y:S01]  /*15c70*/  LOP3.LUT P0, RZ, R241, 0x2, RZ, 0xc0, !PT ;  /* 0x00000002f1ff7812 */ /* 0x000fe2000780c0ff */
[----:B------:R-:W-:Y:S01]  /*15c80*/  IMAD.MOV.U32 R13, RZ, RZ, R183 ;  /* 0x000000ffff0d7224 */ /* 0x000fe200078e00b7 */
[----:B------:R-:W-:Y:S01]  /*15c90*/  ISETP.NE.U32.AND P1, PT, R2, 0x1, PT ;  /* 0x000000010200780c */ /* 0x000fe20003f25070 */
[----:B------:R-:W-:Y:S02]  /*15ca0*/  IMAD R2, R45, 0x70, RZ ;  /* 0x000000702d027824 */ /* 0x000fe400078e02ff */
[----:B------:R-:W-:-:S05]  /*15cb0*/  IMAD.WIDE.U32 R12, R44, 0x70, R12 ;  /* 0x000000702c0c7825 */ /* 0x000fca00078e000c */
[----:B------:R-:W-:-:S03]  /*15cc0*/  IADD3 R2, R13, R2, RZ ;  /* 0x000000020d027210 */ /* 0x000fc60007ffe0ff */
[C---:B-----5:R-:W-:Y:S02]  /*15cd0*/  @P0 LEA R16, P2, R12.reuse, R204, 0x1 ;  /* 0x000000cc0c100211 */ /* 0x060fe400078408ff */
        /* <DEDUP_REMOVED lines=16> */
.L_x_1383:
[----:B------:R-:W-:Y:S05]  /*15de0*/  BSYNC B0 ;  /* 0x0000000000007941 */ /* 0x000fea0003800000 */
.L_x_1382:
        /* <DEDUP_REMOVED lines=16> */
[----:B------:R-:W-:-:S11]  /*15ef0*/  ISETP.NE.U32.AND P1, PT, R9, 0x1, PT ;  /* 0x000000010900780c */ /* 0x000fd60003f25070 */
[----:B-1-3--:R-:W-:Y:S02]  /*15f00*/  @P0 IMAD.MOV.U32 R12, RZ, RZ, R141 ;  /* 0x000000ffff0c0224 */ /* 0x00afe400078e008d */
        /* <DEDUP_REMOVED lines=13> */
.L_x_1385:
[----:B------:R-:W-:Y:S05]  /*15fe0*/  BSYNC B0 ;  /* 0x0000000000007941 */ /* 0x000fea0003800000 */
.L_x_1384:
        /* <DEDUP_REMOVED lines=9> */
[C---:B-1-3--:R-:W-:Y:S02]  /*16080*/  @!P2 LEA R12, P3, R225.reuse, R141, 0x1 ;  /* 0x0000008de10ca211 */ /* 0x04afe400078608ff */
        /* <DEDUP_REMOVED lines=12> */
.L_x_1387:
[----:B------:R-:W-:Y:S05]  /*16150*/  BSYNC B0 ;  /* 0x0000000000007941 */ /* 0x000fea0003800000 */
.L_x_1386:
[----:B------:R-:W-:Y:S01]  /*16160*/  ISETP.GE.AND P0, PT, R33, R0, PT ;  /* 0x000000002100720c */ /* 0x000fe20003f06270 */
[----:B------:R-:W-:-:S12]  /*16170*/  BSSY B0, `(.L_x_1388) ;  /* 0x0000017000007945 */ /* 0x000fd80003800000 */
[----:B------:R1:W-:Y:S04]  /*16180*/  @P0 STS.128 [R237+0xd000], RZ ;  /* 0x00d000ffed000388 */ /* 0x0003e80000000c00 */
[----:B------:R1:W-:Y:S01]  /*16190*/  @P0 STS.128 [R237+0x11000], RZ ;  /* 0x011000ffed000388 */ /* 0x0003e20000000c00 */
[----:B------:R-:W-:Y:S05]  /*161a0*/  @P0 BRA `(.L_x_1389) ;  /* 0x0000013000000947 */ /* 0x000fea0003800000 */
[C---:B-1----:R-:W-:Y:S02]  /*161b0*/  LOP3.LUT R8, R241.reuse, 0x1, RZ, 0xc0, !PT ;  /* 0x00000001f1087812 */ /* 0x042fe400078ec0ff */
[----:B------:R-:W-:Y:S02]  /*161c0*/  LOP3.LUT P1, RZ, R241, 0x2, RZ, 0xc0, !PT ;  /* 0x00000002f1ff7812 */ /* 0x000fe4000782c0ff */
[----:B------:R-:W-:Y:S01]  /*161d0*/  ISETP.NE.U32.AND P2, PT, R8, 0x1, PT ;  /* 0x000000010800780c */ /* 0x000fe20003f45070 */
[C---:B------:R-:W-:Y:S01]  /*161e0*/  IMAD.SHL.U32 R8, R46.reuse, 0x20, RZ ;  /* 0x000000202e087824 */ /* 0x040fe200078e00ff */
[----:B------:R-:W-:-:S09]  /*161f0*/  SHF.L.U64.HI R9, R46, 0x5, R47 ;  /* 0x000000052e097819 */ /* 0x000fd2000001022f */
[CC--:B---3--:R-:W-:Y:S02]  /*16200*/  @P1 LEA R12, P0, R8.reuse, R141.reuse, 0x1 ;  /* 0x0000008d080c1211 */ /* 0x0c8fe400078008ff */
[C---:B------:R-:W-:Y:S02]  /*16210*/  @!P2 LEA R14, P3, R8.reuse, R141, 0x1 ;  /* 0x0000008d080ea211 */ /* 0x040fe400078608ff */
        /* <DEDUP_REMOVED lines=12> */
.L_x_1389:
[----:B------:R-:W-:Y:S05]  /*162e0*/  BSYNC B0 ;  /* 0x0000000000007941 */ /* 0x000fea0003800000 */
.L_x_1388:
[----:B------:R-:W-:Y:S01]  /*162f0*/  ISETP.GE.AND P0, PT, R38, R0, PT ;  /* 0x000000002600720c */ /* 0x000fe20003f06270 */
[----:B------:R-:W-:-:S12]  /*16300*/  BSSY B0, `(.L_x_1390) ;  /* 0x000001b000007945 */ /* 0x000fd80003800000 */
[----:B------:R1:W-:Y:S04]  /*16310*/  @P0 STS.128 [R237+0xd800], RZ ;  /* 0x00d800ffed000388 */ /* 0x0003e80000000c00 */
[----:B------:R1:W-:Y:S01]  /*16320*/  @P0 STS.128 [R237+0x11800], RZ ;  /* 0x011800ffed000388 */ /* 0x0003e20000000c00 */
[----:B------:R-:W-:Y:S05]  /*16330*/  @P0 BRA `(.L_x_1391) ;  /* 0x0000017000000947 */ /* 0x000fea0003800000 */
[C---:B-1----:R-:W-:Y:S02]  /*16340*/  LOP3.LUT R8, R241.reuse, 0x1, RZ, 0xc0, !PT ;  /* 0x00000001f1087812 */ /* 0x042fe400078ec0ff */
[----:B------:R-:W-:Y:S02]  /*16350*/  LOP3.LUT P0, RZ, R241, 0x2, RZ, 0xc0, !PT ;  /* 0x00000002f1ff7812 */ /* 0x000fe4000780c0ff */
[----:B------:R-:W-:-:S11]  /*16360*/  ISETP.NE.U32.AND P1, PT, R8, 0x1, PT ;  /* 0x000000010800780c */ /* 0x000fd60003f25070 */
[-C--:B---3--:R-:W-:Y:S01]  /*16370*/  @P0 MOV R12, R141.reuse ;  /* 0x0000008d000c0202 */ /* 0x088fe20000000f00 */
[C---:B------:R-:W-:Y:S01]  /*16380*/  @P0 IMAD R8, R47.reuse, 0x60, RZ ;  /* 0x000000602f080824 */ /* 0x040fe200078e02ff */
[----:B------:R-:W-:Y:S01]  /*16390*/  @!P1 MOV R14, R141 ;  /* 0x0000008d000e9202 */ /* 0x000fe20000000f00 */
[----:B------:R-:W-:Y:S01]  /*163a0*/  @!P1 IMAD.MOV.U32 R15, RZ, RZ, R140 ;  /* 0x000000ffff0f9224 */ /* 0x000fe200078e008c */
[----:B------:R-:W-:Y:S01]  /*163b0*/  @P0 MOV R13, R140 ;  /* 0x0000008c000d0202 */ /* 0x000fe20000000f00 */
[----:B------:R-:W-:Y:S02]  /*163c0*/  @!P1 IMAD R9, R47, 0x60, RZ ;  /* 0x000000602f099824 */ /* 0x000fe400078e02ff */
[----:B------:R-:W-:-:S04]  /*163d0*/  @!P1 IMAD.WIDE.U32 R14, R46, 0x60, R14 ;  /* 0x000000602e0e9825 */ /* 0x000fc800078e000e */
[----:B------:R-:W-:-:S04]  /*163e0*/  @P0 IMAD.WIDE.U32 R12, R46, 0x60, R12 ;  /* 0x000000602e0c0825 */ /* 0x000fc800078e000c */
[----:B------:R-:W-:Y:S01]  /*163f0*/  @!P1 IMAD.IADD R15, R9, 0x1, R15 ;  /* 0x00000001090f9824 */ /* 0x000fe200078e020f */
[----:B------:R-:W-:-:S04]  /*16400*/  @P0 IADD3 R13, R8, R13, RZ ;  /* 0x0000000d080d0210 */ /* 0x000fc80007ffe0ff */
        /* <DEDUP_REMOVED lines=10> */
.L_x_1391:
[----:B------:R-:W-:Y:S05]  /*164b0*/  BSYNC B0 ;  /* 0x0000000000007941 */ /* 0x000fea0003800000 */
.L_x_1390:
        /* <DEDUP_REMOVED lines=9> */
[----:B-1----:R-:W-:-:S09]  /*16550*/  SHF.L.U64.HI R8, R46, 0x6, R47 ;  /* 0x000000062e087819 */ /* 0x002fd2000001022f */
        /* <DEDUP_REMOVED lines=14> */
.L_x_1393:
[----:B------:R-:W-:Y:S05]  /*16640*/  BSYNC B0 ;  /* 0x0000000000007941 */ /* 0x000fea0003800000 */
.L_x_1392:
        /* <DEDUP_REMOVED lines=8> */
[-C--:B-1----:R-:W-:Y:S01]  /*166d0*/  @P0 MOV R8, R141.reuse ;  /* 0x0000008d00080202 */ /* 0x082fe20000000f00 */
[C---:B------:R-:W-:Y:S01]  /*166e0*/  @P0 IMAD R6, R47.reuse, 0xa0, RZ ;  /* 0x000000a02f060824 */ /* 0x040fe200078e02ff */
[----:B---3--:R-:W-:Y:S01]  /*166f0*/  @!P1 MOV R12, R141 ;  /* 0x0000008d000c9202 */ /* 0x008fe20000000f00 */
        /* <DEDUP_REMOVED lines=17> */
.L_x_1395:
[----:B------:R-:W-:Y:S05]  /*16810*/  BSYNC B0 ;  /* 0x0000000000007941 */ /* 0x000fea0003800000 */
.L_x_1394:
        /* <DEDUP_REMOVED lines=8> */
[----:B------:R-:W-:Y:S01]  /*168a0*/  @P0 MOV R6, R141 ;  /* 0x0000008d00060202 */ /* 0x000fe20000000f00 */
[----:B------:R-:W-:Y:S01]  /*168b0*/  @P0 IMAD R5, R47, 0xc0, RZ ;  /* 0x000000c02f050824 */ /* 0x000fe200078e02ff */
[-C--:B------:R-:W-:Y:S01]  /*168c0*/  @P0 MOV R7, R140.reuse ;  /* 0x0000008c00070202 */ /* 0x080fe20000000f00 */
[----:B-1-3--:R-:W-:Y:S01]  /*168d0*/  @!P1 IMAD.MOV.U32 R12, RZ, RZ, R141 ;  /* 0x000000ffff0c9224 */ /* 0x00afe200078e008d */
[----:B------:R-:W-:-:S03]  /*168e0*/  @!P1 MOV R13, R140 ;  /* 0x0000008c000d9202 */ /* 0x000fc60000000f00 */
[----:B------:R-:W-:-:S04]  /*168f0*/  @P0 IMAD.WIDE.U32 R8, R46, 0xc0, R6 ;  /* 0x000000c02e080825 */ /* 0x000fc800078e0006 */
[----:B------:R-:W-:Y:S02]  /*16900*/  @!P1 IMAD R6, R47, 0xc0, RZ ;  /* 0x000000c02f069824 */ /* 0x000fe400078e02ff */
[----:B------:R-:W-:-:S04]  /*16910*/  @!P1 IMAD.WIDE.U32 R12, R46, 0xc0, R12 ;  /* 0x000000c02e0c9825 */ /* 0x000fc800078e000c */
[----:B------:R-:W-:Y:S01]  /*16920*/  @P0 IMAD.IADD R9, R5, 0x1, R9 ;  /* 0x0000000105090824 */ /* 0x000fe200078e0209 */
[----:B------:R-:W-:Y:S01]  /*16930*/  @!P1 IADD3 R7, R6, R13, RZ ;  /* 0x0000000d06079210 */ /* 0x000fe20007ffe0ff */
        /* <DEDUP_REMOVED lines=11> */
.L_x_1397:
[----:B------:R-:W-:Y:S05]  /*169f0*/  BSYNC B0 ;  /* 0x0000000000007941 */ /* 0x000fea0003800000 */
.L_x_1396:
        /* <DEDUP_REMOVED lines=8> */
[-C--:B------:R-:W-:Y:S01]  /*16a80*/  @P0 MOV R4, R141.reuse ;  /* 0x0000008d00040202 */ /* 0x080fe20000000f00 */
[C---:B------:R-:W-:Y:S01]  /*16a90*/  @P0 IMAD R0, R47.reuse, 0xe0, RZ ;  /* 0x000000e02f000824 */ /* 0x040fe200078e02ff */
[----:B-1----:R-:W-:Y:S01]  /*16aa0*/  @!P1 MOV R6, R141 ;  /* 0x0000008d00069202 */ /* 0x002fe20000000f00 */
        /* <DEDUP_REMOVED lines=17> */
.L_x_1399:
[----:B------:R-:W-:Y:S05]  /*16bc0*/  BSYNC B0 ;  /* 0x0000000000007941 */ /* 0x000fea0003800000 */
.L_x_1398:
[----:B------:R-:W-:Y:S01]  /*16bd0*/  SHF.R.S32.HI R223, RZ, 0x4, R160 ;  /* 0x00000004ffdf7819 */ /* 0x000fe200000114a0 */
[----:B------:R-:W-:Y:S01]  /*16be0*/  IMAD.SHL.U32 R0, R52, 0x40, RZ ;  /* 0x0000004034007824 */ /* 0x000fe200078e00ff */
[----:B-12---:R-:W2:Y:S01]  /*16bf0*/  LD.E R8, [R10.64+0x18c] ;  /* 0x00018c060a087980 */ /* 0x006ea2000c101900 */
[----:B------:R-:W-:Y:S01]  /*16c00*/  IMAD.SHL.U32 R158, R158, 0x40, RZ ;  /* 0x000000409e9e7824 */ /* 0x000fe200078e00ff */
[----:B------:R-:W-:Y:S01]  /*16c10*/  LEA.HI R4, R160, R223, RZ, 0x1 ;  /* 0x000000dfa0047211 */ /* 0x000fe200078f08ff */
[----:B------:R-:W-:Y:S01]  /*16c20*/  IMAD.SHL.U32 R200, R200, 0x8, RZ ;  /* 0x00000008c8c87824 */ /* 0x000fe200078e00ff */
[----:B------:R-:W-:Y:S01]  /*16c30*/  LOP3.LUT R0, R0, 0x1c0, RZ, 0xc0, !PT ;  /* 0x000001c000007812 */ /* 0x000fe200078ec0ff */
[----:B------:R-:W-:Y:S01]  /*16c40*/  IMAD.SHL.U32 R28, R159, 0x40, RZ ;  /* 0x000000409f1c7824 */ /* 0x000fe200078e00ff */
[----:B------:R-:W-:-:S02]  /*16c50*/  LOP3.LUT R4, R4, 0xfffffffe, RZ, 0xc0, !PT ;  /* 0xfffffffe04047812 */ /* 0x000fc400078ec0ff */
[----:B------:R-:W-:Y:S01]  /*16c60*/  R2P PR, R52, 0x6 ;  /* 0x0000000634007804 */ /* 0x000fe20000000000 */
[----:B------:R-:W-:Y:S01]  /*16c70*/  IMAD R29, R49, 0x10, R29 ;  /* 0x00000010311d7824 */ /* 0x000fe200078e021d */
[----:B------:R-:W-:Y:S01]  /*16c80*/  LOP3.LUT R158, R158, 0x1c0, RZ, 0xc0, !PT ;  /* 0x000001c09e9e7812 */ /* 0x000fe200078ec0ff */
[----:B------:R-:W-:Y:S01]  /*16c90*/  IMAD.IADD R223, R223, 0x1, -R4 ;  /* 0x00000001dfdf7824 */ /* 0x000fe200078e0a04 */
[----:B------:R-:W-:Y:S01]  /*16ca0*/  LOP3.LUT R200, R0, 0x8, R200, 0xf8, !PT ;  /* 0x0000000800c87812 */ /* 0x000fe200078ef8c8 */
[----:B------:R-:W0:Y:S01]  /*16cb0*/  LDGDEPBAR ;  /* 0x00000000000079af */ /* 0x000e220000000000 */
[----:B------:R-:W-:Y:S01]  /*16cc0*/  LOP3.LUT R28, R28, 0xfffffe00, RZ, 0xc0, !PT ;  /* 0xfffffe001c1c7812 */ /* 0x000fe200078ec0ff */
[----:B------:R-:W-:Y:S01]  /*16cd0*/  IMAD.SHL.U32 R4, R223, 0x8, RZ ;  /* 0x00000008df047824 */ /* 0x000fe200078e00ff */
[----:B------:R-:W-:Y:S02]  /*16ce0*/  SHF.R.U32.HI R0, RZ, 0x3, R0 ;  /* 0x00000003ff007819 */ /* 0x000fe40000011600 */
[----:B------:R-:W-:Y:S01]  /*16cf0*/  SHF.R.U32.HI R9, RZ, 0x3, R158 ;  /* 0x00000003ff097819 */ /* 0x000fe2000001169e */
[----:B------:R-:W-:Y:S01]  /*16d00*/  IMAD R224, R49, 0x400, R28 ;  /* 0x0000040031e07824 */ /* 0x000fe200078e021c */
[----:B------:R-:W-:-:S02]  /*16d10*/  LOP3.LUT R4, R158, 0x8, R4, 0xf8, !PT ;  /* 0x000000089e047812 */ /* 0x000fc400078ef804 */
[----:B------:R-:W-:Y:S02]  /*16d20*/  LOP3.LUT R0, R200, R0, RZ, 0x3c, !PT ;  /* 0x00000000c8007212 */ /* 0x000fe400078e3cff */
[----:B------:R-:W-:-:S03]  /*16d30*/  LOP3.LUT R9, R4, R9, RZ, 0x3c, !PT ;  /* 0x0000000904097212 */ /* 0x000fc600078e3cff */
[----:B------:R-:W-:Y:S02]  /*16d40*/  IMAD R223, R223, 0x200, R0 ;  /* 0x00000200dfdf7824 */ /* 0x000fe400078e0200 */
[----:B------:R-:W-:Y:S02]  /*16d50*/  IMAD.IADD R224, R9, 0x1, R224 ;  /* 0x0000000109e07824 */ /* 0x000fe400078e02e0 */
[----:B------:R-:W-:Y:S02]  /*16d60*/  IMAD.SHL.U32 R223, R223, 0x2, RZ ;  /* 0x00000002dfdf7824 */ /* 0x000fe400078e00ff */
[----:B------:R-:W-:-:S03]  /*16d70*/  IMAD.SHL.U32 R224, R224, 0x2, RZ ;  /* 0x00000002e0e07824 */ /* 0x000fc600078e00ff */
[----:B------:R-:W-:Y:S04]  /*16d80*/  LDSM.16.M88.4 R20, [R223+0x4000] ;  /* 0x00400000df14783b */ /* 0x000fe80000000200 */
[----:B------:R-:W1:Y:S04]  /*16d90*/  LDSM.16.M88.4 R36, [R224] ;  /* 0x00000000e024783b */ /* 0x000e680000000200 */
[----:B------:R-:W3:Y:S04]  /*16da0*/  LDSM.16.M88.4 R100, [R223+0x5000] ;  /* 0x00500000df64783b */ /* 0x000ee80000000200 */
[----:B---3--:R-:W3:Y:S04]  /*16db0*/  LDSM.16.M88.4 R12, [R223+0x4800] ;  /* 0x00480000df0c783b */ /* 0x008ee80000000200 */
[----:B------:R-:W4:Y:S04]  /*16dc0*/  LDSM.16.M88.4 R72, [R223+0x5800] ;  /* 0x00580000df48783b */ /* 0x000f280000000200 */
[----:B------:R-:W3:Y:S04]  /*16dd0*/  LDSM.16.M88.4 R64, [R223+0x6000] ;  /* 0x00600000df40783b */ /* 0x000ee80000000200 */
[----:B------:R-:W3:Y:S04]  /*16de0*/  LDSM.16.M88.4 R56, [R223+0x6800] ;  /* 0x00680000df38783b */ /* 0x000ee80000000200 */
[----:B------:R-:W3:Y:S04]  /*16df0*/  LDSM.16.M88.4 R44, [R223+0x7000] ;  /* 0x00700000df2c783b */ /* 0x000ee80000000200 */
[----:B------:R-:W3:Y:S01]  /*16e00*/  LDSM.16.M88.4 R76, [R223+0x7800] ;  /* 0x00780000df4c783b */ /* 0x000ee20000000200 */
[C---:B------:R-:W-:Y:S01]  /*16e10*/  IADD3 R0, R223.reuse, 0x4000, RZ ;  /* 0x00004000df007810 */ /* 0x040fe20007ffe0ff */
[----:B------:R-:W-:Y:S01]  /*16e20*/  IMAD R222, R32, 0x2, R224 ;  /* 0x0000000220de7824 */ /* 0x000fe200078e02e0 */
[----:B------:R-:W-:-:S02]  /*16e30*/  IADD3 R221, R223, 0x4020, RZ ;  /* 0x00004020dfdd7810 */ /* 0x000fc40007ffe0ff */
[----:B------:R-:W-:Y:S02]  /*16e40*/  @P1 IADD3 R221, R0, -0x20, RZ ;  /* 0xffffffe000dd1810 */ /* 0x000fe40007ffe0ff */
[----:B------:R-:W-:Y:S04]  /*16e50*/  LDSM.16.M88.4 R80, [R222] ;  /* 0x00000000de50783b */ /* 0x000fe80000000200 */
[----:B------:R-:W4:Y:S01]  /*16e60*/  LDSM.16.M88.4 R124, [R221] ;  /* 0x00000000dd7c783b */ /* 0x000f220000000200 */
[----:B-1----:R-:W-:Y:S03]  /*16e70*/  HMMA.16816.F32 R24, R36, R20, RZ ;  /* 0x000000142418723c */ /* 0x002fe600000018ff */
[----:B------:R-:W1:Y:S01]  /*16e80*/  LDSM.16.M88.4 R108, [R221+0x1000] ;  /* 0x00100000dd6c783b */ /* 0x000e620000000200 */
[----:B------:R-:W-:-:S03]  /*16e90*/  IMAD.MOV.U32 R0, RZ, RZ, 0x40 ;  /* 0x00000040ff007424 */ /* 0x000fc600078e00ff */
[----:B------:R-:W1:Y:S01]  /*16ea0*/  LDSM.16.M88.4 R104, [R221+0x1800] ;  /* 0x00180000dd68783b */ /* 0x000e620000000200 */
[C---:B------:R-:W-:Y:S01]  /*16eb0*/  HMMA.16816.F32 R20, R36.reuse, R22, RZ ;  /* 0x000000162414723c */ /* 0x040fe200000018ff */
[----:B------:R-:W-:Y:S01]  /*16ec0*/  SEL R0, R0, 0xffffffc0, !P2 ;  /* 0xffffffc000007807 */ /* 0x000fe20005000000 */
[----:B------:R-:W-:Y:S01]  /*16ed0*/  IMAD R220, R31, 0x2, R224 ;  /* 0x000000021fdc7824 */ /* 0x000fe200078e02e0 */
[----:B------:R-:W1:Y:S05]  /*16ee0*/  LDSM.16.M88.4 R120, [R221+0x800] ;  /* 0x00080000dd78783b */ /* 0x000e6a0000000200 */
[C---:B------:R-:W-:Y:S01]  /*16ef0*/  HMMA.16816.F32 R4, R36.reuse, R100, RZ ;  /* 0x000000642404723c */ /* 0x040fe200000018ff */
[----:B------:R-:W-:Y:S01]  /*16f00*/  IMAD.IADD R217, R223, 0x1, R0 ;  /* 0x00000001dfd97824 */ /* 0x000fe200078e0200 */
[----:B------:R-:W1:Y:S04]  /*16f10*/  LDSM.16.M88.4 R116, [R221+0x2000] ;  /* 0x00200000dd74783b */ /* 0x000e680000000200 */
[----:B------:R-:W1:Y:S02]  /*16f20*/  LDSM.16.M88.4 R112, [R221+0x2800] ;  /* 0x00280000dd70783b */ /* 0x000e640000000200 */
[C---:B------:R-:W-:Y:S02]  /*16f30*/  HMMA.16816.F32 R100, R36.reuse, R102, RZ ;  /* 0x000000662464723c */ /* 0x040fe400000018ff */
[----:B------:R-:W1:Y:S04]  /*16f40*/  LDSM.16.M88.4 R88, [R221+0x3000] ;  /* 0x00300000dd58783b */ /* 0x000e680000000200 */
[----:B------:R-:W1:Y:S02]  /*16f50*/  LDSM.16.M88.4 R84, [R221+0x3800] ;  /* 0x00380000dd54783b */ /* 0x000e640000000200 */
[C---:B---3-5:R-:W-:Y:S02]  /*16f60*/  HMMA.16816.F32 R16, R36.reuse, R12, RZ ;  /* 0x0000000c2410723c */ /* 0x068fe400000018ff */
[----:B------:R-:W-:Y:S04]  /*16f70*/  LDSM.16.M88.4 R92, [R220] ;  /* 0x00000000dc5c783b */ /* 0x000fe80000000200 */
[----:B------:R-:W-:Y:S02]  /*16f80*/  LDSM.16.M88.4 R128, [R217+0x5800] ;  /* 0x00580000d980783b */ /* 0x000fe40000000200 */
        /* <DEDUP_REMOVED lines=11> */
[----:B------:R-:W3:Y:S07]  /*17040*/  LDSM.16.M88.4 R76, [R217+0x4000] ;  /* 0x00400000d94c783b */ /* 0x000eee0000000200 */
[C---:B------:R-:W-:Y:S08]  /*17050*/  HMMA.16816.F32 R24, R80.reuse, R124, R24 ;  /* 0x0000007c5018723c */ /* 0x040ff00000001818 */
[C---:B------:R-:W-:Y:S08]  /*17060*/  HMMA.16816.F32 R20, R80.reuse, R126, R20 ;  /* 0x0000007e5014723c */ /* 0x040ff00000001814 */
[C---:B-1----:R-:W-:Y:S08]  /*17070*/  HMMA.16816.F32 R4, R80.reuse, R108, R4 ;  /* 0x0000006c5004723c */ /* 0x042ff00000001804 */
[C---:B------:R-:W-:Y:S01]  /*17080*/  HMMA.16816.F32 R100, R80.reuse, R110, R100 ;  /* 0x0000006e5064723c */ /* 0x040fe20000001864 */
[----:B------:R-:W1:Y:S07]  /*17090*/  LDSM.16.M88.4 R108, [R217+0x4800] ;  /* 0x00480000d96c783b */ /* 0x000e6e0000000200 */
[C---:B------:R-:W-:Y:S08]  /*170a0*/  HMMA.16816.F32 R96, R80.reuse, R104, R96 ;  /* 0x000000685060723c */ /* 0x040ff00000001860 */
[C---:B------:R-:W-:Y:S01]  /*170b0*/  HMMA.16816.F32 R72, R80.reuse, R106, R72 ;  /* 0x0000006a5048723c */ /* 0x040fe20000001848 */
[----:B------:R-:W4:Y:S07]  /*170c0*/  LDSM.16.M88.4 R104, [R217+0x5000] ;  /* 0x00500000d968783b */ /* 0x000f2e0000000200 */
[C---:B------:R-:W-:Y:S08]  /*170d0*/  HMMA.16816.F32 R16, R80.reuse, R120, R16 ;  /* 0x000000785010723c */ /* 0x040ff00000001810 */
[C---:B------:R-:W-:Y:S08]  /*170e0*/  HMMA.16816.F32 R12, R80.reuse, R122, R12 ;  /* 0x0000007a500c723c */ /* 0x040ff0000000180c */
[C---:B------:R-:W-:Y:S08]  /*170f0*/  HMMA.16816.F32 R68, R80.reuse, R116, R68 ;  /* 0x000000745044723c */ /* 0x040ff00000001844 */
[C---:B------:R-:W-:Y:S08]  /*17100*/  HMMA.16816.F32 R64, R80.reuse, R118, R64 ;  /* 0x000000765040723c */ /* 0x040ff00000001840 */
[C---:B------:R-:W-:Y:S08]  /*17110*/  HMMA.16816.F32 R60, R80.reuse, R112, R60 ;  /* 0x00000070503c723c */ /* 0x040ff0000000183c */
[C---:B------:R-:W-:Y:S08]  /*17120*/  HMMA.16816.F32 R56, R80.reuse, R114, R56 ;  /* 0x000000725038723c */ /* 0x040ff00000001838 */
[C---:B------:R-:W-:Y:S08]  /*17130*/  HMMA.16816.F32 R52, R80.reuse, R88, R52 ;  /* 0x000000585034723c */ /* 0x040ff00000001834 */
[C---:B------:R-:W-:Y:S01]  /*17140*/  HMMA.16816.F32 R44, R80.reuse, R90, R44 ;  /* 0x0000005a502c723c */ /* 0x040fe2000000182c */
[----:B------:R-:W2:Y:S07]  /*17150*/  LDSM.16.M88.4 R88, [R217+0x6000] ;  /* 0x00600000d958783b */ /* 0x000eae0000000200 */
[C---:B------:R-:W-:Y:S08]  /*17160*/  HMMA.16816.F32 R40, R80.reuse, R84, R40 ;  /* 0x000000545028723c */ /* 0x040ff00000001828 */
[----:B------:R-:W-:Y:S01]  /*17170*/  HMMA.16816.F32 R36, R80, R86, R36 ;  /* 0x000000565024723c */ /* 0x000fe20000001824 */
[----:B------:R-:W2:Y:S04]  /*17180*/  LDSM.16.M88.4 R84, [R217+0x6800] ;  /* 0x00680000d954783b */ /* 0x000ea80000000200 */
[----:B------:R-:W2:Y:S03]  /*17190*/  LDSM.16.M88.4 R80, [R217+0x7000] ;  /* 0x00700000d950783b */ /* 0x000ea60000000200 */
[C---:B---3--:R-:W-:Y:S08]  /*171a0*/  HMMA.16816.F32 R24, R92.reuse, R76, R24 ;  /* 0x0000004c5c18723c */ /* 0x048ff00000001818 */
[----:B------:R-:W-:Y:S01]  /*171b0*/  HMMA.16816.F32 R20, R92, R78, R20 ;  /* 0x0000004e5c14723c */ /* 0x000fe20000001814 */
[----:B------:R-:W3:Y:S01]  /*171c0*/  LDSM.16.M88.4 R76, [R217+0x7800] ;  /* 0x00780000d94c783b */ /* 0x000ee20000000200 */
[----:B------:R-:W-:-:S02]  /*171d0*/  IMAD.IADD R206, R0, 0x1, R221 ;  /* 0x0000000100ce7824 */ /* 0x000fc400078e02dd */
[----:B------:R-:W-:-:S03]  /*171e0*/  IMAD R219, R31, 0x2, R222 ;  /* 0x000000021fdb7824 */ /* 0x000fc600078e02de */
[----:B------:R-:W-:Y:S01]  /*171f0*/  LDSM.16.M88.4 R120, [R206] ;  /* 0x00000000ce78783b */ /* 0x000fe20000000200 */
[C---:B-1----:R-:W-:Y:S03]  /*17200*/  HMMA.16816.F32 R16, R92.reuse, R108, R16 ;  /* 0x0000006c5c10723c */ /* 0x042fe60000001810 */
[----:B------:R-:W1:Y:S04]  /*17210*/  LDSM.16.M88.4 R124, [R219] ;  /* 0x00000000db7c783b */ /* 0x000e680000000200 */
[----:B------:R-:W-:Y:S01]  /*17220*/  LDSM.16.M88.4 R112, [R206+0x1000] ;  /* 0x00100000ce70783b */ /* 0x000fe20000000200 */
[C---:B------:R-:W-:Y:S03]  /*17230*/  HMMA.16816.F32 R12, R92.reuse, R110, R12 ;  /* 0x0000006e5c0c723c */ /* 0x040fe6000000180c */
[----:B------:R-:W1:Y:S04]  /*17240*/  LDSM.16.M88.4 R108, [R206+0x1800] ;  /* 0x00180000ce6c783b */ /* 0x000e680000000200 */
[----:B------:R-:W-:Y:S01]  /*17250*/  LDSM.16.M88.4 R116, [R206+0x800] ;  /* 0x00080000ce74783b */ /* 0x000fe20000000200 */
[C---:B----4-:R-:W-:Y:S08]  /*17260*/  HMMA.16816.F32 R4, R92.reuse, R104, R4 ;  /* 0x000000685c04723c */ /* 0x050ff00000001804 */
[C---:B------:R-:W-:Y:S01]  /*17270*/  HMMA.16816.F32 R100, R92.reuse, R106, R100 ;  /* 0x0000006a5c64723c */ /* 0x040fe20000001864 */
[----:B------:R-:W4:Y:S07]  /*17280*/  LDSM.16.M88.4 R104, [R206+0x2000] ;  /* 0x00200000ce68783b */ /* 0x000f2e0000000200 */
[C---:B------:R-:W-:Y:S08]  /*17290*/  HMMA.16816.F32 R96, R92.reuse, R128, R96 ;  /* 0x000000805c60723c */ /* 0x040ff00000001860 */
[C---:B------:R-:W-:Y:S08]  /*172a0*/  HMMA.16816.F32 R72, R92.reuse, R130, R72 ;  /* 0x000000825c48723c */ /* 0x040ff00000001848 */
[C---:B--2---:R-:W-:Y:S08]  /*172b0*/  HMMA.16816.F32 R68, R92.reuse, R88, R68 ;  /* 0x000000585c44723c */ /* 0x044ff00000001844 */
        /* <DEDUP_REMOVED lines=8> */
[C---:B---3--:R-:W-:Y:S08]  /*17340*/  HMMA.16816.F32 R40, R92.reuse, R76, R40 ;  /* 0x0000004c5c28723c */ /* 0x048ff00000001828 */
[----:B------:R-:W-:Y:S01]  /*17350*/  HMMA.16816.F32 R92, R92, R78, R36 ;  /* 0x0000004e5c5c723c */ /* 0x000fe20000001824 */
[----:B------:R-:W-:Y:S04]  /*17360*/  LDSM.16.M88.4 R36, [R223+0x8000] ;  /* 0x00800000df24783b */ /* 0x000fe80000000200 */
[----:B------:R-:W2:Y:S03]  /*17370*/  LDSM.16.M88.4 R76, [R224+0x2000] ;  /* 0x00200000e04c783b */ /* 0x000ea60000000200 */
[C---:B-1----:R-:W-:Y:S08]  /*17380*/  HMMA.16816.F32 R24, R124.reuse, R120, R24 ;  /* 0x000000787c18723c */ /* 0x042ff00000001818 */
[C---:B------:R-:W-:Y:S08]  /*17390*/  HMMA.16816.F32 R20, R124.reuse, R122, R20 ;  /* 0x0000007a7c14723c */ /* 0x040ff00000001814 */
[C---:B------:R-:W-:Y:S08]  /*173a0*/  HMMA.16816.F32 R96, R124.reuse, R108, R96 ;  /* 0x0000006c7c60723c */ /* 0x040ff00000001860 */
[C---:B------:R-:W-:Y:S01]  /*173b0*/  HMMA.16816.F32 R72, R124.reuse, R110, R72 ;  /* 0x0000006e7c48723c */ /* 0x040fe20000001848 */
[----:B------:R-:W1:Y:S07]  /*173c0*/  LDSM.16.M88.4 R108, [R223+0x8800] ;  /* 0x00880000df6c783b */ /* 0x000e6e0000000200 */
[C---:B------:R-:W-:Y:S08]  /*173d0*/  HMMA.16816.F32 R4, R124.reuse, R112, R4 ;  /* 0x000000707c04723c */ /* 0x040ff00000001804 */
[C---:B------:R-:W-:Y:S08]  /*173e0*/  HMMA.16816.F32 R100, R124.reuse, R114, R100 ;  /* 0x000000727c64723c */ /* 0x040ff00000001864 */
[C---:B----4-:R-:W-:Y:S08]  /*173f0*/  HMMA.16816.F32 R68, R124.reuse, R104, R68 ;  /* 0x000000687c44723c */ /* 0x050ff00000001844 */
[C---:B------:R-:W-:Y:S01]  /*17400*/  HMMA.16816.F32 R112, R124.reuse, R106, R64 ;  /* 0x0000006a7c70723c */ /* 0x040fe20000001840 */
[----:B------:R-:W-:Y:S04]  /*17410*/  LDSM.16.M88.4 R104, [R221+0x4000] ;  /* 0x00400000dd68783b */ /* 0x000fe80000000200 */
[----:B------:R-:W3:Y:S03]  /*17420*/  LDSM.16.M88.4 R64, [R222+0x2000] ;  /* 0x00200000de40783b */ /* 0x000ee60000000200 */
[----:B------:R-:W-:Y:S08]  /*17430*/  HMMA.16816.F32 R16, R124, R116, R16 ;  /* 0x000000747c10723c */ /* 0x000ff00000001810 */
[C---:B--2---:R-:W-:Y:S08]  /*17440*/  HMMA.16816.F32 R24, R76.reuse, R36, R24 ;  /* 0x000000244c18723c */ /* 0x044ff00000001818 */
[----:B------:R-:W-:Y:S01]  /*17450*/  HMMA.16816.F32 R20, R76, R38, R20 ;  /* 0x000000264c14723c */ /* 0x000fe20000001814 */
[----:B------:R-:W2:Y:S07]  /*17460*/  LDSM.16.M88.4 R36, [R221+0x4800] ;  /* 0x00480000dd24783b */ /* 0x000eae0000000200 */
[C---:B------:R-:W-:Y:S08]  /*17470*/  HMMA.16816.F32 R52, R124.reuse, R84, R52 ;  /* 0x000000547c34723c */ /* 0x040ff00000001834 */
[C---:B------:R-:W-:Y:S01]  /*17480*/  HMMA.16816.F32 R44, R124.reuse, R86, R44 ;  /* 0x000000567c2c723c */ /* 0x040fe2000000182c */
[----:B------:R-:W4:Y:S07]  /*17490*/  LDSM.16.M88.4 R84, [R223+0x9000] ;  /* 0x00900000df54783b */ /* 0x000f2e0000000200 */
[C---:B------:R-:W-:Y:S08]  /*174a0*/  HMMA.16816.F32 R60, R124.reuse, R88, R60 ;  /* 0x000000587c3c723c */ /* 0x040ff0000000183c */
[C---:B------:R-:W-:Y:S01]  /*174b0*/  HMMA.16816.F32 R56, R124.reuse, R90, R56 ;  /* 0x0000005a7c38723c */ /* 0x040fe20000001838 */
[----:B------:R-:W-:Y:S07]  /*174c0*/  LDSM.16.M88.4 R88, [R217+0x8000] ;  /* 0x00800000d958783b */ /* 0x000fee0000000200 */
[C---:B------:R-:W-:Y:S08]  /*174d0*/  HMMA.16816.F32 R40, R124.reuse, R80, R40 ;  /* 0x000000507c28723c */ /* 0x040ff00000001828 */
[----:B------:R-:W-:Y:S01]  /*174e0*/  HMMA.16816.F32 R92, R124, R82, R92 ;  /* 0x000000527c5c723c */ /* 0x000fe2000000185c */
[----:B------:R-:W4:Y:S07]  /*174f0*/  LDSM.16.M88.4 R80, [R220+0x2000] ;  /* 0x00200000dc50783b */ /* 0x000f2e0000000200 */
[----:B-1----:R-:W-:Y:S08]  /*17500*/  HMMA.16816.F32 R16, R76, R108, R16 ;  /* 0x0000006c4c10723c */ /* 0x002ff00000001810 */
[----:B------:R-:W-:Y:S01]  /*17510*/  HMMA.16816.F32 R12, R124, R118, R12 ;  /* 0x000000767c0c723c */ /* 0x000fe2000000180c */
[----:B------:R-:W-:Y:S04]  /*17520*/  LDSM.16.M88.4 R116, [R223+0x9800] ;  /* 0x00980000df74783b */ /* 0x000fe80000000200 */
[----:B------:R-:W-:Y:S03]  /*17530*/  LDSM.16.M88.4 R124, [R223+0xa000] ;  /* 0x00a00000df7c783b */ /* 0x000fe60000000200 */
[C---:B---3--:R-:W-:Y:S08]  /*17540*/  HMMA.16816.F32 R24, R64.reuse, R104, R24 ;  /* 0x000000684018723c */ /* 0x048ff00000001818 */
[C---:B------:R-:W-:Y:S01]  /*17550*/  HMMA.16816.F32 R20, R64.reuse, R106, R20 ;  /* 0x0000006a4014723c */ /* 0x040fe20000001814 */
[----:B------:R-:W1:Y:S07]  /*17560*/  LDSM.16.M88.4 R104, [R217+0x8800] ;  /* 0x00880000d968783b */ /* 0x000e6e0000000200 */
[----:B--2---:R-:W-:Y:S08]  /*17570*/  HMMA.16816.F32 R16, R64, R36, R16 ;  /* 0x000000244010723c */ /* 0x004ff00000001810 */
[C---:B------:R-:W-:Y:S01]  /*17580*/  HMMA.16816.F32 R120, R76.reuse, R110, R12 ;  /* 0x0000006e4c78723c */ /* 0x040fe2000000180c */
[----:B------:R-:W-:Y:S04]  /*17590*/  LDSM.16.M88.4 R12, [R219+0x2000] ;  /* 0x00200000db0c783b */ /* 0x000fe80000000200 */
[----:B------:R-:W-:Y:S03]  /*175a0*/  LDSM.16.M88.4 R108, [R206+0x4000] ;  /* 0x00400000ce6c783b */ /* 0x000fe60000000200 */
[C---:B----4-:R-:W-:Y:S08]  /*175b0*/  HMMA.16816.F32 R4, R76.reuse, R84, R4 ;  /* 0x000000544c04723c */ /* 0x050ff00000001804 */
[----:B------:R-:W-:Y:S01]  /*175c0*/  HMMA.16816.F32 R100, R76, R86, R100 ;  /* 0x000000564c64723c */ /* 0x000fe20000001864 */
[----:B------:R-:W2:Y:S07]  /*175d0*/  LDSM.16.M88.4 R84, [R221+0x5000] ;  /* 0x00500000dd54783b */ /* 0x000eae0000000200 */
[C---:B------:R-:W-:Y:S08]  /*175e0*/  HMMA.16816.F32 R24, R80.reuse, R88, R24 ;  /* 0x000000585018723c */ /* 0x040ff00000001818 */
[C---:B------:R-:W-:Y:S01]  /*175f0*/  HMMA.16816.F32 R20, R80.reuse, R90, R20 ;  /* 0x0000005a5014723c */ /* 0x040fe20000001814 */
[----:B------:R-:W3:Y:S07]  /*17600*/  LDSM.16.M88.4 R88, [R206+0x4800] ;  /* 0x00480000ce58783b */ /* 0x000eee0000000200 */
[----:B-1----:R-:W-:Y:S08]  /*17610*/  HMMA.16816.F32 R16, R80, R104, R16 ;  /* 0x000000685010723c */ /* 0x002ff00000001810 */
[----:B------:R-:W-:Y:S01]  /*17620*/  HMMA.16816.F32 R120, R64, R38, R120 ;  /* 0x000000264078723c */ /* 0x000fe20000001878 */
[----:B------:R-:W1:Y:S07]  /*17630*/  LDSM.16.M88.4 R36, [R217+0x9000] ;  /* 0x00900000d924783b */ /* 0x000e6e0000000200 */
[C---:B------:R-:W-:Y:S08]  /*17640*/  HMMA.16816.F32 R96, R76.reuse, R116, R96 ;  /* 0x000000744c60723c */ /* 0x040ff00000001860 */
[----:B------:R-:W-:Y:S01]  /*17650*/  HMMA.16816.F32 R72, R76, R118, R72 ;  /* 0x000000764c48723c */ /* 0x000fe20000001848 */
[----:B------:R-:W4:Y:S07]  /*17660*/  LDSM.16.M88.4 R116, [R223+0xa800] ;  /* 0x00a80000df74783b */ /* 0x000f2e0000000200 */
[----:B--2---:R-:W-:Y:S08]  /*17670*/  HMMA.16816.F32 R4, R64, R84, R4 ;  /* 0x000000544004723c */ /* 0x004ff00000001804 */
[C---:B---3--:R-:W-:Y:S08]  /*17680*/  HMMA.16816.F32 R16, R12.reuse, R88, R16 ;  /* 0x000000580c10723c */ /* 0x048ff00000001810 */
[C---:B------:R-:W-:Y:S08]  /*17690*/  HMMA.16816.F32 R24, R12.reuse, R108, R24 ;  /* 0x0000006c0c18723c */ /* 0x040ff00000001818 */
[----:B------:R-:W-:Y:S01]  /*176a0*/  HMMA.16816.F32 R20, R12, R110, R20 ;  /* 0x0000006e0c14723c */ /* 0x000fe20000001814 */
[----:B------:R-:W2:Y:S07]  /*176b0*/  LDSM.16.M88.4 R108, [R206+0x5000] ;  /* 0x00500000ce6c783b */ /* 0x000eae0000000200 */
[----:B------:R-:W-:Y:S01]  /*176c0*/  HMMA.16816.F32 R120, R80, R106, R120 ;  /* 0x0000006a5078723c */ /* 0x000fe20000001878 */
[----:B------:R-:W3:Y:S01]  /*176d0*/  LDSM.16.M88.4 R104, [R221+0x5800] ;  /* 0x00580000dd68783b */ /* 0x000ee20000000200 */
[----:B------:R-:W-:-:S06]  /*176e0*/  FMUL.FTZ R16, R16, R8 ;  /* 0x0000000810107220 */ /* 0x000fcc0000410000 */
[----:B-1----:R-:W-:Y:S01]  /*176f0*/  HMMA.16816.F32 R4, R80, R36, R4 ;  /* 0x000000245004723c */ /* 0x002fe20000001804 */
[-C--:B------:R-:W-:Y:S02]  /*17700*/  FMUL.FTZ R17, R17, R8.reuse ;  /* 0x0000000811117220 */ /* 0x080fe40000410000 */
[----:B------:R-:W-:-:S05]  /*17710*/  FMUL.FTZ R18, R18, R8 ;  /* 0x0000000812127220 */ /* 0x000fca0000410000 */
[-C--:B------:R-:W-:Y:S02]  /*17720*/  FMUL.FTZ R20, R20, R8.reuse ;  /* 0x0000000814147220 */ /* 0x080fe40000410000 */
[-C--:B------:R-:W-:Y:S02]  /*17730*/  FMUL.FTZ R21, R21, R8.reuse ;  /* 0x0000000815157220 */ /* 0x080fe40000410000 */
[-C--:B------:R-:W-:Y:S02]  /*17740*/  FMUL.FTZ R22, R22, R8.reuse ;  /* 0x0000000816167220 */ /* 0x080fe40000410000 */
[-C--:B------:R-:W-:Y:S01]  /*17750*/  FMUL.FTZ R23, R23, R8.reuse ;  /* 0x0000000817177220 */ /* 0x080fe20000410000 */
[C---:B------:R-:W-:Y:S01]  /*17760*/  HMMA.16816.F32 R68, R76.reuse, R124, R68 ;  /* 0x0000007c4c44723c */ /* 0x040fe20000001844 */
[----:B------:R-:W1:Y:S06]  /*17770*/  MUFU.TANH R34, R20 ;  /* 0x0000001400227308 */ /* 0x000e6c0000002400 */
[-C--:B------:R-:W-:Y:S01]  /*17780*/  FMUL.FTZ R124, R19, R8.reuse ;  /* 0x00000008137c7220 */ /* 0x080fe20000410000 */
[C---:B----4-:R-:W-:Y:S01]  /*17790*/  HMMA.16816.F32 R60, R76.reuse, R116, R60 ;  /* 0x000000744c3c723c */ /* 0x050fe2000000183c */
[----:B------:R-:W-:Y:S07]  /*177a0*/  MUFU.TANH R117, R16 ;  /* 0x0000001000757308 */ /* 0x000fee0000002400 */
[----:B------:R-:W-:Y:S01]  /*177b0*/  HMMA.16816.F32 R56, R76, R118, R56 ;  /* 0x000000764c38723c */ /* 0x000fe20000001838 */
[----:B------:R-:W-:Y:S07]  /*177c0*/  MUFU.TANH R118, R17 ;  /* 0x0000001100767308 */ /* 0x000fee0000002400 */
[----:B------:R-:W-:Y:S01]  /*177d0*/  HMMA.16816.F32 R100, R64, R86, R100 ;  /* 0x000000564064723c */ /* 0x000fe20000001864 */
[----:B------:R4:W-:Y:S01]  /*177e0*/  MUFU.TANH R119, R18 ;  /* 0x0000001200777308 */ /* 0x0009e20000002400 */
[----:B------:R-:W-:Y:S07]  /*177f0*/  LDSM.16.M88.4 R84, [R223+0xb000] ;  /* 0x00b00000df54783b */ /* 0x000fee0000000200 */
[----:B------:R-:W-:Y:S01]  /*17800*/  MUFU.TANH R33, R21 ;  /* 0x0000001500217308 */ /* 0x000fe20000002400 */
[----:B----4-:R-:W4:Y:S07]  /*17810*/  LDSM.16.M88.4 R16, [R221+0x6000] ;  /* 0x00600000dd10783b */ /* 0x010f2e0000000200 */
[----:B------:R-:W-:Y:S08]  /*17820*/  MUFU.TANH R35, R22 ;  /* 0x0000001600237308 */ /* 0x000ff00000002400 */
[----:B------:R1:W-:Y:S01]  /*17830*/  MUFU.TANH R116, R23 ;  /* 0x0000001700747308 */ /* 0x0003e20000002400 */
[----:B--2---:R-:W-:Y:S01]  /*17840*/  HMMA.16816.F32 R4, R12, R108, R4 ;  /* 0x0000006c0c04723c */ /* 0x004fe20000001804 */
[----:B-1----:R-:W1:Y:S07]  /*17850*/  LDSM.16.M88.4 R20, [R217+0x9800] ;  /* 0x00980000d914783b */ /* 0x002e6e0000000200 */
[C---:B---3--:R-:W-:Y:S08]  /*17860*/  HMMA.16816.F32 R96, R64.reuse, R104, R96 ;  /* 0x000000684060723c */ /* 0x048ff00000001860 */
[----:B------:R-:W-:Y:S01]  /*17870*/  HMMA.16816.F32 R72, R64, R106, R72 ;  /* 0x0000006a4048723c */ /* 0x000fe20000001848 */
[----:B------:R-:W2:Y:S07]  /*17880*/  LDSM.16.M88.4 R104, [R217+0xa000] ;  /* 0x00a00000d968783b */ /* 0x000eae0000000200 */
[----:B------:R-:W-:Y:S01]  /*17890*/  HMMA.16816.F32 R100, R80, R38, R100 ;  /* 0x000000265064723c */ /* 0x000fe20000001864 */
[----:B------:R-:W3:Y:S01]  /*178a0*/  LDSM.16.M88.4 R36, [R206+0x5800] ;  /* 0x00580000ce24783b */ /* 0x000ee20000000200 */
[----:B------:R-:W-:-:S02]  /*178b0*/  FMUL.FTZ R4, R4, R8 ;  /* 0x0000000804047220 */ /* 0x000fc40000410000 */
[-C--:B------:R-:W-:Y:S02]  /*178c0*/  FMUL.FTZ R5, R5, R8.reuse ;  /* 0x0000000805057220 */ /* 0x080fe40000410000 */
[-C--:B------:R-:W-:Y:S02]  /*178d0*/  FMUL.FTZ R6, R6, R8.reuse ;  /* 0x0000000806067220 */ /* 0x080fe40000410000 */
[----:B----4-:R-:W-:Y:S01]  /*178e0*/  HMMA.16816.F32 R68, R64, R16, R68 ;  /* 0x000000104044723c */ /* 0x010fe20000001844 */
[----:B------:R-:W-:Y:S07]  /*178f0*/  MUFU.TANH R177, R4 ;  /* 0x0000000400b17308 */ /* 0x000fee0000002400 */
[----:B------:R-:W-:Y:S01]  /*17900*/  HMMA.16816.F32 R44, R76, R86, R44 ;  /* 0x000000564c2c723c */ /* 0x000fe2000000182c */
[----:B------:R-:W-:Y:S06]  /*17910*/  MUFU.TANH R179, R5 ;  /* 0x0000000500b37308 */ /* 0x000fec0000002400 */
[----:B------:R-:W-:Y:S01]  /*17920*/  FMUL.FTZ R87, R7, R8 ;  /* 0x0000000807577220 */ /* 0x000fe20000410000 */
[C---:B-1----:R-:W-:Y:S01]  /*17930*/  HMMA.16816.F32 R96, R80.reuse, R20, R96 ;  /* 0x000000145060723c */ /* 0x042fe20000001860 */
[----:B------:R1:W-:Y:S07]  /*17940*/  MUFU.TANH R86, R6 ;  /* 0x0000000600567308 */ /* 0x0003ee0000002400 */
[----:B------:R-:W-:Y:S01]  /*17950*/  HMMA.16816.F32 R72, R80, R22, R72 ;  /* 0x000000165048723c */ /* 0x000fe20000001848 */
[----:B------:R-:W-:Y:S04]  /*17960*/  LDSM.16.M88.4 R20, [R206+0x6000] ;  /* 0x00600000ce14783b */ /* 0x000fe80000000200 */
[----:B-1----:R-:W1:Y:S03]  /*17970*/  LDSM.16.M88.4 R4, [R221+0x6800] ;  /* 0x00680000dd04783b */ /* 0x002e660000000200 */
[----:B------:R-:W-:Y:S08]  /*17980*/  HMMA.16816.F32 R112, R76, R126, R112 ;  /* 0x0000007e4c70723c */ /* 0x000ff00000001870 */
[----:B--2---:R-:W-:Y:S08]  /*17990*/  HMMA.16816.F32 R68, R80, R104, R68 ;  /* 0x000000685044723c */ /* 0x004ff00000001844 */
[C---:B---3--:R-:W-:Y:S08]  /*179a0*/  HMMA.16816.F32 R96, R12.reuse, R36, R96 ;  /* 0x000000240c60723c */ /* 0x048ff00000001860 */
[----:B------:R-:W-:Y:S01]  /*179b0*/  HMMA.16816.F32 R72, R12, R38, R72 ;  /* 0x000000260c48723c */ /* 0x000fe20000001848 */
[----:B------:R-:W2:Y:S07]  /*179c0*/  LDSM.16.M88.4 R36, [R217+0xa800] ;  /* 0x00a80000d924783b */ /* 0x000eae0000000200 */
[C---:B------:R-:W-:Y:S01]  /*179d0*/  HMMA.16816.F32 R112, R64.reuse, R18, R112 ;  /* 0x000000124070723c */ /* 0x040fe20000001870 */
[----:B------:R-:W3:Y:S07]  /*179e0*/  LDSM.16.M88.4 R16, [R221+0x7000] ;  /* 0x00700000dd10783b */ /* 0x000eee0000000200 */
[----:B-1----:R-:W-:Y:S08]  /*179f0*/  HMMA.16816.F32 R60, R64, R4, R60 ;  /* 0x00000004403c723c */ /* 0x002ff0000000183c */
[C---:B------:R-:W-:Y:S01]  /*17a00*/  HMMA.16816.F32 R120, R12.reuse, R90, R120 ;  /* 0x0000005a0c78723c */ /* 0x040fe20000001878 */
[----:B------:R-:W1:Y:S07]  /*17a10*/  LDSM.16.M88.4 R88, [R223+0xb800] ;  /* 0x00b80000df58783b */ /* 0x000e6e0000000200 */
[----:B------:R-:W-:Y:S08]  /*17a20*/  HMMA.16816.F32 R68, R12, R20, R68 ;  /* 0x000000140c44723c */ /* 0x000ff00000001844 */
[----:B------:R-:W-:Y:S01]  /*17a30*/  HMMA.16816.F32 R56, R64, R6, R56 ;  /* 0x000000064038723c */ /* 0x000fe20000001838 */
[----:B------:R-:W4:Y:S01]  /*17a40*/  LDSM.16.M88.4 R4, [R206+0x6800] ;  /* 0x00680000ce04783b */ /* 0x000f220000000200 */
[----:B------:R-:W-:-:S06]  /*17a50*/  IADD3 R50, R29, 0x1, R50 ;  /* 0x000000011d327810 */ /* 0x000fcc0007ffe032 */
[----:B------:R-:W-:Y:S01]  /*17a60*/  HMMA.16816.F32 R52, R76, R84, R52 ;  /* 0x000000544c34723c */ /* 0x000fe20000001834 */
[----:B------:R-:W-:Y:S01]  /*17a70*/  IADD3 R50, R51, R50, -R235 ;  /* 0x0000003233327210 */ /* 0x000fe20007ffe8eb */
[----:B------:R-:W-:-:S06]  /*17a80*/  FMUL.FTZ R27, R27, R8 ;  /* 0x000000081b1b7220 */ /* 0x000fcc0000410000 */
[----:B--2---:R-:W-:Y:S01]  /*17a90*/  HMMA.16816.F32 R60, R80, R36, R60 ;  /* 0x00000024503c723c */ /* 0x004fe2000000183c */
[-C--:B------:R-:W-:Y:S02]  /*17aa0*/  FMUL.FTZ R69, R69, R8.reuse ;  /* 0x0000000845457220 */ /* 0x080fe40000410000 */
[----:B------:R-:W-:Y:S02]  /*17ab0*/  IMAD.IADD R2, R2, 0x1, R50 ;  /* 0x0000000102027824 */ /* 0x000fe400078e0232 */
[----:B------:R2:W-:Y:S01]  /*17ac0*/  MUFU.TANH R163, R69 ;  /* 0x0000004500a37308 */ /* 0x0005e20000002400 */
[----:B------:R-:W-:Y:S02]  /*17ad0*/  FMUL.FTZ R25, R25, R8 ;  /* 0x0000000819197220 */ /* 0x000fe40000410000 */
[C---:B------:R-:W-:Y:S02]  /*17ae0*/  IADD3 R21, R2.reuse, 0x8, RZ ;  /* 0x0000000802157810 */ /* 0x040fe40007ffe0ff */
[----:B------:R-:W-:-:S03]  /*17af0*/  IMNMX R0, R2, R51, PT ;  /* 0x0000003302007217 */ /* 0x000fc60003800200 */
[----:B------:R-:W1:Y:S01]  /*17b00*/  MUFU.TANH R27, R27 ;  /* 0x0000001b001b7308 */ /* 0x000e620000002400 */
[----:B------:R-:W-:Y:S01]  /*17b10*/  IMNMX R2, R21, R51, PT ;  /* 0x0000003315027217 */ /* 0x000fe20003800200 */
[----:B------:R-:W-:Y:S02]  /*17b20*/  FMUL.FTZ R108, R120, R8 ;  /* 0x00000008786c7220 */ /* 0x000fe40000410000 */
[----:B--2---:R-:W-:-:S04]  /*17b30*/  IMAD.IADD R69, R3, 0x1, R30 ;  /* 0x0000000103457824 */ /* 0x004fc800078e021e */
[----:B------:R-:W2:Y:S01]  /*17b40*/  MUFU.TANH R25, R25 ;  /* 0x0000001900197308 */ /* 0x000ea20000002400 */
[----:B---3--:R-:W-:Y:S01]  /*17b50*/  HMMA.16816.F32 R52, R64, R16, R52 ;  /* 0x000000104034723c */ /* 0x008fe20000001834 */
[----:B------:R-:W-:-:S07]  /*17b60*/  IADD3 R20, R69, 0x1, RZ ;  /* 0x0000000145147810 */ /* 0x000fce0007ffe0ff */
[----:B------:R-:W-:Y:S01]  /*17b70*/  HMMA.16816.F32 R44, R64, R18, R44 ;  /* 0x00000012402c723c */ /* 0x000fe2000000182c */
[----:B------:R-:W3:Y:S01]  /*17b80*/  LDSM.16.M88.4 R16, [R217+0xb000] ;  /* 0x00b00000d910783b */ /* 0x000ee20000000200 */
[C---:B------:R-:W-:Y:S02]  /*17b90*/  ISETP.GE.AND P2, PT, R20.reuse, R0, PT ;  /* 0x000000001400720c */ /* 0x040fe40003f46270 */
[----:B------:R-:W-:Y:S02]  /*17ba0*/  ISETP.GE.AND P0, PT, R20, R2, PT ;  /* 0x000000021400720c */ /* 0x000fe40003f06270 */
[----:B------:R-:W-:Y:S02]  /*17bb0*/  IADD3 R20, R69, 0x8, RZ ;  /* 0x0000000845147810 */ /* 0x000fe40007ffe0ff */
[----:B------:R-:W-:Y:S01]  /*17bc0*/  HMMA.16816.F32 R100, R12, R110, R100 ;  /* 0x0000006e0c64723c */ /* 0x000fe20000001864 */
[----:B------:R-:W2:Y:S01]  /*17bd0*/  MUFU.TANH R124, R124 ;  /* 0x0000007c007c7308 */ /* 0x000ea20000002400 */
[----:B------:R-:W-:-:S02]  /*17be0*/  FMUL.FTZ R84, R121, R8 ;  /* 0x0000000879547220 */ /* 0x000fc40000410000 */
[-C--:B------:R-:W-:Y:S02]  /*17bf0*/  FMUL.FTZ R85, R122, R8.reuse ;  /* 0x000000087a557220 */ /* 0x080fe40000410000 */
[-C--:B------:R-:W-:Y:S02]  /*17c00*/  FMUL.FTZ R109, R123, R8.reuse ;  /* 0x000000087b6d7220 */ /* 0x080fe40000410000 */
[----:B-1----:R-:W-:Y:S01]  /*17c10*/  HMMA.16816.F32 R40, R76, R88, R40 ;  /* 0x000000584c28723c */ /* 0x002fe20000001828 */
[----:B------:R-:W1:Y:S01]  /*17c20*/  MUFU.TANH R108, R108 ;  /* 0x0000006c006c7308 */ /* 0x000e620000002400 */
[----:B------:R-:W-:Y:S01]  /*17c30*/  FMUL.FTZ R68, R68, R8 ;  /* 0x0000000844447220 */ /* 0x000fe20000410000 */
[C---:B------:R-:W-:Y:S02]  /*17c40*/  ISETP.GE.AND P1, PT, R20.reuse, R0, PT ;  /* 0x000000001400720c */ /* 0x040fe40003f26270 */
[----:B------:R-:W-:-:S03]  /*17c50*/  ISETP.GE.AND P3, PT, R20, R2, PT ;  /* 0x000000021400720c */ /* 0x000fc60003f66270 */
[----:B------:R-:W-:Y:S01]  /*17c60*/  HMMA.16816.F32 R92, R76, R90, R92 ;  /* 0x0000005a4c5c723c */ /* 0x000fe2000000185c */
[----:B------:R-:W1:Y:S01]  /*17c70*/  LDSM.16.M88.4 R76, [R221+0x7800] ;  /* 0x00780000dd4c783b */ /* 0x000e620000000200 */
[C---:B------:R-:W-:Y:S02]  /*17c80*/  IADD3 R21, R69.reuse, 0x9, RZ ;  /* 0x0000000945157810 */ /* 0x040fe40007ffe0ff */
[----:B------:R-:W-:-:S04]  /*17c90*/  IADD3 R20, R69, 0x10, RZ ;  /* 0x0000001045147810 */ /* 0x000fc80007ffe0ff */
[----:B------:R-:W-:Y:S01]  /*17ca0*/  HMMA.16816.F32 R56, R80, R38, R56 ;  /* 0x000000265038723c */ /* 0x000fe20000001838 */
[----:B------:R2:W-:Y:S01]  /*17cb0*/  MUFU.TANH R162, R68 ;  /* 0x0000004400a27308 */ /* 0x0005e20000002400 */
[----:B------:R-:W-:Y:S01]  /*17cc0*/  FMUL.FTZ R70, R70, R8 ;  /* 0x0000000846467220 */ /* 0x000fe20000410000 */
[----:B------:R-:W-:-:S05]  /*17cd0*/  FSEL R49, R34, -INF , !P1 ;  /* 0xff80000022317808 */ /* 0x000fca0004800000 */
[----:B----4-:R-:W-:Y:S01]  /*17ce0*/  HMMA.16816.F32 R60, R12, R4, R60 ;  /* 0x000000040c3c723c */ /* 0x010fe2000000183c */
[----:B------:R-:W-:Y:S01]  /*17cf0*/  MUFU.TANH R84, R84 ;  /* 0x0000005400547308 */ /* 0x000fe20000002400 */
[----:B------:R-:W-:-:S05]  /*17d00*/  ISETP.GE.AND P6, PT, R21, R0, PT ;  /* 0x000000001500720c */ /* 0x000fca0003fc6270 */
[----:B------:R-:W-:Y:S02]  /*17d10*/  IADD3 R4, R69, 0x11, RZ ;  /* 0x0000001145047810 */ /* 0x000fe40007ffe0ff */
[----:B------:R-:W4:Y:S01]  /*17d20*/  MUFU.TANH R85, R85 ;  /* 0x0000005500557308 */ /* 0x000f220000002400 */
[----:B--2---:R-:W-:Y:S02]  /*17d30*/  FSEL R68, R27, -INF , !P0 ;  /* 0xff8000001b447808 */ /* 0x004fe40004000000 */
[----:B------:R-:W-:Y:S02]  /*17d40*/  ISETP.GE.AND P4, PT, R21, R2, PT ;  /* 0x000000021500720c */ /* 0x000fe40003f86270 */
[-C--:B------:R-:W-:Y:S02]  /*17d50*/  ISETP.GE.AND P5, PT, R20, R0.reuse, PT ;  /* 0x000000001400720c */ /* 0x080fe40003fa6270 */
[C---:B------:R-:W-:Y:S01]  /*17d60*/  ISETP.GE.AND P0, PT, R4.reuse, R0, PT ;  /* 0x000000000400720c */ /* 0x040fe20003f06270 */
[----:B------:R-:W2:Y:S01]  /*17d70*/  MUFU.TANH R109, R109 ;  /* 0x0000006d006d7308 */ /* 0x000ea20000002400 */
[----:B------:R-:W-:-:S02]  /*17d80*/  ISETP.GE.AND P1, PT, R4, R2, PT ;  /* 0x000000020400720c */ /* 0x000fc40003f26270 */
[C---:B------:R-:W-:Y:S02]  /*17d90*/  IADD3 R5, R69.reuse, 0x18, RZ ;  /* 0x0000001845057810 */ /* 0x040fe40007ffe0ff */
[----:B------:R-:W-:Y:S02]  /*17da0*/  IADD3 R4, R69, 0x19, RZ ;  /* 0x0000001945047810 */ /* 0x000fe40007ffe0ff */
[----:B------:R-:W-:Y:S01]  /*17db0*/  FSEL R50, R25, -INF , !P2 ;  /* 0xff80000019327808 */ /* 0x000fe20005000000 */
[----:B------:R1:W-:Y:S01]  /*17dc0*/  MUFU.TANH R159, R70 ;  /* 0x00000046009f7308 */ /* 0x0003e20000002400 */
[----:B------:R-:W-:Y:S01]  /*17dd0*/  FSEL R51, R33, -INF , !P6 ;  /* 0xff80000021337808 */ /* 0x000fe20007000000 */
[----:B------:R-:W-:Y:S01]  /*17de0*/  HMMA.16816.F32 R112, R80, R106, R112 ;  /* 0x0000006a5070723c */ /* 0x000fe20000001870 */
[----:B------:R-:W-:Y:S02]  /*17df0*/  FSEL R116, R116, -INF , !P4 ;  /* 0xff80000074747808 */ /* 0x000fe40006000000 */
[----:B------:R-:W-:-:S02]  /*17e00*/  FSEL R25, R117, -INF , !P5 ;  /* 0xff80000075197808 */ /* 0x000fc40006800000 */
[-C--:B------:R-:W-:Y:S02]  /*17e10*/  ISETP.GE.AND P2, PT, R20, R2.reuse, PT ;  /* 0x000000021400720c */ /* 0x080fe40003f46270 */
[----:B------:R-:W-:Y:S02]  /*17e20*/  ISETP.GE.AND P6, PT, R5, R2, PT ;  /* 0x000000020500720c */ /* 0x000fe40003fc6270 */
[C---:B------:R-:W-:Y:S02]  /*17e30*/  ISETP.GE.AND P4, PT, R4.reuse, R0, PT ;  /* 0x000000000400720c */ /* 0x040fe40003f86270 */
[----:B------:R-:W-:Y:S02]  /*17e40*/  ISETP.GE.AND P5, PT, R4, R2, PT ;  /* 0x000000020400720c */ /* 0x000fe40003fa6270 */
[----:B-1----:R-:W-:Y:S02]  /*17e50*/  FSEL R70, R35, -INF , !P3 ;  /* 0xff80000023467808 */ /* 0x002fe40005800000 */
[----:B------:R-:W-:-:S02]  /*17e60*/  ISETP.GE.AND P3, PT, R5, R0, PT ;  /* 0x000000000500720c */ /* 0x000fc40003f66270 */
[C---:B------:R-:W-:Y:S02]  /*17e70*/  IADD3 R5, R69.reuse, 0x20, RZ ;  /* 0x0000002045057810 */ /* 0x040fe40007ffe0ff */
[----:B------:R-:W-:Y:S02]  /*17e80*/  IADD3 R4, R69, 0x21, RZ ;  /* 0x0000002145047810 */ /* 0x000fe40007ffe0ff */
[----:B------:R-:W-:Y:S02]  /*17e90*/  FSEL R38, R119, -INF , !P2 ;  /* 0xff80000077267808 */ /* 0x000fe40005000000 */
[----:B------:R-:W-:Y:S02]  /*17ea0*/  FSEL R29, R118, -INF , !P0 ;  /* 0xff800000761d7808 */ /* 0x000fe40004000000 */
[----:B------:R-:W-:Y:S02]  /*17eb0*/  FSEL R30, R124, -INF , !P1 ;  /* 0xff8000007c1e7808 */ /* 0x000fe40004800000 */
[----:B------:R-:W-:-:S02]  /*17ec0*/  FSEL R27, R108, -INF , !P3 ;  /* 0xff8000006c1b7808 */ /* 0x000fc40005800000 */
[C---:B------:R-:W-:Y:S02]  /*17ed0*/  ISETP.GE.AND P2, PT, R5.reuse, R0, PT ;  /* 0x000000000500720c */ /* 0x040fe40003f46270 */
[----:B------:R-:W-:Y:S02]  /*17ee0*/  ISETP.GE.AND P0, PT, R5, R2, PT ;  /* 0x000000020500720c */ /* 0x000fe40003f06270 */
[C---:B------:R-:W-:Y:S02]  /*17ef0*/  ISETP.GE.AND P1, PT, R4.reuse, R0, PT ;  /* 0x000000000400720c */ /* 0x040fe40003f26270 */
[----:B------:R-:W-:Y:S02]  /*17f00*/  ISETP.GE.AND P3, PT, R4, R2, PT ;  /* 0x000000020400720c */ /* 0x000fe40003f66270 */
[C---:B------:R-:W-:Y:S02]  /*17f10*/  IADD3 R5, R69.reuse, 0x28, RZ ;  /* 0x0000002845057810 */ /* 0x040fe40007ffe0ff */
[----:B------:R-:W-:Y:S01]  /*17f20*/  IADD3 R4, R69, 0x29, RZ ;  /* 0x0000002945047810 */ /* 0x000fe20007ffe0ff */
[----:B------:R-:W-:Y:S01]  /*17f30*/  FMUL.FTZ R100, R100, R8 ;  /* 0x0000000864647220 */ /* 0x000fe20000410000 */
[----:B----4-:R-:W-:Y:S01]  /*17f40*/  FSEL R39, R85, -INF , !P6 ;  /* 0xff80000055277808 */ /* 0x010fe20007000000 */
[----:B------:R-:W-:Y:S01]  /*17f50*/  HMMA.16816.F32 R56, R12, R6, R56 ;  /* 0x000000060c38723c */ /* 0x000fe20000001838 */
[----:B------:R-:W-:-:S02]  /*17f60*/  FSEL R37, R84, -INF , !P4 ;  /* 0xff80000054257808 */ /* 0x000fc40006000000 */
[----:B--2---:R-:W-:Y:S02]  /*17f70*/  FSEL R36, R109, -INF , !P5 ;  /* 0xff8000006d247808 */ /* 0x004fe40006800000 */
[----:B------:R-:W-:Y:S01]  /*17f80*/  FSEL R177, R177, -INF , !P2 ;  /* 0xff800000b1b17808 */ /* 0x000fe20005000000 */
[----:B------:R-:W1:Y:S01]  /*17f90*/  MUFU.TANH R87, R87 ;  /* 0x0000005700577308 */ /* 0x000e620000002400 */
[C---:B------:R-:W-:Y:S01]  /*17fa0*/  ISETP.GE.AND P6, PT, R5.reuse, R0, PT ;  /* 0x000000000500720c */ /* 0x040fe20003fc6270 */
[----:B------:R-:W-:Y:S01]  /*17fb0*/  FMUL.FTZ R88, R102, R8 ;  /* 0x0000000866587220 */ /* 0x000fe20000410000 */
[----:B------:R-:W-:Y:S02]  /*17fc0*/  ISETP.GE.AND P4, PT, R5, R2, PT ;  /* 0x000000020500720c */ /* 0x000fe40003f86270 */
[C---:B------:R-:W-:Y:S02]  /*17fd0*/  ISETP.GE.AND P5, PT, R4.reuse, R0, PT ;  /* 0x000000000400720c */ /* 0x040fe40003fa6270 */
[----:B------:R-:W-:Y:S01]  /*17fe0*/  ISETP.GE.AND P2, PT, R4, R2, PT ;  /* 0x000000020400720c */ /* 0x000fe20003f46270 */
[----:B------:R-:W2:Y:S01]  /*17ff0*/  MUFU.TANH R178, R100 ;  /* 0x0000006400b27308 */ /* 0x000ea20000002400 */
[----:B------:R-:W4:Y:S01]  /*18000*/  LDSM.16.M88.4 R4, [R217+0xb800] ;  /* 0x00b80000d904783b */ /* 0x000f220000000200 */
[----:B------:R-:W-:-:S02]  /*18010*/  FMUL.FTZ R101, R101, R8 ;  /* 0x0000000865657220 */ /* 0x000fc40000410000 */
[-C--:B------:R-:W-:Y:S02]  /*18020*/  FMUL.FTZ R103, R103, R8.reuse ;  /* 0x0000000867677220 */ /* 0x080fe40000410000 */
[----:B------:R-:W-:Y:S02]  /*18030*/  FMUL.FTZ R96, R96, R8 ;  /* 0x0000000860607220 */ /* 0x000fe40000410000 */
[----:B------:R-:W-:Y:S01]  /*18040*/  MUFU.TANH R176, R101 ;  /* 0x0000006500b07308 */ /* 0x000fe20000002400 */
[----:B------:R-:W-:Y:S01]  /*18050*/  HMMA.16816.F32 R112, R12, R22, R112 ;  /* 0x000000160c70723c */ /* 0x000fe20000001870 */
[----:B------:R-:W4:Y:S06]  /*18060*/  LDSM.16.M88.4 R20, [R206+0x7000] ;  /* 0x00700000ce14783b */ /* 0x000f2c0000000200 */
[----:B------:R-:W1:Y:S01]  /*18070*/  MUFU.TANH R88, R88 ;  /* 0x0000005800587308 */ /* 0x000e620000002400 */
[----:B---3--:R-:W-:Y:S07]  /*18080*/  HMMA.16816.F32 R52, R80, R16, R52 ;  /* 0x000000105034723c */ /* 0x008fee0000001834 */
[----:B------:R-:W3:Y:S01]  /*18090*/  MUFU.TANH R175, R103 ;  /* 0x0000006700af7308 */ /* 0x000ee20000002400 */
[----:B------:R-:W-:-:S07]  /*180a0*/  IADD3 R17, R69, 0x30, RZ ;  /* 0x0000003045117810 */ /* 0x000fce0007ffe0ff */
[----:B------:R-:W3:Y:S01]  /*180b0*/  MUFU.TANH R146, R96 ;  /* 0x0000006000927308 */ /* 0x000ee20000002400 */
[----:B------:R-:W-:Y:S01]  /*180c0*/  IADD3 R16, R69, 0x31, RZ ;  /* 0x0000003145107810 */ /* 0x000fe20007ffe0ff */
[----:B------:R-:W-:Y:S01]  /*180d0*/  HMMA.16816.F32 R92, R64, R78, R92 ;  /* 0x0000004e405c723c */ /* 0x000fe2000000185c */
[----:B------:R-:W-:Y:S02]  /*180e0*/  FSEL R34, R86, -INF , !P0 ;  /* 0xff80000056227808 */ /* 0x000fe40004000000 */
[----:B------:R-:W-:Y:S02]  /*180f0*/  FSEL R179, R179, -INF , !P1 ;  /* 0xff800000b3b37808 */ /* 0x000fe40004800000 */
[----:B-1----:R-:W-:Y:S02]  /*18100*/  FSEL R33, R87, -INF , !P3 ;  /* 0xff80000057217808 */ /* 0x002fe40005800000 */
[----:B--2---:R-:W-:Y:S02]  /*18110*/  FSEL R178, R178, -INF , !P6 ;  /* 0xff800000b2b27808 */ /* 0x004fe40007000000 */
[----:B------:R-:W-:-:S02]  /*18120*/  ISETP.GE.AND P0, PT, R17, R0, PT ;  /* 0x000000001100720c */ /* 0x000fc40003f06270 */
[----:B------:R-:W-:Y:S02]  /*18130*/  ISETP.GE.AND P1, PT, R17, R2, PT ;  /* 0x000000021100720c */ /* 0x000fe40003f26270 */
[C---:B------:R-:W-:Y:S02]  /*18140*/  ISETP.GE.AND P3, PT, R16.reuse, R0, PT ;  /* 0x000000001000720c */ /* 0x040fe40003f66270 */
[----:B------:R-:W-:Y:S02]  /*18150*/  ISETP.GE.AND P6, PT, R16, R2, PT ;  /* 0x000000021000720c */ /* 0x000fe40003fc6270 */
[C---:B------:R-:W-:Y:S02]  /*18160*/  IADD3 R17, R69.reuse, 0x38, RZ ;  /* 0x0000003845117810 */ /* 0x040fe40007ffe0ff */
[----:B------:R-:W-:Y:S01]  /*18170*/  IADD3 R16, R69, 0x39, RZ ;  /* 0x0000003945107810 */ /* 0x000fe20007ffe0ff */
[----:B------:R-:W-:Y:S01]  /*18180*/  HMMA.16816.F32 R40, R64, R76, R40 ;  /* 0x0000004c4028723c */ /* 0x000fe20000001828 */
[----:B------:R-:W-:-:S02]  /*18190*/  FSEL R35, R88, -INF , !P4 ;  /* 0xff80000058237808 */ /* 0x000fc40006000000 */
[----:B------:R-:W-:Y:S02]  /*181a0*/  FSEL R176, R176, -INF , !P5 ;  /* 0xff800000b0b07808 */ /* 0x000fe40006800000 */
[----:B---3--:R-:W-:Y:S02]  /*181b0*/  FSEL R175, R175, -INF , !P2 ;  /* 0xff800000afaf7808 */ /* 0x008fe40005000000 */
[----:B------:R-:W-:Y:S01]  /*181c0*/  FSEL R146, R146, -INF , !P0 ;  /* 0xff80000092927808 */ /* 0x000fe20004000000 */
[----:B------:R-:W-:Y:S01]  /*181d0*/  HMMA.16816.F32 R44, R80, R18, R44 ;  /* 0x00000012502c723c */ /* 0x000fe2000000182c */
[C---:B------:R-:W-:Y:S02]  /*181e0*/  ISETP.GE.AND P4, PT, R17.reuse, R0, PT ;  /* 0x000000001100720c */ /* 0x040fe40003f86270 */
[----:B------:R-:W-:Y:S02]  /*181f0*/  ISETP.GE.AND P5, PT, R17, R2, PT ;  /* 0x000000021100720c */ /* 0x000fe40003fa6270 */
[----:B------:R-:W-:-:S02]  /*18200*/  ISETP.GE.AND P2, PT, R16, R0, PT ;  /* 0x000000001000720c */ /* 0x000fc40003f46270 */
[----:B------:R-:W-:Y:S02]  /*18210*/  ISETP.GE.AND P0, PT, R16, R2, PT ;  /* 0x000000021000720c */ /* 0x000fe40003f06270 */
[----:B------:R-:W1:Y:S01]  /*18220*/  LDSM.16.M88.4 R16, [R206+0x7800] ;  /* 0x00780000ce10783b */ /* 0x000e620000000200 */
[----:B----4-:R-:W-:Y:S01]  /*18230*/  HMMA.16816.F32 R92, R80, R6, R92 ;  /* 0x00000006505c723c */ /* 0x010fe2000000185c */
[----:B------:R-:W-:Y:S01]  /*18240*/  FMUL.FTZ R98, R98, R8 ;  /* 0x0000000862627220 */ /* 0x000fe20000410000 */
[----:B------:R-:W-:-:S06]  /*18250*/  DEPBAR.LE SB0, 0x0 ;  /* 0x000080000000791a */ /* 0x000fcc0000000000 */
[----:B------:R-:W-:Y:S01]  /*18260*/  HMMA.16816.F32 R40, R80, R4, R40 ;  /* 0x000000045028723c */ /* 0x000fe20000001828 */
[----:B------:R-:W2:Y:S01]  /*18270*/  MUFU.TANH R135, R98 ;  /* 0x0000006200877308 */ /* 0x000ea20000002400 */
[-C--:B------:R-:W-:Y:S02]  /*18280*/  FMUL.FTZ R97, R97, R8.reuse ;  /* 0x0000000861617220 */ /* 0x080fe40000410000 */
[-C--:B------:R-:W-:Y:S02]  /*18290*/  FMUL.FTZ R99, R99, R8.reuse ;  /* 0x0000000863637220 */ /* 0x080fe40000410000 */
[-C--:B------:R-:W-:Y:S02]  /*182a0*/  FMUL.FTZ R72, R72, R8.reuse ;  /* 0x0000000848487220 */ /* 0x080fe40000410000 */
[-C--:B------:R-:W-:Y:S01]  /*182b0*/  FMUL.FTZ R73, R73, R8.reuse ;  /* 0x0000000849497220 */ /* 0x080fe20000410000 */
[----:B------:R-:W-:Y:S01]  /*182c0*/  HMMA.16816.F32 R52, R12, R20, R52 ;  /* 0x000000140c34723c */ /* 0x000fe20000001834 */
[----:B------:R-:W-:-:S02]  /*182d0*/  FMUL.FTZ R74, R74, R8 ;  /* 0x000000084a4a7220 */ /* 0x000fc40000410000 */
[-C--:B------:R-:W-:Y:S01]  /*182e0*/  FMUL.FTZ R75, R75, R8.reuse ;  /* 0x000000084b4b7220 */ /* 0x080fe20000410000 */
[----:B------:R-:W3:Y:S01]  /*182f0*/  MUFU.TANH R147, R97 ;  /* 0x0000006100937308 */ /* 0x000ee20000002400 */
[-C--:B------:R-:W-:Y:S02]  /*18300*/  FMUL.FTZ R71, R71, R8.reuse ;  /* 0x0000000847477220 */ /* 0x080fe40000410000 */
[-C--:B------:R-:W-:Y:S01]  /*18310*/  FMUL.FTZ R112, R112, R8.reuse ;  /* 0x0000000870707220 */ /* 0x080fe20000410000 */
[----:B------:R-:W-:Y:S04]  /*18320*/  HMMA.16816.F32 R44, R12, R22, R44 ;  /* 0x000000160c2c723c */ /* 0x000fe8000000182c */
[----:B------:R-:W4:Y:S01]  /*18330*/  MUFU.TANH R144, R99 ;  /* 0x0000006300907308 */ /* 0x000f220000002400 */
[----:B------:R-:W-:-:S07]  /*18340*/  FMUL.FTZ R114, R114, R8 ;  /* 0x0000000872727220 */ /* 0x000fce0000410000 */
[----:B------:R-:W1:Y:S01]  /*18350*/  MUFU.TANH R148, R72 ;  /* 0x0000004800947308 */ /* 0x000e620000002400 */
[----:B------:R-:W-:-:S07]  /*18360*/  FMUL.FTZ R115, R115, R8 ;  /* 0x0000000873737220 */ /* 0x000fce0000410000 */
[----:B------:R-:W-:Y:S01]  /*18370*/  MUFU.TANH R151, R73 ;  /* 0x0000004900977308 */ /* 0x000fe20000002400 */
[----:B------:R-:W-:-:S07]  /*18380*/  FMUL.FTZ R60, R60, R8 ;  /* 0x000000083c3c7220 */ /* 0x000fce0000410000 */
[----:B------:R-:W2:Y:S08]  /*18390*/  MUFU.TANH R145, R74 ;  /* 0x0000004a00917308 */ /* 0x000eb00000002400 */
[----:B------:R-:W3:Y:S01]  /*183a0*/  MUFU.TANH R152, R75 ;  /* 0x0000004b00987308 */ /* 0x000ee20000002400 */
[----:B------:R-:W-:Y:S01]  /*183b0*/  IADD3 R21, R69, 0x40, RZ ;  /* 0x0000004045157810 */ /* 0x000fe20007ffe0ff */
[----:B-1----:R-:W-:Y:S06]  /*183c0*/  HMMA.16816.F32 R92, R12, R18, R92 ;  /* 0x000000120c5c723c */ /* 0x002fec000000185c */
[----:B------:R-:W1:Y:S01]  /*183d0*/  MUFU.TANH R160, R71 ;  /* 0x0000004700a07308 */ /* 0x000e620000002400 */
[----:B------:R-:W-:Y:S01]  /*183e0*/  FMUL.FTZ R113, R113, R8 ;  /* 0x0000000871717220 */ /* 0x000fe20000410000 */
[----:B--2---:R-:W-:-:S06]  /*183f0*/  FSEL R135, R135, -INF , !P1 ;  /* 0xff80000087877808 */ /* 0x004fcc0004800000 */
[----:B------:R-:W2:Y:S01]  /*18400*/  MUFU.TANH R165, R112 ;  /* 0x0000007000a57308 */ /* 0x000ea20000002400 */
[----:B------:R-:W-:Y:S01]  /*18410*/  FMUL.FTZ R63, R63, R8 ;  /* 0x000000083f3f7220 */ /* 0x000fe20000410000 */
[----:B------:R-:W-:Y:S01]  /*18420*/  ISETP.GE.AND P1, PT, R21, R0, PT ;  /* 0x000000001500720c */ /* 0x000fe20003f26270 */
[----:B------:R-:W-:Y:S01]  /*18430*/  FMUL.FTZ R56, R56, R8 ;  /* 0x0000000838387220 */ /* 0x000fe20000410000 */
[----:B------:R-:W-:-:S04]  /*18440*/  IADD3 R20, R69, 0x41, RZ ;  /* 0x0000004145147810 */ /* 0x000fc80007ffe0ff */
[----:B------:R-:W1:Y:S01]  /*18450*/  MUFU.TANH R161, R114 ;  /* 0x0000007200a17308 */ /* 0x000e620000002400 */
[C---:B------:R-:W-:Y:S01]  /*18460*/  IADD3 R5, R69.reuse, 0x48, RZ ;  /* 0x0000004845057810 */ /* 0x040fe20007ffe0ff */
[----:B------:R-:W-:Y:S01]  /*18470*/  HMMA.16816.F32 R40, R12, R16, R40 ;  /* 0x000000100c28723c */ /* 0x000fe20000001828 */
[----:B------:R-:W-:-:S05]  /*18480*/  IADD3 R4, R69, 0x49, RZ ;  /* 0x0000004945047810 */ /* 0x000fca0007ffe0ff */
[----:B------:R-:W1:Y:S01]  /*18490*/  MUFU.TANH R168, R115 ;  /* 0x0000007300a87308 */ /* 0x000e620000002400 */
[----:B------:R-:W-:Y:S01]  /*184a0*/  FMUL.FTZ R61, R61, R8 ;  /* 0x000000083d3d7220 */ /* 0x000fe20000410000 */
[----:B---3--:R-:W-:-:S06]  /*184b0*/  FSEL R147, R147, -INF , !P3 ;  /* 0xff80000093937808 */ /* 0x008fcc0005800000 */
[----:B------:R-:W3:Y:S01]  /*184c0*/  MUFU.TANH R171, R60 ;  /* 0x0000003c00ab7308 */ /* 0x000ee20000002400 */
[-C--:B------:R-:W-:Y:S01]  /*184d0*/  FMUL.FTZ R62, R62, R8.reuse ;  /* 0x000000083e3e7220 */ /* 0x080fe20000410000 */
[----:B----4-:R-:W-:Y:S01]  /*184e0*/  FSEL R144, R144, -INF , !P6 ;  /* 0xff80000090907808 */ /* 0x010fe20007000000 */
[-C--:B------:R-:W-:Y:S01]  /*184f0*/  FMUL.FTZ R57, R57, R8.reuse ;  /* 0x0000000839397220 */ /* 0x080fe20000410000 */
[----:B------:R-:W-:Y:S01]  /*18500*/  FSEL R148, R148, -INF , !P4 ;  /* 0xff80000094947808 */ /* 0x000fe20006000000 */
[----:B------:R-:W-:Y:S01]  /*18510*/  FMUL.FTZ R58, R58, R8 ;  /* 0x000000083a3a7220 */ /* 0x000fe20000410000 */
[----:B------:R-:W-:Y:S02]  /*18520*/  FSEL R145, R145, -INF , !P5 ;  /* 0xff80000091917808 */ /* 0x000fe40006800000 */
[----:B------:R-:W4:Y:S01]  /*18530*/  MUFU.TANH R166, R113 ;  /* 0x0000007100a67308 */ /* 0x000f220000002400 */
[----:B------:R-:W-:Y:S02]  /*18540*/  FSEL R151, R151, -INF , !P2 ;  /* 0xff80000097977808 */ /* 0x000fe40005000000 */
[----:B------:R-:W-:-:S02]  /*18550*/  FSEL R152, R152, -INF , !P0 ;  /* 0xff80000098987808 */ /* 0x000fc40004000000 */
[----:B------:R-:W-:-:S03]  /*18560*/  FSEL R162, R162, -INF , !P1 ;  /* 0xff800000a2a27808 */ /* 0x000fc60004800000 */
[----:B------:R-:W1:Y:S01]  /*18570*/  MUFU.TANH R173, R63 ;  /* 0x0000003f00ad7308 */ /* 0x000e620000002400 */
[----:B------:R-:W-:Y:S02]  /*18580*/  ISETP.GE.AND P3, PT, R21, R2, PT ;  /* 0x000000021500720c */ /* 0x000fe40003f66270 */
[C---:B------:R-:W-:Y:S02]  /*18590*/  ISETP.GE.AND P6, PT, R20.reuse, R0, PT ;  /* 0x000000001400720c */ /* 0x040fe40003fc6270 */
[----:B------:R-:W-:-:S03]  /*185a0*/  ISETP.GE.AND P4, PT, R20, R2, PT ;  /* 0x000000021400720c */ /* 0x000fc60003f86270 */
[----:B------:R-:W1:Y:S01]  /*185b0*/  MUFU.TANH R169, R56 ;  /* 0x0000003800a97308 */ /* 0x000e620000002400 */
[C---:B------:R-:W-:Y:S02]  /*185c0*/  ISETP.GE.AND P5, PT, R5.reuse, R0, PT ;  /* 0x000000000500720c */ /* 0x040fe40003fa6270 */
[----:B------:R-:W-:Y:S02]  /*185d0*/  ISETP.GE.AND P2, PT, R5, R2, PT ;  /* 0x000000020500720c */ /* 0x000fe40003f46270 */
[C---:B------:R-:W-:Y:S02]  /*185e0*/  ISETP.GE.AND P0, PT, R4.reuse, R0, PT ;  /* 0x000000000400720c */ /* 0x040fe40003f06270 */
[----:B------:R-:W-:Y:S02]  /*185f0*/  ISETP.GE.AND P1, PT, R4, R2, PT ;  /* 0x000000020400720c */ /* 0x000fe40003f26270 */
[C---:B------:R-:W-:Y:S02]  /*18600*/  IADD3 R5, R69.reuse, 0x50, RZ ;  /* 0x0000005045057810 */ /* 0x040fe40007ffe0ff */
[----:B------:R-:W-:Y:S01]  /*18610*/  IADD3 R4, R69, 0x51, RZ ;  /* 0x0000005145047810 */ /* 0x000fe20007ffe0ff */
[----:B------:R-:W-:Y:S01]  /*18620*/  MUFU.TANH R170, R61 ;  /* 0x0000003d00aa7308 */ /* 0x000fe20000002400 */
[-C--:B------:R-:W-:Y:S01]  /*18630*/  FMUL.FTZ R59, R59, R8.reuse ;  /* 0x000000083b3b7220 */ /* 0x080fe20000410000 */
[----:B------:R-:W-:Y:S01]  /*18640*/  FSEL R159, R159, -INF , !P3 ;  /* 0xff8000009f9f7808 */ /* 0x000fe20005800000 */
[-C--:B------:R-:W-:Y:S01]  /*18650*/  FMUL.FTZ R53, R53, R8.reuse ;  /* 0x0000000835357220 */ /* 0x080fe20000410000 */
[----:B------:R-:W-:Y:S01]  /*18660*/  FSEL R163, R163, -INF , !P6 ;  /* 0xff800000a3a37808 */ /* 0x000fe20007000000 */
[----:B------:R-:W-:Y:S01]  /*18670*/  FMUL.FTZ R54, R54, R8 ;  /* 0x0000000836367220 */ /* 0x000fe20000410000 */
[----:B-1----:R-:W-:-:S02]  /*18680*/  FSEL R160, R160, -INF , !P4 ;  /* 0xff800000a0a07808 */ /* 0x002fc40006000000 */
[----:B------:R-:W1:Y:S01]  /*18690*/  MUFU.TANH R174, R62 ;  /* 0x0000003e00ae7308 */ /* 0x000e620000002400 */
[----:B--2---:R-:W-:Y:S02]  /*186a0*/  FSEL R165, R165, -INF , !P5 ;  /* 0xff800000a5a57808 */ /* 0x004fe40006800000 */
[C---:B------:R-:W-:Y:S02]  /*186b0*/  ISETP.GE.AND P3, PT, R5.reuse, R0, PT ;  /* 0x000000000500720c */ /* 0x040fe40003f66270 */
[----:B------:R-:W-:-:S03]  /*186c0*/  ISETP.GE.AND P6, PT, R5, R2, PT ;  /* 0x000000020500720c */ /* 0x000fc60003fc6270 */
[----:B------:R-:W-:Y:S01]  /*186d0*/  MUFU.TANH R167, R57 ;  /* 0x0000003900a77308 */ /* 0x000fe20000002400 */
[C---:B------:R-:W-:Y:S02]  /*186e0*/  ISETP.GE.AND P4, PT, R4.reuse, R0, PT ;  /* 0x000000000400720c */ /* 0x040fe40003f86270 */
[----:B------:R-:W-:Y:S02]  /*186f0*/  ISETP.GE.AND P5, PT, R4, R2, PT ;  /* 0x000000020400720c */ /* 0x000fe40003fa6270 */
[----:B------:R-:W-:-:S03]  /*18700*/  IADD3 R5, R69, 0x58, RZ ;  /* 0x0000005845057810 */ /* 0x000fc60007ffe0ff */
[----:B------:R-:W2:Y:S01]  /*18710*/  MUFU.TANH R172, R58 ;  /* 0x0000003a00ac7308 */ /* 0x000ea20000002400 */
[----:B------:R-:W-:Y:S01]  /*18720*/  IADD3 R4, R69, 0x59, RZ ;  /* 0x0000005945047810 */ /* 0x000fe20007ffe0ff */
[-C--:B------:R-:W-:Y:S01]  /*18730*/  FMUL.FTZ R45, R45, R8.reuse ;  /* 0x000000082d2d7220 */ /* 0x080fe20000410000 */
[----:B------:R-:W-:Y:S01]  /*18740*/  FSEL R161, R161, -INF , !P2 ;  /* 0xff800000a1a17808 */ /* 0x000fe20005000000 */
[----:B------:R-:W-:Y:S01]  /*18750*/  FMUL.FTZ R46, R46, R8 ;  /* 0x000000082e2e7220 */ /* 0x000fe20000410000 */
[----:B------:R-:W-:Y:S02]  /*18760*/  FSEL R168, R168, -INF , !P1 ;  /* 0xff800000a8a87808 */ /* 0x000fe40004800000 */
[----:B---3--:R-:W-:Y:S01]  /*18770*/  FSEL R171, R171, -INF , !P3 ;  /* 0xff800000abab7808 */ /* 0x008fe20005800000 */
[----:B------:R-:W3:Y:S01]  /*18780*/  MUFU.TANH R164, R59 ;  /* 0x0000003b00a47308 */ /* 0x000ee20000002400 */
[-C--:B------:R-:W-:Y:S02]  /*18790*/  ISETP.GE.AND P2, PT, R5, R0.reuse, PT ;  /* 0x000000000500720c */ /* 0x080fe40003f46270 */
[----:B------:R-:W-:-:S02]  /*187a0*/  ISETP.GE.AND P1, PT, R4, R0, PT ;  /* 0x000000000400720c */ /* 0x000fc40003f26270 */
[----:B------:R-:W-:-:S03]  /*187b0*/  ISETP.GE.AND P3, PT, R4, R2, PT ;  /* 0x000000020400720c */ /* 0x000fc60003f66270 */
[----:B------:R-:W-:Y:S01]  /*187c0*/  MUFU.TANH R154, R53 ;  /* 0x00000035009a7308 */ /* 0x000fe20000002400 */
[----:B------:R-:W-:-:S07]  /*187d0*/  IADD3 R4, R69, 0x61, RZ ;  /* 0x0000006145047810 */ /* 0x000fce0007ffe0ff */
[----:B------:R-:W1:Y:S01]  /*187e0*/  MUFU.TANH R158, R54 ;  /* 0x00000036009e7308 */ /* 0x000e620000002400 */
[----:B----4-:R-:W-:Y:S01]  /*187f0*/  FSEL R166, R166, -INF , !P0 ;  /* 0xff800000a6a67808 */ /* 0x010fe20004000000 */
[----:B------:R-:W-:Y:S01]  /*18800*/  FMUL.FTZ R67, R92, R8 ;  /* 0x000000085c437220 */ /* 0x000fe20000410000 */
[----:B------:R-:W-:Y:S02]  /*18810*/  FSEL R173, R173, -INF , !P5 ;  /* 0xff800000adad7808 */ /* 0x000fe40006800000 */
[----:B------:R-:W-:-:S03]  /*18820*/  FSEL R169, R169, -INF , !P2 ;  /* 0xff800000a9a97808 */ /* 0x000fc60005000000 */
[----:B------:R-:W-:Y:S01]  /*18830*/  MUFU.TANH R150, R45 ;  /* 0x0000002d00967308 */ /* 0x000fe20000002400 */
[----:B------:R-:W-:Y:S02]  /*18840*/  ISETP.GE.AND P0, PT, R5, R2, PT ;  /* 0x000000020500720c */ /* 0x000fe40003f06270 */
[C---:B------:R-:W-:Y:S02]  /*18850*/  ISETP.GE.AND P5, PT, R4.reuse, R0, PT ;  /* 0x000000000400720c */ /* 0x040fe40003fa6270 */
[----:B------:R-:W-:-:S03]  /*18860*/  ISETP.GE.AND P2, PT, R4, R2, PT ;  /* 0x000000020400720c */ /* 0x000fc60003f46270 */
[----:B------:R-:W4:Y:S01]  /*18870*/  MUFU.TANH R156, R46 ;  /* 0x0000002e009c7308 */ /* 0x000f220000002400 */
[C---:B------:R-:W-:Y:S02]  /*18880*/  IADD3 R5, R69.reuse, 0x60, RZ ;  /* 0x0000006045057810 */ /* 0x040fe40007ffe0ff */
[----:B------:R-:W-:Y:S01]  /*18890*/  IADD3 R4, R69, 0x68, RZ ;  /* 0x0000006845047810 */ /* 0x000fe20007ffe0ff */
[-C--:B------:R-:W-:Y:S01]  /*188a0*/  FMUL.FTZ R52, R52, R8.reuse ;  /* 0x0000000834347220 */ /* 0x080fe20000410000 */
[----:B-1----:R-:W-:Y:S02]  /*188b0*/  FSEL R174, R174, -INF , !P6 ;  /* 0xff800000aeae7808 */ /* 0x002fe40007000000 */
[----:B------:R-:W-:Y:S02]  /*188c0*/  FSEL R170, R170, -INF , !P4 ;  /* 0xff800000aaaa7808 */ /* 0x000fe40006000000 */
[----:B--2---:R-:W-:Y:S02]  /*188d0*/  FSEL R172, R172, -INF , !P0 ;  /* 0xff800000acac7808 */ /* 0x004fe40004000000 */
[----:B------:R-:W-:Y:S01]  /*188e0*/  FSEL R167, R167, -INF , !P1 ;  /* 0xff800000a7a77808 */ /* 0x000fe20004800000 */
[----:B------:R-:W-:Y:S01]  /*188f0*/  FMUL.FTZ R40, R40, R8 ;  /* 0x0000000828287220 */ /* 0x000fe20000410000 */
[C---:B------:R-:W-:Y:S01]  /*18900*/  ISETP.GE.AND P6, PT, R5.reuse, R0, PT ;  /* 0x000000000500720c */ /* 0x040fe20003fc6270 */
[----:B------:R-:W1:Y:S01]  /*18910*/  MUFU.TANH R67, R67 ;  /* 0x0000004300437308 */ /* 0x000e620000002400 */
[----:B------:R-:W-:-:S02]  /*18920*/  ISETP.GE.AND P4, PT, R5, R2, PT ;  /* 0x000000020500720c */ /* 0x000fc40003f86270 */
[C---:B------:R-:W-:Y:S02]  /*18930*/  ISETP.GE.AND P0, PT, R4.reuse, R0, PT ;  /* 0x000000000400720c */ /* 0x040fe40003f06270 */
[----:B------:R-:W-:Y:S02]  /*18940*/  ISETP.GE.AND P1, PT, R4, R2, PT ;  /* 0x000000020400720c */ /* 0x000fe40003f26270 */
[C---:B------:R-:W-:Y:S01]  /*18950*/  IADD3 R5, R69.reuse, 0x69, RZ ;  /* 0x0000006945057810 */ /* 0x040fe20007ffe0ff */
[----:B------:R-:W2:Y:S01]  /*18960*/  MUFU.TANH R155, R52 ;  /* 0x00000034009b7308 */ /* 0x000ea20000002400 */
[----:B------:R-:W-:Y:S01]  /*18970*/  IADD3 R4, R69, 0x70, RZ ;  /* 0x0000007045047810 */ /* 0x000fe20007ffe0ff */
[-C--:B------:R-:W-:Y:S01]  /*18980*/  FMUL.FTZ R55, R55, R8.reuse ;  /* 0x0000000837377220 */ /* 0x080fe20000410000 */
[----:B---3--:R-:W-:Y:S01]  /*18990*/  FSEL R164, R164, -INF , !P3 ;  /* 0xff800000a4a47808 */ /* 0x008fe20005800000 */
[-C--:B------:R-:W-:Y:S01]  /*189a0*/  FMUL.FTZ R44, R44, R8.reuse ;  /* 0x000000082c2c7220 */ /* 0x080fe20000410000 */
[----:B------:R-:W-:Y:S01]  /*189b0*/  FSEL R158, R158, -INF , !P4 ;  /* 0xff8000009e9e7808 */ /* 0x000fe20006000000 */
[----:B------:R-:W-:Y:S01]  /*189c0*/  FMUL.FTZ R47, R47, R8 ;  /* 0x000000082f2f7220 */ /* 0x000fe20000410000 */
[----:B------:R-:W-:-:S02]  /*189d0*/  FSEL R154, R154, -INF , !P5 ;  /* 0xff8000009a9a7808 */ /* 0x000fc40006800000 */
[-C--:B------:R-:W-:Y:S02]  /*189e0*/  ISETP.GE.AND P3, PT, R5, R0.reuse, PT ;  /* 0x000000000500720c */ /* 0x080fe40003f66270 */
[C---:B------:R-:W-:Y:S02]  /*189f0*/  ISETP.GE.AND P4, PT, R4.reuse, R0, PT ;  /* 0x000000000400720c */ /* 0x040fe40003f86270 */
[----:B------:R-:W-:Y:S01]  /*18a00*/  ISETP.GE.AND P5, PT, R4, R2, PT ;  /* 0x000000020400720c */ /* 0x000fe20003fa6270 */
[----:B------:R-:W3:Y:S01]  /*18a10*/  MUFU.TANH R157, R55 ;  /* 0x00000037009d7308 */ /* 0x000ee20000002400 */
[----:B------:R-:W-:Y:S01]  /*18a20*/  IADD3 R4, R69, 0x78, RZ ;  /* 0x0000007845047810 */ /* 0x000fe20007ffe0ff */
[-C--:B------:R-:W-:Y:S01]  /*18a30*/  FMUL.FTZ R41, R41, R8.reuse ;  /* 0x0000000829297220 */ /* 0x080fe20000410000 */
[----:B----4-:R-:W-:Y:S01]  /*18a40*/  FSEL R156, R156, -INF , !P1 ;  /* 0xff8000009c9c7808 */ /* 0x010fe20004800000 */
[-C--:B------:R-:W-:Y:S01]  /*18a50*/  FMUL.FTZ R42, R42, R8.reuse ;  /* 0x000000082a2a7220 */ /* 0x080fe20000410000 */
[----:B------:R-:W-:Y:S01]  /*18a60*/  FSEL R150, R150, -INF , !P3 ;  /* 0xff80000096967808 */ /* 0x000fe20005800000 */
[----:B------:R-:W-:-:S02]  /*18a70*/  FMUL.FTZ R43, R43, R8 ;  /* 0x000000082b2b7220 */ /* 0x000fc40000410000 */
[----:B------:R-:W4:Y:S01]  /*18a80*/  MUFU.TANH R153, R44 ;  /* 0x0000002c00997308 */ /* 0x000f220000002400 */
[----:B------:R-:W-:Y:S01]  /*18a90*/  ISETP.GE.AND P1, PT, R4, R0, PT ;  /* 0x000000000400720c */ /* 0x000fe20003f26270 */
[----:B------:R-:W-:Y:S01]  /*18aa0*/  FMUL.FTZ R24, R24, R8 ;  /* 0x0000000818187220 */ /* 0x000fe20000410000 */
[----:B------:R-:W-:Y:S01]  /*18ab0*/  ISETP.GE.AND P3, PT, R4, R2, PT ;  /* 0x000000020400720c */ /* 0x000fe20003f66270 */
[----:B------:R-:W-:-:S04]  /*18ac0*/  FMUL.FTZ R4, R26, R8 ;  /* 0x000000081a047220 */ /* 0x000fc80000410000 */
[----:B------:R-:W2:Y:S01]  /*18ad0*/  MUFU.TANH R149, R47 ;  /* 0x0000002f00957308 */ /* 0x000ea20000002400 */
[-C--:B------:R-:W-:Y:S02]  /*18ae0*/  FMUL.FTZ R66, R93, R8.reuse ;  /* 0x000000085d427220 */ /* 0x080fe40000410000 */
[----:B------:R-:W-:-:S05]  /*18af0*/  FMUL.FTZ R63, R95, R8 ;  /* 0x000000085f3f7220 */ /* 0x000fca0000410000 */
[----:B------:R-:W3:Y:S01]  /*18b00*/  MUFU.TANH R40, R40 ;  /* 0x0000002800287308 */ /* 0x000ee20000002400 */
[----:B------:R-:W-:Y:S01]  /*18b10*/  FMUL.FTZ R94, R94, R8 ;  /* 0x000000085e5e7220 */ /* 0x000fe20000410000 */
[----:B-1----:R-:W-:-:S06]  /*18b20*/  FSEL R67, R67, -INF , !P1 ;  /* 0xff80000043437808 */ /* 0x002fcc0004800000 */
[----:B------:R-:W-:Y:S01]  /*18b30*/  MUFU.TANH R134, R41 ;  /* 0x0000002900867308 */ /* 0x000fe20000002400 */
[----:B--2---:R-:W-:-:S07]  /*18b40*/  FSEL R155, R155, -INF , !P6 ;  /* 0xff8000009b9b7808 */ /* 0x004fce0007000000 */
[----:B------:R-:W1:Y:S01]  /*18b50*/  MUFU.TANH R143, R42 ;  /* 0x0000002a008f7308 */ /* 0x000e620000002400 */
[----:B------:R-:W-:-:S07]  /*18b60*/  ISETP.GE.AND P1, PT, R48, 0x2, PT ;  /* 0x000000023000780c */ /* 0x000fce0003f26270 */
[----:B------:R-:W2:Y:S01]  /*18b70*/  MUFU.TANH R142, R43 ;  /* 0x0000002b008e7308 */ /* 0x000ea20000002400 */
[----:B------:R-:W-:Y:S02]  /*18b80*/  ISETP.GE.AND P6, PT, R5, R2, PT ;  /* 0x000000020500720c */ /* 0x000fe40003fc6270 */
[----:B------:R-:W-:-:S05]  /*18b90*/  IADD3 R5, R69, 0x71, RZ ;  /* 0x0000007145057810 */ /* 0x000fca0007ffe0ff */
[----:B------:R-:W-:Y:S01]  /*18ba0*/  MUFU.TANH R24, R24 ;  /* 0x0000001800187308 */ /* 0x000fe20000002400 */
[----:B---3--:R-:W-:-:S07]  /*18bb0*/  FSEL R157, R157, -INF , !P2 ;  /* 0xff8000009d9d7808 */ /* 0x008fce0005000000 */
[----:B------:R-:W-:Y:S01]  /*18bc0*/  MUFU.TANH R4, R4 ;  /* 0x0000000400047308 */ /* 0x000fe20000002400 */
[----:B----4-:R-:W-:-:S07]  /*18bd0*/  FSEL R153, R153, -INF , !P0 ;  /* 0xff80000099997808 */ /* 0x010fce0004000000 */
[----:B------:R-:W-:Y:S01]  /*18be0*/  MUFU.TANH R66, R66 ;  /* 0x0000004200427308 */ /* 0x000fe20000002400 */
[----:B------:R-:W-:-:S07]  /*18bf0*/  FSEL R149, R149, -INF , !P6 ;  /* 0xff80000095957808 */ /* 0x000fce0007000000 */
[----:B------:R-:W3:Y:S01]  /*18c00*/  MUFU.TANH R137, R94 ;  /* 0x0000005e00897308 */ /* 0x000ee20000002400 */
[----:B------:R-:W-:-:S07]  /*18c10*/  FSEL R136, R40, -INF , !P4 ;  /* 0xff80000028887808 */ /* 0x000fce0006000000 */
[----:B------:R-:W4:Y:S01]  /*18c20*/  MUFU.TANH R63, R63 ;  /* 0x0000003f003f7308 */ /* 0x000f220000002400 */
[C---:B------:R-:W-:Y:S02]  /*18c30*/  ISETP.GE.AND P2, PT, R5.reuse, R0, PT ;  /* 0x000000000500720c */ /* 0x040fe40003f46270 */
[----:B------:R-:W-:Y:S02]  /*18c40*/  ISETP.GE.AND P0, PT, R5, R2, PT ;  /* 0x000000020500720c */ /* 0x000fe40003f06270 */
[C---:B------:R-:W-:Y:S02]  /*18c50*/  ISETP.GE.AND P6, PT, R69.reuse, R0, PT ;  /* 0x000000004500720c */ /* 0x040fe40003fc6270 */
[C---:B------:R-:W-:Y:S02]  /*18c60*/  ISETP.GE.AND P4, PT, R69.reuse, R2, PT ;  /* 0x000000024500720c */ /* 0x040fe40003f86270 */
[----:B------:R-:W-:Y:S02]  /*18c70*/  IADD3 R69, R69, 0x79, RZ ;  /* 0x0000007945457810 */ /* 0x000fe40007ffe0ff */
[----:B-1----:R-:W-:-:S02]  /*18c80*/  FSEL R143, R143, -INF , !P5 ;  /* 0xff8000008f8f7808 */ /* 0x002fc40006800000 */
[----:B------:R-:W-:Y:S02]  /*18c90*/  FSEL R134, R134, -INF , !P2 ;  /* 0xff80000086867808 */ /* 0x000fe40005000000 */
[----:B--2---:R-:W-:Y:S01]  /*18ca0*/  FSEL R142, R142, -INF , !P0 ;  /* 0xff8000008e8e7808 */ /* 0x004fe20004000000 */
[----:B------:R-:W-:Y:S01]  /*18cb0*/  BSSY B1, `(.L_x_1400) ;  /* 0x00000e0000017945 */ /* 0x000fe20003800000 */
[C---:B------:R-:W-:Y:S02]  /*18cc0*/  ISETP.GE.AND P5, PT, R69.reuse, R0, PT ;  /* 0x000000004500720c */ /* 0x040fe40003fa6270 */
[----:B------:R-:W-:Y:S02]  /*18cd0*/  ISETP.GE.AND P2, PT, R69, R2, PT ;  /* 0x000000024500720c */ /* 0x000fe40003f46270 */
[----:B------:R-:W-:Y:S02]  /*18ce0*/  ISETP.NE.U32.AND P0, PT, R238, RZ, PT ;  /* 0x000000ffee00720c */ /* 0x000fe40003f05070 */
[----:B------:R-:W-:-:S02]  /*18cf0*/  LOP3.LUT R218, R9, R28, RZ, 0xfc, !PT ;  /* 0x0000001c09da7212 */ /* 0x000fc400078efcff */
[----:B------:R-:W-:Y:S02]  /*18d00*/  ISETP.NE.AND.EX P0, PT, R239, RZ, PT, P0 ;  /* 0x000000ffef00720c */ /* 0x000fe40003f05300 */
[C---:B------:R-:W-:Y:S02]  /*18d10*/  IADD3 R213, R221.reuse, 0x800, RZ ;  /* 0x00000800ddd57810 */ /* 0x040fe40007ffe0ff */
[C---:B------:R-:W-:Y:S02]  /*18d20*/  IADD3 R212, R221.reuse, 0x1000, RZ ;  /* 0x00001000ddd47810 */ /* 0x040fe40007ffe0ff */
[C---:B------:R-:W-:Y:S02]  /*18d30*/  IADD3 R211, R221.reuse, 0x1800, RZ ;  /* 0x00001800ddd37810 */ /* 0x040fe40007ffe0ff */
[C---:B------:R-:W-:Y:S02]  /*18d40*/  IADD3 R210, R221.reuse, 0x2000, RZ ;  /* 0x00002000ddd27810 */ /* 0x040fe40007ffe0ff */
[----:B------:R-:W-:-:S02]  /*18d50*/  IADD3 R209, R221, 0x2800, RZ ;  /* 0x00002800ddd17810 */ /* 0x000fc40007ffe0ff */
[C---:B------:R-:W-:Y:S02]  /*18d60*/  IADD3 R208, R221.reuse, 0x3000, RZ ;  /* 0x00003000ddd07810 */ /* 0x040fe40007ffe0ff */
        /* <DEDUP_REMOVED lines=8> */
[----:B------:R-:W-:Y:S02]  /*18df0*/  IADD3 R138, R221, 0x7800, RZ ;  /* 0x00007800dd8a7810 */ /* 0x000fe40007ffe0ff */
[----:B---3--:R-:W-:Y:S02]  /*18e00*/  FSEL R137, R137, -INF , !P3 ;  /* 0xff80000089897808 */ /* 0x008fe40005800000 */
[----:B------:R-:W-:-:S02]  /*18e10*/  FSEL R24, R24, -INF , !P6 ;  /* 0xff80000018187808 */ /* 0x000fc40007000000 */
[----:B------:R-:W-:Y:S02]  /*18e20*/  FSEL R4, R4, -INF , !P4 ;  /* 0xff80000004047808 */ /* 0x000fe40006000000 */
[----:B------:R-:W-:Y:S02]  /*18e30*/  FSEL R66, R66, -INF , !P5 ;  /* 0xff80000042427808 */ /* 0x000fe40006800000 */
[----:B----4-:R-:W-:Y:S01]  /*18e40*/  FSEL R63, R63, -INF , !P2 ;  /* 0xff8000003f3f7808 */ /* 0x010fe20005000000 */
[----:B------:R-:W-:Y:S06]  /*18e50*/  BAR.SYNC.DEFER_BLOCKING 0x0 ;  /* 0x0000000000007b1d */ /* 0x000fec0000010000 */
[----:B------:R-:W-:Y:S05]  /*18e60*/  @!P1 BRA `(.L_x_1401) ;  /* 0x00000c4000009947 */ /* 0x000fea0003800000 */
        /* <DEDUP_REMOVED lines=13> */
[----:B------:R-:W-:Y:S01]  /*18f40*/  LOP3.LUT R3, RZ, R14, RZ, 0x33, !PT ;  /* 0x0000000eff037212 */ /* 0x000fe200078e33ff */
        /* <DEDUP_REMOVED lines=19> */
[----:B------:R-:W-:-:S02]  /*19080*/  ISETP.GE.AND P2, PT, R12, RZ, PT ;  /* 0x000000ff0c00720c */ /* 0x000fc40003f46270 */
[----:B------:R-:W-:-:S05]  /*19090*/  ISETP.NE.AND P3, PT, R14, RZ, PT ;  /* 0x000000ff0e00720c */ /* 0x000fca0003f65270 */
[----:B------:R-:W-:Y:S02]  /*190a0*/  @P6 IADD3 R13, R13, 0x1, RZ ;  /* 0x000000010d0d6810 */ /* 0x000fe40007ffe0ff */
[----:B------:R-:W-:-:S03]  /*190b0*/  @P5 IADD3 R9, R9, 0x1, RZ ;  /* 0x0000000109095810 */ /* 0x000fc60007ffe0ff */
[----:B------:R-:W-:Y:S02]  /*190c0*/  IMAD.MOV.U32 R6, RZ, RZ, R13 ;  /* 0x000000ffff067224 */ /* 0x000fe400078e000d */
[----:B------:R-:W-:Y:S02]  /*190d0*/  IMAD.MOV.U32 R7, RZ, RZ, R9 ;  /* 0x000000ffff077224 */ /* 0x000fe400078e0009 */
[----:B------:R-:W-:Y:S01]  /*190e0*/  @!P4 IMAD.MOV R6, RZ, RZ, -R6 ;  /* 0x000000ffff06c224 */ /* 0x000fe200078e0a06 */
[----:B------:R-:W2:Y:S02]  /*190f0*/  LD.E.64 R8, [R10.64+0x38] ;  /* 0x000038060a087980 */ /* 0x000ea4000c101b00 */
[----:B------:R-:W-:Y:S02]  /*19100*/  @!P2 IADD3 R7, -R7, RZ, RZ ;  /* 0x000000ff0707a210 */ /* 0x000fe40007ffe1ff */
[C---:B------:R-:W-:Y:S02]  /*19110*/  SEL R6, R3.reuse, R6, !P3 ;  /* 0x0000000603067207 */ /* 0x040fe40005800000 */
[----:B------:R-:W-:-:S03]  /*19120*/  SEL R7, R3, R7, !P3 ;  /* 0x0000000703077207 */ /* 0x000fc60005800000 */
[----:B------:R-:W-:-:S04]  /*19130*/  IMAD.WIDE R16, R6, 0x4, R238 ;  /* 0x0000000406107825 */ /* 0x000fc800078e02ee */
[----:B------:R-:W-:Y:S01]  /*19140*/  IMAD.WIDE R12, R7, 0x4, R238 ;  /* 0x00000004070c7825 */ /* 0x000fe200078e02ee */
[----:B------:R-:W3:Y:S04]  /*19150*/  LD.E R5, [R16.64] ;  /* 0x0000000610057980 */ /* 0x000ee8000c101900 */
[----:B------:R1:W3:Y:S04]  /*19160*/  LD.E R3, [R12.64] ;  /* 0x000000060c037980 */ /* 0x0002e8000c101900 */
[----:B-1----:R-:W4:Y:S01]  /*19170*/  LD.E.64 R12, [R10.64+0x20] ;  /* 0x000020060a0c7980 */ /* 0x002f22000c101b00 */
[----:B------:R-:W-:-:S04]  /*19180*/  IMAD.IADD R6, R6, 0x1, -R7 ;  /* 0x0000000106067824 */ /* 0x000fc800078e0a07 */
[----:B------:R-:W-:-:S05]  /*19190*/  IMAD R14, R14, R6, -0x80 ;  /* 0xffffff800e0e7424 */ /* 0x000fca00078e0206 */
[----:B------:R-:W-:Y:S01]  /*191a0*/  SHF.R.S32.HI R7, RZ, 0x1f, R14 ;  /* 0x0000001fff077819 */ /* 0x000fe2000001140e */
[-C--:B--2---:R-:W-:Y:S02]  /*191b0*/  IMAD R6, R9, R14.reuse, RZ ;  /* 0x0000000e09067224 */ /* 0x084fe400078e02ff */
[----:B------:R-:W-:-:S04]  /*191c0*/  IMAD.WIDE.U32 R14, R8, R14, RZ ;  /* 0x0000000e080e7225 */ /* 0x000fc800078e00ff */
[----:B------:R-:W-:-:S05]  /*191d0*/  IMAD R6, R8, R7, R6 ;  /* 0x0000000708067224 */ /* 0x000fca00078e0206 */
[----:B------:R-:W-:Y:S01]  /*191e0*/  IADD3 R15, R15, R6, RZ ;  /* 0x000000060f0f7210 */ /* 0x000fe20007ffe0ff */
[----:B---3--:R-:W-:-:S05]  /*191f0*/  IMAD.IADD R3, R3, 0x1, -R5 ;  /* 0x0000000103037824 */ /* 0x008fca00078e0a05 */
[----:B------:R-:W-:Y:S01]  /*19200*/  SHF.R.S32.HI R7, RZ, 0x1f, R3 ;  /* 0x0000001fff077819 */ /* 0x000fe20000011403 */
[----:B----4-:R-:W-:-:S04]  /*19210*/  IMAD R5, R13, R3, RZ ;  /* 0x000000030d057224 */ /* 0x010fc800078e02ff */
[----:B------:R-:W-:Y:S02]  /*19220*/  IMAD R5, R12, R7, R5 ;  /* 0x000000070c057224 */ /* 0x000fe400078e0205 */
[----:B------:R-:W-:-:S04]  /*19230*/  IMAD.WIDE.U32 R6, R3, R12, R14 ;  /* 0x0000000c03067225 */ /* 0x000fc800078e000e */
[----:B------:R-:W-:Y:S01]  /*19240*/  IMAD.IADD R5, R7, 0x1, R5 ;  /* 0x0000000107057824 */ /* 0x000fe200078e0205 */
[----:B------:R-:W-:Y:S05]  /*19250*/  BRA `(.L_x_1404) ;  /* 0x0000003000007947 */ /* 0x000fea0003800000 */
.L_x_1403:
[----:B------:R-:W2:Y:S02]  /*19260*/  LD.E R6, [R10.64+0x38] ;  /* 0x000038060a067980 */ /* 0x000ea4000c101900 */
[----:B--2---:R-:W-:-:S04]  /*19270*/  LEA R6, -R6, RZ, 0x7 ;  /* 0x000000ff06067211 */ /* 0x004fc800078e39ff */
[----:B------:R-:W-:Y:S02]  /*19280*/  SHF.R.S32.HI R5, RZ, 0x1f, R6 ;  /* 0x0000001fff057819 */ /* 0x000fe40000011406 */
.L_x_1404:
[----:B------:R-:W-:Y:S05]  /*19290*/  BSYNC B0 ;  /* 0x0000000000007941 */ /* 0x000fea0003800000 */
.L_x_1402:
        /* <DEDUP_REMOVED lines=38> */
[--C-:B------:R-:W-:Y:S01]  /*19500*/  IMAD.X R5, R5, 0x1, R228.reuse, P4 ;  /* 0x0000000105057824 */ /* 0x100fe200020e06e4 */
        /* <DEDUP_REMOVED lines=90> */
.L_x_1401:
[----:B------:R-:W-:Y:S05]  /*19ab0*/  BSYNC B1 ;  /* 0x0000000000017941 */ /* 0x000fea0003800000 */
.L_x_1400:
[----:B------:R-:W2:Y:S01]  /*19ac0*/  LD.E R65, [R10.64+0xdc] ;  /* 0x0000dc060a417980 */ /* 0x000ea2000c101900 */
[----:B------:R-:W-:-:S02]  /*19ad0*/  FMNMX.FTZ R3, R4, R68, !PT ;  /* 0x0000004404037209 */ /* 0x000fc40007810000 */
[----:B-1----:R-:W-:Y:S02]  /*19ae0*/  FMNMX.FTZ R7, R24, R50, !PT ;  /* 0x0000003218077209 */ /* 0x002fe40007810000 */
        /* <DEDUP_REMOVED lines=60> */
[----:B------:R-:W-:Y:S01]  /*19eb0*/  SHF.L.U32 R218, R218, 0x1, RZ ;  /* 0x00000001dada7819 */ /* 0x000fe200000006ff */
[----:B------:R-:W1:Y:S03]  /*19ec0*/  SHFL.BFLY PT, R6, R3, 0x2, 0x1f ;  /* 0x0c401f0003067f89 */ /* 0x000e6600000e0000 */
[-C--:B------:R-:W-:Y:S01]  /*19ed0*/  LEA R216, R32, R218.reuse, 0x1 ;  /* 0x000000da20d87211 */ /* 0x080fe200078e08ff */
[----:B------:R-:W3:Y:S01]  /*19ee0*/  SHFL.BFLY PT, R5, R7, 0x2, 0x1f ;  /* 0x0c401f0007057f89 */ /* 0x000ee200000e0000 */
[C---:B------:R-:W-:Y:S02]  /*19ef0*/  LEA R215, R31.reuse, R218, 0x1 ;  /* 0x000000da1fd77211 */ /* 0x040fe400078e08ff */
[----:B------:R-:W-:Y:S01]  /*19f00*/  LEA R214, R31, R216, 0x1 ;  /* 0x000000d81fd67211 */ /* 0x000fe200078e08ff */
[----:B------:R-:W-:Y:S04]  /*19f10*/  LDSM.16.MT88.4 R92, [R218+0x10000] ;  /* 0x01000000da5c783b */ /* 0x000fe80000004200 */
[----:B------:R-:W-:Y:S04]  /*19f20*/  LDSM.16.MT88.4 R100, [R214+0xc000] ;  /* 0x00c00000d664783b */ /* 0x000fe80000004200 */
[----:B------:R-:W-:Y:S04]  /*19f30*/  LDSM.16.MT88.4 R124, [R218+0xc000] ;  /* 0x00c00000da7c783b */ /* 0x000fe80000004200 */
[----:B------:R-:W-:Y:S01]  /*19f40*/  LDSM.16.MT88.4 R108, [R215+0xc000] ;  /* 0x00c00000d76c783b */ /* 0x000fe20000004200 */
[----:B-1----:R-:W-:-:S03]  /*19f50*/  FMNMX.FTZ R6, R3, R6, !PT ;  /* 0x0000000603067209 */ /* 0x002fc60007810000 */
[----:B------:R-:W-:Y:S01]  /*19f60*/  LDSM.16.MT88.4 R84, [R216+0x10000] ;  /* 0x01000000d854783b */ /* 0x000fe20000004200 */
[----:B---3--:R-:W-:-:S03]  /*19f70*/  FMNMX.FTZ R5, R7, R5, !PT ;  /* 0x0000000507057209 */ /* 0x008fc60007810000 */
[----:B------:R-:W1:Y:S04]  /*19f80*/  SHFL.BFLY PT, R3, R6, 0x1, 0x1f ;  /* 0x0c201f0006037f89 */ /* 0x000e6800000e0000 */
[----:B------:R-:W3:Y:S04]  /*19f90*/  SHFL.BFLY PT, R132, R5, 0x1, 0x1f ;  /* 0x0c201f0005847f89 */ /* 0x000ee800000e0000 */
[----:B------:R-:W-:Y:S04]  /*19fa0*/  LDSM.16.MT88.4 R76, [R215+0x10000] ;  /* 0x01000000d74c783b */ /* 0x000fe80000004200 */
[----:B------:R-:W-:Y:S04]  /*19fb0*/  LDSM.16.MT88.4 R16, [R214+0xc800] ;  /* 0x00c80000d610783b */ /* 0x000fe80000004200 */
[----:B------:R-:W-:Y:S04]  /*19fc0*/  LDSM.16.MT88.4 R12, [R218+0x10800] ;  /* 0x01080000da0c783b */ /* 0x000fe80000004200 */
[----:B------:R-:W-:Y:S01]  /*19fd0*/  LDSM.16.MT88.4 R20, [R215+0xc800] ;  /* 0x00c80000d714783b */ /* 0x000fe20000004200 */
[----:B-1----:R-:W-:-:S02]  /*19fe0*/  FMNMX.FTZ R3, R6, R3, !PT ;  /* 0x0000000306037209 */ /* 0x002fc40007810000 */
[----:B---3--:R-:W-:Y:S02]  /*19ff0*/  FMNMX.FTZ R132, R5, R132, !PT ;  /* 0x0000008405847209 */ /* 0x008fe40007810000 */
[----:B------:R-:W-:Y:S01]  /*1a000*/  FSETP.NEU.FTZ.AND P2, PT, R3, -INF , PT ;  /* 0xff8000000300780b */ /* 0x000fe20003f5d000 */
[C---:B--2---:R-:W-:Y:S02]  /*1a010*/  FMUL.FTZ R64, R65.reuse, R3 ;  /* 0x0000000341407220 */ /* 0x044fe40000410000 */
[----:B------:R-:W-:-:S03]  /*1a020*/  FMUL.FTZ R133, R65, R132 ;  /* 0x0000008441857220 */ /* 0x000fc60000410000 */
[----:B------:R-:W-:Y:S02]  /*1a030*/  FSEL R64, R64, RZ, P2 ;  /* 0x000000ff40407208 */ /* 0x000fe40001000000 */
[----:B------:R-:W-:-:S03]  /*1a040*/  FSETP.NEU.FTZ.AND P2, PT, R132, -INF , PT ;  /* 0xff8000008400780b */ /* 0x000fc60003f5d000 */
[-CC-:B------:R-:W-:Y:S01]  /*1a050*/  FFMA.FTZ R59, R4, R65.reuse, -R64.reuse ;  /* 0x00000041043b7223 */ /* 0x180fe20000010840 */
[----:B------:R-:W-:Y:S01]  /*1a060*/  FSEL R133, R133, RZ, P2 ;  /* 0x000000ff85857208 */ /* 0x000fe20001000000 */
[-CC-:B------:R-:W-:Y:S01]  /*1a070*/  FFMA.FTZ R58, R68, R65.reuse, -R64.reuse ;  /* 0x00000041443a7223 */ /* 0x180fe20000010840 */
[----:B------:R-:W-:Y:S01]  /*1a080*/  LDSM.16.MT88.4 R4, [R214+0x10000] ;  /* 0x01000000d604783b */ /* 0x000fe20000004200 */
[-CC-:B------:R-:W-:Y:S02]  /*1a090*/  FFMA.FTZ R57, R70, R65.reuse, -R64.reuse ;  /* 0x0000004146397223 */ /* 0x180fe40000010840 */
[-C--:B------:R-:W-:Y:S01]  /*1a0a0*/  FFMA.FTZ R53, R116, R65.reuse, -R64 ;  /* 0x0000004174357223 */ /* 0x080fe20000010840 */
[----:B------:R-:W-:Y:S01]  /*1a0b0*/  MUFU.EX2 R59, R59 ;  /* 0x0000003b003b7308 */ /* 0x000fe20000000800 */
[-CC-:B------:R-:W-:Y:S01]  /*1a0c0*/  FFMA.FTZ R62, R24, R65.reuse, -R133.reuse ;  /* 0x00000041183e7223 */ /* 0x180fe20000010885 */
[----:B------:R-:W1:Y:S01]  /*1a0d0*/  LDSM.16.MT88.4 R116, [R216+0xc000] ;  /* 0x00c00000d874783b */ /* 0x000e620000004200 */
[----:B------:R-:W-:-:S02]  /*1a0e0*/  FFMA.FTZ R61, R50, R65, -R133 ;  /* 0x00000041323d7223 */ /* 0x000fc40000010885 */
[-CC-:B------:R-:W-:Y:S02]  /*1a0f0*/  FFMA.FTZ R60, R49, R65.reuse, -R133.reuse ;  /* 0x00000041313c7223 */ /* 0x180fe40000010885 */
[-CC-:B------:R-:W-:Y:S01]  /*1a100*/  FFMA.FTZ R54, R51, R65.reuse, -R133.reuse ;  /* 0x0000004133367223 */ /* 0x180fe20000010885 */
[----:B------:R-:W2:Y:S01]  /*1a110*/  MUFU.EX2 R58, R58 ;  /* 0x0000003a003a7308 */ /* 0x000ea20000000800 */
[-CC-:B------:R-:W-:Y:S02]  /*1a120*/  FFMA.FTZ R55, R38, R65.reuse, -R64.reuse ;  /* 0x0000004126377223 */ /* 0x180fe40000010840 */
[-CC-:B------:R-:W-:Y:S02]  /*1a130*/  FFMA.FTZ R50, R30, R65.reuse, -R64.reuse ;  /* 0x000000411e327223 */ /* 0x180fe40000010840 */
[-C--:B------:R-:W-:Y:S02]  /*1a140*/  FFMA.FTZ R49, R39, R65.reuse, -R64 ;  /* 0x0000004127317223 */ /* 0x080fe40000010840 */
[-CC-:B------:R-:W-:Y:S01]  /*1a150*/  FFMA.FTZ R56, R25, R65.reuse, -R133.reuse ;  /* 0x0000004119387223 */ /* 0x180fe20000010885 */
[----:B------:R-:W-:Y:S01]  /*1a160*/  MUFU.EX2 R57, R57 ;  /* 0x0000003900397308 */ /* 0x000fe20000000800 */
[----:B------:R-:W-:-:S02]  /*1a170*/  FFMA.FTZ R52, R29, R65, -R133 ;  /* 0x000000411d347223 */ /* 0x000fc40000010885 */
[-CC-:B------:R-:W-:Y:S01]  /*1a180*/  FFMA.FTZ R51, R27, R65.reuse, -R133.reuse ;  /* 0x000000411b337223 */ /* 0x180fe20000010885 */
[----:B------:R-:W3:Y:S01]  /*1a190*/  LDSM.16.MT88.4 R28, [R218+0xc800] ;  /* 0x00c80000da1c783b */ /* 0x000ee20000004200 */
[-CC-:B------:R-:W-:Y:S02]  /*1a1a0*/  FFMA.FTZ R47, R37, R65.reuse, -R133.reuse ;  /* 0x00000041252f7223 */ /* 0x180fe40000010885 */
[--C-:B------:R-:W-:Y:S01]  /*1a1b0*/  FFMA.FTZ R45, R36, R65, -R64.reuse ;  /* 0x00000041242d7223 */ /* 0x100fe20000010840 */
[----:B------:R-:W4:Y:S01]  /*1a1c0*/  MUFU.EX2 R53, R53 ;  /* 0x0000003500357308 */ /* 0x000f220000000800 */
[----:B--2---:R-:W-:Y:S01]  /*1a1d0*/  F2FP.PACK_AB R69, R58, R59 ;  /* 0x0000003b3a45723e */ /* 0x004fe200000000ff */
[-CC-:B------:R-:W-:Y:S01]  /*1a1e0*/  FFMA.FTZ R44, R34, R65.reuse, -R64.reuse ;  /* 0x00000041222c7223 */ /* 0x180fe20000010840 */
[----:B------:R-:W2:Y:S01]  /*1a1f0*/  LDSM.16.MT88.4 R24, [R216+0xc800] ;  /* 0x00c80000d818783b */ /* 0x000ea20000004200 */
[-CC-:B------:R-:W-:Y:S02]  /*1a200*/  FFMA.FTZ R41, R33, R65.reuse, -R64.reuse ;  /* 0x0000004121297223 */ /* 0x180fe40000010840 */
[-C--:B------:R-:W-:Y:S01]  /*1a210*/  FFMA.FTZ R40, R35, R65.reuse, -R64 ;  /* 0x0000004123287223 */ /* 0x080fe20000010840 */
[----:B------:R-:W5:Y:S01]  /*1a220*/  LDSM.16.MT88.4 R36, [R216+0x10800] ;  /* 0x01080000d824783b */ /* 0x000f620000004200 */
[----:B------:R-:W-:Y:S01]  /*1a230*/  MUFU.EX2 R62, R62 ;  /* 0x0000003e003e7308 */ /* 0x000fe20000000800 */
[----:B------:R-:W-:-:S02]  /*1a240*/  FFMA.FTZ R46, R177, R65, -R133 ;  /* 0x00000041b12e7223 */ /* 0x000fc40000010885 */
[----:B------:R-:W1:Y:S01]  /*1a250*/  LDSM.16.MT88.4 R32, [R215+0x10800] ;  /* 0x01080000d720783b */ /* 0x000e620000004200 */
[-CC-:B------:R-:W-:Y:S02]  /*1a260*/  FFMA.FTZ R43, R179, R65.reuse, -R133.reuse ;  /* 0x00000041b32b7223 */ /* 0x180fe40000010885 */
[--C-:B------:R-:W-:Y:S02]  /*1a270*/  FFMA.FTZ R42, R178, R65, -R133.reuse ;  /* 0x00000041b22a7223 */ /* 0x100fe40000010885 */
[----:B------:R-:W3:Y:S01]  /*1a280*/  MUFU.EX2 R61, R61 ;  /* 0x0000003d003d7308 */ /* 0x000ee20000000800 */
[----:B----4-:R-:W-:Y:S01]  /*1a290*/  F2FP.PACK_AB R71, R53, R57 ;  /* 0x000000393547723e */ /* 0x010fe200000000ff */
[-C--:B------:R-:W-:Y:S02]  /*1a2a0*/  FFMA.FTZ R9, R176, R65.reuse, -R133 ;  /* 0x00000041b0097223 */ /* 0x080fe40000010885 */
[-CC-:B------:R-:W-:Y:S02]  /*1a2b0*/  FFMA.FTZ R8, R175, R65.reuse, -R64.reuse ;  /* 0x00000041af087223 */ /* 0x180fe40000010840 */
[----:B------:R-:W-:-:S02]  /*1a2c0*/  FFMA.FTZ R135, R135, R65, -R64 ;  /* 0x0000004187877223 */ /* 0x000fc40000010840 */
[----:B------:R-:W-:Y:S01]  /*1a2d0*/  MUFU.EX2 R60, R60 ;  /* 0x0000003c003c7308 */ /* 0x000fe20000000800 */
[-CC-:B------:R-:W-:Y:S02]  /*1a2e0*/  FFMA.FTZ R144, R144, R65.reuse, -R64.reuse ;  /* 0x0000004190907223 */ /* 0x180fe40000010840 */
[-C--:B------:R-:W-:Y:S02]  /*1a2f0*/  FFMA.FTZ R145, R145, R65.reuse, -R64 ;  /* 0x0000004191917223 */ /* 0x080fe40000010840 */
[-CC-:B------:R-:W-:Y:S02]  /*1a300*/  FFMA.FTZ R146, R146, R65.reuse, -R133.reuse ;  /* 0x0000004192927223 */ /* 0x180fe40000010885 */
[-CC-:B------:R-:W-:Y:S01]  /*1a310*/  FFMA.FTZ R147, R147, R65.reuse, -R133.reuse ;  /* 0x0000004193937223 */ /* 0x180fe20000010885 */
[----:B------:R-:W4:Y:S01]  /*1a320*/  MUFU.EX2 R54, R54 ;  /* 0x0000003600367308 */ /* 0x000f220000000800 */
[----:B---3--:R-:W-:Y:S01]  /*1a330*/  F2FP.PACK_AB R68, R61, R62 ;  /* 0x0000003e3d44723e */ /* 0x008fe200000000ff */
[----:B------:R-:W-:-:S02]  /*1a340*/  FFMA.FTZ R148, R148, R65, -R133 ;  /* 0x0000004194947223 */ /* 0x000fc40000010885 */
[-CC-:B------:R-:W-:Y:S02]  /*1a350*/  FFMA.FTZ R151, R151, R65.reuse, -R133.reuse ;  /* 0x0000004197977223 */ /* 0x180fe40000010885 */
[-CC-:B------:R-:W-:Y:S02]  /*1a360*/  FFMA.FTZ R152, R152, R65.reuse, -R64.reuse ;  /* 0x0000004198987223 */ /* 0x180fe40000010840 */
[----:B------:R-:W-:Y:S01]  /*1a370*/  MUFU.EX2 R55, R55 ;  /* 0x0000003700377308 */ /* 0x000fe20000000800 */
[-CC-:B------:R-:W-:Y:S02]  /*1a380*/  FFMA.FTZ R159, R159, R65.reuse, -R64.reuse ;  /* 0x000000419f9f7223 */ /* 0x180fe40000010840 */
[-CC-:B------:R-:W-:Y:S02]  /*1a390*/  FFMA.FTZ R160, R160, R65.reuse, -R64.reuse ;  /* 0x00000041a0a07223 */ /* 0x180fe40000010840 */
[-C--:B------:R-:W-:Y:S02]  /*1a3a0*/  FFMA.FTZ R161, R161, R65.reuse, -R64 ;  /* 0x00000041a1a17223 */ /* 0x080fe40000010840 */
[-CC-:B------:R-:W-:Y:S01]  /*1a3b0*/  FFMA.FTZ R162, R162, R65.reuse, -R133.reuse ;  /* 0x00000041a2a27223 */ /* 0x180fe20000010885 */
[----:B----4-:R-:W-:Y:S01]  /*1a3c0*/  F2FP.PACK_AB R70, R54, R60 ;  /* 0x0000003c3646723e */ /* 0x010fe200000000ff */
[----:B------:R-:W-:Y:S01]  /*1a3d0*/  MUFU.EX2 R50, R50 ;  /* 0x0000003200327308 */ /* 0x000fe20000000800 */
[----:B------:R-:W-:-:S02]  /*1a3e0*/  FFMA.FTZ R163, R163, R65, -R133 ;  /* 0x00000041a3a37223 */ /* 0x000fc40000010885 */
[-CC-:B------:R-:W-:Y:S02]  /*1a3f0*/  FFMA.FTZ R165, R165, R65.reuse, -R133.reuse ;  /* 0x00000041a5a57223 */ /* 0x180fe40000010885 */
[-CC-:B------:R-:W-:Y:S01]  /*1a400*/  FFMA.FTZ R166, R166, R65.reuse, -R133.reuse ;  /* 0x00000041a6a67223 */ /* 0x180fe20000010885 */
[C---:B------:R-:W-:Y:S01]  /*1a410*/  HMMA.16816.F32 R104, R68.reuse, R100, RZ ;  /* 0x000000644468723c */ /* 0x040fe200000018ff */
[-CC-:B------:R-:W-:Y:S01]  /*1a420*/  FFMA.FTZ R168, R168, R65.reuse, -R64.reuse ;  /* 0x00000041a8a87223 */ /* 0x180fe20000010840 */
[----:B------:R-:W-:Y:S01]  /*1a430*/  MUFU.EX2 R49, R49 ;  /* 0x0000003100317308 */ /* 0x000fe20000000800 */
[-CC-:B------:R-:W-:Y:S02]  /*1a440*/  FFMA.FTZ R174, R174, R65.reuse, -R64.reuse ;  /* 0x00000041aeae7223 */ /* 0x180fe40000010840 */
[-CC-:B------:R-:W-:Y:S02]  /*1a450*/  FFMA.FTZ R173, R173, R65.reuse, -R64.reuse ;  /* 0x00000041adad7223 */ /* 0x180fe40000010840 */
[-C--:B------:R-:W-:Y:S01]  /*1a460*/  FFMA.FTZ R172, R172, R65.reuse, -R64 ;  /* 0x00000041acac7223 */ /* 0x080fe20000010840 */
[----:B------:R-:W-:Y:S01]  /*1a470*/  HMMA.16816.F32 R100, R68, R102, RZ ;  /* 0x000000664464723c */ /* 0x000fe200000018ff */
[-CC-:B------:R-:W-:Y:S01]  /*1a480*/  FFMA.FTZ R171, R171, R65.reuse, -R133.reuse ;  /* 0x00000041abab7223 */ /* 0x180fe20000010885 */
[----:B------:R-:W-:Y:S01]  /*1a490*/  MUFU.EX2 R56, R56 ;  /* 0x0000003800387308 */ /* 0x000fe20000000800 */
[----:B------:R-:W-:-:S02]  /*1a4a0*/  FFMA.FTZ R170, R170, R65, -R133 ;  /* 0x00000041aaaa7223 */ /* 0x000fc40000010885 */
[-CC-:B------:R-:W-:Y:S02]  /*1a4b0*/  FFMA.FTZ R169, R169, R65.reuse, -R133.reuse ;  /* 0x00000041a9a97223 */ /* 0x180fe40000010885 */
[-CC-:B------:R-:W-:Y:S01]  /*1a4c0*/  FFMA.FTZ R167, R167, R65.reuse, -R133.reuse ;  /* 0x00000041a7a77223 */ /* 0x180fe20000010885 */
[C---:B------:R-:W-:Y:S01]  /*1a4d0*/  HMMA.16816.F32 R96, R68.reuse, R92, RZ ;  /* 0x0000005c4460723c */ /* 0x040fe200000018ff */
[-CC-:B------:R-:W-:Y:S01]  /*1a4e0*/  FFMA.FTZ R164, R164, R65.reuse, -R64.reuse ;  /* 0x00000041a4a47223 */ /* 0x180fe20000010840 */
[----:B------:R-:W3:Y:S01]  /*1a4f0*/  MUFU.EX2 R52, R52 ;  /* 0x0000003400347308 */ /* 0x000ee20000000800 */
        /* <DEDUP_REMOVED lines=8> */
[-C--:B------:R-:W-:Y:S01]  /*1a580*/  FFMA.FTZ R150, R150, R65.reuse, -R133 ;  /* 0x0000004196967223 */ /* 0x080fe20000010885 */
[C---:B------:R-:W-:Y:S01]  /*1a590*/  HMMA.16816.F32 R128, R68.reuse, R124, RZ ;  /* 0x0000007c4480723c */ /* 0x040fe200000018ff */
[-C--:B------:R-:W-:Y:S01]  /*1a5a0*/  FFMA.FTZ R149, R149, R65.reuse, -R64 ;  /* 0x0000004195957223 */ /* 0x080fe20000010840 */
[----:B------:R-:W4:Y:S01]  /*1a5b0*/  MUFU.EX2 R47, R47 ;  /* 0x0000002f002f7308 */ /* 0x000f220000000800 */
[----:B------:R-:W-:Y:S02]  /*1a5c0*/  FADD.FTZ R58, R59, R58 ;  /* 0x0000003a3b3a7221 */ /* 0x000fe40000010000 */
[----:B------:R-:W-:Y:S02]  /*1a5d0*/  FADD.FTZ R61, R62, R61 ;  /* 0x0000003d3e3d7221 */ /* 0x000fe40000010000 */
[----:B------:R-:W-:Y:S01]  /*1a5e0*/  FADD.FTZ R57, R57, R58 ;  /* 0x0000003a39397221 */ /* 0x000fe20000010000 */
[----:B-1----:R-:W-:Y:S01]  /*1a5f0*/  HMMA.16816.F32 R120, R68, R116, RZ ;  /* 0x000000744478723c */ /* 0x002fe200000018ff */
[----:B------:R-:W-:Y:S01]  /*1a600*/  FADD.FTZ R60, R60, R61 ;  /* 0x0000003d3c3c7221 */ /* 0x000fe20000010000 */
[----:B------:R-:W1:Y:S01]  /*1a610*/  MUFU.EX2 R45, R45 ;  /* 0x0000002d002d7308 */ /* 0x000e620000000800 */
[----:B------:R-:W-:-:S02]  /*1a620*/  FFMA.FTZ R242, R66, R65, -R133 ;  /* 0x0000004142f27223 */ /* 0x000fc40000010885 */
[----:B------:R-:W-:Y:S02]  /*1a630*/  FFMA.FTZ R243, R63, R65, -R64 ;  /* 0x000000413ff37223 */ /* 0x000fe40000010840 */
[----:B------:R-:W-:Y:S01]  /*1a640*/  FADD.FTZ R57, R53, R57 ;  /* 0x0000003935397221 */ /* 0x000fe20000010000 */
[C---:B------:R-:W-:Y:S01]  /*1a650*/  HMMA.16816.F32 R112, R68.reuse, R108, RZ ;  /* 0x0000006c4470723c */ /* 0x040fe200000018ff */
[----:B------:R-:W-:Y:S01]  /*1a660*/  FADD.FTZ R60, R54, R60 ;  /* 0x0000003c363c7221 */ /* 0x000fe20000010000 */
        /* <DEDUP_REMOVED lines=14> */
[----:B------:R-:W1:Y:S06]  /*1a750*/  MUFU.EX2 R8, R8 ;  /* 0x0000000800087308 */ /* 0x000e6c0000000800 */
[C---:B------:R-:W-:Y:S02]  /*1a760*/  HMMA.16816.F32 R72, R68.reuse, R4, RZ ;  /* 0x000000044448723c */ /* 0x040fe400000018ff */
[----:B------:R-:W-:Y:S05]  /*1a770*/  MUFU.EX2 R135, R135 ;  /* 0x0000008700877308 */ /* 0x000fea0000000800 */
[----:B---3--:R-:W-:Y:S01]  /*1a780*/  F2FP.PACK_AB R4, R52, R56 ;  /* 0x000000383404723e */ /* 0x008fe200000000ff */
[----:B------:R-:W-:Y:S01]  /*1a790*/  HMMA.16816.F32 R68, R68, R6, RZ ;  /* 0x000000064444723c */ /* 0x000fe200000018ff */
[----:B------:R-:W-:Y:S01]  /*1a7a0*/  F2FP.PACK_AB R5, R50, R55 ;  /* 0x000000373205723e */ /* 0x000fe200000000ff */
[----:B------:R-:W-:Y:S01]  /*1a7b0*/  MUFU.EX2 R144, R144 ;  /* 0x0000009000907308 */ /* 0x000fe20000000800 */
[----:B------:R-:W-:-:S02]  /*1a7c0*/  FADD.FTZ R55, R55, R57 ;  /* 0x0000003937377221 */ /* 0x000fc40000010000 */
[----:B------:R-:W-:Y:S02]  /*1a7d0*/  FADD.FTZ R56, R56, R60 ;  /* 0x0000003c38387221 */ /* 0x000fe40000010000 */
[----:B----4-:R-:W-:Y:S01]  /*1a7e0*/  F2FP.PACK_AB R6, R47, R51 ;  /* 0x000000332f06723e */ /* 0x010fe200000000ff */
        /* <DEDUP_REMOVED lines=12> */
[----:B------:R-:W3:Y:S06]  /*1a8b0*/  MUFU.EX2 R147, R147 ;  /* 0x0000009300937308 */ /* 0x000eec0000000800 */
[C---:B------:R-:W-:Y:S02]  /*1a8c0*/  HMMA.16816.F32 R96, R4.reuse, R12, R96 ;  /* 0x0000000c0460723c */ /* 0x040fe40000001860 */
[----:B------:R-:W-:Y:S06]  /*1a8d0*/  MUFU.EX2 R148, R148 ;  /* 0x0000009400947308 */ /* 0x000fec0000000800 */
[C---:B------:R-:W-:Y:S01]  /*1a8e0*/  HMMA.16816.F32 R92, R4.reuse, R14, R92 ;  /* 0x0000000e045c723c */ /* 0x040fe2000000185c */
[----:B------:R-:W4:Y:S01]  /*1a8f0*/  LDSM.16.MT88.4 R12, [R214+0xd000] ;  /* 0x00d00000d60c783b */ /* 0x000f220000004200 */
[----:B------:R-:W1:Y:S06]  /*1a900*/  MUFU.EX2 R151, R151 ;  /* 0x0000009700977308 */ /* 0x000e6c0000000800 */
[C---:B------:R-:W-:Y:S02]  /*1a910*/  HMMA.16816.F32 R128, R4.reuse, R28, R128 ;  /* 0x0000001c0480723c */ /* 0x040fe40000001880 */
[----:B------:R-:W1:Y:S06]  /*1a920*/  MUFU.EX2 R152, R152 ;  /* 0x0000009800987308 */ /* 0x000e6c0000000800 */
[C---:B------:R-:W-:Y:S01]  /*1a930*/  HMMA.16816.F32 R124, R4.reuse, R30, R124 ;  /* 0x0000001e047c723c */ /* 0x040fe2000000187c */
[----:B------:R-:W-:Y:S01]  /*1a940*/  LDSM.16.MT88.4 R28, [R218+0xd000] ;  /* 0x00d00000da1c783b */ /* 0x000fe20000004200 */
[----:B------:R-:W-:Y:S06]  /*1a950*/  MUFU.EX2 R159, R159 ;  /* 0x0000009f009f7308 */ /* 0x000fec0000000800 */
[C---:B--2---:R-:W-:Y:S02]  /*1a960*/  HMMA.16816.F32 R120, R4.reuse, R24, R120 ;  /* 0x000000180478723c */ /* 0x044fe40000001878 */
        /* <DEDUP_REMOVED lines=9> */
[C---:B-----5:R-:W-:Y:S02]  /*1aa00*/  HMMA.16816.F32 R88, R4.reuse, R36, R88 ;  /* 0x000000240458723c */ /* 0x060fe40000001858 */
[----:B------:R-:W-:Y:S06]  /*1aa10*/  MUFU.EX2 R165, R165 ;  /* 0x000000a500a57308 */ /* 0x000fec0000000800 */
[C---:B------:R-:W-:Y:S01]  /*1aa20*/  HMMA.16816.F32 R84, R4.reuse, R38, R84 ;  /* 0x000000260454723c */ /* 0x040fe20000001854 */
[----:B------:R-:W-:Y:S01]  /*1aa30*/  LDSM.16.MT88.4 R36, [R216+0x11000] ;  /* 0x01100000d824783b */ /* 0x000fe20000004200 */
[----:B------:R-:W5:Y:S06]  /*1aa40*/  MUFU.EX2 R166, R166 ;  /* 0x000000a600a67308 */ /* 0x000f6c0000000800 */
        /* <DEDUP_REMOVED lines=19> */
[----:B------:R-:W1:Y:S01]  /*1ab80*/  MUFU.EX2 R170, R170 ;  /* 0x000000aa00aa7308 */ /* 0x000e620000000800 */
[----:B------:R-:W-:Y:S01]  /*1ab90*/  FADD.FTZ R42, R42, R46 ;  /* 0x0000002e2a2a7221 */ /* 0x000fe20000010000 */
[C---:B----4-:R-:W-:Y:S01]  /*1aba0*/  HMMA.16816.F32 R104, R4.reuse, R12, R104 ;  /* 0x0000000c0468723c */ /* 0x050fe20000001868 */
[----:B------:R-:W-:Y:S02]  /*1abb0*/  FADD.FTZ R40, R40, R44 ;  /* 0x0000002c28287221 */ /* 0x000fe40000010000 */
[----:B------:R-:W-:Y:S02]  /*1abc0*/  FADD.FTZ R42, R9, R42 ;  /* 0x0000002a092a7221 */ /* 0x000fe40000010000 */
[----:B------:R-:W-:Y:S01]  /*1abd0*/  FADD.FTZ R40, R8, R40 ;  /* 0x0000002808287221 */ /* 0x000fe20000010000 */
[----:B------:R-:W-:Y:S02]  /*1abe0*/  MUFU.EX2 R169, R169 ;  /* 0x000000a900a97308 */ /* 0x000fe40000000800 */
[C---:B------:R-:W-:Y:S01]  /*1abf0*/  HMMA.16816.F32 R100, R4.reuse, R14, R100 ;  /* 0x0000000e0464723c */ /* 0x040fe20000001864 */
[----:B------:R-:W4:Y:S05]  /*1ac00*/  LDSM.16.MT88.4 R12, [R214+0x11000] ;  /* 0x01100000d60c783b */ /* 0x000f2a0000004200 */
        /* <DEDUP_REMOVED lines=13> */
[C---:B----4-:R-:W-:Y:S06]  /*1ace0*/  HMMA.16816.F32 R72, R4.reuse, R12, R72 ;  /* 0x0000000c0448723c */ /* 0x050fec0000001848 */
[----:B------:R-:W4:Y:S02]  /*1acf0*/  MUFU.EX2 R154, R154 ;  /* 0x0000009a009a7308 */ /* 0x000f240000000800 */
        /* <DEDUP_REMOVED lines=9> */
[----:B------:R-:W1:Y:S05]  /*1ad90*/  LDSM.16.MT88.4 R24, [R216+0xd800] ;  /* 0x00d80000d818783b */ /* 0x000e6a0000004200 */
[----:B------:R-:W-:Y:S02]  /*1ada0*/  MUFU.EX2 R243, R243 ;  /* 0x000000f300f37308 */ /* 0x000fe40000000800 */
[C---:B------:R-:W-:Y:S08]  /*1adb0*/  HMMA.16816.F32 R88, R4.reuse, R36, R88 ;  /* 0x000000240458723c */ /* 0x040ff00000001858 */
[C---:B------:R-:W-:Y:S01]  /*1adc0*/  HMMA.16816.F32 R84, R4.reuse, R38, R84 ;  /* 0x000000260454723c */ /* 0x040fe20000001854 */
[----:B------:R-:W-:Y:S07]  /*1add0*/  LDSM.16.MT88.4 R36, [R215+0x12800] ;  /* 0x01280000d724783b */ /* 0x000fee0000004200 */
[C---:B------:R-:W-:Y:S08]  /*1ade0*/  HMMA.16816.F32 R80, R4.reuse, R32, R80 ;  /* 0x000000200450723c */ /* 0x040ff00000001850 */
[----:B------:R-:W-:Y:S01]  /*1adf0*/  HMMA.16816.F32 R76, R4, R34, R76 ;  /* 0x00000022044c723c */ /* 0x000fe2000000184c */
[----:B------:R-:W-:Y:S06]  /*1ae00*/  LDSM.16.MT88.4 R32, [R215+0x11800] ;  /* 0x01180000d720783b */ /* 0x000fec0000004200 */
[----:B---3--:R-:W-:Y:S01]  /*1ae10*/  F2FP.PACK_AB R4, R147, R146 ;  /* 0x000000929304723e */ /* 0x008fe200000000ff */
        /* <DEDUP_REMOVED lines=16> */
[----:B------:R-:W3:Y:S07]  /*1af20*/  LDSM.16.MT88.4 R20, [R214+0x11800] ;  /* 0x01180000d614783b */ /* 0x000eee0000004200 */
        /* <DEDUP_REMOVED lines=15> */
[C---:B---3--:R-:W-:Y:S08]  /*1b020*/  HMMA.16816.F32 R72, R4.reuse, R20, R72 ;  /* 0x000000140448723c */ /* 0x048ff00000001848 */
[----:B------:R-:W-:Y:S01]  /*1b030*/  HMMA.16816.F32 R68, R4, R22, R68 ;  /* 0x000000160444723c */ /* 0x000fe20000001844 */
[----:B------:R-:W3:Y:S06]  /*1b040*/  LDSM.16.MT88.4 R20, [R218+0x12000] ;  /* 0x01200000da14783b */ /* 0x000eec0000004200 */
[----:B------:R-:W-:Y:S01]  /*1b050*/  F2FP.PACK_AB R4, R163, R162 ;  /* 0x000000a2a304723e */ /* 0x000fe200000000ff */
[----:B------:R-:W-:Y:S01]  /*1b060*/  FADD.FTZ R162, R162, R148 ;  /* 0x00000094a2a27221 */ /* 0x000fe20000010000 */
[----:B------:R-:W-:Y:S01]  /*1b070*/  F2FP.PACK_AB R5, R160, R159 ;  /* 0x0000009fa005723e */ /* 0x000fe200000000ff */
[----:B------:R-:W-:Y:S01]  /*1b080*/  FADD.FTZ R159, R159, R145 ;  /* 0x000000919f9f7221 */ /* 0x000fe20000010000 */
[----:B-----5:R-:W-:Y:S01]  /*1b090*/  F2FP.PACK_AB R6, R166, R165 ;  /* 0x000000a5a606723e */ /* 0x020fe200000000ff */
        /* <DEDUP_REMOVED lines=12> */
[----:B------:R-:W5:Y:S07]  /*1b160*/  LDSM.16.MT88.4 R24, [R216+0x12000] ;  /* 0x01200000d818783b */ /* 0x000f6e0000004200 */
[C---:B-1----:R-:W-:Y:S08]  /*1b170*/  HMMA.16816.F32 R104, R4.reuse, R16, R104 ;  /* 0x000000100468723c */ /* 0x042ff00000001868 */
[C---:B------:R-:W-:Y:S01]  /*1b180*/  HMMA.16816.F32 R100, R4.reuse, R18, R100 ;  /* 0x000000120464723c */ /* 0x040fe20000001864 */
[----:B------:R-:W1:Y:S07]  /*1b190*/  LDSM.16.MT88.4 R16, [R214+0x12000] ;  /* 0x01200000d610783b */ /* 0x000e6e0000004200 */
[C---:B---3--:R-:W-:Y:S08]  /*1b1a0*/  HMMA.16816.F32 R96, R4.reuse, R20, R96 ;  /* 0x000000140460723c */ /* 0x048ff00000001860 */
[C---:B------:R-:W-:Y:S01]  /*1b1b0*/  HMMA.16816.F32 R92, R4.reuse, R22, R92 ;  /* 0x00000016045c723c */ /* 0x040fe2000000185c */
[----:B------:R-:W3:Y:S07]  /*1b1c0*/  LDSM.16.MT88.4 R20, [R216+0xe800] ;  /* 0x00e80000d814783b */ /* 0x000eee0000004200 */
[C---:B--2---:R-:W-:Y:S08]  /*1b1d0*/  HMMA.16816.F32 R80, R4.reuse, R12, R80 ;  /* 0x0000000c0450723c */ /* 0x044ff00000001850 */
[C---:B------:R-:W-:Y:S01]  /*1b1e0*/  HMMA.16816.F32 R76, R4.reuse, R14, R76 ;  /* 0x0000000e044c723c */ /* 0x040fe2000000184c */
[----:B------:R-:W2:Y:S07]  /*1b1f0*/  LDSM.16.MT88.4 R12, [R214+0xe800] ;  /* 0x00e80000d60c783b */ /* 0x000eae0000004200 */
[C---:B------:R-:W-:Y:S08]  /*1b200*/  HMMA.16816.F32 R128, R4.reuse, R28, R128 ;  /* 0x0000001c0480723c */ /* 0x040ff00000001880 */
[C---:B------:R-:W-:Y:S01]  /*1b210*/  HMMA.16816.F32 R124, R4.reuse, R30, R124 ;  /* 0x0000001e047c723c */ /* 0x040fe2000000187c */
[----:B------:R-:W-:Y:S07]  /*1b220*/  LDSM.16.MT88.4 R28, [R218+0xe800] ;  /* 0x00e80000da1c783b */ /* 0x000fee0000004200 */
[C---:B-----5:R-:W-:Y:S08]  /*1b230*/  HMMA.16816.F32 R88, R4.reuse, R24, R88 ;  /* 0x000000180458723c */ /* 0x060ff00000001858 */
[C---:B------:R-:W-:Y:S01]  /*1b240*/  HMMA.16816.F32 R84, R4.reuse, R26, R84 ;  /* 0x0000001a0454723c */ /* 0x040fe20000001854 */
[----:B------:R-:W5:Y:S07]  /*1b250*/  LDSM.16.MT88.4 R24, [R215+0xe800] ;  /* 0x00e80000d718783b */ /* 0x000f6e0000004200 */
[C---:B-1----:R-:W-:Y:S08]  /*1b260*/  HMMA.16816.F32 R72, R4.reuse, R16, R72 ;  /* 0x000000100448723c */ /* 0x042ff00000001848 */
        /* <DEDUP_REMOVED lines=17> */
[C---:B--2---:R-:W-:Y:S08]  /*1b380*/  HMMA.16816.F32 R104, R4.reuse, R12, R104 ;  /* 0x0000000c0468723c */ /* 0x044ff00000001868 */
[C---:B------:R-:W-:Y:S01]  /*1b390*/  HMMA.16816.F32 R100, R4.reuse, R14, R100 ;  /* 0x0000000e0464723c */ /* 0x040fe20000001864 */
[----:B------:R-:W2:Y:S07]  /*1b3a0*/  LDSM.16.MT88.4 R12, [R214+0x12800] ;  /* 0x01280000d60c783b */ /* 0x000eae0000004200 */
[C---:B-----5:R-:W-:Y:S08]  /*1b3b0*/  HMMA.16816.F32 R112, R4.reuse, R24, R112 ;  /* 0x000000180470723c */ /* 0x060ff00000001870 */
[C---:B------:R-:W-:Y:S01]  /*1b3c0*/  HMMA.16816.F32 R108, R4.reuse, R26, R108 ;  /* 0x0000001a046c723c */ /* 0x040fe2000000186c */
[----:B------:R-:W-:Y:S07]  /*1b3d0*/  LDSM.16.MT88.4 R24, [R214+0xf000] ;  /* 0x00f00000d618783b */ /* 0x000fee0000004200 */
        /* <DEDUP_REMOVED lines=9> */
[C---:B------:R-:W-:Y:S01]  /*1b470*/  HMMA.16816.F32 R80, R4.reuse, R36, R80 ;  /* 0x000000240450723c */ /* 0x040fe20000001850 */
[----:B------:R-:W5:Y:S07]  /*1b480*/  MUFU.EX2 R36, R149 ;  /* 0x0000009500247308 */ /* 0x000f6e0000000800 */
[C---:B------:R-:W-:Y:S08]  /*1b490*/  HMMA.16816.F32 R128, R4.reuse, R28, R128 ;  /* 0x0000001c0480723c */ /* 0x040ff00000001880 */
[C---:B------:R-:W-:Y:S01]  /*1b4a0*/  HMMA.16816.F32 R124, R4.reuse, R30, R124 ;  /* 0x0000001e047c723c */ /* 0x040fe2000000187c */
[----:B------:R-:W2:Y:S07]  /*1b4b0*/  LDSM.16.MT88.4 R28, [R216+0xf000] ;  /* 0x00f00000d81c783b */ /* 0x000eae0000004200 */
[----:B------:R-:W-:Y:S07]  /*1b4c0*/  HMMA.16816.F32 R76, R4, R38, R76 ;  /* 0x00000026044c723c */ /* 0x000fee000000184c */
[----:B----4-:R-:W-:Y:S01]  /*1b4d0*/  F2FP.PACK_AB R4, R154, R155 ;  /* 0x0000009b9a04723e */ /* 0x010fe200000000ff */
[----:B------:R-:W-:Y:S01]  /*1b4e0*/  FADD.FTZ R155, R155, R169 ;  /* 0x000000a99b9b7221 */ /* 0x000fe20000010000 */
[C---:B------:R-:W-:Y:S01]  /*1b4f0*/  F2FP.PACK_AB R5, R157.reuse, R158 ;  /* 0x0000009e9d05723e */ /* 0x040fe200000000ff */
[----:B------:R-:W-:Y:S01]  /*1b500*/  FADD.FTZ R158, R158, R172 ;  /* 0x000000ac9e9e7221 */ /* 0x000fe20000010000 */
[----:B------:R-:W-:Y:S01]  /*1b510*/  F2FP.PACK_AB R6, R150, R153 ;  /* 0x000000999606723e */ /* 0x000fe200000000ff */
[----:B------:R-:W-:Y:S01]  /*1b520*/  FADD.FTZ R155, R154, R155 ;  /* 0x0000009b9a9b7221 */ /* 0x000fe20000010000 */
[----:B-----5:R-:W-:Y:S01]  /*1b530*/  F2FP.PACK_AB R7, R36, R156 ;  /* 0x0000009c2407723e */ /* 0x020fe200000000ff */
        /* <DEDUP_REMOVED lines=22> */
[-CC-:B------:R-:W-:Y:S01]  /*1b6a0*/  FFMA.FTZ R28, R143, R65.reuse, -R64.reuse ;  /* 0x000000418f1c7223 */ /* 0x180fe20000010840 */
[----:B------:R-:W-:Y:S01]  /*1b6b0*/  HMMA.16816.F32 R116, R4, R30, R116 ;  /* 0x0000001e0474723c */ /* 0x000fe20000001874 */
[----:B------:R-:W-:-:S04]  /*1b6c0*/  FFMA.FTZ R29, R142, R65, -R64 ;  /* 0x000000418e1d7223 */ /* 0x000fc80000010840 */
[----:B------:R-:W3:Y:S02]  /*1b6d0*/  MUFU.EX2 R28, R28 ;  /* 0x0000001c001c7308 */ /* 0x000ee40000000800 */
[-C--:B------:R-:W-:Y:S01]  /*1b6e0*/  FFMA.FTZ R30, R137, R65.reuse, -R64 ;  /* 0x00000041891e7223 */ /* 0x080fe20000010840 */
[----:B------:R-:W-:Y:S01]  /*1b6f0*/  HMMA.16816.F32 R124, R4, R34, R124 ;  /* 0x00000022047c723c */ /* 0x000fe2000000187c */
[----:B------:R-:W-:-:S04]  /*1b700*/  FFMA.FTZ R31, R136, R65, -R133 ;  /* 0x00000041881f7223 */ /* 0x000fc80000010885 */
[----:B------:R-:W5:Y:S03]  /*1b710*/  MUFU.EX2 R29, R29 ;  /* 0x0000001d001d7308 */ /* 0x000f660000000800 */
[C---:B-1----:R-:W-:Y:S05]  /*1b720*/  HMMA.16816.F32 R80, R4.reuse, R16, R80 ;  /* 0x000000100450723c */ /* 0x042fea0000001850 */
[----:B------:R-:W1:Y:S01]  /*1b730*/  MUFU.EX2 R30, R30 ;  /* 0x0000001e001e7308 */ /* 0x000e620000000800 */
[----:B---3--:R-:W-:Y:S02]  /*1b740*/  FADD.FTZ R156, R28, R156 ;  /* 0x0000009c1c9c7221 */ /* 0x008fe40000010000 */
[----:B------:R-:W-:Y:S01]  /*1b750*/  HMMA.16816.F32 R76, R4, R18, R76 ;  /* 0x00000012044c723c */ /* 0x000fe2000000184c */
[----:B------:R-:W3:Y:S04]  /*1b760*/  LDSM.16.MT88.4 R16, [R215+0xf800] ;  /* 0x00f80000d710783b */ /* 0x000ee80000004200 */
[----:B------:R-:W2:Y:S01]  /*1b770*/  MUFU.EX2 R31, R31 ;  /* 0x0000001f001f7308 */ /* 0x000ea20000000800 */
[----:B-----5:R-:W-:-:S02]  /*1b780*/  FADD.FTZ R156, R29, R156 ;  /* 0x0000009c1d9c7221 */ /* 0x020fc40000010000 */
[C---:B----4-:R-:W-:Y:S05]  /*1b790*/  HMMA.16816.F32 R72, R4.reuse, R24, R72 ;  /* 0x000000180448723c */ /* 0x050fea0000001848 */
[----:B------:R-:W4:Y:S01]  /*1b7a0*/  MUFU.EX2 R33, R33 ;  /* 0x0000002100217308 */ /* 0x000f220000000800 */
[----:B-1----:R-:W-:Y:S02]  /*1b7b0*/  FADD.FTZ R156, R30, R156 ;  /* 0x0000009c1e9c7221 */ /* 0x002fe40000010000 */
[----:B------:R-:W-:Y:S01]  /*1b7c0*/  HMMA.16816.F32 R68, R4, R26, R68 ;  /* 0x0000001a0444723c */ /* 0x000fe20000001844 */
[----:B--2---:R-:W-:-:S06]  /*1b7d0*/  FADD.FTZ R153, R31, R153 ;  /* 0x000000991f997221 */ /* 0x004fcc0000010000 */
[C---:B------:R-:W-:Y:S02]  /*1b7e0*/  F2FP.PACK_AB R4, R32.reuse, R31 ;  /* 0x0000001f2004723e */ /* 0x040fe400000000ff */
[----:B------:R-:W-:Y:S01]  /*1b7f0*/  F2FP.PACK_AB R5, R29, R28 ;  /* 0x0000001c1d05723e */ /* 0x000fe200000000ff */
[----:B------:R-:W-:Y:S01]  /*1b800*/  FADD.FTZ R153, R32, R153 ;  /* 0x0000009920997221 */ /* 0x000fe20000010000 */
[C---:B------:R-:W-:Y:S01]  /*1b810*/  F2FP.PACK_AB R7, R243.reuse, R30 ;  /* 0x0000001ef307723e */ /* 0x040fe200000000ff */
[----:B------:R-:W-:Y:S01]  /*1b820*/  FADD.FTZ R243, R243, R156 ;  /* 0x0000009cf3f37221 */ /* 0x000fe20000010000 */
[----:B----4-:R-:W-:Y:S01]  /*1b830*/  F2FP.PACK_AB R6, R242, R33 ;  /* 0x00000021f206723e */ /* 0x010fe200000000ff */
        /* <DEDUP_REMOVED lines=32> */
[----:B------:R-:W-:Y:S02]  /*1ba40*/  IABS R5, R4 ;  /* 0x0000000400057213 */ /* 0x000fe40000000000 */
[----:B------:R-:W-:-:S04]  /*1ba50*/  IADD3 R14, R4, 0x80, RZ ;  /* 0x00000080040e7810 */ /* 0x000fc80007ffe0ff */
[----:B------:R-:W-:Y:S02]  /*1ba60*/  IABS R7, R14 ;  /* 0x0000000e00077213 */ /* 0x000fe40000000000 */
[-C--:B--2---:R-:W-:Y:S02]  /*1ba70*/  IABS R8, R13.reuse ;  /* 0x0000000d00087213 */ /* 0x084fe40000000000 */
[-C--:B------:R-:W-:Y:S02]  /*1ba80*/  IABS R6, R13.reuse ;  /* 0x0000000d00067213 */ /* 0x080fe40000000000 */
[----:B------:R-:W1:Y:S01]  /*1ba90*/  I2F.RP R16, R8 ;  /* 0x0000000800107306 */ /* 0x000e620000209400 */
[-C--:B------:R-:W-:Y:S02]  /*1baa0*/  LOP3.LUT R4, R4, R13.reuse, RZ, 0x3c, !PT ;  /* 0x0000000d04047212 */ /* 0x080fe400078e3cff */
[----:B------:R-:W-:Y:S02]  /*1bab0*/  IADD3 R6, RZ, -R6, RZ ;  /* 0x80000006ff067210 */ /* 0x000fe40007ffe0ff */
[----:B------:R-:W-:-:S02]  /*1bac0*/  LOP3.LUT R14, R14, R13, RZ, 0x3c, !PT ;  /* 0x0000000d0e0e7212 */ /* 0x000fc400078e3cff */
[----:B------:R-:W-:Y:S02]  /*1bad0*/  ISETP.GE.AND P1, PT, R4, RZ, PT ;  /* 0x000000ff0400720c */ /* 0x000fe40003f26270 */
        /* <DEDUP_REMOVED lines=10> */
[----:B------:R-:W-:Y:S02]  /*1bb80*/  IMAD R5, R9, R6, R5 ;  /* 0x0000000609057224 */ /* 0x000fe400078e0205 */
[----:B------:R-:W-:-:S03]  /*1bb90*/  IMAD.HI.U32 R12, R12, R7, RZ ;  /* 0x000000070c0c7227 */ /* 0x000fc600078e00ff */
[----:B------:R-:W-:Y:S01]  /*1bba0*/  ISETP.GT.U32.AND P2, PT, R8, R5, PT ;  /* 0x000000050800720c */ /* 0x000fe20003f44070 */
[----:B------:R-:W-:-:S05]  /*1bbb0*/  IMAD R6, R12, R6, R7 ;  /* 0x000000060c067224 */ /* 0x000fca00078e0207 */
[----:B------:R-:W-:-:S07]  /*1bbc0*/  ISETP.GT.U32.AND P4, PT, R8, R6, PT ;  /* 0x000000060800720c */ /* 0x000fce0003f84070 */
[--C-:B------:R-:W-:Y:S01]  /*1bbd0*/  @!P2 IMAD.IADD R5, R5, 0x1, -R8.reuse ;  /* 0x000000010505a824 */ /* 0x100fe200078e0a08 */
[----:B------:R-:W-:Y:S02]  /*1bbe0*/  @!P2 IADD3 R9, R9, 0x1, RZ ;  /* 0x000000010909a810 */ /* 0x000fe40007ffe0ff */
[----:B------:R-:W-:Y:S02]  /*1bbf0*/  ISETP.NE.AND P2, PT, R13, RZ, PT ;  /* 0x000000ff0d00720c */ /* 0x000fe40003f45270 */
[----:B------:R-:W-:Y:S01]  /*1bc00*/  ISETP.GE.U32.AND P5, PT, R5, R8, PT ;  /* 0x000000080500720c */ /* 0x000fe20003fa6070 */
[----:B------:R-:W-:Y:S01]  /*1bc10*/  @!P4 IMAD.IADD R6, R6, 0x1, -R8 ;  /* 0x000000010606c824 */ /* 0x000fe200078e0a08 */
[----:B------:R-:W-:-:S04]  /*1bc20*/  @!P4 IADD3 R12, R12, 0x1, RZ ;  /* 0x000000010c0cc810 */ /* 0x000fc80007ffe0ff */
[----:B------:R-:W-:-:S07]  /*1bc30*/  ISETP.GE.U32.AND P6, PT, R6, R8, PT ;  /* 0x000000080600720c */ /* 0x000fce0003fc6070 */
[----:B------:R-:W-:-:S04]  /*1bc40*/  @P5 IADD3 R9, R9, 0x1, RZ ;  /* 0x0000000109095810 */ /* 0x000fc80007ffe0ff */
[----:B------:R-:W-:Y:S02]  /*1bc50*/  MOV R7, R9 ;  /* 0x0000000900077202 */ /* 0x000fe40000000f00 */
[----:B------:R-:W-:Y:S01]  /*1bc60*/  @P6 IADD3 R12, R12, 0x1, RZ ;  /* 0x000000010c0c6810 */ /* 0x000fe20007ffe0ff */
[----:B------:R1:W2:Y:S02]  /*1bc70*/  LD.E.64 R8, [R10.64+0x40] ;  /* 0x000040060a087980 */ /* 0x0002a4000c101b00 */
[----:B------:R-:W-:Y:S02]  /*1bc80*/  @!P1 IMAD.MOV R7, RZ, RZ, -R7 ;  /* 0x000000ffff079224 */ /* 0x000fe400078e0a07 */
[----:B------:R-:W-:-:S03]  /*1bc90*/  @!P3 IMAD.MOV R12, RZ, RZ, -R12 ;  /* 0x000000ffff0cb224 */ /* 0x000fc600078e0a0c */
[C---:B------:R-:W-:Y:S02]  /*1bca0*/  SEL R7, R4.reuse, R7, !P2 ;  /* 0x0000000704077207 */ /* 0x040fe40005000000 */
[----:B------:R-:W-:-:S03]  /*1bcb0*/  SEL R4, R4, R12, !P2 ;  /* 0x0000000c04047207 */ /* 0x000fc60005000000 */
[----:B------:R-:W-:-:S04]  /*1bcc0*/  IMAD.WIDE R16, R7, 0x4, R238 ;  /* 0x0000000407107825 */ /* 0x000fc800078e02ee */
[C---:B------:R-:W-:Y:S01]  /*1bcd0*/  IMAD.WIDE R14, R4.reuse, 0x4, R238 ;  /* 0x00000004040e7825 */ /* 0x040fe200078e02ee */
[----:B------:R-:W3:Y:S04]  /*1bce0*/  LD.E R5, [R16.64] ;  /* 0x0000000610057980 */ /* 0x000ee8000c101900 */
[----:B------:R-:W3:Y:S04]  /*1bcf0*/  LD.E R6, [R14.64] ;  /* 0x000000060e067980 */ /* 0x000ee8000c101900 */
[----:B-1----:R-:W4:Y:S01]  /*1bd00*/  LD.E.64 R10, [R10.64+0x28] ;  /* 0x000028060a0a7980 */ /* 0x002f22000c101b00 */
[----:B------:R-:W-:-:S05]  /*1bd10*/  IADD3 R4, R4, -R7, RZ ;  /* 0x8000000704047210 */ /* 0x000fca0007ffe0ff */
[----:B------:R-:W-:-:S05]  /*1bd20*/  IMAD R13, R13, R4, -0x80 ;  /* 0xffffff800d0d7424 */ /* 0x000fca00078e0204 */
[----:B------:R-:W-:Y:S01]  /*1bd30*/  SHF.R.S32.HI R7, RZ, 0x1f, R13 ;  /* 0x0000001fff077819 */ /* 0x000fe2000001140d */
[-C--:B--2---:R-:W-:Y:S02]  /*1bd40*/  IMAD R4, R9, R13.reuse, RZ ;  /* 0x0000000d09047224 */ /* 0x084fe400078e02ff */
[----:B------:R-:W-:-:S04]  /*1bd50*/  IMAD.WIDE.U32 R12, R8, R13, RZ ;  /* 0x0000000d080c7225 */ /* 0x000fc800078e00ff */
[----:B------:R-:W-:-:S04]  /*1bd60*/  IMAD R7, R8, R7, R4 ;  /* 0x0000000708077224 */ /* 0x000fc800078e0204 */
[----:B------:R-:W-:Y:S02]  /*1bd70*/  IMAD.IADD R13, R13, 0x1, R7 ;  /* 0x000000010d0d7824 */ /* 0x000fe400078e0207 */
[----:B---3--:R-:W-:-:S04]  /*1bd80*/  IMAD.IADD R5, R5, 0x1, -R6 ;  /* 0x0000000105057824 */ /* 0x008fc800078e0a06 */
[----:B----4-:R-:W-:Y:S01]  /*1bd90*/  IMAD R4, R11, R5, RZ ;  /* 0x000000050b047224 */ /* 0x010fe200078e02ff */
[----:B------:R-:W-:-:S05]  /*1bda0*/  SHF.R.S32.HI R6, RZ, 0x1f, R5 ;  /* 0x0000001fff067819 */ /* 0x000fca0000011405 */
[----:B------:R-:W-:Y:S02]  /*1bdb0*/  IMAD R4, R10, R6, R4 ;  /* 0x000000060a047224 */ /* 0x000fe400078e0204 */
[----:B------:R-:W-:-:S04]  /*1bdc0*/  IMAD.WIDE.U32 R10, R5, R10, R12 ;  /* 0x0000000a050a7225 */ /* 0x000fc800078e000c */
[----:B------:R-:W-:Y:S01]  /*1bdd0*/  IMAD.MOV.U32 R5, RZ, RZ, R10 ;  /* 0x000000ffff057224 */ /* 0x000fe200078e000a */
[----:B------:R-:W-:Y:S01]  /*1bde0*/  IADD3 R6, R11, R4, RZ ;  /* 0x000000040b067210 */ /* 0x000fe20007ffe0ff */
[----:B------:R-:W-:Y:S05]  /*1bdf0*/  BRA `(.L_x_1408) ;  /* 0x0000003000007947 */ /* 0x000fea0003800000 */
.L_x_1407:
[----:B------:R-:W2:Y:S02]  /*1be00*/  LD.E R5, [R10.64+0x40] ;  /* 0x000040060a057980 */ /* 0x000ea4000c101900 */
[----:B--2---:R-:W-:-:S04]  /*1be10*/  LEA R5, -R5, RZ, 0x7 ;  /* 0x000000ff05057211 */ /* 0x004fc800078e39ff */
[----:B------:R-:W-:Y:S02]  /*1be20*/  SHF.R.S32.HI R6, RZ, 0x1f, R5 ;  /* 0x0000001fff067819 */ /* 0x000fe40000011405 */
.L_x_1408:
[----:B------:R-:W-:Y:S05]  /*1be30*/  BSYNC B0 ;  /* 0x0000000000007941 */ /* 0x000fea0003800000 */
.L_x_1406:
[C---:B------:R-:W-:Y:S01]  /*1be40*/  LOP3.LUT P4, RZ, R241.reuse, 0x1, RZ, 0xc0, !PT ;  /* 0x00000001f1ff7812 */ /* 0x040fe2000788c0ff */
[----:B------:R-:W-:Y:S01]  /*1be50*/  ULDC.64 UR4, c[0x0][0x40] ;  /* 0x0000100000047ab9 */ /* 0x000fe20000000a00 */
[----:B------:R-:W-:Y:S01]  /*1be60*/  LOP3.LUT P1, RZ, R241, 0x2, RZ, 0xc0, !PT ;  /* 0x00000002f1ff7812 */ /* 0x000fe2000782c0ff */
[----:B------:R-:W-:Y:S01]  /*1be70*/  UIADD3 UR4, UP0, UR4, 0x160, URZ ;  /* 0x0000016004047890 */ /* 0x000fe2000ff1e03f */
[C---:B------:R-:W-:Y:S02]  /*1be80*/  LEA R134, P3, R5.reuse, R141, 0x1 ;  /* 0x0000008d05867211 */ /* 0x040fe400078608ff */
[CC--:B------:R-:W-:Y:S01]  /*1be90*/  IADD3 R4, P2, R5.reuse, R225.reuse, RZ ;  /* 0x000000e105047210 */ /* 0x0c0fe20007f5e0ff */
[----:B------:R-:W-:Y:S01]  /*1bea0*/  UIADD3.X UR5, URZ, UR5, URZ, UP0, !UPT ;  /* 0x000000053f057290 */ /* 0x000fe200087fe43f */
[----:B------:R-:W-:Y:S01]  /*1beb0*/  LEA.HI.X R135, R5, R140, R6, 0x1, P3 ;  /* 0x0000008c05877211 */ /* 0x000fe200018f0c06 */
[----:B------:R-:W-:Y:S01]  /*1bec0*/  IMAD.U32 R50, RZ, RZ, UR4 ;  /* 0x00000004ff327e24 */ /* 0x000fe2000f8e00ff */
        /* <DEDUP_REMOVED lines=11> */
[-C--:B------:R-:W-:Y:S01]  /*1bf80*/  @P1 LEA.HI.X R15, R4, R140.reuse, R6, 0x1, P2 ;  /* 0x0000008c040f1211 */ /* 0x080fe200010f0c06 */
[----:B------:R-:W-:Y:S01]  /*1bf90*/  IMAD.X R6, R6, 0x1, R226, P3 ;  /* 0x0000000106067824 */ /* 0x000fe200018e06e2 */
[CC--:B------:R-:W-:Y:S01]  /*1bfa0*/  @P4 LEA R20, P5, R5.reuse, R141.reuse, 0x1 ;  /* 0x0000008d05144211 */ /* 0x0c0fe200078a08ff */
[----:B------:R-:W-:Y:S01]  /*1bfb0*/  @!P4 STS.128 [R237+0xc000], RZ ;  /* 0x00c000ffed00c388 */ /* 0x000fe20000000c00 */
[C---:B------:R-:W-:Y:S01]  /*1bfc0*/  @P1 LEA R12, P2, R5.reuse, R141, 0x1 ;  /* 0x0000008d050c1211 */ /* 0x040fe200078408ff */
[----:B------:R-:W-:Y:S01]  /*1bfd0*/  IMAD.U32 R51, RZ, RZ, UR5 ;  /* 0x00000005ff337e24 */ /* 0x000fe2000f8e00ff */
[C---:B------:R-:W-:Y:S01]  /*1bfe0*/  IADD3 R4, P3, R5.reuse, R225, RZ ;  /* 0x000000e105047210 */ /* 0x040fe20007f7e0ff */
[----:B------:R-:W-:Y:S01]  /*1bff0*/  @!PT LDS RZ, [RZ] ;  /* 0x00000000fffff984 */ /* 0x000fe20000000800 */
[----:B------:R-:W-:Y:S01]  /*1c000*/  @!PT LDS RZ, [RZ] ;  /* 0x00000000fffff984 */ /* 0x000fe20000000800 */
[----:B------:R-:W-:Y:S01]  /*1c010*/  @!PT LDS RZ, [RZ] ;  /* 0x00000000fffff984 */ /* 0x000fe20000000800 */
[----:B------:R2:W-:Y:S01]  /*1c020*/  @P1 LDGSTS.E.BYPASS.LTC128B.128 [R237+0x10000], [R24.64+0x80] ;  /* 0x1000008018ed1fae */ /* 0x0005e2000b901d46 */
[CCC-:B------:R-:W-:Y:S01]  /*1c030*/  @P4 LEA.HI.X R21, R5.reuse, R140.reuse, R6.reuse, 0x1, P5 ;  /* 0x0000008c05154211 */ /* 0x1c0fe200028f0c06 */
[----:B------:R-:W-:Y:S01]  /*1c040*/  ULDC.64 UR4, c[0x0][0x118] ;  /* 0x0000460000047ab9 */ /* 0x000fe20000000a00 */
        /* <DEDUP_REMOVED lines=20> */
[----:B------:R4:W-:Y:S01]  /*1c190*/  @P1 LDGSTS.E.BYPASS.LTC128B.128 [R237+0x10800], [R14.64+0x80] ;  /* 0x108000800eed1fae */ /* 0x0009e2000b901d46 */
[----:B------:R-:W-:-:S02]  /*1c1a0*/  @P4 LEA.HI.X R17, R5, R140, R6, 0x1, P5 ;  /* 0x0000008c05114211 */ /* 0x000fc400028f0c06 */
[-C--:B------:R-:W-:Y:S01]  /*1c1b0*/  @P1 LEA.HI.X R9, R5, R140.reuse, R6, 0x1, P2 ;  /* 0x0000008c05091211 */ /* 0x080fe200010f0c06 */
[----:B------:R-:W-:Y:S01]  /*1c1c0*/  IMAD.X R6, R6, 0x1, R226, P3 ;  /* 0x0000000106067824 */ /* 0x000fe200018e06e2 */
[----:B------:R-:W-:Y:S01]  /*1c1d0*/  @!P1 STS.128 [R237+0x10800], RZ ;  /* 0x010800ffed009388 */ /* 0x000fe20000000c00 */
[CC--:B------:R-:W-:Y:S02]  /*1c1e0*/  @P4 LEA R26, P5, R4.reuse, R141.reuse, 0x1 ;  /* 0x0000008d041a4211 */ /* 0x0c0fe400078a08ff */
[C---:B--2---:R-:W-:Y:S01]  /*1c1f0*/  @P1 LEA R24, P2, R4.reuse, R141, 0x1 ;  /* 0x0000008d04181211 */ /* 0x044fe200078408ff */
[----:B------:R-:W-:Y:S01]  /*1c200*/  @!PT LDS RZ, [RZ] ;  /* 0x00000000fffff984 */ /* 0x000fe20000000800 */
[----:B------:R-:W-:Y:S01]  /*1c210*/  @!PT LDS RZ, [RZ] ;  /* 0x00000000fffff984 */ /* 0x000fe20000000800 */
[----:B------:R-:W-:Y:S01]  /*1c220*/  @!PT LDS RZ, [RZ] ;  /* 0x00000000fffff984 */ /* 0x000fe20000000800 */
[----:B------:R3:W-:Y:S01]  /*1c230*/  @P4 LDGSTS.E.BYPASS.LTC128B.128 [R237+0xd000], [R20.64] ;  /* 0x0d00000014ed4fae */ /* 0x0007e2000b901d46 */
[CC--:B------:R-:W-:Y:S02]  /*1c240*/  IADD3 R7, P3, R4.reuse, R225.reuse, RZ ;  /* 0x000000e104077210 */ /* 0x0c0fe40007f7e0ff */
        /* <DEDUP_REMOVED lines=69> */
[----:B------:R-:W2:Y:S04]  /*1c6a0*/  LD.E R49, [R50.64+0x18c] ;  /* 0x00018c0432317980 */ /* 0x000ea8000c101900 */
[----:B------:R-:W-:Y:S04]  /*1c6b0*/  LDSM.16.M88.4 R184, [R224] ;  /* 0x00000000e0b8783b */ /* 0x000fe80000000200 */
[----:B------:R-:W3:Y:S04]  /*1c6c0*/  LDSM.16.M88.4 R144, [R223+0x5800] ;  /* 0x00580000df90783b */ /* 0x000ee80000000200 */
[----:B----4-:R-:W4:Y:S04]  /*1c6d0*/  LDSM.16.M88.4 R12, [R223+0x4000] ;  /* 0x00400000df0c783b */ /* 0x010f280000000200 */
[----:B------:R-:W4:Y:S04]  /*1c6e0*/  LDSM.16.M88.4 R160, [R223+0x4800] ;  /* 0x00480000dfa0783b */ /* 0x000f280000000200 */
[----:B------:R-:W4:Y:S04]  /*1c6f0*/  LDSM.16.M88.4 R152, [R223+0x5000] ;  /* 0x00500000df98783b */ /* 0x000f280000000200 */
[----:B------:R-:W4:Y:S04]  /*1c700*/  LDSM.16.M88.4 R64, [R223+0x6000] ;  /* 0x00600000df40783b */ /* 0x000f280000000200 */
[----:B------:R-:W4:Y:S04]  /*1c710*/  LDSM.16.M88.4 R56, [R223+0x6800] ;  /* 0x00680000df38783b */ /* 0x000f280000000200 */
[----:B------:R-:W4:Y:S04]  /*1c720*/  LDSM.16.M88.4 R44, [R223+0x7000] ;  /* 0x00700000df2c783b */ /* 0x000f280000000200 */
[----:B-1----:R-:W1:Y:S04]  /*1c730*/  LDSM.16.M88.4 R32, [R223+0x7800] ;  /* 0x00780000df20783b */ /* 0x002e680000000200 */
[----:B-----5:R-:W-:Y:S04]  /*1c740*/  LDSM.16.M88.4 R8, [R222] ;  /* 0x00000000de08783b */ /* 0x020fe80000000200 */
[----:B------:R-:W5:Y:S04]  /*1c750*/  LDSM.16.M88.4 R4, [R211] ;  /* 0x00000000d304783b */ /* 0x000f680000000200 */
[----:B------:R-:W1:Y:S04]  /*1c760*/  LDSM.16.M88.4 R24, [R221] ;  /* 0x00000000dd18783b */ /* 0x000e680000000200 */
[----:B---3--:R-:W3:Y:S01]  /*1c770*/  LDSM.16.M88.4 R20, [R213] ;  /* 0x00000000d514783b */ /* 0x008ee20000000200 */
[C---:B------:R-:W-:Y:S03]  /*1c780*/  HMMA.16816.F32 R148, R184.reuse, R144, RZ ;  /* 0x00000090b894723c */ /* 0x040fe600000018ff */
[----:B------:R-:W1:Y:S04]  /*1c790*/  LDSM.16.M88.4 R36, [R212] ;  /* 0x00000000d424783b */ /* 0x000e680000000200 */
[----:B------:R-:W-:Y:S01]  /*1c7a0*/  LDSM.16.M88.4 R172, [R220] ;  /* 0x00000000dcac783b */ /* 0x000fe20000000200 */
[C---:B------:R-:W-:Y:S03]  /*1c7b0*/  HMMA.16816.F32 R144, R184.reuse, R146, RZ ;  /* 0x00000092b890723c */ /* 0x040fe600000018ff */
[----:B------:R-:W-:Y:S04]  /*1c7c0*/  LDSM.16.M88.4 R164, [R207] ;  /* 0x00000000cfa4783b */ /* 0x000fe80000000200 */
[----:B------:R-:W-:Y:S01]  /*1c7d0*/  LDSM.16.M88.4 R188, [R219] ;  /* 0x00000000dbbc783b */ /* 0x000fe20000000200 */
[C---:B----4-:R-:W-:Y:S03]  /*1c7e0*/  HMMA.16816.F32 R16, R184.reuse, R12, RZ ;  /* 0x0000000cb810723c */ /* 0x050fe600000018ff */
[----:B------:R-:W-:Y:S04]  /*1c7f0*/  LDSM.16.M88.4 R168, [R206] ;  /* 0x00000000cea8783b */ /* 0x000fe80000000200 */
[----:B------:R-:W-:Y:S01]  /*1c800*/  LDSM.16.M88.4 R180, [R224+0x2000] ;  /* 0x00200000e0b4783b */ /* 0x000fe20000000200 */
[C---:B------:R-:W-:Y:S03]  /*1c810*/  HMMA.16816.F32 R28, R184.reuse, R160, RZ ;  /* 0x000000a0b81c723c */ /* 0x040fe600000018ff */
[----:B------:R-:W-:Y:S04]  /*1c820*/  LDSM.16.M88.4 R176, [R217+0x7800] ;  /* 0x00780000d9b0783b */ /* 0x000fe80000000200 */
[----:B------:R-:W-:Y:S01]  /*1c830*/  LDSM.16.M88.4 R192, [R223+0x8800] ;  /* 0x00880000dfc0783b */ /* 0x000fe20000000200 */
[----:B------:R-:W-:Y:S03]  /*1c840*/  HMMA.16816.F32 R12, R184, R14, RZ ;  /* 0x0000000eb80c723c */ /* 0x000fe600000018ff */
[----:B------:R-:W-:Y:S01]  /*1c850*/  LDSM.16.M88.4 R196, [R206+0x3800] ;  /* 0x00380000cec4783b */ /* 0x000fe20000000200 */
[----:B------:R-:W-:-:S03]  /*1c860*/  ISETP.GE.AND P2, PT, R48, 0x3, PT ;  /* 0x000000033000780c */ /* 0x000fc60003f46270 */
        /* <DEDUP_REMOVED lines=10> */
[C---:B-1----:R-:W-:Y:S08]  /*1c910*/  HMMA.16816.F32 R40, R184.reuse, R32, RZ ;  /* 0x00000020b828723c */ /* 0x042ff000000018ff */
[----:B------:R-:W-:Y:S01]  /*1c920*/  HMMA.16816.F32 R184, R184, R34, RZ ;  /* 0x00000022b8b8723c */ /* 0x000fe200000018ff */
[----:B------:R-:W1:Y:S07]  /*1c930*/  LDSM.16.M88.4 R32, [R210] ;  /* 0x00000000d220783b */ /* 0x000e6e0000000200 */
[C---:B-----5:R-:W-:Y:S08]  /*1c940*/  HMMA.16816.F32 R148, R8.reuse, R4, R148 ;  /* 0x000000040894723c */ /* 0x060ff00000001894 */
[C---:B------:R-:W-:Y:S01]  /*1c950*/  HMMA.16816.F32 R144, R8.reuse, R6, R144 ;  /* 0x000000060890723c */ /* 0x040fe20000001890 */
[----:B------:R-:W4:Y:S07]  /*1c960*/  LDSM.16.M88.4 R4, [R217+0x4000] ;  /* 0x00400000d904783b */ /* 0x000f2e0000000200 */
[C---:B------:R-:W-:Y:S08]  /*1c970*/  HMMA.16816.F32 R16, R8.reuse, R24, R16 ;  /* 0x000000180810723c */ /* 0x040ff00000001810 */
[C---:B------:R-:W-:Y:S01]  /*1c980*/  HMMA.16816.F32 R12, R8.reuse, R26, R12 ;  /* 0x0000001a080c723c */ /* 0x040fe2000000180c */
[----:B------:R-:W5:Y:S07]  /*1c990*/  LDSM.16.M88.4 R24, [R209] ;  /* 0x00000000d118783b */ /* 0x000f6e0000000200 */
[C---:B---3--:R-:W-:Y:S08]  /*1c9a0*/  HMMA.16816.F32 R28, R8.reuse, R20, R28 ;  /* 0x00000014081c723c */ /* 0x048ff0000000181c */
[C---:B------:R-:W-:Y:S01]  /*1c9b0*/  HMMA.16816.F32 R160, R8.reuse, R22, R160 ;  /* 0x0000001608a0723c */ /* 0x040fe200000018a0 */
[----:B------:R-:W3:Y:S07]  /*1c9c0*/  LDSM.16.M88.4 R20, [R208] ;  /* 0x00000000d014783b */ /* 0x000eee0000000200 */
[C---:B------:R-:W-:Y:S08]  /*1c9d0*/  HMMA.16816.F32 R156, R8.reuse, R36, R156 ;  /* 0x00000024089c723c */ /* 0x040ff0000000189c */
[C---:B------:R-:W-:Y:S01]  /*1c9e0*/  HMMA.16816.F32 R152, R8.reuse, R38, R152 ;  /* 0x000000260898723c */ /* 0x040fe20000001898 */
[----:B------:R-:W2:Y:S07]  /*1c9f0*/  LDSM.16.M88.4 R36, [R217+0x4800] ;  /* 0x00480000d924783b */ /* 0x000eae0000000200 */
[C---:B-1----:R-:W-:Y:S08]  /*1ca00*/  HMMA.16816.F32 R140, R8.reuse, R32, R140 ;  /* 0x00000020088c723c */ /* 0x042ff0000000188c */
[----:B------:R-:W-:Y:S01]  /*1ca10*/  HMMA.16816.F32 R64, R8, R34, R64 ;  /* 0x000000220840723c */ /* 0x000fe20000001840 */
[----:B------:R-:W1:Y:S07]  /*1ca20*/  LDSM.16.M88.4 R32, [R217+0x5000] ;  /* 0x00500000d920783b */ /* 0x000e6e0000000200 */
[C---:B----4-:R-:W-:Y:S08]  /*1ca30*/  HMMA.16816.F32 R16, R172.reuse, R4, R16 ;  /* 0x00000004ac10723c */ /* 0x050ff00000001810 */
[----:B------:R-:W-:Y:S01]  /*1ca40*/  HMMA.16816.F32 R12, R172, R6, R12 ;  /* 0x00000006ac0c723c */ /* 0x000fe2000000180c */
[----:B------:R-:W4:Y:S07]  /*1ca50*/  LDSM.16.M88.4 R4, [R217+0x7000] ;  /* 0x00700000d904783b */ /* 0x000f2e0000000200 */
[C---:B-----5:R-:W-:Y:S08]  /*1ca60*/  HMMA.16816.F32 R60, R8.reuse, R24, R60 ;  /* 0x00000018083c723c */ /* 0x060ff0000000183c */
[C---:B------:R-:W-:Y:S01]  /*1ca70*/  HMMA.16816.F32 R56, R8.reuse, R26, R56 ;  /* 0x0000001a0838723c */ /* 0x040fe20000001838 */
[----:B------:R-:W5:Y:S07]  /*1ca80*/  LDSM.16.M88.4 R24, [R217+0x5800] ;  /* 0x00580000d918783b */ /* 0x000f6e0000000200 */
[C---:B---3--:R-:W-:Y:S08]  /*1ca90*/  HMMA.16816.F32 R52, R8.reuse, R20, R52 ;  /* 0x000000140834723c */ /* 0x048ff00000001834 */
[C---:B------:R-:W-:Y:S01]  /*1caa0*/  HMMA.16816.F32 R44, R8.reuse, R22, R44 ;  /* 0x00000016082c723c */ /* 0x040fe2000000182c */
[----:B------:R-:W3:Y:S07]  /*1cab0*/  LDSM.16.M88.4 R20, [R217+0x6000] ;  /* 0x00600000d914783b */ /* 0x000eee0000000200 */
[C---:B------:R-:W-:Y:S08]  /*1cac0*/  HMMA.16816.F32 R40, R8.reuse, R164, R40 ;  /* 0x000000a40828723c */ /* 0x040ff00000001828 */
[----:B------:R-:W-:Y:S01]  /*1cad0*/  HMMA.16816.F32 R184, R8, R166, R184 ;  /* 0x000000a608b8723c */ /* 0x000fe200000018b8 */
[----:B------:R-:W3:Y:S04]  /*1cae0*/  LDSM.16.M88.4 R8, [R217+0x6800] ;  /* 0x00680000d908783b */ /* 0x000ee80000000200 */
[----:B------:R-:W3:Y:S03]  /*1caf0*/  LDSM.16.M88.4 R164, [R206+0x800] ;  /* 0x00080000cea4783b */ /* 0x000ee60000000200 */
[C---:B--2---:R-:W-:Y:S08]  /*1cb00*/  HMMA.16816.F32 R28, R172.reuse, R36, R28 ;  /* 0x00000024ac1c723c */ /* 0x044ff0000000181c */
[C---:B------:R-:W-:Y:S01]  /*1cb10*/  HMMA.16816.F32 R160, R172.reuse, R38, R160 ;  /* 0x00000026aca0723c */ /* 0x040fe200000018a0 */
[----:B------:R-:W2:Y:S07]  /*1cb20*/  LDSM.16.M88.4 R36, [R206+0x1000] ;  /* 0x00100000ce24783b */ /* 0x000eae0000000200 */
[C---:B-1----:R-:W-:Y:S08]  /*1cb30*/  HMMA.16816.F32 R156, R172.reuse, R32, R156 ;  /* 0x00000020ac9c723c */ /* 0x042ff0000000189c */
[C---:B------:R-:W-:Y:S01]  /*1cb40*/  HMMA.16816.F32 R152, R172.reuse, R34, R152 ;  /* 0x00000022ac98723c */ /* 0x040fe20000001898 */
[----:B------:R-:W-:Y:S07]  /*1cb50*/  LDSM.16.M88.4 R32, [R206+0x1800] ;  /* 0x00180000ce20783b */ /* 0x000fee0000000200 */
[C---:B----4-:R-:W-:Y:S08]  /*1cb60*/  HMMA.16816.F32 R52, R172.reuse, R4, R52 ;  /* 0x00000004ac34723c */ /* 0x050ff00000001834 */
[C---:B------:R-:W-:Y:S01]  /*1cb70*/  HMMA.16816.F32 R44, R172.reuse, R6, R44 ;  /* 0x00000006ac2c723c */ /* 0x040fe2000000182c */
[----:B------:R-:W1:Y:S07]  /*1cb80*/  LDSM.16.M88.4 R4, [R223+0x8000] ;  /* 0x00800000df04783b */ /* 0x000e6e0000000200 */
[C---:B-----5:R-:W-:Y:S08]  /*1cb90*/  HMMA.16816.F32 R148, R172.reuse, R24, R148 ;  /* 0x00000018ac94723c */ /* 0x060ff00000001894 */
[C---:B------:R-:W-:Y:S01]  /*1cba0*/  HMMA.16816.F32 R144, R172.reuse, R26, R144 ;  /* 0x0000001aac90723c */ /* 0x040fe20000001890 */
[----:B------:R-:W4:Y:S07]  /*1cbb0*/  LDSM.16.M88.4 R24, [R206+0x2000] ;  /* 0x00200000ce18783b */ /* 0x000f2e0000000200 */
[C---:B---3--:R-:W-:Y:S08]  /*1cbc0*/  HMMA.16816.F32 R140, R172.reuse, R20, R140 ;  /* 0x00000014ac8c723c */ /* 0x048ff0000000188c */
[----:B------:R-:W-:Y:S01]  /*1cbd0*/  HMMA.16816.F32 R64, R172, R22, R64 ;  /* 0x00000016ac40723c */ /* 0x000fe20000001840 */
[----:B------:R-:W3:Y:S07]  /*1cbe0*/  LDSM.16.M88.4 R20, [R206+0x2800] ;  /* 0x00280000ce14783b */ /* 0x000eee0000000200 */
[C---:B------:R-:W-:Y:S08]  /*1cbf0*/  HMMA.16816.F32 R16, R188.reuse, R168, R16 ;  /* 0x000000a8bc10723c */ /* 0x040ff00000001810 */
[----:B------:R-:W-:Y:S01]  /*1cc00*/  HMMA.16816.F32 R12, R188, R170, R12 ;  /* 0x000000aabc0c723c */ /* 0x000fe2000000180c */
[----:B------:R-:W-:Y:S07]  /*1cc10*/  LDSM.16.M88.4 R168, [R223+0xa000] ;  /* 0x00a00000dfa8783b */ /* 0x000fee0000000200 */
[C---:B------:R-:W-:Y:S08]  /*1cc20*/  HMMA.16816.F32 R60, R172.reuse, R8, R60 ;  /* 0x00000008ac3c723c */ /* 0x040ff0000000183c */
[----:B------:R-:W-:Y:S01]  /*1cc30*/  HMMA.16816.F32 R56, R172, R10, R56 ;  /* 0x0000000aac38723c */ /* 0x000fe20000001838 */
[----:B------:R-:W-:Y:S07]  /*1cc40*/  LDSM.16.M88.4 R8, [R206+0x3000] ;  /* 0x00300000ce08783b */ /* 0x000fee0000000200 */
[C---:B------:R-:W-:Y:S08]  /*1cc50*/  HMMA.16816.F32 R28, R188.reuse, R164, R28 ;  /* 0x000000a4bc1c723c */ /* 0x040ff0000000181c */
[C---:B------:R-:W-:Y:S01]  /*1cc60*/  HMMA.16816.F32 R160, R188.reuse, R166, R160 ;  /* 0x000000a6bca0723c */ /* 0x040fe200000018a0 */
[----:B------:R-:W-:Y:S07]  /*1cc70*/  LDSM.16.M88.4 R164, [R205] ;  /* 0x00000000cda4783b */ /* 0x000fee0000000200 */
[C---:B--2---:R-:W-:Y:S08]  /*1cc80*/  HMMA.16816.F32 R156, R188.reuse, R36, R156 ;  /* 0x00000024bc9c723c */ /* 0x044ff0000000189c */
[----:B------:R-:W-:Y:S01]  /*1cc90*/  HMMA.16816.F32 R152, R188, R38, R152 ;  /* 0x00000026bc98723c */ /* 0x000fe20000001898 */
[----:B------:R-:W2:Y:S07]  /*1cca0*/  LDSM.16.M88.4 R36, [R222+0x2000] ;  /* 0x00200000de24783b */ /* 0x000eae0000000200 */
[C---:B-1----:R-:W-:Y:S08]  /*1ccb0*/  HMMA.16816.F32 R16, R180.reuse, R4, R16 ;  /* 0x00000004b410723c */ /* 0x042ff00000001810 */
[----:B------:R-:W-:Y:S01]  /*1ccc0*/  HMMA.16816.F32 R12, R180, R6, R12 ;  /* 0x00000006b40c723c */ /* 0x000fe2000000180c */
[----:B------:R-:W-:Y:S07]  /*1ccd0*/  LDSM.16.M88.4 R4, [R206+0x4000] ;  /* 0x00400000ce04783b */ /* 0x000fee0000000200 */
[C---:B------:R-:W-:Y:S08]  /*1cce0*/  HMMA.16816.F32 R148, R188.reuse, R32, R148 ;  /* 0x00000020bc94723c */ /* 0x040ff00000001894 */
[C---:B------:R-:W-:Y:S01]  /*1ccf0*/  HMMA.16816.F32 R144, R188.reuse, R34, R144 ;  /* 0x00000022bc90723c */ /* 0x040fe20000001890 */
[----:B------:R-:W-:Y:S07]  /*1cd00*/  LDSM.16.M88.4 R32, [R204] ;  /* 0x00000000cc20783b */ /* 0x000fee0000000200 */
[C---:B----4-:R-:W-:Y:S08]  /*1cd10*/  HMMA.16816.F32 R140, R188.reuse, R24, R140 ;  /* 0x00000018bc8c723c */ /* 0x050ff0000000188c */
[C---:B------:R-:W-:Y:S01]  /*1cd20*/  HMMA.16816.F32 R64, R188.reuse, R26, R64 ;  /* 0x0000001abc40723c */ /* 0x040fe20000001840 */
[----:B------:R-:W-:Y:S07]  /*1cd30*/  LDSM.16.M88.4 R24, [R220+0x2000] ;  /* 0x00200000dc18783b */ /* 0x000fee0000000200 */
[C---:B---3--:R-:W-:Y:S08]  /*1cd40*/  HMMA.16816.F32 R60, R188.reuse, R20, R60 ;  /* 0x00000014bc3c723c */ /* 0x048ff0000000183c */
[----:B------:R-:W-:Y:S01]  /*1cd50*/  HMMA.16816.F32 R56, R188, R22, R56 ;  /* 0x00000016bc38723c */ /* 0x000fe20000001838 */
[----:B------:R-:W1:Y:S07]  /*1cd60*/  LDSM.16.M88.4 R20, [R217+0x8000] ;  /* 0x00800000d914783b */ /* 0x000e6e0000000200 */
[C---:B------:R-:W-:Y:S08]  /*1cd70*/  HMMA.16816.F32 R40, R172.reuse, R176, R40 ;  /* 0x000000b0ac28723c */ /* 0x040ff00000001828 */
[----:B------:R-:W-:Y:S01]  /*1cd80*/  HMMA.16816.F32 R184, R172, R178, R184 ;  /* 0x000000b2acb8723c */ /* 0x000fe200000018b8 */
[----:B------:R-:W3:Y:S04]  /*1cd90*/  LDSM.16.M88.4 R176, [R223+0x9000] ;  /* 0x00900000dfb0783b */ /* 0x000ee80000000200 */
[----:B------:R-:W-:Y:S03]  /*1cda0*/  LDSM.16.M88.4 R172, [R223+0x9800] ;  /* 0x00980000dfac783b */ /* 0x000fe60000000200 */
[----:B--2---:R-:W-:Y:S08]  /*1cdb0*/  HMMA.16816.F32 R16, R36, R164, R16 ;  /* 0x000000a42410723c */ /* 0x004ff00000001810 */
[----:B------:R-:W-:Y:S08]  /*1cdc0*/  HMMA.16816.F32 R28, R180, R192, R28 ;  /* 0x000000c0b41c723c */ /* 0x000ff0000000181c */
[----:B------:R-:W-:Y:S01]  /*1cdd0*/  HMMA.16816.F32 R12, R36, R166, R12 ;  /* 0x000000a6240c723c */ /* 0x000fe2000000180c */
[----:B------:R-:W-:Y:S07]  /*1cde0*/  LDSM.16.M88.4 R164, [R223+0xa800] ;  /* 0x00a80000dfa4783b */ /* 0x000fee0000000200 */
[----:B------:R-:W-:Y:S08]  /*1cdf0*/  HMMA.16816.F32 R160, R180, R194, R160 ;  /* 0x000000c2b4a0723c */ /* 0x000ff000000018a0 */
[C---:B------:R-:W-:Y:S08]  /*1ce00*/  HMMA.16816.F32 R52, R188.reuse, R8, R52 ;  /* 0x00000008bc34723c */ /* 0x040ff00000001834 */
[C---:B------:R-:W-:Y:S01]  /*1ce10*/  HMMA.16816.F32 R44, R188.reuse, R10, R44 ;  /* 0x0000000abc2c723c */ /* 0x040fe2000000182c */
[----:B------:R-:W2:Y:S07]  /*1ce20*/  LDSM.16.M88.4 R8, [R219+0x2000] ;  /* 0x00200000db08783b */ /* 0x000eae0000000200 */
[C---:B------:R-:W-:Y:S08]  /*1ce30*/  HMMA.16816.F32 R40, R188.reuse, R196, R40 ;  /* 0x000000c4bc28723c */ /* 0x040ff00000001828 */
[----:B------:R-:W-:Y:S01]  /*1ce40*/  HMMA.16816.F32 R188, R188, R198, R184 ;  /* 0x000000c6bcbc723c */ /* 0x000fe200000018b8 */
[----:B------:R-:W4:Y:S07]  /*1ce50*/  LDSM.16.M88.4 R184, [R217+0x8800] ;  /* 0x00880000d9b8783b */ /* 0x000f2e0000000200 */
[----:B-1----:R-:W-:Y:S08]  /*1ce60*/  HMMA.16816.F32 R16, R24, R20, R16 ;  /* 0x000000141810723c */ /* 0x002ff00000001810 */
[----:B------:R-:W-:Y:S08]  /*1ce70*/  HMMA.16816.F32 R28, R36, R32, R28 ;  /* 0x00000020241c723c */ /* 0x000ff0000000181c */
[----:B------:R-:W-:Y:S01]  /*1ce80*/  HMMA.16816.F32 R12, R24, R22, R12 ;  /* 0x00000016180c723c */ /* 0x000fe2000000180c */
[----:B------:R-:W-:Y:S07]  /*1ce90*/  LDSM.16.M88.4 R20, [R206+0x4800] ;  /* 0x00480000ce14783b */ /* 0x000fee0000000200 */
[----:B------:R-:W-:Y:S01]  /*1cea0*/  HMMA.16816.F32 R160, R36, R34, R160 ;  /* 0x0000002224a0723c */ /* 0x000fe200000018a0 */
[----:B------:R-:W1:Y:S07]  /*1ceb0*/  LDSM.16.M88.4 R32, [R203] ;  /* 0x00000000cb20783b */ /* 0x000e6e0000000200 */
[C---:B---3--:R-:W-:Y:S08]  /*1cec0*/  HMMA.16816.F32 R156, R180.reuse, R176, R156 ;  /* 0x000000b0b49c723c */ /* 0x048ff0000000189c */
[----:B------:R-:W-:Y:S08]  /*1ced0*/  HMMA.16816.F32 R152, R180, R178, R152 ;  /* 0x000000b2b498723c */ /* 0x000ff00000001898 */
[C---:B--2---:R-:W-:Y:S08]  /*1cee0*/  HMMA.16816.F32 R16, R8.reuse, R4, R16 ;  /* 0x000000040810723c */ /* 0x044ff00000001810 */
[----:B------:R-:W-:Y:S01]  /*1cef0*/  HMMA.16816.F32 R12, R8, R6, R12 ;  /* 0x00000006080c723c */ /* 0x000fe2000000180c */
[----:B------:R-:W2:Y:S07]  /*1cf00*/  LDSM.16.M88.4 R4, [R217+0x9000] ;  /* 0x00900000d904783b */ /* 0x000eae0000000200 */
[----:B----4-:R-:W-:Y:S08]  /*1cf10*/  HMMA.16816.F32 R28, R24, R184, R28 ;  /* 0x000000b8181c723c */ /* 0x010ff0000000181c */
[C---:B-1----:R-:W-:Y:S08]  /*1cf20*/  HMMA.16816.F32 R156, R36.reuse, R32, R156 ;  /* 0x00000020249c723c */ /* 0x042ff0000000189c */
[----:B------:R-:W-:Y:S01]  /*1cf30*/  HMMA.16816.F32 R152, R36, R34, R152 ;  /* 0x000000222498723c */ /* 0x000fe20000001898 */
[-C--:B------:R-:W-:Y:S01]  /*1cf40*/  FMUL.FTZ R16, R16, R49.reuse ;  /* 0x0000003110107220 */ /* 0x080fe20000410000 */
[----:B------:R-:W-:Y:S01]  /*1cf50*/  LDSM.16.M88.4 R32, [R206+0x5000] ;  /* 0x00500000ce20783b */ /* 0x000fe20000000200 */
[----:B------:R-:W-:-:S02]  /*1cf60*/  FMUL.FTZ R17, R17, R49 ;  /* 0x0000003111117220 */ /* 0x000fc40000410000 */
[----:B------:R-:W-:-:S03]  /*1cf70*/  FMUL.FTZ R18, R18, R49 ;  /* 0x0000003112127220 */ /* 0x000fc60000410000 */
[----:B------:R-:W-:Y:S01]  /*1cf80*/  HMMA.16816.F32 R60, R180, R164, R60 ;  /* 0x000000a4b43c723c */ /* 0x000fe2000000183c */
[----:B------:R-:W-:-:S07]  /*1cf90*/  FMUL.FTZ R19, R19, R49 ;  /* 0x0000003113137220 */ /* 0x000fce0000410000 */
[C---:B------:R-:W-:Y:S01]  /*1cfa0*/  HMMA.16816.F32 R56, R180.reuse, R166, R56 ;  /* 0x000000a6b438723c */ /* 0x040fe20000001838 */
[----:B------:R-:W1:Y:S01]  /*1cfb0*/  LDSM.16.M88.4 R164, [R202] ;  /* 0x00000000caa4783b */ /* 0x000e620000000200 */
[----:B------:R-:W-:Y:S06]  /*1cfc0*/  MUFU.TANH R133, R16 ;  /* 0x0000001000857308 */ /* 0x000fec0000002400 */
[----:B------:R-:W-:Y:S02]  /*1cfd0*/  HMMA.16816.F32 R140, R180, R168, R140 ;  /* 0x000000a8b48c723c */ /* 0x000fe4000000188c */
[----:B------:R-:W3:Y:S08]  /*1cfe0*/  MUFU.TANH R137, R17 ;  /* 0x0000001100897308 */ /* 0x000ef00000002400 */
[----:B------:R-:W-:Y:S01]  /*1cff0*/  MUFU.TANH R136, R18 ;  /* 0x0000001200887308 */ /* 0x000fe20000002400 */
[----:B------:R-:W-:Y:S07]  /*1d000*/  HMMA.16816.F32 R28, R8, R20, R28 ;  /* 0x00000014081c723c */ /* 0x000fee000000181c */
[----:B------:R4:W5:Y:S01]  /*1d010*/  MUFU.TANH R168, R19 ;  /* 0x0000001300a87308 */ /* 0x0009620000002400 */
[----:B------:R-:W-:Y:S01]  /*1d020*/  HMMA.16816.F32 R148, R180, R172, R148 ;  /* 0x000000acb494723c */ /* 0x000fe20000001894 */
[----:B------:R-:W-:-:S02]  /*1d030*/  FMUL.FTZ R12, R12, R49 ;  /* 0x000000310c0c7220 */ /* 0x000fc40000410000 */
[-C--:B------:R-:W-:Y:S01]  /*1d040*/  FMUL.FTZ R13, R13, R49.reuse ;  /* 0x000000310d0d7220 */ /* 0x080fe20000410000 */
[----:B----4-:R-:W4:Y:S04]  /*1d050*/  LDSM.16.M88.4 R16, [R223+0xb000] ;  /* 0x00b00000df10783b */ /* 0x010f280000000200 */
[----:B------:R-:W-:Y:S01]  /*1d060*/  HMMA.16816.F32 R144, R180, R174, R144 ;  /* 0x000000aeb490723c */ /* 0x000fe20000001890 */
[-C--:B------:R-:W-:Y:S02]  /*1d070*/  FMUL.FTZ R14, R14, R49.reuse ;  /* 0x000000310e0e7220 */ /* 0x080fe40000410000 */
[----:B------:R-:W-:-:S05]  /*1d080*/  FMUL.FTZ R15, R15, R49 ;  /* 0x000000310f0f7220 */ /* 0x000fca0000410000 */
[C---:B--2---:R-:W-:Y:S01]  /*1d090*/  HMMA.16816.F32 R156, R24.reuse, R4, R156 ;  /* 0x00000004189c723c */ /* 0x044fe2000000189c */
[----:B------:R-:W2:Y:S07]  /*1d0a0*/  MUFU.TANH R169, R12 ;  /* 0x0000000c00a97308 */ /* 0x000eae0000002400 */
[----:B------:R-:W-:Y:S01]  /*1d0b0*/  HMMA.16816.F32 R152, R24, R6, R152 ;  /* 0x000000061898723c */ /* 0x000fe20000001898 */
[----:B------:R-:W1:Y:S01]  /*1d0c0*/  LDSM.16.M88.4 R4, [R201] ;  /* 0x00000000c904783b */ /* 0x000e620000000200 */
[----:B------:R-:W1:Y:S06]  /*1d0d0*/  MUFU.TANH R172, R14 ;  /* 0x0000000e00ac7308 */ /* 0x000e6c0000002400 */
[----:B------:R-:W-:Y:S02]  /*1d0e0*/  HMMA.16816.F32 R64, R180, R170, R64 ;  /* 0x000000aab440723c */ /* 0x000fe40000001840 */
[----:B------:R-:W1:Y:S08]  /*1d0f0*/  MUFU.TANH R170, R13 ;  /* 0x0000000d00aa7308 */ /* 0x000e700000002400 */
[----:B------:R2:W1:Y:S01]  /*1d100*/  MUFU.TANH R173, R15 ;  /* 0x0000000f00ad7308 */ /* 0x0004620000002400 */
[----:B------:R-:W-:-:S02]  /*1d110*/  FMUL.FTZ R28, R28, R49 ;  /* 0x000000311c1c7220 */ /* 0x000fc40000410000 */
[-C--:B------:R-:W-:Y:S01]  /*1d120*/  FMUL.FTZ R29, R29, R49.reuse ;  /* 0x000000311d1d7220 */ /* 0x080fe20000410000 */
[----:B--2---:R-:W2:Y:S01]  /*1d130*/  LDSM.16.M88.4 R12, [R217+0x9800] ;  /* 0x00980000d90c783b */ /* 0x004ea20000000200 */
[-C--:B------:R-:W-:Y:S02]  /*1d140*/  FMUL.FTZ R30, R30, R49.reuse ;  /* 0x000000311e1e7220 */ /* 0x080fe40000410000 */
[-C--:B------:R-:W-:Y:S01]  /*1d150*/  FMUL.FTZ R31, R31, R49.reuse ;  /* 0x000000311f1f7220 */ /* 0x080fe20000410000 */
[----:B------:R-:W-:Y:S01]  /*1d160*/  HMMA.16816.F32 R160, R24, R186, R160 ;  /* 0x000000ba18a0723c */ /* 0x000fe200000018a0 */
[----:B------:R-:W-:Y:S07]  /*1d170*/  MUFU.TANH R171, R28 ;  /* 0x0000001c00ab7308 */ /* 0x000fee0000002400 */
[C---:B-1----:R-:W-:Y:S01]  /*1d180*/  HMMA.16816.F32 R148, R36.reuse, R164, R148 ;  /* 0x000000a42494723c */ /* 0x042fe20000001894 */
[----:B------:R-:W-:Y:S07]  /*1d190*/  MUFU.TANH R174, R29 ;  /* 0x0000001d00ae7308 */ /* 0x000fee0000002400 */
[----:B------:R-:W-:Y:S01]  /*1d1a0*/  HMMA.16816.F32 R144, R36, R166, R144 ;  /* 0x000000a62490723c */ /* 0x000fe20000001890 */
[----:B------:R-:W1:Y:S08]  /*1d1b0*/  MUFU.TANH R175, R30 ;  /* 0x0000001e00af7308 */ /* 0x000e700000002400 */
[----:B------:R1:W1:Y:S01]  /*1d1c0*/  MUFU.TANH R177, R31 ;  /* 0x0000001f00b17308 */ /* 0x0002620000002400 */
[C---:B----4-:R-:W-:Y:S08]  /*1d1d0*/  HMMA.16816.F32 R52, R180.reuse, R16, R52 ;  /* 0x00000010b434723c */ /* 0x050ff00000001834 */
[----:B------:R-:W-:Y:S01]  /*1d1e0*/  HMMA.16816.F32 R44, R180, R18, R44 ;  /* 0x00000012b42c723c */ /* 0x000fe2000000182c */
[----:B------:R-:W-:Y:S04]  /*1d1f0*/  LDSM.16.M88.4 R16, [R206+0x5800] ;  /* 0x00580000ce10783b */ /* 0x000fe80000000200 */
[----:B-1----:R-:W1:Y:S03]  /*1d200*/  LDSM.16.M88.4 R28, [R217+0xa000] ;  /* 0x00a00000d91c783b */ /* 0x002e660000000200 */
[----:B------:R-:W-:Y:S08]  /*1d210*/  HMMA.16816.F32 R140, R36, R4, R140 ;  /* 0x00000004248c723c */ /* 0x000ff0000000188c */
[----:B------:R-:W-:Y:S01]  /*1d220*/  HMMA.16816.F32 R160, R8, R22, R160 ;  /* 0x0000001608a0723c */ /* 0x000fe200000018a0 */
[----:B------:R-:W4:Y:S07]  /*1d230*/  LDSM.16.M88.4 R20, [R200] ;  /* 0x00000000c814783b */ /* 0x000f2e0000000200 */
[C---:B--2---:R-:W-:Y:S08]  /*1d240*/  HMMA.16816.F32 R148, R24.reuse, R12, R148 ;  /* 0x0000000c1894723c */ /* 0x044ff00000001894 */
[----:B------:R-:W-:Y:S01]  /*1d250*/  HMMA.16816.F32 R144, R24, R14, R144 ;  /* 0x0000000e1890723c */ /* 0x000fe20000001890 */
[----:B------:R-:W2:Y:S07]  /*1d260*/  LDSM.16.M88.4 R12, [R223+0xb800] ;  /* 0x00b80000df0c783b */ /* 0x000eae0000000200 */
[----:B------:R-:W-:Y:S01]  /*1d270*/  HMMA.16816.F32 R64, R36, R6, R64 ;  /* 0x000000062440723c */ /* 0x000fe20000001840 */
[----:B------:R-:W2:Y:S07]  /*1d280*/  LDSM.16.M88.4 R4, [R206+0x6000] ;  /* 0x00600000ce04783b */ /* 0x000eae0000000200 */
[----:B-1----:R-:W-:Y:S08]  /*1d290*/  HMMA.16816.F32 R140, R24, R28, R140 ;  /* 0x0000001c188c723c */ /* 0x002ff0000000188c */
[C---:B------:R-:W-:Y:S08]  /*1d2a0*/  HMMA.16816.F32 R148, R8.reuse, R16, R148 ;  /* 0x000000100894723c */ /* 0x040ff00000001894 */
[----:B------:R-:W-:Y:S01]  /*1d2b0*/  HMMA.16816.F32 R144, R8, R18, R144 ;  /* 0x000000120890723c */ /* 0x000fe20000001890 */
[----:B------:R-:W1:Y:S07]  /*1d2c0*/  LDSM.16.M88.4 R16, [R217+0xa800] ;  /* 0x00a80000d910783b */ /* 0x000e6e0000000200 */
[----:B------:R-:W-:Y:S01]  /*1d2d0*/  HMMA.16816.F32 R64, R24, R30, R64 ;  /* 0x0000001e1840723c */ /* 0x000fe20000001840 */
[----:B------:R-:W1:Y:S07]  /*1d2e0*/  LDSM.16.M88.4 R28, [R139] ;  /* 0x000000008b1c783b */ /* 0x000e6e0000000200 */
[----:B----4-:R-:W-:Y:S08]  /*1d2f0*/  HMMA.16816.F32 R60, R36, R20, R60 ;  /* 0x00000014243c723c */ /* 0x010ff0000000183c */
[----:B--2---:R-:W-:Y:S01]  /*1d300*/  HMMA.16816.F32 R40, R180, R12, R40 ;  /* 0x0000000cb428723c */ /* 0x004fe20000001828 */
[----:B------:R-:W2:Y:S07]  /*1d310*/  S2R R12, SR_TID.X ;  /* 0x00000000000c7919 */ /* 0x000eae0000002100 */
[----:B------:R-:W-:Y:S08]  /*1d320*/  HMMA.16816.F32 R140, R8, R4, R140 ;  /* 0x00000004088c723c */ /* 0x000ff0000000188c */
[----:B------:R-:W-:Y:S01]  /*1d330*/  HMMA.16816.F32 R56, R36, R22, R56 ;  /* 0x000000162438723c */ /* 0x000fe20000001838 */
[----:B------:R-:W4:Y:S07]  /*1d340*/  LDSM.16.M88.4 R20, [R206+0x6800] ;  /* 0x00680000ce14783b */ /* 0x000f2e0000000200 */
[----:B------:R-:W-:Y:S01]  /*1d350*/  HMMA.16816.F32 R64, R8, R6, R64 ;  /* 0x000000060840723c */ /* 0x000fe20000001840 */
[----:B------:R-:W3:Y:S01]  /*1d360*/  LDSM.16.M88.4 R4, [R217+0xb000] ;  /* 0x00b00000d904783b */ /* 0x000ee20000000200 */
[----:B------:R-:W-:-:S02]  /*1d370*/  FMUL.FTZ R147, R147, R49 ;  /* 0x0000003193937220 */ /* 0x000fc40000410000 */
[----:B--2---:R-:W-:-:S04]  /*1d380*/  IMAD.SHL.U32 R12, R12, 0x2, RZ ;  /* 0x000000020c0c7824 */ /* 0x004fc800078e00ff */
[----:B-1----:R-:W-:Y:S01]  /*1d390*/  HMMA.16816.F32 R60, R24, R16, R60 ;  /* 0x00000010183c723c */ /* 0x002fe2000000183c */
[----:B------:R-:W-:Y:S01]  /*1d3a0*/  FMUL.FTZ R140, R140, R49 ;  /* 0x000000318c8c7220 */ /* 0x000fe20000410000 */
[----:B------:R-:W-:Y:S06]  /*1d3b0*/  MUFU.TANH R167, R147 ;  /* 0x0000009300a77308 */ /* 0x000fec0000002400 */
[----:B------:R-:W-:Y:S02]  /*1d3c0*/  HMMA.16816.F32 R188, R180, R14, R188 ;  /* 0x0000000eb4bc723c */ /* 0x000fe400000018bc */
[----:B------:R1:W-:Y:S06]  /*1d3d0*/  MUFU.TANH R147, R140 ;  /* 0x0000008c00937308 */ /* 0x0003ec0000002400 */
[----:B------:R-:W-:Y:S08]  /*1d3e0*/  HMMA.16816.F32 R52, R36, R28, R52 ;  /* 0x0000001c2434723c */ /* 0x000ff00000001834 */
[----:B------:R-:W-:Y:S01]  /*1d3f0*/  HMMA.16816.F32 R156, R8, R32, R156 ;  /* 0x00000020089c723c */ /* 0x000fe2000000189c */
[----:B-1----:R-:W-:-:S02]  /*1d400*/  LOP3.LUT R140, R12, 0x6, RZ, 0xc0, !PT ;  /* 0x000000060c8c7812 */ /* 0x002fc400078ec0ff */
[----:B------:R-:W1:Y:S05]  /*1d410*/  LDSM.16.M88.4 R12, [R138] ;  /* 0x000000008a0c783b */ /* 0x000e6a0000000200 */
[----:B------:R-:W-:Y:S01]  /*1d420*/  HMMA.16816.F32 R56, R24, R18, R56 ;  /* 0x000000121838723c */ /* 0x000fe20000001838 */
[----:B------:R-:W-:Y:S02]  /*1d430*/  IMAD R140, R240, 0x80, R140 ;  /* 0x00000080f08c7824 */ /* 0x000fe400078e028c */
[-C--:B------:R-:W-:Y:S02]  /*1d440*/  FMUL.FTZ R32, R161, R49.reuse ;  /* 0x00000031a1207220 */ /* 0x080fe40000410000 */
[----:B------:R-:W-:Y:S01]  /*1d450*/  FMUL.FTZ R160, R160, R49 ;  /* 0x00000031a0a07220 */ /* 0x000fe20000410000 */
[----:B------:R-:W-:-:S02]  /*1d460*/  IADD3 R16, R140, 0x1, RZ ;  /* 0x000000018c107810 */ /* 0x000fc40007ffe0ff */
[----:B------:R-:W-:Y:S01]  /*1d470*/  HMMA.16816.F32 R152, R8, R34, R152 ;  /* 0x000000220898723c */ /* 0x000fe20000001898 */
[-C--:B------:R-:W-:Y:S02]  /*1d480*/  FMUL.FTZ R33, R162, R49.reuse ;  /* 0x00000031a2217220 */ /* 0x080fe40000410000 */
[----:B------:R-:W-:-:S05]  /*1d490*/  FMUL.FTZ R161, R163, R49 ;  /* 0x00000031a3a17220 */ /* 0x000fca0000410000 */
[----:B----4-:R-:W-:Y:S01]  /*1d4a0*/  HMMA.16816.F32 R60, R8, R20, R60 ;  /* 0x00000014083c723c */ /* 0x010fe2000000183c */
[C---:B------:R-:W-:Y:S02]  /*1d4b0*/  ISETP.GE.AND P6, PT, R16.reuse, R0, PT ;  /* 0x000000001000720c */ /* 0x040fe40003fc6270 */
[----:B------:R-:W-:Y:S01]  /*1d4c0*/  ISETP.GE.AND P4, PT, R16, R2, PT ;  /* 0x000000021000720c */ /* 0x000fe20003f86270 */
[-C--:B------:R-:W-:Y:S01]  /*1d4d0*/  FMUL.FTZ R34, R156, R49.reuse ;  /* 0x000000319c227220 */ /* 0x080fe20000410000 */
[----:B------:R-:W-:Y:S01]  /*1d4e0*/  MUFU.TANH R160, R160 ;  /* 0x000000a000a07308 */ /* 0x000fe20000002400 */
[-C--:B------:R-:W-:Y:S02]  /*1d4f0*/  FMUL.FTZ R35, R157, R49.reuse ;  /* 0x000000319d237220 */ /* 0x080fe40000410000 */
[----:B---3--:R-:W-:Y:S01]  /*1d500*/  HMMA.16816.F32 R52, R24, R4, R52 ;  /* 0x000000041834723c */ /* 0x008fe20000001834 */
[-C--:B------:R-:W-:Y:S01]  /*1d510*/  FMUL.FTZ R156, R158, R49.reuse ;  /* 0x000000319e9c7220 */ /* 0x080fe20000410000 */
[----:B------:R-:W-:Y:S01]  /*1d520*/  FSEL R179, R137, -INF , !P6 ;  /* 0xff80000089b37808 */ /* 0x000fe20007000000 */
[-C--:B------:R-:W-:Y:S01]  /*1d530*/  FMUL.FTZ R157, R159, R49.reuse ;  /* 0x000000319f9d7220 */ /* 0x080fe20000410000 */
[----:B-----5:R-:W-:Y:S01]  /*1d540*/  FSEL R180, R168, -INF , !P4 ;  /* 0xff800000a8b47808 */ /* 0x020fe20006000000 */
[----:B------:R-:W-:Y:S03]  /*1d550*/  MUFU.TANH R32, R32 ;  /* 0x0000002000207308 */ /* 0x000fe60000002400 */
[----:B------:R-:W-:Y:S01]  /*1d560*/  HMMA.16816.F32 R44, R36, R30, R44 ;  /* 0x0000001e242c723c */ /* 0x000fe2000000182c */
[C---:B------:R-:W-:Y:S01]  /*1d570*/  IADD3 R5, R140.reuse, 0x8, RZ ;  /* 0x000000088c057810 */ /* 0x040fe20007ffe0ff */
[-C--:B------:R-:W-:Y:S01]  /*1d580*/  FMUL.FTZ R65, R65, R49.reuse ;  /* 0x0000003141417220 */ /* 0x080fe20000410000 */
[----:B------:R-:W-:Y:S01]  /*1d590*/  IADD3 R4, R140, 0x9, RZ ;  /* 0x000000098c047810 */ /* 0x000fe20007ffe0ff */
[----:B------:R-:W-:Y:S01]  /*1d5a0*/  FMUL.FTZ R66, R66, R49 ;  /* 0x0000003142427220 */ /* 0x000fe20000410000 */
[----:B------:R-:W2:Y:S03]  /*1d5b0*/  MUFU.TANH R33, R33 ;  /* 0x0000002100217308 */ /* 0x000ea60000002400 */
[----:B------:R-:W-:Y:S01]  /*1d5c0*/  HMMA.16816.F32 R56, R8, R22, R56 ;  /* 0x000000160838723c */ /* 0x000fe20000001838 */
[----:B------:R-:W3:Y:S01]  /*1d5d0*/  LDSM.16.M88.4 R20, [R217+0xb800] ;  /* 0x00b80000d914783b */ /* 0x000ee20000000200 */
[----:B------:R-:W-:-:S03]  /*1d5e0*/  ISETP.GE.AND P5, PT, R5, R0, PT ;  /* 0x000000000500720c */ /* 0x000fc60003fa6270 */
[----:B------:R-:W4:Y:S01]  /*1d5f0*/  MUFU.TANH R161, R161 ;  /* 0x000000a100a17308 */ /* 0x000f220000002400 */
[----:B------:R-:W-:Y:S01]  /*1d600*/  ISETP.GE.AND P3, PT, R5, R2, PT ;  /* 0x000000020500720c */ /* 0x000fe20003f66270 */
[-C--:B------:R-:W-:Y:S01]  /*1d610*/  FMUL.FTZ R64, R64, R49.reuse ;  /* 0x0000003140407220 */ /* 0x080fe20000410000 */
[C---:B------:R-:W-:Y:S01]  /*1d620*/  ISETP.GE.AND P6, PT, R4.reuse, R0, PT ;  /* 0x000000000400720c */ /* 0x040fe20003fc6270 */
[----:B------:R-:W-:Y:S01]  /*1d630*/  FMUL.FTZ R67, R67, R49 ;  /* 0x0000003143437220 */ /* 0x000fe20000410000 */
[----:B------:R-:W-:Y:S01]  /*1d640*/  ISETP.GE.AND P4, PT, R4, R2, PT ;  /* 0x000000020400720c */ /* 0x000fe20003f86270 */
[----:B------:R-:W5:Y:S01]  /*1d650*/  LDSM.16.M88.4 R16, [R206+0x7000] ;  /* 0x00700000ce10783b */ /* 0x000f620000000200 */
[C---:B------:R-:W-:Y:S02]  /*1d660*/  IADD3 R5, R140.reuse, 0x10, RZ ;  /* 0x000000108c057810 */ /* 0x040fe40007ffe0ff */
[----:B------:R-:W-:Y:S01]  /*1d670*/  IADD3 R4, R140, 0x11, RZ ;  /* 0x000000118c047810 */ /* 0x000fe20007ffe0ff */
[----:B------:R-:W-:Y:S01]  /*1d680*/  MUFU.TANH R34, R34 ;  /* 0x0000002200227308 */ /* 0x000fe20000002400 */
[----:B------:R-:W-:-:S02]  /*1d690*/  FSEL R182, R169, -INF , !P5 ;  /* 0xff800000a9b67808 */ /* 0x000fc40006800000 */
[----:B------:R-:W-:Y:S02]  /*1d6a0*/  FSEL R183, R172, -INF , !P3 ;  /* 0xff800000acb77808 */ /* 0x000fe40005800000 */
[----:B------:R-:W-:Y:S02]  /*1d6b0*/  FSEL R181, R170, -INF , !P6 ;  /* 0xff800000aab57808 */ /* 0x000fe40007000000 */
[----:B------:R-:W-:Y:S01]  /*1d6c0*/  FSEL R184, R173, -INF , !P4 ;  /* 0xff800000adb87808 */ /* 0x000fe20006000000 */
[----:B------:R-:W-:Y:S01]  /*1d6d0*/  MUFU.TANH R35, R35 ;  /* 0x0000002300237308 */ /* 0x000fe20000002400 */
[C---:B------:R-:W-:Y:S02]  /*1d6e0*/  ISETP.GE.AND P5, PT, R5.reuse, R0, PT ;  /* 0x000000000500720c */ /* 0x040fe40003fa6270 */
[----:B------:R-:W-:Y:S02]  /*1d6f0*/  ISETP.GE.AND P3, PT, R5, R2, PT ;  /* 0x000000020500720c */ /* 0x000fe40003f66270 */
[----:B------:R-:W-:-:S02]  /*1d700*/  ISETP.GE.AND P6, PT, R4, R0, PT ;  /* 0x000000000400720c */ /* 0x000fc40003fc6270 */
[----:B------:R-:W-:Y:S01]  /*1d710*/  ISETP.GE.AND P4, PT, R4, R2, PT ;  /* 0x000000020400720c */ /* 0x000fe20003f86270 */
[----:B------:R-:W1:Y:S01]  /*1d720*/  MUFU.TANH R156, R156 ;  /* 0x0000009c009c7308 */ /* 0x000e620000002400 */
[C---:B------:R-:W-:Y:S02]  /*1d730*/  IADD3 R5, R140.reuse, 0x18, RZ ;  /* 0x000000188c057810 */ /* 0x040fe40007ffe0ff */
[----:B------:R-:W-:-:S05]  /*1d740*/  IADD3 R4, R140, 0x19, RZ ;  /* 0x000000198c047810 */ /* 0x000fca0007ffe0ff */
[----:B------:R-:W2:Y:S01]  /*1d750*/  MUFU.TANH R157, R157 ;  /* 0x0000009d009d7308 */ /* 0x000ea20000002400 */
[----:B------:R-:W-:Y:S02]  /*1d760*/  FSEL R178, R175, -INF , !P3 ;  /* 0xff800000afb27808 */ /* 0x000fe40005800000 */
[----:B------:R-:W-:Y:S02]  /*1d770*/  FSEL R177, R177, -INF , !P4 ;  /* 0xff800000b1b17808 */ /* 0x000fe40006000000 */
[----:B------:R-:W-:-:S03]  /*1d780*/  ISETP.GE.AND P3, PT, R5, R2, PT ;  /* 0x000000020500720c */ /* 0x000fc60003f66270 */
[----:B------:R3:W-:Y:S01]  /*1d790*/  MUFU.TANH R162, R65 ;  /* 0x0000004100a27308 */ /* 0x0007e20000002400 */
[----:B------:R-:W-:Y:S01]  /*1d7a0*/  ISETP.GE.AND P4, PT, R4, R2, PT ;  /* 0x000000020400720c */ /* 0x000fe20003f86270 */
[----:B-1----:R-:W-:Y:S01]  /*1d7b0*/  HMMA.16816.F32 R40, R36, R12, R40 ;  /* 0x0000000c2428723c */ /* 0x002fe20000001828 */
[----:B------:R-:W-:-:S05]  /*1d7c0*/  FMUL.FTZ R152, R152, R49 ;  /* 0x0000003198987220 */ /* 0x000fca0000410000 */
[----:B------:R1:W-:Y:S01]  /*1d7d0*/  MUFU.TANH R164, R66 ;  /* 0x0000004200a47308 */ /* 0x0003e20000002400 */
[----:B------:R-:W-:Y:S01]  /*1d7e0*/  FMUL.FTZ R13, R63, R49 ;  /* 0x000000313f0d7220 */ /* 0x000fe20000410000 */
[----:B--2---:R-:W-:Y:S02]  /*1d7f0*/  FSEL R63, R33, -INF , !P3 ;  /* 0xff800000213f7808 */ /* 0x004fe40005800000 */
[----:B---3--:R-:W-:Y:S02]  /*1d800*/  FSEL R65, R174, -INF , !P6 ;  /* 0xff800000ae417808 */ /* 0x008fe40007000000 */
[----:B------:R-:W-:Y:S02]  /*1d810*/  ISETP.GE.AND P6, PT, R4, R0, PT ;  /* 0x000000000400720c */ /* 0x000fe40003fc6270 */
[----:B------:R-:W-:Y:S02]  /*1d820*/  IADD3 R4, R140, 0x21, RZ ;  /* 0x000000218c047810 */ /* 0x000fe40007ffe0ff */
[----:B-1----:R-:W-:-:S02]  /*1d830*/  FSEL R66, R171, -INF , !P5 ;  /* 0xff800000ab427808 */ /* 0x002fc40006800000 */
[----:B------:R-:W-:Y:S02]  /*1d840*/  ISETP.GE.AND P5, PT, R5, R0, PT ;  /* 0x000000000500720c */ /* 0x000fe40003fa6270 */
[----:B------:R-:W-:Y:S01]  /*1d850*/  IADD3 R5, R140, 0x20, RZ ;  /* 0x000000208c057810 */ /* 0x000fe20007ffe0ff */
[----:B------:R1:W-:Y:S01]  /*1d860*/  MUFU.TANH R158, R64 ;  /* 0x00000040009e7308 */ /* 0x0003e20000002400 */
[----:B----4-:R-:W-:Y:S02]  /*1d870*/  FSEL R31, R161, -INF , !P4 ;  /* 0xff800000a11f7808 */ /* 0x010fe40006000000 */
[-C--:B------:R-:W-:Y:S02]  /*1d880*/  ISETP.GE.AND P3, PT, R5, R2.reuse, PT ;  /* 0x000000020500720c */ /* 0x080fe40003f66270 */
[----:B------:R-:W-:-:S03]  /*1d890*/  ISETP.GE.AND P4, PT, R4, R2, PT ;  /* 0x000000020400720c */ /* 0x000fc60003f86270 */
[----:B------:R2:W-:Y:S01]  /*1d8a0*/  MUFU.TANH R163, R67 ;  /* 0x0000004300a37308 */ /* 0x0005e20000002400 */
[----:B------:R-:W-:Y:S01]  /*1d8b0*/  HMMA.16816.F32 R188, R36, R14, R188 ;  /* 0x0000000e24bc723c */ /* 0x000fe200000018bc */
[----:B------:R-:W-:Y:S02]  /*1d8c0*/  FSEL R29, R156, -INF , !P3 ;  /* 0xff8000009c1d7808 */ /* 0x000fe40005800000 */
[----:B-1----:R-:W-:Y:S02]  /*1d8d0*/  FSEL R64, R32, -INF , !P6 ;  /* 0xff80000020407808 */ /* 0x002fe40007000000 */
[----:B------:R-:W-:Y:S02]  /*1d8e0*/  ISETP.GE.AND P6, PT, R4, R0, PT ;  /* 0x000000000400720c */ /* 0x000fe40003fc6270 */
[----:B------:R1:W3:Y:S01]  /*1d8f0*/  MUFU.TANH R176, R152 ;  /* 0x0000009800b07308 */ /* 0x0002e20000002400 */
[----:B------:R-:W-:Y:S02]  /*1d900*/  IADD3 R4, R140, 0x29, RZ ;  /* 0x000000298c047810 */ /* 0x000fe40007ffe0ff */
[----:B--2---:R-:W-:-:S02]  /*1d910*/  FSEL R67, R160, -INF , !P5 ;  /* 0xff800000a0437808 */ /* 0x004fc40006800000 */
[----:B------:R-:W-:Y:S02]  /*1d920*/  ISETP.GE.AND P5, PT, R5, R0, PT ;  /* 0x000000000500720c */ /* 0x000fe40003fa6270 */
[----:B------:R-:W-:Y:S01]  /*1d930*/  IADD3 R5, R140, 0x28, RZ ;  /* 0x000000288c057810 */ /* 0x000fe20007ffe0ff */
[----:B------:R-:W-:Y:S01]  /*1d940*/  HMMA.16816.F32 R44, R24, R6, R44 ;  /* 0x00000006182c723c */ /* 0x000fe2000000182c */
[----:B------:R-:W-:Y:S02]  /*1d950*/  FSEL R137, R35, -INF , !P6 ;  /* 0xff80000023897808 */ /* 0x000fe40007000000 */
[----:B------:R-:W-:Y:S01]  /*1d960*/  FSEL R28, R157, -INF , !P4 ;  /* 0xff8000009d1c7808 */ /* 0x000fe20006000000 */
[-C--:B-1----:R-:W-:Y:S02]  /*1d970*/  FMUL.FTZ R152, R153, R49.reuse ;  /* 0x0000003199987220 */ /* 0x082fe40000410000 */
[----:B------:R-:W-:Y:S01]  /*1d980*/  FMUL.FTZ R153, R154, R49 ;  /* 0x000000319a997220 */ /* 0x000fe20000410000 */
[----:B------:R-:W-:-:S02]  /*1d990*/  FSEL R154, R34, -INF , !P5 ;  /* 0xff800000229a7808 */ /* 0x000fc40006800000 */
[C---:B------:R-:W-:Y:S02]  /*1d9a0*/  ISETP.GE.AND P5, PT, R5.reuse, R0, PT ;  /* 0x000000000500720c */ /* 0x040fe40003fa6270 */
[----:B------:R-:W-:Y:S02]  /*1d9b0*/  ISETP.GE.AND P3, PT, R5, R2, PT ;  /* 0x000000020500720c */ /* 0x000fe40003f66270 */
[C---:B------:R-:W-:Y:S02]  /*1d9c0*/  ISETP.GE.AND P6, PT, R4.reuse, R0, PT ;  /* 0x000000000400720c */ /* 0x040fe40003fc6270 */
[----:B------:R-:W-:Y:S02]  /*1d9d0*/  ISETP.GE.AND P4, PT, R4, R2, PT ;  /* 0x000000020400720c */ /* 0x000fe40003f86270 */
[----:B------:R-:W1:Y:S01]  /*1d9e0*/  LDSM.16.M88.4 R4, [R206+0x7800] ;  /* 0x00780000ce04783b */ /* 0x000e620000000200 */
[-C--:B------:R-:W-:Y:S01]  /*1d9f0*/  FMUL.FTZ R149, R149, R49.reuse ;  /* 0x0000003195957220 */ /* 0x080fe20000410000 */
[----:B------:R-:W-:Y:S01]  /*1da00*/  HMMA.16816.F32 R40, R24, R20, R40 ;  /* 0x000000141828723c */ /* 0x000fe20000001828 */
[-C--:B------:R-:W-:Y:S01]  /*1da10*/  FMUL.FTZ R155, R155, R49.reuse ;  /* 0x000000319b9b7220 */ /* 0x080fe20000410000 */
[----:B------:R-:W-:Y:S01]  /*1da20*/  MUFU.TANH R152, R152 ;  /* 0x0000009800987308 */ /* 0x000fe20000002400 */
[----:B------:R-:W-:-:S05]  /*1da30*/  FMUL.FTZ R148, R148, R49 ;  /* 0x0000003194947220 */ /* 0x000fca0000410000 */
[----:B------:R-:W-:Y:S02]  /*1da40*/  HMMA.16816.F32 R188, R24, R22, R188 ;  /* 0x0000001618bc723c */ /* 0x000fe400000018bc */
[----:B------:R-:W2:Y:S01]  /*1da50*/  MUFU.TANH R153, R153 ;  /* 0x0000009900997308 */ /* 0x000ea20000002400 */
[-C--:B------:R-:W-:Y:S02]  /*1da60*/  FMUL.FTZ R144, R144, R49.reuse ;  /* 0x0000003190907220 */ /* 0x080fe40000410000 */
[-C--:B------:R-:W-:Y:S02]  /*1da70*/  FMUL.FTZ R146, R146, R49.reuse ;  /* 0x0000003192927220 */ /* 0x080fe40000410000 */
[-C--:B------:R-:W-:Y:S01]  /*1da80*/  FMUL.FTZ R145, R145, R49.reuse ;  /* 0x0000003191917220 */ /* 0x080fe20000410000 */
[----:B-----5:R-:W-:Y:S01]  /*1da90*/  HMMA.16816.F32 R52, R8, R16, R52 ;  /* 0x000000100834723c */ /* 0x020fe20000001834 */
[-C--:B------:R-:W-:Y:S01]  /*1daa0*/  FMUL.FTZ R141, R141, R49.reuse ;  /* 0x000000318d8d7220 */ /* 0x080fe20000410000 */
[----:B------:R4:W-:Y:S01]  /*1dab0*/  MUFU.TANH R159, R149 ;  /* 0x00000095009f7308 */ /* 0x0009e20000002400 */
[----:B------:R-:W-:-:S02]  /*1dac0*/  FMUL.FTZ R143, R143, R49 ;  /* 0x000000318f8f7220 */ /* 0x000fc40000410000 */
[-C--:B------:R-:W-:Y:S01]  /*1dad0*/  FMUL.FTZ R142, R142, R49.reuse ;  /* 0x000000318e8e7220 */ /* 0x080fe20000410000 */
[----:B------:R-:W-:Y:S01]  /*1dae0*/  IADD3 R32, R140, 0x31, RZ ;  /* 0x000000318c207810 */ /* 0x000fe20007ffe0ff */
[-C--:B------:R-:W-:Y:S01]  /*1daf0*/  FMUL.FTZ R60, R60, R49.reuse ;  /* 0x000000313c3c7220 */ /* 0x080fe20000410000 */
[----:B------:R-:W-:Y:S01]  /*1db00*/  HMMA.16816.F32 R44, R8, R18, R44 ;  /* 0x00000012082c723c */ /* 0x000fe2000000182c */
[----:B---3--:R-:W-:Y:S01]  /*1db10*/  FSEL R176, R176, -INF , !P5 ;  /* 0xff800000b0b07808 */ /* 0x008fe20006800000 */
[----:B------:R-:W3:Y:S01]  /*1db20*/  MUFU.TANH R155, R155 ;  /* 0x0000009b009b7308 */ /* 0x000ee20000002400 */
[-C--:B------:R-:W-:Y:S02]  /*1db30*/  FMUL.FTZ R61, R61, R49.reuse ;  /* 0x000000313d3d7220 */ /* 0x080fe40000410000 */
[-C--:B------:R-:W-:Y:S01]  /*1db40*/  FMUL.FTZ R62, R62, R49.reuse ;  /* 0x000000313e3e7220 */ /* 0x080fe20000410000 */
[----:B------:R-:W-:Y:S01]  /*1db50*/  IADD3 R15, R140, 0x41, RZ ;  /* 0x000000418c0f7810 */ /* 0x000fe20007ffe0ff */
[----:B------:R-:W-:Y:S01]  /*1db60*/  FMUL.FTZ R12, R56, R49 ;  /* 0x00000031380c7220 */ /* 0x000fe20000410000 */
[----:B------:R-:W-:-:S04]  /*1db70*/  DEPBAR.LE SB0, 0x0 ;  /* 0x000080000000791a */ /* 0x000fc80000000000 */
[-C--:B----4-:R-:W-:Y:S02]  /*1db80*/  FMUL.FTZ R149, R150, R49.reuse ;  /* 0x0000003196957220 */ /* 0x090fe40000410000 */
[----:B------:R-:W-:Y:S01]  /*1db90*/  FMUL.FTZ R150, R151, R49 ;  /* 0x0000003197967220 */ /* 0x000fe20000410000 */
[----:B------:R-:W4:Y:S08]  /*1dba0*/  MUFU.TANH R148, R148 ;  /* 0x0000009400947308 */ /* 0x000f300000002400 */
[----:B------:R-:W-:Y:S08]  /*1dbb0*/  MUFU.TANH R149, R149 ;  /* 0x0000009500957308 */ /* 0x000ff00000002400 */
[----:B------:R-:W5:Y:S01]  /*1dbc0*/  MUFU.TANH R150, R150 ;  /* 0x0000009600967308 */ /* 0x000f620000002400 */
[----:B------:R-:W-:-:S07]  /*1dbd0*/  IADD3 R21, R140, 0x30, RZ ;  /* 0x000000308c157810 */ /* 0x000fce0007ffe0ff */
[----:B------:R-:W1:Y:S01]  /*1dbe0*/  MUFU.TANH R144, R144 ;  /* 0x0000009000907308 */ /* 0x000e620000002400 */
[----:B--2---:R-:W-:-:S07]  /*1dbf0*/  FSEL R30, R153, -INF , !P3 ;  /* 0xff800000991e7808 */ /* 0x004fce0005800000 */
[----:B------:R3:W-:Y:S01]  /*1dc00*/  MUFU.TANH R165, R145 ;  /* 0x0000009100a57308 */ /* 0x0007e20000002400 */
[----:B------:R-:W-:-:S07]  /*1dc10*/  ISETP.GE.AND P5, PT, R21, R0, PT ;  /* 0x000000001500720c */ /* 0x000fce0003fa6270 */
[----:B------:R-:W2:Y:S01]  /*1dc20*/  MUFU.TANH R146, R146 ;  /* 0x0000009200927308 */ /* 0x000ea20000002400 */
[----:B------:R-:W-:Y:S01]  /*1dc30*/  ISETP.GE.AND P3, PT, R21, R2, PT ;  /* 0x000000021500720c */ /* 0x000fe20003f66270 */
[----:B-1----:R-:W-:Y:S01]  /*1dc40*/  HMMA.16816.F32 R40, R8, R4, R40 ;  /* 0x000000040828723c */ /* 0x002fe20000001828 */
[----:B------:R-:W-:-:S05]  /*1dc50*/  IADD3 R19, R140, 0x39, RZ ;  /* 0x000000398c137810 */ /* 0x000fca0007ffe0ff */
[----:B------:R-:W-:Y:S01]  /*1dc60*/  MUFU.TANH R141, R141 ;  /* 0x0000008d008d7308 */ /* 0x000fe20000002400 */
[----:B---3--:R-:W-:Y:S02]  /*1dc70*/  FSEL R145, R155, -INF , !P4 ;  /* 0xff8000009b917808 */ /* 0x008fe40006000000 */
[----:B------:R-:W-:-:S05]  /*1dc80*/  ISETP.GE.AND P4, PT, R32, R2, PT ;  /* 0x000000022000720c */ /* 0x000fca0003f86270 */
[----:B------:R1:W3:Y:S01]  /*1dc90*/  MUFU.TANH R151, R142 ;  /* 0x0000008e00977308 */ /* 0x0002e20000002400 */
[----:B------:R-:W-:Y:S01]  /*1dca0*/  HMMA.16816.F32 R188, R8, R6, R188 ;  /* 0x0000000608bc723c */ /* 0x000fe200000018bc */
[----:B----4-:R-:W-:-:S06]  /*1dcb0*/  FSEL R157, R148, -INF , !P5 ;  /* 0xff800000949d7808 */ /* 0x010fcc0006800000 */
[----:B------:R-:W4:Y:S01]  /*1dcc0*/  MUFU.TANH R143, R143 ;  /* 0x0000008f008f7308 */ /* 0x000f220000002400 */
[----:B-----5:R-:W-:Y:S02]  /*1dcd0*/  FSEL R48, R150, -INF , !P4 ;  /* 0xff80000096307808 */ /* 0x020fe40006000000 */
[----:B-1----:R-:W-:Y:S02]  /*1dce0*/  FSEL R142, R152, -INF , !P6 ;  /* 0xff800000988e7808 */ /* 0x002fe40007000000 */
[----:B------:R-:W-:Y:S02]  /*1dcf0*/  ISETP.GE.AND P6, PT, R32, R0, PT ;  /* 0x000000002000720c */ /* 0x000fe40003fc6270 */
[----:B------:R-:W-:Y:S02]  /*1dd00*/  IADD3 R32, R140, 0x38, RZ ;  /* 0x000000388c207810 */ /* 0x000fe40007ffe0ff */
[----:B------:R-:W-:Y:S02]  /*1dd10*/  FSEL R152, R149, -INF , !P3 ;  /* 0xff80000095987808 */ /* 0x000fe40005800000 */
[----:B------:R-:W-:-:S02]  /*1dd20*/  FSEL R159, R159, -INF , !P6 ;  /* 0xff8000009f9f7808 */ /* 0x000fc40007000000 */
[C---:B------:R-:W-:Y:S02]  /*1dd30*/  ISETP.GE.AND P5, PT, R32.reuse, R0, PT ;  /* 0x000000002000720c */ /* 0x040fe40003fa6270 */
[----:B------:R-:W-:Y:S02]  /*1dd40*/  ISETP.GE.AND P3, PT, R32, R2, PT ;  /* 0x000000022000720c */ /* 0x000fe40003f66270 */
[C---:B------:R-:W-:Y:S02]  /*1dd50*/  ISETP.GE.AND P6, PT, R19.reuse, R0, PT ;  /* 0x000000001300720c */ /* 0x040fe40003fc6270 */
[----:B------:R-:W-:Y:S01]  /*1dd60*/  ISETP.GE.AND P4, PT, R19, R2, PT ;  /* 0x000000021300720c */ /* 0x000fe20003f86270 */
[-C--:B------:R-:W-:Y:S01]  /*1dd70*/  FMUL.FTZ R16, R57, R49.reuse ;  /* 0x0000003139107220 */ /* 0x080fe20000410000 */
[----:B------:R-:W-:Y:S01]  /*1dd80*/  IADD3 R19, R140, 0x40, RZ ;  /* 0x000000408c137810 */ /* 0x000fe20007ffe0ff */
[-C--:B------:R-:W-:Y:S01]  /*1dd90*/  FMUL.FTZ R17, R58, R49.reuse ;  /* 0x000000313a117220 */ /* 0x080fe20000410000 */
[----:B------:R-:W1:Y:S01]  /*1dda0*/  MUFU.TANH R60, R60 ;  /* 0x0000003c003c7308 */ /* 0x000e620000002400 */
[----:B------:R-:W-:Y:S01]  /*1ddb0*/  FMUL.FTZ R20, R59, R49 ;  /* 0x000000313b147220 */ /* 0x000fe20000410000 */
[----:B------:R-:W-:-:S02]  /*1ddc0*/  FSEL R160, R144, -INF , !P5 ;  /* 0xff80000090a07808 */ /* 0x000fc40006800000 */
[----:B--2---:R-:W-:Y:S02]  /*1ddd0*/  FSEL R156, R146, -INF , !P3 ;  /* 0xff800000929c7808 */ /* 0x004fe40005800000 */
[----:B------:R-:W-:Y:S02]  /*1dde0*/  FSEL R165, R165, -INF , !P6 ;  /* 0xff800000a5a57808 */ /* 0x000fe40007000000 */
[----:B------:R-:W-:Y:S01]  /*1ddf0*/  MUFU.TANH R61, R61 ;  /* 0x0000003d003d7308 */ /* 0x000fe20000002400 */
[----:B------:R-:W-:Y:S02]  /*1de00*/  FSEL R167, R167, -INF , !P4 ;  /* 0xff800000a7a77808 */ /* 0x000fe40006000000 */
[C---:B------:R-:W-:Y:S02]  /*1de10*/  ISETP.GE.AND P5, PT, R19.reuse, R0, PT ;  /* 0x000000001300720c */ /* 0x040fe40003fa6270 */
[----:B------:R-:W-:-:S03]  /*1de20*/  ISETP.GE.AND P3, PT, R19, R2, PT ;  /* 0x000000021300720c */ /* 0x000fc60003f66270 */
[----:B------:R-:W2:Y:S01]  /*1de30*/  MUFU.TANH R166, R62 ;  /* 0x0000003e00a67308 */ /* 0x000ea20000002400 */
[C---:B------:R-:W-:Y:S02]  /*1de40*/  ISETP.GE.AND P6, PT, R15.reuse, R0, PT ;  /* 0x000000000f00720c */ /* 0x040fe40003fc6270 */
[----:B------:R-:W-:Y:S01]  /*1de50*/  ISETP.GE.AND P4, PT, R15, R2, PT ;  /* 0x000000020f00720c */ /* 0x000fe20003f86270 */
[----:B------:R-:W-:Y:S01]  /*1de60*/  FMUL.FTZ R18, R53, R49 ;  /* 0x0000003135127220 */ /* 0x000fe20000410000 */
[----:B------:R-:W-:-:S03]  /*1de70*/  IADD3 R5, R140, 0x48, RZ ;  /* 0x000000488c057810 */ /* 0x000fc60007ffe0ff */
[----:B------:R-:W5:Y:S01]  /*1de80*/  MUFU.TANH R13, R13 ;  /* 0x0000000d000d7308 */ /* 0x000f620000002400 */
[----:B------:R-:W-:Y:S01]  /*1de90*/  IADD3 R4, R140, 0x49, RZ ;  /* 0x000000498c047810 */ /* 0x000fe20007ffe0ff */
[-C--:B------:R-:W-:Y:S01]  /*1dea0*/  FMUL.FTZ R52, R52, R49.reuse ;  /* 0x0000003134347220 */ /* 0x080fe20000410000 */
[----:B------:R-:W-:Y:S01]  /*1deb0*/  FSEL R172, R147, -INF , !P5 ;  /* 0xff80000093ac7808 */ /* 0x000fe20006800000 */
[-C--:B------:R-:W-:Y:S01]  /*1dec0*/  FMUL.FTZ R54, R54, R49.reuse ;  /* 0x0000003136367220 */ /* 0x080fe20000410000 */
[----:B---3--:R-:W-:Y:S01]  /*1ded0*/  FSEL R174, R151, -INF , !P3 ;  /* 0xff80000097ae7808 */ /* 0x008fe20005800000 */
[----:B------:R-:W-:Y:S01]  /*1dee0*/  FMUL.FTZ R55, R55, R49 ;  /* 0x0000003137377220 */ /* 0x000fe20000410000 */
[----:B------:R-:W-:Y:S01]  /*1def0*/  FSEL R171, R141, -INF , !P6 ;  /* 0xff8000008dab7808 */ /* 0x000fe20007000000 */
[----:B------:R-:W3:Y:S01]  /*1df00*/  MUFU.TANH R12, R12 ;  /* 0x0000000c000c7308 */ /* 0x000ee20000002400 */
[----:B----4-:R-:W-:Y:S02]  /*1df10*/  FSEL R173, R143, -INF , !P4 ;  /* 0xff8000008fad7808 */ /* 0x010fe40006000000 */
[----:B------:R-:W-:-:S02]  /*1df20*/  ISETP.GE.AND P5, PT, R5, R0, PT ;  /* 0x000000000500720c */ /* 0x000fc40003fa6270 */
[----:B------:R-:W-:-:S03]  /*1df30*/  ISETP.GE.AND P3, PT, R5, R2, PT ;  /* 0x000000020500720c */ /* 0x000fc60003f66270 */
[----:B------:R-:W-:Y:S01]  /*1df40*/  MUFU.TANH R16, R16 ;  /* 0x0000001000107308 */ /* 0x000fe20000002400 */
[C---:B------:R-:W-:Y:S02]  /*1df50*/  ISETP.GE.AND P6, PT, R4.reuse, R0, PT ;  /* 0x000000000400720c */ /* 0x040fe40003fc6270 */
[----:B------:R-:W-:Y:S02]  /*1df60*/  ISETP.GE.AND P4, PT, R4, R2, PT ;  /* 0x000000020400720c */ /* 0x000fe40003f86270 */
[----:B------:R-:W-:-:S03]  /*1df70*/  IADD3 R5, R140, 0x50, RZ ;  /* 0x000000508c057810 */ /* 0x000fc60007ffe0ff */
[----:B------:R-:W4:Y:S01]  /*1df80*/  MUFU.TANH R17, R17 ;  /* 0x0000001100117308 */ /* 0x000f220000002400 */
[----:B------:R-:W-:Y:S01]  /*1df90*/  IADD3 R4, R140, 0x51, RZ ;  /* 0x000000518c047810 */ /* 0x000fe20007ffe0ff */
[----:B------:R-:W-:-:S06]  /*1dfa0*/  FMUL.FTZ R44, R44, R49 ;  /* 0x000000312c2c7220 */ /* 0x000fcc0000410000 */
[----:B------:R-:W1:Y:S01]  /*1dfb0*/  MUFU.TANH R20, R20 ;  /* 0x0000001400147308 */ /* 0x000e620000002400 */
[-C--:B------:R-:W-:Y:S01]  /*1dfc0*/  FMUL.FTZ R45, R45, R49.reuse ;  /* 0x000000312d2d7220 */ /* 0x080fe20000410000 */
[----:B------:R-:W-:Y:S01]  /*1dfd0*/  FSEL R170, R158, -INF , !P5 ;  /* 0xff8000009eaa7808 */ /* 0x000fe20006800000 */
[-C--:B------:R-:W-:Y:S01]  /*1dfe0*/  FMUL.FTZ R46, R46, R49.reuse ;  /* 0x000000312e2e7220 */ /* 0x080fe20000410000 */
[----:B------:R-:W-:Y:S01]  /*1dff0*/  FSEL R175, R164, -INF , !P3 ;  /* 0xff800000a4af7808 */ /* 0x000fe20005800000 */
[----:B------:R-:W-:Y:S01]  /*1e000*/  FMUL.FTZ R47, R47, R49 ;  /* 0x000000312f2f7220 */ /* 0x000fe20000410000 */
[----:B------:R-:W-:Y:S02]  /*1e010*/  FSEL R169, R162, -INF , !P6 ;  /* 0xff800000a2a97808 */ /* 0x000fe40007000000 */
[----:B------:R-:W1:Y:S01]  /*1e020*/  MUFU.TANH R21, R52 ;  /* 0x0000003400157308 */ /* 0x000e620000002400 */
[----:B------:R-:W-:Y:S02]  /*1e030*/  FSEL R168, R163, -INF , !P4 ;  /* 0xff800000a3a87808 */ /* 0x000fe40006000000 */
[----:B------:R-:W-:-:S02]  /*1e040*/  ISETP.GE.AND P5, PT, R5, R0, PT ;  /* 0x000000000500720c */ /* 0x000fc40003fa6270 */
[----:B------:R-:W-:-:S03]  /*1e050*/  ISETP.GE.AND P3, PT, R5, R2, PT ;  /* 0x000000020500720c */ /* 0x000fc60003f66270 */
[----:B------:R-:W-:Y:S01]  /*1e060*/  MUFU.TANH R18, R18 ;  /* 0x0000001200127308 */ /* 0x000fe20000002400 */
[C---:B------:R-:W-:Y:S02]  /*1e070*/  ISETP.GE.AND P6, PT, R4.reuse, R0, PT ;  /* 0x000000000400720c */ /* 0x040fe40003fc6270 */
[----:B------:R-:W-:Y:S02]  /*1e080*/  ISETP.GE.AND P4, PT, R4, R2, PT ;  /* 0x000000020400720c */ /* 0x000fe40003f86270 */
[----:B------:R-:W-:-:S03]  /*1e090*/  IADD3 R5, R140, 0x58, RZ ;  /* 0x000000588c057810 */ /* 0x000fc60007ffe0ff */
[----:B------:R-:W3:Y:S01]  /*1e0a0*/  MUFU.TANH R14, R54 ;  /* 0x00000036000e7308 */ /* 0x000ee20000002400 */
[----:B------:R-:W-:Y:S01]  /*1e0b0*/  IADD3 R4, R140, 0x59, RZ ;  /* 0x000000598c047810 */ /* 0x000fe20007ffe0ff */
[----:B------:R-:W-:-:S06]  /*1e0c0*/  FMUL.FTZ R40, R40, R49 ;  /* 0x0000003128287220 */ /* 0x000fcc0000410000 */
[----:B------:R-:W3:Y:S01]  /*1e0d0*/  MUFU.TANH R150, R55 ;  /* 0x0000003700967308 */ /* 0x000ee20000002400 */
[----:B-1----:R-:W-:Y:S01]  /*1e0e0*/  FSEL R162, R60, -INF , !P5 ;  /* 0xff8000003ca27808 */ /* 0x002fe20006800000 */
[----:B------:R-:W-:Y:S01]  /*1e0f0*/  FMUL.FTZ R42, R42, R49 ;  /* 0x000000312a2a7220 */ /* 0x000fe20000410000 */
[----:B--2---:R-:W-:Y:S02]  /*1e100*/  FSEL R166, R166, -INF , !P3 ;  /* 0xff800000a6a67808 */ /* 0x004fe40005800000 */
[----:B------:R-:W-:Y:S02]  /*1e110*/  FSEL R161, R61, -INF , !P6 ;  /* 0xff8000003da17808 */ /* 0x000fe40007000000 */
[----:B-----5:R-:W-:Y:S01]  /*1e120*/  FSEL R164, R13, -INF , !P4 ;  /* 0xff8000000da47808 */ /* 0x020fe20006000000 */
[----:B------:R-:W1:Y:S01]  /*1e130*/  MUFU.TANH R146, R44 ;  /* 0x0000002c00927308 */ /* 0x000e620000002400 */
[C---:B------:R-:W-:Y:S02]  /*1e140*/  ISETP.GE.AND P5, PT, R5.reuse, R0, PT ;  /* 0x000000000500720c */ /* 0x040fe40003fa6270 */
[----:B------:R-:W-:-:S02]  /*1e150*/  ISETP.GE.AND P3, PT, R5, R2, PT ;  /* 0x000000020500720c */ /* 0x000fc40003f66270 */
[----:B------:R-:W-:-:S03]  /*1e160*/  ISETP.GE.AND P6, PT, R4, R0, PT ;  /* 0x000000000400720c */ /* 0x000fc60003fc6270 */
[----:B------:R-:W-:Y:S01]  /*1e170*/  MUFU.TANH R144, R45 ;  /* 0x0000002d00907308 */ /* 0x000fe20000002400 */
[----:B------:R-:W-:Y:S01]  /*1e180*/  ISETP.GE.AND P4, PT, R4, R2, PT ;  /* 0x000000020400720c */ /* 0x000fe20003f86270 */
[----:B------:R-:W-:Y:S01]  /*1e190*/  FMUL.FTZ R60, R190, R49 ;  /* 0x00000031be3c7220 */ /* 0x000fe20000410000 */
[C---:B------:R-:W-:Y:S02]  /*1e1a0*/  IADD3 R5, R140.reuse, 0x60, RZ ;  /* 0x000000608c057810 */ /* 0x040fe40007ffe0ff */
[----:B------:R-:W-:-:S03]  /*1e1b0*/  IADD3 R4, R140, 0x61, RZ ;  /* 0x000000618c047810 */ /* 0x000fc60007ffe0ff */
[----:B------:R2:W5:Y:S01]  /*1e1c0*/  MUFU.TANH R149, R46 ;  /* 0x0000002e00957308 */ /* 0x0005620000002400 */
[----:B------:R-:W-:Y:S01]  /*1e1d0*/  FMUL.FTZ R41, R41, R49 ;  /* 0x0000003129297220 */ /* 0x000fe20000410000 */
[----:B---3--:R-:W-:-:S06]  /*1e1e0*/  FSEL R158, R12, -INF , !P5 ;  /* 0xff8000000c9e7808 */ /* 0x008fcc0006800000 */
[----:B------:R-:W3:Y:S01]  /*1e1f0*/  MUFU.TANH R143, R47 ;  /* 0x0000002f008f7308 */ /* 0x000ee20000002400 */
[----:B----4-:R-:W-:Y:S01]  /*1e200*/  FSEL R163, R17, -INF , !P3 ;  /* 0xff80000011a37808 */ /* 0x010fe20005800000 */
[-C--:B------:R-:W-:Y:S01]  /*1e210*/  FMUL.FTZ R43, R43, R49.reuse ;  /* 0x000000312b2b7220 */ /* 0x080fe20000410000 */
[----:B------:R-:W-:Y:S02]  /*1e220*/  FSEL R155, R16, -INF , !P6 ;  /* 0xff800000109b7808 */ /* 0x000fe40007000000 */
[----:B------:R-:W-:Y:S01]  /*1e230*/  FSEL R153, R20, -INF , !P4 ;  /* 0xff80000014997808 */ /* 0x000fe20006000000 */
[----:B--2---:R-:W-:Y:S02]  /*1e240*/  FMUL.FTZ R46, R188, R49 ;  /* 0x00000031bc2e7220 */ /* 0x004fe40000410000 */
[----:B------:R-:W2:Y:S01]  /*1e250*/  MUFU.TANH R56, R40 ;  /* 0x0000002800387308 */ /* 0x000ea20000002400 */
[C---:B------:R-:W-:Y:S02]  /*1e260*/  ISETP.GE.AND P5, PT, R5.reuse, R0, PT ;  /* 0x000000000500720c */ /* 0x040fe40003fa6270 */
[----:B------:R-:W-:-:S02]  /*1e270*/  ISETP.GE.AND P3, PT, R5, R2, PT ;  /* 0x000000020500720c */ /* 0x000fc40003f66270 */
[----:B------:R-:W-:-:S03]  /*1e280*/  ISETP.GE.AND P6, PT, R4, R0, PT ;  /* 0x000000000400720c */ /* 0x000fc60003fc6270 */
[----:B------:R-:W4:Y:S01]  /*1e290*/  MUFU.TANH R62, R42 ;  /* 0x0000002a003e7308 */ /* 0x000f220000002400 */
[----:B------:R-:W-:Y:S01]  /*1e2a0*/  ISETP.GE.AND P4, PT, R4, R2, PT ;  /* 0x000000020400720c */ /* 0x000fe20003f86270 */
[-C--:B------:R-:W-:Y:S01]  /*1e2b0*/  FMUL.FTZ R53, R189, R49.reuse ;  /* 0x00000031bd357220 */ /* 0x080fe20000410000 */
[C---:B------:R-:W-:Y:S01]  /*1e2c0*/  IADD3 R5, R140.reuse, 0x68, RZ ;  /* 0x000000688c057810 */ /* 0x040fe20007ffe0ff */
[----:B------:R-:W-:Y:S01]  /*1e2d0*/  FMUL.FTZ R45, R191, R49 ;  /* 0x00000031bf2d7220 */ /* 0x000fe20000410000 */
[----:B------:R-:W-:Y:S02]  /*1e2e0*/  IADD3 R4, R140, 0x69, RZ ;  /* 0x000000698c047810 */ /* 0x000fe40007ffe0ff */
[----:B------:R-:W-:Y:S01]  /*1e2f0*/  FSEL R148, R21, -INF , !P5 ;  /* 0xff80000015947808 */ /* 0x000fe20006800000 */
[----:B------:R-:W1:Y:S01]  /*1e300*/  MUFU.TANH R54, R41 ;  /* 0x0000002900367308 */ /* 0x000e620000002400 */
[----:B------:R-:W-:Y:S02]  /*1e310*/  FSEL R151, R14, -INF , !P3 ;  /* 0xff8000000e977808 */ /* 0x000fe40005800000 */
[----:B------:R-:W-:-:S02]  /*1e320*/  FSEL R147, R18, -INF , !P6 ;  /* 0xff80000012937808 */ /* 0x000fc40007000000 */
[----:B------:R-:W-:-:S03]  /*1e330*/  FSEL R150, R150, -INF , !P4 ;  /* 0xff80000096967808 */ /* 0x000fc60006000000 */
[----:B------:R-:W1:Y:S01]  /*1e340*/  MUFU.TANH R61, R43 ;  /* 0x0000002b003d7308 */ /* 0x000e620000002400 */
[C---:B------:R-:W-:Y:S02]  /*1e350*/  ISETP.GE.AND P5, PT, R5.reuse, R0, PT ;  /* 0x000000000500720c */ /* 0x040fe40003fa6270 */
[----:B------:R-:W-:Y:S02]  /*1e360*/  ISETP.GE.AND P3, PT, R5, R2, PT ;  /* 0x000000020500720c */ /* 0x000fe40003f66270 */
[----:B------:R-:W-:-:S03]  /*1e370*/  ISETP.GE.AND P6, PT, R4, R0, PT ;  /* 0x000000000400720c */ /* 0x000fc60003fc6270 */
[----:B------:R-:W2:Y:S01]  /*1e380*/  MUFU.TANH R46, R46 ;  /* 0x0000002e002e7308 */ /* 0x000ea20000002400 */
[----:B------:R-:W-:Y:S02]  /*1e390*/  ISETP.GE.AND P4, PT, R4, R2, PT ;  /* 0x000000020400720c */ /* 0x000fe40003f86270 */
[C---:B------:R-:W-:Y:S02]  /*1e3a0*/  IADD3 R5, R140.reuse, 0x70, RZ ;  /* 0x000000708c057810 */ /* 0x040fe40007ffe0ff */
[----:B------:R-:W-:-:S03]  /*1e3b0*/  IADD3 R4, R140, 0x71, RZ ;  /* 0x000000718c047810 */ /* 0x000fc60007ffe0ff */
[----:B------:R-:W2:Y:S01]  /*1e3c0*/  MUFU.TANH R60, R60 ;  /* 0x0000003c003c7308 */ /* 0x000ea20000002400 */
[----:B-1----:R-:W-:Y:S02]  /*1e3d0*/  FSEL R146, R146, -INF , !P5 ;  /* 0xff80000092927808 */ /* 0x002fe40006800000 */
[----:B-----5:R-:W-:Y:S02]  /*1e3e0*/  FSEL R149, R149, -INF , !P3 ;  /* 0xff80000095957808 */ /* 0x020fe40005800000 */
[----:B------:R-:W-:Y:S02]  /*1e3f0*/  FSEL R144, R144, -INF , !P6 ;  /* 0xff80000090907808 */ /* 0x000fe40007000000 */
[----:B---3--:R-:W-:Y:S01]  /*1e400*/  FSEL R143, R143, -INF , !P4 ;  /* 0xff8000008f8f7808 */ /* 0x008fe20006000000 */
[----:B------:R-:W1:Y:S01]  /*1e410*/  MUFU.TANH R53, R53 ;  /* 0x0000003500357308 */ /* 0x000e620000002400 */
[----:B------:R-:W-:Y:S01]  /*1e420*/  BAR.SYNC.DEFER_BLOCKING 0x0 ;  /* 0x0000000000007b1d */ /* 0x000fe20000010000 */
[----:B------:R-:W-:-:S02]  /*1e430*/  ISETP.GE.AND P5, PT, R5, R0, PT ;  /* 0x000000000500720c */ /* 0x000fc40003fa6270 */
[----:B------:R-:W-:Y:S02]  /*1e440*/  ISETP.GE.AND P3, PT, R5, R2, PT ;  /* 0x000000020500720c */ /* 0x000fe40003f66270 */
[C---:B------:R-:W-:Y:S02]  /*1e450*/  ISETP.GE.AND P6, PT, R4.reuse, R0, PT ;  /* 0x000000000400720c */ /* 0x040fe40003fc6270 */
[----:B------:R-:W3:Y:S01]  /*1e460*/  MUFU.TANH R45, R45 ;  /* 0x0000002d002d7308 */ /* 0x000ee20000002400 */
[----:B------:R-:W-:Y:S02]  /*1e470*/  ISETP.GE.AND P4, PT, R4, R2, PT ;  /* 0x000000020400720c */ /* 0x000fe40003f86270 */
[----:B------:R-:W-:Y:S02]  /*1e480*/  IADD3 R4, R140, 0x78, RZ ;  /* 0x000000788c047810 */ /* 0x000fe40007ffe0ff */
[----:B--2---:R-:W-:Y:S02]  /*1e490*/  FSEL R56, R56, -INF , !P5 ;  /* 0xff80000038387808 */ /* 0x004fe40006800000 */
[----:B----4-:R-:W-:-:S02]  /*1e4a0*/  FSEL R62, R62, -INF , !P3 ;  /* 0xff8000003e3e7808 */ /* 0x010fc40005800000 */
[C---:B------:R-:W-:Y:S02]  /*1e4b0*/  ISETP.GE.AND P5, PT, R4.reuse, R0, PT ;  /* 0x000000000400720c */ /* 0x040fe40003fa6270 */
[----:B------:R-:W-:Y:S02]  /*1e4c0*/  ISETP.GE.AND P3, PT, R4, R2, PT ;  /* 0x000000020400720c */ /* 0x000fe40003f66270 */
[----:B------:R-:W-:Y:S02]  /*1e4d0*/  IADD3 R4, R140, 0x79, RZ ;  /* 0x000000798c047810 */ /* 0x000fe40007ffe0ff */
[----:B------:R-:W-:Y:S02]  /*1e4e0*/  FSEL R54, R54, -INF , !P6 ;  /* 0xff80000036367808 */ /* 0x000fe40007000000 */
[----:B------:R-:W-:Y:S02]  /*1e4f0*/  FSEL R61, R61, -INF , !P4 ;  /* 0xff8000003d3d7808 */ /* 0x000fe40006000000 */
[----:B------:R-:W-:-:S02]  /*1e500*/  FSEL R46, R46, -INF , !P5 ;  /* 0xff8000002e2e7808 */ /* 0x000fc40006800000 */
[----:B------:R-:W-:Y:S01]  /*1e510*/  FSEL R60, R60, -INF , !P3 ;  /* 0xff8000003c3c7808 */ /* 0x000fe20005800000 */
[----:B------:R-:W-:Y:S01]  /*1e520*/  BSSY B1, `(.L_x_1409) ;  /* 0x00000d3000017945 */ /* 0x000fe20003800000 */
[C---:B------:R-:W-:Y:S02]  /*1e530*/  ISETP.GE.AND P6, PT, R140.reuse, R0, PT ;  /* 0x000000008c00720c */ /* 0x040fe40003fc6270 */
[----:B------:R-:W-:Y:S02]  /*1e540*/  ISETP.GE.AND P4, PT, R140, R2, PT ;  /* 0x000000028c00720c */ /* 0x000fe40003f86270 */
[C---:B------:R-:W-:Y:S02]  /*1e550*/  ISETP.GE.AND P5, PT, R4.reuse, R0, PT ;  /* 0x000000000400720c */ /* 0x040fe40003fa6270 */
[----:B------:R-:W-:Y:S01]  /*1e560*/  ISETP.GE.AND P3, PT, R4, R2, PT ;  /* 0x000000020400720c */ /* 0x000fe20003f66270 */
[----:B------:R-:W-:Y:S01]  /*1e570*/  IMAD.MOV.U32 R141, RZ, RZ, R134 ;  /* 0x000000ffff8d7224 */ /* 0x000fe200078e0086 */
[----:B------:R-:W-:Y:S01]  /*1e580*/  FSEL R133, R133, -INF , !P6 ;  /* 0xff80000085857808 */ /* 0x000fe20007000000 */
[----:B------:R-:W-:Y:S01]  /*1e590*/  IMAD.MOV.U32 R140, RZ, RZ, R135 ;  /* 0x000000ffff8c7224 */ /* 0x000fe200078e0087 */
[----:B-1----:R-:W-:-:S02]  /*1e5a0*/  FSEL R53, R53, -INF , !P5 ;  /* 0xff80000035357808 */ /* 0x002fc40006800000 */
[----:B------:R-:W-:Y:S02]  /*1e5b0*/  FSEL R136, R136, -INF , !P4 ;  /* 0xff80000088887808 */ /* 0x000fe40006000000 */
[----:B---3--:R-:W-:Y:S01]  /*1e5c0*/  FSEL R45, R45, -INF , !P3 ;  /* 0xff8000002d2d7808 */ /* 0x008fe20005800000 */
        /* <DEDUP_REMOVED lines=13> */
[-C--:B------:R-:W-:Y:S02]  /*1e6a0*/  LOP3.LUT R8, R8, R10.reuse, RZ, 0x3c, !PT ;  /* 0x0000000a08087212 */ /* 0x080fe400078e3cff */
        /* <DEDUP_REMOVED lines=21> */
[----:B------:R-:W-:Y:S02]  /*1e800*/  ISETP.GE.U32.AND P5, PT, R2, R6, PT ;  /* 0x000000060200720c */ /* 0x000fe40003fa6070 */
[----:B------:R-:W-:-:S09]  /*1e810*/  ISETP.NE.AND P2, PT, R10, RZ, PT ;  /* 0x000000ff0a00720c */ /* 0x000fd20003f45270 */
[----:B------:R-:W-:Y:S02]  /*1e820*/  @P6 IADD3 R9, R9, 0x1, RZ ;  /* 0x0000000109096810 */ /* 0x000fe40007ffe0ff */
[----:B------:R-:W-:Y:S02]  /*1e830*/  @P5 IADD3 R7, R7, 0x1, RZ ;  /* 0x0000000107075810 */ /* 0x000fe40007ffe0ff */
[----:B------:R-:W-:-:S03]  /*1e840*/  MOV R4, R9 ;  /* 0x0000000900047202 */ /* 0x000fc60000000f00 */
        /* <DEDUP_REMOVED lines=20> */
[----:B----4-:R-:W-:Y:S02]  /*1e990*/  IMAD R2, R9, R0, RZ ;  /* 0x0000000009027224 */ /* 0x010fe400078e02ff */
[----:B------:R-:W-:-:S04]  /*1e9a0*/  IMAD.WIDE.U32 R6, R0, R8, R10 ;  /* 0x0000000800067225 */ /* 0x000fc800078e000a */
[----:B------:R-:W-:-:S04]  /*1e9b0*/  IMAD R5, R8, R5, R2 ;  /* 0x0000000508057224 */ /* 0x000fc800078e0202 */
[----:B------:R-:W-:Y:S01]  /*1e9c0*/  IMAD.IADD R5, R7, 0x1, R5 ;  /* 0x0000000107057824 */ /* 0x000fe200078e0205 */
[----:B------:R-:W-:Y:S05]  /*1e9d0*/  BRA `(.L_x_1413) ;  /* 0x0000003000007947 */ /* 0x000fea0003800000 */
.L_x_1412:
[----:B------:R-:W2:Y:S02]  /*1e9e0*/  LD.E R6, [R50.64+0x38] ;  /* 0x0000380432067980 */ /* 0x000ea4000c101900 */
[----:B--2---:R-:W-:-:S04]  /*1e9f0*/  LEA R6, -R6, RZ, 0x7 ;  /* 0x000000ff06067211 */ /* 0x004fc800078e39ff */
[----:B------:R-:W-:Y:S02]  /*1ea00*/  SHF.R.S32.HI R5, RZ, 0x1f, R6 ;  /* 0x0000001fff057819 */ /* 0x000fe40000011406 */
.L_x_1413:
[----:B------:R-:W-:Y:S05]  /*1ea10*/  BSYNC B0 ;  /* 0x0000000000007941 */ /* 0x000fea0003800000 */
.L_x_1411:
[----:B------:R-:W-:Y:S02]  /*1ea20*/  LOP3.LUT R0, R241, 0x1, RZ, 0xc0, !PT ;  /* 0x00000001f1007812 */ /* 0x000fe400078ec0ff */
[----:B------:R-:W-:Y:S02]  /*1ea30*/  @P1 IADD3 R2, P0, R6, R227, RZ ;  /* 0x000000e306021210 */ /* 0x000fe40007f1e0ff */
[----:B------:R-:W-:Y:S02]  /*1ea40*/  ISETP.NE.U32.AND P2, PT, R0, 0x1, PT ;  /* 0x000000010000780c */ /* 0x000fe40003f45070 */
[-C--:B------:R-:W-:Y:S01]  /*1ea50*/  LEA R18, P3, R6, R230.reuse, 0x1 ;  /* 0x000000e606127211 */ /* 0x080fe200078608ff */
        /* <DEDUP_REMOVED lines=11> */
[CC--:B------:R-:W-:Y:S01]  /*1eb10*/  @P1 LEA R8, P0, R4.reuse, R230.reuse, 0x1 ;  /* 0x000000e604081211 */ /* 0x0c0fe200078008ff */
[----:B------:R-:W-:Y:S01]  /*1eb20*/  @!P2 IMAD.X R5, R5, 0x1, R228, P4 ;  /* 0x000000010505a824 */ /* 0x000fe200020e06e4 */
[CC--:B------:R-:W-:Y:S01]  /*1eb30*/  @!P2 LEA R14, P4, R4.reuse, R230.reuse, 0x1 ;  /* 0x000000e6040ea211 */ /* 0x0c0fe200078808ff */
[----:B------:R1:W-:Y:S01]  /*1eb40*/  @P2 STS.128 [R237+0x4000], RZ ;  /* 0x004000ffed002388 */ /* 0x0003e20000000c00 */
[----:B------:R-:W-:Y:S02]  /*1eb50*/  IADD3 R0, P3, R4, R227, RZ ;  /* 0x000000e304007210 */ /* 0x000fe40007f7e0ff */
[----:B------:R-:W-:Y:S01]  /*1eb60*/  @!P2 LEA R16, P5, R6, R230, 0x1 ;  /* 0x000000e60610a211 */ /* 0x000fe200078a08ff */
[----:B------:R-:W-:Y:S01]  /*1eb70*/  @!PT LDS RZ, [RZ] ;  /* 0x00000000fffff984 */ /* 0x000fe20000000800 */
[----:B------:R-:W-:Y:S01]  /*1eb80*/  @!PT LDS RZ, [RZ] ;  /* 0x00000000fffff984 */ /* 0x000fe20000000800 */
[----:B------:R-:W-:Y:S01]  /*1eb90*/  @!PT LDS RZ, [RZ] ;  /* 0x00000000fffff984 */ /* 0x000fe20000000800 */
[----:B------:R1:W-:Y:S01]  /*1eba0*/  @P1 LDGSTS.E.BYPASS.LTC128B.128 [R237+0x8000], [R18.64+0x80] ;  /* 0x0800008012ed1fae */ /* 0x0003e2000b901d44 */
[----:B------:R-:W-:-:S02]  /*1ebb0*/  @P1 LEA.HI.X R9, R4, R229, R2, 0x1, P0 ;  /* 0x000000e504091211 */ /* 0x000fc400000f0c02 */
[-C--:B------:R-:W-:Y:S01]  /*1ebc0*/  @!P2 LEA.HI.X R15, R4, R229.reuse, R2, 0x1, P4 ;  /* 0x000000e5040fa211 */ /* 0x080fe200020f0c02 */
[----:B------:R-:W-:Y:S01]  /*1ebd0*/  IMAD.X R2, R2, 0x1, R228, P3 ;  /* 0x0000000102027824 */ /* 0x000fe200018e06e4 */
[----:B------:R-:W-:Y:S01]  /*1ebe0*/  @!P2 LEA.HI.X R17, R6, R229, R5, 0x1, P5 ;  /* 0x000000e50611a211 */ /* 0x000fe200028f0c05 */
[----:B------:R1:W-:Y:S01]  /*1ebf0*/  @!P1 STS.128 [R237+0x8000], RZ ;  /* 0x008000ffed009388 */ /* 0x0003e20000000c00 */
[CC--:B------:R-:W-:Y:S02]  /*1ec00*/  @!P2 LEA R12, P4, R0.reuse, R230.reuse, 0x1 ;  /* 0x000000e6000ca211 */ /* 0x0c0fe400078808ff */
[CC--:B------:R-:W-:Y:S01]  /*1ec10*/  @P1 LEA R6, P0, R0.reuse, R230.reuse, 0x1 ;  /* 0x000000e600061211 */ /* 0x0c0fe200078008ff */
[----:B------:R-:W-:Y:S01]  /*1ec20*/  @!PT LDS RZ, [RZ] ;  /* 0x00000000fffff984 */ /* 0x000fe20000000800 */
[----:B------:R-:W-:Y:S01]  /*1ec30*/  @!PT LDS RZ, [RZ] ;  /* 0x00000000fffff984 */ /* 0x000fe20000000800 */
[----:B------:R-:W-:Y:S01]  /*1ec40*/  @!PT LDS RZ, [RZ] ;  /* 0x00000000fffff984 */ /* 0x000fe20000000800 */
[----:B------:R1:W-:Y:S01]  /*1ec50*/  @!P2 LDGSTS.E.BYPASS.LTC128B.128 [R237+0x4800], [R16.64] ;  /* 0x0480000010edafae */ /* 0x0003e2000b901d44 */
[C---:B------:R-:W-:Y:S02]  /*1ec60*/  IADD3 R4, P3, R0.reuse, R227, RZ ;  /* 0x000000e300047210 */ /* 0x040fe40007f7e0ff */
[CCC-:B------:R-:W-:Y:S01]  /*1ec70*/  @!P2 LEA.HI.X R13, R0.reuse, R229.reuse, R2.reuse, 0x1, P4 ;  /* 0x000000e5000da211 */ /* 0x1c0fe200020f0c02 */
[----:B------:R1:W-:Y:S01]  /*1ec80*/  @P2 STS.128 [R237+0x4800], RZ ;  /* 0x004800ffed002388 */ /* 0x0003e20000000c00 */
[----:B------:R-:W-:Y:S01]  /*1ec90*/  @P1 LEA.HI.X R7, R0, R229, R2, 0x1, P0 ;  /* 0x000000e500071211 */ /* 0x000fe200000f0c02 */
[----:B------:R-:W-:Y:S01]  /*1eca0*/  IMAD.X R2, R2, 0x1, R228, P3 ;  /* 0x0000000102027824 */ /* 0x000fe200018e06e4 */
[CC--:B------:R-:W-:Y:S01]  /*1ecb0*/  @!P2 LEA R22, P4, R4.reuse, R230.reuse, 0x1 ;  /* 0x000000e60416a211 */ /* 0x0c0fe200078808ff */
[----:B------:R-:W-:Y:S01]  /*1ecc0*/  @!PT LDS RZ, [RZ] ;  /* 0x00000000fffff984 */ /* 0x000fe20000000800 */
[----:B------:R-:W-:Y:S01]  /*1ecd0*/  @!PT LDS RZ, [RZ] ;  /* 0x00000000fffff984 */ /* 0x000fe20000000800 */
[----:B------:R-:W-:Y:S01]  /*1ece0*/  @!PT LDS RZ, [RZ] ;  /* 0x00000000fffff984 */ /* 0x000fe20000000800 */
[----:B------:R1:W-:Y:S01]  /*1ecf0*/  @P1 LDGSTS.E.BYPASS.LTC128B.128 [R237+0x8800], [R10.64+0x80] ;  /* 0x088000800aed1fae */ /* 0x0003e2000b901d44 */
[----:B------:R-:W-:-:S02]  /*1ed00*/  @P1 LEA R20, P0, R4, R230, 0x1 ;  /* 0x000000e604141211 */ /* 0x000fc400078008ff */
[C---:B------:R-:W-:Y:S01]  /*1ed10*/  IADD3 R0, P3, R4.reuse, R227, RZ ;  /* 0x000000e304007210 */ /* 0x040fe20007f7e0ff */
[----:B------:R1:W-:Y:S01]  /*1ed20*/  @!P1 STS.128 [R237+0x8800], RZ ;  /* 0x008800ffed009388 */ /* 0x0003e20000000c00 */
        /* <DEDUP_REMOVED lines=8> */
[C---:B------:R-:W-:Y:S02]  /*1edb0*/  @P1 LEA R24, P0, R0.reuse, R230, 0x1 ;  /* 0x000000e600181211 */ /* 0x040fe400078008ff */
[C---:B------:R-:W-:Y:S01]  /*1edc0*/  IADD3 R4, P3, R0.reuse, R227, RZ ;  /* 0x000000e300047210 */ /* 0x040fe20007f7e0ff */
[----:B------:R1:W-:Y:S01]  /*1edd0*/  @P2 STS.128 [R237+0x5000], RZ ;  /* 0x005000ffed002388 */ /* 0x0003e20000000c00 */
[----:B------:R-:W-:-:S02]  /*1ede0*/  @!P2 LEA.HI.X R27, R0, R229, R2, 0x1, P4 ;  /* 0x000000e5001ba211 */ /* 0x000fc400020f0c02 */
[----:B------:R-:W-:Y:S01]  /*1edf0*/  @P1 LEA.HI.X R25, R0, R229, R2, 0x1, P0 ;  /* 0x000000e500191211 */ /* 0x000fe200000f0c02 */
[----:B------:R-:W-:Y:S01]  /*1ee00*/  @!PT LDS RZ, [RZ] ;  /* 0x00000000fffff984 */ /* 0x000fe20000000800 */
[----:B------:R-:W-:Y:S01]  /*1ee10*/  @!PT LDS RZ, [RZ] ;  /* 0x00000000fffff984 */ /* 0x000fe20000000800 */
[----:B------:R-:W-:Y:S01]  /*1ee20*/  @!PT LDS RZ, [RZ] ;  /* 0x00000000fffff984 */ /* 0x000fe20000000800 */
[----:B------:R1:W-:Y:S01]  /*1ee30*/  @P1 LDGSTS.E.BYPASS.LTC128B.128 [R237+0x9000], [R8.64+0x80] ;  /* 0x0900008008ed1fae */ /* 0x0003e2000b901d44 */
[----:B------:R-:W-:Y:S01]  /*1ee40*/  IMAD.X R2, R2, 0x1, R228, P3 ;  /* 0x0000000102027824 */ /* 0x000fe200018e06e4 */
[CC--:B------:R-:W-:Y:S02]  /*1ee50*/  @!P2 LEA R34, P4, R4.reuse, R230.reuse, 0x1 ;  /* 0x000000e60422a211 */ /* 0x0c0fe400078808ff */
[----:B------:R1:W-:Y:S01]  /*1ee60*/  @!P1 STS.128 [R237+0x9000], RZ ;  /* 0x009000ffed009388 */ /* 0x0003e20000000c00 */
[C---:B------:R-:W-:Y:S02]  /*1ee70*/  @P1 LEA R32, P0, R4.reuse, R230, 0x1 ;  /* 0x000000e604201211 */ /* 0x040fe400078008ff */
[C---:B------:R-:W-:Y:S01]  /*1ee80*/  IADD3 R0, P3, R4.reuse, R227, RZ ;  /* 0x000000e304007210 */ /* 0x040fe20007f7e0ff */
[----:B------:R-:W-:Y:S01]  /*1ee90*/  @!PT LDS RZ, [RZ] ;  /* 0x00000000fffff984 */ /* 0x000fe20000000800 */
[----:B------:R-:W-:Y:S01]  /*1eea0*/  @!PT LDS RZ, [RZ] ;  /* 0x00000000fffff984 */ /* 0x000fe20000000800 */
[----:B------:R-:W-:Y:S01]  /*1eeb0*/  @!PT LDS RZ, [RZ] ;  /* 0x00000000fffff984 */ /* 0x000fe20000000800 */
[----:B------:R1:W-:Y:S01]  /*1eec0*/  @!P2 LDGSTS.E.BYPASS.LTC128B.128 [R237+0x5800], [R12.64] ;  /* 0x058000000cedafae */ /* 0x0003e2000b901d44 */
[----:B------:R-:W-:-:S02]  /*1eed0*/  @!P2 LEA.HI.X R35, R4, R229, R2, 0x1, P4 ;  /* 0x000000e50423a211 */ /* 0x000fc400020f0c02 */
[-C--:B------:R-:W-:Y:S01]  /*1eee0*/  @P1 LEA.HI.X R33, R4, R229.reuse, R2, 0x1, P0 ;  /* 0x000000e504211211 */ /* 0x080fe200000f0c02 */
[----:B------:R1:W-:Y:S01]  /*1eef0*/  @P2 STS.128 [R237+0x5800], RZ ;  /* 0x005800ffed002388 */ /* 0x0003e20000000c00 */
[----:B------:R-:W-:Y:S01]  /*1ef00*/  IMAD.X R2, R2, 0x1, R228, P3 ;  /* 0x0000000102027824 */ /* 0x000fe200018e06e4 */
[CC--:B------:R-:W-:Y:S02]  /*1ef10*/  @!P2 LEA R4, P3, R0.reuse, R230.reuse, 0x1 ;  /* 0x000000e60004a211 */ /* 0x0c0fe400078608ff */
[----:B------:R-:W-:Y:S01]  /*1ef20*/  @!PT LDS RZ, [RZ] ;  /* 0x00000000fffff984 */ /* 0x000fe20000000800 */
[----:B------:R-:W-:Y:S01]  /*1ef30*/  @!PT LDS RZ, [RZ] ;  /* 0x00000000fffff984 */ /* 0x000fe20000000800 */
[----:B------:R-:W-:Y:S01]  /*1ef40*/  @!PT LDS RZ, [RZ] ;  /* 0x00000000fffff984 */ /* 0x000fe20000000800 */
[----:B------:R1:W-:Y:S01]  /*1ef50*/  @P1 LDGSTS.E.BYPASS.LTC128B.128 [R237+0x9800], [R6.64+0x80] ;  /* 0x0980008006ed1fae */ /* 0x0003e2000b901d44 */
[C---:B------:R-:W-:Y:S01]  /*1ef60*/  @P1 LEA R36, P0, R0.reuse, R230, 0x1 ;  /* 0x000000e600241211 */ /* 0x040fe200078008ff */
[----:B------:R-:W-:Y:S01]  /*1ef70*/  IMAD.MOV.U32 R230, RZ, RZ, R18 ;  /* 0x000000ffffe67224 */ /* 0x000fe200078e0012 */
[CCC-:B------:R-:W-:Y:S01]  /*1ef80*/  @!P2 LEA.HI.X R5, R0.reuse, R229.reuse, R2.reuse, 0x1, P3 ;  /* 0x000000e50005a211 */ /* 0x1c0fe200018f0c02 */
[----:B------:R1:W-:Y:S01]  /*1ef90*/  @!P1 STS.128 [R237+0x9800], RZ ;  /* 0x009800ffed009388 */ /* 0x0003e20000000c00 */
[----:B------:R-:W-:Y:S01]  /*1efa0*/  @P1 LEA.HI.X R37, R0, R229, R2, 0x1, P0 ;  /* 0x000000e500251211 */ /* 0x000fe200000f0c02 */
[----:B------:R-:W-:-:S02]  /*1efb0*/  IMAD.MOV.U32 R229, RZ, RZ, R19 ;  /* 0x000000ffffe57224 */ /* 0x000fc400078e0013 */
        /* <DEDUP_REMOVED lines=41> */
.L_x_1410:
[----:B------:R-:W-:Y:S05]  /*1f250*/  BSYNC B1 ;  /* 0x0000000000017941 */ /* 0x000fea0003800000 */
.L_x_1409:
[----:B------:R-:W2:Y:S01]  /*1f260*/  LD.E R52, [R50.64+0xdc] ;  /* 0x0000dc0432347980 */ /* 0x000ea2000c101900 */
[----:B-1----:R-:W-:-:S02]  /*1f270*/  FMNMX.FTZ R5, R3, R136, !PT ;  /* 0x0000008803057209 */ /* 0x002fc40007810000 */
        /* <DEDUP_REMOVED lines=68> */
[----:B------:R-:W-:-:S03]  /*1f6c0*/  FMNMX.FTZ R4, R53, R4, !PT ;  /* 0x0000000435047209 */ /* 0x000fc60007810000 */
[----:B------:R-:W1:Y:S04]  /*1f6d0*/  SHFL.BFLY PT, R2, R5, 0x2, 0x1f ;  /* 0x0c401f0005027f89 */ /* 0x000e6800000e0000 */
[----:B------:R-:W3:Y:S01]  /*1f6e0*/  SHFL.BFLY PT, R0, R4, 0x2, 0x1f ;  /* 0x0c401f0004007f89 */ /* 0x000ee200000e0000 */
[----:B-1----:R-:W-:Y:S02]  /*1f6f0*/  FMNMX.FTZ R2, R5, R2, !PT ;  /* 0x0000000205027209 */ /* 0x002fe40007810000 */
[----:B---3--:R-:W-:-:S03]  /*1f700*/  FMNMX.FTZ R0, R4, R0, !PT ;  /* 0x0000000004007209 */ /* 0x008fc60007810000 */
[----:B------:R-:W1:Y:S04]  /*1f710*/  SHFL.BFLY PT, R41, R2, 0x1, 0x1f ;  /* 0x0c201f0002297f89 */ /* 0x000e6800000e0000 */
[----:B------:R-:W3:Y:S01]  /*1f720*/  SHFL.BFLY PT, R42, R0, 0x1, 0x1f ;  /* 0x0c201f00002a7f89 */ /* 0x000ee200000e0000 */
[----:B-1----:R-:W-:Y:S02]  /*1f730*/  FMNMX.FTZ R41, R2, R41, !PT ;  /* 0x0000002902297209 */ /* 0x002fe40007810000 */
[----:B---3--:R-:W-:Y:S02]  /*1f740*/  FMNMX.FTZ R42, R0, R42, !PT ;  /* 0x0000002a002a7209 */ /* 0x008fe40007810000 */
[----:B------:R-:W-:Y:S02]  /*1f750*/  FSETP.NEU.FTZ.AND P0, PT, R41, -INF , PT ;  /* 0xff8000002900780b */ /* 0x000fe40003f1d000 */
[----:B------:R-:W-:-:S02]  /*1f760*/  FSETP.NEU.FTZ.AND P1, PT, R42, -INF , PT ;  /* 0xff8000002a00780b */ /* 0x000fc40003f3d000 */
[----:B------:R-:W-:Y:S02]  /*1f770*/  FSEL R4, R41, RZ, P0 ;  /* 0x000000ff29047208 */ /* 0x000fe40000000000 */
[----:B------:R-:W-:-:S03]  /*1f780*/  FSEL R5, R42, RZ, P1 ;  /* 0x000000ff2a057208 */ /* 0x000fc60000800000 */
[----:B------:R-:W-:Y:S02]  /*1f790*/  FADD.FTZ R4, R3, -R4 ;  /* 0x8000000403047221 */ /* 0x000fe40000010000 */
[----:B------:R-:W-:Y:S02]  /*1f7a0*/  FADD.FTZ R5, R132, -R5 ;  /* 0x8000000584057221 */ /* 0x000fe40000010000 */
[C---:B--2---:R-:W-:Y:S02]  /*1f7b0*/  FMUL.FTZ R47, R52.reuse, R41 ;  /* 0x00000029342f7220 */ /* 0x044fe40000410000 */
[C---:B------:R-:W-:Y:S02]  /*1f7c0*/  FMUL.FTZ R55, R52.reuse, R42 ;  /* 0x0000002a34377220 */ /* 0x040fe40000410000 */
[C---:B------:R-:W-:Y:S01]  /*1f7d0*/  FMUL.FTZ R4, R52.reuse, R4 ;  /* 0x0000000434047220 */ /* 0x040fe20000410000 */
[----:B------:R-:W-:Y:S01]  /*1f7e0*/  FSEL R47, R47, RZ, P0 ;  /* 0x000000ff2f2f7208 */ /* 0x000fe20000000000 */
[----:B------:R-:W-:Y:S01]  /*1f7f0*/  FMUL.FTZ R5, R52, R5 ;  /* 0x0000000534057220 */ /* 0x000fe20000410000 */
[----:B------:R-:W-:Y:S01]  /*1f800*/  FSEL R55, R55, RZ, P1 ;  /* 0x000000ff37377208 */ /* 0x000fe20000800000 */
[----:B------:R-:W1:Y:S02]  /*1f810*/  MUFU.EX2 R43, R4 ;  /* 0x00000004002b7308 */ /* 0x000e640000000800 */
[----:B------:R-:W-:-:S02]  /*1f820*/  FFMA.FTZ R33, R136, R52, -R47 ;  /* 0x0000003488217223 */ /* 0x000fc4000001082f */
[-CC-:B------:R-:W-:Y:S02]  /*1f830*/  FFMA.FTZ R32, R180, R52.reuse, -R47.reuse ;  /* 0x00000034b4207223 */ /* 0x180fe4000001082f */
[-CC-:B------:R-:W-:Y:S02]  /*1f840*/  FFMA.FTZ R2, R183, R52.reuse, -R47.reuse ;  /* 0x00000034b7027223 */ /* 0x180fe4000001082f */
[-C--:B------:R-:W-:Y:S01]  /*1f850*/  FFMA.FTZ R0, R184, R52.reuse, -R47 ;  /* 0x00000034b8007223 */ /* 0x080fe2000001082f */
[----:B------:R-:W-:Y:S01]  /*1f860*/  MUFU.EX2 R33, R33 ;  /* 0x0000002100217308 */ /* 0x000fe20000000800 */
[-CC-:B------:R-:W-:Y:S02]  /*1f870*/  FFMA.FTZ R40, R133, R52.reuse, -R55.reuse ;  /* 0x0000003485287223 */ /* 0x180fe40000010837 */
[-CC-:B------:R-:W-:Y:S02]  /*1f880*/  FFMA.FTZ R35, R179, R52.reuse, -R55.reuse ;  /* 0x00000034b3237223 */ /* 0x180fe40000010837 */
[----:B------:R-:W-:-:S02]  /*1f890*/  FFMA.FTZ R34, R182, R52, -R55 ;  /* 0x00000034b6227223 */ /* 0x000fc40000010837 */
[----:B------:R-:W-:Y:S01]  /*1f8a0*/  FFMA.FTZ R3, R181, R52, -R55 ;  /* 0x00000034b5037223 */ /* 0x000fe20000010837 */
[----:B------:R-:W-:Y:S01]  /*1f8b0*/  MUFU.EX2 R32, R32 ;  /* 0x0000002000207308 */ /* 0x000fe20000000800 */
[-C--:B-1----:R-:W-:Y:S02]  /*1f8c0*/  FMUL.FTZ R130, R130, R43.reuse ;  /* 0x0000002b82827220 */ /* 0x082fe40000410000 */
[-C--:B------:R-:W-:Y:S02]  /*1f8d0*/  FMUL.FTZ R131, R131, R43.reuse ;  /* 0x0000002b83837220 */ /* 0x080fe40000410000 */
[-C--:B------:R-:W-:Y:S02]  /*1f8e0*/  FMUL.FTZ R126, R126, R43.reuse ;  /* 0x0000002b7e7e7220 */ /* 0x080fe40000410000 */
[-C--:B------:R-:W-:Y:S01]  /*1f8f0*/  FMUL.FTZ R127, R127, R43.reuse ;  /* 0x0000002b7f7f7220 */ /* 0x080fe20000410000 */
[----:B------:R-:W-:Y:S01]  /*1f900*/  MUFU.EX2 R2, R2 ;  /* 0x0000000200027308 */ /* 0x000fe20000000800 */
[----:B------:R-:W-:-:S02]  /*1f910*/  FMUL.FTZ R122, R122, R43 ;  /* 0x0000002b7a7a7220 */ /* 0x000fc40000410000 */
[-C--:B------:R-:W-:Y:S02]  /*1f920*/  FMUL.FTZ R123, R123, R43.reuse ;  /* 0x0000002b7b7b7220 */ /* 0x080fe40000410000 */
[-C--:B------:R-:W-:Y:S02]  /*1f930*/  FMUL.FTZ R118, R118, R43.reuse ;  /* 0x0000002b76767220 */ /* 0x080fe40000410000 */
[-C--:B------:R-:W-:Y:S01]  /*1f940*/  FMUL.FTZ R119, R119, R43.reuse ;  /* 0x0000002b77777220 */ /* 0x080fe20000410000 */
[----:B------:R-:W1:Y:S01]  /*1f950*/  MUFU.EX2 R0, R0 ;  /* 0x0000000000007308 */ /* 0x000e620000000800 */
[-C--:B------:R-:W-:Y:S02]  /*1f960*/  FMUL.FTZ R114, R114, R43.reuse ;  /* 0x0000002b72727220 */ /* 0x080fe40000410000 */
[-C--:B------:R-:W-:Y:S02]  /*1f970*/  FMUL.FTZ R115, R115, R43.reuse ;  /* 0x0000002b73737220 */ /* 0x080fe40000410000 */
[----:B------:R-:W-:-:S02]  /*1f980*/  FMUL.FTZ R110, R110, R43 ;  /* 0x0000002b6e6e7220 */ /* 0x000fc40000410000 */
[-C--:B------:R-:W-:Y:S01]  /*1f990*/  FMUL.FTZ R111, R111, R43.reuse ;  /* 0x0000002b6f6f7220 */ /* 0x080fe20000410000 */
[----:B------:R-:W-:Y:S01]  /*1f9a0*/  MUFU.EX2 R40, R40 ;  /* 0x0000002800287308 */ /* 0x000fe20000000800 */
[-C--:B------:R-:W-:Y:S02]  /*1f9b0*/  FMUL.FTZ R106, R106, R43.reuse ;  /* 0x0000002b6a6a7220 */ /* 0x080fe40000410000 */
[-C--:B------:R-:W-:Y:S02]  /*1f9c0*/  FMUL.FTZ R107, R107, R43.reuse ;  /* 0x0000002b6b6b7220 */ /* 0x080fe40000410000 */
[-C--:B------:R-:W-:Y:S02]  /*1f9d0*/  FMUL.FTZ R102, R102, R43.reuse ;  /* 0x0000002b66667220 */ /* 0x080fe40000410000 */
[-C--:B------:R-:W-:Y:S01]  /*1f9e0*/  FMUL.FTZ R103, R103, R43.reuse ;  /* 0x0000002b67677220 */ /* 0x080fe20000410000 */
[----:B------:R-:W2:Y:S01]  /*1f9f0*/  MUFU.EX2 R35, R35 ;  /* 0x0000002300237308 */ /* 0x000ea20000000800 */
[----:B-1----:R-:W-:Y:S01]  /*1fa00*/  F2FP.PACK_AB R7, R0, R2 ;  /* 0x000000020007723e */ /* 0x002fe200000000ff */
[----:B------:R-:W-:-:S02]  /*1fa10*/  FMUL.FTZ R98, R98, R43 ;  /* 0x0000002b62627220 */ /* 0x000fc40000410000 */
[-C--:B------:R-:W-:Y:S02]  /*1fa20*/  FMUL.FTZ R99, R99, R43.reuse ;  /* 0x0000002b63637220 */ /* 0x080fe40000410000 */
[-C--:B------:R-:W-:Y:S02]  /*1fa30*/  FMUL.FTZ R94, R94, R43.reuse ;  /* 0x0000002b5e5e7220 */ /* 0x080fe40000410000 */
[----:B------:R-:W-:Y:S01]  /*1fa40*/  MUFU.EX2 R34, R34 ;  /* 0x0000002200227308 */ /* 0x000fe20000000800 */
[-C--:B------:R-:W-:Y:S02]  /*1fa50*/  FMUL.FTZ R95, R95, R43.reuse ;  /* 0x0000002b5f5f7220 */ /* 0x080fe40000410000 */
[-C--:B------:R-:W-:Y:S02]  /*1fa60*/  FMUL.FTZ R90, R90, R43.reuse ;  /* 0x0000002b5a5a7220 */ /* 0x080fe40000410000 */
[-C--:B------:R-:W-:Y:S02]  /*1fa70*/  FMUL.FTZ R91, R91, R43.reuse ;  /* 0x0000002b5b5b7220 */ /* 0x080fe40000410000 */
[-C--:B------:R-:W-:Y:S01]  /*1fa80*/  FMUL.FTZ R86, R86, R43.reuse ;  /* 0x0000002b56567220 */ /* 0x080fe20000410000 */
[----:B------:R-:W1:Y:S01]  /*1fa90*/  MUFU.EX2 R3, R3 ;  /* 0x0000000300037308 */ /* 0x000e620000000800 */
[----:B--2---:R-:W-:Y:S01]  /*1faa0*/  F2FP.PACK_AB R4, R35, R40 ;  /* 0x000000282304723e */ /* 0x004fe200000000ff */
[----:B------:R-:W-:-:S02]  /*1fab0*/  FMUL.FTZ R87, R87, R43 ;  /* 0x0000002b57577220 */ /* 0x000fc40000410000 */
[-C--:B------:R-:W-:Y:S02]  /*1fac0*/  FMUL.FTZ R82, R82, R43.reuse ;  /* 0x0000002b52527220 */ /* 0x080fe40000410000 */
[-C--:B------:R-:W-:Y:S02]  /*1fad0*/  FMUL.FTZ R83, R83, R43.reuse ;  /* 0x0000002b53537220 */ /* 0x080fe40000410000 */
[----:B------:R2:W3:Y:S01]  /*1fae0*/  MUFU.EX2 R44, R5 ;  /* 0x00000005002c7308 */ /* 0x0004e20000000800 */
[-C--:B------:R-:W-:Y:S02]  /*1faf0*/  FMUL.FTZ R78, R78, R43.reuse ;  /* 0x0000002b4e4e7220 */ /* 0x080fe40000410000 */
[-C--:B------:R-:W-:Y:S02]  /*1fb00*/  FMUL.FTZ R79, R79, R43.reuse ;  /* 0x0000002b4f4f7220 */ /* 0x080fe40000410000 */
[-C--:B------:R-:W-:Y:S02]  /*1fb10*/  FFMA.FTZ R58, R63, R52.reuse, -R47 ;  /* 0x000000343f3a7223 */ /* 0x080fe4000001082f */
[----:B------:R-:W-:Y:S01]  /*1fb20*/  FFMA.FTZ R63, R66, R52, -R55 ;  /* 0x00000034423f7223 */ /* 0x000fe20000010837 */
[----:B-1----:R-:W-:Y:S01]  /*1fb30*/  F2FP.PACK_AB R6, R3, R34 ;  /* 0x000000220306723e */ /* 0x002fe200000000ff */
[----:B------:R-:W-:-:S02]  /*1fb40*/  FMUL.FTZ R74, R74, R43 ;  /* 0x0000002b4a4a7220 */ /* 0x000fc40000410000 */
[-C--:B------:R-:W-:Y:S01]  /*1fb50*/  FMUL.FTZ R75, R75, R43.reuse ;  /* 0x0000002b4b4b7220 */ /* 0x080fe20000410000 */
[----:B------:R-:W-:Y:S01]  /*1fb60*/  MUFU.EX2 R58, R58 ;  /* 0x0000003a003a7308 */ /* 0x000fe20000000800 */
[-C--:B------:R-:W-:Y:S02]  /*1fb70*/  FMUL.FTZ R70, R70, R43.reuse ;  /* 0x0000002b46467220 */ /* 0x080fe40000410000 */
[----:B------:R-:W-:Y:S01]  /*1fb80*/  FMUL.FTZ R71, R71, R43 ;  /* 0x0000002b47477220 */ /* 0x000fe20000410000 */
[----:B--2---:R-:W-:Y:S01]  /*1fb90*/  F2FP.PACK_AB R5, R32, R33 ;  /* 0x000000212005723e */ /* 0x004fe200000000ff */
[-C--:B---3--:R-:W-:Y:S02]  /*1fba0*/  FMUL.FTZ R128, R128, R44.reuse ;  /* 0x0000002c80807220 */ /* 0x088fe40000410000 */
[-C--:B------:R-:W-:Y:S01]  /*1fbb0*/  FMUL.FTZ R129, R129, R44.reuse ;  /* 0x0000002c81817220 */ /* 0x080fe20000410000 */
[----:B------:R-:W-:Y:S01]  /*1fbc0*/  MUFU.EX2 R63, R63 ;  /* 0x0000003f003f7308 */ /* 0x000fe20000000800 */
[----:B------:R-:W-:-:S02]  /*1fbd0*/  FMUL.FTZ R124, R124, R44 ;  /* 0x0000002c7c7c7220 */ /* 0x000fc40000410000 */
[-C--:B------:R-:W-:Y:S02]  /*1fbe0*/  FMUL.FTZ R125, R125, R44.reuse ;  /* 0x0000002c7d7d7220 */ /* 0x080fe40000410000 */
[-C--:B------:R-:W-:Y:S01]  /*1fbf0*/  FMUL.FTZ R120, R120, R44.reuse ;  /* 0x0000002c78787220 */ /* 0x080fe20000410000 */
[C---:B------:R-:W-:Y:S01]  /*1fc00*/  HMMA.16816.F32 R128, R4.reuse, R12, R128 ;  /* 0x0000000c0480723c */ /* 0x040fe20000001880 */
[-C--:B------:R-:W-:Y:S02]  /*1fc10*/  FMUL.FTZ R121, R121, R44.reuse ;  /* 0x0000002c79797220 */ /* 0x080fe40000410000 */
[-C--:B------:R-:W-:Y:S02]  /*1fc20*/  FMUL.FTZ R116, R116, R44.reuse ;  /* 0x0000002c74747220 */ /* 0x080fe40000410000 */
[-C--:B------:R-:W-:Y:S02]  /*1fc30*/  FMUL.FTZ R117, R117, R44.reuse ;  /* 0x0000002c75757220 */ /* 0x080fe40000410000 */
[-C--:B------:R-:W-:Y:S01]  /*1fc40*/  FMUL.FTZ R112, R112, R44.reuse ;  /* 0x0000002c70707220 */ /* 0x080fe20000410000 */
[----:B------:R-:W-:Y:S01]  /*1fc50*/  HMMA.16816.F32 R124, R4, R14, R124 ;  /* 0x0000000e047c723c */ /* 0x000fe2000000187c */
[----:B------:R-:W1:Y:S01]  /*1fc60*/  LDSM.16.MT88.4 R12, [R214+0xc000] ;  /* 0x00c00000d60c783b */ /* 0x000e620000004200 */
        /* <DEDUP_REMOVED lines=36> */
[----:B------:R-:W2:Y:S01]  /*1feb0*/  MUFU.EX2 R66, R66 ;  /* 0x0000004200427308 */ /* 0x000ea20000000800 */
[----:B------:R-:W-:-:S02]  /*1fec0*/  FFMA.FTZ R59, R177, R52, -R47 ;  /* 0x00000034b13b7223 */ /* 0x000fc4000001082f */
[-C--:B------:R-:W-:Y:S02]  /*1fed0*/  FFMA.FTZ R64, R64, R52.reuse, -R55 ;  /* 0x0000003440407223 */ /* 0x080fe40000010837 */
[-CC-:B------:R-:W-:Y:S01]  /*1fee0*/  FFMA.FTZ R67, R31, R52.reuse, -R47.reuse ;  /* 0x000000341f437223 */ /* 0x180fe2000001082f */
[C---:B------:R-:W-:Y:S01]  /*1fef0*/  HMMA.16816.F32 R92, R4.reuse, R10, R92 ;  /* 0x0000000a045c723c */ /* 0x040fe2000000185c */
[----:B------:R-:W4:Y:S01]  /*1ff00*/  LDSM.16.MT88.4 R8, [R214+0x10000] ;  /* 0x01000000d608783b */ /* 0x000f220000004200 */
[----:B------:R-:W-:Y:S01]  /*1ff10*/  MUFU.EX2 R57, R57 ;  /* 0x0000003900397308 */ /* 0x000fe20000000800 */
[-CC-:B------:R-:W-:Y:S02]  /*1ff20*/  FFMA.FTZ R132, R29, R52.reuse, -R47.reuse ;  /* 0x000000341d847223 */ /* 0x180fe4000001082f */
[-CC-:B------:R-:W-:Y:S02]  /*1ff30*/  FFMA.FTZ R133, R28, R52.reuse, -R47.reuse ;  /* 0x000000341c857223 */ /* 0x180fe4000001082f */
[-C--:B------:R-:W-:Y:S01]  /*1ff40*/  FFMA.FTZ R134, R30, R52.reuse, -R47 ;  /* 0x000000341e867223 */ /* 0x080fe2000001082f */
[----:B---3--:R-:W-:Y:S01]  /*1ff50*/  HMMA.16816.F32 R88, R4, R16, R88 ;  /* 0x000000100458723c */ /* 0x008fe20000001858 */
[----:B------:R-:W-:Y:S01]  /*1ff60*/  LDSM.16.MT88.4 R28, [R215+0x10800] ;  /* 0x01080000d71c783b */ /* 0x000fe20000004200 */
[----:B------:R-:W3:Y:S01]  /*1ff70*/  MUFU.EX2 R59, R59 ;  /* 0x0000003b003b7308 */ /* 0x000ee20000000800 */
[----:B------:R-:W-:-:S02]  /*1ff80*/  FFMA.FTZ R135, R154, R52, -R55 ;  /* 0x000000349a877223 */ /* 0x000fc40000010837 */
[-C--:B------:R-:W-:Y:S02]  /*1ff90*/  FFMA.FTZ R136, R137, R52.reuse, -R55 ;  /* 0x0000003489887223 */ /* 0x080fe40000010837 */
[-C--:B------:R-:W-:Y:S01]  /*1ffa0*/  FFMA.FTZ R154, R48, R52.reuse, -R47 ;  /* 0x00000034309a7223 */ /* 0x080fe2000001082f */
[C---:B------:R-:W-:Y:S01]  /*1ffb0*/  HMMA.16816.F32 R84, R4.reuse, R18, R84 ;  /* 0x000000120454723c */ /* 0x040fe20000001854 */
[----:B------:R-:W5:Y:S01]  /*1ffc0*/  LDSM.16.MT88.4 R16, [R215+0xc800] ;  /* 0x00c80000d710783b */ /* 0x000f620000004200 */
[----:B------:R-:W-:Y:S01]  /*1ffd0*/  MUFU.EX2 R65, R65 ;  /* 0x0000004100417308 */ /* 0x000fe20000000800 */
[-CC-:B------:R-:W-:Y:S02]  /*1ffe0*/  FFMA.FTZ R137, R176, R52.reuse, -R55.reuse ;  /* 0x00000034b0897223 */ /* 0x180fe40000010837 */
[-C--:B------:R-:W-:Y:S01]  /*1fff0*/  FFMA.FTZ R142, R142, R52.reuse, -R55 ;  /* 0x000000348e8e7223 */ /* 0x080fe20000010837 */
[----:B------:R-:W-:Y:S01]  /*20000*/  LDSM.16.MT88.4 R48, [R215+0x11000] ;  /* 0x01100000d730783b */ /* 0x000fe20000004200 */
[-CC-:B------:R-:W-:Y:S01]  /*20010*/  FFMA.FTZ R145, R145, R52.reuse, -R47.reuse ;  /* 0x0000003491917223 */ /* 0x180fe2000001082f */
[----:B-1----:R-:W-:Y:S02]  /*20020*/  HMMA.16816.F32 R80, R4, R12, R80 ;  /* 0x0000000c0450723c */ /* 0x002fe40000001850 */
[----:B------:R-:W1:Y:S01]  /*20030*/  MUFU.EX2 R64, R64 ;  /* 0x0000004000407308 */ /* 0x000e620000000800 */
[----:B------:R-:W-:-:S02]  /*20040*/  FFMA.FTZ R152, R152, R52, -R47 ;  /* 0x0000003498987223 */ /* 0x000fc4000001082f */
[-C--:B------:R-:W-:Y:S02]  /*20050*/  FFMA.FTZ R156, R156, R52.reuse, -R47 ;  /* 0x000000349c9c7223 */ /* 0x080fe4000001082f */
[-CC-:B------:R-:W-:Y:S01]  /*20060*/  FFMA.FTZ R157, R157, R52.reuse, -R55.reuse ;  /* 0x000000349d9d7223 */ /* 0x180fe20000010837 */
[C---:B------:R-:W-:Y:S01]  /*20070*/  HMMA.16816.F32 R76, R4.reuse, R14, R76 ;  /* 0x0000000e044c723c */ /* 0x040fe2000000184c */
[----:B------:R-:W5:Y:S01]  /*20080*/  LDSM.16.MT88.4 R12, [R214+0xc800] ;  /* 0x00c80000d60c783b */ /* 0x000f620000004200 */
[----:B------:R-:W1:Y:S01]  /*20090*/  MUFU.EX2 R67, R67 ;  /* 0x0000004300437308 */ /* 0x000e620000000800 */
[-CC-:B------:R-:W-:Y:S02]  /*200a0*/  FFMA.FTZ R159, R159, R52.reuse, -R55.reuse ;  /* 0x000000349f9f7223 */ /* 0x180fe40000010837 */
[-CC-:B------:R-:W-:Y:S02]  /*200b0*/  FFMA.FTZ R160, R160, R52.reuse, -R55.reuse ;  /* 0x00000034a0a07223 */ /* 0x180fe40000010837 */
[-C--:B------:R-:W-:Y:S01]  /*200c0*/  FFMA.FTZ R165, R165, R52.reuse, -R55 ;  /* 0x00000034a5a57223 */ /* 0x080fe20000010837 */
[----:B----4-:R-:W-:Y:S01]  /*200d0*/  HMMA.16816.F32 R72, R4, R8, R72 ;  /* 0x000000080448723c */ /* 0x010fe20000001848 */
[-CC-:B------:R-:W-:Y:S01]  /*200e0*/  FFMA.FTZ R167, R167, R52.reuse, -R47.reuse ;  /* 0x00000034a7a77223 */ /* 0x180fe2000001082f */
[----:B------:R-:W4:Y:S01]  /*200f0*/  MUFU.EX2 R132, R132 ;  /* 0x0000008400847308 */ /* 0x000f220000000800 */
[----:B------:R-:W-:-:S02]  /*20100*/  FFMA.FTZ R174, R174, R52, -R47 ;  /* 0x00000034aeae7223 */ /* 0x000fc4000001082f */
[-CC-:B------:R-:W-:Y:S02]  /*20110*/  FFMA.FTZ R173, R173, R52.reuse, -R47.reuse ;  /* 0x00000034adad7223 */ /* 0x180fe4000001082f */
[-C--:B------:R-:W-:Y:S01]  /*20120*/  FFMA.FTZ R175, R175, R52.reuse, -R47 ;  /* 0x00000034afaf7223 */ /* 0x080fe2000001082f */
[----:B------:R-:W-:Y:S01]  /*20130*/  HMMA.16816.F32 R68, R4, R10, R68 ;  /* 0x0000000a0444723c */ /* 0x000fe20000001844 */
[----:B------:R-:W4:Y:S01]  /*20140*/  LDSM.16.MT88.4 R8, [R218+0x10800] ;  /* 0x01080000da08783b */ /* 0x000f220000004200 */
[----:B------:R-:W-:Y:S01]  /*20150*/  MUFU.EX2 R133, R133 ;  /* 0x0000008500857308 */ /* 0x000fe20000000800 */
[-CC-:B------:R-:W-:Y:S02]  /*20160*/  FFMA.FTZ R172, R172, R52.reuse, -R55.reuse ;  /* 0x00000034acac7223 */ /* 0x180fe40000010837 */
[-CC-:B------:R-:W-:Y:S02]  /*20170*/  FFMA.FTZ R171, R171, R52.reuse, -R55.reuse ;  /* 0x00000034abab7223 */ /* 0x180fe40000010837 */
[----:B--2---:R-:W-:Y:S01]  /*20180*/  F2FP.PACK_AB R4, R66, R63 ;  /* 0x0000003f4204723e */ /* 0x004fe200000000ff */
[-C--:B------:R-:W-:Y:S01]  /*20190*/  FFMA.FTZ R170, R170, R52.reuse, -R55 ;  /* 0x00000034aaaa7223 */ /* 0x080fe20000010837 */
[----:B---3--:R-:W-:Y:S01]  /*201a0*/  F2FP.PACK_AB R5, R59, R57 ;  /* 0x000000393b05723e */ /* 0x008fe200000000ff */
[----:B------:R-:W-:Y:S01]  /*201b0*/  MUFU.EX2 R134, R134 ;  /* 0x0000008600867308 */ /* 0x000fe20000000800 */
[----:B-1----:R-:W-:Y:S01]  /*201c0*/  F2FP.PACK_AB R6, R64, R65 ;  /* 0x000000414006723e */ /* 0x002fe200000000ff */
[----:B------:R-:W-:Y:S01]  /*201d0*/  FFMA.FTZ R163, R163, R52, -R47 ;  /* 0x00000034a3a37223 */ /* 0x000fe2000001082f */
[----:B------:R-:W-:Y:S01]  /*201e0*/  F2FP.PACK_AB R7, R67, R58 ;  /* 0x0000003a4307723e */ /* 0x000fe200000000ff */
[----:B------:R-:W-:-:S02]  /*201f0*/  FFMA.FTZ R162, R162, R52, -R55 ;  /* 0x00000034a2a27223 */ /* 0x000fc40000010837 */
[-CC-:B------:R-:W-:Y:S02]  /*20200*/  FFMA.FTZ R161, R161, R52.reuse, -R55.reuse ;  /* 0x00000034a1a17223 */ /* 0x180fe40000010837 */
[----:B------:R-:W1:Y:S01]  /*20210*/  MUFU.EX2 R135, R135 ;  /* 0x0000008700877308 */ /* 0x000e620000000800 */
[-CC-:B------:R-:W-:Y:S01]  /*20220*/  FFMA.FTZ R158, R158, R52.reuse, -R55.reuse ;  /* 0x000000349e9e7223 */ /* 0x180fe20000010837 */
[C---:B------:R-:W-:Y:S01]  /*20230*/  HMMA.16816.F32 R120, R4.reuse, R20, R120 ;  /* 0x000000140478723c */ /* 0x040fe20000001878 */
[-C--:B------:R-:W-:Y:S02]  /*20240*/  FFMA.FTZ R155, R155, R52.reuse, -R55 ;  /* 0x000000349b9b7223 */ /* 0x080fe40000010837 */
[-CC-:B------:R-:W-:Y:S02]  /*20250*/  FFMA.FTZ R153, R153, R52.reuse, -R47.reuse ;  /* 0x0000003499997223 */ /* 0x180fe4000001082f */
[-CC-:B------:R-:W-:Y:S01]  /*20260*/  FFMA.FTZ R151, R151, R52.reuse, -R47.reuse ;  /* 0x0000003497977223 */ /* 0x180fe2000001082f */
[----:B------:R-:W2:Y:S01]  /*20270*/  MUFU.EX2 R136, R136 ;  /* 0x0000008800887308 */ /* 0x000ea20000000800 */
[-CC-:B------:R-:W-:Y:S01]  /*20280*/  FFMA.FTZ R150, R150, R52.reuse, -R47.reuse ;  /* 0x0000003496967223 */ /* 0x180fe2000001082f */
[----:B------:R-:W-:Y:S01]  /*20290*/  HMMA.16816.F32 R116, R4, R22, R116 ;  /* 0x000000160474723c */ /* 0x000fe20000001874 */
[----:B------:R-:W3:Y:S01]  /*202a0*/  LDSM.16.MT88.4 R20, [R214+0x10800] ;  /* 0x01080000d614783b */ /* 0x000ee20000004200 */
[----:B------:R-:W-:-:S02]  /*202b0*/  FFMA.FTZ R149, R149, R52, -R47 ;  /* 0x0000003495957223 */ /* 0x000fc4000001082f */
[-CC-:B------:R-:W-:Y:S02]  /*202c0*/  FFMA.FTZ R148, R148, R52.reuse, -R55.reuse ;  /* 0x0000003494947223 */ /* 0x180fe40000010837 */
[----:B------:R-:W-:Y:S01]  /*202d0*/  MUFU.EX2 R137, R137 ;  /* 0x0000008900897308 */ /* 0x000fe20000000800 */
[-CC-:B------:R-:W-:Y:S01]  /*202e0*/  FFMA.FTZ R147, R147, R52.reuse, -R55.reuse ;  /* 0x0000003493937223 */ /* 0x180fe20000010837 */
[C---:B-----5:R-:W-:Y:S01]  /*202f0*/  HMMA.16816.F32 R112, R4.reuse, R16, R112 ;  /* 0x000000100470723c */ /* 0x060fe20000001870 */
[-CC-:B------:R-:W-:Y:S02]  /*20300*/  FFMA.FTZ R146, R146, R52.reuse, -R55.reuse ;  /* 0x0000003492927223 */ /* 0x180fe40000010837 */
[-C--:B------:R-:W-:Y:S02]  /*20310*/  FFMA.FTZ R144, R144, R52.reuse, -R55 ;  /* 0x0000003490907223 */ /* 0x080fe40000010837 */
[----:B------:R-:W-:Y:S01]  /*20320*/  FFMA.FTZ R143, R143, R52, -R47 ;  /* 0x000000348f8f7223 */ /* 0x000fe2000001082f */
[----:B------:R-:W5:Y:S01]  /*20330*/  MUFU.EX2 R142, R142 ;  /* 0x0000008e008e7308 */ /* 0x000f620000000800 */
[----:B------:R-:W-:Y:S01]  /*20340*/  FFMA.FTZ R33, R243, R43, R33 ;  /* 0x0000002bf3217223 */ /* 0x000fe20000010021 */
[----:B------:R-:W-:Y:S01]  /*20350*/  HMMA.16816.F32 R108, R4, R18, R108 ;  /* 0x00000012046c723c */ /* 0x000fe2000000186c */
[----:B------:R-:W2:Y:S01]  /*20360*/  LDSM.16.MT88.4 R16, [R216+0xd000] ;  /* 0x00d00000d810783b */ /* 0x000ea20000004200 */
[----:B------:R-:W-:-:S02]  /*20370*/  FFMA.FTZ R40, R242, R44, R40 ;  /* 0x0000002cf2287223 */ /* 0x000fc40000010028 */
[----:B------:R-:W-:Y:S02]  /*20380*/  FADD.FTZ R32, R32, R33 ;  /* 0x0000002120207221 */ /* 0x000fe40000010000 */
[----:B------:R-:W1:Y:S01]  /*20390*/  MUFU.EX2 R145, R145 ;  /* 0x0000009100917308 */ /* 0x000e620000000800 */
[----:B------:R-:W-:Y:S01]  /*203a0*/  FADD.FTZ R35, R35, R40 ;  /* 0x0000002823237221 */ /* 0x000fe20000010000 */
[C---:B------:R-:W-:Y:S01]  /*203b0*/  HMMA.16816.F32 R104, R4.reuse, R12, R104 ;  /* 0x0000000c0468723c */ /* 0x040fe20000001868 */
[----:B------:R-:W-:Y:S02]  /*203c0*/  FADD.FTZ R32, R2, R32 ;  /* 0x0000002002207221 */ /* 0x000fe40000010000 */
[----:B------:R-:W-:Y:S02]  /*203d0*/  FADD.FTZ R35, R34, R35 ;  /* 0x0000002322237221 */ /* 0x000fe40000010000 */
[----:B------:R-:W-:Y:S01]  /*203e0*/  FADD.FTZ R0, R0, R32 ;  /* 0x0000002000007221 */ /* 0x000fe20000010000 */
[----:B------:R-:W-:Y:S01]  /*203f0*/  MUFU.EX2 R152, R152 ;  /* 0x0000009800987308 */ /* 0x000fe20000000800 */
[----:B------:R-:W-:Y:S01]  /*20400*/  FADD.FTZ R3, R3, R35 ;  /* 0x0000002303037221 */ /* 0x000fe20000010000 */
[----:B------:R-:W-:Y:S01]  /*20410*/  HMMA.16816.F32 R100, R4, R14, R100 ;  /* 0x0000000e0464723c */ /* 0x000fe20000001864 */
[----:B------:R-:W2:Y:S01]  /*20420*/  LDSM.16.MT88.4 R12, [R215+0xd000] ;  /* 0x00d00000d70c783b */ /* 0x000ea20000004200 */
[----:B------:R-:W-:-:S02]  /*20430*/  FADD.FTZ R0, R57, R0 ;  /* 0x0000000039007221 */ /* 0x000fc40000010000 */
[----:B------:R-:W-:Y:S02]  /*20440*/  FADD.FTZ R3, R63, R3 ;  /* 0x000000033f037221 */ /* 0x000fe40000010000 */
[----:B------:R-:W-:Y:S01]  /*20450*/  MUFU.EX2 R154, R154 ;  /* 0x0000009a009a7308 */ /* 0x000fe20000000800 */
[----:B------:R-:W-:Y:S01]  /*20460*/  FADD.FTZ R59, R59, R0 ;  /* 0x000000003b3b7221 */ /* 0x000fe20000010000 */
[C---:B----4-:R-:W-:Y:S01]  /*20470*/  HMMA.16816.F32 R96, R4.reuse, R8, R96 ;  /* 0x000000080460723c */ /* 0x050fe20000001860 */
[----:B------:R-:W-:Y:S01]  /*20480*/  FADD.FTZ R66, R66, R3 ;  /* 0x0000000342427221 */ /* 0x000fe20000010000 */
[----:B------:R-:W-:Y:S01]  /*20490*/  MOV R3, R41 ;  /* 0x0000002900037202 */ /* 0x000fe20000000f00 */
[----:B------:R-:W-:Y:S02]  /*204a0*/  FADD.FTZ R59, R58, R59 ;  /* 0x0000003b3a3b7221 */ /* 0x000fe40000010000 */
[----:B------:R-:W-:Y:S01]  /*204b0*/  FADD.FTZ R66, R65, R66 ;  /* 0x0000004241427221 */ /* 0x000fe20000010000 */
[----:B------:R-:W-:Y:S01]  /*204c0*/  MUFU.EX2 R156, R156 ;  /* 0x0000009c009c7308 */ /* 0x000fe20000000800 */
[----:B------:R-:W-:Y:S01]  /*204d0*/  FADD.FTZ R67, R67, R59 ;  /* 0x0000003b43437221 */ /* 0x000fe20000010000 */
[----:B------:R-:W-:Y:S01]  /*204e0*/  HMMA.16816.F32 R92, R4, R10, R92 ;  /* 0x0000000a045c723c */ /* 0x000fe2000000185c */
[----:B------:R-:W4:Y:S01]  /*204f0*/  LDSM.16.MT88.4 R8, [R214+0xd000] ;  /* 0x00d00000d608783b */ /* 0x000f220000004200 */
[----:B------:R-:W-:-:S02]  /*20500*/  FADD.FTZ R64, R64, R66 ;  /* 0x0000004240407221 */ /* 0x000fc40000010000 */
[----:B------:R-:W-:Y:S02]  /*20510*/  FADD.FTZ R67, R132, R67 ;  /* 0x0000004384437221 */ /* 0x000fe40000010000 */
[----:B------:R-:W2:Y:S01]  /*20520*/  MUFU.EX2 R157, R157 ;  /* 0x0000009d009d7308 */ /* 0x000ea20000000800 */
[----:B-1----:R-:W-:Y:S01]  /*20530*/  FADD.FTZ R64, R135, R64 ;  /* 0x0000004087407221 */ /* 0x002fe20000010000 */
        /* <DEDUP_REMOVED lines=9> */
[----:B------:R-:W1:Y:S02]  /*205d0*/  MUFU.EX2 R167, R167 ;  /* 0x000000a700a77308 */ /* 0x000e640000000800 */
[C---:B------:R-:W-:Y:S06]  /*205e0*/  HMMA.16816.F32 R128, R4.reuse, R24, R128 ;  /* 0x000000180480723c */ /* 0x040fec0000001880 */
[----:B------:R-:W-:Y:S02]  /*205f0*/  MUFU.EX2 R174, R174 ;  /* 0x000000ae00ae7308 */ /* 0x000fe40000000800 */
[C---:B------:R-:W-:Y:S01]  /*20600*/  HMMA.16816.F32 R124, R4.reuse, R26, R124 ;  /* 0x0000001a047c723c */ /* 0x040fe2000000187c */
[----:B------:R-:W1:Y:S05]  /*20610*/  LDSM.16.MT88.4 R24, [R218+0xd000] ;  /* 0x00d00000da18783b */ /* 0x000e6a0000004200 */
[----:B------:R-:W-:Y:S02]  /*20620*/  MUFU.EX2 R173, R173 ;  /* 0x000000ad00ad7308 */ /* 0x000fe40000000800 */
[C---:B---3--:R-:W-:Y:S06]  /*20630*/  HMMA.16816.F32 R72, R4.reuse, R20, R72 ;  /* 0x000000140448723c */ /* 0x048fec0000001848 */
[----:B------:R-:W-:Y:S02]  /*20640*/  MUFU.EX2 R175, R175 ;  /* 0x000000af00af7308 */ /* 0x000fe40000000800 */
[----:B------:R-:W-:Y:S01]  /*20650*/  HMMA.16816.F32 R68, R4, R22, R68 ;  /* 0x000000160444723c */ /* 0x000fe20000001844 */
[----:B------:R-:W3:Y:S05]  /*20660*/  LDSM.16.MT88.4 R20, [R218+0x11000] ;  /* 0x01100000da14783b */ /* 0x000eea0000004200 */
[----:B------:R-:W1:Y:S01]  /*20670*/  MUFU.EX2 R172, R172 ;  /* 0x000000ac00ac7308 */ /* 0x000e620000000800 */
[C---:B--2---:R-:W-:Y:S01]  /*20680*/  F2FP.PACK_AB R4, R136.reuse, R135 ;  /* 0x000000878804723e */ /* 0x044fe200000000ff */
[----:B------:R-:W-:Y:S01]  /*20690*/  FADD.FTZ R136, R136, R64 ;  /* 0x0000004088887221 */ /* 0x000fe20000010000 */
[C---:B------:R-:W-:Y:S01]  /*206a0*/  F2FP.PACK_AB R5, R133.reuse, R132 ;  /* 0x000000848505723e */ /* 0x040fe200000000ff */
[----:B------:R-:W-:Y:S01]  /*206b0*/  FADD.FTZ R133, R133, R67 ;  /* 0x0000004385857221 */ /* 0x000fe20000010000 */
[----:B-----5:R-:W-:Y:S01]  /*206c0*/  F2FP.PACK_AB R6, R142, R137 ;  /* 0x000000898e06723e */ /* 0x020fe200000000ff */
[----:B------:R-:W-:Y:S01]  /*206d0*/  FADD.FTZ R136, R137, R136 ;  /* 0x0000008889887221 */ /* 0x000fe20000010000 */
[----:B------:R-:W-:Y:S01]  /*206e0*/  F2FP.PACK_AB R7, R145, R134 ;  /* 0x000000869107723e */ /* 0x000fe200000000ff */
[----:B------:R-:W2:Y:S01]  /*206f0*/  MUFU.EX2 R171, R171 ;  /* 0x000000ab00ab7308 */ /* 0x000ea20000000800 */
[----:B------:R-:W-:Y:S01]  /*20700*/  FADD.FTZ R133, R134, R133 ;  /* 0x0000008586857221 */ /* 0x000fe20000010000 */
[----:B------:R-:W-:Y:S01]  /*20710*/  MOV R132, R42 ;  /* 0x0000002a00847202 */ /* 0x000fe20000000f00 */
[----:B------:R-:W-:-:S02]  /*20720*/  FADD.FTZ R142, R142, R136 ;  /* 0x000000888e8e7221 */ /* 0x000fc40000010000 */
[----:B------:R-:W-:Y:S01]  /*20730*/  FADD.FTZ R145, R145, R133 ;  /* 0x0000008591917221 */ /* 0x000fe20000010000 */
[----:B------:R-:W-:Y:S01]  /*20740*/  HMMA.16816.F32 R120, R4, R16, R120 ;  /* 0x000000100478723c */ /* 0x000fe20000001878 */
[----:B------:R-:W-:Y:S01]  /*20750*/  FADD.FTZ R142, R157, R142 ;  /* 0x0000008e9d8e7221 */ /* 0x000fe20000010000 */
[----:B------:R-:W-:Y:S01]  /*20760*/  MUFU.EX2 R170, R170 ;  /* 0x000000aa00aa7308 */ /* 0x000fe20000000800 */
[----:B------:R-:W-:-:S05]  /*20770*/  FADD.FTZ R145, R152, R145 ;  /* 0x0000009198917221 */ /* 0x000fca0000010000 */
[C---:B------:R-:W-:Y:S01]  /*20780*/  HMMA.16816.F32 R116, R4.reuse, R18, R116 ;  /* 0x000000120474723c */ /* 0x040fe20000001874 */
[----:B------:R-:W5:Y:S01]  /*20790*/  LDSM.16.MT88.4 R16, [R216+0xd800] ;  /* 0x00d80000d810783b */ /* 0x000f620000004200 */
[----:B------:R-:W-:Y:S06]  /*207a0*/  MUFU.EX2 R163, R163 ;  /* 0x000000a300a37308 */ /* 0x000fec0000000800 */
[C---:B------:R-:W-:Y:S02]  /*207b0*/  HMMA.16816.F32 R112, R4.reuse, R12, R112 ;  /* 0x0000000c0470723c */ /* 0x040fe40000001870 */
[----:B------:R-:W-:Y:S06]  /*207c0*/  MUFU.EX2 R162, R162 ;  /* 0x000000a200a27308 */ /* 0x000fec0000000800 */
[C---:B------:R-:W-:Y:S01]  /*207d0*/  HMMA.16816.F32 R108, R4.reuse, R14, R108 ;  /* 0x0000000e046c723c */ /* 0x040fe2000000186c */
[----:B------:R-:W2:Y:S01]  /*207e0*/  LDSM.16.MT88.4 R12, [R215+0xd800] ;  /* 0x00d80000d70c783b */ /* 0x000ea20000004200 */
[----:B------:R-:W-:Y:S06]  /*207f0*/  MUFU.EX2 R161, R161 ;  /* 0x000000a100a17308 */ /* 0x000fec0000000800 */
[C---:B----4-:R-:W-:Y:S02]  /*20800*/  HMMA.16816.F32 R104, R4.reuse, R8, R104 ;  /* 0x000000080468723c */ /* 0x050fe40000001868 */
[----:B------:R-:W-:Y:S06]  /*20810*/  MUFU.EX2 R158, R158 ;  /* 0x0000009e009e7308 */ /* 0x000fec0000000800 */
[C---:B------:R-:W-:Y:S01]  /*20820*/  HMMA.16816.F32 R100, R4.reuse, R10, R100 ;  /* 0x0000000a0464723c */ /* 0x040fe20000001864 */
[----:B------:R-:W4:Y:S01]  /*20830*/  LDSM.16.MT88.4 R8, [R214+0xd800] ;  /* 0x00d80000d608783b */ /* 0x000f220000004200 */
        /* <DEDUP_REMOVED lines=8> */
[C---:B------:R-:W-:Y:S02]  /*208c0*/  HMMA.16816.F32 R128, R4.reuse, R24, R128 ;  /* 0x000000180480723c */ /* 0x040fe40000001880 */
[----:B------:R-:W-:Y:S06]  /*208d0*/  MUFU.EX2 R149, R149 ;  /* 0x0000009500957308 */ /* 0x000fec0000000800 */
[C---:B------:R-:W-:Y:S01]  /*208e0*/  HMMA.16816.F32 R124, R4.reuse, R26, R124 ;  /* 0x0000001a047c723c */ /* 0x040fe2000000187c */
[----:B------:R-:W1:Y:S01]  /*208f0*/  LDSM.16.MT88.4 R24, [R218+0xd800] ;  /* 0x00d80000da18783b */ /* 0x000e620000004200 */
[----:B------:R-:W-:Y:S06]  /*20900*/  MUFU.EX2 R148, R148 ;  /* 0x0000009400947308 */ /* 0x000fec0000000800 */
[C---:B---3--:R-:W-:Y:S02]  /*20910*/  HMMA.16816.F32 R96, R4.reuse, R20, R96 ;  /* 0x000000140460723c */ /* 0x048fe40000001860 */
[----:B------:R-:W-:Y:S06]  /*20920*/  MUFU.EX2 R147, R147 ;  /* 0x0000009300937308 */ /* 0x000fec0000000800 */
[C---:B------:R-:W-:Y:S01]  /*20930*/  HMMA.16816.F32 R92, R4.reuse, R22, R92 ;  /* 0x00000016045c723c */ /* 0x040fe2000000185c */
[----:B------:R-:W3:Y:S01]  /*20940*/  LDSM.16.MT88.4 R20, [R218+0x11800] ;  /* 0x01180000da14783b */ /* 0x000ee20000004200 */
[----:B------:R-:W-:Y:S06]  /*20950*/  MUFU.EX2 R146, R146 ;  /* 0x0000009200927308 */ /* 0x000fec0000000800 */
[C---:B------:R-:W-:Y:S01]  /*20960*/  HMMA.16816.F32 R84, R4.reuse, R38, R84 ;  /* 0x000000260454723c */ /* 0x040fe20000001854 */
[----:B------:R-:W1:Y:S01]  /*20970*/  LDSM.16.MT88.4 R36, [R215+0x11800] ;  /* 0x01180000d724783b */ /* 0x000e620000004200 */
[----:B------:R-:W-:Y:S06]  /*20980*/  MUFU.EX2 R144, R144 ;  /* 0x0000009000907308 */ /* 0x000fec0000000800 */
[C---:B------:R-:W-:Y:S08]  /*20990*/  HMMA.16816.F32 R72, R4.reuse, R28, R72 ;  /* 0x0000001c0448723c */ /* 0x040ff00000001848 */
[----:B------:R-:W-:Y:S01]  /*209a0*/  HMMA.16816.F32 R68, R4, R30, R68 ;  /* 0x0000001e0444723c */ /* 0x000fe20000001844 */
[----:B------:R-:W1:Y:S06]  /*209b0*/  LDSM.16.MT88.4 R28, [R214+0x11800] ;  /* 0x01180000d61c783b */ /* 0x000e6c0000004200 */
[C---:B------:R-:W-:Y:S01]  /*209c0*/  F2FP.PACK_AB R4, R159.reuse, R157 ;  /* 0x0000009d9f04723e */ /* 0x040fe200000000ff */
[----:B------:R-:W-:Y:S01]  /*209d0*/  FADD.FTZ R159, R159, R142 ;  /* 0x0000008e9f9f7221 */ /* 0x000fe20000010000 */
[C---:B------:R-:W-:Y:S01]  /*209e0*/  F2FP.PACK_AB R5, R154.reuse, R152 ;  /* 0x000000989a05723e */ /* 0x040fe200000000ff */
        /* <DEDUP_REMOVED lines=11> */
[----:B------:R-:W5:Y:S07]  /*20aa0*/  LDSM.16.MT88.4 R16, [R216+0xe000] ;  /* 0x00e00000d810783b */ /* 0x000f6e0000004200 */
[C---:B--2---:R-:W-:Y:S08]  /*20ab0*/  HMMA.16816.F32 R112, R4.reuse, R12, R112 ;  /* 0x0000000c0470723c */ /* 0x044ff00000001870 */
[C---:B------:R-:W-:Y:S01]  /*20ac0*/  HMMA.16816.F32 R108, R4.reuse, R14, R108 ;  /* 0x0000000e046c723c */ /* 0x040fe2000000186c */
[----:B------:R-:W2:Y:S07]  /*20ad0*/  LDSM.16.MT88.4 R12, [R215+0xe000] ;  /* 0x00e00000d70c783b */ /* 0x000eae0000004200 */
[C---:B----4-:R-:W-:Y:S08]  /*20ae0*/  HMMA.16816.F32 R104, R4.reuse, R8, R104 ;  /* 0x000000080468723c */ /* 0x050ff00000001868 */
[C---:B------:R-:W-:Y:S01]  /*20af0*/  HMMA.16816.F32 R100, R4.reuse, R10, R100 ;  /* 0x0000000a0464723c */ /* 0x040fe20000001864 */
[----:B------:R-:W4:Y:S07]  /*20b00*/  LDSM.16.MT88.4 R8, [R214+0xe000] ;  /* 0x00e00000d608783b */ /* 0x000f2e0000004200 */
[C---:B------:R-:W-:Y:S07]  /*20b10*/  HMMA.16816.F32 R88, R4.reuse, R48, R88 ;  /* 0x000000300458723c */ /* 0x040fee0000001858 */
[-C--:B------:R-:W-:Y:S01]  /*20b20*/  FFMA.FTZ R48, R169, R52.reuse, -R55 ;  /* 0x00000034a9307223 */ /* 0x080fe20000010837 */
[----:B-1----:R-:W-:Y:S01]  /*20b30*/  HMMA.16816.F32 R128, R4, R24, R128 ;  /* 0x000000180480723c */ /* 0x002fe20000001880 */
[----:B------:R-:W-:-:S04]  /*20b40*/  FFMA.FTZ R49, R168, R52, -R47 ;  /* 0x00000034a8317223 */ /* 0x000fc8000001082f */
[----:B------:R-:W1:Y:S03]  /*20b50*/  MUFU.EX2 R48, R48 ;  /* 0x0000003000307308 */ /* 0x000e660000000800 */
[C---:B------:R-:W-:Y:S01]  /*20b60*/  HMMA.16816.F32 R124, R4.reuse, R26, R124 ;  /* 0x0000001a047c723c */ /* 0x040fe2000000187c */
[----:B------:R-:W1:Y:S04]  /*20b70*/  LDSM.16.MT88.4 R24, [R218+0xe000] ;  /* 0x00e00000da18783b */ /* 0x000e680000004200 */
[----:B------:R-:W1:Y:S03]  /*20b80*/  MUFU.EX2 R49, R49 ;  /* 0x0000003100317308 */ /* 0x000e660000000800 */
[C---:B---3--:R-:W-:Y:S08]  /*20b90*/  HMMA.16816.F32 R96, R4.reuse, R20, R96 ;  /* 0x000000140460723c */ /* 0x048ff00000001860 */
[C---:B------:R-:W-:Y:S01]  /*20ba0*/  HMMA.16816.F32 R92, R4.reuse, R22, R92 ;  /* 0x00000016045c723c */ /* 0x040fe2000000185c */
[----:B------:R-:W3:Y:S07]  /*20bb0*/  LDSM.16.MT88.4 R20, [R218+0x12000] ;  /* 0x01200000da14783b */ /* 0x000eee0000004200 */
[C---:B------:R-:W-:Y:S07]  /*20bc0*/  HMMA.16816.F32 R84, R4.reuse, R50, R84 ;  /* 0x000000320454723c */ /* 0x040fee0000001854 */
[-CC-:B------:R-:W-:Y:S01]  /*20bd0*/  FFMA.FTZ R50, R166, R52.reuse, -R47.reuse ;  /* 0x00000034a6327223 */ /* 0x180fe2000001082f */
[----:B------:R-:W-:Y:S01]  /*20be0*/  HMMA.16816.F32 R80, R4, R36, R80 ;  /* 0x000000240450723c */ /* 0x000fe20000001850 */
[----:B------:R-:W-:-:S04]  /*20bf0*/  FFMA.FTZ R51, R164, R52, -R47 ;  /* 0x00000034a4337223 */ /* 0x000fc8000001082f */
[----:B------:R-:W1:Y:S03]  /*20c00*/  MUFU.EX2 R50, R50 ;  /* 0x0000003200327308 */ /* 0x000e660000000800 */
[C---:B------:R-:W-:Y:S01]  /*20c10*/  HMMA.16816.F32 R76, R4.reuse, R38, R76 ;  /* 0x00000026044c723c */ /* 0x040fe2000000184c */
[----:B------:R-:W-:Y:S04]  /*20c20*/  LDSM.16.MT88.4 R36, [R215+0x12800] ;  /* 0x01280000d724783b */ /* 0x000fe80000004200 */
[----:B------:R-:W1:Y:S03]  /*20c30*/  MUFU.EX2 R51, R51 ;  /* 0x0000003300337308 */ /* 0x000e660000000800 */
[C---:B------:R-:W-:Y:S08]  /*20c40*/  HMMA.16816.F32 R72, R4.reuse, R28, R72 ;  /* 0x0000001c0448723c */ /* 0x040ff00000001848 */
[----:B------:R-:W-:Y:S01]  /*20c50*/  HMMA.16816.F32 R68, R4, R30, R68 ;  /* 0x0000001e0444723c */ /* 0x000fe20000001844 */
[----:B------:R-:W3:Y:S06]  /*20c60*/  LDSM.16.MT88.4 R28, [R216+0x12000] ;  /* 0x01200000d81c783b */ /* 0x000eec0000004200 */
[C---:B------:R-:W-:Y:S01]  /*20c70*/  F2FP.PACK_AB R4, R171.reuse, R172 ;  /* 0x000000acab04723e */ /* 0x040fe200000000ff */
[----:B------:R-:W-:Y:S01]  /*20c80*/  FADD.FTZ R171, R171, R165 ;  /* 0x000000a5abab7221 */ /* 0x000fe20000010000 */
[C---:B------:R-:W-:Y:S01]  /*20c90*/  F2FP.PACK_AB R5, R173.reuse, R174 ;  /* 0x000000aead05723e */ /* 0x040fe200000000ff */
[----:B------:R-:W-:Y:S01]  /*20ca0*/  FADD.FTZ R173, R173, R167 ;  /* 0x000000a7adad7221 */ /* 0x000fe20000010000 */
[----:B-1----:R-:W-:Y:S01]  /*20cb0*/  F2FP.PACK_AB R6, R48, R170 ;  /* 0x000000aa3006723e */ /* 0x002fe200000000ff */
        /* <DEDUP_REMOVED lines=16> */
[C---:B------:R-:W-:Y:S08]  /*20dc0*/  HMMA.16816.F32 R128, R4.reuse, R24, R128 ;  /* 0x000000180480723c */ /* 0x040ff00000001880 */
[C---:B------:R-:W-:Y:S01]  /*20dd0*/  HMMA.16816.F32 R124, R4.reuse, R26, R124 ;  /* 0x0000001a047c723c */ /* 0x040fe2000000187c */
[----:B------:R-:W-:Y:S07]  /*20de0*/  LDSM.16.MT88.4 R24, [R218+0xe800] ;  /* 0x00e80000da18783b */ /* 0x000fee0000004200 */
[C---:B---3--:R-:W-:Y:S08]  /*20df0*/  HMMA.16816.F32 R96, R4.reuse, R20, R96 ;  /* 0x000000140460723c */ /* 0x048ff00000001860 */
        /* <DEDUP_REMOVED lines=8> */
[C---:B--2---:R-:W-:Y:S08]  /*20e80*/  HMMA.16816.F32 R72, R4.reuse, R12, R72 ;  /* 0x0000000c0448723c */ /* 0x044ff00000001848 */
[----:B------:R-:W-:Y:S01]  /*20e90*/  HMMA.16816.F32 R68, R4, R14, R68 ;  /* 0x0000000e0444723c */ /* 0x000fe20000001844 */
[----:B------:R-:W2:Y:S06]  /*20ea0*/  LDSM.16.MT88.4 R12, [R218+0x12800] ;  /* 0x01280000da0c783b */ /* 0x000eac0000004200 */
        /* <DEDUP_REMOVED lines=67> */
[----:B------:R-:W5:Y:S02]  /*212e0*/  MUFU.EX2 R24, R24 ;  /* 0x0000001800187308 */ /* 0x000f640000000800 */
[-C--:B------:R-:W-:Y:S01]  /*212f0*/  FFMA.FTZ R26, R60, R52.reuse, -R47 ;  /* 0x000000343c1a7223 */ /* 0x080fe2000001082f */
[----:B-1----:R-:W-:Y:S01]  /*21300*/  HMMA.16816.F32 R88, R4, R16, R88 ;  /* 0x000000100458723c */ /* 0x002fe20000001858 */
[----:B------:R-:W-:-:S04]  /*21310*/  FFMA.FTZ R27, R56, R52, -R55 ;  /* 0x00000034381b7223 */ /* 0x000fc80000010837 */
[----:B------:R-:W1:Y:S03]  /*21320*/  MUFU.EX2 R25, R25 ;  /* 0x0000001900197308 */ /* 0x000e660000000800 */
[C---:B------:R-:W-:Y:S01]  /*21330*/  HMMA.16816.F32 R84, R4.reuse, R18, R84 ;  /* 0x000000120454723c */ /* 0x040fe20000001854 */
[----:B------:R-:W3:Y:S04]  /*21340*/  LDSM.16.MT88.4 R16, [R216+0xf800] ;  /* 0x00f80000d810783b */ /* 0x000ee80000004200 */
[----:B------:R-:W2:Y:S01]  /*21350*/  MUFU.EX2 R26, R26 ;  /* 0x0000001a001a7308 */ /* 0x000ea20000000800 */
[----:B-----5:R-:W-:Y:S02]  /*21360*/  FADD.FTZ R36, R24, R36 ;  /* 0x0000002418247221 */ /* 0x020fe40000010000 */
[----:B----4-:R-:W-:Y:S05]  /*21370*/  HMMA.16816.F32 R80, R4, R20, R80 ;  /* 0x000000140450723c */ /* 0x010fea0000001850 */
[----:B------:R-:W4:Y:S01]  /*21380*/  MUFU.EX2 R27, R27 ;  /* 0x0000001b001b7308 */ /* 0x000f220000000800 */
[----:B-1----:R-:W-:-:S02]  /*21390*/  FADD.FTZ R36, R25, R36 ;  /* 0x0000002419247221 */ /* 0x002fc40000010000 */
[C---:B------:R-:W-:Y:S01]  /*213a0*/  HMMA.16816.F32 R76, R4.reuse, R22, R76 ;  /* 0x00000016044c723c */ /* 0x040fe2000000184c */
[----:B------:R-:W-:Y:S04]  /*213b0*/  LDSM.16.MT88.4 R20, [R215+0xf800] ;  /* 0x00f80000d714783b */ /* 0x000fe80000004200 */
[----:B------:R-:W1:Y:S01]  /*213c0*/  MUFU.EX2 R30, R30 ;  /* 0x0000001e001e7308 */ /* 0x000e620000000800 */
[----:B--2---:R-:W-:Y:S02]  /*213d0*/  FADD.FTZ R36, R26, R36 ;  /* 0x000000241a247221 */ /* 0x004fe40000010000 */
[----:B------:R-:W-:Y:S05]  /*213e0*/  HMMA.16816.F32 R72, R4, R8, R72 ;  /* 0x000000080448723c */ /* 0x000fea0000001848 */
[----:B------:R-:W2:Y:S01]  /*213f0*/  MUFU.EX2 R31, R31 ;  /* 0x0000001f001f7308 */ /* 0x000ea20000000800 */
[----:B----4-:R-:W-:-:S02]  /*21400*/  FADD.FTZ R144, R27, R144 ;  /* 0x000000901b907221 */ /* 0x010fc40000010000 */
[----:B------:R-:W-:Y:S01]  /*21410*/  HMMA.16816.F32 R68, R4, R10, R68 ;  /* 0x0000000a0444723c */ /* 0x000fe20000001844 */
[----:B------:R-:W4:Y:S01]  /*21420*/  LDSM.16.MT88.4 R8, [R214+0xf800] ;  /* 0x00f80000d608783b */ /* 0x000f220000004200 */
[----:B------:R-:W-:-:S04]  /*21430*/  FADD.FTZ R144, R28, R144 ;  /* 0x000000901c907221 */ /* 0x000fc80000010000 */
[----:B------:R-:W-:Y:S01]  /*21440*/  FADD.FTZ R144, R29, R144 ;  /* 0x000000901d907221 */ /* 0x000fe20000010000 */
[----:B------:R-:W-:Y:S02]  /*21450*/  F2FP.PACK_AB R4, R28, R27 ;  /* 0x0000001b1c04723e */ /* 0x000fe400000000ff */
[----:B------:R-:W-:Y:S01]  /*21460*/  F2FP.PACK_AB R5, R25, R24 ;  /* 0x000000181905723e */ /* 0x000fe200000000ff */
[C---:B-1----:R-:W-:Y:S01]  /*21470*/  FADD.FTZ R242, R30.reuse, R144 ;  /* 0x000000901ef27221 */ /* 0x042fe20000010000 */
[----:B------:R-:W-:Y:S02]  /*21480*/  F2FP.PACK_AB R6, R30, R29 ;  /* 0x0000001d1e06723e */ /* 0x000fe400000000ff */
[C---:B--2---:R-:W-:Y:S01]  /*21490*/  F2FP.PACK_AB R7, R31.reuse, R26 ;  /* 0x0000001a1f07723e */ /* 0x044fe200000000ff */
[----:B------:R-:W-:-:S06]  /*214a0*/  FADD.FTZ R243, R31, R36 ;  /* 0x000000241ff37221 */ /* 0x000fcc0000010000 */
[C---:B---3--:R-:W-:Y:S08]  /*214b0*/  HMMA.16816.F32 R128, R4.reuse, R12, R128 ;  /* 0x0000000c0480723c */ /* 0x048ff00000001880 */
[C---:B------:R-:W-:Y:S01]  /*214c0*/  HMMA.16816.F32 R124, R4.reuse, R14, R124 ;  /* 0x0000000e047c723c */ /* 0x040fe2000000187c */
[----:B------:R-:W1:Y:S07]  /*214d0*/  LDSM.16.MT88.4 R12, [R218+0x13800] ;  /* 0x01380000da0c783b */ /* 0x000e6e0000004200 */
[C---:B------:R-:W-:Y:S08]  /*214e0*/  HMMA.16816.F32 R120, R4.reuse, R16, R120 ;  /* 0x000000100478723c */ /* 0x040ff00000001878 */
[C---:B------:R-:W-:Y:S01]  /*214f0*/  HMMA.16816.F32 R116, R4.reuse, R18, R116 ;  /* 0x000000120474723c */ /* 0x040fe20000001874 */
[----:B------:R-:W2:Y:S07]  /*21500*/  LDSM.16.MT88.4 R16, [R216+0x13800] ;  /* 0x01380000d810783b */ /* 0x000eae0000004200 */
[C---:B----4-:R-:W-:Y:S08]  /*21510*/  HMMA.16816.F32 R104, R4.reuse, R8, R104 ;  /* 0x000000080468723c */ /* 0x050ff00000001868 */
        /* <DEDUP_REMOVED lines=13> */
.L_x_1405:
[----:B------:R-:W-:-:S13]  /*215f0*/  ISETP.GE.AND P0, PT, R240, 0x1, PT ;  /* 0x00000001f000780c */ /* 0x000fda0003f06270 */
[----:B------:R-:W-:Y:S05]  /*21600*/  @!P0 BRA `(.L_x_1414) ;  /* 0x000052d000008947 */ /* 0x000fea0003800000 */
[----:B------:R-:W-:Y:S02]  /*21610*/  MOV R0, R3 ;  /* 0x0000000300007202 */ /* 0x000fe40000000f00 */
[----:B------:R-:W-:Y:S02]  /*21620*/  MOV R2, R132 ;  /* 0x0000008400027202 */ /* 0x000fe40000000f00 */
.L_x_1423:
        /* <DEDUP_REMOVED lines=13> */
[----:B------:R-:W-:Y:S02]  /*21700*/  IADD3 R3, R11, -0x80, RZ ;  /* 0xffffff800b037810 */ /* 0x000fe40007ffe0ff */
[----:B------:R-:W-:Y:S01]  /*21710*/  IABS R6, R11 ;  /* 0x0000000b00067213 */ /* 0x000fe20000000000 */
[----:B------:R-:W3:Y:S01]  /*21720*/  LD.E.64 R14, [R136.64+0x28] ;  /* 0x00002804880e7980 */ /* 0x000ee2000c101b00 */
[----:B------:R-:W-:Y:S02]  /*21730*/  IABS R4, R3 ;  /* 0x0000000300047213 */ /* 0x000fe40000000000 */
[-C--:B--2---:R-:W-:Y:S02]  /*21740*/  IABS R7, R10.reuse ;  /* 0x0000000a00077213 */ /* 0x084fe40000000000 */
[-C--:B------:R-:W-:Y:S02]  /*21750*/  IABS R5, R10.reuse ;  /* 0x0000000a00057213 */ /* 0x080fe40000000000 */
[----:B------:R-:W1:Y:S01]  /*21760*/  I2F.RP R8, R7 ;  /* 0x0000000700087306 */ /* 0x000e620000209400 */
[-C--:B------:R-:W-:Y:S02]  /*21770*/  LOP3.LUT R3, R3, R10.reuse, RZ, 0x3c, !PT ;  /* 0x0000000a03037212 */ /* 0x080fe400078e3cff */
[----:B------:R-:W-:Y:S01]  /*21780*/  IMAD.MOV R5, RZ, RZ, -R5 ;  /* 0x000000ffff057224 */ /* 0x000fe200078e0a05 */
[-C--:B------:R-:W-:Y:S02]  /*21790*/  LOP3.LUT R11, R11, R10.reuse, RZ, 0x3c, !PT ;  /* 0x0000000a0b0b7212 */ /* 0x080fe400078e3cff */
[----:B------:R-:W-:Y:S02]  /*217a0*/  ISETP.GE.AND P0, PT, R3, RZ, PT ;  /* 0x000000ff0300720c */ /* 0x000fe40003f06270 */
[----:B------:R-:W-:Y:S02]  /*217b0*/  ISETP.GE.AND P2, PT, R11, RZ, PT ;  /* 0x000000ff0b00720c */ /* 0x000fe40003f46270 */
[----:B------:R-:W-:Y:S01]  /*217c0*/  LOP3.LUT R3, RZ, R10, RZ, 0x33, !PT ;  /* 0x0000000aff037212 */ /* 0x000fe200078e33ff */
[----:B-1----:R-:W1:Y:S02]  /*217d0*/  MUFU.RCP R8, R8 ;  /* 0x0000000800087308 */ /* 0x002e640000001000 */
[----:B-1----:R-:W-:Y:S08]  /*217e0*/  IADD3 R8, R8, 0xffffffe, RZ ;  /* 0x0ffffffe08087810 */ /* 0x002ff00007ffe0ff */
[----:B------:R-:W1:Y:S02]  /*217f0*/  F2I.FTZ.U32.TRUNC.NTZ R9, R8 ;  /* 0x0000000800097305 */ /* 0x000e64000021f000 */
[--C-:B-1----:R-:W-:Y:S02]  /*21800*/  IMAD.MOV R12, RZ, RZ, -R9.reuse ;  /* 0x000000ffff0c7224 */ /* 0x102fe400078e0a09 */
[----:B------:R-:W-:Y:S02]  /*21810*/  IMAD.MOV.U32 R8, RZ, RZ, RZ ;  /* 0x000000ffff087224 */ /* 0x000fe400078e00ff */
        /* <DEDUP_REMOVED lines=15> */
[----:B------:R-:W-:Y:S09]  /*21910*/  ISETP.NE.AND P1, PT, R10, RZ, PT ;  /* 0x000000ff0a00720c */ /* 0x000ff20003f25270 */
[----:B------:R-:W-:Y:S02]  /*21920*/  @P4 IADD3 R8, R8, 0x1, RZ ;  /* 0x0000000108084810 */ /* 0x000fe40007ffe0ff */
[----:B------:R-:W-:Y:S03]  /*21930*/  @P5 IADD3 R9, R9, 0x1, RZ ;  /* 0x0000000109095810 */ /* 0x000fe60007ffe0ff */
[----:B------:R-:W-:Y:S02]  /*21940*/  @!P0 IMAD.MOV R8, RZ, RZ, -R8 ;  /* 0x000000ffff088224 */ /* 0x000fe400078e0a08 */
[----:B------:R-:W-:Y:S03]  /*21950*/  @!P2 IMAD.MOV R9, RZ, RZ, -R9 ;  /* 0x000000ffff09a224 */ /* 0x000fe600078e0a09 */
[C---:B------:R-:W-:Y:S02]  /*21960*/  SEL R8, R3.reuse, R8, !P1 ;  /* 0x0000000803087207 */ /* 0x040fe40004800000 */
[----:B------:R-:W-:Y:S02]  /*21970*/  SEL R9, R3, R9, !P1 ;  /* 0x0000000903097207 */ /* 0x000fe40004800000 */
[CC--:B------:R-:W-:Y:S02]  /*21980*/  LEA R6, P1, R8.reuse, R238.reuse, 0x2 ;  /* 0x000000ee08067211 */ /* 0x0c0fe400078210ff */
[C---:B------:R-:W-:Y:S02]  /*21990*/  LEA R4, P0, R9.reuse, R238, 0x2 ;  /* 0x000000ee09047211 */ /* 0x040fe400078010ff */
[-C--:B------:R-:W-:Y:S01]  /*219a0*/  LEA.HI.X.SX32 R7, R8, R239.reuse, 0x2, P1 ;  /* 0x000000ef08077211 */ /* 0x080fe200008f16ff */
[C---:B------:R-:W-:Y:S01]  /*219b0*/  IMAD.IADD R8, R9.reuse, 0x1, -R8 ;  /* 0x0000000109087824 */ /* 0x040fe200078e0a08 */
[----:B------:R-:W-:Y:S03]  /*219c0*/  LEA.HI.X.SX32 R5, R9, R239, 0x2, P0 ;  /* 0x000000ef09057211 */ /* 0x000fe600000f16ff */
[----:B------:R-:W-:Y:S01]  /*219d0*/  IMAD R10, R10, R8, -0x80 ;  /* 0xffffff800a0a7424 */ /* 0x000fe200078e0208 */
[----:B------:R1:W4:Y:S04]  /*219e0*/  LD.E R3, [R6.64] ;  /* 0x0000000406037980 */ /* 0x000328000c101900 */
[----:B------:R2:W4:Y:S01]  /*219f0*/  LD.E R4, [R4.64] ;  /* 0x0000000404047980 */ /* 0x000522000c101900 */
[----:B-1----:R-:W-:Y:S01]  /*21a00*/  SHF.R.S32.HI R6, RZ, 0x1f, R10 ;  /* 0x0000001fff067819 */ /* 0x002fe2000001140a */
        /* <DEDUP_REMOVED lines=11> */
.L_x_1416:
[----:B------:R-:W-:Y:S02]  /*21ac0*/  ULDC.64 UR4, c[0x0][0x118] ;  /* 0x0000460000047ab9 */ /* 0x000fe40000000a00 */
[----:B------:R-:W2:Y:S02]  /*21ad0*/  LD.E R10, [R136.64+0x40] ;  /* 0x00004004880a7980 */ /* 0x000ea4000c101900 */
[----:B--2---:R-:W-:Y:S04]  /*21ae0*/  LEA R10, -R10, RZ, 0x7 ;  /* 0x000000ff0a0a7211 */ /* 0x004fe800078e39ff */
[----:B------:R-:W-:Y:S02]  /*21af0*/  SHF.R.S32.HI R4, RZ, 0x1f, R10 ;  /* 0x0000001fff047819 */ /* 0x000fe4000001140a */
.L_x_1417:
[----:B------:R-:W-:Y:S05]  /*21b00*/  BSYNC B0 ;  /* 0x0000000000007941 */ /* 0x000fea0003800000 */
.L_x_1415:
[C---:B------:R-:W-:Y:S01]  /*21b10*/  LOP3.LUT P3, RZ, R241.reuse, 0x1, RZ, 0xc0, !PT ;  /* 0x00000001f1ff7812 */ /* 0x040fe2000786c0ff */
[----:B------:R-:W-:Y:S01]  /*21b20*/  ULDC.64 UR4, c[0x0][0x118] ;  /* 0x0000460000047ab9 */ /* 0x000fe20000000a00 */
[C---:B------:R-:W-:Y:S01]  /*21b30*/  LEA R244, P1, R10.reuse, R141, 0x1 ;  /* 0x0000008d0af47211 */ /* 0x040fe200078208ff */
[----:B------:R-:W-:Y:S01]  /*21b40*/  BSSY B1, `(.L_x_1418) ;  /* 0x0000299000017945 */ /* 0x000fe20003800000 */
[----:B------:R-:W-:Y:S02]  /*21b50*/  LOP3.LUT P2, RZ, R241, 0x2, RZ, 0xc0, !PT ;  /* 0x00000002f1ff7812 */ /* 0x000fe4000784c0ff */
[C---:B------:R-:W-:Y:S02]  /*21b60*/  LEA.HI.X R245, R10.reuse, R140, R4, 0x1, P1 ;  /* 0x0000008c0af57211 */ /* 0x040fe400008f0c04 */
[----:B------:R-:W-:Y:S04]  /*21b70*/  IADD3 R3, P0, R10, R225, RZ ;  /* 0x000000e10a037210 */ /* 0x000fe80007f1e0ff */
[----:B------:R-:W-:Y:S01]  /*21b80*/  IADD3.X R5, R4, R226, RZ, P0, !PT ;  /* 0x000000e204057210 */ /* 0x000fe200007fe4ff */
[----:B------:R-:W-:Y:S01]  /*21b90*/  @!PT LDS RZ, [RZ] ;  /* 0x00000000fffff984 */ /* 0x000fe20000000800 */
[----:B------:R-:W-:Y:S01]  /*21ba0*/  @!PT LDS RZ, [RZ] ;  /* 0x00000000fffff984 */ /* 0x000fe20000000800 */
[----:B------:R-:W-:Y:S01]  /*21bb0*/  @!PT LDS RZ, [RZ] ;  /* 0x00000000fffff984 */ /* 0x000fe20000000800 */
[----:B------:R1:W-:Y:S01]  /*21bc0*/  @P3 LDGSTS.E.BYPASS.LTC128B.128 [R237+0xc000], [R244.64] ;  /* 0x0c000000f4ed3fae */ /* 0x0003e2000b901d44 */
[C---:B------:R-:W-:Y:S02]  /*21bd0*/  @P3 LEA R18, P4, R3.reuse, R141, 0x1 ;  /* 0x0000008d03123211 */ /* 0x040fe400078808ff */
[C---:B------:R-:W-:Y:S02]  /*21be0*/  IADD3 R4, P1, R3.reuse, R225, RZ ;  /* 0x000000e103047210 */ /* 0x040fe40007f3e0ff */
[CCC-:B------:R-:W-:Y:S01]  /*21bf0*/  @P3 LEA.HI.X R19, R3.reuse, R140.reuse, R5.reuse, 0x1, P4 ;  /* 0x0000008c03133211 */ /* 0x1c0fe200020f0c05 */
[----:B------:R-:W-:Y:S01]  /*21c00*/  @!P3 STS.128 [R237+0xc000], RZ ;  /* 0x00c000ffed00b388 */ /* 0x000fe20000000c00 */
[CC--:B------:R-:W-:Y:S02]  /*21c10*/  @P2 LEA R12, P0, R3.reuse, R141.reuse, 0x1 ;  /* 0x0000008d030c2211 */ /* 0x0c0fe400078008ff */
[CC--:B------:R-:W-:Y:S02]  /*21c20*/  @P3 LEA R16, P4, R4.reuse, R141.reuse, 0x1 ;  /* 0x0000008d04103211 */ /* 0x0c0fe400078808ff */
[----:B------:R-:W-:Y:S01]  /*21c30*/  @P2 LEA.HI.X R13, R3, R140, R5, 0x1, P0 ;  /* 0x0000008c030d2211 */ /* 0x000fe200000f0c05 */
[----:B------:R-:W-:Y:S01]  /*21c40*/  @!PT LDS RZ, [RZ] ;  /* 0x00000000fffff984 */ /* 0x000fe20000000800 */
[----:B------:R-:W-:Y:S01]  /*21c50*/  @!PT LDS RZ, [RZ] ;  /* 0x00000000fffff984 */ /* 0x000fe20000000800 */
[----:B------:R-:W-:Y:S01]  /*21c60*/  @!PT LDS RZ, [RZ] ;  /* 0x00000000fffff984 */ /* 0x000fe20000000800 */
[----:B------:R1:W-:Y:S01]  /*21c70*/  @P2 LDGSTS.E.BYPASS.LTC128B.128 [R237+0x10000], [R244.64+0x80] ;  /* 0x10000080f4ed2fae */ /* 0x0003e2000b901d44 */
[----:B------:R-:W-:Y:S02]  /*21c80*/  IADD3.X R5, R5, R226, RZ, P1, !PT ;  /* 0x000000e205057210 */ /* 0x000fe40000ffe4ff */
[C---:B------:R-:W-:Y:S02]  /*21c90*/  @P2 LEA R10, P0, R4.reuse, R141, 0x1 ;  /* 0x0000008d040a2211 */ /* 0x040fe400078008ff */
[CCC-:B------:R-:W-:Y:S01]  /*21ca0*/  @P3 LEA.HI.X R17, R4.reuse, R140.reuse, R5.reuse, 0x1, P4 ;  /* 0x0000008c04113211 */ /* 0x1c0fe200020f0c05 */
[----:B------:R-:W-:Y:S01]  /*21cb0*/  @!P2 STS.128 [R237+0x10000], RZ ;  /* 0x010000ffed00a388 */ /* 0x000fe20000000c00 */
[C---:B------:R-:W-:Y:S02]  /*21cc0*/  @P2 LEA.HI.X R11, R4.reuse, R140, R5, 0x1, P0 ;  /* 0x0000008c040b2211 */ /* 0x040fe400000f0c05 */
[----:B------:R-:W-:Y:S03]  /*21cd0*/  IADD3 R3, P1, R4, R225, RZ ;  /* 0x000000e104037210 */ /* 0x000fe60007f3e0ff */
[----:B------:R-:W-:Y:S01]  /*21ce0*/  @!PT LDS RZ, [RZ] ;  /* 0x00000000fffff984 */ /* 0x000fe20000000800 */
[----:B------:R-:W-:Y:S01]  /*21cf0*/  @!PT LDS RZ, [RZ] ;  /* 0x00000000fffff984 */ /* 0x000fe20000000800 */
[----:B------:R-:W-:Y:S01]  /*21d00*/  @!PT LDS RZ, [RZ] ;  /* 0x00000000fffff984 */ /* 0x000fe20000000800 */
[----:B------:R2:W-:Y:S01]  /*21d10*/  @P3 LDGSTS.E.BYPASS.LTC128B.128 [R237+0xc800], [R18.64] ;  /* 0x0c80000012ed3fae */ /* 0x0005e2000b901d44 */
[-C--:B------:R-:W-:Y:S02]  /*21d20*/  @P3 LEA R14, P4, R3, R141.reuse, 0x1 ;  /* 0x0000008d030e3211 */ /* 0x080fe400078808ff */
[----:B------:R-:W-:Y:S02]  /*21d30*/  IADD3.X R5, R5, R226, RZ, P1, !PT ;  /* 0x000000e205057210 */ /* 0x000fe40000ffe4ff */
[C---:B------:R-:W-:Y:S01]  /*21d40*/  @P2 LEA R8, P0, R3.reuse, R141, 0x1 ;  /* 0x0000008d03082211 */ /* 0x040fe200078008ff */
[----:B------:R-:W-:Y:S01]  /*21d50*/  @!P3 STS.128 [R237+0xc800], RZ ;  /* 0x00c800ffed00b388 */ /* 0x000fe20000000c00 */
[CCC-:B------:R-:W-:Y:S02]  /*21d60*/  @P3 LEA.HI.X R15, R3.reuse, R140.reuse, R5.reuse, 0x1, P4 ;  /* 0x0000008c030f3211 */ /* 0x1c0fe400020f0c05 */
[C---:B------:R-:W-:Y:S02]  /*21d70*/  @P2 LEA.HI.X R9, R3.reuse, R140, R5, 0x1, P0 ;  /* 0x0000008c03092211 */ /* 0x040fe400000f0c05 */
[----:B------:R-:W-:Y:S01]  /*21d80*/  IADD3 R4, P1, R3, R225, RZ ;  /* 0x000000e103047210 */ /* 0x000fe20007f3e0ff */
[----:B------:R-:W-:Y:S01]  /*21d90*/  @!PT LDS RZ, [RZ] ;  /* 0x00000000fffff984 */ /* 0x000fe20000000800 */
[----:B------:R-:W-:Y:S01]  /*21da0*/  @!PT LDS RZ, [RZ] ;  /* 0x00000000fffff984 */ /* 0x000fe20000000800 */
[----:B------:R-:W-:Y:S01]  /*21db0*/  @!PT LDS RZ, [RZ] ;  /* 0x00000000fffff984 */ /* 0x000fe20000000800 */
[----:B------:R3:W-:Y:S03]  /*21dc0*/  @P2 LDGSTS.E.BYPASS.LTC128B.128 [R237+0x10800], [R12.64+0x80] ;  /* 0x108000800ced2fae */ /* 0x0007e6000b901d44 */
[CC--:B------:R-:W-:Y:S02]  /*21dd0*/  @P3 LEA R22, P4, R4.reuse, R141.reuse, 0x1 ;  /* 0x0000008d04163211 */ /* 0x0c0fe400078808ff */
[----:B------:R-:W-:Y:S01]  /*21de0*/  IADD3.X R5, R5, R226, RZ, P1, !PT ;  /* 0x000000e205057210 */ /* 0x000fe20000ffe4ff */
[----:B------:R-:W-:Y:S01]  /*21df0*/  @!P2 STS.128 [R237+0x10800], RZ ;  /* 0x010800ffed00a388 */ /* 0x000fe20000000c00 */
[C---:B------:R-:W-:Y:S02]  /*21e00*/  @P2 LEA R20, P0, R4.reuse, R141, 0x1 ;  /* 0x0000008d04142211 */ /* 0x040fe400078008ff */
[CCC-:B------:R-:W-:Y:S02]  /*21e10*/  @P3 LEA.HI.X R23, R4.reuse, R140.reuse, R5.reuse, 0x1, P4 ;  /* 0x0000008c04173211 */ /* 0x1c0fe400020f0c05 */
[C---:B------:R-:W-:Y:S01]  /*21e20*/  @P2 LEA.HI.X R21, R4.reuse, R140, R5, 0x1, P0 ;  /* 0x0000008c04152211 */ /* 0x040fe200000f0c05 */
[----:B------:R-:W-:Y:S01]  /*21e30*/  @!PT LDS RZ, [RZ] ;  /* 0x00000000fffff984 */ /* 0x000fe20000000800 */
[----:B------:R-:W-:Y:S01]  /*21e40*/  @!PT LDS RZ, [RZ] ;  /* 0x00000000fffff984 */ /* 0x000fe20000000800 */
[----:B------:R-:W-:Y:S01]  /*21e50*/  @!PT LDS RZ, [RZ] ;  /* 0x00000000fffff984 */ /* 0x000fe20000000800 */
[----:B------:R4:W-:Y:S01]  /*21e60*/  @P3 LDGSTS.E.BYPASS.LTC128B.128 [R237+0xd000], [R16.64] ;  /* 0x0d00000010ed3fae */ /* 0x0009e2000b901d44 */
[----:B------:R-:W-:Y:S04]  /*21e70*/  IADD3 R3, P1, R4, R225, RZ ;  /* 0x000000e104037210 */ /* 0x000fe80007f3e0ff */
[-C--:B------:R-:W-:Y:S01]  /*21e80*/  @P3 LEA R26, P4, R3, R141.reuse, 0x1 ;  /* 0x0000008d031a3211 */ /* 0x080fe200078808ff */
[----:B------:R-:W-:Y:S01]  /*21e90*/  @!P3 STS.128 [R237+0xd000], RZ ;  /* 0x00d000ffed00b388 */ /* 0x000fe20000000c00 */
[----:B------:R-:W-:Y:S02]  /*21ea0*/  IADD3.X R5, R5, R226, RZ, P1, !PT ;  /* 0x000000e205057210 */ /* 0x000fe40000ffe4ff */
[C---:B------:R-:W-:Y:S02]  /*21eb0*/  @P2 LEA R24, P0, R3.reuse, R141, 0x1 ;  /* 0x0000008d03182211 */ /* 0x040fe400078008ff */
[CCC-:B------:R-:W-:Y:S01]  /*21ec0*/  @P3 LEA.HI.X R27, R3.reuse, R140.reuse, R5.reuse, 0x1, P4 ;  /* 0x0000008c031b3211 */ /* 0x1c0fe200020f0c05 */
[----:B------:R-:W-:Y:S01]  /*21ed0*/  @!PT LDS RZ, [RZ] ;  /* 0x00000000fffff984 */ /* 0x000fe20000000800 */
[----:B------:R-:W-:Y:S01]  /*21ee0*/  @!PT LDS RZ, [RZ] ;  /* 0x00000000fffff984 */ /* 0x000fe20000000800 */
[----:B------:R-:W-:Y:S01]  /*21ef0*/  @!PT LDS RZ, [RZ] ;  /* 0x00000000fffff984 */ /* 0x000fe20000000800 */
[----:B------:R5:W-:Y:S01]  /*21f00*/  @P2 LDGSTS.E.BYPASS.LTC128B.128 [R237+0x11000], [R10.64+0x80] ;  /* 0x110000800aed2fae */ /* 0x000be2000b901d44 */
[C---:B------:R-:W-:Y:S02]  /*21f10*/  @P2 LEA.HI.X R25, R3.reuse, R140, R5, 0x1, P0 ;  /* 0x0000008c03192211 */ /* 0x040fe400000f0c05 */
[----:B------:R-:W-:Y:S03]  /*21f20*/  IADD3 R6, P1, R3, R225, RZ ;  /* 0x000000e103067210 */ /* 0x000fe60007f3e0ff */
[----:B------:R-:W-:Y:S01]  /*21f30*/  @!P2 STS.128 [R237+0x11000], RZ ;  /* 0x011000ffed00a388 */ /* 0x000fe20000000c00 */
[CC--:B------:R-:W-:Y:S02]  /*21f40*/  @P3 LEA R30, P5, R6.reuse, R141.reuse, 0x1 ;  /* 0x0000008d061e3211 */ /* 0x0c0fe400078a08ff */
[----:B------:R-:W-:Y:S02]  /*21f50*/  IADD3.X R5, R5, R226, RZ, P1, !PT ;  /* 0x000000e205057210 */ /* 0x000fe40000ffe4ff */
[C---:B--2---:R-:W-:Y:S01]  /*21f60*/  @P2 LEA R18, P1, R6.reuse, R141, 0x1 ;  /* 0x0000008d06122211 */ /* 0x044fe200078208ff */
[----:B------:R-:W-:Y:S01]  /*21f70*/  @!PT LDS RZ, [RZ] ;  /* 0x00000000fffff984 */ /* 0x000fe20000000800 */
[----:B------:R-:W-:Y:S01]  /*21f80*/  @!PT LDS RZ, [RZ] ;  /* 0x00000000fffff984 */ /* 0x000fe20000000800 */
[----:B------:R-:W-:Y:S01]  /*21f90*/  @!PT LDS RZ, [RZ] ;  /* 0x00000000fffff984 */ /* 0x000fe20000000800 */
[----:B------:R3:W-:Y:S01]  /*21fa0*/  @P3 LDGSTS.E.BYPASS.LTC128B.128 [R237+0xd800], [R14.64] ;  /* 0x0d8000000eed3fae */ /* 0x0007e2000b901d44 */
[CCC-:B------:R-:W-:Y:S02]  /*21fb0*/  @P3 LEA.HI.X R31, R6.reuse, R140.reuse, R5.reuse, 0x1, P5 ;  /* 0x0000008c061f3211 */ /* 0x1c0fe400028f0c05 */
[C---:B------:R-:W-:Y:S02]  /*21fc0*/  @P2 LEA.HI.X R19, R6.reuse, R140, R5, 0x1, P1 ;  /* 0x0000008c06132211 */ /* 0x040fe400008f0c05 */
[----:B------:R-:W-:Y:S01]  /*21fd0*/  IADD3 R4, P0, R6, R225, RZ ;  /* 0x000000e106047210 */ /* 0x000fe20007f1e0ff */
[----:B------:R-:W-:Y:S03]  /*21fe0*/  @!P3 STS.128 [R237+0xd800], RZ ;  /* 0x00d800ffed00b388 */ /* 0x000fe60000000c00 */
[----:B------:R-:W-:Y:S02]  /*21ff0*/  IADD3.X R3, R5, R226, RZ, P0, !PT ;  /* 0x000000e205037210 */ /* 0x000fe400007fe4ff */
[CC--:B------:R-:W-:Y:S01]  /*22000*/  @P3 LEA R28, P4, R4.reuse, R141.reuse, 0x1 ;  /* 0x0000008d041c3211 */ /* 0x0c0fe200078808ff */
[----:B------:R-:W-:Y:S01]  /*22010*/  @!PT LDS RZ, [RZ] ;  /* 0x00000000fffff984 */ /* 0x000fe20000000800 */
[----:B------:R-:W-:Y:S01]  /*22020*/  @!PT LDS RZ, [RZ] ;  /* 0x00000000fffff984 */ /* 0x000fe20000000800 */
[----:B------:R-:W-:Y:S01]  /*22030*/  @!PT LDS RZ, [RZ] ;  /* 0x00000000fffff984 */ /* 0x000fe20000000800 */
[----:B------:R5:W-:Y:S01]  /*22040*/  @P2 LDGSTS.E.BYPASS.LTC128B.128 [R237+0x11800], [R8.64+0x80] ;  /* 0x1180008008ed2fae */ /* 0x000be2000b901d44 */
[C---:B------:R-:W-:Y:S02]  /*22050*/  @P2 LEA R32, P0, R4.reuse, R141, 0x1 ;  /* 0x0000008d04202211 */ /* 0x040fe400078008ff */
[CCC-:B------:R-:W-:Y:S02]  /*22060*/  @P3 LEA.HI.X R29, R4.reuse, R140.reuse, R3.reuse, 0x1, P4 ;  /* 0x0000008c041d3211 */ /* 0x1c0fe400020f0c03 */
[----:B------:R-:W-:Y:S01]  /*22070*/  @P2 LEA.HI.X R33, R4, R140, R3, 0x1, P0 ;  /* 0x0000008c04212211 */ /* 0x000fe200000f0c03 */
[----:B------:R-:W-:Y:S01]  /*22080*/  @!P2 STS.128 [R237+0x11800], RZ ;  /* 0x011800ffed00a388 */ /* 0x000fe20000000c00 */
[----:B------:R-:W-:Y:S05]  /*22090*/  ISETP.GE.AND P0, PT, R240, 0x2, PT ;  /* 0x00000002f000780c */ /* 0x000fea0003f06270 */
[----:B------:R-:W-:Y:S01]  /*220a0*/  @!PT LDS RZ, [RZ] ;  /* 0x00000000fffff984 */ /* 0x000fe20000000800 */
[----:B------:R-:W-:Y:S01]  /*220b0*/  @!PT LDS RZ, [RZ] ;  /* 0x00000000fffff984 */ /* 0x000fe20000000800 */
[----:B------:R-:W-:Y:S01]  /*220c0*/  @!PT LDS RZ, [RZ] ;  /* 0x00000000fffff984 */ /* 0x000fe20000000800 */
[----:B------:R2:W-:Y:S06]  /*220d0*/  @P3 LDGSTS.E.BYPASS.LTC128B.128 [R237+0xe000], [R22.64] ;  /* 0x0e00000016ed3fae */ /* 0x0005ec000b901d44 */
[----:B------:R-:W-:Y:S06]  /*220e0*/  @!P3 STS.128 [R237+0xe000], RZ ;  /* 0x00e000ffed00b388 */ /* 0x000fec0000000c00 */
[----:B------:R-:W-:Y:S01]  /*220f0*/  @!PT LDS RZ, [RZ] ;  /* 0x00000000fffff984 */ /* 0x000fe20000000800 */
[----:B------:R-:W-:Y:S01]  /*22100*/  @!PT LDS RZ, [RZ] ;  /* 0x00000000fffff984 */ /* 0x000fe20000000800 */
[----:B------:R-:W-:Y:S01]  /*22110*/  @!PT LDS RZ, [RZ] ;  /* 0x00000000fffff984 */ /* 0x000fe20000000800 */
[----:B------:R2:W-:Y:S06]  /*22120*/  @P2 LDGSTS.E.BYPASS.LTC128B.128 [R237+0x12000], [R20.64+0x80] ;  /* 0x1200008014ed2fae */ /* 0x0005ec000b901d44 */
[----:B------:R-:W-:Y:S06]  /*22130*/  @!P2 STS.128 [R237+0x12000], RZ ;  /* 0x012000ffed00a388 */ /* 0x000fec0000000c00 */
        /* <DEDUP_REMOVED lines=30> */
[----:B------:R-:W-:Y:S06]  /*22320*/  LDSM.16.M88.4 R64, [R224] ;  /* 0x00000000e040783b */ /* 0x000fec0000000200 */
[----:B-----5:R-:W5:Y:S06]  /*22330*/  LDSM.16.M88.4 R8, [R223+0x4000] ;  /* 0x00400000df08783b */ /* 0x020f6c0000000200 */
[----:B----4-:R-:W3:Y:S06]  /*22340*/  LDSM.16.M88.4 R16, [R223+0x4800] ;  /* 0x00480000df10783b */ /* 0x010eec0000000200 */
[----:B-1----:R-:W2:Y:S06]  /*22350*/  LDSM.16.M88.4 R24, [R223+0x5000] ;  /* 0x00500000df18783b */ /* 0x002eac0000000200 */
[----:B------:R-:W0:Y:S06]  /*22360*/  LDGDEPBAR ;  /* 0x00000000000079af */ /* 0x000e2c0000000000 */
[----:B------:R-:W1:Y:S06]  /*22370*/  LDSM.16.M88.4 R32, [R223+0x5800] ;  /* 0x00580000df20783b */ /* 0x000e6c0000000200 */
[----:B------:R-:W4:Y:S06]  /*22380*/  LDSM.16.M88.4 R40, [R223+0x6000] ;  /* 0x00600000df28783b */ /* 0x000f2c0000000200 */
[----:B------:R-:W1:Y:S01]  /*22390*/  LDSM.16.M88.4 R48, [R223+0x6800] ;  /* 0x00680000df30783b */ /* 0x000e620000000200 */
[C---:B-----5:R-:W-:Y:S05]  /*223a0*/  HMMA.16816.F32 R4, R64.reuse, R8, RZ ;  /* 0x000000084004723c */ /* 0x060fea00000018ff */
[----:B------:R-:W5:Y:S03]  /*223b0*/  LDSM.16.M88.4 R56, [R223+0x7000] ;  /* 0x00700000df38783b */ /* 0x000f660000000200 */
[C---:B------:R-:W-:Y:S03]  /*223c0*/  HMMA.16816.F32 R8, R64.reuse, R10, RZ ;  /* 0x0000000a4008723c */ /* 0x040fe600000018ff */
[----:B------:R-:W4:Y:S06]  /*223d0*/  LDSM.16.M88.4 R132, [R223+0x7800] ;  /* 0x00780000df84783b */ /* 0x000f2c0000000200 */
[----:B------:R-:W-:Y:S01]  /*223e0*/  LDSM.16.M88.4 R140, [R222] ;  /* 0x00000000de8c783b */ /* 0x000fe20000000200 */
[C---:B---3--:R-:W-:Y:S05]  /*223f0*/  HMMA.16816.F32 R12, R64.reuse, R16, RZ ;  /* 0x00000010400c723c */ /* 0x048fea00000018ff */
[----:B------:R-:W3:Y:S03]  /*22400*/  LDSM.16.M88.4 R144, [R221] ;  /* 0x00000000dd90783b */ /* 0x000ee60000000200 */
[C---:B------:R-:W-:Y:S03]  /*22410*/  HMMA.16816.F32 R16, R64.reuse, R18, RZ ;  /* 0x000000124010723c */ /* 0x040fe600000018ff */
[----:B------:R-:W3:Y:S05]  /*22420*/  LDSM.16.M88.4 R148, [R213] ;  /* 0x00000000d594783b */ /* 0x000eea0000000200 */
[C---:B--2---:R-:W-:Y:S01]  /*22430*/  HMMA.16816.F32 R20, R64.reuse, R24, RZ ;  /* 0x000000184014723c */ /* 0x044fe200000018ff */
[----:B------:R-:W2:Y:S06]  /*22440*/  LDSM.16.M88.4 R152, [R212] ;  /* 0x00000000d498783b */ /* 0x000eac0000000200 */
[----:B------:R-:W2:Y:S01]  /*22450*/  LDSM.16.M88.4 R156, [R211] ;  /* 0x00000000d39c783b */ /* 0x000ea20000000200 */
[C---:B------:R-:W-:Y:S05]  /*22460*/  HMMA.16816.F32 R24, R64.reuse, R26, RZ ;  /* 0x0000001a4018723c */ /* 0x040fea00000018ff */
[----:B------:R-:W2:Y:S03]  /*22470*/  LDSM.16.M88.4 R160, [R210] ;  /* 0x00000000d2a0783b */ /* 0x000ea60000000200 */
[C---:B-1----:R-:W-:Y:S03]  /*22480*/  HMMA.16816.F32 R28, R64.reuse, R32, RZ ;  /* 0x00000020401c723c */ /* 0x042fe600000018ff */
[----:B------:R-:W1:Y:S05]  /*22490*/  LDSM.16.M88.4 R164, [R209] ;  /* 0x00000000d1a4783b */ /* 0x000e6a0000000200 */
[C---:B------:R-:W-:Y:S01]  /*224a0*/  HMMA.16816.F32 R32, R64.reuse, R34, RZ ;  /* 0x000000224020723c */ /* 0x040fe200000018ff */
[----:B------:R-:W1:Y:S06]  /*224b0*/  LDSM.16.M88.4 R168, [R208] ;  /* 0x00000000d0a8783b */ /* 0x000e6c0000000200 */
[----:B------:R-:W1:Y:S01]  /*224c0*/  LDSM.16.M88.4 R172, [R207] ;  /* 0x00000000cfac783b */ /* 0x000e620000000200 */
[C---:B----4-:R-:W-:Y:S05]  /*224d0*/  HMMA.16816.F32 R36, R64.reuse, R40, RZ ;  /* 0x000000284024723c */ /* 0x050fea00000018ff */
[----:B------:R-:W-:Y:S03]  /*224e0*/  LDSM.16.M88.4 R176, [R220] ;  /* 0x00000000dcb0783b */ /* 0x000fe60000000200 */
[C---:B------:R-:W-:Y:S03]  /*224f0*/  HMMA.16816.F32 R40, R64.reuse, R42, RZ ;  /* 0x0000002a4028723c */ /* 0x040fe600000018ff */
[----:B------:R-:W2:Y:S05]  /*22500*/  LDSM.16.M88.4 R180, [R217+0x4000] ;  /* 0x00400000d9b4783b */ /* 0x000eaa0000000200 */
[C---:B------:R-:W-:Y:S01]  /*22510*/  HMMA.16816.F32 R44, R64.reuse, R48, RZ ;  /* 0x00000030402c723c */ /* 0x040fe200000018ff */
[----:B------:R-:W-:Y:S06]  /*22520*/  LDSM.16.M88.4 R184, [R222+0x2000] ;  /* 0x00200000deb8783b */ /* 0x000fec0000000200 */
[----:B------:R-:W-:Y:S01]  /*22530*/  LDSM.16.M88.4 R188, [R205] ;  /* 0x00000000cdbc783b */ /* 0x000fe20000000200 */
[C---:B------:R-:W-:Y:S05]  /*22540*/  HMMA.16816.F32 R48, R64.reuse, R50, RZ ;  /* 0x000000324030723c */ /* 0x040fea00000018ff */
[----:B------:R-:W4:Y:S03]  /*22550*/  LD.E R3, [R136.64+0x18c] ;  /* 0x00018c0488037980 */ /* 0x000f26000c101900 */
[C---:B-----5:R-:W-:Y:S03]  /*22560*/  HMMA.16816.F32 R52, R64.reuse, R56, RZ ;  /* 0x000000384034723c */ /* 0x060fe600000018ff */
[----:B------:R-:W-:Y:S05]  /*22570*/  LDSM.16.M88.4 R192, [R219+0x2000] ;  /* 0x00200000dbc0783b */ /* 0x000fea0000000200 */
[C---:B------:R-:W-:Y:S01]  /*22580*/  HMMA.16816.F32 R56, R64.reuse, R58, RZ ;  /* 0x0000003a4038723c */ /* 0x040fe200000018ff */
[----:B------:R-:W-:Y:S07]  /*22590*/  LDSM.16.M88.4 R196, [R206+0x4000] ;  /* 0x00400000cec4783b */ /* 0x000fee0000000200 */
[C---:B------:R-:W-:Y:S08]  /*225a0*/  HMMA.16816.F32 R60, R64.reuse, R132, RZ ;  /* 0x00000084403c723c */ /* 0x040ff000000018ff */
[----:B------:R-:W-:Y:S01]  /*225b0*/  HMMA.16816.F32 R64, R64, R134, RZ ;  /* 0x000000864040723c */ /* 0x000fe200000018ff */
[----:B------:R-:W5:Y:S07]  /*225c0*/  LDSM.16.M88.4 R132, [R217+0x4800] ;  /* 0x00480000d984783b */ /* 0x000f6e0000000200 */
[C---:B---3--:R-:W-:Y:S08]  /*225d0*/  HMMA.16816.F32 R4, R140.reuse, R144, R4 ;  /* 0x000000908c04723c */ /* 0x048ff00000001804 */
[C---:B------:R-:W-:Y:S01]  /*225e0*/  HMMA.16816.F32 R8, R140.reuse, R146, R8 ;  /* 0x000000928c08723c */ /* 0x040fe20000001808 */
[----:B------:R-:W3:Y:S07]  /*225f0*/  LDSM.16.M88.4 R144, [R217+0x5000] ;  /* 0x00500000d990783b */ /* 0x000eee0000000200 */
[C---:B------:R-:W-:Y:S08]  /*22600*/  HMMA.16816.F32 R12, R140.reuse, R148, R12 ;  /* 0x000000948c0c723c */ /* 0x040ff0000000180c */
[C---:B------:R-:W-:Y:S01]  /*22610*/  HMMA.16816.F32 R16, R140.reuse, R150, R16 ;  /* 0x000000968c10723c */ /* 0x040fe20000001810 */
[----:B------:R-:W1:Y:S07]  /*22620*/  LDSM.16.M88.4 R148, [R217+0x5800] ;  /* 0x00580000d994783b */ /* 0x000e6e0000000200 */
[C---:B--2---:R-:W-:Y:S08]  /*22630*/  HMMA.16816.F32 R20, R140.reuse, R152, R20 ;  /* 0x000000988c14723c */ /* 0x044ff00000001814 */
[C---:B------:R-:W-:Y:S01]  /*22640*/  HMMA.16816.F32 R24, R140.reuse, R154, R24 ;  /* 0x0000009a8c18723c */ /* 0x040fe20000001818 */
[----:B------:R-:W2:Y:S07]  /*22650*/  LDSM.16.M88.4 R152, [R217+0x6000] ;  /* 0x00600000d998783b */ /* 0x000eae0000000200 */
[C---:B------:R-:W-:Y:S08]  /*22660*/  HMMA.16816.F32 R28, R140.reuse, R156, R28 ;  /* 0x0000009c8c1c723c */ /* 0x040ff0000000181c */
[C---:B------:R-:W-:Y:S01]  /*22670*/  HMMA.16816.F32 R32, R140.reuse, R158, R32 ;  /* 0x0000009e8c20723c */ /* 0x040fe20000001820 */
[----:B------:R-:W2:Y:S07]  /*22680*/  LDSM.16.M88.4 R156, [R217+0x6800] ;  /* 0x00680000d99c783b */ /* 0x000eae0000000200 */
[C---:B------:R-:W-:Y:S08]  /*22690*/  HMMA.16816.F32 R36, R140.reuse, R160, R36 ;  /* 0x000000a08c24723c */ /* 0x040ff00000001824 */
[C---:B------:R-:W-:Y:S01]  /*226a0*/  HMMA.16816.F32 R40, R140.reuse, R162, R40 ;  /* 0x000000a28c28723c */ /* 0x040fe20000001828 */
[----:B------:R-:W-:Y:S07]  /*226b0*/  LDSM.16.M88.4 R160, [R217+0x7800] ;  /* 0x00780000d9a0783b */ /* 0x000fee0000000200 */
[C---:B-1----:R-:W-:Y:S08]  /*226c0*/  HMMA.16816.F32 R44, R140.reuse, R164, R44 ;  /* 0x000000a48c2c723c */ /* 0x042ff0000000182c */
[C---:B------:R-:W-:Y:S01]  /*226d0*/  HMMA.16816.F32 R48, R140.reuse, R166, R48 ;  /* 0x000000a68c30723c */ /* 0x040fe20000001830 */
[----:B------:R-:W-:Y:S07]  /*226e0*/  LDSM.16.M88.4 R164, [R219] ;  /* 0x00000000dba4783b */ /* 0x000fee0000000200 */
[C---:B------:R-:W-:Y:S08]  /*226f0*/  HMMA.16816.F32 R52, R140.reuse, R168, R52 ;  /* 0x000000a88c34723c */ /* 0x040ff00000001834 */
[C---:B------:R-:W-:Y:S01]  /*22700*/  HMMA.16816.F32 R56, R140.reuse, R170, R56 ;  /* 0x000000aa8c38723c */ /* 0x040fe20000001838 */
[----:B------:R-:W-:Y:S07]  /*22710*/  LDSM.16.M88.4 R168, [R206] ;  /* 0x00000000cea8783b */ /* 0x000fee0000000200 */
[C---:B------:R-:W-:Y:S08]  /*22720*/  HMMA.16816.F32 R60, R140.reuse, R172, R60 ;  /* 0x000000ac8c3c723c */ /* 0x040ff0000000183c */
[----:B------:R-:W-:Y:S01]  /*22730*/  HMMA.16816.F32 R64, R140, R174, R64 ;  /* 0x000000ae8c40723c */ /* 0x000fe20000001840 */
[----:B------:R-:W1:Y:S06]  /*22740*/  LDSM.16.M88.4 R140, [R217+0x7000] ;  /* 0x00700000d98c783b */ /* 0x000e6c0000000200 */
[----:B------:R-:W1:Y:S01]  /*22750*/  LDSM.16.M88.4 R172, [R206+0x800] ;  /* 0x00080000ceac783b */ /* 0x000e620000000200 */
[C---:B------:R-:W-:Y:S08]  /*22760*/  HMMA.16816.F32 R4, R176.reuse, R180, R4 ;  /* 0x000000b4b004723c */ /* 0x040ff00000001804 */
[C---:B------:R-:W-:Y:S01]  /*22770*/  HMMA.16816.F32 R8, R176.reuse, R182, R8 ;  /* 0x000000b6b008723c */ /* 0x040fe20000001808 */
[----:B------:R-:W1:Y:S07]  /*22780*/  LDSM.16.M88.4 R180, [R206+0x1000] ;  /* 0x00100000ceb4783b */ /* 0x000e6e0000000200 */
[C---:B-----5:R-:W-:Y:S08]  /*22790*/  HMMA.16816.F32 R12, R176.reuse, R132, R12 ;  /* 0x00000084b00c723c */ /* 0x060ff0000000180c */
        /* <DEDUP_REMOVED lines=8> */
[C---:B--2---:R-:W-:Y:S08]  /*22820*/  HMMA.16816.F32 R36, R176.reuse, R152, R36 ;  /* 0x00000098b024723c */ /* 0x044ff00000001824 */
[C---:B------:R-:W-:Y:S01]  /*22830*/  HMMA.16816.F32 R40, R176.reuse, R154, R40 ;  /* 0x0000009ab028723c */ /* 0x040fe20000001828 */
[----:B------:R-:W2:Y:S07]  /*22840*/  LDSM.16.M88.4 R152, [R206+0x3000] ;  /* 0x00300000ce98783b */ /* 0x000eae0000000200 */
        /* <DEDUP_REMOVED lines=8> */
[----:B------:R-:W1:Y:S06]  /*228d0*/  LDSM.16.M88.4 R160, [R223+0x8000] ;  /* 0x00800000dfa0783b */ /* 0x000e6c0000000200 */
[----:B------:R-:W-:Y:S01]  /*228e0*/  LDSM.16.M88.4 R176, [R223+0x9800] ;  /* 0x00980000dfb0783b */ /* 0x000fe20000000200 */
        /* <DEDUP_REMOVED lines=20> */
[----:B------:R-:W2:Y:S07]  /*22a30*/  LDSM.16.M88.4 R152, [R204] ;  /* 0x00000000cc98783b */ /* 0x000eae0000000200 */
[C---:B-1----:R-:W-:Y:S08]  /*22a40*/  HMMA.16816.F32 R60, R164.reuse, R140, R60 ;  /* 0x0000008ca43c723c */ /* 0x042ff0000000183c */
[----:B------:R-:W-:Y:S01]  /*22a50*/  HMMA.16816.F32 R64, R164, R142, R64 ;  /* 0x0000008ea440723c */ /* 0x000fe20000001840 */
[----:B------:R-:W1:Y:S06]  /*22a60*/  LDSM.16.M88.4 R140, [R203] ;  /* 0x00000000cb8c783b */ /* 0x000e6c0000000200 */
[----:B------:R-:W-:Y:S01]  /*22a70*/  LDSM.16.M88.4 R164, [R217+0x8000] ;  /* 0x00800000d9a4783b */ /* 0x000fe20000000200 */
[C---:B------:R-:W-:Y:S08]  /*22a80*/  HMMA.16816.F32 R4, R156.reuse, R160, R4 ;  /* 0x000000a09c04723c */ /* 0x040ff00000001804 */
[C---:B------:R-:W-:Y:S01]  /*22a90*/  HMMA.16816.F32 R8, R156.reuse, R162, R8 ;  /* 0x000000a29c08723c */ /* 0x040fe20000001808 */
[----:B------:R-:W1:Y:S07]  /*22aa0*/  LDSM.16.M88.4 R160, [R202] ;  /* 0x00000000caa0783b */ /* 0x000e6e0000000200 */
        /* <DEDUP_REMOVED lines=11> */
[----:B------:R-:W5:Y:S07]  /*22b60*/  LDSM.16.M88.4 R132, [R201] ;  /* 0x00000000c984783b */ /* 0x000f6e0000000200 */
[C---:B---3--:R-:W-:Y:S08]  /*22b70*/  HMMA.16816.F32 R44, R156.reuse, R144, R44 ;  /* 0x000000909c2c723c */ /* 0x048ff0000000182c */
[C---:B------:R-:W-:Y:S01]  /*22b80*/  HMMA.16816.F32 R48, R156.reuse, R146, R48 ;  /* 0x000000929c30723c */ /* 0x040fe20000001830 */
[----:B------:R-:W3:Y:S07]  /*22b90*/  LDSM.16.M88.4 R144, [R200] ;  /* 0x00000000c890783b */ /* 0x000eee0000000200 */
[C---:B------:R-:W-:Y:S08]  /*22ba0*/  HMMA.16816.F32 R52, R156.reuse, R148, R52 ;  /* 0x000000949c34723c */ /* 0x040ff00000001834 */
[C---:B------:R-:W-:Y:S01]  /*22bb0*/  HMMA.16816.F32 R56, R156.reuse, R150, R56 ;  /* 0x000000969c38723c */ /* 0x040fe20000001838 */
[----:B------:R-:W1:Y:S07]  /*22bc0*/  LDSM.16.M88.4 R148, [R139] ;  /* 0x000000008b94783b */ /* 0x000e6e0000000200 */
[C---:B------:R-:W-:Y:S08]  /*22bd0*/  HMMA.16816.F32 R60, R156.reuse, R180, R60 ;  /* 0x000000b49c3c723c */ /* 0x040ff0000000183c */
[----:B------:R-:W-:Y:S01]  /*22be0*/  HMMA.16816.F32 R64, R156, R182, R64 ;  /* 0x000000b69c40723c */ /* 0x000fe20000001840 */
[----:B------:R-:W-:Y:S06]  /*22bf0*/  LDSM.16.M88.4 R156, [R220+0x2000] ;  /* 0x00200000dc9c783b */ /* 0x000fec0000000200 */
[----:B------:R-:W-:Y:S01]  /*22c00*/  LDSM.16.M88.4 R180, [R217+0xa800] ;  /* 0x00a80000d9b4783b */ /* 0x000fe20000000200 */
[C---:B------:R-:W-:Y:S08]  /*22c10*/  HMMA.16816.F32 R4, R184.reuse, R188, R4 ;  /* 0x000000bcb804723c */ /* 0x040ff00000001804 */
[C---:B------:R-:W-:Y:S01]  /*22c20*/  HMMA.16816.F32 R8, R184.reuse, R190, R8 ;  /* 0x000000beb808723c */ /* 0x040fe20000001808 */
[----:B------:R-:W-:Y:S07]  /*22c30*/  LDSM.16.M88.4 R188, [R217+0xb000] ;  /* 0x00b00000d9bc783b */ /* 0x000fee0000000200 */
[C---:B--2---:R-:W-:Y:S08]  /*22c40*/  HMMA.16816.F32 R12, R184.reuse, R152, R12 ;  /* 0x00000098b80c723c */ /* 0x044ff0000000180c */
[C---:B------:R-:W-:Y:S01]  /*22c50*/  HMMA.16816.F32 R16, R184.reuse, R154, R16 ;  /* 0x0000009ab810723c */ /* 0x040fe20000001810 */
[----:B------:R-:W2:Y:S07]  /*22c60*/  LDSM.16.M88.4 R152, [R138] ;  /* 0x000000008a98783b */ /* 0x000eae0000000200 */
[C---:B-1----:R-:W-:Y:S08]  /*22c70*/  HMMA.16816.F32 R20, R184.reuse, R140, R20 ;  /* 0x0000008cb814723c */ /* 0x042ff00000001814 */
[C---:B------:R-:W-:Y:S01]  /*22c80*/  HMMA.16816.F32 R24, R184.reuse, R142, R24 ;  /* 0x0000008eb818723c */ /* 0x040fe20000001818 */
[----:B------:R-:W1:Y:S07]  /*22c90*/  LDSM.16.M88.4 R140, [R217+0x8800] ;  /* 0x00880000d98c783b */ /* 0x000e6e0000000200 */
[C---:B------:R-:W-:Y:S08]  /*22ca0*/  HMMA.16816.F32 R28, R184.reuse, R160, R28 ;  /* 0x000000a0b81c723c */ /* 0x040ff0000000181c */
[C---:B------:R-:W-:Y:S01]  /*22cb0*/  HMMA.16816.F32 R32, R184.reuse, R162, R32 ;  /* 0x000000a2b820723c */ /* 0x040fe20000001820 */
[----:B------:R-:W1:Y:S07]  /*22cc0*/  LDSM.16.M88.4 R160, [R217+0xb800] ;  /* 0x00b80000d9a0783b */ /* 0x000e6e0000000200 */
[C---:B-----5:R-:W-:Y:S08]  /*22cd0*/  HMMA.16816.F32 R36, R184.reuse, R132, R36 ;  /* 0x00000084b824723c */ /* 0x060ff00000001824 */
[C---:B------:R-:W-:Y:S01]  /*22ce0*/  HMMA.16816.F32 R40, R184.reuse, R134, R40 ;  /* 0x00000086b828723c */ /* 0x040fe20000001828 */
[----:B------:R-:W5:Y:S07]  /*22cf0*/  LDSM.16.M88.4 R132, [R206+0x4800] ;  /* 0x00480000ce84783b */ /* 0x000f6e0000000200 */
[C---:B---3--:R-:W-:Y:S08]  /*22d00*/  HMMA.16816.F32 R44, R184.reuse, R144, R44 ;  /* 0x00000090b82c723c */ /* 0x048ff0000000182c */
[C---:B------:R-:W-:Y:S08]  /*22d10*/  HMMA.16816.F32 R48, R184.reuse, R146, R48 ;  /* 0x00000092b830723c */ /* 0x040ff00000001830 */
[C---:B------:R-:W-:Y:S08]  /*22d20*/  HMMA.16816.F32 R52, R184.reuse, R148, R52 ;  /* 0x00000094b834723c */ /* 0x040ff00000001834 */
[C---:B------:R-:W-:Y:S08]  /*22d30*/  HMMA.16816.F32 R56, R184.reuse, R150, R56 ;  /* 0x00000096b838723c */ /* 0x040ff00000001838 */
[C---:B--2---:R-:W-:Y:S08]  /*22d40*/  HMMA.16816.F32 R60, R184.reuse, R152, R60 ;  /* 0x00000098b83c723c */ /* 0x044ff0000000183c */
[----:B------:R-:W-:Y:S08]  /*22d50*/  HMMA.16816.F32 R64, R184, R154, R64 ;  /* 0x0000009ab840723c */ /* 0x000ff00000001840 */
[C---:B------:R-:W-:Y:S08]  /*22d60*/  HMMA.16816.F32 R4, R156.reuse, R164, R4 ;  /* 0x000000a49c04723c */ /* 0x040ff00000001804 */
[C---:B------:R-:W-:Y:S08]  /*22d70*/  HMMA.16816.F32 R8, R156.reuse, R166, R8 ;  /* 0x000000a69c08723c */ /* 0x040ff00000001808 */
[C---:B-1----:R-:W-:Y:S07]  /*22d80*/  HMMA.16816.F32 R12, R156.reuse, R140, R12 ;  /* 0x0000008c9c0c723c */ /* 0x042fee000000180c */
[----:B------:R-:W-:Y:S01]  /*22d90*/  MOV R141, R244 ;  /* 0x000000f4008d7202 */ /* 0x000fe20000000f00 */
[C---:B------:R-:W-:Y:S04]  /*22da0*/  HMMA.16816.F32 R16, R156.reuse, R142, R16 ;  /* 0x0000008e9c10723c */ /* 0x040fe80000001810 */
[----:B------:R-:W-:Y:S04]  /*22db0*/  MOV R140, R245 ;  /* 0x000000f5008c7202 */ /* 0x000fe80000000f00 */
        /* <DEDUP_REMOVED lines=14> */
[C---:B-----5:R-:W-:Y:S08]  /*22ea0*/  HMMA.16816.F32 R12, R192.reuse, R132, R12 ;  /* 0x00000084c00c723c */ /* 0x060ff0000000180c */
[-C--:B----4-:R-:W-:Y:S01]  /*22eb0*/  FMUL.FTZ R4, R4, R3.reuse ;  /* 0x0000000304047220 */ /* 0x090fe20000410000 */
[C---:B------:R-:W-:Y:S03]  /*22ec0*/  HMMA.16816.F32 R16, R192.reuse, R134, R16 ;  /* 0x00000086c010723c */ /* 0x040fe60000001810 */
[----:B------:R-:W1:Y:S01]  /*22ed0*/  MUFU.TANH R146, R4 ;  /* 0x0000000400927308 */ /* 0x000e620000002400 */
[-C--:B------:R-:W-:Y:S02]  /*22ee0*/  FMUL.FTZ R5, R5, R3.reuse ;  /* 0x0000000305057220 */ /* 0x080fe40000410000 */
[-C--:B------:R-:W-:Y:S02]  /*22ef0*/  FMUL.FTZ R6, R6, R3.reuse ;  /* 0x0000000306067220 */ /* 0x080fe40000410000 */
[-C--:B------:R-:W-:Y:S04]  /*22f00*/  FMUL.FTZ R7, R7, R3.reuse ;  /* 0x0000000307077220 */ /* 0x080fe80000410000 */
[-C--:B------:R-:W-:Y:S01]  /*22f10*/  FMUL.FTZ R8, R8, R3.reuse ;  /* 0x0000000308087220 */ /* 0x080fe20000410000 */
[----:B------:R-:W2:Y:S01]  /*22f20*/  MUFU.TANH R145, R5 ;  /* 0x0000000500917308 */ /* 0x000ea20000002400 */
[-C--:B------:R-:W-:Y:S02]  /*22f30*/  FMUL.FTZ R9, R9, R3.reuse ;  /* 0x0000000309097220 */ /* 0x080fe40000410000 */
[-C--:B------:R-:W-:Y:S02]  /*22f40*/  FMUL.FTZ R10, R10, R3.reuse ;  /* 0x000000030a0a7220 */ /* 0x080fe40000410000 */
[-C--:B------:R-:W-:Y:S02]  /*22f50*/  FMUL.FTZ R11, R11, R3.reuse ;  /* 0x000000030b0b7220 */ /* 0x080fe40000410000 */
[-C--:B------:R-:W-:Y:S02]  /*22f60*/  FMUL.FTZ R12, R12, R3.reuse ;  /* 0x000000030c0c7220 */ /* 0x080fe40000410000 */
[-C--:B------:R-:W-:Y:S01]  /*22f70*/  FMUL.FTZ R13, R13, R3.reuse ;  /* 0x000000030d0d7220 */ /* 0x080fe20000410000 */
[----:B------:R-:W3:Y:S01]  /*22f80*/  MUFU.TANH R144, R6 ;  /* 0x0000000600907308 */ /* 0x000ee20000002400 */
[-C--:B------:R-:W-:Y:S02]  /*22f90*/  FMUL.FTZ R14, R14, R3.reuse ;  /* 0x000000030e0e7220 */ /* 0x080fe40000410000 */
[-C--:B------:R-:W-:Y:S02]  /*22fa0*/  FMUL.FTZ R15, R15, R3.reuse ;  /* 0x000000030f0f7220 */ /* 0x080fe40000410000 */
[-C--:B------:R-:W-:Y:S02]  /*22fb0*/  FMUL.FTZ R16, R16, R3.reuse ;  /* 0x0000000310107220 */ /* 0x080fe40000410000 */
[-C--:B------:R-:W-:Y:S02]  /*22fc0*/  FMUL.FTZ R17, R17, R3.reuse ;  /* 0x0000000311117220 */ /* 0x080fe40000410000 */
[-C--:B------:R-:W-:Y:S01]  /*22fd0*/  FMUL.FTZ R18, R18, R3.reuse ;  /* 0x0000000312127220 */ /* 0x080fe20000410000 */
[----:B------:R4:W1:Y:S01]  /*22fe0*/  MUFU.TANH R142, R7 ;  /* 0x00000007008e7308 */ /* 0x0008620000002400 */
[-C--:B------:R-:W-:Y:S09]  /*22ff0*/  FMUL.FTZ R19, R19, R3.reuse ;  /* 0x0000000313137220 */ /* 0x080ff20000410000 */
[----:B------:R-:W1:Y:S10]  /*23000*/  MUFU.TANH R143, R8 ;  /* 0x00000008008f7308 */ /* 0x000e740000002400 */
[----:B------:R-:W1:Y:S01]  /*23010*/  MUFU.TANH R132, R9 ;  /* 0x0000000900847308 */ /* 0x000e620000002400 */
[----:B----4-:R-:W4:Y:S09]  /*23020*/  LDSM.16.M88.4 R4, [R206+0x5000] ;  /* 0x00500000ce04783b */ /* 0x010f320000000200 */
[----:B------:R-:W1:Y:S10]  /*23030*/  MUFU.TANH R151, R10 ;  /* 0x0000000a00977308 */ /* 0x000e740000002400 */
[----:B------:R5:W1:Y:S10]  /*23040*/  MUFU.TANH R149, R11 ;  /* 0x0000000b00957308 */ /* 0x000a740000002400 */
[----:B------:R1:W1:Y:S10]  /*23050*/  MUFU.TANH R147, R12 ;  /* 0x0000000c00937308 */ /* 0x0002740000002400 */
[----:B------:R1:W1:Y:S01]  /*23060*/  MUFU.TANH R252, R13 ;  /* 0x0000000d00fc7308 */ /* 0x0002620000002400 */
[----:B-----5:R-:W5:Y:S01]  /*23070*/  LDSM.16.M88.4 R8, [R206+0x5800] ;  /* 0x00580000ce08783b */ /* 0x020f620000000200 */
[C---:B----4-:R-:W-:Y:S08]  /*23080*/  HMMA.16816.F32 R20, R192.reuse, R4, R20 ;  /* 0x00000004c014723c */ /* 0x050ff00000001814 */
[----:B------:R4:W1:Y:S01]  /*23090*/  MUFU.TANH R251, R14 ;  /* 0x0000000e00fb7308 */ /* 0x0008620000002400 */
[C---:B------:R-:W-:Y:S01]  /*230a0*/  HMMA.16816.F32 R24, R192.reuse, R6, R24 ;  /* 0x00000006c018723c */ /* 0x040fe20000001818 */
[----:B------:R-:W1:Y:S08]  /*230b0*/  LDSM.16.M88.4 R4, [R206+0x6000] ;  /* 0x00600000ce04783b */ /* 0x000e700000000200 */
[----:B------:R4:W1:Y:S06]  /*230c0*/  MUFU.TANH R250, R15 ;  /* 0x0000000f00fa7308 */ /* 0x00086c0000002400 */
[-C--:B------:R-:W-:Y:S04]  /*230d0*/  FMUL.FTZ R20, R20, R3.reuse ;  /* 0x0000000314147220 */ /* 0x080fe80000410000 */
[----:B------:R4:W1:Y:S01]  /*230e0*/  MUFU.TANH R157, R16 ;  /* 0x00000010009d7308 */ /* 0x0008620000002400 */
[-C--:B------:R-:W-:Y:S02]  /*230f0*/  FMUL.FTZ R21, R21, R3.reuse ;  /* 0x0000000315157220 */ /* 0x080fe40000410000 */
[-C--:B------:R-:W-:Y:S02]  /*23100*/  FMUL.FTZ R22, R22, R3.reuse ;  /* 0x0000000316167220 */ /* 0x080fe40000410000 */
[-C--:B------:R-:W-:Y:S02]  /*23110*/  FMUL.FTZ R23, R23, R3.reuse ;  /* 0x0000000317177220 */ /* 0x080fe40000410000 */
[-C--:B------:R-:W-:Y:S02]  /*23120*/  FMUL.FTZ R24, R24, R3.reuse ;  /* 0x0000000318187220 */ /* 0x080fe40000410000 */
[-C--:B------:R-:W-:Y:S01]  /*23130*/  FMUL.FTZ R25, R25, R3.reuse ;  /* 0x0000000319197220 */ /* 0x080fe20000410000 */
[----:B------:R4:W2:Y:S01]  /*23140*/  MUFU.TANH R158, R17 ;  /* 0x00000011009e7308 */ /* 0x0008a20000002400 */
[-C--:B------:R-:W-:Y:S02]  /*23150*/  FMUL.FTZ R26, R26, R3.reuse ;  /* 0x000000031a1a7220 */ /* 0x080fe40000410000 */
[-C--:B------:R-:W-:Y:S01]  /*23160*/  FMUL.FTZ R27, R27, R3.reuse ;  /* 0x000000031b1b7220 */ /* 0x080fe20000410000 */
[C---:B-----5:R-:W-:Y:S06]  /*23170*/  HMMA.16816.F32 R28, R192.reuse, R8, R28 ;  /* 0x00000008c01c723c */ /* 0x060fec000000181c */
[----:B------:R4:W2:Y:S02]  /*23180*/  MUFU.TANH R249, R18 ;  /* 0x0000001200f97308 */ /* 0x0008a40000002400 */
[C---:B------:R-:W-:Y:S01]  /*23190*/  HMMA.16816.F32 R32, R192.reuse, R10, R32 ;  /* 0x0000000ac020723c */ /* 0x040fe20000001820 */
[----:B------:R-:W5:Y:S07]  /*231a0*/  LDSM.16.M88.4 R8, [R206+0x6800] ;  /* 0x00680000ce08783b */ /* 0x000f6e0000000200 */
[----:B------:R4:W2:Y:S01]  /*231b0*/  MUFU.TANH R166, R19 ;  /* 0x0000001300a67308 */ /* 0x0008a20000002400 */
[C---:B-1----:R-:W-:Y:S07]  /*231c0*/  HMMA.16816.F32 R36, R192.reuse, R4, R36 ;  /* 0x00000004c024723c */ /* 0x042fee0000001824 */
[-C--:B------:R-:W-:Y:S01]  /*231d0*/  FMUL.FTZ R28, R28, R3.reuse ;  /* 0x000000031c1c7220 */ /* 0x080fe20000410000 */
[C---:B------:R-:W-:Y:S01]  /*231e0*/  HMMA.16816.F32 R40, R192.reuse, R6, R40 ;  /* 0x00000006c028723c */ /* 0x040fe20000001828 */
[----:B------:R4:W1:Y:S01]  /*231f0*/  MUFU.TANH R167, R20 ;  /* 0x0000001400a77308 */ /* 0x0008620000002400 */
[----:B------:R-:W1:Y:S02]  /*23200*/  LDSM.16.M88.4 R4, [R206+0x7000] ;  /* 0x00700000ce04783b */ /* 0x000e640000000200 */
[-C--:B------:R-:W-:Y:S02]  /*23210*/  FMUL.FTZ R29, R29, R3.reuse ;  /* 0x000000031d1d7220 */ /* 0x080fe40000410000 */
[-C--:B------:R-:W-:Y:S02]  /*23220*/  FMUL.FTZ R30, R30, R3.reuse ;  /* 0x000000031e1e7220 */ /* 0x080fe40000410000 */
[-C--:B------:R-:W-:Y:S03]  /*23230*/  FMUL.FTZ R31, R31, R3.reuse ;  /* 0x000000031f1f7220 */ /* 0x080fe60000410000 */
[----:B------:R4:W1:Y:S01]  /*23240*/  MUFU.TANH R168, R21 ;  /* 0x0000001500a87308 */ /* 0x0008620000002400 */
[-C--:B------:R-:W-:Y:S02]  /*23250*/  FMUL.FTZ R32, R32, R3.reuse ;  /* 0x0000000320207220 */ /* 0x080fe40000410000 */
[-C--:B------:R-:W-:Y:S02]  /*23260*/  FMUL.FTZ R33, R33, R3.reuse ;  /* 0x0000000321217220 */ /* 0x080fe40000410000 */
[-C--:B------:R-:W-:Y:S02]  /*23270*/  FMUL.FTZ R34, R34, R3.reuse ;  /* 0x0000000322227220 */ /* 0x080fe40000410000 */
[-C--:B------:R-:W-:Y:S02]  /*23280*/  FMUL.FTZ R35, R35, R3.reuse ;  /* 0x0000000323237220 */ /* 0x080fe40000410000 */
[-C--:B------:R-:W-:Y:S01]  /*23290*/  FMUL.FTZ R36, R36, R3.reuse ;  /* 0x0000000324247220 */ /* 0x080fe20000410000 */
[----:B------:R4:W2:Y:S01]  /*232a0*/  MUFU.TANH R169, R22 ;  /* 0x0000001600a97308 */ /* 0x0008a20000002400 */
[-C--:B------:R-:W-:Y:S01]  /*232b0*/  FMUL.FTZ R37, R37, R3.reuse ;  /* 0x0000000325257220 */ /* 0x080fe20000410000 */
[C---:B-----5:R-:W-:Y:S03]  /*232c0*/  HMMA.16816.F32 R44, R192.reuse, R8, R44 ;  /* 0x00000008c02c723c */ /* 0x060fe6000000182c */
[-C--:B------:R-:W-:Y:S02]  /*232d0*/  FMUL.FTZ R38, R38, R3.reuse ;  /* 0x0000000326267220 */ /* 0x080fe40000410000 */
[-C--:B------:R-:W-:Y:S03]  /*232e0*/  FMUL.FTZ R39, R39, R3.reuse ;  /* 0x0000000327277220 */ /* 0x080fe60000410000 */
[----:B------:R4:W2:Y:S01]  /*232f0*/  MUFU.TANH R170, R23 ;  /* 0x0000001700aa7308 */ /* 0x0008a20000002400 */
[C---:B------:R-:W-:Y:S01]  /*23300*/  HMMA.16816.F32 R48, R192.reuse, R10, R48 ;  /* 0x0000000ac030723c */ /* 0x040fe20000001830 */
[----:B------:R-:W5:Y:S01]  /*23310*/  LDSM.16.M88.4 R8, [R206+0x7800] ;  /* 0x00780000ce08783b */ /* 0x000f620000000200 */
[----:B------:R-:W-:Y:S04]  /*23320*/  DEPBAR.LE SB0, 0x0 ;  /* 0x000080000000791a */ /* 0x000fe80000000000 */
[-C--:B------:R-:W-:Y:S02]  /*23330*/  FMUL.FTZ R40, R40, R3.reuse ;  /* 0x0000000328287220 */ /* 0x080fe40000410000 */
[-C--:B------:R-:W-:Y:S01]  /*23340*/  FMUL.FTZ R41, R41, R3.reuse ;  /* 0x0000000329297220 */ /* 0x080fe20000410000 */
[----:B------:R4:W2:Y:S01]  /*23350*/  MUFU.TANH R171, R24 ;  /* 0x0000001800ab7308 */ /* 0x0008a20000002400 */
[----:B------:R-:W-:Y:S01]  /*23360*/  BAR.SYNC.DEFER_BLOCKING 0x0 ;  /* 0x0000000000007b1d */ /* 0x000fe20000010000 */
[C---:B-1----:R-:W-:Y:S05]  /*23370*/  HMMA.16816.F32 R52, R192.reuse, R4, R52 ;  /* 0x00000004c034723c */ /* 0x042fea0000001834 */
[-C--:B------:R-:W-:Y:S02]  /*23380*/  FMUL.FTZ R42, R42, R3.reuse ;  /* 0x000000032a2a7220 */ /* 0x080fe40000410000 */
[-C--:B------:R-:W-:Y:S01]  /*23390*/  FMUL.FTZ R43, R43, R3.reuse ;  /* 0x000000032b2b7220 */ /* 0x080fe20000410000 */
[----:B------:R4:W1:Y:S01]  /*233a0*/  MUFU.TANH R172, R25 ;  /* 0x0000001900ac7308 */ /* 0x0008620000002400 */
[C---:B------:R-:W-:Y:S03]  /*233b0*/  HMMA.16816.F32 R56, R192.reuse, R6, R56 ;  /* 0x00000006c038723c */ /* 0x040fe60000001838 */
[-C--:B------:R-:W-:Y:S02]  /*233c0*/  FMUL.FTZ R44, R44, R3.reuse ;  /* 0x000000032c2c7220 */ /* 0x080fe40000410000 */
[-C--:B------:R-:W-:Y:S02]  /*233d0*/  FMUL.FTZ R45, R45, R3.reuse ;  /* 0x000000032d2d7220 */ /* 0x080fe40000410000 */
[-C--:B------:R-:W-:Y:S02]  /*233e0*/  FMUL.FTZ R46, R46, R3.reuse ;  /* 0x000000032e2e7220 */ /* 0x080fe40000410000 */
[----:B------:R4:W1:Y:S03]  /*233f0*/  MUFU.TANH R173, R26 ;  /* 0x0000001a00ad7308 */ /* 0x0008660000002400 */
[-C--:B------:R-:W-:Y:S02]  /*23400*/  FMUL.FTZ R47, R47, R3.reuse ;  /* 0x000000032f2f7220 */ /* 0x080fe40000410000 */
[-C--:B------:R-:W-:Y:S02]  /*23410*/  FMUL.FTZ R48, R48, R3.reuse ;  /* 0x0000000330307220 */ /* 0x080fe40000410000 */
[-C--:B------:R-:W-:Y:S02]  /*23420*/  FMUL.FTZ R49, R49, R3.reuse ;  /* 0x0000000331317220 */ /* 0x080fe40000410000 */
[-C--:B------:R-:W-:Y:S01]  /*23430*/  FMUL.FTZ R50, R50, R3.reuse ;  /* 0x0000000332327220 */ /* 0x080fe20000410000 */
[----:B------:R4:W1:Y:S01]  /*23440*/  MUFU.TANH R175, R27 ;  /* 0x0000001b00af7308 */ /* 0x0008620000002400 */
[-C--:B------:R-:W-:Y:S01]  /*23450*/  FMUL.FTZ R51, R51, R3.reuse ;  /* 0x0000000333337220 */ /* 0x080fe20000410000 */
[C---:B-----5:R-:W-:Y:S03]  /*23460*/  HMMA.16816.F32 R60, R192.reuse, R8, R60 ;  /* 0x00000008c03c723c */ /* 0x060fe6000000183c */
[-C--:B------:R-:W-:Y:S02]  /*23470*/  FMUL.FTZ R52, R52, R3.reuse ;  /* 0x0000000334347220 */ /* 0x080fe40000410000 */
[-C--:B------:R-:W-:Y:S02]  /*23480*/  FMUL.FTZ R53, R53, R3.reuse ;  /* 0x0000000335357220 */ /* 0x080fe40000410000 */
[-C--:B------:R-:W-:Y:S01]  /*23490*/  FMUL.FTZ R54, R54, R3.reuse ;  /* 0x0000000336367220 */ /* 0x080fe20000410000 */
[----:B------:R4:W1:Y:S01]  /*234a0*/  MUFU.TANH R182, R28 ;  /* 0x0000001c00b67308 */ /* 0x0008620000002400 */
[----:B------:R-:W-:Y:S03]  /*234b0*/  HMMA.16816.F32 R64, R192, R10, R64 ;  /* 0x0000000ac040723c */ /* 0x000fe60000001840 */
        /* <DEDUP_REMOVED lines=9> */
[-C--:B------:R-:W-:Y:S02]  /*23550*/  FMUL.FTZ R62, R62, R3.reuse ;  /* 0x000000033e3e7220 */ /* 0x080fe40000410000 */
[-C--:B------:R-:W-:Y:S02]  /*23560*/  FMUL.FTZ R63, R63, R3.reuse ;  /* 0x000000033f3f7220 */ /* 0x080fe40000410000 */
[-C--:B------:R-:W-:Y:S02]  /*23570*/  FMUL.FTZ R64, R64, R3.reuse ;  /* 0x0000000340407220 */ /* 0x080fe40000410000 */
[-C--:B------:R-:W-:Y:S02]  /*23580*/  FMUL.FTZ R65, R65, R3.reuse ;  /* 0x0000000341417220 */ /* 0x080fe40000410000 */
[-C--:B------:R-:W-:Y:S01]  /*23590*/  FMUL.FTZ R66, R66, R3.reuse ;  /* 0x0000000342427220 */ /* 0x080fe20000410000 */
[----:B------:R4:W1:Y:S01]  /*235a0*/  MUFU.TANH R185, R31 ;  /* 0x0000001f00b97308 */ /* 0x0008620000002400 */
[----:B------:R-:W-:Y:S09]  /*235b0*/  FMUL.FTZ R67, R67, R3 ;  /* 0x0000000343437220 */ /* 0x000ff20000410000 */
[----:B------:R4:W1:Y:S10]  /*235c0*/  MUFU.TANH R187, R32 ;  /* 0x0000002000bb7308 */ /* 0x0008740000002400 */
        /* <DEDUP_REMOVED lines=34> */
[----:B------:R4:W1:Y:S01]  /*237f0*/  MUFU.TANH R133, R67 ;  /* 0x0000004300857308 */ /* 0x0008620000002400 */
[----:B------:R-:W-:-:S05]  /*23800*/  @!P0 BRA `(.L_x_1419) ;  /* 0x00000cc000008947 */ /* 0x000fca0003800000 */
[----:B--23--:R-:W-:Y:S01]  /*23810*/  ISETP.NE.U32.AND P0, PT, R238, RZ, PT ;  /* 0x000000ffee00720c */ /* 0x00cfe20003f05070 */
        /* <DEDUP_REMOVED lines=8> */
[----:B------:R-:W-:Y:S02]  /*238a0*/  IADD3 R11, R11, -0x80, RZ ;  /* 0xffffff800b0b7810 */ /* 0x000fe40007ffe0ff */
[----:B------:R-:W-:Y:S02]  /*238b0*/  IABS R3, R8 ;  /* 0x0000000800037213 */ /* 0x000fe40000000000 */
[----:B------:R-:W-:Y:S02]  /*238c0*/  IABS R5, R11 ;  /* 0x0000000b00057213 */ /* 0x000fe40000000000 */
[-C--:B--2---:R-:W-:Y:S02]  /*238d0*/  IABS R6, R10.reuse ;  /* 0x0000000a00067213 */ /* 0x084fe40000000000 */
[-C--:B------:R-:W-:Y:S02]  /*238e0*/  IABS R4, R10.reuse ;  /* 0x0000000a00047213 */ /* 0x080fe40000000000 */
[----:B------:R-:W2:Y:S01]  /*238f0*/  I2F.RP R12, R6 ;  /* 0x00000006000c7306 */ /* 0x000ea20000209400 */
[-C--:B------:R-:W-:Y:S02]  /*23900*/  LOP3.LUT R8, R8, R10.reuse, RZ, 0x3c, !PT ;  /* 0x0000000a08087212 */ /* 0x080fe400078e3cff */
[----:B------:R-:W-:Y:S01]  /*23910*/  IMAD.MOV R4, RZ, RZ, -R4 ;  /* 0x000000ffff047224 */ /* 0x000fe200078e0a04 */
[----:B------:R-:W-:Y:S02]  /*23920*/  LOP3.LUT R11, R11, R10, RZ, 0x3c, !PT ;  /* 0x0000000a0b0b7212 */ /* 0x000fe400078e3cff */
[----:B------:R-:W-:Y:S02]  /*23930*/  ISETP.GE.AND P0, PT, R8, RZ, PT ;  /* 0x000000ff0800720c */ /* 0x000fe40003f06270 */
[----:B------:R-:W-:Y:S02]  /*23940*/  ISETP.GE.AND P2, PT, R11, RZ, PT ;  /* 0x000000ff0b00720c */ /* 0x000fe40003f46270 */
[----:B--2---:R-:W2:Y:S02]  /*23950*/  MUFU.RCP R12, R12 ;  /* 0x0000000c000c7308 */ /* 0x004ea40000001000 */
[----:B--2---:R-:W-:Y:S08]  /*23960*/  IADD3 R12, R12, 0xffffffe, RZ ;  /* 0x0ffffffe0c0c7810 */ /* 0x004ff00007ffe0ff */
[----:B------:R-:W2:Y:S02]  /*23970*/  F2I.FTZ.U32.TRUNC.NTZ R13, R12 ;  /* 0x0000000c000d7305 */ /* 0x000ea4000021f000 */
[--C-:B--2---:R-:W-:Y:S02]  /*23980*/  IMAD.MOV R9, RZ, RZ, -R13.reuse ;  /* 0x000000ffff097224 */ /* 0x104fe400078e0a0d */
        /* <DEDUP_REMOVED lines=17> */
[C---:B------:R-:W-:Y:S07]  /*23aa0*/  ISETP.NE.AND P1, PT, R10.reuse, RZ, PT ;  /* 0x000000ff0a00720c */ /* 0x040fee0003f25270 */
[----:B------:R-:W-:Y:S02]  /*23ab0*/  @P4 IADD3 R7, R7, 0x1, RZ ;  /* 0x0000000107074810 */ /* 0x000fe40007ffe0ff */
[----:B------:R-:W-:Y:S03]  /*23ac0*/  @P5 IADD3 R9, R9, 0x1, RZ ;  /* 0x0000000109095810 */ /* 0x000fe60007ffe0ff */
[----:B------:R-:W-:Y:S02]  /*23ad0*/  @!P0 IMAD.MOV R7, RZ, RZ, -R7 ;  /* 0x000000ffff078224 */ /* 0x000fe400078e0a07 */
[----:B------:R-:W-:Y:S03]  /*23ae0*/  @!P2 IMAD.MOV R9, RZ, RZ, -R9 ;  /* 0x000000ffff09a224 */ /* 0x000fe600078e0a09 */
[C---:B------:R-:W-:Y:S02]  /*23af0*/  SEL R7, R3.reuse, R7, !P1 ;  /* 0x0000000703077207 */ /* 0x040fe40004800000 */
[----:B------:R-:W-:Y:S02]  /*23b00*/  SEL R9, R3, R9, !P1 ;  /* 0x0000000903097207 */ /* 0x000fe40004800000 */
[-C--:B----4-:R-:W-:Y:S02]  /*23b10*/  LEA R14, P1, R7, R238.reuse, 0x2 ;  /* 0x000000ee070e7211 */ /* 0x090fe400078210ff */
[----:B------:R-:W-:Y:S02]  /*23b20*/  LEA R4, P0, R9, R238, 0x2 ;  /* 0x000000ee09047211 */ /* 0x000fe400078010ff */
[-C--:B------:R-:W-:Y:S01]  /*23b30*/  LEA.HI.X.SX32 R15, R7, R239.reuse, 0x2, P1 ;  /* 0x000000ef070f7211 */ /* 0x080fe200008f16ff */
[C---:B------:R-:W-:Y:S01]  /*23b40*/  IMAD.IADD R7, R9.reuse, 0x1, -R7 ;  /* 0x0000000109077824 */ /* 0x040fe200078e0a07 */
[----:B------:R-:W-:Y:S03]  /*23b50*/  LEA.HI.X.SX32 R5, R9, R239, 0x2, P0 ;  /* 0x000000ef09057211 */ /* 0x000fe600000f16ff */
[----:B------:R-:W-:Y:S01]  /*23b60*/  IMAD R10, R10, R7, -0x80 ;  /* 0xffffff800a0a7424 */ /* 0x000fe200078e0207 */
[----:B------:R3:W4:Y:S04]  /*23b70*/  LD.E R3, [R14.64] ;  /* 0x000000040e037980 */ /* 0x000728000c101900 */
[----:B------:R2:W4:Y:S01]  /*23b80*/  LD.E R4, [R4.64] ;  /* 0x0000000404047980 */ /* 0x000522000c101900 */
[----:B------:R-:W-:Y:S03]  /*23b90*/  SHF.R.S32.HI R6, RZ, 0x1f, R10 ;  /* 0x0000001fff067819 */ /* 0x000fe6000001140a */
[----:B---3--:R-:W3:Y:S01]  /*23ba0*/  LD.E.64 R14, [R136.64+0x20] ;  /* 0x00002004880e7980 */ /* 0x008ee2000c101b00 */
[-C--:B--2---:R-:W-:Y:S02]  /*23bb0*/  IMAD R5, R13, R10.reuse, RZ ;  /* 0x0000000a0d057224 */ /* 0x084fe400078e02ff */
[C---:B------:R-:W-:Y:S04]  /*23bc0*/  IMAD.WIDE.U32 R10, R12.reuse, R10, RZ ;  /* 0x0000000a0c0a7225 */ /* 0x040fe800078e00ff */
[----:B------:R-:W-:Y:S04]  /*23bd0*/  IMAD R5, R12, R6, R5 ;  /* 0x000000060c057224 */ /* 0x000fe800078e0205 */
[----:B------:R-:W-:Y:S02]  /*23be0*/  IMAD.IADD R11, R11, 0x1, R5 ;  /* 0x000000010b0b7824 */ /* 0x000fe400078e0205 */
[----:B----4-:R-:W-:Y:S05]  /*23bf0*/  IMAD.IADD R3, R3, 0x1, -R4 ;  /* 0x0000000103037824 */ /* 0x010fea00078e0a04 */
[----:B------:R-:W-:Y:S01]  /*23c00*/  SHF.R.S32.HI R5, RZ, 0x1f, R3 ;  /* 0x0000001fff057819 */ /* 0x000fe20000011403 */
[----:B---3--:R-:W-:Y:S02]  /*23c10*/  IMAD R4, R15, R3, RZ ;  /* 0x000000030f047224 */ /* 0x008fe400078e02ff */
[----:B------:R-:W-:Y:S04]  /*23c20*/  IMAD.WIDE.U32 R10, R3, R14, R10 ;  /* 0x0000000e030a7225 */ /* 0x000fe800078e000a */
[----:B------:R-:W-:Y:S04]  /*23c30*/  IMAD R4, R14, R5, R4 ;  /* 0x000000050e047224 */ /* 0x000fe800078e0204 */
[----:B------:R-:W-:Y:S01]  /*23c40*/  IMAD.IADD R4, R11, 0x1, R4 ;  /* 0x000000010b047824 */ /* 0x000fe200078e0204 */
[----:B------:R-:W-:-:S05]  /*23c50*/  BRA `(.L_x_1422) ;  /* 0x0000004000007947 */ /* 0x000fca0003800000 */
.L_x_1421:
[----:B------:R-:W-:Y:S02]  /*23c60*/  ULDC.64 UR4, c[0x0][0x118] ;  /* 0x0000460000047ab9 */ /* 0x000fe40000000a00 */
[----:B------:R-:W2:Y:S02]  /*23c70*/  LD.E R10, [R136.64+0x38] ;  /* 0x00003804880a7980 */ /* 0x000ea4000c101900 */
[----:B--2---:R-:W-:Y:S04]  /*23c80*/  LEA R10, -R10, RZ, 0x7 ;  /* 0x000000ff0a0a7211 */ /* 0x004fe800078e39ff */
[----:B------:R-:W-:Y:S02]  /*23c90*/  SHF.R.S32.HI R4, RZ, 0x1f, R10 ;  /* 0x0000001fff047819 */ /* 0x000fe4000001140a */
.L_x_1422:
[----:B------:R-:W-:Y:S05]  /*23ca0*/  BSYNC B0 ;  /* 0x0000000000007941 */ /* 0x000fea0003800000 */
.L_x_1420:
[C---:B------:R-:W-:Y:S01]  /*23cb0*/  LOP3.LUT P0, RZ, R241.reuse, 0x1, RZ, 0xc0, !PT ;  /* 0x00000001f1ff7812 */ /* 0x040fe2000780c0ff */
[----:B------:R-:W-:Y:S01]  /*23cc0*/  ULDC.64 UR4, c[0x0][0x118] ;  /* 0x0000460000047ab9 */ /* 0x000fe20000000a00 */
[CC--:B----4-:R-:W-:Y:S02]  /*23cd0*/  LEA R18, P3, R10.reuse, R230.reuse, 0x1 ;  /* 0x000000e60a127211 */ /* 0x0d0fe400078608ff */
[----:B------:R-:W-:Y:S02]  /*23ce0*/  LOP3.LUT P1, RZ, R241, 0x2, RZ, 0xc0, !PT ;  /* 0x00000002f1ff7812 */ /* 0x000fe4000782c0ff */
[C---:B------:R-:W-:Y:S02]  /*23cf0*/  LEA.HI.X R19, R10.reuse, R229, R4, 0x1, P3 ;  /* 0x000000e50a137211 */ /* 0x040fe400018f0c04 */
[-C--:B------:R-:W-:Y:S05]  /*23d00*/  IADD3 R3, P2, R10, R227.reuse, RZ ;  /* 0x000000e30a037210 */ /* 0x080fea0007f5e0ff */
[----:B------:R-:W-:Y:S01]  /*23d10*/  @!PT LDS RZ, [RZ] ;  /* 0x00000000fffff984 */ /* 0x000fe20000000800 */
[----:B------:R-:W-:Y:S01]  /*23d20*/  @!PT LDS RZ, [RZ] ;  /* 0x00000000fffff984 */ /* 0x000fe20000000800 */
[----:B------:R-:W-:Y:S01]  /*23d30*/  @!PT LDS RZ, [RZ] ;  /* 0x00000000fffff984 */ /* 0x000fe20000000800 */
[----:B------:R2:W-:Y:S01]  /*23d40*/  @P0 LDGSTS.E.BYPASS.LTC128B.128 [R237+0x4000], [R18.64] ;  /* 0x0400000012ed0fae */ /* 0x0005e2000b901d44 */
[CC--:B------:R-:W-:Y:S01]  /*23d50*/  @P0 LEA R20, P4, R3.reuse, R230.reuse, 0x1 ;  /* 0x000000e603140211 */ /* 0x0c0fe200078808ff */
[--C-:B------:R-:W-:Y:S01]  /*23d60*/  IMAD.X R5, R4, 0x1, R228.reuse, P2 ;  /* 0x0000000104057824 */ /* 0x100fe200010e06e4 */
        /* <DEDUP_REMOVED lines=9> */
[--C-:B------:R-:W-:Y:S01]  /*23e00*/  IMAD.X R5, R5, 0x1, R228.reuse, P3 ;  /* 0x0000000105057824 */ /* 0x100fe200018e06e4 */
        /* <DEDUP_REMOVED lines=16> */
[-C--:B------:R-:W-:Y:S01]  /*23f10*/  @P1 LEA R8, P2, R3, R230.reuse, 0x1 ;  /* 0x000000e603081211 */ /* 0x080fe200078408ff */
[--C-:B------:R-:W-:Y:S01]  /*23f20*/  IMAD.X R5, R5, 0x1, R228.reuse, P3 ;  /* 0x0000000105057824 */ /* 0x100fe200018e06e4 */
        /* <DEDUP_REMOVED lines=38> */
[CC--:B---3--:R-:W-:Y:S02]  /*24190*/  @P1 LEA R20, P3, R6.reuse, R230.reuse, 0x1 ;  /* 0x000000e606141211 */ /* 0x0c8fe400078608ff */
[CCC-:B------:R-:W-:Y:S01]  /*241a0*/  @P0 LEA.HI.X R33, R6.reuse, R229.reuse, R5.reuse, 0x1, P5 ;  /* 0x000000e506210211 */ /* 0x1c0fe200028f0c05 */
[----:B------:R-:W-:Y:S01]  /*241b0*/  @!PT LDS RZ, [RZ] ;  /* 0x00000000fffff984 */ /* 0x000fe20000000800 */
[----:B------:R-:W-:Y:S01]  /*241c0*/  @!PT LDS RZ, [RZ] ;  /* 0x00000000fffff984 */ /* 0x000fe20000000800 */
[----:B------:R-:W-:Y:S01]  /*241d0*/  @!PT LDS RZ, [RZ] ;  /* 0x00000000fffff984 */ /* 0x000fe20000000800 */
[----:B------:R2:W-:Y:S01]  /*241e0*/  @P0 LDGSTS.E.BYPASS.LTC128B.128 [R237+0x6000], [R24.64] ;  /* 0x0600000018ed0fae */ /* 0x0005e2000b901d44 */
[C---:B------:R-:W-:Y:S02]  /*241f0*/  @P1 LEA.HI.X R21, R6.reuse, R229, R5, 0x1, P3 ;  /* 0x000000e506151211 */ /* 0x040fe400018f0c05 */
[----:B------:R-:W-:Y:S01]  /*24200*/  IADD3 R4, P2, R6, R227, RZ ;  /* 0x000000e306047210 */ /* 0x000fe20007f5e0ff */
[----:B------:R2:W-:Y:S03]  /*24210*/  @!P0 STS.128 [R237+0x6000], RZ ;  /* 0x006000ffed008388 */ /* 0x0005e60000000c00 */
[CC--:B------:R-:W-:Y:S01]  /*24220*/  @P0 LEA R30, P4, R4.reuse, R230.reuse, 0x1 ;  /* 0x000000e6041e0211 */ /* 0x0c0fe200078808ff */
[----:B------:R-:W-:Y:S01]  /*24230*/  @!PT LDS RZ, [RZ] ;  /* 0x00000000fffff984 */ /* 0x000fe20000000800 */
[----:B------:R-:W-:Y:S01]  /*24240*/  @!PT LDS RZ, [RZ] ;  /* 0x00000000fffff984 */ /* 0x000fe20000000800 */
[----:B------:R-:W-:Y:S01]  /*24250*/  @!PT LDS RZ, [RZ] ;  /* 0x00000000fffff984 */ /* 0x000fe20000000800 */
[----:B------:R2:W-:Y:S01]  /*24260*/  @P1 LDGSTS.E.BYPASS.LTC128B.128 [R237+0xa000], [R22.64+0x80] ;  /* 0x0a00008016ed1fae */ /* 0x0005e2000b901d44 */
[----:B------:R-:W-:Y:S01]  /*24270*/  IMAD.X R3, R5, 0x1, R228, P2 ;  /* 0x0000000105037824 */ /* 0x000fe200010e06e4 */
[C---:B------:R-:W-:Y:S01]  /*24280*/  @P1 LEA R34, P2, R4.reuse, R230, 0x1 ;  /* 0x000000e604221211 */ /* 0x040fe200078408ff */
[----:B------:R-:W-:Y:S01]  /*24290*/  IMAD.MOV.U32 R230, RZ, RZ, R18 ;  /* 0x000000ffffe67224 */ /* 0x000fe200078e0012 */
[----:B------:R2:W-:Y:S02]  /*242a0*/  @!P1 STS.128 [R237+0xa000], RZ ;  /* 0x00a000ffed009388 */ /* 0x0005e40000000c00 */
[CCC-:B------:R-:W-:Y:S02]  /*242b0*/  @P0 LEA.HI.X R31, R4.reuse, R229.reuse, R3.reuse, 0x1, P4 ;  /* 0x000000e5041f0211 */ /* 0x1c0fe400020f0c03 */
[----:B------:R-:W-:Y:S01]  /*242c0*/  @!PT LDS RZ, [RZ] ;  /* 0x00000000fffff984 */ /* 0x000fe20000000800 */
[----:B------:R-:W-:Y:S01]  /*242d0*/  @!PT LDS RZ, [RZ] ;  /* 0x00000000fffff984 */ /* 0x000fe20000000800 */
[----:B------:R-:W-:Y:S01]  /*242e0*/  @!PT LDS RZ, [RZ] ;  /* 0x00000000fffff984 */ /* 0x000fe20000000800 */
[----:B------:R2:W-:Y:S01]  /*242f0*/  @P0 LDGSTS.E.BYPASS.LTC128B.128 [R237+0x6800], [R28.64] ;  /* 0x068000001ced0fae */ /* 0x0005e2000b901d44 */
[----:B------:R-:W-:Y:S01]  /*24300*/  @P1 LEA.HI.X R35, R4, R229, R3, 0x1, P2 ;  /* 0x000000e504231211 */ /* 0x000fe200010f0c03 */
[----:B------:R-:W-:Y:S02]  /*24310*/  IMAD.MOV.U32 R229, RZ, RZ, R19 ;  /* 0x000000ffffe57224 */ /* 0x000fe400078e0013 */
        /* <DEDUP_REMOVED lines=27> */
.L_x_1419:
[----:B--23--:R-:W-:Y:S05]  /*244d0*/  BSYNC B1 ;  /* 0x0000000000017941 */ /* 0x00cfea0003800000 */
.L_x_1418:
[----:B------:R-:W-:Y:S01]  /*244e0*/  ULDC.64 UR4, c[0x0][0x118] ;  /* 0x0000460000047ab9 */ /* 0x000fe20000000a00 */
[----:B------:R-:W-:Y:S01]  /*244f0*/  FMNMX.FTZ R6, R146, R2, !PT ;  /* 0x0000000292067209 */ /* 0x000fe20007810000 */
[----:B------:R-:W2:Y:S01]  /*24500*/  LD.E R134, [R136.64+0xdc] ;  /* 0x0000dc0488867980 */ /* 0x000ea2000c101900 */
[----:B------:R-:W-:Y:S02]  /*24510*/  FMNMX.FTZ R3, R144, R0, !PT ;  /* 0x0000000090037209 */ /* 0x000fe40007810000 */
[----:B------:R-:W-:Y:S01]  /*24520*/  FMNMX.FTZ R6, R145, R6, !PT ;  /* 0x0000000691067209 */ /* 0x000fe20007810000 */
[----:B----4-:R-:W-:Y:S01]  /*24530*/  LDSM.16.MT88.4 R12, [R218+0xc000] ;  /* 0x00c00000da0c783b */ /* 0x010fe20000004200 */
[----:B------:R-:W-:Y:S02]  /*24540*/  MOV R9, R132 ;  /* 0x0000008400097202 */ /* 0x000fe40000000f00 */
[----:B------:R-:W-:Y:S02]  /*24550*/  MOV R8, R151 ;  /* 0x0000009700087202 */ /* 0x000fe40000000f00 */
[----:B------:R-:W-:Y:S02]  /*24560*/  FMNMX.FTZ R3, R142, R3, !PT ;  /* 0x000000038e037209 */ /* 0x000fe40007810000 */
[----:B------:R-:W-:Y:S01]  /*24570*/  FMNMX.FTZ R6, R143, R6, !PT ;  /* 0x000000068f067209 */ /* 0x000fe20007810000 */
[----:B------:R-:W-:Y:S01]  /*24580*/  LDSM.16.MT88.4 R20, [R216+0xc000] ;  /* 0x00c00000d814783b */ /* 0x000fe20000004200 */
[----:B------:R-:W-:Y:S02]  /*24590*/  MOV R40, R147 ;  /* 0x0000009300287202 */ /* 0x000fe40000000f00 */
[----:B------:R-:W-:Y:S02]  /*245a0*/  FMNMX.FTZ R3, R8, R3, !PT ;  /* 0x0000000308037209 */ /* 0x000fe40007810000 */
[----:B------:R-:W-:Y:S02]  /*245b0*/  FMNMX.FTZ R6, R9, R6, !PT ;  /* 0x0000000609067209 */ /* 0x000fe40007810000 */
[----:B------:R-:W-:Y:S01]  /*245c0*/  MOV R7, R149 ;  /* 0x0000009500077202 */ /* 0x000fe20000000f00 */
        /* <DEDUP_REMOVED lines=18> */
[----:B-1----:R-:W-:Y:S02]  /*246f0*/  FMNMX.FTZ R6, R172, R6, !PT ;  /* 0x00000006ac067209 */ /* 0x002fe40007810000 */
        /* <DEDUP_REMOVED lines=44> */
[----:B------:R-:W3:Y:S01]  /*249c0*/  SHFL.BFLY PT, R4, R3, 0x2, 0x1f ;  /* 0x0c401f0003047f89 */ /* 0x000ee200000e0000 */
[----:B-1----:R-:W-:Y:S07]  /*249d0*/  FMNMX.FTZ R5, R6, R5, !PT ;  /* 0x0000000506057209 */ /* 0x002fee0007810000 */
[----:B------:R-:W1:Y:S01]  /*249e0*/  SHFL.BFLY PT, R132, R5, 0x1, 0x1f ;  /* 0x0c201f0005847f89 */ /* 0x000e6200000e0000 */
[----:B---3--:R-:W-:Y:S07]  /*249f0*/  FMNMX.FTZ R4, R3, R4, !PT ;  /* 0x0000000403047209 */ /* 0x008fee0007810000 */
[----:B------:R-:W3:Y:S01]  /*24a00*/  SHFL.BFLY PT, R3, R4, 0x1, 0x1f ;  /* 0x0c201f0004037f89 */ /* 0x000ee200000e0000 */
[----:B-1----:R-:W-:Y:S04]  /*24a10*/  FMNMX.FTZ R132, R5, R132, !PT ;  /* 0x0000008405847209 */ /* 0x002fe80007810000 */
[C---:B------:R-:W-:Y:S01]  /*24a20*/  FSETP.NEU.FTZ.AND P0, PT, R132.reuse, -INF , PT ;  /* 0xff8000008400780b */ /* 0x040fe20003f1d000 */
[----:B------:R-:W-:Y:S01]  /*24a30*/  FADD.FTZ R2, -R132, R2 ;  /* 0x0000000284027221 */ /* 0x000fe20000010100 */
[----:B---3--:R-:W-:Y:S05]  /*24a40*/  FMNMX.FTZ R3, R4, R3, !PT ;  /* 0x0000000304037209 */ /* 0x008fea0007810000 */
[----:B------:R-:W-:Y:S02]  /*24a50*/  FADD.FTZ R0, -R3, R0 ;  /* 0x0000000003007221 */ /* 0x000fe40000010100 */
[C---:B--2---:R-:W-:Y:S02]  /*24a60*/  FMUL.FTZ R151, R134.reuse, R132 ;  /* 0x0000008486977220 */ /* 0x044fe40000410000 */
[C---:B------:R-:W-:Y:S02]  /*24a70*/  FMUL.FTZ R149, R134.reuse, R3 ;  /* 0x0000000386957220 */ /* 0x040fe40000410000 */
[C---:B------:R-:W-:Y:S01]  /*24a80*/  FMUL.FTZ R0, R134.reuse, R0 ;  /* 0x0000000086007220 */ /* 0x040fe20000410000 */
[----:B------:R-:W-:Y:S01]  /*24a90*/  FSEL R151, R151, RZ, P0 ;  /* 0x000000ff97977208 */ /* 0x000fe20000000000 */
[----:B------:R-:W-:Y:S01]  /*24aa0*/  FMUL.FTZ R2, R134, R2 ;  /* 0x0000000286027220 */ /* 0x000fe20000410000 */
[----:B------:R-:W-:Y:S03]  /*24ab0*/  FSETP.NEU.FTZ.AND P0, PT, R3, -INF , PT ;  /* 0xff8000000300780b */ /* 0x000fe60003f1d000 */
[-CC-:B------:R-:W-:Y:S01]  /*24ac0*/  FFMA.FTZ R146, R146, R134.reuse, -R151.reuse ;  /* 0x0000008692927223 */ /* 0x180fe20000010897 */
[----:B------:R-:W-:Y:S01]  /*24ad0*/  FSEL R149, R149, RZ, P0 ;  /* 0x000000ff95957208 */ /* 0x000fe20000000000 */
[-CC-:B------:R-:W-:Y:S01]  /*24ae0*/  FFMA.FTZ R145, R145, R134.reuse, -R151.reuse ;  /* 0x0000008691917223 */ /* 0x180fe20000010897 */
[----:B------:R-:W1:Y:S01]  /*24af0*/  MUFU.EX2 R0, R0 ;  /* 0x0000000000007308 */ /* 0x000e620000000800 */
[-C--:B------:R-:W-:Y:S01]  /*24b00*/  FFMA.FTZ R157, R157, R134.reuse, -R151 ;  /* 0x000000869d9d7223 */ /* 0x080fe20000010897 */
[----:B------:R-:W-:Y:S01]  /*24b10*/  ISETP.GT.AND P0, PT, R240, 0x1, PT ;  /* 0x00000001f000780c */ /* 0x000fe20003f04270 */
[-CC-:B------:R-:W-:Y:S02]  /*24b20*/  FFMA.FTZ R137, R8, R134.reuse, -R149.reuse ;  /* 0x0000008608897223 */ /* 0x180fe40000010895 */
[-C--:B------:R-:W-:Y:S02]  /*24b30*/  FFMA.FTZ R147, R144, R134.reuse, -R149 ;  /* 0x0000008690937223 */ /* 0x080fe40000010895 */
[-CC-:B------:R-:W-:Y:S02]  /*24b40*/  FFMA.FTZ R144, R143, R134.reuse, -R151.reuse ;  /* 0x000000868f907223 */ /* 0x180fe40000010897 */
[-C--:B------:R-:W-:Y:S01]  /*24b50*/  FFMA.FTZ R143, R9, R134.reuse, -R151 ;  /* 0x00000086098f7223 */ /* 0x080fe20000010897 */
[----:B------:R-:W2:Y:S01]  /*24b60*/  MUFU.EX2 R2, R2 ;  /* 0x0000000200027308 */ /* 0x000ea20000000800 */
[-CC-:B------:R-:W-:Y:S02]  /*24b70*/  FFMA.FTZ R142, R142, R134.reuse, -R149.reuse ;  /* 0x000000868e8e7223 */ /* 0x180fe40000010895 */
[-C--:B------:R-:W-:Y:S02]  /*24b80*/  FFMA.FTZ R136, R7, R134.reuse, -R149 ;  /* 0x0000008607887223 */ /* 0x080fe40000010895 */
[-C--:B------:R-:W-:Y:S02]  /*24b90*/  FFMA.FTZ R158, R158, R134.reuse, -R151 ;  /* 0x000000869e9e7223 */ /* 0x080fe40000010897 */
[-C--:B------:R-:W-:Y:S02]  /*24ba0*/  FFMA.FTZ R166, R166, R134.reuse, -R149 ;  /* 0x00000086a6a67223 */ /* 0x080fe40000010895 */
[-CC-:B------:R-:W-:Y:S01]  /*24bb0*/  FFMA.FTZ R167, R167, R134.reuse, -R151.reuse ;  /* 0x00000086a7a77223 */ /* 0x180fe20000010897 */
[----:B------:R-:W-:Y:S01]  /*24bc0*/  MUFU.EX2 R146, R146 ;  /* 0x0000009200927308 */ /* 0x000fe20000000800 */
[-C--:B------:R-:W-:Y:S02]  /*24bd0*/  FFMA.FTZ R168, R168, R134.reuse, -R151 ;  /* 0x00000086a8a87223 */ /* 0x080fe40000010897 */
[--C-:B------:R-:W-:Y:S02]  /*24be0*/  FFMA.FTZ R169, R169, R134, -R149.reuse ;  /* 0x00000086a9a97223 */ /* 0x100fe40000010895 */
[C---:B-1----:R-:W-:Y:S02]  /*24bf0*/  FMUL.FTZ R6, R0.reuse, R130 ;  /* 0x0000008200067220 */ /* 0x042fe40000410000 */
[C---:B------:R-:W-:Y:S02]  /*24c00*/  FMUL.FTZ R7, R0.reuse, R131 ;  /* 0x0000008300077220 */ /* 0x040fe40000410000 */
[C---:B------:R-:W-:Y:S01]  /*24c10*/  FMUL.FTZ R10, R0.reuse, R126 ;  /* 0x0000007e000a7220 */ /* 0x040fe20000410000 */
[----:B------:R-:W1:Y:S01]  /*24c20*/  MUFU.EX2 R145, R145 ;  /* 0x0000009100917308 */ /* 0x000e620000000800 */
[C---:B------:R-:W-:Y:S02]  /*24c30*/  FMUL.FTZ R11, R0.reuse, R127 ;  /* 0x0000007f000b7220 */ /* 0x040fe40000410000 */
[----:B------:R-:W-:Y:S02]  /*24c40*/  FMUL.FTZ R18, R0, R118 ;  /* 0x0000007600127220 */ /* 0x000fe40000410000 */
[C---:B--2---:R-:W-:Y:S02]  /*24c50*/  FMUL.FTZ R4, R2.reuse, R128 ;  /* 0x0000008002047220 */ /* 0x044fe40000410000 */
[C---:B------:R-:W-:Y:S02]  /*24c60*/  FMUL.FTZ R5, R2.reuse, R129 ;  /* 0x0000008102057220 */ /* 0x040fe40000410000 */
[C---:B------:R-:W-:Y:S01]  /*24c70*/  FMUL.FTZ R8, R2.reuse, R124 ;  /* 0x0000007c02087220 */ /* 0x040fe20000410000 */
[----:B------:R-:W-:Y:S01]  /*24c80*/  MUFU.EX2 R147, R147 ;  /* 0x0000009300937308 */ /* 0x000fe20000000800 */
[----:B------:R-:W-:Y:S02]  /*24c90*/  FMUL.FTZ R9, R2, R125 ;  /* 0x0000007d02097220 */ /* 0x000fe40000410000 */
[----:B------:R-:W-:Y:S01]  /*24ca0*/  FMUL.FTZ R19, R0, R119 ;  /* 0x0000007700137220 */ /* 0x000fe20000410000 */
[----:B------:R-:W-:Y:S01]  /*24cb0*/  LDSM.16.MT88.4 R124, [R218+0xf800] ;  /* 0x00f80000da7c783b */ /* 0x000fe20000004200 */
[C---:B------:R-:W-:Y:S02]  /*24cc0*/  FMUL.FTZ R16, R2.reuse, R116 ;  /* 0x0000007402107220 */ /* 0x040fe40000410000 */
[----:B------:R-:W-:Y:S02]  /*24cd0*/  FMUL.FTZ R17, R2, R117 ;  /* 0x0000007502117220 */ /* 0x000fe40000410000 */
[C---:B------:R-:W-:Y:S01]  /*24ce0*/  FMUL.FTZ R26, R0.reuse, R110 ;  /* 0x0000006e001a7220 */ /* 0x040fe20000410000 */
[----:B------:R-:W2:Y:S01]  /*24cf0*/  MUFU.EX2 R142, R142 ;  /* 0x0000008e008e7308 */ /* 0x000ea20000000800 */
[----:B------:R-:W-:Y:S01]  /*24d00*/  FMUL.FTZ R27, R0, R111 ;  /* 0x0000006f001b7220 */ /* 0x000fe20000410000 */
[----:B------:R-:W-:Y:S01]  /*24d10*/  LDSM.16.MT88.4 R116, [R216+0xf800] ;  /* 0x00f80000d874783b */ /* 0x000fe20000004200 */
[C---:B------:R-:W-:Y:S01]  /*24d20*/  FMUL.FTZ R24, R2.reuse, R108 ;  /* 0x0000006c02187220 */ /* 0x040fe20000410000 */
[----:B-1----:R-:W-:Y:S01]  /*24d30*/  F2FP.PACK_AB R128, R145, R146 ;  /* 0x000000929180723e */ /* 0x002fe200000000ff */
[----:B------:R-:W-:Y:S02]  /*24d40*/  FMUL.FTZ R25, R2, R109 ;  /* 0x0000006d02197220 */ /* 0x000fe40000410000 */
[C---:B------:R-:W-:Y:S02]  /*24d50*/  FMUL.FTZ R34, R0.reuse, R102 ;  /* 0x0000006600227220 */ /* 0x040fe40000410000 */
[----:B------:R-:W-:Y:S01]  /*24d60*/  FMUL.FTZ R35, R0, R103 ;  /* 0x0000006700237220 */ /* 0x000fe20000410000 */
[----:B------:R-:W-:Y:S01]  /*24d70*/  MUFU.EX2 R144, R144 ;  /* 0x0000009000907308 */ /* 0x000fe20000000800 */
[C---:B------:R-:W-:Y:S01]  /*24d80*/  FMUL.FTZ R32, R2.reuse, R100 ;  /* 0x0000006402207220 */ /* 0x040fe20000410000 */
[----:B------:R-:W-:Y:S01]  /*24d90*/  LDSM.16.MT88.4 R108, [R215+0xf800] ;  /* 0x00f80000d76c783b */ /* 0x000fe20000004200 */
[----:B------:R-:W-:Y:S02]  /*24da0*/  FMUL.FTZ R33, R2, R101 ;  /* 0x0000006502217220 */ /* 0x000fe40000410000 */
[C---:B------:R-:W-:Y:S02]  /*24db0*/  FMUL.FTZ R42, R0.reuse, R94 ;  /* 0x0000005e002a7220 */ /* 0x040fe40000410000 */
[----:B------:R-:W-:Y:S02]  /*24dc0*/  FMUL.FTZ R43, R0, R95 ;  /* 0x0000005f002b7220 */ /* 0x000fe40000410000 */
[----:B------:R-:W-:Y:S01]  /*24dd0*/  FMUL.FTZ R41, R2, R93 ;  /* 0x0000005d02297220 */ /* 0x000fe20000410000 */
[----:B------:R-:W1:Y:S01]  /*24de0*/  MUFU.EX2 R143, R143 ;  /* 0x0000008f008f7308 */ /* 0x000e620000000800 */
[----:B------:R-:W-:Y:S01]  /*24df0*/  LDSM.16.MT88.4 R100, [R214+0xf800] ;  /* 0x00f80000d664783b */ /* 0x000fe20000004200 */
[----:B------:R-:W-:Y:S01]  /*24e00*/  FMUL.FTZ R50, R0, R86 ;  /* 0x0000005600327220 */ /* 0x000fe20000410000 */
[----:B--2---:R-:W-:Y:S01]  /*24e10*/  F2FP.PACK_AB R129, R142, R147 ;  /* 0x000000938e81723e */ /* 0x004fe200000000ff */
[----:B------:R-:W-:Y:S02]  /*24e20*/  FMUL.FTZ R51, R0, R87 ;  /* 0x0000005700337220 */ /* 0x000fe40000410000 */
[C---:B------:R-:W-:Y:S02]  /*24e30*/  FMUL.FTZ R48, R2.reuse, R84 ;  /* 0x0000005402307220 */ /* 0x040fe40000410000 */
[----:B------:R-:W-:Y:S02]  /*24e40*/  FMUL.FTZ R49, R2, R85 ;  /* 0x0000005502317220 */ /* 0x000fe40000410000 */
[----:B------:R-:W-:Y:S01]  /*24e50*/  MUFU.EX2 R137, R137 ;  /* 0x0000008900897308 */ /* 0x000fe20000000800 */
[----:B------:R-:W2:Y:S01]  /*24e60*/  LDSM.16.MT88.4 R84, [R214+0x10000] ;  /* 0x01000000d654783b */ /* 0x000ea20000004200 */
[C---:B------:R-:W-:Y:S02]  /*24e70*/  FMUL.FTZ R58, R0.reuse, R78 ;  /* 0x0000004e003a7220 */ /* 0x040fe40000410000 */
[----:B------:R-:W-:Y:S02]  /*24e80*/  FMUL.FTZ R59, R0, R79 ;  /* 0x0000004f003b7220 */ /* 0x000fe40000410000 */
[C---:B------:R-:W-:Y:S02]  /*24e90*/  FMUL.FTZ R56, R2.reuse, R76 ;  /* 0x0000004c02387220 */ /* 0x040fe40000410000 */
[----:B------:R-:W-:Y:S02]  /*24ea0*/  FMUL.FTZ R57, R2, R77 ;  /* 0x0000004d02397220 */ /* 0x000fe40000410000 */
[----:B------:R-:W3:Y:S01]  /*24eb0*/  MUFU.EX2 R136, R136 ;  /* 0x0000008800887308 */ /* 0x000ee20000000800 */
[----:B------:R-:W4:Y:S01]  /*24ec0*/  LDSM.16.MT88.4 R76, [R218+0xc800] ;  /* 0x00c80000da4c783b */ /* 0x000f220000004200 */
[C---:B------:R-:W-:Y:S01]  /*24ed0*/  FMUL.FTZ R66, R0.reuse, R70 ;  /* 0x0000004600427220 */ /* 0x040fe20000410000 */
[----:B-1----:R-:W-:Y:S01]  /*24ee0*/  F2FP.PACK_AB R130, R143, R144 ;  /* 0x000000908f82723e */ /* 0x002fe200000000ff */
[----:B------:R-:W-:Y:S02]  /*24ef0*/  FMUL.FTZ R67, R0, R71 ;  /* 0x0000004700437220 */ /* 0x000fe40000410000 */
[C---:B------:R-:W-:Y:S02]  /*24f00*/  FMUL.FTZ R64, R2.reuse, R68 ;  /* 0x0000004402407220 */ /* 0x040fe40000410000 */
[----:B------:R-:W-:Y:S02]  /*24f10*/  FMUL.FTZ R65, R2, R69 ;  /* 0x0000004502417220 */ /* 0x000fe40000410000 */
[----:B------:R-:W-:Y:S01]  /*24f20*/  MUFU.EX2 R157, R157 ;  /* 0x0000009d009d7308 */ /* 0x000fe20000000800 */
[-C--:B------:R-:W-:Y:S02]  /*24f30*/  FFMA.FTZ R170, R170, R134.reuse, -R149 ;  /* 0x00000086aaaa7223 */ /* 0x080fe40000010895 */
[-CC-:B------:R-:W-:Y:S02]  /*24f40*/  FFMA.FTZ R171, R171, R134.reuse, -R151.reuse ;  /* 0x00000086abab7223 */ /* 0x180fe40000010897 */
[-C--:B------:R-:W-:Y:S02]  /*24f50*/  FFMA.FTZ R172, R172, R134.reuse, -R151 ;  /* 0x00000086acac7223 */ /* 0x080fe40000010897 */
[-CC-:B------:R-:W-:Y:S02]  /*24f60*/  FFMA.FTZ R173, R173, R134.reuse, -R149.reuse ;  /* 0x00000086adad7223 */ /* 0x180fe40000010895 */
[-C--:B------:R-:W-:Y:S01]  /*24f70*/  FFMA.FTZ R175, R175, R134.reuse, -R149 ;  /* 0x00000086afaf7223 */ /* 0x080fe20000010895 */
[----:B------:R-:W1:Y:S01]  /*24f80*/  MUFU.EX2 R158, R158 ;  /* 0x0000009e009e7308 */ /* 0x000e620000000800 */
[-CC-:B------:R-:W-:Y:S02]  /*24f90*/  FFMA.FTZ R182, R182, R134.reuse, -R151.reuse ;  /* 0x00000086b6b67223 */ /* 0x180fe40000010897 */
[-C--:B------:R-:W-:Y:S01]  /*24fa0*/  FFMA.FTZ R184, R184, R134.reuse, -R151 ;  /* 0x00000086b8b87223 */ /* 0x080fe20000010897 */
[----:B---3--:R-:W-:Y:S01]  /*24fb0*/  F2FP.PACK_AB R131, R136, R137 ;  /* 0x000000898883723e */ /* 0x008fe200000000ff */
[-CC-:B------:R-:W-:Y:S02]  /*24fc0*/  FFMA.FTZ R186, R186, R134.reuse, -R149.reuse ;  /* 0x00000086baba7223 */ /* 0x180fe40000010895 */
[-C--:B------:R-:W-:Y:S02]  /*24fd0*/  FFMA.FTZ R185, R185, R134.reuse, -R149 ;  /* 0x00000086b9b97223 */ /* 0x080fe40000010895 */
[-CC-:B------:R-:W-:Y:S01]  /*24fe0*/  FFMA.FTZ R187, R187, R134.reuse, -R151.reuse ;  /* 0x00000086bbbb7223 */ /* 0x180fe20000010897 */
[----:B------:R-:W-:Y:S01]  /*24ff0*/  MUFU.EX2 R166, R166 ;  /* 0x000000a600a67308 */ /* 0x000fe20000000800 */
[C---:B------:R-:W-:Y:S05]  /*25000*/  HMMA.16816.F32 R4, R128.reuse, R12, R4 ;  /* 0x0000000c8004723c */ /* 0x040fea0000001804 */
[----:B------:R-:W-:Y:S02]  /*25010*/  FFMA.FTZ R188, R188, R134, -R151 ;  /* 0x00000086bcbc7223 */ /* 0x000fe40000010897 */
[C---:B------:R-:W-:Y:S01]  /*25020*/  FMUL.FTZ R12, R2.reuse, R120 ;  /* 0x00000078020c7220 */ /* 0x040fe20000410000 */
[C---:B------:R-:W-:Y:S01]  /*25030*/  HMMA.16816.F32 R8, R128.reuse, R14, R8 ;  /* 0x0000000e8008723c */ /* 0x040fe20000001808 */
[----:B------:R-:W-:Y:S03]  /*25040*/  MUFU.EX2 R167, R167 ;  /* 0x000000a700a77308 */ /* 0x000fe60000000800 */
[----:B------:R-:W-:Y:S01]  /*25050*/  FMUL.FTZ R13, R2, R121 ;  /* 0x00000079020d7220 */ /* 0x000fe20000410000 */
[----:B-1----:R-:W-:Y:S01]  /*25060*/  F2FP.PACK_AB R70, R158, R157 ;  /* 0x0000009d9e46723e */ /* 0x002fe200000000ff */
[--C-:B------:R-:W-:Y:S02]  /*25070*/  FFMA.FTZ R189, R189, R134, -R149.reuse ;  /* 0x00000086bdbd7223 */ /* 0x100fe40000010895 */
[C---:B------:R-:W-:Y:S03]  /*25080*/  FMUL.FTZ R14, R0.reuse, R122 ;  /* 0x0000007a000e7220 */ /* 0x040fe60000410000 */
[----:B------:R-:W-:Y:S01]  /*25090*/  MUFU.EX2 R168, R168 ;  /* 0x000000a800a87308 */ /* 0x000fe20000000800 */
[----:B------:R-:W-:Y:S02]  /*250a0*/  FMUL.FTZ R15, R0, R123 ;  /* 0x0000007b000f7220 */ /* 0x000fe40000410000 */
[-C--:B------:R-:W-:Y:S02]  /*250b0*/  FFMA.FTZ R190, R190, R134.reuse, -R149 ;  /* 0x00000086bebe7223 */ /* 0x080fe40000010895 */
[-CC-:B------:R-:W-:Y:S02]  /*250c0*/  FFMA.FTZ R192, R248, R134.reuse, -R151.reuse ;  /* 0x00000086f8c07223 */ /* 0x180fe40000010897 */
[-C--:B------:R-:W-:Y:S01]  /*250d0*/  FFMA.FTZ R193, R247, R134.reuse, -R151 ;  /* 0x00000086f7c17223 */ /* 0x080fe20000010897 */
[C---:B------:R-:W-:Y:S02]  /*250e0*/  HMMA.16816.F32 R12, R128.reuse, R20, R12 ;  /* 0x00000014800c723c */ /* 0x040fe4000000180c */
[----:B------:R-:W-:Y:S01]  /*250f0*/  MUFU.EX2 R169, R169 ;  /* 0x000000a900a97308 */ /* 0x000fe20000000800 */
[-CC-:B------:R-:W-:Y:S02]  /*25100*/  FFMA.FTZ R195, R246, R134.reuse, -R149.reuse ;  /* 0x00000086f6c37223 */ /* 0x180fe40000010895 */
[--C-:B------:R-:W-:Y:S02]  /*25110*/  FFMA.FTZ R194, R199, R134, -R149.reuse ;  /* 0x00000086c7c27223 */ /* 0x100fe40000010895 */
[C---:B------:R-:W-:Y:S01]  /*25120*/  FMUL.FTZ R20, R2.reuse, R112 ;  /* 0x0000007002147220 */ /* 0x040fe20000410000 */
[C---:B------:R-:W-:Y:S04]  /*25130*/  HMMA.16816.F32 R16, R128.reuse, R22, R16 ;  /* 0x000000168010723c */ /* 0x040fe80000001810 */
[----:B------:R-:W-:Y:S01]  /*25140*/  FMUL.FTZ R21, R2, R113 ;  /* 0x0000007102157220 */ /* 0x000fe20000410000 */
[----:B------:R-:W-:Y:S01]  /*25150*/  MUFU.EX2 R170, R170 ;  /* 0x000000aa00aa7308 */ /* 0x000fe20000000800 */
[----:B------:R-:W-:Y:S02]  /*25160*/  FFMA.FTZ R112, R249, R134, -R149 ;  /* 0x00000086f9707223 */ /* 0x000fe40000010895 */
[C---:B------:R-:W-:Y:S04]  /*25170*/  FMUL.FTZ R22, R0.reuse, R114 ;  /* 0x0000007200167220 */ /* 0x040fe80000410000 */
[----:B------:R-:W-:Y:S02]  /*25180*/  FMUL.FTZ R23, R0, R115 ;  /* 0x0000007300177220 */ /* 0x000fe40000410000 */
[-CC-:B------:R-:W-:Y:S01]  /*25190*/  FFMA.FTZ R198, R198, R134.reuse, -R151.reuse ;  /* 0x00000086c6c67223 */ /* 0x180fe20000010897 */
[----:B------:R-:W1:Y:S01]  /*251a0*/  MUFU.EX2 R112, R112 ;  /* 0x0000007000707308 */ /* 0x000e620000000800 */
[-C--:B------:R-:W-:Y:S02]  /*251b0*/  FFMA.FTZ R197, R197, R134.reuse, -R151 ;  /* 0x00000086c5c57223 */ /* 0x080fe40000010897 */
[-CC-:B------:R-:W-:Y:S01]  /*251c0*/  FFMA.FTZ R196, R196, R134.reuse, -R149.reuse ;  /* 0x00000086c4c47223 */ /* 0x180fe20000010895 */
[C---:B------:R-:W-:Y:S03]  /*251d0*/  HMMA.16816.F32 R20, R128.reuse, R28, R20 ;  /* 0x0000001c8014723c */ /* 0x040fe60000001814 */
[-C--:B------:R-:W-:Y:S02]  /*251e0*/  FFMA.FTZ R191, R191, R134.reuse, -R149 ;  /* 0x00000086bfbf7223 */ /* 0x080fe40000010895 */
[--C-:B------:R-:W-:Y:S01]  /*251f0*/  FFMA.FTZ R183, R183, R134, -R151.reuse ;  /* 0x00000086b7b77223 */ /* 0x100fe20000010897 */
[----:B------:R-:W-:Y:S01]  /*25200*/  MUFU.EX2 R171, R171 ;  /* 0x000000ab00ab7308 */ /* 0x000fe20000000800 */
[C---:B------:R-:W-:Y:S01]  /*25210*/  FMUL.FTZ R28, R2.reuse, R104 ;  /* 0x00000068021c7220 */ /* 0x040fe20000410000 */
[C---:B------:R-:W-:Y:S04]  /*25220*/  HMMA.16816.F32 R24, R128.reuse, R30, R24 ;  /* 0x0000001e8018723c */ /* 0x040fe80000001818 */
[----:B------:R-:W-:Y:S02]  /*25230*/  FMUL.FTZ R29, R2, R105 ;  /* 0x00000069021d7220 */ /* 0x000fe40000410000 */
[--C-:B------:R-:W-:Y:S02]  /*25240*/  FFMA.FTZ R104, R40, R134, -R151.reuse ;  /* 0x0000008628687223 */ /* 0x100fe40000010897 */
[C---:B------:R-:W-:Y:S01]  /*25250*/  FMUL.FTZ R30, R0.reuse, R106 ;  /* 0x0000006a001e7220 */ /* 0x040fe20000410000 */
[----:B------:R-:W-:Y:S03]  /*25260*/  MUFU.EX2 R172, R172 ;  /* 0x000000ac00ac7308 */ /* 0x000fe60000000800 */
[----:B------:R-:W-:Y:S01]  /*25270*/  FMUL.FTZ R31, R0, R107 ;  /* 0x0000006b001f7220 */ /* 0x000fe20000410000 */
[----:B-1----:R-:W-:Y:S01]  /*25280*/  F2FP.PACK_AB R71, R166, R112 ;  /* 0x00000070a647723e */ /* 0x002fe200000000ff */
[----:B------:R-:W-:Y:S02]  /*25290*/  FMUL.FTZ R40, R2, R92 ;  /* 0x0000005c02287220 */ /* 0x000fe40000410000 */
[----:B------:R-:W-:Y:S01]  /*252a0*/  LDSM.16.MT88.4 R92, [R214+0x11000] ;  /* 0x01100000d65c783b */ /* 0x000fe20000004200 */
[-C--:B------:R-:W-:Y:S02]  /*252b0*/  FFMA.FTZ R105, R252, R134.reuse, -R151 ;  /* 0x00000086fc697223 */ /* 0x080fe40000010897 */
[C---:B------:R-:W-:Y:S01]  /*252c0*/  HMMA.16816.F32 R28, R128.reuse, R36, R28 ;  /* 0x00000024801c723c */ /* 0x040fe2000000181c */
[----:B------:R-:W-:Y:S02]  /*252d0*/  MUFU.EX2 R104, R104 ;  /* 0x0000006800687308 */ /* 0x000fe40000000800 */
[-CC-:B------:R-:W-:Y:S02]  /*252e0*/  FFMA.FTZ R107, R251, R134.reuse, -R149.reuse ;  /* 0x00000086fb6b7223 */ /* 0x180fe40000010895 */
[----:B------:R-:W-:Y:S02]  /*252f0*/  FFMA.FTZ R106, R250, R134, -R149 ;  /* 0x00000086fa6a7223 */ /* 0x000fe40000010895 */
[C---:B------:R-:W-:Y:S01]  /*25300*/  FMUL.FTZ R36, R2.reuse, R96 ;  /* 0x0000006002247220 */ /* 0x040fe20000410000 */
[C---:B------:R-:W-:Y:S03]  /*25310*/  HMMA.16816.F32 R32, R128.reuse, R38, R32 ;  /* 0x000000268020723c */ /* 0x040fe60000001820 */
[----:B------:R-:W1:Y:S01]  /*25320*/  MUFU.EX2 R105, R105 ;  /* 0x0000006900697308 */ /* 0x000e620000000800 */
[----:B------:R-:W-:Y:S02]  /*25330*/  FMUL.FTZ R37, R2, R97 ;  /* 0x0000006102257220 */ /* 0x000fe40000410000 */
[----:B------:R-:W-:Y:S02]  /*25340*/  FFMA.FTZ R181, R181, R134, -R151 ;  /* 0x00000086b5b57223 */ /* 0x000fe40000010897 */
[C---:B------:R-:W-:Y:S04]  /*25350*/  FMUL.FTZ R38, R0.reuse, R98 ;  /* 0x0000006200267220 */ /* 0x040fe80000410000 */
[----:B------:R-:W-:Y:S01]  /*25360*/  FMUL.FTZ R39, R0, R99 ;  /* 0x0000006300277220 */ /* 0x000fe20000410000 */
[----:B------:R-:W-:Y:S01]  /*25370*/  MUFU.EX2 R107, R107 ;  /* 0x0000006b006b7308 */ /* 0x000fe20000000800 */
[----:B------:R-:W-:Y:S01]  /*25380*/  LDSM.16.MT88.4 R96, [R214+0x13000] ;  /* 0x01300000d660783b */ /* 0x000fe20000004200 */
[-CC-:B------:R-:W-:Y:S02]  /*25390*/  FFMA.FTZ R180, R180, R134.reuse, -R149.reuse ;  /* 0x00000086b4b47223 */ /* 0x180fe40000010895 */
[-C--:B------:R-:W-:Y:S02]  /*253a0*/  FFMA.FTZ R179, R179, R134.reuse, -R149 ;  /* 0x00000086b3b37223 */ /* 0x080fe40000010895 */
[C---:B------:R-:W-:Y:S03]  /*253b0*/  HMMA.16816.F32 R36, R128.reuse, R44, R36 ;  /* 0x0000002c8024723c */ /* 0x040fe60000001824 */
[-CC-:B------:R-:W-:Y:S01]  /*253c0*/  FFMA.FTZ R178, R178, R134.reuse, -R151.reuse ;  /* 0x00000086b2b27223 */ /* 0x180fe20000010897 */
[----:B------:R-:W3:Y:S01]  /*253d0*/  MUFU.EX2 R106, R106 ;  /* 0x0000006a006a7308 */ /* 0x000ee20000000800 */
[----:B------:R-:W-:Y:S02]  /*253e0*/  FFMA.FTZ R177, R177, R134, -R151 ;  /* 0x00000086b1b17223 */ /* 0x000fe40000010897 */
[C---:B------:R-:W-:Y:S01]  /*253f0*/  FMUL.FTZ R44, R2.reuse, R88 ;  /* 0x00000058022c7220 */ /* 0x040fe20000410000 */
[C---:B------:R-:W-:Y:S04]  /*25400*/  HMMA.16816.F32 R40, R128.reuse, R46, R40 ;  /* 0x0000002e8028723c */ /* 0x040fe80000001828 */
[----:B------:R-:W-:Y:S01]  /*25410*/  FMUL.FTZ R45, R2, R89 ;  /* 0x00000059022d7220 */ /* 0x000fe20000410000 */
[----:B-1----:R-:W-:Y:S01]  /*25420*/  F2FP.PACK_AB R68, R105, R104 ;  /* 0x000000686944723e */ /* 0x002fe200000000ff */
[----:B------:R-:W-:Y:S01]  /*25430*/  MUFU.EX2 R173, R173 ;  /* 0x000000ad00ad7308 */ /* 0x000fe20000000800 */
[C---:B------:R-:W-:Y:S02]  /*25440*/  FMUL.FTZ R46, R0.reuse, R90 ;  /* 0x0000005a002e7220 */ /* 0x040fe40000410000 */
[----:B------:R-:W-:Y:S02]  /*25450*/  FMUL.FTZ R47, R0, R91 ;  /* 0x0000005b002f7220 */ /* 0x000fe40000410000 */
[----:B------:R-:W-:Y:S01]  /*25460*/  LDSM.16.MT88.4 R88, [R214+0x10800] ;  /* 0x01080000d658783b */ /* 0x000fe20000004200 */
[-CC-:B------:R-:W-:Y:S02]  /*25470*/  FFMA.FTZ R176, R176, R134.reuse, -R149.reuse ;  /* 0x00000086b0b07223 */ /* 0x180fe40000010895 */
[-C--:B------:R-:W-:Y:S02]  /*25480*/  FFMA.FTZ R174, R174, R134.reuse, -R149 ;  /* 0x00000086aeae7223 */ /* 0x080fe40000010895 */
[C---:B------:R-:W-:Y:S01]  /*25490*/  HMMA.16816.F32 R44, R128.reuse, R52, R44 ;  /* 0x00000034802c723c */ /* 0x040fe2000000182c */
[----:B------:R-:W1:Y:S02]  /*254a0*/  MUFU.EX2 R175, R175 ;  /* 0x000000af00af7308 */ /* 0x000e640000000800 */
[-CC-:B------:R-:W-:Y:S01]  /*254b0*/  FFMA.FTZ R164, R164, R134.reuse, -R151.reuse ;  /* 0x00000086a4a47223 */ /* 0x180fe20000010897 */
[----:B---3--:R-:W-:Y:S01]  /*254c0*/  F2FP.PACK_AB R69, R106, R107 ;  /* 0x0000006b6a45723e */ /* 0x008fe200000000ff */
[----:B------:R-:W-:Y:S02]  /*254d0*/  FFMA.FTZ R165, R165, R134, -R151 ;  /* 0x00000086a5a57223 */ /* 0x000fe40000010897 */
[C---:B------:R-:W-:Y:S01]  /*254e0*/  FMUL.FTZ R52, R2.reuse, R80 ;  /* 0x0000005002347220 */ /* 0x040fe20000410000 */
[C---:B------:R-:W-:Y:S03]  /*254f0*/  HMMA.16816.F32 R48, R128.reuse, R54, R48 ;  /* 0x000000368030723c */ /* 0x040fe60000001830 */
[----:B------:R-:W3:Y:S01]  /*25500*/  MUFU.EX2 R182, R182 ;  /* 0x000000b600b67308 */ /* 0x000ee20000000800 */
[----:B------:R-:W-:Y:S02]  /*25510*/  FMUL.FTZ R53, R2, R81 ;  /* 0x0000005102357220 */ /* 0x000fe40000410000 */
[--C-:B------:R-:W-:Y:S02]  /*25520*/  FFMA.FTZ R163, R163, R134, -R149.reuse ;  /* 0x00000086a3a37223 */ /* 0x100fe40000010895 */
[C---:B------:R-:W-:Y:S04]  /*25530*/  FMUL.FTZ R54, R0.reuse, R82 ;  /* 0x0000005200367220 */ /* 0x040fe80000410000 */
[----:B------:R-:W-:Y:S01]  /*25540*/  FMUL.FTZ R55, R0, R83 ;  /* 0x0000005300377220 */ /* 0x000fe20000410000 */
[----:B------:R-:W5:Y:S01]  /*25550*/  MUFU.EX2 R184, R184 ;  /* 0x000000b800b87308 */ /* 0x000f620000000800 */
[----:B------:R-:W-:Y:S01]  /*25560*/  LDSM.16.MT88.4 R80, [R215+0xc800] ;  /* 0x00c80000d750783b */ /* 0x000fe20000004200 */
[-C--:B------:R-:W-:Y:S02]  /*25570*/  FFMA.FTZ R162, R162, R134.reuse, -R149 ;  /* 0x00000086a2a27223 */ /* 0x080fe40000010895 */
[-CC-:B------:R-:W-:Y:S02]  /*25580*/  FFMA.FTZ R161, R161, R134.reuse, -R151.reuse ;  /* 0x00000086a1a17223 */ /* 0x180fe40000010897 */
[C---:B------:R-:W-:Y:S03]  /*25590*/  HMMA.16816.F32 R52, R128.reuse, R60, R52 ;  /* 0x0000003c8034723c */ /* 0x040fe60000001834 */
[-C--:B------:R-:W-:Y:S01]  /*255a0*/  FFMA.FTZ R160, R160, R134.reuse, -R151 ;  /* 0x00000086a0a07223 */ /* 0x080fe20000010897 */
[----:B------:R-:W-:Y:S01]  /*255b0*/  MUFU.EX2 R186, R186 ;  /* 0x000000ba00ba7308 */ /* 0x000fe20000000800 */
[--C-:B------:R-:W-:Y:S02]  /*255c0*/  FFMA.FTZ R159, R159, R134, -R149.reuse ;  /* 0x000000869f9f7223 */ /* 0x100fe40000010895 */
[C---:B------:R-:W-:Y:S01]  /*255d0*/  FMUL.FTZ R60, R2.reuse, R72 ;  /* 0x00000048023c7220 */ /* 0x040fe20000410000 */
[C---:B------:R-:W-:Y:S04]  /*255e0*/  HMMA.16816.F32 R56, R128.reuse, R62, R56 ;  /* 0x0000003e8038723c */ /* 0x040fe80000001838 */
[----:B------:R-:W-:Y:S02]  /*255f0*/  FMUL.FTZ R61, R2, R73 ;  /* 0x00000049023d7220 */ /* 0x000fe40000410000 */
[----:B------:R-:W1:Y:S01]  /*25600*/  MUFU.EX2 R185, R185 ;  /* 0x000000b900b97308 */ /* 0x000e620000000800 */
[C---:B------:R-:W-:Y:S02]  /*25610*/  FMUL.FTZ R62, R0.reuse, R74 ;  /* 0x0000004a003e7220 */ /* 0x040fe40000410000 */
[----:B------:R-:W-:Y:S02]  /*25620*/  FMUL.FTZ R63, R0, R75 ;  /* 0x0000004b003f7220 */ /* 0x000fe40000410000 */
[----:B------:R-:W1:Y:S01]  /*25630*/  LDSM.16.MT88.4 R72, [R216+0xc800] ;  /* 0x00c80000d848783b */ /* 0x000e620000004200 */
[-C--:B------:R-:W-:Y:S02]  /*25640*/  FFMA.FTZ R156, R156, R134.reuse, -R149 ;  /* 0x000000869c9c7223 */ /* 0x080fe40000010895 */
[-CC-:B------:R-:W-:Y:S02]  /*25650*/  FFMA.FTZ R154, R154, R134.reuse, -R151.reuse ;  /* 0x000000869a9a7223 */ /* 0x180fe40000010897 */
[C---:B--2---:R-:W-:Y:S01]  /*25660*/  HMMA.16816.F32 R60, R128.reuse, R84, R60 ;  /* 0x00000054803c723c */ /* 0x044fe2000000183c */
[----:B------:R-:W-:Y:S02]  /*25670*/  MUFU.EX2 R187, R187 ;  /* 0x000000bb00bb7308 */ /* 0x000fe40000000800 */
[-C--:B------:R-:W-:Y:S02]  /*25680*/  FFMA.FTZ R155, R155, R134.reuse, -R151 ;  /* 0x000000869b9b7223 */ /* 0x080fe40000010897 */
[-CC-:B------:R-:W-:Y:S02]  /*25690*/  FFMA.FTZ R153, R153, R134.reuse, -R149.reuse ;  /* 0x0000008699997223 */ /* 0x180fe40000010895 */
[-C--:B------:R-:W-:Y:S01]  /*256a0*/  FFMA.FTZ R152, R152, R134.reuse, -R149 ;  /* 0x0000008698987223 */ /* 0x080fe20000010895 */
[----:B------:R-:W-:Y:S01]  /*256b0*/  HMMA.16816.F32 R64, R128, R86, R64 ;  /* 0x000000568040723c */ /* 0x000fe20000001840 */
[----:B------:R-:W2:Y:S02]  /*256c0*/  LDSM.16.MT88.4 R84, [R214+0xc800] ;  /* 0x00c80000d654783b */ /* 0x000ea40000004200 */
[----:B------:R-:W1:Y:S01]  /*256d0*/  MUFU.EX2 R188, R188 ;  /* 0x000000bc00bc7308 */ /* 0x000e620000000800 */
[-CC-:B------:R-:W-:Y:S02]  /*256e0*/  FFMA.FTZ R150, R150, R134.reuse, -R151.reuse ;  /* 0x0000008696967223 */ /* 0x180fe40000010897 */
[-C--:B------:R-:W-:Y:S02]  /*256f0*/  FFMA.FTZ R151, R148, R134.reuse, -R151 ;  /* 0x0000008694977223 */ /* 0x080fe40000010897 */
[C---:B----4-:R-:W-:Y:S05]  /*25700*/  HMMA.16816.F32 R4, R68.reuse, R76, R4 ;  /* 0x0000004c4404723c */ /* 0x050fea0000001804 */
[----:B------:R-:W-:Y:S01]  /*25710*/  MUFU.EX2 R189, R189 ;  /* 0x000000bd00bd7308 */ /* 0x000fe20000000800 */
[-CC-:B------:R-:W-:Y:S02]  /*25720*/  FFMA.FTZ R135, R135, R134.reuse, -R149.reuse ;  /* 0x0000008687877223 */ /* 0x180fe40000010895 */
[C---:B------:R-:W-:Y:S01]  /*25730*/  HMMA.16816.F32 R8, R68.reuse, R78, R8 ;  /* 0x0000004e4408723c */ /* 0x040fe20000001808 */
[----:B------:R-:W4:Y:S03]  /*25740*/  LDSM.16.MT88.4 R76, [R218+0x10800] ;  /* 0x01080000da4c783b */ /* 0x000f260000004200 */
[----:B------:R-:W-:Y:S02]  /*25750*/  FFMA.FTZ R149, R133, R134, -R149 ;  /* 0x0000008685957223 */ /* 0x000fe40000010895 */
[----:B------:R-:W-:Y:S01]  /*25760*/  FFMA.FTZ R147, R0, R243, R147 ;  /* 0x000000f300937223 */ /* 0x000fe20000010093 */
[----:B------:R-:W2:Y:S01]  /*25770*/  MUFU.EX2 R190, R190 ;  /* 0x000000be00be7308 */ /* 0x000ea20000000800 */
[----:B------:R-:W-:Y:S01]  /*25780*/  FFMA.FTZ R146, R2, R242, R146 ;  /* 0x000000f202927223 */ /* 0x000fe20000010092 */
[----:B------:R-:W-:Y:S01]  /*25790*/  MOV R2, R132 ;  /* 0x0000008400027202 */ /* 0x000fe20000000f00 */
[C---:B-1----:R-:W-:Y:S03]  /*257a0*/  HMMA.16816.F32 R12, R68.reuse, R72, R12 ;  /* 0x00000048440c723c */ /* 0x042fe6000000180c */
[----:B------:R-:W-:Y:S02]  /*257b0*/  FADD.FTZ R147, R142, R147 ;  /* 0x000000938e937221 */ /* 0x000fe40000010000 */
[----:B------:R-:W-:Y:S02]  /*257c0*/  FADD.FTZ R146, R145, R146 ;  /* 0x0000009291927221 */ /* 0x000fe40000010000 */
[----:B------:R-:W1:Y:S01]  /*257d0*/  MUFU.EX2 R192, R192 ;  /* 0x000000c000c07308 */ /* 0x000e620000000800 */
[----:B------:R-:W-:Y:S01]  /*257e0*/  FADD.FTZ R137, R137, R147 ;  /* 0x0000009389897221 */ /* 0x000fe20000010000 */
        /* <DEDUP_REMOVED lines=9> */
[----:B------:R-:W3:Y:S02]  /*25880*/  LDSM.16.MT88.4 R80, [R215+0x10800] ;  /* 0x01080000d750783b */ /* 0x000ee40000004200 */
        /* <DEDUP_REMOVED lines=12> */
[C---:B----4-:R-:W-:Y:S04]  /*25950*/  HMMA.16816.F32 R36, R68.reuse, R76, R36 ;  /* 0x0000004c4424723c */ /* 0x050fe80000001824 */
[----:B------:R-:W-:Y:S04]  /*25960*/  FADD.FTZ R158, R158, R105 ;  /* 0x000000699e9e7221 */ /* 0x000fe80000010000 */
[C---:B------:R-:W-:Y:S01]  /*25970*/  HMMA.16816.F32 R40, R68.reuse, R78, R40 ;  /* 0x0000004e4428723c */ /* 0x040fe20000001828 */
[----:B------:R-:W4:Y:S01]  /*25980*/  LDSM.16.MT88.4 R76, [R216+0xd000] ;  /* 0x00d00000d84c783b */ /* 0x000f220000004200 */
[----:B------:R-:W2:Y:S02]  /*25990*/  MUFU.EX2 R197, R197 ;  /* 0x000000c500c57308 */ /* 0x000ea40000000800 */
[----:B------:R-:W-:Y:S04]  /*259a0*/  FADD.FTZ R158, R167, R158 ;  /* 0x0000009ea79e7221 */ /* 0x000fe80000010000 */
[C---:B-1----:R-:W-:Y:S04]  /*259b0*/  HMMA.16816.F32 R44, R68.reuse, R72, R44 ;  /* 0x00000048442c723c */ /* 0x042fe8000000182c */
[----:B------:R-:W-:Y:S04]  /*259c0*/  MUFU.EX2 R196, R196 ;  /* 0x000000c400c47308 */ /* 0x000fe80000000800 */
[C---:B------:R-:W-:Y:S01]  /*259d0*/  HMMA.16816.F32 R48, R68.reuse, R74, R48 ;  /* 0x0000004a4430723c */ /* 0x040fe20000001830 */
[----:B------:R-:W1:Y:S05]  /*259e0*/  LDSM.16.MT88.4 R72, [R215+0xd000] ;  /* 0x00d00000d748783b */ /* 0x000e6a0000004200 */
[----:B------:R-:W1:Y:S02]  /*259f0*/  MUFU.EX2 R191, R191 ;  /* 0x000000bf00bf7308 */ /* 0x000e640000000800 */
[C---:B---3--:R-:W-:Y:S08]  /*25a00*/  HMMA.16816.F32 R52, R68.reuse, R80, R52 ;  /* 0x000000504434723c */ /* 0x048ff00000001834 */
[C---:B------:R-:W-:Y:S01]  /*25a10*/  HMMA.16816.F32 R56, R68.reuse, R82, R56 ;  /* 0x000000524438723c */ /* 0x040fe20000001838 */
[----:B------:R-:W3:Y:S01]  /*25a20*/  LDSM.16.MT88.4 R80, [R214+0xd000] ;  /* 0x00d00000d650783b */ /* 0x000ee20000004200 */
[----:B------:R-:W1:Y:S06]  /*25a30*/  MUFU.EX2 R183, R183 ;  /* 0x000000b700b77308 */ /* 0x000e6c0000000800 */
[C---:B------:R-:W-:Y:S04]  /*25a40*/  HMMA.16816.F32 R60, R68.reuse, R88, R60 ;  /* 0x00000058443c723c */ /* 0x040fe8000000183c */
[----:B------:R-:W1:Y:S04]  /*25a50*/  MUFU.EX2 R181, R181 ;  /* 0x000000b500b57308 */ /* 0x000e680000000800 */
[----:B------:R-:W-:Y:S01]  /*25a60*/  HMMA.16816.F32 R64, R68, R90, R64 ;  /* 0x0000005a4440723c */ /* 0x000fe20000001840 */
[----:B------:R-:W-:Y:S05]  /*25a70*/  LDSM.16.MT88.4 R88, [R215+0x11000] ;  /* 0x01100000d758783b */ /* 0x000fea0000004200 */
[----:B------:R-:W-:Y:S01]  /*25a80*/  MUFU.EX2 R180, R180 ;  /* 0x000000b400b47308 */ /* 0x000fe20000000800 */
[C---:B------:R-:W-:Y:S01]  /*25a90*/  F2FP.PACK_AB R68, R168.reuse, R167 ;  /* 0x000000a7a844723e */ /* 0x040fe200000000ff */
[----:B------:R-:W-:Y:S01]  /*25aa0*/  FADD.FTZ R168, R168, R158 ;  /* 0x0000009ea8a87221 */ /* 0x000fe20000010000 */
[----:B------:R-:W-:Y:S03]  /*25ab0*/  F2FP.PACK_AB R69, R170, R169 ;  /* 0x000000a9aa45723e */ /* 0x000fe600000000ff */
[----:B------:R-:W-:Y:S01]  /*25ac0*/  F2FP.PACK_AB R70, R172, R171 ;  /* 0x000000abac46723e */ /* 0x000fe200000000ff */
[----:B------:R-:W-:Y:S01]  /*25ad0*/  FADD.FTZ R169, R169, R0 ;  /* 0x00000000a9a97221 */ /* 0x000fe20000010000 */
[----:B------:R-:W-:Y:S01]  /*25ae0*/  F2FP.PACK_AB R71, R175, R173 ;  /* 0x000000adaf47723e */ /* 0x000fe200000000ff */
[----:B------:R-:W-:Y:S01]  /*25af0*/  FADD.FTZ R168, R171, R168 ;  /* 0x000000a8aba87221 */ /* 0x000fe20000010000 */
[----:B------:R-:W1:Y:S01]  /*25b00*/  MUFU.EX2 R179, R179 ;  /* 0x000000b300b37308 */ /* 0x000e620000000800 */
[----:B------:R-:W-:Y:S01]  /*25b10*/  IADD3 R0, R240, -0x1, RZ ;  /* 0xfffffffff0007810 */ /* 0x000fe20007ffe0ff */
[----:B------:R-:W-:Y:S02]  /*25b20*/  FADD.FTZ R169, R170, R169 ;  /* 0x000000a9aaa97221 */ /* 0x000fe40000010000 */
[----:B------:R-:W-:Y:S01]  /*25b30*/  FADD.FTZ R172, R172, R168 ;  /* 0x000000a8acac7221 */ /* 0x000fe20000010000 */
[C---:B--2---:R-:W-:Y:S03]  /*25b40*/  HMMA.16816.F32 R4, R68.reuse, R84, R4 ;  /* 0x000000544404723c */ /* 0x044fe60000001804 */
[----:B------:R-:W-:Y:S01]  /*25b50*/  FADD.FTZ R173, R173, R169 ;  /* 0x000000a9adad7221 */ /* 0x000fe20000010000 */
[----:B------:R-:W-:Y:S01]  /*25b60*/  MOV R240, R0 ;  /* 0x0000000000f07202 */ /* 0x000fe20000000f00 */
[----:B------:R-:W-:Y:S01]  /*25b70*/  MUFU.EX2 R178, R178 ;  /* 0x000000b200b27308 */ /* 0x000fe20000000800 */
[----:B------:R-:W-:Y:S01]  /*25b80*/  FADD.FTZ R172, R182, R172 ;  /* 0x000000acb6ac7221 */ /* 0x000fe20000010000 */
[----:B------:R-:W-:Y:S01]  /*25b90*/  MOV R0, R3 ;  /* 0x0000000300007202 */ /* 0x000fe20000000f00 */
[C---:B------:R-:W-:Y:S01]  /*25ba0*/  HMMA.16816.F32 R8, R68.reuse, R86, R8 ;  /* 0x000000564408723c */ /* 0x040fe20000001808 */
[----:B------:R-:W2:Y:S03]  /*25bb0*/  LDSM.16.MT88.4 R84, [R218+0x11000] ;  /* 0x01100000da54783b */ /* 0x000ea60000004200 */
[----:B------:R-:W-:Y:S03]  /*25bc0*/  FADD.FTZ R173, R175, R173 ;  /* 0x000000adafad7221 */ /* 0x000fe60000010000 */
[----:B------:R-:W2:Y:S01]  /*25bd0*/  MUFU.EX2 R177, R177 ;  /* 0x000000b100b17308 */ /* 0x000ea20000000800 */
[C---:B----4-:R-:W-:Y:S08]  /*25be0*/  HMMA.16816.F32 R12, R68.reuse, R76, R12 ;  /* 0x0000004c440c723c */ /* 0x050ff0000000180c */
[C---:B------:R-:W-:Y:S01]  /*25bf0*/  HMMA.16816.F32 R16, R68.reuse, R78, R16 ;  /* 0x0000004e4410723c */ /* 0x040fe20000001810 */
[----:B------:R-:W4:Y:S01]  /*25c00*/  LDSM.16.MT88.4 R76, [R216+0x11000] ;  /* 0x01100000d84c783b */ /* 0x000f220000004200 */
[----:B------:R-:W-:Y:S06]  /*25c10*/  MUFU.EX2 R176, R176 ;  /* 0x000000b000b07308 */ /* 0x000fec0000000800 */
[C---:B-1----:R-:W-:Y:S04]  /*25c20*/  HMMA.16816.F32 R20, R68.reuse, R72, R20 ;  /* 0x000000484414723c */ /* 0x042fe80000001814 */
[----:B------:R-:W1:Y:S04]  /*25c30*/  MUFU.EX2 R174, R174 ;  /* 0x000000ae00ae7308 */ /* 0x000e680000000800 */
[C---:B------:R-:W-:Y:S01]  /*25c40*/  HMMA.16816.F32 R24, R68.reuse, R74, R24 ;  /* 0x0000004a4418723c */ /* 0x040fe20000001818 */
[----:B------:R-:W1:Y:S05]  /*25c50*/  LDSM.16.MT88.4 R72, [R218+0xd800] ;  /* 0x00d80000da48783b */ /* 0x000e6a0000004200 */
[----:B------:R-:W1:Y:S02]  /*25c60*/  MUFU.EX2 R164, R164 ;  /* 0x000000a400a47308 */ /* 0x000e640000000800 */
[C---:B---3--:R-:W-:Y:S08]  /*25c70*/  HMMA.16816.F32 R28, R68.reuse, R80, R28 ;  /* 0x00000050441c723c */ /* 0x048ff0000000181c */
[C---:B------:R-:W-:Y:S01]  /*25c80*/  HMMA.16816.F32 R32, R68.reuse, R82, R32 ;  /* 0x000000524420723c */ /* 0x040fe20000001820 */
[----:B------:R-:W3:Y:S01]  /*25c90*/  LDSM.16.MT88.4 R80, [R216+0xd800] ;  /* 0x00d80000d850783b */ /* 0x000ee20000004200 */
[----:B------:R-:W1:Y:S06]  /*25ca0*/  MUFU.EX2 R165, R165 ;  /* 0x000000a500a57308 */ /* 0x000e6c0000000800 */
[C---:B--2---:R-:W-:Y:S04]  /*25cb0*/  HMMA.16816.F32 R36, R68.reuse, R84, R36 ;  /* 0x000000544424723c */ /* 0x044fe80000001824 */
[----:B------:R-:W-:Y:S04]  /*25cc0*/  MUFU.EX2 R163, R163 ;  /* 0x000000a300a37308 */ /* 0x000fe80000000800 */
[C---:B------:R-:W-:Y:S01]  /*25cd0*/  HMMA.16816.F32 R40, R68.reuse, R86, R40 ;  /* 0x000000564428723c */ /* 0x040fe20000001828 */
[----:B------:R-:W-:Y:S05]  /*25ce0*/  LDSM.16.MT88.4 R84, [R214+0xd800] ;  /* 0x00d80000d654783b */ /* 0x000fea0000004200 */
[----:B------:R-:W2:Y:S02]  /*25cf0*/  MUFU.EX2 R162, R162 ;  /* 0x000000a200a27308 */ /* 0x000ea40000000800 */
[C---:B----4-:R-:W-:Y:S08]  /*25d00*/  HMMA.16816.F32 R44, R68.reuse, R76, R44 ;  /* 0x0000004c442c723c */ /* 0x050ff0000000182c */
[C---:B------:R-:W-:Y:S01]  /*25d10*/  HMMA.16816.F32 R48, R68.reuse, R78, R48 ;  /* 0x0000004e4430723c */ /* 0x040fe20000001830 */
[----:B------:R-:W4:Y:S01]  /*25d20*/  LDSM.16.MT88.4 R76, [R215+0xd800] ;  /* 0x00d80000d74c783b */ /* 0x000f220000004200 */
        /* <DEDUP_REMOVED lines=10> */
[C---:B-----5:R-:W-:Y:S01]  /*25dd0*/  F2FP.PACK_AB R68, R184.reuse, R182 ;  /* 0x000000b6b844723e */ /* 0x060fe200000000ff */
[----:B------:R-:W-:Y:S01]  /*25de0*/  FADD.FTZ R184, R184, R172 ;  /* 0x000000acb8b87221 */ /* 0x000fe20000010000 */
[----:B------:R-:W-:Y:S03]  /*25df0*/  F2FP.PACK_AB R69, R185, R186 ;  /* 0x000000bab945723e */ /* 0x000fe600000000ff */
[----:B------:R-:W-:Y:S01]  /*25e00*/  F2FP.PACK_AB R70, R188, R187 ;  /* 0x000000bbbc46723e */ /* 0x000fe200000000ff */
[----:B------:R-:W5:Y:S01]  /*25e10*/  MUFU.EX2 R154, R154 ;  /* 0x0000009a009a7308 */ /* 0x000f620000000800 */
[----:B------:R-:W-:Y:S01]  /*25e20*/  F2FP.PACK_AB R71, R190, R189 ;  /* 0x000000bdbe47723e */ /* 0x000fe200000000ff */
[----:B------:R-:W-:Y:S02]  /*25e30*/  FADD.FTZ R186, R186, R173 ;  /* 0x000000adbaba7221 */ /* 0x000fe40000010000 */
[----:B------:R-:W-:Y:S02]  /*25e40*/  FADD.FTZ R184, R187, R184 ;  /* 0x000000b8bbb87221 */ /* 0x000fe40000010000 */
[----:B------:R-:W-:Y:S02]  /*25e50*/  FADD.FTZ R186, R185, R186 ;  /* 0x000000bab9ba7221 */ /* 0x000fe40000010000 */
[C---:B-1----:R-:W-:Y:S02]  /*25e60*/  HMMA.16816.F32 R4, R68.reuse, R72, R4 ;  /* 0x000000484404723c */ /* 0x042fe40000001804 */
[----:B------:R-:W1:Y:S01]  /*25e70*/  MUFU.EX2 R155, R155 ;  /* 0x0000009b009b7308 */ /* 0x000e620000000800 */
[----:B------:R-:W-:Y:S02]  /*25e80*/  FADD.FTZ R189, R189, R186 ;  /* 0x000000babdbd7221 */ /* 0x000fe40000010000 */
[----:B------:R-:W-:Y:S02]  /*25e90*/  FADD.FTZ R188, R188, R184 ;  /* 0x000000b8bcbc7221 */ /* 0x000fe40000010000 */
[----:B------:R-:W-:Y:S01]  /*25ea0*/  FADD.FTZ R189, R190, R189 ;  /* 0x000000bdbebd7221 */ /* 0x000fe20000010000 */
[C---:B------:R-:W-:Y:S01]  /*25eb0*/  HMMA.16816.F32 R8, R68.reuse, R74, R8 ;  /* 0x0000004a4408723c */ /* 0x040fe20000001808 */
[----:B------:R-:W1:Y:S03]  /*25ec0*/  LDSM.16.MT88.4 R72, [R218+0x11800] ;  /* 0x01180000da48783b */ /* 0x000e660000004200 */
[----:B------:R-:W-:Y:S01]  /*25ed0*/  MUFU.EX2 R153, R153 ;  /* 0x0000009900997308 */ /* 0x000fe20000000800 */
[----:B------:R-:W-:Y:S03]  /*25ee0*/  FADD.FTZ R188, R192, R188 ;  /* 0x000000bcc0bc7221 */ /* 0x000fe60000010000 */
[C---:B---3--:R-:W-:Y:S06]  /*25ef0*/  HMMA.16816.F32 R12, R68.reuse, R80, R12 ;  /* 0x00000050440c723c */ /* 0x048fec000000180c */
[----:B------:R-:W-:Y:S02]  /*25f00*/  MUFU.EX2 R152, R152 ;  /* 0x0000009800987308 */ /* 0x000fe40000000800 */
[C---:B------:R-:W-:Y:S01]  /*25f10*/  HMMA.16816.F32 R16, R68.reuse, R82, R16 ;  /* 0x000000524410723c */ /* 0x040fe20000001810 */
[----:B------:R-:W3:Y:S07]  /*25f20*/  LDSM.16.MT88.4 R80, [R216+0x11800] ;  /* 0x01180000d850783b */ /* 0x000eee0000004200 */
[C---:B----4-:R-:W-:Y:S01]  /*25f30*/  HMMA.16816.F32 R20, R68.reuse, R76, R20 ;  /* 0x0000004c4414723c */ /* 0x050fe20000001814 */
[----:B------:R-:W4:Y:S07]  /*25f40*/  MUFU.EX2 R150, R150 ;  /* 0x0000009600967308 */ /* 0x000f2e0000000800 */
[C---:B------:R-:W-:Y:S01]  /*25f50*/  HMMA.16816.F32 R24, R68.reuse, R78, R24 ;  /* 0x0000004e4418723c */ /* 0x040fe20000001818 */
[----:B------:R-:W2:Y:S02]  /*25f60*/  LDSM.16.MT88.4 R76, [R214+0x11800] ;  /* 0x01180000d64c783b */ /* 0x000ea40000004200 */
[----:B------:R-:W2:Y:S05]  /*25f70*/  MUFU.EX2 R151, R151 ;  /* 0x0000009700977308 */ /* 0x000eaa0000000800 */
[C---:B------:R-:W-:Y:S05]  /*25f80*/  HMMA.16816.F32 R28, R68.reuse, R84, R28 ;  /* 0x00000054441c723c */ /* 0x040fea000000181c */
[----:B------:R-:W-:Y:S03]  /*25f90*/  MUFU.EX2 R135, R135 ;  /* 0x0000008700877308 */ /* 0x000fe60000000800 */
[C---:B------:R-:W-:Y:S01]  /*25fa0*/  HMMA.16816.F32 R32, R68.reuse, R86, R32 ;  /* 0x000000564420723c */ /* 0x040fe20000001820 */
[----:B------:R-:W2:Y:S06]  /*25fb0*/  LDSM.16.MT88.4 R84, [R218+0xe000] ;  /* 0x00e00000da54783b */ /* 0x000eac0000004200 */
[----:B------:R-:W2:Y:S01]  /*25fc0*/  MUFU.EX2 R149, R149 ;  /* 0x0000009500957308 */ /* 0x000ea20000000800 */
[C---:B-1----:R-:W-:Y:S08]  /*25fd0*/  HMMA.16816.F32 R36, R68.reuse, R72, R36 ;  /* 0x000000484424723c */ /* 0x042ff00000001824 */
[C---:B------:R-:W-:Y:S01]  /*25fe0*/  HMMA.16816.F32 R40, R68.reuse, R74, R40 ;  /* 0x0000004a4428723c */ /* 0x040fe20000001828 */
[----:B------:R-:W1:Y:S07]  /*25ff0*/  LDSM.16.MT88.4 R72, [R216+0xe000] ;  /* 0x00e00000d848783b */ /* 0x000e6e0000004200 */
[C---:B---3--:R-:W-:Y:S08]  /*26000*/  HMMA.16816.F32 R44, R68.reuse, R80, R44 ;  /* 0x00000050442c723c */ /* 0x048ff0000000182c */
        /* <DEDUP_REMOVED lines=8> */
[C---:B------:R-:W-:Y:S01]  /*26090*/  F2FP.PACK_AB R68, R193.reuse, R192 ;  /* 0x000000c0c144723e */ /* 0x040fe200000000ff */
        /* <DEDUP_REMOVED lines=8> */
[C---:B------:R-:W-:Y:S03]  /*26120*/  HMMA.16816.F32 R4, R68.reuse, R84, R4 ;  /* 0x000000544404723c */ /* 0x040fe60000001804 */
[----:B------:R-:W-:Y:S02]  /*26130*/  FADD.FTZ R196, R196, R195 ;  /* 0x000000c3c4c47221 */ /* 0x000fe40000010000 */
[----:B------:R-:W-:Y:S02]  /*26140*/  FADD.FTZ R197, R183, R197 ;  /* 0x000000c5b7c57221 */ /* 0x000fe40000010000 */
        /* <DEDUP_REMOVED lines=33> */
[C---:B--2---:R-:W-:Y:S03]  /*26360*/  HMMA.16816.F32 R4, R68.reuse, R76, R4 ;  /* 0x0000004c4404723c */ /* 0x044fe60000001804 */
[----:B------:R-:W-:Y:S02]  /*26370*/  FADD.FTZ R176, R176, R180 ;  /* 0x000000b4b0b07221 */ /* 0x000fe40000010000 */
[----:B------:R-:W-:Y:S02]  /*26380*/  FADD.FTZ R177, R164, R177 ;  /* 0x000000b1a4b17221 */ /* 0x000fe40000010000 */
[----:B------:R-:W-:Y:S01]  /*26390*/  FADD.FTZ R176, R174, R176 ;  /* 0x000000b0aeb07221 */ /* 0x000fe20000010000 */
[C---:B------:R-:W-:Y:S01]  /*263a0*/  HMMA.16816.F32 R8, R68.reuse, R78, R8 ;  /* 0x0000004e4408723c */ /* 0x040fe20000001808 */
[----:B------:R-:W2:Y:S07]  /*263b0*/  LDSM.16.MT88.4 R76, [R216+0x12800] ;  /* 0x01280000d84c783b */ /* 0x000eae0000004200 */
[C---:B------:R-:W-:Y:S08]  /*263c0*/  HMMA.16816.F32 R12, R68.reuse, R80, R12 ;  /* 0x00000050440c723c */ /* 0x040ff0000000180c */
        /* <DEDUP_REMOVED lines=14> */
[C---:B------:R-:W-:Y:S08]  /*264b0*/  HMMA.16816.F32 R52, R68.reuse, R80, R52 ;  /* 0x000000504434723c */ /* 0x040ff00000001834 */
[C---:B------:R-:W-:Y:S01]  /*264c0*/  HMMA.16816.F32 R56, R68.reuse, R82, R56 ;  /* 0x000000524438723c */ /* 0x040fe20000001838 */
[----:B------:R-:W3:Y:S07]  /*264d0*/  LDSM.16.MT88.4 R80, [R216+0xf000] ;  /* 0x00f00000d850783b */ /* 0x000eee0000004200 */
[C---:B-1----:R-:W-:Y:S08]  /*264e0*/  HMMA.16816.F32 R60, R68.reuse, R72, R60 ;  /* 0x00000048443c723c */ /* 0x042ff0000000183c */
[----:B------:R-:W-:Y:S01]  /*264f0*/  HMMA.16816.F32 R64, R68, R74, R64 ;  /* 0x0000004a4440723c */ /* 0x000fe20000001840 */
[----:B------:R-:W1:Y:S06]  /*26500*/  LDSM.16.MT88.4 R72, [R215+0xf000] ;  /* 0x00f00000d748783b */ /* 0x000e6c0000004200 */
        /* <DEDUP_REMOVED lines=11> */
[----:B-----5:R-:W-:Y:S02]  /*265c0*/  FADD.FTZ R160, R154, R160 ;  /* 0x000000a09aa07221 */ /* 0x020fe40000010000 */
[----:B------:R-:W-:Y:S01]  /*265d0*/  FADD.FTZ R159, R156, R159 ;  /* 0x0000009f9c9f7221 */ /* 0x000fe20000010000 */
[C---:B------:R-:W-:Y:S01]  /*265e0*/  HMMA.16816.F32 R8, R68.reuse, R78, R8 ;  /* 0x0000004e4408723c */ /* 0x040fe20000001808 */
[----:B------:R-:W2:Y:S03]  /*265f0*/  LDSM.16.MT88.4 R76, [R218+0x13000] ;  /* 0x01300000da4c783b */ /* 0x000ea60000004200 */
[----:B------:R-:W-:Y:S04]  /*26600*/  FADD.FTZ R160, R155, R160 ;  /* 0x000000a09ba07221 */ /* 0x000fe80000010000 */
[C---:B---3--:R-:W-:Y:S04]  /*26610*/  HMMA.16816.F32 R12, R68.reuse, R80, R12 ;  /* 0x00000050440c723c */ /* 0x048fe8000000180c */
[----:B----4-:R-:W-:Y:S04]  /*26620*/  FADD.FTZ R160, R150, R160 ;  /* 0x000000a096a07221 */ /* 0x010fe80000010000 */
[C---:B------:R-:W-:Y:S04]  /*26630*/  HMMA.16816.F32 R16, R68.reuse, R82, R16 ;  /* 0x000000524410723c */ /* 0x040fe80000001810 */
[----:B------:R-:W-:Y:S04]  /*26640*/  FADD.FTZ R242, R151, R160 ;  /* 0x000000a097f27221 */ /* 0x000fe80000010000 */
        /* <DEDUP_REMOVED lines=16> */
[C---:B------:R-:W-:Y:S03]  /*26750*/  F2FP.PACK_AB R69, R152.reuse, R153 ;  /* 0x000000999845723e */ /* 0x040fe600000000ff */
[----:B------:R-:W-:Y:S01]  /*26760*/  F2FP.PACK_AB R70, R151, R150 ;  /* 0x000000969746723e */ /* 0x000fe200000000ff */
[----:B------:R-:W-:Y:S01]  /*26770*/  FADD.FTZ R153, R153, R159 ;  /* 0x0000009f99997221 */ /* 0x000fe20000010000 */
[----:B------:R-:W-:Y:S03]  /*26780*/  F2FP.PACK_AB R71, R149, R135 ;  /* 0x000000879547723e */ /* 0x000fe600000000ff */
[----:B------:R-:W-:Y:S04]  /*26790*/  FADD.FTZ R153, R152, R153 ;  /* 0x0000009998997221 */ /* 0x000fe80000010000 */
[C---:B------:R-:W-:Y:S01]  /*267a0*/  HMMA.16816.F32 R128, R68.reuse, R124, R4 ;  /* 0x0000007c4480723c */ /* 0x040fe20000001804 */
[----:B------:R-:W2:Y:S02]  /*267b0*/  LDSM.16.MT88.4 R4, [R214+0x13800] ;  /* 0x01380000d604783b */ /* 0x000ea40000004200 */
[----:B------:R-:W-:Y:S04]  /*267c0*/  FADD.FTZ R153, R135, R153 ;  /* 0x0000009987997221 */ /* 0x000fe80000010000 */
[----:B------:R-:W-:Y:S01]  /*267d0*/  FADD.FTZ R243, R149, R153 ;  /* 0x0000009995f37221 */ /* 0x000fe20000010000 */
[C---:B------:R-:W-:Y:S08]  /*267e0*/  HMMA.16816.F32 R124, R68.reuse, R126, R8 ;  /* 0x0000007e447c723c */ /* 0x040ff00000001808 */
[C---:B------:R-:W-:Y:S08]  /*267f0*/  HMMA.16816.F32 R120, R68.reuse, R116, R12 ;  /* 0x000000744478723c */ /* 0x040ff0000000180c */
[C---:B------:R-:W-:Y:S08]  /*26800*/  HMMA.16816.F32 R116, R68.reuse, R118, R16 ;  /* 0x000000764474723c */ /* 0x040ff00000001810 */
[C---:B------:R-:W-:Y:S08]  /*26810*/  HMMA.16816.F32 R112, R68.reuse, R108, R20 ;  /* 0x0000006c4470723c */ /* 0x040ff00000001814 */
[C---:B------:R-:W-:Y:S08]  /*26820*/  HMMA.16816.F32 R108, R68.reuse, R110, R24 ;  /* 0x0000006e446c723c */ /* 0x040ff00000001818 */
        /* <DEDUP_REMOVED lines=8> */
[C---:B--2---:R-:W-:Y:S08]  /*268b0*/  HMMA.16816.F32 R72, R68.reuse, R4, R60 ;  /* 0x000000044448723c */ /* 0x044ff0000000183c */
[----:B------:R-:W-:Y:S01]  /*268c0*/  HMMA.16816.F32 R68, R68, R6, R64 ;  /* 0x000000064444723c */ /* 0x000fe20000001840 */
[----:B------:R-:W-:-:S07]  /*268d0*/  @P0 BRA `(.L_x_1423) ;  /* 0xffffad5000000947 */ /* 0x000fce000383ffff */
.L_x_1414:
        /* <DEDUP_REMOVED lines=11> */
.L_x_1437:
[----:B--23--:R-:W-:Y:S01]  /*26990*/  FADD.FTZ R242, R6, R242 ;  /* 0x000000f206f27221 */ /* 0x00cfe20000010000 */
[----:B------:R-:W-:Y:S05]  /*269a0*/  BRA.DIV ~URZ, `(.L_x_1425) ;  /* 0x000017527f007947 */ /* 0x000fea000b800000 */
[----:B------:R-:W2:Y:S04]  /*269b0*/  SHFL.BFLY PT, R4, R243, 0x2, 0x1f ;  /* 0x0c401f00f3047f89 */ /* 0x000ea800000e0000 */
[----:B------:R-:W3:Y:S01]  /*269c0*/  SHFL.BFLY PT, R0, R242, 0x1, 0x1f ;  /* 0x0c201f00f2007f89 */ /* 0x000ee200000e0000 */
[----:B--2---:R-:W-:Y:S02]  /*269d0*/  FADD.FTZ R243, R4, R243 ;  /* 0x000000f304f37221 */ /* 0x004fe40000010000 */
[----:B---3--:R-:W-:-:S03]  /*269e0*/  FADD.FTZ R242, R242, R0 ;  /* 0x00000000f2f27221 */ /* 0x008fc60000010000 */
[----:B------:R2:W3:Y:S04]  /*269f0*/  SHFL.BFLY PT, R6, R243, 0x1, 0x1f ;  /* 0x0c201f00f3067f89 */ /* 0x0004e800000e0000 */
.L_x_1438:
[----:B------:R-:W4:Y:S01]  /*26a00*/  S2R R5, SR_TID.X ;  /* 0x0000000000057919 */ /* 0x000f220000002100 */
[----:B---3--:R-:W-:Y:S01]  /*26a10*/  FADD.FTZ R6, R6, R243 ;  /* 0x000000f306067221 */ /* 0x008fe20000010000 */
[----:B------:R-:W-:Y:S01]  /*26a20*/  FSETP.NE.FTZ.AND P4, PT, R242, RZ, PT ;  /* 0x000000fff200720b */ /* 0x000fe20003f95000 */
[----:B------:R-:W-:Y:S01]  /*26a30*/  ULDC.64 UR4, c[0x0][0x118] ;  /* 0x0000460000047ab9 */ /* 0x000fe20000000a00 */
[----:B------:R-:W-:Y:S02]  /*26a40*/  MOV R0, 0x3f800000 ;  /* 0x3f80000000007802 */ /* 0x000fe40000000f00 */
[----:B------:R-:W-:Y:S02]  /*26a50*/  FSETP.NE.FTZ.AND P3, PT, R6, RZ, PT ;  /* 0x000000ff0600720b */ /* 0x000fe40003f75000 */
[----:B------:R-:W-:-:S07]  /*26a60*/  MOV R4, 0x3f800000 ;  /* 0x3f80000000047802 */ /* 0x000fce0000000f00 */
[----:B------:R-:W3:Y:S08]  /*26a70*/  @P4 MUFU.RCP R0, R242 ;  /* 0x000000f200004308 */ /* 0x000ef00000001000 */
[----:B------:R-:W1:Y:S01]  /*26a80*/  @P3 MUFU.RCP R4, R6 ;  /* 0x0000000600043308 */ /* 0x000e620000001000 */
[----:B----4-:R-:W-:-:S04]  /*26a90*/  SHF.R.S32.HI R7, RZ, 0x1f, R5 ;  /* 0x0000001fff077819 */ /* 0x010fc80000011405 */
[----:B------:R-:W-:Y:S01]  /*26aa0*/  LEA.HI R10, R7, R5, RZ, 0x2 ;  /* 0x00000005070a7211 */ /* 0x000fe200078f10ff */
[----:B---3--:R-:W-:-:S03]  /*26ab0*/  FMUL.FTZ R128, R0, R128 ;  /* 0x0000008000807220 */ /* 0x008fc60000410000 */
[--C-:B------:R-:W-:Y:S01]  /*26ac0*/  SHF.R.S32.HI R12, RZ, 0x2, R10.reuse ;  /* 0x00000002ff0c7819 */ /* 0x100fe2000001140a */
[C---:B------:R-:W-:Y:S01]  /*26ad0*/  FMUL.FTZ R129, R0.reuse, R129 ;  /* 0x0000008100817220 */ /* 0x040fe20000410000 */
[----:B------:R-:W-:Y:S01]  /*26ae0*/  SHF.R.S32.HI R11, RZ, 0x1f, R10 ;  /* 0x0000001fff0b7819 */ /* 0x000fe2000001140a */
[----:B------:R-:W-:Y:S01]  /*26af0*/  FMUL.FTZ R124, R0, R124 ;  /* 0x0000007c007c7220 */ /* 0x000fe20000410000 */
[----:B------:R-:W-:Y:S01]  /*26b00*/  LOP3.LUT R10, R10, 0x3ffffffc, RZ, 0xc0, !PT ;  /* 0x3ffffffc0a0a7812 */ /* 0x000fe200078ec0ff */
[----:B------:R-:W-:Y:S01]  /*26b10*/  FMUL.FTZ R125, R0, R125 ;  /* 0x0000007d007d7220 */ /* 0x000fe20000410000 */
[----:B------:R-:W-:Y:S01]  /*26b20*/  LEA.HI R11, R11, R12, RZ, 0x3 ;  /* 0x0000000c0b0b7211 */ /* 0x000fe200078f18ff */
[----:B-1----:R-:W-:Y:S01]  /*26b30*/  FMUL.FTZ R131, R4, R131 ;  /* 0x0000008304837220 */ /* 0x002fe20000410000 */
        /* <DEDUP_REMOVED lines=17> */
[----:B------:R-:W-:Y:S01]  /*26c50*/  FMUL.FTZ R117, R0, R117 ;  /* 0x0000007500757220 */ /* 0x000fe20000410000 */
[----:B------:R-:W-:Y:S01]  /*26c60*/  LEA R10, R13, R10, 0x9 ;  /* 0x0000000a0d0a7211 */ /* 0x000fe200078e48ff */
[----:B------:R-:W-:Y:S01]  /*26c70*/  FMUL.FTZ R119, R4, R119 ;  /* 0x0000007704777220 */ /* 0x000fe20000410000 */
[----:B------:R-:W-:Y:S01]  /*26c80*/  LEA.HI R14, R14, R14, RZ, 0x1d ;  /* 0x0000000e0e0e7211 */ /* 0x000fe200078fe8ff */
[----:B------:R-:W-:Y:S01]  /*26c90*/  FMUL.FTZ R118, R4, R118 ;  /* 0x0000007604767220 */ /* 0x000fe20000410000 */
[----:B------:R-:W-:Y:S01]  /*26ca0*/  ISETP.NE.U32.AND P0, PT, R15, 0x1, PT ;  /* 0x000000010f00780c */ /* 0x000fe20003f05070 */
[----:B------:R-:W-:Y:S01]  /*26cb0*/  FMUL.FTZ R112, R0, R112 ;  /* 0x0000007000707220 */ /* 0x000fe20000410000 */
[----:B------:R-:W-:Y:S01]  /*26cc0*/  LEA R10, R10, R14, 0x1 ;  /* 0x0000000e0a0a7211 */ /* 0x000fe200078e08ff */
[----:B------:R-:W-:Y:S01]  /*26cd0*/  FMUL.FTZ R113, R0, R113 ;  /* 0x0000007100717220 */ /* 0x000fe20000410000 */
[----:B------:R-:W-:Y:S01]  /*26ce0*/  R2P PR, R12, 0x6 ;  /* 0x000000060c007804 */ /* 0x000fe20000000000 */
[----:B------:R-:W-:Y:S01]  /*26cf0*/  FMUL.FTZ R115, R4, R115 ;  /* 0x0000007304737220 */ /* 0x000fe20000410000 */
[----:B------:R-:W-:Y:S01]  /*26d00*/  SHF.L.U32 R10, R10, 0x1, RZ ;  /* 0x000000010a0a7819 */ /* 0x000fe200000006ff */
[----:B------:R-:W-:Y:S01]  /*26d10*/  FMUL.FTZ R114, R4, R114 ;  /* 0x0000007204727220 */ /* 0x000fe20000410000 */
[----:B------:R-:W-:Y:S01]  /*26d20*/  MOV R12, 0x20 ;  /* 0x00000020000c7802 */ /* 0x000fe20000000f00 */
[C---:B------:R-:W-:Y:S01]  /*26d30*/  FMUL.FTZ R108, R0.reuse, R108 ;  /* 0x0000006c006c7220 */ /* 0x040fe20000410000 */
[----:B------:R-:W-:Y:S01]  /*26d40*/  MOV R15, 0x40 ;  /* 0x00000040000f7802 */ /* 0x000fe20000000f00 */
[----:B------:R-:W-:Y:S01]  /*26d50*/  FMUL.FTZ R109, R0, R109 ;  /* 0x0000006d006d7220 */ /* 0x000fe20000410000 */
[----:B------:R-:W-:Y:S01]  /*26d60*/  IADD3 R14, R10, -0x10, RZ ;  /* 0xfffffff00a0e7810 */ /* 0x000fe20007ffe0ff */
[----:B------:R-:W-:Y:S01]  /*26d70*/  FMUL.FTZ R111, R4, R111 ;  /* 0x0000006f046f7220 */ /* 0x000fe20000410000 */
[----:B------:R-:W-:Y:S01]  /*26d80*/  SEL R12, R12, 0xffffffe0, !P1 ;  /* 0xffffffe00c0c7807 */ /* 0x000fe20004800000 */
[----:B------:R-:W-:Y:S01]  /*26d90*/  FMUL.FTZ R110, R4, R110 ;  /* 0x0000006e046e7220 */ /* 0x000fe20000410000 */
[----:B------:R-:W-:Y:S01]  /*26da0*/  @P0 IADD3 R14, R10, 0x10, RZ ;  /* 0x000000100a0e0810 */ /* 0x000fe20007ffe0ff */
[C---:B------:R-:W-:Y:S01]  /*26db0*/  FMUL.FTZ R104, R0.reuse, R104 ;  /* 0x0000006800687220 */ /* 0x040fe20000410000 */
[----:B------:R-:W-:Y:S01]  /*26dc0*/  F2FP.PACK_AB R130, R131, R130 ;  /* 0x000000828382723e */ /* 0x000fe200000000ff */
[----:B------:R-:W-:Y:S01]  /*26dd0*/  FMUL.FTZ R105, R0, R105 ;  /* 0x0000006900697220 */ /* 0x000fe20000410000 */
[----:B------:R-:W-:Y:S01]  /*26de0*/  SEL R15, R15, 0xffffffc0, !P2 ;  /* 0xffffffc00f0f7807 */ /* 0x000fe20005000000 */
[C---:B------:R-:W-:Y:S01]  /*26df0*/  FMUL.FTZ R107, R4.reuse, R107 ;  /* 0x0000006b046b7220 */ /* 0x040fe20000410000 */
[----:B------:R-:W-:Y:S01]  /*26e00*/  F2FP.PACK_AB R124, R125, R124 ;  /* 0x0000007c7d7c723e */ /* 0x000fe200000000ff */
[----:B------:R-:W-:Y:S01]  /*26e10*/  FMUL.FTZ R106, R4, R106 ;  /* 0x0000006a046a7220 */ /* 0x000fe20000410000 */
[----:B------:R-:W-:Y:S01]  /*26e20*/  F2FP.PACK_AB R126, R127, R126 ;  /* 0x0000007e7f7e723e */ /* 0x000fe200000000ff */
[C---:B------:R-:W-:Y:S01]  /*26e30*/  FMUL.FTZ R100, R0.reuse, R100 ;  /* 0x0000006400647220 */ /* 0x040fe20000410000 */
        /* <DEDUP_REMOVED lines=8> */
[----:B------:R-:W-:Y:S01]  /*26ec0*/  F2FP.PACK_AB R118, R119, R118 ;  /* 0x000000767776723e */ /* 0x000fe200000000ff */
[----:B------:R-:W-:Y:S01]  /*26ed0*/  FMUL.FTZ R97, R0, R97 ;  /* 0x0000006100617220 */ /* 0x000fe20000410000 */
[----:B------:R-:W-:Y:S01]  /*26ee0*/  IADD3 R12, R12, R14, RZ ;  /* 0x0000000e0c0c7210 */ /* 0x000fe20007ffe0ff */
        /* <DEDUP_REMOVED lines=11> */
[----:B------:R-:W-:Y:S01]  /*26fa0*/  STS [R10], R128 ;  /* 0x000000800a007388 */ /* 0x000fe20000000800 */
[C---:B------:R-:W-:Y:S01]  /*26fb0*/  FMUL.FTZ R88, R0.reuse, R88 ;  /* 0x0000005800587220 */ /* 0x040fe20000410000 */
[----:B------:R-:W-:Y:S01]  /*26fc0*/  IADD3 R18, R15, R14, RZ ;  /* 0x0000000e0f127210 */ /* 0x000fe20007ffe0ff */
[----:B------:R-:W-:Y:S01]  /*26fd0*/  FMUL.FTZ R89, R0, R89 ;  /* 0x0000005900597220 */ /* 0x000fe20000410000 */
[----:B------:R-:W-:Y:S01]  /*26fe0*/  STS [R10+0x400], R130 ;  /* 0x000400820a007388 */ /* 0x000fe20000000800 */
[C---:B------:R-:W-:Y:S01]  /*26ff0*/  FMUL.FTZ R91, R4.reuse, R91 ;  /* 0x0000005b045b7220 */ /* 0x040fe20000410000 */
[----:B------:R-:W-:Y:S01]  /*27000*/  F2FP.PACK_AB R104, R105, R104 ;  /* 0x000000686968723e */ /* 0x000fe200000000ff */
[----:B------:R-:W-:Y:S01]  /*27010*/  FMUL.FTZ R90, R4, R90 ;  /* 0x0000005a045a7220 */ /* 0x000fe20000410000 */
[----:B------:R-:W-:Y:S01]  /*27020*/  F2FP.PACK_AB R106, R107, R106 ;  /* 0x0000006a6b6a723e */ /* 0x000fe200000000ff */
[C---:B------:R-:W-:Y:S01]  /*27030*/  FMUL.FTZ R84, R0.reuse, R84 ;  /* 0x0000005400547220 */ /* 0x040fe20000410000 */
[----:B------:R-:W-:Y:S01]  /*27040*/  STS [R14], R124 ;  /* 0x0000007c0e007388 */ /* 0x000fe20000000800 */
[----:B------:R-:W-:Y:S01]  /*27050*/  FMUL.FTZ R85, R0, R85 ;  /* 0x0000005500557220 */ /* 0x000fe20000410000 */
[----:B------:R-:W-:Y:S01]  /*27060*/  IADD3 R19, R16, R15, RZ ;  /* 0x0000000f10137210 */ /* 0x000fe20007ffe0ff */
[C---:B------:R-:W-:Y:S01]  /*27070*/  FMUL.FTZ R87, R4.reuse, R87 ;  /* 0x0000005704577220 */ /* 0x040fe20000410000 */
[----:B------:R-:W-:Y:S01]  /*27080*/  STS [R14+0x400], R126 ;  /* 0x0004007e0e007388 */ /* 0x000fe20000000800 */
[----:B------:R-:W-:Y:S01]  /*27090*/  FMUL.FTZ R86, R4, R86 ;  /* 0x0000005604567220 */ /* 0x000fe20000410000 */
[----:B------:R-:W-:Y:S01]  /*270a0*/  F2FP.PACK_AB R100, R101, R100 ;  /* 0x000000646564723e */ /* 0x000fe200000000ff */
[C---:B------:R-:W-:Y:S01]  /*270b0*/  FMUL.FTZ R80, R0.reuse, R80 ;  /* 0x0000005000507220 */ /* 0x040fe20000410000 */
[----:B------:R-:W-:Y:S01]  /*270c0*/  F2FP.PACK_AB R102, R103, R102 ;  /* 0x000000666766723e */ /* 0x000fe200000000ff */
[----:B------:R-:W-:Y:S01]  /*270d0*/  FMUL.FTZ R81, R0, R81 ;  /* 0x0000005100517220 */ /* 0x000fe20000410000 */
[----:B------:R-:W-:Y:S01]  /*270e0*/  STS [R16], R120 ;  /* 0x0000007810007388 */ /* 0x000fe20000000800 */
[----:B------:R-:W-:Y:S01]  /*270f0*/  FMUL.FTZ R83, R4, R83 ;  /* 0x0000005304537220 */ /* 0x000fe20000410000 */
        /* <DEDUP_REMOVED lines=10> */
[----:B------:R-:W-:Y:S01]  /*271a0*/  F2FP.PACK_AB R92, R93, R92 ;  /* 0x0000005c5d5c723e */ /* 0x000fe200000000ff */
[C---:B------:R-:W-:Y:S01]  /*271b0*/  FMUL.FTZ R72, R0.reuse, R72 ;  /* 0x0000004800487220 */ /* 0x040fe20000410000 */
[----:B------:R-:W-:Y:S01]  /*271c0*/  STS [R12+0x400], R118 ;  /* 0x000400760c007388 */ /* 0x000fe20000000800 */
[C---:B------:R-:W-:Y:S01]  /*271d0*/  FMUL.FTZ R73, R0.reuse, R73 ;  /* 0x0000004900497220 */ /* 0x040fe20000410000 */
[----:B------:R-:W-:Y:S01]  /*271e0*/  F2FP.PACK_AB R94, R95, R94 ;  /* 0x0000005e5f5e723e */ /* 0x000fe200000000ff */
[----:B------:R-:W-:Y:S01]  /*271f0*/  FMUL.FTZ R68, R0, R68 ;  /* 0x0000004400447220 */ /* 0x000fe20000410000 */
[----:B------:R-:W-:Y:S01]  /*27200*/  STS [R17], R112 ;  /* 0x0000007011007388 */ /* 0x000fe20000000800 */
[C---:B------:R-:W-:Y:S01]  /*27210*/  FMUL.FTZ R75, R4.reuse, R75 ;  /* 0x0000004b044b7220 */ /* 0x040fe20000410000 */
[----:B------:R-:W-:Y:S01]  /*27220*/  F2FP.PACK_AB R88, R89, R88 ;  /* 0x000000585958723e */ /* 0x000fe200000000ff */
[C---:B------:R-:W-:Y:S01]  /*27230*/  FMUL.FTZ R74, R4.reuse, R74 ;  /* 0x0000004a044a7220 */ /* 0x040fe20000410000 */
[----:B------:R-:W-:Y:S01]  /*27240*/  STS [R17+0x400], R114 ;  /* 0x0004007211007388 */ /* 0x000fe20000000800 */
[----:B------:R-:W-:Y:S01]  /*27250*/  FMUL.FTZ R71, R4, R71 ;  /* 0x0000004704477220 */ /* 0x000fe20000410000 */
[----:B------:R-:W-:Y:S01]  /*27260*/  F2FP.PACK_AB R90, R91, R90 ;  /* 0x0000005a5b5a723e */ /* 0x000fe200000000ff */
[----:B------:R-:W-:Y:S01]  /*27270*/  FMUL.FTZ R0, R0, R69 ;  /* 0x0000004500007220 */ /* 0x000fe20000410000 */
[----:B------:R-:W-:Y:S01]  /*27280*/  STS [R18], R108 ;  /* 0x0000006c12007388 */ /* 0x000fe20000000800 */
[----:B------:R-:W-:Y:S01]  /*27290*/  FMUL.FTZ R4, R4, R70 ;  /* 0x0000004604047220 */ /* 0x000fe20000410000 */
[----:B------:R-:W-:-:S02]  /*272a0*/  F2FP.PACK_AB R84, R85, R84 ;  /* 0x000000545554723e */ /* 0x000fc400000000ff */
[----:B------:R-:W-:Y:S01]  /*272b0*/  STS [R18+0x400], R110 ;  /* 0x0004006e12007388 */ /* 0x000fe20000000800 */
[----:B------:R-:W-:Y:S02]  /*272c0*/  F2FP.PACK_AB R86, R87, R86 ;  /* 0x000000565756723e */ /* 0x000fe400000000ff */
[----:B------:R-:W-:Y:S01]  /*272d0*/  F2FP.PACK_AB R80, R81, R80 ;  /* 0x000000505150723e */ /* 0x000fe200000000ff */
[----:B------:R-:W-:Y:S01]  /*272e0*/  STS [R19], R104 ;  /* 0x0000006813007388 */ /* 0x000fe20000000800 */
[----:B------:R-:W-:Y:S02]  /*272f0*/  F2FP.PACK_AB R82, R83, R82 ;  /* 0x000000525352723e */ /* 0x000fe400000000ff */
[----:B------:R-:W-:Y:S01]  /*27300*/  F2FP.PACK_AB R76, R77, R76 ;  /* 0x0000004c4d4c723e */ /* 0x000fe200000000ff */
[----:B------:R-:W-:Y:S01]  /*27310*/  STS [R19+0x400], R106 ;  /* 0x0004006a13007388 */ /* 0x000fe20000000800 */
[----:B------:R-:W-:Y:S02]  /*27320*/  F2FP.PACK_AB R78, R79, R78 ;  /* 0x0000004e4f4e723e */ /* 0x000fe400000000ff */
[----:B------:R-:W-:Y:S01]  /*27330*/  ISETP.NE.AND P0, PT, R236, -0x1, PT ;  /* 0xffffffffec00780c */ /* 0x000fe20003f05270 */
[----:B------:R-:W-:Y:S01]  /*27340*/  STS [R15], R100 ;  /* 0x000000640f007388 */ /* 0x000fe20000000800 */
[----:B------:R-:W-:-:S02]  /*27350*/  F2FP.PACK_AB R72, R73, R72 ;  /* 0x000000484948723e */ /* 0x000fc400000000ff */
[----:B------:R-:W-:Y:S01]  /*27360*/  F2FP.PACK_AB R74, R75, R74 ;  /* 0x0000004a4b4a723e */ /* 0x000fe200000000ff */
[----:B------:R-:W-:Y:S01]  /*27370*/  STS [R15+0x400], R102 ;  /* 0x000400660f007388 */ /* 0x000fe20000000800 */
[----:B------:R-:W-:Y:S02]  /*27380*/  F2FP.PACK_AB R0, R0, R68 ;  /* 0x000000440000723e */ /* 0x000fe400000000ff */
[----:B------:R-:W-:Y:S01]  /*27390*/  F2FP.PACK_AB R4, R71, R4 ;  /* 0x000000044704723e */ /* 0x000fe200000000ff */
        /* <DEDUP_REMOVED lines=14> */
[----:B------:R3:W-:Y:S04]  /*27480*/  STS [R15+0x2000], R0 ;  /* 0x002000000f007388 */ /* 0x0007e80000000800 */
[----:B------:R4:W-:Y:S04]  /*27490*/  STS [R15+0x2400], R4 ;  /* 0x002400040f007388 */ /* 0x0009e80000000800 */
[----:B-12---:R-:W2:Y:S04]  /*274a0*/  @!P0 LD.E.64 R16, [R8.64+0x80] ;  /* 0x0000800408108980 */ /* 0x006ea8000c101b00 */
[----:B------:R-:W2:Y:S01]  /*274b0*/  LD.E.64 R50, [R8.64+0x88] ;  /* 0x0000880408327980 */ /* 0x000ea2000c101b00 */
[----:B------:R-:W1:Y:S01]  /*274c0*/  @P3 MUFU.LG2 R14, R6 ;  /* 0x00000006000e3308 */ /* 0x000e620000000c00 */
[----:B------:R-:W-:Y:S02]  /*274d0*/  BSSY B0, `(.L_x_1426) ;  /* 0x0000022000007945 */ /* 0x000fe40003800000 */
[----:B------:R2:W5:Y:S04]  /*274e0*/  LD.E.64 R48, [R8.64+0x90] ;  /* 0x0000900408307980 */ /* 0x000568000c101b00 */
[----:B---3--:R-:W3:Y:S01]  /*274f0*/  LD.E.U8 R0, [R8.64+0x1c8] ;  /* 0x0001c80408007980 */ /* 0x008ee2000c101100 */
[----:B----4-:R-:W4:Y:S01]  /*27500*/  @P4 MUFU.LG2 R15, R242 ;  /* 0x000000f2000f4308 */ /* 0x010f220000000c00 */
[----:B------:R-:W-:Y:S01]  /*27510*/  @!P0 SHF.R.S32.HI R4, RZ, 0x1f, R233 ;  /* 0x0000001fff048819 */ /* 0x000fe200000114e9 */
[----:B-1----:R-:W-:Y:S01]  /*27520*/  @P3 FMUL.FTZ R14, R14, 0.69314718246459960938 ;  /* 0x3f3172180e0e3820 */ /* 0x002fe20000410000 */
[----:B------:R-:W-:-:S02]  /*27530*/  MOV R6, 0x7f800000 ;  /* 0x7f80000000067802 */ /* 0x000fc40000000f00 */
[----:B------:R-:W-:Y:S01]  /*27540*/  MOV R10, 0x7f800000 ;  /* 0x7f800000000a7802 */ /* 0x000fe20000000f00 */
[----:B-----5:R-:W-:Y:S02]  /*27550*/  @P3 FFMA.FTZ R10, R3, R2, R14 ;  /* 0x00000002030a3223 */ /* 0x020fe4000001000e */
[----:B----4-:R-:W-:-:S04]  /*27560*/  @P4 FMUL.FTZ R15, R15, 0.69314718246459960938 ;  /* 0x3f3172180f0f4820 */ /* 0x010fc80000410000 */
[----:B------:R-:W-:Y:S02]  /*27570*/  @P4 FFMA.FTZ R6, R132, R2, R15 ;  /* 0x0000000284064223 */ /* 0x000fe4000001000f */
[----:B--2---:R-:W-:-:S04]  /*27580*/  @!P0 IMAD R12, R17, R233, RZ ;  /* 0x000000e9110c8224 */ /* 0x004fc800078e02ff */
[----:B------:R-:W-:Y:S02]  /*27590*/  @!P0 IMAD R12, R16, R4, R12 ;  /* 0x00000004100c8224 */ /* 0x000fe400078e020c */
[----:B------:R-:W-:Y:S01]  /*275a0*/  @P0 IMAD.WIDE.U32 R18, R50, R236, RZ ;  /* 0x000000ec32120225 */ /* 0x000fe200078e00ff */
[----:B---3--:R-:W-:-:S03]  /*275b0*/  ISETP.NE.AND P1, PT, R0, RZ, PT ;  /* 0x000000ff0000720c */ /* 0x008fc60003f25270 */
[----:B------:R-:W-:Y:S02]  /*275c0*/  @P0 IMAD R0, R51, R236, RZ ;  /* 0x000000ec33000224 */ /* 0x000fe400078e02ff */
[----:B------:R-:W-:Y:S01]  /*275d0*/  @!P0 IMAD.WIDE.U32 R16, R16, R233, RZ ;  /* 0x000000e910108225 */ /* 0x000fe200078e00ff */
[----:B------:R-:W-:Y:S02]  /*275e0*/  @P0 MOV R4, R18 ;  /* 0x0000001200040202 */ /* 0x000fe40000000f00 */
[----:B------:R-:W-:Y:S02]  /*275f0*/  @P0 IADD3 R0, R19, R0, RZ ;  /* 0x0000000013000210 */ /* 0x000fe40007ffe0ff */
        /* <DEDUP_REMOVED lines=10> */
.L_x_1427:
[----:B------:R-:W-:Y:S02]  /*276a0*/  ULDC.64 UR4, c[0x0][0x118] ;  /* 0x0000460000047ab9 */ /* 0x000fe40000000a00 */
[----:B------:R-:W2:Y:S04]  /*276b0*/  LD.E R2, [R8.64+0x60] ;  /* 0x0000600408027980 */ /* 0x000ea8000c101900 */
[----:B------:R-:W3:Y:S01]  /*276c0*/  LD.E R236, [R8.64+0xb4] ;  /* 0x0000b40408ec7980 */ /* 0x000ee2000c101900 */
[----:B--2---:R-:W-:-:S04]  /*276d0*/  IMAD R2, R2, R233, R232 ;  /* 0x000000e902027224 */ /* 0x004fc800078e02e8 */
[----:B---3--:R-:W-:Y:S02]  /*276e0*/  IMAD R236, R236, R2, RZ ;  /* 0x00000002ecec7224 */ /* 0x008fe400078e02ff */
.L_x_1428:
[----:B------:R-:W-:Y:S05]  /*276f0*/  BSYNC B0 ;  /* 0x0000000000007941 */ /* 0x000fea0003800000 */
.L_x_1426:
[----:B------:R-:W-:Y:S02]  /*27700*/  ULDC.64 UR4, c[0x0][0x118] ;  /* 0x0000460000047ab9 */ /* 0x000fe40000000a00 */
[----:B------:R1:W5:Y:S04]  /*27710*/  LD.E.64 R54, [R8.64+0x70] ;  /* 0x0000700408367980 */ /* 0x000368000c101b00 */
[----:B------:R1:W5:Y:S01]  /*27720*/  LD.E.64 R52, [R8.64+0xa0] ;  /* 0x0000a00408347980 */ /* 0x000362000c101b00 */
[----:B------:R-:W-:Y:S01]  /*27730*/  WARPSYNC 0xffffffff ;  /* 0xffffffff00007948 */ /* 0x000fe20003800000 */
[----:B------:R-:W-:Y:S01]  /*27740*/  LOP3.LUT R14, R11, 0xffffffe0, RZ, 0xc0, !PT ;  /* 0xffffffe00b0e7812 */ /* 0x000fe200078ec0ff */
[----:B------:R-:W-:Y:S01]  /*27750*/  BSSY B0, `(.L_x_1429) ;  /* 0x0000027000007945 */ /* 0x000fe20003800000 */
[----:B------:R-:W-:Y:S01]  /*27760*/  BAR.SYNC.DEFER_BLOCKING 0x0 ;  /* 0x0000000000007b1d */ /* 0x000fe20000010000 */
[----:B------:R-:W-:-:S02]  /*27770*/  SHF.R.S32.HI R15, RZ, 0x1f, R13 ;  /* 0x0000001fff0f7819 */ /* 0x000fc4000001140d */
[----:B------:R-:W-:Y:S02]  /*27780*/  IMAD.IADD R14, R5, 0x1, -R14 ;  /* 0x00000001050e7824 */ /* 0x000fe400078e0a0e */
[----:B------:R-:W-:Y:S01]  /*27790*/  LEA.HI R15, R15, R13, RZ, 0x2 ;  /* 0x0000000d0f0f7211 */ /* 0x000fe200078f10ff */
[----:B------:R-:W2:Y:S02]  /*277a0*/  S2R R2, SR_TID.X ;  /* 0x0000000000027919 */ /* 0x000ea40000002100 */
[----:B------:R-:W-:Y:S02]  /*277b0*/  LOP3.LUT P0, RZ, R14, 0x3, RZ, 0xc0, !PT ;  /* 0x000000030eff7812 */ /* 0x000fe4000780c0ff */
[----:B------:R-:W-:Y:S01]  /*277c0*/  LOP3.LUT R15, R15, 0xffffffc, RZ, 0xc0, !PT ;  /* 0x0ffffffc0f0f7812 */ /* 0x000fe200078ec0ff */
[----:B------:R1:W3:Y:S04]  /*277d0*/  LDS.128 R40, [R237] ;  /* 0x00000000ed287984 */ /* 0x0002e80000000c00 */
[----:B------:R1:W4:Y:S01]  /*277e0*/  LDS.128 R36, [R237+0x800] ;  /* 0x00080000ed247984 */ /* 0x0003220000000c00 */
[----:B--2---:R-:W-:-:S03]  /*277f0*/  SHF.R.S32.HI R12, RZ, 0x1f, R2 ;  /* 0x0000001fff0c7819 */ /* 0x004fc60000011402 */
[----:B------:R1:W2:Y:S01]  /*27800*/  LDS.128 R32, [R237+0x1000] ;  /* 0x00100000ed207984 */ /* 0x0002a20000000c00 */
[----:B------:R-:W-:-:S03]  /*27810*/  LEA.HI R3, R12, R2, RZ, 0x5 ;  /* 0x000000020c037211 */ /* 0x000fc600078f28ff */
[----:B------:R1:W1:Y:S01]  /*27820*/  LDS.128 R28, [R237+0x1800] ;  /* 0x00180000ed1c7984 */ /* 0x0002620000000c00 */
[----:B------:R-:W-:-:S03]  /*27830*/  LOP3.LUT R3, R3, 0xffffffe0, RZ, 0xc0, !PT ;  /* 0xffffffe003037812 */ /* 0x000fc600078ec0ff */
[----:B------:R1:W1:Y:S02]  /*27840*/  LDS.128 R24, [R237+0x2000] ;  /* 0x00200000ed187984 */ /* 0x0002640000000c00 */
[----:B------:R-:W-:Y:S02]  /*27850*/  IMAD.IADD R3, R2, 0x1, -R3 ;  /* 0x0000000102037824 */ /* 0x000fe400078e0a03 */
[----:B------:R1:W1:Y:S04]  /*27860*/  LDS.128 R20, [R237+0x2800] ;  /* 0x00280000ed147984 */ /* 0x0002680000000c00 */
[----:B------:R1:W1:Y:S01]  /*27870*/  LDS.128 R16, [R237+0x3000] ;  /* 0x00300000ed107984 */ /* 0x0002620000000c00 */
[----:B------:R-:W-:-:S03]  /*27880*/  SHF.R.S32.HI R11, RZ, 0x1f, R3 ;  /* 0x0000001fff0b7819 */ /* 0x000fc60000011403 */
[----:B------:R1:W1:Y:S01]  /*27890*/  LDS.128 R44, [R237+0x3800] ;  /* 0x00380000ed2c7984 */ /* 0x0002620000000c00 */
[----:B------:R-:W-:Y:S01]  /*278a0*/  LEA.HI R11, R11, R3, RZ, 0x2 ;  /* 0x000000030b0b7211 */ /* 0x000fe200078f10ff */
[----:B------:R-:W-:-:S03]  /*278b0*/  IMAD.IADD R3, R13, 0x1, -R15 ;  /* 0x000000010d037824 */ /* 0x000fc600078e0a0f */
[----:B------:R-:W-:-:S05]  /*278c0*/  SHF.R.S32.HI R11, RZ, 0x2, R11 ;  /* 0x00000002ff0b7819 */ /* 0x000fca000001140b */
[----:B------:R-:W-:Y:S01]  /*278d0*/  IMAD R3, R3, 0x10, R11 ;  /* 0x0000001003037824 */ /* 0x000fe200078e020b */
[----:B------:R-:W-:Y:S05]  /*278e0*/  @P0 BRA `(.L_x_1430) ;  /* 0x000000d000000947 */ /* 0x000fea0003800000 */
[C---:B------:R-:W-:Y:S01]  /*278f0*/  IMAD R236, R234.reuse, 0x40, R236 ;  /* 0x00000040eaec7824 */ /* 0x040fe200078e02ec */
[C---:B------:R-:W-:Y:S01]  /*27900*/  IADD3 R15, R3.reuse, 0x8, RZ ;  /* 0x00000008030f7810 */ /* 0x040fe20007ffe0ff */
[----:B------:R-:W-:Y:S01]  /*27910*/  IMAD R11, R234, -0x40, R235 ;  /* 0xffffffc0ea0b7824 */ /* 0x000fe200078e02eb */
[----:B------:R-:W-:Y:S02]  /*27920*/  ULDC.64 UR4, c[0x0][0x118] ;  /* 0x0000460000047ab9 */ /* 0x000fe40000000a00 */
[----:B------:R-:W-:Y:S02]  /*27930*/  SHF.R.S32.HI R14, RZ, 0x1f, R236 ;  /* 0x0000001fff0e7819 */ /* 0x000fe400000114ec */
[C---:B------:R-:W-:Y:S02]  /*27940*/  IADD3 R13, P0, R3.reuse, R236, RZ ;  /* 0x000000ec030d7210 */ /* 0x040fe40007f1e0ff */
[----:B------:R-:W-:-:S02]  /*27950*/  ISETP.GE.AND P2, PT, R3, R11, PT ;  /* 0x0000000b0300720c */ /* 0x000fc40003f46270 */
[----:B------:R-:W-:Y:S02]  /*27960*/  ISETP.GE.AND P1, PT, R15, R11, PT ;  /* 0x0000000b0f00720c */ /* 0x000fe40003f26270 */
[----:B------:R-:W-:Y:S02]  /*27970*/  LEA.HI.X.SX32 R14, R3, R14, 0x1, P0 ;  /* 0x0000000e030e7211 */ /* 0x000fe400000f0eff */
[----:B-----5:R-:W-:-:S04]  /*27980*/  LEA R52, P0, R13, R52, 0x2 ;  /* 0x000000340d347211 */ /* 0x020fc800078010ff */
[----:B------:R-:W-:-:S05]  /*27990*/  LEA.HI.X R53, R13, R53, R14, 0x2, P0 ;  /* 0x000000350d357211 */ /* 0x000fca00000f140e */
[----:B------:R4:W-:Y:S04]  /*279a0*/  @!P2 ST.E [R52.64], R6 ;  /* 0x000000063400a985 */ /* 0x0009e8000c101904 */
[----:B------:R4:W-:Y:S02]  /*279b0*/  @!P1 ST.E [R52.64+0x20], R10 ;  /* 0x0000200a34009985 */ /* 0x0009e4000c101904 */
.L_x_1430:
[----:B------:R-:W-:Y:S05]  /*279c0*/  BSYNC B0 ;  /* 0x0000000000007941 */ /* 0x000fea0003800000 */
.L_x_1429:
[----:B------:R-:W-:Y:S01]  /*279d0*/  LEA.HI R3, R7, R5, RZ, 0x3 ;  /* 0x0000000507037211 */ /* 0x000fe200078f18ff */
[----:B------:R-:W-:Y:S01]  /*279e0*/  ULDC.64 UR4, c[0x0][0x118] ;  /* 0x0000460000047ab9 */ /* 0x000fe20000000a00 */
[----:B------:R-:W-:Y:S01]  /*279f0*/  IMAD.SHL.U32 R234, R234, 0x40, RZ ;  /* 0x00000040eaea7824 */ /* 0x000fe200078e00ff */
[----:B------:R-:W-:Y:S01]  /*27a00*/  LEA.HI R12, R12, R2, RZ, 0x3 ;  /* 0x000000020c0c7211 */ /* 0x000fe200078f18ff */
[----:B-1----:R1:W5:Y:S01]  /*27a10*/  LD.E R8, [R8.64+0xc0] ;  /* 0x0000c00408087980 */ /* 0x002362000c101900 */
[----:B------:R-:W-:Y:S01]  /*27a20*/  LOP3.LUT R3, R3, 0xfffffff8, RZ, 0xc0, !PT ;  /* 0xfffffff803037812 */ /* 0x000fe200078ec0ff */
[----:B------:R-:W-:Y:S04]  /*27a30*/  BSSY B0, `(.L_x_1431) ;  /* 0x0000024000007945 */ /* 0x000fe80003800000 */
[----:B------:R-:W-:Y:S01]  /*27a40*/  IMAD.IADD R3, R5, 0x1, -R3 ;  /* 0x0000000105037824 */ /* 0x000fe200078e0a03 */
[----:B------:R-:W-:-:S03]  /*27a50*/  SHF.R.S32.HI R5, RZ, 0x1f, R234 ;  /* 0x0000001fff057819 */ /* 0x000fc600000114ea */
[----:B----4-:R-:W-:Y:S02]  /*27a60*/  IMAD.SHL.U32 R6, R3, 0x8, RZ ;  /* 0x0000000803067824 */ /* 0x010fe400078e00ff */
[----:B------:R-:W-:-:S03]  /*27a70*/  IMAD R3, R51, R234, RZ ;  /* 0x000000ea33037224 */ /* 0x000fc600078e02ff */
[----:B------:R-:W-:Y:S01]  /*27a80*/  SHF.R.S32.HI R7, RZ, 0x1f, R6 ;  /* 0x0000001fff077819 */ /* 0x000fe20000011406 */
[----:B------:R-:W-:Y:S01]  /*27a90*/  IMAD R3, R50, R5, R3 ;  /* 0x0000000532037224 */ /* 0x000fe200078e0203 */
[----:B------:R-:W-:-:S03]  /*27aa0*/  SHF.R.S32.HI R5, RZ, 0x1f, R232 ;  /* 0x0000001fff057819 */ /* 0x000fc600000114e8 */
[----:B------:R-:W-:-:S04]  /*27ab0*/  IMAD.WIDE.U32 R10, R50, R234, R6 ;  /* 0x000000ea320a7225 */ /* 0x000fc800078e0006 */
[----:B------:R-:W-:Y:S01]  /*27ac0*/  IMAD.IADD R234, R235, 0x1, -R234 ;  /* 0x00000001ebea7824 */ /* 0x000fe200078e0aea */
[----:B------:R-:W-:Y:S01]  /*27ad0*/  IADD3 R10, P0, R4, R10, RZ ;  /* 0x0000000a040a7210 */ /* 0x000fe20007f1e0ff */
[----:B------:R-:W-:-:S03]  /*27ae0*/  IMAD R4, R49, R232, RZ ;  /* 0x000000e831047224 */ /* 0x000fc600078e02ff */
[----:B------:R-:W-:Y:S01]  /*27af0*/  IADD3.X R11, R0, R11, R3, P0, !PT ;  /* 0x0000000b000b7210 */ /* 0x000fe200007fe403 */
[----:B------:R-:W-:Y:S01]  /*27b00*/  IMAD R4, R48, R5, R4 ;  /* 0x0000000530047224 */ /* 0x000fe200078e0204 */
[----:B------:R-:W-:Y:S02]  /*27b10*/  LOP3.LUT R0, R12, 0xfffffff8, RZ, 0xc0, !PT ;  /* 0xfffffff80c007812 */ /* 0x000fe400078ec0ff */
[----:B------:R-:W-:Y:S01]  /*27b20*/  SHF.R.S32.HI R12, RZ, 0x3, R12 ;  /* 0x00000003ff0c7819 */ /* 0x000fe2000001140c */
[----:B------:R-:W-:-:S03]  /*27b30*/  IMAD.WIDE.U32 R48, R48, R232, R10 ;  /* 0x000000e830307225 */ /* 0x000fc600078e000a */
[----:B------:R-:W-:Y:S01]  /*27b40*/  ISETP.GE.AND P0, PT, R12, R234, PT ;  /* 0x000000ea0c00720c */ /* 0x000fe20003f06270 */
[----:B------:R-:W-:Y:S02]  /*27b50*/  IMAD.IADD R0, R2, 0x1, -R0 ;  /* 0x0000000102007824 */ /* 0x000fe400078e0a00 */
[----:B------:R-:W-:Y:S02]  /*27b60*/  IMAD.IADD R11, R49, 0x1, R4 ;  /* 0x00000001310b7824 */ /* 0x000fe400078e0204 */
[----:B------:R-:W-:Y:S01]  /*27b70*/  IMAD.SHL.U32 R2, R0, 0x8, RZ ;  /* 0x0000000800027824 */ /* 0x000fe200078e00ff */
[----:B------:R-:W-:-:S04]  /*27b80*/  SHF.R.S32.HI R0, RZ, 0x1f, R12 ;  /* 0x0000001fff007819 */ /* 0x000fc8000001140c */
[----:B------:R-:W-:-:S03]  /*27b90*/  IADD3 R2, R2, 0x40, RZ ;  /* 0x0000004002027810 */ /* 0x000fc60007ffe0ff */
[----:B------:R-:W-:Y:S05]  /*27ba0*/  @P0 BRA `(.L_x_1432) ;  /* 0x000000c000000947 */ /* 0x000fea0003800000 */
[----:B-1----:R-:W-:Y:S01]  /*27bb0*/  IMAD R3, R51, R12, RZ ;  /* 0x0000000c33037224 */ /* 0x002fe200078e02ff */
        /* <DEDUP_REMOVED lines=9> */
[----:B---3--:R1:W-:Y:S04]  /*27c50*/  @!P2 ST.E.128 [R14.64], R40 ;  /* 0x000000280e00a985 */ /* 0x0083e8000c101d04 */
[----:B------:R1:W-:Y:S02]  /*27c60*/  @!P1 ST.E.128 [R14.64+0x80], R24 ;  /* 0x000080180e009985 */ /* 0x0003e4000c101d04 */
.L_x_1432:
[----:B-1----:R-:W-:Y:S05]  /*27c70*/  BSYNC B0 ;  /* 0x0000000000007941 */ /* 0x002fea0003800000 */
.L_x_1431:
[----:B------:R-:W-:Y:S01]  /*27c80*/  IADD3 R3, R12, 0x10, RZ ;  /* 0x000000100c037810 */ /* 0x000fe20007ffe0ff */
[----:B------:R-:W-:Y:S03]  /*27c90*/  BSSY B0, `(.L_x_1433) ;  /* 0x0000012000007945 */ /* 0x000fe60003800000 */
[----:B------:R-:W-:-:S13]  /*27ca0*/  ISETP.GE.AND P0, PT, R3, R234, PT ;  /* 0x000000ea0300720c */ /* 0x000fda0003f06270 */
[----:B------:R-:W-:Y:S05]  /*27cb0*/  @P0 BRA `(.L_x_1434) ;  /* 0x000000f000000947 */ /* 0x000fea0003800000 */
[----:B------:R-:W-:Y:S01]  /*27cc0*/  IADD3 R4, P0, R12, 0x10, RZ ;  /* 0x000000100c047810 */ /* 0x000fe20007f1e0ff */
[----:B------:R-:W-:Y:S01]  /*27cd0*/  IMAD.MOV.U32 R14, RZ, RZ, R48 ;  /* 0x000000ffff0e7224 */ /* 0x000fe200078e0030 */
[----:B------:R-:W-:Y:S01]  /*27ce0*/  MOV R15, R11 ;  /* 0x0000000b000f7202 */ /* 0x000fe20000000f00 */
[----:B------:R-:W-:Y:S01]  /*27cf0*/  ULDC.64 UR4, c[0x0][0x118] ;  /* 0x0000460000047ab9 */ /* 0x000fe20000000a00 */
[-C--:B-----5:R-:W-:Y:S01]  /*27d00*/  ISETP.GE.AND P1, PT, R6, R8.reuse, PT ;  /* 0x000000080600720c */ /* 0x0a0fe20003f26270 */
[----:B------:R-:W-:Y:S01]  /*27d10*/  IMAD.X R3, RZ, RZ, R0, P0 ;  /* 0x000000ffff037224 */ /* 0x000fe200000e0600 */
[----:B------:R-:W-:Y:S01]  /*27d20*/  ISETP.GE.AND P0, PT, R2, R8, PT ;  /* 0x000000080200720c */ /* 0x000fe20003f06270 */
[----:B------:R-:W-:-:S04]  /*27d30*/  IMAD.WIDE.U32 R14, R50, R4, R14 ;  /* 0x00000004320e7225 */ /* 0x000fc800078e000e */
[----:B------:R-:W-:-:S04]  /*27d40*/  IMAD R3, R3, R50, RZ ;  /* 0x0000003203037224 */ /* 0x000fc800078e02ff */
[----:B------:R-:W-:Y:S01]  /*27d50*/  IMAD R3, R51, R4, R3 ;  /* 0x0000000433037224 */ /* 0x000fe200078e0203 */
[----:B------:R-:W-:-:S03]  /*27d60*/  LEA R4, P2, R14, R54, 0x1 ;  /* 0x000000360e047211 */ /* 0x000fc600078408ff */
[----:B------:R-:W-:-:S05]  /*27d70*/  IMAD.IADD R3, R15, 0x1, R3 ;  /* 0x000000010f037824 */ /* 0x000fca00078e0203 */
[----:B------:R-:W-:-:S05]  /*27d80*/  LEA.HI.X R5, R14, R55, R3, 0x1, P2 ;  /* 0x000000370e057211 */ /* 0x000fca00010f0c03 */
[----:B------:R1:W-:Y:S04]  /*27d90*/  @!P1 ST.E.128 [R4.64], R36 ;  /* 0x0000002404009985 */ /* 0x0003e8000c101d04 */
[----:B------:R1:W-:Y:S02]  /*27da0*/  @!P0 ST.E.128 [R4.64+0x80], R20 ;  /* 0x0000801404008985 */ /* 0x0003e4000c101d04 */
.L_x_1434:
[----:B------:R-:W-:Y:S05]  /*27db0*/  BSYNC B0 ;  /* 0x0000000000007941 */ /* 0x000fea0003800000 */
.L_x_1433:
        /* <DEDUP_REMOVED lines=17> */
[----:B--2---:R1:W-:Y:S04]  /*27ed0*/  @!P1 ST.E.128 [R4.64], R32 ;  /* 0x0000002004009985 */ /* 0x0043e8000c101d04 */
[----:B------:R1:W-:Y:S02]  /*27ee0*/  @!P0 ST.E.128 [R4.64+0x80], R16 ;  /* 0x0000801004008985 */ /* 0x0003e4000c101d04 */
.L_x_1436:
[----:B------:R-:W-:Y:S05]  /*27ef0*/  BSYNC B0 ;  /* 0x0000000000007941 */ /* 0x000fea0003800000 */
.L_x_1435:
[----:B------:R-:W-:Y:S01]  /*27f00*/  IADD3 R3, R12, 0x30, RZ ;  /* 0x000000300c037810 */ /* 0x000fe20007ffe0ff */
[----:B-1----:R-:W-:Y:S02]  /*27f10*/  IMAD.MOV.U32 R4, RZ, RZ, R231 ;  /* 0x000000ffff047224 */ /* 0x002fe400078e00e7 */
[----:B------:R-:W-:Y:S01]  /*27f20*/  IMAD.MOV.U32 R5, RZ, RZ, 0x0 ;  /* 0x00000000ff057424 */ /* 0x000fe200078e00ff */
[----:B------:R-:W-:-:S13]  /*27f30*/  ISETP.GE.AND P0, PT, R3, R234, PT ;  /* 0x000000ea0300720c */ /* 0x000fda0003f06270 */
[----:B------:R-:W-:Y:S05]  /*27f40*/  @P0 RET.REL.NODEC R4 `(_ZN5flash24flash_fwd_splitkv_kernelI23Flash_fwd_kernel_traitsILi128ELi64ELi128ELi4ELb0ELb0EN7cutlass6half_tE19Flash_kernel_traitsILi128ELi64ELi128ELi4ES3_EELb1ELb0ELb0ELb0ELb0ELb1ELb0ELb1EEEvNS_16Flash_fwd_paramsE) ;  /* 0xfffd80b004000950 */ /* 0x000fea0003c3ffff */
        /* <DEDUP_REMOVED lines=10> */
[----:B------:R-:W-:-:S04]  /*27ff0*/  IMAD R0, R51, R12, R0 ;  /* 0x0000000c33007224 */ /* 0x000fc800078e0200 */
[----:B------:R-:W-:-:S05]  /*28000*/  IMAD.IADD R0, R5, 0x1, R0 ;  /* 0x0000000105007824 */ /* 0x000fca00078e0200 */
[----:B------:R-:W-:-:S05]  /*28010*/  LEA.HI.X R7, R4, R55, R0, 0x1, P1 ;  /* 0x0000003704077211 */ /* 0x000fca00008f0c00 */
[----:B------:R1:W-:Y:S01]  /*28020*/  @!P0 ST.E.128 [R6.64], R28 ;  /* 0x0000001c06008985 */ /* 0x0003e2000c101d04 */
[----:B------:R-:W-:Y:S02]  /*28030*/  ISETP.GE.AND P0, PT, R2, R8, PT ;  /* 0x000000080200720c */ /* 0x000fe40003f06270 */
[----:B------:R-:W-:-:S11]  /*28040*/  MOV R2, R231 ;  /* 0x000000e700027202 */ /* 0x000fd60000000f00 */
[----:B------:R-:W-:Y:S05]  /*28050*/  @P0 RET.REL.NODEC R2 `(_ZN5flash24flash_fwd_splitkv_kernelI23Flash_fwd_kernel_traitsILi128ELi64ELi128ELi4ELb0ELb0EN7cutlass6half_tE19Flash_kernel_traitsILi128ELi64ELi128ELi4ES3_EELb1ELb0ELb0ELb0ELb0ELb1ELb0ELb1EEEvNS_16Flash_fwd_paramsE) ;  /* 0xfffd7fa002000950 */ /* 0x000fea0003c3ffff */
[----:B------:R-:W-:Y:S01]  /*28060*/  MOV R2, R231 ;  /* 0x000000e700027202 */ /* 0x000fe20000000f00 */
[----:B------:R-:W-:Y:S01]  /*28070*/  ULDC.64 UR4, c[0x0][0x118] ;  /* 0x0000460000047ab9 */ /* 0x000fe20000000a00 */
[----:B------:R-:W-:Y:S01]  /*28080*/  MOV R3, 0x0 ;  /* 0x0000000000037802 */ /* 0x000fe20000000f00 */
[----:B------:R4:W-:Y:S03]  /*28090*/  ST.E.128 [R6.64+0x80], R44 ;  /* 0x0000802c06007985 */ /* 0x0009e6000c101d04 */
[----:B------:R-:W-:Y:S05]  /*280a0*/  RET.REL.NODEC R2 `(_ZN5flash24flash_fwd_splitkv_kernelI23Flash_fwd_kernel_traitsILi128ELi64ELi128ELi4ELb0ELb0EN7cutlass6half_tE19Flash_kernel_traitsILi128ELi64ELi128ELi4ES3_EELb1ELb0ELb0ELb0ELb0ELb1ELb0ELb1EEEvNS_16Flash_fwd_paramsE) ;  /* 0xfffd7f5002007950 */ /* 0x000fea0003c3ffff */
.L_x_1424:
[----:B------:R-:W-:Y:S01]  /*280b0*/  IMAD.MOV.U32 R7, RZ, RZ, R242 ;  /* 0x000000ffff077224 */ /* 0x000fe200078e00f2 */
[----:B------:R-:W-:Y:S02]  /*280c0*/  MOV R6, 0x2 ;  /* 0x0000000200067802 */ /* 0x000fe40000000f00 */
[----:B------:R-:W-:Y:S02]  /*280d0*/  MOV R4, 0x280f0 ;  /* 0x000280f000047802 */ /* 0x000fe40000000f00 */
[----:B-1---5:R-:W-:Y:S05]  /*280e0*/  CALL.REL.NOINC `($__internal_15_$__cuda_sm70_shflsync_bfly_p) ;  /* 0x0000010000007944 */ /* 0x022fea0003c00000 */
[----:B-12---:R-:W-:Y:S05]  /*280f0*/  BRA `(.L_x_1437) ;  /* 0xffffe89000007947 */ /* 0x006fea000383ffff */
.L_x_1425:
[----:B------:R-:W-:Y:S01]  /*28100*/  IMAD.MOV.U32 R7, RZ, RZ, R242 ;  /* 0x000000ffff077224 */ /* 0x000fe200078e00f2 */
[----:B------:R-:W-:-:S02]  /*28110*/  MOV R6, 0x1 ;  /* 0x0000000100067802 */ /* 0x000fc40000000f00 */
[----:B------:R-:W-:Y:S02]  /*28120*/  MOV R4, 0x28140 ;  /* 0x0002814000047802 */ /* 0x000fe40000000f00 */
[----:B-1---5:R-:W-:Y:S05]  /*28130*/  CALL.REL.NOINC `($__internal_15_$__cuda_sm70_shflsync_bfly_p) ;  /* 0x000000b000007944 */ /* 0x022fea0003c00000 */
[----:B--2---:R-:W-:Y:S01]  /*28140*/  FADD.FTZ R242, R242, R6 ;  /* 0x00000006f2f27221 */ /* 0x004fe20000010000 */
[----:B-1----:R-:W-:Y:S02]  /*28150*/  MOV R7, R243 ;  /* 0x000000f300077202 */ /* 0x002fe40000000f00 */
[----:B------:R-:W-:Y:S02]  /*28160*/  MOV R6, 0x2 ;  /* 0x0000000200067802 */ /* 0x000fe40000000f00 */
[----:B------:R-:W-:Y:S02]  /*28170*/  MOV R4, 0x28190 ;  /* 0x0002819000047802 */ /* 0x000fe40000000f00 */
[----:B------:R-:W-:Y:S05]  /*28180*/  CALL.REL.NOINC `($__internal_15_$__cuda_sm70_shflsync_bfly_p) ;  /* 0x0000006000007944 */ /* 0x000fea0003c00000 */
[----:B--2---:R-:W-:Y:S01]  /*28190*/  FADD.FTZ R243, R243, R6 ;  /* 0x00000006f3f37221 */ /* 0x004fe20000010000 */
[----:B------:R-:W-:Y:S02]  /*281a0*/  MOV R6, 0x1 ;  /* 0x0000000100067802 */ /* 0x000fe40000000f00 */
[----:B------:R-:W-:Y:S02]  /*281b0*/  MOV R4, 0x281e0 ;  /* 0x000281e000047802 */ /* 0x000fe40000000f00 */
[----:B-1----:R-:W-:-:S02]  /*281c0*/  MOV R7, R243 ;  /* 0x000000f300077202 */ /* 0x002fc40000000f00 */
[----:B------:R-:W-:Y:S05]  /*281d0*/  CALL.REL.NOINC `($__internal_15_$__cuda_sm70_shflsync_bfly_p) ;  /* 0x0000001000007944 */ /* 0x000fea0003c00000 */
[----:B-12---:R-:W-:Y:S05]  /*281e0*/  BRA `(.L_x_1438) ;  /* 0xffffe81000007947 */ /* 0x006fea000383ffff */
        .weak           $__internal_15_$__cuda_sm70_shflsync_bfly_p
        .type           $__internal_15_$__cuda_sm70_shflsync_bfly_p,@function
        .size           $__internal_15_$__cuda_sm70_shflsync_bfly_p,(.L_x_8177 - $__internal_15_$__cuda_sm70_shflsync_bfly_p)
$__internal_15_$__cuda_sm70_shflsync_bfly_p:
[----:B------:R-:W-:Y:S01]  /*281f0*/  MOV R10, R4 ;  /* 0x00000004000a7202 */ /* 0x000fe20000000f00 */
[----:B------:R-:W-:Y:S04]  /*28200*/  WARPSYNC R0 ;  /* 0x0000000000007348 */ /* 0x000fe80003800000 */
[----:B------:R-:W-:Y:S01]  /*28210*/  MOV R11, 0x0 ;  /* 0x00000000000b7802 */ /* 0x000fe20000000f00 */
[----:B------:R1:W2:Y:S03]  /*28220*/  SHFL.BFLY PT, R6, R7, R6, R5 ;  /* 0x0c00000607067389 */ /* 0x0002a600000e0005 */
[----:B------:R-:W-:Y:S05]  /*28230*/  RET.REL.NODEC R10 `(_ZN5flash24flash_fwd_splitkv_kernelI23Flash_fwd_kernel_traitsILi128ELi64ELi128ELi4ELb0ELb0EN7cutlass6half_tE19Flash_kernel_traitsILi128ELi64ELi128ELi4ES3_EELb1ELb0ELb0ELb0ELb0ELb1ELb0ELb1EEEvNS_16Flash_fwd_paramsE) ;  /* 0xfffd7dc00a007950 */ /* 0x000fea0003c3ffff */
.L_x_1439:
        /* <DEDUP_REMOVED lines=12> */
.L_x_8177:


//--------------------- .text._ZN5flash24flash_fwd_splitkv_kernelI23Flash_fwd_kernel_traitsILi128ELi64ELi128ELi4ELb0ELb0EN7cutlass6half_tE19Flash_kernel_traitsILi128ELi64ELi128ELi4ES3_EELb1ELb0ELb0ELb0ELb0ELb0ELb1ELb0EEEvNS_16Flash_fwd_paramsE --------------------------
	.section	.text._ZN5flash24flash_fwd_splitkv_kernelI23Flash_fwd_kernel_traitsILi128ELi64ELi128ELi4ELb0ELb0EN7cutlass6half_tE19Flash_kernel_traitsILi128ELi64ELi128ELi4ES3_EELb1ELb0ELb0ELb0ELb0ELb0ELb1ELb0EEEvNS_16Flash_fwd_paramsE,"ax",@progbits
	.sectioninfo	@"SHI_REGISTERS=255"
	.align	128
        .global         _ZN5flash24flash_fwd_splitkv_kernelI23Flash_fwd_kernel_traitsILi128ELi64ELi128ELi4ELb0ELb0EN7cutlass6half_tE19Flash_kernel_traitsILi128ELi64ELi128ELi4ES3_EELb1ELb0ELb0ELb0ELb0ELb0ELb1ELb0EEEvNS_16Flash_fwd_paramsE
        .type           _ZN5flash24flash_fwd_splitkv_kernelI23Flash_fwd_kernel_traitsILi128ELi64ELi128ELi4ELb0ELb0EN7cutlass6half_tE19Flash_kernel_traitsILi128ELi64ELi128ELi4ES3_EELb1ELb0ELb0ELb0ELb0ELb0ELb1ELb0EEEvNS_16Flash_fwd_paramsE,@function
        .size           _ZN5flash24flash_fwd_splitkv_kernelI23Flash_fwd_kernel_traitsILi128ELi64ELi128ELi4ELb0ELb0EN7cutlass6half_tE19Flash_kernel_traitsILi128ELi64ELi128ELi4ES3_EELb1ELb0ELb0ELb0ELb0ELb0ELb1ELb0EEEvNS_16Flash_fwd_paramsE,(.L_x_8222 - _ZN5flash24flash_fwd_splitkv_kernelI23Flash_fwd_kernel_traitsILi128ELi64ELi128ELi4ELb0ELb0EN7cutlass6half_tE19Flash_kernel_traitsILi128ELi64ELi128ELi4ES3_EELb1ELb0ELb0ELb0ELb0ELb0ELb1ELb0EEEvNS_16Flash_fwd_paramsE)
        .other          _ZN5flash24flash_fwd_splitkv_kernelI23Flash_fwd_kernel_traitsILi128ELi64ELi128ELi4ELb0ELb0EN7cutlass6half_tE19Flash_kernel_traitsILi128ELi64ELi128ELi4ES3_EELb1ELb0ELb0ELb0ELb0ELb0ELb1ELb0EEEvNS_16Flash_fwd_paramsE,@"STO_CUDA_ENTRY STV_DEFAULT"
_ZN5flash24flash_fwd_splitkv_kernelI23Flash_fwd_kernel_traitsILi128ELi64ELi128ELi4ELb0ELb0EN7cutlass6half_tE19Flash_kernel_traitsILi128ELi64ELi128ELi4ES3_EELb1ELb0ELb0ELb0ELb0ELb0ELb1ELb0EEEvNS_16Flash_fwd_paramsE:
.text._ZN5flash24flash_fwd_splitkv_kernelI23Flash_fwd_kernel_traitsILi128ELi64ELi128ELi4ELb0ELb0EN7cutlass6half_tE19Flash_kernel_traitsILi128ELi64ELi128ELi4ES3_EELb1ELb0ELb0ELb0ELb0ELb0ELb1ELb0EEEvNS_16Flash_fwd_paramsE:
[----:B------:R-:W-:Y:S02]  /*0000*/  MOV R1, c[0x0][0x28] ;  /* 0x00000a0000017a02 */ /* 0x000fe40000000f00 */
[----:B------:R-:W1:Y:S01]  /*0010*/  I2F.U32.RP R4, c[0x0][0x1c0] ;  /* 0x0000700000047b06 */ /* 0x000e620000209000 */
[----:B------:R-:W2:Y:S01]  /*0020*/  S2R R9, SR_CTAID.Z ;  /* 0x0000000000097919 */ /* 0x000ea20000002700 */
[----:B------:R-:W-:Y:S01]  /*0030*/  IMAD.MOV.U32 R2, RZ, RZ, RZ ;  /* 0x000000ffff027224 */ /* 0x000fe200078e00ff */
[----:B------:R-:W-:Y:S01]  /*0040*/  ISETP.NE.U32.AND P1, PT, RZ, c[0x0][0x1c0], PT ;  /* 0x00007000ff007a0c */ /* 0x000fe20003f25070 */
[----:B------:R-:W-:Y:S01]  /*0050*/  IMAD.MOV.U32 R227, RZ, RZ, 0x4 ;  /* 0x00000004ffe37424 */ /* 0x000fe200078e00ff */
[----:B------:R-:W-:Y:S01]  /*0060*/  ULDC.64 UR14, c[0x0][0x118] ;  /* 0x00004600000e7ab9 */ /* 0x000fe20000000a00 */
[----:B------:R-:W-:Y:S02]  /*0070*/  IMAD.MOV.U32 R15, RZ, RZ, -0x1 ;  /* 0xffffffffff0f7424 */ /* 0x000fe400078e00ff */
[----:B-1----:R-:W1:Y:S02]  /*0080*/  MUFU.RCP R3, R4 ;  /* 0x0000000400037308 */ /* 0x002e640000001000 */
[----:B-1----:R-:W-:-:S06]  /*0090*/  IADD3 R3, R3, 0xffffffe, RZ ;  /* 0x0ffffffe03037810 */ /* 0x002fcc0007ffe0ff */
[----:B------:R-:W1:Y:S02]  /*00a0*/  F2I.FTZ.U32.TRUNC.NTZ R3, R3 ;  /* 0x0000000300037305 */ /* 0x000e64000021f000 */
[----:B-1----:R-:W-:-:S04]  /*00b0*/  IMAD.MOV R0, RZ, RZ, -R3 ;  /* 0x000000ffff007224 */ /* 0x002fc800078e0a03 */
[----:B------:R-:W-:Y:S02]  /*00c0*/  IMAD R5, R0, c[0x0][0x1c0], RZ ;  /* 0x0000700000057a24 */ /* 0x000fe400078e02ff */
[----:B------:R-:W1:Y:S02]  /*00d0*/  LDC.U8 R0, c[0x0][0x312] ;  /* 0x0000c480ff007b82 */ /* 0x000e640000000000 */
[----:B------:R-:W-:-:S06]  /*00e0*/  IMAD.HI.U32 R2, R3, R5, R2 ;  /* 0x0000000503027227 */ /* 0x000fcc00078e0002 */
[----:B--2---:R-:W-:-:S04]  /*00f0*/  IMAD.HI.U32 R232, R2, R9, RZ ;  /* 0x0000000902e87227 */ /* 0x004fc800078e00ff */
[----:B------:R-:W-:-:S04]  /*0100*/  IMAD.MOV R2, RZ, RZ, -R232 ;  /* 0x000000ffff027224 */ /* 0x000fc800078e0ae8 */
[----:B------:R-:W-:-:S05]  /*0110*/  IMAD R2, R2, c[0x0][0x1c0], R9 ;  /* 0x0000700002027a24 */ /* 0x000fca00078e0209 */
[----:B------:R-:W-:Y:S02]  /*0120*/  ISETP.GE.U32.AND P2, PT, R2, c[0x0][0x1c0], PT ;  /* 0x0000700002007a0c */ /* 0x000fe40003f46070 */
[----:B-1----:R-:W-:-:S11]  /*0130*/  ISETP.NE.AND P3, PT, R0, RZ, PT ;  /* 0x000000ff0000720c */ /* 0x002fd60003f65270 */
[----:B------:R-:W-:Y:S02]  /*0140*/  @P2 IADD3 R2, R2, -c[0x0][0x1c0], RZ ;  /* 0x8000700002022a10 */ /* 0x000fe40007ffe0ff */
[----:B------:R-:W-:Y:S02]  /*0150*/  @P2 IADD3 R232, R232, 0x1, RZ ;  /* 0x00000001e8e82810 */ /* 0x000fe40007ffe0ff */
[----:B------:R-:W-:Y:S02]  /*0160*/  ISETP.GE.U32.AND P0, PT, R2, c[0x0][0x1c0], PT ;  /* 0x0000700002007a0c */ /* 0x000fe40003f06070 */
[----:B------:R-:W-:-:S04]  /*0170*/  ISETP.NE.U32.AND P2, PT, RZ, c[0x0][0x240], PT ;  /* 0x00009000ff007a0c */ /* 0x000fc80003f45070 */
[----:B------:R-:W-:-:S07]  /*0180*/  ISETP.NE.AND.EX P2, PT, RZ, c[0x0][0x244], PT, P2 ;  /* 0x00009100ff007a0c */ /* 0x000fce0003f45320 */
[----:B------:R-:W-:Y:S02]  /*0190*/  @P0 IADD3 R232, R232, 0x1, RZ ;  /* 0x00000001e8e80810 */ /* 0x000fe40007ffe0ff */
[----:B------:R-:W-:Y:S02]  /*01a0*/  @!P1 LOP3.LUT R232, RZ, c[0x0][0x1c0], RZ, 0x33, !PT ;  /* 0x00007000ffe89a12 */ /* 0x000fe400078e33ff */
[----:B------:R-:W-:Y:S01]  /*01b0*/  ISETP.EQ.U32.AND P1, PT, RZ, c[0x0][0x248], PT ;  /* 0x00009200ff007a0c */ /* 0x000fe20003f22070 */
[----:B------:R-:W-:Y:S01]  /*01c0*/  IMAD.MOV.U32 R14, RZ, RZ, -0x1 ;  /* 0xffffffffff0e7424 */ /* 0x000fe200078e00ff */
[----:B------:R-:W-:Y:S01]  /*01d0*/  ISETP.NE.U32.AND P0, PT, RZ, c[0x0][0x250], PT ;  /* 0x00009400ff007a0c */ /* 0x000fe20003f05070 */
[CC--:B------:R-:W-:Y:S01]  /*01e0*/  IMAD.WIDE R10, R232.reuse, R227.reuse, c[0x0][0x240] ;  /* 0x00009000e80a7625 */ /* 0x0c0fe200078e02e3 */
[----:B------:R-:W-:Y:S02]  /*01f0*/  ISETP.EQ.OR.EX P1, PT, RZ, c[0x0][0x24c], !P3, P1 ;  /* 0x00009300ff007a0c */ /* 0x000fe40005f22710 */
[----:B------:R-:W-:Y:S01]  /*0200*/  ISETP.NE.AND.EX P0, PT, RZ, c[0x0][0x254], PT, P0 ;  /* 0x00009500ff007a0c */ /* 0x000fe20003f05300 */
[----:B------:R-:W-:Y:S01]  /*0210*/  IMAD.WIDE R6, R232, R227, c[0x0][0x248] ;  /* 0x00009200e8067625 */ /* 0x000fe200078e02e3 */
[----:B------:R1:W2:Y:S04]  /*0220*/  @P2 LDG.E R15, [R10.64] ;  /* 0x0000000e0a0f2981 */ /* 0x0002a8000c1e1900 */
[----:B------:R1:W2:Y:S01]  /*0230*/  @P2 LDG.E R148, [R10.64+0x4] ;  /* 0x0000040e0a942981 */ /* 0x0002a2000c1e1900 */
[----:B------:R-:W-:-:S04]  /*0240*/  MOV R5, RZ ;  /* 0x000000ff00057202 */ /* 0x000fc80000000f00 */
[----:B------:R3:W5:Y:S02]  /*0250*/  @!P1 LDG.E R14, [R6.64] ;  /* 0x0000000e060e9981 */ /* 0x000764000c1e1900 */
[----:B------:R-:W-:Y:S02]  /*0260*/  @P0 IMAD.WIDE R12, R232, R227, c[0x0][0x250] ;  /* 0x00009400e80c0625 */ /* 0x000fe400078e02e3 */
[----:B------:R-:W4:Y:S04]  /*0270*/  S2R R27, SR_CTAID.X ;  /* 0x00000000001b7919 */ /* 0x000f280000002500 */
[----:B------:R3:W5:Y:S01]  /*0280*/  @P0 LDG.E R5, [R12.64] ;  /* 0x0000000e0c050981 */ /* 0x000762000c1e1900 */
[----:B------:R-:W-:-:S03]  /*0290*/  ISETP.NE.U32.AND P0, PT, RZ, c[0x0][0x248], PT ;  /* 0x00009200ff007a0c */ /* 0x000fc60003f05070 */
[----:B------:R-:W2:Y:S01]  /*02a0*/  S2R R3, SR_CTAID.Y ;  /* 0x0000000000037919 */ /* 0x000ea20000002600 */
[----:B------:R-:W-:Y:S01]  /*02b0*/  ISETP.NE.AND.EX P0, PT, RZ, c[0x0][0x24c], PT, P0 ;  /* 0x00009300ff007a0c */ /* 0x000fe20003f05300 */
[----:B-1----:R-:W-:-:S04]  /*02c0*/  IMAD.MOV R10, RZ, RZ, -R232 ;  /* 0x000000ffff0a7224 */ /* 0x002fc800078e0ae8 */
[----:B------:R-:W-:Y:S01]  /*02d0*/  IMAD R10, R10, c[0x0][0x1c0], R9 ;  /* 0x000070000a0a7a24 */ /* 0x000fe200078e0209 */
[----:B--2---:R-:W-:Y:S01]  /*02e0*/  @P2 IADD3 R148, R148, -R15, RZ ;  /* 0x8000000f94942210 */ /* 0x004fe20007ffe0ff */
[----:B------:R-:W-:-:S06]  /*02f0*/  @!P2 IMAD.MOV.U32 R148, RZ, RZ, c[0x0][0x214] ;  /* 0x00008500ff94a624 */ /* 0x000fcc00078e00ff */
[----:B------:R-:W-:Y:S05]  /*0300*/  @!P0 BRA `(.L_x_1440) ;  /* 0x0000004000008947 */ /* 0x000fea0003800000 */
[----:B---34-:R-:W2:Y:S02]  /*0310*/  @P3 LDG.E R9, [R6.64+0x4] ;  /* 0x0000040e06093981 */ /* 0x018ea4000c1e1900 */
[----:B--2--5:R-:W-:-:S06]  /*0320*/  @P3 IADD3 R2, R9, -R14, RZ ;  /* 0x8000000e09023210 */ /* 0x024fcc0007ffe0ff */
[----:B------:R1:W5:Y:S01]  /*0330*/  @!P3 LDG.E R2, [R6.64] ;  /* 0x0000000e0602b981 */ /* 0x000362000c1e1900 */
[----:B------:R-:W-:Y:S05]  /*0340*/  BRA `(.L_x_1441) ;  /* 0x0000001000007947 */ /* 0x000fea0003800000 */
.L_x_1440:
[----:B---34-:R-:W-:Y:S02]  /*0350*/  MOV R2, c[0x0][0x218] ;  /* 0x0000860000027a02 */ /* 0x018fe40000000f00 */
.L_x_1441:
        /* <DEDUP_REMOVED lines=12> */
[----:B------:R-:W-:Y:S01]  /*0420*/  IABS R4, c[0x0][0x10] ;  /* 0x0000040000047a13 */ /* 0x000fe20000000000 */
[----:B------:R-:W-:Y:S01]  /*0430*/  IMAD.MOV.U32 R7, RZ, RZ, c[0x0][0x218] ;  /* 0x00008600ff077624 */ /* 0x000fe200078e00ff */
[----:B------:R-:W1:Y:S02]  /*0440*/  S2R R144, SR_TID.X ;  /* 0x0000000000907919 */ /* 0x000e640000002100 */
[----:B------:R-:W2:Y:S02]  /*0450*/  I2F.RP R0, R4 ;  /* 0x0000000400007306 */ /* 0x000ea40000209400 */
[----:B------:R-:W-:-:S04]  /*0460*/  IADD3 R7, R7, 0x7f, RZ ;  /* 0x0000007f07077810 */ /* 0x000fc80007ffe0ff */
[----:B------:R-:W-:-:S04]  /*0470*/  SHF.R.S32.HI R6, RZ, 0x1f, R7 ;  /* 0x0000001fff067819 */ /* 0x000fc80000011407 */
[----:B------:R-:W-:-:S04]  /*0480*/  LEA.HI R6, R6, R7, RZ, 0x7 ;  /* 0x0000000706067211 */ /* 0x000fc800078f38ff */
[----:B------:R-:W-:Y:S01]  /*0490*/  LEA.HI.SX32 R6, R6, c[0x0][0x10], 0x19 ;  /* 0x0000040006067a11 */ /* 0x000fe200078fcaff */
[----:B--2---:R-:W2:Y:S03]  /*04a0*/  MUFU.RCP R8, R0 ;  /* 0x0000000000087308 */ /* 0x004ea60000001000 */
[----:B------:R-:W-:Y:S02]  /*04b0*/  IADD3 R6, R6, -0x1, RZ ;  /* 0xffffffff06067810 */ /* 0x000fe40007ffe0ff */
[----:B--2---:R-:W-:Y:S02]  /*04c0*/  IADD3 R8, R8, 0xffffffe, RZ ;  /* 0x0ffffffe08087810 */ /* 0x004fe40007ffe0ff */
[----:B------:R-:W-:Y:S02]  /*04d0*/  IABS R0, R6 ;  /* 0x0000000600007213 */ /* 0x000fe40000000000 */
[----:B------:R-:W2:Y:S01]  /*04e0*/  F2I.FTZ.U32.TRUNC.NTZ R9, R8 ;  /* 0x0000000800097305 */ /* 0x000ea2000021f000 */
[----:B------:R-:W-:-:S04]  /*04f0*/  LOP3.LUT R6, R6, c[0x0][0x10], RZ, 0x3c, !PT ;  /* 0x0000040006067a12 */ /* 0x000fc800078e3cff */
[----:B------:R-:W-:Y:S01]  /*0500*/  ISETP.GE.AND P0, PT, R6, RZ, PT ;  /* 0x000000ff0600720c */ /* 0x000fe20003f06270 */
[----:B--2---:R-:W-:Y:S02]  /*0510*/  IMAD.MOV R7, RZ, RZ, -R9 ;  /* 0x000000ffff077224 */ /* 0x004fe400078e0a09 */
        /* <DEDUP_REMOVED lines=11> */
[----:B------:R-:W-:Y:S02]  /*05d0*/  IADD3 R7, -R148, 0xbf, R135 ;  /* 0x000000bf94077810 */ /* 0x000fe40007ffe187 */
[----:B------:R-:W-:-:S09]  /*05e0*/  IADD3 R4, R134, 0x7f, RZ ;  /* 0x0000007f86047810 */ /* 0x000fd20007ffe0ff */
[----:B------:R-:W-:-:S05]  /*05f0*/  @P2 IADD3 R2, R2, 0x1, RZ ;  /* 0x0000000102022810 */ /* 0x000fca0007ffe0ff */
[----:B------:R-:W-:Y:S01]  /*0600*/  IMAD.MOV.U32 R0, RZ, RZ, R2 ;  /* 0x000000ffff007224 */ /* 0x000fe200078e0002 */
[----:B------:R-:W-:Y:S02]  /*0610*/  IADD3 R2, R7, c[0x0][0x2e8], R134 ;  /* 0x0000ba0007027a10 */ /* 0x000fe40007ffe086 */
[----:B------:R-:W-:Y:S01]  /*0620*/  SHF.R.S32.HI R7, RZ, 0x1f, R4 ;  /* 0x0000001fff077819 */ /* 0x000fe20000011404 */
[----:B------:R-:W-:Y:S01]  /*0630*/  @!P0 IMAD.MOV R0, RZ, RZ, -R0 ;  /* 0x000000ffff008224 */ /* 0x000fe200078e0a00 */
[----:B------:R-:W-:Y:S02]  /*0640*/  @!P1 LOP3.LUT R0, RZ, c[0x0][0x10], RZ, 0x33, !PT ;  /* 0x00000400ff009a12 */ /* 0x000fe400078e33ff */
[----:B------:R-:W-:Y:S02]  /*0650*/  LEA.HI R7, R7, R4, RZ, 0x7 ;  /* 0x0000000407077211 */ /* 0x000fe400078f38ff */
[----:B------:R-:W-:Y:S01]  /*0660*/  SHF.R.S32.HI R37, RZ, 0x1f, R2 ;  /* 0x0000001fff257819 */ /* 0x000fe20000011402 */
[----:B------:R-:W-:Y:S01]  /*0670*/  IMAD R224, R0, R3, RZ ;  /* 0x0000000300e07224 */ /* 0x000fe200078e02ff */
[----:B------:R-:W-:-:S02]  /*0680*/  SHF.R.S32.HI R7, RZ, 0x7, R7 ;  /* 0x00000007ff077819 */ /* 0x000fc40000011407 */
[----:B------:R-:W-:Y:S01]  /*0690*/  LEA.HI R37, R37, R2, RZ, 0x7 ;  /* 0x0000000225257211 */ /* 0x000fe200078f38ff */
[----:B------:R-:W-:-:S03]  /*06a0*/  IMAD.IADD R0, R0, 0x1, R224 ;  /* 0x0000000100007824 */ /* 0x000fc600078e02e0 */
[----:B------:R-:W-:Y:S02]  /*06b0*/  SHF.R.S32.HI R37, RZ, 0x7, R37 ;  /* 0x00000007ff257819 */ /* 0x000fe40000011425 */
[----:B------:R-:W-:-:S04]  /*06c0*/  IMNMX R0, R7, R0, PT ;  /* 0x0000000007007217 */ /* 0x000fc80003800200 */
[----:B------:R-:W-:-:S04]  /*06d0*/  IMNMX R37, R0, R37, PT ;  /* 0x0000002500257217 */ /* 0x000fc80003800200 */
[----:B------:R-:W-:-:S13]  /*06e0*/  ISETP.GE.AND P0, PT, R224, R37, PT ;  /* 0x00000025e000720c */ /* 0x000fda0003f06270 */
[----:B------:R-:W-:Y:S05]  /*06f0*/  @!P0 BRA `(.L_x_1442) ;  /* 0x0000079000008947 */ /* 0x000fea0003800000 */
[----:B-1----:R-:W-:Y:S01]  /*0700*/  SHF.R.S32.HI R5, RZ, 0x1f, R144 ;  /* 0x0000001fff057819 */ /* 0x002fe20000011490 */
[----:B------:R-:W-:Y:S01]  /*0710*/  IMAD R3, R3, c[0x0][0x210], R232 ;  /* 0x0000840003037a24 */ /* 0x000fe200078e02e8 */
[----:B------:R-:W-:Y:S02]  /*0720*/  BSSY B0, `(.L_x_1443) ;  /* 0x0000017000007945 */ /* 0x000fe40003800000 */
[----:B------:R-:W-:Y:S01]  /*0730*/  LEA.HI R0, R5, R144, RZ, 0x4 ;  /* 0x0000009005007211 */ /* 0x000fe200078f20ff */
[----:B------:R-:W-:-:S03]  /*0740*/  IMAD R10, R3, c[0x0][0x1c0], R10 ;  /* 0x00007000030a7a24 */ /* 0x000fc600078e020a */
[----:B------:R-:W-:Y:S01]  /*0750*/  LOP3.LUT R5, R0, 0xfffffff0, RZ, 0xc0, !PT ;  /* 0xfffffff000057812 */ /* 0x000fe200078ec0ff */
[--C-:B------:R-:W-:Y:S01]  /*0760*/  IMAD R3, R10, c[0x0][0x214], R135.reuse ;  /* 0x000085000a037a24 */ /* 0x100fe200078e0287 */
[----:B------:R-:W-:Y:S01]  /*0770*/  SHF.R.S32.HI R0, RZ, 0x4, R0 ;  /* 0x00000004ff007819 */ /* 0x000fe20000011400 */
[----:B------:R-:W-:Y:S02]  /*0780*/  IMAD.IADD R135, R148, 0x1, -R135 ;  /* 0x0000000194877824 */ /* 0x000fe400078e0a87 */
[----:B------:R-:W-:Y:S02]  /*0790*/  IMAD.IADD R144, R144, 0x1, -R5 ;  /* 0x0000000190907824 */ /* 0x000fe400078e0a05 */
[----:B------:R-:W-:Y:S01]  /*07a0*/  IMAD R7, R3, c[0x0][0x22c], RZ ;  /* 0x00008b0003077a24 */ /* 0x000fe200078e02ff */
[----:B------:R-:W-:Y:S01]  /*07b0*/  ISETP.GE.AND P1, PT, R0, R135, PT ;  /* 0x000000870000720c */ /* 0x000fe20003f26270 */
[----:B------:R-:W-:-:S05]  /*07c0*/  IMAD.SHL.U32 R4, R144, 0x4, RZ ;  /* 0x0000000490047824 */ /* 0x000fca00078e00ff */
[----:B------:R-:W-:-:S05]  /*07d0*/  SHF.R.S32.HI R5, RZ, 0x1f, R4 ;  /* 0x0000001fff057819 */ /* 0x000fca0000011404 */
[----:B------:R-:W-:-:S05]  /*07e0*/  IMAD.WIDE R8, R0, 0x80, R4 ;  /* 0x0000008000087825 */ /* 0x000fca00078e0204 */
[----:B------:R-:W-:-:S04]  /*07f0*/  IADD3 R2, P0, R7, R8, RZ ;  /* 0x0000000807027210 */ /* 0x000fc80007f1e0ff */
[----:B------:R-:W-:Y:S02]  /*0800*/  LEA.HI.X.SX32 R7, R7, R9, 0x1, P0 ;  /* 0x0000000907077211 */ /* 0x000fe400000f0eff */
[----:B------:R-:W-:-:S04]  /*0810*/  LEA R18, P0, R2, c[0x0][0x1d8], 0x2 ;  /* 0x0000760002127a11 */ /* 0x000fc800078010ff */
[----:B------:R-:W-:Y:S02]  /*0820*/  LEA.HI.X R19, R2, c[0x0][0x1dc], R7, 0x2, P0 ;  /* 0x0000770002137a11 */ /* 0x000fe400000f1407 */
[----:B------:R-:W-:Y:S01]  /*0830*/  IADD3 R7, R4, 0x40, RZ ;  /* 0x0000004004077810 */ /* 0x000fe20007ffe0ff */
[----:B------:R-:W-:Y:S05]  /*0840*/  @P1 BRA `(.L_x_1444) ;  /* 0x0000004000001947 */ /* 0x000fea0003800000 */
[----:B------:R-:W-:Y:S02]  /*0850*/  ISETP.GE.AND P1, PT, R4, c[0x0][0x220], PT ;  /* 0x0000880004007a0c */ /* 0x000fe40003f26270 */
[----:B------:R-:W-:-:S11]  /*0860*/  ISETP.GE.AND P0, PT, R7, c[0x0][0x220], PT ;  /* 0x0000880007007a0c */ /* 0x000fd60003f06270 */
[----:B------:R1:W-:Y:S04]  /*0870*/  @!P1 STG.E.128 [R18.64], RZ ;  /* 0x000000ff12009986 */ /* 0x0003e8000c101d0e */
[----:B------:R1:W-:Y:S02]  /*0880*/  @!P0 STG.E.128 [R18.64+0x100], RZ ;  /* 0x000100ff12008986 */ /* 0x0003e4000c101d0e */
.L_x_1444:
[----:B------:R-:W-:Y:S05]  /*0890*/  BSYNC B0 ;  /* 0x0000000000007941 */ /* 0x000fea0003800000 */
.L_x_1443:
[----:B------:R-:W-:Y:S01]  /*08a0*/  IADD3 R16, R0, 0x8, RZ ;  /* 0x0000000800107810 */ /* 0x000fe20007ffe0ff */
[----:B------:R-:W-:Y:S03]  /*08b0*/  BSSY B0, `(.L_x_1445) ;  /* 0x0000007000007945 */ /* 0x000fe60003800000 */
[----:B------:R-:W-:-:S13]  /*08c0*/  ISETP.GE.AND P0, PT, R16, R135, PT ;  /* 0x000000871000720c */ /* 0x000fda0003f06270 */
[----:B------:R-:W-:Y:S05]  /*08d0*/  @P0 BRA `(.L_x_1446) ;  /* 0x0000004000000947 */ /* 0x000fea0003800000 */
[----:B------:R-:W-:Y:S02]  /*08e0*/  ISETP.GE.AND P1, PT, R4, c[0x0][0x220], PT ;  /* 0x0000880004007a0c */ /* 0x000fe40003f26270 */
[----:B------:R-:W-:-:S11]  /*08f0*/  ISETP.GE.AND P0, PT, R7, c[0x0][0x220], PT ;  /* 0x0000880007007a0c */ /* 0x000fd60003f06270 */
[----:B------:R2:W-:Y:S04]  /*0900*/  @!P1 STG.E.128 [R18.64+0x1000], RZ ;  /* 0x001000ff12009986 */ /* 0x0005e8000c101d0e */
[----:B------:R2:W-:Y:S02]  /*0910*/  @!P0 STG.E.128 [R18.64+0x1100], RZ ;  /* 0x001100ff12008986 */ /* 0x0005e4000c101d0e */
.L_x_1446:
[----:B------:R-:W-:Y:S05]  /*0920*/  BSYNC B0 ;  /* 0x0000000000007941 */ /* 0x000fea0003800000 */
.L_x_1445:
        /* <DEDUP_REMOVED lines=8> */
.L_x_1448:
[----:B------:R-:W-:Y:S05]  /*09b0*/  BSYNC B0 ;  /* 0x0000000000007941 */ /* 0x000fea0003800000 */
.L_x_1447:
        /* <DEDUP_REMOVED lines=8> */
.L_x_1450:
[----:B------:R-:W-:Y:S05]  /*0a40*/  BSYNC B0 ;  /* 0x0000000000007941 */ /* 0x000fea0003800000 */
.L_x_1449:
        /* <DEDUP_REMOVED lines=8> */
.L_x_1452:
[----:B------:R-:W-:Y:S05]  /*0ad0*/  BSYNC B0 ;  /* 0x0000000000007941 */ /* 0x000fea0003800000 */
.L_x_1451:
        /* <DEDUP_REMOVED lines=8> */
.L_x_1454:
[----:B------:R-:W-:Y:S05]  /*0b60*/  BSYNC B0 ;  /* 0x0000000000007941 */ /* 0x000fea0003800000 */
.L_x_1453:
        /* <DEDUP_REMOVED lines=8> */
.L_x_1456:
[----:B------:R-:W-:Y:S05]  /*0bf0*/  BSYNC B0 ;  /* 0x0000000000007941 */ /* 0x000fea0003800000 */
.L_x_1455:
        /* <DEDUP_REMOVED lines=8> */
.L_x_1458:
[----:B------:R-:W-:Y:S05]  /*0c80*/  BSYNC B0 ;  /* 0x0000000000007941 */ /* 0x000fea0003800000 */
.L_x_1457:
[----:B------:R-:W-:Y:S02]  /*0c90*/  ISETP.NE.AND P6, PT, R144, RZ, PT ;  /* 0x000000ff9000720c */ /* 0x000fe40003fc5270 */
[----:B------:R-:W-:Y:S02]  /*0ca0*/  SHF.R.S32.HI R5, RZ, 0x1f, R3 ;  /* 0x0000001fff057819 */ /* 0x000fe40000011403 */
[----:B------:R-:W-:Y:S02]  /*0cb0*/  ISETP.GE.OR P0, PT, R0, R135, P6 ;  /* 0x000000870000720c */ /* 0x000fe40003706670 */
[----:B------:R-:W-:-:S02]  /*0cc0*/  IADD3 R3, P1, R3, R0, RZ ;  /* 0x0000000003037210 */ /* 0x000fc40007f3e0ff */
[----:B------:R-:W-:Y:S02]  /*0cd0*/  ISETP.GE.OR P5, PT, R16, R135, P6 ;  /* 0x000000871000720c */ /* 0x000fe400037a6670 */
[----:B------:R-:W-:Y:S02]  /*0ce0*/  LEA.HI.X.SX32 R0, R0, R5, 0x1, P1 ;  /* 0x0000000500007211 */ /* 0x000fe400008f0eff */
[C---:B------:R-:W-:Y:S02]  /*0cf0*/  LEA R4, P1, R3.reuse, c[0x0][0x208], 0x2 ;  /* 0x0000820003047a11 */ /* 0x040fe400078210ff */
[-C--:B------:R-:W-:Y:S02]  /*0d00*/  ISETP.GE.OR P4, PT, R14, R135.reuse, P6 ;  /* 0x000000870e00720c */ /* 0x080fe40003786670 */
[----:B------:R-:W-:Y:S01]  /*0d10*/  LEA.HI.X R5, R3, c[0x0][0x20c], R0, 0x2, P1 ;  /* 0x0000830003057a11 */ /* 0x000fe200008f1400 */
[----:B------:R-:W-:Y:S01]  /*0d20*/  @!P0 IMAD.MOV.U32 R15, RZ, RZ, -0x800000 ;  /* 0xff800000ff0f8424 */ /* 0x000fe200078e00ff */
[----:B------:R-:W-:-:S02]  /*0d30*/  ISETP.GE.OR P3, PT, R12, R135, P6 ;  /* 0x000000870c00720c */ /* 0x000fc40003766670 */
[-C--:B------:R-:W-:Y:S01]  /*0d40*/  ISETP.GE.OR P2, PT, R10, R135.reuse, P6 ;  /* 0x000000870a00720c */ /* 0x080fe20003746670 */
[----:B------:R-:W-:Y:S01]  /*0d50*/  @!P5 IMAD.MOV.U32 R17, RZ, RZ, -0x800000 ;  /* 0xff800000ff11d424 */ /* 0x000fe200078e00ff */
[----:B------:R1:W-:Y:S01]  /*0d60*/  @!P0 STG.E [R4.64], R15 ;  /* 0x0000000f04008986 */ /* 0x0003e2000c10190e */
[-C--:B------:R-:W-:Y:S02]  /*0d70*/  ISETP.GE.OR P1, PT, R8, R135.reuse, P6 ;  /* 0x000000870800720c */ /* 0x080fe40003726670 */
[-C--:B------:R-:W-:Y:S01]  /*0d80*/  ISETP.GE.OR P0, PT, R6, R135.reuse, P6 ;  /* 0x000000870600720c */ /* 0x080fe20003706670 */
[----:B------:R1:W-:Y:S01]  /*0d90*/  @!P5 STG.E [R4.64+0x20], R17 ;  /* 0x000020110400d986 */ /* 0x0003e2000c10190e */
[----:B------:R-:W-:Y:S01]  /*0da0*/  ISETP.GE.OR P6, PT, R2, R135, P6 ;  /* 0x000000870200720c */ /* 0x000fe200037c6670 */
[----:B------:R-:W-:-:S03]  /*0db0*/  @!P4 IMAD.MOV.U32 R13, RZ, RZ, -0x800000 ;  /* 0xff800000ff0dc424 */ /* 0x000fc600078e00ff */
[----:B------:R-:W-:Y:S02]  /*0dc0*/  @!P3 IMAD.MOV.U32 R11, RZ, RZ, -0x800000 ;  /* 0xff800000ff0bb424 */ /* 0x000fe400078e00ff */
[----:B------:R-:W-:Y:S01]  /*0dd0*/  @!P2 IMAD.MOV.U32 R9, RZ, RZ, -0x800000 ;  /* 0xff800000ff09a424 */ /* 0x000fe200078e00ff */
[----:B------:R1:W-:Y:S02]  /*0de0*/  @!P4 STG.E [R4.64+0x40], R13 ;  /* 0x0000400d0400c986 */ /* 0x0003e4000c10190e */
[----:B------:R-:W-:Y:S02]  /*0df0*/  @!P1 IMAD.MOV.U32 R7, RZ, RZ, -0x800000 ;  /* 0xff800000ff079424 */ /* 0x000fe400078e00ff */
[----:B------:R-:W-:Y:S01]  /*0e00*/  @!P0 IMAD.MOV.U32 R3, RZ, RZ, -0x800000 ;  /* 0xff800000ff038424 */ /* 0x000fe200078e00ff */
[----:B------:R1:W-:Y:S04]  /*0e10*/  @!P3 STG.E [R4.64+0x60], R11 ;  /* 0x0000600b0400b986 */ /* 0x0003e8000c10190e */
[----:B------:R1:W-:Y:S04]  /*0e20*/  @!P2 STG.E [R4.64+0x80], R9 ;  /* 0x000080090400a986 */ /* 0x0003e8000c10190e */
[----:B------:R1:W-:Y:S04]  /*0e30*/  @!P1 STG.E [R4.64+0xa0], R7 ;  /* 0x0000a00704009986 */ /* 0x0003e8000c10190e */
[----:B------:R1:W-:Y:S01]  /*0e40*/  @!P0 STG.E [R4.64+0xc0], R3 ;  /* 0x0000c00304008986 */ /* 0x0003e2000c10190e */
[----:B------:R-:W-:Y:S05]  /*0e50*/  @P6 EXIT ;  /* 0x000000000000694d */ /* 0x000fea0003800000 */
[----:B-1----:R-:W-:-:S05]  /*0e60*/  MOV R3, 0xff800000 ;  /* 0xff80000000037802 */ /* 0x002fca0000000f00 */
[----:B------:R-:W-:Y:S01]  /*0e70*/  STG.E [R4.64+0xe0], R3 ;  /* 0x0000e00304007986 */ /* 0x000fe2000c10190e */
[----:B------:R-:W-:Y:S05]  /*0e80*/  EXIT ;  /* 0x000000000000794d */ /* 0x000fea0003800000 */
.L_x_1442:
        /* <DEDUP_REMOVED lines=56> */
[----:B------:R-:W-:Y:S01]  /*1210*/  IMAD.HI.U32 R9, R9, R4, R8 ;  /* 0x0000000409097227 */ /* 0x000fe200078e0008 */
[----:B------:R-:W-:-:S05]  /*1220*/  MOV R4, R2 ;  /* 0x0000000200047202 */ /* 0x000fca0000000f00 */
[----:B------:R-:W-:-:S04]  /*1230*/  IMAD.HI.U32 R2, R9, R4, RZ ;  /* 0x0000000409027227 */ /* 0x000fc800078e00ff */
[----:B------:R-:W-:-:S04]  /*1240*/  IMAD.MOV R5, RZ, RZ, -R2 ;  /* 0x000000ffff057224 */ /* 0x000fc800078e0a02 */
[----:B------:R-:W-:Y:S01]  /*1250*/  IMAD R5, R0, R5, R4 ;  /* 0x0000000500057224 */ /* 0x000fe200078e0204 */
[----:B------:R-:W-:-:S04]  /*1260*/  LOP3.LUT R4, R10, c[0x0][0x1c8], RZ, 0x3c, !PT ;  /* 0x000072000a047a12 */ /* 0x000fc800078e3cff */
[----:B------:R-:W-:-:S13]  /*1270*/  ISETP.GT.U32.AND P1, PT, R0, R5, PT ;  /* 0x000000050000720c */ /* 0x000fda0003f24070 */
[-C--:B------:R-:W-:Y:S02]  /*1280*/  @!P1 IADD3 R5, R5, -R0.reuse, RZ ;  /* 0x8000000005059210 */ /* 0x080fe40007ffe0ff */
[----:B------:R-:W-:Y:S02]  /*1290*/  @!P1 IADD3 R2, R2, 0x1, RZ ;  /* 0x0000000102029810 */ /* 0x000fe40007ffe0ff */
[----:B------:R-:W-:Y:S01]  /*12a0*/  ISETP.GE.U32.AND P2, PT, R5, R0, PT ;  /* 0x000000000500720c */ /* 0x000fe20003f46070 */
[----:B------:R-:W-:Y:S01]  /*12b0*/  IMAD.MOV R0, RZ, RZ, -R3 ;  /* 0x000000ffff007224 */ /* 0x000fe200078e0a03 */
[----:B------:R-:W-:-:S03]  /*12c0*/  ISETP.GE.AND P1, PT, R4, RZ, PT ;  /* 0x000000ff0400720c */ /* 0x000fc60003f26270 */
[----:B------:R-:W-:-:S05]  /*12d0*/  IMAD R7, R0, c[0x0][0x2d0], R7 ;  /* 0x0000b40000077a24 */ /* 0x000fca00078e0207 */
[----:B------:R-:W-:-:S03]  /*12e0*/  SHF.R.S32.HI R3, RZ, 0x1f, R7 ;  /* 0x0000001fff037819 */ /* 0x000fc60000011407 */
[----:B------:R-:W-:Y:S02]  /*12f0*/  @P2 IADD3 R2, R2, 0x1, RZ ;  /* 0x0000000102022810 */ /* 0x000fe40007ffe0ff */
[----:B------:R-:W-:Y:S01]  /*1300*/  ISETP.NE.AND P2, PT, RZ, c[0x0][0x1c8], PT ;  /* 0x00007200ff007a0c */ /* 0x000fe20003f45270 */
[----:B------:R-:W-:Y:S01]  /*1310*/  IMAD R0, R3, c[0x0][0x198], RZ ;  /* 0x0000660003007a24 */ /* 0x000fe200078e02ff */
[----:B------:R-:W-:-:S11]  /*1320*/  @!P1 IADD3 R2, -R2, RZ, RZ ;  /* 0x000000ff02029210 */ /* 0x000fd60007ffe1ff */
[----:B------:R-:W-:Y:S02]  /*1330*/  @!P2 LOP3.LUT R2, RZ, c[0x0][0x1c8], RZ, 0x33, !PT ;  /* 0x00007200ff02aa12 */ /* 0x000fe400078e33ff */
[----:B--2---:R-:W-:Y:S01]  /*1340*/  SHF.R.S32.HI R5, RZ, 0x1f, R28 ;  /* 0x0000001fff057819 */ /* 0x004fe2000001141c */
[----:B------:R-:W-:-:S04]  /*1350*/  IMAD.WIDE.U32 R8, R28, c[0x0][0x180], RZ ;  /* 0x000060001c087a25 */ /* 0x000fc800078e00ff */
[C---:B------:R-:W-:Y:S01]  /*1360*/  IMAD R11, R5.reuse, c[0x0][0x180], RZ ;  /* 0x00006000050b7a24 */ /* 0x040fe200078e02ff */
[----:B------:R-:W-:Y:S01]  /*1370*/  MOV R18, R8 ;  /* 0x0000000800127202 */ /* 0x000fe20000000f00 */
[----:B------:R-:W-:Y:S02]  /*1380*/  IMAD R5, R5, c[0x0][0x188], RZ ;  /* 0x0000620005057a24 */ /* 0x000fe400078e02ff */
[C---:B------:R-:W-:Y:S02]  /*1390*/  IMAD R4, R28.reuse, c[0x0][0x184], R11 ;  /* 0x000061001c047a24 */ /* 0x040fe400078e020b */
[----:B------:R-:W-:Y:S02]  /*13a0*/  IMAD R14, R28, c[0x0][0x18c], R5 ;  /* 0x000063001c0e7a24 */ /* 0x000fe400078e0205 */
[----:B------:R-:W-:Y:S01]  /*13b0*/  IMAD.IADD R19, R9, 0x1, R4 ;  /* 0x0000000109137824 */ /* 0x000fe200078e0204 */
[----:B------:R-:W-:Y:S01]  /*13c0*/  SHF.R.S32.HI R4, RZ, 0x1f, R2 ;  /* 0x0000001fff047819 */ /* 0x000fe20000011402 */
[----:B------:R-:W-:-:S02]  /*13d0*/  IMAD R9, R7, c[0x0][0x19c], R0 ;  /* 0x0000670007097a24 */ /* 0x000fc400078e0200 */
[----:B------:R-:W-:-:S04]  /*13e0*/  IMAD.WIDE.U32 R18, R7, c[0x0][0x198], R18 ;  /* 0x0000660007127a25 */ /* 0x000fc800078e0012 */
[----:B------:R-:W-:Y:S02]  /*13f0*/  IMAD.IADD R19, R19, 0x1, R9 ;  /* 0x0000000113137824 */ /* 0x000fe400078e0209 */
[----:B------:R-:W-:Y:S02]  /*1400*/  IMAD R9, R4, c[0x0][0x1b0], RZ ;  /* 0x00006c0004097a24 */ /* 0x000fe400078e02ff */
[----:B------:R-:W-:-:S04]  /*1410*/  IMAD.WIDE.U32 R28, R28, c[0x0][0x188], RZ ;  /* 0x000062001c1c7a25 */ /* 0x000fc800078e00ff */
[C---:B------:R-:W-:Y:S01]  /*1420*/  IMAD R9, R2.reuse, c[0x0][0x1b4], R9 ;  /* 0x00006d0002097a24 */ /* 0x040fe200078e0209 */
[----:B------:R-:W-:Y:S01]  /*1430*/  IADD3 R14, R29, R14, RZ ;  /* 0x0000000e1d0e7210 */ /* 0x000fe20007ffe0ff */
[----:B------:R-:W-:-:S04]  /*1440*/  IMAD.WIDE.U32 R18, R2, c[0x0][0x1b0], R18 ;  /* 0x00006c0002127a25 */ /* 0x000fc800078e0012 */
[----:B------:R-:W-:Y:S01]  /*1450*/  IMAD.IADD R9, R19, 0x1, R9 ;  /* 0x0000000113097824 */ /* 0x000fe200078e0209 */
[----:B------:R-:W-:Y:S05]  /*1460*/  BRA `(.L_x_1460) ;  /* 0x0000042000007947 */ /* 0x000fea0003800000 */
.L_x_1459:
        /* <DEDUP_REMOVED lines=16> */
.L_x_1461:
[----:B------:R-:W-:Y:S01]  /*1570*/  IABS R4, c[0x0][0x1c8] ;  /* 0x0000720000047a13 */ /* 0x000fe20000000000 */
[----:B------:R-:W-:Y:S01]  /*1580*/  IMAD.MOV.U32 R6, RZ, RZ, RZ ;  /* 0x000000ffff067224 */ /* 0x000fe200078e00ff */
[----:B------:R-:W-:Y:S02]  /*1590*/  @P4 IADD3 R14, R5, R14, RZ ;  /* 0x0000000e050e4210 */ /* 0x000fe40007ffe0ff */
[----:B------:R-:W1:Y:S03]  /*15a0*/  I2F.RP R11, R4 ;  /* 0x00000004000b7306 */ /* 0x000e660000209400 */
[----:B------:R-:W-:-:S04]  /*15b0*/  @P4 IMAD.WIDE.U32 R28, R14, c[0x0][0x1a0], RZ ;  /* 0x000068000e1c4a25 */ /* 0x000fc800078e00ff */
[----:B------:R-:W-:Y:S01]  /*15c0*/  @P4 IMAD R14, R14, c[0x0][0x1a4], R29 ;  /* 0x000069000e0e4a24 */ /* 0x000fe200078e021d */
[----:B-1----:R-:W1:Y:S02]  /*15d0*/  MUFU.RCP R7, R11 ;  /* 0x0000000b00077308 */ /* 0x002e640000001000 */
[----:B-1----:R-:W-:-:S06]  /*15e0*/  IADD3 R7, R7, 0xffffffe, RZ ;  /* 0x0ffffffe07077810 */ /* 0x002fcc0007ffe0ff */
[----:B------:R-:W1:Y:S02]  /*15f0*/  F2I.FTZ.U32.TRUNC.NTZ R7, R7 ;  /* 0x0000000700077305 */ /* 0x000e64000021f000 */
[----:B-1----:R-:W-:-:S04]  /*1600*/  IMAD.MOV R2, RZ, RZ, -R7 ;  /* 0x000000ffff027224 */ /* 0x002fc800078e0a07 */
[----:B------:R-:W-:Y:S01]  /*1610*/  IMAD R3, R2, R4, RZ ;  /* 0x0000000402037224 */ /* 0x000fe200078e02ff */
[----:B------:R-:W-:-:S03]  /*1620*/  IABS R2, R10 ;  /* 0x0000000a00027213 */ /* 0x000fc60000000000 */
[----:B------:R-:W-:Y:S01]  /*1630*/  IMAD.HI.U32 R3, R7, R3, R6 ;  /* 0x0000000307037227 */ /* 0x000fe200078e0006 */
[----:B------:R-:W-:Y:S02]  /*1640*/  MOV R6, R2 ;  /* 0x0000000200067202 */ /* 0x000fe40000000f00 */
[----:B------:R-:W-:-:S03]  /*1650*/  LEA R7, R37, 0xffffff80, 0x7 ;  /* 0xffffff8025077811 */ /* 0x000fc600078e38ff */
[----:B------:R-:W-:-:S04]  /*1660*/  IMAD.HI.U32 R2, R3, R6, RZ ;  /* 0x0000000603027227 */ /* 0x000fc800078e00ff */
[----:B------:R-:W-:Y:S02]  /*1670*/  IMAD.MOV R3, RZ, RZ, -R2 ;  /* 0x000000ffff037224 */ /* 0x000fe400078e0a02 */
[----:B------:R-:W-:-:S04]  /*1680*/  IMAD.WIDE.U32 R8, R7, c[0x0][0x198], R8 ;  /* 0x0000660007087a25 */ /* 0x000fc800078e0008 */
[----:B------:R-:W-:Y:S01]  /*1690*/  IMAD R3, R4, R3, R6 ;  /* 0x0000000304037224 */ /* 0x000fe200078e0206 */
[----:B------:R-:W-:-:S04]  /*16a0*/  MOV R18, R8 ;  /* 0x0000000800127202 */ /* 0x000fc80000000f00 */
[----:B------:R-:W-:-:S13]  /*16b0*/  ISETP.GT.U32.AND P1, PT, R4, R3, PT ;  /* 0x000000030400720c */ /* 0x000fda0003f24070 */
[-C--:B------:R-:W-:Y:S02]  /*16c0*/  @!P1 IADD3 R3, R3, -R4.reuse, RZ ;  /* 0x8000000403039210 */ /* 0x080fe40007ffe0ff */
[----:B------:R-:W-:Y:S02]  /*16d0*/  @!P1 IADD3 R2, R2, 0x1, RZ ;  /* 0x0000000102029810 */ /* 0x000fe40007ffe0ff */
[----:B------:R-:W-:Y:S02]  /*16e0*/  ISETP.GE.U32.AND P3, PT, R3, R4, PT ;  /* 0x000000040300720c */ /* 0x000fe40003f66070 */
[----:B------:R-:W-:Y:S02]  /*16f0*/  LOP3.LUT R3, R10, c[0x0][0x1c8], RZ, 0x3c, !PT ;  /* 0x000072000a037a12 */ /* 0x000fe400078e3cff */
[----:B------:R-:W-:Y:S02]  /*1700*/  ISETP.NE.AND P1, PT, RZ, c[0x0][0x1c8], PT ;  /* 0x00007200ff007a0c */ /* 0x000fe40003f25270 */
[----:B------:R-:W-:-:S02]  /*1710*/  ISETP.GE.AND P2, PT, R3, RZ, PT ;  /* 0x000000ff0300720c */ /* 0x000fc40003f46270 */
[----:B------:R-:W-:-:S05]  /*1720*/  SHF.R.S32.HI R3, RZ, 0x1f, R7 ;  /* 0x0000001fff037819 */ /* 0x000fca0000011407 */
[----:B------:R-:W-:Y:S01]  /*1730*/  @P3 IADD3 R2, R2, 0x1, RZ ;  /* 0x0000000102023810 */ /* 0x000fe20007ffe0ff */
[----:B------:R-:W-:-:S04]  /*1740*/  IMAD R4, R3, c[0x0][0x198], RZ ;  /* 0x0000660003047a24 */ /* 0x000fc800078e02ff */
[----:B------:R-:W-:Y:S02]  /*1750*/  IMAD R11, R7, c[0x0][0x19c], R4 ;  /* 0x00006700070b7a24 */ /* 0x000fe400078e0204 */
        /* <DEDUP_REMOVED lines=19> */
.L_x_1460:
[----:B------:R-:W-:Y:S01]  /*1890*/  ISETP.NE.AND P1, PT, R15, -0x1, PT ;  /* 0xffffffff0f00780c */ /* 0x000fe20003f25270 */
[----:B------:R-:W-:Y:S01]  /*18a0*/  IMAD.IADD R223, R148, 0x1, -R135 ;  /* 0x0000000194df7824 */ /* 0x000fe200078e0a87 */
[----:B------:R-:W-:Y:S01]  /*18b0*/  SHF.R.S32.HI R5, RZ, 0x1f, R144 ;  /* 0x0000001fff057819 */ /* 0x000fe20000011490 */
[----:B------:R-:W-:Y:S03]  /*18c0*/  BSSY B0, `(.L_x_1462) ;  /* 0x000005f000007945 */ /* 0x000fe60003800000 */
[CC--:B------:R-:W-:Y:S02]  /*18d0*/  LEA.HI R13, R5.reuse, R144.reuse, RZ, 0x3 ;  /* 0x00000090050d7211 */ /* 0x0c0fe400078f18ff */
[----:B------:R-:W-:Y:S02]  /*18e0*/  LEA.HI R6, R5, R144, RZ, 0x4 ;  /* 0x0000009005067211 */ /* 0x000fe400078f20ff */
[----:B------:R-:W-:-:S02]  /*18f0*/  SHF.R.S32.HI R20, RZ, 0x3, R13 ;  /* 0x00000003ff147819 */ /* 0x000fc4000001140d */
[----:B------:R-:W-:Y:S01]  /*1900*/  LOP3.LUT R13, R13, 0xfffffff8, RZ, 0xc0, !PT ;  /* 0xfffffff80d0d7812 */ /* 0x000fe200078ec0ff */
[C---:B------:R-:W-:Y:S01]  /*1910*/  @P1 IMAD.WIDE.U32 R16, R15.reuse, c[0x0][0x190], RZ ;  /* 0x000064000f101a25 */ /* 0x040fe200078e00ff */
[----:B------:R-:W-:Y:S02]  /*1920*/  @!P1 SHF.R.S32.HI R11, RZ, 0x1f, R232 ;  /* 0x0000001fff0b9819 */ /* 0x000fe400000114e8 */
[----:B------:R-:W-:Y:S01]  /*1930*/  SHF.L.U32 R24, R20, 0x6, RZ ;  /* 0x0000000614187819 */ /* 0x000fe200000006ff */
[----:B------:R-:W-:Y:S01]  /*1940*/  @P1 IMAD R15, R15, c[0x0][0x194], R17 ;  /* 0x000065000f0f1a24 */ /* 0x000fe200078e0211 */
[----:B------:R-:W-:Y:S01]  /*1950*/  SHF.R.S32.HI R21, RZ, 0x1f, R20 ;  /* 0x0000001fff157819 */ /* 0x000fe20000011414 */
[----:B------:R-:W-:Y:S01]  /*1960*/  @!P1 IMAD R11, R11, c[0x0][0x178], RZ ;  /* 0x00005e000b0b9a24 */ /* 0x000fe200078e02ff */
[----:B------:R-:W-:Y:S01]  /*1970*/  LOP3.LUT R24, R24, 0x1c0, RZ, 0xc0, !PT ;  /* 0x000001c018187812 */ /* 0x000fe200078ec0ff */
[----:B------:R-:W-:Y:S01]  /*1980*/  @P1 IMAD.MOV.U32 R8, RZ, RZ, R16 ;  /* 0x000000ffff081224 */ /* 0x000fe200078e0010 */
[----:B------:R-:W-:Y:S01]  /*1990*/  LEA.HI R146, R5, R144, RZ, 0x5 ;  /* 0x0000009005927211 */ /* 0x000fe200078f28ff */
[----:B------:R-:W-:-:S03]  /*19a0*/  @!P1 IMAD.WIDE.U32 R16, R232, c[0x0][0x178], RZ ;  /* 0x00005e00e8109a25 */ /* 0x000fc600078e00ff */
[----:B------:R-:W-:Y:S01]  /*19b0*/  LOP3.LUT R25, R146, 0xffffffe0, RZ, 0xc0, !PT ;  /* 0xffffffe092197812 */ /* 0x000fe200078ec0ff */
[----:B-----5:R-:W-:Y:S01]  /*19c0*/  @!P1 IMAD R0, R232, c[0x0][0x17c], R11 ;  /* 0x00005f00e8009a24 */ /* 0x020fe200078e020b */
[----:B------:R-:W-:Y:S01]  /*19d0*/  LOP3.LUT R11, R6, 0xfffffff0, RZ, 0xc0, !PT ;  /* 0xfffffff0060b7812 */ /* 0x000fe200078ec0ff */
[----:B------:R-:W-:Y:S01]  /*19e0*/  @!P1 IMAD.MOV.U32 R8, RZ, RZ, R16 ;  /* 0x000000ffff089224 */ /* 0x000fe200078e0010 */
[----:B------:R-:W-:Y:S01]  /*19f0*/  SHF.R.S32.HI R6, RZ, 0x4, R6 ;  /* 0x00000004ff067819 */ /* 0x000fe20000011406 */
[----:B------:R-:W-:Y:S01]  /*1a00*/  @!P1 IMAD.IADD R15, R17, 0x1, R0 ;  /* 0x00000001110f9824 */ /* 0x000fe200078e0200 */
[----:B------:R-:W-:Y:S01]  /*1a10*/  SHF.R.S32.HI R146, RZ, 0x5, R146 ;  /* 0x00000005ff927819 */ /* 0x000fe20000011492 */
[C---:B------:R-:W-:Y:S01]  /*1a20*/  IMAD.IADD R0, R144.reuse, 0x1, -R13 ;  /* 0x0000000190007824 */ /* 0x040fe200078e0a0d */
[----:B------:R-:W-:Y:S01]  /*1a30*/  LEA.HI R13, R5, R144, RZ, 0x6 ;  /* 0x00000090050d7211 */ /* 0x000fe200078f30ff */
[----:B------:R-:W-:Y:S01]  /*1a40*/  IMAD.IADD R12, R144, 0x1, -R11 ;  /* 0x00000001900c7824 */ /* 0x000fe200078e0a0b */
[----:B------:R-:W-:Y:S01]  /*1a50*/  SHF.R.U32.HI R11, RZ, 0x3, R24 ;  /* 0x00000003ff0b7819 */ /* 0x000fe20000011618 */
[----:B------:R-:W-:-:S02]  /*1a60*/  IMAD.SHL.U32 R231, R0, 0x8, RZ ;  /* 0x0000000800e77824 */ /* 0x000fc400078e00ff */
[----:B------:R-:W-:Y:S01]  /*1a70*/  IMAD.MOV.U32 R5, RZ, RZ, 0x20 ;  /* 0x00000020ff057424 */ /* 0x000fe200078e00ff */
[----:B------:R-:W-:Y:S01]  /*1a80*/  SHF.R.S32.HI R17, RZ, 0x1f, R12 ;  /* 0x0000001fff117819 */ /* 0x000fe2000001140c */
[----:B------:R-:W-:Y:S01]  /*1a90*/  IMAD.WIDE R26, R27, 0x40, R20 ;  /* 0x000000401b1a7825 */ /* 0x000fe200078e0214 */
[C---:B------:R-:W-:Y:S02]  /*1aa0*/  IADD3 R28, P2, R231.reuse, R28, RZ ;  /* 0x0000001ce71c7210 */ /* 0x040fe40007f5e0ff */
[----:B------:R-:W-:Y:S01]  /*1ab0*/  SHF.R.S32.HI R22, RZ, 0x1f, R231 ;  /* 0x0000001fff167819 */ /* 0x000fe200000114e7 */
[----:B------:R-:W-:Y:S01]  /*1ac0*/  IMAD.IADD R25, R144, 0x1, -R25 ;  /* 0x0000000190197824 */ /* 0x000fe200078e0a19 */
[C---:B------:R-:W-:Y:S02]  /*1ad0*/  IADD3 R18, P3, R231.reuse, R18, RZ ;  /* 0x00000012e7127210 */ /* 0x040fe40007f7e0ff */
[----:B------:R-:W-:Y:S01]  /*1ae0*/  IADD3 R8, P1, R231, R8, RZ ;  /* 0x00000008e7087210 */ /* 0x000fe20007f3e0ff */
[----:B------:R-:W-:Y:S01]  /*1af0*/  IMAD.X R29, R22, 0x1, R14, P2 ;  /* 0x00000001161d7824 */ /* 0x000fe200010e060e */
[----:B------:R-:W-:-:S02]  /*1b00*/  LEA.HI R14, R17, R12, RZ, 0x3 ;  /* 0x0000000c110e7211 */ /* 0x000fc400078f18ff */
[C---:B------:R-:W-:Y:S01]  /*1b10*/  IADD3.X R19, R22.reuse, R9, RZ, P3, !PT ;  /* 0x0000000916137210 */ /* 0x040fe20001ffe4ff */
[----:B------:R-:W-:Y:S01]  /*1b20*/  IMAD.X R9, R22, 0x1, R15, P1 ;  /* 0x0000000116097824 */ /* 0x000fe200008e060f */
[----:B------:R-:W-:Y:S01]  /*1b30*/  LOP3.LUT R16, R24, 0x38, R231, 0xf8, !PT ;  /* 0x0000003818107812 */ /* 0x000fe200078ef8e7 */
[----:B------:R-:W-:Y:S01]  /*1b40*/  IMAD.SHL.U32 R15, R13, 0x8, RZ ;  /* 0x000000080d0f7824 */ /* 0x000fe200078e00ff */
[----:B------:R-:W-:Y:S01]  /*1b50*/  LOP3.LUT R13, R14, 0xfffffff8, RZ, 0xc0, !PT ;  /* 0xfffffff80e0d7812 */ /* 0x000fe200078ec0ff */
[----:B------:R-:W-:Y:S01]  /*1b60*/  IMAD.WIDE.U32 R28, R2, c[0x0][0x1b8], R28 ;  /* 0x00006e00021c7a25 */ /* 0x000fe200078e001c */
[----:B------:R-:W-:Y:S02]  /*1b70*/  IADD3 R42, P1, R20, R7, RZ ;  /* 0x00000007142a7210 */ /* 0x000fe40007f3e0ff */
[----:B------:R-:W-:Y:S01]  /*1b80*/  LOP3.LUT R16, R16, R11, RZ, 0x3c, !PT ;  /* 0x0000000b10107212 */ /* 0x000fe200078e3cff */
[----:B------:R-:W-:Y:S01]  /*1b90*/  IMAD.IADD R12, R12, 0x1, -R13 ;  /* 0x000000010c0c7824 */ /* 0x000fe200078e0a0d */
[C---:B------:R-:W-:Y:S01]  /*1ba0*/  IADD3.X R3, R21.reuse, R3, RZ, P1, !PT ;  /* 0x0000000315037210 */ /* 0x040fe20000ffe4ff */
[----:B------:R-:W-:Y:S01]  /*1bb0*/  IMAD R11, R4, c[0x0][0x1b8], RZ ;  /* 0x00006e00040b7a24 */ /* 0x000fe200078e02ff */
[----:B------:R-:W-:Y:S01]  /*1bc0*/  SHF.R.S32.HI R4, RZ, 0x1f, R10 ;  /* 0x0000001fff047819 */ /* 0x000fe2000001140a */
[----:B------:R-:W-:Y:S01]  /*1bd0*/  IMAD R7, R21, c[0x0][0x198], RZ ;  /* 0x0000660015077a24 */ /* 0x000fe200078e02ff */
[----:B------:R-:W-:Y:S01]  /*1be0*/  R2P PR, R12, 0x6 ;  /* 0x000000060c007804 */ /* 0x000fe20000000000 */
[----:B------:R-:W-:Y:S01]  /*1bf0*/  IMAD R11, R2, c[0x0][0x1bc], R11 ;  /* 0x00006f00020b7a24 */ /* 0x000fe200078e020b */
[----:B------:R-:W-:Y:S01]  /*1c00*/  ISETP.GE.AND P3, PT, R20, R223, PT ;  /* 0x000000df1400720c */ /* 0x000fe20003f66270 */
[----:B------:R-:W-:Y:S01]  /*1c10*/  IMAD R17, R4, c[0x0][0x1a8], RZ ;  /* 0x00006a0004117a24 */ /* 0x000fe200078e02ff */
[----:B------:R-:W-:Y:S01]  /*1c20*/  LOP3.LUT R230, R16, 0xfffffe00, R15, 0xf8, !PT ;  /* 0xfffffe0010e67812 */ /* 0x000fe200078ef80f */
[C---:B------:R-:W-:Y:S01]  /*1c30*/  IMAD R7, R20.reuse, c[0x0][0x19c], R7 ;  /* 0x0000670014077a24 */ /* 0x040fe200078e0207 */
[----:B------:R-:W-:Y:S01]  /*1c40*/  IADD3 R40, R231, 0x40, RZ ;  /* 0x00000040e7287810 */ /* 0x000fe20007ffe0ff */
[----:B------:R-:W-:Y:S01]  /*1c50*/  IMAD.WIDE.U32 R18, R20, c[0x0][0x198], R18 ;  /* 0x0000660014127a25 */ /* 0x000fe200078e0012 */
[----:B------:R-:W-:-:S02]  /*1c60*/  SHF.L.U32 R230, R230, 0x1, RZ ;  /* 0x00000001e6e67819 */ /* 0x000fc400000006ff */
[----:B------:R-:W-:Y:S01]  /*1c70*/  SEL R5, R5, 0xffffffe0, !P2 ;  /* 0xffffffe005057807 */ /* 0x000fe20005000000 */
[----:B------:R-:W-:Y:S02]  /*1c80*/  IMAD R3, R3, c[0x0][0x1a0], RZ ;  /* 0x0000680003037a24 */ /* 0x000fe400078e02ff */
[----:B------:R-:W-:Y:S02]  /*1c90*/  IMAD.IADD R29, R29, 0x1, R11 ;  /* 0x000000011d1d7824 */ /* 0x000fe400078e020b */
[----:B------:R-:W-:Y:S02]  /*1ca0*/  IMAD R17, R10, c[0x0][0x1ac], R17 ;  /* 0x00006b000a117a24 */ /* 0x000fe400078e0211 */
[----:B------:R-:W-:Y:S01]  /*1cb0*/  IMAD.IADD R133, R19, 0x1, R7 ;  /* 0x0000000113857824 */ /* 0x000fe200078e0207 */
[----:B------:R-:W-:Y:S01]  /*1cc0*/  MOV R7, 0x10 ;  /* 0x0000001000077802 */ /* 0x000fe20000000f00 */
[----:B------:R-:W-:Y:S02]  /*1cd0*/  IMAD R3, R42, c[0x0][0x1a4], R3 ;  /* 0x000069002a037a24 */ /* 0x000fe400078e0203 */
[----:B------:R-:W-:Y:S01]  /*1ce0*/  IMAD.WIDE.U32 R10, R10, c[0x0][0x1a8], R8 ;  /* 0x00006a000a0a7a25 */ /* 0x000fe200078e0008 */
[----:B------:R-:W-:-:S03]  /*1cf0*/  SEL R7, R7, 0xfffffff0, !P1 ;  /* 0xfffffff007077807 */ /* 0x000fc60004800000 */
[----:B------:R-:W-:-:S04]  /*1d00*/  IMAD.WIDE.U32 R42, R42, c[0x0][0x1a0], R28 ;  /* 0x000068002a2a7a25 */ /* 0x000fc800078e001c */
[----:B------:R-:W-:Y:S02]  /*1d10*/  IMAD.MOV.U32 R2, RZ, RZ, R18 ;  /* 0x000000ffff027224 */ /* 0x000fe400078e0012 */
[----:B------:R-:W-:Y:S02]  /*1d20*/  IMAD.IADD R17, R11, 0x1, R17 ;  /* 0x000000010b117824 */ /* 0x000fe400078e0211 */
[----:B------:R-:W-:Y:S01]  /*1d30*/  IMAD.IADD R36, R43, 0x1, R3 ;  /* 0x000000012b247824 */ /* 0x000fe200078e0203 */
[----:B------:R-:W-:Y:S05]  /*1d40*/  @P3 BRA `(.L_x_1463) ;  /* 0x0000016000003947 */ /* 0x000fea0003800000 */
[----:B------:R-:W-:Y:S01]  /*1d50*/  ISETP.GE.AND P3, PT, R231, c[0x0][0x220], PT ;  /* 0x00008800e7007a0c */ /* 0x000fe20003f66270 */
[----:B------:R-:W-:Y:S01]  /*1d60*/  IMAD R3, R27, c[0x0][0x190], RZ ;  /* 0x000064001b037a24 */ /* 0x000fe200078e02ff */
[----:B------:R-:W-:Y:S01]  /*1d70*/  ISETP.GE.AND P2, PT, R40, c[0x0][0x220], PT ;  /* 0x0000880028007a0c */ /* 0x000fe20003f46270 */
[----:B------:R-:W-:Y:S02]  /*1d80*/  IMAD.MOV.U32 R16, RZ, RZ, R10 ;  /* 0x000000ffff107224 */ /* 0x000fe400078e000a */
[----:B------:R-:W-:-:S02]  /*1d90*/  IMAD R3, R26, c[0x0][0x194], R3 ;  /* 0x000065001a037a24 */ /* 0x000fc400078e0203 */
        /* <DEDUP_REMOVED lines=17> */
.L_x_1463:
[----:B------:R-:W-:Y:S05]  /*1eb0*/  BSYNC B0 ;  /* 0x0000000000007941 */ /* 0x000fea0003800000 */
.L_x_1462:
[----:B------:R-:W-:Y:S01]  /*1ec0*/  IADD3 R23, R20, 0x10, RZ ;  /* 0x0000001014177810 */ /* 0x000fe20007ffe0ff */
        /* <DEDUP_REMOVED lines=12> */
[----:B-1----:R-:W-:Y:S01]  /*1f90*/  @!P2 LEA R18, P3, R8, c[0x0][0x160], 0x1 ;  /* 0x000058000812aa11 */ /* 0x002fe200078608ff */
        /* <DEDUP_REMOVED lines=15> */
.L_x_1465:
[----:B------:R-:W-:Y:S05]  /*2090*/  BSYNC B0 ;  /* 0x0000000000007941 */ /* 0x000fea0003800000 */
.L_x_1464:
[----:B------:R-:W-:Y:S01]  /*20a0*/  IADD3 R9, R20, 0x20, RZ ;  /* 0x0000002014097810 */ /* 0x000fe20007ffe0ff */
[----:B------:R-:W-:Y:S03]  /*20b0*/  BSSY B0, `(.L_x_1466) ;  /* 0x000001c000007945 */ /* 0x000fe60003800000 */
[----:B------:R-:W-:-:S13]  /*20c0*/  ISETP.GE.AND P1, PT, R9, R223, PT ;  /* 0x000000df0900720c */ /* 0x000fda0003f26270 */
[----:B------:R-:W-:Y:S05]  /*20d0*/  @P1 BRA `(.L_x_1467) ;  /* 0x0000019000001947 */ /* 0x000fea0003800000 */
[----:B------:R-:W-:Y:S01]  /*20e0*/  IADD3 R4, P1, R26, 0x20, RZ ;  /* 0x000000201a047810 */ /* 0x000fe20007f3e0ff */
[----:B-1----:R-:W-:Y:S01]  /*20f0*/  IMAD.MOV.U32 R18, RZ, RZ, R10 ;  /* 0x000000ffff127224 */ /* 0x002fe200078e000a */
        /* <DEDUP_REMOVED lines=23> */
.L_x_1467:
[----:B------:R-:W-:Y:S05]  /*2270*/  BSYNC B0 ;  /* 0x0000000000007941 */ /* 0x000fea0003800000 */
.L_x_1466:
[----:B-1----:R-:W-:Y:S01]  /*2280*/  IADD3 R19, R20, 0x30, RZ ;  /* 0x0000003014137810 */ /* 0x002fe20007ffe0ff */
        /* <DEDUP_REMOVED lines=27> */
.L_x_1469:
[----:B------:R-:W-:Y:S05]  /*2440*/  BSYNC B0 ;  /* 0x0000000000007941 */ /* 0x000fea0003800000 */
.L_x_1468:
        /* <DEDUP_REMOVED lines=23> */
.L_x_1471:
[----:B------:R-:W-:Y:S05]  /*25c0*/  BSYNC B0 ;  /* 0x0000000000007941 */ /* 0x000fea0003800000 */
.L_x_1470:
[----:B------:R-:W-:Y:S01]  /*25d0*/  ISETP.GE.AND P1, PT, R23, R8, PT ;  /* 0x000000081700720c */ /* 0x000fe20003f26270 */
[----:B------:R-:W-:Y:S01]  /*25e0*/  IMAD.MOV.U32 R4, RZ, RZ, c[0x0][0x198] ;  /* 0x00006600ff047624 */ /* 0x000fe200078e00ff */
[----:B------:R-:W-:Y:S03]  /*25f0*/  BSSY B0, `(.L_x_1472) ;  /* 0x0000017000007945 */ /* 0x000fe60003800000 */
[C---:B------:R-:W-:Y:S01]  /*2600*/  IMAD.SHL.U32 R226, R4.reuse, 0x10, RZ ;  /* 0x0000001004e27824 */ /* 0x040fe200078e00ff */
[----:B------:R-:W-:-:S07]  /*2610*/  SHF.L.U64.HI R225, R4, R227, c[0x0][0x19c] ;  /* 0x0000670004e17619 */ /* 0x000fce00000102e3 */
[----:B------:R-:W-:Y:S05]  /*2620*/  @P1 BRA `(.L_x_1473) ;  /* 0x0000013000001947 */ /* 0x000fea0003800000 */
[----:B------:R-:W-:Y:S02]  /*2630*/  ISETP.GE.AND P2, PT, R231, c[0x0][0x220], PT ;  /* 0x00008800e7007a0c */ /* 0x000fe40003f46270 */
[----:B--2---:R-:W-:Y:S02]  /*2640*/  IADD3 R11, P3, R226, R2, RZ ;  /* 0x00000002e20b7210 */ /* 0x004fe40007f7e0ff */
[----:B------:R-:W-:-:S03]  /*2650*/  ISETP.GE.AND P1, PT, R40, c[0x0][0x220], PT ;  /* 0x0000880028007a0c */ /* 0x000fc60003f26270 */
[----:B------:R-:W-:-:S06]  /*2660*/  IMAD.X R10, R225, 0x1, R133, P3 ;  /* 0x00000001e10a7824 */ /* 0x000fcc00018e0685 */
[C---:B-1----:R-:W-:Y:S01]  /*2670*/  @!P2 LEA R16, P3, R11.reuse, c[0x0][0x168], 0x1 ;  /* 0x00005a000b10aa11 */ /* 0x042fe200078608ff */
        /* <DEDUP_REMOVED lines=14> */
.L_x_1473:
[----:B------:R-:W-:Y:S05]  /*2760*/  BSYNC B0 ;  /* 0x0000000000007941 */ /* 0x000fea0003800000 */
.L_x_1472:
[----:B------:R-:W-:Y:S01]  /*2770*/  ISETP.GE.AND P1, PT, R9, R8, PT ;  /* 0x000000080900720c */ /* 0x000fe20003f26270 */
[----:B------:R-:W-:-:S12]  /*2780*/  BSSY B0, `(.L_x_1474) ;  /* 0x0000016000007945 */ /* 0x000fd80003800000 */
[----:B------:R-:W-:Y:S05]  /*2790*/  @P1 BRA `(.L_x_1475) ;  /* 0x0000014000001947 */ /* 0x000fea0003800000 */
[----:B------:R-:W-:Y:S01]  /*27a0*/  ISETP.GE.AND P2, PT, R231, c[0x0][0x220], PT ;  /* 0x00008800e7007a0c */ /* 0x000fe20003f46270 */
[----:B--2---:R-:W-:Y:S01]  /*27b0*/  IMAD.MOV.U32 R10, RZ, RZ, c[0x0][0x19c] ;  /* 0x00006700ff0a7624 */ /* 0x004fe200078e00ff */
[----:B------:R-:W-:Y:S02]  /*27c0*/  LEA R11, P3, R4, R2, 0x5 ;  /* 0x00000002040b7211 */ /* 0x000fe400078628ff */
[----:B------:R-:W-:Y:S02]  /*27d0*/  ISETP.GE.AND P1, PT, R40, c[0x0][0x220], PT ;  /* 0x0000880028007a0c */ /* 0x000fe40003f26270 */
[----:B------:R-:W-:-:S07]  /*27e0*/  LEA.HI.X R10, R4, R133, R10, 0x5, P3 ;  /* 0x00000085040a7211 */ /* 0x000fce00018f2c0a */
        /* <DEDUP_REMOVED lines=15> */
.L_x_1475:
[----:B------:R-:W-:Y:S05]  /*28e0*/  BSYNC B0 ;  /* 0x0000000000007941 */ /* 0x000fea0003800000 */
.L_x_1474:
[----:B------:R-:W-:Y:S01]  /*28f0*/  ISETP.GE.AND P1, PT, R19, R8, PT ;  /* 0x000000081300720c */ /* 0x000fe20003f26270 */
[----:B------:R-:W-:-:S12]  /*2900*/  BSSY B0, `(.L_x_1476) ;  /* 0x0000018000007945 */ /* 0x000fd80003800000 */
[----:B------:R-:W-:Y:S05]  /*2910*/  @P1 BRA `(.L_x_1477) ;  /* 0x0000016000001947 */ /* 0x000fea0003800000 */
[----:B------:R-:W-:Y:S01]  /*2920*/  ISETP.GE.AND P2, PT, R231, c[0x0][0x220], PT ;  /* 0x00008800e7007a0c */ /* 0x000fe20003f46270 */
[----:B------:R-:W-:Y:S01]  /*2930*/  IMAD.MOV.U32 R132, RZ, RZ, R2 ;  /* 0x000000ffff847224 */ /* 0x000fe200078e0002 */
[----:B------:R-:W-:Y:S01]  /*2940*/  ULDC UR4, c[0x0][0x19c] ;  /* 0x0000670000047ab9 */ /* 0x000fe20000000800 */
[----:B------:R-:W-:Y:S01]  /*2950*/  ISETP.GE.AND P1, PT, R40, c[0x0][0x220], PT ;  /* 0x0000880028007a0c */ /* 0x000fe20003f26270 */
[----:B------:R-:W-:Y:S01]  /*2960*/  UIMAD UR4, UR4, 0x30, URZ ;  /* 0x00000030040478a4 */ /* 0x000fe2000f8e023f */
[----:B------:R-:W-:-:S05]  /*2970*/  IMAD.WIDE.U32 R26, R4, 0x30, R132 ;  /* 0x00000030041a7825 */ /* 0x000fca00078e0084 */
[----:B--2---:R-:W-:-:S03]  /*2980*/  IADD3 R10, R27, UR4, RZ ;  /* 0x000000041b0a7c10 */ /* 0x004fc6000fffe0ff */
        /* <DEDUP_REMOVED lines=15> */
.L_x_1477:
[----:B------:R-:W-:Y:S05]  /*2a80*/  BSYNC B0 ;  /* 0x0000000000007941 */ /* 0x000fea0003800000 */
.L_x_1476:
[----:B-1----:R-:W-:Y:S01]  /*2a90*/  IADD3 R17, R20, 0x40, RZ ;  /* 0x0000004014117810 */ /* 0x002fe20007ffe0ff */
[----:B------:R-:W-:Y:S03]  /*2aa0*/  BSSY B0, `(.L_x_1478) ;  /* 0x0000017000007945 */ /* 0x000fe60003800000 */
[----:B------:R-:W-:-:S13]  /*2ab0*/  ISETP.GE.AND P1, PT, R17, R8, PT ;  /* 0x000000081100720c */ /* 0x000fda0003f26270 */
[----:B------:R-:W-:Y:S05]  /*2ac0*/  @P1 BRA `(.L_x_1479) ;  /* 0x0000014000001947 */ /* 0x000fea0003800000 */
[----:B------:R-:W-:Y:S01]  /*2ad0*/  ISETP.GE.AND P2, PT, R231, c[0x0][0x220], PT ;  /* 0x00008800e7007a0c */ /* 0x000fe20003f46270 */
[----:B--2---:R-:W-:Y:S01]  /*2ae0*/  IMAD.MOV.U32 R10, RZ, RZ, c[0x0][0x19c] ;  /* 0x00006700ff0a7624 */ /* 0x004fe200078e00ff */
        /* <DEDUP_REMOVED lines=18> */
.L_x_1479:
[----:B------:R-:W-:Y:S05]  /*2c10*/  BSYNC B0 ;  /* 0x0000000000007941 */ /* 0x000fea0003800000 */
.L_x_1478:
[----:B------:R-:W-:Y:S01]  /*2c20*/  IADD3 R15, R20, 0x50, RZ ;  /* 0x00000050140f7810 */ /* 0x000fe20007ffe0ff */
[----:B------:R-:W-:Y:S03]  /*2c30*/  BSSY B0, `(.L_x_1480) ;  /* 0x0000019000007945 */ /* 0x000fe60003800000 */
[----:B------:R-:W-:-:S13]  /*2c40*/  ISETP.GE.AND P1, PT, R15, R8, PT ;  /* 0x000000080f00720c */ /* 0x000fda0003f26270 */
        /* <DEDUP_REMOVED lines=23> */
.L_x_1481:
[----:B------:R-:W-:Y:S05]  /*2dc0*/  BSYNC B0 ;  /* 0x0000000000007941 */ /* 0x000fea0003800000 */
.L_x_1480:
        /* <DEDUP_REMOVED lines=26> */
.L_x_1483:
[----:B------:R-:W-:Y:S05]  /*2f70*/  BSYNC B0 ;  /* 0x0000000000007941 */ /* 0x000fea0003800000 */
.L_x_1482:
[----:B--2---:R-:W-:Y:S01]  /*2f80*/  IADD3 R11, R20, 0x70, RZ ;  /* 0x00000070140b7810 */ /* 0x004fe20007ffe0ff */
        /* <DEDUP_REMOVED lines=9> */
[----:B------:R-:W-:-:S03]  /*3020*/  IADD3 R10, R29, UR4, RZ ;  /* 0x000000041d0a7c10 */ /* 0x000fc6000fffe0ff */
        /* <DEDUP_REMOVED lines=15> */
.L_x_1485:
[----:B------:R-:W-:Y:S05]  /*3120*/  BSYNC B0 ;  /* 0x0000000000007941 */ /* 0x000fea0003800000 */
.L_x_1484:
[----:B------:R-:W0:Y:S01]  /*3130*/  LDGDEPBAR ;  /* 0x00000000000079af */ /* 0x000e220000000000 */
[----:B------:R-:W-:Y:S01]  /*3140*/  ISETP.GE.AND P2, PT, R20, R8, PT ;  /* 0x000000081400720c */ /* 0x000fe20003f46270 */
[----:B------:R-:W-:Y:S01]  /*3150*/  IMAD.SHL.U32 R144, R144, 0x2, RZ ;  /* 0x0000000290907824 */ /* 0x000fe200078e00ff */
[----:B------:R-:W-:Y:S01]  /*3160*/  SHF.R.S32.HI R132, RZ, 0x1f, R25 ;  /* 0x0000001fff847819 */ /* 0x000fe20000011419 */
[----:B------:R-:W-:Y:S01]  /*3170*/  BSSY B0, `(.L_x_1486) ;  /* 0x0000018000007945 */ /* 0x000fe20003800000 */
[----:B------:R-:W-:Y:S02]  /*3180*/  LEA R172, P1, R42, c[0x0][0x170], 0x1 ;  /* 0x00005c002aac7a11 */ /* 0x000fe400078208ff */
[----:B------:R-:W-:Y:S02]  /*3190*/  LEA.HI R132, R132, R25, RZ, 0x2 ;  /* 0x0000001984847211 */ /* 0x000fe400078f10ff */
[----:B------:R-:W-:Y:S02]  /*31a0*/  LOP3.LUT R144, R144, 0x6, RZ, 0xc0, !PT ;  /* 0x0000000690907812 */ /* 0x000fe400078ec0ff */
[----:B------:R-:W-:-:S02]  /*31b0*/  LEA.HI.X R173, R42, c[0x0][0x174], R36, 0x1, P1 ;  /* 0x00005d002aad7a11 */ /* 0x000fc400008f0c24 */
[----:B------:R-:W-:Y:S01]  /*31c0*/  SHF.R.S32.HI R132, RZ, 0x2, R132 ;  /* 0x00000002ff847819 */ /* 0x000fe20000011484 */
[----:B------:R-:W-:-:S04]  /*31d0*/  DEPBAR.LE SB0, 0x0 ;  /* 0x000080000000791a */ /* 0x000fc80000000000 */
[----:B------:R-:W-:Y:S06]  /*31e0*/  BAR.SYNC.DEFER_BLOCKING 0x0 ;  /* 0x0000000000007b1d */ /* 0x000fec0000010000 */
[----:B------:R2:W-:Y:S04]  /*31f0*/  @P2 STS.128 [R230+0xc000], RZ ;  /* 0x00c000ffe6002388 */ /* 0x0005e80000000c00 */
[----:B------:R2:W-:Y:S01]  /*3200*/  @P2 STS.128 [R230+0x10000], RZ ;  /* 0x010000ffe6002388 */ /* 0x0005e20000000c00 */
        /* <DEDUP_REMOVED lines=14> */
.L_x_1487:
[----:B------:R-:W-:Y:S05]  /*32f0*/  BSYNC B0 ;  /* 0x0000000000007941 */ /* 0x000fea0003800000 */
.L_x_1486:
        /* <DEDUP_REMOVED lines=25> */
.L_x_1489:
[----:B------:R-:W-:Y:S05]  /*3490*/  BSYNC B0 ;  /* 0x0000000000007941 */ /* 0x000fea0003800000 */
.L_x_1488:
        /* <DEDUP_REMOVED lines=25> */
.L_x_1491:
[----:B------:R-:W-:Y:S05]  /*3630*/  BSYNC B0 ;  /* 0x0000000000007941 */ /* 0x000fea0003800000 */
.L_x_1490:
        /* <DEDUP_REMOVED lines=26> */
.L_x_1493:
[----:B------:R-:W-:Y:S05]  /*37e0*/  BSYNC B0 ;  /* 0x0000000000007941 */ /* 0x000fea0003800000 */
.L_x_1492:
        /* <DEDUP_REMOVED lines=25> */
.L_x_1495:
[----:B------:R-:W-:Y:S05]  /*3980*/  BSYNC B0 ;  /* 0x0000000000007941 */ /* 0x000fea0003800000 */
.L_x_1494:
        /* <DEDUP_REMOVED lines=26> */
.L_x_1497:
[----:B------:R-:W-:Y:S05]  /*3b30*/  BSYNC B0 ;  /* 0x0000000000007941 */ /* 0x000fea0003800000 */
.L_x_1496:
        /* <DEDUP_REMOVED lines=26> */
.L_x_1499:
[----:B------:R-:W-:Y:S05]  /*3ce0*/  BSYNC B0 ;  /* 0x0000000000007941 */ /* 0x000fea0003800000 */
.L_x_1498:
        /* <DEDUP_REMOVED lines=19> */
[----:B------:R-:W-:Y:S01]  /*3e20*/  IMAD.WIDE.U32 R8, R38, 0xe0, R172 ;  /* 0x000000e026087825 */ /* 0x000fe200078e00ac */
[----:B------:R-:W-:-:S06]  /*3e30*/  UIMAD UR4, UR4, 0xe0, URZ ;  /* 0x000000e0040478a4 */ /* 0x000fcc000f8e023f */
[----:B------:R-:W-:-:S05]  /*3e40*/  IADD3 R9, R9, UR4, RZ ;  /* 0x0000000409097c10 */ /* 0x000fca000fffe0ff */
[----:B------:R-:W-:Y:S01]  /*3e50*/  @!PT LDS RZ, [RZ] ;  /* 0x00000000fffff984 */ /* 0x000fe20000000800 */
[----:B------:R-:W-:Y:S01]  /*3e60*/  @!PT LDS RZ, [RZ] ;  /* 0x00000000fffff984 */ /* 0x000fe20000000800 */
[----:B------:R-:W-:Y:S01]  /*3e70*/  @!PT LDS RZ, [RZ] ;  /* 0x00000000fffff984 */ /* 0x000fe20000000800 */
[----:B------:R1:W-:Y:S02]  /*3e80*/  LDGSTS.E.BYPASS.LTC128B.128 [R230+0x13800], [R8.64+0x80] ;  /* 0x1380008008e67fae */ /* 0x0003e4000b901d4e */
.L_x_1501:
[----:B------:R-:W-:Y:S05]  /*3e90*/  BSYNC B0 ;  /* 0x0000000000007941 */ /* 0x000fea0003800000 */
.L_x_1500:
[----:B------:R-:W-:Y:S01]  /*3ea0*/  LEA.HI R221, R6, R6, RZ, 0x1 ;  /* 0x0000000606dd7211 */ /* 0x000fe200078f08ff */
[----:B------:R-:W-:Y:S01]  /*3eb0*/  IMAD.SHL.U32 R12, R12, 0x40, RZ ;  /* 0x000000400c0c7824 */ /* 0x000fe200078e00ff */
[C---:B------:R-:W-:Y:S01]  /*3ec0*/  R2P PR, R0.reuse, 0x6 ;  /* 0x0000000600007804 */ /* 0x040fe20000000000 */
[----:B-1----:R-:W-:Y:S01]  /*3ed0*/  IMAD.SHL.U32 R8, R0, 0x40, RZ ;  /* 0x0000004000087824 */ /* 0x002fe200078e00ff */
[----:B------:R-:W-:Y:S01]  /*3ee0*/  LOP3.LUT R221, R221, 0xfffffffe, RZ, 0xc0, !PT ;  /* 0xfffffffedddd7812 */ /* 0x000fe200078ec0ff */
[----:B------:R-:W-:Y:S01]  /*3ef0*/  IMAD.SHL.U32 R20, R20, 0x8, RZ ;  /* 0x0000000814147824 */ /* 0x000fe200078e00ff */
[----:B------:R-:W-:Y:S01]  /*3f00*/  LOP3.LUT R11, R12, 0x1c0, RZ, 0xc0, !PT ;  /* 0x000001c00c0b7812 */ /* 0x000fe200078ec0ff */
[----:B------:R-:W-:Y:S01]  /*3f10*/  IMAD.SHL.U32 R41, R14, 0x40, RZ ;  /* 0x000000400e297824 */ /* 0x000fe200078e00ff */
[----:B------:R-:W-:Y:S01]  /*3f20*/  LOP3.LUT R9, R8, 0x1c0, RZ, 0xc0, !PT ;  /* 0x000001c008097812 */ /* 0x000fe200078ec0ff */
[----:B------:R-:W-:Y:S01]  /*3f30*/  IMAD.IADD R221, R6, 0x1, -R221 ;  /* 0x0000000106dd7824 */ /* 0x000fe200078e0add */
[----:B------:R-:W0:Y:S01]  /*3f40*/  LDGDEPBAR ;  /* 0x00000000000079af */ /* 0x000e220000000000 */
[----:B------:R-:W-:Y:S01]  /*3f50*/  IMAD R135, R146, 0x10, R135 ;  /* 0x0000001092877824 */ /* 0x000fe200078e0287 */
[----:B------:R-:W-:Y:S01]  /*3f60*/  LOP3.LUT R20, R9, 0x8, R20, 0xf8, !PT ;  /* 0x0000000809147812 */ /* 0x000fe200078ef814 */
[----:B------:R-:W-:Y:S01]  /*3f70*/  IMAD.SHL.U32 R6, R221, 0x8, RZ ;  /* 0x00000008dd067824 */ /* 0x000fe200078e00ff */
[----:B------:R-:W-:-:S02]  /*3f80*/  LOP3.LUT R41, R41, 0xfffffe00, RZ, 0xc0, !PT ;  /* 0xfffffe0029297812 */ /* 0x000fc400078ec0ff */
[----:B------:R-:W-:Y:S02]  /*3f90*/  SHF.R.U32.HI R9, RZ, 0x3, R9 ;  /* 0x00000003ff097819 */ /* 0x000fe40000011609 */
[----:B------:R-:W-:Y:S02]  /*3fa0*/  LOP3.LUT R6, R11, 0x8, R6, 0xf8, !PT ;  /* 0x000000080b067812 */ /* 0x000fe400078ef806 */
[----:B------:R-:W-:Y:S02]  /*3fb0*/  SHF.R.U32.HI R11, RZ, 0x3, R11 ;  /* 0x00000003ff0b7819 */ /* 0x000fe4000001160b */
[----:B------:R-:W-:Y:S01]  /*3fc0*/  LOP3.LUT R20, R20, R9, RZ, 0x3c, !PT ;  /* 0x0000000914147212 */ /* 0x000fe200078e3cff */
[----:B------:R-:W-:Y:S01]  /*3fd0*/  IMAD R9, R146, 0x400, R41 ;  /* 0x0000040092097824 */ /* 0x000fe200078e0229 */
[----:B------:R-:W-:Y:S02]  /*3fe0*/  LOP3.LUT R6, R6, R11, RZ, 0x3c, !PT ;  /* 0x0000000b06067212 */ /* 0x000fe400078e3cff */
[----:B------:R-:W-:Y:S01]  /*3ff0*/  IADD3 R135, R135, 0x1, R132 ;  /* 0x0000000187877810 */ /* 0x000fe20007ffe084 */
[----:B------:R-:W-:-:S02]  /*4000*/  IMAD R221, R221, 0x200, R20 ;  /* 0x00000200dddd7824 */ /* 0x000fc400078e0214 */
[----:B------:R-:W-:Y:S01]  /*4010*/  IMAD.IADD R222, R6, 0x1, R9 ;  /* 0x0000000106de7824 */ /* 0x000fe200078e0209 */
[----:B------:R-:W-:Y:S01]  /*4020*/  IADD3 R135, R134, R135, -R148 ;  /* 0x0000008786877210 */ /* 0x000fe20007ffe894 */
[----:B------:R-:W-:Y:S02]  /*4030*/  IMAD.SHL.U32 R221, R221, 0x2, RZ ;  /* 0x00000002dddd7824 */ /* 0x000fe400078e00ff */
[----:B------:R-:W-:Y:S01]  /*4040*/  IMAD.SHL.U32 R222, R222, 0x2, RZ ;  /* 0x00000002dede7824 */ /* 0x000fe200078e00ff */
[----:B------:R-:W-:Y:S02]  /*4050*/  IADD3 R135, R135, c[0x0][0x2e8], RZ ;  /* 0x0000ba0087877a10 */ /* 0x000fe40007ffe0ff */
[----:B------:R-:W-:Y:S01]  /*4060*/  LDSM.16.M88.4 R64, [R221+0x4000] ;  /* 0x00400000dd40783b */ /* 0x000fe20000000200 */
[----:B------:R-:W-:Y:S01]  /*4070*/  IADD3 R0, R221, 0x4000, RZ ;  /* 0x00004000dd007810 */ /* 0x000fe20007ffe0ff */
[----:B------:R-:W-:Y:S01]  /*4080*/  IMAD R220, R7, 0x2, R222 ;  /* 0x0000000207dc7824 */ /* 0x000fe200078e02de */
[----:B------:R-:W-:Y:S01]  /*4090*/  IADD3 R219, R221, 0x4020, RZ ;  /* 0x00004020dddb7810 */ /* 0x000fe20007ffe0ff */
[----:B------:R-:W1:Y:S01]  /*40a0*/  LDSM.16.M88.4 R100, [R222] ;  /* 0x00000000de64783b */ /* 0x000e620000000200 */
[----:B------:R-:W-:Y:S01]  /*40b0*/  @P1 IADD3 R219, R0, -0x20, RZ ;  /* 0xffffffe000db1810 */ /* 0x000fe20007ffe0ff */
[----:B------:R-:W-:-:S02]  /*40c0*/  IMAD.MOV.U32 R0, RZ, RZ, 0x40 ;  /* 0x00000040ff007424 */ /* 0x000fc400078e00ff */
[----:B------:R-:W5:Y:S01]  /*40d0*/  LDSM.16.M88.4 R56, [R221+0x4800] ;  /* 0x00480000dd38783b */ /* 0x000f620000000200 */
[----:B------:R-:W-:Y:S01]  /*40e0*/  IMAD R218, R5, 0x2, R222 ;  /* 0x0000000205da7824 */ /* 0x000fe200078e02de */
[----:B------:R-:W-:Y:S01]  /*40f0*/  IADD3 R211, R219, 0x800, RZ ;  /* 0x00000800dbd37810 */ /* 0x000fe20007ffe0ff */
[----:B------:R-:W-:Y:S01]  /*4100*/  IMAD R217, R5, 0x2, R220 ;  /* 0x0000000205d97824 */ /* 0x000fe200078e02dc */
[----:B------:R-:W2:Y:S01]  /*4110*/  LDSM.16.M88.4 R48, [R221+0x5000] ;  /* 0x00500000dd30783b */ /* 0x000ea20000000200 */
[----:B------:R-:W-:Y:S02]  /*4120*/  SEL R0, R0, 0xffffffc0, !P2 ;  /* 0xffffffc000007807 */ /* 0x000fe40005000000 */
[C---:B------:R-:W-:Y:S01]  /*4130*/  IADD3 R210, R219.reuse, 0x1000, RZ ;  /* 0x00001000dbd27810 */ /* 0x040fe20007ffe0ff */
[----:B------:R-:W3:Y:S01]  /*4140*/  LDSM.16.M88.4 R32, [R221+0x5800] ;  /* 0x00580000dd20783b */ /* 0x000ee20000000200 */
[----:B------:R-:W-:Y:S01]  /*4150*/  IADD3 R209, R219, 0x1800, RZ ;  /* 0x00001800dbd17810 */ /* 0x000fe20007ffe0ff */
[----:B------:R-:W-:Y:S01]  /*4160*/  IMAD.IADD R215, R221, 0x1, R0 ;  /* 0x00000001ddd77824 */ /* 0x000fe200078e0200 */
[C---:B------:R-:W-:Y:S01]  /*4170*/  IADD3 R208, R219.reuse, 0x2000, RZ ;  /* 0x00002000dbd07810 */ /* 0x040fe20007ffe0ff */
[----:B------:R-:W4:Y:S01]  /*4180*/  LDSM.16.M88.4 R24, [R221+0x6000] ;  /* 0x00600000dd18783b */ /* 0x000f220000000200 */
[----:B------:R-:W-:Y:S01]  /*4190*/  IMAD.IADD R204, R0, 0x1, R219 ;  /* 0x0000000100cc7824 */ /* 0x000fe200078e02db */
[----:B------:R-:W-:Y:S01]  /*41a0*/  IADD3 R207, R219, 0x2800, RZ ;  /* 0x00002800dbcf7810 */ /* 0x000fe20007ffe0ff */
[----:B------:R-:W-:Y:S01]  /*41b0*/  IMAD.IADD R0, R3, 0x1, R144 ;  /* 0x0000000103007824 */ /* 0x000fe200078e0290 */
[----:B------:R-:W2:Y:S01]  /*41c0*/  LDSM.16.M88.4 R116, [R221+0x6800] ;  /* 0x00680000dd74783b */ /* 0x000ea20000000200 */
[----:B------:R-:W-:-:S02]  /*41d0*/  IADD3 R206, R219, 0x3000, RZ ;  /* 0x00003000dbce7810 */ /* 0x000fc40007ffe0ff */
[C---:B------:R-:W-:Y:S01]  /*41e0*/  IADD3 R205, R219.reuse, 0x3800, RZ ;  /* 0x00003800dbcd7810 */ /* 0x040fe20007ffe0ff */
[----:B------:R-:W2:Y:S01]  /*41f0*/  LDSM.16.M88.4 R108, [R221+0x7000] ;  /* 0x00700000dd6c783b */ /* 0x000ea20000000200 */
[C---:B------:R-:W-:Y:S02]  /*4200*/  IADD3 R203, R219.reuse, 0x4000, RZ ;  /* 0x00004000dbcb7810 */ /* 0x040fe40007ffe0ff */
[C---:B------:R-:W-:Y:S01]  /*4210*/  IADD3 R202, R219.reuse, 0x4800, RZ ;  /* 0x00004800dbca7810 */ /* 0x040fe20007ffe0ff */
[----:B------:R-:W2:Y:S01]  /*4220*/  LDSM.16.M88.4 R72, [R221+0x7800] ;  /* 0x00780000dd48783b */ /* 0x000ea20000000200 */
[C---:B------:R-:W-:Y:S02]  /*4230*/  IADD3 R201, R219.reuse, 0x5000, RZ ;  /* 0x00005000dbc97810 */ /* 0x040fe40007ffe0ff */
[C---:B------:R-:W-:Y:S01]  /*4240*/  IADD3 R200, R219.reuse, 0x5800, RZ ;  /* 0x00005800dbc87810 */ /* 0x040fe20007ffe0ff */
[----:B------:R-:W-:Y:S01]  /*4250*/  LDSM.16.M88.4 R20, [R219] ;  /* 0x00000000db14783b */ /* 0x000fe20000000200 */
[----:B------:R-:W-:-:S02]  /*4260*/  IADD3 R199, R219, 0x6000, RZ ;  /* 0x00006000dbc77810 */ /* 0x000fc40007ffe0ff */
[C---:B------:R-:W-:Y:S01]  /*4270*/  IADD3 R198, R219.reuse, 0x6800, RZ ;  /* 0x00006800dbc67810 */ /* 0x040fe20007ffe0ff */
[----:B------:R-:W3:Y:S01]  /*4280*/  LDSM.16.M88.4 R8, [R220] ;  /* 0x00000000dc08783b */ /* 0x000ee20000000200 */
[C---:B------:R-:W-:Y:S02]  /*4290*/  IADD3 R197, R219.reuse, 0x7000, RZ ;  /* 0x00007000dbc57810 */ /* 0x040fe40007ffe0ff */
[----:B------:R-:W-:Y:S01]  /*42a0*/  IADD3 R196, R219, 0x7800, RZ ;  /* 0x00007800dbc47810 */ /* 0x000fe20007ffe0ff */
[----:B------:R-:W3:Y:S01]  /*42b0*/  LDSM.16.M88.4 R16, [R219+0x800] ;  /* 0x00080000db10783b */ /* 0x000ee20000000200 */
[C---:B-1----:R-:W-:Y:S03]  /*42c0*/  HMMA.16816.F32 R68, R100.reuse, R64, RZ ;  /* 0x000000406444723c */ /* 0x042fe600000018ff */
[----:B------:R-:W1:Y:S04]  /*42d0*/  LDSM.16.M88.4 R12, [R219+0x1000] ;  /* 0x00100000db0c783b */ /* 0x000e680000000200 */
[----:B------:R-:W1:Y:S01]  /*42e0*/  LDSM.16.M88.4 R80, [R219+0x1800] ;  /* 0x00180000db50783b */ /* 0x000e620000000200 */
[C---:B-----5:R-:W-:Y:S03]  /*42f0*/  HMMA.16816.F32 R60, R100.reuse, R56, RZ ;  /* 0x00000038643c723c */ /* 0x060fe600000018ff */
[----:B------:R-:W5:Y:S04]  /*4300*/  LDSM.16.M88.4 R76, [R219+0x2000] ;  /* 0x00200000db4c783b */ /* 0x000f680000000200 */
[----:B------:R-:W-:Y:S01]  /*4310*/  LDSM.16.M88.4 R92, [R218] ;  /* 0x00000000da5c783b */ /* 0x000fe20000000200 */
[C---:B------:R-:W-:Y:S03]  /*4320*/  HMMA.16816.F32 R64, R100.reuse, R66, RZ ;  /* 0x000000426440723c */ /* 0x040fe600000018ff */
        /* <DEDUP_REMOVED lines=8> */
[C---:B------:R-:W-:Y:S03]  /*43b0*/  HMMA.16816.F32 R48, R100.reuse, R50, RZ ;  /* 0x000000326430723c */ /* 0x040fe600000018ff */
[----:B------:R-:W-:Y:S05]  /*43c0*/  LDSM.16.M88.4 R136, [R219+0x6800] ;  /* 0x00680000db88783b */ /* 0x000fea0000000200 */
[C---:B---3--:R-:W-:Y:S08]  /*43d0*/  HMMA.16816.F32 R44, R100.reuse, R32, RZ ;  /* 0x00000020642c723c */ /* 0x048ff000000018ff */
        /* <DEDUP_REMOVED lines=9> */
[----:B------:R-:W2:Y:S07]  /*4470*/  LDSM.16.M88.4 R72, [R219+0x2800] ;  /* 0x00280000db48783b */ /* 0x000eae0000000200 */
[C---:B------:R-:W-:Y:S08]  /*4480*/  HMMA.16816.F32 R68, R8.reuse, R20, R68 ;  /* 0x000000140844723c */ /* 0x040ff00000001844 */
        /* <DEDUP_REMOVED lines=13> */
[----:B------:R-:W-:Y:S07]  /*4560*/  LDSM.16.M88.4 R76, [R204] ;  /* 0x00000000cc4c783b */ /* 0x000fee0000000200 */
[C---:B--2---:R-:W-:Y:S08]  /*4570*/  HMMA.16816.F32 R120, R8.reuse, R72, R120 ;  /* 0x000000480878723c */ /* 0x044ff00000001878 */
[C---:B------:R-:W-:Y:S01]  /*4580*/  HMMA.16816.F32 R116, R8.reuse, R74, R116 ;  /* 0x0000004a0874723c */ /* 0x040fe20000001874 */
[----:B------:R-:W-:Y:S07]  /*4590*/  LDSM.16.M88.4 R72, [R215+0x6800] ;  /* 0x00680000d748783b */ /* 0x000fee0000000200 */
[C---:B---3--:R-:W-:Y:S08]  /*45a0*/  HMMA.16816.F32 R112, R8.reuse, R20, R112 ;  /* 0x000000140870723c */ /* 0x048ff00000001870 */
[C---:B------:R-:W-:Y:S01]  /*45b0*/  HMMA.16816.F32 R108, R8.reuse, R22, R108 ;  /* 0x00000016086c723c */ /* 0x040fe2000000186c */
[----:B------:R-:W-:Y:S07]  /*45c0*/  LDSM.16.M88.4 R20, [R217] ;  /* 0x00000000d914783b */ /* 0x000fee0000000200 */
[C---:B----4-:R-:W-:Y:S08]  /*45d0*/  HMMA.16816.F32 R104, R8.reuse, R16, R104 ;  /* 0x000000100868723c */ /* 0x050ff00000001868 */
[----:B------:R-:W-:Y:S01]  /*45e0*/  HMMA.16816.F32 R100, R8, R18, R100 ;  /* 0x000000120864723c */ /* 0x000fe20000001864 */
[----:B------:R-:W2:Y:S04]  /*45f0*/  LDSM.16.M88.4 R8, [R215+0x7000] ;  /* 0x00700000d708783b */ /* 0x000ea80000000200 */
[----:B------:R-:W-:Y:S03]  /*4600*/  LDSM.16.M88.4 R16, [R204+0x1000] ;  /* 0x00100000cc10783b */ /* 0x000fe60000000200 */
[C---:B-1----:R-:W-:Y:S08]  /*4610*/  HMMA.16816.F32 R68, R92.reuse, R12, R68 ;  /* 0x0000000c5c44723c */ /* 0x042ff00000001844 */
[C---:B------:R-:W-:Y:S01]  /*4620*/  HMMA.16816.F32 R64, R92.reuse, R14, R64 ;  /* 0x0000000e5c40723c */ /* 0x040fe20000001840 */
[----:B------:R-:W1:Y:S07]  /*4630*/  LDSM.16.M88.4 R12, [R204+0x800] ;  /* 0x00080000cc0c783b */ /* 0x000e6e0000000200 */
[C---:B------:R-:W-:Y:S08]  /*4640*/  HMMA.16816.F32 R60, R92.reuse, R124, R60 ;  /* 0x0000007c5c3c723c */ /* 0x040ff0000000183c */
[C---:B------:R-:W-:Y:S01]  /*4650*/  HMMA.16816.F32 R56, R92.reuse, R126, R56 ;  /* 0x0000007e5c38723c */ /* 0x040fe20000001838 */
[----:B------:R-:W-:Y:S07]  /*4660*/  LDSM.16.M88.4 R124, [R219+0x7800] ;  /* 0x00780000db7c783b */ /* 0x000fee0000000200 */
[C---:B------:R-:W-:Y:S08]  /*4670*/  HMMA.16816.F32 R44, R92.reuse, R84, R44 ;  /* 0x000000545c2c723c */ /* 0x040ff0000000182c */
[C---:B--2---:R-:W-:Y:S08]  /*4680*/  HMMA.16816.F32 R112, R92.reuse, R8, R112 ;  /* 0x000000085c70723c */ /* 0x044ff00000001870 */
[C---:B------:R-:W-:Y:S01]  /*4690*/  HMMA.16816.F32 R108, R92.reuse, R10, R108 ;  /* 0x0000000a5c6c723c */ /* 0x040fe2000000186c */
[----:B------:R-:W2:Y:S07]  /*46a0*/  LDSM.16.M88.4 R8, [R204+0x3000] ;  /* 0x00300000cc08783b */ /* 0x000eae0000000200 */
[----:B------:R-:W-:Y:S01]  /*46b0*/  HMMA.16816.F32 R32, R92, R86, R32 ;  /* 0x000000565c20723c */ /* 0x000fe20000001820 */
[----:B------:R-:W3:Y:S07]  /*46c0*/  LDSM.16.M88.4 R84, [R204+0x2000] ;  /* 0x00200000cc54783b */ /* 0x000eee0000000200 */
[C---:B------:R-:W-:Y:S08]  /*46d0*/  HMMA.16816.F32 R68, R20.reuse, R76, R68 ;  /* 0x0000004c1444723c */ /* 0x040ff00000001844 */
[C---:B------:R-:W-:Y:S01]  /*46e0*/  HMMA.16816.F32 R64, R20.reuse, R78, R64 ;  /* 0x0000004e1440723c */ /* 0x040fe20000001840 */
[----:B------:R-:W-:Y:S07]  /*46f0*/  LDSM.16.M88.4 R76, [R222+0x2000] ;  /* 0x00200000de4c783b */ /* 0x000fee0000000200 */
        /* <DEDUP_REMOVED lines=11> */
[----:B------:R-:W5:Y:S07]  /*47b0*/  LDSM.16.M88.4 R72, [R204+0x3800] ;  /* 0x00380000cc48783b */ /* 0x000f6e0000000200 */
[C---:B------:R-:W-:Y:S08]  /*47c0*/  HMMA.16816.F32 R104, R92.reuse, R96, R104 ;  /* 0x000000605c68723c */ /* 0x040ff00000001868 */
[----:B------:R-:W-:Y:S01]  /*47d0*/  HMMA.16816.F32 R100, R92, R98, R100 ;  /* 0x000000625c64723c */ /* 0x000fe20000001864 */
[----:B------:R-:W1:Y:S04]  /*47e0*/  LDSM.16.M88.4 R96, [R221+0x9000] ;  /* 0x00900000dd60783b */ /* 0x000e680000000200 */
[----:B------:R-:W-:Y:S03]  /*47f0*/  LDSM.16.M88.4 R92, [R221+0x9800] ;  /* 0x00980000dd5c783b */ /* 0x000fe60000000200 */
[C---:B--2---:R-:W-:Y:S08]  /*4800*/  HMMA.16816.F32 R112, R20.reuse, R8, R112 ;  /* 0x000000081470723c */ /* 0x044ff00000001870 */
[C---:B------:R-:W-:Y:S01]  /*4810*/  HMMA.16816.F32 R108, R20.reuse, R10, R108 ;  /* 0x0000000a146c723c */ /* 0x040fe2000000186c */
[----:B------:R-:W2:Y:S07]  /*4820*/  LDSM.16.M88.4 R8, [R221+0xa000] ;  /* 0x00a00000dd08783b */ /* 0x000eae0000000200 */
[C---:B------:R-:W-:Y:S08]  /*4830*/  HMMA.16816.F32 R52, R20.reuse, R16, R52 ;  /* 0x000000101434723c */ /* 0x040ff00000001834 */
[C---:B------:R-:W-:Y:S01]  /*4840*/  HMMA.16816.F32 R48, R20.reuse, R18, R48 ;  /* 0x000000121430723c */ /* 0x040fe20000001830 */
[----:B------:R-:W2:Y:S07]  /*4850*/  LDSM.16.M88.4 R16, [R221+0x8800] ;  /* 0x00880000dd10783b */ /* 0x000eae0000000200 */
[C---:B---3--:R-:W-:Y:S08]  /*4860*/  HMMA.16816.F32 R28, R20.reuse, R84, R28 ;  /* 0x00000054141c723c */ /* 0x048ff0000000181c */
[----:B------:R-:W-:Y:S01]  /*4870*/  HMMA.16816.F32 R24, R20, R86, R24 ;  /* 0x000000561418723c */ /* 0x000fe20000001818 */
[----:B------:R-:W-:Y:S07]  /*4880*/  LDSM.16.M88.4 R84, [R221+0xb000] ;  /* 0x00b00000dd54783b */ /* 0x000fee0000000200 */
[C---:B-1----:R-:W-:Y:S08]  /*4890*/  HMMA.16816.F32 R68, R76.reuse, R12, R68 ;  /* 0x0000000c4c44723c */ /* 0x042ff00000001844 */
[----:B------:R-:W-:Y:S01]  /*48a0*/  HMMA.16816.F32 R64, R76, R14, R64 ;  /* 0x0000000e4c40723c */ /* 0x000fe20000001840 */
[----:B------:R-:W1:Y:S07]  /*48b0*/  LDSM.16.M88.4 R12, [R219+0x5000] ;  /* 0x00500000db0c783b */ /* 0x000e6e0000000200 */
[C---:B----4-:R-:W-:Y:S08]  /*48c0*/  HMMA.16816.F32 R120, R20.reuse, R80, R120 ;  /* 0x000000501478723c */ /* 0x050ff00000001878 */
[C---:B------:R-:W-:Y:S01]  /*48d0*/  HMMA.16816.F32 R116, R20.reuse, R82, R116 ;  /* 0x000000521474723c */ /* 0x040fe20000001874 */
[----:B------:R-:W3:Y:S07]  /*48e0*/  LDSM.16.M88.4 R80, [R221+0xb800] ;  /* 0x00b80000dd50783b */ /* 0x000eee0000000200 */
[C---:B-----5:R-:W-:Y:S08]  /*48f0*/  HMMA.16816.F32 R104, R20.reuse, R72, R104 ;  /* 0x000000481468723c */ /* 0x060ff00000001868 */
[----:B------:R-:W-:Y:S01]  /*4900*/  HMMA.16816.F32 R100, R20, R74, R100 ;  /* 0x0000004a1464723c */ /* 0x000fe20000001864 */
[----:B------:R-:W4:Y:S07]  /*4910*/  LDSM.16.M88.4 R72, [R219+0x4000] ;  /* 0x00400000db48783b */ /* 0x000f2e0000000200 */
[C---:B------:R-:W-:Y:S08]  /*4920*/  HMMA.16816.F32 R52, R76.reuse, R96, R52 ;  /* 0x000000604c34723c */ /* 0x040ff00000001834 */
[----:B------:R-:W-:Y:S01]  /*4930*/  HMMA.16816.F32 R48, R76, R98, R48 ;  /* 0x000000624c30723c */ /* 0x000fe20000001830 */
[----:B------:R-:W-:Y:S07]  /*4940*/  LDSM.16.M88.4 R96, [R215+0x8000] ;  /* 0x00800000d760783b */ /* 0x000fee0000000200 */
[C---:B------:R-:W-:Y:S08]  /*4950*/  HMMA.16816.F32 R44, R20.reuse, R88, R44 ;  /* 0x00000058142c723c */ /* 0x040ff0000000182c */
[----:B------:R-:W-:Y:S01]  /*4960*/  HMMA.16816.F32 R32, R20, R90, R32 ;  /* 0x0000005a1420723c */ /* 0x000fe20000001820 */
[----:B------:R-:W5:Y:S04]  /*4970*/  LDSM.16.M88.4 R20, [R219+0x4800] ;  /* 0x00480000db14783b */ /* 0x000f680000000200 */
[----:B------:R-:W-:Y:S03]  /*4980*/  LDSM.16.M88.4 R88, [R221+0xa800] ;  /* 0x00a80000dd58783b */ /* 0x000fe60000000200 */
[C---:B--2---:R-:W-:Y:S08]  /*4990*/  HMMA.16816.F32 R28, R76.reuse, R8, R28 ;  /* 0x000000084c1c723c */ /* 0x044ff0000000181c */
[C---:B------:R-:W-:Y:S01]  /*49a0*/  HMMA.16816.F32 R24, R76.reuse, R10, R24 ;  /* 0x0000000a4c18723c */ /* 0x040fe20000001818 */
[----:B------:R-:W2:Y:S07]  /*49b0*/  LDSM.16.M88.4 R8, [R219+0x6000] ;  /* 0x00600000db08783b */ /* 0x000eae0000000200 */
[C---:B------:R-:W-:Y:S08]  /*49c0*/  HMMA.16816.F32 R60, R76.reuse, R16, R60 ;  /* 0x000000104c3c723c */ /* 0x040ff0000000183c */
        /* <DEDUP_REMOVED lines=10> */
[----:B------:R-:W1:Y:S07]  /*4a70*/  LDSM.16.M88.4 R92, [R215+0x8800] ;  /* 0x00880000d75c783b */ /* 0x000e6e0000000200 */
[C---:B---3--:R-:W-:Y:S08]  /*4a80*/  HMMA.16816.F32 R104, R76.reuse, R80, R104 ;  /* 0x000000504c68723c */ /* 0x048ff00000001868 */
[----:B------:R-:W-:Y:S01]  /*4a90*/  HMMA.16816.F32 R100, R76, R82, R100 ;  /* 0x000000524c64723c */ /* 0x000fe20000001864 */
[----:B------:R-:W-:Y:S07]  /*4aa0*/  LDSM.16.M88.4 R80, [R215+0xa000] ;  /* 0x00a00000d750783b */ /* 0x000fee0000000200 */
[C---:B----4-:R-:W-:Y:S08]  /*4ab0*/  HMMA.16816.F32 R68, R140.reuse, R72, R68 ;  /* 0x000000488c44723c */ /* 0x050ff00000001844 */
[C---:B------:R-:W-:Y:S01]  /*4ac0*/  HMMA.16816.F32 R64, R140.reuse, R74, R64 ;  /* 0x0000004a8c40723c */ /* 0x040fe20000001840 */
[----:B------:R-:W3:Y:S07]  /*4ad0*/  LDSM.16.M88.4 R72, [R215+0xb000] ;  /* 0x00b00000d748783b */ /* 0x000eee0000000200 */
[C---:B-----5:R-:W-:Y:S08]  /*4ae0*/  HMMA.16816.F32 R60, R140.reuse, R20, R60 ;  /* 0x000000148c3c723c */ /* 0x060ff0000000183c */
[C---:B------:R-:W-:Y:S01]  /*4af0*/  HMMA.16816.F32 R56, R140.reuse, R22, R56 ;  /* 0x000000168c38723c */ /* 0x040fe20000001838 */
[----:B------:R-:W-:Y:S07]  /*4b00*/  LDSM.16.M88.4 R20, [R204+0x4000] ;  /* 0x00400000cc14783b */ /* 0x000fee0000000200 */
[C---:B--2---:R-:W-:Y:S08]  /*4b10*/  HMMA.16816.F32 R28, R140.reuse, R8, R28 ;  /* 0x000000088c1c723c */ /* 0x044ff0000000181c */
[----:B------:R-:W-:Y:S01]  /*4b20*/  HMMA.16816.F32 R24, R140, R10, R24 ;  /* 0x0000000a8c18723c */ /* 0x000fe20000001818 */
[----:B------:R-:W2:Y:S07]  /*4b30*/  LDSM.16.M88.4 R8, [R217+0x2000] ;  /* 0x00200000d908783b */ /* 0x000eae0000000200 */
[C---:B------:R-:W-:Y:S08]  /*4b40*/  HMMA.16816.F32 R120, R76.reuse, R88, R120 ;  /* 0x000000584c78723c */ /* 0x040ff00000001878 */
[----:B------:R-:W-:Y:S01]  /*4b50*/  HMMA.16816.F32 R116, R76, R90, R116 ;  /* 0x0000005a4c74723c */ /* 0x000fe20000001874 */
[----:B------:R-:W4:Y:S04]  /*4b60*/  LDSM.16.M88.4 R88, [R215+0x9000] ;  /* 0x00900000d758783b */ /* 0x000f280000000200 */
[----:B------:R-:W-:Y:S03]  /*4b70*/  LDSM.16.M88.4 R76, [R215+0xa800] ;  /* 0x00a80000d74c783b */ /* 0x000fe60000000200 */
[C---:B------:R-:W-:Y:S08]  /*4b80*/  HMMA.16816.F32 R112, R140.reuse, R128, R112 ;  /* 0x000000808c70723c */ /* 0x040ff00000001870 */
[C---:B------:R-:W-:Y:S08]  /*4b90*/  HMMA.16816.F32 R108, R140.reuse, R130, R108 ;  /* 0x000000828c6c723c */ /* 0x040ff0000000186c */
[C---:B------:R-:W-:Y:S08]  /*4ba0*/  HMMA.16816.F32 R44, R140.reuse, R16, R44 ;  /* 0x000000108c2c723c */ /* 0x040ff0000000182c */
[C---:B------:R-:W-:Y:S01]  /*4bb0*/  HMMA.16816.F32 R32, R140.reuse, R18, R32 ;  /* 0x000000128c20723c */ /* 0x040fe20000001820 */
[----:B------:R-:W5:Y:S07]  /*4bc0*/  LDSM.16.M88.4 R16, [R215+0xb800] ;  /* 0x00b80000d710783b */ /* 0x000f6e0000000200 */
[C---:B------:R-:W-:Y:S08]  /*4bd0*/  HMMA.16816.F32 R104, R140.reuse, R124, R104 ;  /* 0x0000007c8c68723c */ /* 0x040ff00000001868 */
[----:B------:R-:W-:Y:S01]  /*4be0*/  HMMA.16816.F32 R100, R140, R126, R100 ;  /* 0x0000007e8c64723c */ /* 0x000fe20000001864 */
[----:B------:R-:W2:Y:S07]  /*4bf0*/  LDSM.16.M88.4 R124, [R204+0x4800] ;  /* 0x00480000cc7c783b */ /* 0x000eae0000000200 */
[C---:B-1----:R-:W-:Y:S08]  /*4c00*/  HMMA.16816.F32 R68, R12.reuse, R96, R68 ;  /* 0x000000600c44723c */ /* 0x042ff00000001844 */
[C---:B------:R-:W-:Y:S08]  /*4c10*/  HMMA.16816.F32 R64, R12.reuse, R98, R64 ;  /* 0x000000620c40723c */ /* 0x040ff00000001840 */
[----:B------:R-:W-:Y:S08]  /*4c20*/  HMMA.16816.F32 R60, R12, R92, R60 ;  /* 0x0000005c0c3c723c */ /* 0x000ff0000000183c */
[C---:B------:R-:W-:Y:S08]  /*4c30*/  HMMA.16816.F32 R120, R140.reuse, R136, R120 ;  /* 0x000000888c78723c */ /* 0x040ff00000001878 */
[----:B------:R-:W-:Y:S08]  /*4c40*/  HMMA.16816.F32 R116, R140, R138, R116 ;  /* 0x0000008a8c74723c */ /* 0x000ff00000001874 */
[C---:B---3--:R-:W-:Y:S08]  /*4c50*/  HMMA.16816.F32 R112, R12.reuse, R72, R112 ;  /* 0x000000480c70723c */ /* 0x048ff00000001870 */
[----:B------:R-:W-:Y:S01]  /*4c60*/  HMMA.16816.F32 R108, R12, R74, R108 ;  /* 0x0000004a0c6c723c */ /* 0x000fe2000000186c */
[----:B------:R-:W1:Y:S07]  /*4c70*/  LDSM.16.M88.4 R72, [R204+0x5000] ;  /* 0x00500000cc48783b */ /* 0x000e6e0000000200 */
[C---:B--2---:R-:W-:Y:S07]  /*4c80*/  HMMA.16816.F32 R68, R8.reuse, R20, R68 ;  /* 0x000000140844723c */ /* 0x044fee0000001844 */
[C---:B------:R-:W-:Y:S01]  /*4c90*/  IADD3 R20, R0.reuse, 0x19, RZ ;  /* 0x0000001900147810 */ /* 0x040fe20007ffe0ff */
[----:B------:R-:W-:Y:S01]  /*4ca0*/  HMMA.16816.F32 R64, R8, R22, R64 ;  /* 0x000000160840723c */ /* 0x000fe20000001840 */
[----:B------:R-:W-:-:S07]  /*4cb0*/  IADD3 R21, R0, 0x21, RZ ;  /* 0x0000002100157810 */ /* 0x000fce0007ffe0ff */
[C---:B----4-:R-:W-:Y:S08]  /*4cc0*/  HMMA.16816.F32 R52, R12.reuse, R88, R52 ;  /* 0x000000580c34723c */ /* 0x050ff00000001834 */
[----:B-----5:R-:W-:Y:S07]  /*4cd0*/  HMMA.16816.F32 R104, R12, R16, R104 ;  /* 0x000000100c68723c */ /* 0x020fee0000001868 */
[C---:B------:R-:W-:Y:S01]  /*4ce0*/  IADD3 R17, R135.reuse, 0x8, RZ ;  /* 0x0000000887117810 */ /* 0x040fe20007ffe0ff */
[----:B------:R-:W-:Y:S01]  /*4cf0*/  HMMA.16816.F32 R60, R8, R124, R60 ;  /* 0x0000007c083c723c */ /* 0x000fe2000000183c */
[----:B------:R-:W-:-:S02]  /*4d00*/  IMNMX R135, R135, R134, PT ;  /* 0x0000008687877217 */ /* 0x000fc40003800200 */
[----:B------:R-:W-:Y:S02]  /*4d10*/  IADD3 R16, R0, 0x1, RZ ;  /* 0x0000000100107810 */ /* 0x000fe40007ffe0ff */
[----:B------:R-:W-:Y:S02]  /*4d20*/  IMNMX R134, R17, R134, PT ;  /* 0x0000008611867217 */ /* 0x000fe40003800200 */
[C---:B------:R-:W-:Y:S01]  /*4d30*/  ISETP.GE.AND P5, PT, R16.reuse, R135, PT ;  /* 0x000000871000720c */ /* 0x040fe20003fa6270 */
[----:B------:R-:W-:Y:S01]  /*4d40*/  HMMA.16816.F32 R56, R12, R94, R56 ;  /* 0x0000005e0c38723c */ /* 0x000fe20000001838 */
[----:B------:R-:W-:Y:S02]  /*4d50*/  ISETP.GE.AND P6, PT, R16, R134, PT ;  /* 0x000000861000720c */ /* 0x000fe40003fc6270 */
[C---:B------:R-:W-:Y:S02]  /*4d60*/  IADD3 R16, R0.reuse, 0x8, RZ ;  /* 0x0000000800107810 */ /* 0x040fe40007ffe0ff */
[----:B------:R-:W-:-:S02]  /*4d70*/  IADD3 R17, R0, 0x9, RZ ;  /* 0x0000000900117810 */ /* 0x000fc40007ffe0ff */
[CC--:B------:R-:W-:Y:S01]  /*4d80*/  ISETP.GE.AND P3, PT, R16.reuse, R135.reuse, PT ;  /* 0x000000871000720c */ /* 0x0c0fe20003f66270 */
[C---:B------:R-:W-:Y:S01]  /*4d90*/  HMMA.16816.F32 R48, R12.reuse, R90, R48 ;  /* 0x0000005a0c30723c */ /* 0x040fe20000001830 */
[-C--:B------:R-:W-:Y:S02]  /*4da0*/  ISETP.GE.AND P2, PT, R16, R134.reuse, PT ;  /* 0x000000861000720c */ /* 0x080fe40003f46270 */
[C---:B------:R-:W-:Y:S02]  /*4db0*/  IADD3 R16, R0.reuse, 0x10, RZ ;  /* 0x0000001000107810 */ /* 0x040fe40007ffe0ff */
[C---:B------:R-:W-:Y:S02]  /*4dc0*/  ISETP.GE.AND P1, PT, R17.reuse, R135, PT ;  /* 0x000000871100720c */ /* 0x040fe40003f26270 */
[----:B------:R-:W-:Y:S01]  /*4dd0*/  ISETP.GE.AND P4, PT, R17, R134, PT ;  /* 0x000000861100720c */ /* 0x000fe20003f86270 */
[----:B------:R-:W-:Y:S01]  /*4de0*/  HMMA.16816.F32 R44, R12, R84, R44 ;  /* 0x000000540c2c723c */ /* 0x000fe2000000182c */
[----:B------:R-:W-:-:S02]  /*4df0*/  IADD3 R17, R0, 0x11, RZ ;  /* 0x0000001100117810 */ /* 0x000fc40007ffe0ff */
[----:B------:R-:W-:Y:S02]  /*4e00*/  FSEL R65, R65, -INF , !P1 ;  /* 0xff80000041417808 */ /* 0x000fe40004800000 */
[----:B------:R-:W-:-:S03]  /*4e10*/  ISETP.GE.AND P1, PT, R17, R134, PT ;  /* 0x000000861100720c */ /* 0x000fc60003f26270 */
[----:B------:R-:W-:Y:S01]  /*4e20*/  HMMA.16816.F32 R32, R12, R86, R32 ;  /* 0x000000560c20723c */ /* 0x000fe20000001820 */
[----:B------:R-:W-:-:S07]  /*4e30*/  FSEL R98, R63, -INF , !P1 ;  /* 0xff8000003f627808 */ /* 0x000fce0004800000 */
[C---:B------:R-:W-:Y:S07]  /*4e40*/  HMMA.16816.F32 R28, R12.reuse, R80, R28 ;  /* 0x000000500c1c723c */ /* 0x040fee000000181c */
[----:B------:R-:W-:Y:S01]  /*4e50*/  FSEL R80, R66, -INF , !P2 ;  /* 0xff80000042507808 */ /* 0x000fe20005000000 */
[----:B------:R-:W-:Y:S01]  /*4e60*/  HMMA.16816.F32 R24, R12, R82, R24 ;  /* 0x000000520c18723c */ /* 0x000fe20000001818 */
[----:B------:R-:W-:-:S04]  /*4e70*/  ISETP.GE.AND P2, PT, R17, R135, PT ;  /* 0x000000871100720c */ /* 0x000fc80003f46270 */
[----:B------:R-:W-:Y:S02]  /*4e80*/  FSEL R91, R61, -INF , !P2 ;  /* 0xff8000003d5b7808 */ /* 0x000fe40005000000 */
[----:B------:R-:W-:Y:S01]  /*4e90*/  ISETP.GE.AND P2, PT, R20, R134, PT ;  /* 0x000000861400720c */ /* 0x000fe20003f46270 */
[C---:B------:R-:W-:Y:S07]  /*4ea0*/  HMMA.16816.F32 R120, R12.reuse, R76, R120 ;  /* 0x0000004c0c78723c */ /* 0x040fee0000001878 */
[----:B------:R-:W-:Y:S01]  /*4eb0*/  FSEL R77, R69, -INF , !P5 ;  /* 0xff800000454d7808 */ /* 0x000fe20006800000 */
[----:B------:R-:W-:Y:S01]  /*4ec0*/  HMMA.16816.F32 R116, R12, R78, R116 ;  /* 0x0000004e0c74723c */ /* 0x000fe20000001874 */
[----:B------:R-:W-:-:S02]  /*4ed0*/  FSEL R69, R64, -INF , !P3 ;  /* 0xff80000040457808 */ /* 0x000fc40005800000 */
[C---:B------:R-:W-:Y:S02]  /*4ee0*/  ISETP.GE.AND P5, PT, R16.reuse, R135, PT ;  /* 0x000000871000720c */ /* 0x040fe40003fa6270 */
[-C--:B------:R-:W-:Y:S02]  /*4ef0*/  ISETP.GE.AND P3, PT, R16, R134.reuse, PT ;  /* 0x000000861000720c */ /* 0x080fe40003f66270 */
[----:B------:R-:W-:Y:S01]  /*4f00*/  IADD3 R16, R0, 0x18, RZ ;  /* 0x0000001800107810 */ /* 0x000fe20007ffe0ff */
[----:B------:R-:W-:Y:S01]  /*4f10*/  HMMA.16816.F32 R100, R12, R18, R100 ;  /* 0x000000120c64723c */ /* 0x000fe20000001864 */
[----:B------:R-:W2:Y:S01]  /*4f20*/  LDSM.16.M88.4 R12, [R204+0x5800] ;  /* 0x00580000cc0c783b */ /* 0x000ea20000000200 */
[----:B------:R-:W-:Y:S02]  /*4f30*/  FSEL R81, R60, -INF , !P5 ;  /* 0xff8000003c517808 */ /* 0x000fe40006800000 */
[----:B------:R-:W-:Y:S02]  /*4f40*/  ISETP.GE.AND P5, PT, R16, R134, PT ;  /* 0x000000861000720c */ /* 0x000fe40003fa6270 */
[----:B------:R-:W-:-:S02]  /*4f50*/  FSEL R96, R62, -INF , !P3 ;  /* 0xff8000003e607808 */ /* 0x000fc40005800000 */
[----:B-1----:R-:W-:Y:S01]  /*4f60*/  HMMA.16816.F32 R52, R8, R72, R52 ;  /* 0x000000480834723c */ /* 0x002fe20000001834 */
[----:B------:R-:W-:Y:S02]  /*4f70*/  ISETP.GE.AND P3, PT, R20, R135, PT ;  /* 0x000000871400720c */ /* 0x000fe40003f66270 */
[----:B------:R-:W-:-:S04]  /*4f80*/  IADD3 R20, R0, 0x20, RZ ;  /* 0x0000002000147810 */ /* 0x000fc80007ffe0ff */
[----:B------:R-:W-:Y:S01]  /*4f90*/  FSEL R72, R67, -INF , !P4 ;  /* 0xff80000043487808 */ /* 0x000fe20006000000 */
[----:B------:R-:W-:Y:S01]  /*4fa0*/  HMMA.16816.F32 R56, R8, R126, R56 ;  /* 0x0000007e0838723c */ /* 0x000fe20000001838 */
[-C--:B------:R-:W-:Y:S02]  /*4fb0*/  ISETP.GE.AND P4, PT, R16, R135.reuse, PT ;  /* 0x000000871000720c */ /* 0x080fe40003f86270 */
[----:B------:R-:W1:Y:S01]  /*4fc0*/  LDSM.16.M88.4 R16, [R204+0x6000] ;  /* 0x00600000cc10783b */ /* 0x000e620000000200 */
[----:B------:R-:W-:-:S04]  /*4fd0*/  ISETP.GE.AND P1, PT, R20, R135, PT ;  /* 0x000000871400720c */ /* 0x000fc80003f26270 */
[----:B------:R-:W-:Y:S08]  /*4fe0*/  HMMA.16816.F32 R48, R8, R74, R48 ;  /* 0x0000004a0830723c */ /* 0x000ff00000001830 */
[----:B------:R-:W-:-:S08]  /*4ff0*/  FSEL R181, R52, -INF , !P1 ;  /* 0xff80000034b57808 */ /* 0x000fd00004800000 */
[----:B------:R-:W-:Y:S01]  /*5000*/  FSEL R97, R56, -INF , !P4 ;  /* 0xff80000038617808 */ /* 0x000fe20006000000 */
[C---:B--2---:R-:W-:Y:S01]  /*5010*/  HMMA.16816.F32 R44, R8.reuse, R12, R44 ;  /* 0x0000000c082c723c */ /* 0x044fe2000000182c */
[----:B------:R-:W-:Y:S02]  /*5020*/  FSEL R188, R58, -INF , !P5 ;  /* 0xff8000003abc7808 */ /* 0x000fe40006800000 */
[----:B------:R-:W-:Y:S02]  /*5030*/  ISETP.GE.AND P4, PT, R20, R134, PT ;  /* 0x000000861400720c */ /* 0x000fe40003f86270 */
[----:B------:R-:W-:Y:S02]  /*5040*/  ISETP.GE.AND P5, PT, R21, R135, PT ;  /* 0x000000871500720c */ /* 0x000fe40003fa6270 */
[C---:B------:R-:W-:Y:S01]  /*5050*/  IADD3 R20, R0.reuse, 0x28, RZ ;  /* 0x0000002800147810 */ /* 0x040fe20007ffe0ff */
[----:B------:R-:W-:Y:S01]  /*5060*/  HMMA.16816.F32 R32, R8, R14, R32 ;  /* 0x0000000e0820723c */ /* 0x000fe20000001820 */
[----:B------:R-:W-:-:S02]  /*5070*/  IADD3 R12, R0, 0x29, RZ ;  /* 0x00000029000c7810 */ /* 0x000fc40007ffe0ff */
[----:B------:R-:W-:Y:S02]  /*5080*/  FSEL R89, R57, -INF , !P3 ;  /* 0xff80000039597808 */ /* 0x000fe40005800000 */
[----:B------:R-:W-:Y:S02]  /*5090*/  FSEL R186, R59, -INF , !P2 ;  /* 0xff8000003bba7808 */ /* 0x000fe40005000000 */
[----:B------:R-:W-:Y:S02]  /*50a0*/  FSEL R182, R54, -INF , !P4 ;  /* 0xff80000036b67808 */ /* 0x000fe40006000000 */
[----:B------:R-:W-:Y:S01]  /*50b0*/  FSEL R179, R53, -INF , !P5 ;  /* 0xff80000035b37808 */ /* 0x000fe20006800000 */
[----:B-1----:R-:W-:Y:S01]  /*50c0*/  HMMA.16816.F32 R28, R8, R16, R28 ;  /* 0x00000010081c723c */ /* 0x002fe2000000181c */
[----:B------:R-:W-:Y:S02]  /*50d0*/  ISETP.GE.AND P3, PT, R21, R134, PT ;  /* 0x000000861500720c */ /* 0x000fe40003f66270 */
[----:B------:R-:W-:-:S02]  /*50e0*/  ISETP.GE.AND P2, PT, R20, R135, PT ;  /* 0x000000871400720c */ /* 0x000fc40003f46270 */
[C---:B------:R-:W-:Y:S02]  /*50f0*/  ISETP.GE.AND P4, PT, R12.reuse, R135, PT ;  /* 0x000000870c00720c */ /* 0x040fe40003f86270 */
[-C--:B------:R-:W-:Y:S01]  /*5100*/  ISETP.GE.AND P5, PT, R12, R134.reuse, PT ;  /* 0x000000860c00720c */ /* 0x080fe20003fa6270 */
[----:B------:R-:W-:Y:S01]  /*5110*/  HMMA.16816.F32 R24, R8, R18, R24 ;  /* 0x000000120818723c */ /* 0x000fe20000001818 */
[----:B------:R-:W-:Y:S02]  /*5120*/  ISETP.GE.AND P1, PT, R20, R134, PT ;  /* 0x000000861400720c */ /* 0x000fe40003f26270 */
[----:B------:R-:W-:Y:S01]  /*5130*/  IADD3 R12, R0, 0x30, RZ ;  /* 0x00000030000c7810 */ /* 0x000fe20007ffe0ff */
[----:B------:R-:W1:Y:S01]  /*5140*/  LDSM.16.M88.4 R20, [R204+0x6800] ;  /* 0x00680000cc14783b */ /* 0x000e620000000200 */
[----:B------:R-:W-:Y:S02]  /*5150*/  FSEL R184, R55, -INF , !P3 ;  /* 0xff80000037b87808 */ /* 0x000fe40005800000 */
[----:B------:R-:W-:-:S02]  /*5160*/  FSEL R183, R48, -INF , !P2 ;  /* 0xff80000030b77808 */ /* 0x000fc40005000000 */
[CC--:B------:R-:W-:Y:S02]  /*5170*/  ISETP.GE.AND P3, PT, R12.reuse, R135.reuse, PT ;  /* 0x000000870c00720c */ /* 0x0c0fe40003f66270 */
[----:B------:R-:W-:Y:S02]  /*5180*/  ISETP.GE.AND P2, PT, R12, R134, PT ;  /* 0x000000860c00720c */ /* 0x000fe40003f46270 */
[C---:B------:R-:W-:Y:S02]  /*5190*/  IADD3 R13, R0.reuse, 0x31, RZ ;  /* 0x00000031000d7810 */ /* 0x040fe40007ffe0ff */
[----:B------:R-:W-:Y:S02]  /*51a0*/  IADD3 R12, R0, 0x38, RZ ;  /* 0x00000038000c7810 */ /* 0x000fe40007ffe0ff */
[----:B------:R-:W-:Y:S02]  /*51b0*/  FSEL R146, R50, -INF , !P1 ;  /* 0xff80000032927808 */ /* 0x000fe40004800000 */
[----:B------:R-:W-:-:S02]  /*51c0*/  ISETP.GE.AND P1, PT, R13, R135, PT ;  /* 0x000000870d00720c */ /* 0x000fc40003f26270 */
[----:B------:R-:W-:Y:S02]  /*51d0*/  FSEL R49, R49, -INF , !P4 ;  /* 0xff80000031317808 */ /* 0x000fe40006000000 */
[----:B------:R-:W-:Y:S02]  /*51e0*/  FSEL R144, R51, -INF , !P5 ;  /* 0xff80000033907808 */ /* 0x000fe40006800000 */
[----:B------:R-:W-:Y:S02]  /*51f0*/  FSEL R137, R44, -INF , !P3 ;  /* 0xff8000002c897808 */ /* 0x000fe40005800000 */
[----:B------:R-:W-:Y:S02]  /*5200*/  ISETP.GE.AND P4, PT, R13, R134, PT ;  /* 0x000000860d00720c */ /* 0x000fe40003f86270 */
[----:B------:R-:W-:Y:S02]  /*5210*/  IADD3 R16, R0, 0x39, RZ ;  /* 0x0000003900107810 */ /* 0x000fe40007ffe0ff */
[----:B------:R-:W-:-:S02]  /*5220*/  ISETP.GE.AND P5, PT, R12, R135, PT ;  /* 0x000000870c00720c */ /* 0x000fc40003fa6270 */
[-C--:B------:R-:W-:Y:S02]  /*5230*/  ISETP.GE.AND P3, PT, R12, R134.reuse, PT ;  /* 0x000000860c00720c */ /* 0x080fe40003f66270 */
[----:B------:R-:W2:Y:S01]  /*5240*/  LDSM.16.M88.4 R12, [R204+0x7000] ;  /* 0x00700000cc0c783b */ /* 0x000ea20000000200 */
[----:B------:R-:W-:Y:S02]  /*5250*/  FSEL R148, R46, -INF , !P2 ;  /* 0xff8000002e947808 */ /* 0x000fe40005000000 */
[----:B------:R-:W-:Y:S02]  /*5260*/  FSEL R147, R45, -INF , !P1 ;  /* 0xff8000002d937808 */ /* 0x000fe40004800000 */
[C---:B------:R-:W-:Y:S02]  /*5270*/  ISETP.GE.AND P2, PT, R16.reuse, R135, PT ;  /* 0x000000871000720c */ /* 0x040fe40003f46270 */
[----:B------:R-:W-:Y:S02]  /*5280*/  ISETP.GE.AND P1, PT, R16, R134, PT ;  /* 0x000000861000720c */ /* 0x000fe40003f26270 */
[C---:B------:R-:W-:Y:S01]  /*5290*/  IADD3 R16, R0.reuse, 0x40, RZ ;  /* 0x0000004000107810 */ /* 0x040fe20007ffe0ff */
[----:B-1----:R-:W-:Y:S01]  /*52a0*/  HMMA.16816.F32 R120, R8, R20, R120 ;  /* 0x000000140878723c */ /* 0x002fe20000001878 */
[----:B------:R-:W-:-:S02]  /*52b0*/  IADD3 R17, R0, 0x41, RZ ;  /* 0x0000004100117810 */ /* 0x000fc40007ffe0ff */
[----:B------:R-:W-:Y:S02]  /*52c0*/  FSEL R162, R47, -INF , !P4 ;  /* 0xff8000002fa27808 */ /* 0x000fe40006000000 */
[----:B------:R-:W-:Y:S02]  /*52d0*/  FSEL R151, R32, -INF , !P5 ;  /* 0xff80000020977808 */ /* 0x000fe40006800000 */
[----:B------:R-:W-:Y:S01]  /*52e0*/  FSEL R160, R34, -INF , !P3 ;  /* 0xff80000022a07808 */ /* 0x000fe20005800000 */
[----:B------:R-:W-:Y:S01]  /*52f0*/  HMMA.16816.F32 R116, R8, R22, R116 ;  /* 0x000000160874723c */ /* 0x000fe20000001874 */
[----:B------:R-:W-:Y:S02]  /*5300*/  FSEL R149, R33, -INF , !P2 ;  /* 0xff80000021957808 */ /* 0x000fe40005000000 */
[C---:B------:R-:W-:Y:S02]  /*5310*/  ISETP.GE.AND P4, PT, R16.reuse, R135, PT ;  /* 0x000000871000720c */ /* 0x040fe40003f86270 */
[----:B------:R-:W-:-:S02]  /*5320*/  ISETP.GE.AND P5, PT, R16, R134, PT ;  /* 0x000000861000720c */ /* 0x000fc40003fa6270 */
[C---:B------:R-:W-:Y:S02]  /*5330*/  ISETP.GE.AND P3, PT, R17.reuse, R135, PT ;  /* 0x000000871100720c */ /* 0x040fe40003f66270 */
[----:B------:R-:W-:Y:S02]  /*5340*/  ISETP.GE.AND P2, PT, R17, R134, PT ;  /* 0x000000861100720c */ /* 0x000fe40003f46270 */
[----:B------:R-:W1:Y:S01]  /*5350*/  LDSM.16.M88.4 R16, [R204+0x7800] ;  /* 0x00780000cc10783b */ /* 0x000e620000000200 */
[----:B------:R-:W-:Y:S01]  /*5360*/  IADD3 R32, R0, 0x48, RZ ;  /* 0x0000004800207810 */ /* 0x000fe20007ffe0ff */
[----:B------:R-:W-:-:S04]  /*5370*/  DEPBAR.LE SB0, 0x0 ;  /* 0x000080000000791a */ /* 0x000fc80000000000 */
[----:B------:R-:W-:Y:S02]  /*5380*/  IADD3 R20, R0, 0x49, RZ ;  /* 0x0000004900147810 */ /* 0x000fe40007ffe0ff */
[----:B------:R-:W-:Y:S02]  /*5390*/  FSEL R154, R35, -INF , !P1 ;  /* 0xff800000239a7808 */ /* 0x000fe40004800000 */
[----:B------:R-:W-:Y:S01]  /*53a0*/  FSEL R167, R28, -INF , !P4 ;  /* 0xff8000001ca77808 */ /* 0x000fe20006000000 */
[----:B--2---:R-:W-:Y:S01]  /*53b0*/  HMMA.16816.F32 R112, R8, R12, R112 ;  /* 0x0000000c0870723c */ /* 0x004fe20000001870 */
[----:B------:R-:W-:Y:S02]  /*53c0*/  FSEL R180, R30, -INF , !P5 ;  /* 0xff8000001eb47808 */ /* 0x000fe40006800000 */
[----:B------:R-:W-:Y:S02]  /*53d0*/  FSEL R161, R29, -INF , !P3 ;  /* 0xff8000001da17808 */ /* 0x000fe40005800000 */
[----:B------:R-:W-:-:S02]  /*53e0*/  ISETP.GE.AND P1, PT, R32, R135, PT ;  /* 0x000000872000720c */ /* 0x000fc40003f26270 */
[-C--:B------:R-:W-:Y:S01]  /*53f0*/  ISETP.GE.AND P4, PT, R32, R134.reuse, PT ;  /* 0x000000862000720c */ /* 0x080fe20003f86270 */
[----:B------:R-:W-:Y:S01]  /*5400*/  HMMA.16816.F32 R108, R8, R14, R108 ;  /* 0x0000000e086c723c */ /* 0x000fe2000000186c */
[C---:B------:R-:W-:Y:S02]  /*5410*/  ISETP.GE.AND P5, PT, R20.reuse, R135, PT ;  /* 0x000000871400720c */ /* 0x040fe40003fa6270 */
[----:B------:R-:W-:Y:S02]  /*5420*/  ISETP.GE.AND P3, PT, R20, R134, PT ;  /* 0x000000861400720c */ /* 0x000fe40003f66270 */
[C---:B------:R-:W-:Y:S02]  /*5430*/  IADD3 R20, R0.reuse, 0x50, RZ ;  /* 0x0000005000147810 */ /* 0x040fe40007ffe0ff */
[----:B------:R-:W-:Y:S02]  /*5440*/  IADD3 R21, R0, 0x51, RZ ;  /* 0x0000005100157810 */ /* 0x000fe40007ffe0ff */
[----:B------:R-:W-:-:S02]  /*5450*/  FSEL R166, R31, -INF , !P2 ;  /* 0xff8000001fa67808 */ /* 0x000fc40005000000 */
[----:B------:R-:W-:Y:S02]  /*5460*/  FSEL R163, R24, -INF , !P1 ;  /* 0xff80000018a37808 */ /* 0x000fe40004800000 */
[----:B------:R-:W-:Y:S02]  /*5470*/  FSEL R170, R26, -INF , !P4 ;  /* 0xff8000001aaa7808 */ /* 0x000fe40006000000 */
[CC--:B------:R-:W-:Y:S02]  /*5480*/  ISETP.GE.AND P2, PT, R20.reuse, R135.reuse, PT ;  /* 0x000000871400720c */ /* 0x0c0fe40003f46270 */
[----:B------:R-:W-:Y:S02]  /*5490*/  ISETP.GE.AND P1, PT, R20, R134, PT ;  /* 0x000000861400720c */ /* 0x000fe40003f26270 */
[----:B------:R-:W-:Y:S01]  /*54a0*/  ISETP.GE.AND P4, PT, R21, R135, PT ;  /* 0x000000871500720c */ /* 0x000fe20003f86270 */
[----:B-1----:R-:W-:Y:S01]  /*54b0*/  HMMA.16816.F32 R104, R8, R16, R104 ;  /* 0x000000100868723c */ /* 0x002fe20000001868 */
[----:B------:R-:W-:-:S02]  /*54c0*/  IADD3 R20, R0, 0x58, RZ ;  /* 0x0000005800147810 */ /* 0x000fc40007ffe0ff */
[----:B------:R-:W-:Y:S02]  /*54d0*/  IADD3 R12, R0, 0x59, RZ ;  /* 0x00000059000c7810 */ /* 0x000fe40007ffe0ff */
[----:B------:R-:W-:Y:S02]  /*54e0*/  FSEL R178, R27, -INF , !P3 ;  /* 0xff8000001bb27808 */ /* 0x000fe40005800000 */
[----:B------:R-:W-:Y:S01]  /*54f0*/  FSEL R177, R120, -INF , !P2 ;  /* 0xff80000078b17808 */ /* 0x000fe20005000000 */
[----:B------:R-:W-:Y:S01]  /*5500*/  HMMA.16816.F32 R100, R8, R18, R100 ;  /* 0x000000120864723c */ /* 0x000fe20000001864 */
[----:B------:R-:W-:Y:S02]  /*5510*/  FSEL R176, R122, -INF , !P1 ;  /* 0xff8000007ab07808 */ /* 0x000fe40004800000 */
[----:B------:R-:W-:Y:S02]  /*5520*/  FSEL R175, R121, -INF , !P4 ;  /* 0xff80000079af7808 */ /* 0x000fe40006000000 */
[----:B------:R-:W-:-:S02]  /*5530*/  ISETP.GE.AND P3, PT, R20, R135, PT ;  /* 0x000000871400720c */ /* 0x000fc40003f66270 */
[-C--:B------:R-:W-:Y:S02]  /*5540*/  ISETP.GE.AND P2, PT, R20, R134.reuse, PT ;  /* 0x000000861400720c */ /* 0x080fe40003f46270 */
[C---:B------:R-:W-:Y:S02]  /*5550*/  ISETP.GE.AND P1, PT, R12.reuse, R135, PT ;  /* 0x000000870c00720c */ /* 0x040fe40003f26270 */
[----:B------:R-:W-:Y:S02]  /*5560*/  ISETP.GE.AND P4, PT, R12, R134, PT ;  /* 0x000000860c00720c */ /* 0x000fe40003f86270 */
[C---:B------:R-:W-:Y:S02]  /*5570*/  IADD3 R12, R0.reuse, 0x60, RZ ;  /* 0x00000060000c7810 */ /* 0x040fe40007ffe0ff */
[----:B------:R-:W-:Y:S02]  /*5580*/  IADD3 R13, R0, 0x61, RZ ;  /* 0x00000061000d7810 */ /* 0x000fe40007ffe0ff */
[----:B------:R-:W-:-:S02]  /*5590*/  FSEL R171, R116, -INF , !P3 ;  /* 0xff80000074ab7808 */ /* 0x000fc40005800000 */
[----:B------:R-:W-:Y:S02]  /*55a0*/  FSEL R168, R118, -INF , !P2 ;  /* 0xff80000076a87808 */ /* 0x000fe40005000000 */
[----:B------:R-:W-:Y:S02]  /*55b0*/  FSEL R169, R117, -INF , !P1 ;  /* 0xff80000075a97808 */ /* 0x000fe40004800000 */
[----:B------:R-:W-:Y:S01]  /*55c0*/  FSEL R165, R25, -INF , !P5 ;  /* 0xff80000019a57808 */ /* 0x000fe20006800000 */
[----:B------:R-:W-:Y:S01]  /*55d0*/  BAR.SYNC.DEFER_BLOCKING 0x0 ;  /* 0x0000000000007b1d */ /* 0x000fe20000010000 */
[-C--:B------:R-:W-:Y:S02]  /*55e0*/  ISETP.GE.AND P3, PT, R12, R134.reuse, PT ;  /* 0x000000860c00720c */ /* 0x080fe40003f66270 */
[C---:B------:R-:W-:Y:S02]  /*55f0*/  ISETP.GE.AND P2, PT, R13.reuse, R135, PT ;  /* 0x000000870d00720c */ /* 0x040fe40003f46270 */
[----:B------:R-:W-:-:S02]  /*5600*/  ISETP.GE.AND P1, PT, R13, R134, PT ;  /* 0x000000860d00720c */ /* 0x000fc40003f26270 */
[----:B------:R-:W-:Y:S02]  /*5610*/  ISETP.GE.AND P5, PT, R21, R134, PT ;  /* 0x000000861500720c */ /* 0x000fe40003fa6270 */
[----:B------:R-:W-:Y:S02]  /*5620*/  IADD3 R13, R0, 0x69, RZ ;  /* 0x00000069000d7810 */ /* 0x000fe40007ffe0ff */
[----:B------:R-:W-:Y:S02]  /*5630*/  FSEL R158, R114, -INF , !P3 ;  /* 0xff800000729e7808 */ /* 0x000fe40005800000 */
[----:B------:R-:W-:Y:S02]  /*5640*/  FSEL R174, R123, -INF , !P5 ;  /* 0xff8000007bae7808 */ /* 0x000fe40006800000 */
[-C--:B------:R-:W-:Y:S02]  /*5650*/  ISETP.GE.AND P3, PT, R13, R135.reuse, PT ;  /* 0x000000870d00720c */ /* 0x080fe40003f66270 */
[----:B------:R-:W-:-:S02]  /*5660*/  ISETP.GE.AND P5, PT, R12, R135, PT ;  /* 0x000000870c00720c */ /* 0x000fc40003fa6270 */
[C---:B------:R-:W-:Y:S02]  /*5670*/  IADD3 R8, R0.reuse, 0x71, RZ ;  /* 0x0000007100087810 */ /* 0x040fe40007ffe0ff */
[----:B------:R-:W-:Y:S02]  /*5680*/  IADD3 R12, R0, 0x68, RZ ;  /* 0x00000068000c7810 */ /* 0x000fe40007ffe0ff */
[----:B------:R-:W-:Y:S02]  /*5690*/  FSEL R153, R109, -INF , !P3 ;  /* 0xff8000006d997808 */ /* 0x000fe40005800000 */
[----:B------:R-:W-:Y:S02]  /*56a0*/  FSEL R164, R119, -INF , !P4 ;  /* 0xff80000077a47808 */ /* 0x000fe40006000000 */
[----:B------:R-:W-:Y:S02]  /*56b0*/  FSEL R159, R112, -INF , !P5 ;  /* 0xff800000709f7808 */ /* 0x000fe40006800000 */
[----:B------:R-:W-:-:S02]  /*56c0*/  ISETP.GE.AND P3, PT, R8, R134, PT ;  /* 0x000000860800720c */ /* 0x000fc40003f66270 */
[C---:B------:R-:W-:Y:S02]  /*56d0*/  ISETP.GE.AND P4, PT, R12.reuse, R135, PT ;  /* 0x000000870c00720c */ /* 0x040fe40003f86270 */
[----:B------:R-:W-:Y:S02]  /*56e0*/  ISETP.GE.AND P5, PT, R12, R134, PT ;  /* 0x000000860c00720c */ /* 0x000fe40003fa6270 */
[----:B------:R-:W-:Y:S02]  /*56f0*/  IADD3 R12, R0, 0x70, RZ ;  /* 0x00000070000c7810 */ /* 0x000fe40007ffe0ff */
[----:B------:R-:W-:Y:S02]  /*5700*/  FSEL R138, R107, -INF , !P3 ;  /* 0xff8000006b8a7808 */ /* 0x000fe40005800000 */
[----:B------:R-:W-:Y:S02]  /*5710*/  FSEL R157, R113, -INF , !P2 ;  /* 0xff800000719d7808 */ /* 0x000fe40005000000 */
[----:B------:R-:W-:-:S02]  /*5720*/  FSEL R156, R115, -INF , !P1 ;  /* 0xff800000739c7808 */ /* 0x000fc40004800000 */
[----:B------:R-:W-:Y:S02]  /*5730*/  ISETP.GT.AND P3, PT, R229, R224, PT ;  /* 0x000000e0e500720c */ /* 0x000fe40003f64270 */
[----:B------:R-:W-:Y:S02]  /*5740*/  ISETP.GE.AND P2, PT, R13, R134, PT ;  /* 0x000000860d00720c */ /* 0x000fe40003f46270 */
[-C--:B------:R-:W-:Y:S02]  /*5750*/  ISETP.GE.AND P1, PT, R12, R135.reuse, PT ;  /* 0x000000870c00720c */ /* 0x080fe40003f26270 */
[----:B------:R-:W-:Y:S02]  /*5760*/  IADD3 R9, R0, 0x78, RZ ;  /* 0x0000007800097810 */ /* 0x000fe40007ffe0ff */
[----:B------:R-:W-:Y:S02]  /*5770*/  FSEL R152, R110, -INF , !P5 ;  /* 0xff8000006e987808 */ /* 0x000fe40006800000 */
[----:B------:R-:W-:-:S02]  /*5780*/  ISETP.GE.AND P5, PT, R8, R135, PT ;  /* 0x000000870800720c */ /* 0x000fc40003fa6270 */
[----:B------:R-:W-:Y:S02]  /*5790*/  FSEL R155, R108, -INF , !P4 ;  /* 0xff8000006c9b7808 */ /* 0x000fe40006000000 */
[----:B------:R-:W-:Y:S02]  /*57a0*/  FSEL R150, R111, -INF , !P2 ;  /* 0xff8000006f967808 */ /* 0x000fe40005000000 */
[----:B------:R-:W-:Y:S02]  /*57b0*/  FSEL R8, R71, -INF , !P6 ;  /* 0xff80000047087808 */ /* 0x000fe40007000000 */
[----:B------:R-:W-:Y:S02]  /*57c0*/  FSEL R145, R104, -INF , !P1 ;  /* 0xff80000068917808 */ /* 0x000fe40004800000 */
[----:B------:R-:W-:Y:S02]  /*57d0*/  ISETP.GE.AND P4, PT, R12, R134, PT ;  /* 0x000000860c00720c */ /* 0x000fe40003f86270 */
[----:B------:R-:W-:-:S02]  /*57e0*/  ISETP.GE.AND P6, PT, R9, R135, PT ;  /* 0x000000870900720c */ /* 0x000fc40003fc6270 */
[----:B------:R-:W-:Y:S02]  /*57f0*/  ISETP.GE.AND P2, PT, R9, R134, PT ;  /* 0x000000860900720c */ /* 0x000fe40003f46270 */
[C---:B------:R-:W-:Y:S02]  /*5800*/  ISETP.GE.AND P1, PT, R0.reuse, R135, PT ;  /* 0x000000870000720c */ /* 0x040fe40003f26270 */
[----:B------:R-:W-:Y:S02]  /*5810*/  IADD3 R9, R0, 0x79, RZ ;  /* 0x0000007900097810 */ /* 0x000fe40007ffe0ff */
[----:B------:R-:W-:Y:S02]  /*5820*/  FSEL R140, R106, -INF , !P4 ;  /* 0xff8000006a8c7808 */ /* 0x000fe40006000000 */
[----:B------:R-:W-:Y:S02]  /*5830*/  FSEL R143, R105, -INF , !P5 ;  /* 0xff800000698f7808 */ /* 0x000fe40006800000 */
[----:B------:R-:W-:-:S02]  /*5840*/  FSEL R68, R68, -INF , !P1 ;  /* 0xff80000044447808 */ /* 0x000fc40004800000 */
[-C--:B------:R-:W-:Y:S02]  /*5850*/  ISETP.GE.AND P4, PT, R0, R134.reuse, PT ;  /* 0x000000860000720c */ /* 0x080fe40003f86270 */
[C---:B------:R-:W-:Y:S02]  /*5860*/  ISETP.GE.AND P5, PT, R9.reuse, R135, PT ;  /* 0x000000870900720c */ /* 0x040fe40003fa6270 */
[----:B------:R-:W-:Y:S02]  /*5870*/  ISETP.GE.AND P1, PT, R9, R134, PT ;  /* 0x000000860900720c */ /* 0x000fe40003f26270 */
[----:B------:R-:W-:Y:S02]  /*5880*/  LOP3.LUT R0, R6, R41, RZ, 0xfc, !PT ;  /* 0x0000002906007212 */ /* 0x000fe400078efcff */
[----:B------:R-:W-:Y:S02]  /*5890*/  FSEL R70, R70, -INF , !P4 ;  /* 0xff80000046467808 */ /* 0x000fe40006000000 */
[----:B------:R-:W-:-:S02]  /*58a0*/  FSEL R141, R100, -INF , !P6 ;  /* 0xff800000648d7808 */ /* 0x000fc40007000000 */
[----:B------:R-:W-:Y:S02]  /*58b0*/  FSEL R136, R102, -INF , !P2 ;  /* 0xff80000066887808 */ /* 0x000fe40005000000 */
[----:B------:R-:W-:Y:S02]  /*58c0*/  FSEL R139, R101, -INF , !P5 ;  /* 0xff800000658b7808 */ /* 0x000fe40006800000 */
[----:B------:R-:W-:Y:S01]  /*58d0*/  FSEL R66, R103, -INF , !P1 ;  /* 0xff80000067427808 */ /* 0x000fe20004800000 */
[----:B------:R-:W-:Y:S05]  /*58e0*/  @!P3 BRA `(.L_x_1502) ;  /* 0x00000e200000b947 */ /* 0x000fea0003800000 */
[----:B------:R-:W-:Y:S05]  /*58f0*/  @!P0 BRA `(.L_x_1503) ;  /* 0x0000039000008947 */ /* 0x000fea0003800000 */
[----:B------:R-:W1:Y:S01]  /*5900*/  I2F.RP R10, R39 ;  /* 0x00000027000a7306 */ /* 0x000e620000209400 */
[----:B------:R-:W-:Y:S02]  /*5910*/  IADD3 R12, R3, -0x80, RZ ;  /* 0xffffff80030c7810 */ /* 0x000fe40007ffe0ff */
[----:B------:R-:W-:Y:S02]  /*5920*/  IABS R9, R3 ;  /* 0x0000000300097213 */ /* 0x000fe40000000000 */
[----:B------:R-:W-:-:S02]  /*5930*/  IABS R6, R12 ;  /* 0x0000000c00067213 */ /* 0x000fc40000000000 */
[----:B------:R-:W-:Y:S02]  /*5940*/  LOP3.LUT R3, R3, c[0x0][0x2d0], RZ, 0x3c, !PT ;  /* 0x0000b40003037a12 */ /* 0x000fe400078e3cff */
[----:B------:R-:W-:Y:S02]  /*5950*/  LOP3.LUT R12, R12, c[0x0][0x2d0], RZ, 0x3c, !PT ;  /* 0x0000b4000c0c7a12 */ /* 0x000fe400078e3cff */
        /* <DEDUP_REMOVED lines=13> */
[C---:B------:R-:W-:Y:S01]  /*5a30*/  IMAD R4, R39.reuse, R4, R6 ;  /* 0x0000000427047224 */ /* 0x040fe200078e0206 */
[----:B------:R-:W-:Y:S02]  /*5a40*/  LOP3.LUT R6, RZ, c[0x0][0x2d0], RZ, 0x33, !PT ;  /* 0x0000b400ff067a12 */ /* 0x000fe400078e33ff */
[C---:B------:R-:W-:Y:S02]  /*5a50*/  ISETP.GT.U32.AND P1, PT, R39.reuse, R10, PT ;  /* 0x0000000a2700720c */ /* 0x040fe40003f24070 */
[----:B------:R-:W-:-:S11]  /*5a60*/  ISETP.GT.U32.AND P2, PT, R39, R4, PT ;  /* 0x000000042700720c */ /* 0x000fd60003f44070 */
[----:B------:R-:W-:Y:S01]  /*5a70*/  @!P1 IMAD.IADD R10, R10, 0x1, -R39 ;  /* 0x000000010a0a9824 */ /* 0x000fe200078e0a27 */
[----:B------:R-:W-:Y:S02]  /*5a80*/  @!P1 IADD3 R13, R13, 0x1, RZ ;  /* 0x000000010d0d9810 */ /* 0x000fe40007ffe0ff */
[-C--:B------:R-:W-:Y:S02]  /*5a90*/  @!P2 IADD3 R4, R4, -R39.reuse, RZ ;  /* 0x800000270404a210 */ /* 0x080fe40007ffe0ff */
[-C--:B------:R-:W-:Y:S02]  /*5aa0*/  ISETP.GE.U32.AND P6, PT, R10, R39.reuse, PT ;  /* 0x000000270a00720c */ /* 0x080fe40003fc6070 */
[----:B------:R-:W-:Y:S02]  /*5ab0*/  ISETP.GE.U32.AND P5, PT, R4, R39, PT ;  /* 0x000000270400720c */ /* 0x000fe40003fa6070 */
[----:B------:R-:W-:Y:S02]  /*5ac0*/  ISETP.GE.AND P1, PT, R12, RZ, PT ;  /* 0x000000ff0c00720c */ /* 0x000fe40003f26270 */
[----:B------:R-:W-:-:S02]  /*5ad0*/  @!P2 IADD3 R11, R11, 0x1, RZ ;  /* 0x000000010b0ba810 */ /* 0x000fc40007ffe0ff */
[----:B------:R-:W-:-:S05]  /*5ae0*/  ISETP.NE.AND P2, PT, RZ, c[0x0][0x2d0], PT ;  /* 0x0000b400ff007a0c */ /* 0x000fca0003f45270 */
        /* <DEDUP_REMOVED lines=18> */
[----:B--2---:R-:W-:-:S04]  /*5c10*/  IMAD.IADD R9, R9, 0x1, -R4 ;  /* 0x0000000109097824 */ /* 0x004fc800078e0a04 */
[----:B------:R-:W-:Y:S01]  /*5c20*/  IMAD.WIDE.U32 R12, R9, c[0x0][0x180], R10 ;  /* 0x00006000090c7a25 */ /* 0x000fe200078e000a */
[----:B------:R-:W-:-:S04]  /*5c30*/  SHF.R.S32.HI R4, RZ, 0x1f, R9 ;  /* 0x0000001fff047819 */ /* 0x000fc80000011409 */
[----:B------:R-:W-:Y:S01]  /*5c40*/  MOV R11, R12 ;  /* 0x0000000c000b7202 */ /* 0x000fe20000000f00 */
[----:B------:R-:W-:-:S04]  /*5c50*/  IMAD R4, R4, c[0x0][0x180], RZ ;  /* 0x0000600004047a24 */ /* 0x000fc800078e02ff */
[----:B------:R-:W-:-:S04]  /*5c60*/  IMAD R4, R9, c[0x0][0x184], R4 ;  /* 0x0000610009047a24 */ /* 0x000fc800078e0204 */
[----:B------:R-:W-:Y:S01]  /*5c70*/  IMAD.IADD R10, R13, 0x1, R4 ;  /* 0x000000010d0a7824 */ /* 0x000fe200078e0204 */
[----:B------:R-:W-:Y:S05]  /*5c80*/  BRA `(.L_x_1504) ;  /* 0x0000002000007947 */ /* 0x000fea0003800000 */
.L_x_1503:
[----:B------:R-:W-:-:S04]  /*5c90*/  LEA R11, -R4, RZ, 0x7 ;  /* 0x000000ff040b7211 */ /* 0x000fc800078e39ff */
[----:B------:R-:W-:Y:S02]  /*5ca0*/  SHF.R.S32.HI R10, RZ, 0x1f, R11 ;  /* 0x0000001fff0a7819 */ /* 0x000fe4000001140b */
.L_x_1504:
        /* <DEDUP_REMOVED lines=8> */
[----:B------:R-:W-:Y:S01]  /*5d30*/  @!P4 LEA R34, P6, R4, c[0x0][0x168], 0x1 ;  /* 0x00005a000422ca11 */ /* 0x000fe200078c08ff */
[----:B------:R-:W-:Y:S01]  /*5d40*/  @!P4 IMAD.X R3, R10, 0x1, R133, P1 ;  /* 0x000000010a03c824 */ /* 0x000fe200008e0685 */
[----:B------:R-:W-:-:S04]  /*5d50*/  @!P2 IADD3 R13, P1, R11, R2, RZ ;  /* 0x000000020b0da210 */ /* 0x000fc80007f3e0ff */
[----:B------:R-:W-:Y:S01]  /*5d60*/  @!P4 LEA.HI.X R35, R4, c[0x0][0x16c], R3, 0x1, P6 ;  /* 0x00005b000423ca11 */ /* 0x000fe200030f0c03 */
[--C-:B------:R-:W-:Y:S01]  /*5d70*/  @!P2 IMAD.X R4, R10, 0x1, R133.reuse, P1 ;  /* 0x000000010a04a824 */ /* 0x100fe200008e0685 */
[C---:B------:R-:W-:Y:S01]  /*5d80*/  @!P2 LEA R22, P1, R13.reuse, c[0x0][0x168], 0x1 ;  /* 0x00005a000d16aa11 */ /* 0x040fe200078208ff */
        /* <DEDUP_REMOVED lines=11> */
[----:B------:R-:W-:Y:S01]  /*5e40*/  @!P2 IMAD.X R3, R6, 0x1, R133, P1 ;  /* 0x000000010603a824 */ /* 0x000fe200008e0685 */
[C---:B------:R-:W-:Y:S01]  /*5e50*/  @!P2 LEA R20, P1, R4.reuse, c[0x0][0x168], 0x1 ;  /* 0x00005a000414aa11 */ /* 0x040fe200078208ff */
[----:B------:R-:W-:Y:S01]  /*5e60*/  IMAD.X R6, R225, 0x1, R6, P5 ;  /* 0x00000001e1067824 */ /* 0x000fe200028e0606 */
[CC--:B------:R-:W-:Y:S01]  /*5e70*/  @!P4 IADD3 R12, P5, R9.reuse, R2.reuse, RZ ;  /* 0x00000002090cc210 */ /* 0x0c0fe20007fbe0ff */
        /* <DEDUP_REMOVED lines=11> */
[----:B------:R-:W-:Y:S01]  /*5f30*/  @!P2 IMAD.X R3, R6, 0x1, R133, P1 ;  /* 0x000000010603a824 */ /* 0x000fe200008e0685 */
[C---:B------:R-:W-:Y:S01]  /*5f40*/  @!P2 LEA R18, P1, R4.reuse, c[0x0][0x168], 0x1 ;  /* 0x00005a000412aa11 */ /* 0x040fe200078208ff */
        /* <DEDUP_REMOVED lines=16> */
[C---:B------:R-:W-:Y:S01]  /*6050*/  @!P2 LEA R16, P1, R9.reuse, c[0x0][0x168], 0x1 ;  /* 0x00005a000910aa11 */ /* 0x040fe200078208ff */
        /* <DEDUP_REMOVED lines=59> */
[----:B------:R-:W-:Y:S02]  /*6410*/  @!P2 LEA.HI.X R51, R6, c[0x0][0x16c], R9, 0x1, P1 ;  /* 0x00005b000633aa11 */ /* 0x000fe400008f0c09 */
[----:B--2---:R-:W-:Y:S01]  /*6420*/  @!P4 LEA R34, P1, R12, c[0x0][0x168], 0x1 ;  /* 0x00005a000c22ca11 */ /* 0x004fe200078208ff */
        /* <DEDUP_REMOVED lines=36> */
[----:B------:R-:W-:-:S04]  /*6670*/  LEA R12, P1, R3, c[0x0][0x168], 0x1 ;  /* 0x00005a00030c7a11 */ /* 0x000fc800078208ff */
[----:B------:R-:W-:-:S05]  /*6680*/  LEA.HI.X R13, R3, c[0x0][0x16c], R4, 0x1, P1 ;  /* 0x00005b00030d7a11 */ /* 0x000fca00008f0c04 */
[----:B------:R-:W-:Y:S01]  /*6690*/  @!PT LDS RZ, [RZ] ;  /* 0x00000000fffff984 */ /* 0x000fe20000000800 */
[----:B------:R-:W-:Y:S01]  /*66a0*/  @!PT LDS RZ, [RZ] ;  /* 0x00000000fffff984 */ /* 0x000fe20000000800 */
[----:B------:R-:W-:Y:S01]  /*66b0*/  @!PT LDS RZ, [RZ] ;  /* 0x00000000fffff984 */ /* 0x000fe20000000800 */
[----:B------:R2:W-:Y:S04]  /*66c0*/  LDGSTS.E.BYPASS.LTC128B.128 [R230+0xb800], [R12.64+0x80] ;  /* 0x0b8000800ce67fae */ /* 0x0005e8000b901d4e */
.L_x_1506:
[----:B------:R-:W-:Y:S05]  /*66d0*/  BSYNC B0 ;  /* 0x0000000000007941 */ /* 0x000fea0003800000 */
.L_x_1505:
[----:B------:R-:W0:Y:S01]  /*66e0*/  LDGDEPBAR ;  /* 0x00000000000079af */ /* 0x000e220000000000 */
[----:B------:R-:W-:-:S04]  /*66f0*/  IADD3 R2, P1, R11, R2, RZ ;  /* 0x000000020b027210 */ /* 0x000fc80007f3e0ff */
[----:B------:R-:W-:Y:S02]  /*6700*/  IADD3.X R133, R10, R133, RZ, P1, !PT ;  /* 0x000000850a857210 */ /* 0x000fe40000ffe4ff */
.L_x_1502:
        /* <DEDUP_REMOVED lines=62> */
[----:B------:R-:W-:Y:S01]  /*6af0*/  SHF.L.U32 R216, R0, 0x1, RZ ;  /* 0x0000000100d87819 */ /* 0x000fe200000006ff */
[----:B------:R-:W3:Y:S03]  /*6b00*/  SHFL.BFLY PT, R9, R6, 0x2, 0x1f ;  /* 0x0c401f0006097f89 */ /* 0x000ee600000e0000 */
[-C--:B------:R-:W-:Y:S01]  /*6b10*/  LEA R214, R7, R216.reuse, 0x1 ;  /* 0x000000d807d67211 */ /* 0x080fe200078e08ff */
[----:B------:R-:W4:Y:S01]  /*6b20*/  SHFL.BFLY PT, R4, R11, 0x2, 0x1f ;  /* 0x0c401f000b047f89 */ /* 0x000f2200000e0000 */
[----:B------:R-:W-:-:S02]  /*6b30*/  LEA R213, R5, R216, 0x1 ;  /* 0x000000d805d57211 */ /* 0x000fc400078e08ff */
[----:B------:R-:W-:Y:S01]  /*6b40*/  LEA R212, R5, R214, 0x1 ;  /* 0x000000d605d47211 */ /* 0x000fe200078e08ff */
[----:B------:R-:W-:Y:S04]  /*6b50*/  LDSM.16.MT88.4 R100, [R216+0x10000] ;  /* 0x01000000d864783b */ /* 0x000fe80000004200 */
[----:B------:R-:W-:Y:S04]  /*6b60*/  LDSM.16.MT88.4 R92, [R212+0xc000] ;  /* 0x00c00000d45c783b */ /* 0x000fe80000004200 */
[----:B------:R-:W-:Y:S04]  /*6b70*/  LDSM.16.MT88.4 R84, [R213+0xc000] ;  /* 0x00c00000d554783b */ /* 0x000fe80000004200 */
[----:B------:R-:W-:Y:S01]  /*6b80*/  LDSM.16.MT88.4 R124, [R214+0x10000] ;  /* 0x01000000d67c783b */ /* 0x000fe20000004200 */
[----:B---3--:R-:W-:-:S03]  /*6b90*/  FMNMX.FTZ R9, R6, R9, !PT ;  /* 0x0000000906097209 */ /* 0x008fc60007810000 */
[----:B------:R-:W-:Y:S01]  /*6ba0*/  LDSM.16.MT88.4 R112, [R213+0x10000] ;  /* 0x01000000d570783b */ /* 0x000fe20000004200 */
[----:B----4-:R-:W-:-:S03]  /*6bb0*/  FMNMX.FTZ R4, R11, R4, !PT ;  /* 0x000000040b047209 */ /* 0x010fc60007810000 */
[----:B------:R-:W3:Y:S04]  /*6bc0*/  SHFL.BFLY PT, R132, R9, 0x1, 0x1f ;  /* 0x0c201f0009847f89 */ /* 0x000ee800000e0000 */
[----:B------:R-:W4:Y:S04]  /*6bd0*/  SHFL.BFLY PT, R3, R4, 0x1, 0x1f ;  /* 0x0c201f0004037f89 */ /* 0x000f2800000e0000 */
[----:B-12---:R-:W-:Y:S04]  /*6be0*/  LDSM.16.MT88.4 R12, [R212+0xc800] ;  /* 0x00c80000d40c783b */ /* 0x006fe80000004200 */
[----:B------:R-:W-:Y:S04]  /*6bf0*/  LDSM.16.MT88.4 R24, [R216+0xc800] ;  /* 0x00c80000d818783b */ /* 0x000fe80000004200 */
[----:B------:R-:W-:Y:S04]  /*6c00*/  LDSM.16.MT88.4 R20, [R214+0xc800] ;  /* 0x00c80000d614783b */ /* 0x000fe80000004200 */
[----:B------:R-:W-:Y:S01]  /*6c10*/  LDSM.16.MT88.4 R16, [R213+0xc800] ;  /* 0x00c80000d510783b */ /* 0x000fe20000004200 */
[----:B---3--:R-:W-:-:S03]  /*6c20*/  FMNMX.FTZ R132, R9, R132, !PT ;  /* 0x0000008409847209 */ /* 0x008fc60007810000 */
[----:B------:R-:W-:Y:S01]  /*6c30*/  LDSM.16.MT88.4 R32, [R214+0x10800] ;  /* 0x01080000d620783b */ /* 0x000fe20000004200 */
[----:B----4-:R-:W-:Y:S01]  /*6c40*/  FMNMX.FTZ R3, R4, R3, !PT ;  /* 0x0000000304037209 */ /* 0x010fe20007810000 */
[C---:B------:R-:W-:Y:S01]  /*6c50*/  FMUL.FTZ R142, R132.reuse, c[0x0][0x23c] ;  /* 0x00008f00848e7a20 */ /* 0x040fe20000410000 */
[----:B------:R-:W-:Y:S01]  /*6c60*/  FSETP.NEU.FTZ.AND P1, PT, R132, -INF , PT ;  /* 0xff8000008400780b */ /* 0x000fe20003f3d000 */
[----:B------:R-:W-:Y:S02]  /*6c70*/  LDSM.16.MT88.4 R4, [R212+0x10000] ;  /* 0x01000000d404783b */ /* 0x000fe40000004200 */
[C---:B------:R-:W-:Y:S01]  /*6c80*/  FMUL.FTZ R67, R3.reuse, c[0x0][0x23c] ;  /* 0x00008f0003437a20 */ /* 0x040fe20000410000 */
[----:B------:R-:W-:Y:S01]  /*6c90*/  FSEL R142, R142, RZ, P1 ;  /* 0x000000ff8e8e7208 */ /* 0x000fe20000800000 */
[----:B------:R-:W-:Y:S01]  /*6ca0*/  LDSM.16.MT88.4 R28, [R213+0x10800] ;  /* 0x01080000d51c783b */ /* 0x000fe20000004200 */
[----:B------:R-:W-:-:S03]  /*6cb0*/  FSETP.NEU.FTZ.AND P1, PT, R3, -INF , PT ;  /* 0xff8000000300780b */ /* 0x000fc60003f3d000 */
[--C-:B------:R-:W-:Y:S01]  /*6cc0*/  FFMA.FTZ R56, R65, c[0x0][0x23c], -R142.reuse ;  /* 0x00008f0041387a23 */ /* 0x100fe2000001088e */
[----:B------:R-:W-:Y:S01]  /*6cd0*/  FSEL R67, R67, RZ, P1 ;  /* 0x000000ff43437208 */ /* 0x000fe20000800000 */
[--C-:B------:R-:W-:Y:S01]  /*6ce0*/  FFMA.FTZ R63, R68, c[0x0][0x23c], -R142.reuse ;  /* 0x00008f00443f7a23 */ /* 0x100fe2000001088e */
[----:B------:R-:W-:Y:S01]  /*6cf0*/  LEA R238, P1, R2, c[0x0][0x168], 0x1 ;  /* 0x00005a0002ee7a11 */ /* 0x000fe200078208ff */
[--C-:B------:R-:W-:Y:S02]  /*6d00*/  FFMA.FTZ R60, R77, c[0x0][0x23c], -R142.reuse ;  /* 0x00008f004d3c7a23 */ /* 0x100fe4000001088e */
[--C-:B------:R-:W-:Y:S01]  /*6d10*/  FFMA.FTZ R61, R69, c[0x0][0x23c], -R142.reuse ;  /* 0x00008f00453d7a23 */ /* 0x100fe2000001088e */
[----:B------:R-:W-:Y:S01]  /*6d20*/  LDSM.16.MT88.4 R76, [R214+0xc000] ;  /* 0x00c00000d64c783b */ /* 0x000fe20000004200 */
[--C-:B------:R-:W-:Y:S01]  /*6d30*/  FFMA.FTZ R65, R70, c[0x0][0x23c], -R67.reuse ;  /* 0x00008f0046417a23 */ /* 0x100fe20000010843 */
[----:B------:R-:W-:Y:S01]  /*6d40*/  MUFU.EX2 R63, R63 ;  /* 0x0000003f003f7308 */ /* 0x000fe20000000800 */
[--C-:B------:R-:W-:Y:S01]  /*6d50*/  FFMA.FTZ R64, R8, c[0x0][0x23c], -R67.reuse ;  /* 0x00008f0008407a23 */ /* 0x100fe20000010843 */
[----:B------:R-:W1:Y:S01]  /*6d60*/  LDSM.16.MT88.4 R68, [R216+0xc000] ;  /* 0x00c00000d844783b */ /* 0x000e620000004200 */
[----:B------:R-:W-:Y:S01]  /*6d70*/  FFMA.FTZ R62, R80, c[0x0][0x23c], -R67 ;  /* 0x00008f00503e7a23 */ /* 0x000fe20000010843 */
[----:B------:R-:W-:Y:S01]  /*6d80*/  LEA.HI.X R237, R2, c[0x0][0x16c], R133, 0x1, P1 ;  /* 0x00005b0002ed7a11 */ /* 0x000fe200008f0c85 */
[----:B------:R-:W-:Y:S01]  /*6d90*/  FFMA.FTZ R57, R72, c[0x0][0x23c], -R67 ;  /* 0x00008f0048397a23 */ /* 0x000fe20000010843 */
[----:B------:R-:W2:Y:S01]  /*6da0*/  LDSM.16.MT88.4 R8, [R216+0x10800] ;  /* 0x01080000d808783b */ /* 0x000ea20000004200 */
[--C-:B------:R-:W-:Y:S01]  /*6db0*/  FFMA.FTZ R58, R81, c[0x0][0x23c], -R142.reuse ;  /* 0x00008f00513a7a23 */ /* 0x100fe2000001088e */
[----:B------:R-:W3:Y:S01]  /*6dc0*/  MUFU.EX2 R60, R60 ;  /* 0x0000003c003c7308 */ /* 0x000ee20000000800 */
[----:B------:R-:W-:-:S02]  /*6dd0*/  FFMA.FTZ R55, R91, c[0x0][0x23c], -R142 ;  /* 0x00008f005b377a23 */ /* 0x000fc4000001088e */
[--C-:B------:R-:W-:Y:S02]  /*6de0*/  FFMA.FTZ R54, R97, c[0x0][0x23c], -R142.reuse ;  /* 0x00008f0061367a23 */ /* 0x100fe4000001088e */
[----:B------:R-:W-:Y:S02]  /*6df0*/  FFMA.FTZ R51, R89, c[0x0][0x23c], -R142 ;  /* 0x00008f0059337a23 */ /* 0x000fe4000001088e */
[--C-:B------:R-:W-:Y:S01]  /*6e00*/  FFMA.FTZ R59, R96, c[0x0][0x23c], -R67.reuse ;  /* 0x00008f00603b7a23 */ /* 0x100fe20000010843 */
[----:B------:R-:W-:Y:S01]  /*6e10*/  MUFU.EX2 R61, R61 ;  /* 0x0000003d003d7308 */ /* 0x000fe20000000800 */
[--C-:B------:R-:W-:Y:S02]  /*6e20*/  FFMA.FTZ R52, R98, c[0x0][0x23c], -R67.reuse ;  /* 0x00008f0062347a23 */ /* 0x100fe40000010843 */
[--C-:B------:R-:W-:Y:S02]  /*6e30*/  FFMA.FTZ R53, R188, c[0x0][0x23c], -R67.reuse ;  /* 0x00008f00bc357a23 */ /* 0x100fe40000010843 */
[----:B------:R-:W-:-:S02]  /*6e40*/  FFMA.FTZ R48, R186, c[0x0][0x23c], -R67 ;  /* 0x00008f00ba307a23 */ /* 0x000fc40000010843 */
[--C-:B------:R-:W-:Y:S01]  /*6e50*/  FFMA.FTZ R41, R49, c[0x0][0x23c], -R142.reuse ;  /* 0x00008f0031297a23 */ /* 0x100fe2000001088e */
[----:B------:R-:W4:Y:S01]  /*6e60*/  MUFU.EX2 R56, R56 ;  /* 0x0000003800387308 */ /* 0x000f220000000800 */
[----:B---3--:R-:W-:Y:S01]  /*6e70*/  F2FP.PACK_AB R116, R60, R63 ;  /* 0x0000003f3c74723e */ /* 0x008fe200000000ff */
[--C-:B------:R-:W-:Y:S02]  /*6e80*/  FFMA.FTZ R50, R181, c[0x0][0x23c], -R142.reuse ;  /* 0x00008f00b5327a23 */ /* 0x100fe4000001088e */
[--C-:B------:R-:W-:Y:S02]  /*6e90*/  FFMA.FTZ R47, R179, c[0x0][0x23c], -R142.reuse ;  /* 0x00008f00b32f7a23 */ /* 0x100fe4000001088e */
[----:B------:R-:W-:Y:S02]  /*6ea0*/  FFMA.FTZ R46, R183, c[0x0][0x23c], -R142 ;  /* 0x00008f00b72e7a23 */ /* 0x000fe4000001088e */
[----:B------:R-:W-:Y:S01]  /*6eb0*/  MUFU.EX2 R65, R65 ;  /* 0x0000004100417308 */ /* 0x000fe20000000800 */
[----:B------:R-:W-:-:S02]  /*6ec0*/  FFMA.FTZ R49, R182, c[0x0][0x23c], -R67 ;  /* 0x00008f00b6317a23 */ /* 0x000fc40000010843 */
[--C-:B------:R-:W-:Y:S02]  /*6ed0*/  FFMA.FTZ R44, R184, c[0x0][0x23c], -R67.reuse ;  /* 0x00008f00b82c7a23 */ /* 0x100fe40000010843 */
[--C-:B------:R-:W-:Y:S02]  /*6ee0*/  FFMA.FTZ R45, R146, c[0x0][0x23c], -R67.reuse ;  /* 0x00008f00922d7a23 */ /* 0x100fe40000010843 */
[----:B------:R-:W-:Y:S01]  /*6ef0*/  FFMA.FTZ R0, R144, c[0x0][0x23c], -R67 ;  /* 0x00008f0090007a23 */ /* 0x000fe20000010843 */
[----:B------:R-:W3:Y:S01]  /*6f00*/  MUFU.EX2 R64, R64 ;  /* 0x0000004000407308 */ /* 0x000ee20000000800 */
[----:B----4-:R-:W-:Y:S01]  /*6f10*/  F2FP.PACK_AB R118, R56, R61 ;  /* 0x0000003d3876723e */ /* 0x010fe200000000ff */
[--C-:B------:R-:W-:Y:S02]  /*6f20*/  FFMA.FTZ R144, R147, c[0x0][0x23c], -R142.reuse ;  /* 0x00008f0093907a23 */ /* 0x100fe4000001088e */
[--C-:B------:R-:W-:Y:S02]  /*6f30*/  FFMA.FTZ R147, R151, c[0x0][0x23c], -R142.reuse ;  /* 0x00008f0097937a23 */ /* 0x100fe4000001088e */
[----:B------:R-:W-:-:S02]  /*6f40*/  FFMA.FTZ R146, R149, c[0x0][0x23c], -R142 ;  /* 0x00008f0095927a23 */ /* 0x000fc4000001088e */
[----:B------:R-:W-:Y:S01]  /*6f50*/  MUFU.EX2 R62, R62 ;  /* 0x0000003e003e7308 */ /* 0x000fe20000000800 */
[----:B------:R-:W-:Y:S02]  /*6f60*/  FFMA.FTZ R137, R137, c[0x0][0x23c], -R142 ;  /* 0x00008f0089897a23 */ /* 0x000fe4000001088e */
[--C-:B------:R-:W-:Y:S02]  /*6f70*/  FFMA.FTZ R148, R148, c[0x0][0x23c], -R67.reuse ;  /* 0x00008f0094947a23 */ /* 0x100fe40000010843 */
[--C-:B------:R-:W-:Y:S02]  /*6f80*/  FFMA.FTZ R149, R162, c[0x0][0x23c], -R67.reuse ;  /* 0x00008f00a2957a23 */ /* 0x100fe40000010843 */
[--C-:B------:R-:W-:Y:S01]  /*6f90*/  FFMA.FTZ R151, R160, c[0x0][0x23c], -R67.reuse ;  /* 0x00008f00a0977a23 */ /* 0x100fe20000010843 */
[----:B------:R-:W4:Y:S01]  /*6fa0*/  MUFU.EX2 R57, R57 ;  /* 0x0000003900397308 */ /* 0x000f220000000800 */
[----:B---3--:R-:W-:Y:S01]  /*6fb0*/  F2FP.PACK_AB R117, R64, R65 ;  /* 0x000000414075723e */ /* 0x008fe200000000ff */
[----:B------:R-:W-:-:S02]  /*6fc0*/  FFMA.FTZ R154, R154, c[0x0][0x23c], -R67 ;  /* 0x00008f009a9a7a23 */ /* 0x000fc40000010843 */
[--C-:B------:R-:W-:Y:S02]  /*6fd0*/  FFMA.FTZ R160, R167, c[0x0][0x23c], -R142.reuse ;  /* 0x00008f00a7a07a23 */ /* 0x100fe4000001088e */
[--C-:B------:R-:W-:Y:S02]  /*6fe0*/  FFMA.FTZ R162, R165, c[0x0][0x23c], -R142.reuse ;  /* 0x00008f00a5a27a23 */ /* 0x100fe4000001088e */
[----:B------:R-:W-:Y:S01]  /*6ff0*/  MUFU.EX2 R58, R58 ;  /* 0x0000003a003a7308 */ /* 0x000fe20000000800 */
[--C-:B------:R-:W-:Y:S02]  /*7000*/  FFMA.FTZ R167, R170, c[0x0][0x23c], -R67.reuse ;  /* 0x00008f00aaa77a23 */ /* 0x100fe40000010843 */
[--C-:B------:R-:W-:Y:S02]  /*7010*/  FFMA.FTZ R161, R161, c[0x0][0x23c], -R142.reuse ;  /* 0x00008f00a1a17a23 */ /* 0x100fe4000001088e */
[----:B------:R-:W-:Y:S02]  /*7020*/  FFMA.FTZ R163, R163, c[0x0][0x23c], -R142 ;  /* 0x00008f00a3a37a23 */ /* 0x000fe4000001088e */
[--C-:B------:R-:W-:Y:S01]  /*7030*/  FFMA.FTZ R165, R180, c[0x0][0x23c], -R67.reuse ;  /* 0x00008f00b4a57a23 */ /* 0x100fe20000010843 */
[----:B----4-:R-:W-:Y:S01]  /*7040*/  F2FP.PACK_AB R119, R57, R62 ;  /* 0x0000003e3977723e */ /* 0x010fe200000000ff */
[----:B------:R-:W3:Y:S01]  /*7050*/  MUFU.EX2 R55, R55 ;  /* 0x0000003700377308 */ /* 0x000ee20000000800 */
[----:B------:R-:W-:-:S02]  /*7060*/  FFMA.FTZ R166, R166, c[0x0][0x23c], -R67 ;  /* 0x00008f00a6a67a23 */ /* 0x000fc40000010843 */
[--C-:B------:R-:W-:Y:S02]  /*7070*/  FFMA.FTZ R170, R178, c[0x0][0x23c], -R67.reuse ;  /* 0x00008f00b2aa7a23 */ /* 0x100fe40000010843 */
[--C-:B------:R-:W-:Y:S01]  /*7080*/  FFMA.FTZ R178, R175, c[0x0][0x23c], -R142.reuse ;  /* 0x00008f00afb27a23 */ /* 0x100fe2000001088e */
[C---:B------:R-:W-:Y:S01]  /*7090*/  HMMA.16816.F32 R88, R116.reuse, R92, RZ ;  /* 0x0000005c7458723c */ /* 0x040fe200000018ff */
[--C-:B------:R-:W-:Y:S01]  /*70a0*/  FFMA.FTZ R180, R169, c[0x0][0x23c], -R142.reuse ;  /* 0x00008f00a9b47a23 */ /* 0x100fe2000001088e */
[----:B------:R-:W-:Y:S01]  /*70b0*/  MUFU.EX2 R54, R54 ;  /* 0x0000003600367308 */ /* 0x000fe20000000800 */
[--C-:B------:R-:W-:Y:S02]  /*70c0*/  FFMA.FTZ R177, R177, c[0x0][0x23c], -R142.reuse ;  /* 0x00008f00b1b17a23 */ /* 0x100fe4000001088e */
[----:B------:R-:W-:Y:S02]  /*70d0*/  FFMA.FTZ R171, R171, c[0x0][0x23c], -R142 ;  /* 0x00008f00abab7a23 */ /* 0x000fe4000001088e */
        /* <DEDUP_REMOVED lines=15> */
[----:B------:R-:W4:Y:S01]  /*71d0*/  MUFU.EX2 R52, R52 ;  /* 0x0000003400347308 */ /* 0x000f220000000800 */
[----:B------:R-:W-:-:S02]  /*71e0*/  FFMA.FTZ R152, R152, c[0x0][0x23c], -R67 ;  /* 0x00008f0098987a23 */ /* 0x000fc40000010843 */
[----:B------:R-:W-:Y:S02]  /*71f0*/  FFMA.FTZ R150, R150, c[0x0][0x23c], -R67 ;  /* 0x00008f0096967a23 */ /* 0x000fe40000010843 */
[----:B------:R-:W-:Y:S01]  /*7200*/  FFMA.FTZ R241, R139, c[0x0][0x23c], -R142 ;  /* 0x00008f008bf17a23 */ /* 0x000fe2000001088e */
[C---:B-1----:R-:W-:Y:S01]  /*7210*/  HMMA.16816.F32 R128, R116.reuse, R68, RZ ;  /* 0x000000447480723c */ /* 0x042fe200000018ff */
[----:B------:R-:W-:Y:S01]  /*7220*/  FADD.FTZ R60, R63, R60 ;  /* 0x0000003c3f3c7221 */ /* 0x000fe20000010000 */
[----:B------:R-:W-:Y:S01]  /*7230*/  MUFU.EX2 R53, R53 ;  /* 0x0000003500357308 */ /* 0x000fe20000000800 */
[----:B------:R-:W-:Y:S02]  /*7240*/  FADD.FTZ R65, R65, R64 ;  /* 0x0000004041417221 */ /* 0x000fe40000010000 */
[----:B------:R-:W-:Y:S02]  /*7250*/  FADD.FTZ R61, R61, R60 ;  /* 0x0000003c3d3d7221 */ /* 0x000fe40000010000 */
[----:B------:R-:W-:Y:S01]  /*7260*/  FADD.FTZ R62, R62, R65 ;  /* 0x000000413e3e7221 */ /* 0x000fe20000010000 */
[----:B------:R-:W-:Y:S01]  /*7270*/  HMMA.16816.F32 R72, R116, R76, RZ ;  /* 0x0000004c7448723c */ /* 0x000fe200000018ff */
[----:B------:R-:W-:Y:S01]  /*7280*/  FADD.FTZ R61, R56, R61 ;  /* 0x0000003d383d7221 */ /* 0x000fe20000010000 */
[----:B------:R-:W1:Y:S01]  /*7290*/  MUFU.EX2 R48, R48 ;  /* 0x0000003000307308 */ /* 0x000e620000000800 */
[----:B------:R-:W-:-:S05]  /*72a0*/  FADD.FTZ R62, R57, R62 ;  /* 0x0000003e393e7221 */ /* 0x000fca0000010000 */
[C---:B------:R-:W-:Y:S02]  /*72b0*/  HMMA.16816.F32 R80, R116.reuse, R84, RZ ;  /* 0x000000547450723c */ /* 0x040fe400000018ff */
[----:B------:R-:W-:Y:S06]  /*72c0*/  MUFU.EX2 R50, R50 ;  /* 0x0000003200327308 */ /* 0x000fec0000000800 */
[C---:B------:R-:W-:Y:S02]  /*72d0*/  HMMA.16816.F32 R104, R116.reuse, R124, RZ ;  /* 0x0000007c7468723c */ /* 0x040fe400000018ff */
[----:B------:R-:W5:Y:S06]  /*72e0*/  MUFU.EX2 R47, R47 ;  /* 0x0000002f002f7308 */ /* 0x000f6c0000000800 */
        /* <DEDUP_REMOVED lines=13> */
[----:B------:R-:W-:Y:S05]  /*73c0*/  MUFU.EX2 R137, R137 ;  /* 0x0000008900897308 */ /* 0x000fea0000000800 */
[----:B---3--:R-:W-:Y:S01]  /*73d0*/  F2FP.PACK_AB R4, R55, R58 ;  /* 0x0000003a3704723e */ /* 0x008fe200000000ff */
[----:B------:R-:W-:Y:S01]  /*73e0*/  HMMA.16816.F32 R116, R116, R6, RZ ;  /* 0x000000067474723c */ /* 0x000fe200000018ff */
[----:B----4-:R-:W-:Y:S01]  /*73f0*/  F2FP.PACK_AB R5, R52, R59 ;  /* 0x0000003b3405723e */ /* 0x010fe200000000ff */
[----:B------:R-:W3:Y:S01]  /*7400*/  MUFU.EX2 R144, R144 ;  /* 0x0000009000907308 */ /* 0x000ee20000000800 */
        /* <DEDUP_REMOVED lines=15> */
[----:B------:R-:W-:Y:S06]  /*7500*/  MUFU.EX2 R148, R148 ;  /* 0x0000009400947308 */ /* 0x000fec0000000800 */
[C---:B--2---:R-:W-:Y:S02]  /*7510*/  HMMA.16816.F32 R96, R4.reuse, R8, R96 ;  /* 0x000000080460723c */ /* 0x044fe40000001860 */
[----:B------:R-:W2:Y:S06]  /*7520*/  MUFU.EX2 R149, R149 ;  /* 0x0000009500957308 */ /* 0x000eac0000000800 */
[C---:B------:R-:W-:Y:S01]  /*7530*/  HMMA.16816.F32 R100, R4.reuse, R10, R100 ;  /* 0x0000000a0464723c */ /* 0x040fe20000001864 */
[----:B------:R-:W4:Y:S01]  /*7540*/  LDSM.16.MT88.4 R8, [R212+0xd000] ;  /* 0x00d00000d408783b */ /* 0x000f220000004200 */
        /* <DEDUP_REMOVED lines=16> */
[C---:B------:R-:W-:Y:S02]  /*7650*/  HMMA.16816.F32 R104, R4.reuse, R32, R104 ;  /* 0x000000200468723c */ /* 0x040fe40000001868 */
[----:B------:R-:W1:Y:S06]  /*7660*/  MUFU.EX2 R166, R166 ;  /* 0x000000a600a67308 */ /* 0x000e6c0000000800 */
[C---:B------:R-:W-:Y:S01]  /*7670*/  HMMA.16816.F32 R124, R4.reuse, R34, R124 ;  /* 0x00000022047c723c */ /* 0x040fe2000000187c */
[----:B------:R-:W-:Y:S01]  /*7680*/  LDSM.16.MT88.4 R32, [R214+0x11000] ;  /* 0x01100000d620783b */ /* 0x000fe20000004200 */
[----:B------:R-:W-:Y:S06]  /*7690*/  MUFU.EX2 R167, R167 ;  /* 0x000000a700a77308 */ /* 0x000fec0000000800 */
[C---:B------:R-:W-:Y:S02]  /*76a0*/  HMMA.16816.F32 R108, R4.reuse, R28, R108 ;  /* 0x0000001c046c723c */ /* 0x040fe4000000186c */
[----:B------:R-:W2:Y:S06]  /*76b0*/  MUFU.EX2 R170, R170 ;  /* 0x000000aa00aa7308 */ /* 0x000eac0000000800 */
[C---:B------:R-:W-:Y:S01]  /*76c0*/  HMMA.16816.F32 R112, R4.reuse, R30, R112 ;  /* 0x0000001e0470723c */ /* 0x040fe20000001870 */
[----:B------:R-:W-:Y:S01]  /*76d0*/  LDSM.16.MT88.4 R28, [R213+0x11000] ;  /* 0x01100000d51c783b */ /* 0x000fe20000004200 */
[----:B------:R-:W-:Y:S06]  /*76e0*/  MUFU.EX2 R177, R177 ;  /* 0x000000b100b17308 */ /* 0x000fec0000000800 */
[C---:B-1----:R-:W-:Y:S02]  /*76f0*/  HMMA.16816.F32 R120, R4.reuse, R12, R120 ;  /* 0x0000000c0478723c */ /* 0x042fe40000001878 */
[----:B------:R-:W1:Y:S06]  /*7700*/  MUFU.EX2 R178, R178 ;  /* 0x000000b200b27308 */ /* 0x000e6c0000000800 */
        /* <DEDUP_REMOVED lines=14> */
[C---:B----4-:R-:W-:Y:S01]  /*77f0*/  HMMA.16816.F32 R88, R4.reuse, R8, R88 ;  /* 0x000000080458723c */ /* 0x050fe20000001858 */
[----:B------:R-:W-:Y:S02]  /*7800*/  FADD.FTZ R45, R45, R44 ;  /* 0x0000002c2d2d7221 */ /* 0x000fe40000010000 */
[----:B------:R-:W-:Y:S02]  /*7810*/  FADD.FTZ R46, R41, R46 ;  /* 0x0000002e292e7221 */ /* 0x000fe40000010000 */
[----:B------:R-:W-:Y:S01]  /*7820*/  FADD.FTZ R45, R0, R45 ;  /* 0x0000002d002d7221 */ /* 0x000fe20000010000 */
[----:B------:R-:W4:Y:S02]  /*7830*/  MUFU.EX2 R174, R174 ;  /* 0x000000ae00ae7308 */ /* 0x000f240000000800 */
[C---:B------:R-:W-:Y:S01]  /*7840*/  HMMA.16816.F32 R92, R4.reuse, R10, R92 ;  /* 0x0000000a045c723c */ /* 0x040fe2000000185c */
[----:B------:R-:W5:Y:S05]  /*7850*/  LDSM.16.MT88.4 R8, [R212+0x11000] ;  /* 0x01100000d408783b */ /* 0x000f6a0000004200 */
[----:B------:R-:W-:Y:S02]  /*7860*/  MUFU.EX2 R168, R168 ;  /* 0x000000a800a87308 */ /* 0x000fe40000000800 */
[C---:B--2---:R-:W-:Y:S06]  /*7870*/  HMMA.16816.F32 R80, R4.reuse, R16, R80 ;  /* 0x000000100450723c */ /* 0x044fec0000001850 */
[----:B------:R-:W2:Y:S02]  /*7880*/  MUFU.EX2 R175, R175 ;  /* 0x000000af00af7308 */ /* 0x000ea40000000800 */
[C---:B------:R-:W-:Y:S01]  /*7890*/  HMMA.16816.F32 R84, R4.reuse, R18, R84 ;  /* 0x000000120454723c */ /* 0x040fe20000001854 */
[----:B------:R-:W2:Y:S05]  /*78a0*/  LDSM.16.MT88.4 R16, [R213+0xd800] ;  /* 0x00d80000d510783b */ /* 0x000eaa0000004200 */
[----:B------:R-:W-:Y:S02]  /*78b0*/  MUFU.EX2 R159, R159 ;  /* 0x0000009f009f7308 */ /* 0x000fe40000000800 */
[C---:B-1----:R-:W-:Y:S06]  /*78c0*/  HMMA.16816.F32 R96, R4.reuse, R12, R96 ;  /* 0x0000000c0460723c */ /* 0x042fec0000001860 */
[----:B------:R-:W1:Y:S02]  /*78d0*/  MUFU.EX2 R164, R164 ;  /* 0x000000a400a47308 */ /* 0x000e640000000800 */
[C---:B------:R-:W-:Y:S01]  /*78e0*/  HMMA.16816.F32 R100, R4.reuse, R14, R100 ;  /* 0x0000000e0464723c */ /* 0x040fe20000001864 */
[----:B------:R-:W1:Y:S05]  /*78f0*/  LDSM.16.MT88.4 R12, [R212+0xd800] ;  /* 0x00d80000d40c783b */ /* 0x000e6a0000004200 */
[----:B------:R-:W-:Y:S02]  /*7900*/  MUFU.EX2 R155, R155 ;  /* 0x0000009b009b7308 */ /* 0x000fe40000000800 */
[C---:B------:R-:W-:Y:S06]  /*7910*/  HMMA.16816.F32 R128, R4.reuse, R24, R128 ;  /* 0x000000180480723c */ /* 0x040fec0000001880 */
[----:B------:R-:W-:Y:S02]  /*7920*/  MUFU.EX2 R176, R176 ;  /* 0x000000b000b07308 */ /* 0x000fe40000000800 */
[C---:B-----5:R-:W-:Y:S06]  /*7930*/  HMMA.16816.F32 R120, R4.reuse, R8, R120 ;  /* 0x000000080478723c */ /* 0x060fec0000001878 */
[----:B------:R-:W-:Y:S02]  /*7940*/  MUFU.EX2 R153, R153 ;  /* 0x0000009900997308 */ /* 0x000fe40000000800 */
[C---:B------:R-:W-:Y:S01]  /*7950*/  HMMA.16816.F32 R116, R4.reuse, R10, R116 ;  /* 0x0000000a0474723c */ /* 0x040fe20000001874 */
[----:B------:R-:W5:Y:S05]  /*7960*/  LDSM.16.MT88.4 R8, [R216+0x11800] ;  /* 0x01180000d808783b */ /* 0x000f6a0000004200 */
[----:B------:R-:W1:Y:S02]  /*7970*/  MUFU.EX2 R156, R156 ;  /* 0x0000009c009c7308 */ /* 0x000e640000000800 */
[C---:B------:R-:W-:Y:S01]  /*7980*/  HMMA.16816.F32 R68, R4.reuse, R26, R68 ;  /* 0x0000001a0444723c */ /* 0x040fe20000001844 */
[----:B------:R-:W1:Y:S05]  /*7990*/  LDSM.16.MT88.4 R24, [R216+0xd800] ;  /* 0x00d80000d818783b */ /* 0x000e6a0000004200 */
[----:B------:R-:W-:Y:S02]  /*79a0*/  MUFU.EX2 R152, R152 ;  /* 0x0000009800987308 */ /* 0x000fe40000000800 */
        /* <DEDUP_REMOVED lines=22> */
[----:B------:R-:W-:Y:S02]  /*7b10*/  FADD.FTZ R154, R154, R151 ;  /* 0x000000979a9a7221 */ /* 0x000fe40000010000 */
[----:B------:R-:W-:-:S03]  /*7b20*/  FADD.FTZ R0, R160, R147 ;  /* 0x00000093a0007221 */ /* 0x000fc60000010000 */
[----:B------:R-:W-:Y:S01]  /*7b30*/  HMMA.16816.F32 R84, R4, R18, R84 ;  /* 0x000000120454723c */ /* 0x000fe20000001854 */
[----:B------:R-:W2:Y:S01]  /*7b40*/  LDSM.16.MT88.4 R16, [R214+0x11800] ;  /* 0x01180000d610783b */ /* 0x000ea20000004200 */
[----:B------:R-:W-:-:S06]  /*7b50*/  FADD.FTZ R0, R161, R0 ;  /* 0x00000000a1007221 */ /* 0x000fcc0000010000 */
[C---:B-1----:R-:W-:Y:S08]  /*7b60*/  HMMA.16816.F32 R88, R4.reuse, R12, R88 ;  /* 0x0000000c0458723c */ /* 0x042ff00000001858 */
[C---:B------:R-:W-:Y:S01]  /*7b70*/  HMMA.16816.F32 R92, R4.reuse, R14, R92 ;  /* 0x0000000e045c723c */ /* 0x040fe2000000185c */
[----:B------:R-:W1:Y:S07]  /*7b80*/  LDSM.16.MT88.4 R12, [R212+0x11800] ;  /* 0x01180000d40c783b */ /* 0x000e6e0000004200 */
[C---:B-----5:R-:W-:Y:S08]  /*7b90*/  HMMA.16816.F32 R96, R4.reuse, R8, R96 ;  /* 0x000000080460723c */ /* 0x060ff00000001860 */
[C---:B------:R-:W-:Y:S01]  /*7ba0*/  HMMA.16816.F32 R100, R4.reuse, R10, R100 ;  /* 0x0000000a0464723c */ /* 0x040fe20000001864 */
[----:B------:R-:W3:Y:S07]  /*7bb0*/  LDSM.16.MT88.4 R8, [R213+0xe000] ;  /* 0x00e00000d508783b */ /* 0x000eee0000004200 */
[C---:B------:R-:W-:Y:S08]  /*7bc0*/  HMMA.16816.F32 R128, R4.reuse, R24, R128 ;  /* 0x000000180480723c */ /* 0x040ff00000001880 */
[C---:B------:R-:W-:Y:S01]  /*7bd0*/  HMMA.16816.F32 R68, R4.reuse, R26, R68 ;  /* 0x0000001a0444723c */ /* 0x040fe20000001844 */
[----:B------:R-:W-:Y:S07]  /*7be0*/  LDSM.16.MT88.4 R24, [R216+0xe000] ;  /* 0x00e00000d818783b */ /* 0x000fee0000004200 */
[C---:B------:R-:W-:Y:S08]  /*7bf0*/  HMMA.16816.F32 R72, R4.reuse, R20, R72 ;  /* 0x000000140448723c */ /* 0x040ff00000001848 */
[C---:B------:R-:W-:Y:S01]  /*7c00*/  HMMA.16816.F32 R76, R4.reuse, R22, R76 ;  /* 0x00000016044c723c */ /* 0x040fe2000000184c */
[----:B------:R-:W5:Y:S07]  /*7c10*/  LDSM.16.MT88.4 R20, [R214+0xe000] ;  /* 0x00e00000d614783b */ /* 0x000f6e0000004200 */
[C---:B--2---:R-:W-:Y:S08]  /*7c20*/  HMMA.16816.F32 R104, R4.reuse, R16, R104 ;  /* 0x000000100468723c */ /* 0x044ff00000001868 */
[C---:B------:R-:W-:Y:S01]  /*7c30*/  HMMA.16816.F32 R124, R4.reuse, R18, R124 ;  /* 0x00000012047c723c */ /* 0x040fe2000000187c */
[----:B------:R-:W2:Y:S07]  /*7c40*/  LDSM.16.MT88.4 R16, [R212+0xe000] ;  /* 0x00e00000d410783b */ /* 0x000eae0000004200 */
[C---:B------:R-:W-:Y:S08]  /*7c50*/  HMMA.16816.F32 R108, R4.reuse, R28, R108 ;  /* 0x0000001c046c723c */ /* 0x040ff0000000186c */
[C---:B------:R-:W-:Y:S01]  /*7c60*/  HMMA.16816.F32 R112, R4.reuse, R30, R112 ;  /* 0x0000001e0470723c */ /* 0x040fe20000001870 */
[----:B------:R-:W-:Y:S07]  /*7c70*/  LDSM.16.MT88.4 R28, [R216+0xf000] ;  /* 0x00f00000d81c783b */ /* 0x000fee0000004200 */
[C---:B-1----:R-:W-:Y:S08]  /*7c80*/  HMMA.16816.F32 R120, R4.reuse, R12, R120 ;  /* 0x0000000c0478723c */ /* 0x042ff00000001878 */
[----:B------:R-:W-:Y:S01]  /*7c90*/  HMMA.16816.F32 R116, R4, R14, R116 ;  /* 0x0000000e0474723c */ /* 0x000fe20000001874 */
[----:B------:R-:W1:Y:S06]  /*7ca0*/  LDSM.16.MT88.4 R12, [R216+0x12000] ;  /* 0x01200000d80c783b */ /* 0x000e6c0000004200 */
[----:B------:R-:W-:-:S02]  /*7cb0*/  F2FP.PACK_AB R4, R161, R160 ;  /* 0x000000a0a104723e */ /* 0x000fc400000000ff */
[----:B------:R-:W-:Y:S01]  /*7cc0*/  F2FP.PACK_AB R5, R166, R165 ;  /* 0x000000a5a605723e */ /* 0x000fe200000000ff */
[----:B------:R-:W-:Y:S01]  /*7cd0*/  FADD.FTZ R165, R165, R154 ;  /* 0x0000009aa5a57221 */ /* 0x000fe20000010000 */
[----:B------:R-:W-:Y:S01]  /*7ce0*/  F2FP.PACK_AB R6, R162, R163 ;  /* 0x000000a3a206723e */ /* 0x000fe200000000ff */
[----:B------:R-:W-:Y:S01]  /*7cf0*/  FADD.FTZ R163, R163, R0 ;  /* 0x00000000a3a37221 */ /* 0x000fe20000010000 */
[----:B------:R-:W-:Y:S01]  /*7d00*/  F2FP.PACK_AB R7, R170, R167 ;  /* 0x000000a7aa07723e */ /* 0x000fe200000000ff */
[----:B------:R-:W-:Y:S02]  /*7d10*/  FADD.FTZ R166, R166, R165 ;  /* 0x000000a5a6a67221 */ /* 0x000fe40000010000 */
[----:B------:R-:W-:Y:S02]  /*7d20*/  FADD.FTZ R162, R162, R163 ;  /* 0x000000a3a2a27221 */ /* 0x000fe40000010000 */
[----:B------:R-:W-:Y:S02]  /*7d30*/  FADD.FTZ R167, R167, R166 ;  /* 0x000000a6a7a77221 */ /* 0x000fe40000010000 */
[----:B---3--:R-:W-:Y:S02]  /*7d40*/  HMMA.16816.F32 R80, R4, R8, R80 ;  /* 0x000000080450723c */ /* 0x008fe40000001850 */
[----:B------:R-:W-:-:S06]  /*7d50*/  FADD.FTZ R170, R170, R167 ;  /* 0x000000a7aaaa7221 */ /* 0x000fcc0000010000 */
[C---:B------:R-:W-:Y:S01]  /*7d60*/  HMMA.16816.F32 R84, R4.reuse, R10, R84 ;  /* 0x0000000a0454723c */ /* 0x040fe20000001854 */
[----:B------:R-:W3:Y:S07]  /*7d70*/  LDSM.16.MT88.4 R8, [R213+0x12000] ;  /* 0x01200000d508783b */ /* 0x000eee0000004200 */
[C---:B-----5:R-:W-:Y:S08]  /*7d80*/  HMMA.16816.F32 R72, R4.reuse, R20, R72 ;  /* 0x000000140448723c */ /* 0x060ff00000001848 */
[C---:B------:R-:W-:Y:S01]  /*7d90*/  HMMA.16816.F32 R76, R4.reuse, R22, R76 ;  /* 0x00000016044c723c */ /* 0x040fe2000000184c */
[----:B------:R-:W5:Y:S07]  /*7da0*/  LDSM.16.MT88.4 R20, [R214+0x12000] ;  /* 0x01200000d614783b */ /* 0x000f6e0000004200 */
[C---:B--2---:R-:W-:Y:S08]  /*7db0*/  HMMA.16816.F32 R88, R4.reuse, R16, R88 ;  /* 0x000000100458723c */ /* 0x044ff00000001858 */
[C---:B------:R-:W-:Y:S01]  /*7dc0*/  HMMA.16816.F32 R92, R4.reuse, R18, R92 ;  /* 0x00000012045c723c */ /* 0x040fe2000000185c */
[----:B------:R-:W2:Y:S07]  /*7dd0*/  LDSM.16.MT88.4 R16, [R212+0x12000] ;  /* 0x01200000d410783b */ /* 0x000eae0000004200 */
[C---:B-1----:R-:W-:Y:S08]  /*7de0*/  HMMA.16816.F32 R96, R4.reuse, R12, R96 ;  /* 0x0000000c0460723c */ /* 0x042ff00000001860 */
[C---:B---3--:R-:W-:Y:S08]  /*7df0*/  HMMA.16816.F32 R108, R4.reuse, R8, R108 ;  /* 0x00000008046c723c */ /* 0x048ff0000000186c */
[C---:B------:R-:W-:Y:S01]  /*7e00*/  HMMA.16816.F32 R112, R4.reuse, R10, R112 ;  /* 0x0000000a0470723c */ /* 0x040fe20000001870 */
[----:B------:R-:W1:Y:S07]  /*7e10*/  LDSM.16.MT88.4 R8, [R212+0xe800] ;  /* 0x00e80000d408783b */ /* 0x000e6e0000004200 */
[C---:B------:R-:W-:Y:S01]  /*7e20*/  HMMA.16816.F32 R100, R4.reuse, R14, R100 ;  /* 0x0000000e0464723c */ /* 0x040fe20000001864 */
[----:B------:R-:W3:Y:S07]  /*7e30*/  LDSM.16.MT88.4 R12, [R214+0xe800] ;  /* 0x00e80000d60c783b */ /* 0x000eee0000004200 */
[C---:B------:R-:W-:Y:S08]  /*7e40*/  HMMA.16816.F32 R128, R4.reuse, R24, R128 ;  /* 0x000000180480723c */ /* 0x040ff00000001880 */
[C---:B------:R-:W-:Y:S01]  /*7e50*/  HMMA.16816.F32 R68, R4.reuse, R26, R68 ;  /* 0x0000001a0444723c */ /* 0x040fe20000001844 */
[----:B------:R-:W-:Y:S07]  /*7e60*/  LDSM.16.MT88.4 R24, [R216+0xe800] ;  /* 0x00e80000d818783b */ /* 0x000fee0000004200 */
[C---:B-----5:R-:W-:Y:S08]  /*7e70*/  HMMA.16816.F32 R104, R4.reuse, R20, R104 ;  /* 0x000000140468723c */ /* 0x060ff00000001868 */
[C---:B------:R-:W-:Y:S01]  /*7e80*/  HMMA.16816.F32 R124, R4.reuse, R22, R124 ;  /* 0x00000016047c723c */ /* 0x040fe2000000187c */
[----:B------:R-:W5:Y:S07]  /*7e90*/  LDSM.16.MT88.4 R20, [R213+0xe800] ;  /* 0x00e80000d514783b */ /* 0x000f6e0000004200 */
[C---:B--2---:R-:W-:Y:S08]  /*7ea0*/  HMMA.16816.F32 R120, R4.reuse, R16, R120 ;  /* 0x000000100478723c */ /* 0x044ff00000001878 */
[----:B------:R-:W-:Y:S01]  /*7eb0*/  HMMA.16816.F32 R116, R4, R18, R116 ;  /* 0x000000120474723c */ /* 0x000fe20000001874 */
[----:B------:R-:W2:Y:S06]  /*7ec0*/  LDSM.16.MT88.4 R16, [R216+0x12800] ;  /* 0x01280000d810783b */ /* 0x000eac0000004200 */
[----:B------:R-:W-:Y:S01]  /*7ed0*/  F2FP.PACK_AB R4, R178, R177 ;  /* 0x000000b1b204723e */ /* 0x000fe200000000ff */
[----:B------:R-:W-:Y:S01]  /*7ee0*/  FADD.FTZ R177, R177, R162 ;  /* 0x000000a2b1b17221 */ /* 0x000fe20000010000 */
[----:B----4-:R-:W-:Y:S01]  /*7ef0*/  F2FP.PACK_AB R5, R174, R169 ;  /* 0x000000a9ae05723e */ /* 0x010fe200000000ff */
        /* <DEDUP_REMOVED lines=12> */
[C---:B---3--:R-:W-:Y:S08]  /*7fc0*/  HMMA.16816.F32 R72, R4.reuse, R12, R72 ;  /* 0x0000000c0448723c */ /* 0x048ff00000001848 */
[C---:B------:R-:W-:Y:S01]  /*7fd0*/  HMMA.16816.F32 R76, R4.reuse, R14, R76 ;  /* 0x0000000e044c723c */ /* 0x040fe2000000184c */
[----:B------:R-:W3:Y:S07]  /*7fe0*/  LDSM.16.MT88.4 R12, [R214+0x12800] ;  /* 0x01280000d60c783b */ /* 0x000eee0000004200 */
[C---:B-----5:R-:W-:Y:S08]  /*7ff0*/  HMMA.16816.F32 R80, R4.reuse, R20, R80 ;  /* 0x000000140450723c */ /* 0x060ff00000001850 */
        /* <DEDUP_REMOVED lines=8> */
[C---:B------:R-:W-:Y:S01]  /*8080*/  HMMA.16816.F32 R108, R4.reuse, R32, R108 ;  /* 0x00000020046c723c */ /* 0x040fe2000000186c */
[----:B------:R-:W4:Y:S07]  /*8090*/  MUFU.EX2 R33, R150 ;  /* 0x0000009600217308 */ /* 0x000f2e0000000800 */
[C---:B------:R-:W-:Y:S08]  /*80a0*/  HMMA.16816.F32 R128, R4.reuse, R24, R128 ;  /* 0x000000180480723c */ /* 0x040ff00000001880 */
[C---:B------:R-:W-:Y:S01]  /*80b0*/  HMMA.16816.F32 R68, R4.reuse, R26, R68 ;  /* 0x0000001a0444723c */ /* 0x040fe20000001844 */
[----:B------:R-:W5:Y:S07]  /*80c0*/  LDSM.16.MT88.4 R24, [R214+0xf000] ;  /* 0x00f00000d618783b */ /* 0x000f6e0000004200 */
[C---:B---3--:R-:W-:Y:S08]  /*80d0*/  HMMA.16816.F32 R104, R4.reuse, R12, R104 ;  /* 0x0000000c0468723c */ /* 0x048ff00000001868 */
[C---:B------:R-:W-:Y:S01]  /*80e0*/  HMMA.16816.F32 R124, R4.reuse, R14, R124 ;  /* 0x0000000e047c723c */ /* 0x040fe2000000187c */
[----:B------:R-:W3:Y:S07]  /*80f0*/  LDSM.16.MT88.4 R12, [R216+0x13000] ;  /* 0x01300000d80c783b */ /* 0x000eee0000004200 */
        /* <DEDUP_REMOVED lines=8> */
[----:B------:R-:W-:-:S04]  /*8180*/  FADD.FTZ R153, R156, R153 ;  /* 0x000000999c997221 */ /* 0x000fc80000010000 */
[----:B------:R-:W-:Y:S02]  /*8190*/  FADD.FTZ R152, R152, R153 ;  /* 0x0000009998987221 */ /* 0x000fe40000010000 */
[----:B--2---:R-:W-:Y:S02]  /*81a0*/  HMMA.16816.F32 R80, R4, R16, R80 ;  /* 0x000000100450723c */ /* 0x004fe40000001850 */
[----:B------:R-:W-:-:S06]  /*81b0*/  FADD.FTZ R152, R33, R152 ;  /* 0x0000009821987221 */ /* 0x000fcc0000010000 */
[C---:B------:R-:W-:Y:S01]  /*81c0*/  HMMA.16816.F32 R84, R4.reuse, R18, R84 ;  /* 0x000000120454723c */ /* 0x040fe20000001854 */
[----:B------:R-:W2:Y:S07]  /*81d0*/  LDSM.16.MT88.4 R16, [R213+0x13000] ;  /* 0x01300000d510783b */ /* 0x000eae0000004200 */
[C---:B------:R-:W-:Y:S08]  /*81e0*/  HMMA.16816.F32 R88, R4.reuse, R20, R88 ;  /* 0x000000140458723c */ /* 0x040ff00000001858 */
[C---:B------:R-:W-:Y:S01]  /*81f0*/  HMMA.16816.F32 R92, R4.reuse, R22, R92 ;  /* 0x00000016045c723c */ /* 0x040fe2000000185c */
[----:B------:R-:W4:Y:S07]  /*8200*/  LDSM.16.MT88.4 R20, [R212+0x13000] ;  /* 0x01300000d414783b */ /* 0x000f2e0000004200 */
[C---:B-1----:R-:W-:Y:S08]  /*8210*/  HMMA.16816.F32 R104, R4.reuse, R8, R104 ;  /* 0x000000080468723c */ /* 0x042ff00000001868 */
[C---:B------:R-:W-:Y:S01]  /*8220*/  HMMA.16816.F32 R124, R4.reuse, R10, R124 ;  /* 0x0000000a047c723c */ /* 0x040fe2000000187c */
[----:B------:R-:W1:Y:S07]  /*8230*/  LDSM.16.MT88.4 R8, [R214+0xf800] ;  /* 0x00f80000d608783b */ /* 0x000e6e0000004200 */
[C---:B------:R-:W-:Y:S07]  /*8240*/  HMMA.16816.F32 R128, R4.reuse, R28, R128 ;  /* 0x0000001c0480723c */ /* 0x040fee0000001880 */
[--C-:B------:R-:W-:Y:S01]  /*8250*/  FFMA.FTZ R28, R138, c[0x0][0x23c], -R67.reuse ;  /* 0x00008f008a1c7a23 */ /* 0x100fe20000010843 */
[----:B------:R-:W-:Y:S01]  /*8260*/  HMMA.16816.F32 R68, R4, R30, R68 ;  /* 0x0000001e0444723c */ /* 0x000fe20000001844 */
[----:B------:R-:W-:-:S04]  /*8270*/  FFMA.FTZ R29, R136, c[0x0][0x23c], -R67 ;  /* 0x00008f00881d7a23 */ /* 0x000fc80000010843 */
[----:B------:R-:W-:Y:S02]  /*8280*/  MUFU.EX2 R28, R28 ;  /* 0x0000001c001c7308 */ /* 0x000fe40000000800 */
[----:B------:R-:W-:Y:S01]  /*8290*/  FFMA.FTZ R30, R66, c[0x0][0x23c], -R67 ;  /* 0x00008f00421e7a23 */ /* 0x000fe20000010843 */
[C---:B-----5:R-:W-:Y:S05]  /*82a0*/  HMMA.16816.F32 R72, R4.reuse, R24, R72 ;  /* 0x000000180448723c */ /* 0x060fea0000001848 */
        /* <DEDUP_REMOVED lines=9> */
[C---:B------:R-:W-:Y:S01]  /*8340*/  HMMA.16816.F32 R100, R4.reuse, R14, R100 ;  /* 0x0000000e0464723c */ /* 0x040fe20000001864 */
[----:B------:R-:W5:Y:S04]  /*8350*/  LDSM.16.MT88.4 R12, [R216+0xf800] ;  /* 0x00f80000d80c783b */ /* 0x000f680000004200 */
[----:B------:R-:W-:Y:S03]  /*8360*/  MUFU.EX2 R26, R26 ;  /* 0x0000001a001a7308 */ /* 0x000fe60000000800 */
[C---:B--2---:R-:W-:Y:S05]  /*8370*/  HMMA.16816.F32 R108, R4.reuse, R16, R108 ;  /* 0x00000010046c723c */ /* 0x044fea000000186c */
[----:B------:R-:W2:Y:S03]  /*8380*/  MUFU.EX2 R27, R27 ;  /* 0x0000001b001b7308 */ /* 0x000ea60000000800 */
[C---:B------:R-:W-:Y:S01]  /*8390*/  HMMA.16816.F32 R112, R4.reuse, R18, R112 ;  /* 0x000000120470723c */ /* 0x040fe20000001870 */
[----:B------:R-:W5:Y:S04]  /*83a0*/  LDSM.16.MT88.4 R16, [R213+0xf800] ;  /* 0x00f80000d510783b */ /* 0x000f680000004200 */
[----:B------:R-:W1:Y:S03]  /*83b0*/  MUFU.EX2 R30, R30 ;  /* 0x0000001e001e7308 */ /* 0x000e660000000800 */
[C---:B----4-:R-:W-:Y:S08]  /*83c0*/  HMMA.16816.F32 R120, R4.reuse, R20, R120 ;  /* 0x000000140478723c */ /* 0x050ff00000001878 */
[----:B------:R-:W-:Y:S07]  /*83d0*/  HMMA.16816.F32 R116, R4, R22, R116 ;  /* 0x000000160474723c */ /* 0x000fee0000001874 */
[----:B---3--:R-:W-:-:S02]  /*83e0*/  F2FP.PACK_AB R4, R25, R24 ;  /* 0x000000181904723e */ /* 0x008fc400000000ff */
[----:B--2---:R-:W-:Y:S01]  /*83f0*/  F2FP.PACK_AB R5, R28, R27 ;  /* 0x0000001b1c05723e */ /* 0x004fe200000000ff */
[----:B------:R-:W-:Y:S01]  /*8400*/  FADD.FTZ R27, R27, R152 ;  /* 0x000000981b1b7221 */ /* 0x000fe20000010000 */
[----:B------:R-:W-:Y:S02]  /*8410*/  F2FP.PACK_AB R6, R241, R26 ;  /* 0x0000001af106723e */ /* 0x000fe400000000ff */
[----:B-1----:R-:W-:Y:S01]  /*8420*/  F2FP.PACK_AB R7, R30, R29 ;  /* 0x0000001d1e07723e */ /* 0x002fe200000000ff */
[----:B------:R-:W-:-:S04]  /*8430*/  FADD.FTZ R28, R28, R27 ;  /* 0x0000001b1c1c7221 */ /* 0x000fc80000010000 */
[----:B------:R-:W-:Y:S02]  /*8440*/  FADD.FTZ R29, R29, R28 ;  /* 0x0000001c1d1d7221 */ /* 0x000fe40000010000 */
[----:B------:R-:W-:Y:S02]  /*8450*/  HMMA.16816.F32 R72, R4, R8, R72 ;  /* 0x000000080448723c */ /* 0x000fe40000001848 */
[----:B------:R-:W-:-:S06]  /*8460*/  FADD.FTZ R239, R30, R29 ;  /* 0x0000001d1eef7221 */ /* 0x000fcc0000010000 */
        /* <DEDUP_REMOVED lines=24> */
[----:B------:R-:W-:Y:S03]  /*85f0*/  HMMA.16816.F32 R112, R4, R14, R112 ;  /* 0x0000000e0470723c */ /* 0x000fe60000001870 */
[----:B------:R-:W-:Y:S01]  /*8600*/  FADD.FTZ R241, R241, R26 ;  /* 0x0000001af1f17221 */ /* 0x000fe20000010000 */
[----:B------:R-:W-:Y:S04]  /*8610*/  @!UPT UIADD3 URZ, URZ, URZ, URZ ;  /* 0x0000003f3f3ff290 */ /* 0x000fe8000fffe03f */
[----:B------:R-:W-:Y:S11]  /*8620*/  @!P3 BRA `(.L_x_1507) ;  /* 0x000054e00000b947 */ /* 0x000ff60003800000 */
[----:B------:R-:W-:-:S04]  /*8630*/  DEPBAR.LE SB0, 0x0 ;  /* 0x000080000000791a */ /* 0x000fc80000000000 */
[----:B------:R-:W-:Y:S01]  /*8640*/  IADD3 R229, R37, -0x2, RZ ;  /* 0xfffffffe25e57810 */ /* 0x000fe20007ffe0ff */
[----:B------:R-:W-:Y:S06]  /*8650*/  BAR.SYNC.DEFER_BLOCKING 0x0 ;  /* 0x0000000000007b1d */ /* 0x000fec0000010000 */
[----:B------:R-:W-:Y:S05]  /*8660*/  @!P0 BRA `(.L_x_1508) ;  /* 0x000003a000008947 */ /* 0x000fea0003800000 */
[----:B------:R-:W1:Y:S01]  /*8670*/  I2F.RP R4, R39 ;  /* 0x0000002700047306 */ /* 0x000e620000209400 */
[----:B------:R-:W-:-:S05]  /*8680*/  IMAD.SHL.U32 R0, R229, 0x80, RZ ;  /* 0x00000080e5007824 */ /* 0x000fca00078e00ff */
[----:B------:R-:W-:Y:S02]  /*8690*/  IADD3 R10, R0, 0x80, RZ ;  /* 0x00000080000a7810 */ /* 0x000fe40007ffe0ff */
        /* <DEDUP_REMOVED lines=55> */
.L_x_1508:
[----:B------:R-:W-:-:S04]  /*8a10*/  LEA R7, -R38, RZ, 0x7 ;  /* 0x000000ff26077211 */ /* 0x000fc800078e39ff */
[----:B------:R-:W-:Y:S02]  /*8a20*/  SHF.R.S32.HI R0, RZ, 0x1f, R7 ;  /* 0x0000001fff007819 */ /* 0x000fe40000011407 */
.L_x_1509:
[----:B------:R-:W-:Y:S02]  /*8a30*/  ISETP.GE.AND P1, PT, R40, c[0x0][0x220], PT ;  /* 0x0000880028007a0c */ /* 0x000fe40003f26270 */
[----:B------:R-:W-:Y:S02]  /*8a40*/  LEA R188, P3, R7, R172, 0x1 ;  /* 0x000000ac07bc7211 */ /* 0x000fe400078608ff */
[----:B------:R-:W-:Y:S02]  /*8a50*/  ISETP.GE.AND P2, PT, R231, c[0x0][0x220], PT ;  /* 0x00008800e7007a0c */ /* 0x000fe40003f46270 */
[----:B------:R-:W-:-:S07]  /*8a60*/  LEA.HI.X R189, R7, R173, R0, 0x1, P3 ;  /* 0x000000ad07bd7211 */ /* 0x000fce00018f0c00 */
[-C--:B------:R-:W-:Y:S02]  /*8a70*/  @!P1 IADD3 R5, P4, R7, R42.reuse, RZ ;  /* 0x0000002a07059210 */ /* 0x080fe40007f9e0ff */
[----:B------:R-:W-:Y:S02]  /*8a80*/  IADD3 R7, P3, R228, R7, RZ ;  /* 0x00000007e4077210 */ /* 0x000fe40007f7e0ff */
[----:B------:R-:W-:Y:S01]  /*8a90*/  @P2 STS.128 [R230+0xc000], RZ ;  /* 0x00c000ffe6002388 */ /* 0x000fe20000000c00 */
        /* <DEDUP_REMOVED lines=8> */
[----:B------:R-:W-:-:S02]  /*8b20*/  @!P1 LEA.HI.X R27, R5, c[0x0][0x174], R4, 0x1, P4 ;  /* 0x00005d00051b9a11 */ /* 0x000fc400020f0c04 */
[----:B------:R-:W-:Y:S01]  /*8b30*/  @!P2 LEA R24, P5, R7, R172, 0x1 ;  /* 0x000000ac0718a211 */ /* 0x000fe200078a08ff */
[----:B------:R-:W-:Y:S01]  /*8b40*/  @!P1 IMAD.X R4, R0, 0x1, R36, P3 ;  /* 0x0000000100049824 */ /* 0x000fe200018e0624 */
[----:B------:R-:W-:Y:S01]  /*8b50*/  IADD3 R5, P4, R228, R7, RZ ;  /* 0x00000007e4057210 */ /* 0x000fe20007f9e0ff */
[----:B------:R-:W-:Y:S01]  /*8b60*/  @P1 STS.128 [R230+0x10000], RZ ;  /* 0x010000ffe6001388 */ /* 0x000fe20000000c00 */
[----:B------:R-:W-:Y:S02]  /*8b70*/  @!P1 LEA R22, P3, R9, c[0x0][0x170], 0x1 ;  /* 0x00005c0009169a11 */ /* 0x000fe400078608ff */
        /* <DEDUP_REMOVED lines=41> */
[C---:B------:R-:W-:Y:S01]  /*8e10*/  @!P1 IADD3 R6, P3, R5.reuse, R42, RZ ;  /* 0x0000002a05069210 */ /* 0x040fe20007f7e0ff */
[----:B------:R-:W-:Y:S01]  /*8e20*/  @!PT LDS RZ, [RZ] ;  /* 0x00000000fffff984 */ /* 0x000fe20000000800 */
[----:B------:R-:W-:Y:S01]  /*8e30*/  @!PT LDS RZ, [RZ] ;  /* 0x00000000fffff984 */ /* 0x000fe20000000800 */
[----:B------:R-:W-:Y:S01]  /*8e40*/  @!PT LDS RZ, [RZ] ;  /* 0x00000000fffff984 */ /* 0x000fe20000000800 */
[----:B------:R3:W-:Y:S01]  /*8e50*/  @!P2 LDGSTS.E.BYPASS.LTC128B.128 [R230+0xd000], [R20.64] ;  /* 0x0d00000014e6afae */ /* 0x0007e2000b901d4e */
[----:B------:R-:W-:-:S02]  /*8e60*/  @!P2 LEA R28, P5, R5, R172, 0x1 ;  /* 0x000000ac051ca211 */ /* 0x000fc400078a08ff */
[----:B------:R-:W-:Y:S01]  /*8e70*/  @!P1 LEA.HI.X R9, R9, c[0x0][0x174], R4, 0x1, P4 ;  /* 0x00005d0009099a11 */ /* 0x000fe200020f0c04 */
[----:B------:R-:W-:Y:S01]  /*8e80*/  @!P1 IMAD.X R11, R0, 0x1, R36, P3 ;  /* 0x00000001000b9824 */ /* 0x000fe200018e0624 */
[----:B------:R-:W-:Y:S01]  /*8e90*/  IADD3 R7, P3, R228, R5, RZ ;  /* 0x00000005e4077210 */ /* 0x000fe20007f7e0ff */
[----:B------:R-:W-:Y:S01]  /*8ea0*/  @P1 STS.128 [R230+0x11000], RZ ;  /* 0x011000ffe6001388 */ /* 0x000fe20000000c00 */
[C---:B------:R-:W-:Y:S02]  /*8eb0*/  @!P1 LEA R10, P4, R6.reuse, c[0x0][0x170], 0x1 ;  /* 0x00005c00060a9a11 */ /* 0x040fe400078808ff */
[--C-:B------:R-:W-:Y:S01]  /*8ec0*/  @!P2 LEA.HI.X R29, R5, R173, R0.reuse, 0x1, P5 ;  /* 0x000000ad051da211 */ /* 0x100fe200028f0c00 */
[----:B------:R-:W-:Y:S01]  /*8ed0*/  IMAD.X R0, R227, 0x1, R0, P3 ;  /* 0x00000001e3007824 */ /* 0x000fe200018e0600 */
[----:B------:R-:W-:Y:S01]  /*8ee0*/  @!P1 LEA.HI.X R11, R6, c[0x0][0x174], R11, 0x1, P4 ;  /* 0x00005d00060b9a11 */ /* 0x000fe200020f0c0b */
[----:B------:R-:W-:Y:S01]  /*8ef0*/  @!PT LDS RZ, [RZ] ;  /* 0x00000000fffff984 */ /* 0x000fe20000000800 */
[----:B------:R-:W-:Y:S01]  /*8f00*/  @!PT LDS RZ, [RZ] ;  /* 0x00000000fffff984 */ /* 0x000fe20000000800 */
[----:B------:R-:W-:Y:S01]  /*8f10*/  @!PT LDS RZ, [RZ] ;  /* 0x00000000fffff984 */ /* 0x000fe20000000800 */
[----:B------:R4:W-:Y:S01]  /*8f20*/  @!P1 LDGSTS.E.BYPASS.LTC128B.128 [R230+0x11000], [R18.64+0x80] ;  /* 0x1100008012e69fae */ /* 0x0009e2000b901d4e */
[----:B------:R-:W-:-:S02]  /*8f30*/  @!P2 LEA R30, P6, R7, R172, 0x1 ;  /* 0x000000ac071ea211 */ /* 0x000fc400078c08ff */
[CC--:B------:R-:W-:Y:S01]  /*8f40*/  @!P1 IADD3 R4, P5, R7.reuse, R42.reuse, RZ ;  /* 0x0000002a07049210 */ /* 0x0c0fe20007fbe0ff */
[----:B------:R-:W-:Y:S01]  /*8f50*/  @P2 STS.128 [R230+0xd800], RZ ;  /* 0x00d800ffe6002388 */ /* 0x000fe20000000c00 */
[----:B------:R-:W-:Y:S02]  /*8f60*/  IADD3 R5, P4, R228, R7, RZ ;  /* 0x00000007e4057210 */ /* 0x000fe40007f9e0ff */
[----:B------:R-:W-:Y:S01]  /*8f70*/  @!P2 LEA.HI.X R31, R7, R173, R0, 0x1, P6 ;  /* 0x000000ad071fa211 */ /* 0x000fe200030f0c00 */
[----:B------:R-:W-:Y:S01]  /*8f80*/  @!PT LDS RZ, [RZ] ;  /* 0x00000000fffff984 */ /* 0x000fe20000000800 */
[----:B------:R-:W-:Y:S01]  /*8f90*/  @!PT LDS RZ, [RZ] ;  /* 0x00000000fffff984 */ /* 0x000fe20000000800 */
[----:B------:R-:W-:Y:S01]  /*8fa0*/  @!PT LDS RZ, [RZ] ;  /* 0x00000000fffff984 */ /* 0x000fe20000000800 */
[----:B------:R4:W-:Y:S01]  /*8fb0*/  @!P2 LDGSTS.E.BYPASS.LTC128B.128 [R230+0xd800], [R16.64] ;  /* 0x0d80000010e6afae */ /* 0x0009e2000b901d4e */
[----:B------:R-:W-:Y:S01]  /*8fc0*/  @!P1 IMAD.X R7, R0, 0x1, R36, P5 ;  /* 0x0000000100079824 */ /* 0x000fe200028e0624 */
[----:B------:R-:W-:Y:S01]  /*8fd0*/  @!P1 IADD3 R42, P3, R5, R42, RZ ;  /* 0x0000002a052a9210 */ /* 0x000fe20007f7e0ff */
[----:B------:R-:W-:Y:S01]  /*8fe0*/  IMAD.X R0, R227, 0x1, R0, P4 ;  /* 0x00000001e3007824 */ /* 0x000fe200020e0600 */
[----:B------:R-:W-:Y:S01]  /*8ff0*/  @P1 STS.128 [R230+0x11800], RZ ;  /* 0x011800ffe6001388 */ /* 0x000fe20000000c00 */
[----:B------:R-:W-:-:S02]  /*9000*/  @!P2 LEA R38, P4, R5, R172, 0x1 ;  /* 0x000000ac0526a211 */ /* 0x000fc400078808ff */
[----:B------:R-:W-:Y:S01]  /*9010*/  @!P1 LEA R6, P5, R4, c[0x0][0x170], 0x1 ;  /* 0x00005c0004069a11 */ /* 0x000fe200078a08ff */
[----:B------:R-:W-:Y:S01]  /*9020*/  @!PT LDS RZ, [RZ] ;  /* 0x00000000fffff984 */ /* 0x000fe20000000800 */
[----:B------:R-:W-:Y:S01]  /*9030*/  @!PT LDS RZ, [RZ] ;  /* 0x00000000fffff984 */ /* 0x000fe20000000800 */
[----:B------:R-:W-:Y:S01]  /*9040*/  @!PT LDS RZ, [RZ] ;  /* 0x00000000fffff984 */ /* 0x000fe20000000800 */
[----:B------:R5:W-:Y:S01]  /*9050*/  @!P1 LDGSTS.E.BYPASS.LTC128B.128 [R230+0x11800], [R14.64+0x80] ;  /* 0x118000800ee69fae */ /* 0x000be2000b901d4e */
[----:B------:R-:W-:Y:S01]  /*9060*/  @!P2 LEA.HI.X R39, R5, R173, R0, 0x1, P4 ;  /* 0x000000ad0527a211 */ /* 0x000fe200020f0c00 */
[----:B------:R-:W-:Y:S01]  /*9070*/  @!P1 IMAD.X R5, R0, 0x1, R36, P3 ;  /* 0x0000000100059824 */ /* 0x000fe200018e0624 */
[----:B------:R-:W-:Y:S01]  /*9080*/  @!P1 LEA.HI.X R7, R4, c[0x0][0x174], R7, 0x1, P5 ;  /* 0x00005d0004079a11 */ /* 0x000fe200028f0c07 */
[----:B------:R-:W-:Y:S01]  /*9090*/  @P2 STS.128 [R230+0xe000], RZ ;  /* 0x00e000ffe6002388 */ /* 0x000fe20000000c00 */
[----:B------:R-:W-:-:S03]  /*90a0*/  @!P1 LEA R4, P3, R42, c[0x0][0x170], 0x1 ;  /* 0x00005c002a049a11 */ /* 0x000fc600078608ff */
[----:B------:R-:W-:Y:S01]  /*90b0*/  @!PT LDS RZ, [RZ] ;  /* 0x00000000fffff984 */ /* 0x000fe20000000800 */
[----:B------:R-:W-:Y:S01]  /*90c0*/  @!PT LDS RZ, [RZ] ;  /* 0x00000000fffff984 */ /* 0x000fe20000000800 */
[----:B------:R-:W-:Y:S01]  /*90d0*/  @!PT LDS RZ, [RZ] ;  /* 0x00000000fffff984 */ /* 0x000fe20000000800 */
[----:B------:R5:W-:Y:S01]  /*90e0*/  @!P2 LDGSTS.E.BYPASS.LTC128B.128 [R230+0xe000], [R12.64] ;  /* 0x0e0000000ce6afae */ /* 0x000be2000b901d4e */
[----:B------:R-:W-:-:S03]  /*90f0*/  @!P1 LEA.HI.X R5, R42, c[0x0][0x174], R5, 0x1, P3 ;  /* 0x00005d002a059a11 */ /* 0x000fc600018f0c05 */
        /* <DEDUP_REMOVED lines=38> */
[----:B------:R-:W5:Y:S04]  /*9360*/  LDSM.16.M88.4 R48, [R221+0x5000] ;  /* 0x00500000dd30783b */ /* 0x000f680000000200 */
[----:B------:R-:W5:Y:S04]  /*9370*/  LDSM.16.M88.4 R40, [R221+0x5800] ;  /* 0x00580000dd28783b */ /* 0x000f680000000200 */
[----:B------:R-:W-:Y:S04]  /*9380*/  LDSM.16.M88.4 R152, [R220] ;  /* 0x00000000dc98783b */ /* 0x000fe80000000200 */
[----:B-1----:R-:W1:Y:S04]  /*9390*/  LDSM.16.M88.4 R4, [R211] ;  /* 0x00000000d304783b */ /* 0x002e680000000200 */
[----:B------:R-:W1:Y:S04]  /*93a0*/  LDSM.16.M88.4 R8, [R219] ;  /* 0x00000000db08783b */ /* 0x000e680000000200 */
[----:B------:R-:W1:Y:S04]  /*93b0*/  LDSM.16.M88.4 R32, [R221+0x6000] ;  /* 0x00600000dd20783b */ /* 0x000e680000000200 */
[----:B--2---:R-:W2:Y:S04]  /*93c0*/  LDSM.16.M88.4 R24, [R221+0x6800] ;  /* 0x00680000dd18783b */ /* 0x004ea80000000200 */
[----:B----4-:R-:W4:Y:S04]  /*93d0*/  LDSM.16.M88.4 R16, [R221+0x7000] ;  /* 0x00700000dd10783b */ /* 0x010f280000000200 */
[----:B------:R-:W1:Y:S01]  /*93e0*/  LDSM.16.M88.4 R140, [R221+0x7800] ;  /* 0x00780000dd8c783b */ /* 0x000e620000000200 */
[C---:B---3--:R-:W-:Y:S03]  /*93f0*/  HMMA.16816.F32 R60, R176.reuse, R56, RZ ;  /* 0x00000038b03c723c */ /* 0x048fe600000018ff */
[----:B------:R-:W3:Y:S04]  /*9400*/  LDSM.16.M88.4 R172, [R210] ;  /* 0x00000000d2ac783b */ /* 0x000ee80000000200 */
[----:B------:R-:W1:Y:S01]  /*9410*/  LDSM.16.M88.4 R144, [R209] ;  /* 0x00000000d190783b */ /* 0x000e620000000200 */
[C---:B------:R-:W-:Y:S03]  /*9420*/  HMMA.16816.F32 R56, R176.reuse, R58, RZ ;  /* 0x0000003ab038723c */ /* 0x040fe600000018ff */
[----:B------:R-:W-:Y:S04]  /*9430*/  LDSM.16.M88.4 R160, [R218] ;  /* 0x00000000daa0783b */ /* 0x000fe80000000200 */
[----:B------:R-:W-:Y:S01]  /*9440*/  LDSM.16.M88.4 R168, [R207] ;  /* 0x00000000cfa8783b */ /* 0x000fe20000000200 */
[C---:B-----5:R-:W-:Y:S03]  /*9450*/  HMMA.16816.F32 R136, R176.reuse, R64, RZ ;  /* 0x00000040b088723c */ /* 0x060fe600000018ff */
[----:B------:R-:W-:Y:S04]  /*9460*/  LDSM.16.M88.4 R164, [R206] ;  /* 0x00000000cea4783b */ /* 0x000fe80000000200 */
[----:B------:R-:W-:Y:S01]  /*9470*/  LDSM.16.M88.4 R156, [R205] ;  /* 0x00000000cd9c783b */ /* 0x000fe20000000200 */
[C---:B------:R-:W-:Y:S03]  /*9480*/  HMMA.16816.F32 R64, R176.reuse, R66, RZ ;  /* 0x00000042b040723c */ /* 0x040fe600000018ff */
[----:B------:R-:W-:Y:S04]  /*9490*/  LDSM.16.M88.4 R148, [R215+0x4000] ;  /* 0x00400000d794783b */ /* 0x000fe80000000200 */
[----:B------:R-:W-:Y:S01]  /*94a0*/  LDSM.16.M88.4 R180, [R220+0x2000] ;  /* 0x00200000dcb4783b */ /* 0x000fe20000000200 */
[C---:B------:R-:W-:Y:S03]  /*94b0*/  HMMA.16816.F32 R52, R176.reuse, R48, RZ ;  /* 0x00000030b034723c */ /* 0x040fe600000018ff */
[----:B------:R-:W-:Y:S04]  /*94c0*/  LDSM.16.M88.4 R184, [R196] ;  /* 0x00000000c4b8783b */ /* 0x000fe80000000200 */
[----:B------:R-:W5:Y:S01]  /*94d0*/  S2R R0, SR_TID.X ;  /* 0x0000000000007919 */ /* 0x000f620000002100 */
[C---:B------:R-:W-:Y:S03]  /*94e0*/  HMMA.16816.F32 R48, R176.reuse, R50, RZ ;  /* 0x00000032b030723c */ /* 0x040fe600000018ff */
[----:B------:R-:W0:Y:S05]  /*94f0*/  LDGDEPBAR ;  /* 0x00000000000079af */ /* 0x000e2a0000000000 */
[C---:B------:R-:W-:Y:S08]  /*9500*/  HMMA.16816.F32 R44, R176.reuse, R40, RZ ;  /* 0x00000028b02c723c */ /* 0x040ff000000018ff */
[----:B------:R-:W-:Y:S01]  /*9510*/  HMMA.16816.F32 R40, R176, R42, RZ ;  /* 0x0000002ab028723c */ /* 0x000fe200000018ff */
[----:B-----5:R-:W-:-:S07]  /*9520*/  IMAD.SHL.U32 R0, R0, 0x2, RZ ;  /* 0x0000000200007824 */ /* 0x020fce00078e00ff */
[----:B-1----:R-:W-:Y:S01]  /*9530*/  HMMA.16816.F32 R60, R152, R4, R60 ;  /* 0x00000004983c723c */ /* 0x002fe2000000183c */
[----:B------:R-:W-:-:S07]  /*9540*/  LOP3.LUT R0, R0, 0x6, RZ, 0xc0, !PT ;  /* 0x0000000600007812 */ /* 0x000fce00078ec0ff */
[----:B------:R-:W-:Y:S01]  /*9550*/  HMMA.16816.F32 R56, R152, R6, R56 ;  /* 0x000000069838723c */ /* 0x000fe20000001838 */
[----:B------:R-:W1:Y:S01]  /*9560*/  LDSM.16.M88.4 R4, [R215+0x5000] ;  /* 0x00500000d704783b */ /* 0x000e620000000200 */
[----:B------:R-:W-:-:S06]  /*9570*/  IMAD R0, R229, 0x80, R0 ;  /* 0x00000080e5007824 */ /* 0x000fcc00078e0200 */
[C---:B------:R-:W-:Y:S08]  /*9580*/  HMMA.16816.F32 R136, R152.reuse, R8, R136 ;  /* 0x000000089888723c */ /* 0x040ff00000001888 */
[----:B------:R-:W-:Y:S01]  /*9590*/  HMMA.16816.F32 R64, R152, R10, R64 ;  /* 0x0000000a9840723c */ /* 0x000fe20000001840 */
[----:B------:R-:W5:Y:S07]  /*95a0*/  LDSM.16.M88.4 R8, [R215+0x4800] ;  /* 0x00480000d708783b */ /* 0x000f6e0000000200 */
[C---:B------:R-:W-:Y:S08]  /*95b0*/  HMMA.16816.F32 R36, R176.reuse, R32, RZ ;  /* 0x00000020b024723c */ /* 0x040ff000000018ff */
[C---:B--2---:R-:W-:Y:S08]  /*95c0*/  HMMA.16816.F32 R28, R176.reuse, R24, RZ ;  /* 0x00000018b01c723c */ /* 0x044ff000000018ff */
[C---:B----4-:R-:W-:Y:S08]  /*95d0*/  HMMA.16816.F32 R20, R176.reuse, R16, RZ ;  /* 0x00000010b014723c */ /* 0x050ff000000018ff */
[C---:B------:R-:W-:Y:S08]  /*95e0*/  HMMA.16816.F32 R32, R176.reuse, R34, RZ ;  /* 0x00000022b020723c */ /* 0x040ff000000018ff */
[C---:B------:R-:W-:Y:S08]  /*95f0*/  HMMA.16816.F32 R24, R176.reuse, R26, RZ ;  /* 0x0000001ab018723c */ /* 0x040ff000000018ff */
[C---:B------:R-:W-:Y:S08]  /*9600*/  HMMA.16816.F32 R16, R176.reuse, R18, RZ ;  /* 0x00000012b010723c */ /* 0x040ff000000018ff */
[C---:B------:R-:W-:Y:S08]  /*9610*/  HMMA.16816.F32 R12, R176.reuse, R140, RZ ;  /* 0x0000008cb00c723c */ /* 0x040ff000000018ff */
[----:B------:R-:W-:Y:S01]  /*9620*/  HMMA.16816.F32 R176, R176, R142, RZ ;  /* 0x0000008eb0b0723c */ /* 0x000fe200000018ff */
[----:B------:R-:W2:Y:S07]  /*9630*/  LDSM.16.M88.4 R140, [R208] ;  /* 0x00000000d08c783b */ /* 0x000eae0000000200 */
[C---:B---3--:R-:W-:Y:S08]  /*9640*/  HMMA.16816.F32 R52, R152.reuse, R172, R52 ;  /* 0x000000ac9834723c */ /* 0x048ff00000001834 */
[C---:B------:R-:W-:Y:S01]  /*9650*/  HMMA.16816.F32 R48, R152.reuse, R174, R48 ;  /* 0x000000ae9830723c */ /* 0x040fe20000001830 */
[----:B------:R-:W-:Y:S07]  /*9660*/  LDSM.16.M88.4 R172, [R218+0x2000] ;  /* 0x00200000daac783b */ /* 0x000fee0000000200 */
[C---:B------:R-:W-:Y:S08]  /*9670*/  HMMA.16816.F32 R44, R152.reuse, R144, R44 ;  /* 0x00000090982c723c */ /* 0x040ff0000000182c */
[----:B------:R-:W-:Y:S01]  /*9680*/  HMMA.16816.F32 R40, R152, R146, R40 ;  /* 0x000000929828723c */ /* 0x000fe20000001828 */
[----:B------:R-:W3:Y:S07]  /*9690*/  LDSM.16.M88.4 R144, [R215+0x5800] ;  /* 0x00580000d790783b */ /* 0x000eee0000000200 */
[C---:B-1----:R-:W-:Y:S08]  /*96a0*/  HMMA.16816.F32 R52, R160.reuse, R4, R52 ;  /* 0x00000004a034723c */ /* 0x042ff00000001834 */
[C---:B------:R-:W-:Y:S01]  /*96b0*/  HMMA.16816.F32 R48, R160.reuse, R6, R48 ;  /* 0x00000006a030723c */ /* 0x040fe20000001830 */
[----:B------:R-:W1:Y:S07]  /*96c0*/  LDSM.16.M88.4 R4, [R215+0x7000] ;  /* 0x00700000d704783b */ /* 0x000e6e0000000200 */
[C---:B-----5:R-:W-:Y:S08]  /*96d0*/  HMMA.16816.F32 R60, R160.reuse, R8, R60 ;  /* 0x00000008a03c723c */ /* 0x060ff0000000183c */
[----:B------:R-:W-:Y:S01]  /*96e0*/  HMMA.16816.F32 R56, R160, R10, R56 ;  /* 0x0000000aa038723c */ /* 0x000fe20000001838 */
        /* <DEDUP_REMOVED lines=8> */
[----:B------:R-:W-:Y:S01]  /*9770*/  HMMA.16816.F32 R16, R152, R166, R16 ;  /* 0x000000a69810723c */ /* 0x000fe20000001810 */
[----:B------:R-:W-:Y:S07]  /*9780*/  LDSM.16.M88.4 R164, [R217] ;  /* 0x00000000d9a4783b */ /* 0x000fee0000000200 */
[C---:B---3--:R-:W-:Y:S08]  /*9790*/  HMMA.16816.F32 R44, R160.reuse, R144, R44 ;  /* 0x00000090a02c723c */ /* 0x048ff0000000182c */
[----:B------:R-:W-:Y:S01]  /*97a0*/  HMMA.16816.F32 R40, R160, R146, R40 ;  /* 0x00000092a028723c */ /* 0x000fe20000001828 */
[----:B------:R-:W3:Y:S07]  /*97b0*/  LDSM.16.M88.4 R144, [R204+0x1800] ;  /* 0x00180000cc90783b */ /* 0x000eee0000000200 */
[C---:B------:R-:W-:Y:S08]  /*97c0*/  HMMA.16816.F32 R12, R152.reuse, R156, R12 ;  /* 0x0000009c980c723c */ /* 0x040ff0000000180c */
[----:B------:R-:W-:Y:S01]  /*97d0*/  HMMA.16816.F32 R176, R152, R158, R176 ;  /* 0x0000009e98b0723c */ /* 0x000fe200000018b0 */
[----:B------:R-:W-:Y:S04]  /*97e0*/  LDSM.16.M88.4 R156, [R204] ;  /* 0x00000000cc9c783b */ /* 0x000fe80000000200 */
[----:B------:R-:W-:Y:S03]  /*97f0*/  LDSM.16.M88.4 R152, [R204+0x800] ;  /* 0x00080000cc98783b */ /* 0x000fe60000000200 */
[C---:B------:R-:W-:Y:S08]  /*9800*/  HMMA.16816.F32 R136, R160.reuse, R148, R136 ;  /* 0x00000094a088723c */ /* 0x040ff00000001888 */
        /* <DEDUP_REMOVED lines=18> */
[C---:B------:R-:W-:Y:S08]  /*9930*/  HMMA.16816.F32 R52, R164.reuse, R148, R52 ;  /* 0x00000094a434723c */ /* 0x040ff00000001834 */
[C---:B------:R-:W-:Y:S01]  /*9940*/  HMMA.16816.F32 R48, R164.reuse, R150, R48 ;  /* 0x00000096a430723c */ /* 0x040fe20000001830 */
[----:B------:R-:W2:Y:S07]  /*9950*/  LDSM.16.M88.4 R148, [R221+0x9000] ;  /* 0x00900000dd94783b */ /* 0x000eae0000000200 */
[C---:B------:R-:W-:Y:S08]  /*9960*/  HMMA.16816.F32 R136, R164.reuse, R156, R136 ;  /* 0x0000009ca488723c */ /* 0x040ff00000001888 */
[C---:B------:R-:W-:Y:S01]  /*9970*/  HMMA.16816.F32 R64, R164.reuse, R158, R64 ;  /* 0x0000009ea440723c */ /* 0x040fe20000001840 */
[----:B------:R-:W2:Y:S07]  /*9980*/  LDSM.16.M88.4 R156, [R221+0x8000] ;  /* 0x00800000dd9c783b */ /* 0x000eae0000000200 */
[C---:B-1----:R-:W-:Y:S08]  /*9990*/  HMMA.16816.F32 R20, R164.reuse, R4, R20 ;  /* 0x00000004a414723c */ /* 0x042ff00000001814 */
[C---:B------:R-:W-:Y:S01]  /*99a0*/  HMMA.16816.F32 R16, R164.reuse, R6, R16 ;  /* 0x00000006a410723c */ /* 0x040fe20000001810 */
[----:B------:R-:W1:Y:S07]  /*99b0*/  LDSM.16.M88.4 R4, [R221+0xb000] ;  /* 0x00b00000dd04783b */ /* 0x000e6e0000000200 */
[C---:B----4-:R-:W-:Y:S08]  /*99c0*/  HMMA.16816.F32 R28, R164.reuse, R8, R28 ;  /* 0x00000008a41c723c */ /* 0x050ff0000000181c */
[C---:B------:R-:W-:Y:S01]  /*99d0*/  HMMA.16816.F32 R24, R164.reuse, R10, R24 ;  /* 0x0000000aa418723c */ /* 0x040fe20000001818 */
[----:B------:R-:W4:Y:S07]  /*99e0*/  LDSM.16.M88.4 R8, [R221+0xa800] ;  /* 0x00a80000dd08783b */ /* 0x000f2e0000000200 */
[C---:B------:R-:W-:Y:S08]  /*99f0*/  HMMA.16816.F32 R60, R164.reuse, R152, R60 ;  /* 0x00000098a43c723c */ /* 0x040ff0000000183c */
        /* <DEDUP_REMOVED lines=11> */
[----:B------:R-:W3:Y:S07]  /*9ab0*/  LDSM.16.M88.4 R144, [R200] ;  /* 0x00000000c890783b */ /* 0x000eee0000000200 */
[C---:B------:R-:W-:Y:S08]  /*9ac0*/  HMMA.16816.F32 R52, R160.reuse, R148, R52 ;  /* 0x00000094a034723c */ /* 0x040ff00000001834 */
[C---:B------:R-:W-:Y:S01]  /*9ad0*/  HMMA.16816.F32 R48, R160.reuse, R150, R48 ;  /* 0x00000096a030723c */ /* 0x040fe20000001830 */
[----:B------:R-:W2:Y:S07]  /*9ae0*/  LDSM.16.M88.4 R148, [R201] ;  /* 0x00000000c994783b */ /* 0x000eae0000000200 */
[C---:B------:R-:W-:Y:S08]  /*9af0*/  HMMA.16816.F32 R136, R160.reuse, R156, R136 ;  /* 0x0000009ca088723c */ /* 0x040ff00000001888 */
[C---:B------:R-:W-:Y:S01]  /*9b00*/  HMMA.16816.F32 R64, R160.reuse, R158, R64 ;  /* 0x0000009ea040723c */ /* 0x040fe20000001840 */
[----:B------:R-:W2:Y:S07]  /*9b10*/  LDSM.16.M88.4 R156, [R203] ;  /* 0x00000000cb9c783b */ /* 0x000eae0000000200 */
[C---:B-1----:R-:W-:Y:S08]  /*9b20*/  HMMA.16816.F32 R20, R160.reuse, R4, R20 ;  /* 0x00000004a014723c */ /* 0x042ff00000001814 */
[C---:B------:R-:W-:Y:S01]  /*9b30*/  HMMA.16816.F32 R16, R160.reuse, R6, R16 ;  /* 0x00000006a010723c */ /* 0x040fe20000001810 */
[----:B------:R-:W1:Y:S07]  /*9b40*/  LDSM.16.M88.4 R4, [R197] ;  /* 0x00000000c504783b */ /* 0x000e6e0000000200 */
[C---:B----4-:R-:W-:Y:S08]  /*9b50*/  HMMA.16816.F32 R28, R160.reuse, R8, R28 ;  /* 0x00000008a01c723c */ /* 0x050ff0000000181c */
[C---:B------:R-:W-:Y:S01]  /*9b60*/  HMMA.16816.F32 R24, R160.reuse, R10, R24 ;  /* 0x0000000aa018723c */ /* 0x040fe20000001818 */
[----:B------:R-:W4:Y:S07]  /*9b70*/  LDSM.16.M88.4 R8, [R198] ;  /* 0x00000000c608783b */ /* 0x000f2e0000000200 */
[C---:B------:R-:W-:Y:S08]  /*9b80*/  HMMA.16816.F32 R60, R160.reuse, R152, R60 ;  /* 0x00000098a03c723c */ /* 0x040ff0000000183c */
[C---:B------:R-:W-:Y:S01]  /*9b90*/  HMMA.16816.F32 R56, R160.reuse, R154, R56 ;  /* 0x0000009aa038723c */ /* 0x040fe20000001838 */
[----:B------:R-:W1:Y:S07]  /*9ba0*/  LDSM.16.M88.4 R152, [R202] ;  /* 0x00000000ca98783b */ /* 0x000e6e0000000200 */
[C---:B--2---:R-:W-:Y:S08]  /*9bb0*/  HMMA.16816.F32 R36, R160.reuse, R140, R36 ;  /* 0x0000008ca024723c */ /* 0x044ff00000001824 */
[C---:B------:R-:W-:Y:S01]  /*9bc0*/  HMMA.16816.F32 R32, R160.reuse, R142, R32 ;  /* 0x0000008ea020723c */ /* 0x040fe20000001820 */
[----:B------:R-:W-:Y:S07]  /*9bd0*/  LDSM.16.M88.4 R140, [R199] ;  /* 0x00000000c78c783b */ /* 0x000fee0000000200 */
[C---:B-----5:R-:W-:Y:S08]  /*9be0*/  HMMA.16816.F32 R12, R160.reuse, R164, R12 ;  /* 0x000000a4a00c723c */ /* 0x060ff0000000180c */
[----:B------:R-:W-:Y:S01]  /*9bf0*/  HMMA.16816.F32 R176, R160, R166, R176 ;  /* 0x000000a6a0b0723c */ /* 0x000fe200000018b0 */
[----:B------:R-:W2:Y:S04]  /*9c00*/  LDSM.16.M88.4 R160, [R215+0x9000] ;  /* 0x00900000d7a0783b */ /* 0x000ea80000000200 */
[----:B------:R-:W-:Y:S03]  /*9c10*/  LDSM.16.M88.4 R164, [R215+0x8800] ;  /* 0x00880000d7a4783b */ /* 0x000fe60000000200 */
        /* <DEDUP_REMOVED lines=11> */
[----:B------:R-:W-:Y:S07]  /*9cd0*/  LDSM.16.M88.4 R4, [R204+0x4000] ;  /* 0x00400000cc04783b */ /* 0x000fee0000000200 */
[C---:B----4-:R-:W-:Y:S08]  /*9ce0*/  HMMA.16816.F32 R28, R180.reuse, R8, R28 ;  /* 0x00000008b41c723c */ /* 0x050ff0000000181c */
[C---:B------:R-:W-:Y:S01]  /*9cf0*/  HMMA.16816.F32 R24, R180.reuse, R10, R24 ;  /* 0x0000000ab418723c */ /* 0x040fe20000001818 */
[----:B------:R-:W1:Y:S07]  /*9d00*/  LDSM.16.M88.4 R8, [R217+0x2000] ;  /* 0x00200000d908783b */ /* 0x000e6e0000000200 */
[C---:B------:R-:W-:Y:S08]  /*9d10*/  HMMA.16816.F32 R60, R180.reuse, R152, R60 ;  /* 0x00000098b43c723c */ /* 0x040ff0000000183c */
[----:B------:R-:W-:Y:S01]  /*9d20*/  HMMA.16816.F32 R56, R180, R154, R56 ;  /* 0x0000009ab438723c */ /* 0x000fe20000001838 */
[----:B------:R-:W-:Y:S07]  /*9d30*/  LDSM.16.M88.4 R152, [R215+0xa000] ;  /* 0x00a00000d798783b */ /* 0x000fee0000000200 */
[C---:B--2---:R-:W-:Y:S08]  /*9d40*/  HMMA.16816.F32 R52, R172.reuse, R160, R52 ;  /* 0x000000a0ac34723c */ /* 0x044ff00000001834 */
[----:B------:R-:W-:Y:S01]  /*9d50*/  HMMA.16816.F32 R48, R172, R162, R48 ;  /* 0x000000a2ac30723c */ /* 0x000fe20000001830 */
[----:B------:R-:W2:Y:S07]  /*9d60*/  LDSM.16.M88.4 R160, [R204+0x4800] ;  /* 0x00480000cca0783b */ /* 0x000eae0000000200 */
[C---:B------:R-:W-:Y:S08]  /*9d70*/  HMMA.16816.F32 R36, R180.reuse, R140, R36 ;  /* 0x0000008cb424723c */ /* 0x040ff00000001824 */
[----:B------:R-:W-:Y:S01]  /*9d80*/  HMMA.16816.F32 R32, R180, R142, R32 ;  /* 0x0000008eb420723c */ /* 0x000fe20000001820 */
[----:B------:R-:W4:Y:S07]  /*9d90*/  LDSM.16.M88.4 R140, [R215+0xb800] ;  /* 0x00b80000d78c783b */ /* 0x000f2e0000000200 */
[C---:B------:R-:W-:Y:S08]  /*9da0*/  HMMA.16816.F32 R136, R172.reuse, R168, R136 ;  /* 0x000000a8ac88723c */ /* 0x040ff00000001888 */
[C---:B------:R-:W-:Y:S08]  /*9db0*/  HMMA.16816.F32 R64, R172.reuse, R170, R64 ;  /* 0x000000aaac40723c */ /* 0x040ff00000001840 */
[C---:B---3--:R-:W-:Y:S08]  /*9dc0*/  HMMA.16816.F32 R20, R172.reuse, R144, R20 ;  /* 0x00000090ac14723c */ /* 0x048ff00000001814 */
[C---:B------:R-:W-:Y:S01]  /*9dd0*/  HMMA.16816.F32 R16, R172.reuse, R146, R16 ;  /* 0x00000092ac10723c */ /* 0x040fe20000001810 */
[----:B------:R-:W3:Y:S07]  /*9de0*/  LDSM.16.M88.4 R144, [R204+0x5000] ;  /* 0x00500000cc90783b */ /* 0x000eee0000000200 */
[----:B------:R-:W-:Y:S08]  /*9df0*/  HMMA.16816.F32 R60, R172, R164, R60 ;  /* 0x000000a4ac3c723c */ /* 0x000ff0000000183c */
[----:B------:R-:W-:Y:S08]  /*9e00*/  HMMA.16816.F32 R12, R180, R184, R12 ;  /* 0x000000b8b40c723c */ /* 0x000ff0000000180c */
[----:B------:R-:W-:Y:S08]  /*9e10*/  HMMA.16816.F32 R56, R172, R166, R56 ;  /* 0x000000a6ac38723c */ /* 0x000ff00000001838 */
[C---:B-1----:R-:W-:Y:S08]  /*9e20*/  HMMA.16816.F32 R136, R8.reuse, R4, R136 ;  /* 0x000000040888723c */ /* 0x042ff00000001888 */
[C---:B------:R-:W-:Y:S01]  /*9e30*/  HMMA.16816.F32 R64, R8.reuse, R6, R64 ;  /* 0x000000060840723c */ /* 0x040fe20000001840 */
[----:B------:R-:W1:Y:S07]  /*9e40*/  LDSM.16.M88.4 R4, [R204+0x5800] ;  /* 0x00580000cc04783b */ /* 0x000e6e0000000200 */
[----:B--2---:R-:W-:Y:S08]  /*9e50*/  HMMA.16816.F32 R60, R8, R160, R60 ;  /* 0x000000a0083c723c */ /* 0x004ff0000000183c */
[----:B----4-:R-:W-:Y:S07]  /*9e60*/  HMMA.16816.F32 R12, R172, R140, R12 ;  /* 0x0000008cac0c723c */ /* 0x010fee000000180c */
[C---:B------:R-:W-:Y:S01]  /*9e70*/  IADD3 R140, R0.reuse, 0x1, RZ ;  /* 0x00000001008c7810 */ /* 0x040fe20007ffe0ff */
[----:B------:R-:W-:Y:S01]  /*9e80*/  HMMA.16816.F32 R56, R8, R162, R56 ;  /* 0x000000a20838723c */ /* 0x000fe20000001838 */
[----:B------:R-:W-:-:S02]  /*9e90*/  IADD3 R141, R0, 0x8, RZ ;  /* 0x00000008008d7810 */ /* 0x000fc40007ffe0ff */
[CC--:B------:R-:W-:Y:S02]  /*9ea0*/  ISETP.GE.AND P6, PT, R140.reuse, R135.reuse, PT ;  /* 0x000000878c00720c */ /* 0x0c0fe40003fc6270 */
[-C--:B------:R-:W-:Y:S02]  /*9eb0*/  ISETP.GE.AND P5, PT, R140, R134.reuse, PT ;  /* 0x000000868c00720c */ /* 0x080fe40003fa6270 */
[C---:B------:R-:W-:Y:S01]  /*9ec0*/  ISETP.GE.AND P4, PT, R141.reuse, R135, PT ;  /* 0x000000878d00720c */ /* 0x040fe20003f86270 */
[----:B---3--:R-:W-:Y:S01]  /*9ed0*/  HMMA.16816.F32 R52, R8, R144, R52 ;  /* 0x000000900834723c */ /* 0x008fe20000001834 */
[----:B------:R-:W-:Y:S02]  /*9ee0*/  IADD3 R140, R0, 0x9, RZ ;  /* 0x00000009008c7810 */ /* 0x000fe40007ffe0ff */
[----:B------:R-:W-:Y:S02]  /*9ef0*/  ISETP.GE.AND P3, PT, R141, R134, PT ;  /* 0x000000868d00720c */ /* 0x000fe40003f66270 */
[----:B------:R-:W-:-:S02]  /*9f00*/  FSEL R169, R137, -INF , !P6 ;  /* 0xff80000089a97808 */ /* 0x000fc40007000000 */
[----:B------:R-:W-:Y:S01]  /*9f10*/  FSEL R167, R64, -INF , !P4 ;  /* 0xff80000040a77808 */ /* 0x000fe20006000000 */
[C---:B------:R-:W-:Y:S01]  /*9f20*/  HMMA.16816.F32 R44, R172.reuse, R156, R44 ;  /* 0x0000009cac2c723c */ /* 0x040fe2000000182c */
[----:B------:R-:W-:Y:S02]  /*9f30*/  IADD3 R141, R0, 0x10, RZ ;  /* 0x00000010008d7810 */ /* 0x000fe40007ffe0ff */
[C---:B------:R-:W-:Y:S02]  /*9f40*/  ISETP.GE.AND P6, PT, R140.reuse, R135, PT ;  /* 0x000000878c00720c */ /* 0x040fe40003fc6270 */
[----:B------:R-:W-:Y:S02]  /*9f50*/  ISETP.GE.AND P4, PT, R140, R134, PT ;  /* 0x000000868c00720c */ /* 0x000fe40003f86270 */
[----:B------:R-:W-:Y:S01]  /*9f60*/  IADD3 R64, R0, 0x11, RZ ;  /* 0x0000001100407810 */ /* 0x000fe20007ffe0ff */
[----:B------:R-:W-:Y:S01]  /*9f70*/  HMMA.16816.F32 R40, R172, R158, R40 ;  /* 0x0000009eac28723c */ /* 0x000fe20000001828 */
[----:B------:R-:W-:-:S02]  /*9f80*/  FSEL R161, R66, -INF , !P3 ;  /* 0xff80000042a17808 */ /* 0x000fc40005800000 */
[-C--:B------:R-:W-:Y:S02]  /*9f90*/  ISETP.GE.AND P3, PT, R141, R135.reuse, PT ;  /* 0x000000878d00720c */ /* 0x080fe40003f66270 */
[----:B------:R-:W-:Y:S02]  /*9fa0*/  FSEL R165, R65, -INF , !P6 ;  /* 0xff80000041a57808 */ /* 0x000fe40007000000 */
[----:B------:R-:W-:Y:S01]  /*9fb0*/  FSEL R163, R67, -INF , !P4 ;  /* 0xff80000043a37808 */ /* 0x000fe20006000000 */
[----:B------:R-:W-:Y:S01]  /*9fc0*/  HMMA.16816.F32 R24, R172, R150, R24 ;  /* 0x00000096ac18723c */ /* 0x000fe20000001818 */
[----:B------:R-:W-:Y:S02]  /*9fd0*/  ISETP.GE.AND P6, PT, R141, R134, PT ;  /* 0x000000868d00720c */ /* 0x000fe40003fc6270 */
[----:B------:R-:W-:Y:S02]  /*9fe0*/  ISETP.GE.AND P4, PT, R64, R135, PT ;  /* 0x000000874000720c */ /* 0x000fe40003f86270 */
[----:B------:R-:W-:-:S02]  /*9ff0*/  IADD3 R137, R0, 0x18, RZ ;  /* 0x0000001800897810 */ /* 0x000fc40007ffe0ff */
[----:B------:R-:W-:Y:S01]  /*a000*/  FSEL R159, R60, -INF , !P3 ;  /* 0xff8000003c9f7808 */ /* 0x000fe20005800000 */
[----:B------:R-:W-:Y:S01]  /*a010*/  HMMA.16816.F32 R176, R180, R186, R176 ;  /* 0x000000bab4b0723c */ /* 0x000fe200000018b0 */
[-C--:B------:R-:W-:Y:S02]  /*a020*/  ISETP.GE.AND P3, PT, R64, R134.reuse, PT ;  /* 0x000000864000720c */ /* 0x080fe40003f66270 */
[----:B------:R-:W-:Y:S01]  /*a030*/  FSEL R151, R62, -INF , !P6 ;  /* 0xff8000003e977808 */ /* 0x000fe20007000000 */
[----:B------:R-:W2:Y:S01]  /*a040*/  LDSM.16.M88.4 R64, [R204+0x6000] ;  /* 0x00600000cc40783b */ /* 0x000ea20000000200 */
[----:B------:R-:W-:Y:S02]  /*a050*/  FSEL R157, R61, -INF , !P4 ;  /* 0xff8000003d9d7808 */ /* 0x000fe40006000000 */
[C---:B------:R-:W-:Y:S01]  /*a060*/  ISETP.GE.AND P6, PT, R137.reuse, R135, PT ;  /* 0x000000878900720c */ /* 0x040fe20003fc6270 */
[----:B------:R-:W-:Y:S01]  /*a070*/  HMMA.16816.F32 R36, R172, R152, R36 ;  /* 0x00000098ac24723c */ /* 0x000fe20000001824 */
[----:B------:R-:W-:-:S02]  /*a080*/  ISETP.GE.AND P4, PT, R137, R134, PT ;  /* 0x000000868900720c */ /* 0x000fc40003f86270 */
[C---:B------:R-:W-:Y:S02]  /*a090*/  IADD3 R60, R0.reuse, 0x19, RZ ;  /* 0x00000019003c7810 */ /* 0x040fe40007ffe0ff */
[----:B------:R-:W-:Y:S02]  /*a0a0*/  IADD3 R61, R0, 0x20, RZ ;  /* 0x00000020003d7810 */ /* 0x000fe40007ffe0ff */
[----:B------:R-:W-:Y:S01]  /*a0b0*/  FSEL R153, R63, -INF , !P3 ;  /* 0xff8000003f997808 */ /* 0x000fe20005800000 */
[----:B------:R-:W-:Y:S01]  /*a0c0*/  HMMA.16816.F32 R32, R172, R154, R32 ;  /* 0x0000009aac20723c */ /* 0x000fe20000001820 */
[----:B------:R-:W-:Y:S02]  /*a0d0*/  FSEL R63, R58, -INF , !P4 ;  /* 0xff8000003a3f7808 */ /* 0x000fe40006000000 */
[-C--:B------:R-:W-:Y:S02]  /*a0e0*/  ISETP.GE.AND P4, PT, R61, R135.reuse, PT ;  /* 0x000000873d00720c */ /* 0x080fe40003f86270 */
[----:B------:R-:W-:-:S02]  /*a0f0*/  ISETP.GE.AND P3, PT, R60, R135, PT ;  /* 0x000000873c00720c */ /* 0x000fc40003f66270 */
[----:B------:R-:W-:Y:S01]  /*a100*/  FSEL R155, R56, -INF , !P6 ;  /* 0xff800000389b7808 */ /* 0x000fe20007000000 */
[----:B------:R-:W-:Y:S01]  /*a110*/  HMMA.16816.F32 R48, R8, R146, R48 ;  /* 0x000000920830723c */ /* 0x000fe20000001830 */
[-C--:B------:R-:W-:Y:S02]  /*a120*/  ISETP.GE.AND P6, PT, R60, R134.reuse, PT ;  /* 0x000000863c00720c */ /* 0x080fe40003fc6270 */
[----:B------:R-:W-:Y:S02]  /*a130*/  IADD3 R56, R0, 0x21, RZ ;  /* 0x0000002100387810 */ /* 0x000fe40007ffe0ff */
[----:B------:R-:W-:Y:S02]  /*a140*/  FSEL R145, R52, -INF , !P4 ;  /* 0xff80000034917808 */ /* 0x000fe40006000000 */
[----:B------:R-:W-:Y:S01]  /*a150*/  FSEL R60, R57, -INF , !P3 ;  /* 0xff800000393c7808 */ /* 0x000fe20005800000 */
[----:B------:R-:W-:Y:S01]  /*a160*/  HMMA.16816.F32 R28, R172, R148, R28 ;  /* 0x00000094ac1c723c */ /* 0x000fe2000000181c */
[----:B------:R-:W-:-:S02]  /*a170*/  ISETP.GE.AND P4, PT, R56, R134, PT ;  /* 0x000000863800720c */ /* 0x000fc40003f86270 */
[----:B------:R-:W-:Y:S02]  /*a180*/  ISETP.GE.AND P3, PT, R61, R134, PT ;  /* 0x000000863d00720c */ /* 0x000fe40003f66270 */
[----:B------:R-:W-:Y:S02]  /*a190*/  FSEL R55, R55, -INF , !P4 ;  /* 0xff80000037377808 */ /* 0x000fe40006000000 */
[----:B------:R-:W-:Y:S01]  /*a1a0*/  FSEL R149, R59, -INF , !P6 ;  /* 0xff8000003b957808 */ /* 0x000fe20007000000 */
[----:B-1----:R-:W-:Y:S01]  /*a1b0*/  HMMA.16816.F32 R44, R8, R4, R44 ;  /* 0x00000004082c723c */ /* 0x002fe2000000182c */
[----:B------:R-:W-:Y:S02]  /*a1c0*/  ISETP.GE.AND P6, PT, R56, R135, PT ;  /* 0x000000873800720c */ /* 0x000fe40003fc6270 */
[----:B------:R-:W1:Y:S01]  /*a1d0*/  LDSM.16.M88.4 R56, [R204+0x6800] ;  /* 0x00680000cc38783b */ /* 0x000e620000000200 */
[----:B------:R-:W-:-:S03]  /*a1e0*/  FSEL R137, R54, -INF , !P3 ;  /* 0xff80000036897808 */ /* 0x000fc60005800000 */
[C---:B------:R-:W-:Y:S01]  /*a1f0*/  IADD3 R4, R0.reuse, 0x28, RZ ;  /* 0x0000002800047810 */ /* 0x040fe20007ffe0ff */
[----:B------:R-:W-:Y:S01]  /*a200*/  HMMA.16816.F32 R176, R172, R142, R176 ;  /* 0x0000008eacb0723c */ /* 0x000fe200000018b0 */
[----:B------:R-:W-:Y:S02]  /*a210*/  IADD3 R5, R0, 0x30, RZ ;  /* 0x0000003000057810 */ /* 0x000fe40007ffe0ff */
[----:B------:R-:W-:-:S04]  /*a220*/  ISETP.GE.AND P3, PT, R4, R135, PT ;  /* 0x000000870400720c */ /* 0x000fc80003f66270 */
[----:B------:R-:W-:Y:S01]  /*a230*/  FSEL R143, R53, -INF , !P6 ;  /* 0xff800000358f7808 */ /* 0x000fe20007000000 */
[C---:B------:R-:W-:Y:S01]  /*a240*/  HMMA.16816.F32 R40, R8.reuse, R6, R40 ;  /* 0x000000060828723c */ /* 0x040fe20000001828 */
[-C--:B------:R-:W-:Y:S01]  /*a250*/  ISETP.GE.AND P6, PT, R4, R134.reuse, PT ;  /* 0x000000860400720c */ /* 0x080fe20003fc6270 */
[----:B------:R-:W-:Y:S01]  /*a260*/  IMAD.MOV.U32 R172, RZ, RZ, R188 ;  /* 0x000000ffffac7224 */ /* 0x000fe200078e00bc */
[----:B------:R-:W-:Y:S01]  /*a270*/  IADD3 R4, R0, 0x29, RZ ;  /* 0x0000002900047810 */ /* 0x000fe20007ffe0ff */
[----:B------:R-:W-:Y:S01]  /*a280*/  IMAD.MOV.U32 R173, RZ, RZ, R189 ;  /* 0x000000ffffad7224 */ /* 0x000fe200078e00bd */
[----:B------:R-:W-:Y:S02]  /*a290*/  FSEL R147, R48, -INF , !P3 ;  /* 0xff80000030937808 */ /* 0x000fe40005800000 */
[C---:B------:R-:W-:Y:S01]  /*a2a0*/  ISETP.GE.AND P4, PT, R4.reuse, R135, PT ;  /* 0x000000870400720c */ /* 0x040fe20003f86270 */
[----:B--2---:R-:W-:Y:S01]  /*a2b0*/  HMMA.16816.F32 R36, R8, R64, R36 ;  /* 0x000000400824723c */ /* 0x004fe20000001824 */
[----:B------:R-:W-:-:S02]  /*a2c0*/  ISETP.GE.AND P3, PT, R4, R134, PT ;  /* 0x000000860400720c */ /* 0x000fc40003f66270 */
[----:B------:R-:W-:Y:S02]  /*a2d0*/  FSEL R53, R50, -INF , !P6 ;  /* 0xff80000032357808 */ /* 0x000fe40007000000 */
[----:B------:R-:W-:Y:S02]  /*a2e0*/  ISETP.GE.AND P6, PT, R5, R135, PT ;  /* 0x000000870500720c */ /* 0x000fe40003fc6270 */
[----:B------:R-:W-:Y:S01]  /*a2f0*/  IADD3 R4, R0, 0x31, RZ ;  /* 0x0000003100047810 */ /* 0x000fe20007ffe0ff */
[----:B------:R-:W-:Y:S01]  /*a300*/  HMMA.16816.F32 R32, R8, R66, R32 ;  /* 0x000000420820723c */ /* 0x000fe20000001820 */
[----:B------:R-:W-:Y:S02]  /*a310*/  FSEL R141, R49, -INF , !P4 ;  /* 0xff800000318d7808 */ /* 0x000fe40006000000 */
[----:B------:R-:W-:Y:S02]  /*a320*/  FSEL R166, R51, -INF , !P3 ;  /* 0xff80000033a67808 */ /* 0x000fe40005800000 */
[----:B------:R-:W-:-:S02]  /*a330*/  FSEL R160, R44, -INF , !P6 ;  /* 0xff8000002ca07808 */ /* 0x000fc40007000000 */
[-C--:B------:R-:W-:Y:S02]  /*a340*/  ISETP.GE.AND P4, PT, R5, R134.reuse, PT ;  /* 0x000000860500720c */ /* 0x080fe40003f86270 */
[C---:B------:R-:W-:Y:S02]  /*a350*/  ISETP.GE.AND P3, PT, R4.reuse, R135, PT ;  /* 0x000000870400720c */ /* 0x040fe40003f66270 */
[----:B------:R-:W-:Y:S01]  /*a360*/  ISETP.GE.AND P6, PT, R4, R134, PT ;  /* 0x000000860400720c */ /* 0x000fe20003fc6270 */
[----:B-1----:R-:W-:Y:S01]  /*a370*/  HMMA.16816.F32 R180, R8, R56, R28 ;  /* 0x0000003808b4723c */ /* 0x002fe2000000181c */
[----:B------:R-:W1:Y:S01]  /*a380*/  LDSM.16.M88.4 R4, [R204+0x7000] ;  /* 0x00700000cc04783b */ /* 0x000e620000000200 */
[C---:B------:R-:W-:Y:S02]  /*a390*/  IADD3 R48, R0.reuse, 0x38, RZ ;  /* 0x0000003800307810 */ /* 0x040fe40007ffe0ff */
[----:B------:R-:W-:Y:S01]  /*a3a0*/  IADD3 R44, R0, 0x39, RZ ;  /* 0x00000039002c7810 */ /* 0x000fe20007ffe0ff */
[----:B------:R-:W2:Y:S01]  /*a3b0*/  LDSM.16.M88.4 R28, [R204+0x7800] ;  /* 0x00780000cc1c783b */ /* 0x000ea20000000200 */
[----:B------:R-:W-:Y:S01]  /*a3c0*/  FSEL R248, R46, -INF , !P4 ;  /* 0xff8000002ef87808 */ /* 0x000fe20006000000 */
[----:B------:R-:W-:-:S04]  /*a3d0*/  DEPBAR.LE SB0, 0x0 ;  /* 0x000080000000791a */ /* 0x000fc80000000000 */
[----:B------:R-:W-:Y:S01]  /*a3e0*/  FSEL R52, R45, -INF , !P3 ;  /* 0xff8000002d347808 */ /* 0x000fe20005800000 */
[----:B------:R-:W-:Y:S01]  /*a3f0*/  HMMA.16816.F32 R24, R8, R58, R24 ;  /* 0x0000003a0818723c */ /* 0x000fe20000001818 */
[----:B------:R-:W-:Y:S02]  /*a400*/  FSEL R250, R47, -INF , !P6 ;  /* 0xff8000002ffa7808 */ /* 0x000fe40007000000 */
[CC--:B------:R-:W-:Y:S02]  /*a410*/  ISETP.GE.AND P4, PT, R48.reuse, R135.reuse, PT ;  /* 0x000000873000720c */ /* 0x0c0fe40003f86270 */
[----:B------:R-:W-:Y:S02]  /*a420*/  ISETP.GE.AND P3, PT, R48, R134, PT ;  /* 0x000000863000720c */ /* 0x000fe40003f66270 */
[----:B------:R-:W-:Y:S02]  /*a430*/  ISETP.GE.AND P6, PT, R44, R135, PT ;  /* 0x000000872c00720c */ /* 0x000fe40003fc6270 */
[----:B------:R-:W-:-:S02]  /*a440*/  IADD3 R45, R0, 0x40, RZ ;  /* 0x00000040002d7810 */ /* 0x000fc40007ffe0ff */
[----:B------:R-:W-:Y:S02]  /*a450*/  FSEL R54, R40, -INF , !P4 ;  /* 0xff80000028367808 */ /* 0x000fe40006000000 */
[----:B------:R-:W-:Y:S02]  /*a460*/  FSEL R246, R42, -INF , !P3 ;  /* 0xff8000002af67808 */ /* 0x000fe40005800000 */
[----:B------:R-:W-:Y:S02]  /*a470*/  FSEL R252, R41, -INF , !P6 ;  /* 0xff80000029fc7808 */ /* 0x000fe40007000000 */
        /* <DEDUP_REMOVED lines=9> */
[----:B------:R-:W-:-:S02]  /*a510*/  ISETP.GE.AND P4, PT, R40, R135, PT ;  /* 0x000000872800720c */ /* 0x000fc40003f86270 */
[-C--:B------:R-:W-:Y:S02]  /*a520*/  ISETP.GE.AND P3, PT, R40, R134.reuse, PT ;  /* 0x000000862800720c */ /* 0x080fe40003f66270 */
[----:B------:R-:W-:Y:S01]  /*a530*/  ISETP.GE.AND P6, PT, R41, R135, PT ;  /* 0x000000872900720c */ /* 0x000fe20003fc6270 */
[C---:B------:R-:W-:Y:S01]  /*a540*/  HMMA.16816.F32 R16, R8.reuse, R6, R16 ;  /* 0x000000060810723c */ /* 0x040fe20000001810 */
[----:B------:R-:W-:Y:S02]  /*a550*/  IADD3 R36, R0, 0x49, RZ ;  /* 0x0000004900247810 */ /* 0x000fe40007ffe0ff */
[----:B------:R-:W-:Y:S02]  /*a560*/  FSEL R236, R37, -INF , !P4 ;  /* 0xff80000025ec7808 */ /* 0x000fe40006000000 */
[----:B------:R-:W-:Y:S02]  /*a570*/  FSEL R186, R39, -INF , !P3 ;  /* 0xff80000027ba7808 */ /* 0x000fe40005800000 */
[----:B------:R-:W-:Y:S01]  /*a580*/  FSEL R242, R32, -INF , !P6 ;  /* 0xff80000020f27808 */ /* 0x000fe20007000000 */
[----:B--2---:R-:W-:Y:S01]  /*a590*/  HMMA.16816.F32 R12, R8, R28, R12 ;  /* 0x0000001c080c723c */ /* 0x004fe2000000180c */
[----:B------:R-:W-:-:S02]  /*a5a0*/  ISETP.GE.AND P4, PT, R41, R134, PT ;  /* 0x000000862900720c */ /* 0x000fc40003f86270 */
[C---:B------:R-:W-:Y:S02]  /*a5b0*/  ISETP.GE.AND P3, PT, R36.reuse, R135, PT ;  /* 0x000000872400720c */ /* 0x040fe40003f66270 */
[----:B------:R-:W-:Y:S02]  /*a5c0*/  ISETP.GE.AND P6, PT, R36, R134, PT ;  /* 0x000000862400720c */ /* 0x000fe40003fc6270 */
[C---:B------:R-:W-:Y:S01]  /*a5d0*/  IADD3 R37, R0.reuse, 0x50, RZ ;  /* 0x0000005000257810 */ /* 0x040fe20007ffe0ff */
[----:B------:R-:W-:Y:S01]  /*a5e0*/  HMMA.16816.F32 R176, R8, R30, R176 ;  /* 0x0000001e08b0723c */ /* 0x000fe200000018b0 */
[----:B------:R-:W-:Y:S02]  /*a5f0*/  IADD3 R32, R0, 0x51, RZ ;  /* 0x0000005100207810 */ /* 0x000fe40007ffe0ff */
[----:B------:R-:W-:Y:S02]  /*a600*/  FSEL R184, R34, -INF , !P4 ;  /* 0xff80000022b87808 */ /* 0x000fe40006000000 */
[----:B------:R-:W-:-:S02]  /*a610*/  FSEL R194, R33, -INF , !P3 ;  /* 0xff80000021c27808 */ /* 0x000fc40005800000 */
[----:B------:R-:W-:Y:S01]  /*a620*/  FSEL R190, R35, -INF , !P6 ;  /* 0xff80000023be7808 */ /* 0x000fe20007000000 */
[----:B------:R-:W-:Y:S01]  /*a630*/  BAR.SYNC.DEFER_BLOCKING 0x0 ;  /* 0x0000000000007b1d */ /* 0x000fe20000010000 */
[CC--:B------:R-:W-:Y:S02]  /*a640*/  ISETP.GE.AND P4, PT, R37.reuse, R135.reuse, PT ;  /* 0x000000872500720c */ /* 0x0c0fe40003f86270 */
[----:B------:R-:W-:Y:S02]  /*a650*/  ISETP.GE.AND P3, PT, R37, R134, PT ;  /* 0x000000862500720c */ /* 0x000fe40003f66270 */
[----:B------:R-:W-:Y:S02]  /*a660*/  ISETP.GE.AND P6, PT, R32, R135, PT ;  /* 0x000000872000720c */ /* 0x000fe40003fc6270 */
[----:B------:R-:W-:Y:S02]  /*a670*/  IADD3 R4, R0, 0x58, RZ ;  /* 0x0000005800047810 */ /* 0x000fe40007ffe0ff */
[----:B------:R-:W-:-:S02]  /*a680*/  FSEL R180, R180, -INF , !P4 ;  /* 0xff800000b4b47808 */ /* 0x000fc40006000000 */
        /* <DEDUP_REMOVED lines=8> */
[----:B------:R-:W-:Y:S02]  /*a710*/  IADD3 R5, R0, 0x60, RZ ;  /* 0x0000006000057810 */ /* 0x000fe40007ffe0ff */
[----:B------:R-:W-:Y:S02]  /*a720*/  FSEL R174, R24, -INF , !P3 ;  /* 0xff80000018ae7808 */ /* 0x000fe40005800000 */
[----:B------:R-:W-:Y:S02]  /*a730*/  FSEL R158, R26, -INF , !P6 ;  /* 0xff8000001a9e7808 */ /* 0x000fe40007000000 */
[----:B------:R-:W-:-:S02]  /*a740*/  FSEL R168, R25, -INF , !P4 ;  /* 0xff80000019a87808 */ /* 0x000fc40006000000 */
        /* <DEDUP_REMOVED lines=18> */
[----:B------:R-:W-:Y:S02]  /*a870*/  IADD3 R4, R0, 0x70, RZ ;  /* 0x0000007000047810 */ /* 0x000fe40007ffe0ff */
[----:B------:R-:W-:Y:S02]  /*a880*/  FSEL R142, R18, -INF , !P3 ;  /* 0xff800000128e7808 */ /* 0x000fe40005800000 */
[----:B------:R-:W-:Y:S02]  /*a890*/  ISETP.GE.AND P3, PT, R4, R135, PT ;  /* 0x000000870400720c */ /* 0x000fe40003f66270 */
[----:B------:R-:W-:Y:S02]  /*a8a0*/  IADD3 R5, R0, 0x71, RZ ;  /* 0x0000007100057810 */ /* 0x000fe40007ffe0ff */
[----:B------:R-:W-:Y:S02]  /*a8b0*/  FSEL R62, R12, -INF , !P3 ;  /* 0xff8000000c3e7808 */ /* 0x000fe40005800000 */
[----:B------:R-:W-:-:S02]  /*a8c0*/  ISETP.GE.AND P3, PT, R5, R134, PT ;  /* 0x000000860500720c */ /* 0x000fc40003f66270 */
[----:B------:R-:W-:Y:S02]  /*a8d0*/  FSEL R148, R17, -INF , !P6 ;  /* 0xff80000011947808 */ /* 0x000fe40007000000 */
[----:B------:R-:W-:Y:S02]  /*a8e0*/  FSEL R45, R15, -INF , !P3 ;  /* 0xff8000000f2d7808 */ /* 0x000fe40005800000 */
[----:B------:R-:W-:Y:S02]  /*a8f0*/  ISETP.GE.AND P3, PT, R0, R135, PT ;  /* 0x000000870000720c */ /* 0x000fe40003f66270 */
[----:B------:R-:W-:Y:S02]  /*a900*/  FSEL R140, R19, -INF , !P4 ;  /* 0xff800000138c7808 */ /* 0x000fe40006000000 */
[----:B------:R-:W-:Y:S02]  /*a910*/  FSEL R136, R136, -INF , !P3 ;  /* 0xff80000088887808 */ /* 0x000fe40005800000 */
[----:B------:R-:W-:-:S02]  /*a920*/  ISETP.GT.AND P3, PT, R229, R224, PT ;  /* 0x000000e0e500720c */ /* 0x000fc40003f64270 */
[----:B------:R-:W-:Y:S02]  /*a930*/  ISETP.GE.AND P6, PT, R4, R134, PT ;  /* 0x000000860400720c */ /* 0x000fe40003fc6270 */
[-C--:B------:R-:W-:Y:S02]  /*a940*/  ISETP.GE.AND P4, PT, R5, R135.reuse, PT ;  /* 0x000000870500720c */ /* 0x080fe40003f86270 */
[----:B------:R-:W-:Y:S02]  /*a950*/  IADD3 R4, R0, 0x78, RZ ;  /* 0x0000007800047810 */ /* 0x000fe40007ffe0ff */
[----:B------:R-:W-:Y:S02]  /*a960*/  FSEL R48, R14, -INF , !P6 ;  /* 0xff8000000e307808 */ /* 0x000fe40007000000 */
[----:B------:R-:W-:Y:S02]  /*a970*/  FSEL R58, R13, -INF , !P4 ;  /* 0xff8000000d3a7808 */ /* 0x000fe40006000000 */
[----:B------:R-:W-:-:S02]  /*a980*/  ISETP.GE.AND P6, PT, R4, R135, PT ;  /* 0x000000870400720c */ /* 0x000fc40003fc6270 */
[-C--:B------:R-:W-:Y:S02]  /*a990*/  ISETP.GE.AND P4, PT, R4, R134.reuse, PT ;  /* 0x000000860400720c */ /* 0x080fe40003f86270 */
[----:B------:R-:W-:Y:S02]  /*a9a0*/  IADD3 R5, R0, 0x79, RZ ;  /* 0x0000007900057810 */ /* 0x000fe40007ffe0ff */
[----:B------:R-:W-:Y:S02]  /*a9b0*/  FSEL R4, R139, -INF , !P5 ;  /* 0xff8000008b047808 */ /* 0x000fe40006800000 */
[----:B------:R-:W-:Y:S02]  /*a9c0*/  FSEL R56, R176, -INF , !P6 ;  /* 0xff800000b0387808 */ /* 0x000fe40007000000 */
[----:B------:R-:W-:Y:S02]  /*a9d0*/  FSEL R47, R178, -INF , !P4 ;  /* 0xff800000b22f7808 */ /* 0x000fe40006000000 */
[----:B------:R-:W-:-:S02]  /*a9e0*/  ISETP.GE.AND P5, PT, R0, R134, PT ;  /* 0x000000860000720c */ /* 0x000fc40003fa6270 */
[C---:B------:R-:W-:Y:S02]  /*a9f0*/  ISETP.GE.AND P6, PT, R5.reuse, R135, PT ;  /* 0x000000870500720c */ /* 0x040fe40003fc6270 */
[----:B------:R-:W-:Y:S02]  /*aa00*/  ISETP.GE.AND P4, PT, R5, R134, PT ;  /* 0x000000860500720c */ /* 0x000fe40003f86270 */
[----:B------:R-:W-:Y:S02]  /*aa10*/  FSEL R138, R138, -INF , !P5 ;  /* 0xff8000008a8a7808 */ /* 0x000fe40006800000 */
[----:B------:R-:W-:Y:S02]  /*aa20*/  FSEL R51, R177, -INF , !P6 ;  /* 0xff800000b1337808 */ /* 0x000fe40007000000 */
[----:B------:R-:W-:Y:S01]  /*aa30*/  FSEL R46, R179, -INF , !P4 ;  /* 0xff800000b32e7808 */ /* 0x000fe20006000000 */
[----:B------:R-:W-:Y:S05]  /*aa40*/  @!P3 BRA `(.L_x_1510) ;  /* 0x00000d300000b947 */ /* 0x000fea0003800000 */
[----:B------:R-:W-:Y:S05]  /*aa50*/  @!P0 BRA `(.L_x_1511) ;  /* 0x000003b000008947 */ /* 0x000fea0003800000 */
[----:B------:R-:W-:Y:S01]  /*aa60*/  IABS R0, c[0x0][0x2d0] ;  /* 0x0000b40000007a13 */ /* 0x000fe20000000000 */
[----:B------:R-:W-:-:S03]  /*aa70*/  IMAD.SHL.U32 R6, R229, 0x80, RZ ;  /* 0x00000080e5067824 */ /* 0x000fc600078e00ff */
[----:B------:R-:W1:Y:S02]  /*aa80*/  I2F.RP R7, R0 ;  /* 0x0000000000077306 */ /* 0x000e640000209400 */
[----:B------:R-:W-:Y:S02]  /*aa90*/  IABS R8, R6 ;  /* 0x0000000600087213 */ /* 0x000fe40000000000 */
[C---:B------:R-:W-:Y:S02]  /*aaa0*/  IADD3 R10, R6.reuse, -0x80, RZ ;  /* 0xffffff80060a7810 */ /* 0x040fe40007ffe0ff */
[----:B------:R-:W-:Y:S02]  /*aab0*/  LOP3.LUT R6, R6, c[0x0][0x2d0], RZ, 0x3c, !PT ;  /* 0x0000b40006067a12 */ /* 0x000fe400078e3cff */
[----:B-1----:R-:W1:Y:S02]  /*aac0*/  MUFU.RCP R12, R7 ;  /* 0x00000007000c7308 */ /* 0x002e640000001000 */
[----:B-1----:R-:W-:-:S02]  /*aad0*/  IADD3 R12, R12, 0xffffffe, RZ ;  /* 0x0ffffffe0c0c7810 */ /* 0x002fc40007ffe0ff */
[----:B------:R-:W-:-:S04]  /*aae0*/  IABS R7, R10 ;  /* 0x0000000a00077213 */ /* 0x000fc80000000000 */
[----:B------:R-:W1:Y:S01]  /*aaf0*/  F2I.FTZ.U32.TRUNC.NTZ R13, R12 ;  /* 0x0000000c000d7305 */ /* 0x000e62000021f000 */
[----:B------:R-:W-:Y:S01]  /*ab00*/  LOP3.LUT R10, R10, c[0x0][0x2d0], RZ, 0x3c, !PT ;  /* 0x0000b4000a0a7a12 */ /* 0x000fe200078e3cff */
[----:B-1----:R-:W-:Y:S02]  /*ab10*/  IMAD.MOV R5, RZ, RZ, -R13 ;  /* 0x000000ffff057224 */ /* 0x002fe400078e0a0d */
[----:B------:R-:W-:Y:S02]  /*ab20*/  IMAD.MOV.U32 R12, RZ, RZ, RZ ;  /* 0x000000ffff0c7224 */ /* 0x000fe400078e00ff */
[----:B------:R-:W-:-:S04]  /*ab30*/  IMAD R5, R5, R0, RZ ;  /* 0x0000000005057224 */ /* 0x000fc800078e02ff */
[----:B------:R-:W-:-:S06]  /*ab40*/  IMAD.HI.U32 R5, R13, R5, R12 ;  /* 0x000000050d057227 */ /* 0x000fcc00078e000c */
[----:B------:R-:W-:-:S04]  /*ab50*/  IMAD.HI.U32 R11, R5, R8, RZ ;  /* 0x00000008050b7227 */ /* 0x000fc800078e00ff */
[----:B------:R-:W-:Y:S01]  /*ab60*/  IMAD.HI.U32 R5, R5, R7, RZ ;  /* 0x0000000705057227 */ /* 0x000fe200078e00ff */
[----:B------:R-:W-:-:S05]  /*ab70*/  IADD3 R9, -R11, RZ, RZ ;  /* 0x000000ff0b097210 */ /* 0x000fca0007ffe1ff */
[----:B------:R-:W-:Y:S02]  /*ab80*/  IMAD R9, R0, R9, R8 ;  /* 0x0000000900097224 */ /* 0x000fe400078e0208 */
[----:B------:R-:W-:-:S03]  /*ab90*/  IMAD.MOV R8, RZ, RZ, -R5 ;  /* 0x000000ffff087224 */ /* 0x000fc600078e0a05 */
[C---:B------:R-:W-:Y:S01]  /*aba0*/  ISETP.GT.U32.AND P4, PT, R0.reuse, R9, PT ;  /* 0x000000090000720c */ /* 0x040fe20003f84070 */
[----:B------:R-:W-:-:S05]  /*abb0*/  IMAD R7, R0, R8, R7 ;  /* 0x0000000800077224 */ /* 0x000fca00078e0207 */
[----:B------:R-:W-:-:S07]  /*abc0*/  ISETP.GT.U32.AND P5, PT, R0, R7, PT ;  /* 0x000000070000720c */ /* 0x000fce0003fa4070 */
[----:B------:R-:W-:Y:S01]  /*abd0*/  @!P4 IMAD.IADD R9, R9, 0x1, -R0 ;  /* 0x000000010909c824 */ /* 0x000fe200078e0a00 */
[----:B------:R-:W-:-:S04]  /*abe0*/  @!P4 IADD3 R11, R11, 0x1, RZ ;  /* 0x000000010b0bc810 */ /* 0x000fc80007ffe0ff */
[-C--:B------:R-:W-:Y:S02]  /*abf0*/  ISETP.GE.U32.AND P6, PT, R9, R0.reuse, PT ;  /* 0x000000000900720c */ /* 0x080fe40003fc6070 */
[-C--:B------:R-:W-:Y:S02]  /*ac00*/  @!P5 IADD3 R7, R7, -R0.reuse, RZ ;  /* 0x800000000707d210 */ /* 0x080fe40007ffe0ff */
[----:B------:R-:W-:Y:S02]  /*ac10*/  @!P5 IADD3 R5, R5, 0x1, RZ ;  /* 0x000000010505d810 */ /* 0x000fe40007ffe0ff */
[----:B------:R-:W-:Y:S02]  /*ac20*/  ISETP.GE.U32.AND P4, PT, R7, R0, PT ;  /* 0x000000000700720c */ /* 0x000fe40003f86070 */
[----:B------:R-:W-:Y:S02]  /*ac30*/  ISETP.GE.AND P5, PT, R10, RZ, PT ;  /* 0x000000ff0a00720c */ /* 0x000fe40003fa6270 */
[----:B------:R-:W-:-:S03]  /*ac40*/  LOP3.LUT R0, RZ, c[0x0][0x2d0], RZ, 0x33, !PT ;  /* 0x0000b400ff007a12 */ /* 0x000fc600078e33ff */
[----:B------:R-:W-:Y:S02]  /*ac50*/  @P6 IADD3 R11, R11, 0x1, RZ ;  /* 0x000000010b0b6810 */ /* 0x000fe40007ffe0ff */
[----:B------:R-:W-:-:S04]  /*ac60*/  ISETP.GE.AND P6, PT, R6, RZ, PT ;  /* 0x000000ff0600720c */ /* 0x000fc80003fc6270 */
[----:B------:R-:W-:Y:S02]  /*ac70*/  @P4 IADD3 R5, R5, 0x1, RZ ;  /* 0x0000000105054810 */ /* 0x000fe40007ffe0ff */
[----:B------:R-:W-:-:S03]  /*ac80*/  ISETP.NE.AND P4, PT, RZ, c[0x0][0x2d0], PT ;  /* 0x0000b400ff007a0c */ /* 0x000fc60003f85270 */
[----:B------:R-:W-:-:S04]  /*ac90*/  @!P5 IMAD.MOV R5, RZ, RZ, -R5 ;  /* 0x000000ffff05d224 */ /* 0x000fc800078e0a05 */
[----:B------:R-:W-:-:S05]  /*aca0*/  @!P6 IMAD.MOV R11, RZ, RZ, -R11 ;  /* 0x000000ffff0be224 */ /* 0x000fca00078e0a0b */
        /* <DEDUP_REMOVED lines=16> */
[----:B------:R-:W-:-:S05]  /*adb0*/  SHF.R.S32.HI R5, RZ, 0x1f, R6 ;  /* 0x0000001fff057819 */ /* 0x000fca0000011406 */
[----:B------:R-:W-:-:S04]  /*adc0*/  IMAD R5, R5, c[0x0][0x180], RZ ;  /* 0x0000600005057a24 */ /* 0x000fc800078e02ff */
[----:B------:R-:W-:-:S04]  /*add0*/  IMAD R5, R6, c[0x0][0x184], R5 ;  /* 0x0000610006057a24 */ /* 0x000fc800078e0205 */
[----:B------:R-:W-:Y:S01]  /*ade0*/  IMAD.IADD R6, R9, 0x1, R5 ;  /* 0x0000000109067824 */ /* 0x000fe200078e0205 */
[----:B------:R-:W-:Y:S01]  /*adf0*/  MOV R9, R8 ;  /* 0x0000000800097202 */ /* 0x000fe20000000f00 */
[----:B------:R-:W-:Y:S05]  /*ae00*/  BRA `(.L_x_1512) ;  /* 0x0000003000007947 */ /* 0x000fea0003800000 */
.L_x_1511:
[----:B------:R-:W-:-:S05]  /*ae10*/  IMAD.MOV.U32 R9, RZ, RZ, c[0x0][0x198] ;  /* 0x00006600ff097624 */ /* 0x000fca00078e00ff */
[----:B------:R-:W-:-:S04]  /*ae20*/  LEA R9, -R9, RZ, 0x7 ;  /* 0x000000ff09097211 */ /* 0x000fc800078e39ff */
[----:B------:R-:W-:Y:S02]  /*ae30*/  SHF.R.S32.HI R6, RZ, 0x1f, R9 ;  /* 0x0000001fff067819 */ /* 0x000fe40000011409 */
.L_x_1512:
[-C--:B------:R-:W-:Y:S01]  /*ae40*/  @!P1 IADD3 R5, P4, R2, R9.reuse, RZ ;  /* 0x0000000902059210 */ /* 0x080fe20007f9e0ff */
[----:B------:R1:W-:Y:S01]  /*ae50*/  @P2 STS.128 [R230+0x4000], RZ ;  /* 0x004000ffe6002388 */ /* 0x0003e20000000c00 */
[----:B------:R-:W-:Y:S01]  /*ae60*/  @!P2 IADD3 R11, P6, R226, R9, RZ ;  /* 0x00000009e20ba210 */ /* 0x000fe20007fde0ff */
[----:B------:R-:W-:Y:S02]  /*ae70*/  BSSY B0, `(.L_x_1513) ;  /* 0x000008d000007945 */ /* 0x000fe40003800000 */
[----:B------:R-:W-:Y:S01]  /*ae80*/  @!P1 IMAD.X R0, R133, 0x1, R6, P4 ;  /* 0x0000000185009824 */ /* 0x000fe200020e0606 */
[----:B------:R-:W-:-:S04]  /*ae90*/  @!P1 LEA R28, P4, R5, c[0x0][0x168], 0x1 ;  /* 0x00005a00051c9a11 */ /* 0x000fc800078808ff */
[----:B------:R-:W-:Y:S01]  /*aea0*/  @!P1 LEA.HI.X R29, R5, c[0x0][0x16c], R0, 0x1, P4 ;  /* 0x00005b00051d9a11 */ /* 0x000fe200020f0c00 */
[----:B------:R-:W-:Y:S01]  /*aeb0*/  @!P2 IMAD.X R0, R225, 0x1, R6, P6 ;  /* 0x00000001e100a824 */ /* 0x000fe200030e0606 */
[-CC-:B------:R-:W-:Y:S02]  /*aec0*/  @!P1 IADD3 R8, P5, P4, R2, R9.reuse, R226.reuse ;  /* 0x0000000902089210 */ /* 0x180fe40007cbe0e2 */
[----:B------:R-:W-:Y:S02]  /*aed0*/  @!P2 LEA R26, P6, R11, R238, 0x1 ;  /* 0x000000ee0b1aa211 */ /* 0x000fe400078c08ff */
[----:B------:R-:W-:Y:S02]  /*aee0*/  @!P1 IADD3.X R5, R133, R6, R225, P5, P4 ;  /* 0x0000000685059210 */ /* 0x000fe40002fe84e1 */
[----:B------:R-:W-:Y:S02]  /*aef0*/  IADD3 R7, P5, P4, R226, R9, R226 ;  /* 0x00000009e2077210 */ /* 0x000fe40007cbe0e2 */
[----:B------:R-:W-:-:S02]  /*af00*/  @!P2 LEA.HI.X R27, R11, R237, R0, 0x1, P6 ;  /* 0x000000ed0b1ba211 */ /* 0x000fc400030f0c00 */
[----:B------:R-:W-:Y:S02]  /*af10*/  IADD3.X R0, R225, R6, R225, P5, P4 ;  /* 0x00000006e1007210 */ /* 0x000fe40002fe84e1 */
[----:B------:R-:W-:Y:S02]  /*af20*/  @!P1 LEA R24, P6, R8, c[0x0][0x168], 0x1 ;  /* 0x00005a0008189a11 */ /* 0x000fe400078c08ff */
[----:B------:R-:W-:Y:S02]  /*af30*/  @!P1 IADD3 R11, P4, R2, R7, RZ ;  /* 0x00000007020b9210 */ /* 0x000fe40007f9e0ff */
[----:B------:R-:W-:Y:S02]  /*af40*/  @!P2 LEA R20, P5, R9, R238, 0x1 ;  /* 0x000000ee0914a211 */ /* 0x000fe400078a08ff */
[----:B------:R-:W-:Y:S01]  /*af50*/  @!P1 LEA.HI.X R25, R8, c[0x0][0x16c], R5, 0x1, P6 ;  /* 0x00005b0008199a11 */ /* 0x000fe200030f0c05 */
[----:B------:R-:W-:Y:S01]  /*af60*/  @!P1 IMAD.X R8, R133, 0x1, R0, P4 ;  /* 0x0000000185089824 */ /* 0x000fe200020e0600 */
[----:B------:R-:W-:-:S02]  /*af70*/  @!P2 LEA.HI.X R21, R9, R237, R6, 0x1, P5 ;  /* 0x000000ed0915a211 */ /* 0x000fc400028f0c06 */
[-C--:B------:R-:W-:Y:S02]  /*af80*/  @!P2 LEA R22, P6, R7, R238.reuse, 0x1 ;  /* 0x000000ee0716a211 */ /* 0x080fe400078c08ff */
[----:B------:R-:W-:Y:S01]  /*af90*/  IADD3 R5, P4, R226, R7, RZ ;  /* 0x00000007e2057210 */ /* 0x000fe20007f9e0ff */
[----:B------:R-:W-:Y:S01]  /*afa0*/  @!PT LDS RZ, [RZ] ;  /* 0x00000000fffff984 */ /* 0x000fe20000000800 */
[----:B------:R-:W-:Y:S01]  /*afb0*/  @!PT LDS RZ, [RZ] ;  /* 0x00000000fffff984 */ /* 0x000fe20000000800 */
[----:B------:R-:W-:Y:S01]  /*afc0*/  @!PT LDS RZ, [RZ] ;  /* 0x00000000fffff984 */ /* 0x000fe20000000800 */
[----:B------:R2:W-:Y:S01]  /*afd0*/  @!P2 LDGSTS.E.BYPASS.LTC128B.128 [R230+0x4000], [R20.64] ;  /* 0x0400000014e6afae */ /* 0x0005e2000b901d4e */
[----:B------:R-:W-:Y:S02]  /*afe0*/  @!P1 LEA R18, P5, R11, c[0x0][0x168], 0x1 ;  /* 0x00005a000b129a11 */ /* 0x000fe400078a08ff */
[--C-:B------:R-:W-:Y:S01]  /*aff0*/  @!P2 LEA.HI.X R23, R7, R237, R0.reuse, 0x1, P6 ;  /* 0x000000ed0717a211 */ /* 0x100fe200030f0c00 */
[----:B------:R-:W-:Y:S01]  /*b000*/  IMAD.X R0, R225, 0x1, R0, P4 ;  /* 0x00000001e1007824 */ /* 0x000fe200020e0600 */
[----:B------:R-:W-:Y:S01]  /*b010*/  @!P1 LEA.HI.X R19, R11, c[0x0][0x16c], R8, 0x1, P5 ;  /* 0x00005b000b139a11 */ /* 0x000fe200028f0c08 */
[----:B------:R1:W-:Y:S01]  /*b020*/  @P1 STS.128 [R230+0x8000], RZ ;  /* 0x008000ffe6001388 */ /* 0x0003e20000000c00 */
[----:B------:R-:W-:-:S02]  /*b030*/  @!P2 LEA R16, P6, R5, R238, 0x1 ;  /* 0x000000ee0510a211 */ /* 0x000fc400078c08ff */
[-C--:B------:R-:W-:Y:S01]  /*b040*/  @!P1 IADD3 R8, P5, R2, R5.reuse, RZ ;  /* 0x0000000502089210 */ /* 0x080fe20007fbe0ff */
[----:B------:R-:W-:Y:S01]  /*b050*/  @!PT LDS RZ, [RZ] ;  /* 0x00000000fffff984 */ /* 0x000fe20000000800 */
[----:B------:R-:W-:Y:S01]  /*b060*/  @!PT LDS RZ, [RZ] ;  /* 0x00000000fffff984 */ /* 0x000fe20000000800 */
[----:B------:R-:W-:Y:S01]  /*b070*/  @!PT LDS RZ, [RZ] ;  /* 0x00000000fffff984 */ /* 0x000fe20000000800 */
[----:B------:R1:W-:Y:S01]  /*b080*/  @!P1 LDGSTS.E.BYPASS.LTC128B.128 [R230+0x8000], [R28.64+0x80] ;  /* 0x080000801ce69fae */ /* 0x0003e2000b901d4e */
[----:B------:R-:W-:Y:S02]  /*b090*/  IADD3 R7, P4, R226, R5, RZ ;  /* 0x00000005e2077210 */ /* 0x000fe40007f9e0ff */
[--C-:B------:R-:W-:Y:S01]  /*b0a0*/  @!P2 LEA.HI.X R17, R5, R237, R0.reuse, 0x1, P6 ;  /* 0x000000ed0511a211 */ /* 0x100fe200030f0c00 */
[--C-:B------:R-:W-:Y:S01]  /*b0b0*/  @!P1 IMAD.X R5, R133, 0x1, R0.reuse, P5 ;  /* 0x0000000185059824 */ /* 0x100fe200028e0600 */
[----:B------:R-:W-:Y:S01]  /*b0c0*/  @!P1 LEA R14, P5, R8, c[0x0][0x168], 0x1 ;  /* 0x00005a00080e9a11 */ /* 0x000fe200078a08ff */
[----:B------:R-:W-:Y:S01]  /*b0d0*/  IMAD.X R0, R225, 0x1, R0, P4 ;  /* 0x00000001e1007824 */ /* 0x000fe200020e0600 */
[----:B------:R-:W-:Y:S01]  /*b0e0*/  @!P1 IADD3 R11, P4, R2, R7, RZ ;  /* 0x00000007020b9210 */ /* 0x000fe20007f9e0ff */
[----:B------:R1:W-:Y:S01]  /*b0f0*/  @P2 STS.128 [R230+0x4800], RZ ;  /* 0x004800ffe6002388 */ /* 0x0003e20000000c00 */
[----:B------:R-:W-:-:S02]  /*b100*/  @!P1 LEA.HI.X R15, R8, c[0x0][0x16c], R5, 0x1, P5 ;  /* 0x00005b00080f9a11 */ /* 0x000fc400028f0c05 */
[-C--:B------:R-:W-:Y:S01]  /*b110*/  @!P2 LEA R12, P6, R7, R238.reuse, 0x1 ;  /* 0x000000ee070ca211 */ /* 0x080fe200078c08ff */
[--C-:B------:R-:W-:Y:S01]  /*b120*/  @!P1 IMAD.X R8, R133, 0x1, R0.reuse, P4 ;  /* 0x0000000185089824 */ /* 0x100fe200020e0600 */
        /* <DEDUP_REMOVED lines=21> */
[----:B--2---:R-:W-:Y:S01]  /*b280*/  @!P1 IADD3 R20, P4, R2, R7, RZ ;  /* 0x0000000702149210 */ /* 0x004fe20007f9e0ff */
[----:B------:R1:W-:Y:S01]  /*b290*/  @P2 STS.128 [R230+0x5000], RZ ;  /* 0x005000ffe6002388 */ /* 0x0003e20000000c00 */
[----:B------:R-:W-:-:S03]  /*b2a0*/  @!P1 LEA.HI.X R33, R8, c[0x0][0x16c], R5, 0x1, P5 ;  /* 0x00005b0008219a11 */ /* 0x000fc600028f0c05 */
[--C-:B------:R-:W-:Y:S01]  /*b2b0*/  @!P1 IMAD.X R5, R133, 0x1, R0.reuse, P4 ;  /* 0x0000000185059824 */ /* 0x100fe200020e0600 */
[C---:B------:R-:W-:Y:S01]  /*b2c0*/  @!P1 LEA R34, P4, R20.reuse, c[0x0][0x168], 0x1 ;  /* 0x00005a0014229a11 */ /* 0x040fe200078808ff */
[----:B------:R-:W-:Y:S01]  /*b2d0*/  @!PT LDS RZ, [RZ] ;  /* 0x00000000fffff984 */ /* 0x000fe20000000800 */
[----:B------:R-:W-:Y:S01]  /*b2e0*/  @!PT LDS RZ, [RZ] ;  /* 0x00000000fffff984 */ /* 0x000fe20000000800 */
[----:B------:R-:W-:Y:S01]  /*b2f0*/  @!PT LDS RZ, [RZ] ;  /* 0x00000000fffff984 */ /* 0x000fe20000000800 */
[----:B------:R1:W-:Y:S03]  /*b300*/  @!P2 LDGSTS.E.BYPASS.LTC128B.128 [R230+0x5000], [R22.64] ;  /* 0x0500000016e6afae */ /* 0x0003e6000b901d4e */
[----:B------:R-:W-:Y:S01]  /*b310*/  @!P1 LEA.HI.X R35, R20, c[0x0][0x16c], R5, 0x1, P4 ;  /* 0x00005b0014239a11 */ /* 0x000fe200020f0c05 */
[----:B------:R1:W-:Y:S01]  /*b320*/  @P1 STS.128 [R230+0x9000], RZ ;  /* 0x009000ffe6001388 */ /* 0x0003e20000000c00 */
[C---:B------:R-:W-:Y:S02]  /*b330*/  @!P2 LEA R20, P5, R7.reuse, R238, 0x1 ;  /* 0x000000ee0714a211 */ /* 0x040fe400078a08ff */
        /* <DEDUP_REMOVED lines=64> */
.L_x_1514:
[----:B------:R-:W-:Y:S05]  /*b740*/  BSYNC B0 ;  /* 0x0000000000007941 */ /* 0x000fea0003800000 */
.L_x_1513:
[----:B------:R-:W0:Y:S01]  /*b750*/  LDGDEPBAR ;  /* 0x00000000000079af */ /* 0x000e220000000000 */
[----:B------:R-:W-:-:S04]  /*b760*/  LEA R238, P1, R9, R238, 0x1 ;  /* 0x000000ee09ee7211 */ /* 0x000fc800078208ff */
[----:B------:R-:W-:Y:S02]  /*b770*/  LEA.HI.X R237, R9, R237, R6, 0x1, P1 ;  /* 0x000000ed09ed7211 */ /* 0x000fe400008f0c06 */
.L_x_1510:
        /* <DEDUP_REMOVED lines=80> */
[----:B------:R-:W-:Y:S02]  /*bc80*/  FSETP.NEU.FTZ.AND P1, PT, R37, -INF , PT ;  /* 0xff8000002500780b */ /* 0x000fe40003f3d000 */
[C---:B------:R-:W-:Y:S01]  /*bc90*/  FSETP.NEU.FTZ.AND P2, PT, R38.reuse, -INF , PT ;  /* 0xff8000002600780b */ /* 0x040fe20003f5d000 */
[C---:B------:R-:W-:Y:S01]  /*bca0*/  FMUL.FTZ R61, R38.reuse, c[0x0][0x23c] ;  /* 0x00008f00263d7a20 */ /* 0x040fe20000410000 */
[----:B------:R-:W-:Y:S02]  /*bcb0*/  FSEL R49, R49, RZ, P1 ;  /* 0x000000ff31317208 */ /* 0x000fe40000800000 */
[----:B------:R-:W-:Y:S02]  /*bcc0*/  FSEL R5, R38, RZ, P2 ;  /* 0x000000ff26057208 */ /* 0x000fe40001000000 */
[----:B------:R-:W-:Y:S01]  /*bcd0*/  FSEL R6, R37, RZ, P1 ;  /* 0x000000ff25067208 */ /* 0x000fe20000800000 */
[----:B------:R-:W-:Y:S01]  /*bce0*/  FFMA.FTZ R2, R4, c[0x0][0x23c], -R49 ;  /* 0x00008f0004027a23 */ /* 0x000fe20000010831 */
[----:B------:R-:W-:Y:S01]  /*bcf0*/  FSEL R61, R61, RZ, P2 ;  /* 0x000000ff3d3d7208 */ /* 0x000fe20001000000 */
[----:B------:R-:W-:-:S02]  /*bd00*/  FADD.FTZ R4, R132, -R5 ;  /* 0x8000000584047221 */ /* 0x000fc40000010000 */
[----:B------:R-:W-:Y:S02]  /*bd10*/  FADD.FTZ R6, R3, -R6 ;  /* 0x8000000603067221 */ /* 0x000fe40000010000 */
[--C-:B------:R-:W-:Y:S01]  /*bd20*/  FFMA.FTZ R36, R136, c[0x0][0x23c], -R61.reuse ;  /* 0x00008f0088247a23 */ /* 0x100fe2000001083d */
[----:B------:R-:W-:Y:S01]  /*bd30*/  MUFU.EX2 R2, R2 ;  /* 0x0000000200027308 */ /* 0x000fe20000000800 */
[--C-:B------:R-:W-:Y:S02]  /*bd40*/  FFMA.FTZ R31, R169, c[0x0][0x23c], -R61.reuse ;  /* 0x00008f00a91f7a23 */ /* 0x100fe4000001083d */
[--C-:B------:R-:W-:Y:S02]  /*bd50*/  FFMA.FTZ R30, R167, c[0x0][0x23c], -R61.reuse ;  /* 0x00008f00a71e7a23 */ /* 0x100fe4000001083d */
[----:B------:R-:W-:Y:S02]  /*bd60*/  FFMA.FTZ R29, R165, c[0x0][0x23c], -R61 ;  /* 0x00008f00a51d7a23 */ /* 0x000fe4000001083d */
[--C-:B------:R-:W-:Y:S01]  /*bd70*/  FFMA.FTZ R28, R138, c[0x0][0x23c], -R49.reuse ;  /* 0x00008f008a1c7a23 */ /* 0x100fe20000010831 */
[----:B------:R-:W-:Y:S01]  /*bd80*/  MUFU.EX2 R36, R36 ;  /* 0x0000002400247308 */ /* 0x000fe20000000800 */
[----:B------:R-:W-:-:S02]  /*bd90*/  FFMA.FTZ R0, R161, c[0x0][0x23c], -R49 ;  /* 0x00008f00a1007a23 */ /* 0x000fc40000010831 */
[----:B------:R-:W-:Y:S02]  /*bda0*/  FFMA.FTZ R39, R163, c[0x0][0x23c], -R49 ;  /* 0x00008f00a3277a23 */ /* 0x000fe40000010831 */
[----:B------:R-:W-:Y:S02]  /*bdb0*/  FMUL.FTZ R44, R4, c[0x0][0x23c] ;  /* 0x00008f00042c7a20 */ /* 0x000fe40000410000 */
[----:B------:R-:W-:Y:S01]  /*bdc0*/  FMUL.FTZ R3, R6, c[0x0][0x23c] ;  /* 0x00008f0006037a20 */ /* 0x000fe20000410000 */
[----:B------:R-:W1:Y:S01]  /*bdd0*/  MUFU.EX2 R31, R31 ;  /* 0x0000001f001f7308 */ /* 0x000e620000000800 */
[--C-:B------:R-:W-:Y:S02]  /*bde0*/  FFMA.FTZ R50, R159, c[0x0][0x23c], -R61.reuse ;  /* 0x00008f009f327a23 */ /* 0x100fe4000001083d */
[--C-:B------:R-:W-:Y:S02]  /*bdf0*/  FFMA.FTZ R59, R157, c[0x0][0x23c], -R61.reuse ;  /* 0x00008f009d3b7a23 */ /* 0x100fe4000001083d */
[----:B------:R-:W-:-:S02]  /*be00*/  FFMA.FTZ R57, R155, c[0x0][0x23c], -R61 ;  /* 0x00008f009b397a23 */ /* 0x000fc4000001083d */
[----:B------:R-:W-:Y:S01]  /*be10*/  FFMA.FTZ R60, R60, c[0x0][0x23c], -R61 ;  /* 0x00008f003c3c7a23 */ /* 0x000fe2000001083d */
[----:B------:R-:W-:Y:S01]  /*be20*/  MUFU.EX2 R30, R30 ;  /* 0x0000001e001e7308 */ /* 0x000fe20000000800 */
[--C-:B------:R-:W-:Y:S02]  /*be30*/  FFMA.FTZ R64, R151, c[0x0][0x23c], -R49.reuse ;  /* 0x00008f0097407a23 */ /* 0x100fe40000010831 */
[--C-:B------:R-:W-:Y:S02]  /*be40*/  FFMA.FTZ R65, R153, c[0x0][0x23c], -R49.reuse ;  /* 0x00008f0099417a23 */ /* 0x100fe40000010831 */
[--C-:B------:R-:W-:Y:S02]  /*be50*/  FFMA.FTZ R63, R63, c[0x0][0x23c], -R49.reuse ;  /* 0x00008f003f3f7a23 */ /* 0x100fe40000010831 */
[--C-:B------:R-:W-:Y:S01]  /*be60*/  FFMA.FTZ R66, R149, c[0x0][0x23c], -R49.reuse ;  /* 0x00008f0095427a23 */ /* 0x100fe20000010831 */
[----:B------:R-:W2:Y:S01]  /*be70*/  MUFU.EX2 R29, R29 ;  /* 0x0000001d001d7308 */ /* 0x000ea20000000800 */
[----:B-1----:R-:W-:Y:S01]  /*be80*/  F2FP.PACK_AB R4, R31, R36 ;  /* 0x000000241f04723e */ /* 0x002fe200000000ff */
[----:B------:R-:W-:-:S02]  /*be90*/  FFMA.FTZ R135, R137, c[0x0][0x23c], -R49 ;  /* 0x00008f0089877a23 */ /* 0x000fc40000010831 */
[----:B------:R-:W-:Y:S02]  /*bea0*/  FFMA.FTZ R138, R166, c[0x0][0x23c], -R49 ;  /* 0x00008f00a68a7a23 */ /* 0x000fe40000010831 */
[----:B------:R-:W-:Y:S02]  /*beb0*/  FFMA.FTZ R139, R160, c[0x0][0x23c], -R61 ;  /* 0x00008f00a08b7a23 */ /* 0x000fe4000001083d */
[----:B------:R-:W1:Y:S01]  /*bec0*/  MUFU.EX2 R28, R28 ;  /* 0x0000001c001c7308 */ /* 0x000e620000000800 */
[--C-:B------:R-:W-:Y:S02]  /*bed0*/  FFMA.FTZ R136, R55, c[0x0][0x23c], -R49.reuse ;  /* 0x00008f0037887a23 */ /* 0x100fe40000010831 */
[----:B------:R-:W-:Y:S02]  /*bee0*/  FFMA.FTZ R137, R53, c[0x0][0x23c], -R49 ;  /* 0x00008f0035897a23 */ /* 0x000fe40000010831 */
[--C-:B------:R-:W-:Y:S02]  /*bef0*/  FFMA.FTZ R160, R52, c[0x0][0x23c], -R61.reuse ;  /* 0x00008f0034a07a23 */ /* 0x100fe4000001083d */
[--C-:B------:R-:W-:Y:S01]  /*bf00*/  FFMA.FTZ R166, R54, c[0x0][0x23c], -R61.reuse ;  /* 0x00008f0036a67a23 */ /* 0x100fe2000001083d */
[----:B------:R-:W-:Y:S01]  /*bf10*/  MUFU.EX2 R0, R0 ;  /* 0x0000000000007308 */ /* 0x000fe20000000800 */
[----:B--2---:R-:W-:Y:S01]  /*bf20*/  F2FP.PACK_AB R6, R29, R30 ;  /* 0x0000001e1d06723e */ /* 0x004fe200000000ff */
[--C-:B------:R-:W-:Y:S01]  /*bf30*/  FFMA.FTZ R67, R145, c[0x0][0x23c], -R61.reuse ;  /* 0x00008f0091437a23 */ /* 0x100fe2000001083d */
[----:B------:R-:W-:Y:S01]  /*bf40*/  LDSM.16.MT88.4 R52, [R213+0x11000] ;  /* 0x01100000d534783b */ /* 0x000fe20000004200 */
[----:B------:R-:W-:-:S02]  /*bf50*/  FFMA.FTZ R132, R143, c[0x0][0x23c], -R61 ;  /* 0x00008f008f847a23 */ /* 0x000fc4000001083d */
[--C-:B------:R-:W-:Y:S02]  /*bf60*/  FFMA.FTZ R134, R147, c[0x0][0x23c], -R61.reuse ;  /* 0x00008f0093867a23 */ /* 0x100fe4000001083d */
[----:B------:R-:W2:Y:S01]  /*bf70*/  MUFU.EX2 R39, R39 ;  /* 0x0000002700277308 */ /* 0x000ea20000000800 */
[----:B-1----:R-:W-:Y:S01]  /*bf80*/  F2FP.PACK_AB R5, R2, R28 ;  /* 0x0000001c0205723e */ /* 0x002fe200000000ff */
[--C-:B------:R-:W-:Y:S02]  /*bf90*/  FFMA.FTZ R133, R141, c[0x0][0x23c], -R61.reuse ;  /* 0x00008f008d857a23 */ /* 0x100fe4000001083d */
[----:B------:R-:W-:Y:S02]  /*bfa0*/  FFMA.FTZ R141, R252, c[0x0][0x23c], -R61 ;  /* 0x00008f00fc8d7a23 */ /* 0x000fe4000001083d */
[--C-:B------:R-:W-:Y:S02]  /*bfb0*/  FFMA.FTZ R143, R248, c[0x0][0x23c], -R49.reuse ;  /* 0x00008f00f88f7a23 */ /* 0x100fe40000010831 */
[----:B------:R-:W1:Y:S01]  /*bfc0*/  MUFU.EX2 R44, R44 ;  /* 0x0000002c002c7308 */ /* 0x000e620000000800 */
[----:B------:R-:W-:-:S02]  /*bfd0*/  FFMA.FTZ R176, R250, c[0x0][0x23c], -R49 ;  /* 0x00008f00fab07a23 */ /* 0x000fc40000010831 */
[--C-:B------:R-:W-:Y:S02]  /*bfe0*/  FFMA.FTZ R145, R246, c[0x0][0x23c], -R49.reuse ;  /* 0x00008f00f6917a23 */ /* 0x100fe40000010831 */
[----:B------:R-:W-:Y:S02]  /*bff0*/  FFMA.FTZ R178, R244, c[0x0][0x23c], -R49 ;  /* 0x00008f00f4b27a23 */ /* 0x000fe40000010831 */
[--C-:B------:R-:W-:Y:S01]  /*c000*/  FFMA.FTZ R147, R240, c[0x0][0x23c], -R61.reuse ;  /* 0x00008f00f0937a23 */ /* 0x100fe2000001083d */
[----:B------:R-:W3:Y:S01]  /*c010*/  MUFU.EX2 R3, R3 ;  /* 0x0000000300037308 */ /* 0x000ee20000000800 */
[----:B--2---:R-:W-:Y:S01]  /*c020*/  F2FP.PACK_AB R7, R39, R0 ;  /* 0x000000002707723e */ /* 0x004fe200000000ff */
[--C-:B------:R-:W-:Y:S02]  /*c030*/  FFMA.FTZ R182, R236, c[0x0][0x23c], -R61.reuse ;  /* 0x00008f00ecb67a23 */ /* 0x100fe4000001083d */
[--C-:B------:R-:W-:Y:S02]  /*c040*/  FFMA.FTZ R149, R242, c[0x0][0x23c], -R61.reuse ;  /* 0x00008f00f2957a23 */ /* 0x100fe4000001083d */
[----:B------:R-:W-:-:S02]  /*c050*/  FFMA.FTZ R188, R194, c[0x0][0x23c], -R61 ;  /* 0x00008f00c2bc7a23 */ /* 0x000fc4000001083d */
[-C--:B-1----:R-:W-:Y:S01]  /*c060*/  FMUL.FTZ R128, R128, R44.reuse ;  /* 0x0000002c80807220 */ /* 0x082fe20000410000 */
[----:B------:R-:W-:Y:S01]  /*c070*/  MUFU.EX2 R50, R50 ;  /* 0x0000003200327308 */ /* 0x000fe20000000800 */
[-C--:B------:R-:W-:Y:S02]  /*c080*/  FMUL.FTZ R129, R129, R44.reuse ;  /* 0x0000002c81817220 */ /* 0x080fe40000410000 */
[-C--:B------:R-:W-:Y:S02]  /*c090*/  FMUL.FTZ R68, R68, R44.reuse ;  /* 0x0000002c44447220 */ /* 0x080fe40000410000 */
[----:B------:R-:W-:Y:S02]  /*c0a0*/  FMUL.FTZ R69, R69, R44 ;  /* 0x0000002c45457220 */ /* 0x000fe40000410000 */
[-C--:B---3--:R-:W-:Y:S01]  /*c0b0*/  FMUL.FTZ R130, R130, R3.reuse ;  /* 0x0000000382827220 */ /* 0x088fe20000410000 */
[----:B------:R-:W1:Y:S01]  /*c0c0*/  MUFU.EX2 R59, R59 ;  /* 0x0000003b003b7308 */ /* 0x000e620000000800 */
[----:B------:R-:W-:-:S02]  /*c0d0*/  FMUL.FTZ R131, R131, R3 ;  /* 0x0000000383837220 */ /* 0x000fc40000410000 */
[-C--:B------:R-:W-:Y:S02]  /*c0e0*/  FMUL.FTZ R70, R70, R3.reuse ;  /* 0x0000000346467220 */ /* 0x080fe40000410000 */
[-C--:B------:R-:W-:Y:S02]  /*c0f0*/  FMUL.FTZ R71, R71, R3.reuse ;  /* 0x0000000347477220 */ /* 0x080fe40000410000 */
[-C--:B------:R-:W-:Y:S01]  /*c100*/  FMUL.FTZ R72, R72, R44.reuse ;  /* 0x0000002c48487220 */ /* 0x080fe20000410000 */
[----:B------:R-:W-:Y:S01]  /*c110*/  HMMA.16816.F32 R128, R4, R12, R128 ;  /* 0x0000000c0480723c */ /* 0x000fe20000001880 */
[----:B------:R-:W-:Y:S01]  /*c120*/  FMUL.FTZ R73, R73, R44 ;  /* 0x0000002c49497220 */ /* 0x000fe20000410000 */
[----:B------:R-:W-:Y:S01]  /*c130*/  MUFU.EX2 R57, R57 ;  /* 0x0000003900397308 */ /* 0x000fe20000000800 */
[-C--:B------:R-:W-:Y:S02]  /*c140*/  FMUL.FTZ R74, R74, R3.reuse ;  /* 0x000000034a4a7220 */ /* 0x080fe40000410000 */
[----:B------:R-:W-:-:S02]  /*c150*/  FMUL.FTZ R75, R75, R3 ;  /* 0x000000034b4b7220 */ /* 0x000fc40000410000 */
        /* <DEDUP_REMOVED lines=37> */
[----:B------:R-:W2:Y:S01]  /*c3b0*/  MUFU.EX2 R67, R67 ;  /* 0x0000004300437308 */ /* 0x000ea20000000800 */
        /* <DEDUP_REMOVED lines=12> */
[----:B------:R-:W3:Y:S01]  /*c480*/  MUFU.EX2 R134, R134 ;  /* 0x0000008600867308 */ /* 0x000ee20000000800 */
[----:B------:R-:W-:Y:S02]  /*c490*/  FMUL.FTZ R107, R107, R3 ;  /* 0x000000036b6b7220 */ /* 0x000fe40000410000 */
[-C--:B------:R-:W-:Y:S01]  /*c4a0*/  FMUL.FTZ R124, R124, R44.reuse ;  /* 0x0000002c7c7c7220 */ /* 0x080fe20000410000 */
[----:B------:R-:W-:Y:S01]  /*c4b0*/  HMMA.16816.F32 R100, R4, R10, R100 ;  /* 0x0000000a0464723c */ /* 0x000fe20000001864 */
[----:B------:R-:W2:Y:S01]  /*c4c0*/  LDSM.16.MT88.4 R8, [R212+0x10000] ;  /* 0x01000000d408783b */ /* 0x000ea20000004200 */
[----:B------:R-:W-:-:S02]  /*c4d0*/  FMUL.FTZ R125, R125, R44 ;  /* 0x0000002c7d7d7220 */ /* 0x000fc40000410000 */
[-C--:B------:R-:W-:Y:S01]  /*c4e0*/  FMUL.FTZ R126, R126, R3.reuse ;  /* 0x000000037e7e7220 */ /* 0x080fe20000410000 */
[----:B------:R-:W1:Y:S01]  /*c4f0*/  MUFU.EX2 R133, R133 ;  /* 0x0000008500857308 */ /* 0x000e620000000800 */
        /* <DEDUP_REMOVED lines=12> */
[----:B------:R-:W-:Y:S01]  /*c5c0*/  MUFU.EX2 R136, R136 ;  /* 0x0000008800887308 */ /* 0x000fe20000000800 */
[----:B------:R-:W-:Y:S02]  /*c5d0*/  FMUL.FTZ R115, R115, R3 ;  /* 0x0000000373737220 */ /* 0x000fe40000410000 */
[-C--:B------:R-:W-:Y:S01]  /*c5e0*/  FMUL.FTZ R120, R120, R44.reuse ;  /* 0x0000002c78787220 */ /* 0x080fe20000410000 */
[----:B-1----:R-:W-:Y:S01]  /*c5f0*/  HMMA.16816.F32 R108, R4, R12, R108 ;  /* 0x0000000c046c723c */ /* 0x002fe2000000186c */
[----:B------:R-:W-:-:S02]  /*c600*/  FMUL.FTZ R121, R121, R44 ;  /* 0x0000002c79797220 */ /* 0x000fc40000410000 */
[-C--:B------:R-:W-:Y:S01]  /*c610*/  FMUL.FTZ R122, R122, R3.reuse ;  /* 0x000000037a7a7220 */ /* 0x080fe20000410000 */
[----:B------:R-:W-:Y:S01]  /*c620*/  MUFU.EX2 R137, R137 ;  /* 0x0000008900897308 */ /* 0x000fe20000000800 */
[-C--:B------:R-:W-:Y:S02]  /*c630*/  FMUL.FTZ R123, R123, R3.reuse ;  /* 0x000000037b7b7220 */ /* 0x080fe40000410000 */
[-C--:B------:R-:W-:Y:S01]  /*c640*/  FMUL.FTZ R116, R116, R44.reuse ;  /* 0x0000002c74747220 */ /* 0x080fe20000410000 */
[----:B------:R-:W-:Y:S01]  /*c650*/  HMMA.16816.F32 R112, R4, R14, R112 ;  /* 0x0000000e0470723c */ /* 0x000fe20000001870 */
[----:B------:R-:W1:Y:S01]  /*c660*/  LDSM.16.MT88.4 R12, [R212+0xc800] ;  /* 0x00c80000d40c783b */ /* 0x000e620000004200 */
[----:B------:R-:W-:Y:S02]  /*c670*/  FMUL.FTZ R117, R117, R44 ;  /* 0x0000002c75757220 */ /* 0x000fe40000410000 */
[-C--:B------:R-:W-:Y:S01]  /*c680*/  FMUL.FTZ R118, R118, R3.reuse ;  /* 0x0000000376767220 */ /* 0x080fe20000410000 */
[----:B------:R-:W-:Y:S01]  /*c690*/  MUFU.EX2 R138, R138 ;  /* 0x0000008a008a7308 */ /* 0x000fe20000000800 */
[----:B------:R-:W-:-:S02]  /*c6a0*/  FMUL.FTZ R119, R119, R3 ;  /* 0x0000000377777220 */ /* 0x000fc40000410000 */
[C---:B--2---:R-:W-:Y:S01]  /*c6b0*/  HMMA.16816.F32 R120, R4.reuse, R8, R120 ;  /* 0x000000080478723c */ /* 0x044fe20000001878 */
[--C-:B------:R-:W-:Y:S02]  /*c6c0*/  FFMA.FTZ R151, R192, c[0x0][0x23c], -R49.reuse ;  /* 0x00008f00c0977a23 */ /* 0x100fe40000010831 */
[----:B------:R-:W-:Y:S02]  /*c6d0*/  FFMA.FTZ R186, R186, c[0x0][0x23c], -R49 ;  /* 0x00008f00baba7a23 */ /* 0x000fe40000010831 */
[----:B------:R-:W2:Y:S01]  /*c6e0*/  MUFU.EX2 R139, R139 ;  /* 0x0000008b008b7308 */ /* 0x000ea20000000800 */
[--C-:B------:R-:W-:Y:S02]  /*c6f0*/  FFMA.FTZ R153, R174, c[0x0][0x23c], -R61.reuse ;  /* 0x00008f00ae997a23 */ /* 0x100fe4000001083d */
[----:B------:R-:W-:Y:S01]  /*c700*/  HMMA.16816.F32 R116, R4, R10, R116 ;  /* 0x0000000a0474723c */ /* 0x000fe20000001874 */
[----:B------:R-:W1:Y:S01]  /*c710*/  LDSM.16.MT88.4 R8, [R216+0x10800] ;  /* 0x01080000d808783b */ /* 0x000e620000004200 */
[----:B------:R-:W-:-:S02]  /*c720*/  FFMA.FTZ R168, R168, c[0x0][0x23c], -R61 ;  /* 0x00008f00a8a87a23 */ /* 0x000fc4000001083d */
[--C-:B------:R-:W-:Y:S01]  /*c730*/  FFMA.FTZ R155, R164, c[0x0][0x23c], -R49.reuse ;  /* 0x00008f00a49b7a23 */ /* 0x100fe20000010831 */
[----:B------:R-:W1:Y:S01]  /*c740*/  MUFU.EX2 R160, R160 ;  /* 0x000000a000a07308 */ /* 0x000e620000000800 */
[--C-:B------:R-:W-:Y:S01]  /*c750*/  FFMA.FTZ R162, R162, c[0x0][0x23c], -R49.reuse ;  /* 0x00008f00a2a27a23 */ /* 0x100fe20000010831 */
[----:B------:R-:W-:Y:S01]  /*c760*/  F2FP.PACK_AB R4, R59, R50 ;  /* 0x000000323b04723e */ /* 0x000fe200000000ff */
[--C-:B------:R-:W-:Y:S01]  /*c770*/  FFMA.FTZ R157, R158, c[0x0][0x23c], -R49.reuse ;  /* 0x00008f009e9d7a23 */ /* 0x100fe20000010831 */
[----:B----4-:R-:W-:Y:S01]  /*c780*/  F2FP.PACK_AB R5, R65, R64 ;  /* 0x000000404105723e */ /* 0x010fe200000000ff */
[----:B------:R-:W-:Y:S01]  /*c790*/  FFMA.FTZ R156, R156, c[0x0][0x23c], -R49 ;  /* 0x00008f009c9c7a23 */ /* 0x000fe20000010831 */
[----:B------:R-:W-:Y:S01]  /*c7a0*/  F2FP.PACK_AB R6, R60, R57 ;  /* 0x000000393c06723e */ /* 0x000fe200000000ff */
[--C-:B------:R-:W-:Y:S01]  /*c7b0*/  FFMA.FTZ R154, R154, c[0x0][0x23c], -R61.reuse ;  /* 0x00008f009a9a7a23 */ /* 0x100fe2000001083d */
[----:B------:R-:W-:Y:S01]  /*c7c0*/  F2FP.PACK_AB R7, R66, R63 ;  /* 0x0000003f4207723e */ /* 0x000fe200000000ff */
[----:B------:R-:W4:Y:S01]  /*c7d0*/  MUFU.EX2 R166, R166 ;  /* 0x000000a600a67308 */ /* 0x000f220000000800 */
[----:B------:R-:W-:-:S02]  /*c7e0*/  FFMA.FTZ R159, R152, c[0x0][0x23c], -R61 ;  /* 0x00008f00989f7a23 */ /* 0x000fc4000001083d */
[--C-:B------:R-:W-:Y:S02]  /*c7f0*/  FFMA.FTZ R150, R150, c[0x0][0x23c], -R61.reuse ;  /* 0x00008f0096967a23 */ /* 0x100fe4000001083d */
[----:B------:R-:W-:Y:S01]  /*c800*/  FFMA.FTZ R161, R148, c[0x0][0x23c], -R61 ;  /* 0x00008f0094a17a23 */ /* 0x000fe2000001083d */
[C---:B------:R-:W-:Y:S01]  /*c810*/  HMMA.16816.F32 R72, R4.reuse, R20, R72 ;  /* 0x000000140448723c */ /* 0x040fe20000001848 */
[--C-:B------:R-:W-:Y:S01]  /*c820*/  FFMA.FTZ R146, R146, c[0x0][0x23c], -R49.reuse ;  /* 0x00008f0092927a23 */ /* 0x100fe20000010831 */
[----:B------:R-:W1:Y:S01]  /*c830*/  MUFU.EX2 R141, R141 ;  /* 0x0000008d008d7308 */ /* 0x000e620000000800 */
[--C-:B------:R-:W-:Y:S02]  /*c840*/  FFMA.FTZ R163, R144, c[0x0][0x23c], -R49.reuse ;  /* 0x00008f0090a37a23 */ /* 0x100fe40000010831 */
[--C-:B------:R-:W-:Y:S02]  /*c850*/  FFMA.FTZ R142, R142, c[0x0][0x23c], -R49.reuse ;  /* 0x00008f008e8e7a23 */ /* 0x100fe40000010831 */
[----:B------:R-:W-:Y:S01]  /*c860*/  FFMA.FTZ R140, R140, c[0x0][0x23c], -R49 ;  /* 0x00008f008c8c7a23 */ /* 0x000fe20000010831 */
[----:B------:R-:W-:Y:S01]  /*c870*/  HMMA.16816.F32 R76, R4, R22, R76 ;  /* 0x00000016044c723c */ /* 0x000fe2000000184c */
[----:B------:R-:W2:Y:S01]  /*c880*/  LDSM.16.MT88.4 R20, [R212+0x10800] ;  /* 0x01080000d414783b */ /* 0x000ea20000004200 */
[----:B------:R-:W-:Y:S01]  /*c890*/  MUFU.EX2 R143, R143 ;  /* 0x0000008f008f7308 */ /* 0x000fe20000000800 */
[----:B------:R-:W-:-:S02]  /*c8a0*/  FFMA.FTZ R36, R241, R44, R36 ;  /* 0x0000002cf1247223 */ /* 0x000fc40000010024 */
[----:B------:R-:W-:Y:S02]  /*c8b0*/  FFMA.FTZ R3, R239, R3, R28 ;  /* 0x00000003ef037223 */ /* 0x000fe4000001001c */
        /* <DEDUP_REMOVED lines=8> */
[----:B------:R-:W4:Y:S01]  /*c940*/  LDSM.16.MT88.4 R16, [R214+0xd000] ;  /* 0x00d00000d610783b */ /* 0x000f220000004200 */
        /* <DEDUP_REMOVED lines=16> */
[----:B------:R-:W-:Y:S02]  /*ca50*/  HMMA.16816.F32 R96, R4, R8, R96 ;  /* 0x000000080460723c */ /* 0x000fe40000001860 */
[----:B------:R-:W-:Y:S01]  /*ca60*/  MUFU.EX2 R182, R182 ;  /* 0x000000b600b67308 */ /* 0x000fe20000000800 */
[----:B------:R-:W-:-:S04]  /*ca70*/  FADD.FTZ R3, R132, R3 ;  /* 0x0000000384037221 */ /* 0x000fc80000010000 */
[----:B---3--:R-:W-:Y:S01]  /*ca80*/  FADD.FTZ R0, R134, R3 ;  /* 0x0000000386007221 */ /* 0x008fe20000010000 */
[----:B------:R-:W-:Y:S01]  /*ca90*/  HMMA.16816.F32 R100, R4, R10, R100 ;  /* 0x0000000a0464723c */ /* 0x000fe20000001864 */
[----:B------:R-:W3:Y:S01]  /*caa0*/  LDSM.16.MT88.4 R8, [R212+0xd000] ;  /* 0x00d00000d408783b */ /* 0x000ee20000004200 */
[----:B------:R-:W-:Y:S01]  /*cab0*/  MUFU.EX2 R149, R149 ;  /* 0x0000009500957308 */ /* 0x000fe20000000800 */
[----:B------:R-:W-:-:S04]  /*cac0*/  FADD.FTZ R0, R133, R0 ;  /* 0x0000000085007221 */ /* 0x000fc80000010000 */
[----:B--2---:R-:W-:Y:S01]  /*cad0*/  FADD.FTZ R3, R139, R0 ;  /* 0x000000008b037221 */ /* 0x004fe20000010000 */
[----:B------:R-:W-:Y:S02]  /*cae0*/  HMMA.16816.F32 R104, R4, R40, R104 ;  /* 0x000000280468723c */ /* 0x000fe40000001868 */
[----:B------:R-:W-:Y:S01]  /*caf0*/  MUFU.EX2 R188, R188 ;  /* 0x000000bc00bc7308 */ /* 0x000fe20000000800 */
[----:B------:R-:W-:-:S04]  /*cb00*/  FADD.FTZ R3, R160, R3 ;  /* 0x00000003a0037221 */ /* 0x000fc80000010000 */
[----:B----4-:R-:W-:Y:S01]  /*cb10*/  FADD.FTZ R0, R166, R3 ;  /* 0x00000003a6007221 */ /* 0x010fe20000010000 */
[----:B------:R-:W-:Y:S01]  /*cb20*/  HMMA.16816.F32 R124, R4, R42, R124 ;  /* 0x0000002a047c723c */ /* 0x000fe2000000187c */
[----:B------:R-:W2:Y:S01]  /*cb30*/  LDSM.16.MT88.4 R40, [R214+0x11000] ;  /* 0x01100000d628783b */ /* 0x000ea20000004200 */
[----:B------:R-:W4:Y:S01]  /*cb40*/  MUFU.EX2 R151, R151 ;  /* 0x0000009700977308 */ /* 0x000f220000000800 */
[----:B------:R-:W-:-:S05]  /*cb50*/  FADD.FTZ R0, R141, R0 ;  /* 0x000000008d007221 */ /* 0x000fca0000010000 */
        /* <DEDUP_REMOVED lines=12> */
[----:B------:R-:W-:Y:S01]  /*cc20*/  HMMA.16816.F32 R116, R4, R22, R116 ;  /* 0x000000160474723c */ /* 0x000fe20000001874 */
[----:B------:R-:W2:Y:S01]  /*cc30*/  LDSM.16.MT88.4 R20, [R216+0x11000] ;  /* 0x01100000d814783b */ /* 0x000ea20000004200 */
[----:B------:R-:W-:Y:S05]  /*cc40*/  MUFU.EX2 R157, R157 ;  /* 0x0000009d009d7308 */ /* 0x000fea0000000800 */
[----:B------:R-:W-:-:S02]  /*cc50*/  F2FP.PACK_AB R4, R132, R67 ;  /* 0x000000438404723e */ /* 0x000fc400000000ff */
[----:B------:R-:W-:Y:S01]  /*cc60*/  F2FP.PACK_AB R5, R136, R135 ;  /* 0x000000878805723e */ /* 0x000fe200000000ff */
[----:B------:R-:W-:Y:S01]  /*cc70*/  MUFU.EX2 R156, R156 ;  /* 0x0000009c009c7308 */ /* 0x000fe20000000800 */
[----:B------:R-:W-:Y:S01]  /*cc80*/  F2FP.PACK_AB R6, R133, R134 ;  /* 0x000000868506723e */ /* 0x000fe200000000ff */
[----:B------:R-:W-:Y:S01]  /*cc90*/  FADD.FTZ R135, R135, R66 ;  /* 0x0000004287877221 */ /* 0x000fe20000010000 */
[----:B------:R-:W-:Y:S02]  /*cca0*/  F2FP.PACK_AB R7, R138, R137 ;  /* 0x000000898a07723e */ /* 0x000fe400000000ff */
[----:B------:R-:W-:Y:S01]  /*ccb0*/  MOV R132, R38 ;  /* 0x0000002600847202 */ /* 0x000fe20000000f00 */
[----:B------:R-:W-:Y:S02]  /*ccc0*/  FADD.FTZ R136, R136, R135 ;  /* 0x0000008788887221 */ /* 0x000fe40000010000 */
[----:B------:R-:W-:Y:S02]  /*ccd0*/  MUFU.EX2 R154, R154 ;  /* 0x0000009a009a7308 */ /* 0x000fe40000000800 */
[----:B------:R-:W-:Y:S01]  /*cce0*/  HMMA.16816.F32 R72, R4, R16, R72 ;  /* 0x000000100448723c */ /* 0x000fe20000001848 */
[----:B------:R-:W-:-:S04]  /*ccf0*/  FADD.FTZ R137, R137, R136 ;  /* 0x0000008889897221 */ /* 0x000fc80000010000 */
[----:B------:R-:W-:Y:S01]  /*cd00*/  FADD.FTZ R138, R138, R137 ;  /* 0x000000898a8a7221 */ /* 0x000fe20000010000 */
[----:B------:R-:W-:Y:S02]  /*cd10*/  MUFU.EX2 R159, R159 ;  /* 0x0000009f009f7308 */ /* 0x000fe40000000800 */
[C---:B------:R-:W-:Y:S01]  /*cd20*/  HMMA.16816.F32 R76, R4.reuse, R18, R76 ;  /* 0x00000012044c723c */ /* 0x040fe2000000184c */
[----:B------:R-:W2:Y:S05]  /*cd30*/  LDSM.16.MT88.4 R16, [R214+0xd800] ;  /* 0x00d80000d610783b */ /* 0x000eaa0000004200 */
[----:B------:R-:W-:Y:S02]  /*cd40*/  MUFU.EX2 R150, R150 ;  /* 0x0000009600967308 */ /* 0x000fe40000000800 */
[C---:B-1----:R-:W-:Y:S06]  /*cd50*/  HMMA.16816.F32 R80, R4.reuse, R12, R80 ;  /* 0x0000000c0450723c */ /* 0x042fec0000001850 */
[----:B------:R-:W-:Y:S02]  /*cd60*/  MUFU.EX2 R161, R161 ;  /* 0x000000a100a17308 */ /* 0x000fe40000000800 */
[C---:B------:R-:W-:Y:S01]  /*cd70*/  HMMA.16816.F32 R84, R4.reuse, R14, R84 ;  /* 0x0000000e0454723c */ /* 0x040fe20000001854 */
[----:B------:R-:W1:Y:S05]  /*cd80*/  LDSM.16.MT88.4 R12, [R213+0xd800] ;  /* 0x00d80000d50c783b */ /* 0x000e6a0000004200 */
[----:B------:R-:W-:Y:S02]  /*cd90*/  MUFU.EX2 R146, R146 ;  /* 0x0000009200927308 */ /* 0x000fe40000000800 */
[C---:B---3--:R-:W-:Y:S06]  /*cda0*/  HMMA.16816.F32 R88, R4.reuse, R8, R88 ;  /* 0x000000080458723c */ /* 0x048fec0000001858 */
[----:B------:R-:W-:Y:S02]  /*cdb0*/  MUFU.EX2 R163, R163 ;  /* 0x000000a300a37308 */ /* 0x000fe40000000800 */
[C---:B------:R-:W-:Y:S01]  /*cdc0*/  HMMA.16816.F32 R92, R4.reuse, R10, R92 ;  /* 0x0000000a045c723c */ /* 0x040fe2000000185c */
[----:B------:R-:W3:Y:S05]  /*cdd0*/  LDSM.16.MT88.4 R8, [R212+0xd800] ;  /* 0x00d80000d408783b */ /* 0x000eea0000004200 */
[----:B------:R-:W-:Y:S02]  /*cde0*/  MUFU.EX2 R142, R142 ;  /* 0x0000008e008e7308 */ /* 0x000fe40000000800 */
[C---:B------:R-:W-:Y:S08]  /*cdf0*/  HMMA.16816.F32 R108, R4.reuse, R52, R108 ;  /* 0x00000034046c723c */ /* 0x040ff0000000186c */
[C---:B------:R-:W-:Y:S01]  /*ce00*/  HMMA.16816.F32 R112, R4.reuse, R54, R112 ;  /* 0x000000360470723c */ /* 0x040fe20000001870 */
[----:B------:R-:W1:Y:S07]  /*ce10*/  LDSM.16.MT88.4 R52, [R214+0x11800] ;  /* 0x01180000d634783b */ /* 0x000e6e0000004200 */
[C---:B--2---:R-:W-:Y:S08]  /*ce20*/  HMMA.16816.F32 R104, R4.reuse, R40, R104 ;  /* 0x000000280468723c */ /* 0x044ff00000001868 */
[C---:B------:R-:W-:Y:S08]  /*ce30*/  HMMA.16816.F32 R128, R4.reuse, R24, R128 ;  /* 0x000000180480723c */ /* 0x040ff00000001880 */
[C---:B------:R-:W-:Y:S01]  /*ce40*/  HMMA.16816.F32 R68, R4.reuse, R26, R68 ;  /* 0x0000001a0444723c */ /* 0x040fe20000001844 */
[----:B------:R-:W2:Y:S07]  /*ce50*/  LDSM.16.MT88.4 R24, [R216+0xd800] ;  /* 0x00d80000d818783b */ /* 0x000eae0000004200 */
[C---:B------:R-:W-:Y:S08]  /*ce60*/  HMMA.16816.F32 R96, R4.reuse, R20, R96 ;  /* 0x000000140460723c */ /* 0x040ff00000001860 */
[C---:B------:R-:W-:Y:S01]  /*ce70*/  HMMA.16816.F32 R100, R4.reuse, R22, R100 ;  /* 0x000000160464723c */ /* 0x040fe20000001864 */
[----:B------:R-:W1:Y:S07]  /*ce80*/  LDSM.16.MT88.4 R20, [R216+0x11800] ;  /* 0x01180000d814783b */ /* 0x000e6e0000004200 */
[C---:B------:R-:W-:Y:S01]  /*ce90*/  HMMA.16816.F32 R124, R4.reuse, R42, R124 ;  /* 0x0000002a047c723c */ /* 0x040fe2000000187c */
[----:B------:R-:W1:Y:S07]  /*cea0*/  LDSM.16.MT88.4 R40, [R213+0x11800] ;  /* 0x01180000d528783b */ /* 0x000e6e0000004200 */
[C---:B------:R-:W-:Y:S08]  /*ceb0*/  HMMA.16816.F32 R120, R4.reuse, R32, R120 ;  /* 0x000000200478723c */ /* 0x040ff00000001878 */
[----:B------:R-:W-:Y:S01]  /*cec0*/  HMMA.16816.F32 R116, R4, R34, R116 ;  /* 0x000000220474723c */ /* 0x000fe20000001874 */
[----:B------:R-:W2:Y:S06]  /*ced0*/  LDSM.16.MT88.4 R32, [R212+0x11800] ;  /* 0x01180000d420783b */ /* 0x000eac0000004200 */
[----:B------:R-:W-:-:S02]  /*cee0*/  F2FP.PACK_AB R4, R160, R139 ;  /* 0x0000008ba004723e */ /* 0x000fc400000000ff */
[----:B-----5:R-:W-:Y:S01]  /*cef0*/  F2FP.PACK_AB R5, R176, R143 ;  /* 0x0000008fb005723e */ /* 0x020fe200000000ff */
[----:B------:R-:W-:Y:S01]  /*cf00*/  FADD.FTZ R143, R143, R138 ;  /* 0x0000008a8f8f7221 */ /* 0x000fe20000010000 */
[----:B------:R-:W-:Y:S02]  /*cf10*/  F2FP.PACK_AB R6, R141, R166 ;  /* 0x000000a68d06723e */ /* 0x000fe400000000ff */
[----:B------:R-:W-:Y:S01]  /*cf20*/  F2FP.PACK_AB R7, R178, R145 ;  /* 0x00000091b207723e */ /* 0x000fe200000000ff */
[----:B------:R-:W-:-:S04]  /*cf30*/  FADD.FTZ R176, R176, R143 ;  /* 0x0000008fb0b07221 */ /* 0x000fc80000010000 */
[----:B------:R-:W-:Y:S02]  /*cf40*/  FADD.FTZ R145, R145, R176 ;  /* 0x000000b091917221 */ /* 0x000fe40000010000 */
[----:B------:R-:W-:Y:S02]  /*cf50*/  HMMA.16816.F32 R72, R4, R16, R72 ;  /* 0x000000100448723c */ /* 0x000fe40000001848 */
[----:B------:R-:W-:-:S04]  /*cf60*/  FADD.FTZ R178, R178, R145 ;  /* 0x00000091b2b27221 */ /* 0x000fc80000010000 */
[----:B----4-:R-:W-:Y:S02]  /*cf70*/  FADD.FTZ R3, R151, R178 ;  /* 0x000000b297037221 */ /* 0x010fe40000010000 */
[----:B------:R-:W-:Y:S01]  /*cf80*/  HMMA.16816.F32 R76, R4, R18, R76 ;  /* 0x00000012044c723c */ /* 0x000fe2000000184c */
[----:B------:R-:W4:Y:S01]  /*cf90*/  LDSM.16.MT88.4 R16, [R214+0xe000] ;  /* 0x00e00000d610783b */ /* 0x000f220000004200 */
[----:B------:R-:W-:-:S06]  /*cfa0*/  FADD.FTZ R3, R186, R3 ;  /* 0x00000003ba037221 */ /* 0x000fcc0000010000 */
        /* <DEDUP_REMOVED lines=8> */
[----:B--2---:R-:W-:Y:S01]  /*d030*/  HMMA.16816.F32 R128, R4, R24, R128 ;  /* 0x000000180480723c */ /* 0x004fe20000001880 */
[----:B------:R-:W-:-:S04]  /*d040*/  FFMA.FTZ R53, R190, c[0x0][0x23c], -R49 ;  /* 0x00008f00be357a23 */ /* 0x000fc80000010831 */
[----:B------:R-:W2:Y:S03]  /*d050*/  MUFU.EX2 R52, R52 ;  /* 0x0000003400347308 */ /* 0x000ea60000000800 */
[C---:B------:R-:W-:Y:S01]  /*d060*/  HMMA.16816.F32 R68, R4.reuse, R26, R68 ;  /* 0x0000001a0444723c */ /* 0x040fe20000001844 */
[----:B------:R-:W5:Y:S04]  /*d070*/  LDSM.16.MT88.4 R24, [R216+0xe000] ;  /* 0x00e00000d818783b */ /* 0x000f680000004200 */
[----:B------:R-:W1:Y:S03]  /*d080*/  MUFU.EX2 R53, R53 ;  /* 0x0000003500357308 */ /* 0x000e660000000800 */
[C---:B------:R-:W-:Y:S08]  /*d090*/  HMMA.16816.F32 R96, R4.reuse, R20, R96 ;  /* 0x000000140460723c */ /* 0x040ff00000001860 */
[C---:B------:R-:W-:Y:S01]  /*d0a0*/  HMMA.16816.F32 R100, R4.reuse, R22, R100 ;  /* 0x000000160464723c */ /* 0x040fe20000001864 */
[----:B------:R-:W1:Y:S07]  /*d0b0*/  LDSM.16.MT88.4 R20, [R216+0x12000] ;  /* 0x01200000d814783b */ /* 0x000e6e0000004200 */
[C---:B------:R-:W-:Y:S07]  /*d0c0*/  HMMA.16816.F32 R124, R4.reuse, R54, R124 ;  /* 0x00000036047c723c */ /* 0x040fee000000187c */
[--C-:B------:R-:W-:Y:S01]  /*d0d0*/  FFMA.FTZ R54, R180, c[0x0][0x23c], -R61.reuse ;  /* 0x00008f00b4367a23 */ /* 0x100fe2000001083d */
[----:B------:R-:W-:Y:S01]  /*d0e0*/  HMMA.16816.F32 R108, R4, R40, R108 ;  /* 0x00000028046c723c */ /* 0x000fe2000000186c */
[----:B------:R-:W-:-:S04]  /*d0f0*/  FFMA.FTZ R55, R170, c[0x0][0x23c], -R61 ;  /* 0x00008f00aa377a23 */ /* 0x000fc8000001083d */
[----:B------:R-:W-:Y:S03]  /*d100*/  MUFU.EX2 R54, R54 ;  /* 0x0000003600367308 */ /* 0x000fe60000000800 */
[C---:B------:R-:W-:Y:S01]  /*d110*/  HMMA.16816.F32 R112, R4.reuse, R42, R112 ;  /* 0x0000002a0470723c */ /* 0x040fe20000001870 */
[----:B------:R-:W-:Y:S04]  /*d120*/  LDSM.16.MT88.4 R40, [R213+0x12800] ;  /* 0x01280000d528783b */ /* 0x000fe80000004200 */
[----:B------:R-:W1:Y:S03]  /*d130*/  MUFU.EX2 R55, R55 ;  /* 0x0000003700377308 */ /* 0x000e660000000800 */
[C---:B------:R-:W-:Y:S08]  /*d140*/  HMMA.16816.F32 R120, R4.reuse, R32, R120 ;  /* 0x000000200478723c */ /* 0x040ff00000001878 */
[----:B------:R-:W-:Y:S01]  /*d150*/  HMMA.16816.F32 R116, R4, R34, R116 ;  /* 0x000000220474723c */ /* 0x000fe20000001874 */
[----:B------:R-:W3:Y:S06]  /*d160*/  LDSM.16.MT88.4 R32, [R214+0x12000] ;  /* 0x01200000d620783b */ /* 0x000eec0000004200 */
[----:B------:R-:W-:Y:S01]  /*d170*/  F2FP.PACK_AB R4, R182, R147 ;  /* 0x00000093b604723e */ /* 0x000fe200000000ff */
[----:B------:R-:W-:Y:S01]  /*d180*/  FADD.FTZ R147, R147, R0 ;  /* 0x0000000093937221 */ /* 0x000fe20000010000 */
[----:B------:R-:W-:Y:S01]  /*d190*/  F2FP.PACK_AB R5, R186, R151 ;  /* 0x00000097ba05723e */ /* 0x000fe200000000ff */
[----:B--2---:R-:W-:Y:S01]  /*d1a0*/  FADD.FTZ R0, R52, R3 ;  /* 0x0000000334007221 */ /* 0x004fe20000010000 */
[----:B------:R-:W-:Y:S01]  /*d1b0*/  F2FP.PACK_AB R6, R188, R149 ;  /* 0x00000095bc06723e */ /* 0x000fe200000000ff */
[----:B------:R-:W-:Y:S01]  /*d1c0*/  FADD.FTZ R182, R182, R147 ;  /* 0x00000093b6b67221 */ /* 0x000fe20000010000 */
[C---:B-1----:R-:W-:Y:S01]  /*d1d0*/  F2FP.PACK_AB R7, R53.reuse, R52 ;  /* 0x000000343507723e */ /* 0x042fe200000000ff */
[----:B------:R-:W-:-:S02]  /*d1e0*/  FADD.FTZ R0, R53, R0 ;  /* 0x0000000035007221 */ /* 0x000fc40000010000 */
[----:B------:R-:W-:-:S04]  /*d1f0*/  FADD.FTZ R149, R149, R182 ;  /* 0x000000b695957221 */ /* 0x000fc80000010000 */
[----:B----4-:R-:W-:Y:S01]  /*d200*/  HMMA.16816.F32 R72, R4, R16, R72 ;  /* 0x000000100448723c */ /* 0x010fe20000001848 */
[----:B------:R-:W-:-:S07]  /*d210*/  FADD.FTZ R3, R188, R149 ;  /* 0x00000095bc037221 */ /* 0x000fce0000010000 */
        /* <DEDUP_REMOVED lines=8> */
[C---:B-----5:R-:W-:Y:S08]  /*d2a0*/  HMMA.16816.F32 R128, R4.reuse, R24, R128 ;  /* 0x000000180480723c */ /* 0x060ff00000001880 */
[C---:B------:R-:W-:Y:S01]  /*d2b0*/  HMMA.16816.F32 R68, R4.reuse, R26, R68 ;  /* 0x0000001a0444723c */ /* 0x040fe20000001844 */
[----:B------:R-:W-:Y:S07]  /*d2c0*/  LDSM.16.MT88.4 R24, [R216+0xe800] ;  /* 0x00e80000d818783b */ /* 0x000fee0000004200 */
[C---:B------:R-:W-:Y:S08]  /*d2d0*/  HMMA.16816.F32 R96, R4.reuse, R20, R96 ;  /* 0x000000140460723c */ /* 0x040ff00000001860 */
        /* <DEDUP_REMOVED lines=19> */
[----:B------:R-:W-:-:S04]  /*d410*/  FADD.FTZ R3, R153, R0 ;  /* 0x0000000099037221 */ /* 0x000fc80000010000 */
[----:B---3--:R-:W-:Y:S01]  /*d420*/  HMMA.16816.F32 R72, R4, R8, R72 ;  /* 0x000000080448723c */ /* 0x008fe20000001848 */
[----:B------:R-:W-:-:S07]  /*d430*/  FADD.FTZ R3, R168, R3 ;  /* 0x00000003a8037221 */ /* 0x000fce0000010000 */
[C---:B------:R-:W-:Y:S01]  /*d440*/  HMMA.16816.F32 R76, R4.reuse, R10, R76 ;  /* 0x0000000a044c723c */ /* 0x040fe2000000184c */
[----:B------:R-:W3:Y:S07]  /*d450*/  LDSM.16.MT88.4 R8, [R214+0x12800] ;  /* 0x01280000d608783b */ /* 0x000eee0000004200 */
[C---:B-1----:R-:W-:Y:S08]  /*d460*/  HMMA.16816.F32 R88, R4.reuse, R16, R88 ;  /* 0x000000100458723c */ /* 0x042ff00000001858 */
[C---:B------:R-:W-:Y:S01]  /*d470*/  HMMA.16816.F32 R92, R4.reuse, R18, R92 ;  /* 0x00000012045c723c */ /* 0x040fe2000000185c */
[----:B------:R-:W1:Y:S07]  /*d480*/  LDSM.16.MT88.4 R16, [R212+0x12800] ;  /* 0x01280000d410783b */ /* 0x000e6e0000004200 */
[C---:B------:R-:W-:Y:S08]  /*d490*/  HMMA.16816.F32 R80, R4.reuse, R20, R80 ;  /* 0x000000140450723c */ /* 0x040ff00000001850 */
[C---:B------:R-:W-:Y:S01]  /*d4a0*/  HMMA.16816.F32 R84, R4.reuse, R22, R84 ;  /* 0x000000160454723c */ /* 0x040fe20000001854 */
[----:B------:R-:W-:Y:S07]  /*d4b0*/  LDSM.16.MT88.4 R20, [R213+0xf000] ;  /* 0x00f00000d514783b */ /* 0x000fee0000004200 */
[C---:B--2---:R-:W-:Y:S08]  /*d4c0*/  HMMA.16816.F32 R96, R4.reuse, R12, R96 ;  /* 0x0000000c0460723c */ /* 0x044ff00000001860 */
[C---:B---3--:R-:W-:Y:S08]  /*d4d0*/  HMMA.16816.F32 R104, R4.reuse, R8, R104 ;  /* 0x000000080468723c */ /* 0x048ff00000001868 */
[C---:B------:R-:W-:Y:S01]  /*d4e0*/  HMMA.16816.F32 R124, R4.reuse, R10, R124 ;  /* 0x0000000a047c723c */ /* 0x040fe2000000187c */
[----:B------:R-:W2:Y:S07]  /*d4f0*/  LDSM.16.MT88.4 R8, [R216+0x13000] ;  /* 0x01300000d808783b */ /* 0x000eae0000004200 */
[C---:B------:R-:W-:Y:S01]  /*d500*/  HMMA.16816.F32 R100, R4.reuse, R14, R100 ;  /* 0x0000000e0464723c */ /* 0x040fe20000001864 */
[----:B------:R-:W3:Y:S07]  /*d510*/  LDSM.16.MT88.4 R12, [R212+0xf000] ;  /* 0x00f00000d40c783b */ /* 0x000eee0000004200 */
[C---:B------:R-:W-:Y:S01]  /*d520*/  HMMA.16816.F32 R108, R4.reuse, R40, R108 ;  /* 0x00000028046c723c */ /* 0x040fe2000000186c */
[----:B------:R-:W4:Y:S07]  /*d530*/  MUFU.EX2 R41, R140 ;  /* 0x0000008c00297308 */ /* 0x000f2e0000000800 */
[C---:B------:R-:W-:Y:S08]  /*d540*/  HMMA.16816.F32 R128, R4.reuse, R24, R128 ;  /* 0x000000180480723c */ /* 0x040ff00000001880 */
[C---:B------:R-:W-:Y:S01]  /*d550*/  HMMA.16816.F32 R68, R4.reuse, R26, R68 ;  /* 0x0000001a0444723c */ /* 0x040fe20000001844 */
[----:B------:R-:W5:Y:S07]  /*d560*/  LDSM.16.MT88.4 R24, [R214+0xf000] ;  /* 0x00f00000d618783b */ /* 0x000f6e0000004200 */
[C---:B------:R-:W-:Y:S08]  /*d570*/  HMMA.16816.F32 R112, R4.reuse, R42, R112 ;  /* 0x0000002a0470723c */ /* 0x040ff00000001870 */
[C---:B-1----:R-:W-:Y:S08]  /*d580*/  HMMA.16816.F32 R120, R4.reuse, R16, R120 ;  /* 0x000000100478723c */ /* 0x042ff00000001878 */
[----:B------:R-:W-:Y:S01]  /*d590*/  HMMA.16816.F32 R116, R4, R18, R116 ;  /* 0x000000120474723c */ /* 0x000fe20000001874 */
[----:B------:R-:W-:Y:S06]  /*d5a0*/  LDSM.16.MT88.4 R16, [R214+0x13000] ;  /* 0x01300000d610783b */ /* 0x000fec0000004200 */
[----:B------:R-:W-:Y:S01]  /*d5b0*/  F2FP.PACK_AB R4, R159, R154 ;  /* 0x0000009a9f04723e */ /* 0x000fe200000000ff */
[----:B------:R-:W-:Y:S01]  /*d5c0*/  FADD.FTZ R154, R154, R3 ;  /* 0x000000039a9a7221 */ /* 0x000fe20000010000 */
[----:B------:R-:W-:-:S02]  /*d5d0*/  F2FP.PACK_AB R5, R163, R146 ;  /* 0x00000092a305723e */ /* 0x000fc400000000ff */
[----:B------:R-:W-:Y:S01]  /*d5e0*/  F2FP.PACK_AB R6, R161, R150 ;  /* 0x00000096a106723e */ /* 0x000fe200000000ff */
[----:B------:R-:W-:Y:S01]  /*d5f0*/  FADD.FTZ R159, R159, R154 ;  /* 0x0000009a9f9f7221 */ /* 0x000fe20000010000 */
[----:B----4-:R-:W-:Y:S02]  /*d600*/  F2FP.PACK_AB R7, R41, R142 ;  /* 0x0000008e2907723e */ /* 0x010fe400000000ff */
[----:B------:R-:W-:Y:S01]  /*d610*/  MOV R3, R37 ;  /* 0x0000002500037202 */ /* 0x000fe20000000f00 */
[----:B------:R-:W-:-:S04]  /*d620*/  FADD.FTZ R150, R150, R159 ;  /* 0x0000009f96967221 */ /* 0x000fc80000010000 */
[----:B--2---:R-:W-:Y:S01]  /*d630*/  HMMA.16816.F32 R96, R4, R8, R96 ;  /* 0x000000080460723c */ /* 0x004fe20000001860 */
        /* <DEDUP_REMOVED lines=15> */
[----:B-----5:R-:W-:Y:S01]  /*d730*/  HMMA.16816.F32 R72, R4, R24, R72 ;  /* 0x000000180448723c */ /* 0x020fe20000001848 */
        /* <DEDUP_REMOVED lines=11> */
[----:B------:R-:W4:Y:S04]  /*d7f0*/  LDSM.16.MT88.4 R8, [R212+0xf800] ;  /* 0x00f80000d408783b */ /* 0x000f280000004200 */
[----:B------:R-:W-:Y:S03]  /*d800*/  MUFU.EX2 R26, R26 ;  /* 0x0000001a001a7308 */ /* 0x000fe60000000800 */
[C---:B------:R-:W-:Y:S05]  /*d810*/  HMMA.16816.F32 R104, R4.reuse, R16, R104 ;  /* 0x000000100468723c */ /* 0x040fea0000001868 */
[----:B------:R-:W5:Y:S03]  /*d820*/  MUFU.EX2 R27, R27 ;  /* 0x0000001b001b7308 */ /* 0x000f660000000800 */
[C---:B------:R-:W-:Y:S01]  /*d830*/  HMMA.16816.F32 R124, R4.reuse, R18, R124 ;  /* 0x00000012047c723c */ /* 0x040fe2000000187c */
[----:B------:R-:W4:Y:S04]  /*d840*/  LDSM.16.MT88.4 R16, [R216+0xf800] ;  /* 0x00f80000d810783b */ /* 0x000f280000004200 */
[----:B------:R-:W-:Y:S03]  /*d850*/  MUFU.EX2 R34, R34 ;  /* 0x0000002200227308 */ /* 0x000fe60000000800 */
[C---:B--2---:R-:W-:Y:S05]  /*d860*/  HMMA.16816.F32 R108, R4.reuse, R20, R108 ;  /* 0x00000014046c723c */ /* 0x044fea000000186c */
[----:B------:R-:W2:Y:S03]  /*d870*/  MUFU.EX2 R35, R35 ;  /* 0x0000002300237308 */ /* 0x000ea60000000800 */
[----:B------:R-:W-:Y:S01]  /*d880*/  HMMA.16816.F32 R112, R4, R22, R112 ;  /* 0x000000160470723c */ /* 0x000fe20000001870 */
[----:B------:R-:W4:Y:S06]  /*d890*/  LDSM.16.MT88.4 R20, [R213+0xf800] ;  /* 0x00f80000d514783b */ /* 0x000f2c0000004200 */
[----:B-1----:R-:W-:Y:S01]  /*d8a0*/  F2FP.PACK_AB R4, R25, R24 ;  /* 0x000000181904723e */ /* 0x002fe200000000ff */
[----:B------:R-:W-:Y:S01]  /*d8b0*/  FADD.FTZ R24, R24, R161 ;  /* 0x000000a118187221 */ /* 0x000fe20000010000 */
[----:B------:R-:W-:-:S02]  /*d8c0*/  F2FP.PACK_AB R5, R33, R32 ;  /* 0x000000202105723e */ /* 0x000fc400000000ff */
[----:B-----5:R-:W-:Y:S01]  /*d8d0*/  F2FP.PACK_AB R6, R27, R26 ;  /* 0x0000001a1b06723e */ /* 0x020fe200000000ff */
[----:B------:R-:W-:Y:S01]  /*d8e0*/  FADD.FTZ R25, R25, R24 ;  /* 0x0000001819197221 */ /* 0x000fe20000010000 */
[----:B--2---:R-:W-:-:S03]  /*d8f0*/  F2FP.PACK_AB R7, R35, R34 ;  /* 0x000000222307723e */ /* 0x004fc600000000ff */
[----:B------:R-:W-:-:S04]  /*d900*/  FADD.FTZ R26, R26, R25 ;  /* 0x000000191a1a7221 */ /* 0x000fc80000010000 */
[----:B---3--:R-:W-:Y:S01]  /*d910*/  HMMA.16816.F32 R72, R4, R12, R72 ;  /* 0x0000000c0448723c */ /* 0x008fe20000001848 */
[----:B------:R-:W-:-:S07]  /*d920*/  FADD.FTZ R241, R27, R26 ;  /* 0x0000001a1bf17221 */ /* 0x000fce0000010000 */
[C---:B------:R-:W-:Y:S01]  /*d930*/  HMMA.16816.F32 R76, R4.reuse, R14, R76 ;  /* 0x0000000e044c723c */ /* 0x040fe2000000184c */
[----:B------:R-:W1:Y:S07]  /*d940*/  LDSM.16.MT88.4 R12, [R216+0x13800] ;  /* 0x01380000d80c783b */ /* 0x000e6e0000004200 */
[C---:B----4-:R-:W-:Y:S08]  /*d950*/  HMMA.16816.F32 R88, R4.reuse, R8, R88 ;  /* 0x000000080458723c */ /* 0x050ff00000001858 */
        /* <DEDUP_REMOVED lines=9> */
[C---:B--2---:R-:W-:Y:S07]  /*d9f0*/  HMMA.16816.F32 R108, R4.reuse, R8, R108 ;  /* 0x00000008046c723c */ /* 0x044fee000000186c */
[----:B------:R-:W-:Y:S01]  /*da00*/  FADD.FTZ R9, R157, R162 ;  /* 0x000000a29d097221 */ /* 0x000fe20000010000 */
[----:B------:R-:W-:Y:S03]  /*da10*/  HMMA.16816.F32 R84, R4, R22, R84 ;  /* 0x000000160454723c */ /* 0x000fe60000001854 */
[----:B------:R-:W-:-:S04]  /*da20*/  FADD.FTZ R9, R156, R9 ;  /* 0x000000099c097221 */ /* 0x000fc80000010000 */
[----:B------:R-:W-:Y:S01]  /*da30*/  FADD.FTZ R146, R146, R9 ;  /* 0x0000000992927221 */ /* 0x000fe20000010000 */
[----:B---3--:R-:W-:Y:S03]  /*da40*/  HMMA.16816.F32 R104, R4, R16, R104 ;  /* 0x000000100468723c */ /* 0x008fe60000001868 */
[----:B------:R-:W-:-:S04]  /*da50*/  FADD.FTZ R163, R163, R146 ;  /* 0x00000092a3a37221 */ /* 0x000fc80000010000 */
[----:B------:R-:W-:Y:S01]  /*da60*/  FADD.FTZ R142, R142, R163 ;  /* 0x000000a38e8e7221 */ /* 0x000fe20000010000 */
[----:B------:R-:W-:Y:S03]  /*da70*/  HMMA.16816.F32 R124, R4, R18, R124 ;  /* 0x00000012047c723c */ /* 0x000fe6000000187c */
[----:B------:R-:W-:-:S04]  /*da80*/  FADD.FTZ R41, R41, R142 ;  /* 0x0000008e29297221 */ /* 0x000fc80000010000 */
[----:B------:R-:W-:Y:S01]  /*da90*/  FADD.FTZ R32, R32, R41 ;  /* 0x0000002920207221 */ /* 0x000fe20000010000 */
[----:B------:R-:W-:Y:S03]  /*daa0*/  HMMA.16816.F32 R112, R4, R10, R112 ;  /* 0x0000000a0470723c */ /* 0x000fe60000001870 */
[----:B------:R-:W-:-:S04]  /*dab0*/  FADD.FTZ R33, R33, R32 ;  /* 0x0000002021217221 */ /* 0x000fc80000010000 */
[----:B------:R-:W-:Y:S01]  /*dac0*/  FADD.FTZ R34, R34, R33 ;  /* 0x0000002122227221 */ /* 0x000fe20000010000 */
[----:B-1----:R-:W-:Y:S03]  /*dad0*/  HMMA.16816.F32 R120, R4, R12, R120 ;  /* 0x0000000c0478723c */ /* 0x002fe60000001878 */
[----:B------:R-:W-:-:S05]  /*dae0*/  FADD.FTZ R239, R35, R34 ;  /* 0x0000002223ef7221 */ /* 0x000fca0000010000 */
[----:B------:R-:W-:Y:S11]  /*daf0*/  HMMA.16816.F32 R116, R4, R14, R116 ;  /* 0x0000000e0474723c */ /* 0x000ff60000001874 */
[----:B------:R-:W-:Y:S08]  /*db00*/  @!UPT UIADD3 URZ, URZ, URZ, URZ ;  /* 0x0000003f3f3ff290 */ /* 0x000ff0000fffe03f */
.L_x_1507:
[----:B------:R-:W-:Y:S05]  /*db10*/  @!P3 BRA `(.L_x_1515) ;  /* 0x000049d00000b947 */ /* 0x000fea0003800000 */
[----:B------:R-:W-:Y:S01]  /*db20*/  ULDC.64 UR8, c[0x0][0x1a0] ;  /* 0x0000680000087ab9 */ /* 0x000fe20000000a00 */
[----:B------:R-:W-:Y:S01]  /*db30*/  IMAD.MOV.U32 R0, RZ, RZ, R3 ;  /* 0x000000ffff007224 */ /* 0x000fe200078e0003 */
[----:B------:R-:W-:Y:S01]  /*db40*/  ULEA UR5, -UR8, URZ, 0x7 ;  /* 0x0000003f08057291 */ /* 0x000fe2000f8e393f */
[----:B------:R-:W-:Y:S01]  /*db50*/  IMAD.MOV.U32 R133, RZ, RZ, R132 ;  /* 0x000000ffff857224 */ /* 0x000fe200078e0084 */
[----:B------:R-:W-:Y:S02]  /*db60*/  ULDC.64 UR6, c[0x0][0x198] ;  /* 0x0000660000067ab9 */ /* 0x000fe40000000a00 */
[----:B------:R-:W-:Y:S02]  /*db70*/  USHF.R.S32.HI UR4, URZ, 0x1f, UR5 ;  /* 0x0000001f3f047899 */ /* 0x000fe40008011405 */
[----:B------:R-:W-:Y:S01]  /*db80*/  ULEA UR11, -UR6, URZ, 0x7 ;  /* 0x0000003f060b7291 */ /* 0x000fe2000f8e393f */
[----:B------:R-:W-:-:S03]  /*db90*/  MOV R236, UR5 ;  /* 0x0000000500ec7c02 */ /* 0x000fc60008000f00 */
[----:B------:R-:W-:Y:S01]  /*dba0*/  MOV R233, UR4 ;  /* 0x0000000400e97c02 */ /* 0x000fe20008000f00 */
[----:B------:R-:W-:Y:S02]  /*dbb0*/  USHF.R.S32.HI UR10, URZ, 0x1f, UR11 ;  /* 0x0000001f3f0a7899 */ /* 0x000fe4000801140b */
[----:B------:R-:W-:Y:S02]  /*dbc0*/  ULDC.64 UR4, c[0x0][0x1a0] ;  /* 0x0000680000047ab9 */ /* 0x000fe40000000a00 */
.L_x_1519:
[----:B------:R-:W-:Y:S04]  /*dbd0*/  DEPBAR.LE SB0, 0x0 ;  /* 0x000080000000791a */ /* 0x000fe80000000000 */
[----:B------:R-:W-:Y:S01]  /*dbe0*/  BAR.SYNC.DEFER_BLOCKING 0x0 ;  /* 0x0000000000007b1d */ /* 0x000fe20000010000 */
[----:B------:R-:W-:Y:S01]  /*dbf0*/  IADD3 R229, R229, -0x1, RZ ;  /* 0xffffffffe5e57810 */ /* 0x000fe20007ffe0ff */
[----:B------:R-:W-:Y:S01]  /*dc00*/  IMAD.MOV.U32 R3, RZ, RZ, R236 ;  /* 0x000000ffff037224 */ /* 0x000fe200078e00ec */
[----:B------:R-:W-:Y:S03]  /*dc10*/  MOV R56, R233 ;  /* 0x000000e900387202 */ /* 0x000fe60000000f00 */
[----:B------:R-:W-:Y:S02]  /*dc20*/  UMOV UR13, UR4 ;  /* 0x00000004000d7c82 */ /* 0x000fe40008000000 */
[----:B------:R-:W-:Y:S01]  /*dc30*/  UMOV UR12, UR5 ;  /* 0x00000005000c7c82 */ /* 0x000fe20008000000 */
[----:B------:R-:W-:-:S05]  /*dc40*/  @!P0 BRA `(.L_x_1516) ;  /* 0x000003e000008947 */ /* 0x000fca0003800000 */
[----:B------:R-:W-:Y:S01]  /*dc50*/  IABS R2, c[0x0][0x2d0] ;  /* 0x0000b40000027a13 */ /* 0x000fe20000000000 */
[----:B------:R-:W-:Y:S02]  /*dc60*/  UMOV UR13, UR8 ;  /* 0x00000008000d7c82 */ /* 0x000fe40008000000 */
[----:B------:R-:W-:Y:S01]  /*dc70*/  UMOV UR12, UR9 ;  /* 0x00000009000c7c82 */ /* 0x000fe20008000000 */
[----:B------:R-:W1:Y:S10]  /*dc80*/  I2F.RP R7, R2 ;  /* 0x0000000200077306 */ /* 0x000e740000209400 */
[----:B-1----:R-:W1:Y:S02]  /*dc90*/  MUFU.RCP R3, R7 ;  /* 0x0000000700037308 */ /* 0x002e640000001000 */
[----:B-1----:R-:W-:Y:S01]  /*dca0*/  IADD3 R8, R3, 0xffffffe, RZ ;  /* 0x0ffffffe03087810 */ /* 0x002fe20007ffe0ff */
[----:B------:R-:W-:Y:S07]  /*dcb0*/  IMAD.SHL.U32 R3, R229, 0x80, RZ ;  /* 0x00000080e5037824 */ /* 0x000fee00078e00ff */
[----:B------:R-:W1:Y:S01]  /*dcc0*/  F2I.FTZ.U32.TRUNC.NTZ R9, R8 ;  /* 0x0000000800097305 */ /* 0x000e62000021f000 */
[----:B------:R-:W-:Y:S02]  /*dcd0*/  IABS R4, R3 ;  /* 0x0000000300047213 */ /* 0x000fe40000000000 */
[C---:B------:R-:W-:Y:S02]  /*dce0*/  IADD3 R10, R3.reuse, 0x80, RZ ;  /* 0x00000080030a7810 */ /* 0x040fe40007ffe0ff */
[----:B------:R-:W-:Y:S02]  /*dcf0*/  LOP3.LUT R3, R3, c[0x0][0x2d0], RZ, 0x3c, !PT ;  /* 0x0000b40003037a12 */ /* 0x000fe400078e3cff */
[----:B------:R-:W-:Y:S02]  /*dd00*/  IABS R6, R10 ;  /* 0x0000000a00067213 */ /* 0x000fe40000000000 */
[----:B------:R-:W-:Y:S02]  /*dd10*/  LOP3.LUT R10, R10, c[0x0][0x2d0], RZ, 0x3c, !PT ;  /* 0x0000b4000a0a7a12 */ /* 0x000fe400078e3cff */
[----:B------:R-:W-:Y:S02]  /*dd20*/  ISETP.GE.AND P1, PT, R3, RZ, PT ;  /* 0x000000ff0300720c */ /* 0x000fe40003f26270 */
        /* <DEDUP_REMOVED lines=14> */
[----:B------:R-:W-:Y:S01]  /*de10*/  @!P4 IADD3 R9, R9, 0x1, RZ ;  /* 0x000000010909c810 */ /* 0x000fe20007ffe0ff */
[--C-:B------:R-:W-:Y:S01]  /*de20*/  @!P4 IMAD.IADD R6, R6, 0x1, -R2.reuse ;  /* 0x000000010606c824 */ /* 0x100fe200078e0a02 */
[----:B------:R-:W-:Y:S01]  /*de30*/  @!P2 IADD3 R8, R8, 0x1, RZ ;  /* 0x000000010808a810 */ /* 0x000fe20007ffe0ff */
[----:B------:R-:W-:Y:S01]  /*de40*/  @!P2 IMAD.IADD R4, R4, 0x1, -R2 ;  /* 0x000000010404a824 */ /* 0x000fe200078e0a02 */
[----:B------:R-:W-:Y:S02]  /*de50*/  ISETP.NE.AND P2, PT, RZ, c[0x0][0x2d0], PT ;  /* 0x0000b400ff007a0c */ /* 0x000fe40003f45270 */
[-C--:B------:R-:W-:Y:S01]  /*de60*/  ISETP.GE.U32.AND P6, PT, R6, R2.reuse, PT ;  /* 0x000000020600720c */ /* 0x080fe20003fc6070 */
[----:B------:R-:W-:Y:S01]  /*de70*/  IMAD.MOV.U32 R6, RZ, RZ, c[0x0][0x2d0] ;  /* 0x0000b400ff067624 */ /* 0x000fe200078e00ff */
[----:B------:R-:W-:Y:S11]  /*de80*/  ISETP.GE.U32.AND P5, PT, R4, R2, PT ;  /* 0x000000020400720c */ /* 0x000ff60003fa6070 */
[----:B------:R-:W-:Y:S02]  /*de90*/  @P6 IADD3 R9, R9, 0x1, RZ ;  /* 0x0000000109096810 */ /* 0x000fe40007ffe0ff */
[----:B------:R-:W-:Y:S03]  /*dea0*/  @P5 IADD3 R8, R8, 0x1, RZ ;  /* 0x0000000108085810 */ /* 0x000fe60007ffe0ff */
[----:B------:R-:W-:Y:S01]  /*deb0*/  @!P3 IMAD.MOV R9, RZ, RZ, -R9 ;  /* 0x000000ffff09b224 */ /* 0x000fe200078e0a09 */
[----:B------:R-:W-:Y:S04]  /*dec0*/  @!P1 IADD3 R8, -R8, RZ, RZ ;  /* 0x000000ff08089210 */ /* 0x000fe80007ffe1ff */
        /* <DEDUP_REMOVED lines=13> */
[----:B------:R-:W-:Y:S05]  /*dfa0*/  IMAD R2, R3, UR8, R2 ;  /* 0x0000000803027c24 */ /* 0x000fea000f8e0202 */
[----:B------:R-:W-:Y:S01]  /*dfb0*/  IADD3 R7, R7, R2, RZ ;  /* 0x0000000207077210 */ /* 0x000fe20007ffe0ff */
[----:B--2---:R-:W-:Y:S04]  /*dfc0*/  IMAD.IADD R4, R4, 0x1, -R5 ;  /* 0x0000000104047824 */ /* 0x004fe800078e0a05 */
[C---:B------:R-:W-:Y:S01]  /*dfd0*/  IMAD.WIDE.U32 R6, R4.reuse, c[0x0][0x188], R6 ;  /* 0x0000620004067a25 */ /* 0x040fe200078e0006 */
[----:B------:R-:W-:Y:S05]  /*dfe0*/  SHF.R.S32.HI R3, RZ, 0x1f, R4 ;  /* 0x0000001fff037819 */ /* 0x000fea0000011404 */
[----:B------:R-:W-:Y:S04]  /*dff0*/  IMAD R3, R3, c[0x0][0x188], RZ ;  /* 0x0000620003037a24 */ /* 0x000fe800078e02ff */
[----:B------:R-:W-:Y:S02]  /*e000*/  IMAD R5, R4, c[0x0][0x18c], R3 ;  /* 0x0000630004057a24 */ /* 0x000fe400078e0203 */
[----:B------:R-:W-:Y:S02]  /*e010*/  IMAD.MOV.U32 R3, RZ, RZ, R6 ;  /* 0x000000ffff037224 */ /* 0x000fe400078e0006 */
[----:B------:R-:W-:Y:S02]  /*e020*/  IMAD.IADD R56, R7, 0x1, R5 ;  /* 0x0000000107387824 */ /* 0x000fe400078e0205 */
.L_x_1516:
[C---:B------:R-:W-:Y:S02]  /*e030*/  ISETP.GE.AND P4, PT, R231.reuse, c[0x0][0x220], PT ;  /* 0x00008800e7007a0c */ /* 0x040fe40003f86270 */
[----:B------:R-:W-:Y:S02]  /*e040*/  IADD3 R57, R231, 0x40, RZ ;  /* 0x00000040e7397810 */ /* 0x000fe40007ffe0ff */
[-C--:B------:R-:W-:Y:S02]  /*e050*/  LEA R2, P2, R3, R172.reuse, 0x1 ;  /* 0x000000ac03027211 */ /* 0x080fe400078408ff */
[----:B------:R-:W-:Y:S02]  /*e060*/  ISETP.GE.AND P3, PT, R57, c[0x0][0x220], PT ;  /* 0x0000880039007a0c */ /* 0x000fe40003f66270 */
[C---:B------:R-:W-:Y:S02]  /*e070*/  IADD3 R61, P1, R228.reuse, R3, RZ ;  /* 0x00000003e43d7210 */ /* 0x040fe40007f3e0ff */
[--C-:B------:R-:W-:Y:S03]  /*e080*/  LEA.HI.X R3, R3, R173, R56.reuse, 0x1, P2 ;  /* 0x000000ad03037211 */ /* 0x100fe600010f0c38 */
[----:B------:R-:W-:Y:S01]  /*e090*/  @P4 STS.128 [R230+0xc000], RZ ;  /* 0x00c000ffe6004388 */ /* 0x000fe20000000c00 */
[----:B------:R-:W-:Y:S01]  /*e0a0*/  IMAD.X R56, R227, 0x1, R56, P1 ;  /* 0x00000001e3387824 */ /* 0x000fe200008e0638 */
[CC--:B------:R-:W-:Y:S02]  /*e0b0*/  @!P4 LEA R174, P5, R61.reuse, R172.reuse, 0x1 ;  /* 0x000000ac3daec211 */ /* 0x0c0fe400078a08ff */
[----:B------:R-:W-:Y:S01]  /*e0c0*/  @!PT LDS RZ, [RZ] ;  /* 0x00000000fffff984 */ /* 0x000fe20000000800 */
[----:B------:R-:W-:Y:S01]  /*e0d0*/  @!PT LDS RZ, [RZ] ;  /* 0x00000000fffff984 */ /* 0x000fe20000000800 */
[----:B------:R-:W-:Y:S01]  /*e0e0*/  @!PT LDS RZ, [RZ] ;  /* 0x00000000fffff984 */ /* 0x000fe20000000800 */
[----:B------:R1:W-:Y:S01]  /*e0f0*/  @!P4 LDGSTS.E.BYPASS.LTC128B.128 [R230+0xc000], [R2.64] ;  /* 0x0c00000002e6cfae */ /* 0x0003e2000b901d4e */
[C---:B------:R-:W-:Y:S02]  /*e100*/  IADD3 R59, P1, R228.reuse, R61, RZ ;  /* 0x0000003de43b7210 */ /* 0x040fe40007f3e0ff */
[CCC-:B------:R-:W-:Y:S01]  /*e110*/  @!P4 LEA.HI.X R175, R61.reuse, R173.reuse, R56.reuse, 0x1, P5 ;  /* 0x000000ad3dafc211 */ /* 0x1c0fe200028f0c38 */
[----:B------:R-:W-:Y:S01]  /*e120*/  @P3 STS.128 [R230+0x10000], RZ ;  /* 0x010000ffe6003388 */ /* 0x000fe20000000c00 */
[-C--:B------:R-:W-:Y:S01]  /*e130*/  @!P3 LEA R64, P2, R61, R172.reuse, 0x1 ;  /* 0x000000ac3d40b211 */ /* 0x080fe200078408ff */
[--C-:B------:R-:W-:Y:S01]  /*e140*/  IMAD.X R58, R227, 0x1, R56.reuse, P1 ;  /* 0x00000001e33a7824 */ /* 0x100fe200008e0638 */
[-C--:B------:R-:W-:Y:S01]  /*e150*/  @!P4 LEA R134, P6, R59, R172.reuse, 0x1 ;  /* 0x000000ac3b86c211 */ /* 0x080fe200078c08ff */
[----:B------:R-:W-:Y:S01]  /*e160*/  @!PT LDS RZ, [RZ] ;  /* 0x00000000fffff984 */ /* 0x000fe20000000800 */
[----:B------:R-:W-:Y:S01]  /*e170*/  @!PT LDS RZ, [RZ] ;  /* 0x00000000fffff984 */ /* 0x000fe20000000800 */
[----:B------:R-:W-:Y:S01]  /*e180*/  @!PT LDS RZ, [RZ] ;  /* 0x00000000fffff984 */ /* 0x000fe20000000800 */
[----:B------:R1:W-:Y:S01]  /*e190*/  @!P3 LDGSTS.E.BYPASS.LTC128B.128 [R230+0x10000], [R2.64+0x80] ;  /* 0x1000008002e6bfae */ /* 0x0003e2000b901d4e */
[-C--:B------:R-:W-:Y:S02]  /*e1a0*/  @!P3 LEA.HI.X R65, R61, R173.reuse, R56, 0x1, P2 ;  /* 0x000000ad3d41b211 */ /* 0x080fe400010f0c38 */
[C-C-:B------:R-:W-:Y:S01]  /*e1b0*/  @!P4 LEA.HI.X R135, R59.reuse, R173, R58.reuse, 0x1, P6 ;  /* 0x000000ad3b87c211 */ /* 0x140fe200030f0c3a */
[----:B------:R-:W-:Y:S01]  /*e1c0*/  @P4 STS.128 [R230+0xc800], RZ ;  /* 0x00c800ffe6004388 */ /* 0x000fe20000000c00 */
[CC--:B------:R-:W-:Y:S02]  /*e1d0*/  @!P3 LEA R62, P1, R59.reuse, R172.reuse, 0x1 ;  /* 0x000000ac3b3eb211 */ /* 0x0c0fe400078208ff */
[C---:B------:R-:W-:Y:S01]  /*e1e0*/  IADD3 R57, P5, R228.reuse, R59, RZ ;  /* 0x0000003be4397210 */ /* 0x040fe20007fbe0ff */
[----:B------:R-:W-:Y:S01]  /*e1f0*/  @!PT LDS RZ, [RZ] ;  /* 0x00000000fffff984 */ /* 0x000fe20000000800 */
[----:B------:R-:W-:Y:S01]  /*e200*/  @!PT LDS RZ, [RZ] ;  /* 0x00000000fffff984 */ /* 0x000fe20000000800 */
[----:B------:R-:W-:Y:S01]  /*e210*/  @!PT LDS RZ, [RZ] ;  /* 0x00000000fffff984 */ /* 0x000fe20000000800 */
[----:B------:R2:W-:Y:S01]  /*e220*/  @!P4 LDGSTS.E.BYPASS.LTC128B.128 [R230+0xc800], [R174.64] ;  /* 0x0c800000aee6cfae */ /* 0x0005e2000b901d4e */
[--C-:B------:R-:W-:Y:S02]  /*e230*/  @!P3 LEA.HI.X R63, R59, R173, R58.reuse, 0x1, P1 ;  /* 0x000000ad3b3fb211 */ /* 0x100fe400008f0c3a */
[-C--:B------:R-:W-:Y:S01]  /*e240*/  @!P3 LEA R60, P1, R57, R172.reuse, 0x1 ;  /* 0x000000ac393cb211 */ /* 0x080fe200078208ff */
[----:B------:R-:W-:Y:S01]  /*e250*/  @P3 STS.128 [R230+0x10800], RZ ;  /* 0x010800ffe6003388 */ /* 0x000fe20000000c00 */
[----:B------:R-:W-:Y:S01]  /*e260*/  IMAD.X R58, R227, 0x1, R58, P5 ;  /* 0x00000001e33a7824 */ /* 0x000fe200028e063a */
[CC--:B------:R-:W-:Y:S02]  /*e270*/  @!P4 LEA R66, P5, R57.reuse, R172.reuse, 0x1 ;  /* 0x000000ac3942c211 */ /* 0x0c0fe400078a08ff */
[----:B------:R-:W-:Y:S01]  /*e280*/  @!PT LDS RZ, [RZ] ;  /* 0x00000000fffff984 */ /* 0x000fe20000000800 */
[----:B------:R-:W-:Y:S01]  /*e290*/  @!PT LDS RZ, [RZ] ;  /* 0x00000000fffff984 */ /* 0x000fe20000000800 */
[----:B------:R-:W-:Y:S01]  /*e2a0*/  @!PT LDS RZ, [RZ] ;  /* 0x00000000fffff984 */ /* 0x000fe20000000800 */
[----:B------:R3:W-:Y:S01]  /*e2b0*/  @!P3 LDGSTS.E.BYPASS.LTC128B.128 [R230+0x10800], [R64.64+0x80] ;  /* 0x1080008040e6bfae */ /* 0x0007e2000b901d4e */
[C---:B------:R-:W-:Y:S02]  /*e2c0*/  IADD3 R59, P2, R228.reuse, R57, RZ ;  /* 0x00000039e43b7210 */ /* 0x040fe40007f5e0ff */
[CCC-:B------:R-:W-:Y:S01]  /*e2d0*/  @!P4 LEA.HI.X R67, R57.reuse, R173.reuse, R58.reuse, 0x1, P5 ;  /* 0x000000ad3943c211 */ /* 0x1c0fe200028f0c3a */
[----:B------:R-:W-:Y:S01]  /*e2e0*/  @P4 STS.128 [R230+0xd000], RZ ;  /* 0x00d000ffe6004388 */ /* 0x000fe20000000c00 */
[-CC-:B------:R-:W-:Y:S01]  /*e2f0*/  @!P3 LEA.HI.X R61, R57, R173.reuse, R58.reuse, 0x1, P1 ;  /* 0x000000ad393db211 */ /* 0x180fe200008f0c3a */
[----:B------:R-:W-:Y:S01]  /*e300*/  IMAD.X R58, R227, 0x1, R58, P2 ;  /* 0x00000001e33a7824 */ /* 0x000fe200010e063a */
[CC--:B------:R-:W-:Y:S01]  /*e310*/  @!P4 LEA R178, P5, R59.reuse, R172.reuse, 0x1 ;  /* 0x000000ac3bb2c211 */ /* 0x0c0fe200078a08ff */
[----:B------:R-:W-:Y:S01]  /*e320*/  @!PT LDS RZ, [RZ] ;  /* 0x00000000fffff984 */ /* 0x000fe20000000800 */
[----:B------:R-:W-:Y:S01]  /*e330*/  @!PT LDS RZ, [RZ] ;  /* 0x00000000fffff984 */ /* 0x000fe20000000800 */
[----:B------:R-:W-:Y:S01]  /*e340*/  @!PT LDS RZ, [RZ] ;  /* 0x00000000fffff984 */ /* 0x000fe20000000800 */
[----:B------:R1:W-:Y:S01]  /*e350*/  @!P4 LDGSTS.E.BYPASS.LTC128B.128 [R230+0xd000], [R134.64] ;  /* 0x0d00000086e6cfae */ /* 0x0003e2000b901d4e */
[CC--:B------:R-:W-:Y:S02]  /*e360*/  @!P3 LEA R176, P1, R59.reuse, R172.reuse, 0x1 ;  /* 0x000000ac3bb0b211 */ /* 0x0c0fe400078208ff */
[C-C-:B------:R-:W-:Y:S01]  /*e370*/  @!P4 LEA.HI.X R179, R59.reuse, R173, R58.reuse, 0x1, P5 ;  /* 0x000000ad3bb3c211 */ /* 0x140fe200028f0c3a */
[----:B------:R-:W-:Y:S01]  /*e380*/  @P3 STS.128 [R230+0x11000], RZ ;  /* 0x011000ffe6003388 */ /* 0x000fe20000000c00 */
[C---:B------:R-:W-:Y:S02]  /*e390*/  IADD3 R57, P2, R228.reuse, R59, RZ ;  /* 0x0000003be4397210 */ /* 0x040fe40007f5e0ff */
[--C-:B------:R-:W-:Y:S01]  /*e3a0*/  @!P3 LEA.HI.X R177, R59, R173, R58.reuse, 0x1, P1 ;  /* 0x000000ad3bb1b211 */ /* 0x100fe200008f0c3a */
[----:B------:R-:W-:Y:S01]  /*e3b0*/  @!PT LDS RZ, [RZ] ;  /* 0x00000000fffff984 */ /* 0x000fe20000000800 */
[----:B------:R-:W-:Y:S01]  /*e3c0*/  @!PT LDS RZ, [RZ] ;  /* 0x00000000fffff984 */ /* 0x000fe20000000800 */
[----:B------:R-:W-:Y:S01]  /*e3d0*/  @!PT LDS RZ, [RZ] ;  /* 0x00000000fffff984 */ /* 0x000fe20000000800 */
[----:B------:R4:W-:Y:S01]  /*e3e0*/  @!P3 LDGSTS.E.BYPASS.LTC128B.128 [R230+0x11000], [R62.64+0x80] ;  /* 0x110000803ee6bfae */ /* 0x0009e2000b901d4e */
[-C--:B------:R-:W-:Y:S01]  /*e3f0*/  @!P4 LEA R182, P5, R57, R172.reuse, 0x1 ;  /* 0x000000ac39b6c211 */ /* 0x080fe200078a08ff */
[----:B------:R-:W-:Y:S01]  /*e400*/  IMAD.X R58, R227, 0x1, R58, P2 ;  /* 0x00000001e33a7824 */ /* 0x000fe200010e063a */
[CC--:B------:R-:W-:Y:S01]  /*e410*/  @!P3 LEA R180, P1, R57.reuse, R172.reuse, 0x1 ;  /* 0x000000ac39b4b211 */ /* 0x0c0fe200078208ff */
[----:B------:R-:W-:Y:S01]  /*e420*/  @P4 STS.128 [R230+0xd800], RZ ;  /* 0x00d800ffe6004388 */ /* 0x000fe20000000c00 */
[C---:B------:R-:W-:Y:S02]  /*e430*/  IADD3 R59, P2, R228.reuse, R57, RZ ;  /* 0x00000039e43b7210 */ /* 0x040fe40007f5e0ff */
[CCC-:B------:R-:W-:Y:S01]  /*e440*/  @!P4 LEA.HI.X R183, R57.reuse, R173.reuse, R58.reuse, 0x1, P5 ;  /* 0x000000ad39b7c211 */ /* 0x1c0fe200028f0c3a */
[----:B------:R-:W-:Y:S01]  /*e450*/  @!PT LDS RZ, [RZ] ;  /* 0x00000000fffff984 */ /* 0x000fe20000000800 */
[----:B------:R-:W-:Y:S01]  /*e460*/  @!PT LDS RZ, [RZ] ;  /* 0x00000000fffff984 */ /* 0x000fe20000000800 */
[----:B------:R-:W-:Y:S01]  /*e470*/  @!PT LDS RZ, [RZ] ;  /* 0x00000000fffff984 */ /* 0x000fe20000000800 */
[----:B------:R3:W-:Y:S01]  /*e480*/  @!P4 LDGSTS.E.BYPASS.LTC128B.128 [R230+0xd800], [R66.64] ;  /* 0x0d80000042e6cfae */ /* 0x0007e2000b901d4e */
[-CC-:B------:R-:W-:Y:S01]  /*e490*/  @!P3 LEA.HI.X R181, R57, R173.reuse, R58.reuse, 0x1, P1 ;  /* 0x000000ad39b5b211 */ /* 0x180fe200008f0c3a */
[----:B------:R-:W-:Y:S01]  /*e4a0*/  IMAD.X R58, R227, 0x1, R58, P2 ;  /* 0x00000001e33a7824 */ /* 0x000fe200010e063a */
[CC--:B------:R-:W-:Y:S01]  /*e4b0*/  @!P4 LEA R188, P6, R59.reuse, R172.reuse, 0x1 ;  /* 0x000000ac3bbcc211 */ /* 0x0c0fe200078c08ff */
[----:B------:R-:W-:Y:S01]  /*e4c0*/  @P3 STS.128 [R230+0x11800], RZ ;  /* 0x011800ffe6003388 */ /* 0x000fe20000000c00 */
[CC--:B------:R-:W-:Y:S02]  /*e4d0*/  @!P3 LEA R184, P2, R59.reuse, R172.reuse, 0x1 ;  /* 0x000000ac3bb8b211 */ /* 0x0c0fe400078408ff */
[C-C-:B------:R-:W-:Y:S01]  /*e4e0*/  @!P4 LEA.HI.X R189, R59.reuse, R173, R58.reuse, 0x1, P6 ;  /* 0x000000ad3bbdc211 */ /* 0x140fe200030f0c3a */
[----:B------:R-:W-:Y:S01]  /*e4f0*/  @!PT LDS RZ, [RZ] ;  /* 0x00000000fffff984 */ /* 0x000fe20000000800 */
[----:B------:R-:W-:Y:S01]  /*e500*/  @!PT LDS RZ, [RZ] ;  /* 0x00000000fffff984 */ /* 0x000fe20000000800 */
[----:B------:R-:W-:Y:S01]  /*e510*/  @!PT LDS RZ, [RZ] ;  /* 0x00000000fffff984 */ /* 0x000fe20000000800 */
[----:B------:R4:W-:Y:S01]  /*e520*/  @!P3 LDGSTS.E.BYPASS.LTC128B.128 [R230+0x11800], [R60.64+0x80] ;  /* 0x118000803ce6bfae */ /* 0x0009e2000b901d4e */
[----:B------:R-:W-:Y:S02]  /*e530*/  IADD3 R57, P1, R228, R59, RZ ;  /* 0x0000003be4397210 */ /* 0x000fe40007f3e0ff */
[-CC-:B------:R-:W-:Y:S01]  /*e540*/  @!P3 LEA.HI.X R185, R59, R173.reuse, R58.reuse, 0x1, P2 ;  /* 0x000000ad3bb9b211 */ /* 0x180fe200010f0c3a */
[----:B------:R-:W-:Y:S01]  /*e550*/  @P4 STS.128 [R230+0xe000], RZ ;  /* 0x00e000ffe6004388 */ /* 0x000fe20000000c00 */
[-C--:B------:R-:W-:Y:S01]  /*e560*/  @!P4 LEA R186, P5, R57, R172.reuse, 0x1 ;  /* 0x000000ac39bac211 */ /* 0x080fe200078a08ff */
[----:B------:R-:W-:Y:S01]  /*e570*/  IMAD.X R56, R227, 0x1, R58, P1 ;  /* 0x00000001e3387824 */ /* 0x000fe200008e063a */
[C---:B------:R-:W-:Y:S01]  /*e580*/  @!P3 LEA R172, P1, R57.reuse, R172, 0x1 ;  /* 0x000000ac39acb211 */ /* 0x040fe200078208ff */
[----:B------:R-:W-:Y:S01]  /*e590*/  @!PT LDS RZ, [RZ] ;  /* 0x00000000fffff984 */ /* 0x000fe20000000800 */
[----:B------:R-:W-:Y:S01]  /*e5a0*/  @!PT LDS RZ, [RZ] ;  /* 0x00000000fffff984 */ /* 0x000fe20000000800 */
[----:B------:R-:W-:Y:S01]  /*e5b0*/  @!PT LDS RZ, [RZ] ;  /* 0x00000000fffff984 */ /* 0x000fe20000000800 */
[----:B------:R5:W-:Y:S03]  /*e5c0*/  @!P4 LDGSTS.E.BYPASS.LTC128B.128 [R230+0xe000], [R178.64] ;  /* 0x0e000000b2e6cfae */ /* 0x000be6000b901d4e */
[CCC-:B------:R-:W-:Y:S01]  /*e5d0*/  @!P4 LEA.HI.X R187, R57.reuse, R173.reuse, R56.reuse, 0x1, P5 ;  /* 0x000000ad39bbc211 */ /* 0x1c0fe200028f0c38 */
[----:B------:R-:W-:Y:S01]  /*e5e0*/  @P3 STS.128 [R230+0x12000], RZ ;  /* 0x012000ffe6003388 */ /* 0x000fe20000000c00 */
[----:B------:R-:W-:Y:S02]  /*e5f0*/  @!P3 LEA.HI.X R173, R57, R173, R56, 0x1, P1 ;  /* 0x000000ad39adb211 */ /* 0x000fe400008f0c38 */
[----:B------:R-:W-:Y:S01]  /*e600*/  ISETP.GT.AND P1, PT, R229, R224, PT ;  /* 0x000000e0e500720c */ /* 0x000fe20003f24270 */
        /* <DEDUP_REMOVED lines=43> */
[----:B------:R-:W-:Y:S04]  /*e8c0*/  LDSM.16.M88.4 R168, [R211] ;  /* 0x00000000d3a8783b */ /* 0x000fe80000000200 */
[----:B--2---:R-:W-:Y:S01]  /*e8d0*/  LDSM.16.M88.4 R172, [R221+0x8800] ;  /* 0x00880000ddac783b */ /* 0x004fe20000000200 */
[C---:B-1----:R-:W-:Y:S03]  /*e8e0*/  HMMA.16816.F32 R4, R136.reuse, R140, RZ ;  /* 0x0000008c8804723c */ /* 0x042fe600000018ff */
[----:B-----5:R-:W-:Y:S04]  /*e8f0*/  LDSM.16.M88.4 R176, [R221+0xa000] ;  /* 0x00a00000ddb0783b */ /* 0x020fe80000000200 */
[----:B------:R-:W-:Y:S01]  /*e900*/  LDSM.16.M88.4 R180, [R200] ;  /* 0x00000000c8b4783b */ /* 0x000fe20000000200 */
        /* <DEDUP_REMOVED lines=13> */
[----:B------:R-:W5:Y:S07]  /*e9e0*/  LDSM.16.M88.4 R152, [R210] ;  /* 0x00000000d298783b */ /* 0x000f6e0000000200 */
[C---:B----4-:R-:W-:Y:S08]  /*e9f0*/  HMMA.16816.F32 R36, R136.reuse, R156, RZ ;  /* 0x0000009c8824723c */ /* 0x050ff000000018ff */
[C---:B------:R-:W-:Y:S01]  /*ea00*/  HMMA.16816.F32 R40, R136.reuse, R158, RZ ;  /* 0x0000009e8828723c */ /* 0x040fe200000018ff */
[----:B------:R-:W4:Y:S07]  /*ea10*/  LDSM.16.M88.4 R156, [R209] ;  /* 0x00000000d19c783b */ /* 0x000f2e0000000200 */
[C---:B------:R-:W-:Y:S08]  /*ea20*/  HMMA.16816.F32 R44, R136.reuse, R160, RZ ;  /* 0x000000a0882c723c */ /* 0x040ff000000018ff */
[C---:B------:R-:W-:Y:S01]  /*ea30*/  HMMA.16816.F32 R48, R136.reuse, R162, RZ ;  /* 0x000000a28830723c */ /* 0x040fe200000018ff */
[----:B------:R-:W-:Y:S07]  /*ea40*/  LDSM.16.M88.4 R160, [R215+0x4000] ;  /* 0x00400000d7a0783b */ /* 0x000fee0000000200 */
[C---:B-1----:R-:W-:Y:S08]  /*ea50*/  HMMA.16816.F32 R52, R136.reuse, R140, RZ ;  /* 0x0000008c8834723c */ /* 0x042ff000000018ff */
[C---:B------:R-:W-:Y:S01]  /*ea60*/  HMMA.16816.F32 R56, R136.reuse, R142, RZ ;  /* 0x0000008e8838723c */ /* 0x040fe200000018ff */
[----:B------:R-:W-:Y:S07]  /*ea70*/  LDSM.16.M88.4 R140, [R207] ;  /* 0x00000000cf8c783b */ /* 0x000fee0000000200 */
[C---:B--2---:R-:W-:Y:S08]  /*ea80*/  HMMA.16816.F32 R60, R136.reuse, R144, RZ ;  /* 0x00000090883c723c */ /* 0x044ff000000018ff */
[----:B------:R-:W-:Y:S01]  /*ea90*/  HMMA.16816.F32 R64, R136, R146, RZ ;  /* 0x000000928840723c */ /* 0x000fe200000018ff */
[----:B------:R-:W1:Y:S04]  /*eaa0*/  LDSM.16.M88.4 R136, [R208] ;  /* 0x00000000d088783b */ /* 0x000e680000000200 */
[----:B------:R-:W2:Y:S03]  /*eab0*/  LDSM.16.M88.4 R144, [R206] ;  /* 0x00000000ce90783b */ /* 0x000ea60000000200 */
        /* <DEDUP_REMOVED lines=8> */
[----:B------:R-:W3:Y:S07]  /*eb40*/  LDSM.16.M88.4 R152, [R205] ;  /* 0x00000000cd98783b */ /* 0x000eee0000000200 */
        /* <DEDUP_REMOVED lines=72> */
[C---:B-----5:R-:W-:Y:S08]  /*efd0*/  HMMA.16816.F32 R20, R160.reuse, R164, R20 ;  /* 0x000000a4a014723c */ /* 0x060ff00000001814 */
[C---:B------:R-:W-:Y:S01]  /*efe0*/  HMMA.16816.F32 R24, R160.reuse, R166, R24 ;  /* 0x000000a6a018723c */ /* 0x040fe20000001818 */
[----:B------:R-:W-:Y:S07]  /*eff0*/  LDSM.16.M88.4 R164, [R198] ;  /* 0x00000000c6a4783b */ /* 0x000fee0000000200 */
[C---:B-1----:R-:W-:Y:S08]  /*f000*/  HMMA.16816.F32 R28, R160.reuse, R136, R28 ;  /* 0x00000088a01c723c */ /* 0x042ff0000000181c */
[C---:B------:R-:W-:Y:S01]  /*f010*/  HMMA.16816.F32 R32, R160.reuse, R138, R32 ;  /* 0x0000008aa020723c */ /* 0x040fe20000001820 */
[----:B------:R-:W1:Y:S07]  /*f020*/  LDSM.16.M88.4 R136, [R199] ;  /* 0x00000000c788783b */ /* 0x000e6e0000000200 */
[C---:B------:R-:W-:Y:S08]  /*f030*/  HMMA.16816.F32 R36, R160.reuse, R176, R36 ;  /* 0x000000b0a024723c */ /* 0x040ff00000001824 */
[C---:B------:R-:W-:Y:S01]  /*f040*/  HMMA.16816.F32 R40, R160.reuse, R178, R40 ;  /* 0x000000b2a028723c */ /* 0x040fe20000001828 */
[----:B------:R-:W5:Y:S07]  /*f050*/  LDSM.16.M88.4 R176, [R197] ;  /* 0x00000000c5b0783b */ /* 0x000f6e0000000200 */
[C---:B----4-:R-:W-:Y:S08]  /*f060*/  HMMA.16816.F32 R44, R160.reuse, R140, R44 ;  /* 0x0000008ca02c723c */ /* 0x050ff0000000182c */
[C---:B------:R-:W-:Y:S01]  /*f070*/  HMMA.16816.F32 R48, R160.reuse, R142, R48 ;  /* 0x0000008ea030723c */ /* 0x040fe20000001830 */
[----:B------:R-:W4:Y:S07]  /*f080*/  LDSM.16.M88.4 R140, [R196] ;  /* 0x00000000c48c783b */ /* 0x000f2e0000000200 */
        /* <DEDUP_REMOVED lines=74> */
[----:B------:R-:W-:Y:S02]  /*f530*/  MOV R135, UR11 ;  /* 0x0000000b00877c02 */ /* 0x000fe40008000f00 */
[----:B------:R-:W-:Y:S01]  /*f540*/  MOV R132, UR10 ;  /* 0x0000000a00847c02 */ /* 0x000fe20008000f00 */
[----:B------:R-:W-:-:S06]  /*f550*/  @!P0 BRA `(.L_x_1518) ;  /* 0x000003e000008947 */ /* 0x000fcc0003800000 */
        /* <DEDUP_REMOVED lines=8> */
[C---:B------:R-:W-:Y:S02]  /*f5e0*/  IADD3 R138, R3.reuse, -0x80, RZ ;  /* 0xffffff80038a7810 */ /* 0x040fe40007ffe0ff */
[----:B------:R-:W-:Y:S02]  /*f5f0*/  IABS R134, R3 ;  /* 0x0000000300867213 */ /* 0x000fe40000000000 */
[----:B------:R-:W-:Y:S02]  /*f600*/  IABS R132, R138 ;  /* 0x0000008a00847213 */ /* 0x000fe40000000000 */
[----:B------:R-:W-:Y:S02]  /*f610*/  LOP3.LUT R3, R3, c[0x0][0x2d0], RZ, 0x3c, !PT ;  /* 0x0000b40003037a12 */ /* 0x000fe400078e3cff */
[----:B------:R-:W-:Y:S01]  /*f620*/  LOP3.LUT R138, R138, c[0x0][0x2d0], RZ, 0x3c, !PT ;  /* 0x0000b4008a8a7a12 */ /* 0x000fe200078e3cff */
        /* <DEDUP_REMOVED lines=14> */
[----:B------:R-:W-:Y:S01]  /*f710*/  ISETP.GE.AND P2, PT, R3, RZ, PT ;  /* 0x000000ff0300720c */ /* 0x000fe20003f46270 */
[----:B------:R-:W-:Y:S01]  /*f720*/  @!P1 IMAD.IADD R132, R132, 0x1, -R2 ;  /* 0x0000000184849824 */ /* 0x000fe200078e0a02 */
[----:B------:R-:W-:Y:S02]  /*f730*/  @!P1 IADD3 R136, R136, 0x1, RZ ;  /* 0x0000000188889810 */ /* 0x000fe40007ffe0ff */
[-C--:B------:R-:W-:Y:S01]  /*f740*/  ISETP.GE.U32.AND P6, PT, R134, R2.reuse, PT ;  /* 0x000000028600720c */ /* 0x080fe20003fc6070 */
[----:B------:R-:W-:Y:S01]  /*f750*/  IMAD.MOV.U32 R134, RZ, RZ, c[0x0][0x2d0] ;  /* 0x0000b400ff867624 */ /* 0x000fe200078e00ff */
[----:B------:R-:W-:Y:S02]  /*f760*/  ISETP.GE.U32.AND P5, PT, R132, R2, PT ;  /* 0x000000028400720c */ /* 0x000fe40003fa6070 */
[----:B------:R-:W-:Y:S02]  /*f770*/  ISETP.GE.AND P1, PT, R138, RZ, PT ;  /* 0x000000ff8a00720c */ /* 0x000fe40003f26270 */
[----:B------:R-:W-:Y:S07]  /*f780*/  LOP3.LUT R3, RZ, c[0x0][0x2d0], RZ, 0x33, !PT ;  /* 0x0000b400ff037a12 */ /* 0x000fee00078e33ff */
[----:B------:R-:W-:Y:S02]  /*f790*/  @P6 IADD3 R139, R139, 0x1, RZ ;  /* 0x000000018b8b6810 */ /* 0x000fe40007ffe0ff */
[----:B------:R-:W-:Y:S02]  /*f7a0*/  @P5 IADD3 R136, R136, 0x1, RZ ;  /* 0x0000000188885810 */ /* 0x000fe40007ffe0ff */
[----:B------:R-:W-:Y:S01]  /*f7b0*/  ISETP.NE.AND P5, PT, RZ, c[0x0][0x2d0], PT ;  /* 0x0000b400ff007a0c */ /* 0x000fe20003fa5270 */
        /* <DEDUP_REMOVED lines=12> */
[----:B------:R-:W-:Y:S01]  /*f880*/  IMAD R2, R134, UR7, RZ ;  /* 0x0000000786027c24 */ /* 0x000fe2000f8e02ff */
[----:B------:R-:W-:Y:S05]  /*f890*/  SHF.R.S32.HI R3, RZ, 0x1f, R134 ;  /* 0x0000001fff037819 */ /* 0x000fea0000011486 */
[----:B------:R-:W-:Y:S02]  /*f8a0*/  IMAD R2, R3, UR6, R2 ;  /* 0x0000000603027c24 */ /* 0x000fe4000f8e0202 */
[----:B--2---:R-:W-:Y:S02]  /*f8b0*/  IMAD.IADD R132, R132, 0x1, -R135 ;  /* 0x0000000184847824 */ /* 0x004fe400078e0a87 */
[----:B------:R-:W-:Y:S03]  /*f8c0*/  IMAD.WIDE.U32 R134, R134, UR6, RZ ;  /* 0x0000000686867c25 */ /* 0x000fe6000f8e00ff */
[----:B------:R-:W-:Y:S02]  /*f8d0*/  SHF.R.S32.HI R3, RZ, 0x1f, R132 ;  /* 0x0000001fff037819 */ /* 0x000fe40000011484 */
[----:B------:R-:W-:Y:S03]  /*f8e0*/  IADD3 R135, R135, R2, RZ ;  /* 0x0000000287877210 */ /* 0x000fe60007ffe0ff */
[----:B------:R-:W-:Y:S02]  /*f8f0*/  IMAD R3, R3, c[0x0][0x180], RZ ;  /* 0x0000600003037a24 */ /* 0x000fe400078e02ff */
[C---:B------:R-:W-:Y:S04]  /*f900*/  IMAD.WIDE.U32 R136, R132.reuse, c[0x0][0x180], R134 ;  /* 0x0000600084887a25 */ /* 0x040fe800078e0086 */
[----:B------:R-:W-:Y:S02]  /*f910*/  IMAD R3, R132, c[0x0][0x184], R3 ;  /* 0x0000610084037a24 */ /* 0x000fe400078e0203 */
[----:B------:R-:W-:Y:S02]  /*f920*/  IMAD.MOV.U32 R135, RZ, RZ, R136 ;  /* 0x000000ffff877224 */ /* 0x000fe400078e0088 */
[----:B------:R-:W-:Y:S02]  /*f930*/  IMAD.IADD R132, R137, 0x1, R3 ;  /* 0x0000000189847824 */ /* 0x000fe400078e0203 */
.L_x_1518:
[----:B------:R1:W-:Y:S01]  /*f940*/  @P4 STS.128 [R230+0x4000], RZ ;  /* 0x004000ffe6004388 */ /* 0x0003e20000000c00 */
[CC--:B------:R-:W-:Y:S01]  /*f950*/  LEA R146, P2, R135.reuse, R238.reuse, 0x1 ;  /* 0x000000ee87927211 */ /* 0x0c0fe200078408ff */
[----:B------:R-:W-:Y:S01]  /*f960*/  UMOV UR6, UR8 ;  /* 0x0000000800067c82 */ /* 0x000fe20008000000 */
[C---:B------:R-:W-:Y:S01]  /*f970*/  IADD3 R3, P1, R226.reuse, R135, RZ ;  /* 0x00000087e2037210 */ /* 0x040fe20007f3e0ff */
[----:B------:R-:W-:Y:S01]  /*f980*/  UMOV UR7, UR9 ;  /* 0x0000000900077c82 */ /* 0x000fe20008000000 */
[--C-:B------:R-:W-:Y:S02]  /*f990*/  LEA.HI.X R147, R135, R237, R132.reuse, 0x1, P2 ;  /* 0x000000ed87937211 */ /* 0x100fe400010f0c84 */
[-C--:B------:R-:W-:Y:S01]  /*f9a0*/  @!P4 LEA R148, P5, R3, R238.reuse, 0x1 ;  /* 0x000000ee0394c211 */ /* 0x080fe200078a08ff */
[----:B------:R-:W-:Y:S01]  /*f9b0*/  IMAD.X R132, R225, 0x1, R132, P1 ;  /* 0x00000001e1847824 */ /* 0x000fe200008e0684 */
[CC--:B------:R-:W-:Y:S01]  /*f9c0*/  @!P3 LEA R140, P1, R3.reuse, R238.reuse, 0x1 ;  /* 0x000000ee038cb211 */ /* 0x0c0fe200078208ff */
[----:B------:R-:W-:Y:S01]  /*f9d0*/  @!PT LDS RZ, [RZ] ;  /* 0x00000000fffff984 */ /* 0x000fe20000000800 */
[----:B------:R-:W-:Y:S01]  /*f9e0*/  @!PT LDS RZ, [RZ] ;  /* 0x00000000fffff984 */ /* 0x000fe20000000800 */
[----:B------:R-:W-:Y:S01]  /*f9f0*/  @!PT LDS RZ, [RZ] ;  /* 0x00000000fffff984 */ /* 0x000fe20000000800 */
[----:B------:R1:W-:Y:S01]  /*fa00*/  @!P4 LDGSTS.E.BYPASS.LTC128B.128 [R230+0x4000], [R146.64] ;  /* 0x0400000092e6cfae */ /* 0x0003e2000b901d4e */
[C---:B------:R-:W-:Y:S02]  /*fa10*/  IADD3 R135, P2, R226.reuse, R3, RZ ;  /* 0x00000003e2877210 */ /* 0x040fe40007f5e0ff */
[CCC-:B------:R-:W-:Y:S01]  /*fa20*/  @!P4 LEA.HI.X R149, R3.reuse, R237.reuse, R132.reuse, 0x1, P5 ;  /* 0x000000ed0395c211 */ /* 0x1c0fe200028f0c84 */
[----:B------:R1:W-:Y:S01]  /*fa30*/  @P3 STS.128 [R230+0x8000], RZ ;  /* 0x008000ffe6003388 */ /* 0x0003e20000000c00 */
[-CC-:B------:R-:W-:Y:S01]  /*fa40*/  @!P3 LEA.HI.X R141, R3, R237.reuse, R132.reuse, 0x1, P1 ;  /* 0x000000ed038db211 */ /* 0x180fe200008f0c84 */
[----:B------:R-:W-:Y:S01]  /*fa50*/  IMAD.X R132, R225, 0x1, R132, P2 ;  /* 0x00000001e1847824 */ /* 0x000fe200010e0684 */
        /* <DEDUP_REMOVED lines=9> */
[C---:B------:R-:W-:Y:S01]  /*faf0*/  IADD3 R3, P2, R226.reuse, R135, RZ ;  /* 0x00000087e2037210 */ /* 0x040fe20007f5e0ff */
[----:B------:R-:W-:Y:S01]  /*fb00*/  @!PT LDS RZ, [RZ] ;  /* 0x00000000fffff984 */ /* 0x000fe20000000800 */
[----:B------:R-:W-:Y:S01]  /*fb10*/  @!PT LDS RZ, [RZ] ;  /* 0x00000000fffff984 */ /* 0x000fe20000000800 */
[----:B------:R-:W-:Y:S01]  /*fb20*/  @!PT LDS RZ, [RZ] ;  /* 0x00000000fffff984 */ /* 0x000fe20000000800 */
[----:B------:R1:W-:Y:S03]  /*fb30*/  @!P4 LDGSTS.E.BYPASS.LTC128B.128 [R230+0x4800], [R148.64] ;  /* 0x0480000094e6cfae */ /* 0x0003e6000b901d4e */
[CC--:B------:R-:W-:Y:S01]  /*fb40*/  @!P4 LEA R142, P5, R3.reuse, R238.reuse, 0x1 ;  /* 0x000000ee038ec211 */ /* 0x0c0fe200078a08ff */
[----:B------:R1:W-:Y:S01]  /*fb50*/  @P3 STS.128 [R230+0x8800], RZ ;  /* 0x008800ffe6003388 */ /* 0x0003e20000000c00 */
[-C--:B------:R-:W-:Y:S01]  /*fb60*/  @!P3 LEA R136, P1, R3, R238.reuse, 0x1 ;  /* 0x000000ee0388b211 */ /* 0x080fe200078208ff */
[----:B------:R-:W-:Y:S01]  /*fb70*/  IMAD.X R132, R225, 0x1, R132, P2 ;  /* 0x00000001e1847824 */ /* 0x000fe200010e0684 */
[C---:B------:R-:W-:Y:S01]  /*fb80*/  IADD3 R135, P2, R226.reuse, R3, RZ ;  /* 0x00000003e2877210 */ /* 0x040fe20007f5e0ff */
[----:B------:R-:W-:Y:S01]  /*fb90*/  @!PT LDS RZ, [RZ] ;  /* 0x00000000fffff984 */ /* 0x000fe20000000800 */
[----:B------:R-:W-:Y:S01]  /*fba0*/  @!PT LDS RZ, [RZ] ;  /* 0x00000000fffff984 */ /* 0x000fe20000000800 */
[----:B------:R-:W-:Y:S01]  /*fbb0*/  @!PT LDS RZ, [RZ] ;  /* 0x00000000fffff984 */ /* 0x000fe20000000800 */
[----:B------:R1:W-:Y:S03]  /*fbc0*/  @!P3 LDGSTS.E.BYPASS.LTC128B.128 [R230+0x8800], [R140.64+0x80] ;  /* 0x088000808ce6bfae */ /* 0x0003e6000b901d4e */
        /* <DEDUP_REMOVED lines=17> */
[----:B------:R1:W-:Y:S03]  /*fce0*/  @!P3 LDGSTS.E.BYPASS.LTC128B.128 [R230+0x9000], [R138.64+0x80] ;  /* 0x090000808ae6bfae */ /* 0x0003e6000b901d4e */
        /* <DEDUP_REMOVED lines=8> */
[----:B------:R1:W-:Y:S03]  /*fd70*/  @!P4 LDGSTS.E.BYPASS.LTC128B.128 [R230+0x5800], [R142.64] ;  /* 0x058000008ee6cfae */ /* 0x0003e6000b901d4e */
        /* <DEDUP_REMOVED lines=10> */
[C-C-:B------:R-:W-:Y:S01]  /*fe20*/  @!P4 LEA.HI.X R161, R135.reuse, R237, R132.reuse, 0x1, P6 ;  /* 0x000000ed87a1c211 */ /* 0x140fe200030f0c84 */
[----:B------:R1:W-:Y:S01]  /*fe30*/  @P4 STS.128 [R230+0x6000], RZ ;  /* 0x006000ffe6004388 */ /* 0x0003e20000000c00 */
[----:B------:R-:W-:Y:S02]  /*fe40*/  IADD3 R3, P1, R226, R135, RZ ;  /* 0x00000087e2037210 */ /* 0x000fe40007f3e0ff */
[-CC-:B------:R-:W-:Y:S01]  /*fe50*/  @!P3 LEA.HI.X R135, R135, R237.reuse, R132.reuse, 0x1, P2 ;  /* 0x000000ed8787b211 */ /* 0x180fe200010f0c84 */
[----:B------:R-:W-:Y:S01]  /*fe60*/  @!PT LDS RZ, [RZ] ;  /* 0x00000000fffff984 */ /* 0x000fe20000000800 */
[----:B------:R-:W-:Y:S01]  /*fe70*/  @!PT LDS RZ, [RZ] ;  /* 0x00000000fffff984 */ /* 0x000fe20000000800 */
[----:B------:R-:W-:Y:S01]  /*fe80*/  @!PT LDS RZ, [RZ] ;  /* 0x00000000fffff984 */ /* 0x000fe20000000800 */
[----:B------:R1:W-:Y:S01]  /*fe90*/  @!P4 LDGSTS.E.BYPASS.LTC128B.128 [R230+0x6000], [R152.64] ;  /* 0x0600000098e6cfae */ /* 0x0003e2000b901d4e */
[-C--:B------:R-:W-:Y:S01]  /*fea0*/  @!P4 LEA R158, P5, R3, R238.reuse, 0x1 ;  /* 0x000000ee039ec211 */ /* 0x080fe200078a08ff */
        /* <DEDUP_REMOVED lines=42> */
.L_x_1517:
        /* <DEDUP_REMOVED lines=91> */
[----:B------:R-:W-:Y:S01]  /*10700*/  ISETP.GT.AND P1, PT, R229, R224, PT ;  /* 0x000000e0e500720c */ /* 0x000fe20003f24270 */
[--C-:B------:R-:W-:Y:S02]  /*10710*/  FFMA.FTZ R134, R8, c[0x0][0x23c], -R152.reuse ;  /* 0x00008f0008867a23 */ /* 0x100fe40000010898 */
        /* <DEDUP_REMOVED lines=40> */
[C---:B------:R-:W-:Y:S01]  /*109a0*/  FMUL.FTZ R88, R2.reuse, R88 ;  /* 0x0000005802587220 */ /* 0x040fe20000410000 */
        /* <DEDUP_REMOVED lines=141> */
[----:B------:R-:W-:Y:S02]  /*11280*/  FFMA.FTZ R6, R0, R239, R6 ;  /* 0x000000ef00067223 */ /* 0x000fe40000010006 */
        /* <DEDUP_REMOVED lines=61> */
[----:B------:R-:W-:Y:S01]  /*11660*/  MUFU.EX2 R140, R140 ;  /* 0x0000008c008c7308 */ /* 0x000fe20000000800 */
[----:B------:R-:W-:Y:S01]  /*11670*/  FADD.FTZ R144, R144, R161 ;  /* 0x000000a190907221 */ /* 0x000fe20000010000 */
[C---:B----4-:R-:W-:Y:S01]  /*11680*/  HMMA.16816.F32 R72, R20.reuse, R24, R72 ;  /* 0x000000181448723c */ /* 0x050fe20000001848 */
[----:B------:R-:W-:Y:S03]  /*11690*/  LDSM.16.MT88.4 R28, [R213+0x11000] ;  /* 0x01100000d51c783b */ /* 0x000fe60000004200 */
[----:B------:R-:W-:Y:S02]  /*116a0*/  FADD.FTZ R146, R146, R5 ;  /* 0x0000000592927221 */ /* 0x000fe40000010000 */
[----:B------:R-:W-:Y:S02]  /*116b0*/  FADD.FTZ R144, R145, R144 ;  /* 0x0000009091907221 */ /* 0x000fe40000010000 */
[C---:B------:R-:W-:Y:S01]  /*116c0*/  HMMA.16816.F32 R76, R20.reuse, R26, R76 ;  /* 0x0000001a144c723c */ /* 0x040fe2000000184c */
[----:B------:R-:W3:Y:S01]  /*116d0*/  LDSM.16.MT88.4 R24, [R214+0x11000] ;  /* 0x01100000d618783b */ /* 0x000ee20000004200 */
[----:B------:R-:W4:Y:S02]  /*116e0*/  MUFU.EX2 R142, R142 ;  /* 0x0000008e008e7308 */ /* 0x000f240000000800 */
[----:B------:R-:W-:Y:S04]  /*116f0*/  FADD.FTZ R147, R147, R146 ;  /* 0x0000009293937221 */ /* 0x000fe80000010000 */
[C---:B--2---:R-:W-:Y:S04]  /*11700*/  HMMA.16816.F32 R80, R20.reuse, R120, R80 ;  /* 0x000000781450723c */ /* 0x044fe80000001850 */
[----:B------:R-:W2:Y:S04]  /*11710*/  MUFU.EX2 R143, R143 ;  /* 0x0000008f008f7308 */ /* 0x000ea80000000800 */
[C---:B------:R-:W-:Y:S01]  /*11720*/  HMMA.16816.F32 R84, R20.reuse, R122, R84 ;  /* 0x0000007a1454723c */ /* 0x040fe20000001854 */
[----:B------:R-:W5:Y:S05]  /*11730*/  LDSM.16.MT88.4 R120, [R216+0xd800] ;  /* 0x00d80000d878783b */ /* 0x000f6a0000004200 */
[----:B------:R-:W-:Y:S02]  /*11740*/  MUFU.EX2 R55, R55 ;  /* 0x0000003700377308 */ /* 0x000fe40000000800 */
[C---:B------:R-:W-:Y:S04]  /*11750*/  HMMA.16816.F32 R88, R20.reuse, R128, R88 ;  /* 0x000000801458723c */ /* 0x040fe80000001858 */
[----:B----4-:R-:W-:Y:S04]  /*11760*/  FADD.FTZ R0, R142, R147 ;  /* 0x000000938e007221 */ /* 0x010fe80000010000 */
[----:B------:R-:W-:Y:S01]  /*11770*/  MUFU.EX2 R56, R56 ;  /* 0x0000003800387308 */ /* 0x000fe20000000800 */
[C---:B------:R-:W-:Y:S03]  /*11780*/  HMMA.16816.F32 R92, R20.reuse, R130, R92 ;  /* 0x00000082145c723c */ /* 0x040fe6000000185c */
[----:B--2---:R-:W-:Y:S05]  /*11790*/  FADD.FTZ R0, R143, R0 ;  /* 0x000000008f007221 */ /* 0x004fea0000010000 */
[C---:B-1----:R-:W-:Y:S01]  /*117a0*/  HMMA.16816.F32 R96, R20.reuse, R124, R96 ;  /* 0x0000007c1460723c */ /* 0x042fe20000001860 */
[----:B------:R-:W-:Y:S03]  /*117b0*/  MUFU.EX2 R57, R57 ;  /* 0x0000003900397308 */ /* 0x000fe60000000800 */
[----:B------:R-:W-:Y:S04]  /*117c0*/  FADD.FTZ R5, R167, R0 ;  /* 0x00000000a7057221 */ /* 0x000fe80000010000 */
[C---:B------:R-:W-:Y:S01]  /*117d0*/  HMMA.16816.F32 R100, R20.reuse, R126, R100 ;  /* 0x0000007e1464723c */ /* 0x040fe20000001864 */
[----:B------:R-:W-:Y:S02]  /*117e0*/  LDSM.16.MT88.4 R124, [R212+0x11800] ;  /* 0x01180000d47c783b */ /* 0x000fe40000004200 */
[----:B------:R-:W-:Y:S01]  /*117f0*/  MUFU.EX2 R58, R58 ;  /* 0x0000003a003a7308 */ /* 0x000fe20000000800 */
[----:B------:R-:W-:Y:S04]  /*11800*/  FADD.FTZ R5, R168, R5 ;  /* 0x00000005a8057221 */ /* 0x000fe80000010000 */
[C---:B---3--:R-:W-:Y:S05]  /*11810*/  HMMA.16816.F32 R104, R20.reuse, R24, R104 ;  /* 0x000000181468723c */ /* 0x048fea0000001868 */
[----:B------:R-:W-:Y:S03]  /*11820*/  MUFU.EX2 R59, R59 ;  /* 0x0000003b003b7308 */ /* 0x000fe60000000800 */
[C---:B------:R-:W-:Y:S01]  /*11830*/  HMMA.16816.F32 R12, R20.reuse, R26, R12 ;  /* 0x0000001a140c723c */ /* 0x040fe2000000180c */
[----:B------:R-:W1:Y:S06]  /*11840*/  LDSM.16.MT88.4 R24, [R213+0xd800] ;  /* 0x00d80000d518783b */ /* 0x000e6c0000004200 */
[----:B------:R-:W-:Y:S01]  /*11850*/  MUFU.EX2 R60, R60 ;  /* 0x0000003c003c7308 */ /* 0x000fe20000000800 */
[C---:B------:R-:W-:Y:S08]  /*11860*/  HMMA.16816.F32 R108, R20.reuse, R28, R108 ;  /* 0x0000001c146c723c */ /* 0x040ff0000000186c */
[C---:B------:R-:W-:Y:S01]  /*11870*/  HMMA.16816.F32 R112, R20.reuse, R30, R112 ;  /* 0x0000001e1470723c */ /* 0x040fe20000001870 */
[----:B------:R-:W2:Y:S01]  /*11880*/  LDSM.16.MT88.4 R28, [R212+0xd800] ;  /* 0x00d80000d41c783b */ /* 0x000ea20000004200 */
[----:B------:R-:W-:Y:S06]  /*11890*/  MUFU.EX2 R61, R61 ;  /* 0x0000003d003d7308 */ /* 0x000fec0000000800 */
[C---:B------:R-:W-:Y:S04]  /*118a0*/  HMMA.16816.F32 R16, R20.reuse, R136, R16 ;  /* 0x000000881410723c */ /* 0x040fe80000001810 */
[----:B------:R-:W-:Y:S03]  /*118b0*/  MUFU.EX2 R62, R62 ;  /* 0x0000003e003e7308 */ /* 0x000fe60000000800 */
[--C-:B------:R-:W-:Y:S01]  /*118c0*/  FFMA.FTZ R137, R36, c[0x0][0x23c], -R152.reuse ;  /* 0x00008f0024897a23 */ /* 0x100fe20000010898 */
[----:B------:R-:W-:Y:S04]  /*118d0*/  HMMA.16816.F32 R116, R20, R138, R116 ;  /* 0x0000008a1474723c */ /* 0x000fe80000001874 */
[----:B------:R-:W-:Y:S02]  /*118e0*/  FFMA.FTZ R136, R37, c[0x0][0x23c], -R152 ;  /* 0x00008f0025887a23 */ /* 0x000fe40000010898 */
[----:B------:R-:W-:Y:S01]  /*118f0*/  MUFU.EX2 R137, R137 ;  /* 0x0000008900897308 */ /* 0x000fe20000000800 */
[----:B------:R-:W-:Y:S01]  /*11900*/  F2FP.PACK_AB R20, R140, R141 ;  /* 0x0000008d8c14723e */ /* 0x000fe200000000ff */
[--C-:B------:R-:W-:Y:S01]  /*11910*/  FFMA.FTZ R138, R38, c[0x0][0x23c], -R151.reuse ;  /* 0x00008f00268a7a23 */ /* 0x100fe20000010897 */
[----:B------:R-:W-:Y:S03]  /*11920*/  F2FP.PACK_AB R21, R143, R142 ;  /* 0x0000008e8f15723e */ /* 0x000fe600000000ff */
[----:B------:R-:W-:Y:S01]  /*11930*/  F2FP.PACK_AB R22, R166, R165 ;  /* 0x000000a5a616723e */ /* 0x000fe200000000ff */
[----:B------:R-:W-:Y:S01]  /*11940*/  FFMA.FTZ R139, R39, c[0x0][0x23c], -R151 ;  /* 0x00008f00278b7a23 */ /* 0x000fe20000010897 */
[----:B------:R-:W-:Y:S01]  /*11950*/  F2FP.PACK_AB R23, R168, R167 ;  /* 0x000000a7a817723e */ /* 0x000fe200000000ff */
[----:B------:R-:W-:Y:S01]  /*11960*/  LDSM.16.MT88.4 R36, [R214+0x11800] ;  /* 0x01180000d624783b */ /* 0x000fe20000004200 */
[----:B------:R-:W-:Y:S01]  /*11970*/  MUFU.EX2 R136, R136 ;  /* 0x0000008800887308 */ /* 0x000fe20000000800 */
[----:B------:R-:W-:Y:S04]  /*11980*/  FADD.FTZ R141, R141, R144 ;  /* 0x000000908d8d7221 */ /* 0x000fe80000010000 */
[C---:B-----5:R-:W-:Y:S03]  /*11990*/  HMMA.16816.F32 R8, R20.reuse, R120, R8 ;  /* 0x000000781408723c */ /* 0x060fe60000001808 */
[----:B------:R-:W-:Y:S02]  /*119a0*/  FADD.FTZ R140, R140, R141 ;  /* 0x0000008d8c8c7221 */ /* 0x000fe40000010000 */
[----:B------:R-:W3:Y:S02]  /*119b0*/  MUFU.EX2 R138, R138 ;  /* 0x0000008a008a7308 */ /* 0x000ee40000000800 */
[----:B------:R-:W-:Y:S01]  /*119c0*/  FADD.FTZ R165, R165, R140 ;  /* 0x0000008ca5a57221 */ /* 0x000fe20000010000 */
[C---:B------:R-:W-:Y:S01]  /*119d0*/  HMMA.16816.F32 R68, R20.reuse, R122, R68 ;  /* 0x0000007a1444723c */ /* 0x040fe20000001844 */
[----:B------:R-:W-:Y:S03]  /*119e0*/  LDSM.16.MT88.4 R120, [R213+0x11800] ;  /* 0x01180000d578783b */ /* 0x000fe60000004200 */
[----:B------:R-:W-:Y:S03]  /*119f0*/  FADD.FTZ R166, R166, R165 ;  /* 0x000000a5a6a67221 */ /* 0x000fe60000010000 */
[----:B------:R-:W4:Y:S01]  /*11a00*/  MUFU.EX2 R139, R139 ;  /* 0x0000008b008b7308 */ /* 0x000f220000000800 */
[C---:B------:R-:W-:Y:S08]  /*11a10*/  HMMA.16816.F32 R72, R20.reuse, R32, R72 ;  /* 0x000000201448723c */ /* 0x040ff00000001848 */
[C---:B------:R-:W-:Y:S01]  /*11a20*/  HMMA.16816.F32 R76, R20.reuse, R34, R76 ;  /* 0x00000022144c723c */ /* 0x040fe2000000184c */
[----:B------:R-:W5:Y:S01]  /*11a30*/  LDSM.16.MT88.4 R32, [R216+0x11800] ;  /* 0x01180000d820783b */ /* 0x000f620000004200 */
[----:B------:R-:W-:Y:S02]  /*11a40*/  MUFU.EX2 R63, R63 ;  /* 0x0000003f003f7308 */ /* 0x000fe40000000800 */
[----:B---3--:R-:W-:Y:S04]  /*11a50*/  FADD.FTZ R0, R138, R5 ;  /* 0x000000058a007221 */ /* 0x008fe80000010000 */
[C---:B-1----:R-:W-:Y:S04]  /*11a60*/  HMMA.16816.F32 R80, R20.reuse, R24, R80 ;  /* 0x000000181450723c */ /* 0x042fe80000001850 */
[----:B------:R-:W-:Y:S01]  /*11a70*/  MUFU.EX2 R64, R64 ;  /* 0x0000004000407308 */ /* 0x000fe20000000800 */
[----:B----4-:R-:W-:Y:S03]  /*11a80*/  FADD.FTZ R0, R139, R0 ;  /* 0x000000008b007221 */ /* 0x010fe60000010000 */
[C---:B------:R-:W-:Y:S01]  /*11a90*/  HMMA.16816.F32 R84, R20.reuse, R26, R84 ;  /* 0x0000001a1454723c */ /* 0x040fe20000001854 */
[----:B------:R-:W1:Y:S03]  /*11aa0*/  LDSM.16.MT88.4 R24, [R216+0xe000] ;  /* 0x00e00000d818783b */ /* 0x000e660000004200 */
[----:B------:R-:W-:Y:S02]  /*11ab0*/  FADD.FTZ R5, R171, R0 ;  /* 0x00000000ab057221 */ /* 0x000fe40000010000 */
[----:B------:R-:W-:Y:S02]  /*11ac0*/  MUFU.EX2 R66, R66 ;  /* 0x0000004200427308 */ /* 0x000fe40000000800 */
[C---:B--2---:R-:W-:Y:S04]  /*11ad0*/  HMMA.16816.F32 R88, R20.reuse, R28, R88 ;  /* 0x0000001c1458723c */ /* 0x044fe80000001858 */
[----:B------:R-:W-:Y:S04]  /*11ae0*/  FADD.FTZ R5, R174, R5 ;  /* 0x00000005ae057221 */ /* 0x000fe80000010000 */
[C---:B------:R-:W-:Y:S01]  /*11af0*/  HMMA.16816.F32 R92, R20.reuse, R30, R92 ;  /* 0x0000001e145c723c */ /* 0x040fe2000000185c */
[----:B------:R-:W2:Y:S07]  /*11b00*/  LDSM.16.MT88.4 R28, [R214+0xe000] ;  /* 0x00e00000d61c783b */ /* 0x000eae0000004200 */
[C---:B-----5:R-:W-:Y:S08]  /*11b10*/  HMMA.16816.F32 R96, R20.reuse, R32, R96 ;  /* 0x000000201460723c */ /* 0x060ff00000001860 */
[C---:B------:R-:W-:Y:S01]  /*11b20*/  HMMA.16816.F32 R100, R20.reuse, R34, R100 ;  /* 0x000000221464723c */ /* 0x040fe20000001864 */
[----:B------:R-:W3:Y:S07]  /*11b30*/  LDSM.16.MT88.4 R32, [R213+0xe000] ;  /* 0x00e00000d520783b */ /* 0x000eee0000004200 */
[C---:B------:R-:W-:Y:S08]  /*11b40*/  HMMA.16816.F32 R104, R20.reuse, R36, R104 ;  /* 0x000000241468723c */ /* 0x040ff00000001868 */
[C---:B------:R-:W-:Y:S01]  /*11b50*/  HMMA.16816.F32 R12, R20.reuse, R38, R12 ;  /* 0x00000026140c723c */ /* 0x040fe2000000180c */
[----:B------:R-:W4:Y:S07]  /*11b60*/  LDSM.16.MT88.4 R36, [R212+0xe000] ;  /* 0x00e00000d424783b */ /* 0x000f2e0000004200 */
        /* <DEDUP_REMOVED lines=9> */
[----:B------:R-:W-:Y:S01]  /*11c00*/  MUFU.EX2 R121, R121 ;  /* 0x0000007900797308 */ /* 0x000fe20000000800 */
[----:B------:R-:W-:Y:S01]  /*11c10*/  HMMA.16816.F32 R116, R20, R126, R116 ;  /* 0x0000007e1474723c */ /* 0x000fe20000001874 */
[----:B------:R-:W-:Y:S03]  /*11c20*/  LDSM.16.MT88.4 R44, [R214+0xe800] ;  /* 0x00e80000d62c783b */ /* 0x000fe60000004200 */
[----:B------:R-:W-:Y:S03]  /*11c30*/  FFMA.FTZ R151, R67, c[0x0][0x23c], -R151 ;  /* 0x00008f0043977a23 */ /* 0x000fe60000010897 */
[----:B------:R-:W-:Y:S01]  /*11c40*/  F2FP.PACK_AB R20, R136, R137 ;  /* 0x000000898814723e */ /* 0x000fe200000000ff */
[----:B------:R-:W-:Y:S01]  /*11c50*/  FADD.FTZ R137, R137, R166 ;  /* 0x000000a689897221 */ /* 0x000fe20000010000 */
[----:B------:R-:W-:Y:S01]  /*11c60*/  F2FP.PACK_AB R21, R139, R138 ;  /* 0x0000008a8b15723e */ /* 0x000fe200000000ff */
[----:B------:R-:W-:Y:S01]  /*11c70*/  LDSM.16.MT88.4 R124, [R214+0x13800] ;  /* 0x01380000d67c783b */ /* 0x000fe20000004200 */
[----:B------:R-:W5:Y:S01]  /*11c80*/  MUFU.EX2 R122, R122 ;  /* 0x0000007a007a7308 */ /* 0x000f620000000800 */
[----:B------:R-:W-:Y:S01]  /*11c90*/  F2FP.PACK_AB R22, R170, R169 ;  /* 0x000000a9aa16723e */ /* 0x000fe200000000ff */
[----:B------:R-:W-:Y:S01]  /*11ca0*/  FADD.FTZ R136, R136, R137 ;  /* 0x0000008988887221 */ /* 0x000fe20000010000 */
[----:B------:R-:W-:Y:S03]  /*11cb0*/  F2FP.PACK_AB R23, R174, R171 ;  /* 0x000000abae17723e */ /* 0x000fe600000000ff */
[----:B------:R-:W-:Y:S04]  /*11cc0*/  FADD.FTZ R169, R169, R136 ;  /* 0x00000088a9a97221 */ /* 0x000fe80000010000 */
[C---:B-1----:R-:W-:Y:S01]  /*11cd0*/  HMMA.16816.F32 R8, R20.reuse, R24, R8 ;  /* 0x000000181408723c */ /* 0x042fe20000001808 */
[----:B------:R-:W1:Y:S02]  /*11ce0*/  MUFU.EX2 R123, R123 ;  /* 0x0000007b007b7308 */ /* 0x000e640000000800 */
[----:B------:R-:W-:Y:S05]  /*11cf0*/  FADD.FTZ R169, R170, R169 ;  /* 0x000000a9aaa97221 */ /* 0x000fea0000010000 */
[C---:B------:R-:W-:Y:S01]  /*11d00*/  HMMA.16816.F32 R68, R20.reuse, R26, R68 ;  /* 0x0000001a1444723c */ /* 0x040fe20000001844 */
[----:B------:R-:W4:Y:S02]  /*11d10*/  LDSM.16.MT88.4 R24, [R216+0x12000] ;  /* 0x01200000d818783b */ /* 0x000f240000004200 */
[----:B------:R-:W4:Y:S01]  /*11d20*/  MUFU.EX2 R65, R152 ;  /* 0x0000009800417308 */ /* 0x000f220000000800 */
[----:B-----5:R-:W-:Y:S04]  /*11d30*/  FADD.FTZ R0, R122, R5 ;  /* 0x000000057a007221 */ /* 0x020fe80000010000 */
[C---:B--2---:R-:W-:Y:S05]  /*11d40*/  HMMA.16816.F32 R72, R20.reuse, R28, R72 ;  /* 0x0000001c1448723c */ /* 0x044fea0000001848 */
[----:B------:R-:W2:Y:S03]  /*11d50*/  MUFU.EX2 R151, R151 ;  /* 0x0000009700977308 */ /* 0x000ea60000000800 */
[C---:B------:R-:W-:Y:S01]  /*11d60*/  HMMA.16816.F32 R76, R20.reuse, R30, R76 ;  /* 0x0000001e144c723c */ /* 0x040fe2000000184c */
[----:B------:R-:W5:Y:S03]  /*11d70*/  LDSM.16.MT88.4 R28, [R214+0x12000] ;  /* 0x01200000d61c783b */ /* 0x000f660000004200 */
[----:B-1----:R-:W-:Y:S04]  /*11d80*/  FADD.FTZ R0, R123, R0 ;  /* 0x000000007b007221 */ /* 0x002fe80000010000 */
[C---:B---3--:R-:W-:Y:S04]  /*11d90*/  HMMA.16816.F32 R80, R20.reuse, R32, R80 ;  /* 0x000000201450723c */ /* 0x048fe80000001850 */
[----:B------:R-:W-:Y:S01]  /*11da0*/  FADD.FTZ R5, R177, R0 ;  /* 0x00000000b1057221 */ /* 0x000fe20000010000 */
[----:B------:R-:W-:Y:S03]  /*11db0*/  MOV R0, R3 ;  /* 0x0000000300007202 */ /* 0x000fe60000000f00 */
[C---:B------:R-:W-:Y:S01]  /*11dc0*/  HMMA.16816.F32 R84, R20.reuse, R34, R84 ;  /* 0x000000221454723c */ /* 0x040fe20000001854 */
[----:B------:R-:W1:Y:S03]  /*11dd0*/  LDSM.16.MT88.4 R32, [R213+0x12000] ;  /* 0x01200000d520783b */ /* 0x000e660000004200 */
[----:B------:R-:W-:Y:S04]  /*11de0*/  FADD.FTZ R5, R178, R5 ;  /* 0x00000005b2057221 */ /* 0x000fe80000010000 */
[C---:B----4-:R-:W-:Y:S08]  /*11df0*/  HMMA.16816.F32 R88, R20.reuse, R36, R88 ;  /* 0x000000241458723c */ /* 0x050ff00000001858 */
[C---:B------:R-:W-:Y:S01]  /*11e00*/  HMMA.16816.F32 R92, R20.reuse, R38, R92 ;  /* 0x00000026145c723c */ /* 0x040fe2000000185c */
[----:B------:R-:W3:Y:S07]  /*11e10*/  LDSM.16.MT88.4 R36, [R216+0xe800] ;  /* 0x00e80000d824783b */ /* 0x000eee0000004200 */
[C---:B------:R-:W-:Y:S08]  /*11e20*/  HMMA.16816.F32 R96, R20.reuse, R24, R96 ;  /* 0x000000181460723c */ /* 0x040ff00000001860 */
[C---:B------:R-:W-:Y:S01]  /*11e30*/  HMMA.16816.F32 R100, R20.reuse, R26, R100 ;  /* 0x0000001a1464723c */ /* 0x040fe20000001864 */
[----:B------:R-:W4:Y:S07]  /*11e40*/  LDSM.16.MT88.4 R24, [R213+0xe800] ;  /* 0x00e80000d518783b */ /* 0x000f2e0000004200 */
[C---:B-----5:R-:W-:Y:S08]  /*11e50*/  HMMA.16816.F32 R104, R20.reuse, R28, R104 ;  /* 0x0000001c1468723c */ /* 0x060ff00000001868 */
[C---:B------:R-:W-:Y:S01]  /*11e60*/  HMMA.16816.F32 R12, R20.reuse, R30, R12 ;  /* 0x0000001e140c723c */ /* 0x040fe2000000180c */
[----:B------:R-:W5:Y:S07]  /*11e70*/  LDSM.16.MT88.4 R28, [R212+0xe800] ;  /* 0x00e80000d41c783b */ /* 0x000f6e0000004200 */
[C---:B-1----:R-:W-:Y:S08]  /*11e80*/  HMMA.16816.F32 R108, R20.reuse, R32, R108 ;  /* 0x00000020146c723c */ /* 0x042ff0000000186c */
[C---:B------:R-:W-:Y:S01]  /*11e90*/  HMMA.16816.F32 R112, R20.reuse, R34, R112 ;  /* 0x000000221470723c */ /* 0x040fe20000001870 */
[----:B------:R-:W1:Y:S07]  /*11ea0*/  LDSM.16.MT88.4 R32, [R216+0x12800] ;  /* 0x01280000d820783b */ /* 0x000e6e0000004200 */
        /* <DEDUP_REMOVED lines=8> */
[----:B------:R-:W-:Y:S03]  /*11f30*/  F2FP.PACK_AB R23, R178, R177 ;  /* 0x000000b1b217723e */ /* 0x000fe600000000ff */
[----:B------:R-:W-:Y:S04]  /*11f40*/  FADD.FTZ R175, R175, R120 ;  /* 0x00000078afaf7221 */ /* 0x000fe80000010000 */
[C---:B---3--:R-:W-:Y:S03]  /*11f50*/  HMMA.16816.F32 R8, R20.reuse, R36, R8 ;  /* 0x000000241408723c */ /* 0x048fe60000001808 */
[----:B------:R-:W-:Y:S05]  /*11f60*/  FADD.FTZ R175, R176, R175 ;  /* 0x000000afb0af7221 */ /* 0x000fea0000010000 */
[C---:B------:R-:W-:Y:S01]  /*11f70*/  HMMA.16816.F32 R68, R20.reuse, R38, R68 ;  /* 0x000000261444723c */ /* 0x040fe20000001844 */
[----:B------:R-:W3:Y:S07]  /*11f80*/  LDSM.16.MT88.4 R36, [R214+0x12800] ;  /* 0x01280000d624783b */ /* 0x000eee0000004200 */
[C---:B------:R-:W-:Y:S08]  /*11f90*/  HMMA.16816.F32 R72, R20.reuse, R44, R72 ;  /* 0x0000002c1448723c */ /* 0x040ff00000001848 */
[C---:B------:R-:W-:Y:S01]  /*11fa0*/  HMMA.16816.F32 R76, R20.reuse, R46, R76 ;  /* 0x0000002e144c723c */ /* 0x040fe2000000184c */
[----:B------:R-:W-:Y:S07]  /*11fb0*/  LDSM.16.MT88.4 R44, [R213+0x13000] ;  /* 0x01300000d52c783b */ /* 0x000fee0000004200 */
[C---:B----4-:R-:W-:Y:S08]  /*11fc0*/  HMMA.16816.F32 R80, R20.reuse, R24, R80 ;  /* 0x000000181450723c */ /* 0x050ff00000001850 */
        /* <DEDUP_REMOVED lines=8> */
[C---:B---3--:R-:W-:Y:S08]  /*12050*/  HMMA.16816.F32 R104, R20.reuse, R36, R104 ;  /* 0x000000241468723c */ /* 0x048ff00000001868 */
[C---:B------:R-:W-:Y:S01]  /*12060*/  HMMA.16816.F32 R12, R20.reuse, R38, R12 ;  /* 0x00000026140c723c */ /* 0x040fe2000000180c */
[----:B------:R-:W-:Y:S07]  /*12070*/  LDSM.16.MT88.4 R36, [R212+0xf000] ;  /* 0x00f00000d424783b */ /* 0x000fee0000004200 */
[C---:B----4-:R-:W-:Y:S08]  /*12080*/  HMMA.16816.F32 R108, R20.reuse, R24, R108 ;  /* 0x00000018146c723c */ /* 0x050ff0000000186c */
[C---:B------:R-:W-:Y:S01]  /*12090*/  HMMA.16816.F32 R112, R20.reuse, R26, R112 ;  /* 0x0000001a1470723c */ /* 0x040fe20000001870 */
[----:B------:R-:W3:Y:S07]  /*120a0*/  LDSM.16.MT88.4 R24, [R214+0xf000] ;  /* 0x00f00000d618783b */ /* 0x000eee0000004200 */
[C---:B-----5:R-:W-:Y:S08]  /*120b0*/  HMMA.16816.F32 R16, R20.reuse, R28, R16 ;  /* 0x0000001c1410723c */ /* 0x060ff00000001810 */
[----:B------:R-:W-:Y:S01]  /*120c0*/  HMMA.16816.F32 R116, R20, R30, R116 ;  /* 0x0000001e1474723c */ /* 0x000fe20000001874 */
[----:B------:R-:W4:Y:S06]  /*120d0*/  LDSM.16.MT88.4 R28, [R213+0xf000] ;  /* 0x00f00000d51c783b */ /* 0x000f2c0000004200 */
        /* <DEDUP_REMOVED lines=9> */
[C---:B-1----:R-:W-:Y:S03]  /*12170*/  HMMA.16816.F32 R8, R20.reuse, R32, R8 ;  /* 0x000000201408723c */ /* 0x042fe60000001808 */
[----:B------:R-:W-:Y:S02]  /*12180*/  FADD.FTZ R58, R58, R55 ;  /* 0x000000373a3a7221 */ /* 0x000fe40000010000 */
[----:B------:R-:W-:Y:S02]  /*12190*/  FADD.FTZ R57, R57, R56 ;  /* 0x0000003839397221 */ /* 0x000fe40000010000 */
[----:B------:R-:W-:Y:S01]  /*121a0*/  FADD.FTZ R59, R59, R58 ;  /* 0x0000003a3b3b7221 */ /* 0x000fe20000010000 */
[C---:B------:R-:W-:Y:S01]  /*121b0*/  HMMA.16816.F32 R68, R20.reuse, R34, R68 ;  /* 0x000000221444723c */ /* 0x040fe20000001844 */
[----:B------:R-:W1:Y:S07]  /*121c0*/  LDSM.16.MT88.4 R32, [R216+0x13000] ;  /* 0x01300000d820783b */ /* 0x000e6e0000004200 */
[C---:B---3--:R-:W-:Y:S08]  /*121d0*/  HMMA.16816.F32 R72, R20.reuse, R24, R72 ;  /* 0x000000181448723c */ /* 0x048ff00000001848 */
[C---:B------:R-:W-:Y:S01]  /*121e0*/  HMMA.16816.F32 R76, R20.reuse, R26, R76 ;  /* 0x0000001a144c723c */ /* 0x040fe2000000184c */
[----:B------:R-:W3:Y:S07]  /*121f0*/  LDSM.16.MT88.4 R24, [R216+0xf800] ;  /* 0x00f80000d818783b */ /* 0x000eee0000004200 */
[C---:B----4-:R-:W-:Y:S08]  /*12200*/  HMMA.16816.F32 R80, R20.reuse, R28, R80 ;  /* 0x0000001c1450723c */ /* 0x050ff00000001850 */
[C---:B------:R-:W-:Y:S01]  /*12210*/  HMMA.16816.F32 R84, R20.reuse, R30, R84 ;  /* 0x0000001e1454723c */ /* 0x040fe20000001854 */
[----:B------:R-:W4:Y:S07]  /*12220*/  LDSM.16.MT88.4 R28, [R214+0xf800] ;  /* 0x00f80000d61c783b */ /* 0x000f2e0000004200 */
[C---:B------:R-:W-:Y:S08]  /*12230*/  HMMA.16816.F32 R88, R20.reuse, R36, R88 ;  /* 0x000000241458723c */ /* 0x040ff00000001858 */
[C---:B------:R-:W-:Y:S08]  /*12240*/  HMMA.16816.F32 R92, R20.reuse, R38, R92 ;  /* 0x00000026145c723c */ /* 0x040ff0000000185c */
[C---:B-1----:R-:W-:Y:S08]  /*12250*/  HMMA.16816.F32 R96, R20.reuse, R32, R96 ;  /* 0x000000201460723c */ /* 0x042ff00000001860 */
[C---:B------:R-:W-:Y:S01]  /*12260*/  HMMA.16816.F32 R100, R20.reuse, R34, R100 ;  /* 0x000000221464723c */ /* 0x040fe20000001864 */
[----:B------:R-:W1:Y:S07]  /*12270*/  LDSM.16.MT88.4 R32, [R213+0xf800] ;  /* 0x00f80000d520783b */ /* 0x000e6e0000004200 */
        /* <DEDUP_REMOVED lines=11> */
[----:B--2---:R-:W-:Y:S01]  /*12330*/  F2FP.PACK_AB R23, R151, R66 ;  /* 0x000000429717723e */ /* 0x004fe200000000ff */
[----:B------:R-:W-:Y:S02]  /*12340*/  FADD.FTZ R61, R61, R60 ;  /* 0x0000003c3d3d7221 */ /* 0x000fe40000010000 */
[----:B------:R-:W-:Y:S02]  /*12350*/  FADD.FTZ R63, R63, R62 ;  /* 0x0000003e3f3f7221 */ /* 0x000fe40000010000 */
[----:B------:R-:W-:Y:S02]  /*12360*/  FADD.FTZ R64, R64, R61 ;  /* 0x0000003d40407221 */ /* 0x000fe40000010000 */
[C---:B---3--:R-:W-:Y:S01]  /*12370*/  HMMA.16816.F32 R128, R20.reuse, R24, R8 ;  /* 0x000000181480723c */ /* 0x048fe20000001808 */
[----:B------:R-:W2:Y:S02]  /*12380*/  LDSM.16.MT88.4 R8, [R212+0xf800] ;  /* 0x00f80000d408783b */ /* 0x000ea40000004200 */
[----:B------:R-:W-:Y:S02]  /*12390*/  FADD.FTZ R66, R66, R63 ;  /* 0x0000003f42427221 */ /* 0x000fe40000010000 */
[----:B------:R-:W-:Y:S02]  /*123a0*/  FADD.FTZ R241, R65, R64 ;  /* 0x0000004041f17221 */ /* 0x000fe40000010000 */
[----:B------:R-:W-:Y:S01]  /*123b0*/  FADD.FTZ R239, R151, R66 ;  /* 0x0000004297ef7221 */ /* 0x000fe20000010000 */
[C---:B------:R-:W-:Y:S01]  /*123c0*/  HMMA.16816.F32 R68, R20.reuse, R26, R68 ;  /* 0x0000001a1444723c */ /* 0x040fe20000001844 */
[----:B------:R-:W3:Y:S07]  /*123d0*/  LDSM.16.MT88.4 R24, [R216+0x13800] ;  /* 0x01380000d818783b */ /* 0x000eee0000004200 */
[C---:B----4-:R-:W-:Y:S08]  /*123e0*/  HMMA.16816.F32 R72, R20.reuse, R28, R72 ;  /* 0x0000001c1448723c */ /* 0x050ff00000001848 */
[C---:B------:R-:W-:Y:S08]  /*123f0*/  HMMA.16816.F32 R76, R20.reuse, R30, R76 ;  /* 0x0000001e144c723c */ /* 0x040ff0000000184c */
[C---:B-1----:R-:W-:Y:S08]  /*12400*/  HMMA.16816.F32 R80, R20.reuse, R32, R80 ;  /* 0x000000201450723c */ /* 0x042ff00000001850 */
[C---:B------:R-:W-:Y:S08]  /*12410*/  HMMA.16816.F32 R84, R20.reuse, R34, R84 ;  /* 0x000000221454723c */ /* 0x040ff00000001854 */
[C---:B--2---:R-:W-:Y:S08]  /*12420*/  HMMA.16816.F32 R88, R20.reuse, R8, R88 ;  /* 0x000000081458723c */ /* 0x044ff00000001858 */
[C---:B------:R-:W-:Y:S01]  /*12430*/  HMMA.16816.F32 R92, R20.reuse, R10, R92 ;  /* 0x0000000a145c723c */ /* 0x040fe2000000185c */
[----:B------:R-:W1:Y:S07]  /*12440*/  LDSM.16.MT88.4 R8, [R213+0x13800] ;  /* 0x01380000d508783b */ /* 0x000e6e0000004200 */
[C---:B---3--:R-:W-:Y:S08]  /*12450*/  HMMA.16816.F32 R96, R20.reuse, R24, R96 ;  /* 0x000000181460723c */ /* 0x048ff00000001860 */
        /* <DEDUP_REMOVED lines=9> */
.L_x_1515:
[----:B------:R-:W1:Y:S01]  /*124f0*/  SHFL.BFLY PT, R2, R239, 0x2, 0x1f ;  /* 0x0c401f00ef027f89 */ /* 0x000e6200000e0000 */
[----:B------:R-:W-:Y:S01]  /*12500*/  MOV R8, 0x3f800000 ;  /* 0x3f80000000087802 */ /* 0x000fe20000000f00 */
[----:B------:R-:W-:Y:S01]  /*12510*/  BSSY B0, `(.L_x_1520) ;  /* 0x00000de000007945 */ /* 0x000fe20003800000 */
[----:B------:R-:W-:Y:S01]  /*12520*/  MOV R7, 0x3f800000 ;  /* 0x3f80000000077802 */ /* 0x000fe20000000f00 */
[----:B------:R-:W2:Y:S04]  /*12530*/  SHFL.BFLY PT, R0, R241, 0x2, 0x1f ;  /* 0x0c401f00f1007f89 */ /* 0x000ea800000e0000 */
[----:B------:R-:W-:Y:S01]  /*12540*/  BAR.SYNC.DEFER_BLOCKING 0x0 ;  /* 0x0000000000007b1d */ /* 0x000fe20000010000 */
[----:B-1----:R-:W-:-:S05]  /*12550*/  FADD.FTZ R9, R2, R239 ;  /* 0x000000ef02097221 */ /* 0x002fca0000010000 */
[----:B------:R-:W1:Y:S01]  /*12560*/  S2R R2, SR_TID.X ;  /* 0x0000000000027919 */ /* 0x000e620000002100 */
[----:B--2---:R-:W-:-:S03]  /*12570*/  FADD.FTZ R0, R0, R241 ;  /* 0x000000f100007221 */ /* 0x004fc60000010000 */
[----:B------:R-:W2:Y:S04]  /*12580*/  SHFL.BFLY PT, R4, R9, 0x1, 0x1f ;  /* 0x0c201f0009047f89 */ /* 0x000ea800000e0000 */
[----:B------:R-:W3:Y:S01]  /*12590*/  SHFL.BFLY PT, R5, R0, 0x1, 0x1f ;  /* 0x0c201f0000057f89 */ /* 0x000ee200000e0000 */
[----:B-1----:R-:W-:-:S04]  /*125a0*/  SHF.R.S32.HI R11, RZ, 0x1f, R2 ;  /* 0x0000001fff0b7819 */ /* 0x002fc80000011402 */
[----:B------:R-:W-:Y:S01]  /*125b0*/  LEA.HI R15, R11, R2, RZ, 0x2 ;  /* 0x000000020b0f7211 */ /* 0x000fe200078f10ff */
[----:B--2---:R-:W-:-:S03]  /*125c0*/  FADD.FTZ R4, R9, R4 ;  /* 0x0000000409047221 */ /* 0x004fc60000010000 */
[----:B------:R-:W-:Y:S01]  /*125d0*/  SHF.R.S32.HI R13, RZ, 0x2, R15 ;  /* 0x00000002ff0d7819 */ /* 0x000fe2000001140f */
[----:B---3--:R-:W-:Y:S01]  /*125e0*/  FADD.FTZ R5, R0, R5 ;  /* 0x0000000500057221 */ /* 0x008fe20000010000 */
[----:B------:R-:W-:Y:S02]  /*125f0*/  SHF.R.S32.HI R6, RZ, 0x1f, R15 ;  /* 0x0000001fff067819 */ /* 0x000fe4000001140f */
[----:B------:R-:W-:Y:S02]  /*12600*/  LOP3.LUT R15, R15, 0x1ffffffc, RZ, 0xc0, !PT ;  /* 0x1ffffffc0f0f7812 */ /* 0x000fe400078ec0ff */
[-C--:B------:R-:W-:Y:S02]  /*12610*/  LEA.HI R0, R11, R2.reuse, RZ, 0x5 ;  /* 0x000000020b007211 */ /* 0x080fe400078f28ff */
[----:B------:R-:W-:Y:S02]  /*12620*/  IADD3 R10, -R15, R2, RZ ;  /* 0x000000020f0a7210 */ /* 0x000fe40007ffe1ff */
[----:B------:R-:W-:-:S02]  /*12630*/  SHF.R.S32.HI R9, RZ, 0x5, R0 ;  /* 0x00000005ff097819 */ /* 0x000fc40000011400 */
[----:B------:R-:W-:Y:S02]  /*12640*/  LEA.HI R6, R6, R13, RZ, 0x3 ;  /* 0x0000000d06067211 */ /* 0x000fe400078f18ff */
[----:B------:R-:W-:Y:S02]  /*12650*/  LEA R9, R9, R10, 0x9 ;  /* 0x0000000a09097211 */ /* 0x000fe400078e48ff */
[----:B------:R-:W1:Y:S01]  /*12660*/  S2R R10, SR_TID.X ;  /* 0x00000000000a7919 */ /* 0x000e620000002100 */
[----:B------:R-:W-:Y:S02]  /*12670*/  LOP3.LUT R6, R6, 0xfffffff8, RZ, 0xc0, !PT ;  /* 0xfffffff806067812 */ /* 0x000fe400078ec0ff */
[----:B------:R-:W-:Y:S02]  /*12680*/  LEA.HI R11, R11, R2, RZ, 0x4 ;  /* 0x000000020b0b7211 */ /* 0x000fe400078f20ff */
[----:B------:R-:W-:Y:S02]  /*12690*/  IADD3 R6, R13, -R6, RZ ;  /* 0x800000060d067210 */ /* 0x000fe40007ffe0ff */
[----:B------:R-:W-:-:S02]  /*126a0*/  FSETP.NE.FTZ.AND P4, PT, R5, RZ, PT ;  /* 0x000000ff0500720b */ /* 0x000fc40003f95000 */
[----:B------:R-:W-:Y:S02]  /*126b0*/  FSETP.NE.FTZ.AND P3, PT, R4, RZ, PT ;  /* 0x000000ff0400720b */ /* 0x000fe40003f75000 */
[----:B------:R-:W-:Y:S02]  /*126c0*/  LOP3.LUT R11, R11, 0xfffffff0, RZ, 0xc0, !PT ;  /* 0xfffffff00b0b7812 */ /* 0x000fe400078ec0ff */
[C---:B------:R-:W-:Y:S02]  /*126d0*/  LOP3.LUT R15, R6.reuse, 0x1, RZ, 0xc0, !PT ;  /* 0x00000001060f7812 */ /* 0x040fe400078ec0ff */
[----:B------:R-:W-:Y:S02]  /*126e0*/  IADD3 R11, -R11, R2, RZ ;  /* 0x000000020b0b7210 */ /* 0x000fe40007ffe1ff */
[----:B------:R-:W-:Y:S02]  /*126f0*/  ISETP.NE.U32.AND P0, PT, R15, 0x1, PT ;  /* 0x000000010f00780c */ /* 0x000fe40003f05070 */
[----:B------:R-:W-:Y:S01]  /*12700*/  LEA.HI R16, R11, R11, RZ, 0x1 ;  /* 0x0000000b0b107211 */ /* 0x000fe200078f08ff */
[----:B------:R-:W2:Y:S01]  /*12710*/  @P4 MUFU.RCP R8, R5 ;  /* 0x0000000500084308 */ /* 0x000ea20000001000 */
[----:B------:R-:W-:-:S02]  /*12720*/  SHF.L.U32 R18, R6, 0x6, RZ ;  /* 0x0000000606127819 */ /* 0x000fc400000006ff */
[----:B------:R-:W-:Y:S02]  /*12730*/  SHF.L.U32 R15, R16, 0x2, RZ ;  /* 0x00000002100f7819 */ /* 0x000fe400000006ff */
[----:B-1----:R-:W-:Y:S02]  /*12740*/  SHF.R.S32.HI R13, RZ, 0x1f, R10 ;  /* 0x0000001fff0d7819 */ /* 0x002fe4000001140a */
[----:B------:R-:W-:Y:S01]  /*12750*/  LOP3.LUT R18, R18, 0x1c0, RZ, 0xc0, !PT ;  /* 0x000001c012127812 */ /* 0x000fe200078ec0ff */
[----:B------:R-:W1:Y:S01]  /*12760*/  @P3 MUFU.RCP R7, R4 ;  /* 0x0000000400073308 */ /* 0x000e620000001000 */
[----:B------:R-:W-:Y:S02]  /*12770*/  LEA.HI R12, R13, R10, RZ, 0x4 ;  /* 0x0000000a0d0c7211 */ /* 0x000fe400078f20ff */
[----:B------:R-:W-:Y:S02]  /*12780*/  LOP3.LUT R16, R16, 0xffffffe, RZ, 0xc0, !PT ;  /* 0x0ffffffe10107812 */ /* 0x000fe400078ec0ff */
[----:B------:R-:W-:-:S02]  /*12790*/  SHF.R.S32.HI R12, RZ, 0x4, R12 ;  /* 0x00000004ff0c7819 */ /* 0x000fc4000001140c */
[----:B------:R-:W-:Y:S01]  /*127a0*/  LEA.HI R18, R18, R18, RZ, 0x1d ;  /* 0x0000001212127211 */ /* 0x000fe200078fe8ff */
[----:B--2---:R-:W-:Y:S01]  /*127b0*/  FMUL.FTZ R128, R8, R128 ;  /* 0x0000008008807220 */ /* 0x004fe20000410000 */
[----:B------:R-:W-:Y:S01]  /*127c0*/  SHF.L.U32 R14, R12, 0x6, RZ ;  /* 0x000000060c0e7819 */ /* 0x000fe200000006ff */
[----:B------:R-:W-:Y:S01]  /*127d0*/  FMUL.FTZ R129, R8, R129 ;  /* 0x0000008108817220 */ /* 0x000fe20000410000 */
[----:B------:R-:W-:Y:S01]  /*127e0*/  R2P PR, R6, 0x6 ;  /* 0x0000000606007804 */ /* 0x000fe20000000000 */
[----:B------:R-:W-:Y:S01]  /*127f0*/  FMUL.FTZ R68, R8, R68 ;  /* 0x0000004408447220 */ /* 0x000fe20000410000 */
[----:B------:R-:W-:Y:S01]  /*12800*/  LOP3.LUT R14, R14, 0x1c0, RZ, 0xc0, !PT ;  /* 0x000001c00e0e7812 */ /* 0x000fe200078ec0ff */
[C---:B------:R-:W-:Y:S01]  /*12810*/  FMUL.FTZ R69, R8.reuse, R69 ;  /* 0x0000004508457220 */ /* 0x040fe20000410000 */
[----:B------:R-:W-:Y:S01]  /*12820*/  LEA R9, R9, R18, 0x1 ;  /* 0x0000001209097211 */ /* 0x000fe200078e08ff */
[----:B------:R-:W-:Y:S01]  /*12830*/  FMUL.FTZ R72, R8, R72 ;  /* 0x0000004808487220 */ /* 0x000fe20000410000 */
[----:B------:R-:W-:Y:S01]  /*12840*/  LOP3.LUT R15, R14, 0x38, R15, 0xf8, !PT ;  /* 0x000000380e0f7812 */ /* 0x000fe200078ef80f */
[C---:B------:R-:W-:Y:S01]  /*12850*/  FMUL.FTZ R73, R8.reuse, R73 ;  /* 0x0000004908497220 */ /* 0x040fe20000410000 */
[----:B------:R-:W-:Y:S01]  /*12860*/  SHF.R.U32.HI R14, RZ, 0x3, R14 ;  /* 0x00000003ff0e7819 */ /* 0x000fe2000001160e */
[C---:B------:R-:W-:Y:S01]  /*12870*/  FMUL.FTZ R76, R8.reuse, R76 ;  /* 0x0000004c084c7220 */ /* 0x040fe20000410000 */
[----:B------:R-:W-:Y:S01]  /*12880*/  STS.64 [R9.X4], R128 ;  /* 0x0000008009007388 */ /* 0x000fe20000004a00 */
[C---:B------:R-:W-:Y:S01]  /*12890*/  FMUL.FTZ R77, R8.reuse, R77 ;  /* 0x0000004d084d7220 */ /* 0x040fe20000410000 */
[----:B------:R-:W-:Y:S01]  /*128a0*/  LOP3.LUT R14, R15, R14, RZ, 0x3c, !PT ;  /* 0x0000000e0f0e7212 */ /* 0x000fe200078e3cff */
[C---:B------:R-:W-:Y:S01]  /*128b0*/  FMUL.FTZ R80, R8.reuse, R80 ;  /* 0x0000005008507220 */ /* 0x040fe20000410000 */
[----:B------:R-:W-:Y:S01]  /*128c0*/  IADD3 R15, R11, -R16, RZ ;  /* 0x800000100b0f7210 */ /* 0x000fe20007ffe0ff */
[C---:B------:R-:W-:Y:S01]  /*128d0*/  FMUL.FTZ R81, R8.reuse, R81 ;  /* 0x0000005108517220 */ /* 0x040fe20000410000 */
[----:B------:R-:W-:Y:S01]  /*128e0*/  LEA.HI R13, R13, R10, RZ, 0x5 ;  /* 0x0000000a0d0d7211 */ /* 0x000fe200078f28ff */
[C---:B------:R-:W-:Y:S01]  /*128f0*/  FMUL.FTZ R84, R8.reuse, R84 ;  /* 0x0000005408547220 */ /* 0x040fe20000410000 */
[----:B------:R-:W-:Y:S01]  /*12900*/  LEA R6, R15, R14, 0x2 ;  /* 0x0000000e0f067211 */ /* 0x000fe200078e10ff */
[C---:B------:R-:W-:Y:S01]  /*12910*/  FMUL.FTZ R85, R8.reuse, R85 ;  /* 0x0000005508557220 */ /* 0x040fe20000410000 */
[----:B------:R-:W-:Y:S01]  /*12920*/  MOV R14, 0x80 ;  /* 0x00000080000e7802 */ /* 0x000fe20000000f00 */
[C---:B------:R-:W-:Y:S01]  /*12930*/  FMUL.FTZ R88, R8.reuse, R88 ;  /* 0x0000005808587220 */ /* 0x040fe20000410000 */
[----:B------:R-:W2:Y:S01]  /*12940*/  @P4 MUFU.LG2 R5, R5 ;  /* 0x0000000500054308 */ /* 0x000ea20000000c00 */
[----:B------:R-:W-:Y:S01]  /*12950*/  FMUL.FTZ R89, R8, R89 ;  /* 0x0000005908597220 */ /* 0x000fe20000410000 */
[----:B------:R-:W-:Y:S01]  /*12960*/  SEL R14, R14, 0xffffff80, !P2 ;  /* 0xffffff800e0e7807 */ /* 0x000fe20005000000 */
[----:B------:R-:W-:-:S02]  /*12970*/  FMUL.FTZ R92, R8, R92 ;  /* 0x0000005c085c7220 */ /* 0x000fc40000410000 */
[C---:B------:R-:W-:Y:S02]  /*12980*/  FMUL.FTZ R93, R8.reuse, R93 ;  /* 0x0000005d085d7220 */ /* 0x040fe40000410000 */
[C---:B------:R-:W-:Y:S01]  /*12990*/  FMUL.FTZ R96, R8.reuse, R96 ;  /* 0x0000006008607220 */ /* 0x040fe20000410000 */
[----:B------:R-:W3:Y:S01]  /*129a0*/  @P3 MUFU.LG2 R4, R4 ;  /* 0x0000000400043308 */ /* 0x000ee20000000c00 */
[C---:B------:R-:W-:Y:S02]  /*129b0*/  FMUL.FTZ R97, R8.reuse, R97 ;  /* 0x0000006108617220 */ /* 0x040fe40000410000 */
[C---:B------:R-:W-:Y:S02]  /*129c0*/  FMUL.FTZ R100, R8.reuse, R100 ;  /* 0x0000006408647220 */ /* 0x040fe40000410000 */
[C---:B------:R-:W-:Y:S02]  /*129d0*/  FMUL.FTZ R101, R8.reuse, R101 ;  /* 0x0000006508657220 */ /* 0x040fe40000410000 */
[----:B------:R-:W-:-:S02]  /*129e0*/  FMUL.FTZ R104, R8, R104 ;  /* 0x0000006808687220 */ /* 0x000fc40000410000 */
[C---:B------:R-:W-:Y:S02]  /*129f0*/  FMUL.FTZ R105, R8.reuse, R105 ;  /* 0x0000006908697220 */ /* 0x040fe40000410000 */
[C---:B------:R-:W-:Y:S02]  /*12a00*/  FMUL.FTZ R124, R8.reuse, R124 ;  /* 0x0000007c087c7220 */ /* 0x040fe40000410000 */
        /* <DEDUP_REMOVED lines=8> */
[----:B------:R-:W-:Y:S01]  /*12a90*/  FMUL.FTZ R117, R8, R117 ;  /* 0x0000007508757220 */ /* 0x000fe20000410000 */
[----:B------:R-:W-:Y:S01]  /*12aa0*/  MOV R8, 0x40 ;  /* 0x0000004000087802 */ /* 0x000fe20000000f00 */
[----:B-1----:R-:W-:-:S02]  /*12ab0*/  FMUL.FTZ R131, R7, R131 ;  /* 0x0000008307837220 */ /* 0x002fc40000410000 */
[C---:B------:R-:W-:Y:S01]  /*12ac0*/  FMUL.FTZ R130, R7.reuse, R130 ;  /* 0x0000008207827220 */ /* 0x040fe20000410000 */
[----:B------:R-:W-:Y:S01]  /*12ad0*/  SEL R8, R8, 0xffffffc0, !P1 ;  /* 0xffffffc008087807 */ /* 0x000fe20004800000 */
[C---:B------:R-:W-:Y:S02]  /*12ae0*/  FMUL.FTZ R71, R7.reuse, R71 ;  /* 0x0000004707477220 */ /* 0x040fe40000410000 */
[C---:B------:R-:W-:Y:S01]  /*12af0*/  FMUL.FTZ R70, R7.reuse, R70 ;  /* 0x0000004607467220 */ /* 0x040fe20000410000 */
[----:B------:R-:W-:Y:S01]  /*12b00*/  STS.64 [R9.X4+0x800], R130 ;  /* 0x0008008209007388 */ /* 0x000fe20000004a00 */
        /* <DEDUP_REMOVED lines=27> */
[----:B------:R-:W-:Y:S01]  /*12cc0*/  FMUL.FTZ R118, R7, R118 ;  /* 0x0000007607767220 */ /* 0x000fe20000410000 */
[----:B------:R-:W-:Y:S01]  /*12cd0*/  SHF.L.U32 R7, R9, 0x2, RZ ;  /* 0x0000000209077819 */ /* 0x000fe200000006ff */
[----:B--2---:R-:W-:Y:S02]  /*12ce0*/  @P4 FMUL.FTZ R5, R5, 0.69314718246459960938 ;  /* 0x3f31721805054820 */ /* 0x004fe40000410000 */
[----:B---3--:R-:W-:Y:S01]  /*12cf0*/  @P3 FMUL.FTZ R4, R4, 0.69314718246459960938 ;  /* 0x3f31721804043820 */ /* 0x008fe20000410000 */
[C---:B------:R-:W-:Y:S02]  /*12d00*/  IADD3 R16, R7.reuse, -0x20, RZ ;  /* 0xffffffe007107810 */ /* 0x040fe40007ffe0ff */
[C---:B------:R-:W-:Y:S02]  /*12d10*/  @P0 IADD3 R16, R7.reuse, 0x20, RZ ;  /* 0x0000002007100810 */ /* 0x040fe40007ffe0ff */
[C---:B------:R-:W-:Y:S02]  /*12d20*/  IADD3 R15, R7.reuse, R8, RZ ;  /* 0x00000008070f7210 */ /* 0x040fe40007ffe0ff */
[----:B------:R-:W-:Y:S01]  /*12d30*/  IADD3 R18, R7, R14, RZ ;  /* 0x0000000e07127210 */ /* 0x000fe20007ffe0ff */
[----:B------:R-:W-:Y:S01]  /*12d40*/  STS.64 [R16], R68 ;  /* 0x0000004410007388 */ /* 0x000fe20000000a00 */
[----:B------:R-:W-:-:S02]  /*12d50*/  IADD3 R17, R8, R16, RZ ;  /* 0x0000001008117210 */ /* 0x000fc40007ffe0ff */
[----:B------:R-:W-:Y:S01]  /*12d60*/  IADD3 R19, R14, R16, RZ ;  /* 0x000000100e137210 */ /* 0x000fe20007ffe0ff */
[----:B------:R-:W1:Y:S01]  /*12d70*/  S2R R7, SR_CTAID.Y ;  /* 0x0000000000077919 */ /* 0x000e620000002600 */
[-C--:B------:R-:W-:Y:S02]  /*12d80*/  IADD3 R20, R15, R14.reuse, RZ ;  /* 0x0000000e0f147210 */ /* 0x080fe40007ffe0ff */
[----:B------:R-:W-:Y:S01]  /*12d90*/  IADD3 R14, R17, R14, RZ ;  /* 0x0000000e110e7210 */ /* 0x000fe20007ffe0ff */
[----:B------:R-:W-:Y:S04]  /*12da0*/  STS.64 [R16+0x800], R70 ;  /* 0x0008004610007388 */ /* 0x000fe80000000a00 */
[----:B------:R-:W-:Y:S04]  /*12db0*/  STS.64 [R15], R72 ;  /* 0x000000480f007388 */ /* 0x000fe80000000a00 */
        /* <DEDUP_REMOVED lines=11> */
[----:B------:R-:W-:Y:S04]  /*12e70*/  STS.64 [R9.X4+0x4000], R96 ;  /* 0x0040006009007388 */ /* 0x000fe80000004a00 */
[----:B------:R2:W-:Y:S04]  /*12e80*/  STS.64 [R9.X4+0x4800], R98 ;  /* 0x0048006209007388 */ /* 0x0005e80000004a00 */
[----:B------:R-:W-:Y:S04]  /*12e90*/  STS.64 [R16+0x4000], R100 ;  /* 0x0040006410007388 */ /* 0x000fe80000000a00 */
[----:B------:R-:W-:Y:S04]  /*12ea0*/  STS.64 [R16+0x4800], R102 ;  /* 0x0048006610007388 */ /* 0x000fe80000000a00 */
[----:B------:R-:W-:Y:S04]  /*12eb0*/  STS.64 [R15+0x4000], R104 ;  /* 0x004000680f007388 */ /* 0x000fe80000000a00 */
[----:B------:R3:W-:Y:S04]  /*12ec0*/  STS.64 [R15+0x4800], R106 ;  /* 0x0048006a0f007388 */ /* 0x0007e80000000a00 */
[----:B------:R-:W-:Y:S04]  /*12ed0*/  STS.64 [R17+0x4000], R124 ;  /* 0x0040007c11007388 */ /* 0x000fe80000000a00 */
[----:B------:R-:W-:Y:S04]  /*12ee0*/  STS.64 [R17+0x4800], R126 ;  /* 0x0048007e11007388 */ /* 0x000fe80000000a00 */
[----:B--2---:R-:W2:Y:S04]  /*12ef0*/  S2R R9, SR_CTAID.Z ;  /* 0x0000000000097919 */ /* 0x004ea80000002700 */
[----:B------:R-:W-:Y:S04]  /*12f00*/  STS.64 [R18+0x4000], R108 ;  /* 0x0040006c12007388 */ /* 0x000fe80000000a00 */
[----:B------:R-:W-:Y:S04]  /*12f10*/  STS.64 [R18+0x4800], R110 ;  /* 0x0048006e12007388 */ /* 0x000fe80000000a00 */
[----:B------:R-:W-:Y:S01]  /*12f20*/  STS.64 [R19+0x4000], R112 ;  /* 0x0040007013007388 */ /* 0x000fe20000000a00 */
[----:B---3--:R-:W-:-:S03]  /*12f30*/  LOP3.LUT R15, R13, 0xffffffe0, RZ, 0xc0, !PT ;  /* 0xffffffe00d0f7812 */ /* 0x008fc600078ec0ff */
[----:B------:R-:W-:Y:S01]  /*12f40*/  STS.64 [R19+0x4800], R114 ;  /* 0x0048007213007388 */ /* 0x000fe20000000a00 */
[----:B------:R-:W-:Y:S02]  /*12f50*/  SHF.R.S32.HI R13, RZ, 0x5, R13 ;  /* 0x00000005ff0d7819 */ /* 0x000fe4000001140d */
[----:B------:R-:W-:Y:S01]  /*12f60*/  IADD3 R15, -R15, R10, RZ ;  /* 0x0000000a0f0f7210 */ /* 0x000fe20007ffe1ff */
[----:B------:R-:W3:Y:S01]  /*12f70*/  S2R R8, SR_CTAID.X ;  /* 0x0000000000087919 */ /* 0x000ee20000002500 */
[----:B------:R-:W-:-:S03]  /*12f80*/  SHF.R.S32.HI R10, RZ, 0x1f, R13 ;  /* 0x0000001fff0a7819 */ /* 0x000fc6000001140d */
[----:B------:R-:W-:Y:S01]  /*12f90*/  STS.64 [R20+0x4000], R120 ;  /* 0x0040007814007388 */ /* 0x000fe20000000a00 */
[----:B------:R-:W-:-:S03]  /*12fa0*/  LEA.HI R10, R10, R13, RZ, 0x2 ;  /* 0x0000000d0a0a7211 */ /* 0x000fc600078f10ff */
[----:B------:R-:W-:Y:S01]  /*12fb0*/  STS.64 [R20+0x4800], R122 ;  /* 0x0048007a14007388 */ /* 0x000fe20000000a00 */
[----:B------:R-:W-:-:S03]  /*12fc0*/  LOP3.LUT R10, R10, 0xfffffffc, RZ, 0xc0, !PT ;  /* 0xfffffffc0a0a7812 */ /* 0x000fc600078ec0ff */
[----:B------:R-:W-:Y:S01]  /*12fd0*/  STS.64 [R14+0x4000], R116 ;  /* 0x004000740e007388 */ /* 0x000fe20000000a00 */
[----:B------:R-:W-:-:S03]  /*12fe0*/  IADD3 R10, R13, -R10, RZ ;  /* 0x8000000a0d0a7210 */ /* 0x000fc60007ffe0ff */
[----:B------:R4:W-:Y:S04]  /*12ff0*/  STS.64 [R14+0x4800], R118 ;  /* 0x004800760e007388 */ /* 0x0009e80000000a00 */
[----:B------:R-:W-:Y:S01]  /*13000*/  BAR.SYNC.DEFER_BLOCKING 0x0 ;  /* 0x0000000000007b1d */ /* 0x000fe20000010000 */
[----:B---3--:R-:W-:Y:S02]  /*13010*/  SHF.L.U32 R8, R8, 0x6, RZ ;  /* 0x0000000608087819 */ /* 0x008fe400000006ff */
[----:B----4-:R-:W-:Y:S01]  /*13020*/  IADD3 R14, -R232, RZ, RZ ;  /* 0x000000ffe80e7210 */ /* 0x010fe20007ffe1ff */
[----:B-1----:R-:W-:Y:S01]  /*13030*/  IMAD R232, R7, c[0x0][0x210], R232 ;  /* 0x0000840007e87a24 */ /* 0x002fe200078e02e8 */
[----:B------:R-:W-:Y:S01]  /*13040*/  LOP3.LUT R7, R0, 0xffffffe0, RZ, 0xc0, !PT ;  /* 0xffffffe000077812 */ /* 0x000fe200078ec0ff */
[----:B------:R-:W1:Y:S01]  /*13050*/  LDS.128 R72, [R6.X4] ;  /* 0x0000000006487984 */ /* 0x000e620000004c00 */
[----:B------:R-:W-:Y:S01]  /*13060*/  SHF.R.S32.HI R0, RZ, 0x1f, R15 ;  /* 0x0000001fff007819 */ /* 0x000fe2000001140f */
[----:B--2---:R-:W-:Y:S01]  /*13070*/  IMAD R9, R14, c[0x0][0x1c0], R9 ;  /* 0x000070000e097a24 */ /* 0x004fe200078e0209 */
[----:B------:R-:W-:Y:S01]  /*13080*/  IADD3 R7, -R7, R2, RZ ;  /* 0x0000000207077210 */ /* 0x000fe20007ffe1ff */
[----:B------:R-:W2:Y:S01]  /*13090*/  LDS.128 R68, [R6.X4+0x800] ;  /* 0x0008000006447984 */ /* 0x000ea20000004c00 */
[----:B------:R-:W-:Y:S01]  /*130a0*/  LEA.HI R0, R0, R15, RZ, 0x2 ;  /* 0x0000000f00007211 */ /* 0x000fe200078f10ff */
[----:B------:R-:W-:Y:S01]  /*130b0*/  IMAD R9, R232, c[0x0][0x1c0], R9 ;  /* 0x00007000e8097a24 */ /* 0x000fe200078e0209 */
[----:B------:R-:W-:Y:S01]  /*130c0*/  LOP3.LUT P0, RZ, R7, 0x3, RZ, 0xc0, !PT ;  /* 0x0000000307ff7812 */ /* 0x000fe2000780c0ff */
[----:B------:R-:W3:Y:S01]  /*130d0*/  LDS.128 R64, [R6.X4+0x1000] ;  /* 0x0010000006407984 */ /* 0x000ee20000004c00 */
[----:B------:R-:W-:Y:S01]  /*130e0*/  SHF.L.U32 R14, R11, 0x2, RZ ;  /* 0x000000020b0e7819 */ /* 0x000fe200000006ff */
[----:B------:R-:W-:Y:S01]  /*130f0*/  IMAD R8, R9, c[0x0][0x214], R8 ;  /* 0x0000850009087a24 */ /* 0x000fe200078e0208 */
[----:B------:R-:W-:Y:S01]  /*13100*/  SHF.R.S32.HI R7, RZ, 0x2, R0 ;  /* 0x00000002ff077819 */ /* 0x000fe20000011400 */
[----:B------:R-:W4:Y:S01]  /*13110*/  LDS.128 R60, [R6.X4+0x1800] ;  /* 0x00180000063c7984 */ /* 0x000f220000004c00 */
[----:B------:R-:W-:Y:S01]  /*13120*/  MOV R2, 0xff800000 ;  /* 0xff80000000027802 */ /* 0x000fe20000000f00 */
[----:B------:R-:W-:Y:S01]  /*13130*/  @P4 FFMA.FTZ R2, R132, c[0x0][0x238], R5 ;  /* 0x00008e0084024a23 */ /* 0x000fe20000010005 */
[----:B------:R-:W-:Y:S01]  /*13140*/  SHF.R.S32.HI R15, RZ, 0x1f, R14 ;  /* 0x0000001fff0f7819 */ /* 0x000fe2000001140e */
[----:B------:R-:W1:Y:S01]  /*13150*/  LDS.128 R56, [R6.X4+0x2000] ;  /* 0x0020000006387984 */ /* 0x000e620000004c00 */
[----:B------:R-:W-:-:S03]  /*13160*/  LEA R7, R10, R7, 0x4 ;  /* 0x000000070a077211 */ /* 0x000fc600078e20ff */
[----:B------:R-:W1:Y:S04]  /*13170*/  LDS.128 R52, [R6.X4+0x2800] ;  /* 0x0028000006347984 */ /* 0x000e680000004c00 */
        /* <DEDUP_REMOVED lines=9> */
[----:B------:R5:W1:Y:S02]  /*13210*/  LDS.128 R76, [R6.X4+0x7800] ;  /* 0x00780000064c7984 */ /* 0x000a640000004c00 */
[----:B-----5:R-:W-:Y:S01]  /*13220*/  MOV R6, 0xff800000 ;  /* 0xff80000000067802 */ /* 0x020fe20000000f00 */
[----:B------:R-:W-:Y:S01]  /*13230*/  @P3 FFMA.FTZ R6, R3, c[0x0][0x238], R4 ;  /* 0x00008e0003063a23 */ /* 0x000fe20000010004 */
[----:B------:R-:W-:Y:S05]  /*13240*/  @P0 BRA `(.L_x_1521) ;  /* 0x000000a000000947 */ /* 0x000fea0003800000 */
[----:B--234-:R-:W-:Y:S02]  /*13250*/  IADD3 R4, R7, 0x8, RZ ;  /* 0x0000000807047810 */ /* 0x01cfe40007ffe0ff */
[----:B------:R-:W-:-:S02]  /*13260*/  SHF.R.S32.HI R3, RZ, 0x1f, R7 ;  /* 0x0000001fff037819 */ /* 0x000fc40000011407 */
[----:B------:R-:W-:Y:S02]  /*13270*/  IADD3 R0, P0, R8, R7, RZ ;  /* 0x0000000708007210 */ /* 0x000fe40007f1e0ff */
[-C--:B------:R-:W-:Y:S02]  /*13280*/  ISETP.GE.AND P2, PT, R7, R223.reuse, PT ;  /* 0x000000df0700720c */ /* 0x080fe40003f46270 */
[----:B------:R-:W-:Y:S02]  /*13290*/  ISETP.GE.AND P1, PT, R4, R223, PT ;  /* 0x000000df0400720c */ /* 0x000fe40003f26270 */
[----:B------:R-:W-:Y:S02]  /*132a0*/  LEA.HI.X.SX32 R3, R8, R3, 0x1, P0 ;  /* 0x0000000308037211 */ /* 0x000fe400000f0eff */
[----:B------:R-:W-:-:S04]  /*132b0*/  LEA R4, P0, R0, c[0x0][0x208], 0x2 ;  /* 0x0000820000047a11 */ /* 0x000fc800078010ff */
[----:B------:R-:W-:-:S05]  /*132c0*/  LEA.HI.X R5, R0, c[0x0][0x20c], R3, 0x2, P0 ;  /* 0x0000830000057a11 */ /* 0x000fca00000f1403 */
[----:B------:R2:W-:Y:S04]  /*132d0*/  @!P2 STG.E [R4.64], R2 ;  /* 0x000000020400a986 */ /* 0x0005e8000c10190e */
[----:B------:R2:W-:Y:S02]  /*132e0*/  @!P1 STG.E [R4.64+0x20], R6 ;  /* 0x0000200604009986 */ /* 0x0005e4000c10190e */
.L_x_1521:
[----:B--234-:R-:W-:Y:S05]  /*132f0*/  BSYNC B0 ;  /* 0x0000000000007941 */ /* 0x01cfea0003800000 */
.L_x_1520:
[C---:B------:R-:W-:Y:S01]  /*13300*/  IMAD.WIDE R4, R12.reuse, 0x80, R14 ;  /* 0x000000800c047825 */ /* 0x040fe200078e020e */
[----:B------:R-:W-:Y:S01]  /*13310*/  ISETP.GE.AND P1, PT, R12, R223, PT ;  /* 0x000000df0c00720c */ /* 0x000fe20003f26270 */
[----:B------:R-:W-:Y:S02]  /*13320*/  BSSY B0, `(.L_x_1522) ;  /* 0x000000d000007945 */ /* 0x000fe40003800000 */
[----:B------:R-:W-:-:S05]  /*13330*/  IMAD R0, R8, c[0x0][0x22c], RZ ;  /* 0x00008b0008007a24 */ /* 0x000fca00078e02ff */
        /* <DEDUP_REMOVED lines=8> */
[----:B-1----:R1:W-:Y:S04]  /*133c0*/  @!P0 STG.E.128 [R4.64+0x100], R40 ;  /* 0x0001002804008986 */ /* 0x0023e8000c101d0e */
[----:B------:R1:W-:Y:S04]  /*133d0*/  @!P1 STG.E.64 [R4.64], R72 ;  /* 0x0000004804009986 */ /* 0x0003e8000c101b0e */
[----:B------:R1:W-:Y:S02]  /*133e0*/  @!P1 STG.E.64 [R4.64+0x8], R74 ;  /* 0x0000084a04009986 */ /* 0x0003e4000c101b0e */
.L_x_1523:
[----:B------:R-:W-:Y:S05]  /*133f0*/  BSYNC B0 ;  /* 0x0000000000007941 */ /* 0x000fea0003800000 */
.L_x_1522:
[----:B------:R-:W-:Y:S01]  /*13400*/  IADD3 R2, R12, 0x8, RZ ;  /* 0x000000080c027810 */ /* 0x000fe20007ffe0ff */
[----:B------:R-:W-:Y:S03]  /*13410*/  BSSY B0, `(.L_x_1524) ;  /* 0x0000007000007945 */ /* 0x000fe60003800000 */
[----:B------:R-:W-:-:S13]  /*13420*/  ISETP.GE.AND P0, PT, R2, R223, PT ;  /* 0x000000df0200720c */ /* 0x000fda0003f06270 */
[----:B------:R-:W-:Y:S05]  /*13430*/  @P0 BRA `(.L_x_1525) ;  /* 0x0000004000000947 */ /* 0x000fea0003800000 */
[----:B------:R-:W-:Y:S02]  /*13440*/  ISETP.GE.AND P1, PT, R14, c[0x0][0x220], PT ;  /* 0x000088000e007a0c */ /* 0x000fe40003f26270 */
[----:B------:R-:W-:-:S11]  /*13450*/  ISETP.GE.AND P0, PT, R0, c[0x0][0x220], PT ;  /* 0x0000880000007a0c */ /* 0x000fd60003f06270 */
[----:B------:R2:W-:Y:S04]  /*13460*/  @!P1 STG.E.128 [R4.64+0x1000], R68 ;  /* 0x0010004404009986 */ /* 0x0005e8000c101d0e */
[----:B-1----:R2:W-:Y:S02]  /*13470*/  @!P0 STG.E.128 [R4.64+0x1100], R36 ;  /* 0x0011002404008986 */ /* 0x0025e4000c101d0e */
.L_x_1525:
[----:B------:R-:W-:Y:S05]  /*13480*/  BSYNC B0 ;  /* 0x0000000000007941 */ /* 0x000fea0003800000 */
.L_x_1524:
        /* <DEDUP_REMOVED lines=8> */
.L_x_1527:
[----:B------:R-:W-:Y:S05]  /*13510*/  BSYNC B0 ;  /* 0x0000000000007941 */ /* 0x000fea0003800000 */
.L_x_1526:
        /* <DEDUP_REMOVED lines=8> */
.L_x_1529:
[----:B------:R-:W-:Y:S05]  /*135a0*/  BSYNC B0 ;  /* 0x0000000000007941 */ /* 0x000fea0003800000 */
.L_x_1528:
[----:B------:R-:W-:Y:S01]  /*135b0*/  IADD3 R2, R12, 0x20, RZ ;  /* 0x000000200c027810 */ /* 0x000fe20007ffe0ff */
[----:B------:R-:W-:Y:S03]  /*135c0*/  BSSY B0, `(.L_x_1530) ;  /* 0x0000007000007945 */ /* 0x000fe60003800000 */
[----:B------:R-:W-:-:S13]  /*135d0*/  ISETP.GE.AND P0, PT, R2, R223, PT ;  /* 0x000000df0200720c */ /* 0x000fda0003f06270 */
[----:B------:R-:W-:Y:S05]  /*135e0*/  @P0 BRA `(.L_x_1531) ;  /* 0x0000004000000947 */ /* 0x000fea0003800000 */
[----:B------:R-:W-:Y:S02]  /*135f0*/  ISETP.GE.AND P1, PT, R14, c[0x0][0x220], PT ;  /* 0x000088000e007a0c */ /* 0x000fe40003f26270 */
[----:B------:R-:W-:-:S11]  /*13600*/  ISETP.GE.AND P0, PT, R0, c[0x0][0x220], PT ;  /* 0x0000880000007a0c */ /* 0x000fd60003f06270 */
[----:B-1----:R1:W-:Y:S04]  /*13610*/  @!P1 STG.E.128 [R4.64+0x4000], R56 ;  /* 0x0040003804009986 */ /* 0x0023e8000c101d0e */
[----:B------:R1:W-:Y:S02]  /*13620*/  @!P0 STG.E.128 [R4.64+0x4100], R24 ;  /* 0x0041001804008986 */ /* 0x0003e4000c101d0e */
.L_x_1531:
[----:B------:R-:W-:Y:S05]  /*13630*/  BSYNC B0 ;  /* 0x0000000000007941 */ /* 0x000fea0003800000 */
.L_x_1530:
        /* <DEDUP_REMOVED lines=8> */
.L_x_1533:
[----:B------:R-:W-:Y:S05]  /*136c0*/  BSYNC B0 ;  /* 0x0000000000007941 */ /* 0x000fea0003800000 */
.L_x_1532:
        /* <DEDUP_REMOVED lines=8> */
.L_x_1535:
[----:B------:R-:W-:Y:S05]  /*13750*/  BSYNC B0 ;  /* 0x0000000000007941 */ /* 0x000fea0003800000 */
.L_x_1534:
[----:B------:R-:W-:-:S04]  /*13760*/  IADD3 R12, R12, 0x38, RZ ;  /* 0x000000380c0c7810 */ /* 0x000fc80007ffe0ff */
[----:B------:R-:W-:-:S13]  /*13770*/  ISETP.GE.AND P0, PT, R12, R223, PT ;  /* 0x000000df0c00720c */ /* 0x000fda0003f06270 */
[----:B------:R-:W-:Y:S05]  /*13780*/  @P0 EXIT ;  /* 0x000000000000094d */ /* 0x000fea0003800000 */
[----:B------:R-:W-:-:S13]  /*13790*/  ISETP.GE.AND P0, PT, R14, c[0x0][0x220], PT ;  /* 0x000088000e007a0c */ /* 0x000fda0003f06270 */
[----:B-1----:R1:W-:Y:S01]  /*137a0*/  @!P0 STG.E.128 [R4.64+0x7000], R44 ;  /* 0x0070002c04008986 */ /* 0x0023e2000c101d0e */
[----:B------:R-:W-:-:S13]  /*137b0*/  ISETP.GE.AND P0, PT, R0, c[0x0][0x220], PT ;  /* 0x0000880000007a0c */ /* 0x000fda0003f06270 */
[----:B------:R-:W-:Y:S05]  /*137c0*/  @P0 EXIT ;  /* 0x000000000000094d */ /* 0x000fea0003800000 */
[----:B------:R-:W-:Y:S01]  /*137d0*/  STG.E.128 [R4.64+0x7100], R76 ;  /* 0x0071004c04007986 */ /* 0x000fe2000c101d0e */
[----:B------:R-:W-:Y:S05]  /*137e0*/  EXIT ;  /* 0x000000000000794d */ /* 0x000fea0003800000 */
.L_x_1536:
        /* <DEDUP_REMOVED lines=9> */
.L_x_8222:


//--------------------- .text._ZN5flash24flash_fwd_splitkv_kernelI23Flash_fwd_kernel_traitsILi128ELi64ELi128ELi4ELb0ELb0EN7cutlass6half_tE19Flash_kernel_traitsILi128ELi64ELi128ELi4ES3_EELb1ELb0ELb0ELb0ELb0ELb1ELb1ELb0EEEvNS_16Flash_fwd_paramsE --------------------------
	.section	.text._ZN5flash24flash_fwd_splitkv_kernelI23Flash_fwd_kernel_traitsILi128ELi64ELi128ELi4ELb0ELb0EN7cutlass6half_tE19Flash_kernel_traitsILi128ELi64ELi128ELi4ES3_EELb1ELb0ELb0ELb0ELb0ELb1ELb1ELb0EEEvNS_16Flash_fwd_paramsE,"ax",@progbits
	.sectioninfo	@"SHI_REGISTERS=255"
	.align	128
        .global         _ZN5flash24flash_fwd_splitkv_kernelI23Flash_fwd_kernel_traitsILi128ELi64ELi128ELi4ELb0ELb0EN7cutlass6half_tE19Flash_kernel_traitsILi128ELi64ELi128ELi4ES3_EELb1ELb0ELb0ELb0ELb0ELb1ELb1ELb0EEEvNS_16Flash_fwd_paramsE
        .type           _ZN5flash24flash_fwd_splitkv_kernelI23Flash_fwd_kernel_traitsILi128ELi64ELi128ELi4ELb0ELb0EN7cutlass6half_tE19Flash_kernel_traitsILi128ELi64ELi128ELi4ES3_EELb1ELb0ELb0ELb0ELb0ELb1ELb1ELb0EEEvNS_16Flash_fwd_paramsE,@function
        .size           _ZN5flash24flash_fwd_splitkv_kernelI23Flash_fwd_kernel_traitsILi128ELi64ELi128ELi4ELb0ELb0EN7cutlass6half_tE19Flash_kernel_traitsILi128ELi64ELi128ELi4ES3_EELb1ELb0ELb0ELb0ELb0ELb1ELb1ELb0EEEvNS_16Flash_fwd_paramsE,(.L_x_8223 - _ZN5flash24flash_fwd_splitkv_kernelI23Flash_fwd_kernel_traitsILi128ELi64ELi128ELi4ELb0ELb0EN7cutlass6half_tE19Flash_kernel_traitsILi128ELi64ELi128ELi4ES3_EELb1ELb0ELb0ELb0ELb0ELb1ELb1ELb0EEEvNS_16Flash_fwd_paramsE)
        .other          _ZN5flash24flash_fwd_splitkv_kernelI23Flash_fwd_kernel_traitsILi128ELi64ELi128ELi4ELb0ELb0EN7cutlass6half_tE19Flash_kernel_traitsILi128ELi64ELi128ELi4ES3_EELb1ELb0ELb0ELb0ELb0ELb1ELb1ELb0EEEvNS_16Flash_fwd_paramsE,@"STO_CUDA_ENTRY STV_DEFAULT"
_ZN5flash24flash_fwd_splitkv_kernelI23Flash_fwd_kernel_traitsILi128ELi64ELi128ELi4ELb0ELb0EN7cutlass6half_tE19Flash_kernel_traitsILi128ELi64ELi128ELi4ES3_EELb1ELb0ELb0ELb0ELb0ELb1ELb1ELb0EEEvNS_16Flash_fwd_paramsE:
.text._ZN5flash24flash_fwd_splitkv_kernelI23Flash_fwd_kernel_traitsILi128ELi64ELi128ELi4ELb0ELb0EN7cutlass6half_tE19Flash_kernel_traitsILi128ELi64ELi128ELi4ES3_EELb1ELb0ELb0ELb0ELb0ELb1ELb1ELb0EEEvNS_16Flash_fwd_paramsE:
[----:B------:R-:W-:Y:S02]  /*0000*/  MOV R1, c[0x0][0x28] ;  /* 0x00000a0000017a02 */ /* 0x000fe40000000f00 */
[----:B------:R-:W1:Y:S01]  /*0010*/  I2F.U32.RP R4, c[0x0][0x1c0] ;  /* 0x0000700000047b06 */ /* 0x000e620000209000 */
[----:B------:R-:W2:Y:S01]  /*0020*/  S2R R2, SR_CTAID.Z ;  /* 0x0000000000027919 */ /* 0x000ea20000002700 */
[----:B------:R-:W-:Y:S01]  /*0030*/  ISETP.NE.U32.AND P1, PT, RZ, c[0x0][0x1c0], PT ;  /* 0x00007000ff007a0c */ /* 0x000fe20003f25070 */
[----:B------:R-:W-:Y:S01]  /*0040*/  IMAD.MOV.U32 R227, RZ, RZ, 0x4 ;  /* 0x00000004ffe37424 */ /* 0x000fe200078e00ff */
[----:B------:R-:W-:Y:S01]  /*0050*/  ULDC.64 UR14, c[0x0][0x118] ;  /* 0x00004600000e7ab9 */ /* 0x000fe20000000a00 */
[----:B------:R-:W-:-:S03]  /*0060*/  IMAD.MOV.U32 R15, RZ, RZ, -0x1 ;  /* 0xffffffffff0f7424 */ /* 0x000fc600078e00ff */
[----:B-1----:R-:W1:Y:S02]  /*0070*/  MUFU.RCP R4, R4 ;  /* 0x0000000400047308 */ /* 0x002e640000001000 */
[----:B-1----:R-:W-:-:S06]  /*0080*/  IADD3 R4, R4, 0xffffffe, RZ ;  /* 0x0ffffffe04047810 */ /* 0x002fcc0007ffe0ff */
[----:B------:R-:W1:Y:S02]  /*0090*/  F2I.FTZ.U32.TRUNC.NTZ R5, R4 ;  /* 0x0000000400057305 */ /* 0x000e64000021f000 */
[----:B-1----:R-:W-:Y:S02]  /*00a0*/  IMAD.MOV R0, RZ, RZ, -R5 ;  /* 0x000000ffff007224 */ /* 0x002fe400078e0a05 */
[----:B------:R-:W-:Y:S02]  /*00b0*/  IMAD.MOV.U32 R4, RZ, RZ, RZ ;  /* 0x000000ffff047224 */ /* 0x000fe400078e00ff */
[----:B------:R-:W-:-:S04]  /*00c0*/  IMAD R0, R0, c[0x0][0x1c0], RZ ;  /* 0x0000700000007a24 */ /* 0x000fc800078e02ff */
[----:B------:R-:W-:-:S06]  /*00d0*/  IMAD.HI.U32 R0, R5, R0, R4 ;  /* 0x0000000005007227 */ /* 0x000fcc00078e0004 */
[----:B--2---:R-:W-:Y:S02]  /*00e0*/  IMAD.HI.U32 R232, R0, R2, RZ ;  /* 0x0000000200e87227 */ /* 0x004fe400078e00ff */
[----:B------:R-:W1:Y:S02]  /*00f0*/  LDC.U8 R0, c[0x0][0x312] ;  /* 0x0000c480ff007b82 */ /* 0x000e640000000000 */
[----:B------:R-:W-:-:S04]  /*0100*/  IMAD.MOV R3, RZ, RZ, -R232 ;  /* 0x000000ffff037224 */ /* 0x000fc800078e0ae8 */
[----:B------:R-:W-:-:S05]  /*0110*/  IMAD R3, R3, c[0x0][0x1c0], R2 ;  /* 0x0000700003037a24 */ /* 0x000fca00078e0202 */
[----:B------:R-:W-:-:S13]  /*0120*/  ISETP.GE.U32.AND P2, PT, R3, c[0x0][0x1c0], PT ;  /* 0x0000700003007a0c */ /* 0x000fda0003f46070 */
[----:B------:R-:W-:Y:S02]  /*0130*/  @P2 IADD3 R3, R3, -c[0x0][0x1c0], RZ ;  /* 0x8000700003032a10 */ /* 0x000fe40007ffe0ff */
[----:B------:R-:W-:Y:S02]  /*0140*/  @P2 IADD3 R232, R232, 0x1, RZ ;  /* 0x00000001e8e82810 */ /* 0x000fe40007ffe0ff */
[----:B------:R-:W-:Y:S02]  /*0150*/  ISETP.GE.U32.AND P0, PT, R3, c[0x0][0x1c0], PT ;  /* 0x0000700003007a0c */ /* 0x000fe40003f06070 */
[----:B------:R-:W-:Y:S02]  /*0160*/  ISETP.NE.U32.AND P2, PT, RZ, c[0x0][0x240], PT ;  /* 0x00009000ff007a0c */ /* 0x000fe40003f45070 */
[----:B-1----:R-:W-:Y:S02]  /*0170*/  ISETP.NE.AND P3, PT, R0, RZ, PT ;  /* 0x000000ff0000720c */ /* 0x002fe40003f65270 */
        /* <DEDUP_REMOVED lines=9> */
[CC--:B------:R-:W-:Y:S01]  /*0210*/  IMAD.WIDE R6, R232.reuse, R227.reuse, c[0x0][0x248] ;  /* 0x00009200e8067625 */ /* 0x0c0fe200078e02e3 */
[----:B------:R1:W2:Y:S09]  /*0220*/  @P2 LDG.E R15, [R128.64] ;  /* 0x0000000e800f2981 */ /* 0x0002b2000c1e1900 */
[----:B------:R3:W5:Y:S04]  /*0230*/  @!P1 LDG.E R14, [R6.64] ;  /* 0x0000000e060e9981 */ /* 0x000768000c1e1900 */
[----:B-1----:R-:W2:Y:S01]  /*0240*/  @P2 LDG.E R128, [R128.64+0x4] ;  /* 0x0000040e80802981 */ /* 0x002ea2000c1e1900 */
[----:B------:R-:W-:Y:S01]  /*0250*/  MOV R3, RZ ;  /* 0x000000ff00037202 */ /* 0x000fe20000000f00 */
[----:B------:R-:W-:-:S02]  /*0260*/  @P0 IMAD.WIDE R4, R232, R227, c[0x0][0x250] ;  /* 0x00009400e8040625 */ /* 0x000fc400078e02e3 */
[----:B------:R-:W1:Y:S04]  /*0270*/  S2R R20, SR_CTAID.X ;  /* 0x0000000000147919 */ /* 0x000e680000002500 */
[----:B------:R3:W5:Y:S01]  /*0280*/  @P0 LDG.E R3, [R4.64] ;  /* 0x0000000e04030981 */ /* 0x000762000c1e1900 */
[----:B------:R-:W-:-:S03]  /*0290*/  ISETP.NE.U32.AND P0, PT, RZ, c[0x0][0x248], PT ;  /* 0x00009200ff007a0c */ /* 0x000fc60003f05070 */
[----:B------:R-:W4:Y:S01]  /*02a0*/  S2R R0, SR_CTAID.Y ;  /* 0x0000000000007919 */ /* 0x000f220000002600 */
[----:B------:R-:W-:Y:S01]  /*02b0*/  ISETP.NE.AND.EX P0, PT, RZ, c[0x0][0x24c], PT, P0 ;  /* 0x00009300ff007a0c */ /* 0x000fe20003f05300 */
[----:B------:R-:W-:-:S04]  /*02c0*/  IMAD.MOV R10, RZ, RZ, -R232 ;  /* 0x000000ffff0a7224 */ /* 0x000fc800078e0ae8 */
[----:B------:R-:W-:Y:S01]  /*02d0*/  IMAD R10, R10, c[0x0][0x1c0], R2 ;  /* 0x000070000a0a7a24 */ /* 0x000fe200078e0202 */
[----:B--2---:R-:W-:Y:S01]  /*02e0*/  @P2 IADD3 R128, R128, -R15, RZ ;  /* 0x8000000f80802210 */ /* 0x004fe20007ffe0ff */
[----:B------:R-:W-:-:S06]  /*02f0*/  @!P2 IMAD.MOV.U32 R128, RZ, RZ, c[0x0][0x214] ;  /* 0x00008500ff80a624 */ /* 0x000fcc00078e00ff */
[----:B------:R-:W-:Y:S05]  /*0300*/  @!P0 BRA `(.L_x_1537) ;  /* 0x0000004000008947 */ /* 0x000fea0003800000 */
[----:B-1-34-:R-:W2:Y:S02]  /*0310*/  @P3 LDG.E R4, [R6.64+0x4] ;  /* 0x0000040e06043981 */ /* 0x01aea4000c1e1900 */
[----:B--2--5:R-:W-:-:S06]  /*0320*/  @P3 IADD3 R4, R4, -R14, RZ ;  /* 0x8000000e04043210 */ /* 0x024fcc0007ffe0ff */
[----:B------:R1:W5:Y:S01]  /*0330*/  @!P3 LDG.E R4, [R6.64] ;  /* 0x0000000e0604b981 */ /* 0x000362000c1e1900 */
[----:B------:R-:W-:Y:S05]  /*0340*/  BRA `(.L_x_1538) ;  /* 0x0000001000007947 */ /* 0x000fea0003800000 */
.L_x_1537:
[----:B-1-34-:R-:W-:Y:S02]  /*0350*/  MOV R4, c[0x0][0x218] ;  /* 0x0000860000047a02 */ /* 0x01afe40000000f00 */
.L_x_1538:
        /* <DEDUP_REMOVED lines=21> */
[----:B------:R-:W-:-:S04]  /*04b0*/  IADD3 R6, R6, -0x1, RZ ;  /* 0xffffffff06067810 */ /* 0x000fc80007ffe0ff */
[----:B------:R-:W-:Y:S02]  /*04c0*/  IABS R2, R6 ;  /* 0x0000000600027213 */ /* 0x000fe40000000000 */
[----:B------:R-:W-:-:S04]  /*04d0*/  LOP3.LUT R6, R6, c[0x0][0x10], RZ, 0x3c, !PT ;  /* 0x0000040006067a12 */ /* 0x000fc800078e3cff */
[----:B------:R-:W-:Y:S02]  /*04e0*/  ISETP.GE.AND P0, PT, R6, RZ, PT ;  /* 0x000000ff0600720c */ /* 0x000fe40003f06270 */
[----:B------:R-:W-:Y:S02]  /*04f0*/  IADD3 R6, R123, 0x7f, RZ ;  /* 0x0000007f7b067810 */ /* 0x000fe40007ffe0ff */
[----:B--2---:R-:W-:-:S04]  /*0500*/  IADD3 R8, R8, 0xffffffe, RZ ;  /* 0x0ffffffe08087810 */ /* 0x004fc80007ffe0ff */
[----:B------:R-:W2:Y:S02]  /*0510*/  F2I.FTZ.U32.TRUNC.NTZ R9, R8 ;  /* 0x0000000800097305 */ /* 0x000ea4000021f000 */
[----:B--2---:R-:W-:Y:S02]  /*0520*/  IMAD.MOV R4, RZ, RZ, -R9 ;  /* 0x000000ffff047224 */ /* 0x004fe400078e0a09 */
[----:B------:R-:W-:Y:S02]  /*0530*/  IMAD.MOV.U32 R8, RZ, RZ, RZ ;  /* 0x000000ffff087224 */ /* 0x000fe400078e00ff */
[----:B------:R-:W-:-:S04]  /*0540*/  IMAD R4, R4, R5, RZ ;  /* 0x0000000504047224 */ /* 0x000fc800078e02ff */
[----:B------:R-:W-:-:S04]  /*0550*/  IMAD.HI.U32 R7, R9, R4, R8 ;  /* 0x0000000409077227 */ /* 0x000fc800078e0008 */
[----:B------:R-:W-:-:S04]  /*0560*/  IMAD.MOV.U32 R4, RZ, RZ, R2 ;  /* 0x000000ffff047224 */ /* 0x000fc800078e0002 */
[----:B------:R-:W-:-:S04]  /*0570*/  IMAD.HI.U32 R7, R7, R4, RZ ;  /* 0x0000000407077227 */ /* 0x000fc800078e00ff */
[----:B------:R-:W-:-:S04]  /*0580*/  IMAD.MOV R2, RZ, RZ, -R7 ;  /* 0x000000ffff027224 */ /* 0x000fc800078e0a07 */
[----:B------:R-:W-:Y:S01]  /*0590*/  IMAD R2, R5, R2, R4 ;  /* 0x0000000205027224 */ /* 0x000fe200078e0204 */
[----:B------:R-:W-:-:S04]  /*05a0*/  SHF.R.S32.HI R4, RZ, 0x1f, R6 ;  /* 0x0000001fff047819 */ /* 0x000fc80000011406 */
[----:B------:R-:W-:Y:S02]  /*05b0*/  ISETP.GT.U32.AND P1, PT, R5, R2, PT ;  /* 0x000000020500720c */ /* 0x000fe40003f24070 */
[----:B------:R-:W-:-:S04]  /*05c0*/  LEA.HI R4, R4, R6, RZ, 0x7 ;  /* 0x0000000604047211 */ /* 0x000fc800078f38ff */
[----:B------:R-:W-:-:S07]  /*05d0*/  SHF.R.S32.HI R4, RZ, 0x7, R4 ;  /* 0x00000007ff047819 */ /* 0x000fce0000011404 */
[----:B------:R-:W-:Y:S01]  /*05e0*/  @!P1 IMAD.IADD R2, R2, 0x1, -R5 ;  /* 0x0000000102029824 */ /* 0x000fe200078e0a05 */
[----:B------:R-:W-:Y:S02]  /*05f0*/  @!P1 IADD3 R7, R7, 0x1, RZ ;  /* 0x0000000107079810 */ /* 0x000fe40007ffe0ff */
[----:B------:R-:W-:Y:S02]  /*0600*/  ISETP.NE.AND P1, PT, RZ, c[0x0][0x10], PT ;  /* 0x00000400ff007a0c */ /* 0x000fe40003f25270 */
[----:B------:R-:W-:Y:S02]  /*0610*/  ISETP.GE.U32.AND P2, PT, R2, R5, PT ;  /* 0x000000050200720c */ /* 0x000fe40003f46070 */
[----:B------:R-:W-:-:S04]  /*0620*/  IADD3 R5, -R128, 0xbf, R127 ;  /* 0x000000bf80057810 */ /* 0x000fc80007ffe17f */
[----:B------:R-:W-:-:S04]  /*0630*/  IADD3 R5, R5, c[0x0][0x2e8], R123 ;  /* 0x0000ba0005057a10 */ /* 0x000fc80007ffe07b */
[----:B------:R-:W-:-:S03]  /*0640*/  SHF.R.S32.HI R37, RZ, 0x1f, R5 ;  /* 0x0000001fff257819 */ /* 0x000fc60000011405 */
[----:B------:R-:W-:Y:S02]  /*0650*/  @P2 IADD3 R7, R7, 0x1, RZ ;  /* 0x0000000107072810 */ /* 0x000fe40007ffe0ff */
[----:B------:R-:W-:-:S03]  /*0660*/  LEA.HI R37, R37, R5, RZ, 0x7 ;  /* 0x0000000525257211 */ /* 0x000fc600078f38ff */
[----:B------:R-:W-:Y:S01]  /*0670*/  IMAD.MOV.U32 R2, RZ, RZ, R7 ;  /* 0x000000ffff027224 */ /* 0x000fe200078e0007 */
[----:B------:R-:W-:-:S03]  /*0680*/  SHF.R.S32.HI R37, RZ, 0x7, R37 ;  /* 0x00000007ff257819 */ /* 0x000fc60000011425 */
[----:B------:R-:W-:Y:S01]  /*0690*/  @!P0 IMAD.MOV R2, RZ, RZ, -R2 ;  /* 0x000000ffff028224 */ /* 0x000fe200078e0a02 */
[----:B------:R-:W-:-:S05]  /*06a0*/  @!P1 LOP3.LUT R2, RZ, c[0x0][0x10], RZ, 0x33, !PT ;  /* 0x00000400ff029a12 */ /* 0x000fca00078e33ff */
[----:B------:R-:W-:-:S04]  /*06b0*/  IMAD R224, R2, R0, RZ ;  /* 0x0000000002e07224 */ /* 0x000fc800078e02ff */
[----:B------:R-:W-:-:S05]  /*06c0*/  IMAD.IADD R2, R2, 0x1, R224 ;  /* 0x0000000102027824 */ /* 0x000fca00078e02e0 */
        /* <DEDUP_REMOVED lines=9> */
[----:B------:R-:W-:-:S05]  /*0760*/  LOP3.LUT R2, R3, 0xfffffff0, RZ, 0xc0, !PT ;  /* 0xfffffff003027812 */ /* 0x000fca00078ec0ff */
[----:B------:R-:W-:Y:S02]  /*0770*/  IMAD.IADD R125, R125, 0x1, -R2 ;  /* 0x000000017d7d7824 */ /* 0x000fe400078e0a02 */
[----:B------:R-:W-:Y:S01]  /*0780*/  IMAD R2, R0, c[0x0][0x214], R127 ;  /* 0x0000850000027a24 */ /* 0x000fe200078e027f */
[----:B------:R-:W-:Y:S01]  /*0790*/  SHF.R.S32.HI R0, RZ, 0x4, R3 ;  /* 0x00000004ff007819 */ /* 0x000fe20000011403 */
[----:B------:R-:W-:Y:S02]  /*07a0*/  IMAD.SHL.U32 R4, R125, 0x4, RZ ;  /* 0x000000047d047824 */ /* 0x000fe400078e00ff */
[----:B------:R-:W-:Y:S02]  /*07b0*/  IMAD.IADD R127, R128, 0x1, -R127 ;  /* 0x00000001807f7824 */ /* 0x000fe400078e0a7f */
[----:B------:R-:W-:Y:S01]  /*07c0*/  IMAD R6, R2, c[0x0][0x22c], RZ ;  /* 0x00008b0002067a24 */ /* 0x000fe200078e02ff */
[----:B------:R-:W-:Y:S02]  /*07d0*/  SHF.R.S32.HI R5, RZ, 0x1f, R4 ;  /* 0x0000001fff057819 */ /* 0x000fe40000011404 */
[----:B------:R-:W-:-:S02]  /*07e0*/  ISETP.GE.AND P1, PT, R0, R127, PT ;  /* 0x0000007f0000720c */ /* 0x000fc40003f26270 */
[----:B------:R-:W-:Y:S01]  /*07f0*/  IADD3 R12, R4, 0x40, RZ ;  /* 0x00000040040c7810 */ /* 0x000fe20007ffe0ff */
[----:B------:R-:W-:-:S05]  /*0800*/  IMAD.WIDE R8, R0, 0x80, R4 ;  /* 0x0000008000087825 */ /* 0x000fca00078e0204 */
[----:B------:R-:W-:-:S04]  /*0810*/  IADD3 R3, P0, R6, R8, RZ ;  /* 0x0000000806037210 */ /* 0x000fc80007f1e0ff */
[----:B------:R-:W-:Y:S02]  /*0820*/  LEA.HI.X.SX32 R6, R6, R9, 0x1, P0 ;  /* 0x0000000906067211 */ /* 0x000fe400000f0eff */
[----:B------:R-:W-:-:S04]  /*0830*/  LEA R14, P0, R3, c[0x0][0x1d8], 0x2 ;  /* 0x00007600030e7a11 */ /* 0x000fc800078010ff */
[----:B------:R-:W-:Y:S01]  /*0840*/  LEA.HI.X R15, R3, c[0x0][0x1dc], R6, 0x2, P0 ;  /* 0x00007700030f7a11 */ /* 0x000fe200000f1406 */
[----:B------:R-:W-:Y:S05]  /*0850*/  @P1 BRA `(.L_x_1541) ;  /* 0x0000004000001947 */ /* 0x000fea0003800000 */
[----:B------:R-:W-:Y:S02]  /*0860*/  ISETP.GE.AND P1, PT, R4, c[0x0][0x220], PT ;  /* 0x0000880004007a0c */ /* 0x000fe40003f26270 */
[----:B------:R-:W-:-:S11]  /*0870*/  ISETP.GE.AND P0, PT, R12, c[0x0][0x220], PT ;  /* 0x000088000c007a0c */ /* 0x000fd60003f06270 */
[----:B------:R1:W-:Y:S04]  /*0880*/  @!P1 STG.E.128 [R14.64], RZ ;  /* 0x000000ff0e009986 */ /* 0x0003e8000c101d0e */
[----:B------:R1:W-:Y:S02]  /*0890*/  @!P0 STG.E.128 [R14.64+0x100], RZ ;  /* 0x000100ff0e008986 */ /* 0x0003e4000c101d0e */
.L_x_1541:
[----:B------:R-:W-:Y:S05]  /*08a0*/  BSYNC B0 ;  /* 0x0000000000007941 */ /* 0x000fea0003800000 */
.L_x_1540:
        /* <DEDUP_REMOVED lines=8> */
.L_x_1543:
[----:B------:R-:W-:Y:S05]  /*0930*/  BSYNC B0 ;  /* 0x0000000000007941 */ /* 0x000fea0003800000 */
.L_x_1542:
        /* <DEDUP_REMOVED lines=8> */
.L_x_1545:
[----:B------:R-:W-:Y:S05]  /*09c0*/  BSYNC B0 ;  /* 0x0000000000007941 */ /* 0x000fea0003800000 */
.L_x_1544:
        /* <DEDUP_REMOVED lines=8> */
.L_x_1547:
[----:B------:R-:W-:Y:S05]  /*0a50*/  BSYNC B0 ;  /* 0x0000000000007941 */ /* 0x000fea0003800000 */
.L_x_1546:
        /* <DEDUP_REMOVED lines=8> */
.L_x_1549:
[----:B------:R-:W-:Y:S05]  /*0ae0*/  BSYNC B0 ;  /* 0x0000000000007941 */ /* 0x000fea0003800000 */
.L_x_1548:
        /* <DEDUP_REMOVED lines=8> */
.L_x_1551:
[----:B------:R-:W-:Y:S05]  /*0b70*/  BSYNC B0 ;  /* 0x0000000000007941 */ /* 0x000fea0003800000 */
.L_x_1550:
        /* <DEDUP_REMOVED lines=8> */
.L_x_1553:
[----:B------:R-:W-:Y:S05]  /*0c00*/  BSYNC B0 ;  /* 0x0000000000007941 */ /* 0x000fea0003800000 */
.L_x_1552:
        /* <DEDUP_REMOVED lines=8> */
.L_x_1555:
[----:B------:R-:W-:Y:S05]  /*0c90*/  BSYNC B0 ;  /* 0x0000000000007941 */ /* 0x000fea0003800000 */
.L_x_1554:
[----:B------:R-:W-:Y:S02]  /*0ca0*/  ISETP.NE.AND P6, PT, R125, RZ, PT ;  /* 0x000000ff7d00720c */ /* 0x000fe40003fc5270 */
[----:B------:R-:W-:Y:S02]  /*0cb0*/  SHF.R.S32.HI R4, RZ, 0x1f, R2 ;  /* 0x0000001fff047819 */ /* 0x000fe40000011402 */
[----:B------:R-:W-:Y:S02]  /*0cc0*/  ISETP.GE.OR P0, PT, R0, R127, P6 ;  /* 0x0000007f0000720c */ /* 0x000fe40003706670 */
[----:B------:R-:W-:-:S02]  /*0cd0*/  IADD3 R2, P1, R2, R0, RZ ;  /* 0x0000000002027210 */ /* 0x000fc40007f3e0ff */
[-C--:B------:R-:W-:Y:S02]  /*0ce0*/  ISETP.GE.OR P5, PT, R11, R127.reuse, P6 ;  /* 0x0000007f0b00720c */ /* 0x080fe400037a6670 */
[----:B------:R-:W-:Y:S02]  /*0cf0*/  LEA.HI.X.SX32 R4, R0, R4, 0x1, P1 ;  /* 0x0000000400047211 */ /* 0x000fe400008f0eff */
[----:B------:R-:W-:Y:S02]  /*0d00*/  LEA R12, P1, R2, c[0x0][0x208], 0x2 ;  /* 0x00008200020c7a11 */ /* 0x000fe400078210ff */
[-C--:B------:R-:W-:Y:S02]  /*0d10*/  ISETP.GE.OR P4, PT, R10, R127.reuse, P6 ;  /* 0x0000007f0a00720c */ /* 0x080fe40003786670 */
[----:B------:R-:W-:Y:S01]  /*0d20*/  LEA.HI.X R13, R2, c[0x0][0x20c], R4, 0x2, P1 ;  /* 0x00008300020d7a11 */ /* 0x000fe200008f1404 */
[----:B------:R-:W-:Y:S01]  /*0d30*/  @!P0 IMAD.MOV.U32 R0, RZ, RZ, -0x800000 ;  /* 0xff800000ff008424 */ /* 0x000fe200078e00ff */
[----:B------:R-:W-:-:S02]  /*0d40*/  ISETP.GE.OR P3, PT, R9, R127, P6 ;  /* 0x0000007f0900720c */ /* 0x000fc40003766670 */
[-C--:B------:R-:W-:Y:S02]  /*0d50*/  ISETP.GE.OR P2, PT, R8, R127.reuse, P6 ;  /* 0x0000007f0800720c */ /* 0x080fe40003746670 */
[----:B------:R5:W-:Y:S01]  /*0d60*/  @!P0 STG.E [R12.64], R0 ;  /* 0x000000000c008986 */ /* 0x000be2000c10190e */
[-C--:B------:R-:W-:Y:S02]  /*0d70*/  ISETP.GE.OR P1, PT, R7, R127.reuse, P6 ;  /* 0x0000007f0700720c */ /* 0x080fe40003726670 */
[-C--:B------:R-:W-:Y:S02]  /*0d80*/  ISETP.GE.OR P0, PT, R6, R127.reuse, P6 ;  /* 0x0000007f0600720c */ /* 0x080fe40003706670 */
[----:B------:R-:W-:Y:S01]  /*0d90*/  ISETP.GE.OR P6, PT, R3, R127, P6 ;  /* 0x0000007f0300720c */ /* 0x000fe200037c6670 */
[----:B------:R-:W-:-:S03]  /*0da0*/  @!P4 IMAD.MOV.U32 R6, RZ, RZ, -0x800000 ;  /* 0xff800000ff06c424 */ /* 0x000fc600078e00ff */
[----:B------:R-:W-:Y:S02]  /*0db0*/  @!P3 IMAD.MOV.U32 R5, RZ, RZ, -0x800000 ;  /* 0xff800000ff05b424 */ /* 0x000fe400078e00ff */
[----:B------:R-:W-:Y:S01]  /*0dc0*/  @!P2 IMAD.MOV.U32 R4, RZ, RZ, -0x800000 ;  /* 0xff800000ff04a424 */ /* 0x000fe200078e00ff */
[----:B------:R-:W-:Y:S02]  /*0dd0*/  @!P4 STG.E [R12.64+0x40], R6 ;  /* 0x000040060c00c986 */ /* 0x000fe4000c10190e */
[----:B------:R-:W-:Y:S02]  /*0de0*/  @!P1 IMAD.MOV.U32 R2, RZ, RZ, -0x800000 ;  /* 0xff800000ff029424 */ /* 0x000fe400078e00ff */
[----:B------:R-:W-:Y:S04]  /*0df0*/  @!P3 STG.E [R12.64+0x60], R5 ;  /* 0x000060050c00b986 */ /* 0x000fe8000c10190e */
[----:B------:R-:W-:Y:S04]  /*0e00*/  @!P2 STG.E [R12.64+0x80], R4 ;  /* 0x000080040c00a986 */ /* 0x000fe8000c10190e */
[----:B------:R-:W-:Y:S01]  /*0e10*/  @!P1 STG.E [R12.64+0xa0], R2 ;  /* 0x0000a0020c009986 */ /* 0x000fe2000c10190e */
[----:B-----5:R-:W-:-:S05]  /*0e20*/  @!P5 IMAD.MOV.U32 R0, RZ, RZ, -0x800000 ;  /* 0xff800000ff00d424 */ /* 0x020fca00078e00ff */
[----:B------:R5:W-:Y:S02]  /*0e30*/  @!P5 STG.E [R12.64+0x20], R0 ;  /* 0x000020000c00d986 */ /* 0x000be4000c10190e */
[----:B-----5:R-:W-:-:S05]  /*0e40*/  @!P0 IMAD.MOV.U32 R0, RZ, RZ, -0x800000 ;  /* 0xff800000ff008424 */ /* 0x020fca00078e00ff */
[----:B------:R1:W-:Y:S01]  /*0e50*/  @!P0 STG.E [R12.64+0xc0], R0 ;  /* 0x0000c0000c008986 */ /* 0x0003e2000c10190e */
[----:B------:R-:W-:Y:S05]  /*0e60*/  @P6 EXIT ;  /* 0x000000000000694d */ /* 0x000fea0003800000 */
[----:B-1----:R-:W-:-:S05]  /*0e70*/  MOV R0, 0xff800000 ;  /* 0xff80000000007802 */ /* 0x002fca0000000f00 */
[----:B------:R-:W-:Y:S01]  /*0e80*/  STG.E [R12.64+0xe0], R0 ;  /* 0x0000e0000c007986 */ /* 0x000fe2000c10190e */
[----:B------:R-:W-:Y:S05]  /*0e90*/  EXIT ;  /* 0x000000000000794d */ /* 0x000fea0003800000 */
.L_x_1539:
[----:B-1----:R-:W-:Y:S01]  /*0ea0*/  ISETP.NE.U32.AND P2, PT, RZ, c[0x0][0x2c0], PT ;  /* 0x0000b000ff007a0c */ /* 0x002fe20003f45070 */
[----:B------:R-:W-:Y:S01]  /*0eb0*/  IMAD.MOV.U32 R0, RZ, RZ, R232 ;  /* 0x000000ffff007224 */ /* 0x000fe200078e00e8 */
[----:B------:R-:W-:Y:S02]  /*0ec0*/  ISETP.NE.U32.AND P0, PT, RZ, c[0x0][0x2b8], PT ;  /* 0x0000ae00ff007a0c */ /* 0x000fe40003f05070 */
[----:B------:R-:W-:Y:S02]  /*0ed0*/  ISETP.NE.AND.EX P2, PT, RZ, c[0x0][0x2c4], PT, P2 ;  /* 0x0000b100ff007a0c */ /* 0x000fe40003f45320 */
[----:B------:R-:W-:-:S11]  /*0ee0*/  ISETP.NE.AND.EX P0, PT, RZ, c[0x0][0x2bc], PT, P0 ;  /* 0x0000af00ff007a0c */ /* 0x000fd60003f05300 */
[----:B------:R-:W-:Y:S02]  /*0ef0*/  @P2 SHF.R.S32.HI R2, RZ, 0x1f, R232 ;  /* 0x0000001fff022819 */ /* 0x000fe400000114e8 */
[----:B------:R-:W-:-:S04]  /*0f00*/  @P0 IMAD.WIDE R4, R232, R227, c[0x0][0x2b8] ;  /* 0x0000ae00e8040625 */ /* 0x000fc800078e02e3 */
[----:B------:R-:W-:Y:S01]  /*0f10*/  @P2 IMAD R2, R2, c[0x0][0x2c8], RZ ;  /* 0x0000b20002022a24 */ /* 0x000fe200078e02ff */
[----:B------:R1:W5:Y:S01]  /*0f20*/  @P0 LDG.E R0, [R4.64] ;  /* 0x0000000e04000981 */ /* 0x000362000c1e1900 */
[----:B------:R-:W-:Y:S01]  /*0f30*/  CS2R R234, SRZ ;  /* 0x0000000000ea7805 */ /* 0x000fe2000001ff00 */
[----:B------:R-:W-:Y:S01]  /*0f40*/  PLOP3.LUT P0, PT, PT, PT, PT, 0x8, 0x0 ;  /* 0x000000000000781c */ /* 0x000fe20003f0e170 */
[C---:B------:R-:W-:Y:S01]  /*0f50*/  @P2 IMAD R2, R232.reuse, c[0x0][0x2cc], R2 ;  /* 0x0000b300e8022a24 */ /* 0x040fe200078e0202 */
[----:B------:R-:W-:Y:S01]  /*0f60*/  IABS R39, c[0x0][0x2d0] ;  /* 0x0000b40000277a13 */ /* 0x000fe20000000000 */
[----:B-1----:R-:W-:-:S04]  /*0f70*/  @P2 IMAD.WIDE.U32 R4, R232, c[0x0][0x2c8], RZ ;  /* 0x0000b200e8042a25 */ /* 0x002fc800078e00ff */
[----:B------:R-:W-:Y:S01]  /*0f80*/  @P2 IMAD.IADD R2, R5, 0x1, R2 ;  /* 0x0000000105022824 */ /* 0x000fe200078e0202 */
[----:B------:R-:W-:-:S04]  /*0f90*/  @P2 LEA R234, P1, R4, c[0x0][0x2c0], 0x2 ;  /* 0x0000b00004ea2a11 */ /* 0x000fc800078210ff */
[----:B------:R-:W-:-:S04]  /*0fa0*/  @P2 SHF.L.U64.HI R2, R4, 0x2, R2 ;  /* 0x0000000204022819 */ /* 0x000fc80000010202 */
[----:B------:R-:W-:Y:S02]  /*0fb0*/  @P2 IADD3.X R235, R2, c[0x0][0x2c4], RZ, P1, !PT ;  /* 0x0000b10002eb2a10 */ /* 0x000fe40000ffe4ff */
[----:B------:R-:W-:-:S04]  /*0fc0*/  @P2 ISETP.NE.U32.AND P1, PT, R234, RZ, PT ;  /* 0x000000ffea00220c */ /* 0x000fc80003f25070 */
[----:B------:R-:W-:-:S13]  /*0fd0*/  @P2 ISETP.NE.AND.EX P0, PT, R235, RZ, PT, P1 ;  /* 0x000000ffeb00220c */ /* 0x000fda0003f05310 */
[----:B------:R-:W-:Y:S05]  /*0fe0*/  @!P0 BRA `(.L_x_1556) ;  /* 0x000004a000008947 */ /* 0x000fea0003800000 */
[----:B------:R-:W1:Y:S01]  /*0ff0*/  I2F.RP R4, R39 ;  /* 0x0000002700047306 */ /* 0x000e620000209400 */
        /* <DEDUP_REMOVED lines=20> */
[----:B------:R-:W-:-:S05]  /*1140*/  @P3 IADD3 R3, R3, 0x1, RZ ;  /* 0x0000000103033810 */ /* 0x000fca0007ffe0ff */
[----:B------:R-:W-:-:S05]  /*1150*/  IMAD.MOV.U32 R2, RZ, RZ, R3 ;  /* 0x000000ffff027224 */ /* 0x000fca00078e0003 */
[----:B------:R-:W-:Y:S02]  /*1160*/  @!P1 IADD3 R2, -R2, RZ, RZ ;  /* 0x000000ff02029210 */ /* 0x000fe40007ffe1ff */
[----:B------:R-:W-:-:S05]  /*1170*/  @!P2 LOP3.LUT R2, RZ, c[0x0][0x2d0], RZ, 0x33, !PT ;  /* 0x0000b400ff02aa12 */ /* 0x000fca00078e33ff */
[----:B------:R-:W-:-:S06]  /*1180*/  IMAD.WIDE R12, R2, 0x4, R234 ;  /* 0x00000004020c7825 */ /* 0x000fcc00078e02ea */
[----:B------:R-:W2:Y:S01]  /*1190*/  LDG.E R12, [R12.64] ;  /* 0x0000000e0c0c7981 */ /* 0x000ea2000c1e1900 */
[----:B------:R-:W-:Y:S02]  /*11a0*/  IABS R0, c[0x0][0x1c8] ;  /* 0x0000720000007a13 */ /* 0x000fe40000000000 */
[----:B------:R-:W-:Y:S02]  /*11b0*/  IADD3 R2, -R2, RZ, RZ ;  /* 0x000000ff02027210 */ /* 0x000fe40007ffe1ff */
[----:B------:R-:W1:Y:S03]  /*11c0*/  I2F.RP R6, R0 ;  /* 0x0000000000067306 */ /* 0x000e660000209400 */
[----:B------:R-:W-:-:S05]  /*11d0*/  IMAD R42, R2, c[0x0][0x2d0], R42 ;  /* 0x0000b400022a7a24 */ /* 0x000fca00078e022a */
[----:B------:R-:W-:Y:S01]  /*11e0*/  SHF.R.S32.HI R2, RZ, 0x1f, R42 ;  /* 0x0000001fff027819 */ /* 0x000fe2000001142a */
[----:B-1----:R-:W1:Y:S02]  /*11f0*/  MUFU.RCP R6, R6 ;  /* 0x0000000600067308 */ /* 0x002e640000001000 */
[----:B-1----:R-:W-:-:S06]  /*1200*/  IADD3 R6, R6, 0xffffffe, RZ ;  /* 0x0ffffffe06067810 */ /* 0x002fcc0007ffe0ff */
[----:B------:R-:W1:Y:S02]  /*1210*/  F2I.FTZ.U32.TRUNC.NTZ R7, R6 ;  /* 0x0000000600077305 */ /* 0x000e64000021f000 */
[----:B-1----:R-:W-:Y:S01]  /*1220*/  IMAD.MOV R3, RZ, RZ, -R7 ;  /* 0x000000ffff037224 */ /* 0x002fe200078e0a07 */
[----:B------:R-:W-:-:S03]  /*1230*/  MOV R6, RZ ;  /* 0x000000ff00067202 */ /* 0x000fc60000000f00 */
[----:B------:R-:W-:Y:S01]  /*1240*/  IMAD R4, R3, R0, RZ ;  /* 0x0000000003047224 */ /* 0x000fe200078e02ff */
[----:B------:R-:W-:-:S03]  /*1250*/  IABS R3, R10 ;  /* 0x0000000a00037213 */ /* 0x000fc60000000000 */
[----:B------:R-:W-:-:S04]  /*1260*/  IMAD.HI.U32 R5, R7, R4, R6 ;  /* 0x0000000407057227 */ /* 0x000fc800078e0006 */
[----:B------:R-:W-:-:S04]  /*1270*/  IMAD.MOV.U32 R4, RZ, RZ, R3 ;  /* 0x000000ffff047224 */ /* 0x000fc800078e0003 */
[----:B------:R-:W-:-:S05]  /*1280*/  IMAD.HI.U32 R5, R5, R4, RZ ;  /* 0x0000000405057227 */ /* 0x000fca00078e00ff */
[----:B------:R-:W-:-:S05]  /*1290*/  IADD3 R3, -R5, RZ, RZ ;  /* 0x000000ff05037210 */ /* 0x000fca0007ffe1ff */
[----:B------:R-:W-:-:S05]  /*12a0*/  IMAD R3, R0, R3, R4 ;  /* 0x0000000300037224 */ /* 0x000fca00078e0204 */
[----:B------:R-:W-:-:S13]  /*12b0*/  ISETP.GT.U32.AND P1, PT, R0, R3, PT ;  /* 0x000000030000720c */ /* 0x000fda0003f24070 */
[----:B------:R-:W-:Y:S01]  /*12c0*/  @!P1 IMAD.IADD R3, R3, 0x1, -R0 ;  /* 0x0000000103039824 */ /* 0x000fe200078e0a00 */
[----:B------:R-:W-:-:S04]  /*12d0*/  @!P1 IADD3 R5, R5, 0x1, RZ ;  /* 0x0000000105059810 */ /* 0x000fc80007ffe0ff */
[----:B------:R-:W-:Y:S02]  /*12e0*/  ISETP.GE.U32.AND P2, PT, R3, R0, PT ;  /* 0x000000000300720c */ /* 0x000fe40003f46070 */
[----:B------:R-:W-:-:S04]  /*12f0*/  LOP3.LUT R0, R10, c[0x0][0x1c8], RZ, 0x3c, !PT ;  /* 0x000072000a007a12 */ /* 0x000fc800078e3cff */
[----:B------:R-:W-:Y:S01]  /*1300*/  ISETP.GE.AND P1, PT, R0, RZ, PT ;  /* 0x000000ff0000720c */ /* 0x000fe20003f26270 */
[----:B------:R-:W-:-:S04]  /*1310*/  IMAD R0, R2, c[0x0][0x198], RZ ;  /* 0x0000660002007a24 */ /* 0x000fc800078e02ff */
[----:B------:R-:W-:Y:S02]  /*1320*/  IMAD R0, R42, c[0x0][0x19c], R0 ;  /* 0x000067002a007a24 */ /* 0x000fe400078e0200 */
[----:B------:R-:W-:Y:S02]  /*1330*/  @P2 IADD3 R5, R5, 0x1, RZ ;  /* 0x0000000105052810 */ /* 0x000fe40007ffe0ff */
[----:B------:R-:W-:-:S04]  /*1340*/  ISETP.NE.AND P2, PT, RZ, c[0x0][0x1c8], PT ;  /* 0x00007200ff007a0c */ /* 0x000fc80003f45270 */
[----:B------:R-:W-:-:S09]  /*1350*/  @!P1 IMAD.MOV R5, RZ, RZ, -R5 ;  /* 0x000000ffff059224 */ /* 0x000fd200078e0a05 */
[----:B------:R-:W-:-:S04]  /*1360*/  @!P2 LOP3.LUT R5, RZ, c[0x0][0x1c8], RZ, 0x33, !PT ;  /* 0x00007200ff05aa12 */ /* 0x000fc800078e33ff */
[----:B------:R-:W-:Y:S02]  /*1370*/  SHF.R.S32.HI R8, RZ, 0x1f, R5 ;  /* 0x0000001fff087819 */ /* 0x000fe40000011405 */
[----:B--2---:R-:W-:Y:S01]  /*1380*/  SHF.R.S32.HI R14, RZ, 0x1f, R12 ;  /* 0x0000001fff0e7819 */ /* 0x004fe2000001140c */
[----:B------:R-:W-:-:S04]  /*1390*/  IMAD.WIDE.U32 R6, R12, c[0x0][0x180], RZ ;  /* 0x000060000c067a25 */ /* 0x000fc800078e00ff */
[C---:B------:R-:W-:Y:S02]  /*13a0*/  IMAD R3, R14.reuse, c[0x0][0x180], RZ ;  /* 0x000060000e037a24 */ /* 0x040fe400078e02ff */
[----:B------:R-:W-:Y:S02]  /*13b0*/  IMAD R14, R14, c[0x0][0x188], RZ ;  /* 0x000062000e0e7a24 */ /* 0x000fe400078e02ff */
[C---:B------:R-:W-:Y:S02]  /*13c0*/  IMAD R3, R12.reuse, c[0x0][0x184], R3 ;  /* 0x000061000c037a24 */ /* 0x040fe400078e0203 */
[C---:B------:R-:W-:Y:S02]  /*13d0*/  IMAD R14, R12.reuse, c[0x0][0x18c], R14 ;  /* 0x000063000c0e7a24 */ /* 0x040fe400078e020e */
[----:B------:R-:W-:Y:S01]  /*13e0*/  IMAD.WIDE.U32 R12, R12, c[0x0][0x188], RZ ;  /* 0x000062000c0c7a25 */ /* 0x000fe200078e00ff */
[----:B------:R-:W-:-:S03]  /*13f0*/  IADD3 R7, R7, R3, RZ ;  /* 0x0000000307077210 */ /* 0x000fc60007ffe0ff */
[----:B------:R-:W-:Y:S01]  /*1400*/  IMAD.IADD R14, R13, 0x1, R14 ;  /* 0x000000010d0e7824 */ /* 0x000fe200078e020e */
[----:B------:R-:W-:Y:S01]  /*1410*/  MOV R24, R12 ;  /* 0x0000000c00187202 */ /* 0x000fe20000000f00 */
[----:B------:R-:W-:-:S04]  /*1420*/  IMAD.WIDE.U32 R22, R42, c[0x0][0x198], R6 ;  /* 0x000066002a167a25 */ /* 0x000fc800078e0006 */
[----:B------:R-:W-:Y:S02]  /*1430*/  IMAD.IADD R23, R23, 0x1, R0 ;  /* 0x0000000117177824 */ /* 0x000fe400078e0200 */
[----:B------:R-:W-:Y:S02]  /*1440*/  IMAD R7, R8, c[0x0][0x1b0], RZ ;  /* 0x00006c0008077a24 */ /* 0x000fe400078e02ff */
[----:B------:R-:W-:-:S04]  /*1450*/  IMAD.WIDE.U32 R22, R5, c[0x0][0x1b0], R22 ;  /* 0x00006c0005167a25 */ /* 0x000fc800078e0016 */
[----:B------:R-:W-:-:S05]  /*1460*/  IMAD R7, R5, c[0x0][0x1b4], R7 ;  /* 0x00006d0005077a24 */ /* 0x000fca00078e0207 */
[----:B------:R-:W-:Y:S01]  /*1470*/  IADD3 R7, R23, R7, RZ ;  /* 0x0000000717077210 */ /* 0x000fe20007ffe0ff */
[----:B------:R-:W-:Y:S05]  /*1480*/  BRA `(.L_x_1557) ;  /* 0x000004a000007947 */ /* 0x000fea0003800000 */
.L_x_1556:
[----:B------:R-:W-:-:S13]  /*1490*/  ISETP.NE.AND P4, PT, R14, -0x1, PT ;  /* 0xffffffff0e00780c */ /* 0x000fda0003f85270 */
        /* <DEDUP_REMOVED lines=12> */
[----:B------:R-:W-:Y:S02]  /*1560*/  IADD3 R5, R7, R4, RZ ;  /* 0x0000000407057210 */ /* 0x000fe40007ffe0ff */
[----:B------:R-:W-:-:S05]  /*1570*/  MOV R4, R6 ;  /* 0x0000000600047202 */ /* 0x000fca0000000f00 */
[----:B------:R-:W-:-:S05]  /*1580*/  IMAD.WIDE.U32 R4, R0, c[0x0][0x180], R4 ;  /* 0x0000600000047a25 */ /* 0x000fca00078e0004 */
[----:B------:R-:W-:Y:S02]  /*1590*/  IADD3 R6, R5, R2, RZ ;  /* 0x0000000205067210 */ /* 0x000fe40007ffe0ff */
[----:B------:R-:W-:Y:S02]  /*15a0*/  MOV R7, R4 ;  /* 0x0000000400077202 */ /* 0x000fe40000000f00 */
.L_x_1558:
[----:B------:R-:W-:Y:S02]  /*15b0*/  IABS R5, c[0x0][0x1c8] ;  /* 0x0000720000057a13 */ /* 0x000fe40000000000 */
[-C--:B------:R-:W-:Y:S02]  /*15c0*/  LOP3.LUT R7, R7, R6.reuse, RZ, 0x3c, !PT ;  /* 0x0000000607077212 */ /* 0x080fe400078e3cff */
[----:B------:R-:W1:Y:S01]  /*15d0*/  I2F.RP R8, R5 ;  /* 0x0000000500087306 */ /* 0x000e620000209400 */
[----:B------:R-:W-:Y:S02]  /*15e0*/  LEA R42, R37, 0xffffff80, 0x7 ;  /* 0xffffff80252a7811 */ /* 0x000fe400078e38ff */
[----:B------:R-:W-:Y:S02]  /*15f0*/  LOP3.LUT R6, R7, R6, RZ, 0x3c, !PT ;  /* 0x0000000607067212 */ /* 0x000fe400078e3cff */
[----:B------:R-:W-:-:S02]  /*1600*/  @P4 IADD3 R14, R3, R14, RZ ;  /* 0x0000000e030e4210 */ /* 0x000fc40007ffe0ff */
[----:B------:R-:W-:-:S03]  /*1610*/  LOP3.LUT R7, R7, R6, RZ, 0x3c, !PT ;  /* 0x0000000607077212 */ /* 0x000fc600078e3cff */
[----:B------:R-:W-:-:S04]  /*1620*/  @P4 IMAD.WIDE.U32 R24, R14, c[0x0][0x1a0], RZ ;  /* 0x000068000e184a25 */ /* 0x000fc800078e00ff */
[----:B------:R-:W-:Y:S01]  /*1630*/  IMAD.WIDE.U32 R6, R42, c[0x0][0x198], R6 ;  /* 0x000066002a067a25 */ /* 0x000fe200078e0006 */
[----:B-1----:R-:W1:Y:S03]  /*1640*/  MUFU.RCP R8, R8 ;  /* 0x0000000800087308 */ /* 0x002e660000001000 */
[----:B------:R-:W-:Y:S01]  /*1650*/  @P4 IMAD R14, R14, c[0x0][0x1a4], R25 ;  /* 0x000069000e0e4a24 */ /* 0x000fe200078e0219 */
[----:B------:R-:W-:Y:S02]  /*1660*/  MOV R12, R6 ;  /* 0x00000006000c7202 */ /* 0x000fe40000000f00 */
[----:B-1----:R-:W-:-:S04]  /*1670*/  IADD3 R8, R8, 0xffffffe, RZ ;  /* 0x0ffffffe08087810 */ /* 0x002fc80007ffe0ff */
[----:B------:R-:W1:Y:S02]  /*1680*/  F2I.FTZ.U32.TRUNC.NTZ R9, R8 ;  /* 0x0000000800097305 */ /* 0x000e64000021f000 */
[----:B-1----:R-:W-:Y:S02]  /*1690*/  IMAD.MOV R2, RZ, RZ, -R9 ;  /* 0x000000ffff027224 */ /* 0x002fe400078e0a09 */
[----:B------:R-:W-:Y:S02]  /*16a0*/  IMAD.MOV.U32 R8, RZ, RZ, RZ ;  /* 0x000000ffff087224 */ /* 0x000fe400078e00ff */
[----:B------:R-:W-:Y:S01]  /*16b0*/  IMAD R4, R2, R5, RZ ;  /* 0x0000000502047224 */ /* 0x000fe200078e02ff */
[----:B------:R-:W-:-:S03]  /*16c0*/  IABS R2, R10 ;  /* 0x0000000a00027213 */ /* 0x000fc60000000000 */
[----:B------:R-:W-:Y:S01]  /*16d0*/  IMAD.HI.U32 R4, R9, R4, R8 ;  /* 0x0000000409047227 */ /* 0x000fe200078e0008 */
[----:B------:R-:W-:-:S05]  /*16e0*/  MOV R8, R2 ;  /* 0x0000000200087202 */ /* 0x000fca0000000f00 */
        /* <DEDUP_REMOVED lines=8> */
[----:B------:R-:W-:-:S04]  /*1770*/  LOP3.LUT R2, R10, c[0x0][0x1c8], RZ, 0x3c, !PT ;  /* 0x000072000a027a12 */ /* 0x000fc800078e3cff */
[----:B------:R-:W-:Y:S02]  /*1780*/  ISETP.GE.AND P2, PT, R2, RZ, PT ;  /* 0x000000ff0200720c */ /* 0x000fe40003f46270 */
[----:B------:R-:W-:-:S05]  /*1790*/  SHF.R.S32.HI R2, RZ, 0x1f, R42 ;  /* 0x0000001fff027819 */ /* 0x000fca000001142a */
[----:B------:R-:W-:-:S04]  /*17a0*/  @P3 IADD3 R4, R4, 0x1, RZ ;  /* 0x0000000104043810 */ /* 0x000fc80007ffe0ff */
[----:B------:R-:W-:Y:S01]  /*17b0*/  MOV R5, R4 ;  /* 0x0000000400057202 */ /* 0x000fe20000000f00 */
[----:B------:R-:W-:-:S04]  /*17c0*/  IMAD R4, R2, c[0x0][0x198], RZ ;  /* 0x0000660002047a24 */ /* 0x000fc800078e02ff */
[----:B------:R-:W-:Y:S01]  /*17d0*/  @!P2 IMAD.MOV R5, RZ, RZ, -R5 ;  /* 0x000000ffff05a224 */ /* 0x000fe200078e0a05 */
[----:B------:R-:W-:Y:S01]  /*17e0*/  @!P1 LOP3.LUT R5, RZ, c[0x0][0x1c8], RZ, 0x33, !PT ;  /* 0x00007200ff059a12 */ /* 0x000fe200078e33ff */
[----:B------:R-:W-:-:S03]  /*17f0*/  IMAD R4, R42, c[0x0][0x19c], R4 ;  /* 0x000067002a047a24 */ /* 0x000fc600078e0204 */
[----:B------:R-:W-:Y:S01]  /*1800*/  SHF.R.S32.HI R8, RZ, 0x1f, R5 ;  /* 0x0000001fff087819 */ /* 0x000fe20000011405 */
[----:B------:R-:W-:-:S04]  /*1810*/  IMAD.IADD R13, R7, 0x1, R4 ;  /* 0x00000001070d7824 */ /* 0x000fc800078e0204 */
[----:B------:R-:W-:Y:S02]  /*1820*/  IMAD R7, R8, c[0x0][0x1b0], RZ ;  /* 0x00006c0008077a24 */ /* 0x000fe400078e02ff */
[----:B------:R-:W-:-:S04]  /*1830*/  IMAD.WIDE.U32 R12, R5, c[0x0][0x1b0], R12 ;  /* 0x00006c00050c7a25 */ /* 0x000fc800078e000c */
[----:B------:R-:W-:Y:S02]  /*1840*/  IMAD R7, R5, c[0x0][0x1b4], R7 ;  /* 0x00006d0005077a24 */ /* 0x000fe400078e0207 */
[----:B------:R-:W-:-:S03]  /*1850*/  IMAD.MOV.U32 R22, RZ, RZ, R12 ;  /* 0x000000ffff167224 */ /* 0x000fc600078e000c */
[----:B------:R-:W-:Y:S01]  /*1860*/  IADD3 R7, R13, R7, RZ ;  /* 0x000000070d077210 */ /* 0x000fe20007ffe0ff */
        /* <DEDUP_REMOVED lines=11> */
[----:B------:R-:W-:Y:S02]  /*1920*/  MOV R24, R12 ;  /* 0x0000000c00187202 */ /* 0x000fe40000000f00 */
.L_x_1557:
[----:B------:R-:W-:Y:S01]  /*1930*/  ISETP.NE.AND P1, PT, R15, -0x1, PT ;  /* 0xffffffff0f00780c */ /* 0x000fe20003f25270 */
[----:B------:R-:W-:Y:S01]  /*1940*/  IMAD R8, R8, c[0x0][0x1b8], RZ ;  /* 0x00006e0008087a24 */ /* 0x000fe200078e02ff */
[----:B-----5:R-:W-:Y:S01]  /*1950*/  SHF.R.S32.HI R0, RZ, 0x1f, R125 ;  /* 0x0000001fff007819 */ /* 0x020fe2000001147d */
[----:B------:R-:W-:Y:S01]  /*1960*/  BSSY B0, `(.L_x_1559) ;  /* 0x0000060000007945 */ /* 0x000fe20003800000 */
[----:B------:R-:W-:Y:S01]  /*1970*/  IADD3 R223, -R127, R128, RZ ;  /* 0x000000807fdf7210 */ /* 0x000fe20007ffe1ff */
[----:B------:R-:W-:Y:S01]  /*1980*/  IMAD R8, R5, c[0x0][0x1bc], R8 ;  /* 0x00006f0005087a24 */ /* 0x000fe200078e0208 */
[CC--:B------:R-:W-:Y:S02]  /*1990*/  LEA.HI R3, R0.reuse, R125.reuse, RZ, 0x3 ;  /* 0x0000007d00037211 */ /* 0x0c0fe400078f18ff */
[----:B------:R-:W-:-:S02]  /*19a0*/  LEA.HI R4, R0, R125, RZ, 0x4 ;  /* 0x0000007d00047211 */ /* 0x000fc400078f20ff */
[----:B------:R-:W-:Y:S02]  /*19b0*/  SHF.R.S32.HI R16, RZ, 0x3, R3 ;  /* 0x00000003ff107819 */ /* 0x000fe40000011403 */
[----:B------:R-:W-:Y:S01]  /*19c0*/  LOP3.LUT R3, R3, 0xfffffff8, RZ, 0xc0, !PT ;  /* 0xfffffff803037812 */ /* 0x000fe200078ec0ff */
[C---:B------:R-:W-:Y:S01]  /*19d0*/  @P1 IMAD.WIDE.U32 R12, R15.reuse, c[0x0][0x190], RZ ;  /* 0x000064000f0c1a25 */ /* 0x040fe200078e00ff */
[----:B------:R-:W-:Y:S02]  /*19e0*/  @!P1 SHF.R.S32.HI R9, RZ, 0x1f, R232 ;  /* 0x0000001fff099819 */ /* 0x000fe400000114e8 */
[CC--:B------:R-:W-:Y:S01]  /*19f0*/  LEA.HI R11, R0.reuse, R125.reuse, RZ, 0x6 ;  /* 0x0000007d000b7211 */ /* 0x0c0fe200078f30ff */
[----:B------:R-:W-:Y:S01]  /*1a00*/  @P1 IMAD R15, R15, c[0x0][0x194], R13 ;  /* 0x000065000f0f1a24 */ /* 0x000fe200078e020d */
[----:B------:R-:W-:Y:S01]  /*1a10*/  SHF.R.S32.HI R17, RZ, 0x1f, R16 ;  /* 0x0000001fff117819 */ /* 0x000fe20000011410 */
[----:B------:R-:W-:Y:S01]  /*1a20*/  @!P1 IMAD R9, R9, c[0x0][0x178], RZ ;  /* 0x00005e0009099a24 */ /* 0x000fe200078e02ff */
[----:B------:R-:W-:Y:S01]  /*1a30*/  LEA.HI R126, R0, R125, RZ, 0x5 ;  /* 0x0000007d007e7211 */ /* 0x000fe200078f28ff */
[----:B------:R-:W-:-:S02]  /*1a40*/  @P1 IMAD.MOV.U32 R6, RZ, RZ, R12 ;  /* 0x000000ffff061224 */ /* 0x000fc400078e000c */
[----:B------:R-:W-:-:S04]  /*1a50*/  @!P1 IMAD.WIDE.U32 R12, R232, c[0x0][0x178], RZ ;  /* 0x00005e00e80c9a25 */ /* 0x000fc800078e00ff */
[----:B------:R-:W-:Y:S02]  /*1a60*/  @!P1 IMAD R9, R232, c[0x0][0x17c], R9 ;  /* 0x00005f00e8099a24 */ /* 0x000fe400078e0209 */
[----:B------:R-:W-:Y:S02]  /*1a70*/  IMAD.IADD R3, R125, 0x1, -R3 ;  /* 0x000000017d037824 */ /* 0x000fe400078e0a03 */
[----:B------:R-:W-:Y:S01]  /*1a80*/  @!P1 IMAD.IADD R15, R13, 0x1, R9 ;  /* 0x000000010d0f9824 */ /* 0x000fe200078e0209 */
[----:B------:R-:W-:Y:S01]  /*1a90*/  LOP3.LUT R13, R4, 0xfffffff0, RZ, 0xc0, !PT ;  /* 0xfffffff0040d7812 */ /* 0x000fe200078ec0ff */
[----:B------:R-:W-:Y:S01]  /*1aa0*/  IMAD.SHL.U32 R231, R3, 0x8, RZ ;  /* 0x0000000803e77824 */ /* 0x000fe200078e00ff */
[----:B------:R-:W-:Y:S01]  /*1ab0*/  SHF.L.U32 R9, R16, 0x6, RZ ;  /* 0x0000000610097819 */ /* 0x000fe200000006ff */
[----:B------:R-:W-:Y:S01]  /*1ac0*/  @!P1 IMAD.MOV.U32 R6, RZ, RZ, R12 ;  /* 0x000000ffff069224 */ /* 0x000fe200078e000c */
[----:B------:R-:W-:Y:S01]  /*1ad0*/  SHF.R.S32.HI R4, RZ, 0x4, R4 ;  /* 0x00000004ff047819 */ /* 0x000fe20000011404 */
[----:B------:R-:W-:Y:S01]  /*1ae0*/  IMAD.IADD R13, R125, 0x1, -R13 ;  /* 0x000000017d0d7824 */ /* 0x000fe200078e0a0d */
[----:B------:R-:W-:Y:S01]  /*1af0*/  IADD3 R24, P2, R231, R24, RZ ;  /* 0x00000018e7187210 */ /* 0x000fe20007f5e0ff */
[----:B------:R-:W-:Y:S01]  /*1b00*/  IMAD.SHL.U32 R230, R11, 0x8, RZ ;  /* 0x000000080be67824 */ /* 0x000fe200078e00ff */
[----:B------:R-:W-:Y:S01]  /*1b10*/  SHF.R.S32.HI R18, RZ, 0x1f, R231 ;  /* 0x0000001fff127819 */ /* 0x000fe200000114e7 */
[----:B------:R-:W-:Y:S01]  /*1b20*/  IMAD.MOV.U32 R0, RZ, RZ, 0x20 ;  /* 0x00000020ff007424 */ /* 0x000fe200078e00ff */
[----:B------:R-:W-:Y:S01]  /*1b30*/  SHF.R.S32.HI R19, RZ, 0x1f, R13 ;  /* 0x0000001fff137819 */ /* 0x000fe2000001140d */
[----:B------:R-:W-:Y:S01]  /*1b40*/  IMAD.WIDE R20, R20, 0x40, R16 ;  /* 0x0000004014147825 */ /* 0x000fe200078e0210 */
[----:B------:R-:W-:-:S02]  /*1b50*/  LOP3.LUT R9, R9, 0x1c0, RZ, 0xc0, !PT ;  /* 0x000001c009097812 */ /* 0x000fc400078ec0ff */
[----:B------:R-:W-:Y:S01]  /*1b60*/  IADD3 R22, P3, R231, R22, RZ ;  /* 0x00000016e7167210 */ /* 0x000fe20007f7e0ff */
[----:B------:R-:W-:Y:S01]  /*1b70*/  IMAD.X R25, R18, 0x1, R14, P2 ;  /* 0x0000000112197824 */ /* 0x000fe200010e060e */
[----:B------:R-:W-:Y:S02]  /*1b80*/  LEA.HI R14, R19, R13, RZ, 0x3 ;  /* 0x0000000d130e7211 */ /* 0x000fe400078f18ff */
[----:B------:R-:W-:Y:S01]  /*1b90*/  IADD3 R6, P1, R231, R6, RZ ;  /* 0x00000006e7067210 */ /* 0x000fe20007f3e0ff */
[----:B------:R-:W-:Y:S01]  /*1ba0*/  IMAD.WIDE.U32 R24, R5, c[0x0][0x1b8], R24 ;  /* 0x00006e0005187a25 */ /* 0x000fe200078e0018 */
[----:B------:R-:W-:Y:S02]  /*1bb0*/  LOP3.LUT R12, R9, 0x38, R231, 0xf8, !PT ;  /* 0x00000038090c7812 */ /* 0x000fe400078ef8e7 */
[----:B------:R-:W-:Y:S02]  /*1bc0*/  LOP3.LUT R11, R14, 0xfffffff8, RZ, 0xc0, !PT ;  /* 0xfffffff80e0b7812 */ /* 0x000fe400078ec0ff */
[----:B------:R-:W-:-:S02]  /*1bd0*/  SHF.R.U32.HI R9, RZ, 0x3, R9 ;  /* 0x00000003ff097819 */ /* 0x000fc40000011609 */
[C---:B------:R-:W-:Y:S01]  /*1be0*/  IADD3.X R23, R18.reuse, R7, RZ, P3, !PT ;  /* 0x0000000712177210 */ /* 0x040fe20001ffe4ff */
[----:B------:R-:W-:Y:S01]  /*1bf0*/  IMAD.X R7, R18, 0x1, R15, P1 ;  /* 0x0000000112077824 */ /* 0x000fe200008e060f */
[----:B------:R-:W-:Y:S01]  /*1c00*/  LOP3.LUT R12, R12, R9, RZ, 0x3c, !PT ;  /* 0x000000090c0c7212 */ /* 0x000fe200078e3cff */
[----:B------:R-:W-:Y:S01]  /*1c10*/  IMAD.IADD R13, R13, 0x1, -R11 ;  /* 0x000000010d0d7824 */ /* 0x000fe200078e0a0b */
[C---:B------:R-:W-:Y:S01]  /*1c20*/  IADD3 R42, P1, R16.reuse, R42, RZ ;  /* 0x0000002a102a7210 */ /* 0x040fe20007f3e0ff */
[C---:B------:R-:W-:Y:S01]  /*1c30*/  IMAD R11, R17.reuse, c[0x0][0x198], RZ ;  /* 0x00006600110b7a24 */ /* 0x040fe200078e02ff */
[----:B------:R-:W-:Y:S01]  /*1c40*/  SHF.R.S32.HI R9, RZ, 0x1f, R10 ;  /* 0x0000001fff097819 */ /* 0x000fe2000001140a */
[C---:B------:R-:W-:Y:S01]  /*1c50*/  IMAD.WIDE.U32 R22, R16.reuse, c[0x0][0x198], R22 ;  /* 0x0000660010167a25 */ /* 0x040fe200078e0016 */
[----:B------:R-:W-:Y:S02]  /*1c60*/  IADD3.X R2, R17, R2, RZ, P1, !PT ;  /* 0x0000000211027210 */ /* 0x000fe40000ffe4ff */
[----:B------:R-:W-:Y:S01]  /*1c70*/  R2P PR, R13, 0x6 ;  /* 0x000000060d007804 */ /* 0x000fe20000000000 */
[----:B------:R-:W-:Y:S01]  /*1c80*/  IMAD R9, R9, c[0x0][0x1a8], RZ ;  /* 0x00006a0009097a24 */ /* 0x000fe200078e02ff */
[----:B------:R-:W-:Y:S01]  /*1c90*/  ISETP.GE.AND P3, PT, R16, R223, PT ;  /* 0x000000df1000720c */ /* 0x000fe20003f66270 */
[----:B------:R-:W-:Y:S01]  /*1ca0*/  IMAD R2, R2, c[0x0][0x1a0], RZ ;  /* 0x0000680002027a24 */ /* 0x000fe200078e02ff */
[----:B------:R-:W-:Y:S01]  /*1cb0*/  LOP3.LUT R230, R12, 0xfffffe00, R230, 0xf8, !PT ;  /* 0xfffffe000ce67812 */ /* 0x000fe200078ef8e6 */
[----:B------:R-:W-:Y:S01]  /*1cc0*/  IMAD R18, R10, c[0x0][0x1ac], R9 ;  /* 0x00006b000a127a24 */ /* 0x000fe200078e0209 */
[----:B------:R-:W-:Y:S01]  /*1cd0*/  LOP3.LUT R15, R126, 0xffffffe0, RZ, 0xc0, !PT ;  /* 0xffffffe07e0f7812 */ /* 0x000fe200078ec0ff */
[----:B------:R-:W-:Y:S01]  /*1ce0*/  IMAD.IADD R9, R25, 0x1, R8 ;  /* 0x0000000119097824 */ /* 0x000fe200078e0208 */
[----:B------:R-:W-:Y:S01]  /*1cf0*/  MOV R8, R24 ;  /* 0x0000001800087202 */ /* 0x000fe20000000f00 */
[----:B------:R-:W-:Y:S01]  /*1d00*/  IMAD R133, R16, c[0x0][0x19c], R11 ;  /* 0x0000670010857a24 */ /* 0x000fe200078e020b */
[----:B------:R-:W-:Y:S01]  /*1d10*/  SHF.R.S32.HI R126, RZ, 0x5, R126 ;  /* 0x00000005ff7e7819 */ /* 0x000fe2000001147e */
[----:B------:R-:W-:Y:S01]  /*1d20*/  IMAD R36, R42, c[0x0][0x1a4], R2 ;  /* 0x000069002a247a24 */ /* 0x000fe200078e0202 */
[----:B------:R-:W-:Y:S01]  /*1d30*/  IADD3 R40, R231, 0x40, RZ ;  /* 0x00000040e7287810 */ /* 0x000fe20007ffe0ff */
[----:B------:R-:W-:Y:S01]  /*1d40*/  IMAD.WIDE.U32 R10, R10, c[0x0][0x1a8], R6 ;  /* 0x00006a000a0a7a25 */ /* 0x000fe200078e0006 */
[----:B------:R-:W-:-:S03]  /*1d50*/  SEL R0, R0, 0xffffffe0, !P2 ;  /* 0xffffffe000007807 */ /* 0x000fc60005000000 */
[----:B------:R-:W-:Y:S01]  /*1d60*/  IMAD.MOV.U32 R2, RZ, RZ, 0x10 ;  /* 0x00000010ff027424 */ /* 0x000fe200078e00ff */
[----:B------:R-:W-:Y:S01]  /*1d70*/  IADD3 R19, R11, R18, RZ ;  /* 0x000000120b137210 */ /* 0x000fe20007ffe0ff */
[----:B------:R-:W-:-:S03]  /*1d80*/  IMAD.WIDE.U32 R42, R42, c[0x0][0x1a0], R8 ;  /* 0x000068002a2a7a25 */ /* 0x000fc600078e0008 */
[----:B------:R-:W-:Y:S01]  /*1d90*/  SEL R2, R2, 0xfffffff0, !P1 ;  /* 0xfffffff002027807 */ /* 0x000fe20004800000 */
[----:B------:R-:W-:Y:S02]  /*1da0*/  IMAD.IADD R133, R23, 0x1, R133 ;  /* 0x0000000117857824 */ /* 0x000fe400078e0285 */
[----:B------:R-:W-:Y:S02]  /*1db0*/  IMAD.MOV.U32 R134, RZ, RZ, R22 ;  /* 0x000000ffff867224 */ /* 0x000fe400078e0016 */
[----:B------:R-:W-:Y:S02]  /*1dc0*/  IMAD.IADD R15, R125, 0x1, -R15 ;  /* 0x000000017d0f7824 */ /* 0x000fe400078e0a0f */
[----:B------:R-:W-:Y:S02]  /*1dd0*/  IMAD.SHL.U32 R230, R230, 0x2, RZ ;  /* 0x00000002e6e67824 */ /* 0x000fe400078e00ff */
[----:B------:R-:W-:Y:S01]  /*1de0*/  IMAD.IADD R36, R43, 0x1, R36 ;  /* 0x000000012b247824 */ /* 0x000fe200078e0224 */
[----:B------:R-:W-:Y:S05]  /*1df0*/  @P3 BRA `(.L_x_1560) ;  /* 0x0000016000003947 */ /* 0x000fea0003800000 */
[----:B------:R-:W-:Y:S01]  /*1e00*/  ISETP.GE.AND P3, PT, R231, c[0x0][0x220], PT ;  /* 0x00008800e7007a0c */ /* 0x000fe20003f66270 */
[----:B------:R-:W-:Y:S01]  /*1e10*/  IMAD R5, R21, c[0x0][0x190], RZ ;  /* 0x0000640015057a24 */ /* 0x000fe200078e02ff */
[----:B------:R-:W-:Y:S01]  /*1e20*/  ISETP.GE.AND P2, PT, R40, c[0x0][0x220], PT ;  /* 0x0000880028007a0c */ /* 0x000fe20003f46270 */
[----:B------:R-:W-:-:S02]  /*1e30*/  IMAD.MOV.U32 R18, RZ, RZ, R10 ;  /* 0x000000ffff127224 */ /* 0x000fc400078e000a */
        /* <DEDUP_REMOVED lines=18> */
.L_x_1560:
[----:B------:R-:W-:Y:S05]  /*1f60*/  BSYNC B0 ;  /* 0x0000000000007941 */ /* 0x000fea0003800000 */
.L_x_1559:
        /* <DEDUP_REMOVED lines=29> */
.L_x_1562:
[----:B------:R-:W-:Y:S05]  /*2140*/  BSYNC B0 ;  /* 0x0000000000007941 */ /* 0x000fea0003800000 */
.L_x_1561:
[----:B------:R-:W-:Y:S01]  /*2150*/  IADD3 R6, R16, 0x20, RZ ;  /* 0x0000002010067810 */ /* 0x000fe20007ffe0ff */
[----:B------:R-:W-:Y:S03]  /*2160*/  BSSY B0, `(.L_x_1563) ;  /* 0x000001c000007945 */ /* 0x000fe60003800000 */
[----:B------:R-:W-:-:S13]  /*2170*/  ISETP.GE.AND P1, PT, R6, R223, PT ;  /* 0x000000df0600720c */ /* 0x000fda0003f26270 */
[----:B------:R-:W-:Y:S05]  /*2180*/  @P1 BRA `(.L_x_1564) ;  /* 0x0000019000001947 */ /* 0x000fea0003800000 */
[----:B-1----:R-:W-:Y:S01]  /*2190*/  IADD3 R8, P1, R20, 0x20, RZ ;  /* 0x0000002014087810 */ /* 0x002fe20007f3e0ff */
        /* <DEDUP_REMOVED lines=24> */
.L_x_1564:
[----:B------:R-:W-:Y:S05]  /*2320*/  BSYNC B0 ;  /* 0x0000000000007941 */ /* 0x000fea0003800000 */
.L_x_1563:
[----:B------:R-:W-:Y:S01]  /*2330*/  IADD3 R12, R16, 0x30, RZ ;  /* 0x00000030100c7810 */ /* 0x000fe20007ffe0ff */
[----:B------:R-:W-:Y:S03]  /*2340*/  BSSY B0, `(.L_x_1565) ;  /* 0x000001b000007945 */ /* 0x000fe60003800000 */
[----:B------:R-:W-:-:S13]  /*2350*/  ISETP.GE.AND P1, PT, R12, R223, PT ;  /* 0x000000df0c00720c */ /* 0x000fda0003f26270 */
[----:B------:R-:W-:Y:S05]  /*2360*/  @P1 BRA `(.L_x_1566) ;  /* 0x0000018000001947 */ /* 0x000fea0003800000 */
[----:B-1----:R-:W-:Y:S02]  /*2370*/  IADD3 R8, P1, R20, 0x30, RZ ;  /* 0x0000003014087810 */ /* 0x002fe40007f3e0ff */
        /* <DEDUP_REMOVED lines=23> */
.L_x_1566:
[----:B------:R-:W-:Y:S05]  /*24f0*/  BSYNC B0 ;  /* 0x0000000000007941 */ /* 0x000fea0003800000 */
.L_x_1565:
        /* <DEDUP_REMOVED lines=23> */
.L_x_1568:
[----:B------:R-:W-:Y:S05]  /*2670*/  BSYNC B0 ;  /* 0x0000000000007941 */ /* 0x000fea0003800000 */
.L_x_1567:
[----:B------:R-:W-:Y:S01]  /*2680*/  ISETP.GE.AND P1, PT, R7, R5, PT ;  /* 0x000000050700720c */ /* 0x000fe20003f26270 */
[----:B------:R-:W-:Y:S01]  /*2690*/  IMAD.MOV.U32 R120, RZ, RZ, c[0x0][0x198] ;  /* 0x00006600ff787624 */ /* 0x000fe200078e00ff */
[----:B------:R-:W-:Y:S03]  /*26a0*/  BSSY B0, `(.L_x_1569) ;  /* 0x0000017000007945 */ /* 0x000fe60003800000 */
[C---:B------:R-:W-:Y:S01]  /*26b0*/  IMAD.SHL.U32 R226, R120.reuse, 0x10, RZ ;  /* 0x0000001078e27824 */ /* 0x040fe200078e00ff */
[----:B------:R-:W-:-:S07]  /*26c0*/  SHF.L.U64.HI R225, R120, R227, c[0x0][0x19c] ;  /* 0x0000670078e17619 */ /* 0x000fce00000102e3 */
[----:B------:R-:W-:Y:S05]  /*26d0*/  @P1 BRA `(.L_x_1570) ;  /* 0x0000013000001947 */ /* 0x000fea0003800000 */
[----:B------:R-:W-:Y:S02]  /*26e0*/  ISETP.GE.AND P2, PT, R231, c[0x0][0x220], PT ;  /* 0x00008800e7007a0c */ /* 0x000fe40003f46270 */
[----:B-1----:R-:W-:Y:S02]  /*26f0*/  IADD3 R9, P3, R226, R134, RZ ;  /* 0x00000086e2097210 */ /* 0x002fe40007f7e0ff */
[----:B------:R-:W-:-:S03]  /*2700*/  ISETP.GE.AND P1, PT, R40, c[0x0][0x220], PT ;  /* 0x0000880028007a0c */ /* 0x000fc60003f26270 */
[----:B------:R-:W-:-:S06]  /*2710*/  IMAD.X R8, R225, 0x1, R133, P3 ;  /* 0x00000001e1087824 */ /* 0x000fcc00018e0685 */
        /* <DEDUP_REMOVED lines=15> */
.L_x_1570:
[----:B------:R-:W-:Y:S05]  /*2810*/  BSYNC B0 ;  /* 0x0000000000007941 */ /* 0x000fea0003800000 */
.L_x_1569:
[----:B------:R-:W-:Y:S01]  /*2820*/  ISETP.GE.AND P1, PT, R6, R5, PT ;  /* 0x000000050600720c */ /* 0x000fe20003f26270 */
[----:B------:R-:W-:-:S12]  /*2830*/  BSSY B0, `(.L_x_1571) ;  /* 0x0000016000007945 */ /* 0x000fd80003800000 */
[----:B------:R-:W-:Y:S05]  /*2840*/  @P1 BRA `(.L_x_1572) ;  /* 0x0000014000001947 */ /* 0x000fea0003800000 */
[----:B------:R-:W-:Y:S01]  /*2850*/  ISETP.GE.AND P2, PT, R231, c[0x0][0x220], PT ;  /* 0x00008800e7007a0c */ /* 0x000fe20003f46270 */
[----:B-1----:R-:W-:Y:S01]  /*2860*/  IMAD.MOV.U32 R8, RZ, RZ, c[0x0][0x19c] ;  /* 0x00006700ff087624 */ /* 0x002fe200078e00ff */
        /* <DEDUP_REMOVED lines=18> */
.L_x_1572:
[----:B------:R-:W-:Y:S05]  /*2990*/  BSYNC B0 ;  /* 0x0000000000007941 */ /* 0x000fea0003800000 */
.L_x_1571:
[----:B------:R-:W-:Y:S01]  /*29a0*/  ISETP.GE.AND P1, PT, R12, R5, PT ;  /* 0x000000050c00720c */ /* 0x000fe20003f26270 */
[----:B------:R-:W-:-:S12]  /*29b0*/  BSSY B0, `(.L_x_1573) ;  /* 0x0000019000007945 */ /* 0x000fd80003800000 */
[----:B------:R-:W-:Y:S05]  /*29c0*/  @P1 BRA `(.L_x_1574) ;  /* 0x0000017000001947 */ /* 0x000fea0003800000 */
[----:B------:R-:W-:Y:S01]  /*29d0*/  ISETP.GE.AND P2, PT, R231, c[0x0][0x220], PT ;  /* 0x00008800e7007a0c */ /* 0x000fe20003f46270 */
[----:B-1----:R-:W-:Y:S01]  /*29e0*/  IMAD.MOV.U32 R8, RZ, RZ, R134 ;  /* 0x000000ffff087224 */ /* 0x002fe200078e0086 */
[----:B------:R-:W-:Y:S01]  /*29f0*/  ULDC UR4, c[0x0][0x19c] ;  /* 0x0000670000047ab9 */ /* 0x000fe20000000800 */
[----:B------:R-:W-:Y:S01]  /*2a00*/  IMAD.MOV.U32 R9, RZ, RZ, R133 ;  /* 0x000000ffff097224 */ /* 0x000fe200078e0085 */
[----:B------:R-:W-:Y:S01]  /*2a10*/  UIMAD UR4, UR4, 0x30, URZ ;  /* 0x00000030040478a4 */ /* 0x000fe2000f8e023f */
[----:B------:R-:W-:Y:S02]  /*2a20*/  ISETP.GE.AND P1, PT, R40, c[0x0][0x220], PT ;  /* 0x0000880028007a0c */ /* 0x000fe40003f26270 */
[----:B------:R-:W-:-:S05]  /*2a30*/  IMAD.WIDE.U32 R18, R120, 0x30, R8 ;  /* 0x0000003078127825 */ /* 0x000fca00078e0008 */
[----:B------:R-:W-:Y:S01]  /*2a40*/  IADD3 R8, R19, UR4, RZ ;  /* 0x0000000413087c10 */ /* 0x000fe2000fffe0ff */
[----:B------:R1:W-:Y:S01]  /*2a50*/  @P2 STS.128 [R230+0x5800], RZ ;  /* 0x005800ffe6002388 */ /* 0x0003e20000000c00 */
[----:B------:R-:W-:-:S04]  /*2a60*/  @!P2 LEA R10, P3, R18, c[0x0][0x168], 0x1 ;  /* 0x00005a00120aaa11 */ /* 0x000fc800078608ff */
        /* <DEDUP_REMOVED lines=13> */
.L_x_1574:
[----:B------:R-:W-:Y:S05]  /*2b40*/  BSYNC B0 ;  /* 0x0000000000007941 */ /* 0x000fea0003800000 */
.L_x_1573:
[----:B-1----:R-:W-:Y:S01]  /*2b50*/  IADD3 R11, R16, 0x40, RZ ;  /* 0x00000040100b7810 */ /* 0x002fe20007ffe0ff */
        /* <DEDUP_REMOVED lines=23> */
.L_x_1576:
[----:B------:R-:W-:Y:S05]  /*2cd0*/  BSYNC B0 ;  /* 0x0000000000007941 */ /* 0x000fea0003800000 */
.L_x_1575:
[----:B------:R-:W-:Y:S01]  /*2ce0*/  IADD3 R10, R16, 0x50, RZ ;  /* 0x00000050100a7810 */ /* 0x000fe20007ffe0ff */
[----:B------:R-:W-:Y:S03]  /*2cf0*/  BSSY B0, `(.L_x_1577) ;  /* 0x000001a000007945 */ /* 0x000fe60003800000 */
[----:B------:R-:W-:-:S13]  /*2d00*/  ISETP.GE.AND P1, PT, R10, R5, PT ;  /* 0x000000050a00720c */ /* 0x000fda0003f26270 */
[----:B------:R-:W-:Y:S05]  /*2d10*/  @P1 BRA `(.L_x_1578) ;  /* 0x0000017000001947 */ /* 0x000fea0003800000 */
[----:B------:R-:W-:Y:S01]  /*2d20*/  ISETP.GE.AND P2, PT, R231, c[0x0][0x220], PT ;  /* 0x00008800e7007a0c */ /* 0x000fe20003f46270 */
[----:B------:R-:W-:Y:S01]  /*2d30*/  IMAD.MOV.U32 R8, RZ, RZ, R134 ;  /* 0x000000ffff087224 */ /* 0x000fe200078e0086 */
[----:B------:R-:W-:Y:S01]  /*2d40*/  ULDC UR4, c[0x0][0x19c] ;  /* 0x0000670000047ab9 */ /* 0x000fe20000000800 */
[----:B------:R-:W-:Y:S01]  /*2d50*/  IMAD.MOV.U32 R9, RZ, RZ, R133 ;  /* 0x000000ffff097224 */ /* 0x000fe200078e0085 */
[----:B------:R-:W-:Y:S01]  /*2d60*/  UIMAD UR4, UR4, 0x50, URZ ;  /* 0x00000050040478a4 */ /* 0x000fe2000f8e023f */
[----:B------:R-:W-:Y:S02]  /*2d70*/  ISETP.GE.AND P1, PT, R40, c[0x0][0x220], PT ;  /* 0x0000880028007a0c */ /* 0x000fe40003f26270 */
[----:B------:R-:W-:-:S05]  /*2d80*/  IMAD.WIDE.U32 R20, R120, 0x50, R8 ;  /* 0x0000005078147825 */ /* 0x000fca00078e0008 */
[----:B------:R-:W-:Y:S01]  /*2d90*/  IADD3 R8, R21, UR4, RZ ;  /* 0x0000000415087c10 */ /* 0x000fe2000fffe0ff */
[----:B------:R2:W-:Y:S01]  /*2da0*/  @P2 STS.128 [R230+0x6800], RZ ;  /* 0x006800ffe6002388 */ /* 0x0005e20000000c00 */
[----:B-1----:R-:W-:-:S04]  /*2db0*/  @!P2 LEA R18, P3, R20, c[0x0][0x168], 0x1 ;  /* 0x00005a001412aa11 */ /* 0x002fc800078608ff */
        /* <DEDUP_REMOVED lines=13> */
.L_x_1578:
[----:B------:R-:W-:Y:S05]  /*2e90*/  BSYNC B0 ;  /* 0x0000000000007941 */ /* 0x000fea0003800000 */
.L_x_1577:
[----:B------:R-:W-:Y:S01]  /*2ea0*/  IADD3 R9, R16, 0x60, RZ ;  /* 0x0000006010097810 */ /* 0x000fe20007ffe0ff */
[----:B------:R-:W-:Y:S03]  /*2eb0*/  BSSY B0, `(.L_x_1579) ;  /* 0x000001a000007945 */ /* 0x000fe60003800000 */
[----:B------:R-:W-:-:S13]  /*2ec0*/  ISETP.GE.AND P1, PT, R9, R5, PT ;  /* 0x000000050900720c */ /* 0x000fda0003f26270 */
[----:B------:R-:W-:Y:S05]  /*2ed0*/  @P1 BRA `(.L_x_1580) ;  /* 0x0000017000001947 */ /* 0x000fea0003800000 */
[----:B------:R-:W-:Y:S01]  /*2ee0*/  ISETP.GE.AND P2, PT, R231, c[0x0][0x220], PT ;  /* 0x00008800e7007a0c */ /* 0x000fe20003f46270 */
[----:B-12---:R-:W-:Y:S01]  /*2ef0*/  IMAD.MOV.U32 R18, RZ, RZ, R134 ;  /* 0x000000ffff127224 */ /* 0x006fe200078e0086 */
        /* <DEDUP_REMOVED lines=21> */
.L_x_1580:
[----:B------:R-:W-:Y:S05]  /*3050*/  BSYNC B0 ;  /* 0x0000000000007941 */ /* 0x000fea0003800000 */
.L_x_1579:
        /* <DEDUP_REMOVED lines=27> */
.L_x_1582:
[----:B------:R-:W-:Y:S05]  /*3210*/  BSYNC B0 ;  /* 0x0000000000007941 */ /* 0x000fea0003800000 */
.L_x_1581:
        /* <DEDUP_REMOVED lines=17> */
[----:B-12---:R-:W-:Y:S01]  /*3330*/  @!P2 IMAD.MOV.U32 R18, RZ, RZ, R136 ;  /* 0x000000ffff12a224 */ /* 0x006fe200078e0088 */
[----:B------:R1:W-:Y:S01]  /*3340*/  @P2 STS.128 [R230+0xc000], RZ ;  /* 0x00c000ffe6002388 */ /* 0x0003e20000000c00 */
[----:B------:R-:W-:-:S05]  /*3350*/  @!P2 IMAD.MOV.U32 R19, RZ, RZ, R135 ;  /* 0x000000ffff13a224 */ /* 0x000fca00078e0087 */
[----:B------:R-:W-:Y:S01]  /*3360*/  @!PT LDS RZ, [RZ] ;  /* 0x00000000fffff984 */ /* 0x000fe20000000800 */
[----:B------:R-:W-:Y:S01]  /*3370*/  @!PT LDS RZ, [RZ] ;  /* 0x00000000fffff984 */ /* 0x000fe20000000800 */
[----:B------:R-:W-:Y:S01]  /*3380*/  @!PT LDS RZ, [RZ] ;  /* 0x00000000fffff984 */ /* 0x000fe20000000800 */
[----:B------:R1:W-:Y:S04]  /*3390*/  @!P2 LDGSTS.E.BYPASS.LTC128B.128 [R230+0xc000], [R18.64] ;  /* 0x0c00000012e6afae */ /* 0x0003e8000b901d4e */
[----:B------:R1:W-:Y:S01]  /*33a0*/  @P1 STS.128 [R230+0x10000], RZ ;  /* 0x010000ffe6001388 */ /* 0x0003e20000000c00 */
[----:B------:R-:W-:Y:S05]  /*33b0*/  @P1 BRA `(.L_x_1584) ;  /* 0x0000006000001947 */ /* 0x000fea0003800000 */
[----:B-1----:R-:W-:Y:S02]  /*33c0*/  MOV R18, R136 ;  /* 0x0000008800127202 */ /* 0x002fe40000000f00 */
[----:B------:R-:W-:-:S05]  /*33d0*/  MOV R19, R135 ;  /* 0x0000008700137202 */ /* 0x000fca0000000f00 */
[----:B------:R-:W-:Y:S01]  /*33e0*/  @!PT LDS RZ, [RZ] ;  /* 0x00000000fffff984 */ /* 0x000fe20000000800 */
[----:B------:R-:W-:Y:S01]  /*33f0*/  @!PT LDS RZ, [RZ] ;  /* 0x00000000fffff984 */ /* 0x000fe20000000800 */
[----:B------:R-:W-:Y:S01]  /*3400*/  @!PT LDS RZ, [RZ] ;  /* 0x00000000fffff984 */ /* 0x000fe20000000800 */
[----:B------:R1:W-:Y:S02]  /*3410*/  LDGSTS.E.BYPASS.LTC128B.128 [R230+0x10000], [R18.64+0x80] ;  /* 0x1000008012e67fae */ /* 0x0003e4000b901d4e */
.L_x_1584:
[----:B------:R-:W-:Y:S05]  /*3420*/  BSYNC B0 ;  /* 0x0000000000007941 */ /* 0x000fea0003800000 */
.L_x_1583:
        /* <DEDUP_REMOVED lines=10> */
[C---:B-12---:R-:W-:Y:S01]  /*34d0*/  @!P2 LEA R18, P3, R228.reuse, R136, 0x1 ;  /* 0x00000088e412a211 */ /* 0x046fe200078608ff */
        /* <DEDUP_REMOVED lines=14> */
.L_x_1586:
[----:B------:R-:W-:Y:S05]  /*35c0*/  BSYNC B0 ;  /* 0x0000000000007941 */ /* 0x000fea0003800000 */
.L_x_1585:
        /* <DEDUP_REMOVED lines=25> */
.L_x_1588:
[----:B------:R-:W-:Y:S05]  /*3760*/  BSYNC B0 ;  /* 0x0000000000007941 */ /* 0x000fea0003800000 */
.L_x_1587:
        /* <DEDUP_REMOVED lines=8> */
[----:B-12---:R-:W-:Y:S01]  /*37f0*/  @!P2 IMAD.MOV.U32 R19, RZ, RZ, R135 ;  /* 0x000000ffff13a224 */ /* 0x006fe200078e0087 */
[----:B------:R-:W-:Y:S01]  /*3800*/  @!P2 MOV R18, R136 ;  /* 0x000000880012a202 */ /* 0x000fe20000000f00 */
[----:B------:R1:W-:Y:S02]  /*3810*/  @P2 STS.128 [R230+0xd800], RZ ;  /* 0x00d800ffe6002388 */ /* 0x0003e40000000c00 */
[----:B------:R-:W-:Y:S02]  /*3820*/  @!P2 IMAD R6, R6, 0x60, RZ ;  /* 0x000000600606a824 */ /* 0x000fe400078e02ff */
[----:B------:R-:W-:-:S05]  /*3830*/  @!P2 IMAD.WIDE.U32 R18, R38, 0x60, R18 ;  /* 0x000000602612a825 */ /* 0x000fca00078e0012 */
[----:B------:R-:W-:Y:S01]  /*3840*/  @!P2 IADD3 R7, R19, R6, RZ ;  /* 0x000000061307a210 */ /* 0x000fe20007ffe0ff */
[----:B------:R-:W-:-:S05]  /*3850*/  @!P2 IMAD.MOV.U32 R6, RZ, RZ, R18 ;  /* 0x000000ffff06a224 */ /* 0x000fca00078e0012 */
[----:B------:R-:W-:Y:S01]  /*3860*/  @!PT LDS RZ, [RZ] ;  /* 0x00000000fffff984 */ /* 0x000fe20000000800 */
[----:B------:R-:W-:Y:S01]  /*3870*/  @!PT LDS RZ, [RZ] ;  /* 0x00000000fffff984 */ /* 0x000fe20000000800 */
[----:B------:R-:W-:Y:S01]  /*3880*/  @!PT LDS RZ, [RZ] ;  /* 0x00000000fffff984 */ /* 0x000fe20000000800 */
[----:B------:R1:W-:Y:S04]  /*3890*/  @!P2 LDGSTS.E.BYPASS.LTC128B.128 [R230+0xd800], [R6.64] ;  /* 0x0d80000006e6afae */ /* 0x0003e8000b901d4e */
[----:B------:R1:W-:Y:S01]  /*38a0*/  @P1 STS.128 [R230+0x11800], RZ ;  /* 0x011800ffe6001388 */ /* 0x0003e20000000c00 */
[----:B------:R-:W-:Y:S05]  /*38b0*/  @P1 BRA `(.L_x_1590) ;  /* 0x000000a000001947 */ /* 0x000fea0003800000 */
[----:B-1----:R-:W-:Y:S01]  /*38c0*/  MOV R6, R136 ;  /* 0x0000008800067202 */ /* 0x002fe20000000f00 */
[----:B------:R-:W-:Y:S01]  /*38d0*/  ULDC UR4, c[0x0][0x1a4] ;  /* 0x0000690000047ab9 */ /* 0x000fe20000000800 */
[----:B------:R-:W-:Y:S01]  /*38e0*/  MOV R7, R135 ;  /* 0x0000008700077202 */ /* 0x000fe20000000f00 */
[----:B------:R-:W-:-:S04]  /*38f0*/  UIMAD UR4, UR4, 0x60, URZ ;  /* 0x00000060040478a4 */ /* 0x000fc8000f8e023f */
[----:B------:R-:W-:-:S05]  /*3900*/  IMAD.WIDE.U32 R6, R38, 0x60, R6 ;  /* 0x0000006026067825 */ /* 0x000fca00078e0006 */
[----:B------:R-:W-:-:S05]  /*3910*/  IADD3 R7, R7, UR4, RZ ;  /* 0x0000000407077c10 */ /* 0x000fca000fffe0ff */
[----:B------:R-:W-:Y:S01]  /*3920*/  @!PT LDS RZ, [RZ] ;  /* 0x00000000fffff984 */ /* 0x000fe20000000800 */
[----:B------:R-:W-:Y:S01]  /*3930*/  @!PT LDS RZ, [RZ] ;  /* 0x00000000fffff984 */ /* 0x000fe20000000800 */
[----:B------:R-:W-:Y:S01]  /*3940*/  @!PT LDS RZ, [RZ] ;  /* 0x00000000fffff984 */ /* 0x000fe20000000800 */
[----:B------:R1:W-:Y:S02]  /*3950*/  LDGSTS.E.BYPASS.LTC128B.128 [R230+0x11800], [R6.64+0x80] ;  /* 0x1180008006e67fae */ /* 0x0003e4000b901d4e */
.L_x_1590:
[----:B------:R-:W-:Y:S05]  /*3960*/  BSYNC B0 ;  /* 0x0000000000007941 */ /* 0x000fea0003800000 */
.L_x_1589:
[----:B------:R-:W-:Y:S01]  /*3970*/  ISETP.GE.AND P1, PT, R11, R5, PT ;  /* 0x000000050b00720c */ /* 0x000fe20003f26270 */
[----:B------:R-:W-:-:S12]  /*3980*/  BSSY B0, `(.L_x_1591) ;  /* 0x0000018000007945 */ /* 0x000fd80003800000 */
[----:B------:R1:W-:Y:S04]  /*3990*/  @P1 STS.128 [R230+0xe000], RZ ;  /* 0x00e000ffe6001388 */ /* 0x0003e80000000c00 */
[----:B------:R1:W-:Y:S01]  /*39a0*/  @P1 STS.128 [R230+0x12000], RZ ;  /* 0x012000ffe6001388 */ /* 0x0003e20000000c00 */
[----:B------:R-:W-:Y:S05]  /*39b0*/  @P1 BRA `(.L_x_1592) ;  /* 0x0000014000001947 */ /* 0x000fea0003800000 */
[----:B------:R-:W-:Y:S01]  /*39c0*/  ISETP.GE.AND P2, PT, R231, c[0x0][0x220], PT ;  /* 0x00008800e7007a0c */ /* 0x000fe20003f46270 */
[----:B-1----:R-:W-:Y:S01]  /*39d0*/  IMAD.MOV.U32 R6, RZ, RZ, c[0x0][0x1a4] ;  /* 0x00006900ff067624 */ /* 0x002fe200078e00ff */
[----:B------:R-:W-:Y:S01]  /*39e0*/  ISETP.GE.AND P1, PT, R40, c[0x0][0x220], PT ;  /* 0x0000880028007a0c */ /* 0x000fe20003f26270 */
[----:B------:R-:W-:-:S03]  /*39f0*/  IMAD.SHL.U32 R7, R38, 0x40, RZ ;  /* 0x0000004026077824 */ /* 0x000fc600078e00ff */
[----:B------:R-:W-:-:S07]  /*3a00*/  SHF.L.U64.HI R6, R38, 0x6, R6 ;  /* 0x0000000626067819 */ /* 0x000fce0000010206 */
[C---:B--2---:R-:W-:Y:S01]  /*3a10*/  @!P2 LEA R18, P3, R7.reuse, R136, 0x1 ;  /* 0x000000880712a211 */ /* 0x044fe200078608ff */
        /* <DEDUP_REMOVED lines=14> */
.L_x_1592:
[----:B------:R-:W-:Y:S05]  /*3b00*/  BSYNC B0 ;  /* 0x0000000000007941 */ /* 0x000fea0003800000 */
.L_x_1591:
[----:B------:R-:W-:Y:S01]  /*3b10*/  ISETP.GE.AND P1, PT, R10, R5, PT ;  /* 0x000000050a00720c */ /* 0x000fe20003f26270 */
[----:B------:R-:W-:-:S12]  /*3b20*/  BSSY B0, `(.L_x_1593) ;  /* 0x000001e000007945 */ /* 0x000fd80003800000 */
[----:B------:R1:W-:Y:S04]  /*3b30*/  @P1 STS.128 [R230+0xe800], RZ ;  /* 0x00e800ffe6001388 */ /* 0x0003e80000000c00 */
[----:B------:R1:W-:Y:S01]  /*3b40*/  @P1 STS.128 [R230+0x12800], RZ ;  /* 0x012800ffe6001388 */ /* 0x0003e20000000c00 */
[----:B------:R-:W-:Y:S05]  /*3b50*/  @P1 BRA `(.L_x_1594) ;  /* 0x000001a000001947 */ /* 0x000fea0003800000 */
[----:B------:R-:W-:Y:S02]  /*3b60*/  ISETP.GE.AND P2, PT, R231, c[0x0][0x220], PT ;  /* 0x00008800e7007a0c */ /* 0x000fe40003f46270 */
[----:B------:R-:W-:-:S11]  /*3b70*/  ISETP.GE.AND P1, PT, R40, c[0x0][0x220], PT ;  /* 0x0000880028007a0c */ /* 0x000fd60003f26270 */
[----:B-1----:R-:W-:Y:S01]  /*3b80*/  @!P2 MOV R6, c[0x0][0x1a4] ;  /* 0x000069000006aa02 */ /* 0x002fe20000000f00 */
[----:B------:R-:W-:Y:S01]  /*3b90*/  @!P2 IMAD.MOV.U32 R11, RZ, RZ, R135 ;  /* 0x000000ffff0ba224 */ /* 0x000fe200078e0087 */
        /* <DEDUP_REMOVED lines=22> */
.L_x_1594:
[----:B------:R-:W-:Y:S05]  /*3d00*/  BSYNC B0 ;  /* 0x0000000000007941 */ /* 0x000fea0003800000 */
.L_x_1593:
        /* <DEDUP_REMOVED lines=31> */
.L_x_1596:
[----:B------:R-:W-:Y:S05]  /*3f00*/  BSYNC B0 ;  /* 0x0000000000007941 */ /* 0x000fea0003800000 */
.L_x_1595:
[----:B------:R-:W-:Y:S01]  /*3f10*/  ISETP.GE.AND P1, PT, R8, R5, PT ;  /* 0x000000050800720c */ /* 0x000fe20003f26270 */
[----:B------:R-:W-:-:S12]  /*3f20*/  BSSY B0, `(.L_x_1597) ;  /* 0x000001d000007945 */ /* 0x000fd80003800000 */
[----:B------:R1:W-:Y:S04]  /*3f30*/  @P1 STS.128 [R230+0xf800], RZ ;  /* 0x00f800ffe6001388 */ /* 0x0003e80000000c00 */
[----:B------:R1:W-:Y:S01]  /*3f40*/  @P1 STS.128 [R230+0x13800], RZ ;  /* 0x013800ffe6001388 */ /* 0x0003e20000000c00 */
[----:B------:R-:W-:Y:S05]  /*3f50*/  @P1 BRA `(.L_x_1598) ;  /* 0x0000019000001947 */ /* 0x000fea0003800000 */
[----:B------:R-:W-:Y:S02]  /*3f60*/  ISETP.GE.AND P2, PT, R231, c[0x0][0x220], PT ;  /* 0x00008800e7007a0c */ /* 0x000fe40003f46270 */
[----:B------:R-:W-:-:S11]  /*3f70*/  ISETP.GE.AND P1, PT, R40, c[0x0][0x220], PT ;  /* 0x0000880028007a0c */ /* 0x000fd60003f26270 */
[----:B-1----:R-:W-:Y:S01]  /*3f80*/  @!P2 MOV R7, R135 ;  /* 0x000000870007a202 */ /* 0x002fe20000000f00 */
[----:B------:R-:W-:Y:S01]  /*3f90*/  @!P2 IMAD.MOV.U32 R5, RZ, RZ, c[0x0][0x1a4] ;  /* 0x00006900ff05a624 */ /* 0x000fe200078e00ff */
[----:B------:R1:W-:Y:S01]  /*3fa0*/  @P2 STS.128 [R230+0xf800], RZ ;  /* 0x00f800ffe6002388 */ /* 0x0003e20000000c00 */
[----:B------:R-:W-:Y:S02]  /*3fb0*/  @!P2 IMAD.MOV.U32 R6, RZ, RZ, R136 ;  /* 0x000000ffff06a224 */ /* 0x000fe400078e0088 */
[----:B------:R-:W-:Y:S02]  /*3fc0*/  @!P2 IMAD R5, R5, 0xe0, RZ ;  /* 0x000000e00505a824 */ /* 0x000fe400078e02ff */
[----:B------:R-:W-:-:S05]  /*3fd0*/  @!P2 IMAD.WIDE.U32 R6, R38, 0xe0, R6 ;  /* 0x000000e02606a825 */ /* 0x000fca00078e0006 */
[----:B------:R-:W-:-:S05]  /*3fe0*/  @!P2 IADD3 R7, R7, R5, RZ ;  /* 0x000000050707a210 */ /* 0x000fca0007ffe0ff */
        /* <DEDUP_REMOVED lines=16> */
.L_x_1598:
[----:B------:R-:W-:Y:S05]  /*40f0*/  BSYNC B0 ;  /* 0x0000000000007941 */ /* 0x000fea0003800000 */
.L_x_1597:
[----:B-1----:R-:W-:Y:S01]  /*4100*/  LEA.HI R6, R4, R4, RZ, 0x1 ;  /* 0x0000000404067211 */ /* 0x002fe200078f08ff */
[C---:B------:R-:W-:Y:S01]  /*4110*/  IMAD.SHL.U32 R5, R3.reuse, 0x40, RZ ;  /* 0x0000004003057824 */ /* 0x040fe200078e00ff */
[----:B------:R-:W-:Y:S01]  /*4120*/  R2P PR, R3, 0x6 ;  /* 0x0000000603007804 */ /* 0x000fe20000000000 */
[----:B------:R-:W-:Y:S01]  /*4130*/  IMAD.SHL.U32 R13, R13, 0x40, RZ ;  /* 0x000000400d0d7824 */ /* 0x000fe200078e00ff */
[----:B------:R-:W-:Y:S01]  /*4140*/  LOP3.LUT R6, R6, 0xfffffffe, RZ, 0xc0, !PT ;  /* 0xfffffffe06067812 */ /* 0x000fe200078ec0ff */
[----:B------:R-:W-:Y:S01]  /*4150*/  IMAD.SHL.U32 R16, R16, 0x8, RZ ;  /* 0x0000000810107824 */ /* 0x000fe200078e00ff */
[----:B------:R-:W-:Y:S01]  /*4160*/  LOP3.LUT R5, R5, 0x1c0, RZ, 0xc0, !PT ;  /* 0x000001c005057812 */ /* 0x000fe200078ec0ff */
[----:B------:R-:W-:Y:S01]  /*4170*/  IMAD.SHL.U32 R122, R14, 0x40, RZ ;  /* 0x000000400e7a7824 */ /* 0x000fe200078e00ff */
[----:B------:R-:W-:Y:S01]  /*4180*/  LOP3.LUT R13, R13, 0x1c0, RZ, 0xc0, !PT ;  /* 0x000001c00d0d7812 */ /* 0x000fe200078ec0ff */
[----:B------:R-:W-:Y:S01]  /*4190*/  IMAD.IADD R4, R4, 0x1, -R6 ;  /* 0x0000000104047824 */ /* 0x000fe200078e0a06 */
[----:B------:R-:W-:Y:S01]  /*41a0*/  LOP3.LUT R16, R5, 0x8, R16, 0xf8, !PT ;  /* 0x0000000805107812 */ /* 0x000fe200078ef810 */
[----:B------:R-:W-:Y:S01]  /*41b0*/  IMAD.IADD R125, R41, 0x1, R125 ;  /* 0x00000001297d7824 */ /* 0x000fe200078e027d */
[----:B------:R-:W-:Y:S01]  /*41c0*/  LOP3.LUT R122, R122, 0xfffffe00, RZ, 0xc0, !PT ;  /* 0xfffffe007a7a7812 */ /* 0x000fe200078ec0ff */
[----:B------:R-:W-:Y:S01]  /*41d0*/  IMAD.SHL.U32 R6, R4, 0x8, RZ ;  /* 0x0000000804067824 */ /* 0x000fe200078e00ff */
[----:B------:R-:W-:Y:S01]  /*41e0*/  SHF.R.U32.HI R5, RZ, 0x3, R5 ;  /* 0x00000003ff057819 */ /* 0x000fe20000011605 */
[----:B------:R-:W0:Y:S01]  /*41f0*/  LDGDEPBAR ;  /* 0x00000000000079af */ /* 0x000e220000000000 */
[----:B------:R-:W-:Y:S01]  /*4200*/  SHF.R.U32.HI R121, RZ, 0x3, R13 ;  /* 0x00000003ff797819 */ /* 0x000fe2000001160d */
[C---:B------:R-:W-:Y:S01]  /*4210*/  IMAD R222, R126.reuse, 0x400, R122 ;  /* 0x000004007ede7824 */ /* 0x040fe200078e027a */
[----:B------:R-:W-:Y:S01]  /*4220*/  LOP3.LUT R6, R13, 0x8, R6, 0xf8, !PT ;  /* 0x000000080d067812 */ /* 0x000fe200078ef806 */
[----:B------:R-:W-:Y:S01]  /*4230*/  IMAD R126, R126, 0x10, R127 ;  /* 0x000000107e7e7824 */ /* 0x000fe200078e027f */
[----:B------:R-:W-:-:S02]  /*4240*/  LOP3.LUT R5, R16, R5, RZ, 0x3c, !PT ;  /* 0x0000000510057212 */ /* 0x000fc400078e3cff */
[----:B------:R-:W-:Y:S02]  /*4250*/  LOP3.LUT R121, R6, R121, RZ, 0x3c, !PT ;  /* 0x0000007906797212 */ /* 0x000fe400078e3cff */
[----:B------:R-:W-:Y:S01]  /*4260*/  IADD3 R124, R126, 0x1, R124 ;  /* 0x000000017e7c7810 */ /* 0x000fe20007ffe07c */
[----:B------:R-:W-:Y:S01]  /*4270*/  IMAD R221, R4, 0x200, R5 ;  /* 0x0000020004dd7824 */ /* 0x000fe200078e0205 */
[C---:B------:R-:W-:Y:S01]  /*4280*/  LOP3.LUT R216, R121.reuse, R122, RZ, 0xfc, !PT ;  /* 0x0000007a79d87212 */ /* 0x040fe200078efcff */
[----:B------:R-:W-:Y:S01]  /*4290*/  IMAD.IADD R222, R121, 0x1, R222 ;  /* 0x0000000179de7824 */ /* 0x000fe200078e02de */
[----:B------:R-:W-:Y:S01]  /*42a0*/  IADD3 R124, R123, R124, -R128 ;  /* 0x0000007c7b7c7210 */ /* 0x000fe20007ffe880 */
[----:B------:R-:W-:Y:S02]  /*42b0*/  IMAD.SHL.U32 R221, R221, 0x2, RZ ;  /* 0x00000002dddd7824 */ /* 0x000fe400078e00ff */
[----:B------:R-:W-:Y:S01]  /*42c0*/  IMAD.SHL.U32 R222, R222, 0x2, RZ ;  /* 0x00000002dede7824 */ /* 0x000fe200078e00ff */
[----:B------:R-:W-:-:S02]  /*42d0*/  IADD3 R189, R124, c[0x0][0x2e8], RZ ;  /* 0x0000ba007cbd7a10 */ /* 0x000fc40007ffe0ff */
[----:B------:R-:W-:Y:S01]  /*42e0*/  LDSM.16.M88.4 R44, [R221+0x4000] ;  /* 0x00400000dd2c783b */ /* 0x000fe20000000200 */
[C---:B------:R-:W-:Y:S01]  /*42f0*/  IADD3 R3, R221.reuse, 0x4000, RZ ;  /* 0x00004000dd037810 */ /* 0x040fe20007ffe0ff */
[--C-:B------:R-:W-:Y:S01]  /*4300*/  IMAD R220, R2, 0x2, R222.reuse ;  /* 0x0000000202dc7824 */ /* 0x100fe200078e02de */
[----:B------:R-:W-:Y:S01]  /*4310*/  IADD3 R219, R221, 0x4020, RZ ;  /* 0x00004020dddb7810 */ /* 0x000fe20007ffe0ff */
[----:B------:R-:W1:Y:S01]  /*4320*/  LDSM.16.M88.4 R56, [R222] ;  /* 0x00000000de38783b */ /* 0x000e620000000200 */
[----:B------:R-:W-:Y:S01]  /*4330*/  @P1 IADD3 R219, R3, -0x20, RZ ;  /* 0xffffffe003db1810 */ /* 0x000fe20007ffe0ff */
[----:B------:R-:W-:Y:S01]  /*4340*/  IMAD.MOV.U32 R3, RZ, RZ, 0x40 ;  /* 0x00000040ff037424 */ /* 0x000fe200078e00ff */
[C---:B------:R-:W-:Y:S01]  /*4350*/  IADD3 R188, R189.reuse, 0x8, RZ ;  /* 0x00000008bdbc7810 */ /* 0x040fe20007ffe0ff */
[----:B------:R-:W5:Y:S01]  /*4360*/  LDSM.16.M88.4 R28, [R221+0x4800] ;  /* 0x00480000dd1c783b */ /* 0x000f620000000200 */
[C---:B------:R-:W-:Y:S01]  /*4370*/  IMAD R218, R0.reuse, 0x2, R222 ;  /* 0x0000000200da7824 */ /* 0x040fe200078e02de */
[----:B------:R-:W-:Y:S01]  /*4380*/  IMNMX R189, R189, R123, PT ;  /* 0x0000007bbdbd7217 */ /* 0x000fe20003800200 */
[----:B------:R-:W-:Y:S01]  /*4390*/  IMAD R217, R0, 0x2, R220 ;  /* 0x0000000200d97824 */ /* 0x000fe200078e02dc */
[----:B------:R-:W2:Y:S01]  /*43a0*/  LDSM.16.M88.4 R20, [R221+0x5000] ;  /* 0x00500000dd14783b */ /* 0x000ea20000000200 */
[----:B------:R-:W-:-:S02]  /*43b0*/  SEL R3, R3, 0xffffffc0, !P2 ;  /* 0xffffffc003037807 */ /* 0x000fc40005000000 */
[----:B------:R-:W-:Y:S01]  /*43c0*/  IMNMX R188, R188, R123, PT ;  /* 0x0000007bbcbc7217 */ /* 0x000fe20003800200 */
[----:B------:R-:W3:Y:S01]  /*43d0*/  LDSM.16.M88.4 R12, [R221+0x5800] ;  /* 0x00580000dd0c783b */ /* 0x000ee20000000200 */
[----:B------:R-:W-:Y:S01]  /*43e0*/  IADD3 R211, R219, 0x800, RZ ;  /* 0x00000800dbd37810 */ /* 0x000fe20007ffe0ff */
[----:B------:R-:W-:Y:S01]  /*43f0*/  IMAD.IADD R215, R221, 0x1, R3 ;  /* 0x00000001ddd77824 */ /* 0x000fe200078e0203 */
[----:B------:R-:W-:Y:S01]  /*4400*/  IADD3 R210, R219, 0x1000, RZ ;  /* 0x00001000dbd27810 */ /* 0x000fe20007ffe0ff */
[----:B------:R-:W4:Y:S01]  /*4410*/  LDSM.16.M88.4 R80, [R221+0x6000] ;  /* 0x00600000dd50783b */ /* 0x000f220000000200 */
[----:B------:R-:W-:Y:S01]  /*4420*/  IMAD.IADD R204, R3, 0x1, R219 ;  /* 0x0000000103cc7824 */ /* 0x000fe200078e02db */
[C---:B------:R-:W-:Y:S02]  /*4430*/  IADD3 R209, R219.reuse, 0x1800, RZ ;  /* 0x00001800dbd17810 */ /* 0x040fe40007ffe0ff */
[----:B------:R-:W3:Y:S01]  /*4440*/  LDSM.16.M88.4 R72, [R221+0x6800] ;  /* 0x00680000dd48783b */ /* 0x000ee20000000200 */
[----:B------:R-:W-:-:S02]  /*4450*/  IADD3 R208, R219, 0x2000, RZ ;  /* 0x00002000dbd07810 */ /* 0x000fc40007ffe0ff */
[C---:B------:R-:W-:Y:S01]  /*4460*/  IADD3 R207, R219.reuse, 0x2800, RZ ;  /* 0x00002800dbcf7810 */ /* 0x040fe20007ffe0ff */
[----:B------:R-:W3:Y:S01]  /*4470*/  LDSM.16.M88.4 R64, [R221+0x7000] ;  /* 0x00700000dd40783b */ /* 0x000ee20000000200 */
[C---:B------:R-:W-:Y:S02]  /*4480*/  IADD3 R206, R219.reuse, 0x3000, RZ ;  /* 0x00003000dbce7810 */ /* 0x040fe40007ffe0ff */
[C---:B------:R-:W-:Y:S01]  /*4490*/  IADD3 R205, R219.reuse, 0x3800, RZ ;  /* 0x00003800dbcd7810 */ /* 0x040fe20007ffe0ff */
[----:B------:R-:W3:Y:S01]  /*44a0*/  LDSM.16.M88.4 R88, [R221+0x7800] ;  /* 0x00780000dd58783b */ /* 0x000ee20000000200 */
[C---:B------:R-:W-:Y:S02]  /*44b0*/  IADD3 R203, R219.reuse, 0x4000, RZ ;  /* 0x00004000dbcb7810 */ /* 0x040fe40007ffe0ff */
[C---:B------:R-:W-:Y:S01]  /*44c0*/  IADD3 R202, R219.reuse, 0x4800, RZ ;  /* 0x00004800dbca7810 */ /* 0x040fe20007ffe0ff */
[----:B------:R-:W-:Y:S01]  /*44d0*/  LDSM.16.M88.4 R84, [R219] ;  /* 0x00000000db54783b */ /* 0x000fe20000000200 */
[----:B------:R-:W-:-:S02]  /*44e0*/  IADD3 R201, R219, 0x5000, RZ ;  /* 0x00005000dbc97810 */ /* 0x000fc40007ffe0ff */
[C---:B------:R-:W-:Y:S01]  /*44f0*/  IADD3 R200, R219.reuse, 0x5800, RZ ;  /* 0x00005800dbc87810 */ /* 0x040fe20007ffe0ff */
[----:B------:R-:W3:Y:S01]  /*4500*/  LDSM.16.M88.4 R104, [R220] ;  /* 0x00000000dc68783b */ /* 0x000ee20000000200 */
[C---:B------:R-:W-:Y:S02]  /*4510*/  IADD3 R199, R219.reuse, 0x6000, RZ ;  /* 0x00006000dbc77810 */ /* 0x040fe40007ffe0ff */
[C---:B------:R-:W-:Y:S01]  /*4520*/  IADD3 R198, R219.reuse, 0x6800, RZ ;  /* 0x00006800dbc67810 */ /* 0x040fe20007ffe0ff */
[----:B------:R-:W3:Y:S01]  /*4530*/  LDSM.16.M88.4 R52, [R219+0x800] ;  /* 0x00080000db34783b */ /* 0x000ee20000000200 */
[----:B-1----:R-:W-:Y:S01]  /*4540*/  HMMA.16816.F32 R48, R56, R44, RZ ;  /* 0x0000002c3830723c */ /* 0x002fe200000018ff */
[C---:B------:R-:W-:Y:S02]  /*4550*/  IADD3 R197, R219.reuse, 0x7000, RZ ;  /* 0x00007000dbc57810 */ /* 0x040fe40007ffe0ff */
[----:B------:R-:W1:Y:S01]  /*4560*/  LDSM.16.M88.4 R4, [R219+0x1000] ;  /* 0x00100000db04783b */ /* 0x000e620000000200 */
[----:B------:R-:W-:-:S03]  /*4570*/  IADD3 R196, R219, 0x7800, RZ ;  /* 0x00007800dbc47810 */ /* 0x000fc60007ffe0ff */
[----:B------:R-:W1:Y:S01]  /*4580*/  LDSM.16.M88.4 R92, [R219+0x1800] ;  /* 0x00180000db5c783b */ /* 0x000e620000000200 */
[C---:B-----5:R-:W-:Y:S03]  /*4590*/  HMMA.16816.F32 R32, R56.reuse, R28, RZ ;  /* 0x0000001c3820723c */ /* 0x060fe600000018ff */
[----:B------:R-:W-:Y:S04]  /*45a0*/  LDSM.16.M88.4 R116, [R219+0x2000] ;  /* 0x00200000db74783b */ /* 0x000fe80000000200 */
[----:B------:R-:W-:Y:S01]  /*45b0*/  LDSM.16.M88.4 R112, [R219+0x3000] ;  /* 0x00300000db70783b */ /* 0x000fe20000000200 */
[C---:B--2---:R-:W-:Y:S03]  /*45c0*/  HMMA.16816.F32 R24, R56.reuse, R20, RZ ;  /* 0x000000143818723c */ /* 0x044fe600000018ff */
[----:B------:R-:W-:Y:S04]  /*45d0*/  LDSM.16.M88.4 R108, [R219+0x3800] ;  /* 0x00380000db6c783b */ /* 0x000fe80000000200 */
[----:B------:R-:W-:Y:S01]  /*45e0*/  LDSM.16.M88.4 R100, [R215+0x4000] ;  /* 0x00400000d764783b */ /* 0x000fe20000000200 */
[C---:B------:R-:W-:Y:S03]  /*45f0*/  HMMA.16816.F32 R44, R56.reuse, R46, RZ ;  /* 0x0000002e382c723c */ /* 0x040fe600000018ff */
[----:B------:R-:W-:Y:S05]  /*4600*/  LDSM.16.M88.4 R96, [R215+0x5800] ;  /* 0x00580000d760783b */ /* 0x000fea0000000200 */
[C---:B------:R-:W-:Y:S08]  /*4610*/  HMMA.16816.F32 R28, R56.reuse, R30, RZ ;  /* 0x0000001e381c723c */ /* 0x040ff000000018ff */
[C---:B------:R-:W-:Y:S08]  /*4620*/  HMMA.16816.F32 R20, R56.reuse, R22, RZ ;  /* 0x000000163814723c */ /* 0x040ff000000018ff */
        /* <DEDUP_REMOVED lines=19> */
[----:B------:R-:W1:Y:S07]  /*4760*/  LDSM.16.M88.4 R4, [R218] ;  /* 0x00000000da04783b */ /* 0x000e6e0000000200 */
[C---:B------:R-:W-:Y:S08]  /*4770*/  HMMA.16816.F32 R16, R104.reuse, R92, R16 ;  /* 0x0000005c6810723c */ /* 0x040ff00000001810 */
[C---:B------:R-:W-:Y:S01]  /*4780*/  HMMA.16816.F32 R12, R104.reuse, R94, R12 ;  /* 0x0000005e680c723c */ /* 0x040fe2000000180c */
[----:B------:R-:W3:Y:S07]  /*4790*/  LDSM.16.M88.4 R92, [R215+0x6000] ;  /* 0x00600000d75c783b */ /* 0x000eee0000000200 */
[C---:B--2---:R-:W-:Y:S08]  /*47a0*/  HMMA.16816.F32 R76, R104.reuse, R88, R76 ;  /* 0x00000058684c723c */ /* 0x044ff0000000184c */
[C---:B------:R-:W-:Y:S01]  /*47b0*/  HMMA.16816.F32 R72, R104.reuse, R90, R72 ;  /* 0x0000005a6848723c */ /* 0x040fe20000001848 */
[----:B------:R-:W2:Y:S07]  /*47c0*/  LDSM.16.M88.4 R88, [R215+0x6800] ;  /* 0x00680000d758783b */ /* 0x000eae0000000200 */
[C---:B------:R-:W-:Y:S08]  /*47d0*/  HMMA.16816.F32 R8, R104.reuse, R116, R8 ;  /* 0x000000746808723c */ /* 0x040ff00000001808 */
[----:B------:R-:W-:Y:S01]  /*47e0*/  HMMA.16816.F32 R80, R104, R118, R80 ;  /* 0x000000766850723c */ /* 0x000fe20000001850 */
[----:B------:R-:W-:Y:S07]  /*47f0*/  LDSM.16.M88.4 R116, [R221+0x9800] ;  /* 0x00980000dd74783b */ /* 0x000fee0000000200 */
[C---:B-1----:R-:W-:Y:S08]  /*4800*/  HMMA.16816.F32 R32, R4.reuse, R84, R32 ;  /* 0x000000540420723c */ /* 0x042ff00000001820 */
[C---:B------:R-:W-:Y:S01]  /*4810*/  HMMA.16816.F32 R28, R4.reuse, R86, R28 ;  /* 0x00000056041c723c */ /* 0x040fe2000000181c */
[----:B------:R-:W1:Y:S07]  /*4820*/  LDSM.16.M88.4 R84, [R215+0x7000] ;  /* 0x00700000d754783b */ /* 0x000e6e0000000200 */
[C---:B------:R-:W-:Y:S08]  /*4830*/  HMMA.16816.F32 R24, R4.reuse, R52, R24 ;  /* 0x000000340418723c */ /* 0x040ff00000001818 */
[----:B------:R-:W-:Y:S01]  /*4840*/  HMMA.16816.F32 R20, R4, R54, R20 ;  /* 0x000000360414723c */ /* 0x000fe20000001814 */
[----:B------:R-:W4:Y:S07]  /*4850*/  LDSM.16.M88.4 R52, [R215+0x7800] ;  /* 0x00780000d734783b */ /* 0x000f2e0000000200 */
[C---:B------:R-:W-:Y:S08]  /*4860*/  HMMA.16816.F32 R68, R104.reuse, R112, R68 ;  /* 0x000000706844723c */ /* 0x040ff00000001844 */
[C---:B------:R-:W-:Y:S01]  /*4870*/  HMMA.16816.F32 R64, R104.reuse, R114, R64 ;  /* 0x000000726840723c */ /* 0x040fe20000001840 */
[----:B------:R-:W-:Y:S07]  /*4880*/  LDSM.16.M88.4 R112, [R217] ;  /* 0x00000000d970783b */ /* 0x000fee0000000200 */
[C---:B------:R-:W-:Y:S08]  /*4890*/  HMMA.16816.F32 R60, R104.reuse, R108, R60 ;  /* 0x0000006c683c723c */ /* 0x040ff0000000183c */
[----:B------:R-:W-:Y:S01]  /*48a0*/  HMMA.16816.F32 R56, R104, R110, R56 ;  /* 0x0000006e6838723c */ /* 0x000fe20000001838 */
[----:B------:R-:W5:Y:S04]  /*48b0*/  LDSM.16.M88.4 R108, [R204] ;  /* 0x00000000cc6c783b */ /* 0x000f680000000200 */
[----:B------:R-:W1:Y:S03]  /*48c0*/  LDSM.16.M88.4 R104, [R204+0x800] ;  /* 0x00080000cc68783b */ /* 0x000e660000000200 */
[C---:B------:R-:W-:Y:S08]  /*48d0*/  HMMA.16816.F32 R48, R4.reuse, R100, R48 ;  /* 0x000000640430723c */ /* 0x040ff00000001830 */
[C---:B------:R-:W-:Y:S01]  /*48e0*/  HMMA.16816.F32 R44, R4.reuse, R102, R44 ;  /* 0x00000066042c723c */ /* 0x040fe2000000182c */
[----:B------:R-:W1:Y:S07]  /*48f0*/  LDSM.16.M88.4 R100, [R204+0x1000] ;  /* 0x00100000cc64783b */ /* 0x000e6e0000000200 */
[C---:B---3--:R-:W-:Y:S08]  /*4900*/  HMMA.16816.F32 R8, R4.reuse, R92, R8 ;  /* 0x0000005c0408723c */ /* 0x048ff00000001808 */
[C---:B------:R-:W-:Y:S01]  /*4910*/  HMMA.16816.F32 R80, R4.reuse, R94, R80 ;  /* 0x0000005e0450723c */ /* 0x040fe20000001850 */
[----:B------:R-:W3:Y:S07]  /*4920*/  LDSM.16.M88.4 R92, [R204+0x2000] ;  /* 0x00200000cc5c783b */ /* 0x000eee0000000200 */
[C---:B--2---:R-:W-:Y:S08]  /*4930*/  HMMA.16816.F32 R76, R4.reuse, R88, R76 ;  /* 0x00000058044c723c */ /* 0x044ff0000000184c */
[C---:B------:R-:W-:Y:S01]  /*4940*/  HMMA.16816.F32 R72, R4.reuse, R90, R72 ;  /* 0x0000005a0448723c */ /* 0x040fe20000001848 */
[----:B------:R-:W2:Y:S07]  /*4950*/  LDSM.16.M88.4 R88, [R204+0x2800] ;  /* 0x00280000cc58783b */ /* 0x000eae0000000200 */
[C---:B------:R-:W-:Y:S08]  /*4960*/  HMMA.16816.F32 R16, R4.reuse, R96, R16 ;  /* 0x000000600410723c */ /* 0x040ff00000001810 */
[C---:B------:R-:W-:Y:S01]  /*4970*/  HMMA.16816.F32 R12, R4.reuse, R98, R12 ;  /* 0x00000062040c723c */ /* 0x040fe2000000180c */
[----:B------:R-:W2:Y:S07]  /*4980*/  LDSM.16.M88.4 R96, [R204+0x1800] ;  /* 0x00180000cc60783b */ /* 0x000eae0000000200 */
[C---:B-1----:R-:W-:Y:S08]  /*4990*/  HMMA.16816.F32 R68, R4.reuse, R84, R68 ;  /* 0x000000540444723c */ /* 0x042ff00000001844 */
[C---:B------:R-:W-:Y:S01]  /*49a0*/  HMMA.16816.F32 R64, R4.reuse, R86, R64 ;  /* 0x000000560440723c */ /* 0x040fe20000001840 */
[----:B------:R-:W-:Y:S07]  /*49b0*/  LDSM.16.M88.4 R84, [R204+0x3000] ;  /* 0x00300000cc54783b */ /* 0x000fee0000000200 */
[C---:B----4-:R-:W-:Y:S08]  /*49c0*/  HMMA.16816.F32 R60, R4.reuse, R52, R60 ;  /* 0x00000034043c723c */ /* 0x050ff0000000183c */
[----:B------:R-:W-:Y:S01]  /*49d0*/  HMMA.16816.F32 R56, R4, R54, R56 ;  /* 0x000000360438723c */ /* 0x000fe20000001838 */
[----:B------:R-:W-:Y:S04]  /*49e0*/  LDSM.16.M88.4 R52, [R221+0x8000] ;  /* 0x00800000dd34783b */ /* 0x000fe80000000200 */
[----:B------:R-:W1:Y:S03]  /*49f0*/  LDSM.16.M88.4 R4, [R222+0x2000] ;  /* 0x00200000de04783b */ /* 0x000e660000000200 */
[C---:B-----5:R-:W-:Y:S08]  /*4a00*/  HMMA.16816.F32 R44, R112.reuse, R110, R44 ;  /* 0x0000006e702c723c */ /* 0x060ff0000000182c */
[C---:B------:R-:W-:Y:S01]  /*4a10*/  HMMA.16816.F32 R48, R112.reuse, R108, R48 ;  /* 0x0000006c7030723c */ /* 0x040fe20000001830 */
[----:B------:R-:W-:Y:S07]  /*4a20*/  LDSM.16.M88.4 R108, [R221+0x9000] ;  /* 0x00900000dd6c783b */ /* 0x000fee0000000200 */
[C---:B------:R-:W-:Y:S08]  /*4a30*/  HMMA.16816.F32 R32, R112.reuse, R104, R32 ;  /* 0x000000687020723c */ /* 0x040ff00000001820 */
[C---:B------:R-:W-:Y:S08]  /*4a40*/  HMMA.16816.F32 R28, R112.reuse, R106, R28 ;  /* 0x0000006a701c723c */ /* 0x040ff0000000181c */
[C---:B------:R-:W-:Y:S08]  /*4a50*/  HMMA.16816.F32 R24, R112.reuse, R100, R24 ;  /* 0x000000647018723c */ /* 0x040ff00000001818 */
[C---:B------:R-:W-:Y:S01]  /*4a60*/  HMMA.16816.F32 R20, R112.reuse, R102, R20 ;  /* 0x000000667014723c */ /* 0x040fe20000001814 */
[----:B------:R-:W-:Y:S07]  /*4a70*/  LDSM.16.M88.4 R100, [R219+0x4000] ;  /* 0x00400000db64783b */ /* 0x000fee0000000200 */
[C---:B---3--:R-:W-:Y:S01]  /*4a80*/  HMMA.16816.F32 R104, R112.reuse, R92, R8 ;  /* 0x0000005c7068723c */ /* 0x048fe20000001808 */
[----:B------:R-:W3:Y:S07]  /*4a90*/  LDSM.16.M88.4 R8, [R220+0x2000] ;  /* 0x00200000dc08783b */ /* 0x000eee0000000200 */
[C---:B--2---:R-:W-:Y:S08]  /*4aa0*/  HMMA.16816.F32 R76, R112.reuse, R88, R76 ;  /* 0x00000058704c723c */ /* 0x044ff0000000184c */
[C---:B------:R-:W-:Y:S01]  /*4ab0*/  HMMA.16816.F32 R72, R112.reuse, R90, R72 ;  /* 0x0000005a7048723c */ /* 0x040fe20000001848 */
[----:B------:R-:W2:Y:S07]  /*4ac0*/  LDSM.16.M88.4 R88, [R221+0x8800] ;  /* 0x00880000dd58783b */ /* 0x000eae0000000200 */
[C---:B------:R-:W-:Y:S08]  /*4ad0*/  HMMA.16816.F32 R16, R112.reuse, R96, R16 ;  /* 0x000000607010723c */ /* 0x040ff00000001810 */
[----:B------:R-:W-:Y:S01]  /*4ae0*/  HMMA.16816.F32 R12, R112, R98, R12 ;  /* 0x00000062700c723c */ /* 0x000fe2000000180c */
[----:B------:R-:W4:Y:S07]  /*4af0*/  LDSM.16.M88.4 R96, [R204+0x3800] ;  /* 0x00380000cc60783b */ /* 0x000f2e0000000200 */
[C---:B-1----:R-:W-:Y:S08]  /*4b00*/  HMMA.16816.F32 R44, R4.reuse, R54, R44 ;  /* 0x00000036042c723c */ /* 0x042ff0000000182c */
[----:B------:R-:W-:Y:S01]  /*4b10*/  HMMA.16816.F32 R48, R4, R52, R48 ;  /* 0x000000340430723c */ /* 0x000fe20000001830 */
[----:B------:R-:W-:Y:S07]  /*4b20*/  LDSM.16.M88.4 R52, [R219+0x4800] ;  /* 0x00480000db34783b */ /* 0x000fee0000000200 */
[C---:B------:R-:W-:Y:S08]  /*4b30*/  HMMA.16816.F32 R80, R112.reuse, R94, R80 ;  /* 0x0000005e7050723c */ /* 0x040ff00000001850 */
[C---:B------:R-:W-:Y:S08]  /*4b40*/  HMMA.16816.F32 R68, R112.reuse, R84, R68 ;  /* 0x000000547044723c */ /* 0x040ff00000001844 */
[----:B------:R-:W-:Y:S01]  /*4b50*/  HMMA.16816.F32 R92, R112, R86, R64 ;  /* 0x00000056705c723c */ /* 0x000fe20000001840 */
[----:B------:R-:W-:Y:S04]  /*4b60*/  LDSM.16.M88.4 R84, [R215+0x8000] ;  /* 0x00800000d754783b */ /* 0x000fe80000000200 */
[----:B------:R-:W1:Y:S03]  /*4b70*/  LDSM.16.M88.4 R64, [R218+0x2000] ;  /* 0x00200000da40783b */ /* 0x000e660000000200 */
[C---:B---3--:R-:W-:Y:S08]  /*4b80*/  HMMA.16816.F32 R44, R8.reuse, R102, R44 ;  /* 0x00000066082c723c */ /* 0x048ff0000000182c */
[----:B------:R-:W-:Y:S01]  /*4b90*/  HMMA.16816.F32 R48, R8, R100, R48 ;  /* 0x000000640830723c */ /* 0x000fe20000001830 */
[----:B------:R-:W-:Y:S07]  /*4ba0*/  LDSM.16.M88.4 R100, [R215+0x8800] ;  /* 0x00880000d764783b */ /* 0x000fee0000000200 */
[----:B--2---:R-:W-:Y:S08]  /*4bb0*/  HMMA.16816.F32 R32, R4, R88, R32 ;  /* 0x000000580420723c */ /* 0x004ff00000001820 */
[C---:B----4-:R-:W-:Y:S08]  /*4bc0*/  HMMA.16816.F32 R60, R112.reuse, R96, R60 ;  /* 0x00000060703c723c */ /* 0x050ff0000000183c */
[----:B------:R-:W-:Y:S01]  /*4bd0*/  HMMA.16816.F32 R96, R112, R98, R56 ;  /* 0x000000627060723c */ /* 0x000fe20000001838 */
[----:B------:R-:W-:Y:S04]  /*4be0*/  LDSM.16.M88.4 R112, [R204+0x4000] ;  /* 0x00400000cc70783b */ /* 0x000fe80000000200 */
[----:B------:R-:W2:Y:S03]  /*4bf0*/  LDSM.16.M88.4 R56, [R217+0x2000] ;  /* 0x00200000d938783b */ /* 0x000ea60000000200 */
[C---:B------:R-:W-:Y:S01]  /*4c00*/  HMMA.16816.F32 R28, R4.reuse, R90, R28 ;  /* 0x0000005a041c723c */ /* 0x040fe2000000181c */
[----:B------:R-:W-:Y:S07]  /*4c10*/  LDSM.16.M88.4 R88, [R221+0xa000] ;  /* 0x00a00000dd58783b */ /* 0x000fee0000000200 */
[C---:B------:R-:W-:Y:S08]  /*4c20*/  HMMA.16816.F32 R24, R4.reuse, R108, R24 ;  /* 0x0000006c0418723c */ /* 0x040ff00000001818 */
[----:B------:R-:W-:Y:S01]  /*4c30*/  HMMA.16816.F32 R20, R4, R110, R20 ;  /* 0x0000006e0414723c */ /* 0x000fe20000001814 */
[----:B------:R-:W3:Y:S07]  /*4c40*/  LDSM.16.M88.4 R108, [R219+0x5000] ;  /* 0x00500000db6c783b */ /* 0x000eee0000000200 */
[C---:B-1----:R-:W-:Y:S08]  /*4c50*/  HMMA.16816.F32 R44, R64.reuse, R86, R44 ;  /* 0x00000056402c723c */ /* 0x042ff0000000182c */
[----:B------:R-:W-:Y:S01]  /*4c60*/  HMMA.16816.F32 R48, R64, R84, R48 ;  /* 0x000000544030723c */ /* 0x000fe20000001830 */
[----:B------:R-:W1:Y:S07]  /*4c70*/  LDSM.16.M88.4 R84, [R204+0x4800] ;  /* 0x00480000cc54783b */ /* 0x000e6e0000000200 */
[C---:B------:R-:W-:Y:S08]  /*4c80*/  HMMA.16816.F32 R32, R8.reuse, R52, R32 ;  /* 0x000000340820723c */ /* 0x040ff00000001820 */
[----:B------:R-:W-:Y:S01]  /*4c90*/  HMMA.16816.F32 R28, R8, R54, R28 ;  /* 0x00000036081c723c */ /* 0x000fe2000000181c */
[----:B------:R-:W4:Y:S07]  /*4ca0*/  LDSM.16.M88.4 R52, [R215+0x9000] ;  /* 0x00900000d734783b */ /* 0x000f2e0000000200 */
[C---:B--2---:R-:W-:Y:S08]  /*4cb0*/  HMMA.16816.F32 R44, R56.reuse, R114, R44 ;  /* 0x00000072382c723c */ /* 0x044ff0000000182c */
[----:B------:R-:W-:Y:S01]  /*4cc0*/  HMMA.16816.F32 R48, R56, R112, R48 ;  /* 0x000000703830723c */ /* 0x000fe20000001830 */
[----:B------:R-:W2:Y:S07]  /*4cd0*/  LDSM.16.M88.4 R112, [R219+0x5800] ;  /* 0x00580000db70783b */ /* 0x000eae0000000200 */
[----:B------:R-:W-:Y:S08]  /*4ce0*/  HMMA.16816.F32 R32, R64, R100, R32 ;  /* 0x000000644020723c */ /* 0x000ff00000001820 */
[----:B---3--:R-:W-:Y:S01]  /*4cf0*/  HMMA.16816.F32 R24, R8, R108, R24 ;  /* 0x0000006c0818723c */ /* 0x008fe20000001818 */
[----:B------:R-:W-:-:S02]  /*4d00*/  FMUL.FTZ R44, R44, c[0x0][0x2ec] ;  /* 0x0000bb002c2c7a20 */ /* 0x000fc40000410000 */
[----:B------:R-:W-:Y:S02]  /*4d10*/  FMUL.FTZ R45, R45, c[0x0][0x2ec] ;  /* 0x0000bb002d2d7a20 */ /* 0x000fe40000410000 */
[----:B------:R-:W-:Y:S02]  /*4d20*/  FMUL.FTZ R46, R46, c[0x0][0x2ec] ;  /* 0x0000bb002e2e7a20 */ /* 0x000fe40000410000 */
[----:B------:R-:W-:Y:S01]  /*4d30*/  FMUL.FTZ R47, R47, c[0x0][0x2ec] ;  /* 0x0000bb002f2f7a20 */ /* 0x000fe20000410000 */
[----:B------:R-:W-:Y:S01]  /*4d40*/  HMMA.16816.F32 R16, R4, R116, R16 ;  /* 0x000000740410723c */ /* 0x000fe20000001810 */
[----:B------:R-:W-:Y:S01]  /*4d50*/  FMUL.FTZ R3, R48, c[0x0][0x2ec] ;  /* 0x0000bb0030037a20 */ /* 0x000fe20000410000 */
[----:B------:R-:W-:Y:S01]  /*4d60*/  MUFU.TANH R108, R46 ;  /* 0x0000002e006c7308 */ /* 0x000fe20000002400 */
[----:B------:R-:W-:Y:S02]  /*4d70*/  FMUL.FTZ R48, R49, c[0x0][0x2ec] ;  /* 0x0000bb0031307a20 */ /* 0x000fe40000410000 */
[----:B------:R-:W-:-:S03]  /*4d80*/  FMUL.FTZ R51, R51, c[0x0][0x2ec] ;  /* 0x0000bb0033337a20 */ /* 0x000fc60000410000 */
[C---:B------:R-:W-:Y:S02]  /*4d90*/  HMMA.16816.F32 R12, R4.reuse, R118, R12 ;  /* 0x00000076040c723c */ /* 0x040fe4000000180c */
[----:B------:R-:W3:Y:S06]  /*4da0*/  MUFU.TANH R49, R44 ;  /* 0x0000002c00317308 */ /* 0x000eec0000002400 */
[C---:B------:R-:W-:Y:S02]  /*4db0*/  HMMA.16816.F32 R104, R4.reuse, R88, R104 ;  /* 0x000000580468723c */ /* 0x040fe40000001868 */
[----:B------:R-:W-:Y:S06]  /*4dc0*/  MUFU.TANH R48, R48 ;  /* 0x0000003000307308 */ /* 0x000fec0000002400 */
[----:B------:R-:W-:Y:S01]  /*4dd0*/  HMMA.16816.F32 R80, R4, R90, R80 ;  /* 0x0000005a0450723c */ /* 0x000fe20000001850 */
[----:B------:R-:W5:Y:S01]  /*4de0*/  LDSM.16.M88.4 R88, [R204+0x5000] ;  /* 0x00500000cc58783b */ /* 0x000f620000000200 */
[----:B------:R-:W-:Y:S06]  /*4df0*/  MUFU.TANH R51, R51 ;  /* 0x0000003300337308 */ /* 0x000fec0000002400 */
[----:B-1----:R-:W-:Y:S02]  /*4e00*/  HMMA.16816.F32 R32, R56, R84, R32 ;  /* 0x000000543820723c */ /* 0x002fe40000001820 */
[----:B------:R-:W1:Y:S06]  /*4e10*/  MUFU.TANH R84, R45 ;  /* 0x0000002d00547308 */ /* 0x000e6c0000002400 */
[----:B------:R-:W-:Y:S02]  /*4e20*/  HMMA.16816.F32 R20, R8, R110, R20 ;  /* 0x0000006e0814723c */ /* 0x000fe40000001814 */
[----:B------:R1:W1:Y:S06]  /*4e30*/  MUFU.TANH R85, R47 ;  /* 0x0000002f00557308 */ /* 0x00026c0000002400 */
[----:B----4-:R-:W-:Y:S02]  /*4e40*/  HMMA.16816.F32 R24, R64, R52, R24 ;  /* 0x000000344018723c */ /* 0x010fe40000001818 */
[----:B------:R-:W-:Y:S06]  /*4e50*/  MUFU.TANH R3, R3 ;  /* 0x0000000300037308 */ /* 0x000fec0000002400 */
[----:B--2---:R-:W-:Y:S01]  /*4e60*/  HMMA.16816.F32 R16, R8, R112, R16 ;  /* 0x000000700810723c */ /* 0x004fe20000001810 */
[----:B------:R-:W-:Y:S01]  /*4e70*/  FMUL.FTZ R32, R32, c[0x0][0x2ec] ;  /* 0x0000bb0020207a20 */ /* 0x000fe20000410000 */
[----:B-1----:R-:W1:Y:S01]  /*4e80*/  LDSM.16.M88.4 R44, [R215+0x9800] ;  /* 0x00980000d72c783b */ /* 0x002e620000000200 */
[----:B------:R-:W-:-:S02]  /*4e90*/  FMUL.FTZ R33, R33, c[0x0][0x2ec] ;  /* 0x0000bb0021217a20 */ /* 0x000fc40000410000 */
[----:B------:R-:W-:Y:S02]  /*4ea0*/  FMUL.FTZ R34, R34, c[0x0][0x2ec] ;  /* 0x0000bb0022227a20 */ /* 0x000fe40000410000 */
[----:B------:R-:W-:Y:S01]  /*4eb0*/  FMUL.FTZ R35, R35, c[0x0][0x2ec] ;  /* 0x0000bb0023237a20 */ /* 0x000fe20000410000 */
[----:B------:R-:W-:Y:S01]  /*4ec0*/  HMMA.16816.F32 R112, R8, R114, R12 ;  /* 0x000000720870723c */ /* 0x000fe2000000180c */
[----:B------:R-:W-:Y:S07]  /*4ed0*/  LDSM.16.M88.4 R12, [R204+0x5800] ;  /* 0x00580000cc0c783b */ /* 0x000fee0000000200 */
[C---:B------:R-:W-:Y:S01]  /*4ee0*/  HMMA.16816.F32 R28, R64.reuse, R102, R28 ;  /* 0x00000066401c723c */ /* 0x040fe2000000181c */
[----:B------:R-:W2:Y:S07]  /*4ef0*/  LDSM.16.M88.4 R100, [R221+0xa800] ;  /* 0x00a80000dd64783b */ /* 0x000eae0000000200 */
[----:B------:R-:W-:Y:S01]  /*4f00*/  HMMA.16816.F32 R20, R64, R54, R20 ;  /* 0x000000364014723c */ /* 0x000fe20000001814 */
[----:B------:R-:W4:Y:S07]  /*4f10*/  LDSM.16.M88.4 R52, [R221+0xb000] ;  /* 0x00b00000dd34783b */ /* 0x000f2e0000000200 */
[C---:B-----5:R-:W-:Y:S08]  /*4f20*/  HMMA.16816.F32 R24, R56.reuse, R88, R24 ;  /* 0x000000583818723c */ /* 0x060ff00000001818 */
[----:B------:R-:W-:Y:S01]  /*4f30*/  HMMA.16816.F32 R28, R56, R86, R28 ;  /* 0x00000056381c723c */ /* 0x000fe2000000181c */
[----:B------:R-:W5:Y:S07]  /*4f40*/  MUFU.TANH R86, R32 ;  /* 0x0000002000567308 */ /* 0x000f6e0000002400 */
[C---:B-1----:R-:W-:Y:S01]  /*4f50*/  HMMA.16816.F32 R16, R64.reuse, R44, R16 ;  /* 0x0000002c4010723c */ /* 0x042fe20000001810 */
[----:B------:R-:W1:Y:S07]  /*4f60*/  MUFU.TANH R87, R33 ;  /* 0x0000002100577308 */ /* 0x000e6e0000002400 */
[----:B------:R-:W-:Y:S01]  /*4f70*/  HMMA.16816.F32 R112, R64, R46, R112 ;  /* 0x0000002e4070723c */ /* 0x000fe20000001870 */
[----:B------:R-:W-:Y:S01]  /*4f80*/  FMUL.FTZ R24, R24, c[0x0][0x2ec] ;  /* 0x0000bb0018187a20 */ /* 0x000fe20000410000 */
[----:B------:R-:W-:Y:S01]  /*4f90*/  LDSM.16.M88.4 R44, [R204+0x6000] ;  /* 0x00600000cc2c783b */ /* 0x000fe20000000200 */
[----:B------:R-:W-:-:S02]  /*4fa0*/  FMUL.FTZ R25, R25, c[0x0][0x2ec] ;  /* 0x0000bb0019197a20 */ /* 0x000fc40000410000 */
[----:B------:R-:W-:Y:S02]  /*4fb0*/  FMUL.FTZ R26, R26, c[0x0][0x2ec] ;  /* 0x0000bb001a1a7a20 */ /* 0x000fe40000410000 */
[----:B------:R-:W-:Y:S01]  /*4fc0*/  FMUL.FTZ R27, R27, c[0x0][0x2ec] ;  /* 0x0000bb001b1b7a20 */ /* 0x000fe20000410000 */
[----:B------:R-:W-:Y:S01]  /*4fd0*/  HMMA.16816.F32 R20, R56, R90, R20 ;  /* 0x0000005a3814723c */ /* 0x000fe20000001814 */
[----:B------:R-:W-:Y:S01]  /*4fe0*/  MUFU.TANH R90, R24 ;  /* 0x00000018005a7308 */ /* 0x000fe20000002400 */
[----:B------:R-:W-:Y:S02]  /*4ff0*/  FMUL.FTZ R28, R28, c[0x0][0x2ec] ;  /* 0x0000bb001c1c7a20 */ /* 0x000fe40000410000 */
[----:B------:R-:W-:Y:S02]  /*5000*/  FMUL.FTZ R29, R29, c[0x0][0x2ec] ;  /* 0x0000bb001d1d7a20 */ /* 0x000fe40000410000 */
[----:B------:R-:W-:Y:S02]  /*5010*/  FMUL.FTZ R30, R30, c[0x0][0x2ec] ;  /* 0x0000bb001e1e7a20 */ /* 0x000fe40000410000 */
[----:B--2---:R-:W-:Y:S01]  /*5020*/  HMMA.16816.F32 R72, R4, R102, R72 ;  /* 0x000000660448723c */ /* 0x004fe20000001848 */
[----:B------:R-:W-:Y:S01]  /*5030*/  MUFU.TANH R91, R25 ;  /* 0x00000019005b7308 */ /* 0x000fe20000002400 */
[----:B------:R-:W-:-:S06]  /*5040*/  FMUL.FTZ R31, R31, c[0x0][0x2ec] ;  /* 0x0000bb001f1f7a20 */ /* 0x000fcc0000410000 */
[----:B------:R-:W-:Y:S01]  /*5050*/  HMMA.16816.F32 R112, R56, R14, R112 ;  /* 0x0000000e3870723c */ /* 0x000fe20000001870 */
[----:B------:R-:W-:Y:S07]  /*5060*/  MUFU.TANH R102, R26 ;  /* 0x0000001a00667308 */ /* 0x000fee0000002400 */
[----:B------:R-:W-:Y:S01]  /*5070*/  HMMA.16816.F32 R76, R4, R100, R76 ;  /* 0x00000064044c723c */ /* 0x000fe2000000184c */
[----:B------:R2:W-:Y:S01]  /*5080*/  MUFU.TANH R178, R27 ;  /* 0x0000001b00b27308 */ /* 0x0005e20000002400 */
[----:B------:R-:W-:-:S02]  /*5090*/  FMUL.FTZ R20, R20, c[0x0][0x2ec] ;  /* 0x0000bb0014147a20 */ /* 0x000fc40000410000 */
[----:B------:R-:W-:Y:S02]  /*50a0*/  FMUL.FTZ R21, R21, c[0x0][0x2ec] ;  /* 0x0000bb0015157a20 */ /* 0x000fe40000410000 */
[----:B------:R-:W-:Y:S02]  /*50b0*/  FMUL.FTZ R22, R22, c[0x0][0x2ec] ;  /* 0x0000bb0016167a20 */ /* 0x000fe40000410000 */
[----:B------:R-:W-:Y:S01]  /*50c0*/  FMUL.FTZ R23, R23, c[0x0][0x2ec] ;  /* 0x0000bb0017177a20 */ /* 0x000fe20000410000 */
[----:B------:R-:W-:Y:S01]  /*50d0*/  MUFU.TANH R100, R34 ;  /* 0x0000002200647308 */ /* 0x000fe20000002400 */
[----:B----4-:R-:W-:Y:S06]  /*50e0*/  HMMA.16816.F32 R68, R4, R52, R68 ;  /* 0x000000340444723c */ /* 0x010fec0000001844 */
[----:B------:R-:W-:Y:S01]  /*50f0*/  FMUL.FTZ R112, R112, c[0x0][0x2ec] ;  /* 0x0000bb0070707a20 */ /* 0x000fe20000410000 */
[----:B------:R4:W-:Y:S01]  /*5100*/  MUFU.TANH R101, R35 ;  /* 0x0000002300657308 */ /* 0x0009e20000002400 */
[----:B--2---:R-:W-:Y:S01]  /*5110*/  HMMA.16816.F32 R24, R56, R12, R16 ;  /* 0x0000000c3818723c */ /* 0x004fe20000001810 */
[----:B------:R-:W2:Y:S01]  /*5120*/  LDSM.16.M88.4 R12, [R219+0x6800] ;  /* 0x00680000db0c783b */ /* 0x000ea20000000200 */
[----:B------:R-:W-:-:S02]  /*5130*/  FMUL.FTZ R113, R113, c[0x0][0x2ec] ;  /* 0x0000bb0071717a20 */ /* 0x000fc40000410000 */
[----:B------:R-:W-:Y:S01]  /*5140*/  FMUL.FTZ R114, R114, c[0x0][0x2ec] ;  /* 0x0000bb0072727a20 */ /* 0x000fe20000410000 */
[----:B------:R-:W-:Y:S01]  /*5150*/  LDSM.16.M88.4 R16, [R221+0xb800] ;  /* 0x00b80000dd10783b */ /* 0x000fe20000000200 */
[----:B------:R-:W-:Y:S01]  /*5160*/  FMUL.FTZ R115, R115, c[0x0][0x2ec] ;  /* 0x0000bb0073737a20 */ /* 0x000fe20000410000 */
[----:B------:R-:W-:Y:S01]  /*5170*/  MUFU.TANH R103, R20 ;  /* 0x0000001400677308 */ /* 0x000fe20000002400 */
[----:B------:R-:W-:Y:S01]  /*5180*/  HMMA.16816.F32 R92, R4, R54, R92 ;  /* 0x00000036045c723c */ /* 0x000fe2000000185c */
[----:B----4-:R-:W4:Y:S06]  /*5190*/  LDSM.16.M88.4 R32, [R219+0x6000] ;  /* 0x00600000db20783b */ /* 0x010f2c0000000200 */
[----:B------:R-:W-:Y:S08]  /*51a0*/  MUFU.TANH R52, R21 ;  /* 0x0000001500347308 */ /* 0x000ff00000002400 */
[----:B------:R-:W-:Y:S01]  /*51b0*/  MUFU.TANH R177, R22 ;  /* 0x0000001600b17308 */ /* 0x000fe20000002400 */
[----:B------:R-:W-:-:S02]  /*51c0*/  FMUL.FTZ R24, R24, c[0x0][0x2ec] ;  /* 0x0000bb0018187a20 */ /* 0x000fc40000410000 */
[----:B------:R-:W-:Y:S02]  /*51d0*/  FMUL.FTZ R25, R25, c[0x0][0x2ec] ;  /* 0x0000bb0019197a20 */ /* 0x000fe40000410000 */
[----:B------:R-:W-:Y:S02]  /*51e0*/  FMUL.FTZ R26, R26, c[0x0][0x2ec] ;  /* 0x0000bb001a1a7a20 */ /* 0x000fe40000410000 */
[----:B------:R-:W-:Y:S01]  /*51f0*/  FMUL.FTZ R27, R27, c[0x0][0x2ec] ;  /* 0x0000bb001b1b7a20 */ /* 0x000fe20000410000 */
[----:B------:R1:W-:Y:S08]  /*5200*/  MUFU.TANH R176, R23 ;  /* 0x0000001700b07308 */ /* 0x0003f00000002400 */
[----:B------:R-:W-:Y:S01]  /*5210*/  MUFU.TANH R109, R28 ;  /* 0x0000001c006d7308 */ /* 0x000fe20000002400 */
[C---:B--2---:R-:W-:Y:S01]  /*5220*/  HMMA.16816.F32 R76, R8.reuse, R12, R76 ;  /* 0x0000000c084c723c */ /* 0x044fe2000000184c */
[----:B-1----:R-:W1:Y:S06]  /*5230*/  LDSM.16.M88.4 R20, [R215+0xa800] ;  /* 0x00a80000d714783b */ /* 0x002e6c0000000200 */
[----:B------:R-:W-:Y:S01]  /*5240*/  MUFU.TANH R88, R29 ;  /* 0x0000001d00587308 */ /* 0x000fe20000002400 */
[C---:B------:R-:W-:Y:S01]  /*5250*/  HMMA.16816.F32 R72, R8.reuse, R14, R72 ;  /* 0x0000000e0848723c */ /* 0x040fe20000001848 */
[----:B------:R-:W2:Y:S06]  /*5260*/  LDSM.16.M88.4 R12, [R204+0x6800] ;  /* 0x00680000cc0c783b */ /* 0x000eac0000000200 */
[----:B------:R-:W1:Y:S01]  /*5270*/  MUFU.TANH R89, R30 ;  /* 0x0000001e00597308 */ /* 0x000e620000002400 */
[C---:B----4-:R-:W-:Y:S07]  /*5280*/  HMMA.16816.F32 R104, R8.reuse, R32, R104 ;  /* 0x000000200868723c */ /* 0x050fee0000001868 */
[----:B------:R4:W1:Y:S01]  /*5290*/  MUFU.TANH R110, R31 ;  /* 0x0000001f006e7308 */ /* 0x0008620000002400 */
[----:B------:R-:W-:Y:S07]  /*52a0*/  HMMA.16816.F32 R80, R8, R34, R80 ;  /* 0x000000220850723c */ /* 0x000fee0000001850 */
[----:B------:R-:W1:Y:S01]  /*52b0*/  MUFU.TANH R139, R24 ;  /* 0x00000018008b7308 */ /* 0x000e620000002400 */
[C---:B------:R-:W-:Y:S01]  /*52c0*/  HMMA.16816.F32 R60, R4.reuse, R16, R60 ;  /* 0x00000010043c723c */ /* 0x040fe2000000183c */
[----:B----4-:R-:W4:Y:S06]  /*52d0*/  LDSM.16.M88.4 R28, [R215+0xa000] ;  /* 0x00a00000d71c783b */ /* 0x010f2c0000000200 */
[----:B------:R-:W-:Y:S01]  /*52e0*/  MUFU.TANH R145, R25 ;  /* 0x0000001900917308 */ /* 0x000fe20000002400 */
[C---:B------:R-:W-:Y:S01]  /*52f0*/  IADD3 R16, R125.reuse, 0x1, RZ ;  /* 0x000000017d107810 */ /* 0x040fe20007ffe0ff */
[----:B------:R-:W-:Y:S01]  /*5300*/  HMMA.16816.F32 R96, R4, R18, R96 ;  /* 0x000000120460723c */ /* 0x000fe20000001860 */
[----:B------:R-:W-:Y:S01]  /*5310*/  IADD3 R17, R125, 0x9, RZ ;  /* 0x000000097d117810 */ /* 0x000fe20007ffe0ff */
[----:B------:R-:W-:Y:S01]  /*5320*/  LDSM.16.M88.4 R4, [R204+0x7000] ;  /* 0x00700000cc04783b */ /* 0x000fe20000000200 */
[----:B------:R-:W-:-:S02]  /*5330*/  ISETP.GE.AND P6, PT, R16, R189, PT ;  /* 0x000000bd1000720c */ /* 0x000fc40003fc6270 */
[-C--:B------:R-:W-:Y:S01]  /*5340*/  ISETP.GE.AND P4, PT, R16, R188.reuse, PT ;  /* 0x000000bc1000720c */ /* 0x080fe20003f86270 */
[----:B------:R-:W2:Y:S01]  /*5350*/  MUFU.TANH R148, R26 ;  /* 0x0000001a00947308 */ /* 0x000ea20000002400 */
[----:B------:R-:W-:Y:S01]  /*5360*/  IADD3 R16, R125, 0x8, RZ ;  /* 0x000000087d107810 */ /* 0x000fe20007ffe0ff */
[C---:B-1----:R-:W-:Y:S01]  /*5370*/  HMMA.16816.F32 R76, R64.reuse, R20, R76 ;  /* 0x00000014404c723c */ /* 0x042fe2000000184c */
[-C--:B------:R-:W-:Y:S02]  /*5380*/  ISETP.GE.AND P3, PT, R17, R189.reuse, PT ;  /* 0x000000bd1100720c */ /* 0x080fe40003f66270 */
[C---:B------:R-:W-:Y:S02]  /*5390*/  ISETP.GE.AND P5, PT, R16.reuse, R189, PT ;  /* 0x000000bd1000720c */ /* 0x040fe40003fa6270 */
[----:B------:R-:W-:Y:S01]  /*53a0*/  ISETP.GE.AND P1, PT, R16, R188, PT ;  /* 0x000000bc1000720c */ /* 0x000fe20003f26270 */
[----:B------:R1:W1:Y:S01]  /*53b0*/  MUFU.TANH R149, R27 ;  /* 0x0000001b00957308 */ /* 0x0002620000002400 */
[----:B---3--:R-:W-:Y:S01]  /*53c0*/  FSEL R49, R49, -INF , !P5 ;  /* 0xff80000031317808 */ /* 0x008fe20006800000 */
[----:B------:R-:W-:Y:S01]  /*53d0*/  HMMA.16816.F32 R72, R64, R22, R72 ;  /* 0x000000164048723c */ /* 0x000fe20000001848 */
[----:B------:R-:W3:Y:S01]  /*53e0*/  LDSM.16.M88.4 R20, [R219+0x7800] ;  /* 0x00780000db14783b */ /* 0x000ee20000000200 */
[----:B------:R-:W-:-:S02]  /*53f0*/  FSEL R108, R108, -INF , !P1 ;  /* 0xff8000006c6c7808 */ /* 0x000fc40004800000 */
[----:B------:R-:W-:Y:S02]  /*5400*/  ISETP.GE.AND P2, PT, R17, R188, PT ;  /* 0x000000bc1100720c */ /* 0x000fe40003f46270 */
[----:B------:R-:W-:Y:S01]  /*5410*/  IADD3 R16, R125, 0x10, RZ ;  /* 0x000000107d107810 */ /* 0x000fe20007ffe0ff */
[----:B------:R-:W3:Y:S01]  /*5420*/  MUFU.TANH R147, R112 ;  /* 0x0000007000937308 */ /* 0x000ee20000002400 */
[----:B------:R-:W-:Y:S02]  /*5430*/  FSEL R84, R84, -INF , !P3 ;  /* 0xff80000054547808 */ /* 0x000fe40005800000 */
[----:B------:R-:W-:Y:S02]  /*5440*/  FSEL R85, R85, -INF , !P2 ;  /* 0xff80000055557808 */ /* 0x000fe40005000000 */
[----:B------:R-:W-:Y:S01]  /*5450*/  FSEL R48, R48, -INF , !P6 ;  /* 0xff80000030307808 */ /* 0x000fe20007000000 */
[----:B-1----:R-:W1:Y:S01]  /*5460*/  LDSM.16.M88.4 R24, [R219+0x7000] ;  /* 0x00700000db18783b */ /* 0x002e620000000200 */
[----:B------:R-:W-:-:S02]  /*5470*/  FSEL R51, R51, -INF , !P4 ;  /* 0xff80000033337808 */ /* 0x000fc40006000000 */
[----:B--2---:R-:W-:Y:S01]  /*5480*/  HMMA.16816.F32 R76, R56, R12, R76 ;  /* 0x0000000c384c723c */ /* 0x004fe2000000184c */
[CC--:B------:R-:W-:Y:S01]  /*5490*/  ISETP.GE.AND P6, PT, R16.reuse, R189.reuse, PT ;  /* 0x000000bd1000720c */ /* 0x0c0fe20003fc6270 */
[----:B------:R-:W-:Y:S01]  /*54a0*/  MUFU.TANH R146, R113 ;  /* 0x0000007100927308 */ /* 0x000fe20000002400 */
[----:B------:R-:W-:Y:S02]  /*54b0*/  ISETP.GE.AND P4, PT, R16, R188, PT ;  /* 0x000000bc1000720c */ /* 0x000fe40003f86270 */
[----:B-----5:R-:W-:Y:S02]  /*54c0*/  FSEL R86, R86, -INF , !P6 ;  /* 0xff80000056567808 */ /* 0x020fe40007000000 */
[C---:B------:R-:W-:Y:S01]  /*54d0*/  IADD3 R12, R125.reuse, 0x11, RZ ;  /* 0x000000117d0c7810 */ /* 0x040fe20007ffe0ff */
[----:B----4-:R-:W-:Y:S01]  /*54e0*/  HMMA.16816.F32 R104, R64, R28, R104 ;  /* 0x0000001c4068723c */ /* 0x010fe20000001868 */
[----:B------:R-:W-:Y:S01]  /*54f0*/  IADD3 R13, R125, 0x19, RZ ;  /* 0x000000197d0d7810 */ /* 0x000fe20007ffe0ff */
[----:B------:R-:W2:Y:S01]  /*5500*/  MUFU.TANH R152, R114 ;  /* 0x0000007200987308 */ /* 0x000ea20000002400 */
[----:B------:R-:W-:-:S02]  /*5510*/  ISETP.GE.AND P5, PT, R12, R189, PT ;  /* 0x000000bd0c00720c */ /* 0x000fc40003fa6270 */
[-C--:B------:R-:W-:Y:S02]  /*5520*/  ISETP.GE.AND P1, PT, R12, R188.reuse, PT ;  /* 0x000000bc0c00720c */ /* 0x080fe40003f26270 */
[----:B------:R-:W-:Y:S01]  /*5530*/  IADD3 R12, R125, 0x18, RZ ;  /* 0x000000187d0c7810 */ /* 0x000fe20007ffe0ff */
[----:B------:R-:W-:Y:S01]  /*5540*/  HMMA.16816.F32 R80, R64, R30, R80 ;  /* 0x0000001e4050723c */ /* 0x000fe20000001850 */
[----:B------:R-:W4:Y:S01]  /*5550*/  LDSM.16.M88.4 R28, [R215+0xb000] ;  /* 0x00b00000d71c783b */ /* 0x000f220000000200 */
[----:B------:R-:W-:Y:S01]  /*5560*/  FSEL R34, R87, -INF , !P5 ;  /* 0xff80000057227808 */ /* 0x000fe20006800000 */
[----:B------:R-:W5:Y:S01]  /*5570*/  MUFU.TANH R153, R115 ;  /* 0x0000007300997308 */ /* 0x000f620000002400 */
[CC--:B------:R-:W-:Y:S02]  /*5580*/  ISETP.GE.AND P3, PT, R12.reuse, R189.reuse, PT ;  /* 0x000000bd0c00720c */ /* 0x0c0fe40003f66270 */
[-C--:B------:R-:W-:Y:S02]  /*5590*/  ISETP.GE.AND P2, PT, R12, R188.reuse, PT ;  /* 0x000000bc0c00720c */ /* 0x080fe40003f46270 */
[----:B------:R-:W-:Y:S01]  /*55a0*/  IADD3 R12, R125, 0x20, RZ ;  /* 0x000000207d0c7810 */ /* 0x000fe20007ffe0ff */
[----:B------:R-:W-:Y:S01]  /*55b0*/  HMMA.16816.F32 R72, R56, R14, R72 ;  /* 0x0000000e3848723c */ /* 0x000fe20000001848 */
[-C--:B------:R-:W-:Y:S01]  /*55c0*/  ISETP.GE.AND P6, PT, R13, R189.reuse, PT ;  /* 0x000000bd0d00720c */ /* 0x080fe20003fc6270 */
[----:B------:R-:W-:Y:S01]  /*55d0*/  FMUL.FTZ R76, R76, c[0x0][0x2ec] ;  /* 0x0000bb004c4c7a20 */ /* 0x000fe20000410000 */
[-C--:B------:R-:W-:Y:S01]  /*55e0*/  ISETP.GE.AND P5, PT, R12, R189.reuse, PT ;  /* 0x000000bd0c00720c */ /* 0x080fe20003fa6270 */
[----:B------:R-:W-:Y:S01]  /*55f0*/  FMUL.FTZ R78, R78, c[0x0][0x2ec] ;  /* 0x0000bb004e4e7a20 */ /* 0x000fe20000410000 */
[----:B------:R-:W-:Y:S01]  /*5600*/  IADD3 R16, R125, 0x21, RZ ;  /* 0x000000217d107810 */ /* 0x000fe20007ffe0ff */
[----:B------:R-:W-:Y:S01]  /*5610*/  MUFU.TANH R175, R76 ;  /* 0x0000004c00af7308 */ /* 0x000fe20000002400 */
[----:B------:R-:W-:Y:S01]  /*5620*/  FSEL R33, R89, -INF , !P2 ;  /* 0xff80000059217808 */ /* 0x000fe20005000000 */
[C---:B---3--:R-:W-:Y:S01]  /*5630*/  HMMA.16816.F32 R60, R8.reuse, R20, R60 ;  /* 0x00000014083c723c */ /* 0x048fe2000000183c */
[----:B------:R-:W-:Y:S01]  /*5640*/  ISETP.GE.AND P2, PT, R16, R188, PT ;  /* 0x000000bc1000720c */ /* 0x000fe20003f46270 */
[----:B------:R-:W-:Y:S01]  /*5650*/  FMUL.FTZ R77, R77, c[0x0][0x2ec] ;  /* 0x0000bb004d4d7a20 */ /* 0x000fe20000410000 */
[----:B------:R-:W-:Y:S01]  /*5660*/  IADD3 R17, R125, 0x28, RZ ;  /* 0x000000287d117810 */ /* 0x000fe20007ffe0ff */
[----:B------:R-:W-:Y:S01]  /*5670*/  FMUL.FTZ R79, R79, c[0x0][0x2ec] ;  /* 0x0000bb004f4f7a20 */ /* 0x000fe20000410000 */
[----:B------:R-:W-:Y:S01]  /*5680*/  FSEL R88, R88, -INF , !P6 ;  /* 0xff80000058587808 */ /* 0x000fe20007000000 */
[----:B------:R-:W-:Y:S01]  /*5690*/  MUFU.TANH R171, R78 ;  /* 0x0000004e00ab7308 */ /* 0x000fe20000002400 */
[----:B------:R-:W-:Y:S01]  /*56a0*/  ISETP.GE.AND P6, PT, R17, R189, PT ;  /* 0x000000bd1100720c */ /* 0x000fe20003fc6270 */
[----:B-1----:R-:W-:Y:S01]  /*56b0*/  HMMA.16816.F32 R68, R8, R24, R68 ;  /* 0x000000180844723c */ /* 0x002fe20000001844 */
[----:B------:R-:W-:-:S05]  /*56c0*/  FSEL R178, R178, -INF , !P2 ;  /* 0xff800000b2b27808 */ /* 0x000fca0005000000 */
[----:B------:R-:W-:Y:S01]  /*56d0*/  MUFU.TANH R174, R77 ;  /* 0x0000004d00ae7308 */ /* 0x000fe20000002400 */
[----:B------:R-:W-:Y:S01]  /*56e0*/  FSEL R25, R100, -INF , !P4 ;  /* 0xff80000064197808 */ /* 0x000fe20006000000 */
[C---:B------:R-:W-:Y:S01]  /*56f0*/  HMMA.16816.F32 R92, R8.reuse, R26, R92 ;  /* 0x0000001a085c723c */ /* 0x040fe2000000185c */
[----:B------:R-:W-:Y:S01]  /*5700*/  FSEL R24, R101, -INF , !P1 ;  /* 0xff80000065187808 */ /* 0x000fe20004800000 */
[----:B------:R-:W-:Y:S01]  /*5710*/  FMUL.FTZ R72, R72, c[0x0][0x2ec] ;  /* 0x0000bb0048487a20 */ /* 0x000fe20000410000 */
[-C--:B------:R-:W-:Y:S01]  /*5720*/  ISETP.GE.AND P4, PT, R13, R188.reuse, PT ;  /* 0x000000bc0d00720c */ /* 0x080fe20003f86270 */
[----:B------:R-:W-:Y:S01]  /*5730*/  FMUL.FTZ R74, R74, c[0x0][0x2ec] ;  /* 0x0000bb004a4a7a20 */ /* 0x000fe20000410000 */
[-C--:B------:R-:W-:Y:S01]  /*5740*/  ISETP.GE.AND P1, PT, R12, R188.reuse, PT ;  /* 0x000000bc0c00720c */ /* 0x080fe20003f26270 */
[----:B------:R-:W-:Y:S01]  /*5750*/  MUFU.TANH R170, R79 ;  /* 0x0000004f00aa7308 */ /* 0x000fe20000002400 */
[----:B------:R-:W1:Y:S01]  /*5760*/  LDSM.16.M88.4 R12, [R215+0xb800] ;  /* 0x00b80000d70c783b */ /* 0x000e620000000200 */
[----:B------:R-:W-:Y:S01]  /*5770*/  FSEL R26, R109, -INF , !P3 ;  /* 0xff8000006d1a7808 */ /* 0x000fe20005800000 */
[----:B------:R-:W-:Y:S01]  /*5780*/  HMMA.16816.F32 R96, R8, R22, R96 ;  /* 0x000000160860723c */ /* 0x000fe20000001860 */
[----:B------:R-:W-:Y:S01]  /*5790*/  ISETP.GE.AND P3, PT, R16, R189, PT ;  /* 0x000000bd1000720c */ /* 0x000fe20003f66270 */
[----:B------:R-:W-:Y:S01]  /*57a0*/  FMUL.FTZ R73, R73, c[0x0][0x2ec] ;  /* 0x0000bb0049497a20 */ /* 0x000fe20000410000 */
[----:B------:R-:W-:Y:S01]  /*57b0*/  IADD3 R16, R125, 0x29, RZ ;  /* 0x000000297d107810 */ /* 0x000fe20007ffe0ff */
[----:B------:R-:W-:Y:S01]  /*57c0*/  FMUL.FTZ R75, R75, c[0x0][0x2ec] ;  /* 0x0000bb004b4b7a20 */ /* 0x000fe20000410000 */
[----:B------:R-:W-:Y:S01]  /*57d0*/  FSEL R32, R110, -INF , !P4 ;  /* 0xff8000006e207808 */ /* 0x000fe20006000000 */
[----:B------:R-:W-:Y:S01]  /*57e0*/  MUFU.TANH R173, R72 ;  /* 0x0000004800ad7308 */ /* 0x000fe20000002400 */
[----:B------:R-:W-:Y:S01]  /*57f0*/  ISETP.GE.AND P4, PT, R17, R188, PT ;  /* 0x000000bc1100720c */ /* 0x000fe20003f86270 */
[----:B----4-:R-:W-:Y:S03]  /*5800*/  HMMA.16816.F32 R68, R64, R28, R68 ;  /* 0x0000001c4044723c */ /* 0x010fe60000001844 */
[----:B------:R-:W-:-:S03]  /*5810*/  FSEL R177, R177, -INF , !P4 ;  /* 0xff800000b1b17808 */ /* 0x000fc60006000000 */
[----:B------:R-:W-:Y:S01]  /*5820*/  MUFU.TANH R167, R74 ;  /* 0x0000004a00a77308 */ /* 0x000fe20000002400 */
[----:B------:R-:W-:Y:S01]  /*5830*/  FSEL R28, R90, -INF , !P5 ;  /* 0xff8000005a1c7808 */ /* 0x000fe20006800000 */
[----:B------:R-:W-:Y:S01]  /*5840*/  HMMA.16816.F32 R104, R56, R44, R104 ;  /* 0x0000002c3868723c */ /* 0x000fe20000001868 */
[----:B------:R-:W-:Y:S02]  /*5850*/  ISETP.GE.AND P5, PT, R16, R189, PT ;  /* 0x000000bd1000720c */ /* 0x000fe40003fa6270 */
[----:B------:R-:W-:-:S03]  /*5860*/  FSEL R29, R103, -INF , !P6 ;  /* 0xff800000671d7808 */ /* 0x000fc60007000000 */
[----:B------:R-:W-:Y:S01]  /*5870*/  MUFU.TANH R172, R73 ;  /* 0x0000004900ac7308 */ /* 0x000fe20000002400 */
[----:B------:R-:W-:Y:S01]  /*5880*/  FSEL R44, R102, -INF , !P1 ;  /* 0xff800000662c7808 */ /* 0x000fe20004800000 */
[----:B------:R-:W-:Y:S01]  /*5890*/  HMMA.16816.F32 R80, R56, R46, R80 ;  /* 0x0000002e3850723c */ /* 0x000fe20000001850 */
[----:B------:R-:W-:Y:S02]  /*58a0*/  ISETP.GE.AND P1, PT, R16, R188, PT ;  /* 0x000000bc1000720c */ /* 0x000fe40003f26270 */
[----:B------:R-:W3:Y:S01]  /*58b0*/  LDSM.16.M88.4 R16, [R204+0x7800] ;  /* 0x00780000cc10783b */ /* 0x000ee20000000200 */
[----:B------:R-:W-:Y:S01]  /*58c0*/  FSEL R45, R91, -INF , !P3 ;  /* 0xff8000005b2d7808 */ /* 0x000fe20005800000 */
[----:B------:R-:W-:-:S04]  /*58d0*/  DEPBAR.LE SB0, 0x0 ;  /* 0x000080000000791a */ /* 0x000fc80000000000 */
[----:B------:R-:W-:Y:S01]  /*58e0*/  HMMA.16816.F32 R92, R64, R30, R92 ;  /* 0x0000001e405c723c */ /* 0x000fe2000000185c */
[----:B------:R-:W-:Y:S01]  /*58f0*/  FSEL R47, R52, -INF , !P5 ;  /* 0xff800000342f7808 */ /* 0x000fe20006800000 */
[----:B------:R-:W-:Y:S01]  /*5900*/  MUFU.TANH R164, R75 ;  /* 0x0000004b00a47308 */ /* 0x000fe20000002400 */
[----:B------:R-:W-:-:S04]  /*5910*/  FSEL R176, R176, -INF , !P1 ;  /* 0xff800000b0b07808 */ /* 0x000fc80004800000 */
[----:B------:R-:W-:Y:S01]  /*5920*/  FMUL.FTZ R105, R105, c[0x0][0x2ec] ;  /* 0x0000bb0069697a20 */ /* 0x000fe20000410000 */
[C---:B-1----:R-:W-:Y:S01]  /*5930*/  HMMA.16816.F32 R60, R64.reuse, R12, R60 ;  /* 0x0000000c403c723c */ /* 0x042fe2000000183c */
[----:B------:R-:W-:Y:S02]  /*5940*/  FMUL.FTZ R107, R107, c[0x0][0x2ec] ;  /* 0x0000bb006b6b7a20 */ /* 0x000fe40000410000 */
[----:B------:R-:W1:Y:S01]  /*5950*/  MUFU.TANH R161, R105 ;  /* 0x0000006900a17308 */ /* 0x000e620000002400 */
[----:B------:R-:W-:Y:S02]  /*5960*/  FMUL.FTZ R104, R104, c[0x0][0x2ec] ;  /* 0x0000bb0068687a20 */ /* 0x000fe40000410000 */
[----:B------:R-:W-:Y:S02]  /*5970*/  FMUL.FTZ R106, R106, c[0x0][0x2ec] ;  /* 0x0000bb006a6a7a20 */ /* 0x000fe40000410000 */
[----:B------:R-:W-:Y:S01]  /*5980*/  HMMA.16816.F32 R96, R64, R14, R96 ;  /* 0x0000000e4060723c */ /* 0x000fe20000001860 */
[----:B------:R-:W-:-:S02]  /*5990*/  FMUL.FTZ R80, R80, c[0x0][0x2ec] ;  /* 0x0000bb0050507a20 */ /* 0x000fc40000410000 */
[----:B------:R-:W4:Y:S01]  /*59a0*/  MUFU.TANH R166, R107 ;  /* 0x0000006b00a67308 */ /* 0x000f220000002400 */
[----:B------:R-:W-:Y:S02]  /*59b0*/  FMUL.FTZ R82, R82, c[0x0][0x2ec] ;  /* 0x0000bb0052527a20 */ /* 0x000fe40000410000 */
[----:B------:R-:W-:Y:S02]  /*59c0*/  FMUL.FTZ R81, R81, c[0x0][0x2ec] ;  /* 0x0000bb0051517a20 */ /* 0x000fe40000410000 */
[C---:B------:R-:W-:Y:S01]  /*59d0*/  HMMA.16816.F32 R68, R56.reuse, R4, R68 ;  /* 0x000000043844723c */ /* 0x040fe20000001844 */
[----:B------:R-:W-:Y:S02]  /*59e0*/  FMUL.FTZ R83, R83, c[0x0][0x2ec] ;  /* 0x0000bb0053537a20 */ /* 0x000fe40000410000 */
[----:B------:R-:W1:Y:S04]  /*59f0*/  MUFU.TANH R160, R104 ;  /* 0x0000006800a07308 */ /* 0x000e680000002400 */
[C---:B------:R-:W-:Y:S01]  /*5a00*/  IADD3 R4, R125.reuse, 0x31, RZ ;  /* 0x000000317d047810 */ /* 0x040fe20007ffe0ff */
[----:B------:R-:W-:Y:S01]  /*5a10*/  HMMA.16816.F32 R92, R56, R6, R92 ;  /* 0x00000006385c723c */ /* 0x000fe2000000185c */
[----:B------:R-:W-:-:S02]  /*5a20*/  IADD3 R5, R125, 0x30, RZ ;  /* 0x000000307d057810 */ /* 0x000fc40007ffe0ff */
[CC--:B------:R-:W-:Y:S01]  /*5a30*/  ISETP.GE.AND P6, PT, R4.reuse, R189.reuse, PT ;  /* 0x000000bd0400720c */ /* 0x0c0fe20003fc6270 */
[----:B------:R-:W1:Y:S01]  /*5a40*/  MUFU.TANH R165, R106 ;  /* 0x0000006a00a57308 */ /* 0x000e620000002400 */
[-C--:B------:R-:W-:Y:S02]  /*5a50*/  ISETP.GE.AND P4, PT, R4, R188.reuse, PT ;  /* 0x000000bc0400720c */ /* 0x080fe40003f86270 */
[----:B------:R-:W-:Y:S01]  /*5a60*/  IADD3 R4, R125, 0x38, RZ ;  /* 0x000000387d047810 */ /* 0x000fe20007ffe0ff */
[----:B---3--:R-:W-:Y:S01]  /*5a70*/  HMMA.16816.F32 R60, R56, R16, R60 ;  /* 0x00000010383c723c */ /* 0x008fe2000000183c */
[CC--:B------:R-:W-:Y:S02]  /*5a80*/  ISETP.GE.AND P3, PT, R5.reuse, R189.reuse, PT ;  /* 0x000000bd0500720c */ /* 0x0c0fe40003f66270 */
[----:B------:R-:W-:Y:S01]  /*5a90*/  ISETP.GE.AND P2, PT, R5, R188, PT ;  /* 0x000000bc0500720c */ /* 0x000fe20003f46270 */
[----:B------:R-:W3:Y:S01]  /*5aa0*/  MUFU.TANH R163, R80 ;  /* 0x0000005000a37308 */ /* 0x000ee20000002400 */
[----:B------:R-:W-:-:S02]  /*5ab0*/  ISETP.GE.AND P5, PT, R4, R189, PT ;  /* 0x000000bd0400720c */ /* 0x000fc40003fa6270 */
[-C--:B------:R-:W-:Y:S01]  /*5ac0*/  ISETP.GE.AND P1, PT, R4, R188.reuse, PT ;  /* 0x000000bc0400720c */ /* 0x080fe20003f26270 */
[----:B------:R-:W-:Y:S01]  /*5ad0*/  HMMA.16816.F32 R16, R56, R18, R96 ;  /* 0x000000123810723c */ /* 0x000fe20000001860 */
[C---:B------:R-:W-:Y:S01]  /*5ae0*/  IADD3 R5, R125.reuse, 0x39, RZ ;  /* 0x000000397d057810 */ /* 0x040fe20007ffe0ff */
[----:B------:R-:W-:Y:S01]  /*5af0*/  FMUL.FTZ R68, R68, c[0x0][0x2ec] ;  /* 0x0000bb0044447a20 */ /* 0x000fe20000410000 */
[----:B------:R-:W-:Y:S01]  /*5b00*/  IADD3 R4, R125, 0x40, RZ ;  /* 0x000000407d047810 */ /* 0x000fe20007ffe0ff */
[----:B------:R-:W1:Y:S01]  /*5b10*/  MUFU.TANH R168, R82 ;  /* 0x0000005200a87308 */ /* 0x000e620000002400 */
[----:B------:R-:W-:Y:S01]  /*5b20*/  FSEL R139, R139, -INF , !P3 ;  /* 0xff8000008b8b7808 */ /* 0x000fe20005800000 */
[----:B------:R-:W-:Y:S01]  /*5b30*/  FMUL.FTZ R70, R70, c[0x0][0x2ec] ;  /* 0x0000bb0046467a20 */ /* 0x000fe20000410000 */
[----:B------:R-:W-:Y:S01]  /*5b40*/  FSEL R148, R148, -INF , !P2 ;  /* 0xff80000094947808 */ /* 0x000fe20005000000 */
[----:B------:R-:W-:Y:S01]  /*5b50*/  FMUL.FTZ R69, R69, c[0x0][0x2ec] ;  /* 0x0000bb0045457a20 */ /* 0x000fe20000410000 */
[----:B------:R-:W-:Y:S01]  /*5b60*/  FSEL R145, R145, -INF , !P6 ;  /* 0xff80000091917808 */ /* 0x000fe20007000000 */
[----:B------:R-:W-:Y:S01]  /*5b70*/  FMUL.FTZ R71, R71, c[0x0][0x2ec] ;  /* 0x0000bb0047477a20 */ /* 0x000fe20000410000 */
[----:B------:R-:W-:Y:S01]  /*5b80*/  FSEL R149, R149, -INF , !P4 ;  /* 0xff80000095957808 */ /* 0x000fe20006000000 */
[----:B------:R-:W1:Y:S01]  /*5b90*/  MUFU.TANH R162, R81 ;  /* 0x0000005100a27308 */ /* 0x000e620000002400 */
[-C--:B------:R-:W-:Y:S01]  /*5ba0*/  ISETP.GE.AND P3, PT, R5, R189.reuse, PT ;  /* 0x000000bd0500720c */ /* 0x080fe20003f66270 */
[----:B------:R-:W-:Y:S01]  /*5bb0*/  FMUL.FTZ R93, R93, c[0x0][0x2ec] ;  /* 0x0000bb005d5d7a20 */ /* 0x000fe20000410000 */
[-C--:B------:R-:W-:Y:S01]  /*5bc0*/  ISETP.GE.AND P2, PT, R5, R188.reuse, PT ;  /* 0x000000bc0500720c */ /* 0x080fe20003f46270 */
[----:B------:R-:W-:Y:S01]  /*5bd0*/  FMUL.FTZ R95, R95, c[0x0][0x2ec] ;  /* 0x0000bb005f5f7a20 */ /* 0x000fe20000410000 */
[-C--:B------:R-:W-:Y:S01]  /*5be0*/  ISETP.GE.AND P6, PT, R4, R189.reuse, PT ;  /* 0x000000bd0400720c */ /* 0x080fe20003fc6270 */
[----:B------:R-:W-:Y:S01]  /*5bf0*/  FMUL.FTZ R92, R92, c[0x0][0x2ec] ;  /* 0x0000bb005c5c7a20 */ /* 0x000fe20000410000 */
[-C--:B------:R-:W-:Y:S01]  /*5c00*/  ISETP.GE.AND P4, PT, R4, R188.reuse, PT ;  /* 0x000000bc0400720c */ /* 0x080fe20003f86270 */
[----:B------:R-:W1:Y:S01]  /*5c10*/  MUFU.TANH R169, R83 ;  /* 0x0000005300a97308 */ /* 0x000e620000002400 */
[C---:B------:R-:W-:Y:S01]  /*5c20*/  IADD3 R5, R125.reuse, 0x41, RZ ;  /* 0x000000417d057810 */ /* 0x040fe20007ffe0ff */
[----:B------:R-:W-:Y:S01]  /*5c30*/  FMUL.FTZ R94, R94, c[0x0][0x2ec] ;  /* 0x0000bb005e5e7a20 */ /* 0x000fe20000410000 */
[----:B------:R-:W-:Y:S01]  /*5c40*/  IADD3 R4, R125, 0x48, RZ ;  /* 0x000000487d047810 */ /* 0x000fe20007ffe0ff */
[----:B------:R-:W-:Y:S01]  /*5c50*/  FMUL.FTZ R16, R16, c[0x0][0x2ec] ;  /* 0x0000bb0010107a20 */ /* 0x000fe20000410000 */
[----:B------:R-:W-:Y:S01]  /*5c60*/  FSEL R147, R147, -INF , !P5 ;  /* 0xff80000093937808 */ /* 0x000fe20006800000 */
[----:B------:R-:W-:Y:S01]  /*5c70*/  FMUL.FTZ R60, R60, c[0x0][0x2ec] ;  /* 0x0000bb003c3c7a20 */ /* 0x000fe20000410000 */
[----:B--2---:R-:W-:Y:S01]  /*5c80*/  FSEL R152, R152, -INF , !P1 ;  /* 0xff80000098987808 */ /* 0x004fe20004800000 */
[----:B------:R-:W2:Y:S01]  /*5c90*/  MUFU.TANH R159, R68 ;  /* 0x00000044009f7308 */ /* 0x000ea20000002400 */
[----:B------:R-:W-:Y:S01]  /*5ca0*/  FSEL R146, R146, -INF , !P3 ;  /* 0xff80000092927808 */ /* 0x000fe20005800000 */
[----:B------:R-:W-:Y:S01]  /*5cb0*/  FMUL.FTZ R61, R61, c[0x0][0x2ec] ;  /* 0x0000bb003d3d7a20 */ /* 0x000fe20000410000 */
[----:B-----5:R-:W-:Y:S01]  /*5cc0*/  FSEL R153, R153, -INF , !P2 ;  /* 0xff80000099997808 */ /* 0x020fe20005000000 */
[----:B------:R-:W-:Y:S01]  /*5cd0*/  FMUL.FTZ R62, R62, c[0x0][0x2ec] ;  /* 0x0000bb003e3e7a20 */ /* 0x000fe20000410000 */
[-C--:B------:R-:W-:Y:S01]  /*5ce0*/  ISETP.GE.AND P5, PT, R5, R189.reuse, PT ;  /* 0x000000bd0500720c */ /* 0x080fe20003fa6270 */
[----:B------:R-:W-:Y:S01]  /*5cf0*/  FMUL.FTZ R63, R63, c[0x0][0x2ec] ;  /* 0x0000bb003f3f7a20 */ /* 0x000fe20000410000 */
[-C--:B------:R-:W-:Y:S01]  /*5d00*/  ISETP.GE.AND P1, PT, R5, R188.reuse, PT ;  /* 0x000000bc0500720c */ /* 0x080fe20003f26270 */
[----:B------:R-:W5:Y:S01]  /*5d10*/  MUFU.TANH R155, R70 ;  /* 0x00000046009b7308 */ /* 0x000f620000002400 */
[C---:B------:R-:W-:Y:S01]  /*5d20*/  ISETP.GE.AND P3, PT, R4.reuse, R189, PT ;  /* 0x000000bd0400720c */ /* 0x040fe20003f66270 */
[----:B------:R-:W-:Y:S01]  /*5d30*/  FMUL.FTZ R17, R17, c[0x0][0x2ec] ;  /* 0x0000bb0011117a20 */ /* 0x000fe20000410000 */
[----:B------:R-:W-:Y:S01]  /*5d40*/  ISETP.GE.AND P2, PT, R4, R188, PT ;  /* 0x000000bc0400720c */ /* 0x000fe20003f46270 */
[----:B------:R-:W-:Y:S01]  /*5d50*/  FMUL.FTZ R18, R18, c[0x0][0x2ec] ;  /* 0x0000bb0012127a20 */ /* 0x000fe20000410000 */
[----:B------:R-:W-:Y:S01]  /*5d60*/  IADD3 R4, R125, 0x50, RZ ;  /* 0x000000507d047810 */ /* 0x000fe20007ffe0ff */
[----:B------:R-:W-:Y:S01]  /*5d70*/  FMUL.FTZ R19, R19, c[0x0][0x2ec] ;  /* 0x0000bb0013137a20 */ /* 0x000fe20000410000 */
[----:B-1----:R-:W-:Y:S01]  /*5d80*/  FSEL R161, R161, -INF , !P5 ;  /* 0xff800000a1a17808 */ /* 0x002fe20006800000 */
[----:B------:R-:W1:Y:S01]  /*5d90*/  MUFU.TANH R158, R69 ;  /* 0x00000045009e7308 */ /* 0x000e620000002400 */
[----:B----4-:R-:W-:-:S02]  /*5da0*/  FSEL R166, R166, -INF , !P1 ;  /* 0xff800000a6a67808 */ /* 0x010fc40004800000 */
[C---:B------:R-:W-:Y:S02]  /*5db0*/  ISETP.GE.AND P5, PT, R4.reuse, R189, PT ;  /* 0x000000bd0400720c */ /* 0x040fe40003fa6270 */
[----:B------:R-:W-:Y:S02]  /*5dc0*/  ISETP.GE.AND P1, PT, R4, R188, PT ;  /* 0x000000bc0400720c */ /* 0x000fe40003f26270 */
[C---:B------:R-:W-:Y:S01]  /*5dd0*/  IADD3 R5, R125.reuse, 0x49, RZ ;  /* 0x000000497d057810 */ /* 0x040fe20007ffe0ff */
[----:B------:R-:W4:Y:S01]  /*5de0*/  MUFU.TANH R154, R71 ;  /* 0x00000047009a7308 */ /* 0x000f220000002400 */
[----:B------:R-:W-:Y:S02]  /*5df0*/  IADD3 R4, R125, 0x51, RZ ;  /* 0x000000517d047810 */ /* 0x000fe40007ffe0ff */
[----:B------:R-:W-:Y:S02]  /*5e00*/  FSEL R160, R160, -INF , !P6 ;  /* 0xff800000a0a07808 */ /* 0x000fe40007000000 */
[----:B------:R-:W-:-:S02]  /*5e10*/  FSEL R165, R165, -INF , !P4 ;  /* 0xff800000a5a57808 */ /* 0x000fc40006000000 */
[----:B---3--:R-:W-:Y:S01]  /*5e20*/  FSEL R163, R163, -INF , !P3 ;  /* 0xff800000a3a37808 */ /* 0x008fe20005800000 */
[----:B------:R-:W3:Y:S01]  /*5e30*/  MUFU.TANH R156, R93 ;  /* 0x0000005d009c7308 */ /* 0x000ee20000002400 */
[----:B------:R-:W-:Y:S02]  /*5e40*/  FSEL R168, R168, -INF , !P2 ;  /* 0xff800000a8a87808 */ /* 0x000fe40005000000 */
[CC--:B------:R-:W-:Y:S02]  /*5e50*/  ISETP.GE.AND P6, PT, R5.reuse, R189.reuse, PT ;  /* 0x000000bd0500720c */ /* 0x0c0fe40003fc6270 */
[-C--:B------:R-:W-:Y:S02]  /*5e60*/  ISETP.GE.AND P4, PT, R5, R188.reuse, PT ;  /* 0x000000bc0500720c */ /* 0x080fe40003f86270 */
[C---:B------:R-:W-:Y:S01]  /*5e70*/  ISETP.GE.AND P3, PT, R4.reuse, R189, PT ;  /* 0x000000bd0400720c */ /* 0x040fe20003f66270 */
[----:B------:R-:W1:Y:S01]  /*5e80*/  MUFU.TANH R150, R95 ;  /* 0x0000005f00967308 */ /* 0x000e620000002400 */
[----:B------:R-:W-:-:S02]  /*5e90*/  ISETP.GE.AND P2, PT, R4, R188, PT ;  /* 0x000000bc0400720c */ /* 0x000fc40003f46270 */
[----:B------:R-:W-:Y:S02]  /*5ea0*/  IADD3 R4, R125, 0x58, RZ ;  /* 0x000000587d047810 */ /* 0x000fe40007ffe0ff */
[----:B------:R-:W-:Y:S02]  /*5eb0*/  FSEL R162, R162, -INF , !P6 ;  /* 0xff800000a2a27808 */ /* 0x000fe40007000000 */
[----:B------:R-:W-:Y:S01]  /*5ec0*/  FSEL R169, R169, -INF , !P4 ;  /* 0xff800000a9a97808 */ /* 0x000fe20006000000 */
[----:B------:R-:W1:Y:S01]  /*5ed0*/  MUFU.TANH R142, R16 ;  /* 0x00000010008e7308 */ /* 0x000e620000002400 */
[C---:B------:R-:W-:Y:S02]  /*5ee0*/  ISETP.GE.AND P6, PT, R4.reuse, R189, PT ;  /* 0x000000bd0400720c */ /* 0x040fe40003fc6270 */
[----:B------:R-:W-:Y:S02]  /*5ef0*/  ISETP.GE.AND P4, PT, R4, R188, PT ;  /* 0x000000bc0400720c */ /* 0x000fe40003f86270 */
[----:B------:R-:W-:-:S02]  /*5f00*/  IADD3 R4, R125, 0x59, RZ ;  /* 0x000000597d047810 */ /* 0x000fc40007ffe0ff */
[----:B------:R-:W-:Y:S01]  /*5f10*/  FSEL R175, R175, -INF , !P5 ;  /* 0xff800000afaf7808 */ /* 0x000fe20006800000 */
[----:B------:R-:W1:Y:S01]  /*5f20*/  MUFU.TANH R157, R92 ;  /* 0x0000005c009d7308 */ /* 0x000e620000002400 */
[----:B------:R-:W-:Y:S02]  /*5f30*/  FSEL R171, R171, -INF , !P1 ;  /* 0xff800000abab7808 */ /* 0x000fe40004800000 */
[C---:B------:R-:W-:Y:S02]  /*5f40*/  ISETP.GE.AND P5, PT, R4.reuse, R189, PT ;  /* 0x000000bd0400720c */ /* 0x040fe40003fa6270 */
[----:B------:R-:W-:Y:S02]  /*5f50*/  ISETP.GE.AND P1, PT, R4, R188, PT ;  /* 0x000000bc0400720c */ /* 0x000fe40003f26270 */
[C---:B------:R-:W-:Y:S01]  /*5f60*/  IADD3 R5, R125.reuse, 0x60, RZ ;  /* 0x000000607d057810 */ /* 0x040fe20007ffe0ff */
[----:B------:R-:W1:Y:S01]  /*5f70*/  MUFU.TANH R151, R94 ;  /* 0x0000005e00977308 */ /* 0x000e620000002400 */
[----:B------:R-:W-:-:S02]  /*5f80*/  IADD3 R4, R125, 0x61, RZ ;  /* 0x000000617d047810 */ /* 0x000fc40007ffe0ff */
[----:B------:R-:W-:Y:S02]  /*5f90*/  FSEL R174, R174, -INF , !P3 ;  /* 0xff800000aeae7808 */ /* 0x000fe40005800000 */
[----:B------:R-:W-:Y:S02]  /*5fa0*/  FSEL R170, R170, -INF , !P2 ;  /* 0xff800000aaaa7808 */ /* 0x000fe40005000000 */
[----:B------:R-:W-:Y:S01]  /*5fb0*/  FSEL R173, R173, -INF , !P6 ;  /* 0xff800000adad7808 */ /* 0x000fe20007000000 */
[----:B------:R-:W1:Y:S01]  /*5fc0*/  MUFU.TANH R144, R60 ;  /* 0x0000003c00907308 */ /* 0x000e620000002400 */
[----:B------:R-:W-:Y:S02]  /*5fd0*/  FSEL R167, R167, -INF , !P4 ;  /* 0xff800000a7a77808 */ /* 0x000fe40006000000 */
[C---:B------:R-:W-:Y:S02]  /*5fe0*/  ISETP.GE.AND P3, PT, R5.reuse, R189, PT ;  /* 0x000000bd0500720c */ /* 0x040fe40003f66270 */
[----:B------:R-:W-:-:S02]  /*5ff0*/  ISETP.GE.AND P2, PT, R5, R188, PT ;  /* 0x000000bc0500720c */ /* 0x000fc40003f46270 */
[CC--:B------:R-:W-:Y:S01]  /*6000*/  ISETP.GE.AND P6, PT, R4.reuse, R189.reuse, PT ;  /* 0x000000bd0400720c */ /* 0x0c0fe20003fc6270 */
[----:B------:R-:W-:Y:S01]  /*6010*/  MUFU.TANH R143, R61 ;  /* 0x0000003d008f7308 */ /* 0x000fe20000002400 */
[----:B------:R-:W-:Y:S02]  /*6020*/  ISETP.GE.AND P4, PT, R4, R188, PT ;  /* 0x000000bc0400720c */ /* 0x000fe40003f86270 */
[----:B------:R-:W-:Y:S02]  /*6030*/  IADD3 R4, R125, 0x69, RZ ;  /* 0x000000697d047810 */ /* 0x000fe40007ffe0ff */
[----:B--2---:R-:W-:Y:S02]  /*6040*/  FSEL R159, R159, -INF , !P3 ;  /* 0xff8000009f9f7808 */ /* 0x004fe40005800000 */
[----:B-----5:R-:W-:Y:S01]  /*6050*/  FSEL R155, R155, -INF , !P2 ;  /* 0xff8000009b9b7808 */ /* 0x020fe20005000000 */
[----:B------:R-:W2:Y:S01]  /*6060*/  MUFU.TANH R138, R62 ;  /* 0x0000003e008a7308 */ /* 0x000ea20000002400 */
[----:B------:R-:W-:-:S02]  /*6070*/  ISETP.GE.AND P3, PT, R4, R189, PT ;  /* 0x000000bd0400720c */ /* 0x000fc40003f66270 */
[-C--:B------:R-:W-:Y:S02]  /*6080*/  ISETP.GE.AND P2, PT, R4, R188.reuse, PT ;  /* 0x000000bc0400720c */ /* 0x080fe40003f46270 */
[----:B------:R-:W-:Y:S02]  /*6090*/  IADD3 R4, R125, 0x70, RZ ;  /* 0x000000707d047810 */ /* 0x000fe40007ffe0ff */
[----:B-1----:R-:W-:Y:S01]  /*60a0*/  FSEL R158, R158, -INF , !P6 ;  /* 0xff8000009e9e7808 */ /* 0x002fe20007000000 */
[----:B------:R-:W1:Y:S01]  /*60b0*/  MUFU.TANH R137, R63 ;  /* 0x0000003f00897308 */ /* 0x000e620000002400 */
[----:B----4-:R-:W-:Y:S02]  /*60c0*/  FSEL R154, R154, -INF , !P4 ;  /* 0xff8000009a9a7808 */ /* 0x010fe40006000000 */
[C---:B------:R-:W-:Y:S02]  /*60d0*/  ISETP.GE.AND P6, PT, R4.reuse, R189, PT ;  /* 0x000000bd0400720c */ /* 0x040fe40003fc6270 */
[----:B------:R-:W-:-:S02]  /*60e0*/  ISETP.GE.AND P4, PT, R4, R188, PT ;  /* 0x000000bc0400720c */ /* 0x000fc40003f86270 */
[C---:B------:R-:W-:Y:S01]  /*60f0*/  IADD3 R4, R125.reuse, 0x78, RZ ;  /* 0x000000787d047810 */ /* 0x040fe20007ffe0ff */
[----:B------:R-:W-:Y:S01]  /*6100*/  MUFU.TANH R140, R17 ;  /* 0x00000011008c7308 */ /* 0x000fe20000002400 */
[----:B---3--:R-:W-:Y:S02]  /*6110*/  FSEL R156, R156, -INF , !P3 ;  /* 0xff8000009c9c7808 */ /* 0x008fe40005800000 */
[----:B------:R-:W-:Y:S02]  /*6120*/  FSEL R150, R150, -INF , !P2 ;  /* 0xff80000096967808 */ /* 0x000fe40005000000 */
[C---:B------:R-:W-:Y:S02]  /*6130*/  ISETP.GE.AND P3, PT, R4.reuse, R189, PT ;  /* 0x000000bd0400720c */ /* 0x040fe40003f66270 */
[----:B------:R-:W-:Y:S01]  /*6140*/  ISETP.GE.AND P2, PT, R4, R188, PT ;  /* 0x000000bc0400720c */ /* 0x000fe20003f46270 */
[----:B------:R-:W-:Y:S01]  /*6150*/  FMUL.FTZ R4, R50, c[0x0][0x2ec] ;  /* 0x0000bb0032047a20 */ /* 0x000fe20000410000 */
[----:B------:R-:W-:Y:S01]  /*6160*/  IADD3 R5, R125, 0x68, RZ ;  /* 0x000000687d057810 */ /* 0x000fe20007ffe0ff */
[----:B------:R-:W3:Y:S01]  /*6170*/  MUFU.TANH R67, R18 ;  /* 0x0000001200437308 */ /* 0x000ee20000002400 */
[----:B------:R-:W-:-:S02]  /*6180*/  FSEL R142, R142, -INF , !P3 ;  /* 0xff8000008e8e7808 */ /* 0x000fc40005800000 */
[----:B------:R-:W-:Y:S02]  /*6190*/  FSEL R172, R172, -INF , !P5 ;  /* 0xff800000acac7808 */ /* 0x000fe40006800000 */
[----:B------:R-:W-:Y:S02]  /*61a0*/  FSEL R164, R164, -INF , !P1 ;  /* 0xff800000a4a47808 */ /* 0x000fe40004800000 */
[----:B------:R-:W-:Y:S01]  /*61b0*/  ISETP.GT.AND P3, PT, R229, R224, PT ;  /* 0x000000e0e500720c */ /* 0x000fe20003f64270 */
[----:B------:R-:W4:Y:S01]  /*61c0*/  MUFU.TANH R4, R4 ;  /* 0x0000000400047308 */ /* 0x000f220000002400 */
[----:B------:R-:W-:Y:S01]  /*61d0*/  BAR.SYNC.DEFER_BLOCKING 0x0 ;  /* 0x0000000000007b1d */ /* 0x000fe20000010000 */
[C---:B------:R-:W-:Y:S02]  /*61e0*/  ISETP.GE.AND P5, PT, R5.reuse, R189, PT ;  /* 0x000000bd0500720c */ /* 0x040fe40003fa6270 */
[----:B------:R-:W-:Y:S02]  /*61f0*/  ISETP.GE.AND P1, PT, R5, R188, PT ;  /* 0x000000bc0500720c */ /* 0x000fe40003f26270 */
[----:B------:R-:W-:-:S02]  /*6200*/  IADD3 R5, R125, 0x71, RZ ;  /* 0x000000717d057810 */ /* 0x000fc40007ffe0ff */
[----:B------:R-:W5:Y:S01]  /*6210*/  MUFU.TANH R65, R19 ;  /* 0x0000001300417308 */ /* 0x000f620000002400 */
[----:B------:R-:W-:Y:S02]  /*6220*/  FSEL R157, R157, -INF , !P5 ;  /* 0xff8000009d9d7808 */ /* 0x000fe40006800000 */
[----:B------:R-:W-:Y:S02]  /*6230*/  FSEL R151, R151, -INF , !P1 ;  /* 0xff80000097977808 */ /* 0x000fe40004800000 */
[C---:B------:R-:W-:Y:S02]  /*6240*/  ISETP.GE.AND P5, PT, R5.reuse, R189, PT ;  /* 0x000000bd0500720c */ /* 0x040fe40003fa6270 */
[----:B------:R-:W-:Y:S02]  /*6250*/  ISETP.GE.AND P1, PT, R5, R188, PT ;  /* 0x000000bc0500720c */ /* 0x000fe40003f26270 */
[----:B------:R-:W-:Y:S02]  /*6260*/  IADD3 R5, R125, 0x79, RZ ;  /* 0x000000797d057810 */ /* 0x000fe40007ffe0ff */
[----:B------:R-:W-:-:S02]  /*6270*/  FSEL R144, R144, -INF , !P6 ;  /* 0xff80000090907808 */ /* 0x000fc40007000000 */
[----:B--2---:R-:W-:Y:S02]  /*6280*/  FSEL R138, R138, -INF , !P4 ;  /* 0xff8000008a8a7808 */ /* 0x004fe40006000000 */
[----:B------:R-:W-:Y:S02]  /*6290*/  FSEL R143, R143, -INF , !P5 ;  /* 0xff8000008f8f7808 */ /* 0x000fe40006800000 */
[----:B-1----:R-:W-:Y:S02]  /*62a0*/  FSEL R137, R137, -INF , !P1 ;  /* 0xff80000089897808 */ /* 0x002fe40004800000 */
[CC--:B------:R-:W-:Y:S02]  /*62b0*/  ISETP.GE.AND P6, PT, R125.reuse, R189.reuse, PT ;  /* 0x000000bd7d00720c */ /* 0x0c0fe40003fc6270 */
[----:B------:R-:W-:Y:S02]  /*62c0*/  ISETP.GE.AND P4, PT, R125, R188, PT ;  /* 0x000000bc7d00720c */ /* 0x000fe40003f86270 */
[----:B------:R-:W-:-:S02]  /*62d0*/  ISETP.GE.AND P5, PT, R5, R189, PT ;  /* 0x000000bd0500720c */ /* 0x000fc40003fa6270 */
[----:B------:R-:W-:Y:S02]  /*62e0*/  ISETP.GE.AND P1, PT, R5, R188, PT ;  /* 0x000000bc0500720c */ /* 0x000fe40003f26270 */
[----:B---3--:R-:W-:Y:S02]  /*62f0*/  FSEL R67, R67, -INF , !P2 ;  /* 0xff80000043437808 */ /* 0x008fe40005000000 */
[----:B------:R-:W-:Y:S02]  /*6300*/  FSEL R3, R3, -INF , !P6 ;  /* 0xff80000003037808 */ /* 0x000fe40007000000 */
[----:B----4-:R-:W-:Y:S02]  /*6310*/  FSEL R4, R4, -INF , !P4 ;  /* 0xff80000004047808 */ /* 0x010fe40006000000 */
[----:B------:R-:W-:Y:S02]  /*6320*/  FSEL R140, R140, -INF , !P5 ;  /* 0xff8000008c8c7808 */ /* 0x000fe40006800000 */
[----:B-----5:R-:W-:Y:S01]  /*6330*/  FSEL R65, R65, -INF , !P1 ;  /* 0xff80000041417808 */ /* 0x020fe20004800000 */
[----:B------:R-:W-:Y:S05]  /*6340*/  @!P3 BRA `(.L_x_1599) ;  /* 0x00000e300000b947 */ /* 0x000fea0003800000 */
[----:B------:R-:W-:Y:S05]  /*6350*/  @!P0 BRA `(.L_x_1600) ;  /* 0x000003a000008947 */ /* 0x000fea0003800000 */
[----:B------:R-:W1:Y:S01]  /*6360*/  I2F.RP R12, R39 ;  /* 0x00000027000c7306 */ /* 0x000e620000209400 */
[----:B------:R-:W-:-:S02]  /*6370*/  IADD3 R10, R41, -0x80, RZ ;  /* 0xffffff80290a7810 */ /* 0x000fc40007ffe0ff */
[----:B------:R-:W-:Y:S02]  /*6380*/  IABS R8, R41 ;  /* 0x0000002900087213 */ /* 0x000fe40000000000 */
[----:B------:R-:W-:Y:S02]  /*6390*/  IABS R6, R10 ;  /* 0x0000000a00067213 */ /* 0x000fe40000000000 */
        /* <DEDUP_REMOVED lines=12> */
[----:B------:R-:W-:Y:S01]  /*6460*/  IMAD.MOV R7, RZ, RZ, -R11 ;  /* 0x000000ffff077224 */ /* 0x000fe200078e0a0b */
[----:B------:R-:W-:-:S03]  /*6470*/  IADD3 R5, -R9, RZ, RZ ;  /* 0x000000ff09057210 */ /* 0x000fc60007ffe1ff */
[C---:B------:R-:W-:Y:S02]  /*6480*/  IMAD R7, R39.reuse, R7, R8 ;  /* 0x0000000727077224 */ /* 0x040fe400078e0208 */
        /* <DEDUP_REMOVED lines=10> */
[----:B------:R-:W-:-:S02]  /*6530*/  ISETP.NE.AND P2, PT, RZ, c[0x0][0x2d0], PT ;  /* 0x0000b400ff007a0c */ /* 0x000fc40003f45270 */
[----:B------:R-:W-:-:S05]  /*6540*/  LOP3.LUT R7, RZ, c[0x0][0x2d0], RZ, 0x33, !PT ;  /* 0x0000b400ff077a12 */ /* 0x000fca00078e33ff */
[----:B------:R-:W-:Y:S02]  /*6550*/  @P6 IADD3 R11, R11, 0x1, RZ ;  /* 0x000000010b0b6810 */ /* 0x000fe40007ffe0ff */
[----:B------:R-:W-:Y:S02]  /*6560*/  @P5 IADD3 R9, R9, 0x1, RZ ;  /* 0x0000000109095810 */ /* 0x000fe40007ffe0ff */
[----:B------:R-:W-:-:S03]  /*6570*/  MOV R5, R11 ;  /* 0x0000000b00057202 */ /* 0x000fc60000000f00 */
[----:B------:R-:W-:Y:S02]  /*6580*/  @!P1 IMAD.MOV R9, RZ, RZ, -R9 ;  /* 0x000000ffff099224 */ /* 0x000fe400078e0a09 */
[----:B------:R-:W-:-:S05]  /*6590*/  @!P4 IMAD.MOV R5, RZ, RZ, -R5 ;  /* 0x000000ffff05c224 */ /* 0x000fca00078e0a05 */
[C---:B------:R-:W-:Y:S02]  /*65a0*/  SEL R5, R7.reuse, R5, !P2 ;  /* 0x0000000507057207 */ /* 0x040fe40005000000 */
[----:B------:R-:W-:-:S03]  /*65b0*/  SEL R7, R7, R9, !P2 ;  /* 0x0000000907077207 */ /* 0x000fc60005000000 */
[----:B------:R-:W-:-:S04]  /*65c0*/  IMAD.WIDE R10, R5, 0x4, R234 ;  /* 0x00000004050a7825 */ /* 0x000fc800078e02ea */
[----:B------:R-:W-:Y:S01]  /*65d0*/  IMAD.WIDE R8, R7, 0x4, R234 ;  /* 0x0000000407087825 */ /* 0x000fe200078e02ea */
[----:B------:R1:W2:Y:S05]  /*65e0*/  LDG.E R6, [R10.64] ;  /* 0x0000000e0a067981 */ /* 0x0002aa000c1e1900 */
[----:B------:R-:W2:Y:S01]  /*65f0*/  LDG.E R8, [R8.64] ;  /* 0x0000000e08087981 */ /* 0x000ea2000c1e1900 */
[----:B------:R-:W-:Y:S01]  /*6600*/  IADD3 R5, R5, -R7, RZ ;  /* 0x8000000705057210 */ /* 0x000fe20007ffe0ff */
[----:B------:R-:W-:-:S04]  /*6610*/  IMAD.MOV.U32 R7, RZ, RZ, c[0x0][0x2d0] ;  /* 0x0000b400ff077624 */ /* 0x000fc800078e00ff */
[----:B------:R-:W-:-:S05]  /*6620*/  IMAD R7, R5, R7, -0x80 ;  /* 0xffffff8005077424 */ /* 0x000fca00078e0207 */
[----:B------:R-:W-:-:S05]  /*6630*/  SHF.R.S32.HI R5, RZ, 0x1f, R7 ;  /* 0x0000001fff057819 */ /* 0x000fca0000011407 */
[----:B------:R-:W-:Y:S02]  /*6640*/  IMAD R5, R5, c[0x0][0x198], RZ ;  /* 0x0000660005057a24 */ /* 0x000fe400078e02ff */
[----:B-1----:R-:W-:-:S04]  /*6650*/  IMAD.WIDE.U32 R10, R7, c[0x0][0x198], RZ ;  /* 0x00006600070a7a25 */ /* 0x002fc800078e00ff */
        /* <DEDUP_REMOVED lines=10> */
.L_x_1600:
[----:B------:R-:W-:-:S04]  /*6700*/  LEA R120, -R120, RZ, 0x7 ;  /* 0x000000ff78787211 */ /* 0x000fc800078e39ff */
[----:B------:R-:W-:Y:S02]  /*6710*/  SHF.R.S32.HI R9, RZ, 0x1f, R120 ;  /* 0x0000001fff097819 */ /* 0x000fe40000011478 */
.L_x_1601:
        /* <DEDUP_REMOVED lines=78> */
[C---:B------:R-:W-:Y:S01]  /*6c00*/  @!P2 LEA R12, P5, R6.reuse, c[0x0][0x168], 0x1 ;  /* 0x00005a00060caa11 */ /* 0x040fe200078a08ff */
        /* <DEDUP_REMOVED lines=18> */
[----:B------:R-:W-:Y:S01]  /*6d30*/  @!P2 LEA R60, P1, R8, c[0x0][0x168], 0x1 ;  /* 0x00005a00083caa11 */ /* 0x000fe200078208ff */
[----:B------:R1:W-:Y:S01]  /*6d40*/  @P2 STS.128 [R230+0x9800], RZ ;  /* 0x009800ffe6002388 */ /* 0x0003e20000000c00 */
[----:B--2---:R-:W-:Y:S01]  /*6d50*/  @!P4 LEA R58, P6, R10, c[0x0][0x168], 0x1 ;  /* 0x00005a000a3aca11 */ /* 0x004fe200078c08ff */
        /* <DEDUP_REMOVED lines=10> */
[--C-:B------:R-:W-:Y:S01]  /*6e00*/  @!P2 IMAD.X R8, R6, 0x1, R133.reuse, P1 ;  /* 0x000000010608a824 */ /* 0x100fe200008e0685 */
        /* <DEDUP_REMOVED lines=8> */
[----:B---3--:R-:W-:Y:S01]  /*6e90*/  @!P4 LEA R20, P1, R10, c[0x0][0x168], 0x1 ;  /* 0x00005a000a14ca11 */ /* 0x008fe200078208ff */
        /* <DEDUP_REMOVED lines=42> */
.L_x_1603:
[----:B------:R-:W-:Y:S05]  /*7140*/  BSYNC B0 ;  /* 0x0000000000007941 */ /* 0x000fea0003800000 */
.L_x_1602:
[----:B------:R-:W0:Y:S01]  /*7150*/  LDGDEPBAR ;  /* 0x00000000000079af */ /* 0x000e220000000000 */
[----:B------:R-:W-:-:S04]  /*7160*/  IADD3 R134, P1, R120, R134, RZ ;  /* 0x0000008678867210 */ /* 0x000fc80007f3e0ff */
[----:B------:R-:W-:Y:S02]  /*7170*/  IADD3.X R133, R9, R133, RZ, P1, !PT ;  /* 0x0000008509857210 */ /* 0x000fe40000ffe4ff */
.L_x_1599:
        /* <DEDUP_REMOVED lines=65> */
[----:B------:R-:W-:Y:S01]  /*7590*/  LDSM.16.MT88.4 R92, [R216+0x10000] ;  /* 0x01000000d85c783b */ /* 0x000fe20000004200 */
[----:B------:R-:W-:-:S02]  /*75a0*/  LEA R213, R0, R216, 0x1 ;  /* 0x000000d800d57211 */ /* 0x000fc400078e08ff */
[----:B------:R-:W-:Y:S01]  /*75b0*/  LEA R212, R0, R214, 0x1 ;  /* 0x000000d600d47211 */ /* 0x000fe200078e08ff */
[----:B------:R-:W-:Y:S04]  /*75c0*/  LDSM.16.MT88.4 R124, [R216+0xc000] ;  /* 0x00c00000d87c783b */ /* 0x000fe80000004200 */
[----:B------:R-:W-:Y:S04]  /*75d0*/  LDSM.16.MT88.4 R100, [R212+0xc000] ;  /* 0x00c00000d464783b */ /* 0x000fe80000004200 */
[----:B------:R-:W-:Y:S04]  /*75e0*/  LDSM.16.MT88.4 R116, [R214+0xc000] ;  /* 0x00c00000d674783b */ /* 0x000fe80000004200 */
[----:B------:R-:W-:Y:S01]  /*75f0*/  LDSM.16.MT88.4 R76, [R213+0x10000] ;  /* 0x01000000d54c783b */ /* 0x000fe20000004200 */
[----:B---3--:R-:W-:-:S03]  /*7600*/  FMNMX.FTZ R5, R6, R5, !PT ;  /* 0x0000000506057209 */ /* 0x008fc60007810000 */
[----:B-1----:R-:W-:Y:S04]  /*7610*/  LDSM.16.MT88.4 R12, [R212+0xc800] ;  /* 0x00c80000d40c783b */ /* 0x002fe80000004200 */
[----:B------:R-:W1:Y:S04]  /*7620*/  SHFL.BFLY PT, R6, R7, 0x2, 0x1f ;  /* 0x0c401f0007067f89 */ /* 0x000e6800000e0000 */
[----:B------:R-:W3:Y:S04]  /*7630*/  SHFL.BFLY PT, R132, R5, 0x1, 0x1f ;  /* 0x0c201f0005847f89 */ /* 0x000ee800000e0000 */
[----:B--2---:R-:W-:Y:S04]  /*7640*/  LDSM.16.MT88.4 R8, [R216+0x10800] ;  /* 0x01080000d808783b */ /* 0x004fe80000004200 */
[----:B------:R-:W-:Y:S04]  /*7650*/  LDSM.16.MT88.4 R20, [R214+0xc800] ;  /* 0x00c80000d614783b */ /* 0x000fe80000004200 */
[----:B------:R-:W-:Y:S01]  /*7660*/  LDSM.16.MT88.4 R16, [R213+0xc800] ;  /* 0x00c80000d510783b */ /* 0x000fe20000004200 */
[----:B-1----:R-:W-:-:S02]  /*7670*/  FMNMX.FTZ R6, R7, R6, !PT ;  /* 0x0000000607067209 */ /* 0x002fc40007810000 */
[----:B---3--:R-:W-:-:S03]  /*7680*/  FMNMX.FTZ R132, R5, R132, !PT ;  /* 0x0000008405847209 */ /* 0x008fc60007810000 */
        /* <DEDUP_REMOVED lines=9> */
[--C-:B------:R-:W-:Y:S02]  /*7720*/  FFMA.FTZ R58, R86, c[0x0][0x23c], -R141.reuse ;  /* 0x00008f00563a7a23 */ /* 0x100fe4000001088d */
[--C-:B------:R-:W-:Y:S01]  /*7730*/  FFMA.FTZ R54, R34, c[0x0][0x23c], -R141.reuse ;  /* 0x00008f0022367a23 */ /* 0x100fe2000001088d */
[----:B-1----:R-:W-:Y:S01]  /*7740*/  FMNMX.FTZ R3, R6, R5, !PT ;  /* 0x0000000506037209 */ /* 0x002fe20007810000 */
[----:B------:R-:W-:-:S02]  /*7750*/  FFMA.FTZ R53, R26, c[0x0][0x23c], -R141 ;  /* 0x00008f001a357a23 */ /* 0x000fc4000001088d */
[--C-:B------:R-:W-:Y:S01]  /*7760*/  FFMA.FTZ R50, R88, c[0x0][0x23c], -R141.reuse ;  /* 0x00008f0058327a23 */ /* 0x100fe2000001088d */
[C---:B------:R-:W-:Y:S01]  /*7770*/  FSETP.NEU.FTZ.AND P1, PT, R3.reuse, -INF , PT ;  /* 0xff8000000300780b */ /* 0x040fe20003f3d000 */
[----:B------:R-:W-:Y:S01]  /*7780*/  FMUL.FTZ R66, R3, c[0x0][0x23c] ;  /* 0x00008f0003427a20 */ /* 0x000fe20000410000 */
[----:B------:R-:W1:Y:S01]  /*7790*/  MUFU.EX2 R60, R60 ;  /* 0x0000003c003c7308 */ /* 0x000e620000000800 */
[--C-:B------:R-:W-:Y:S02]  /*77a0*/  FFMA.FTZ R46, R45, c[0x0][0x23c], -R141.reuse ;  /* 0x00008f002d2e7a23 */ /* 0x100fe4000001088d */
[--C-:B------:R-:W-:Y:S01]  /*77b0*/  FFMA.FTZ R49, R28, c[0x0][0x23c], -R141.reuse ;  /* 0x00008f001c317a23 */ /* 0x100fe2000001088d */
[----:B------:R-:W-:Y:S01]  /*77c0*/  FSEL R66, R66, RZ, P1 ;  /* 0x000000ff42427208 */ /* 0x000fe20000800000 */
[----:B------:R-:W-:Y:S01]  /*77d0*/  FFMA.FTZ R45, R29, c[0x0][0x23c], -R141 ;  /* 0x00008f001d2d7a23 */ /* 0x000fe2000001088d */
[----:B------:R-:W-:Y:S01]  /*77e0*/  LEA R238, P1, R134, c[0x0][0x168], 0x1 ;  /* 0x00005a0086ee7a11 */ /* 0x000fe200078208ff */
[----:B------:R-:W-:Y:S01]  /*77f0*/  LDSM.16.MT88.4 R28, [R213+0x10800] ;  /* 0x01080000d51c783b */ /* 0x000fe20000004200 */
[----:B------:R-:W-:Y:S01]  /*7800*/  MUFU.EX2 R59, R59 ;  /* 0x0000003b003b7308 */ /* 0x000fe20000000800 */
[--C-:B------:R-:W-:Y:S01]  /*7810*/  FFMA.FTZ R64, R4, c[0x0][0x23c], -R66.reuse ;  /* 0x00008f0004407a23 */ /* 0x100fe20000010842 */
[----:B------:R-:W-:Y:S01]  /*7820*/  LEA.HI.X R237, R134, c[0x0][0x16c], R133, 0x1, P1 ;  /* 0x00005b0086ed7a11 */ /* 0x000fe200008f0c85 */
[--C-:B------:R-:W-:Y:S01]  /*7830*/  FFMA.FTZ R63, R51, c[0x0][0x23c], -R66.reuse ;  /* 0x00008f00333f7a23 */ /* 0x100fe20000010842 */
[----:B------:R-:W-:Y:S01]  /*7840*/  LDSM.16.MT88.4 R4, [R212+0x10000] ;  /* 0x01000000d404783b */ /* 0x000fe20000004200 */
[----:B------:R-:W-:-:S02]  /*7850*/  FFMA.FTZ R62, R108, c[0x0][0x23c], -R66 ;  /* 0x00008f006c3e7a23 */ /* 0x000fc40000010842 */
[--C-:B------:R-:W-:Y:S01]  /*7860*/  FFMA.FTZ R56, R85, c[0x0][0x23c], -R66.reuse ;  /* 0x00008f0055387a23 */ /* 0x100fe20000010842 */
[----:B------:R-:W2:Y:S01]  /*7870*/  LDSM.16.MT88.4 R108, [R213+0xc000] ;  /* 0x00c00000d56c783b */ /* 0x000ea20000004200 */
[----:B------:R-:W3:Y:S01]  /*7880*/  MUFU.EX2 R55, R55 ;  /* 0x0000003700377308 */ /* 0x000ee20000000800 */
[----:B-1----:R-:W-:Y:S01]  /*7890*/  F2FP.PACK_AB R68, R60, R61 ;  /* 0x0000003d3c44723e */ /* 0x002fe200000000ff */
[--C-:B------:R-:W-:Y:S01]  /*78a0*/  FFMA.FTZ R57, R25, c[0x0][0x23c], -R66.reuse ;  /* 0x00008f0019397a23 */ /* 0x100fe20000010842 */
[----:B------:R-:W1:Y:S01]  /*78b0*/  LDSM.16.MT88.4 R84, [R214+0x10000] ;  /* 0x01000000d654783b */ /* 0x000e620000004200 */
[--C-:B------:R-:W-:Y:S02]  /*78c0*/  FFMA.FTZ R52, R24, c[0x0][0x23c], -R66.reuse ;  /* 0x00008f0018347a23 */ /* 0x100fe40000010842 */
[--C-:B------:R-:W-:Y:S01]  /*78d0*/  FFMA.FTZ R51, R33, c[0x0][0x23c], -R66.reuse ;  /* 0x00008f0021337a23 */ /* 0x100fe20000010842 */
[----:B------:R-:W4:Y:S01]  /*78e0*/  LDSM.16.MT88.4 R24, [R216+0xc800] ;  /* 0x00c80000d818783b */ /* 0x000f220000004200 */
[----:B------:R-:W-:Y:S01]  /*78f0*/  MUFU.EX2 R64, R64 ;  /* 0x0000004000407308 */ /* 0x000fe20000000800 */
[----:B------:R-:W-:-:S02]  /*7900*/  FFMA.FTZ R48, R32, c[0x0][0x23c], -R66 ;  /* 0x00008f0020307a23 */ /* 0x000fc40000010842 */
[----:B------:R-:W5:Y:S01]  /*7910*/  LDSM.16.MT88.4 R32, [R214+0x10800] ;  /* 0x01080000d620783b */ /* 0x000f620000004200 */
[----:B------:R-:W-:Y:S02]  /*7920*/  FFMA.FTZ R2, R47, c[0x0][0x23c], -R141 ;  /* 0x00008f002f027a23 */ /* 0x000fe4000001088d */
[--C-:B------:R-:W-:Y:S02]  /*7930*/  FFMA.FTZ R47, R44, c[0x0][0x23c], -R66.reuse ;  /* 0x00008f002c2f7a23 */ /* 0x100fe40000010842 */
[----:B------:R-:W2:Y:S01]  /*7940*/  MUFU.EX2 R63, R63 ;  /* 0x0000003f003f7308 */ /* 0x000ea20000000800 */
[----:B---3--:R-:W-:Y:S01]  /*7950*/  F2FP.PACK_AB R70, R55, R59 ;  /* 0x0000003b3746723e */ /* 0x008fe200000000ff */
[--C-:B------:R-:W-:Y:S02]  /*7960*/  FFMA.FTZ R44, R178, c[0x0][0x23c], -R66.reuse ;  /* 0x00008f00b22c7a23 */ /* 0x100fe40000010842 */
[--C-:B------:R-:W-:Y:S02]  /*7970*/  FFMA.FTZ R41, R177, c[0x0][0x23c], -R66.reuse ;  /* 0x00008f00b1297a23 */ /* 0x100fe40000010842 */
[----:B------:R-:W-:-:S02]  /*7980*/  FFMA.FTZ R0, R176, c[0x0][0x23c], -R66 ;  /* 0x00008f00b0007a23 */ /* 0x000fc40000010842 */
[----:B------:R-:W-:Y:S01]  /*7990*/  MUFU.EX2 R62, R62 ;  /* 0x0000003e003e7308 */ /* 0x000fe20000000800 */
        /* <DEDUP_REMOVED lines=15> */
[----:B------:R-:W2:Y:S01]  /*7a90*/  MUFU.EX2 R54, R54 ;  /* 0x0000003600367308 */ /* 0x000ea20000000800 */
        /* <DEDUP_REMOVED lines=23> */
[----:B------:R-:W3:Y:S01]  /*7c10*/  MUFU.EX2 R52, R52 ;  /* 0x0000003400347308 */ /* 0x000ee20000000800 */
[----:B------:R-:W-:-:S02]  /*7c20*/  FFMA.FTZ R156, R156, c[0x0][0x23c], -R141 ;  /* 0x00008f009c9c7a23 */ /* 0x000fc4000001088d */
[--C-:B------:R-:W-:Y:S02]  /*7c30*/  FFMA.FTZ R155, R155, c[0x0][0x23c], -R66.reuse ;  /* 0x00008f009b9b7a23 */ /* 0x100fe40000010842 */
[--C-:B------:R-:W-:Y:S01]  /*7c40*/  FFMA.FTZ R154, R154, c[0x0][0x23c], -R66.reuse ;  /* 0x00008f009a9a7a23 */ /* 0x100fe20000010842 */
[C---:B------:R-:W-:Y:S01]  /*7c50*/  HMMA.16816.F32 R128, R68.reuse, R124, RZ ;  /* 0x0000007c4480723c */ /* 0x040fe200000018ff */
[--C-:B------:R-:W-:Y:S01]  /*7c60*/  FFMA.FTZ R151, R151, c[0x0][0x23c], -R66.reuse ;  /* 0x00008f0097977a23 */ /* 0x100fe20000010842 */
[----:B------:R-:W-:Y:S01]  /*7c70*/  MUFU.EX2 R51, R51 ;  /* 0x0000003300337308 */ /* 0x000fe20000000800 */
[----:B------:R-:W-:Y:S02]  /*7c80*/  FFMA.FTZ R150, R150, c[0x0][0x23c], -R66 ;  /* 0x00008f0096967a23 */ /* 0x000fe40000010842 */
[----:B------:R-:W-:Y:S02]  /*7c90*/  FADD.FTZ R60, R61, R60 ;  /* 0x0000003c3d3c7221 */ /* 0x000fe40000010000 */
[----:B------:R-:W-:Y:S01]  /*7ca0*/  FADD.FTZ R63, R64, R63 ;  /* 0x0000003f403f7221 */ /* 0x000fe20000010000 */
[----:B------:R-:W-:Y:S01]  /*7cb0*/  HMMA.16816.F32 R120, R68, R116, RZ ;  /* 0x000000744478723c */ /* 0x000fe200000018ff */
[----:B------:R-:W-:Y:S01]  /*7cc0*/  FADD.FTZ R59, R59, R60 ;  /* 0x0000003c3b3b7221 */ /* 0x000fe20000010000 */
[----:B------:R-:W2:Y:S01]  /*7cd0*/  MUFU.EX2 R48, R48 ;  /* 0x0000003000307308 */ /* 0x000ea20000000800 */
[----:B------:R-:W-:-:S02]  /*7ce0*/  FADD.FTZ R62, R62, R63 ;  /* 0x0000003f3e3e7221 */ /* 0x000fc40000010000 */
[----:B------:R-:W-:Y:S02]  /*7cf0*/  FFMA.FTZ R240, R140, c[0x0][0x23c], -R141 ;  /* 0x00008f008cf07a23 */ /* 0x000fe4000001088d */
[----:B------:R-:W-:Y:S01]  /*7d00*/  FFMA.FTZ R239, R65, c[0x0][0x23c], -R66 ;  /* 0x00008f0041ef7a23 */ /* 0x000fe20000010842 */
[----:B------:R-:W-:Y:S01]  /*7d10*/  HMMA.16816.F32 R112, R68, R108, RZ ;  /* 0x0000006c4470723c */ /* 0x000fe200000018ff */
[----:B------:R-:W-:Y:S01]  /*7d20*/  FADD.FTZ R59, R55, R59 ;  /* 0x0000003b373b7221 */ /* 0x000fe20000010000 */
[----:B------:R-:W-:Y:S01]  /*7d30*/  MUFU.EX2 R49, R49 ;  /* 0x0000003100317308 */ /* 0x000fe20000000800 */
[----:B------:R-:W-:-:S05]  /*7d40*/  FADD.FTZ R62, R56, R62 ;  /* 0x0000003e383e7221 */ /* 0x000fca0000010000 */
[C---:B-1----:R-:W-:Y:S02]  /*7d50*/  HMMA.16816.F32 R88, R68.reuse, R84, RZ ;  /* 0x000000544458723c */ /* 0x042fe400000018ff */
[----:B------:R-:W1:Y:S06]  /*7d60*/  MUFU.EX2 R46, R46 ;  /* 0x0000002e002e7308 */ /* 0x000e6c0000000800 */
        /* <DEDUP_REMOVED lines=14> */
[----:B--2---:R-:W-:Y:S01]  /*7e50*/  F2FP.PACK_AB R4, R54, R58 ;  /* 0x0000003a3604723e */ /* 0x004fe200000000ff */
[----:B------:R-:W-:Y:S01]  /*7e60*/  HMMA.16816.F32 R68, R68, R6, RZ ;  /* 0x000000064444723c */ /* 0x000fe200000018ff */
[----:B---3--:R-:W-:Y:S01]  /*7e70*/  F2FP.PACK_AB R5, R52, R57 ;  /* 0x000000393405723e */ /* 0x008fe200000000ff */
[----:B------:R-:W2:Y:S01]  /*7e80*/  MUFU.EX2 R145, R145 ;  /* 0x0000009100917308 */ /* 0x000ea20000000800 */
[----:B------:R-:W-:-:S02]  /*7e90*/  FADD.FTZ R58, R58, R59 ;  /* 0x0000003b3a3a7221 */ /* 0x000fc40000010000 */
[----:B------:R-:W-:Y:S02]  /*7ea0*/  FADD.FTZ R57, R57, R62 ;  /* 0x0000003e39397221 */ /* 0x000fe40000010000 */
[----:B------:R-:W-:Y:S01]  /*7eb0*/  F2FP.PACK_AB R6, R50, R53 ;  /* 0x000000353206723e */ /* 0x000fe200000000ff */
[----:B------:R-:W-:Y:S01]  /*7ec0*/  FADD.FTZ R58, R54, R58 ;  /* 0x0000003a363a7221 */ /* 0x000fe20000010000 */
[----:B------:R-:W-:Y:S01]  /*7ed0*/  F2FP.PACK_AB R7, R48, R51 ;  /* 0x000000333007723e */ /* 0x000fe200000000ff */
        /* <DEDUP_REMOVED lines=9> */
[----:B------:R-:W3:Y:S01]  /*7f70*/  LDSM.16.MT88.4 R12, [R212+0x10800] ;  /* 0x01080000d40c783b */ /* 0x000ee20000004200 */
[----:B------:R-:W-:Y:S06]  /*7f80*/  MUFU.EX2 R148, R148 ;  /* 0x0000009400947308 */ /* 0x000fec0000000800 */
[C---:B------:R-:W-:Y:S02]  /*7f90*/  HMMA.16816.F32 R96, R4.reuse, R8, R96 ;  /* 0x000000080460723c */ /* 0x040fe40000001860 */
[----:B------:R-:W1:Y:S06]  /*7fa0*/  MUFU.EX2 R149, R149 ;  /* 0x0000009500957308 */ /* 0x000e6c0000000800 */
[C---:B------:R-:W-:Y:S01]  /*7fb0*/  HMMA.16816.F32 R92, R4.reuse, R10, R92 ;  /* 0x0000000a045c723c */ /* 0x040fe2000000185c */
[----:B------:R-:W1:Y:S01]  /*7fc0*/  LDSM.16.MT88.4 R8, [R212+0xd000] ;  /* 0x00d00000d408783b */ /* 0x000e620000004200 */
[----:B------:R-:W-:Y:S06]  /*7fd0*/  MUFU.EX2 R152, R152 ;  /* 0x0000009800987308 */ /* 0x000fec0000000800 */
[C---:B----4-:R-:W-:Y:S02]  /*7fe0*/  HMMA.16816.F32 R128, R4.reuse, R24, R128 ;  /* 0x000000180480723c */ /* 0x050fe40000001880 */
[----:B------:R-:W4:Y:S06]  /*7ff0*/  MUFU.EX2 R153, R153 ;  /* 0x0000009900997308 */ /* 0x000f2c0000000800 */
        /* <DEDUP_REMOVED lines=13> */
[C---:B-----5:R-:W-:Y:S02]  /*80d0*/  HMMA.16816.F32 R88, R4.reuse, R32, R88 ;  /* 0x000000200458723c */ /* 0x060fe40000001858 */
[----:B------:R-:W5:Y:S06]  /*80e0*/  MUFU.EX2 R166, R166 ;  /* 0x000000a600a67308 */ /* 0x000f6c0000000800 */
[C---:B------:R-:W-:Y:S01]  /*80f0*/  HMMA.16816.F32 R84, R4.reuse, R34, R84 ;  /* 0x000000220454723c */ /* 0x040fe20000001854 */
[----:B------:R-:W-:Y:S01]  /*8100*/  LDSM.16.MT88.4 R32, [R214+0x11000] ;  /* 0x01100000d620783b */ /* 0x000fe20000004200 */
[----:B------:R-:W-:Y:S06]  /*8110*/  MUFU.EX2 R168, R168 ;  /* 0x000000a800a87308 */ /* 0x000fec0000000800 */
[C---:B------:R-:W-:Y:S02]  /*8120*/  HMMA.16816.F32 R80, R4.reuse, R28, R80 ;  /* 0x0000001c0450723c */ /* 0x040fe40000001850 */
[----:B------:R-:W1:Y:S06]  /*8130*/  MUFU.EX2 R169, R169 ;  /* 0x000000a900a97308 */ /* 0x000e6c0000000800 */
[C---:B------:R-:W-:Y:S01]  /*8140*/  HMMA.16816.F32 R76, R4.reuse, R30, R76 ;  /* 0x0000001e044c723c */ /* 0x040fe2000000184c */
[----:B------:R-:W-:Y:S01]  /*8150*/  LDSM.16.MT88.4 R28, [R213+0x11000] ;  /* 0x01100000d51c783b */ /* 0x000fe20000004200 */
[----:B------:R-:W1:Y:S06]  /*8160*/  MUFU.EX2 R175, R175 ;  /* 0x000000af00af7308 */ /* 0x000e6c0000000800 */
[C---:B---3--:R-:W-:Y:S02]  /*8170*/  HMMA.16816.F32 R72, R4.reuse, R12, R72 ;  /* 0x0000000c0448723c */ /* 0x048fe40000001848 */
[----:B------:R-:W3:Y:S06]  /*8180*/  MUFU.EX2 R174, R174 ;  /* 0x000000ae00ae7308 */ /* 0x000eec0000000800 */
[----:B------:R-:W-:Y:S01]  /*8190*/  HMMA.16816.F32 R68, R4, R14, R68 ;  /* 0x0000000e0444723c */ /* 0x000fe20000001844 */
[----:B------:R-:W2:Y:S01]  /*81a0*/  LDSM.16.MT88.4 R12, [R216+0x11000] ;  /* 0x01100000d80c783b */ /* 0x000ea20000004200 */
[----:B------:R-:W-:Y:S05]  /*81b0*/  MUFU.EX2 R173, R173 ;  /* 0x000000ad00ad7308 */ /* 0x000fea0000000800 */
[----:B-1----:R-:W-:Y:S01]  /*81c0*/  F2FP.PACK_AB R4, R46, R49 ;  /* 0x000000312e04723e */ /* 0x002fe200000000ff */
        /* <DEDUP_REMOVED lines=11> */
[----:B------:R-:W-:Y:S02]  /*8280*/  FADD.FTZ R41, R41, R47 ;  /* 0x0000002f29297221 */ /* 0x000fe40000010000 */
[----:B------:R-:W-:Y:S02]  /*8290*/  FADD.FTZ R45, R2, R45 ;  /* 0x0000002d022d7221 */ /* 0x000fe40000010000 */
[----:B------:R-:W-:Y:S01]  /*82a0*/  FADD.FTZ R41, R0, R41 ;  /* 0x0000002900297221 */ /* 0x000fe20000010000 */
[----:B------:R-:W1:Y:S02]  /*82b0*/  MUFU.EX2 R170, R170 ;  /* 0x000000aa00aa7308 */ /* 0x000e640000000800 */
[C---:B------:R-:W-:Y:S01]  /*82c0*/  HMMA.16816.F32 R100, R4.reuse, R10, R100 ;  /* 0x0000000a0464723c */ /* 0x040fe20000001864 */
[----:B------:R-:W1:Y:S05]  /*82d0*/  LDSM.16.MT88.4 R8, [R212+0x11000] ;  /* 0x01100000d408783b */ /* 0x000e6a0000004200 */
[----:B------:R-:W-:Y:S02]  /*82e0*/  MUFU.EX2 R167, R167 ;  /* 0x000000a700a77308 */ /* 0x000fe40000000800 */
[C---:B------:R-:W-:Y:S06]  /*82f0*/  HMMA.16816.F32 R112, R4.reuse, R16, R112 ;  /* 0x000000100470723c */ /* 0x040fec0000001870 */
[----:B------:R-:W1:Y:S02]  /*8300*/  MUFU.EX2 R164, R164 ;  /* 0x000000a400a47308 */ /* 0x000e640000000800 */
[C---:B------:R-:W-:Y:S01]  /*8310*/  HMMA.16816.F32 R108, R4.reuse, R18, R108 ;  /* 0x00000012046c723c */ /* 0x040fe2000000186c */
[----:B------:R-:W3:Y:S05]  /*8320*/  LDSM.16.MT88.4 R16, [R213+0xd800] ;  /* 0x00d80000d510783b */ /* 0x000eea0000004200 */
[----:B------:R-:W1:Y:S02]  /*8330*/  MUFU.EX2 R159, R159 ;  /* 0x0000009f009f7308 */ /* 0x000e640000000800 */
[C---:B--2---:R-:W-:Y:S06]  /*8340*/  HMMA.16816.F32 R96, R4.reuse, R12, R96 ;  /* 0x0000000c0460723c */ /* 0x044fec0000001860 */
[----:B------:R-:W2:Y:S02]  /*8350*/  MUFU.EX2 R158, R158 ;  /* 0x0000009e009e7308 */ /* 0x000ea40000000800 */
[C---:B------:R-:W-:Y:S01]  /*8360*/  HMMA.16816.F32 R92, R4.reuse, R14, R92 ;  /* 0x0000000e045c723c */ /* 0x040fe2000000185c */
[----:B------:R-:W2:Y:S05]  /*8370*/  LDSM.16.MT88.4 R12, [R212+0xd800] ;  /* 0x00d80000d40c783b */ /* 0x000eaa0000004200 */
[----:B------:R-:W-:Y:S02]  /*8380*/  MUFU.EX2 R157, R157 ;  /* 0x0000009d009d7308 */ /* 0x000fe40000000800 */
[C---:B------:R-:W-:Y:S06]  /*8390*/  HMMA.16816.F32 R128, R4.reuse, R24, R128 ;  /* 0x000000180480723c */ /* 0x040fec0000001880 */
[----:B------:R-:W-:Y:S02]  /*83a0*/  MUFU.EX2 R156, R156 ;  /* 0x0000009c009c7308 */ /* 0x000fe40000000800 */
[C---:B-1----:R-:W-:Y:S06]  /*83b0*/  HMMA.16816.F32 R72, R4.reuse, R8, R72 ;  /* 0x000000080448723c */ /* 0x042fec0000001848 */
[----:B------:R-:W-:Y:S02]  /*83c0*/  MUFU.EX2 R155, R155 ;  /* 0x0000009b009b7308 */ /* 0x000fe40000000800 */
[C---:B------:R-:W-:Y:S01]  /*83d0*/  HMMA.16816.F32 R68, R4.reuse, R10, R68 ;  /* 0x0000000a0444723c */ /* 0x040fe20000001844 */
[----:B------:R-:W1:Y:S05]  /*83e0*/  LDSM.16.MT88.4 R8, [R216+0x11800] ;  /* 0x01180000d808783b */ /* 0x000e6a0000004200 */
[----:B------:R-:W1:Y:S02]  /*83f0*/  MUFU.EX2 R154, R154 ;  /* 0x0000009a009a7308 */ /* 0x000e640000000800 */
[C---:B------:R-:W-:Y:S01]  /*8400*/  HMMA.16816.F32 R124, R4.reuse, R26, R124 ;  /* 0x0000001a047c723c */ /* 0x040fe2000000187c */
[----:B------:R-:W1:Y:S05]  /*8410*/  LDSM.16.MT88.4 R24, [R216+0xd800] ;  /* 0x00d80000d818783b */ /* 0x000e6a0000004200 */
[----:B------:R-:W-:Y:S02]  /*8420*/  MUFU.EX2 R151, R151 ;  /* 0x0000009700977308 */ /* 0x000fe40000000800 */
        /* <DEDUP_REMOVED lines=21> */
[----:B---3--:R-:W-:Y:S01]  /*8580*/  HMMA.16816.F32 R112, R4, R16, R112 ;  /* 0x000000100470723c */ /* 0x008fe20000001870 */
[----:B------:R-:W-:Y:S02]  /*8590*/  FADD.FTZ R147, R146, R147 ;  /* 0x0000009392937221 */ /* 0x000fe40000010000 */
[----:B------:R-:W-:Y:S02]  /*85a0*/  FADD.FTZ R152, R153, R152 ;  /* 0x0000009899987221 */ /* 0x000fe40000010000 */
[----:B------:R-:W-:-:S03]  /*85b0*/  FADD.FTZ R147, R160, R147 ;  /* 0x00000093a0937221 */ /* 0x000fc60000010000 */
        /* <DEDUP_REMOVED lines=11> */
[C---:B------:R-:W-:Y:S08]  /*8670*/  HMMA.16816.F32 R120, R4.reuse, R20, R120 ;  /* 0x000000140478723c */ /* 0x040ff00000001878 */
[C---:B------:R-:W-:Y:S01]  /*8680*/  HMMA.16816.F32 R116, R4.reuse, R22, R116 ;  /* 0x000000160474723c */ /* 0x040fe20000001874 */
[----:B------:R-:W4:Y:S07]  /*8690*/  LDSM.16.MT88.4 R20, [R214+0xe000] ;  /* 0x00e00000d614783b */ /* 0x000f2e0000004200 */
[C---:B---3--:R-:W-:Y:S08]  /*86a0*/  HMMA.16816.F32 R88, R4.reuse, R16, R88 ;  /* 0x000000100458723c */ /* 0x048ff00000001858 */
[C---:B------:R-:W-:Y:S01]  /*86b0*/  HMMA.16816.F32 R84, R4.reuse, R18, R84 ;  /* 0x000000120454723c */ /* 0x040fe20000001854 */
[----:B------:R-:W3:Y:S07]  /*86c0*/  LDSM.16.MT88.4 R16, [R212+0xe000] ;  /* 0x00e00000d410783b */ /* 0x000eee0000004200 */
        /* <DEDUP_REMOVED lines=8> */
[----:B-----5:R-:W-:Y:S01]  /*8750*/  F2FP.PACK_AB R5, R166, R165 ;  /* 0x000000a5a605723e */ /* 0x020fe200000000ff */
        /* <DEDUP_REMOVED lines=12> */
[C---:B----4-:R-:W-:Y:S08]  /*8820*/  HMMA.16816.F32 R120, R4.reuse, R20, R120 ;  /* 0x000000140478723c */ /* 0x050ff00000001878 */
[C---:B------:R-:W-:Y:S01]  /*8830*/  HMMA.16816.F32 R116, R4.reuse, R22, R116 ;  /* 0x000000160474723c */ /* 0x040fe20000001874 */
[----:B------:R-:W4:Y:S07]  /*8840*/  LDSM.16.MT88.4 R20, [R214+0x12000] ;  /* 0x01200000d614783b */ /* 0x000f2e0000004200 */
[C---:B---3--:R-:W-:Y:S08]  /*8850*/  HMMA.16816.F32 R104, R4.reuse, R16, R104 ;  /* 0x000000100468723c */ /* 0x048ff00000001868 */
        /* <DEDUP_REMOVED lines=12> */
[C---:B------:R-:W-:Y:S01]  /*8920*/  HMMA.16816.F32 R84, R4.reuse, R22, R84 ;  /* 0x000000160454723c */ /* 0x040fe20000001854 */
[----:B------:R-:W4:Y:S07]  /*8930*/  LDSM.16.MT88.4 R20, [R213+0xe800] ;  /* 0x00e80000d514783b */ /* 0x000f2e0000004200 */
[C---:B---3--:R-:W-:Y:S08]  /*8940*/  HMMA.16816.F32 R72, R4.reuse, R16, R72 ;  /* 0x000000100448723c */ /* 0x048ff00000001848 */
[----:B------:R-:W-:Y:S01]  /*8950*/  HMMA.16816.F32 R68, R4, R18, R68 ;  /* 0x000000120444723c */ /* 0x000fe20000001844 */
[----:B------:R-:W3:Y:S06]  /*8960*/  LDSM.16.MT88.4 R16, [R216+0x12800] ;  /* 0x01280000d810783b */ /* 0x000eec0000004200 */
[C---:B------:R-:W-:Y:S01]  /*8970*/  F2FP.PACK_AB R4, R174.reuse, R175 ;  /* 0x000000afae04723e */ /* 0x040fe200000000ff */
        /* <DEDUP_REMOVED lines=14> */
[C---:B-1----:R-:W-:Y:S08]  /*8a60*/  HMMA.16816.F32 R104, R4.reuse, R8, R104 ;  /* 0x000000080468723c */ /* 0x042ff00000001868 */
[C---:B------:R-:W-:Y:S01]  /*8a70*/  HMMA.16816.F32 R100, R4.reuse, R10, R100 ;  /* 0x0000000a0464723c */ /* 0x040fe20000001864 */
[----:B------:R-:W1:Y:S07]  /*8a80*/  LDSM.16.MT88.4 R8, [R212+0x12800] ;  /* 0x01280000d408783b */ /* 0x000e6e0000004200 */
[C---:B----4-:R-:W-:Y:S08]  /*8a90*/  HMMA.16816.F32 R112, R4.reuse, R20, R112 ;  /* 0x000000140470723c */ /* 0x050ff00000001870 */
[C---:B------:R-:W-:Y:S01]  /*8aa0*/  HMMA.16816.F32 R108, R4.reuse, R22, R108 ;  /* 0x00000016046c723c */ /* 0x040fe2000000186c */
[----:B------:R-:W-:Y:S07]  /*8ab0*/  LDSM.16.MT88.4 R20, [R212+0xf000] ;  /* 0x00f00000d414783b */ /* 0x000fee0000004200 */
        /* <DEDUP_REMOVED lines=14> */
[----:B------:R-:W-:Y:S07]  /*8ba0*/  HMMA.16816.F32 R76, R4, R34, R76 ;  /* 0x00000022044c723c */ /* 0x000fee000000184c */
[C---:B------:R-:W-:Y:S01]  /*8bb0*/  F2FP.PACK_AB R4, R158.reuse, R159 ;  /* 0x0000009f9e04723e */ /* 0x040fe200000000ff */
        /* <DEDUP_REMOVED lines=9> */
[----:B---3--:R-:W-:Y:S02]  /*8c50*/  HMMA.16816.F32 R112, R4, R16, R112 ;  /* 0x000000100470723c */ /* 0x008fe40000001870 */
[----:B------:R-:W-:-:S06]  /*8c60*/  FADD.FTZ R151, R32, R151 ;  /* 0x0000009720977221 */ /* 0x000fcc0000010000 */
[C---:B------:R-:W-:Y:S01]  /*8c70*/  HMMA.16816.F32 R108, R4.reuse, R18, R108 ;  /* 0x00000012046c723c */ /* 0x040fe2000000186c */
[----:B------:R-:W3:Y:S07]  /*8c80*/  LDSM.16.MT88.4 R16, [R213+0x13000] ;  /* 0x01300000d510783b */ /* 0x000eee0000004200 */
[C---:B------:R-:W-:Y:S08]  /*8c90*/  HMMA.16816.F32 R104, R4.reuse, R20, R104 ;  /* 0x000000140468723c */ /* 0x040ff00000001868 */
[C---:B------:R-:W-:Y:S01]  /*8ca0*/  HMMA.16816.F32 R100, R4.reuse, R22, R100 ;  /* 0x000000160464723c */ /* 0x040fe20000001864 */
[----:B------:R-:W4:Y:S07]  /*8cb0*/  LDSM.16.MT88.4 R20, [R212+0x13000] ;  /* 0x01300000d414783b */ /* 0x000f2e0000004200 */
[C---:B--2---:R-:W-:Y:S08]  /*8cc0*/  HMMA.16816.F32 R96, R4.reuse, R12, R96 ;  /* 0x0000000c0460723c */ /* 0x044ff00000001860 */
[C---:B------:R-:W-:Y:S01]  /*8cd0*/  HMMA.16816.F32 R92, R4.reuse, R14, R92 ;  /* 0x0000000e045c723c */ /* 0x040fe2000000185c */
[----:B------:R-:W2:Y:S07]  /*8ce0*/  LDSM.16.MT88.4 R12, [R216+0xf800] ;  /* 0x00f80000d80c783b */ /* 0x000eae0000004200 */
[C---:B-1----:R-:W-:Y:S08]  /*8cf0*/  HMMA.16816.F32 R88, R4.reuse, R8, R88 ;  /* 0x000000080458723c */ /* 0x042ff00000001858 */
[C---:B------:R-:W-:Y:S01]  /*8d00*/  HMMA.16816.F32 R84, R4.reuse, R10, R84 ;  /* 0x0000000a0454723c */ /* 0x040fe20000001854 */
[----:B------:R-:W1:Y:S07]  /*8d10*/  LDSM.16.MT88.4 R8, [R214+0xf800] ;  /* 0x00f80000d608783b */ /* 0x000e6e0000004200 */
[C---:B------:R-:W-:Y:S07]  /*8d20*/  HMMA.16816.F32 R128, R4.reuse, R28, R128 ;  /* 0x0000001c0480723c */ /* 0x040fee0000001880 */
[--C-:B------:R-:W-:Y:S01]  /*8d30*/  FFMA.FTZ R28, R137, c[0x0][0x23c], -R66.reuse ;  /* 0x00008f00891c7a23 */ /* 0x100fe20000010842 */
[----:B-----5:R-:W-:Y:S01]  /*8d40*/  HMMA.16816.F32 R120, R4, R24, R120 ;  /* 0x000000180478723c */ /* 0x020fe20000001878 */
[----:B------:R-:W-:-:S04]  /*8d50*/  FFMA.FTZ R29, R67, c[0x0][0x23c], -R66 ;  /* 0x00008f00431d7a23 */ /* 0x000fc80000010842 */
[----:B------:R-:W-:Y:S02]  /*8d60*/  MUFU.EX2 R28, R28 ;  /* 0x0000001c001c7308 */ /* 0x000fe40000000800 */
[--C-:B------:R-:W-:Y:S01]  /*8d70*/  FFMA.FTZ R24, R144, c[0x0][0x23c], -R141.reuse ;  /* 0x00008f0090187a23 */ /* 0x100fe2000001088d */
[----:B------:R-:W-:Y:S01]  /*8d80*/  HMMA.16816.F32 R116, R4, R26, R116 ;  /* 0x0000001a0474723c */ /* 0x000fe20000001874 */
[----:B------:R-:W-:-:S04]  /*8d90*/  FFMA.FTZ R25, R143, c[0x0][0x23c], -R141 ;  /* 0x00008f008f197a23 */ /* 0x000fc8000001088d */
[----:B------:R-:W5:Y:S02]  /*8da0*/  MUFU.EX2 R24, R24 ;  /* 0x0000001800187308 */ /* 0x000f640000000800 */
[----:B------:R-:W-:Y:S01]  /*8db0*/  FFMA.FTZ R26, R142, c[0x0][0x23c], -R141 ;  /* 0x00008f008e1a7a23 */ /* 0x000fe2000001088d */
[----:B------:R-:W-:Y:S01]  /*8dc0*/  HMMA.16816.F32 R124, R4, R30, R124 ;  /* 0x0000001e047c723c */ /* 0x000fe2000000187c */
[----:B------:R-:W-:-:S04]  /*8dd0*/  FFMA.FTZ R27, R138, c[0x0][0x23c], -R66 ;  /* 0x00008f008a1b7a23 */ /* 0x000fc80000010842 */
[----:B------:R-:W1:Y:S03]  /*8de0*/  MUFU.EX2 R25, R25 ;  /* 0x0000001900197308 */ /* 0x000e660000000800 */
[C---:B---3--:R-:W-:Y:S05]  /*8df0*/  HMMA.16816.F32 R80, R4.reuse, R16, R80 ;  /* 0x000000100450723c */ /* 0x048fea0000001850 */
[----:B------:R-:W3:Y:S01]  /*8e00*/  MUFU.EX2 R26, R26 ;  /* 0x0000001a001a7308 */ /* 0x000ee20000000800 */
[----:B-----5:R-:W-:Y:S02]  /*8e10*/  FADD.FTZ R156, R24, R156 ;  /* 0x0000009c189c7221 */ /* 0x020fe40000010000 */
[----:B------:R-:W-:Y:S01]  /*8e20*/  HMMA.16816.F32 R76, R4, R18, R76 ;  /* 0x00000012044c723c */ /* 0x000fe2000000184c */
[----:B------:R-:W5:Y:S04]  /*8e30*/  LDSM.16.MT88.4 R16, [R213+0xf800] ;  /* 0x00f80000d510783b */ /* 0x000f680000004200 */
[----:B------:R-:W2:Y:S01]  /*8e40*/  MUFU.EX2 R27, R27 ;  /* 0x0000001b001b7308 */ /* 0x000ea20000000800 */
[----:B-1----:R-:W-:-:S02]  /*8e50*/  FADD.FTZ R156, R25, R156 ;  /* 0x0000009c199c7221 */ /* 0x002fc40000010000 */
[C---:B----4-:R-:W-:Y:S05]  /*8e60*/  HMMA.16816.F32 R72, R4.reuse, R20, R72 ;  /* 0x000000140448723c */ /* 0x050fea0000001848 */
[----:B------:R-:W1:Y:S01]  /*8e70*/  MUFU.EX2 R29, R29 ;  /* 0x0000001d001d7308 */ /* 0x000e620000000800 */
[----:B---3--:R-:W-:Y:S02]  /*8e80*/  FADD.FTZ R156, R26, R156 ;  /* 0x0000009c1a9c7221 */ /* 0x008fe40000010000 */
[----:B------:R-:W-:Y:S01]  /*8e90*/  HMMA.16816.F32 R68, R4, R22, R68 ;  /* 0x000000160444723c */ /* 0x000fe20000001844 */
[----:B--2---:R-:W-:-:S06]  /*8ea0*/  FADD.FTZ R151, R27, R151 ;  /* 0x000000971b977221 */ /* 0x004fcc0000010000 */
[----:B------:R-:W-:Y:S02]  /*8eb0*/  F2FP.PACK_AB R4, R25, R24 ;  /* 0x000000181904723e */ /* 0x000fe400000000ff */
[C---:B------:R-:W-:Y:S01]  /*8ec0*/  F2FP.PACK_AB R5, R28.reuse, R27 ;  /* 0x0000001b1c05723e */ /* 0x040fe200000000ff */
[----:B------:R-:W-:Y:S01]  /*8ed0*/  FADD.FTZ R151, R28, R151 ;  /* 0x000000971c977221 */ /* 0x000fe20000010000 */
[C---:B------:R-:W-:Y:S01]  /*8ee0*/  F2FP.PACK_AB R6, R240.reuse, R26 ;  /* 0x0000001af006723e */ /* 0x040fe200000000ff */
[----:B------:R-:W-:Y:S01]  /*8ef0*/  FADD.FTZ R240, R240, R156 ;  /* 0x0000009cf0f07221 */ /* 0x000fe20000010000 */
[----:B-1----:R-:W-:Y:S01]  /*8f00*/  F2FP.PACK_AB R7, R239, R29 ;  /* 0x0000001def07723e */ /* 0x002fe200000000ff */
        /* <DEDUP_REMOVED lines=8> */
[C---:B-----5:R-:W-:Y:S08]  /*8f90*/  HMMA.16816.F32 R112, R4.reuse, R16, R112 ;  /* 0x000000100470723c */ /* 0x060ff00000001870 */
        /* <DEDUP_REMOVED lines=14> */
[----:B------:R-:W-:Y:S07]  /*9080*/  @!UPT UIADD3 URZ, URZ, URZ, URZ ;  /* 0x0000003f3f3ff290 */ /* 0x000fee000fffe03f */
[----:B------:R-:W-:Y:S11]  /*9090*/  @!P3 BRA `(.L_x_1604) ;  /* 0x00005ce00000b947 */ /* 0x000ff60003800000 */
        /* <DEDUP_REMOVED lines=38> */
[----:B------:R-:W-:Y:S01]  /*9300*/  IMAD.MOV.U32 R0, RZ, RZ, R8 ;  /* 0x000000ffff007224 */ /* 0x000fe200078e0008 */
[----:B------:R-:W-:-:S03]  /*9310*/  @!P1 IADD3 R7, -R7, RZ, RZ ;  /* 0x000000ff07079210 */ /* 0x000fc60007ffe1ff */
[----:B------:R-:W-:-:S05]  /*9320*/  @!P3 IMAD.MOV R0, RZ, RZ, -R0 ;  /* 0x000000ffff00b224 */ /* 0x000fca00078e0a00 */
[C---:B------:R-:W-:Y:S02]  /*9330*/  SEL R0, R4.reuse, R0, !P2 ;  /* 0x0000000004007207 */ /* 0x040fe40005000000 */
[----:B------:R-:W-:-:S03]  /*9340*/  SEL R4, R4, R7, !P2 ;  /* 0x0000000704047207 */ /* 0x000fc60005000000 */
[----:B------:R-:W-:-:S04]  /*9350*/  IMAD.WIDE R8, R0, 0x4, R234 ;  /* 0x0000000400087825 */ /* 0x000fc800078e02ea */
[----:B------:R-:W-:Y:S01]  /*9360*/  IMAD.WIDE R6, R4, 0x4, R234 ;  /* 0x0000000404067825 */ /* 0x000fe200078e02ea */
[----:B------:R-:W2:Y:S04]  /*9370*/  LDG.E R2, [R8.64] ;  /* 0x0000000e08027981 */ /* 0x000ea8000c1e1900 */
[----:B------:R1:W2:Y:S01]  /*9380*/  LDG.E R5, [R6.64] ;  /* 0x0000000e06057981 */ /* 0x0002a2000c1e1900 */
[----:B------:R-:W-:Y:S02]  /*9390*/  IMAD.IADD R0, R0, 0x1, -R4 ;  /* 0x0000000100007824 */ /* 0x000fe400078e0a04 */
[----:B------:R-:W-:-:S04]  /*93a0*/  IMAD.MOV.U32 R4, RZ, RZ, c[0x0][0x2d0] ;  /* 0x0000b400ff047624 */ /* 0x000fc800078e00ff */
[----:B------:R-:W-:-:S05]  /*93b0*/  IMAD R4, R0, R4, -0x80 ;  /* 0xffffff8000047424 */ /* 0x000fca00078e0204 */
[----:B------:R-:W-:-:S05]  /*93c0*/  SHF.R.S32.HI R0, RZ, 0x1f, R4 ;  /* 0x0000001fff007819 */ /* 0x000fca0000011404 */
[----:B------:R-:W-:-:S04]  /*93d0*/  IMAD R0, R0, c[0x0][0x1a0], RZ ;  /* 0x0000680000007a24 */ /* 0x000fc800078e02ff */
[C---:B------:R-:W-:Y:S02]  /*93e0*/  IMAD R0, R4.reuse, c[0x0][0x1a4], R0 ;  /* 0x0000690004007a24 */ /* 0x040fe400078e0200 */
[----:B-1----:R-:W-:-:S04]  /*93f0*/  IMAD.WIDE.U32 R6, R4, c[0x0][0x1a0], RZ ;  /* 0x0000680004067a25 */ /* 0x002fc800078e00ff */
[----:B------:R-:W-:Y:S01]  /*9400*/  IMAD.IADD R7, R7, 0x1, R0 ;  /* 0x0000000107077824 */ /* 0x000fe200078e0200 */
[----:B--2---:R-:W-:-:S04]  /*9410*/  IADD3 R5, -R2, R5, RZ ;  /* 0x0000000502057210 */ /* 0x004fc80007ffe1ff */
[----:B------:R-:W-:-:S05]  /*9420*/  SHF.R.S32.HI R2, RZ, 0x1f, R5 ;  /* 0x0000001fff027819 */ /* 0x000fca0000011405 */
[----:B------:R-:W-:-:S04]  /*9430*/  IMAD R2, R2, c[0x0][0x188], RZ ;  /* 0x0000620002027a24 */ /* 0x000fc800078e02ff */
[C---:B------:R-:W-:Y:S02]  /*9440*/  IMAD R2, R5.reuse, c[0x0][0x18c], R2 ;  /* 0x0000630005027a24 */ /* 0x040fe400078e0202 */
[----:B------:R-:W-:-:S05]  /*9450*/  IMAD.WIDE.U32 R4, R5, c[0x0][0x188], R6 ;  /* 0x0000620005047a25 */ /* 0x000fca00078e0006 */
[----:B------:R-:W-:Y:S01]  /*9460*/  IADD3 R2, R5, R2, RZ ;  /* 0x0000000205027210 */ /* 0x000fe20007ffe0ff */
[----:B------:R-:W-:Y:S05]  /*9470*/  BRA `(.L_x_1606) ;  /* 0x0000002000007947 */ /* 0x000fea0003800000 */
.L_x_1605:
[----:B------:R-:W-:-:S04]  /*9480*/  LEA R4, -R38, RZ, 0x7 ;  /* 0x000000ff26047211 */ /* 0x000fc800078e39ff */
[----:B------:R-:W-:Y:S02]  /*9490*/  SHF.R.S32.HI R2, RZ, 0x1f, R4 ;  /* 0x0000001fff027819 */ /* 0x000fe40000011404 */
.L_x_1606:
[----:B------:R-:W-:Y:S02]  /*94a0*/  ISETP.GE.AND P1, PT, R40, c[0x0][0x220], PT ;  /* 0x0000880028007a0c */ /* 0x000fe40003f26270 */
[C---:B------:R-:W-:Y:S02]  /*94b0*/  LEA R190, P3, R4.reuse, R136, 0x1 ;  /* 0x0000008804be7211 */ /* 0x040fe400078608ff */
[----:B------:R-:W-:Y:S02]  /*94c0*/  ISETP.GE.AND P2, PT, R231, c[0x0][0x220], PT ;  /* 0x00008800e7007a0c */ /* 0x000fe40003f46270 */
[----:B------:R-:W-:-:S07]  /*94d0*/  LEA.HI.X R191, R4, R135, R2, 0x1, P3 ;  /* 0x0000008704bf7211 */ /* 0x000fce00018f0c02 */
[----:B------:R-:W-:Y:S02]  /*94e0*/  @!P1 IADD3 R5, P4, R4, R42, RZ ;  /* 0x0000002a04059210 */ /* 0x000fe40007f9e0ff */
        /* <DEDUP_REMOVED lines=50> */
[----:B------:R-:W-:Y:S01]  /*9810*/  @!P2 LEA R10, P5, R4, R136, 0x1 ;  /* 0x00000088040aa211 */ /* 0x000fe200078a08ff */
        /* <DEDUP_REMOVED lines=34> */
[C---:B------:R-:W-:Y:S01]  /*9a40*/  @!P1 IADD3 R42, P3, R0.reuse, R42, RZ ;  /* 0x0000002a002a9210 */ /* 0x040fe20007f7e0ff */
[----:B------:R-:W-:Y:S01]  /*9a50*/  IMAD.X R2, R227, 0x1, R2, P4 ;  /* 0x00000001e3027824 */ /* 0x000fe200020e0602 */
[----:B------:R-:W-:Y:S01]  /*9a60*/  @P1 STS.128 [R230+0x11800], RZ ;  /* 0x011800ffe6001388 */ /* 0x000fe20000000c00 */
[----:B------:R-:W-:-:S02]  /*9a70*/  @!P2 LEA R30, P4, R0, R136, 0x1 ;  /* 0x00000088001ea211 */ /* 0x000fc400078808ff */
[----:B--2---:R-:W-:Y:S01]  /*9a80*/  @!P1 LEA R24, P5, R4, c[0x0][0x170], 0x1 ;  /* 0x00005c0004189a11 */ /* 0x004fe200078a08ff */
        /* <DEDUP_REMOVED lines=51> */
[----:B------:R-:W4:Y:S04]  /*9dc0*/  LDSM.16.M88.4 R64, [R221+0x5000] ;  /* 0x00500000dd40783b */ /* 0x000f280000000200 */
[----:B------:R-:W4:Y:S04]  /*9dd0*/  LDSM.16.M88.4 R48, [R221+0x6000] ;  /* 0x00600000dd30783b */ /* 0x000f280000000200 */
[----:B------:R-:W-:Y:S04]  /*9de0*/  LDSM.16.M88.4 R156, [R220] ;  /* 0x00000000dc9c783b */ /* 0x000fe80000000200 */
[----:B--2---:R-:W2:Y:S04]  /*9df0*/  LDSM.16.M88.4 R8, [R211] ;  /* 0x00000000d308783b */ /* 0x004ea80000000200 */
[----:B-1----:R-:W5:Y:S04]  /*9e00*/  LDSM.16.M88.4 R24, [R221+0x4000] ;  /* 0x00400000dd18783b */ /* 0x002f680000000200 */
[----:B------:R-:W1:Y:S04]  /*9e10*/  LDSM.16.M88.4 R56, [R221+0x5800] ;  /* 0x00580000dd38783b */ /* 0x000e680000000200 */
[----:B------:R-:W1:Y:S04]  /*9e20*/  LDSM.16.M88.4 R40, [R221+0x6800] ;  /* 0x00680000dd28783b */ /* 0x000e680000000200 */
[----:B------:R-:W1:Y:S04]  /*9e30*/  LDSM.16.M88.4 R168, [R221+0x7000] ;  /* 0x00700000dda8783b */ /* 0x000e680000000200 */
[----:B------:R-:W1:Y:S01]  /*9e40*/  LDSM.16.M88.4 R32, [R221+0x7800] ;  /* 0x00780000dd20783b */ /* 0x000e620000000200 */
[C---:B---3--:R-:W-:Y:S03]  /*9e50*/  HMMA.16816.F32 R144, R160.reuse, R140, RZ ;  /* 0x0000008ca090723c */ /* 0x048fe600000018ff */
[----:B------:R-:W3:Y:S04]  /*9e60*/  LDSM.16.M88.4 R20, [R210] ;  /* 0x00000000d214783b */ /* 0x000ee80000000200 */
[----:B------:R-:W1:Y:S01]  /*9e70*/  LDSM.16.M88.4 R4, [R208] ;  /* 0x00000000d004783b */ /* 0x000e620000000200 */
[C---:B------:R-:W-:Y:S03]  /*9e80*/  HMMA.16816.F32 R140, R160.reuse, R142, RZ ;  /* 0x0000008ea08c723c */ /* 0x040fe600000018ff */
[----:B------:R-:W1:Y:S04]  /*9e90*/  LDSM.16.M88.4 R28, [R219] ;  /* 0x00000000db1c783b */ /* 0x000e680000000200 */
[----:B----4-:R-:W4:Y:S01]  /*9ea0*/  LDSM.16.M88.4 R16, [R209] ;  /* 0x00000000d110783b */ /* 0x010f220000000200 */
[C---:B------:R-:W-:Y:S03]  /*9eb0*/  HMMA.16816.F32 R136, R160.reuse, R64, RZ ;  /* 0x00000040a088723c */ /* 0x040fe600000018ff */
[----:B------:R-:W1:Y:S04]  /*9ec0*/  LDSM.16.M88.4 R176, [R206] ;  /* 0x00000000ceb0783b */ /* 0x000e680000000200 */
[----:B------:R-:W-:Y:S01]  /*9ed0*/  LDSM.16.M88.4 R148, [R215+0x4800] ;  /* 0x00480000d794783b */ /* 0x000fe20000000200 */
[C---:B------:R-:W-:Y:S03]  /*9ee0*/  HMMA.16816.F32 R52, R160.reuse, R48, RZ ;  /* 0x00000030a034723c */ /* 0x040fe600000018ff */
[----:B------:R-:W-:Y:S04]  /*9ef0*/  LDSM.16.M88.4 R180, [R207] ;  /* 0x00000000cfb4783b */ /* 0x000fe80000000200 */
[----:B------:R-:W-:Y:S01]  /*9f00*/  LDSM.16.M88.4 R152, [R215+0x4000] ;  /* 0x00400000d798783b */ /* 0x000fe20000000200 */
[C---:B------:R-:W-:Y:S03]  /*9f10*/  HMMA.16816.F32 R64, R160.reuse, R66, RZ ;  /* 0x00000042a040723c */ /* 0x040fe600000018ff */
[----:B------:R-:W-:Y:S04]  /*9f20*/  LDSM.16.M88.4 R172, [R205] ;  /* 0x00000000cdac783b */ /* 0x000fe80000000200 */
[----:B------:R-:W-:Y:S01]  /*9f30*/  LDSM.16.M88.4 R184, [R203] ;  /* 0x00000000cbb8783b */ /* 0x000fe20000000200 */
[----:B------:R-:W-:Y:S03]  /*9f40*/  HMMA.16816.F32 R48, R160, R50, RZ ;  /* 0x00000032a030723c */ /* 0x000fe600000018ff */
[----:B------:R-:W0:Y:S05]  /*9f50*/  LDGDEPBAR ;  /* 0x00000000000079af */ /* 0x000e2a0000000000 */
[C---:B--2---:R-:W-:Y:S08]  /*9f60*/  HMMA.16816.F32 R144, R156.reuse, R8, R144 ;  /* 0x000000089c90723c */ /* 0x044ff00000001890 */
[----:B------:R-:W-:Y:S01]  /*9f70*/  HMMA.16816.F32 R140, R156, R10, R140 ;  /* 0x0000000a9c8c723c */ /* 0x000fe2000000188c */
[----:B------:R-:W2:Y:S07]  /*9f80*/  LDSM.16.M88.4 R8, [R218] ;  /* 0x00000000da08783b */ /* 0x000eae0000000200 */
[C---:B-----5:R-:W-:Y:S08]  /*9f90*/  HMMA.16816.F32 R12, R160.reuse, R24, RZ ;  /* 0x00000018a00c723c */ /* 0x060ff000000018ff */
[C---:B-1----:R-:W-:Y:S08]  /*9fa0*/  HMMA.16816.F32 R60, R160.reuse, R56, RZ ;  /* 0x00000038a03c723c */ /* 0x042ff000000018ff */
        /* <DEDUP_REMOVED lines=9> */
[C---:B---3--:R-:W-:Y:S08]  /*a040*/  HMMA.16816.F32 R136, R156.reuse, R20, R136 ;  /* 0x000000149c88723c */ /* 0x048ff00000001888 */
        /* <DEDUP_REMOVED lines=8> */
[C---:B----4-:R-:W-:Y:S08]  /*a0d0*/  HMMA.16816.F32 R60, R156.reuse, R16, R60 ;  /* 0x000000109c3c723c */ /* 0x050ff0000000183c */
[C---:B------:R-:W-:Y:S01]  /*a0e0*/  HMMA.16816.F32 R56, R156.reuse, R18, R56 ;  /* 0x000000129c38723c */ /* 0x040fe20000001838 */
[----:B------:R-:W4:Y:S07]  /*a0f0*/  LDSM.16.M88.4 R16, [R215+0x6800] ;  /* 0x00680000d710783b */ /* 0x000f2e0000000200 */
[C---:B------:R-:W-:Y:S08]  /*a100*/  HMMA.16816.F32 R36, R156.reuse, R176, R36 ;  /* 0x000000b09c24723c */ /* 0x040ff00000001824 */
[----:B------:R-:W-:Y:S01]  /*a110*/  HMMA.16816.F32 R168, R156, R178, R168 ;  /* 0x000000b29ca8723c */ /* 0x000fe200000018a8 */
[----:B------:R-:W-:Y:S07]  /*a120*/  LDSM.16.M88.4 R176, [R217] ;  /* 0x00000000d9b0783b */ /* 0x000fee0000000200 */
[C---:B--2---:R-:W-:Y:S08]  /*a130*/  HMMA.16816.F32 R144, R8.reuse, R148, R144 ;  /* 0x000000940890723c */ /* 0x044ff00000001890 */
[----:B------:R-:W-:Y:S01]  /*a140*/  HMMA.16816.F32 R140, R8, R150, R140 ;  /* 0x00000096088c723c */ /* 0x000fe2000000188c */
[----:B------:R-:W2:Y:S07]  /*a150*/  LDSM.16.M88.4 R148, [R204] ;  /* 0x00000000cc94783b */ /* 0x000eae0000000200 */
        /* <DEDUP_REMOVED lines=8> */
[----:B------:R-:W5:Y:S07]  /*a1e0*/  LDSM.16.M88.4 R152, [R215+0x7800] ;  /* 0x00780000d798783b */ /* 0x000f6e0000000200 */
[C---:B------:R-:W-:Y:S08]  /*a1f0*/  HMMA.16816.F32 R164, R156.reuse, R172, R164 ;  /* 0x000000ac9ca4723c */ /* 0x040ff000000018a4 */
[----:B------:R-:W-:Y:S01]  /*a200*/  HMMA.16816.F32 R160, R156, R174, R160 ;  /* 0x000000ae9ca0723c */ /* 0x000fe200000018a0 */
[----:B------:R-:W-:Y:S04]  /*a210*/  LDSM.16.M88.4 R156, [R222+0x2000] ;  /* 0x00200000de9c783b */ /* 0x000fe80000000200 */
[----:B------:R-:W-:Y:S03]  /*a220*/  LDSM.16.M88.4 R172, [R204+0x3800] ;  /* 0x00380000ccac783b */ /* 0x000fe60000000200 */
[C---:B---3--:R-:W-:Y:S08]  /*a230*/  HMMA.16816.F32 R36, R8.reuse, R4, R36 ;  /* 0x000000040824723c */ /* 0x048ff00000001824 */
[C---:B------:R-:W-:Y:S01]  /*a240*/  HMMA.16816.F32 R168, R8.reuse, R6, R168 ;  /* 0x0000000608a8723c */ /* 0x040fe200000018a8 */
[----:B------:R-:W3:Y:S07]  /*a250*/  LDSM.16.M88.4 R4, [R221+0x8000] ;  /* 0x00800000dd04783b */ /* 0x000eee0000000200 */
[C---:B------:R-:W-:Y:S08]  /*a260*/  HMMA.16816.F32 R52, R8.reuse, R20, R52 ;  /* 0x000000140834723c */ /* 0x040ff00000001834 */
[C---:B------:R-:W-:Y:S01]  /*a270*/  HMMA.16816.F32 R48, R8.reuse, R22, R48 ;  /* 0x000000160830723c */ /* 0x040fe20000001830 */
[----:B------:R-:W1:Y:S07]  /*a280*/  LDSM.16.M88.4 R20, [R204+0x1800] ;  /* 0x00180000cc14783b */ /* 0x000e6e0000000200 */
[C---:B----4-:R-:W-:Y:S08]  /*a290*/  HMMA.16816.F32 R44, R8.reuse, R16, R44 ;  /* 0x00000010082c723c */ /* 0x050ff0000000182c */
[----:B------:R-:W-:Y:S01]  /*a2a0*/  HMMA.16816.F32 R40, R8, R18, R40 ;  /* 0x000000120828723c */ /* 0x000fe20000001828 */
[----:B------:R-:W4:Y:S07]  /*a2b0*/  LDSM.16.M88.4 R16, [R204+0x2000] ;  /* 0x00200000cc10783b */ /* 0x000f2e0000000200 */
[C---:B--2---:R-:W-:Y:S08]  /*a2c0*/  HMMA.16816.F32 R12, R176.reuse, R148, R12 ;  /* 0x00000094b00c723c */ /* 0x044ff0000000180c */
[----:B------:R-:W-:Y:S01]  /*a2d0*/  HMMA.16816.F32 R24, R176, R150, R24 ;  /* 0x00000096b018723c */ /* 0x000fe20000001818 */
[----:B------:R-:W-:Y:S07]  /*a2e0*/  LDSM.16.M88.4 R148, [R221+0x9000] ;  /* 0x00900000dd94783b */ /* 0x000fee0000000200 */
[C---:B------:R-:W-:Y:S08]  /*a2f0*/  HMMA.16816.F32 R60, R8.reuse, R28, R60 ;  /* 0x0000001c083c723c */ /* 0x040ff0000000183c */
[----:B------:R-:W-:Y:S01]  /*a300*/  HMMA.16816.F32 R56, R8, R30, R56 ;  /* 0x0000001e0838723c */ /* 0x000fe20000001838 */
[----:B------:R-:W2:Y:S07]  /*a310*/  LDSM.16.M88.4 R28, [R204+0x1000] ;  /* 0x00100000cc1c783b */ /* 0x000eae0000000200 */
[C---:B-1----:R-:W-:Y:S08]  /*a320*/  HMMA.16816.F32 R144, R176.reuse, R32, R144 ;  /* 0x00000020b090723c */ /* 0x042ff00000001890 */
[----:B------:R-:W-:Y:S01]  /*a330*/  HMMA.16816.F32 R140, R176, R34, R140 ;  /* 0x00000022b08c723c */ /* 0x000fe2000000188c */
[----:B------:R-:W1:Y:S07]  /*a340*/  LDSM.16.M88.4 R32, [R220+0x2000] ;  /* 0x00200000dc20783b */ /* 0x000e6e0000000200 */
[C---:B-----5:R-:W-:Y:S08]  /*a350*/  HMMA.16816.F32 R164, R8.reuse, R152, R164 ;  /* 0x0000009808a4723c */ /* 0x060ff000000018a4 */
[----:B------:R-:W-:Y:S01]  /*a360*/  HMMA.16816.F32 R160, R8, R154, R160 ;  /* 0x0000009a08a0723c */ /* 0x000fe200000018a0 */
[----:B------:R-:W5:Y:S04]  /*a370*/  LDSM.16.M88.4 R8, [R204+0x2800] ;  /* 0x00280000cc08783b */ /* 0x000f680000000200 */
[----:B------:R-:W1:Y:S03]  /*a380*/  LDSM.16.M88.4 R152, [R221+0x8800] ;  /* 0x00880000dd98783b */ /* 0x000e660000000200 */
[C---:B---3--:R-:W-:Y:S08]  /*a390*/  HMMA.16816.F32 R12, R156.reuse, R4, R12 ;  /* 0x000000049c0c723c */ /* 0x048ff0000000180c */
[----:B------:R-:W-:Y:S01]  /*a3a0*/  HMMA.16816.F32 R24, R156, R6, R24 ;  /* 0x000000069c18723c */ /* 0x000fe20000001818 */
[----:B------:R-:W-:Y:S07]  /*a3b0*/  LDSM.16.M88.4 R4, [R204+0x4000] ;  /* 0x00400000cc04783b */ /* 0x000fee0000000200 */
[C---:B------:R-:W-:Y:S08]  /*a3c0*/  HMMA.16816.F32 R60, R176.reuse, R20, R60 ;  /* 0x00000014b03c723c */ /* 0x040ff0000000183c */
[C---:B------:R-:W-:Y:S01]  /*a3d0*/  HMMA.16816.F32 R56, R176.reuse, R22, R56 ;  /* 0x00000016b038723c */ /* 0x040fe20000001838 */
[----:B------:R-:W-:Y:S07]  /*a3e0*/  LDSM.16.M88.4 R20, [R218+0x2000] ;  /* 0x00200000da14783b */ /* 0x000fee0000000200 */
[C---:B----4-:R-:W-:Y:S08]  /*a3f0*/  HMMA.16816.F32 R52, R176.reuse, R16, R52 ;  /* 0x00000010b034723c */ /* 0x050ff00000001834 */
[C---:B------:R-:W-:Y:S01]  /*a400*/  HMMA.16816.F32 R48, R176.reuse, R18, R48 ;  /* 0x00000012b030723c */ /* 0x040fe20000001830 */
[----:B------:R-:W3:Y:S07]  /*a410*/  LDSM.16.M88.4 R16, [R215+0x8000] ;  /* 0x00800000d710783b */ /* 0x000eee0000000200 */
[C---:B--2---:R-:W-:Y:S08]  /*a420*/  HMMA.16816.F32 R136, R176.reuse, R28, R136 ;  /* 0x0000001cb088723c */ /* 0x044ff00000001888 */
[----:B------:R-:W-:Y:S01]  /*a430*/  HMMA.16816.F32 R64, R176, R30, R64 ;  /* 0x0000001eb040723c */ /* 0x000fe20000001840 */
[----:B------:R-:W2:Y:S07]  /*a440*/  LDSM.16.M88.4 R28, [R202] ;  /* 0x00000000ca1c783b */ /* 0x000eae0000000200 */
[C---:B-1----:R-:W-:Y:S08]  /*a450*/  HMMA.16816.F32 R12, R32.reuse, R184, R12 ;  /* 0x000000b8200c723c */ /* 0x042ff0000000180c */
[----:B------:R-:W-:Y:S08]  /*a460*/  HMMA.16816.F32 R24, R32, R186, R24 ;  /* 0x000000ba2018723c */ /* 0x000ff00000001818 */
[C---:B-----5:R-:W-:Y:S08]  /*a470*/  HMMA.16816.F32 R44, R176.reuse, R8, R44 ;  /* 0x00000008b02c723c */ /* 0x060ff0000000182c */
[C---:B------:R-:W-:Y:S01]  /*a480*/  HMMA.16816.F32 R40, R176.reuse, R10, R40 ;  /* 0x0000000ab028723c */ /* 0x040fe20000001828 */
[----:B------:R-:W1:Y:S07]  /*a490*/  LDSM.16.M88.4 R8, [R217+0x2000] ;  /* 0x00200000d908783b */ /* 0x000e6e0000000200 */
[C---:B------:R-:W-:Y:S08]  /*a4a0*/  HMMA.16816.F32 R36, R176.reuse, R180, R36 ;  /* 0x000000b4b024723c */ /* 0x040ff00000001824 */
[----:B------:R-:W-:Y:S01]  /*a4b0*/  HMMA.16816.F32 R168, R176, R182, R168 ;  /* 0x000000b6b0a8723c */ /* 0x000fe200000018a8 */
[----:B------:R-:W4:Y:S07]  /*a4c0*/  LDSM.16.M88.4 R180, [R221+0x9800] ;  /* 0x00980000ddb4783b */ /* 0x000f2e0000000200 */
[C---:B------:R-:W-:Y:S08]  /*a4d0*/  HMMA.16816.F32 R144, R156.reuse, R152, R144 ;  /* 0x000000989c90723c */ /* 0x040ff00000001890 */
[----:B------:R-:W-:Y:S01]  /*a4e0*/  HMMA.16816.F32 R140, R156, R154, R140 ;  /* 0x0000009a9c8c723c */ /* 0x000fe2000000188c */
[----:B------:R-:W-:Y:S07]  /*a4f0*/  LDSM.16.M88.4 R152, [R221+0xa000] ;  /* 0x00a00000dd98783b */ /* 0x000fee0000000200 */
[C---:B---3--:R-:W-:Y:S08]  /*a500*/  HMMA.16816.F32 R12, R20.reuse, R16, R12 ;  /* 0x00000010140c723c */ /* 0x048ff0000000180c */
[----:B------:R-:W-:Y:S01]  /*a510*/  HMMA.16816.F32 R24, R20, R18, R24 ;  /* 0x000000121418723c */ /* 0x000fe20000001818 */
[----:B------:R-:W3:Y:S07]  /*a520*/  LDSM.16.M88.4 R16, [R201] ;  /* 0x00000000c910783b */ /* 0x000eee0000000200 */
[----:B------:R-:W-:Y:S08]  /*a530*/  HMMA.16816.F32 R136, R156, R148, R136 ;  /* 0x000000949c88723c */ /* 0x000ff00000001888 */
[----:B------:R-:W-:Y:S01]  /*a540*/  HMMA.16816.F32 R184, R176, R172, R164 ;  /* 0x000000acb0b8723c */ /* 0x000fe200000018a4 */
[----:B------:R-:W5:Y:S07]  /*a550*/  LDSM.16.M88.4 R164, [R215+0x8800] ;  /* 0x00880000d7a4783b */ /* 0x000f6e0000000200 */
[----:B--2---:R-:W-:Y:S08]  /*a560*/  HMMA.16816.F32 R144, R32, R28, R144 ;  /* 0x0000001c2090723c */ /* 0x004ff00000001890 */
[----:B------:R-:W-:Y:S01]  /*a570*/  HMMA.16816.F32 R148, R156, R150, R64 ;  /* 0x000000969c94723c */ /* 0x000fe20000001840 */
[----:B------:R-:W-:Y:S07]  /*a580*/  LDSM.16.M88.4 R64, [R204+0x4800] ;  /* 0x00480000cc40783b */ /* 0x000fee0000000200 */
[----:B------:R-:W-:Y:S01]  /*a590*/  HMMA.16816.F32 R140, R32, R30, R140 ;  /* 0x0000001e208c723c */ /* 0x000fe2000000188c */
[----:B------:R-:W2:Y:S07]  /*a5a0*/  LDSM.16.M88.4 R28, [R200] ;  /* 0x00000000c81c783b */ /* 0x000eae0000000200 */
[C---:B-1----:R-:W-:Y:S08]  /*a5b0*/  HMMA.16816.F32 R12, R8.reuse, R4, R12 ;  /* 0x00000004080c723c */ /* 0x042ff0000000180c */
[----:B------:R-:W-:Y:S01]  /*a5c0*/  HMMA.16816.F32 R24, R8, R6, R24 ;  /* 0x000000060818723c */ /* 0x000fe20000001818 */
[----:B------:R-:W1:Y:S07]  /*a5d0*/  LDSM.16.M88.4 R4, [R215+0x9000] ;  /* 0x00900000d704783b */ /* 0x000e6e0000000200 */
[C---:B----4-:R-:W-:Y:S08]  /*a5e0*/  HMMA.16816.F32 R60, R156.reuse, R180, R60 ;  /* 0x000000b49c3c723c */ /* 0x050ff0000000183c */
[----:B------:R-:W-:Y:S01]  /*a5f0*/  HMMA.16816.F32 R56, R156, R182, R56 ;  /* 0x000000b69c38723c */ /* 0x000fe20000001838 */
[----:B------:R-:W-:-:S02]  /*a600*/  FMUL.FTZ R13, R13, c[0x0][0x2ec] ;  /* 0x0000bb000d0d7a20 */ /* 0x000fc40000410000 */
[----:B------:R-:W-:Y:S02]  /*a610*/  FMUL.FTZ R0, R12, c[0x0][0x2ec] ;  /* 0x0000bb000c007a20 */ /* 0x000fe40000410000 */
[----:B------:R4:W1:Y:S01]  /*a620*/  MUFU.TANH R135, R13 ;  /* 0x0000000d00877308 */ /* 0x0008620000002400 */
[----:B------:R-:W-:Y:S02]  /*a630*/  FMUL.FTZ R2, R14, c[0x0][0x2ec] ;  /* 0x0000bb000e027a20 */ /* 0x000fe40000410000 */
[C---:B---3--:R-:W-:Y:S01]  /*a640*/  HMMA.16816.F32 R136, R32.reuse, R16, R136 ;  /* 0x000000102088723c */ /* 0x048fe20000001888 */
[----:B------:R-:W-:Y:S02]  /*a650*/  FMUL.FTZ R172, R15, c[0x0][0x2ec] ;  /* 0x0000bb000fac7a20 */ /* 0x000fe40000410000 */
[----:B------:R-:W-:Y:S02]  /*a660*/  FMUL.FTZ R24, R24, c[0x0][0x2ec] ;  /* 0x0000bb0018187a20 */ /* 0x000fe40000410000 */
[----:B------:R-:W-:Y:S01]  /*a670*/  FMUL.FTZ R25, R25, c[0x0][0x2ec] ;  /* 0x0000bb0019197a20 */ /* 0x000fe20000410000 */
[----:B------:R-:W-:Y:S01]  /*a680*/  MUFU.TANH R0, R0 ;  /* 0x0000000000007308 */ /* 0x000fe20000002400 */
[----:B------:R-:W-:Y:S01]  /*a690*/  FMUL.FTZ R26, R26, c[0x0][0x2ec] ;  /* 0x0000bb001a1a7a20 */ /* 0x000fe20000410000 */
[----:B------:R-:W-:Y:S01]  /*a6a0*/  HMMA.16816.F32 R148, R32, R18, R148 ;  /* 0x000000122094723c */ /* 0x000fe20000001894 */
[----:B------:R-:W3:Y:S01]  /*a6b0*/  LDSM.16.M88.4 R16, [R215+0x9800] ;  /* 0x00980000d710783b */ /* 0x000ee20000000200 */
[----:B------:R-:W-:-:S03]  /*a6c0*/  FMUL.FTZ R27, R27, c[0x0][0x2ec] ;  /* 0x0000bb001b1b7a20 */ /* 0x000fc60000410000 */
[----:B----4-:R-:W4:Y:S01]  /*a6d0*/  LDSM.16.M88.4 R12, [R221+0xa800] ;  /* 0x00a80000dd0c783b */ /* 0x010f220000000200 */
[----:B------:R-:W-:Y:S02]  /*a6e0*/  MUFU.TANH R173, R24 ;  /* 0x0000001800ad7308 */ /* 0x000fe40000002400 */
[C---:B-----5:R-:W-:Y:S06]  /*a6f0*/  HMMA.16816.F32 R144, R20.reuse, R164, R144 ;  /* 0x000000a41490723c */ /* 0x060fec0000001890 */
[----:B------:R-:W5:Y:S02]  /*a700*/  MUFU.TANH R172, R172 ;  /* 0x000000ac00ac7308 */ /* 0x000f640000002400 */
[----:B------:R-:W-:Y:S01]  /*a710*/  HMMA.16816.F32 R140, R20, R166, R140 ;  /* 0x000000a6148c723c */ /* 0x000fe2000000188c */
[----:B------:R-:W-:Y:S05]  /*a720*/  LDSM.16.M88.4 R164, [R204+0x5000] ;  /* 0x00500000cca4783b */ /* 0x000fea0000000200 */
[----:B------:R-:W-:Y:S02]  /*a730*/  MUFU.TANH R2, R2 ;  /* 0x0000000200027308 */ /* 0x000fe40000002400 */
[C---:B--2---:R-:W-:Y:S08]  /*a740*/  HMMA.16816.F32 R60, R32.reuse, R28, R60 ;  /* 0x0000001c203c723c */ /* 0x044ff0000000183c */
[----:B------:R-:W-:Y:S01]  /*a750*/  HMMA.16816.F32 R56, R32, R30, R56 ;  /* 0x0000001e2038723c */ /* 0x000fe20000001838 */
[----:B------:R-:W-:Y:S07]  /*a760*/  LDSM.16.M88.4 R28, [R215+0xa000] ;  /* 0x00a00000d71c783b */ /* 0x000fee0000000200 */
[C---:B-1----:R-:W-:Y:S08]  /*a770*/  HMMA.16816.F32 R136, R20.reuse, R4, R136 ;  /* 0x000000041488723c */ /* 0x042ff00000001888 */
[----:B------:R-:W-:Y:S01]  /*a780*/  HMMA.16816.F32 R148, R20, R6, R148 ;  /* 0x000000061494723c */ /* 0x000fe20000001894 */
[----:B------:R-:W1:Y:S07]  /*a790*/  LDSM.16.M88.4 R4, [R204+0x5800] ;  /* 0x00580000cc04783b */ /* 0x000e6e0000000200 */
[C---:B------:R-:W-:Y:S01]  /*a7a0*/  HMMA.16816.F32 R52, R156.reuse, R152, R52 ;  /* 0x000000989c34723c */ /* 0x040fe20000001834 */
[----:B------:R-:W-:Y:S07]  /*a7b0*/  MUFU.TANH R152, R25 ;  /* 0x0000001900987308 */ /* 0x000fee0000002400 */
[----:B------:R-:W-:Y:S01]  /*a7c0*/  HMMA.16816.F32 R48, R156, R154, R48 ;  /* 0x0000009a9c30723c */ /* 0x000fe20000001830 */
[----:B------:R-:W2:Y:S07]  /*a7d0*/  MUFU.TANH R153, R26 ;  /* 0x0000001a00997308 */ /* 0x000eae0000002400 */
[C---:B------:R-:W-:Y:S01]  /*a7e0*/  HMMA.16816.F32 R144, R8.reuse, R64, R144 ;  /* 0x000000400890723c */ /* 0x040fe20000001890 */
[----:B------:R1:W-:Y:S07]  /*a7f0*/  MUFU.TANH R154, R27 ;  /* 0x0000001b009a7308 */ /* 0x0003ee0000002400 */
[----:B------:R-:W-:Y:S01]  /*a800*/  HMMA.16816.F32 R140, R8, R66, R140 ;  /* 0x00000042088c723c */ /* 0x000fe2000000188c */
[----:B------:R-:W2:Y:S07]  /*a810*/  LDSM.16.M88.4 R64, [R198] ;  /* 0x00000000c640783b */ /* 0x000eae0000000200 */
[C---:B---3--:R-:W-:Y:S01]  /*a820*/  HMMA.16816.F32 R60, R20.reuse, R16, R60 ;  /* 0x00000010143c723c */ /* 0x048fe2000000183c */
[----:B-1----:R-:W1:Y:S07]  /*a830*/  LDSM.16.M88.4 R24, [R199] ;  /* 0x00000000c718783b */ /* 0x002e6e0000000200 */
[----:B------:R-:W-:Y:S01]  /*a840*/  HMMA.16816.F32 R56, R20, R18, R56 ;  /* 0x000000121438723c */ /* 0x000fe20000001838 */
[----:B------:R-:W-:Y:S01]  /*a850*/  LDSM.16.M88.4 R16, [R221+0xb000] ;  /* 0x00b00000dd10783b */ /* 0x000fe20000000200 */
[----:B------:R-:W-:-:S02]  /*a860*/  FMUL.FTZ R144, R144, c[0x0][0x2ec] ;  /* 0x0000bb0090907a20 */ /* 0x000fc40000410000 */
[----:B------:R-:W-:Y:S02]  /*a870*/  FMUL.FTZ R146, R146, c[0x0][0x2ec] ;  /* 0x0000bb0092927a20 */ /* 0x000fe40000410000 */
[----:B------:R-:W-:Y:S02]  /*a880*/  FMUL.FTZ R145, R145, c[0x0][0x2ec] ;  /* 0x0000bb0091917a20 */ /* 0x000fe40000410000 */
[----:B----4-:R-:W-:Y:S01]  /*a890*/  HMMA.16816.F32 R44, R156, R12, R44 ;  /* 0x0000000c9c2c723c */ /* 0x010fe2000000182c */
[----:B------:R3:W4:Y:S01]  /*a8a0*/  MUFU.TANH R155, R146 ;  /* 0x00000092009b7308 */ /* 0x0007220000002400 */
[----:B------:R-:W-:Y:S02]  /*a8b0*/  FMUL.FTZ R140, R140, c[0x0][0x2ec] ;  /* 0x0000bb008c8c7a20 */ /* 0x000fe40000410000 */
[----:B------:R-:W-:Y:S02]  /*a8c0*/  FMUL.FTZ R142, R142, c[0x0][0x2ec] ;  /* 0x0000bb008e8e7a20 */ /* 0x000fe40000410000 */
[----:B------:R-:W-:-:S02]  /*a8d0*/  FMUL.FTZ R141, R141, c[0x0][0x2ec] ;  /* 0x0000bb008d8d7a20 */ /* 0x000fc40000410000 */
[----:B------:R-:W-:Y:S01]  /*a8e0*/  HMMA.16816.F32 R60, R8, R4, R60 ;  /* 0x00000004083c723c */ /* 0x000fe2000000183c */
[----:B------:R-:W-:Y:S01]  /*a8f0*/  MUFU.TANH R144, R144 ;  /* 0x0000009000907308 */ /* 0x000fe20000002400 */
[----:B------:R-:W-:-:S06]  /*a900*/  FMUL.FTZ R143, R143, c[0x0][0x2ec] ;  /* 0x0000bb008f8f7a20 */ /* 0x000fcc0000410000 */
[----:B------:R-:W-:Y:S01]  /*a910*/  HMMA.16816.F32 R56, R8, R6, R56 ;  /* 0x000000060838723c */ /* 0x000fe20000001838 */
[----:B------:R-:W4:Y:S01]  /*a920*/  LDSM.16.M88.4 R4, [R215+0xa800] ;  /* 0x00a80000d704783b */ /* 0x000f220000000200 */
[----:B---3--:R-:W-:Y:S01]  /*a930*/  FMUL.FTZ R146, R147, c[0x0][0x2ec] ;  /* 0x0000bb0093927a20 */ /* 0x008fe20000410000 */
[----:B------:R-:W3:Y:S05]  /*a940*/  MUFU.TANH R145, R145 ;  /* 0x0000009100917308 */ /* 0x000eea0000002400 */
[C---:B--2---:R-:W-:Y:S03]  /*a950*/  HMMA.16816.F32 R44, R32.reuse, R64, R44 ;  /* 0x00000040202c723c */ /* 0x044fe6000000182c */
[----:B------:R-:W-:Y:S05]  /*a960*/  MUFU.TANH R146, R146 ;  /* 0x0000009200927308 */ /* 0x000fea0000002400 */
[----:B-1----:R-:W-:Y:S01]  /*a970*/  HMMA.16816.F32 R52, R32, R24, R52 ;  /* 0x000000182034723c */ /* 0x002fe20000001834 */
[----:B------:R-:W-:-:S02]  /*a980*/  FMUL.FTZ R63, R63, c[0x0][0x2ec] ;  /* 0x0000bb003f3f7a20 */ /* 0x000fc40000410000 */
[----:B------:R-:W-:Y:S01]  /*a990*/  MUFU.TANH R140, R140 ;  /* 0x0000008c008c7308 */ /* 0x000fe20000002400 */
[----:B------:R-:W-:Y:S02]  /*a9a0*/  FMUL.FTZ R61, R61, c[0x0][0x2ec] ;  /* 0x0000bb003d3d7a20 */ /* 0x000fe40000410000 */
[----:B------:R-:W-:Y:S02]  /*a9b0*/  FMUL.FTZ R60, R60, c[0x0][0x2ec] ;  /* 0x0000bb003c3c7a20 */ /* 0x000fe40000410000 */
[----:B------:R-:W-:Y:S01]  /*a9c0*/  HMMA.16816.F32 R48, R32, R26, R48 ;  /* 0x0000001a2030723c */ /* 0x000fe20000001830 */
[----:B------:R-:W-:Y:S01]  /*a9d0*/  LDSM.16.M88.4 R24, [R221+0xb800] ;  /* 0x00b80000dd18783b */ /* 0x000fe20000000200 */
[----:B------:R-:W-:Y:S01]  /*a9e0*/  FMUL.FTZ R58, R58, c[0x0][0x2ec] ;  /* 0x0000bb003a3a7a20 */ /* 0x000fe20000410000 */
[----:B------:R-:W1:Y:S01]  /*a9f0*/  MUFU.TANH R142, R142 ;  /* 0x0000008e008e7308 */ /* 0x000e620000002400 */
[----:B------:R-:W-:Y:S02]  /*aa00*/  FMUL.FTZ R57, R57, c[0x0][0x2ec] ;  /* 0x0000bb0039397a20 */ /* 0x000fe40000410000 */
[----:B------:R-:W-:-:S02]  /*aa10*/  FMUL.FTZ R62, R62, c[0x0][0x2ec] ;  /* 0x0000bb003e3e7a20 */ /* 0x000fc40000410000 */
[----:B------:R-:W-:Y:S01]  /*aa20*/  HMMA.16816.F32 R40, R156, R14, R40 ;  /* 0x0000000e9c28723c */ /* 0x000fe20000001828 */
[----:B------:R-:W2:Y:S01]  /*aa30*/  LDSM.16.M88.4 R12, [R204+0x6000] ;  /* 0x00600000cc0c783b */ /* 0x000ea20000000200 */
[----:B------:R-:W-:Y:S01]  /*aa40*/  FMUL.FTZ R56, R56, c[0x0][0x2ec] ;  /* 0x0000bb0038387a20 */ /* 0x000fe20000410000 */
[----:B------:R-:W-:Y:S01]  /*aa50*/  MUFU.TANH R141, R141 ;  /* 0x0000008d008d7308 */ /* 0x000fe20000002400 */
[----:B------:R-:W-:-:S04]  /*aa60*/  FMUL.FTZ R59, R59, c[0x0][0x2ec] ;  /* 0x0000bb003b3b7a20 */ /* 0x000fc80000410000 */
[C---:B------:R-:W-:Y:S03]  /*aa70*/  HMMA.16816.F32 R52, R20.reuse, R28, R52 ;  /* 0x0000001c1434723c */ /* 0x040fe60000001834 */
[----:B------:R-:W1:Y:S05]  /*aa80*/  MUFU.TANH R143, R143 ;  /* 0x0000008f008f7308 */ /* 0x000e6a0000002400 */
[C---:B------:R-:W-:Y:S01]  /*aa90*/  HMMA.16816.F32 R48, R20.reuse, R30, R48 ;  /* 0x0000001e1430723c */ /* 0x040fe20000001830 */
[----:B------:R-:W1:Y:S02]  /*aaa0*/  LDSM.16.M88.4 R28, [R197] ;  /* 0x00000000c51c783b */ /* 0x000e640000000200 */
[----:B------:R-:W-:Y:S05]  /*aab0*/  MUFU.TANH R60, R60 ;  /* 0x0000003c003c7308 */ /* 0x000fea0000002400 */
[----:B----4-:R-:W-:Y:S01]  /*aac0*/  HMMA.16816.F32 R44, R20, R4, R44 ;  /* 0x00000004142c723c */ /* 0x010fe2000000182c */
[----:B------:R-:W4:Y:S02]  /*aad0*/  S2R R4, SR_TID.X ;  /* 0x0000000000047919 */ /* 0x000f240000002100 */
[----:B------:R-:W-:Y:S05]  /*aae0*/  MUFU.TANH R62, R62 ;  /* 0x0000003e003e7308 */ /* 0x000fea0000002400 */
[C---:B------:R-:W-:Y:S03]  /*aaf0*/  HMMA.16816.F32 R36, R156.reuse, R16, R36 ;  /* 0x000000109c24723c */ /* 0x040fe60000001824 */
[----:B------:R-:W-:Y:S05]  /*ab00*/  MUFU.TANH R56, R56 ;  /* 0x0000003800387308 */ /* 0x000fea0000002400 */
[----:B------:R-:W-:Y:S01]  /*ab10*/  HMMA.16816.F32 R168, R156, R18, R168 ;  /* 0x000000129ca8723c */ /* 0x000fe200000018a8 */
[----:B------:R-:W3:Y:S02]  /*ab20*/  LDSM.16.M88.4 R16, [R204+0x6800] ;  /* 0x00680000cc10783b */ /* 0x000ee40000000200 */
[----:B------:R-:W-:Y:S05]  /*ab30*/  MUFU.TANH R59, R59 ;  /* 0x0000003b003b7308 */ /* 0x000fea0000002400 */
[----:B------:R-:W-:Y:S01]  /*ab40*/  HMMA.16816.F32 R40, R32, R66, R40 ;  /* 0x000000422028723c */ /* 0x000fe20000001828 */
[----:B----4-:R-:W-:-:S07]  /*ab50*/  IMAD.SHL.U32 R4, R4, 0x2, RZ ;  /* 0x0000000204047824 */ /* 0x010fce00078e00ff */
[----:B--2---:R-:W-:Y:S08]  /*ab60*/  HMMA.16816.F32 R52, R8, R12, R52 ;  /* 0x0000000c0834723c */ /* 0x004ff00000001834 */
[----:B-1----:R-:W-:Y:S07]  /*ab70*/  HMMA.16816.F32 R36, R32, R28, R36 ;  /* 0x0000001c2024723c */ /* 0x002fee0000001824 */
[----:B------:R-:W-:Y:S01]  /*ab80*/  LOP3.LUT R28, R4, 0x6, RZ, 0xc0, !PT ;  /* 0x00000006041c7812 */ /* 0x000fe200078ec0ff */
[----:B------:R-:W-:Y:S01]  /*ab90*/  HMMA.16816.F32 R48, R8, R14, R48 ;  /* 0x0000000e0830723c */ /* 0x000fe20000001830 */
[----:B------:R-:W1:Y:S03]  /*aba0*/  LDSM.16.M88.4 R12, [R215+0xb000] ;  /* 0x00b00000d70c783b */ /* 0x000e660000000200 */
[----:B------:R-:W-:-:S04]  /*abb0*/  IMAD R28, R229, 0x80, R28 ;  /* 0x00000080e51c7824 */ /* 0x000fc800078e021c */
[----:B------:R-:W-:Y:S01]  /*abc0*/  HMMA.16816.F32 R40, R20, R6, R40 ;  /* 0x000000061428723c */ /* 0x000fe20000001828 */
[----:B------:R-:W-:Y:S01]  /*abd0*/  IADD3 R4, R28, 0x1, RZ ;  /* 0x000000011c047810 */ /* 0x000fe20007ffe0ff */
[----:B------:R-:W-:Y:S01]  /*abe0*/  FMUL.FTZ R54, R54, c[0x0][0x2ec] ;  /* 0x0000bb0036367a20 */ /* 0x000fe20000410000 */
[----:B------:R-:W-:Y:S01]  /*abf0*/  IADD3 R5, R28, 0x8, RZ ;  /* 0x000000081c057810 */ /* 0x000fe20007ffe0ff */
[----:B------:R-:W-:Y:S01]  /*ac00*/  FMUL.FTZ R52, R52, c[0x0][0x2ec] ;  /* 0x0000bb0034347a20 */ /* 0x000fe20000410000 */
[CC--:B------:R-:W-:Y:S01]  /*ac10*/  ISETP.GE.AND P3, PT, R4.reuse, R189.reuse, PT ;  /* 0x000000bd0400720c */ /* 0x0c0fe20003f66270 */
[----:B------:R-:W-:Y:S01]  /*ac20*/  FMUL.FTZ R53, R53, c[0x0][0x2ec] ;  /* 0x0000bb0035357a20 */ /* 0x000fe20000410000 */
[-C--:B------:R-:W-:Y:S01]  /*ac30*/  ISETP.GE.AND P5, PT, R4, R188.reuse, PT ;  /* 0x000000bc0400720c */ /* 0x080fe20003fa6270 */
[----:B------:R-:W-:Y:S01]  /*ac40*/  HMMA.16816.F32 R136, R8, R164, R136 ;  /* 0x000000a40888723c */ /* 0x000fe20000001888 */
[C---:B------:R-:W-:Y:S01]  /*ac50*/  ISETP.GE.AND P6, PT, R5.reuse, R189, PT ;  /* 0x000000bd0500720c */ /* 0x040fe20003fc6270 */
[----:B------:R-:W-:Y:S01]  /*ac60*/  MUFU.TANH R165, R63 ;  /* 0x0000003f00a57308 */ /* 0x000fe20000002400 */
[----:B------:R-:W-:Y:S01]  /*ac70*/  ISETP.GE.AND P4, PT, R5, R188, PT ;  /* 0x000000bc0500720c */ /* 0x000fe20003f86270 */
[----:B------:R-:W-:Y:S01]  /*ac80*/  FMUL.FTZ R55, R55, c[0x0][0x2ec] ;  /* 0x0000bb0037377a20 */ /* 0x000fe20000410000 */
[----:B------:R-:W2:Y:S01]  /*ac90*/  LDSM.16.M88.4 R4, [R196] ;  /* 0x00000000c404783b */ /* 0x000ea20000000200 */
[----:B------:R-:W-:-:S02]  /*aca0*/  FSEL R29, R135, -INF , !P3 ;  /* 0xff800000871d7808 */ /* 0x000fc40005800000 */
[C---:B---3--:R-:W-:Y:S01]  /*acb0*/  HMMA.16816.F32 R44, R8.reuse, R16, R44 ;  /* 0x00000010082c723c */ /* 0x048fe2000000182c */
[----:B-----5:R-:W-:Y:S01]  /*acc0*/  FSEL R66, R172, -INF , !P5 ;  /* 0xff800000ac427808 */ /* 0x020fe20006800000 */
[----:B------:R-:W-:Y:S01]  /*acd0*/  FMUL.FTZ R50, R50, c[0x0][0x2ec] ;  /* 0x0000bb0032327a20 */ /* 0x000fe20000410000 */
[----:B------:R-:W-:Y:S01]  /*ace0*/  FSEL R153, R153, -INF , !P4 ;  /* 0xff80000099997808 */ /* 0x000fe20006000000 */
[----:B------:R-:W-:Y:S01]  /*acf0*/  FMUL.FTZ R51, R51, c[0x0][0x2ec] ;  /* 0x0000bb0033337a20 */ /* 0x000fe20000410000 */
[----:B------:R-:W-:Y:S01]  /*ad00*/  MUFU.TANH R52, R52 ;  /* 0x0000003400347308 */ /* 0x000fe20000002400 */
[----:B------:R-:W-:Y:S01]  /*ad10*/  FMUL.FTZ R48, R48, c[0x0][0x2ec] ;  /* 0x0000bb0030307a20 */ /* 0x000fe20000410000 */
[----:B------:R-:W-:Y:S01]  /*ad20*/  IADD3 R16, R28, 0x9, RZ ;  /* 0x000000091c107810 */ /* 0x000fe20007ffe0ff */
[----:B------:R-:W-:Y:S01]  /*ad30*/  HMMA.16816.F32 R148, R8, R166, R148 ;  /* 0x000000a60894723c */ /* 0x000fe20000001894 */
[----:B------:R-:W-:Y:S02]  /*ad40*/  FMUL.FTZ R49, R49, c[0x0][0x2ec] ;  /* 0x0000bb0031317a20 */ /* 0x000fe40000410000 */
[----:B------:R-:W-:-:S02]  /*ad50*/  ISETP.GE.AND P3, PT, R16, R189, PT ;  /* 0x000000bd1000720c */ /* 0x000fc40003f66270 */
[-C--:B------:R-:W-:Y:S01]  /*ad60*/  ISETP.GE.AND P5, PT, R16, R188.reuse, PT ;  /* 0x000000bc1000720c */ /* 0x080fe20003fa6270 */
[----:B------:R-:W-:Y:S01]  /*ad70*/  MUFU.TANH R167, R58 ;  /* 0x0000003a00a77308 */ /* 0x000fe20000002400 */
[----:B------:R-:W-:Y:S01]  /*ad80*/  IADD3 R16, R28, 0x10, RZ ;  /* 0x000000101c107810 */ /* 0x000fe20007ffe0ff */
[----:B------:R-:W-:Y:S01]  /*ad90*/  HMMA.16816.F32 R184, R156, R24, R184 ;  /* 0x000000189cb8723c */ /* 0x000fe200000018b8 */
[----:B------:R-:W-:Y:S02]  /*ada0*/  FMUL.FTZ R136, R136, c[0x0][0x2ec] ;  /* 0x0000bb0088887a20 */ /* 0x000fe40000410000 */
[----:B------:R-:W-:-:S03]  /*adb0*/  ISETP.GE.AND P4, PT, R16, R188, PT ;  /* 0x000000bc1000720c */ /* 0x000fc60003f86270 */
[----:B------:R3:W4:Y:S01]  /*adc0*/  MUFU.TANH R147, R136 ;  /* 0x0000008800937308 */ /* 0x0007220000002400 */
[----:B------:R-:W-:Y:S01]  /*add0*/  FSEL R64, R155, -INF , !P4 ;  /* 0xff8000009b407808 */ /* 0x000fe20006000000 */
[----:B------:R-:W-:Y:S01]  /*ade0*/  HMMA.16816.F32 R40, R8, R18, R40 ;  /* 0x000000120828723c */ /* 0x000fe20000001828 */
[----:B------:R-:W-:Y:S02]  /*adf0*/  FMUL.FTZ R44, R44, c[0x0][0x2ec] ;  /* 0x0000bb002c2c7a20 */ /* 0x000fe40000410000 */
[----:B------:R-:W-:Y:S02]  /*ae00*/  FMUL.FTZ R45, R45, c[0x0][0x2ec] ;  /* 0x0000bb002d2d7a20 */ /* 0x000fe40000410000 */
[----:B------:R-:W-:Y:S01]  /*ae10*/  FMUL.FTZ R47, R47, c[0x0][0x2ec] ;  /* 0x0000bb002f2f7a20 */ /* 0x000fe20000410000 */
[----:B------:R-:W-:Y:S02]  /*ae20*/  MUFU.TANH R166, R57 ;  /* 0x0000003900a67308 */ /* 0x000fe40000002400 */
[----:B------:R-:W-:Y:S01]  /*ae30*/  HMMA.16816.F32 R160, R176, R174, R160 ;  /* 0x000000aeb0a0723c */ /* 0x000fe200000018a0 */
[----:B------:R-:W-:-:S02]  /*ae40*/  FMUL.FTZ R150, R150, c[0x0][0x2ec] ;  /* 0x0000bb0096967a20 */ /* 0x000fc40000410000 */
[----:B------:R-:W-:Y:S02]  /*ae50*/  FMUL.FTZ R149, R149, c[0x0][0x2ec] ;  /* 0x0000bb0095957a20 */ /* 0x000fe40000410000 */
[----:B---3--:R-:W-:Y:S02]  /*ae60*/  FMUL.FTZ R136, R137, c[0x0][0x2ec] ;  /* 0x0000bb0089887a20 */ /* 0x008fe40000410000 */
[----:B------:R-:W-:Y:S01]  /*ae70*/  FSEL R174, R173, -INF , !P6 ;  /* 0xff800000adae7808 */ /* 0x000fe20007000000 */
[----:B------:R-:W-:Y:S01]  /*ae80*/  FMUL.FTZ R137, R138, c[0x0][0x2ec] ;  /* 0x0000bb008a897a20 */ /* 0x000fe20000410000 */
[----:B-1----:R-:W-:Y:S01]  /*ae90*/  HMMA.16816.F32 R36, R20, R12, R36 ;  /* 0x0000000c1424723c */ /* 0x002fe20000001824 */
[----:B------:R-:W-:Y:S01]  /*aea0*/  FMUL.FTZ R138, R139, c[0x0][0x2ec] ;  /* 0x0000bb008b8a7a20 */ /* 0x000fe20000410000 */
[-C--:B------:R-:W-:Y:S01]  /*aeb0*/  ISETP.GE.AND P6, PT, R16, R189.reuse, PT ;  /* 0x000000bd1000720c */ /* 0x080fe20003fc6270 */
[----:B------:R-:W-:Y:S01]  /*aec0*/  FMUL.FTZ R139, R148, c[0x0][0x2ec] ;  /* 0x0000bb00948b7a20 */ /* 0x000fe20000410000 */
[----:B------:R1:W-:Y:S01]  /*aed0*/  MUFU.TANH R176, R54 ;  /* 0x0000003600b07308 */ /* 0x0003e20000002400 */
[----:B------:R-:W-:Y:S01]  /*aee0*/  FSEL R175, R152, -INF , !P3 ;  /* 0xff80000098af7808 */ /* 0x000fe20005800000 */
[----:B------:R-:W3:Y:S01]  /*aef0*/  LDSM.16.M88.4 R16, [R215+0xb800] ;  /* 0x00b80000d710783b */ /* 0x000ee20000000200 */
[C---:B------:R-:W-:Y:S01]  /*af00*/  IADD3 R13, R28.reuse, 0x11, RZ ;  /* 0x000000111c0d7810 */ /* 0x040fe20007ffe0ff */
[C---:B------:R-:W-:Y:S01]  /*af10*/  HMMA.16816.F32 R168, R32.reuse, R30, R168 ;  /* 0x0000001e20a8723c */ /* 0x040fe200000018a8 */
[----:B------:R-:W-:Y:S01]  /*af20*/  IADD3 R12, R28, 0x18, RZ ;  /* 0x000000181c0c7810 */ /* 0x000fe20007ffe0ff */
[----:B------:R-:W-:Y:S01]  /*af30*/  FMUL.FTZ R148, R151, c[0x0][0x2ec] ;  /* 0x0000bb0097947a20 */ /* 0x000fe20000410000 */
[----:B------:R-:W-:Y:S01]  /*af40*/  ISETP.GE.AND P3, PT, R13, R189, PT ;  /* 0x000000bd0d00720c */ /* 0x000fe20003f66270 */
[----:B------:R5:W-:Y:S01]  /*af50*/  MUFU.TANH R179, R44 ;  /* 0x0000002c00b37308 */ /* 0x000be20000002400 */
[----:B------:R-:W-:Y:S01]  /*af60*/  ISETP.GE.AND P4, PT, R12, R188, PT ;  /* 0x000000bc0c00720c */ /* 0x000fe20003f86270 */
[----:B------:R-:W-:Y:S01]  /*af70*/  FMUL.FTZ R41, R41, c[0x0][0x2ec] ;  /* 0x0000bb0029297a20 */ /* 0x000fe20000410000 */
[----:B------:R-:W-:Y:S01]  /*af80*/  FSEL R58, R145, -INF , !P3 ;  /* 0xff800000913a7808 */ /* 0x000fe20005800000 */
[----:B--2---:R-:W-:Y:S01]  /*af90*/  HMMA.16816.F32 R184, R32, R4, R184 ;  /* 0x0000000420b8723c */ /* 0x004fe200000018b8 */
[----:B------:R-:W-:Y:S01]  /*afa0*/  FSEL R63, R142, -INF , !P4 ;  /* 0xff8000008e3f7808 */ /* 0x000fe20006000000 */
[----:B------:R-:W-:-:S02]  /*afb0*/  FMUL.FTZ R30, R46, c[0x0][0x2ec] ;  /* 0x0000bb002e1e7a20 */ /* 0x000fc40000410000 */
[----:B------:R-:W-:Y:S01]  /*afc0*/  MUFU.TANH R136, R136 ;  /* 0x0000008800887308 */ /* 0x000fe20000002400 */
[----:B-1----:R-:W-:Y:S01]  /*afd0*/  FSEL R54, R144, -INF , !P6 ;  /* 0xff80000090367808 */ /* 0x002fe20007000000 */
[----:B------:R-:W-:Y:S01]  /*afe0*/  FMUL.FTZ R42, R42, c[0x0][0x2ec] ;  /* 0x0000bb002a2a7a20 */ /* 0x000fe20000410000 */
[-C--:B------:R-:W-:Y:S01]  /*aff0*/  ISETP.GE.AND P6, PT, R12, R189.reuse, PT ;  /* 0x000000bd0c00720c */ /* 0x080fe20003fc6270 */
[----:B------:R-:W-:Y:S01]  /*b000*/  HMMA.16816.F32 R160, R156, R26, R160 ;  /* 0x0000001a9ca0723c */ /* 0x000fe200000018a0 */
[C---:B------:R-:W-:Y:S01]  /*b010*/  IADD3 R12, R28.reuse, 0x19, RZ ;  /* 0x000000191c0c7810 */ /* 0x040fe20007ffe0ff */
[----:B------:R-:W1:Y:S01]  /*b020*/  LDSM.16.M88.4 R24, [R204+0x7000] ;  /* 0x00700000cc18783b */ /* 0x000e620000000200 */
[----:B------:R-:W-:Y:S01]  /*b030*/  IADD3 R5, R28, 0x20, RZ ;  /* 0x000000201c057810 */ /* 0x000fe20007ffe0ff */
[----:B------:R-:W2:Y:S01]  /*b040*/  MUFU.TANH R138, R138 ;  /* 0x0000008a008a7308 */ /* 0x000ea20000002400 */
[----:B-----5:R-:W-:Y:S01]  /*b050*/  FSEL R44, R154, -INF , !P5 ;  /* 0xff8000009a2c7808 */ /* 0x020fe20006800000 */
[----:B------:R-:W-:Y:S01]  /*b060*/  FMUL.FTZ R31, R43, c[0x0][0x2ec] ;  /* 0x0000bb002b1f7a20 */ /* 0x000fe20000410000 */
[----:B------:R-:W-:Y:S01]  /*b070*/  ISETP.GE.AND P5, PT, R13, R188, PT ;  /* 0x000000bc0d00720c */ /* 0x000fe20003fa6270 */
[----:B------:R-:W-:Y:S01]  /*b080*/  HMMA.16816.F32 R168, R20, R14, R168 ;  /* 0x0000000e14a8723c */ /* 0x000fe200000018a8 */
[----:B------:R-:W-:-:S02]  /*b090*/  ISETP.GE.AND P3, PT, R12, R189, PT ;  /* 0x000000bd0c00720c */ /* 0x000fc40003f66270 */
[----:B------:R-:W-:Y:S01]  /*b0a0*/  FSEL R65, R146, -INF , !P5 ;  /* 0xff80000092417808 */ /* 0x000fe20006800000 */
[----:B------:R-:W5:Y:S01]  /*b0b0*/  MUFU.TANH R137, R137 ;  /* 0x0000008900897308 */ /* 0x000f620000002400 */
[-C--:B------:R-:W-:Y:S02]  /*b0c0*/  ISETP.GE.AND P5, PT, R12, R188.reuse, PT ;  /* 0x000000bc0c00720c */ /* 0x080fe40003fa6270 */
[----:B------:R-:W-:Y:S02]  /*b0d0*/  IADD3 R4, R28, 0x21, RZ ;  /* 0x000000211c047810 */ /* 0x000fe40007ffe0ff */
[----:B------:R-:W-:Y:S02]  /*b0e0*/  FSEL R57, R140, -INF , !P6 ;  /* 0xff8000008c397808 */ /* 0x000fe40007000000 */
[C---:B------:R-:W-:Y:S01]  /*b0f0*/  ISETP.GE.AND P6, PT, R5.reuse, R189, PT ;  /* 0x000000bd0500720c */ /* 0x040fe20003fc6270 */
[----:B------:R-:W-:Y:S01]  /*b100*/  MUFU.TANH R139, R139 ;  /* 0x0000008b008b7308 */ /* 0x000fe20000002400 */
[-C--:B------:R-:W-:Y:S01]  /*b110*/  ISETP.GE.AND P4, PT, R5, R188.reuse, PT ;  /* 0x000000bc0500720c */ /* 0x080fe20003f86270 */
[----:B------:R-:W-:Y:S01]  /*b120*/  FMUL.FTZ R5, R40, c[0x0][0x2ec] ;  /* 0x0000bb0028057a20 */ /* 0x000fe20000410000 */
[----:B------:R-:W-:Y:S01]  /*b130*/  FSEL R40, R143, -INF , !P5 ;  /* 0xff8000008f287808 */ /* 0x000fe20006800000 */
[----:B------:R-:W-:Y:S01]  /*b140*/  HMMA.16816.F32 R160, R32, R6, R160 ;  /* 0x0000000620a0723c */ /* 0x000fe200000018a0 */
[----:B------:R-:W-:-:S02]  /*b150*/  ISETP.GE.AND P5, PT, R4, R188, PT ;  /* 0x000000bc0400720c */ /* 0x000fc40003fa6270 */
[----:B------:R-:W-:Y:S01]  /*b160*/  IADD3 R12, R28, 0x29, RZ ;  /* 0x000000291c0c7810 */ /* 0x000fe20007ffe0ff */
[----:B------:R-:W-:Y:S01]  /*b170*/  MUFU.TANH R164, R150 ;  /* 0x0000009600a47308 */ /* 0x000fe20000002400 */
[----:B----4-:R-:W-:Y:S02]  /*b180*/  FSEL R67, R147, -INF , !P6 ;  /* 0xff80000093437808 */ /* 0x010fe40007000000 */
[----:B--2---:R-:W-:Y:S01]  /*b190*/  FSEL R138, R138, -INF , !P5 ;  /* 0xff8000008a8a7808 */ /* 0x004fe20006800000 */
[----:B---3--:R-:W-:Y:S01]  /*b1a0*/  HMMA.16816.F32 R184, R20, R16, R184 ;  /* 0x0000001014b8723c */ /* 0x008fe200000018b8 */
[----:B-----5:R-:W-:Y:S02]  /*b1b0*/  FSEL R137, R137, -INF , !P4 ;  /* 0xff80000089897808 */ /* 0x020fe40006000000 */
[----:B------:R-:W-:Y:S01]  /*b1c0*/  ISETP.GE.AND P5, PT, R12, R188, PT ;  /* 0x000000bc0c00720c */ /* 0x000fe20003fa6270 */
[----:B------:R2:W-:Y:S01]  /*b1d0*/  MUFU.TANH R151, R61 ;  /* 0x0000003d00977308 */ /* 0x0005e20000002400 */
[----:B------:R-:W-:-:S02]  /*b1e0*/  IADD3 R7, R28, 0x41, RZ ;  /* 0x000000411c077810 */ /* 0x000fc40007ffe0ff */
[C---:B------:R-:W-:Y:S02]  /*b1f0*/  IADD3 R17, R28.reuse, 0x31, RZ ;  /* 0x000000311c117810 */ /* 0x040fe40007ffe0ff */
[C---:B------:R-:W-:Y:S01]  /*b200*/  IADD3 R16, R28.reuse, 0x38, RZ ;  /* 0x000000381c107810 */ /* 0x040fe20007ffe0ff */
[C---:B-1----:R-:W-:Y:S01]  /*b210*/  HMMA.16816.F32 R36, R8.reuse, R24, R36 ;  /* 0x000000180824723c */ /* 0x042fe20000001824 */
[----:B------:R-:W-:Y:S01]  /*b220*/  IADD3 R6, R28, 0x48, RZ ;  /* 0x000000481c067810 */ /* 0x000fe20007ffe0ff */
[----:B------:R-:W1:Y:S06]  /*b230*/  MUFU.TANH R149, R149 ;  /* 0x0000009500957308 */ /* 0x000e6c0000002400 */
[----:B------:R-:W-:Y:S01]  /*b240*/  HMMA.16816.F32 R24, R8, R26, R168 ;  /* 0x0000001a0818723c */ /* 0x000fe200000018a8 */
[----:B--2---:R-:W-:Y:S01]  /*b250*/  FSEL R61, R141, -INF , !P3 ;  /* 0xff8000008d3d7808 */ /* 0x004fe20005800000 */
[----:B------:R-:W2:Y:S01]  /*b260*/  MUFU.TANH R148, R148 ;  /* 0x0000009400947308 */ /* 0x000ea20000002400 */
[----:B------:R-:W-:-:S04]  /*b270*/  ISETP.GE.AND P3, PT, R4, R189, PT ;  /* 0x000000bd0400720c */ /* 0x000fc80003f66270 */
[----:B------:R-:W-:Y:S01]  /*b280*/  FSEL R142, R136, -INF , !P3 ;  /* 0xff800000888e7808 */ /* 0x000fe20005800000 */
[----:B------:R-:W-:Y:S01]  /*b290*/  IMAD.MOV.U32 R136, RZ, RZ, R190 ;  /* 0x000000ffff887224 */ /* 0x000fe200078e00be */
[-C--:B------:R-:W-:Y:S01]  /*b2a0*/  ISETP.GE.AND P3, PT, R12, R189.reuse, PT ;  /* 0x000000bd0c00720c */ /* 0x080fe20003f66270 */
[----:B------:R3:W-:Y:S01]  /*b2b0*/  MUFU.TANH R4, R5 ;  /* 0x0000000500047308 */ /* 0x0007e20000002400 */
[----:B------:R-:W-:Y:S02]  /*b2c0*/  IADD3 R12, R28, 0x30, RZ ;  /* 0x000000301c0c7810 */ /* 0x000fe40007ffe0ff */
[----:B-1----:R-:W-:Y:S02]  /*b2d0*/  FSEL R149, R149, -INF , !P3 ;  /* 0xff80000095957808 */ /* 0x002fe40005800000 */
[----:B------:R-:W-:Y:S01]  /*b2e0*/  ISETP.GE.AND P3, PT, R17, R189, PT ;  /* 0x000000bd1100720c */ /* 0x000fe20003f66270 */
[----:B------:R-:W-:Y:S02]  /*b2f0*/  FMUL.FTZ R36, R36, c[0x0][0x2ec] ;  /* 0x0000bb0024247a20 */ /* 0x000fe40000410000 */
[----:B------:R-:W-:Y:S01]  /*b300*/  MUFU.TANH R135, R50 ;  /* 0x0000003200877308 */ /* 0x000fe20000002400 */
[----:B------:R-:W-:-:S02]  /*b310*/  FMUL.FTZ R37, R37, c[0x0][0x2ec] ;  /* 0x0000bb0025257a20 */ /* 0x000fc40000410000 */
[----:B------:R-:W-:-:S03]  /*b320*/  FMUL.FTZ R38, R38, c[0x0][0x2ec] ;  /* 0x0000bb0026267a20 */ /* 0x000fc60000410000 */
[----:B------:R-:W-:Y:S02]  /*b330*/  FMUL.FTZ R25, R25, c[0x0][0x2ec] ;  /* 0x0000bb0019197a20 */ /* 0x000fe40000410000 */
[----:B------:R-:W-:Y:S01]  /*b340*/  FMUL.FTZ R39, R39, c[0x0][0x2ec] ;  /* 0x0000bb0027277a20 */ /* 0x000fe20000410000 */
[----:B---3--:R-:W-:Y:S01]  /*b350*/  IADD3 R5, R28, 0x28, RZ ;  /* 0x000000281c057810 */ /* 0x008fe20007ffe0ff */
[----:B------:R2:W-:Y:S01]  /*b360*/  MUFU.TANH R157, R51 ;  /* 0x00000033009d7308 */ /* 0x0005e20000002400 */
[----:B------:R-:W-:Y:S02]  /*b370*/  FMUL.FTZ R24, R24, c[0x0][0x2ec] ;  /* 0x0000bb0018187a20 */ /* 0x000fe40000410000 */
[C---:B------:R-:W-:Y:S01]  /*b380*/  ISETP.GE.AND P6, PT, R5.reuse, R189, PT ;  /* 0x000000bd0500720c */ /* 0x040fe20003fc6270 */
[----:B------:R-:W-:Y:S01]  /*b390*/  FMUL.FTZ R26, R26, c[0x0][0x2ec] ;  /* 0x0000bb001a1a7a20 */ /* 0x000fe20000410000 */
[----:B------:R-:W-:Y:S01]  /*b3a0*/  ISETP.GE.AND P4, PT, R5, R188, PT ;  /* 0x000000bc0500720c */ /* 0x000fe20003f86270 */
[----:B------:R-:W-:Y:S01]  /*b3b0*/  FMUL.FTZ R27, R27, c[0x0][0x2ec] ;  /* 0x0000bb001b1b7a20 */ /* 0x000fe20000410000 */
[----:B------:R-:W-:Y:S01]  /*b3c0*/  FSEL R150, R139, -INF , !P6 ;  /* 0xff8000008b967808 */ /* 0x000fe20007000000 */
[----:B------:R-:W-:Y:S01]  /*b3d0*/  MUFU.TANH R177, R48 ;  /* 0x0000003000b17308 */ /* 0x000fe20000002400 */
[----:B------:R-:W-:-:S02]  /*b3e0*/  FSEL R139, R164, -INF , !P4 ;  /* 0xff800000a48b7808 */ /* 0x000fc40006000000 */
[C---:B------:R-:W-:Y:S02]  /*b3f0*/  ISETP.GE.AND P6, PT, R12.reuse, R189, PT ;  /* 0x000000bd0c00720c */ /* 0x040fe40003fc6270 */
[----:B------:R-:W-:Y:S02]  /*b400*/  ISETP.GE.AND P4, PT, R12, R188, PT ;  /* 0x000000bc0c00720c */ /* 0x000fe40003f86270 */
[----:B------:R-:W1:Y:S01]  /*b410*/  LDSM.16.M88.4 R12, [R204+0x7800] ;  /* 0x00780000cc0c783b */ /* 0x000e620000000200 */
[----:B--2---:R-:W-:Y:S01]  /*b420*/  FSEL R51, R148, -INF , !P5 ;  /* 0xff80000094337808 */ /* 0x004fe20006800000 */
[----:B------:R2:W-:Y:S01]  /*b430*/  MUFU.TANH R178, R49 ;  /* 0x0000003100b27308 */ /* 0x0005e20000002400 */
[----:B------:R-:W-:Y:S01]  /*b440*/  FSEL R50, R60, -INF , !P6 ;  /* 0xff8000003c327808 */ /* 0x000fe20007000000 */
[----:B------:R-:W-:-:S04]  /*b450*/  DEPBAR.LE SB0, 0x0 ;  /* 0x000080000000791a */ /* 0x000fc80000000000 */
[----:B------:R-:W-:Y:S02]  /*b460*/  FSEL R156, R62, -INF , !P4 ;  /* 0xff8000003e9c7808 */ /* 0x000fe40006000000 */
[-C--:B------:R-:W-:Y:S01]  /*b470*/  ISETP.GE.AND P5, PT, R17, R188.reuse, PT ;  /* 0x000000bc1100720c */ /* 0x080fe20003fa6270 */
[----:B------:R-:W3:Y:S01]  /*b480*/  MUFU.TANH R53, R53 ;  /* 0x0000003500357308 */ /* 0x000ee20000002400 */
[C---:B------:R-:W-:Y:S02]  /*b490*/  ISETP.GE.AND P6, PT, R16.reuse, R189, PT ;  /* 0x000000bd1000720c */ /* 0x040fe40003fc6270 */
[----:B------:R-:W-:Y:S02]  /*b4a0*/  ISETP.GE.AND P4, PT, R16, R188, PT ;  /* 0x000000bc1000720c */ /* 0x000fe40003f86270 */
[C---:B------:R-:W-:Y:S02]  /*b4b0*/  IADD3 R17, R28.reuse, 0x39, RZ ;  /* 0x000000391c117810 */ /* 0x040fe40007ffe0ff */
[----:B------:R-:W-:Y:S01]  /*b4c0*/  IADD3 R16, R28, 0x40, RZ ;  /* 0x000000401c107810 */ /* 0x000fe20007ffe0ff */
[----:B------:R-:W4:Y:S01]  /*b4d0*/  MUFU.TANH R55, R55 ;  /* 0x0000003700377308 */ /* 0x000f220000002400 */
[----:B--2---:R-:W-:-:S02]  /*b4e0*/  FSEL R49, R151, -INF , !P3 ;  /* 0xff80000097317808 */ /* 0x004fc40005800000 */
[----:B------:R-:W-:Y:S02]  /*b4f0*/  FSEL R158, R165, -INF , !P5 ;  /* 0xff800000a59e7808 */ /* 0x000fe40006800000 */
[----:B------:R-:W-:Y:S02]  /*b500*/  FSEL R48, R56, -INF , !P6 ;  /* 0xff80000038307808 */ /* 0x000fe40007000000 */
[----:B------:R-:W-:Y:S01]  /*b510*/  FSEL R159, R167, -INF , !P4 ;  /* 0xff800000a79f7808 */ /* 0x000fe20006000000 */
[----:B------:R-:W-:Y:S01]  /*b520*/  MUFU.TANH R45, R45 ;  /* 0x0000002d002d7308 */ /* 0x000fe20000002400 */
[CC--:B------:R-:W-:Y:S02]  /*b530*/  ISETP.GE.AND P3, PT, R17.reuse, R189.reuse, PT ;  /* 0x000000bd1100720c */ /* 0x0c0fe40003f66270 */
[----:B------:R-:W-:Y:S02]  /*b540*/  ISETP.GE.AND P5, PT, R17, R188, PT ;  /* 0x000000bc1100720c */ /* 0x000fe40003fa6270 */
[----:B------:R-:W-:-:S02]  /*b550*/  ISETP.GE.AND P6, PT, R16, R189, PT ;  /* 0x000000bd1000720c */ /* 0x000fc40003fc6270 */
[-C--:B------:R-:W-:Y:S01]  /*b560*/  ISETP.GE.AND P4, PT, R16, R188.reuse, PT ;  /* 0x000000bc1000720c */ /* 0x080fe20003f86270 */
[----:B------:R-:W2:Y:S01]  /*b570*/  MUFU.TANH R30, R30 ;  /* 0x0000001e001e7308 */ /* 0x000ea20000002400 */
[----:B------:R-:W-:Y:S01]  /*b580*/  HMMA.16816.F32 R16, R20, R18, R160 ;  /* 0x000000121410723c */ /* 0x000fe200000018a0 */
[----:B------:R-:W-:Y:S02]  /*b590*/  FSEL R152, R166, -INF , !P3 ;  /* 0xff800000a6987808 */ /* 0x000fe40005800000 */
[----:B------:R-:W-:Y:S02]  /*b5a0*/  FSEL R173, R59, -INF , !P5 ;  /* 0xff8000003bad7808 */ /* 0x000fe40006800000 */
[----:B------:R-:W-:Y:S02]  /*b5b0*/  FSEL R170, R52, -INF , !P6 ;  /* 0xff80000034aa7808 */ /* 0x000fe40007000000 */
[----:B------:R-:W-:Y:S01]  /*b5c0*/  FSEL R168, R176, -INF , !P4 ;  /* 0xff800000b0a87808 */ /* 0x000fe20006000000 */
[----:B-1----:R-:W-:Y:S01]  /*b5d0*/  HMMA.16816.F32 R184, R8, R12, R184 ;  /* 0x0000000c08b8723c */ /* 0x002fe200000018b8 */
[C---:B------:R-:W-:Y:S01]  /*b5e0*/  ISETP.GE.AND P3, PT, R7.reuse, R189, PT ;  /* 0x000000bd0700720c */ /* 0x040fe20003f66270 */
[----:B------:R-:W1:Y:S01]  /*b5f0*/  MUFU.TANH R155, R47 ;  /* 0x0000002f009b7308 */ /* 0x000e620000002400 */
[----:B------:R-:W-:-:S02]  /*b600*/  ISETP.GE.AND P5, PT, R7, R188, PT ;  /* 0x000000bc0700720c */ /* 0x000fc40003fa6270 */
[CC--:B------:R-:W-:Y:S02]  /*b610*/  ISETP.GE.AND P6, PT, R6.reuse, R189.reuse, PT ;  /* 0x000000bd0600720c */ /* 0x0c0fe40003fc6270 */
[-C--:B------:R-:W-:Y:S02]  /*b620*/  ISETP.GE.AND P4, PT, R6, R188.reuse, PT ;  /* 0x000000bc0600720c */ /* 0x080fe40003f86270 */
[----:B------:R-:W-:Y:S01]  /*b630*/  IADD3 R6, R28, 0x49, RZ ;  /* 0x000000491c067810 */ /* 0x000fe20007ffe0ff */
[----:B------:R-:W-:Y:S01]  /*b640*/  MUFU.TANH R5, R41 ;  /* 0x0000002900057308 */ /* 0x000fe20000002400 */
[----:B---3--:R-:W-:Y:S02]  /*b650*/  FSEL R171, R53, -INF , !P3 ;  /* 0xff80000035ab7808 */ /* 0x008fe40005800000 */
[----:B----4-:R-:W-:Y:S02]  /*b660*/  FSEL R167, R55, -INF , !P5 ;  /* 0xff80000037a77808 */ /* 0x010fe40006800000 */
[C---:B------:R-:W-:Y:S01]  /*b670*/  ISETP.GE.AND P3, PT, R6.reuse, R189, PT ;  /* 0x000000bd0600720c */ /* 0x040fe20003f66270 */
[----:B------:R-:W-:Y:S01]  /*b680*/  HMMA.16816.F32 R8, R8, R14, R16 ;  /* 0x0000000e0808723c */ /* 0x000fe20000001810 */
[----:B------:R-:W-:Y:S01]  /*b690*/  ISETP.GE.AND P5, PT, R6, R188, PT ;  /* 0x000000bc0600720c */ /* 0x000fe20003fa6270 */
[----:B------:R-:W3:Y:S01]  /*b6a0*/  MUFU.TANH R154, R42 ;  /* 0x0000002a009a7308 */ /* 0x000ee20000002400 */
[----:B------:R-:W-:-:S02]  /*b6b0*/  IADD3 R6, R28, 0x50, RZ ;  /* 0x000000501c067810 */ /* 0x000fc40007ffe0ff */
[----:B------:R-:W-:Y:S02]  /*b6c0*/  FSEL R172, R177, -INF , !P6 ;  /* 0xff800000b1ac7808 */ /* 0x000fe40007000000 */
[----:B------:R-:W-:Y:S01]  /*b6d0*/  FSEL R166, R135, -INF , !P4 ;  /* 0xff80000087a67808 */ /* 0x000fe20006000000 */
[----:B------:R-:W-:Y:S01]  /*b6e0*/  FMUL.FTZ R60, R185, c[0x0][0x2ec] ;  /* 0x0000bb00b93c7a20 */ /* 0x000fe20000410000 */
[CC--:B------:R-:W-:Y:S01]  /*b6f0*/  ISETP.GE.AND P6, PT, R6.reuse, R189.reuse, PT ;  /* 0x000000bd0600720c */ /* 0x0c0fe20003fc6270 */
[----:B------:R-:W4:Y:S01]  /*b700*/  MUFU.TANH R148, R36 ;  /* 0x0000002400947308 */ /* 0x000f220000002400 */
[-C--:B------:R-:W-:Y:S01]  /*b710*/  ISETP.GE.AND P4, PT, R6, R188.reuse, PT ;  /* 0x000000bc0600720c */ /* 0x080fe20003f86270 */
[----:B------:R-:W-:Y:S01]  /*b720*/  FMUL.FTZ R62, R184, c[0x0][0x2ec] ;  /* 0x0000bb00b83e7a20 */ /* 0x000fe20000410000 */
[----:B------:R-:W-:Y:S01]  /*b730*/  IADD3 R6, R28, 0x51, RZ ;  /* 0x000000511c067810 */ /* 0x000fe20007ffe0ff */
[----:B------:R-:W-:Y:S01]  /*b740*/  FMUL.FTZ R53, R186, c[0x0][0x2ec] ;  /* 0x0000bb00ba357a20 */ /* 0x000fe20000410000 */
[----:B------:R-:W-:Y:S01]  /*b750*/  FSEL R169, R178, -INF , !P3 ;  /* 0xff800000b2a97808 */ /* 0x000fe20005800000 */
[----:B------:R-:W-:Y:S01]  /*b760*/  FMUL.FTZ R46, R187, c[0x0][0x2ec] ;  /* 0x0000bb00bb2e7a20 */ /* 0x000fe20000410000 */
[----:B------:R-:W-:Y:S01]  /*b770*/  FSEL R165, R157, -INF , !P5 ;  /* 0xff8000009da57808 */ /* 0x000fe20006800000 */
[----:B------:R-:W-:Y:S01]  /*b780*/  MUFU.TANH R147, R37 ;  /* 0x0000002500937308 */ /* 0x000fe20000002400 */
[C---:B------:R-:W-:Y:S01]  /*b790*/  ISETP.GE.AND P3, PT, R6.reuse, R189, PT ;  /* 0x000000bd0600720c */ /* 0x040fe20003f66270 */
[----:B------:R-:W-:Y:S01]  /*b7a0*/  IMAD.MOV.U32 R135, RZ, RZ, R191 ;  /* 0x000000ffff877224 */ /* 0x000fe200078e00bf */
[----:B------:R-:W-:-:S02]  /*b7b0*/  ISETP.GE.AND P5, PT, R6, R188, PT ;  /* 0x000000bc0600720c */ /* 0x000fc40003fa6270 */
[----:B------:R-:W-:Y:S01]  /*b7c0*/  IADD3 R7, R28, 0x58, RZ ;  /* 0x000000581c077810 */ /* 0x000fe20007ffe0ff */
[----:B------:R-:W-:Y:S01]  /*b7d0*/  FMUL.FTZ R8, R8, c[0x0][0x2ec] ;  /* 0x0000bb0008087a20 */ /* 0x000fe20000410000 */
[----:B------:R-:W-:Y:S01]  /*b7e0*/  IADD3 R6, R28, 0x59, RZ ;  /* 0x000000591c067810 */ /* 0x000fe20007ffe0ff */
[----:B------:R-:W5:Y:S01]  /*b7f0*/  MUFU.TANH R144, R38 ;  /* 0x0000002600907308 */ /* 0x000f620000002400 */
[----:B------:R-:W-:Y:S01]  /*b800*/  FSEL R164, R179, -INF , !P6 ;  /* 0xff800000b3a47808 */ /* 0x000fe20007000000 */
[----:B------:R-:W-:Y:S01]  /*b810*/  FMUL.FTZ R10, R10, c[0x0][0x2ec] ;  /* 0x0000bb000a0a7a20 */ /* 0x000fe20000410000 */
[----:B--2---:R-:W-:Y:S01]  /*b820*/  FSEL R157, R30, -INF , !P4 ;  /* 0xff8000001e9d7808 */ /* 0x004fe20006000000 */
[----:B------:R-:W-:Y:S01]  /*b830*/  FMUL.FTZ R9, R9, c[0x0][0x2ec] ;  /* 0x0000bb0009097a20 */ /* 0x000fe20000410000 */
[----:B------:R-:W-:Y:S01]  /*b840*/  FSEL R163, R45, -INF , !P3 ;  /* 0xff8000002da37808 */ /* 0x000fe20005800000 */
[----:B------:R-:W-:Y:S01]  /*b850*/  FMUL.FTZ R11, R11, c[0x0][0x2ec] ;  /* 0x0000bb000b0b7a20 */ /* 0x000fe20000410000 */
[----:B-1----:R-:W-:Y:S01]  /*b860*/  FSEL R155, R155, -INF , !P5 ;  /* 0xff8000009b9b7808 */ /* 0x002fe20006800000 */
[----:B------:R-:W1:Y:S01]  /*b870*/  MUFU.TANH R145, R25 ;  /* 0x0000001900917308 */ /* 0x000e620000002400 */
[----:B------:R-:W-:-:S02]  /*b880*/  ISETP.GE.AND P6, PT, R7, R189, PT ;  /* 0x000000bd0700720c */ /* 0x000fc40003fc6270 */
[-C--:B------:R-:W-:Y:S02]  /*b890*/  ISETP.GE.AND P4, PT, R7, R188.reuse, PT ;  /* 0x000000bc0700720c */ /* 0x080fe40003f86270 */
[C---:B------:R-:W-:Y:S02]  /*b8a0*/  ISETP.GE.AND P3, PT, R6.reuse, R189, PT ;  /* 0x000000bd0600720c */ /* 0x040fe40003f66270 */
[----:B------:R-:W-:Y:S01]  /*b8b0*/  ISETP.GE.AND P5, PT, R6, R188, PT ;  /* 0x000000bc0600720c */ /* 0x000fe20003fa6270 */
[----:B------:R-:W2:Y:S01]  /*b8c0*/  MUFU.TANH R31, R31 ;  /* 0x0000001f001f7308 */ /* 0x000ea20000002400 */
[C---:B------:R-:W-:Y:S02]  /*b8d0*/  IADD3 R7, R28.reuse, 0x60, RZ ;  /* 0x000000601c077810 */ /* 0x040fe40007ffe0ff */
[----:B------:R-:W-:Y:S02]  /*b8e0*/  IADD3 R6, R28, 0x61, RZ ;  /* 0x000000611c067810 */ /* 0x000fe40007ffe0ff */
[----:B------:R-:W-:-:S02]  /*b8f0*/  FSEL R162, R4, -INF , !P6 ;  /* 0xff80000004a27808 */ /* 0x000fc40007000000 */
[----:B---3--:R-:W-:Y:S01]  /*b900*/  FSEL R154, R154, -INF , !P4 ;  /* 0xff8000009a9a7808 */ /* 0x008fe20006000000 */
[----:B------:R-:W3:Y:S01]  /*b910*/  MUFU.TANH R60, R60 ;  /* 0x0000003c003c7308 */ /* 0x000ee20000002400 */
[----:B------:R-:W-:Y:S02]  /*b920*/  FSEL R160, R5, -INF , !P3 ;  /* 0xff80000005a07808 */ /* 0x000fe40005800000 */
[CC--:B------:R-:W-:Y:S02]  /*b930*/  ISETP.GE.AND P6, PT, R7.reuse, R189.reuse, PT ;  /* 0x000000bd0700720c */ /* 0x0c0fe40003fc6270 */
[----:B------:R-:W-:Y:S02]  /*b940*/  ISETP.GE.AND P4, PT, R7, R188, PT ;  /* 0x000000bc0700720c */ /* 0x000fe40003f86270 */
[----:B------:R-:W-:Y:S01]  /*b950*/  ISETP.GE.AND P3, PT, R6, R189, PT ;  /* 0x000000bd0600720c */ /* 0x000fe20003f66270 */
[----:B------:R-:W1:Y:S01]  /*b960*/  MUFU.TANH R143, R39 ;  /* 0x00000027008f7308 */ /* 0x000e620000002400 */
[----:B------:R-:W-:-:S02]  /*b970*/  IADD3 R5, R28, 0x68, RZ ;  /* 0x000000681c057810 */ /* 0x000fc40007ffe0ff */
[----:B------:R-:W-:Y:S02]  /*b980*/  IADD3 R4, R28, 0x69, RZ ;  /* 0x000000691c047810 */ /* 0x000fe40007ffe0ff */
[----:B----4-:R-:W-:Y:S02]  /*b990*/  FSEL R148, R148, -INF , !P6 ;  /* 0xff80000094947808 */ /* 0x010fe40007000000 */
[----:B-----5:R-:W-:Y:S01]  /*b9a0*/  FSEL R144, R144, -INF , !P4 ;  /* 0xff80000090907808 */ /* 0x020fe20006000000 */
[----:B------:R-:W4:Y:S01]  /*b9b0*/  MUFU.TANH R146, R24 ;  /* 0x0000001800927308 */ /* 0x000f220000002400 */
[----:B------:R-:W-:Y:S02]  /*b9c0*/  FSEL R147, R147, -INF , !P3 ;  /* 0xff80000093937808 */ /* 0x000fe40005800000 */
[C---:B------:R-:W-:Y:S02]  /*b9d0*/  ISETP.GE.AND P6, PT, R5.reuse, R189, PT ;  /* 0x000000bd0500720c */ /* 0x040fe40003fc6270 */
[----:B------:R-:W-:-:S02]  /*b9e0*/  ISETP.GE.AND P4, PT, R5, R188, PT ;  /* 0x000000bc0500720c */ /* 0x000fc40003f86270 */
[-C--:B------:R-:W-:Y:S01]  /*b9f0*/  ISETP.GE.AND P3, PT, R4, R189.reuse, PT ;  /* 0x000000bd0400720c */ /* 0x080fe20003f66270 */
[----:B------:R-:W5:Y:S01]  /*ba00*/  MUFU.TANH R141, R26 ;  /* 0x0000001a008d7308 */ /* 0x000f620000002400 */
[----:B------:R-:W-:Y:S02]  /*ba10*/  IADD3 R5, R28, 0x71, RZ ;  /* 0x000000711c057810 */ /* 0x000fe40007ffe0ff */
[----:B-1----:R-:W-:Y:S02]  /*ba20*/  FSEL R145, R145, -INF , !P3 ;  /* 0xff80000091917808 */ /* 0x002fe40005800000 */
[----:B--2---:R-:W-:Y:S02]  /*ba30*/  FSEL R151, R31, -INF , !P5 ;  /* 0xff8000001f977808 */ /* 0x004fe40006800000 */
[----:B------:R-:W-:Y:S01]  /*ba40*/  ISETP.GE.AND P3, PT, R5, R189, PT ;  /* 0x000000bd0500720c */ /* 0x000fe20003f66270 */
[----:B------:R-:W1:Y:S01]  /*ba50*/  MUFU.TANH R140, R27 ;  /* 0x0000001b008c7308 */ /* 0x000e620000002400 */
[----:B------:R-:W-:-:S02]  /*ba60*/  ISETP.GE.AND P5, PT, R6, R188, PT ;  /* 0x000000bc0600720c */ /* 0x000fc40003fa6270 */
[----:B---3--:R-:W-:Y:S02]  /*ba70*/  FSEL R60, R60, -INF , !P3 ;  /* 0xff8000003c3c7808 */ /* 0x008fe40005800000 */
[----:B------:R-:W-:Y:S02]  /*ba80*/  FSEL R143, R143, -INF , !P5 ;  /* 0xff8000008f8f7808 */ /* 0x000fe40006800000 */
[----:B------:R-:W-:Y:S01]  /*ba90*/  ISETP.GE.AND P3, PT, R28, R189, PT ;  /* 0x000000bd1c00720c */ /* 0x000fe20003f66270 */
[----:B------:R-:W2:Y:S01]  /*baa0*/  MUFU.TANH R62, R62 ;  /* 0x0000003e003e7308 */ /* 0x000ea20000002400 */
[----:B------:R-:W-:Y:S02]  /*bab0*/  ISETP.GE.AND P5, PT, R4, R188, PT ;  /* 0x000000bc0400720c */ /* 0x000fe40003fa6270 */
[----:B------:R-:W-:Y:S02]  /*bac0*/  IADD3 R4, R28, 0x70, RZ ;  /* 0x000000701c047810 */ /* 0x000fe40007ffe0ff */
[----:B------:R-:W-:-:S02]  /*bad0*/  FSEL R0, R0, -INF , !P3 ;  /* 0xff80000000007808 */ /* 0x000fc40005800000 */
[----:B----4-:R-:W-:Y:S01]  /*bae0*/  FSEL R146, R146, -INF , !P6 ;  /* 0xff80000092927808 */ /* 0x010fe20007000000 */
[----:B------:R-:W3:Y:S01]  /*baf0*/  MUFU.TANH R53, R53 ;  /* 0x0000003500357308 */ /* 0x000ee20000002400 */
[----:B-----5:R-:W-:Y:S02]  /*bb00*/  FSEL R141, R141, -INF , !P4 ;  /* 0xff8000008d8d7808 */ /* 0x020fe40006000000 */
[----:B------:R-:W-:Y:S02]  /*bb10*/  ISETP.GT.AND P3, PT, R229, R224, PT ;  /* 0x000000e0e500720c */ /* 0x000fe40003f64270 */
[C---:B------:R-:W-:Y:S02]  /*bb20*/  ISETP.GE.AND P6, PT, R4.reuse, R189, PT ;  /* 0x000000bd0400720c */ /* 0x040fe40003fc6270 */
[----:B------:R-:W-:Y:S01]  /*bb30*/  ISETP.GE.AND P4, PT, R4, R188, PT ;  /* 0x000000bc0400720c */ /* 0x000fe20003f86270 */
[----:B------:R-:W4:Y:S01]  /*bb40*/  MUFU.TANH R46, R46 ;  /* 0x0000002e002e7308 */ /* 0x000f220000002400 */
[----:B------:R-:W-:-:S02]  /*bb50*/  IADD3 R4, R28, 0x78, RZ ;  /* 0x000000781c047810 */ /* 0x000fc40007ffe0ff */
[----:B-1----:R-:W-:Y:S02]  /*bb60*/  FSEL R140, R140, -INF , !P5 ;  /* 0xff8000008c8c7808 */ /* 0x002fe40006800000 */
[----:B--2---:R-:W-:Y:S01]  /*bb70*/  FSEL R62, R62, -INF , !P6 ;  /* 0xff8000003e3e7808 */ /* 0x004fe20007000000 */
[----:B------:R-:W-:Y:S01]  /*bb80*/  BAR.SYNC.DEFER_BLOCKING 0x0 ;  /* 0x0000000000007b1d */ /* 0x000fe20000010000 */
[-C--:B------:R-:W-:Y:S02]  /*bb90*/  ISETP.GE.AND P5, PT, R5, R188.reuse, PT ;  /* 0x000000bc0500720c */ /* 0x080fe40003fa6270 */
[----:B---3--:R-:W-:Y:S02]  /*bba0*/  FSEL R53, R53, -INF , !P4 ;  /* 0xff80000035357808 */ /* 0x008fe40006000000 */
[C---:B------:R-:W-:Y:S01]  /*bbb0*/  ISETP.GE.AND P6, PT, R4.reuse, R189, PT ;  /* 0x000000bd0400720c */ /* 0x040fe20003fc6270 */
[----:B------:R-:W1:Y:S01]  /*bbc0*/  MUFU.TANH R56, R8 ;  /* 0x0000000800387308 */ /* 0x000e620000002400 */
[----:B------:R-:W-:-:S02]  /*bbd0*/  ISETP.GE.AND P4, PT, R4, R188, PT ;  /* 0x000000bc0400720c */ /* 0x000fc40003f86270 */
[----:B------:R-:W-:Y:S02]  /*bbe0*/  IADD3 R4, R28, 0x79, RZ ;  /* 0x000000791c047810 */ /* 0x000fe40007ffe0ff */
[----:B----4-:R-:W-:Y:S02]  /*bbf0*/  FSEL R46, R46, -INF , !P5 ;  /* 0xff8000002e2e7808 */ /* 0x010fe40006800000 */
[----:B------:R-:W-:Y:S01]  /*bc00*/  ISETP.GE.AND P5, PT, R28, R188, PT ;  /* 0x000000bc1c00720c */ /* 0x000fe20003fa6270 */
[----:B------:R-:W2:Y:S03]  /*bc10*/  MUFU.TANH R47, R10 ;  /* 0x0000000a002f7308 */ /* 0x000ea60000002400 */
[----:B------:R-:W-:-:S05]  /*bc20*/  FSEL R2, R2, -INF , !P5 ;  /* 0xff80000002027808 */ /* 0x000fca0006800000 */
[----:B------:R-:W3:Y:S01]  /*bc30*/  MUFU.TANH R55, R9 ;  /* 0x0000000900377308 */ /* 0x000ee20000002400 */
[----:B-1----:R-:W-:Y:S02]  /*bc40*/  FSEL R56, R56, -INF , !P6 ;  /* 0xff80000038387808 */ /* 0x002fe40007000000 */
[----:B------:R-:W-:-:S05]  /*bc50*/  ISETP.GE.AND P6, PT, R4, R189, PT ;  /* 0x000000bd0400720c */ /* 0x000fca0003fc6270 */
[----:B------:R-:W1:Y:S01]  /*bc60*/  MUFU.TANH R45, R11 ;  /* 0x0000000b002d7308 */ /* 0x000e620000002400 */
[----:B--2---:R-:W-:Y:S02]  /*bc70*/  FSEL R47, R47, -INF , !P4 ;  /* 0xff8000002f2f7808 */ /* 0x004fe40006000000 */
[----:B------:R-:W-:Y:S02]  /*bc80*/  ISETP.GE.AND P4, PT, R4, R188, PT ;  /* 0x000000bc0400720c */ /* 0x000fe40003f86270 */
[----:B---3--:R-:W-:Y:S02]  /*bc90*/  FSEL R55, R55, -INF , !P6 ;  /* 0xff80000037377808 */ /* 0x008fe40007000000 */
[----:B-1----:R-:W-:Y:S01]  /*bca0*/  FSEL R45, R45, -INF , !P4 ;  /* 0xff8000002d2d7808 */ /* 0x002fe20006000000 */
        /* <DEDUP_REMOVED lines=31> */
[----:B------:R-:W-:-:S05]  /*bea0*/  ISETP.GE.AND P5, PT, R10, RZ, PT ;  /* 0x000000ff0a00720c */ /* 0x000fca0003fa6270 */
[----:B------:R-:W-:Y:S02]  /*beb0*/  @P6 IADD3 R11, R11, 0x1, RZ ;  /* 0x000000010b0b6810 */ /* 0x000fe40007ffe0ff */
[----:B------:R-:W-:Y:S02]  /*bec0*/  ISETP.GE.AND P6, PT, R6, RZ, PT ;  /* 0x000000ff0600720c */ /* 0x000fe40003fc6270 */
[----:B------:R-:W-:Y:S01]  /*bed0*/  LOP3.LUT R6, RZ, c[0x0][0x2d0], RZ, 0x33, !PT ;  /* 0x0000b400ff067a12 */ /* 0x000fe200078e33ff */
[----:B------:R-:W-:Y:S01]  /*bee0*/  IMAD.MOV.U32 R4, RZ, RZ, R11 ;  /* 0x000000ffff047224 */ /* 0x000fe200078e000b */
[----:B------:R-:W-:Y:S02]  /*bef0*/  @P4 IADD3 R5, R5, 0x1, RZ ;  /* 0x0000000105054810 */ /* 0x000fe40007ffe0ff */
[----:B------:R-:W-:Y:S02]  /*bf00*/  ISETP.NE.AND P4, PT, RZ, c[0x0][0x2d0], PT ;  /* 0x0000b400ff007a0c */ /* 0x000fe40003f85270 */
[----:B------:R-:W-:-:S05]  /*bf10*/  @!P5 IADD3 R5, -R5, RZ, RZ ;  /* 0x000000ff0505d210 */ /* 0x000fca0007ffe1ff */
        /* <DEDUP_REMOVED lines=16> */
[----:B------:R-:W-:Y:S01]  /*c020*/  SHF.R.S32.HI R5, RZ, 0x1f, R7 ;  /* 0x0000001fff057819 */ /* 0x000fe20000011407 */
[----:B------:R-:W-:-:S04]  /*c030*/  IMAD.WIDE.U32 R8, R7, c[0x0][0x180], R8 ;  /* 0x0000600007087a25 */ /* 0x000fc800078e0008 */
[----:B------:R-:W-:-:S04]  /*c040*/  IMAD R5, R5, c[0x0][0x180], RZ ;  /* 0x0000600005057a24 */ /* 0x000fc800078e02ff */
[----:B------:R-:W-:-:S05]  /*c050*/  IMAD R5, R7, c[0x0][0x184], R5 ;  /* 0x0000610007057a24 */ /* 0x000fca00078e0205 */
[----:B------:R-:W-:Y:S01]  /*c060*/  IADD3 R7, R9, R5, RZ ;  /* 0x0000000509077210 */ /* 0x000fe20007ffe0ff */
[----:B------:R-:W-:Y:S05]  /*c070*/  BRA `(.L_x_1609) ;  /* 0x0000003000007947 */ /* 0x000fea0003800000 */
.L_x_1608:
[----:B------:R-:W-:-:S05]  /*c080*/  IMAD.MOV.U32 R8, RZ, RZ, c[0x0][0x198] ;  /* 0x00006600ff087624 */ /* 0x000fca00078e00ff */
[----:B------:R-:W-:-:S04]  /*c090*/  LEA R8, -R8, RZ, 0x7 ;  /* 0x000000ff08087211 */ /* 0x000fc800078e39ff */
[----:B------:R-:W-:Y:S02]  /*c0a0*/  SHF.R.S32.HI R7, RZ, 0x1f, R8 ;  /* 0x0000001fff077819 */ /* 0x000fe40000011408 */
.L_x_1609:
        /* <DEDUP_REMOVED lines=8> */
[--C-:B------:R-:W-:Y:S02]  /*c130*/  @!P1 IADD3 R9, P5, P4, R134, R8, R226.reuse ;  /* 0x0000000886099210 */ /* 0x100fe40007cbe0e2 */
[----:B------:R-:W-:Y:S02]  /*c140*/  @!P2 LEA R26, P6, R10, R238, 0x1 ;  /* 0x000000ee0a1aa211 */ /* 0x000fe400078c08ff */
[----:B------:R-:W-:Y:S02]  /*c150*/  @!P1 IADD3.X R4, R133, R7, R225, P5, P4 ;  /* 0x0000000785049210 */ /* 0x000fe40002fe84e1 */
[----:B------:R-:W-:Y:S02]  /*c160*/  IADD3 R6, P5, P4, R226, R8, R226 ;  /* 0x00000008e2067210 */ /* 0x000fe40007cbe0e2 */
[----:B------:R-:W-:-:S02]  /*c170*/  @!P2 LEA.HI.X R27, R10, R237, R5, 0x1, P6 ;  /* 0x000000ed0a1ba211 */ /* 0x000fc400030f0c05 */
[----:B------:R-:W-:Y:S02]  /*c180*/  IADD3.X R5, R225, R7, R225, P5, P4 ;  /* 0x00000007e1057210 */ /* 0x000fe40002fe84e1 */
[C---:B------:R-:W-:Y:S02]  /*c190*/  @!P1 LEA R24, P6, R9.reuse, c[0x0][0x168], 0x1 ;  /* 0x00005a0009189a11 */ /* 0x040fe400078c08ff */
[----:B------:R-:W-:Y:S02]  /*c1a0*/  @!P1 IADD3 R10, P4, R134, R6, RZ ;  /* 0x00000006860a9210 */ /* 0x000fe40007f9e0ff */
[C---:B------:R-:W-:Y:S02]  /*c1b0*/  @!P2 LEA R32, P5, R8.reuse, R238, 0x1 ;  /* 0x000000ee0820a211 */ /* 0x040fe400078a08ff */
[----:B------:R-:W-:Y:S01]  /*c1c0*/  @!P1 LEA.HI.X R25, R9, c[0x0][0x16c], R4, 0x1, P6 ;  /* 0x00005b0009199a11 */ /* 0x000fe200030f0c04 */
[----:B------:R-:W-:Y:S01]  /*c1d0*/  @!P1 IMAD.X R9, R133, 0x1, R5, P4 ;  /* 0x0000000185099824 */ /* 0x000fe200020e0605 */
[----:B------:R-:W-:-:S02]  /*c1e0*/  @!P2 LEA.HI.X R33, R8, R237, R7, 0x1, P5 ;  /* 0x000000ed0821a211 */ /* 0x000fc400028f0c07 */
[----:B------:R-:W-:Y:S02]  /*c1f0*/  @!P2 LEA R22, P6, R6, R238, 0x1 ;  /* 0x000000ee0616a211 */ /* 0x000fe400078c08ff */
        /* <DEDUP_REMOVED lines=24> */
[----:B------:R-:W-:Y:S01]  /*c380*/  @!P2 LEA R14, P6, R6, R238, 0x1 ;  /* 0x000000ee060ea211 */ /* 0x000fe200078c08ff */
        /* <DEDUP_REMOVED lines=11> */
[----:B--2---:R-:W-:-:S02]  /*c440*/  @!P2 LEA R32, P6, R4, R238, 0x1 ;  /* 0x000000ee0420a211 */ /* 0x004fc400078c08ff */
        /* <DEDUP_REMOVED lines=12> */
[----:B------:R-:W-:-:S03]  /*c510*/  @!P1 LEA.HI.X R35, R9, c[0x0][0x16c], R4, 0x1, P5 ;  /* 0x00005b0009239a11 */ /* 0x000fc600028f0c04 */
[----:B------:R-:W-:Y:S01]  /*c520*/  @!P1 IMAD.X R4, R133, 0x1, R6, P4 ;  /* 0x0000000185049824 */ /* 0x000fe200020e0606 */
[C---:B---3--:R-:W-:Y:S01]  /*c530*/  @!P1 LEA R30, P4, R10.reuse, c[0x0][0x168], 0x1 ;  /* 0x00005a000a1e9a11 */ /* 0x048fe200078808ff */
        /* <DEDUP_REMOVED lines=48> */
[----:B------:R1:W-:Y:S01]  /*c840*/  @!P2 LDGSTS.E.BYPASS.LTC128B.128 [R230+0x7000], [R10.64] ;  /* 0x070000000ae6afae */ /* 0x0003e2000b901d4e */
[----:B--2---:R-:W-:-:S03]  /*c850*/  @!P2 LEA R12, P4, R4, R238, 0x1 ;  /* 0x000000ee040ca211 */ /* 0x004fc600078808ff */
[----:B------:R1:W-:Y:S01]  /*c860*/  @P1 STS.128 [R230+0xb000], RZ ;  /* 0x00b000ffe6001388 */ /* 0x0003e20000000c00 */
[----:B------:R-:W-:-:S03]  /*c870*/  @!P2 LEA.HI.X R13, R4, R237, R6, 0x1, P4 ;  /* 0x000000ed040da211 */ /* 0x000fc600020f0c06 */
        /* <DEDUP_REMOVED lines=19> */
.L_x_1611:
[----:B------:R-:W-:Y:S05]  /*c9b0*/  BSYNC B0 ;  /* 0x0000000000007941 */ /* 0x000fea0003800000 */
.L_x_1610:
[----:B------:R-:W0:Y:S01]  /*c9c0*/  LDGDEPBAR ;  /* 0x00000000000079af */ /* 0x000e220000000000 */
[----:B------:R-:W-:-:S04]  /*c9d0*/  LEA R238, P1, R8, R238, 0x1 ;  /* 0x000000ee08ee7211 */ /* 0x000fc800078208ff */
[----:B------:R-:W-:Y:S02]  /*c9e0*/  LEA.HI.X R237, R8, R237, R7, 0x1, P1 ;  /* 0x000000ed08ed7211 */ /* 0x000fe400008f0c07 */
.L_x_1607:
        /* <DEDUP_REMOVED lines=98> */
[----:B------:R-:W-:Y:S02]  /*d010*/  FMUL.FTZ R3, R5, c[0x0][0x23c] ;  /* 0x00008f0005037a20 */ /* 0x000fe40000410000 */
[----:B------:R-:W-:Y:S02]  /*d020*/  FMUL.FTZ R4, R4, c[0x0][0x23c] ;  /* 0x00008f0004047a20 */ /* 0x000fe40000410000 */
[----:B------:R-:W-:Y:S02]  /*d030*/  FFMA.FTZ R66, R65, c[0x0][0x23c], -R52 ;  /* 0x00008f0041427a23 */ /* 0x000fe40000010834 */
[--C-:B------:R-:W-:Y:S01]  /*d040*/  FFMA.FTZ R54, R54, c[0x0][0x23c], -R59.reuse ;  /* 0x00008f0036367a23 */ /* 0x100fe2000001083b */
[----:B------:R-:W-:Y:S01]  /*d050*/  MUFU.EX2 R30, R30 ;  /* 0x0000001e001e7308 */ /* 0x000fe20000000800 */
[----:B------:R-:W-:-:S02]  /*d060*/  FFMA.FTZ R58, R58, c[0x0][0x23c], -R59 ;  /* 0x00008f003a3a7a23 */ /* 0x000fc4000001083b */
[--C-:B------:R-:W-:Y:S02]  /*d070*/  FFMA.FTZ R57, R57, c[0x0][0x23c], -R59.reuse ;  /* 0x00008f0039397a23 */ /* 0x100fe4000001083b */
[--C-:B------:R-:W-:Y:S02]  /*d080*/  FFMA.FTZ R61, R61, c[0x0][0x23c], -R59.reuse ;  /* 0x00008f003d3d7a23 */ /* 0x100fe4000001083b */
[--C-:B------:R-:W-:Y:S01]  /*d090*/  FFMA.FTZ R64, R64, c[0x0][0x23c], -R52.reuse ;  /* 0x00008f0040407a23 */ /* 0x100fe20000010834 */
[----:B------:R-:W1:Y:S01]  /*d0a0*/  MUFU.EX2 R29, R29 ;  /* 0x0000001d001d7308 */ /* 0x000e620000000800 */
[--C-:B------:R-:W-:Y:S02]  /*d0b0*/  FFMA.FTZ R63, R63, c[0x0][0x23c], -R52.reuse ;  /* 0x00008f003f3f7a23 */ /* 0x100fe40000010834 */
[----:B------:R-:W-:Y:S02]  /*d0c0*/  FFMA.FTZ R65, R40, c[0x0][0x23c], -R52 ;  /* 0x00008f0028417a23 */ /* 0x000fe40000010834 */
[----:B------:R-:W-:Y:S01]  /*d0d0*/  LDSM.16.MT88.4 R40, [R214+0x10800] ;  /* 0x01080000d628783b */ /* 0x000fe20000004200 */
[----:B------:R-:W-:-:S02]  /*d0e0*/  FFMA.FTZ R132, R142, c[0x0][0x23c], -R59 ;  /* 0x00008f008e847a23 */ /* 0x000fc4000001083b */
        /* <DEDUP_REMOVED lines=9> */
[--C-:B------:R-:W-:Y:S01]  /*d180*/  FFMA.FTZ R67, R67, c[0x0][0x23c], -R59.reuse ;  /* 0x00008f0043437a23 */ /* 0x100fe2000001083b */
[----:B------:R-:W-:Y:S01]  /*d190*/  LDSM.16.MT88.4 R48, [R213+0x11000] ;  /* 0x01100000d530783b */ /* 0x000fe20000004200 */
[----:B------:R-:W-:Y:S01]  /*d1a0*/  MUFU.EX2 R0, R0 ;  /* 0x0000000000007308 */ /* 0x000fe20000000800 */
[--C-:B------:R-:W-:Y:S02]  /*d1b0*/  FFMA.FTZ R137, R137, c[0x0][0x23c], -R52.reuse ;  /* 0x00008f0089897a23 */ /* 0x100fe40000010834 */
[--C-:B------:R-:W-:Y:S02]  /*d1c0*/  FFMA.FTZ R138, R138, c[0x0][0x23c], -R52.reuse ;  /* 0x00008f008a8a7a23 */ /* 0x100fe40000010834 */
[--C-:B------:R-:W-:Y:S02]  /*d1d0*/  FFMA.FTZ R139, R139, c[0x0][0x23c], -R52.reuse ;  /* 0x00008f008b8b7a23 */ /* 0x100fe40000010834 */
[----:B------:R-:W-:Y:S01]  /*d1e0*/  FFMA.FTZ R152, R152, c[0x0][0x23c], -R59 ;  /* 0x00008f0098987a23 */ /* 0x000fe2000001083b */
[----:B------:R-:W1:Y:S01]  /*d1f0*/  MUFU.EX2 R39, R39 ;  /* 0x0000002700277308 */ /* 0x000e620000000800 */
[----:B--2---:R-:W-:Y:S01]  /*d200*/  F2FP.PACK_AB R5, R2, R28 ;  /* 0x0000001c0205723e */ /* 0x004fe200000000ff */
[----:B------:R-:W-:-:S02]  /*d210*/  FFMA.FTZ R156, R156, c[0x0][0x23c], -R52 ;  /* 0x00008f009c9c7a23 */ /* 0x000fc40000010834 */
[--C-:B------:R-:W-:Y:S02]  /*d220*/  FFMA.FTZ R158, R158, c[0x0][0x23c], -R52.reuse ;  /* 0x00008f009e9e7a23 */ /* 0x100fe40000010834 */
[--C-:B------:R-:W-:Y:S02]  /*d230*/  FFMA.FTZ R159, R159, c[0x0][0x23c], -R52.reuse ;  /* 0x00008f009f9f7a23 */ /* 0x100fe40000010834 */
[----:B------:R2:W3:Y:S01]  /*d240*/  MUFU.EX2 R44, R4 ;  /* 0x00000004002c7308 */ /* 0x0004e20000000800 */
[----:B------:R-:W-:Y:S02]  /*d250*/  FFMA.FTZ R161, R173, c[0x0][0x23c], -R52 ;  /* 0x00008f00ada17a23 */ /* 0x000fe40000010834 */
[--C-:B------:R-:W-:Y:S02]  /*d260*/  FFMA.FTZ R170, R170, c[0x0][0x23c], -R59.reuse ;  /* 0x00008f00aaaa7a23 */ /* 0x100fe4000001083b */
[--C-:B------:R-:W-:Y:S02]  /*d270*/  FFMA.FTZ R171, R171, c[0x0][0x23c], -R59.reuse ;  /* 0x00008f00abab7a23 */ /* 0x100fe4000001083b */
[--C-:B------:R-:W-:Y:S01]  /*d280*/  FFMA.FTZ R172, R172, c[0x0][0x23c], -R59.reuse ;  /* 0x00008f00acac7a23 */ /* 0x100fe2000001083b */
[----:B------:R-:W4:Y:S01]  /*d290*/  MUFU.EX2 R3, R3 ;  /* 0x0000000300037308 */ /* 0x000f220000000800 */
[----:B-1----:R-:W-:Y:S01]  /*d2a0*/  F2FP.PACK_AB R7, R39, R0 ;  /* 0x000000002707723e */ /* 0x002fe200000000ff */
[----:B------:R-:W-:-:S02]  /*d2b0*/  FFMA.FTZ R169, R169, c[0x0][0x23c], -R59 ;  /* 0x00008f00a9a97a23 */ /* 0x000fc4000001083b */
[--C-:B------:R-:W-:Y:S02]  /*d2c0*/  FFMA.FTZ R168, R168, c[0x0][0x23c], -R52.reuse ;  /* 0x00008f00a8a87a23 */ /* 0x100fe40000010834 */
[----:B------:R-:W-:Y:S01]  /*d2d0*/  FFMA.FTZ R167, R167, c[0x0][0x23c], -R52 ;  /* 0x00008f00a7a77a23 */ /* 0x000fe20000010834 */
[----:B--2---:R-:W-:Y:S01]  /*d2e0*/  F2FP.PACK_AB R4, R31, R36 ;  /* 0x000000241f04723e */ /* 0x004fe200000000ff */
[-C--:B---3--:R-:W-:Y:S01]  /*d2f0*/  FMUL.FTZ R128, R128, R44.reuse ;  /* 0x0000002c80807220 */ /* 0x088fe20000410000 */
[----:B------:R-:W-:Y:S01]  /*d300*/  MUFU.EX2 R54, R54 ;  /* 0x0000003600367308 */ /* 0x000fe20000000800 */
[-C--:B------:R-:W-:Y:S02]  /*d310*/  FMUL.FTZ R129, R129, R44.reuse ;  /* 0x0000002c81817220 */ /* 0x080fe40000410000 */
[-C--:B------:R-:W-:Y:S02]  /*d320*/  FMUL.FTZ R124, R124, R44.reuse ;  /* 0x0000002c7c7c7220 */ /* 0x080fe40000410000 */
[----:B------:R-:W-:-:S02]  /*d330*/  FMUL.FTZ R125, R125, R44 ;  /* 0x0000002c7d7d7220 */ /* 0x000fc40000410000 */
[-C--:B----4-:R-:W-:Y:S01]  /*d340*/  FMUL.FTZ R130, R130, R3.reuse ;  /* 0x0000000382827220 */ /* 0x090fe20000410000 */
        /* <DEDUP_REMOVED lines=54> */
[----:B------:R-:W-:Y:S01]  /*d6b0*/  MUFU.EX2 R132, R132 ;  /* 0x0000008400847308 */ /* 0x000fe20000000800 */
        /* <DEDUP_REMOVED lines=18> */
[----:B------:R-:W5:Y:S01]  /*d7e0*/  MUFU.EX2 R137, R137 ;  /* 0x0000008900897308 */ /* 0x000f620000000800 */
[----:B------:R-:W-:-:S02]  /*d7f0*/  FMUL.FTZ R83, R83, R3 ;  /* 0x0000000353537220 */ /* 0x000fc40000410000 */
[-C--:B------:R-:W-:Y:S01]  /*d800*/  FMUL.FTZ R76, R76, R44.reuse ;  /* 0x0000002c4c4c7220 */ /* 0x080fe20000410000 */
[C---:B------:R-:W-:Y:S01]  /*d810*/  HMMA.16816.F32 R84, R4.reuse, R18, R84 ;  /* 0x000000120454723c */ /* 0x040fe20000001854 */
[-C--:B------:R-:W-:Y:S01]  /*d820*/  FMUL.FTZ R77, R77, R44.reuse ;  /* 0x0000002c4d4d7220 */ /* 0x080fe20000410000 */
[----:B------:R-:W2:Y:S01]  /*d830*/  LDSM.16.MT88.4 R16, [R213+0xc800] ;  /* 0x00c80000d510783b */ /* 0x000ea20000004200 */
[-C--:B------:R-:W-:Y:S01]  /*d840*/  FMUL.FTZ R78, R78, R3.reuse ;  /* 0x000000034e4e7220 */ /* 0x080fe20000410000 */
[----:B------:R-:W2:Y:S01]  /*d850*/  MUFU.EX2 R138, R138 ;  /* 0x0000008a008a7308 */ /* 0x000ea20000000800 */
        /* <DEDUP_REMOVED lines=12> */
[----:B------:R-:W1:Y:S01]  /*d920*/  MUFU.EX2 R142, R142 ;  /* 0x0000008e008e7308 */ /* 0x000e620000000800 */
[----:B------:R-:W-:-:S02]  /*d930*/  FMUL.FTZ R71, R71, R3 ;  /* 0x0000000347477220 */ /* 0x000fc40000410000 */
[C---:B---3--:R-:W-:Y:S01]  /*d940*/  HMMA.16816.F32 R72, R4.reuse, R8, R72 ;  /* 0x000000080448723c */ /* 0x048fe20000001848 */
[--C-:B------:R-:W-:Y:S02]  /*d950*/  FFMA.FTZ R162, R162, c[0x0][0x23c], -R59.reuse ;  /* 0x00008f00a2a27a23 */ /* 0x100fe4000001083b */
[----:B------:R-:W-:Y:S02]  /*d960*/  FFMA.FTZ R160, R160, c[0x0][0x23c], -R59 ;  /* 0x00008f00a0a07a23 */ /* 0x000fe4000001083b */
[----:B------:R-:W3:Y:S01]  /*d970*/  MUFU.EX2 R149, R149 ;  /* 0x0000009500957308 */ /* 0x000ee20000000800 */
[--C-:B------:R-:W-:Y:S02]  /*d980*/  FFMA.FTZ R157, R157, c[0x0][0x23c], -R52.reuse ;  /* 0x00008f009d9d7a23 */ /* 0x100fe40000010834 */
[----:B------:R-:W-:Y:S01]  /*d990*/  HMMA.16816.F32 R68, R4, R10, R68 ;  /* 0x0000000a0444723c */ /* 0x000fe20000001844 */
[----:B------:R-:W1:Y:S01]  /*d9a0*/  LDSM.16.MT88.4 R8, [R216+0x10800] ;  /* 0x01080000d808783b */ /* 0x000e620000004200 */
[----:B------:R-:W-:-:S02]  /*d9b0*/  FFMA.FTZ R155, R155, c[0x0][0x23c], -R52 ;  /* 0x00008f009b9b7a23 */ /* 0x000fc40000010834 */
[--C-:B------:R-:W-:Y:S01]  /*d9c0*/  FFMA.FTZ R154, R154, c[0x0][0x23c], -R52.reuse ;  /* 0x00008f009a9a7a23 */ /* 0x100fe20000010834 */
[----:B------:R-:W-:Y:S01]  /*d9d0*/  MUFU.EX2 R150, R150 ;  /* 0x0000009600967308 */ /* 0x000fe20000000800 */
[----:B------:R-:W-:Y:S01]  /*d9e0*/  FFMA.FTZ R151, R151, c[0x0][0x23c], -R52 ;  /* 0x00008f0097977a23 */ /* 0x000fe20000010834 */
[----:B------:R-:W-:Y:S01]  /*d9f0*/  F2FP.PACK_AB R4, R58, R54 ;  /* 0x000000363a04723e */ /* 0x000fe200000000ff */
[--C-:B------:R-:W-:Y:S01]  /*da00*/  FFMA.FTZ R148, R148, c[0x0][0x23c], -R59.reuse ;  /* 0x00008f0094947a23 */ /* 0x100fe2000001083b */
[----:B----4-:R-:W-:Y:S01]  /*da10*/  F2FP.PACK_AB R5, R66, R64 ;  /* 0x000000404205723e */ /* 0x010fe200000000ff */
[--C-:B------:R-:W-:Y:S01]  /*da20*/  FFMA.FTZ R147, R147, c[0x0][0x23c], -R59.reuse ;  /* 0x00008f0093937a23 */ /* 0x100fe2000001083b */
[----:B------:R-:W-:Y:S01]  /*da30*/  F2FP.PACK_AB R6, R61, R57 ;  /* 0x000000393d06723e */ /* 0x000fe200000000ff */
[--C-:B------:R-:W-:Y:S01]  /*da40*/  FFMA.FTZ R146, R146, c[0x0][0x23c], -R59.reuse ;  /* 0x00008f0092927a23 */ /* 0x100fe2000001083b */
[----:B------:R-:W-:Y:S01]  /*da50*/  F2FP.PACK_AB R7, R65, R63 ;  /* 0x0000003f4107723e */ /* 0x000fe200000000ff */
[----:B------:R-:W-:Y:S01]  /*da60*/  MUFU.EX2 R153, R153 ;  /* 0x0000009900997308 */ /* 0x000fe20000000800 */
[----:B------:R-:W-:-:S02]  /*da70*/  FFMA.FTZ R145, R145, c[0x0][0x23c], -R59 ;  /* 0x00008f0091917a23 */ /* 0x000fc4000001083b */
[--C-:B------:R-:W-:Y:S02]  /*da80*/  FFMA.FTZ R144, R144, c[0x0][0x23c], -R52.reuse ;  /* 0x00008f0090907a23 */ /* 0x100fe40000010834 */
[--C-:B------:R-:W-:Y:S01]  /*da90*/  FFMA.FTZ R143, R143, c[0x0][0x23c], -R52.reuse ;  /* 0x00008f008f8f7a23 */ /* 0x100fe20000010834 */
[C---:B------:R-:W-:Y:S01]  /*daa0*/  HMMA.16816.F32 R120, R4.reuse, R20, R120 ;  /* 0x000000140478723c */ /* 0x040fe20000001878 */
[--C-:B------:R-:W-:Y:S01]  /*dab0*/  FFMA.FTZ R141, R141, c[0x0][0x23c], -R52.reuse ;  /* 0x00008f008d8d7a23 */ /* 0x100fe20000010834 */
[----:B------:R-:W-:Y:S01]  /*dac0*/  MUFU.EX2 R152, R152 ;  /* 0x0000009800987308 */ /* 0x000fe20000000800 */
[----:B------:R-:W-:Y:S02]  /*dad0*/  FFMA.FTZ R140, R140, c[0x0][0x23c], -R52 ;  /* 0x00008f008c8c7a23 */ /* 0x000fe40000010834 */
[----:B------:R-:W-:Y:S02]  /*dae0*/  FFMA.FTZ R36, R240, R44, R36 ;  /* 0x0000002cf0247223 */ /* 0x000fe40000010024 */
[----:B------:R-:W-:Y:S01]  /*daf0*/  FFMA.FTZ R3, R239, R3, R28 ;  /* 0x00000003ef037223 */ /* 0x000fe2000001001c */
[----:B------:R-:W-:Y:S01]  /*db00*/  HMMA.16816.F32 R116, R4, R22, R116 ;  /* 0x000000160474723c */ /* 0x000fe20000001874 */
[----:B------:R-:W4:Y:S01]  /*db10*/  LDSM.16.MT88.4 R20, [R212+0x10800] ;  /* 0x01080000d414783b */ /* 0x000f220000004200 */
[----:B------:R-:W1:Y:S01]  /*db20*/  MUFU.EX2 R156, R156 ;  /* 0x0000009c009c7308 */ /* 0x000e620000000800 */
[----:B------:R-:W-:-:S02]  /*db30*/  FADD.FTZ R31, R31, R36 ;  /* 0x000000241f1f7221 */ /* 0x000fc40000010000 */
[----:B------:R-:W-:Y:S01]  /*db40*/  FADD.FTZ R2, R2, R3 ;  /* 0x0000000302027221 */ /* 0x000fe20000010000 */
[----:B------:R-:W-:Y:S01]  /*db50*/  MOV R3, R37 ;  /* 0x0000002500037202 */ /* 0x000fe20000000f00 */
[----:B------:R-:W-:Y:S01]  /*db60*/  FADD.FTZ R31, R30, R31 ;  /* 0x0000001f1e1f7221 */ /* 0x000fe20000010000 */
[C---:B--2---:R-:W-:Y:S01]  /*db70*/  HMMA.16816.F32 R112, R4.reuse, R16, R112 ;  /* 0x000000100470723c */ /* 0x044fe20000001870 */
[----:B------:R-:W-:Y:S01]  /*db80*/  FADD.FTZ R2, R0, R2 ;  /* 0x0000000200027221 */ /* 0x000fe20000010000 */
[----:B------:R-:W2:Y:S01]  /*db90*/  MUFU.EX2 R158, R158 ;  /* 0x0000009e009e7308 */ /* 0x000ea20000000800 */
        /* <DEDUP_REMOVED lines=17> */
[----:B------:R-:W1:Y:S01]  /*dcb0*/  MUFU.EX2 R170, R170 ;  /* 0x000000aa00aa7308 */ /* 0x000e620000000800 */
[----:B------:R-:W-:-:S02]  /*dcc0*/  FADD.FTZ R61, R67, R61 ;  /* 0x0000003d433d7221 */ /* 0x000fc40000010000 */
[----:B-----5:R-:W-:-:S03]  /*dcd0*/  FADD.FTZ R65, R137, R65 ;  /* 0x0000004189417221 */ /* 0x020fc60000010000 */
        /* <DEDUP_REMOVED lines=20> */
[C---:B----4-:R-:W-:Y:S02]  /*de20*/  HMMA.16816.F32 R72, R4.reuse, R20, R72 ;  /* 0x000000140448723c */ /* 0x050fe40000001848 */
[----:B------:R-:W-:Y:S06]  /*de30*/  MUFU.EX2 R155, R155 ;  /* 0x0000009b009b7308 */ /* 0x000fec0000000800 */
[----:B------:R-:W-:Y:S01]  /*de40*/  HMMA.16816.F32 R68, R4, R22, R68 ;  /* 0x000000160444723c */ /* 0x000fe20000001844 */
[----:B------:R-:W4:Y:S01]  /*de50*/  LDSM.16.MT88.4 R20, [R216+0x11000] ;  /* 0x01100000d814783b */ /* 0x000f220000004200 */
[----:B------:R-:W-:Y:S05]  /*de60*/  MUFU.EX2 R154, R154 ;  /* 0x0000009a009a7308 */ /* 0x000fea0000000800 */
[C---:B------:R-:W-:Y:S01]  /*de70*/  F2FP.PACK_AB R4, R132.reuse, R67 ;  /* 0x000000438404723e */ /* 0x040fe200000000ff */
[----:B------:R-:W-:Y:S01]  /*de80*/  FADD.FTZ R132, R132, R61 ;  /* 0x0000003d84847221 */ /* 0x000fe20000010000 */
[C---:B------:R-:W-:Y:S01]  /*de90*/  F2FP.PACK_AB R5, R138.reuse, R137 ;  /* 0x000000898a05723e */ /* 0x040fe200000000ff */
        /* <DEDUP_REMOVED lines=8> */
[C---:B--2---:R-:W-:Y:S01]  /*df20*/  HMMA.16816.F32 R120, R4.reuse, R16, R120 ;  /* 0x000000100478723c */ /* 0x044fe20000001878 */
[----:B------:R-:W-:Y:S01]  /*df30*/  FADD.FTZ R142, R142, R138 ;  /* 0x0000008a8e8e7221 */ /* 0x000fe20000010000 */
[----:B------:R-:W-:Y:S01]  /*df40*/  MOV R132, R38 ;  /* 0x0000002600847202 */ /* 0x000fe20000000f00 */
[----:B---3--:R-:W-:Y:S02]  /*df50*/  FADD.FTZ R133, R149, R133 ;  /* 0x0000008595857221 */ /* 0x008fe40000010000 */
        /* <DEDUP_REMOVED lines=10> */
[C---:B-----5:R-:W-:Y:S06]  /*e000*/  HMMA.16816.F32 R104, R4.reuse, R8, R104 ;  /* 0x000000080468723c */ /* 0x060fec0000001868 */
[----:B------:R-:W-:Y:S02]  /*e010*/  MUFU.EX2 R143, R143 ;  /* 0x0000008f008f7308 */ /* 0x000fe40000000800 */
[C---:B------:R-:W-:Y:S01]  /*e020*/  HMMA.16816.F32 R100, R4.reuse, R10, R100 ;  /* 0x0000000a0464723c */ /* 0x040fe20000001864 */
[----:B------:R-:W3:Y:S05]  /*e030*/  LDSM.16.MT88.4 R8, [R212+0xd800] ;  /* 0x00d80000d408783b */ /* 0x000eea0000004200 */
[----:B------:R-:W-:Y:S02]  /*e040*/  MUFU.EX2 R141, R141 ;  /* 0x0000008d008d7308 */ /* 0x000fe40000000800 */
[C---:B------:R-:W-:Y:S08]  /*e050*/  HMMA.16816.F32 R80, R4.reuse, R48, R80 ;  /* 0x000000300450723c */ /* 0x040ff00000001850 */
[C---:B------:R-:W-:Y:S01]  /*e060*/  HMMA.16816.F32 R76, R4.reuse, R50, R76 ;  /* 0x00000032044c723c */ /* 0x040fe2000000184c */
[----:B------:R-:W5:Y:S07]  /*e070*/  LDSM.16.MT88.4 R48, [R214+0x11800] ;  /* 0x01180000d630783b */ /* 0x000f6e0000004200 */
[C---:B------:R-:W-:Y:S08]  /*e080*/  HMMA.16816.F32 R88, R4.reuse, R40, R88 ;  /* 0x000000280458723c */ /* 0x040ff00000001858 */
[C---:B------:R-:W-:Y:S08]  /*e090*/  HMMA.16816.F32 R128, R4.reuse, R24, R128 ;  /* 0x000000180480723c */ /* 0x040ff00000001880 */
[C---:B------:R-:W-:Y:S01]  /*e0a0*/  HMMA.16816.F32 R124, R4.reuse, R26, R124 ;  /* 0x0000001a047c723c */ /* 0x040fe2000000187c */
[----:B------:R-:W1:Y:S07]  /*e0b0*/  LDSM.16.MT88.4 R24, [R216+0xd800] ;  /* 0x00d80000d818783b */ /* 0x000e6e0000004200 */
[C---:B----4-:R-:W-:Y:S08]  /*e0c0*/  HMMA.16816.F32 R96, R4.reuse, R20, R96 ;  /* 0x000000140460723c */ /* 0x050ff00000001860 */
[C---:B------:R-:W-:Y:S01]  /*e0d0*/  HMMA.16816.F32 R92, R4.reuse, R22, R92 ;  /* 0x00000016045c723c */ /* 0x040fe2000000185c */
[----:B------:R-:W4:Y:S07]  /*e0e0*/  LDSM.16.MT88.4 R20, [R216+0x11800] ;  /* 0x01180000d814783b */ /* 0x000f2e0000004200 */
[C---:B------:R-:W-:Y:S01]  /*e0f0*/  HMMA.16816.F32 R84, R4.reuse, R42, R84 ;  /* 0x0000002a0454723c */ /* 0x040fe20000001854 */
[----:B------:R-:W1:Y:S07]  /*e100*/  LDSM.16.MT88.4 R40, [R213+0x11800] ;  /* 0x01180000d528783b */ /* 0x000e6e0000004200 */
[C---:B------:R-:W-:Y:S08]  /*e110*/  HMMA.16816.F32 R72, R4.reuse, R32, R72 ;  /* 0x000000200448723c */ /* 0x040ff00000001848 */
[----:B------:R-:W-:Y:S01]  /*e120*/  HMMA.16816.F32 R68, R4, R34, R68 ;  /* 0x000000220444723c */ /* 0x000fe20000001844 */
[----:B------:R-:W3:Y:S06]  /*e130*/  LDSM.16.MT88.4 R32, [R212+0x11800] ;  /* 0x01180000d420783b */ /* 0x000eec0000004200 */
        /* <DEDUP_REMOVED lines=18> */
[C---:B---3--:R-:W-:Y:S08]  /*e260*/  HMMA.16816.F32 R104, R4.reuse, R8, R104 ;  /* 0x000000080468723c */ /* 0x048ff00000001868 */
[C---:B------:R-:W-:Y:S01]  /*e270*/  HMMA.16816.F32 R100, R4.reuse, R10, R100 ;  /* 0x0000000a0464723c */ /* 0x040fe20000001864 */
[----:B------:R-:W3:Y:S07]  /*e280*/  LDSM.16.MT88.4 R8, [R212+0xe000] ;  /* 0x00e00000d408783b */ /* 0x000eee0000004200 */
[C---:B-----5:R-:W-:Y:S07]  /*e290*/  HMMA.16816.F32 R88, R4.reuse, R48, R88 ;  /* 0x000000300458723c */ /* 0x060fee0000001858 */
[--C-:B------:R-:W-:Y:S01]  /*e2a0*/  FFMA.FTZ R48, R166, c[0x0][0x23c], -R52.reuse ;  /* 0x00008f00a6307a23 */ /* 0x100fe20000010834 */
[----:B------:R-:W-:Y:S01]  /*e2b0*/  HMMA.16816.F32 R128, R4, R24, R128 ;  /* 0x000000180480723c */ /* 0x000fe20000001880 */
[----:B------:R-:W-:-:S04]  /*e2c0*/  FFMA.FTZ R49, R165, c[0x0][0x23c], -R52 ;  /* 0x00008f00a5317a23 */ /* 0x000fc80000010834 */
[----:B------:R-:W-:Y:S03]  /*e2d0*/  MUFU.EX2 R48, R48 ;  /* 0x0000003000307308 */ /* 0x000fe60000000800 */
[C---:B------:R-:W-:Y:S01]  /*e2e0*/  HMMA.16816.F32 R124, R4.reuse, R26, R124 ;  /* 0x0000001a047c723c */ /* 0x040fe2000000187c */
[----:B------:R-:W5:Y:S04]  /*e2f0*/  LDSM.16.MT88.4 R24, [R216+0xe000] ;  /* 0x00e00000d818783b */ /* 0x000f680000004200 */
[----:B------:R-:W1:Y:S03]  /*e300*/  MUFU.EX2 R49, R49 ;  /* 0x0000003100317308 */ /* 0x000e660000000800 */
[C---:B----4-:R-:W-:Y:S08]  /*e310*/  HMMA.16816.F32 R96, R4.reuse, R20, R96 ;  /* 0x000000140460723c */ /* 0x050ff00000001860 */
[C---:B------:R-:W-:Y:S01]  /*e320*/  HMMA.16816.F32 R92, R4.reuse, R22, R92 ;  /* 0x00000016045c723c */ /* 0x040fe2000000185c */
[----:B------:R-:W4:Y:S07]  /*e330*/  LDSM.16.MT88.4 R20, [R216+0x12000] ;  /* 0x01200000d814783b */ /* 0x000f2e0000004200 */
[C---:B------:R-:W-:Y:S07]  /*e340*/  HMMA.16816.F32 R84, R4.reuse, R50, R84 ;  /* 0x000000320454723c */ /* 0x040fee0000001854 */
[--C-:B------:R-:W-:Y:S01]  /*e350*/  FFMA.FTZ R50, R164, c[0x0][0x23c], -R59.reuse ;  /* 0x00008f00a4327a23 */ /* 0x100fe2000001083b */
[----:B------:R-:W-:Y:S01]  /*e360*/  HMMA.16816.F32 R80, R4, R40, R80 ;  /* 0x000000280450723c */ /* 0x000fe20000001850 */
[----:B------:R-:W-:-:S04]  /*e370*/  FFMA.FTZ R51, R163, c[0x0][0x23c], -R59 ;  /* 0x00008f00a3337a23 */ /* 0x000fc8000001083b */
        /* <DEDUP_REMOVED lines=13> */
[----:B-1----:R-:W-:Y:S01]  /*e450*/  F2FP.PACK_AB R7, R49, R48 ;  /* 0x000000303107723e */ /* 0x002fe200000000ff */
[----:B------:R-:W-:-:S02]  /*e460*/  FADD.FTZ R167, R48, R167 ;  /* 0x000000a730a77221 */ /* 0x000fc40000010000 */
[----:B------:R-:W-:Y:S02]  /*e470*/  FADD.FTZ R169, R169, R171 ;  /* 0x000000aba9a97221 */ /* 0x000fe40000010000 */
[----:B------:R-:W-:Y:S02]  /*e480*/  FADD.FTZ R49, R49, R167 ;  /* 0x000000a731317221 */ /* 0x000fe40000010000 */
[----:B--2---:R-:W-:Y:S01]  /*e490*/  HMMA.16816.F32 R120, R4, R16, R120 ;  /* 0x000000100478723c */ /* 0x004fe20000001878 */
[----:B------:R-:W-:Y:S02]  /*e4a0*/  FADD.FTZ R169, R50, R169 ;  /* 0x000000a932a97221 */ /* 0x000fe40000010000 */
[----:B------:R-:W-:-:S05]  /*e4b0*/  FADD.FTZ R49, R157, R49 ;  /* 0x000000319d317221 */ /* 0x000fca0000010000 */
        /* <DEDUP_REMOVED lines=11> */
[C---:B----4-:R-:W-:Y:S08]  /*e570*/  HMMA.16816.F32 R96, R4.reuse, R20, R96 ;  /* 0x000000140460723c */ /* 0x050ff00000001860 */
        /* <DEDUP_REMOVED lines=70> */
[----:B------:R-:W5:Y:S02]  /*e9e0*/  MUFU.EX2 R32, R32 ;  /* 0x0000002000207308 */ /* 0x000f640000000800 */
[--C-:B------:R-:W-:Y:S01]  /*e9f0*/  FFMA.FTZ R34, R47, c[0x0][0x23c], -R52.reuse ;  /* 0x00008f002f227a23 */ /* 0x100fe20000010834 */
[----:B------:R-:W-:Y:S01]  /*ea00*/  HMMA.16816.F32 R120, R4, R24, R120 ;  /* 0x000000180478723c */ /* 0x000fe20000001878 */
[----:B------:R-:W-:-:S04]  /*ea10*/  FFMA.FTZ R35, R45, c[0x0][0x23c], -R52 ;  /* 0x00008f002d237a23 */ /* 0x000fc80000010834 */
[----:B------:R-:W2:Y:S02]  /*ea20*/  MUFU.EX2 R33, R33 ;  /* 0x0000002100217308 */ /* 0x000ea40000000800 */
[--C-:B------:R-:W-:Y:S01]  /*ea30*/  FFMA.FTZ R24, R62, c[0x0][0x23c], -R59.reuse ;  /* 0x00008f003e187a23 */ /* 0x100fe2000001083b */
[----:B------:R-:W-:Y:S01]  /*ea40*/  HMMA.16816.F32 R116, R4, R26, R116 ;  /* 0x0000001a0474723c */ /* 0x000fe20000001874 */
[----:B------:R-:W-:-:S04]  /*ea50*/  FFMA.FTZ R25, R60, c[0x0][0x23c], -R59 ;  /* 0x00008f003c197a23 */ /* 0x000fc8000001083b */
[----:B------:R-:W3:Y:S01]  /*ea60*/  MUFU.EX2 R24, R24 ;  /* 0x0000001800187308 */ /* 0x000ee20000000800 */
[----:B-----5:R-:W-:Y:S02]  /*ea70*/  FADD.FTZ R40, R32, R40 ;  /* 0x0000002820287221 */ /* 0x020fe40000010000 */
[--C-:B------:R-:W-:Y:S01]  /*ea80*/  FFMA.FTZ R26, R56, c[0x0][0x23c], -R59.reuse ;  /* 0x00008f00381a7a23 */ /* 0x100fe2000001083b */
[----:B-1----:R-:W-:Y:S01]  /*ea90*/  HMMA.16816.F32 R88, R4, R16, R88 ;  /* 0x000000100458723c */ /* 0x002fe20000001858 */
[----:B------:R-:W-:-:S03]  /*eaa0*/  FFMA.FTZ R27, R55, c[0x0][0x23c], -R59 ;  /* 0x00008f00371b7a23 */ /* 0x000fc6000001083b */
[----:B------:R-:W1:Y:S01]  /*eab0*/  MUFU.EX2 R25, R25 ;  /* 0x0000001900197308 */ /* 0x000e620000000800 */
[----:B--2---:R-:W-:-:S03]  /*eac0*/  FADD.FTZ R40, R33, R40 ;  /* 0x0000002821287221 */ /* 0x004fc60000010000 */
[----:B------:R-:W-:Y:S01]  /*ead0*/  HMMA.16816.F32 R84, R4, R18, R84 ;  /* 0x000000120454723c */ /* 0x000fe20000001854 */
[----:B------:R-:W2:Y:S03]  /*eae0*/  LDSM.16.MT88.4 R16, [R216+0xf800] ;  /* 0x00f80000d810783b */ /* 0x000ea60000004200 */
[----:B------:R-:W5:Y:S01]  /*eaf0*/  MUFU.EX2 R26, R26 ;  /* 0x0000001a001a7308 */ /* 0x000f620000000800 */
[----:B---3--:R-:W-:-:S03]  /*eb00*/  FADD.FTZ R145, R24, R145 ;  /* 0x0000009118917221 */ /* 0x008fc60000010000 */
[----:B----4-:R-:W-:Y:S04]  /*eb10*/  HMMA.16816.F32 R80, R4, R20, R80 ;  /* 0x000000140450723c */ /* 0x010fe80000001850 */
[----:B------:R-:W3:Y:S01]  /*eb20*/  MUFU.EX2 R27, R27 ;  /* 0x0000001b001b7308 */ /* 0x000ee20000000800 */
[----:B-1----:R-:W-:-:S03]  /*eb30*/  FADD.FTZ R145, R25, R145 ;  /* 0x0000009119917221 */ /* 0x002fc60000010000 */
[----:B------:R-:W-:Y:S01]  /*eb40*/  HMMA.16816.F32 R76, R4, R22, R76 ;  /* 0x00000016044c723c */ /* 0x000fe2000000184c */
[----:B------:R-:W-:Y:S03]  /*eb50*/  LDSM.16.MT88.4 R20, [R213+0xf800] ;  /* 0x00f80000d514783b */ /* 0x000fe60000004200 */
[----:B------:R-:W1:Y:S01]  /*eb60*/  MUFU.EX2 R34, R34 ;  /* 0x0000002200227308 */ /* 0x000e620000000800 */
[----:B-----5:R-:W-:-:S03]  /*eb70*/  FADD.FTZ R145, R26, R145 ;  /* 0x000000911a917221 */ /* 0x020fc60000010000 */
[----:B------:R-:W-:Y:S04]  /*eb80*/  HMMA.16816.F32 R72, R4, R8, R72 ;  /* 0x000000080448723c */ /* 0x000fe80000001848 */
[----:B------:R-:W4:Y:S01]  /*eb90*/  MUFU.EX2 R35, R35 ;  /* 0x0000002300237308 */ /* 0x000f220000000800 */
[----:B---3--:R-:W-:-:S03]  /*eba0*/  FADD.FTZ R240, R27, R145 ;  /* 0x000000911bf07221 */ /* 0x008fc60000010000 */
[----:B------:R-:W-:Y:S01]  /*ebb0*/  HMMA.16816.F32 R68, R4, R10, R68 ;  /* 0x0000000a0444723c */ /* 0x000fe20000001844 */
[----:B------:R-:W3:Y:S01]  /*ebc0*/  LDSM.16.MT88.4 R8, [R212+0xf800] ;  /* 0x00f80000d408783b */ /* 0x000ee20000004200 */
[----:B-1----:R-:W-:-:S05]  /*ebd0*/  FADD.FTZ R40, R34, R40 ;  /* 0x0000002822287221 */ /* 0x002fca0000010000 */
[----:B------:R-:W-:Y:S02]  /*ebe0*/  F2FP.PACK_AB R4, R25, R24 ;  /* 0x000000181904723e */ /* 0x000fe400000000ff */
[----:B------:R-:W-:Y:S02]  /*ebf0*/  F2FP.PACK_AB R5, R33, R32 ;  /* 0x000000202105723e */ /* 0x000fe400000000ff */
[----:B------:R-:W-:Y:S01]  /*ec00*/  F2FP.PACK_AB R6, R27, R26 ;  /* 0x0000001a1b06723e */ /* 0x000fe200000000ff */
[C---:B----4-:R-:W-:Y:S01]  /*ec10*/  FADD.FTZ R239, R35.reuse, R40 ;  /* 0x0000002823ef7221 */ /* 0x050fe20000010000 */
[----:B------:R-:W-:-:S07]  /*ec20*/  F2FP.PACK_AB R7, R35, R34 ;  /* 0x000000222307723e */ /* 0x000fce00000000ff */
[C---:B------:R-:W-:Y:S08]  /*ec30*/  HMMA.16816.F32 R120, R4.reuse, R12, R120 ;  /* 0x0000000c0478723c */ /* 0x040ff00000001878 */
        /* <DEDUP_REMOVED lines=18> */
[----:B------:R-:W-:Y:S11]  /*ed60*/  HMMA.16816.F32 R68, R4, R14, R68 ;  /* 0x0000000e0444723c */ /* 0x000ff60000001844 */
[----:B------:R-:W-:Y:S08]  /*ed70*/  @!UPT UIADD3 URZ, URZ, URZ, URZ ;  /* 0x0000003f3f3ff290 */ /* 0x000ff0000fffe03f */
.L_x_1604:
[----:B------:R-:W-:Y:S05]  /*ed80*/  @!P3 BRA `(.L_x_1612) ;  /* 0x000051c00000b947 */ /* 0x000fea0003800000 */
[----:B------:R-:W-:Y:S01]  /*ed90*/  ULDC.64 UR8, c[0x0][0x1a0] ;  /* 0x0000680000087ab9 */ /* 0x000fe20000000a00 */
[----:B------:R-:W-:Y:S01]  /*eda0*/  IMAD.MOV.U32 R0, RZ, RZ, R3 ;  /* 0x000000ffff007224 */ /* 0x000fe200078e0003 */
[----:B------:R-:W-:Y:S01]  /*edb0*/  ULEA UR5, -UR8, URZ, 0x7 ;  /* 0x0000003f08057291 */ /* 0x000fe2000f8e393f */
[----:B------:R-:W-:Y:S01]  /*edc0*/  IMAD.MOV.U32 R2, RZ, RZ, R132 ;  /* 0x000000ffff027224 */ /* 0x000fe200078e0084 */
[----:B------:R-:W-:-:S02]  /*edd0*/  ULDC.64 UR6, c[0x0][0x198] ;  /* 0x0000660000067ab9 */ /* 0x000fc40000000a00 */
[----:B------:R-:W-:Y:S02]  /*ede0*/  USHF.R.S32.HI UR4, URZ, 0x1f, UR5 ;  /* 0x0000001f3f047899 */ /* 0x000fe40008011405 */
[----:B------:R-:W-:Y:S01]  /*edf0*/  ULEA UR11, -UR6, URZ, 0x7 ;  /* 0x0000003f060b7291 */ /* 0x000fe2000f8e393f */
[----:B------:R-:W-:-:S03]  /*ee00*/  MOV R236, UR5 ;  /* 0x0000000500ec7c02 */ /* 0x000fc60008000f00 */
[----:B------:R-:W-:Y:S01]  /*ee10*/  MOV R233, UR4 ;  /* 0x0000000400e97c02 */ /* 0x000fe20008000f00 */
[----:B------:R-:W-:Y:S02]  /*ee20*/  USHF.R.S32.HI UR10, URZ, 0x1f, UR11 ;  /* 0x0000001f3f0a7899 */ /* 0x000fe4000801140b */
[----:B------:R-:W-:Y:S02]  /*ee30*/  ULDC.64 UR4, c[0x0][0x1a0] ;  /* 0x0000680000047ab9 */ /* 0x000fe40000000a00 */
.L_x_1616:
        /* <DEDUP_REMOVED lines=8> */
[----:B------:R-:W-:Y:S01]  /*eec0*/  IMAD.SHL.U32 R4, R229, 0x80, RZ ;  /* 0x00000080e5047824 */ /* 0x000fe200078e00ff */
[----:B------:R-:W-:Y:S01]  /*eed0*/  IABS R3, c[0x0][0x2d0] ;  /* 0x0000b40000037a13 */ /* 0x000fe20000000000 */
[----:B------:R-:W-:Y:S02]  /*eee0*/  UMOV UR13, UR8 ;  /* 0x00000008000d7c82 */ /* 0x000fe40008000000 */
[----:B------:R-:W-:Y:S01]  /*eef0*/  UMOV UR12, UR9 ;  /* 0x00000009000c7c82 */ /* 0x000fe20008000000 */
[----:B------:R-:W1:Y:S01]  /*ef00*/  I2F.RP R12, R3 ;  /* 0x00000003000c7306 */ /* 0x000e620000209400 */
[C---:B------:R-:W-:Y:S02]  /*ef10*/  IADD3 R11, R4.reuse, 0x80, RZ ;  /* 0x00000080040b7810 */ /* 0x040fe40007ffe0ff */
[----:B------:R-:W-:Y:S02]  /*ef20*/  IABS R6, R4 ;  /* 0x0000000400067213 */ /* 0x000fe40000000000 */
[----:B------:R-:W-:Y:S02]  /*ef30*/  IABS R8, R11 ;  /* 0x0000000b00087213 */ /* 0x000fe40000000000 */
[----:B------:R-:W-:Y:S02]  /*ef40*/  LOP3.LUT R4, R4, c[0x0][0x2d0], RZ, 0x3c, !PT ;  /* 0x0000b40004047a12 */ /* 0x000fe400078e3cff */
[----:B------:R-:W-:Y:S02]  /*ef50*/  LOP3.LUT R11, R11, c[0x0][0x2d0], RZ, 0x3c, !PT ;  /* 0x0000b4000b0b7a12 */ /* 0x000fe400078e3cff */
[----:B------:R-:W-:Y:S02]  /*ef60*/  ISETP.GE.AND P1, PT, R4, RZ, PT ;  /* 0x000000ff0400720c */ /* 0x000fe40003f26270 */
[----:B------:R-:W-:Y:S01]  /*ef70*/  ISETP.GE.AND P3, PT, R11, RZ, PT ;  /* 0x000000ff0b00720c */ /* 0x000fe20003f66270 */
        /* <DEDUP_REMOVED lines=21> */
[----:B------:R-:W-:Y:S02]  /*f0d0*/  ISETP.NE.AND P2, PT, RZ, c[0x0][0x2d0], PT ;  /* 0x0000b400ff007a0c */ /* 0x000fe40003f45270 */
[----:B------:R-:W-:Y:S07]  /*f0e0*/  LOP3.LUT R3, RZ, c[0x0][0x2d0], RZ, 0x33, !PT ;  /* 0x0000b400ff037a12 */ /* 0x000fee00078e33ff */
        /* <DEDUP_REMOVED lines=10> */
[----:B------:R-:W-:Y:S03]  /*f190*/  IMAD.IADD R3, R3, 0x1, -R9 ;  /* 0x0000000103037824 */ /* 0x000fe600078e0a09 */
[----:B------:R1:W2:Y:S04]  /*f1a0*/  LDG.E R7, [R6.64] ;  /* 0x0000000e06077981 */ /* 0x0002a8000c1e1900 */
[----:B------:R3:W2:Y:S02]  /*f1b0*/  LDG.E R5, [R4.64] ;  /* 0x0000000e04057981 */ /* 0x0006a4000c1e1900 */
[----:B---3--:R-:W-:Y:S04]  /*f1c0*/  IMAD.MOV.U32 R4, RZ, RZ, c[0x0][0x2d0] ;  /* 0x0000b400ff047624 */ /* 0x008fe800078e00ff */
[----:B------:R-:W-:Y:S04]  /*f1d0*/  IMAD R4, R3, R4, -0x80 ;  /* 0xffffff8003047424 */ /* 0x000fe800078e0204 */
[----:B------:R-:W-:Y:S01]  /*f1e0*/  IMAD R3, R4, UR9, RZ ;  /* 0x0000000904037c24 */ /* 0x000fe2000f8e02ff */
[----:B-1----:R-:W-:Y:S05]  /*f1f0*/  SHF.R.S32.HI R6, RZ, 0x1f, R4 ;  /* 0x0000001fff067819 */ /* 0x002fea0000011404 */
        /* <DEDUP_REMOVED lines=9> */
.L_x_1613:
[C---:B------:R-:W-:Y:S02]  /*f290*/  ISETP.GE.AND P4, PT, R231.reuse, c[0x0][0x220], PT ;  /* 0x00008800e7007a0c */ /* 0x040fe40003f86270 */
[----:B------:R-:W-:Y:S02]  /*f2a0*/  IADD3 R5, R231, 0x40, RZ ;  /* 0x00000040e7057810 */ /* 0x000fe40007ffe0ff */
[C---:B------:R-:W-:Y:S02]  /*f2b0*/  LEA R242, P2, R4.reuse, R136, 0x1 ;  /* 0x0000008804f27211 */ /* 0x040fe400078408ff */
[----:B------:R-:W-:Y:S02]  /*f2c0*/  ISETP.GE.AND P3, PT, R5, c[0x0][0x220], PT ;  /* 0x0000880005007a0c */ /* 0x000fe40003f66270 */
[----:B------:R-:W-:Y:S02]  /*f2d0*/  LEA.HI.X R243, R4, R135, R3, 0x1, P2 ;  /* 0x0000008704f37211 */ /* 0x000fe400010f0c03 */
[C---:B------:R-:W-:Y:S03]  /*f2e0*/  IADD3 R7, P1, R228.reuse, R4, RZ ;  /* 0x00000004e4077210 */ /* 0x040fe60007f3e0ff */
[----:B------:R-:W-:Y:S01]  /*f2f0*/  @P4 STS.128 [R230+0xc000], RZ ;  /* 0x00c000ffe6004388 */ /* 0x000fe20000000c00 */
[-C--:B------:R-:W-:Y:S02]  /*f300*/  @!P4 LEA R18, P5, R7, R136.reuse, 0x1 ;  /* 0x000000880712c211 */ /* 0x080fe400078a08ff */
[----:B------:R-:W-:Y:S02]  /*f310*/  IADD3.X R6, R227, R3, RZ, P1, !PT ;  /* 0x00000003e3067210 */ /* 0x000fe40000ffe4ff */
[----:B------:R-:W-:Y:S02]  /*f320*/  IADD3 R4, P1, R228, R7, RZ ;  /* 0x00000007e4047210 */ /* 0x000fe40007f3e0ff */
[----:B------:R-:W-:Y:S01]  /*f330*/  @!PT LDS RZ, [RZ] ;  /* 0x00000000fffff984 */ /* 0x000fe20000000800 */
[----:B------:R-:W-:Y:S01]  /*f340*/  @!PT LDS RZ, [RZ] ;  /* 0x00000000fffff984 */ /* 0x000fe20000000800 */
[----:B------:R-:W-:Y:S01]  /*f350*/  @!PT LDS RZ, [RZ] ;  /* 0x00000000fffff984 */ /* 0x000fe20000000800 */
[----:B------:R1:W-:Y:S01]  /*f360*/  @!P4 LDGSTS.E.BYPASS.LTC128B.128 [R230+0xc000], [R242.64] ;  /* 0x0c000000f2e6cfae */ /* 0x0003e2000b901d4e */
[CCC-:B------:R-:W-:Y:S02]  /*f370*/  @!P4 LEA.HI.X R19, R7.reuse, R135.reuse, R6.reuse, 0x1, P5 ;  /* 0x000000870713c211 */ /* 0x1c0fe400028f0c06 */
[CC--:B------:R-:W-:Y:S02]  /*f380*/  @!P3 LEA R12, P2, R7.reuse, R136.reuse, 0x1 ;  /* 0x00000088070cb211 */ /* 0x0c0fe400078408ff */
[C---:B------:R-:W-:Y:S02]  /*f390*/  @!P4 LEA R16, P6, R4.reuse, R136, 0x1 ;  /* 0x000000880410c211 */ /* 0x040fe400078c08ff */
[----:B------:R-:W-:Y:S01]  /*f3a0*/  @P3 STS.128 [R230+0x10000], RZ ;  /* 0x010000ffe6003388 */ /* 0x000fe20000000c00 */
[-C--:B------:R-:W-:Y:S02]  /*f3b0*/  @!P3 LEA.HI.X R13, R7, R135.reuse, R6, 0x1, P2 ;  /* 0x00000087070db211 */ /* 0x080fe400010f0c06 */
[C---:B------:R-:W-:Y:S02]  /*f3c0*/  IADD3.X R5, R227.reuse, R6, RZ, P1, !PT ;  /* 0x00000006e3057210 */ /* 0x040fe40000ffe4ff */
[C---:B------:R-:W-:Y:S02]  /*f3d0*/  @!P3 LEA R10, P1, R4.reuse, R136, 0x1 ;  /* 0x00000088040ab211 */ /* 0x040fe400078208ff */
[----:B------:R-:W-:Y:S01]  /*f3e0*/  @!PT LDS RZ, [RZ] ;  /* 0x00000000fffff984 */ /* 0x000fe20000000800 */
[----:B------:R-:W-:Y:S01]  /*f3f0*/  @!PT LDS RZ, [RZ] ;  /* 0x00000000fffff984 */ /* 0x000fe20000000800 */
[----:B------:R-:W-:Y:S01]  /*f400*/  @!PT LDS RZ, [RZ] ;  /* 0x00000000fffff984 */ /* 0x000fe20000000800 */
[----:B------:R1:W-:Y:S01]  /*f410*/  @!P3 LDGSTS.E.BYPASS.LTC128B.128 [R230+0x10000], [R242.64+0x80] ;  /* 0x10000080f2e6bfae */ /* 0x0003e2000b901d4e */
[CCC-:B------:R-:W-:Y:S02]  /*f420*/  @!P4 LEA.HI.X R17, R4.reuse, R135.reuse, R5.reuse, 0x1, P6 ;  /* 0x000000870411c211 */ /* 0x1c0fe400030f0c05 */
[----:B------:R-:W-:Y:S02]  /*f430*/  @!P3 LEA.HI.X R11, R4, R135, R5, 0x1, P1 ;  /* 0x00000087040bb211 */ /* 0x000fe400008f0c05 */
[C---:B------:R-:W-:Y:S02]  /*f440*/  IADD3 R3, P5, R228.reuse, R4, RZ ;  /* 0x00000004e4037210 */ /* 0x040fe40007fbe0ff */
[----:B------:R-:W-:Y:S02]  /*f450*/  @P4 STS.128 [R230+0xc800], RZ ;  /* 0x00c800ffe6004388 */ /* 0x000fe40000000c00 */
[----:B------:R-:W-:Y:S02]  /*f460*/  IADD3.X R5, R227, R5, RZ, P5, !PT ;  /* 0x00000005e3057210 */ /* 0x000fe40002ffe4ff */
[CC--:B------:R-:W-:Y:S02]  /*f470*/  @!P4 LEA R14, P5, R3.reuse, R136.reuse, 0x1 ;  /* 0x00000088030ec211 */ /* 0x0c0fe400078a08ff */
        /* <DEDUP_REMOVED lines=9> */
[CC--:B------:R-:W-:Y:S02]  /*f510*/  @!P4 LEA R22, P5, R4.reuse, R136.reuse, 0x1 ;  /* 0x000000880416c211 */ /* 0x0c0fe400078a08ff */
[----:B------:R-:W-:Y:S02]  /*f520*/  IADD3.X R5, R227, R5, RZ, P2, !PT ;  /* 0x00000005e3057210 */ /* 0x000fe400017fe4ff */
[C---:B------:R-:W-:Y:S01]  /*f530*/  @!P3 LEA R20, P1, R4.reuse, R136, 0x1 ;  /* 0x000000880414b211 */ /* 0x040fe200078208ff */
        /* <DEDUP_REMOVED lines=8> */
[-C--:B------:R-:W-:Y:S02]  /*f5c0*/  @!P4 LEA R26, P5, R3, R136.reuse, 0x1 ;  /* 0x00000088031ac211 */ /* 0x080fe400078a08ff */
[----:B------:R-:W-:Y:S02]  /*f5d0*/  IADD3.X R5, R227, R5, RZ, P2, !PT ;  /* 0x00000005e3057210 */ /* 0x000fe400017fe4ff */
        /* <DEDUP_REMOVED lines=10> */
[C---:B------:R-:W-:Y:S02]  /*f680*/  IADD3.X R5, R227.reuse, R5, RZ, P2, !PT ;  /* 0x00000005e3057210 */ /* 0x040fe400017fe4ff */
[C---:B--2---:R-:W-:Y:S01]  /*f690*/  @!P3 LEA R18, P2, R6.reuse, R136, 0x1 ;  /* 0x000000880612b211 */ /* 0x044fe200078408ff */
        /* <DEDUP_REMOVED lines=17> */
[----:B------:R-:W-:Y:S02]  /*f7b0*/  ISETP.GT.AND P1, PT, R229, R224, PT ;  /* 0x000000e0e500720c */ /* 0x000fe40003f24270 */
        /* <DEDUP_REMOVED lines=46> */
[----:B--2---:R-:W2:Y:S07]  /*faa0*/  LDSM.16.M88.4 R8, [R221+0x4000] ;  /* 0x00400000dd08783b */ /* 0x004eae0000000200 */
[----:B----4-:R-:W3:Y:S07]  /*fab0*/  LDSM.16.M88.4 R16, [R221+0x4800] ;  /* 0x00480000dd10783b */ /* 0x010eee0000000200 */
[----:B-1----:R-:W5:Y:S07]  /*fac0*/  LDSM.16.M88.4 R24, [R221+0x5000] ;  /* 0x00500000dd18783b */ /* 0x002f6e0000000200 */
[----:B------:R-:W0:Y:S07]  /*fad0*/  LDGDEPBAR ;  /* 0x00000000000079af */ /* 0x000e2e0000000000 */
[----:B------:R-:W1:Y:S07]  /*fae0*/  LDSM.16.M88.4 R32, [R221+0x5800] ;  /* 0x00580000dd20783b */ /* 0x000e6e0000000200 */
[----:B------:R-:W4:Y:S01]  /*faf0*/  LDSM.16.M88.4 R40, [R221+0x6000] ;  /* 0x00600000dd28783b */ /* 0x000f220000000200 */
[C---:B--2---:R-:W-:Y:S06]  /*fb00*/  HMMA.16816.F32 R4, R64.reuse, R8, RZ ;  /* 0x000000084004723c */ /* 0x044fec00000018ff */
[----:B------:R-:W2:Y:S02]  /*fb10*/  LDSM.16.M88.4 R48, [R221+0x6800] ;  /* 0x00680000dd30783b */ /* 0x000ea40000000200 */
[C---:B------:R-:W-:Y:S05]  /*fb20*/  HMMA.16816.F32 R8, R64.reuse, R10, RZ ;  /* 0x0000000a4008723c */ /* 0x040fea00000018ff */
[----:B------:R-:W2:Y:S03]  /*fb30*/  LDSM.16.M88.4 R56, [R221+0x7000] ;  /* 0x00700000dd38783b */ /* 0x000ea60000000200 */
[C---:B---3--:R-:W-:Y:S04]  /*fb40*/  HMMA.16816.F32 R12, R64.reuse, R16, RZ ;  /* 0x00000010400c723c */ /* 0x048fe800000018ff */
[----:B------:R-:W3:Y:S04]  /*fb50*/  LDSM.16.M88.4 R132, [R221+0x7800] ;  /* 0x00780000dd84783b */ /* 0x000ee80000000200 */
[C---:B------:R-:W-:Y:S03]  /*fb60*/  HMMA.16816.F32 R16, R64.reuse, R18, RZ ;  /* 0x000000124010723c */ /* 0x040fe600000018ff */
[----:B------:R-:W-:Y:S05]  /*fb70*/  LDSM.16.M88.4 R136, [R220] ;  /* 0x00000000dc88783b */ /* 0x000fea0000000200 */
[C---:B-----5:R-:W-:Y:S02]  /*fb80*/  HMMA.16816.F32 R20, R64.reuse, R24, RZ ;  /* 0x000000184014723c */ /* 0x060fe400000018ff */
[----:B------:R-:W5:Y:S06]  /*fb90*/  LDSM.16.M88.4 R140, [R219] ;  /* 0x00000000db8c783b */ /* 0x000f6c0000000200 */
[C---:B------:R-:W-:Y:S01]  /*fba0*/  HMMA.16816.F32 R24, R64.reuse, R26, RZ ;  /* 0x0000001a4018723c */ /* 0x040fe200000018ff */
[----:B------:R-:W3:Y:S07]  /*fbb0*/  LDSM.16.M88.4 R144, [R211] ;  /* 0x00000000d390783b */ /* 0x000eee0000000200 */
[C---:B-1----:R-:W-:Y:S01]  /*fbc0*/  HMMA.16816.F32 R28, R64.reuse, R32, RZ ;  /* 0x00000020401c723c */ /* 0x042fe200000018ff */
[----:B------:R-:W1:Y:S07]  /*fbd0*/  LDSM.16.M88.4 R148, [R210] ;  /* 0x00000000d294783b */ /* 0x000e6e0000000200 */
[C---:B------:R-:W-:Y:S01]  /*fbe0*/  HMMA.16816.F32 R32, R64.reuse, R34, RZ ;  /* 0x000000224020723c */ /* 0x040fe200000018ff */
[----:B------:R-:W1:Y:S07]  /*fbf0*/  LDSM.16.M88.4 R152, [R209] ;  /* 0x00000000d198783b */ /* 0x000e6e0000000200 */
[C---:B----4-:R-:W-:Y:S01]  /*fc00*/  HMMA.16816.F32 R36, R64.reuse, R40, RZ ;  /* 0x000000284024723c */ /* 0x050fe200000018ff */
[----:B------:R-:W4:Y:S07]  /*fc10*/  LDSM.16.M88.4 R156, [R208] ;  /* 0x00000000d09c783b */ /* 0x000f2e0000000200 */
[C---:B------:R-:W-:Y:S01]  /*fc20*/  HMMA.16816.F32 R40, R64.reuse, R42, RZ ;  /* 0x0000002a4028723c */ /* 0x040fe200000018ff */
[----:B------:R-:W1:Y:S07]  /*fc30*/  LDSM.16.M88.4 R160, [R207] ;  /* 0x00000000cfa0783b */ /* 0x000e6e0000000200 */
[C---:B--2---:R-:W-:Y:S01]  /*fc40*/  HMMA.16816.F32 R44, R64.reuse, R48, RZ ;  /* 0x00000030402c723c */ /* 0x044fe200000018ff */
[----:B------:R-:W2:Y:S07]  /*fc50*/  LDSM.16.M88.4 R164, [R206] ;  /* 0x00000000cea4783b */ /* 0x000eae0000000200 */
[C---:B------:R-:W-:Y:S01]  /*fc60*/  HMMA.16816.F32 R48, R64.reuse, R50, RZ ;  /* 0x000000324030723c */ /* 0x040fe200000018ff */
[----:B------:R-:W1:Y:S07]  /*fc70*/  LDSM.16.M88.4 R168, [R205] ;  /* 0x00000000cda8783b */ /* 0x000e6e0000000200 */
[C---:B------:R-:W-:Y:S01]  /*fc80*/  HMMA.16816.F32 R52, R64.reuse, R56, RZ ;  /* 0x000000384034723c */ /* 0x040fe200000018ff */
[----:B------:R-:W-:Y:S07]  /*fc90*/  LDSM.16.M88.4 R172, [R218] ;  /* 0x00000000daac783b */ /* 0x000fee0000000200 */
[C---:B------:R-:W-:Y:S01]  /*fca0*/  HMMA.16816.F32 R56, R64.reuse, R58, RZ ;  /* 0x0000003a4038723c */ /* 0x040fe200000018ff */
[----:B------:R-:W1:Y:S07]  /*fcb0*/  LDSM.16.M88.4 R176, [R215+0x4000] ;  /* 0x00400000d7b0783b */ /* 0x000e6e0000000200 */
[C---:B---3--:R-:W-:Y:S01]  /*fcc0*/  HMMA.16816.F32 R60, R64.reuse, R132, RZ ;  /* 0x00000084403c723c */ /* 0x048fe200000018ff */
[----:B------:R-:W-:Y:S07]  /*fcd0*/  LDSM.16.M88.4 R180, [R220+0x2000] ;  /* 0x00200000dcb4783b */ /* 0x000fee0000000200 */
[----:B------:R-:W-:Y:S01]  /*fce0*/  HMMA.16816.F32 R64, R64, R134, RZ ;  /* 0x000000864040723c */ /* 0x000fe200000018ff */
[----:B------:R-:W3:Y:S07]  /*fcf0*/  LDSM.16.M88.4 R132, [R215+0x4800] ;  /* 0x00480000d784783b */ /* 0x000eee0000000200 */
[C---:B-----5:R-:W-:Y:S01]  /*fd00*/  HMMA.16816.F32 R4, R136.reuse, R140, R4 ;  /* 0x0000008c8804723c */ /* 0x060fe20000001804 */
[----:B------:R-:W-:Y:S07]  /*fd10*/  LDSM.16.M88.4 R184, [R203] ;  /* 0x00000000cbb8783b */ /* 0x000fee0000000200 */
[C---:B------:R-:W-:Y:S01]  /*fd20*/  HMMA.16816.F32 R8, R136.reuse, R142, R8 ;  /* 0x0000008e8808723c */ /* 0x040fe20000001808 */
[----:B------:R-:W5:Y:S07]  /*fd30*/  LDSM.16.M88.4 R140, [R215+0x5000] ;  /* 0x00500000d78c783b */ /* 0x000f6e0000000200 */
[C---:B------:R-:W-:Y:S01]  /*fd40*/  HMMA.16816.F32 R12, R136.reuse, R144, R12 ;  /* 0x00000090880c723c */ /* 0x040fe2000000180c */
[----:B------:R-:W-:Y:S07]  /*fd50*/  LDSM.16.M88.4 R188, [R217+0x2000] ;  /* 0x00200000d9bc783b */ /* 0x000fee0000000200 */
[C---:B------:R-:W-:Y:S01]  /*fd60*/  HMMA.16816.F32 R16, R136.reuse, R146, R16 ;  /* 0x000000928810723c */ /* 0x040fe20000001810 */
[----:B------:R-:W2:Y:S07]  /*fd70*/  LDSM.16.M88.4 R144, [R215+0x5800] ;  /* 0x00580000d790783b */ /* 0x000eae0000000200 */
[C---:B-1----:R-:W-:Y:S01]  /*fd80*/  HMMA.16816.F32 R20, R136.reuse, R148, R20 ;  /* 0x000000948814723c */ /* 0x042fe20000001814 */
        /* <DEDUP_REMOVED lines=8> */
[----:B------:R-:W-:Y:S07]  /*fe10*/  LDSM.16.M88.4 R156, [R215+0x7800] ;  /* 0x00780000d79c783b */ /* 0x000fee0000000200 */
[C---:B------:R-:W-:Y:S08]  /*fe20*/  HMMA.16816.F32 R44, R136.reuse, R160, R44 ;  /* 0x000000a0882c723c */ /* 0x040ff0000000182c */
[C---:B------:R-:W-:Y:S01]  /*fe30*/  HMMA.16816.F32 R48, R136.reuse, R162, R48 ;  /* 0x000000a28830723c */ /* 0x040fe20000001830 */
[----:B------:R-:W-:Y:S07]  /*fe40*/  LDSM.16.M88.4 R160, [R217] ;  /* 0x00000000d9a0783b */ /* 0x000fee0000000200 */
[C---:B--2---:R-:W-:Y:S08]  /*fe50*/  HMMA.16816.F32 R52, R136.reuse, R164, R52 ;  /* 0x000000a48834723c */ /* 0x044ff00000001834 */
[C---:B------:R-:W-:Y:S01]  /*fe60*/  HMMA.16816.F32 R56, R136.reuse, R166, R56 ;  /* 0x000000a68838723c */ /* 0x040fe20000001838 */
[----:B------:R-:W-:Y:S07]  /*fe70*/  LDSM.16.M88.4 R164, [R204] ;  /* 0x00000000cca4783b */ /* 0x000fee0000000200 */
[C---:B------:R-:W-:Y:S08]  /*fe80*/  HMMA.16816.F32 R60, R136.reuse, R168, R60 ;  /* 0x000000a8883c723c */ /* 0x040ff0000000183c */
[----:B------:R-:W-:Y:S01]  /*fe90*/  HMMA.16816.F32 R64, R136, R170, R64 ;  /* 0x000000aa8840723c */ /* 0x000fe20000001840 */
[----:B------:R-:W2:Y:S07]  /*fea0*/  LDSM.16.M88.4 R136, [R215+0x7000] ;  /* 0x00700000d788783b */ /* 0x000eae0000000200 */
[C---:B------:R-:W-:Y:S01]  /*feb0*/  HMMA.16816.F32 R4, R172.reuse, R176, R4 ;  /* 0x000000b0ac04723c */ /* 0x040fe20000001804 */
[----:B------:R-:W4:Y:S07]  /*fec0*/  LDSM.16.M88.4 R168, [R204+0x800] ;  /* 0x00080000cca8783b */ /* 0x000f2e0000000200 */
[C---:B------:R-:W-:Y:S01]  /*fed0*/  HMMA.16816.F32 R8, R172.reuse, R178, R8 ;  /* 0x000000b2ac08723c */ /* 0x040fe20000001808 */
[----:B------:R-:W1:Y:S07]  /*fee0*/  LDSM.16.M88.4 R176, [R204+0x1000] ;  /* 0x00100000ccb0783b */ /* 0x000e6e0000000200 */
[C---:B---3--:R-:W-:Y:S08]  /*fef0*/  HMMA.16816.F32 R12, R172.reuse, R132, R12 ;  /* 0x00000084ac0c723c */ /* 0x048ff0000000180c */
[C---:B------:R-:W-:Y:S01]  /*ff00*/  HMMA.16816.F32 R16, R172.reuse, R134, R16 ;  /* 0x00000086ac10723c */ /* 0x040fe20000001810 */
[----:B------:R-:W3:Y:S07]  /*ff10*/  LDSM.16.M88.4 R132, [R204+0x1800] ;  /* 0x00180000cc84783b */ /* 0x000eee0000000200 */
[C---:B-----5:R-:W-:Y:S08]  /*ff20*/  HMMA.16816.F32 R20, R172.reuse, R140, R20 ;  /* 0x0000008cac14723c */ /* 0x060ff00000001814 */
[C---:B------:R-:W-:Y:S01]  /*ff30*/  HMMA.16816.F32 R24, R172.reuse, R142, R24 ;  /* 0x0000008eac18723c */ /* 0x040fe20000001818 */
[----:B------:R-:W5:Y:S07]  /*ff40*/  LDSM.16.M88.4 R140, [R204+0x2000] ;  /* 0x00200000cc8c783b */ /* 0x000f6e0000000200 */
[C---:B------:R-:W-:Y:S08]  /*ff50*/  HMMA.16816.F32 R28, R172.reuse, R144, R28 ;  /* 0x00000090ac1c723c */ /* 0x040ff0000000181c */
[C---:B------:R-:W-:Y:S01]  /*ff60*/  HMMA.16816.F32 R32, R172.reuse, R146, R32 ;  /* 0x00000092ac20723c */ /* 0x040fe20000001820 */
[----:B------:R-:W3:Y:S07]  /*ff70*/  LDSM.16.M88.4 R144, [R204+0x2800] ;  /* 0x00280000cc90783b */ /* 0x000eee0000000200 */
[C---:B-1----:R-:W-:Y:S08]  /*ff80*/  HMMA.16816.F32 R36, R172.reuse, R148, R36 ;  /* 0x00000094ac24723c */ /* 0x042ff00000001824 */
[C---:B------:R-:W-:Y:S01]  /*ff90*/  HMMA.16816.F32 R40, R172.reuse, R150, R40 ;  /* 0x00000096ac28723c */ /* 0x040fe20000001828 */
[----:B------:R-:W1:Y:S07]  /*ffa0*/  LDSM.16.M88.4 R148, [R204+0x3000] ;  /* 0x00300000cc94783b */ /* 0x000e6e0000000200 */
[C---:B------:R-:W-:Y:S08]  /*ffb0*/  HMMA.16816.F32 R44, R172.reuse, R152, R44 ;  /* 0x00000098ac2c723c */ /* 0x040ff0000000182c */
[C---:B------:R-:W-:Y:S01]  /*ffc0*/  HMMA.16816.F32 R48, R172.reuse, R154, R48 ;  /* 0x0000009aac30723c */ /* 0x040fe20000001830 */
[----:B------:R-:W-:Y:S07]  /*ffd0*/  LDSM.16.M88.4 R152, [R222+0x2000] ;  /* 0x00200000de98783b */ /* 0x000fee0000000200 */
[C---:B--2---:R-:W-:Y:S08]  /*ffe0*/  HMMA.16816.F32 R52, R172.reuse, R136, R52 ;  /* 0x00000088ac34723c */ /* 0x044ff00000001834 */
[C---:B------:R-:W-:Y:S01]  /*fff0*/  HMMA.16816.F32 R56, R172.reuse, R138, R56 ;  /* 0x0000008aac38723c */ /* 0x040fe20000001838 */
[----:B------:R-:W2:Y:S07]  /*10000*/  LDSM.16.M88.4 R136, [R204+0x3800] ;  /* 0x00380000cc88783b */ /* 0x000eae0000000200 */
[C---:B------:R-:W-:Y:S08]  /*10010*/  HMMA.16816.F32 R60, R172.reuse, R156, R60 ;  /* 0x0000009cac3c723c */ /* 0x040ff0000000183c */
[----:B------:R-:W-:Y:S01]  /*10020*/  HMMA.16816.F32 R64, R172, R158, R64 ;  /* 0x0000009eac40723c */ /* 0x000fe20000001840 */
[----:B------:R-:W1:Y:S07]  /*10030*/  LDSM.16.M88.4 R156, [R221+0x8000] ;  /* 0x00800000dd9c783b */ /* 0x000e6e0000000200 */
[C---:B------:R-:W-:Y:S01]  /*10040*/  HMMA.16816.F32 R4, R160.reuse, R164, R4 ;  /* 0x000000a4a004723c */ /* 0x040fe20000001804 */
[----:B------:R-:W-:Y:S07]  /*10050*/  LDSM.16.M88.4 R172, [R221+0x9800] ;  /* 0x00980000ddac783b */ /* 0x000fee0000000200 */
[C---:B------:R-:W-:Y:S01]  /*10060*/  HMMA.16816.F32 R8, R160.reuse, R166, R8 ;  /* 0x000000a6a008723c */ /* 0x040fe20000001808 */
[----:B------:R-:W1:Y:S07]  /*10070*/  LDSM.16.M88.4 R164, [R221+0x8800] ;  /* 0x00880000dda4783b */ /* 0x000e6e0000000200 */
[C---:B----4-:R-:W-:Y:S08]  /*10080*/  HMMA.16816.F32 R12, R160.reuse, R168, R12 ;  /* 0x000000a8a00c723c */ /* 0x050ff0000000180c */
[C---:B------:R-:W-:Y:S01]  /*10090*/  HMMA.16816.F32 R16, R160.reuse, R170, R16 ;  /* 0x000000aaa010723c */ /* 0x040fe20000001810 */
[----:B------:R-:W4:Y:S07]  /*100a0*/  LDSM.16.M88.4 R168, [R221+0x9000] ;  /* 0x00900000dda8783b */ /* 0x000f2e0000000200 */
        /* <DEDUP_REMOVED lines=14> */
[----:B------:R-:W1:Y:S07]  /*10190*/  LDSM.16.M88.4 R148, [R202] ;  /* 0x00000000ca94783b */ /* 0x000e6e0000000200 */
[C---:B--2---:R-:W-:Y:S08]  /*101a0*/  HMMA.16816.F32 R60, R160.reuse, R136, R60 ;  /* 0x00000088a03c723c */ /* 0x044ff0000000183c */
[----:B------:R-:W-:Y:S01]  /*101b0*/  HMMA.16816.F32 R64, R160, R138, R64 ;  /* 0x0000008aa040723c */ /* 0x000fe20000001840 */
[----:B------:R-:W2:Y:S07]  /*101c0*/  LDSM.16.M88.4 R136, [R201] ;  /* 0x00000000c988783b */ /* 0x000eae0000000200 */
[C---:B------:R-:W-:Y:S01]  /*101d0*/  HMMA.16816.F32 R4, R152.reuse, R156, R4 ;  /* 0x0000009c9804723c */ /* 0x040fe20000001804 */
[----:B------:R-:W-:Y:S07]  /*101e0*/  LDSM.16.M88.4 R160, [R215+0x8000] ;  /* 0x00800000d7a0783b */ /* 0x000fee0000000200 */
[C---:B------:R-:W-:Y:S01]  /*101f0*/  HMMA.16816.F32 R8, R152.reuse, R158, R8 ;  /* 0x0000009e9808723c */ /* 0x040fe20000001808 */
[----:B------:R-:W1:Y:S07]  /*10200*/  LDSM.16.M88.4 R156, [R200] ;  /* 0x00000000c89c783b */ /* 0x000e6e0000000200 */
[C---:B------:R-:W-:Y:S08]  /*10210*/  HMMA.16816.F32 R12, R152.reuse, R164, R12 ;  /* 0x000000a4980c723c */ /* 0x040ff0000000180c */
[C---:B------:R-:W-:Y:S01]  /*10220*/  HMMA.16816.F32 R16, R152.reuse, R166, R16 ;  /* 0x000000a69810723c */ /* 0x040fe20000001810 */
[----:B------:R-:W-:Y:S07]  /*10230*/  LDSM.16.M88.4 R164, [R215+0x9000] ;  /* 0x00900000d7a4783b */ /* 0x000fee0000000200 */
[C---:B----4-:R-:W-:Y:S08]  /*10240*/  HMMA.16816.F32 R20, R152.reuse, R168, R20 ;  /* 0x000000a89814723c */ /* 0x050ff00000001814 */
[C---:B------:R-:W-:Y:S01]  /*10250*/  HMMA.16816.F32 R24, R152.reuse, R170, R24 ;  /* 0x000000aa9818723c */ /* 0x040fe20000001818 */
[----:B------:R-:W-:Y:S07]  /*10260*/  LDSM.16.M88.4 R168, [R215+0x9800] ;  /* 0x00980000d7a8783b */ /* 0x000fee0000000200 */
[C---:B------:R-:W-:Y:S08]  /*10270*/  HMMA.16816.F32 R28, R152.reuse, R172, R28 ;  /* 0x000000ac981c723c */ /* 0x040ff0000000181c */
[C---:B------:R-:W-:Y:S01]  /*10280*/  HMMA.16816.F32 R32, R152.reuse, R174, R32 ;  /* 0x000000ae9820723c */ /* 0x040fe20000001820 */
[----:B------:R-:W-:Y:S07]  /*10290*/  LDSM.16.M88.4 R172, [R215+0xa000] ;  /* 0x00a00000d7ac783b */ /* 0x000fee0000000200 */
[C---:B---3--:R-:W-:Y:S08]  /*102a0*/  HMMA.16816.F32 R36, R152.reuse, R132, R36 ;  /* 0x000000849824723c */ /* 0x048ff00000001824 */
[C---:B------:R-:W-:Y:S01]  /*102b0*/  HMMA.16816.F32 R40, R152.reuse, R134, R40 ;  /* 0x000000869828723c */ /* 0x040fe20000001828 */
[----:B------:R-:W3:Y:S07]  /*102c0*/  LDSM.16.M88.4 R132, [R199] ;  /* 0x00000000c784783b */ /* 0x000eee0000000200 */
[C---:B-----5:R-:W-:Y:S08]  /*102d0*/  HMMA.16816.F32 R44, R152.reuse, R140, R44 ;  /* 0x0000008c982c723c */ /* 0x060ff0000000182c */
[C---:B------:R-:W-:Y:S01]  /*102e0*/  HMMA.16816.F32 R48, R152.reuse, R142, R48 ;  /* 0x0000008e9830723c */ /* 0x040fe20000001830 */
[----:B------:R-:W4:Y:S07]  /*102f0*/  LDSM.16.M88.4 R140, [R198] ;  /* 0x00000000c68c783b */ /* 0x000f2e0000000200 */
[C---:B------:R-:W-:Y:S08]  /*10300*/  HMMA.16816.F32 R52, R152.reuse, R144, R52 ;  /* 0x000000909834723c */ /* 0x040ff00000001834 */
[C---:B------:R-:W-:Y:S01]  /*10310*/  HMMA.16816.F32 R56, R152.reuse, R146, R56 ;  /* 0x000000929838723c */ /* 0x040fe20000001838 */
[----:B------:R-:W5:Y:S07]  /*10320*/  LDSM.16.M88.4 R144, [R197] ;  /* 0x00000000c590783b */ /* 0x000f6e0000000200 */
[C---:B------:R-:W-:Y:S08]  /*10330*/  HMMA.16816.F32 R60, R152.reuse, R176, R60 ;  /* 0x000000b0983c723c */ /* 0x040ff0000000183c */
[----:B------:R-:W-:Y:S01]  /*10340*/  HMMA.16816.F32 R64, R152, R178, R64 ;  /* 0x000000b29840723c */ /* 0x000fe20000001840 */
[----:B------:R-:W-:Y:S07]  /*10350*/  LDSM.16.M88.4 R152, [R218+0x2000] ;  /* 0x00200000da98783b */ /* 0x000fee0000000200 */
[----:B------:R-:W-:Y:S01]  /*10360*/  LDSM.16.M88.4 R176, [R215+0xa800] ;  /* 0x00a80000d7b0783b */ /* 0x000fe20000000200 */
[C---:B------:R-:W-:Y:S08]  /*10370*/  HMMA.16816.F32 R4, R180.reuse, R184, R4 ;  /* 0x000000b8b404723c */ /* 0x040ff00000001804 */
[C---:B------:R-:W-:Y:S01]  /*10380*/  HMMA.16816.F32 R8, R180.reuse, R186, R8 ;  /* 0x000000bab408723c */ /* 0x040fe20000001808 */
[----:B------:R-:W-:Y:S07]  /*10390*/  LDSM.16.M88.4 R184, [R215+0xb000] ;  /* 0x00b00000d7b8783b */ /* 0x000fee0000000200 */
[C---:B-1----:R-:W-:Y:S08]  /*103a0*/  HMMA.16816.F32 R12, R180.reuse, R148, R12 ;  /* 0x00000094b40c723c */ /* 0x042ff0000000180c */
[C---:B------:R-:W-:Y:S01]  /*103b0*/  HMMA.16816.F32 R16, R180.reuse, R150, R16 ;  /* 0x00000096b410723c */ /* 0x040fe20000001810 */
[----:B------:R-:W1:Y:S07]  /*103c0*/  LDSM.16.M88.4 R148, [R196] ;  /* 0x00000000c494783b */ /* 0x000e6e0000000200 */
[C---:B--2---:R-:W-:Y:S08]  /*103d0*/  HMMA.16816.F32 R20, R180.reuse, R136, R20 ;  /* 0x00000088b414723c */ /* 0x044ff00000001814 */
[C---:B------:R-:W-:Y:S01]  /*103e0*/  HMMA.16816.F32 R24, R180.reuse, R138, R24 ;  /* 0x0000008ab418723c */ /* 0x040fe20000001818 */
[----:B------:R-:W2:Y:S07]  /*103f0*/  LDSM.16.M88.4 R136, [R215+0x8800] ;  /* 0x00880000d788783b */ /* 0x000eae0000000200 */
[C---:B------:R-:W-:Y:S08]  /*10400*/  HMMA.16816.F32 R28, R180.reuse, R156, R28 ;  /* 0x0000009cb41c723c */ /* 0x040ff0000000181c */
[C---:B------:R-:W-:Y:S01]  /*10410*/  HMMA.16816.F32 R32, R180.reuse, R158, R32 ;  /* 0x0000009eb420723c */ /* 0x040fe20000001820 */
[----:B------:R-:W1:Y:S07]  /*10420*/  LDSM.16.M88.4 R156, [R215+0xb800] ;  /* 0x00b80000d79c783b */ /* 0x000e6e0000000200 */
[C---:B---3--:R-:W-:Y:S08]  /*10430*/  HMMA.16816.F32 R36, R180.reuse, R132, R36 ;  /* 0x00000084b424723c */ /* 0x048ff00000001824 */
[C---:B------:R-:W-:Y:S01]  /*10440*/  HMMA.16816.F32 R40, R180.reuse, R134, R40 ;  /* 0x00000086b428723c */ /* 0x040fe20000001828 */
[----:B------:R-:W3:Y:S07]  /*10450*/  LDSM.16.M88.4 R132, [R204+0x4800] ;  /* 0x00480000cc84783b */ /* 0x000eee0000000200 */
[C---:B----4-:R-:W-:Y:S08]  /*10460*/  HMMA.16816.F32 R44, R180.reuse, R140, R44 ;  /* 0x0000008cb42c723c */ /* 0x050ff0000000182c */
[C---:B------:R-:W-:Y:S08]  /*10470*/  HMMA.16816.F32 R48, R180.reuse, R142, R48 ;  /* 0x0000008eb430723c */ /* 0x040ff00000001830 */
[C---:B-----5:R-:W-:Y:S08]  /*10480*/  HMMA.16816.F32 R52, R180.reuse, R144, R52 ;  /* 0x00000090b434723c */ /* 0x060ff00000001834 */
[C---:B------:R-:W-:Y:S08]  /*10490*/  HMMA.16816.F32 R56, R180.reuse, R146, R56 ;  /* 0x00000092b438723c */ /* 0x040ff00000001838 */
[C---:B-1----:R-:W-:Y:S08]  /*104a0*/  HMMA.16816.F32 R60, R180.reuse, R148, R60 ;  /* 0x00000094b43c723c */ /* 0x042ff0000000183c */
[----:B------:R-:W-:Y:S08]  /*104b0*/  HMMA.16816.F32 R64, R180, R150, R64 ;  /* 0x00000096b440723c */ /* 0x000ff00000001840 */
[C---:B------:R-:W-:Y:S08]  /*104c0*/  HMMA.16816.F32 R4, R152.reuse, R160, R4 ;  /* 0x000000a09804723c */ /* 0x040ff00000001804 */
[C---:B------:R-:W-:Y:S08]  /*104d0*/  HMMA.16816.F32 R8, R152.reuse, R162, R8 ;  /* 0x000000a29808723c */ /* 0x040ff00000001808 */
[C---:B--2---:R-:W-:Y:S07]  /*104e0*/  HMMA.16816.F32 R12, R152.reuse, R136, R12 ;  /* 0x00000088980c723c */ /* 0x044fee000000180c */
[----:B------:R-:W-:Y:S01]  /*104f0*/  MOV R136, R242 ;  /* 0x000000f200887202 */ /* 0x000fe20000000f00 */
        /* <DEDUP_REMOVED lines=16> */
[----:B------:R-:W-:Y:S01]  /*10600*/  FMUL.FTZ R4, R4, c[0x0][0x2ec] ;  /* 0x0000bb0004047a20 */ /* 0x000fe20000410000 */
[C---:B------:R-:W-:Y:S03]  /*10610*/  HMMA.16816.F32 R16, R188.reuse, R134, R16 ;  /* 0x00000086bc10723c */ /* 0x040fe60000001810 */
[----:B------:R-:W1:Y:S01]  /*10620*/  MUFU.TANH R141, R4 ;  /* 0x00000004008d7308 */ /* 0x000e620000002400 */
[----:B------:R-:W-:Y:S02]  /*10630*/  FMUL.FTZ R5, R5, c[0x0][0x2ec] ;  /* 0x0000bb0005057a20 */ /* 0x000fe40000410000 */
[----:B------:R-:W-:Y:S01]  /*10640*/  FMUL.FTZ R6, R6, c[0x0][0x2ec] ;  /* 0x0000bb0006067a20 */ /* 0x000fe20000410000 */
[----:B------:R-:W-:Y:S01]  /*10650*/  MOV R135, R243 ;  /* 0x000000f300877202 */ /* 0x000fe20000000f00 */
[----:B------:R-:W-:Y:S04]  /*10660*/  FMUL.FTZ R7, R7, c[0x0][0x2ec] ;  /* 0x0000bb0007077a20 */ /* 0x000fe80000410000 */
[----:B------:R-:W-:Y:S01]  /*10670*/  FMUL.FTZ R8, R8, c[0x0][0x2ec] ;  /* 0x0000bb0008087a20 */ /* 0x000fe20000410000 */
[----:B------:R-:W2:Y:S01]  /*10680*/  MUFU.TANH R140, R5 ;  /* 0x00000005008c7308 */ /* 0x000ea20000002400 */
[----:B------:R-:W-:Y:S02]  /*10690*/  FMUL.FTZ R9, R9, c[0x0][0x2ec] ;  /* 0x0000bb0009097a20 */ /* 0x000fe40000410000 */
[----:B------:R-:W-:Y:S02]  /*106a0*/  FMUL.FTZ R10, R10, c[0x0][0x2ec] ;  /* 0x0000bb000a0a7a20 */ /* 0x000fe40000410000 */
[----:B------:R-:W-:Y:S02]  /*106b0*/  FMUL.FTZ R11, R11, c[0x0][0x2ec] ;  /* 0x0000bb000b0b7a20 */ /* 0x000fe40000410000 */
[----:B------:R-:W-:Y:S02]  /*106c0*/  FMUL.FTZ R12, R12, c[0x0][0x2ec] ;  /* 0x0000bb000c0c7a20 */ /* 0x000fe40000410000 */
[----:B------:R-:W-:Y:S01]  /*106d0*/  FMUL.FTZ R13, R13, c[0x0][0x2ec] ;  /* 0x0000bb000d0d7a20 */ /* 0x000fe20000410000 */
[----:B------:R-:W3:Y:S01]  /*106e0*/  MUFU.TANH R139, R6 ;  /* 0x00000006008b7308 */ /* 0x000ee20000002400 */
[----:B------:R-:W-:Y:S02]  /*106f0*/  FMUL.FTZ R14, R14, c[0x0][0x2ec] ;  /* 0x0000bb000e0e7a20 */ /* 0x000fe40000410000 */
[----:B------:R-:W-:Y:S02]  /*10700*/  FMUL.FTZ R15, R15, c[0x0][0x2ec] ;  /* 0x0000bb000f0f7a20 */ /* 0x000fe40000410000 */
[----:B------:R-:W-:Y:S02]  /*10710*/  FMUL.FTZ R16, R16, c[0x0][0x2ec] ;  /* 0x0000bb0010107a20 */ /* 0x000fe40000410000 */
[----:B------:R-:W-:Y:S02]  /*10720*/  FMUL.FTZ R17, R17, c[0x0][0x2ec] ;  /* 0x0000bb0011117a20 */ /* 0x000fe40000410000 */
[----:B------:R-:W-:Y:S01]  /*10730*/  FMUL.FTZ R18, R18, c[0x0][0x2ec] ;  /* 0x0000bb0012127a20 */ /* 0x000fe20000410000 */
[----:B------:R4:W1:Y:S01]  /*10740*/  MUFU.TANH R138, R7 ;  /* 0x00000007008a7308 */ /* 0x0008620000002400 */
[----:B------:R-:W-:Y:S09]  /*10750*/  FMUL.FTZ R19, R19, c[0x0][0x2ec] ;  /* 0x0000bb0013137a20 */ /* 0x000ff20000410000 */
        /* <DEDUP_REMOVED lines=13> */
[----:B------:R-:W-:Y:S04]  /*10830*/  FMUL.FTZ R20, R20, c[0x0][0x2ec] ;  /* 0x0000bb0014147a20 */ /* 0x000fe80000410000 */
[----:B------:R4:W1:Y:S01]  /*10840*/  MUFU.TANH R247, R16 ;  /* 0x0000001000f77308 */ /* 0x0008620000002400 */
[----:B------:R-:W-:Y:S02]  /*10850*/  FMUL.FTZ R21, R21, c[0x0][0x2ec] ;  /* 0x0000bb0015157a20 */ /* 0x000fe40000410000 */
[----:B------:R-:W-:Y:S02]  /*10860*/  FMUL.FTZ R22, R22, c[0x0][0x2ec] ;  /* 0x0000bb0016167a20 */ /* 0x000fe40000410000 */
[----:B------:R-:W-:Y:S02]  /*10870*/  FMUL.FTZ R23, R23, c[0x0][0x2ec] ;  /* 0x0000bb0017177a20 */ /* 0x000fe40000410000 */
[----:B------:R-:W-:Y:S02]  /*10880*/  FMUL.FTZ R24, R24, c[0x0][0x2ec] ;  /* 0x0000bb0018187a20 */ /* 0x000fe40000410000 */
[----:B------:R-:W-:Y:S01]  /*10890*/  FMUL.FTZ R25, R25, c[0x0][0x2ec] ;  /* 0x0000bb0019197a20 */ /* 0x000fe20000410000 */
[----:B------:R4:W2:Y:S01]  /*108a0*/  MUFU.TANH R154, R17 ;  /* 0x00000011009a7308 */ /* 0x0008a20000002400 */
[----:B------:R-:W-:Y:S02]  /*108b0*/  FMUL.FTZ R26, R26, c[0x0][0x2ec] ;  /* 0x0000bb001a1a7a20 */ /* 0x000fe40000410000 */
[----:B------:R-:W-:Y:S01]  /*108c0*/  FMUL.FTZ R27, R27, c[0x0][0x2ec] ;  /* 0x0000bb001b1b7a20 */ /* 0x000fe20000410000 */
[C---:B-----5:R-:W-:Y:S06]  /*108d0*/  HMMA.16816.F32 R28, R188.reuse, R8, R28 ;  /* 0x00000008bc1c723c */ /* 0x060fec000000181c */
[----:B------:R4:W2:Y:S02]  /*108e0*/  MUFU.TANH R157, R18 ;  /* 0x00000012009d7308 */ /* 0x0008a40000002400 */
[C---:B------:R-:W-:Y:S01]  /*108f0*/  HMMA.16816.F32 R32, R188.reuse, R10, R32 ;  /* 0x0000000abc20723c */ /* 0x040fe20000001820 */
[----:B------:R-:W5:Y:S07]  /*10900*/  LDSM.16.M88.4 R8, [R204+0x6800] ;  /* 0x00680000cc08783b */ /* 0x000f6e0000000200 */
[----:B------:R4:W2:Y:S01]  /*10910*/  MUFU.TANH R162, R19 ;  /* 0x0000001300a27308 */ /* 0x0008a20000002400 */
[C---:B-1----:R-:W-:Y:S07]  /*10920*/  HMMA.16816.F32 R36, R188.reuse, R4, R36 ;  /* 0x00000004bc24723c */ /* 0x042fee0000001824 */
[----:B------:R-:W-:Y:S01]  /*10930*/  FMUL.FTZ R28, R28, c[0x0][0x2ec] ;  /* 0x0000bb001c1c7a20 */ /* 0x000fe20000410000 */
[C---:B------:R-:W-:Y:S01]  /*10940*/  HMMA.16816.F32 R40, R188.reuse, R6, R40 ;  /* 0x00000006bc28723c */ /* 0x040fe20000001828 */
[----:B------:R4:W1:Y:S01]  /*10950*/  MUFU.TANH R164, R20 ;  /* 0x0000001400a47308 */ /* 0x0008620000002400 */
[----:B------:R-:W1:Y:S02]  /*10960*/  LDSM.16.M88.4 R4, [R204+0x7000] ;  /* 0x00700000cc04783b */ /* 0x000e640000000200 */
[----:B------:R-:W-:Y:S02]  /*10970*/  FMUL.FTZ R29, R29, c[0x0][0x2ec] ;  /* 0x0000bb001d1d7a20 */ /* 0x000fe40000410000 */
[----:B------:R-:W-:Y:S02]  /*10980*/  FMUL.FTZ R30, R30, c[0x0][0x2ec] ;  /* 0x0000bb001e1e7a20 */ /* 0x000fe40000410000 */
[----:B------:R-:W-:Y:S03]  /*10990*/  FMUL.FTZ R31, R31, c[0x0][0x2ec] ;  /* 0x0000bb001f1f7a20 */ /* 0x000fe60000410000 */
[----:B------:R4:W1:Y:S01]  /*109a0*/  MUFU.TANH R165, R21 ;  /* 0x0000001500a57308 */ /* 0x0008620000002400 */
[----:B------:R-:W-:Y:S02]  /*109b0*/  FMUL.FTZ R32, R32, c[0x0][0x2ec] ;  /* 0x0000bb0020207a20 */ /* 0x000fe40000410000 */
[----:B------:R-:W-:Y:S02]  /*109c0*/  FMUL.FTZ R33, R33, c[0x0][0x2ec] ;  /* 0x0000bb0021217a20 */ /* 0x000fe40000410000 */
[----:B------:R-:W-:Y:S02]  /*109d0*/  FMUL.FTZ R34, R34, c[0x0][0x2ec] ;  /* 0x0000bb0022227a20 */ /* 0x000fe40000410000 */
[----:B------:R-:W-:Y:S02]  /*109e0*/  FMUL.FTZ R35, R35, c[0x0][0x2ec] ;  /* 0x0000bb0023237a20 */ /* 0x000fe40000410000 */
[----:B------:R-:W-:Y:S01]  /*109f0*/  FMUL.FTZ R36, R36, c[0x0][0x2ec] ;  /* 0x0000bb0024247a20 */ /* 0x000fe20000410000 */
[----:B------:R4:W2:Y:S01]  /*10a00*/  MUFU.TANH R166, R22 ;  /* 0x0000001600a67308 */ /* 0x0008a20000002400 */
[----:B------:R-:W-:Y:S01]  /*10a10*/  FMUL.FTZ R37, R37, c[0x0][0x2ec] ;  /* 0x0000bb0025257a20 */ /* 0x000fe20000410000 */
[C---:B-----5:R-:W-:Y:S03]  /*10a20*/  HMMA.16816.F32 R44, R188.reuse, R8, R44 ;  /* 0x00000008bc2c723c */ /* 0x060fe6000000182c */
[----:B------:R-:W-:Y:S02]  /*10a30*/  FMUL.FTZ R38, R38, c[0x0][0x2ec] ;  /* 0x0000bb0026267a20 */ /* 0x000fe40000410000 */
[----:B------:R-:W-:Y:S03]  /*10a40*/  FMUL.FTZ R39, R39, c[0x0][0x2ec] ;  /* 0x0000bb0027277a20 */ /* 0x000fe60000410000 */
[----:B------:R4:W2:Y:S01]  /*10a50*/  MUFU.TANH R167, R23 ;  /* 0x0000001700a77308 */ /* 0x0008a20000002400 */
[C---:B------:R-:W-:Y:S01]  /*10a60*/  HMMA.16816.F32 R48, R188.reuse, R10, R48 ;  /* 0x0000000abc30723c */ /* 0x040fe20000001830 */
[----:B------:R-:W5:Y:S01]  /*10a70*/  LDSM.16.M88.4 R8, [R204+0x7800] ;  /* 0x00780000cc08783b */ /* 0x000f620000000200 */
[----:B------:R-:W-:Y:S04]  /*10a80*/  DEPBAR.LE SB0, 0x0 ;  /* 0x000080000000791a */ /* 0x000fe80000000000 */
[----:B------:R-:W-:Y:S02]  /*10a90*/  FMUL.FTZ R40, R40, c[0x0][0x2ec] ;  /* 0x0000bb0028287a20 */ /* 0x000fe40000410000 */
[----:B------:R-:W-:Y:S01]  /*10aa0*/  FMUL.FTZ R41, R41, c[0x0][0x2ec] ;  /* 0x0000bb0029297a20 */ /* 0x000fe20000410000 */
[----:B------:R4:W2:Y:S01]  /*10ab0*/  MUFU.TANH R168, R24 ;  /* 0x0000001800a87308 */ /* 0x0008a20000002400 */
[----:B------:R-:W-:Y:S01]  /*10ac0*/  BAR.SYNC.DEFER_BLOCKING 0x0 ;  /* 0x0000000000007b1d */ /* 0x000fe20000010000 */
[C---:B-1----:R-:W-:Y:S05]  /*10ad0*/  HMMA.16816.F32 R52, R188.reuse, R4, R52 ;  /* 0x00000004bc34723c */ /* 0x042fea0000001834 */
[----:B------:R-:W-:Y:S02]  /*10ae0*/  FMUL.FTZ R42, R42, c[0x0][0x2ec] ;  /* 0x0000bb002a2a7a20 */ /* 0x000fe40000410000 */
[----:B------:R-:W-:Y:S01]  /*10af0*/  FMUL.FTZ R43, R43, c[0x0][0x2ec] ;  /* 0x0000bb002b2b7a20 */ /* 0x000fe20000410000 */
[----:B------:R4:W1:Y:S01]  /*10b00*/  MUFU.TANH R169, R25 ;  /* 0x0000001900a97308 */ /* 0x0008620000002400 */
[C---:B------:R-:W-:Y:S03]  /*10b10*/  HMMA.16816.F32 R56, R188.reuse, R6, R56 ;  /* 0x00000006bc38723c */ /* 0x040fe60000001838 */
[----:B------:R-:W-:Y:S02]  /*10b20*/  FMUL.FTZ R44, R44, c[0x0][0x2ec] ;  /* 0x0000bb002c2c7a20 */ /* 0x000fe40000410000 */
[----:B------:R-:W-:Y:S02]  /*10b30*/  FMUL.FTZ R45, R45, c[0x0][0x2ec] ;  /* 0x0000bb002d2d7a20 */ /* 0x000fe40000410000 */
[----:B------:R-:W-:Y:S02]  /*10b40*/  FMUL.FTZ R46, R46, c[0x0][0x2ec] ;  /* 0x0000bb002e2e7a20 */ /* 0x000fe40000410000 */
[----:B------:R4:W1:Y:S03]  /*10b50*/  MUFU.TANH R170, R26 ;  /* 0x0000001a00aa7308 */ /* 0x0008660000002400 */
[----:B------:R-:W-:Y:S02]  /*10b60*/  FMUL.FTZ R47, R47, c[0x0][0x2ec] ;  /* 0x0000bb002f2f7a20 */ /* 0x000fe40000410000 */
[----:B------:R-:W-:Y:S02]  /*10b70*/  FMUL.FTZ R48, R48, c[0x0][0x2ec] ;  /* 0x0000bb0030307a20 */ /* 0x000fe40000410000 */
[----:B------:R-:W-:Y:S02]  /*10b80*/  FMUL.FTZ R49, R49, c[0x0][0x2ec] ;  /* 0x0000bb0031317a20 */ /* 0x000fe40000410000 */
[----:B------:R-:W-:Y:S01]  /*10b90*/  FMUL.FTZ R50, R50, c[0x0][0x2ec] ;  /* 0x0000bb0032327a20 */ /* 0x000fe20000410000 */
[----:B------:R4:W1:Y:S01]  /*10ba0*/  MUFU.TANH R171, R27 ;  /* 0x0000001b00ab7308 */ /* 0x0008620000002400 */
[----:B------:R-:W-:Y:S01]  /*10bb0*/  FMUL.FTZ R51, R51, c[0x0][0x2ec] ;  /* 0x0000bb0033337a20 */ /* 0x000fe20000410000 */
[C---:B-----5:R-:W-:Y:S03]  /*10bc0*/  HMMA.16816.F32 R60, R188.reuse, R8, R60 ;  /* 0x00000008bc3c723c */ /* 0x060fe6000000183c */
[----:B------:R-:W-:Y:S02]  /*10bd0*/  FMUL.FTZ R52, R52, c[0x0][0x2ec] ;  /* 0x0000bb0034347a20 */ /* 0x000fe40000410000 */
[----:B------:R-:W-:Y:S02]  /*10be0*/  FMUL.FTZ R53, R53, c[0x0][0x2ec] ;  /* 0x0000bb0035357a20 */ /* 0x000fe40000410000 */
[----:B------:R-:W-:Y:S01]  /*10bf0*/  FMUL.FTZ R54, R54, c[0x0][0x2ec] ;  /* 0x0000bb0036367a20 */ /* 0x000fe20000410000 */
[----:B------:R4:W1:Y:S01]  /*10c00*/  MUFU.TANH R181, R28 ;  /* 0x0000001c00b57308 */ /* 0x0008620000002400 */
[----:B------:R-:W-:Y:S03]  /*10c10*/  HMMA.16816.F32 R64, R188, R10, R64 ;  /* 0x0000000abc40723c */ /* 0x000fe60000001840 */
        /* <DEDUP_REMOVED lines=9> */
[----:B------:R-:W-:Y:S02]  /*10cb0*/  FMUL.FTZ R62, R62, c[0x0][0x2ec] ;  /* 0x0000bb003e3e7a20 */ /* 0x000fe40000410000 */
[----:B------:R-:W-:Y:S02]  /*10cc0*/  FMUL.FTZ R63, R63, c[0x0][0x2ec] ;  /* 0x0000bb003f3f7a20 */ /* 0x000fe40000410000 */
[----:B------:R-:W-:Y:S02]  /*10cd0*/  FMUL.FTZ R64, R64, c[0x0][0x2ec] ;  /* 0x0000bb0040407a20 */ /* 0x000fe40000410000 */
[----:B------:R-:W-:Y:S02]  /*10ce0*/  FMUL.FTZ R65, R65, c[0x0][0x2ec] ;  /* 0x0000bb0041417a20 */ /* 0x000fe40000410000 */
[----:B------:R-:W-:Y:S01]  /*10cf0*/  FMUL.FTZ R66, R66, c[0x0][0x2ec] ;  /* 0x0000bb0042427a20 */ /* 0x000fe20000410000 */
[----:B------:R4:W1:Y:S01]  /*10d00*/  MUFU.TANH R183, R31 ;  /* 0x0000001f00b77308 */ /* 0x0008620000002400 */
[----:B------:R-:W-:Y:S09]  /*10d10*/  FMUL.FTZ R67, R67, c[0x0][0x2ec] ;  /* 0x0000bb0043437a20 */ /* 0x000ff20000410000 */
        /* <DEDUP_REMOVED lines=37> */
[----:B--23--:R-:W-:Y:S01]  /*10f70*/  ULDC.64 UR8, c[0x0][0x198] ;  /* 0x0000660000087ab9 */ /* 0x00cfe20000000a00 */
[----:B------:R-:W-:Y:S02]  /*10f80*/  MOV R4, UR11 ;  /* 0x0000000b00047c02 */ /* 0x000fe40008000f00 */
[----:B------:R-:W-:Y:S01]  /*10f90*/  MOV R5, UR10 ;  /* 0x0000000a00057c02 */ /* 0x000fe20008000f00 */
[----:B------:R-:W-:-:S05]  /*10fa0*/  @!P0 BRA `(.L_x_1615) ;  /* 0x000003d000008947 */ /* 0x000fca0003800000 */
[----:B------:R-:W-:Y:S01]  /*10fb0*/  IMAD.SHL.U32 R4, R229, 0x80, RZ ;  /* 0x00000080e5047824 */ /* 0x000fe200078e00ff */
[----:B------:R-:W-:Y:S01]  /*10fc0*/  IABS R3, c[0x0][0x2d0] ;  /* 0x0000b40000037a13 */ /* 0x000fe20000000000 */
[----:B------:R-:W-:Y:S02]  /*10fd0*/  UMOV UR8, UR6 ;  /* 0x0000000600087c82 */ /* 0x000fe40008000000 */
[----:B------:R-:W-:Y:S01]  /*10fe0*/  UMOV UR9, UR7 ;  /* 0x0000000700097c82 */ /* 0x000fe20008000000 */
[----:B------:R-:W2:Y:S01]  /*10ff0*/  I2F.RP R12, R3 ;  /* 0x00000003000c7306 */ /* 0x000ea20000209400 */
[C---:B------:R-:W-:Y:S02]  /*11000*/  IADD3 R10, R4.reuse, -0x80, RZ ;  /* 0xffffff80040a7810 */ /* 0x040fe40007ffe0ff */
        /* <DEDUP_REMOVED lines=24> */
[-C--:B------:R-:W-:Y:S02]  /*11190*/  ISETP.GE.U32.AND P5, PT, R6, R3.reuse, PT ;  /* 0x000000030600720c */ /* 0x080fe40003fa6070 */
[----:B------:R-:W-:Y:S02]  /*111a0*/  ISETP.GE.U32.AND P6, PT, R8, R3, PT ;  /* 0x000000030800720c */ /* 0x000fe40003fc6070 */
[----:B------:R-:W-:Y:S02]  /*111b0*/  ISETP.GE.AND P2, PT, R4, RZ, PT ;  /* 0x000000ff0400720c */ /* 0x000fe40003f46270 */
[----:B------:R-:W-:Y:S07]  /*111c0*/  LOP3.LUT R3, RZ, c[0x0][0x2d0], RZ, 0x33, !PT ;  /* 0x0000b400ff037a12 */ /* 0x000fee00078e33ff */
        /* <DEDUP_REMOVED lines=12> */
[----:B------:R2:W3:Y:S04]  /*11290*/  LDG.E R7, [R6.64] ;  /* 0x0000000e06077981 */ /* 0x0004e8000c1e1900 */
[----:B------:R5:W3:Y:S02]  /*112a0*/  LDG.E R5, [R4.64] ;  /* 0x0000000e04057981 */ /* 0x000ae4000c1e1900 */
[----:B-----5:R-:W-:Y:S04]  /*112b0*/  IMAD.MOV.U32 R4, RZ, RZ, c[0x0][0x2d0] ;  /* 0x0000b400ff047624 */ /* 0x020fe800078e00ff */
[----:B------:R-:W-:Y:S04]  /*112c0*/  IMAD R4, R3, R4, -0x80 ;  /* 0xffffff8003047424 */ /* 0x000fe800078e0204 */
[----:B------:R-:W-:Y:S01]  /*112d0*/  IMAD R3, R4, UR7, RZ ;  /* 0x0000000704037c24 */ /* 0x000fe2000f8e02ff */
[----:B--2---:R-:W-:Y:S05]  /*112e0*/  SHF.R.S32.HI R6, RZ, 0x1f, R4 ;  /* 0x0000001fff067819 */ /* 0x004fea0000011404 */
[----:B------:R-:W-:Y:S02]  /*112f0*/  IMAD R3, R6, UR6, R3 ;  /* 0x0000000606037c24 */ /* 0x000fe4000f8e0203 */
[----:B---3--:R-:W-:Y:S02]  /*11300*/  IMAD.IADD R7, R7, 0x1, -R5 ;  /* 0x0000000107077824 */ /* 0x008fe400078e0a05 */
[----:B------:R-:W-:Y:S03]  /*11310*/  IMAD.WIDE.U32 R4, R4, UR6, RZ ;  /* 0x0000000604047c25 */ /* 0x000fe6000f8e00ff */
[----:B------:R-:W-:Y:S01]  /*11320*/  SHF.R.S32.HI R6, RZ, 0x1f, R7 ;  /* 0x0000001fff067819 */ /* 0x000fe20000011407 */
[----:B------:R-:W-:Y:S04]  /*11330*/  IMAD.IADD R5, R5, 0x1, R3 ;  /* 0x0000000105057824 */ /* 0x000fe800078e0203 */
[----:B------:R-:W-:Y:S02]  /*11340*/  IMAD R6, R6, c[0x0][0x180], RZ ;  /* 0x0000600006067a24 */ /* 0x000fe400078e02ff */
[C---:B------:R-:W-:Y:S04]  /*11350*/  IMAD.WIDE.U32 R4, R7.reuse, c[0x0][0x180], R4 ;  /* 0x0000600007047a25 */ /* 0x040fe800078e0004 */
[----:B------:R-:W-:Y:S04]  /*11360*/  IMAD R6, R7, c[0x0][0x184], R6 ;  /* 0x0000610007067a24 */ /* 0x000fe800078e0206 */
[----:B------:R-:W-:Y:S02]  /*11370*/  IMAD.IADD R5, R5, 0x1, R6 ;  /* 0x0000000105057824 */ /* 0x000fe400078e0206 */
.L_x_1615:
[----:B------:R2:W-:Y:S01]  /*11380*/  @P4 STS.128 [R230+0x4000], RZ ;  /* 0x004000ffe6004388 */ /* 0x0005e20000000c00 */
[----:B----4-:R-:W-:Y:S01]  /*11390*/  LEA R18, P2, R4, R238, 0x1 ;  /* 0x000000ee04127211 */ /* 0x010fe200078408ff */
[----:B------:R-:W-:Y:S01]  /*113a0*/  UMOV UR6, UR8 ;  /* 0x0000000800067c82 */ /* 0x000fe20008000000 */
[----:B------:R-:W-:Y:S01]  /*113b0*/  IADD3 R3, P1, R226, R4, RZ ;  /* 0x00000004e2037210 */ /* 0x000fe20007f3e0ff */
        /* <DEDUP_REMOVED lines=19> */
[C---:B------:R-:W-:Y:S02]  /*114f0*/  @!P3 LEA R10, P1, R4.reuse, R238, 0x1 ;  /* 0x000000ee040ab211 */ /* 0x040fe400078208ff */
        /* <DEDUP_REMOVED lines=53> */
[C---:B---3--:R-:W-:Y:S02]  /*11850*/  @!P3 LEA R20, P2, R6.reuse, R238, 0x1 ;  /* 0x000000ee0614b211 */ /* 0x048fe400078408ff */
[CCC-:B------:R-:W-:Y:S01]  /*11860*/  @!P4 LEA.HI.X R33, R6.reuse, R237.reuse, R5.reuse, 0x1, P6 ;  /* 0x000000ed0621c211 */ /* 0x1c0fe200030f0c05 */
[----:B------:R2:W-:Y:S01]  /*11870*/  @P4 STS.128 [R230+0x6000], RZ ;  /* 0x006000ffe6004388 */ /* 0x0005e20000000c00 */
[-CC-:B------:R-:W-:Y:S02]  /*11880*/  @!P3 LEA.HI.X R21, R6, R237.reuse, R5.reuse, 0x1, P2 ;  /* 0x000000ed0615b211 */ /* 0x180fe400010f0c05 */
        /* <DEDUP_REMOVED lines=48> */
.L_x_1614:
[----:B--23--:R-:W-:Y:S01]  /*11b90*/  FMNMX.FTZ R5, R141, R2, !PT ;  /* 0x000000028d057209 */ /* 0x00cfe20007810000 */
[----:B----4-:R-:W-:Y:S01]  /*11ba0*/  LDSM.16.MT88.4 R12, [R216+0xc000] ;  /* 0x00c00000d80c783b */ /* 0x010fe20000004200 */
[----:B------:R-:W-:Y:S01]  /*11bb0*/  FMNMX.FTZ R3, R139, R0, !PT ;  /* 0x000000008b037209 */ /* 0x000fe20007810000 */
[----:B------:R-:W-:Y:S01]  /*11bc0*/  UMOV UR8, UR13 ;  /* 0x0000000d00087c82 */ /* 0x000fe20008000000 */
[----:B------:R-:W-:Y:S01]  /*11bd0*/  FMNMX.FTZ R5, R140, R5, !PT ;  /* 0x000000058c057209 */ /* 0x000fe20007810000 */
[----:B------:R-:W-:Y:S01]  /*11be0*/  UMOV UR9, UR12 ;  /* 0x0000000c00097c82 */ /* 0x000fe20008000000 */
[----:B------:R-:W-:Y:S02]  /*11bf0*/  MOV R8, R142 ;  /* 0x0000008e00087202 */ /* 0x000fe40000000f00 */
[----:B------:R-:W-:Y:S01]  /*11c00*/  FMNMX.FTZ R5, R137, R5, !PT ;  /* 0x0000000589057209 */ /* 0x000fe20007810000 */
[----:B------:R-:W-:Y:S01]  /*11c10*/  LDSM.16.MT88.4 R20, [R214+0xc000] ;  /* 0x00c00000d614783b */ /* 0x000fe20000004200 */
[----:B------:R-:W-:Y:S02]  /*11c20*/  MOV R7, R143 ;  /* 0x0000008f00077202 */ /* 0x000fe40000000f00 */
        /* <DEDUP_REMOVED lines=78> */
[----:B------:R-:W-:Y:S02]  /*12110*/  FADD.FTZ R2, -R132, R2 ;  /* 0x0000000284027221 */ /* 0x000fe40000010100 */
[----:B------:R-:W1:Y:S01]  /*12120*/  MUFU.EX2 R0, R0 ;  /* 0x0000000000007308 */ /* 0x000e620000000800 */
[----:B------:R-:W-:Y:S01]  /*12130*/  FSEL R147, R147, RZ, P1 ;  /* 0x000000ff93937208 */ /* 0x000fe20000800000 */
[----:B------:R-:W-:Y:S01]  /*12140*/  FMUL.FTZ R2, R2, c[0x0][0x23c] ;  /* 0x00008f0002027a20 */ /* 0x000fe20000410000 */
[----:B------:R-:W-:Y:S03]  /*12150*/  FSETP.NEU.FTZ.AND P1, PT, R3, -INF , PT ;  /* 0xff8000000300780b */ /* 0x000fe60003f3d000 */
[--C-:B------:R-:W-:Y:S01]  /*12160*/  FFMA.FTZ R144, R141, c[0x0][0x23c], -R147.reuse ;  /* 0x00008f008d907a23 */ /* 0x100fe20000010893 */
[----:B------:R-:W-:Y:S01]  /*12170*/  FSEL R146, R146, RZ, P1 ;  /* 0x000000ff92927208 */ /* 0x000fe20000800000 */
[--C-:B------:R-:W-:Y:S01]  /*12180*/  FFMA.FTZ R141, R8, c[0x0][0x23c], -R147.reuse ;  /* 0x00008f00088d7a23 */ /* 0x100fe20000010893 */
[----:B------:R-:W-:Y:S01]  /*12190*/  ISETP.GT.AND P1, PT, R229, R224, PT ;  /* 0x000000e0e500720c */ /* 0x000fe20003f24270 */
[--C-:B------:R-:W-:Y:S01]  /*121a0*/  FFMA.FTZ R143, R140, c[0x0][0x23c], -R147.reuse ;  /* 0x00008f008c8f7a23 */ /* 0x100fe20000010893 */
[----:B------:R-:W2:Y:S01]  /*121b0*/  MUFU.EX2 R2, R2 ;  /* 0x0000000200027308 */ /* 0x000ea20000000800 */
[--C-:B------:R-:W-:Y:S02]  /*121c0*/  FFMA.FTZ R140, R139, c[0x0][0x23c], -R146.reuse ;  /* 0x00008f008b8c7a23 */ /* 0x100fe40000010892 */
        /* <DEDUP_REMOVED lines=17> */
[C---:B------:R-:W-:Y:S02]  /*122e0*/  FMUL.FTZ R9, R2.reuse, R125 ;  /* 0x0000007d02097220 */ /* 0x040fe40000410000 */
[C---:B------:R-:W-:Y:S01]  /*122f0*/  FMUL.FTZ R16, R2.reuse, R116 ;  /* 0x0000007402107220 */ /* 0x040fe20000410000 */
[----:B------:R-:W-:Y:S01]  /*12300*/  LDSM.16.MT88.4 R124, [R216+0xf800] ;  /* 0x00f80000d87c783b */ /* 0x000fe20000004200 */
[C---:B------:R-:W-:Y:S02]  /*12310*/  FMUL.FTZ R17, R2.reuse, R117 ;  /* 0x0000007502117220 */ /* 0x040fe40000410000 */
[C---:B------:R-:W-:Y:S02]  /*12320*/  FMUL.FTZ R24, R2.reuse, R108 ;  /* 0x0000006c02187220 */ /* 0x040fe40000410000 */
[----:B------:R-:W-:Y:S01]  /*12330*/  FMUL.FTZ R25, R2, R109 ;  /* 0x0000006d02197220 */ /* 0x000fe20000410000 */
[----:B------:R-:W2:Y:S01]  /*12340*/  MUFU.EX2 R139, R139 ;  /* 0x0000008b008b7308 */ /* 0x000ea20000000800 */
[C---:B------:R-:W-:Y:S01]  /*12350*/  FMUL.FTZ R26, R0.reuse, R110 ;  /* 0x0000006e001a7220 */ /* 0x040fe20000410000 */
[----:B------:R-:W-:Y:S01]  /*12360*/  LDSM.16.MT88.4 R116, [R214+0xf800] ;  /* 0x00f80000d674783b */ /* 0x000fe20000004200 */
[----:B------:R-:W-:Y:S01]  /*12370*/  FMUL.FTZ R27, R0, R111 ;  /* 0x0000006f001b7220 */ /* 0x000fe20000410000 */
[----:B-1----:R-:W-:Y:S01]  /*12380*/  F2FP.PACK_AB R128, R143, R144 ;  /* 0x000000908f80723e */ /* 0x002fe200000000ff */
[C---:B------:R-:W-:Y:S02]  /*12390*/  FMUL.FTZ R32, R2.reuse, R100 ;  /* 0x0000006402207220 */ /* 0x040fe40000410000 */
[----:B------:R-:W-:Y:S02]  /*123a0*/  FMUL.FTZ R33, R2, R101 ;  /* 0x0000006502217220 */ /* 0x000fe40000410000 */
[C---:B------:R-:W-:Y:S01]  /*123b0*/  FMUL.FTZ R34, R0.reuse, R102 ;  /* 0x0000006600227220 */ /* 0x040fe20000410000 */
[----:B------:R-:W-:Y:S01]  /*123c0*/  MUFU.EX2 R142, R142 ;  /* 0x0000008e008e7308 */ /* 0x000fe20000000800 */
[----:B------:R-:W-:Y:S01]  /*123d0*/  FMUL.FTZ R35, R0, R103 ;  /* 0x0000006700237220 */ /* 0x000fe20000410000 */
[----:B------:R-:W-:Y:S01]  /*123e0*/  LDSM.16.MT88.4 R108, [R213+0xf800] ;  /* 0x00f80000d56c783b */ /* 0x000fe20000004200 */
[C---:B------:R-:W-:Y:S02]  /*123f0*/  FMUL.FTZ R40, R2.reuse, R92 ;  /* 0x0000005c02287220 */ /* 0x040fe40000410000 */
[----:B------:R-:W-:Y:S02]  /*12400*/  FMUL.FTZ R41, R2, R93 ;  /* 0x0000005d02297220 */ /* 0x000fe40000410000 */
[C---:B------:R-:W-:Y:S02]  /*12410*/  FMUL.FTZ R42, R0.reuse, R94 ;  /* 0x0000005e002a7220 */ /* 0x040fe40000410000 */
[----:B------:R-:W-:Y:S01]  /*12420*/  FMUL.FTZ R43, R0, R95 ;  /* 0x0000005f002b7220 */ /* 0x000fe20000410000 */
[----:B------:R-:W1:Y:S01]  /*12430*/  MUFU.EX2 R141, R141 ;  /* 0x0000008d008d7308 */ /* 0x000e620000000800 */
[----:B------:R-:W-:Y:S01]  /*12440*/  LDSM.16.MT88.4 R92, [R212+0x11000] ;  /* 0x01100000d45c783b */ /* 0x000fe20000004200 */
[C---:B------:R-:W-:Y:S01]  /*12450*/  FMUL.FTZ R48, R2.reuse, R84 ;  /* 0x0000005402307220 */ /* 0x040fe20000410000 */
[----:B--2---:R-:W-:Y:S01]  /*12460*/  F2FP.PACK_AB R129, R139, R140 ;  /* 0x0000008c8b81723e */ /* 0x004fe200000000ff */
[----:B------:R-:W-:Y:S02]  /*12470*/  FMUL.FTZ R49, R2, R85 ;  /* 0x0000005502317220 */ /* 0x000fe40000410000 */
[C---:B------:R-:W-:Y:S03]  /*12480*/  FMUL.FTZ R50, R0.reuse, R86 ;  /* 0x0000005600327220 */ /* 0x040fe60000410000 */
[----:B------:R-:W-:Y:S01]  /*12490*/  LDSM.16.MT88.4 R100, [R212+0xf800] ;  /* 0x00f80000d464783b */ /* 0x000fe20000004200 */
[----:B------:R-:W-:Y:S01]  /*124a0*/  MUFU.EX2 R138, R138 ;  /* 0x0000008a008a7308 */ /* 0x000fe20000000800 */
[----:B------:R-:W-:Y:S02]  /*124b0*/  FMUL.FTZ R51, R0, R87 ;  /* 0x0000005700337220 */ /* 0x000fe40000410000 */
[C---:B------:R-:W-:Y:S02]  /*124c0*/  FMUL.FTZ R56, R2.reuse, R76 ;  /* 0x0000004c02387220 */ /* 0x040fe40000410000 */
[----:B------:R-:W-:Y:S02]  /*124d0*/  FMUL.FTZ R57, R2, R77 ;  /* 0x0000004d02397220 */ /* 0x000fe40000410000 */
[----:B------:R-:W2:Y:S01]  /*124e0*/  LDSM.16.MT88.4 R84, [R212+0x10000] ;  /* 0x01000000d454783b */ /* 0x000ea20000004200 */
[C---:B------:R-:W-:Y:S02]  /*124f0*/  FMUL.FTZ R58, R0.reuse, R78 ;  /* 0x0000004e003a7220 */ /* 0x040fe40000410000 */
[----:B------:R-:W3:Y:S01]  /*12500*/  MUFU.EX2 R137, R137 ;  /* 0x0000008900897308 */ /* 0x000ee20000000800 */
[----:B------:R-:W-:Y:S02]  /*12510*/  FMUL.FTZ R59, R0, R79 ;  /* 0x0000004f003b7220 */ /* 0x000fe40000410000 */
[C---:B------:R-:W-:Y:S01]  /*12520*/  FMUL.FTZ R64, R2.reuse, R68 ;  /* 0x0000004402407220 */ /* 0x040fe20000410000 */
[----:B-1----:R-:W-:Y:S01]  /*12530*/  F2FP.PACK_AB R130, R141, R142 ;  /* 0x0000008e8d82723e */ /* 0x002fe200000000ff */
[----:B------:R-:W1:Y:S01]  /*12540*/  LDSM.16.MT88.4 R76, [R216+0xc800] ;  /* 0x00c80000d84c783b */ /* 0x000e620000004200 */
[----:B------:R-:W-:Y:S02]  /*12550*/  FMUL.FTZ R65, R2, R69 ;  /* 0x0000004502417220 */ /* 0x000fe40000410000 */
[C---:B------:R-:W-:Y:S02]  /*12560*/  FMUL.FTZ R66, R0.reuse, R70 ;  /* 0x0000004600427220 */ /* 0x040fe40000410000 */
[----:B------:R-:W-:Y:S01]  /*12570*/  FMUL.FTZ R67, R0, R71 ;  /* 0x0000004700437220 */ /* 0x000fe20000410000 */
[----:B------:R-:W-:Y:S01]  /*12580*/  MUFU.EX2 R154, R154 ;  /* 0x0000009a009a7308 */ /* 0x000fe20000000800 */
[--C-:B------:R-:W-:Y:S02]  /*12590*/  FFMA.FTZ R157, R157, c[0x0][0x23c], -R146.reuse ;  /* 0x00008f009d9d7a23 */ /* 0x100fe40000010892 */
[--C-:B------:R-:W-:Y:S02]  /*125a0*/  FFMA.FTZ R162, R162, c[0x0][0x23c], -R146.reuse ;  /* 0x00008f00a2a27a23 */ /* 0x100fe40000010892 */
[--C-:B------:R-:W-:Y:S02]  /*125b0*/  FFMA.FTZ R164, R164, c[0x0][0x23c], -R147.reuse ;  /* 0x00008f00a4a47a23 */ /* 0x100fe40000010893 */
[--C-:B------:R-:W-:Y:S02]  /*125c0*/  FFMA.FTZ R165, R165, c[0x0][0x23c], -R147.reuse ;  /* 0x00008f00a5a57a23 */ /* 0x100fe40000010893 */
[--C-:B------:R-:W-:Y:S01]  /*125d0*/  FFMA.FTZ R166, R166, c[0x0][0x23c], -R146.reuse ;  /* 0x00008f00a6a67a23 */ /* 0x100fe20000010892 */
[----:B------:R-:W-:Y:S01]  /*125e0*/  MUFU.EX2 R157, R157 ;  /* 0x0000009d009d7308 */ /* 0x000fe20000000800 */
[--C-:B------:R-:W-:Y:S01]  /*125f0*/  FFMA.FTZ R167, R167, c[0x0][0x23c], -R146.reuse ;  /* 0x00008f00a7a77a23 */ /* 0x100fe20000010892 */
[----:B---3--:R-:W-:Y:S01]  /*12600*/  F2FP.PACK_AB R131, R137, R138 ;  /* 0x0000008a8983723e */ /* 0x008fe200000000ff */
[--C-:B------:R-:W-:Y:S02]  /*12610*/  FFMA.FTZ R168, R168, c[0x0][0x23c], -R147.reuse ;  /* 0x00008f00a8a87a23 */ /* 0x100fe40000010893 */
[--C-:B------:R-:W-:Y:S02]  /*12620*/  FFMA.FTZ R169, R169, c[0x0][0x23c], -R147.reuse ;  /* 0x00008f00a9a97a23 */ /* 0x100fe40000010893 */
[--C-:B------:R-:W-:Y:S02]  /*12630*/  FFMA.FTZ R170, R170, c[0x0][0x23c], -R146.reuse ;  /* 0x00008f00aaaa7a23 */ /* 0x100fe40000010892 */
[C---:B------:R-:W-:Y:S01]  /*12640*/  HMMA.16816.F32 R4, R128.reuse, R12, R4 ;  /* 0x0000000c8004723c */ /* 0x040fe20000001804 */
[----:B------:R-:W3:Y:S04]  /*12650*/  MUFU.EX2 R162, R162 ;  /* 0x000000a200a27308 */ /* 0x000ee80000000800 */
[--C-:B------:R-:W-:Y:S02]  /*12660*/  FFMA.FTZ R171, R171, c[0x0][0x23c], -R146.reuse ;  /* 0x00008f00abab7a23 */ /* 0x100fe40000010892 */
[C---:B------:R-:W-:Y:S01]  /*12670*/  FMUL.FTZ R12, R2.reuse, R120 ;  /* 0x00000078020c7220 */ /* 0x040fe20000410000 */
[C---:B------:R-:W-:Y:S03]  /*12680*/  HMMA.16816.F32 R8, R128.reuse, R14, R8 ;  /* 0x0000000e8008723c */ /* 0x040fe60000001808 */
[----:B------:R-:W-:Y:S01]  /*12690*/  MUFU.EX2 R164, R164 ;  /* 0x000000a400a47308 */ /* 0x000fe20000000800 */
[----:B------:R-:W-:Y:S02]  /*126a0*/  FMUL.FTZ R13, R2, R121 ;  /* 0x00000079020d7220 */ /* 0x000fe40000410000 */
[--C-:B------:R-:W-:Y:S02]  /*126b0*/  FFMA.FTZ R181, R181, c[0x0][0x23c], -R147.reuse ;  /* 0x00008f00b5b57a23 */ /* 0x100fe40000010893 */
[C---:B------:R-:W-:Y:S04]  /*126c0*/  FMUL.FTZ R14, R0.reuse, R122 ;  /* 0x0000007a000e7220 */ /* 0x040fe80000410000 */
[----:B------:R-:W-:Y:S01]  /*126d0*/  FMUL.FTZ R15, R0, R123 ;  /* 0x0000007b000f7220 */ /* 0x000fe20000410000 */
[----:B------:R-:W-:Y:S01]  /*126e0*/  MUFU.EX2 R165, R165 ;  /* 0x000000a500a57308 */ /* 0x000fe20000000800 */
[--C-:B------:R-:W-:Y:S02]  /*126f0*/  FFMA.FTZ R179, R179, c[0x0][0x23c], -R147.reuse ;  /* 0x00008f00b3b37a23 */ /* 0x100fe40000010893 */
[--C-:B------:R-:W-:Y:S01]  /*12700*/  FFMA.FTZ R182, R182, c[0x0][0x23c], -R146.reuse ;  /* 0x00008f00b6b67a23 */ /* 0x100fe20000010892 */
[----:B---3--:R-:W-:Y:S01]  /*12710*/  F2FP.PACK_AB R71, R162, R157 ;  /* 0x0000009da247723e */ /* 0x008fe200000000ff */
[--C-:B------:R-:W-:Y:S01]  /*12720*/  FFMA.FTZ R183, R183, c[0x0][0x23c], -R146.reuse ;  /* 0x00008f00b7b77a23 */ /* 0x100fe20000010892 */
[C---:B------:R-:W-:Y:S03]  /*12730*/  HMMA.16816.F32 R12, R128.reuse, R20, R12 ;  /* 0x00000014800c723c */ /* 0x040fe6000000180c */
[--C-:B------:R-:W-:Y:S01]  /*12740*/  FFMA.FTZ R184, R184, c[0x0][0x23c], -R147.reuse ;  /* 0x00008f00b8b87a23 */ /* 0x100fe20000010893 */
[----:B------:R-:W-:Y:S01]  /*12750*/  MUFU.EX2 R166, R166 ;  /* 0x000000a600a67308 */ /* 0x000fe20000000800 */
[--C-:B------:R-:W-:Y:S02]  /*12760*/  FFMA.FTZ R185, R185, c[0x0][0x23c], -R147.reuse ;  /* 0x00008f00b9b97a23 */ /* 0x100fe40000010893 */
[C---:B------:R-:W-:Y:S01]  /*12770*/  FMUL.FTZ R20, R2.reuse, R112 ;  /* 0x0000007002147220 */ /* 0x040fe20000410000 */
[C---:B------:R-:W-:Y:S04]  /*12780*/  HMMA.16816.F32 R16, R128.reuse, R22, R16 ;  /* 0x000000168010723c */ /* 0x040fe80000001810 */
[----:B------:R-:W-:Y:S02]  /*12790*/  FMUL.FTZ R21, R2, R113 ;  /* 0x0000007102157220 */ /* 0x000fe40000410000 */
[----:B------:R-:W-:Y:S01]  /*127a0*/  MUFU.EX2 R167, R167 ;  /* 0x000000a700a77308 */ /* 0x000fe20000000800 */
[C---:B------:R-:W-:Y:S02]  /*127b0*/  FMUL.FTZ R22, R0.reuse, R114 ;  /* 0x0000007200167220 */ /* 0x040fe40000410000 */
[----:B------:R-:W-:Y:S03]  /*127c0*/  FMUL.FTZ R23, R0, R115 ;  /* 0x0000007300177220 */ /* 0x000fe60000410000 */
[--C-:B------:R-:W-:Y:S02]  /*127d0*/  FFMA.FTZ R112, R247, c[0x0][0x23c], -R147.reuse ;  /* 0x00008f00f7707a23 */ /* 0x100fe40000010893 */
[--C-:B------:R-:W-:Y:S02]  /*127e0*/  FFMA.FTZ R186, R186, c[0x0][0x23c], -R146.reuse ;  /* 0x00008f00baba7a23 */ /* 0x100fe40000010892 */
[C---:B------:R-:W-:Y:S01]  /*127f0*/  HMMA.16816.F32 R20, R128.reuse, R28, R20 ;  /* 0x0000001c8014723c */ /* 0x040fe20000001814 */
[----:B------:R-:W-:Y:S02]  /*12800*/  MUFU.EX2 R168, R168 ;  /* 0x000000a800a87308 */ /* 0x000fe40000000800 */
[--C-:B------:R-:W-:Y:S02]  /*12810*/  FFMA.FTZ R187, R187, c[0x0][0x23c], -R146.reuse ;  /* 0x00008f00bbbb7a23 */ /* 0x100fe40000010892 */
[--C-:B------:R-:W-:Y:S02]  /*12820*/  FFMA.FTZ R189, R246, c[0x0][0x23c], -R147.reuse ;  /* 0x00008f00f6bd7a23 */ /* 0x100fe40000010893 */
[C---:B------:R-:W-:Y:S01]  /*12830*/  FMUL.FTZ R28, R2.reuse, R104 ;  /* 0x00000068021c7220 */ /* 0x040fe20000410000 */
[C---:B------:R-:W-:Y:S03]  /*12840*/  HMMA.16816.F32 R24, R128.reuse, R30, R24 ;  /* 0x0000001e8018723c */ /* 0x040fe60000001818 */
[----:B------:R-:W3:Y:S01]  /*12850*/  MUFU.EX2 R112, R112 ;  /* 0x0000007000707308 */ /* 0x000ee20000000800 */
[----:B------:R-:W-:Y:S02]  /*12860*/  FMUL.FTZ R29, R2, R105 ;  /* 0x00000069021d7220 */ /* 0x000fe40000410000 */
[--C-:B------:R-:W-:Y:S02]  /*12870*/  FFMA.FTZ R104, R251, c[0x0][0x23c], -R147.reuse ;  /* 0x00008f00fb687a23 */ /* 0x100fe40000010893 */
[C---:B------:R-:W-:Y:S04]  /*12880*/  FMUL.FTZ R30, R0.reuse, R106 ;  /* 0x0000006a001e7220 */ /* 0x040fe80000410000 */
[----:B------:R-:W-:Y:S01]  /*12890*/  FMUL.FTZ R31, R0, R107 ;  /* 0x0000006b001f7220 */ /* 0x000fe20000410000 */
[----:B------:R-:W-:Y:S01]  /*128a0*/  MUFU.EX2 R104, R104 ;  /* 0x0000006800687308 */ /* 0x000fe20000000800 */
[--C-:B------:R-:W-:Y:S02]  /*128b0*/  FFMA.FTZ R105, R250, c[0x0][0x23c], -R147.reuse ;  /* 0x00008f00fa697a23 */ /* 0x100fe40000010893 */
[--C-:B------:R-:W-:Y:S02]  /*128c0*/  FFMA.FTZ R106, R249, c[0x0][0x23c], -R146.reuse ;  /* 0x00008f00f96a7a23 */ /* 0x100fe40000010892 */
[--C-:B------:R-:W-:Y:S01]  /*128d0*/  FFMA.FTZ R107, R248, c[0x0][0x23c], -R146.reuse ;  /* 0x00008f00f86b7a23 */ /* 0x100fe20000010892 */
[C---:B------:R-:W-:Y:S03]  /*128e0*/  HMMA.16816.F32 R28, R128.reuse, R36, R28 ;  /* 0x00000024801c723c */ /* 0x040fe6000000181c */
[--C-:B------:R-:W-:Y:S01]  /*128f0*/  FFMA.FTZ R188, R245, c[0x0][0x23c], -R147.reuse ;  /* 0x00008f00f5bc7a23 */ /* 0x100fe20000010893 */
[----:B------:R-:W4:Y:S01]  /*12900*/  MUFU.EX2 R105, R105 ;  /* 0x0000006900697308 */ /* 0x000f220000000800 */
[--C-:B------:R-:W-:Y:S02]  /*12910*/  FFMA.FTZ R190, R244, c[0x0][0x23c], -R146.reuse ;  /* 0x00008f00f4be7a23 */ /* 0x100fe40000010892 */
[C---:B------:R-:W-:Y:S01]  /*12920*/  FMUL.FTZ R36, R2.reuse, R96 ;  /* 0x0000006002247220 */ /* 0x040fe20000410000 */
[C---:B------:R-:W-:Y:S04]  /*12930*/  HMMA.16816.F32 R32, R128.reuse, R38, R32 ;  /* 0x000000268020723c */ /* 0x040fe80000001820 */
[----:B------:R-:W-:Y:S01]  /*12940*/  FMUL.FTZ R37, R2, R97 ;  /* 0x0000006102257220 */ /* 0x000fe20000410000 */
[----:B---3--:R-:W-:Y:S01]  /*12950*/  F2FP.PACK_AB R70, R154, R112 ;  /* 0x000000709a46723e */ /* 0x008fe200000000ff */
[----:B------:R-:W-:Y:S01]  /*12960*/  MUFU.EX2 R106, R106 ;  /* 0x0000006a006a7308 */ /* 0x000fe20000000800 */
[C---:B------:R-:W-:Y:S02]  /*12970*/  FMUL.FTZ R38, R0.reuse, R98 ;  /* 0x0000006200267220 */ /* 0x040fe40000410000 */
[----:B------:R-:W-:Y:S02]  /*12980*/  FMUL.FTZ R39, R0, R99 ;  /* 0x0000006300277220 */ /* 0x000fe40000410000 */
[----:B------:R-:W-:Y:S01]  /*12990*/  LDSM.16.MT88.4 R96, [R212+0x13000] ;  /* 0x01300000d460783b */ /* 0x000fe20000004200 */
[--C-:B------:R-:W-:Y:S02]  /*129a0*/  FFMA.FTZ R191, R241, c[0x0][0x23c], -R146.reuse ;  /* 0x00008f00f1bf7a23 */ /* 0x100fe40000010892 */
[--C-:B------:R-:W-:Y:S02]  /*129b0*/  FFMA.FTZ R195, R195, c[0x0][0x23c], -R147.reuse ;  /* 0x00008f00c3c37a23 */ /* 0x100fe40000010893 */
[C---:B------:R-:W-:Y:S01]  /*129c0*/  HMMA.16816.F32 R36, R128.reuse, R44, R36 ;  /* 0x0000002c8024723c */ /* 0x040fe20000001824 */
[----:B------:R-:W3:Y:S02]  /*129d0*/  MUFU.EX2 R107, R107 ;  /* 0x0000006b006b7308 */ /* 0x000ee40000000800 */
[--C-:B------:R-:W-:Y:S01]  /*129e0*/  FFMA.FTZ R194, R194, c[0x0][0x23c], -R147.reuse ;  /* 0x00008f00c2c27a23 */ /* 0x100fe20000010893 */
[----:B----4-:R-:W-:Y:S01]  /*129f0*/  F2FP.PACK_AB R68, R105, R104 ;  /* 0x000000686944723e */ /* 0x010fe200000000ff */
[--C-:B------:R-:W-:Y:S02]  /*12a00*/  FFMA.FTZ R193, R193, c[0x0][0x23c], -R146.reuse ;  /* 0x00008f00c1c17a23 */ /* 0x100fe40000010892 */
[C---:B------:R-:W-:Y:S01]  /*12a10*/  FMUL.FTZ R44, R2.reuse, R88 ;  /* 0x00000058022c7220 */ /* 0x040fe20000410000 */
[C---:B------:R-:W-:Y:S03]  /*12a20*/  HMMA.16816.F32 R40, R128.reuse, R46, R40 ;  /* 0x0000002e8028723c */ /* 0x040fe60000001828 */
[----:B------:R-:W4:Y:S01]  /*12a30*/  MUFU.EX2 R169, R169 ;  /* 0x000000a900a97308 */ /* 0x000f220000000800 */
[----:B------:R-:W-:Y:S02]  /*12a40*/  FMUL.FTZ R45, R2, R89 ;  /* 0x00000059022d7220 */ /* 0x000fe40000410000 */
[--C-:B------:R-:W-:Y:S02]  /*12a50*/  FFMA.FTZ R192, R192, c[0x0][0x23c], -R146.reuse ;  /* 0x00008f00c0c07a23 */ /* 0x100fe40000010892 */
[C---:B------:R-:W-:Y:S04]  /*12a60*/  FMUL.FTZ R46, R0.reuse, R90 ;  /* 0x0000005a002e7220 */ /* 0x040fe80000410000 */
[----:B------:R-:W-:Y:S01]  /*12a70*/  FMUL.FTZ R47, R0, R91 ;  /* 0x0000005b002f7220 */ /* 0x000fe20000410000 */
[----:B------:R-:W-:Y:S01]  /*12a80*/  MUFU.EX2 R170, R170 ;  /* 0x000000aa00aa7308 */ /* 0x000fe20000000800 */
[----:B------:R-:W-:Y:S01]  /*12a90*/  LDSM.16.MT88.4 R88, [R212+0x10800] ;  /* 0x01080000d458783b */ /* 0x000fe20000004200 */
[--C-:B------:R-:W-:Y:S01]  /*12aa0*/  FFMA.FTZ R180, R180, c[0x0][0x23c], -R147.reuse ;  /* 0x00008f00b4b47a23 */ /* 0x100fe20000010893 */
[----:B---3--:R-:W-:Y:S01]  /*12ab0*/  F2FP.PACK_AB R69, R107, R106 ;  /* 0x0000006a6b45723e */ /* 0x008fe200000000ff */
[--C-:B------:R-:W-:Y:S02]  /*12ac0*/  FFMA.FTZ R178, R178, c[0x0][0x23c], -R147.reuse ;  /* 0x00008f00b2b27a23 */ /* 0x100fe40000010893 */
[C---:B------:R-:W-:Y:S03]  /*12ad0*/  HMMA.16816.F32 R44, R128.reuse, R52, R44 ;  /* 0x00000034802c723c */ /* 0x040fe6000000182c */
[--C-:B------:R-:W-:Y:S01]  /*12ae0*/  FFMA.FTZ R177, R177, c[0x0][0x23c], -R146.reuse ;  /* 0x00008f00b1b17a23 */ /* 0x100fe20000010892 */
[----:B------:R-:W3:Y:S01]  /*12af0*/  MUFU.EX2 R171, R171 ;  /* 0x000000ab00ab7308 */ /* 0x000ee20000000800 */
[--C-:B------:R-:W-:Y:S02]  /*12b00*/  FFMA.FTZ R176, R176, c[0x0][0x23c], -R146.reuse ;  /* 0x00008f00b0b07a23 */ /* 0x100fe40000010892 */
[C---:B------:R-:W-:Y:S01]  /*12b10*/  FMUL.FTZ R52, R2.reuse, R80 ;  /* 0x0000005002347220 */ /* 0x040fe20000410000 */
[C---:B------:R-:W-:Y:S04]  /*12b20*/  HMMA.16816.F32 R48, R128.reuse, R54, R48 ;  /* 0x000000368030723c */ /* 0x040fe80000001830 */
[----:B------:R-:W-:Y:S02]  /*12b30*/  FMUL.FTZ R53, R2, R81 ;  /* 0x0000005102357220 */ /* 0x000fe40000410000 */
[----:B------:R-:W-:Y:S01]  /*12b40*/  MUFU.EX2 R181, R181 ;  /* 0x000000b500b57308 */ /* 0x000fe20000000800 */
[C---:B------:R-:W-:Y:S02]  /*12b50*/  FMUL.FTZ R54, R0.reuse, R82 ;  /* 0x0000005200367220 */ /* 0x040fe40000410000 */
[----:B------:R-:W-:Y:S02]  /*12b60*/  FMUL.FTZ R55, R0, R83 ;  /* 0x0000005300377220 */ /* 0x000fe40000410000 */
[----:B------:R-:W-:Y:S01]  /*12b70*/  LDSM.16.MT88.4 R80, [R213+0xc800] ;  /* 0x00c80000d550783b */ /* 0x000fe20000004200 */
        /* <DEDUP_REMOVED lines=8> */
[----:B------:R-:W5:Y:S01]  /*12c00*/  MUFU.EX2 R182, R182 ;  /* 0x000000b600b67308 */ /* 0x000f620000000800 */
[----:B------:R-:W-:Y:S02]  /*12c10*/  FMUL.FTZ R61, R2, R73 ;  /* 0x00000049023d7220 */ /* 0x000fe40000410000 */
[--C-:B------:R-:W-:Y:S02]  /*12c20*/  FFMA.FTZ R161, R161, c[0x0][0x23c], -R147.reuse ;  /* 0x00008f00a1a17a23 */ /* 0x100fe40000010893 */
[C---:B------:R-:W-:Y:S04]  /*12c30*/  FMUL.FTZ R62, R0.reuse, R74 ;  /* 0x0000004a003e7220 */ /* 0x040fe80000410000 */
[----:B------:R-:W-:Y:S01]  /*12c40*/  FMUL.FTZ R63, R0, R75 ;  /* 0x0000004b003f7220 */ /* 0x000fe20000410000 */
[----:B------:R-:W3:Y:S01]  /*12c50*/  MUFU.EX2 R183, R183 ;  /* 0x000000b700b77308 */ /* 0x000ee20000000800 */
[----:B------:R-:W3:Y:S01]  /*12c60*/  LDSM.16.MT88.4 R72, [R214+0xc800] ;  /* 0x00c80000d648783b */ /* 0x000ee20000004200 */
[--C-:B------:R-:W-:Y:S02]  /*12c70*/  FFMA.FTZ R163, R163, c[0x0][0x23c], -R147.reuse ;  /* 0x00008f00a3a37a23 */ /* 0x100fe40000010893 */
[--C-:B------:R-:W-:Y:S02]  /*12c80*/  FFMA.FTZ R160, R160, c[0x0][0x23c], -R146.reuse ;  /* 0x00008f00a0a07a23 */ /* 0x100fe40000010892 */
[C---:B--2---:R-:W-:Y:S03]  /*12c90*/  HMMA.16816.F32 R60, R128.reuse, R84, R60 ;  /* 0x00000054803c723c */ /* 0x044fe6000000183c */
[--C-:B------:R-:W-:Y:S01]  /*12ca0*/  FFMA.FTZ R159, R159, c[0x0][0x23c], -R146.reuse ;  /* 0x00008f009f9f7a23 */ /* 0x100fe20000010892 */
[----:B------:R-:W-:Y:S01]  /*12cb0*/  MUFU.EX2 R184, R184 ;  /* 0x000000b800b87308 */ /* 0x000fe20000000800 */
[--C-:B------:R-:W-:Y:S02]  /*12cc0*/  FFMA.FTZ R158, R158, c[0x0][0x23c], -R147.reuse ;  /* 0x00008f009e9e7a23 */ /* 0x100fe40000010893 */
[--C-:B------:R-:W-:Y:S01]  /*12cd0*/  FFMA.FTZ R156, R156, c[0x0][0x23c], -R147.reuse ;  /* 0x00008f009c9c7a23 */ /* 0x100fe20000010893 */
[----:B------:R-:W-:Y:S01]  /*12ce0*/  HMMA.16816.F32 R64, R128, R86, R64 ;  /* 0x000000568040723c */ /* 0x000fe20000001840 */
[----:B------:R-:W2:Y:S03]  /*12cf0*/  LDSM.16.MT88.4 R84, [R212+0xc800] ;  /* 0x00c80000d454783b */ /* 0x000ea60000004200 */
[--C-:B------:R-:W-:Y:S02]  /*12d00*/  FFMA.FTZ R155, R155, c[0x0][0x23c], -R146.reuse ;  /* 0x00008f009b9b7a23 */ /* 0x100fe40000010892 */
[----:B------:R-:W2:Y:S01]  /*12d10*/  MUFU.EX2 R185, R185 ;  /* 0x000000b900b97308 */ /* 0x000ea20000000800 */
[--C-:B------:R-:W-:Y:S01]  /*12d20*/  FFMA.FTZ R153, R153, c[0x0][0x23c], -R146.reuse ;  /* 0x00008f0099997a23 */ /* 0x100fe20000010892 */
[C---:B-1----:R-:W-:Y:S05]  /*12d30*/  HMMA.16816.F32 R4, R68.reuse, R76, R4 ;  /* 0x0000004c4404723c */ /* 0x042fea0000001804 */
[--C-:B------:R-:W-:Y:S02]  /*12d40*/  FFMA.FTZ R151, R151, c[0x0][0x23c], -R147.reuse ;  /* 0x00008f0097977a23 */ /* 0x100fe40000010893 */
[--C-:B------:R-:W-:Y:S01]  /*12d50*/  FFMA.FTZ R152, R152, c[0x0][0x23c], -R147.reuse ;  /* 0x00008f0098987a23 */ /* 0x100fe20000010893 */
[C---:B------:R-:W-:Y:S01]  /*12d60*/  HMMA.16816.F32 R8, R68.reuse, R78, R8 ;  /* 0x0000004e4408723c */ /* 0x040fe20000001808 */
[----:B------:R-:W1:Y:S01]  /*12d70*/  LDSM.16.MT88.4 R76, [R216+0x10800] ;  /* 0x01080000d84c783b */ /* 0x000e620000004200 */
[----:B------:R-:W-:Y:S02]  /*12d80*/  MUFU.EX2 R186, R186 ;  /* 0x000000ba00ba7308 */ /* 0x000fe40000000800 */
[--C-:B------:R-:W-:Y:S02]  /*12d90*/  FFMA.FTZ R150, R150, c[0x0][0x23c], -R146.reuse ;  /* 0x00008f0096967a23 */ /* 0x100fe40000010892 */
[--C-:B------:R-:W-:Y:S02]  /*12da0*/  FFMA.FTZ R149, R149, c[0x0][0x23c], -R146.reuse ;  /* 0x00008f0095957a23 */ /* 0x100fe40000010892 */
[--C-:B------:R-:W-:Y:S01]  /*12db0*/  FFMA.FTZ R148, R148, c[0x0][0x23c], -R147.reuse ;  /* 0x00008f0094947a23 */ /* 0x100fe20000010893 */
[C---:B---3--:R-:W-:Y:S03]  /*12dc0*/  HMMA.16816.F32 R12, R68.reuse, R72, R12 ;  /* 0x00000048440c723c */ /* 0x048fe6000000180c */
[----:B------:R-:W3:Y:S01]  /*12dd0*/  MUFU.EX2 R187, R187 ;  /* 0x000000bb00bb7308 */ /* 0x000ee20000000800 */
[----:B------:R-:W-:Y:S02]  /*12de0*/  FFMA.FTZ R147, R145, c[0x0][0x23c], -R147 ;  /* 0x00008f0091937a23 */ /* 0x000fe40000010893 */
[--C-:B------:R-:W-:Y:S02]  /*12df0*/  FFMA.FTZ R134, R134, c[0x0][0x23c], -R146.reuse ;  /* 0x00008f0086867a23 */ /* 0x100fe40000010892 */
[----:B------:R-:W-:Y:S01]  /*12e00*/  FFMA.FTZ R146, R133, c[0x0][0x23c], -R146 ;  /* 0x00008f0085927a23 */ /* 0x000fe20000010892 */
[C---:B------:R-:W-:Y:S01]  /*12e10*/  HMMA.16816.F32 R16, R68.reuse, R74, R16 ;  /* 0x0000004a4410723c */ /* 0x040fe20000001810 */
[----:B------:R-:W3:Y:S03]  /*12e20*/  LDSM.16.MT88.4 R72, [R214+0x10800] ;  /* 0x01080000d648783b */ /* 0x000ee60000004200 */
[----:B------:R-:W-:Y:S01]  /*12e30*/  MUFU.EX2 R189, R189 ;  /* 0x000000bd00bd7308 */ /* 0x000fe20000000800 */
[----:B------:R-:W-:Y:S01]  /*12e40*/  FFMA.FTZ R144, R2, R240, R144 ;  /* 0x000000f002907223 */ /* 0x000fe20000010090 */
[----:B------:R-:W-:Y:S01]  /*12e50*/  MOV R2, R132 ;  /* 0x0000008400027202 */ /* 0x000fe20000000f00 */
[----:B------:R-:W-:Y:S01]  /*12e60*/  FFMA.FTZ R140, R0, R239, R140 ;  /* 0x000000ef008c7223 */ /* 0x000fe2000001008c */
[C---:B------:R-:W-:Y:S04]  /*12e70*/  HMMA.16816.F32 R20, R68.reuse, R80, R20 ;  /* 0x000000504414723c */ /* 0x040fe80000001814 */
[----:B------:R-:W-:Y:S02]  /*12e80*/  FADD.FTZ R144, R143, R144 ;  /* 0x000000908f907221 */ /* 0x000fe40000010000 */
[----:B------:R-:W-:Y:S01]  /*12e90*/  MUFU.EX2 R188, R188 ;  /* 0x000000bc00bc7308 */ /* 0x000fe20000000800 */
[----:B------:R-:W-:Y:S01]  /*12ea0*/  FADD.FTZ R140, R139, R140 ;  /* 0x0000008c8b8c7221 */ /* 0x000fe20000010000 */
[C---:B------:R-:W-:Y:S01]  /*12eb0*/  HMMA.16816.F32 R24, R68.reuse, R82, R24 ;  /* 0x000000524418723c */ /* 0x040fe20000001818 */
[----:B------:R-:W4:Y:S03]  /*12ec0*/  LDSM.16.MT88.4 R80, [R213+0x10800] ;  /* 0x01080000d550783b */ /* 0x000f260000004200 */
[----:B------:R-:W-:Y:S02]  /*12ed0*/  FADD.FTZ R142, R142, R144 ;  /* 0x000000908e8e7221 */ /* 0x000fe40000010000 */
[----:B------:R-:W-:Y:S02]  /*12ee0*/  FADD.FTZ R140, R138, R140 ;  /* 0x0000008c8a8c7221 */ /* 0x000fe40000010000 */
[----:B------:R-:W3:Y:S01]  /*12ef0*/  MUFU.EX2 R190, R190 ;  /* 0x000000be00be7308 */ /* 0x000ee20000000800 */
[C---:B--2---:R-:W-:Y:S03]  /*12f00*/  HMMA.16816.F32 R28, R68.reuse, R84, R28 ;  /* 0x00000054441c723c */ /* 0x044fe6000000181c */
[----:B------:R-:W-:Y:S02]  /*12f10*/  FADD.FTZ R142, R141, R142 ;  /* 0x0000008e8d8e7221 */ /* 0x000fe40000010000 */
[----:B------:R-:W-:Y:S03]  /*12f20*/  FADD.FTZ R137, R137, R140 ;  /* 0x0000008c89897221 */ /* 0x000fe60000010000 */
[C---:B------:R-:W-:Y:S01]  /*12f30*/  HMMA.16816.F32 R32, R68.reuse, R86, R32 ;  /* 0x000000564420723c */ /* 0x040fe20000001820 */
[----:B------:R-:W2:Y:S01]  /*12f40*/  LDSM.16.MT88.4 R84, [R216+0xd000] ;  /* 0x00d00000d854783b */ /* 0x000ea20000004200 */
[----:B------:R-:W2:Y:S02]  /*12f50*/  MUFU.EX2 R191, R191 ;  /* 0x000000bf00bf7308 */ /* 0x000ea40000000800 */
[----:B------:R-:W-:Y:S02]  /*12f60*/  FADD.FTZ R104, R104, R142 ;  /* 0x0000008e68687221 */ /* 0x000fe40000010000 */
[----:B------:R-:W-:Y:S02]  /*12f70*/  FADD.FTZ R137, R106, R137 ;  /* 0x000000896a897221 */ /* 0x000fe40000010000 */
[C---:B-1----:R-:W-:Y:S04]  /*12f80*/  HMMA.16816.F32 R36, R68.reuse, R76, R36 ;  /* 0x0000004c4424723c */ /* 0x042fe80000001824 */
[----:B------:R-:W-:Y:S01]  /*12f90*/  MUFU.EX2 R195, R195 ;  /* 0x000000c300c37308 */ /* 0x000fe20000000800 */
[----:B------:R-:W-:Y:S02]  /*12fa0*/  FADD.FTZ R0, R105, R104 ;  /* 0x0000006869007221 */ /* 0x000fe40000010000 */
[----:B------:R-:W-:Y:S01]  /*12fb0*/  FADD.FTZ R107, R107, R137 ;  /* 0x000000896b6b7221 */ /* 0x000fe20000010000 */
[C---:B------:R-:W-:Y:S01]  /*12fc0*/  HMMA.16816.F32 R40, R68.reuse, R78, R40 ;  /* 0x0000004e4428723c */ /* 0x040fe20000001828 */
[----:B------:R-:W1:Y:S03]  /*12fd0*/  LDSM.16.MT88.4 R76, [R214+0xd000] ;  /* 0x00d00000d64c783b */ /* 0x000e660000004200 */
[----:B------:R-:W-:Y:S02]  /*12fe0*/  FADD.FTZ R0, R112, R0 ;  /* 0x0000000070007221 */ /* 0x000fe40000010000 */
[----:B------:R-:W1:Y:S01]  /*12ff0*/  MUFU.EX2 R194, R194 ;  /* 0x000000c200c27308 */ /* 0x000e620000000800 */
[----:B------:R-:W-:Y:S01]  /*13000*/  FADD.FTZ R107, R157, R107 ;  /* 0x0000006b9d6b7221 */ /* 0x000fe20000010000 */
[C---:B---3--:R-:W-:Y:S04]  /*13010*/  HMMA.16816.F32 R44, R68.reuse, R72, R44 ;  /* 0x00000048442c723c */ /* 0x048fe8000000182c */
[----:B------:R-:W-:Y:S02]  /*13020*/  FADD.FTZ R0, R154, R0 ;  /* 0x000000009a007221 */ /* 0x000fe40000010000 */
[----:B------:R-:W-:Y:S02]  /*13030*/  FADD.FTZ R162, R162, R107 ;  /* 0x0000006ba2a27221 */ /* 0x000fe40000010000 */
[C---:B------:R-:W-:Y:S01]  /*13040*/  HMMA.16816.F32 R48, R68.reuse, R74, R48 ;  /* 0x0000004a4430723c */ /* 0x040fe20000001830 */
[----:B------:R-:W3:Y:S01]  /*13050*/  LDSM.16.MT88.4 R72, [R213+0xd000] ;  /* 0x00d00000d548783b */ /* 0x000ee20000004200 */
[----:B------:R-:W-:Y:S02]  /*13060*/  MUFU.EX2 R193, R193 ;  /* 0x000000c100c17308 */ /* 0x000fe40000000800 */
[----:B------:R-:W-:Y:S04]  /*13070*/  FADD.FTZ R162, R166, R162 ;  /* 0x000000a2a6a27221 */ /* 0x000fe80000010000 */
[C---:B----4-:R-:W-:Y:S04]  /*13080*/  HMMA.16816.F32 R52, R68.reuse, R80, R52 ;  /* 0x000000504434723c */ /* 0x050fe80000001834 */
[----:B------:R-:W4:Y:S04]  /*13090*/  MUFU.EX2 R192, R192 ;  /* 0x000000c000c07308 */ /* 0x000f280000000800 */
[C---:B------:R-:W-:Y:S01]  /*130a0*/  HMMA.16816.F32 R56, R68.reuse, R82, R56 ;  /* 0x000000524438723c */ /* 0x040fe20000001838 */
[----:B------:R-:W1:Y:S05]  /*130b0*/  LDSM.16.MT88.4 R80, [R212+0xd000] ;  /* 0x00d00000d450783b */ /* 0x000e6a0000004200 */
[----:B------:R-:W-:Y:S02]  /*130c0*/  MUFU.EX2 R180, R180 ;  /* 0x000000b400b47308 */ /* 0x000fe40000000800 */
[C---:B------:R-:W-:Y:S08]  /*130d0*/  HMMA.16816.F32 R60, R68.reuse, R88, R60 ;  /* 0x00000058443c723c */ /* 0x040ff0000000183c */
[----:B------:R-:W-:Y:S01]  /*130e0*/  HMMA.16816.F32 R64, R68, R90, R64 ;  /* 0x0000005a4440723c */ /* 0x000fe20000001840 */
[----:B------:R-:W-:Y:S01]  /*130f0*/  LDSM.16.MT88.4 R88, [R213+0x11000] ;  /* 0x01100000d558783b */ /* 0x000fe20000004200 */
[----:B------:R-:W-:Y:S05]  /*13100*/  MUFU.EX2 R178, R178 ;  /* 0x000000b200b27308 */ /* 0x000fea0000000800 */
[----:B------:R-:W-:Y:S01]  /*13110*/  F2FP.PACK_AB R68, R165, R164 ;  /* 0x000000a4a544723e */ /* 0x000fe200000000ff */
[----:B------:R-:W-:Y:S01]  /*13120*/  FADD.FTZ R164, R164, R0 ;  /* 0x00000000a4a47221 */ /* 0x000fe20000010000 */
[----:B------:R-:W-:Y:S03]  /*13130*/  F2FP.PACK_AB R69, R167, R166 ;  /* 0x000000a6a745723e */ /* 0x000fe600000000ff */
[----:B------:R-:W-:Y:S01]  /*13140*/  F2FP.PACK_AB R70, R169, R168 ;  /* 0x000000a8a946723e */ /* 0x000fe200000000ff */
[----:B------:R-:W1:Y:S01]  /*13150*/  MUFU.EX2 R177, R177 ;  /* 0x000000b100b17308 */ /* 0x000e620000000800 */
[----:B------:R-:W-:Y:S01]  /*13160*/  F2FP.PACK_AB R71, R171, R170 ;  /* 0x000000aaab47723e */ /* 0x000fe200000000ff */
[----:B------:R-:W-:Y:S01]  /*13170*/  FADD.FTZ R164, R165, R164 ;  /* 0x000000a4a5a47221 */ /* 0x000fe20000010000 */
[----:B------:R-:W-:Y:S01]  /*13180*/  MOV R0, R3 ;  /* 0x0000000300007202 */ /* 0x000fe20000000f00 */
[----:B------:R-:W-:Y:S02]  /*13190*/  FADD.FTZ R167, R167, R162 ;  /* 0x000000a2a7a77221 */ /* 0x000fe40000010000 */
[----:B------:R-:W-:Y:S02]  /*131a0*/  FADD.FTZ R168, R168, R164 ;  /* 0x000000a4a8a87221 */ /* 0x000fe40000010000 */
[C---:B--2---:R-:W-:Y:S02]  /*131b0*/  HMMA.16816.F32 R4, R68.reuse, R84, R4 ;  /* 0x000000544404723c */ /* 0x044fe40000001804 */
[----:B------:R-:W2:Y:S01]  /*131c0*/  MUFU.EX2 R176, R176 ;  /* 0x000000b000b07308 */ /* 0x000ea20000000800 */
[----:B------:R-:W-:Y:S02]  /*131d0*/  FADD.FTZ R167, R170, R167 ;  /* 0x000000a7aaa77221 */ /* 0x000fe40000010000 */
[----:B------:R-:W-:Y:S02]  /*131e0*/  FADD.FTZ R168, R169, R168 ;  /* 0x000000a8a9a87221 */ /* 0x000fe40000010000 */
[----:B------:R-:W-:Y:S01]  /*131f0*/  FADD.FTZ R171, R171, R167 ;  /* 0x000000a7abab7221 */ /* 0x000fe20000010000 */
[C---:B------:R-:W-:Y:S01]  /*13200*/  HMMA.16816.F32 R8, R68.reuse, R86, R8 ;  /* 0x000000564408723c */ /* 0x040fe20000001808 */
[----:B------:R-:W2:Y:S03]  /*13210*/  LDSM.16.MT88.4 R84, [R216+0x11000] ;  /* 0x01100000d854783b */ /* 0x000ea60000004200 */
[----:B------:R-:W-:Y:S01]  /*13220*/  MUFU.EX2 R175, R175 ;  /* 0x000000af00af7308 */ /* 0x000fe20000000800 */
[----:B-----5:R-:W-:Y:S03]  /*13230*/  FADD.FTZ R171, R182, R171 ;  /* 0x000000abb6ab7221 */ /* 0x020fe60000010000 */
[C---:B-1----:R-:W-:Y:S06]  /*13240*/  HMMA.16816.F32 R12, R68.reuse, R76, R12 ;  /* 0x0000004c440c723c */ /* 0x042fec000000180c */
[----:B------:R-:W1:Y:S02]  /*13250*/  MUFU.EX2 R174, R174 ;  /* 0x000000ae00ae7308 */ /* 0x000e640000000800 */
[C---:B------:R-:W-:Y:S01]  /*13260*/  HMMA.16816.F32 R16, R68.reuse, R78, R16 ;  /* 0x0000004e4410723c */ /* 0x040fe20000001810 */
[----:B------:R-:W5:Y:S07]  /*13270*/  LDSM.16.MT88.4 R76, [R214+0x11000] ;  /* 0x01100000d64c783b */ /* 0x000f6e0000004200 */
[C---:B---3--:R-:W-:Y:S01]  /*13280*/  HMMA.16816.F32 R20, R68.reuse, R72, R20 ;  /* 0x000000484414723c */ /* 0x048fe20000001814 */
[----:B------:R-:W-:Y:S07]  /*13290*/  MUFU.EX2 R173, R173 ;  /* 0x000000ad00ad7308 */ /* 0x000fee0000000800 */
[C---:B------:R-:W-:Y:S01]  /*132a0*/  HMMA.16816.F32 R24, R68.reuse, R74, R24 ;  /* 0x0000004a4418723c */ /* 0x040fe20000001818 */
[----:B------:R-:W3:Y:S02]  /*132b0*/  LDSM.16.MT88.4 R72, [R216+0xd800] ;  /* 0x00d80000d848783b */ /* 0x000ee40000004200 */
[----:B------:R-:W1:Y:S05]  /*132c0*/  MUFU.EX2 R172, R172 ;  /* 0x000000ac00ac7308 */ /* 0x000e6a0000000800 */
[C---:B------:R-:W-:Y:S05]  /*132d0*/  HMMA.16816.F32 R28, R68.reuse, R80, R28 ;  /* 0x00000050441c723c */ /* 0x040fea000000181c */
[----:B------:R-:W-:Y:S03]  /*132e0*/  MUFU.EX2 R161, R161 ;  /* 0x000000a100a17308 */ /* 0x000fe60000000800 */
[C---:B------:R-:W-:Y:S01]  /*132f0*/  HMMA.16816.F32 R32, R68.reuse, R82, R32 ;  /* 0x000000524420723c */ /* 0x040fe20000001820 */
[----:B------:R-:W1:Y:S06]  /*13300*/  LDSM.16.MT88.4 R80, [R214+0xd800] ;  /* 0x00d80000d650783b */ /* 0x000e6c0000004200 */
[----:B------:R-:W-:Y:S01]  /*13310*/  MUFU.EX2 R163, R163 ;  /* 0x000000a300a37308 */ /* 0x000fe20000000800 */
[C---:B--2---:R-:W-:Y:S08]  /*13320*/  HMMA.16816.F32 R36, R68.reuse, R84, R36 ;  /* 0x000000544424723c */ /* 0x044ff00000001824 */
[C---:B------:R-:W-:Y:S01]  /*13330*/  HMMA.16816.F32 R40, R68.reuse, R86, R40 ;  /* 0x000000564428723c */ /* 0x040fe20000001828 */
[----:B------:R-:W-:Y:S01]  /*13340*/  LDSM.16.MT88.4 R84, [R212+0xd800] ;  /* 0x00d80000d454783b */ /* 0x000fe20000004200 */
[----:B------:R-:W2:Y:S06]  /*13350*/  MUFU.EX2 R160, R160 ;  /* 0x000000a000a07308 */ /* 0x000eac0000000800 */
[C---:B-----5:R-:W-:Y:S04]  /*13360*/  HMMA.16816.F32 R44, R68.reuse, R76, R44 ;  /* 0x0000004c442c723c */ /* 0x060fe8000000182c */
[----:B------:R-:W5:Y:S04]  /*13370*/  MUFU.EX2 R159, R159 ;  /* 0x0000009f009f7308 */ /* 0x000f680000000800 */
[C---:B------:R-:W-:Y:S01]  /*13380*/  HMMA.16816.F32 R48, R68.reuse, R78, R48 ;  /* 0x0000004e4430723c */ /* 0x040fe20000001830 */
[----:B------:R-:W1:Y:S05]  /*13390*/  LDSM.16.MT88.4 R76, [R213+0xd800] ;  /* 0x00d80000d54c783b */ /* 0x000e6a0000004200 */
[----:B------:R-:W-:Y:S02]  /*133a0*/  MUFU.EX2 R158, R158 ;  /* 0x0000009e009e7308 */ /* 0x000fe40000000800 */
[C---:B------:R-:W-:Y:S08]  /*133b0*/  HMMA.16816.F32 R52, R68.reuse, R88, R52 ;  /* 0x000000584434723c */ /* 0x040ff00000001834 */
[C---:B------:R-:W-:Y:S01]  /*133c0*/  HMMA.16816.F32 R56, R68.reuse, R90, R56 ;  /* 0x0000005a4438723c */ /* 0x040fe20000001838 */
[----:B------:R-:W-:Y:S01]  /*133d0*/  LDSM.16.MT88.4 R88, [R213+0x11800] ;  /* 0x01180000d558783b */ /* 0x000fe20000004200 */
[----:B------:R-:W1:Y:S06]  /*133e0*/  MUFU.EX2 R156, R156 ;  /* 0x0000009c009c7308 */ /* 0x000e6c0000000800 */
[C---:B------:R-:W-:Y:S04]  /*133f0*/  HMMA.16816.F32 R60, R68.reuse, R92, R60 ;  /* 0x0000005c443c723c */ /* 0x040fe8000000183c */
[----:B------:R-:W-:Y:S04]  /*13400*/  MUFU.EX2 R155, R155 ;  /* 0x0000009b009b7308 */ /* 0x000fe80000000800 */
[----:B------:R-:W-:Y:S01]  /*13410*/  HMMA.16816.F32 R64, R68, R94, R64 ;  /* 0x0000005e4440723c */ /* 0x000fe20000001840 */
[----:B------:R-:W-:Y:S05]  /*13420*/  LDSM.16.MT88.4 R92, [R212+0x12000] ;  /* 0x01200000d45c783b */ /* 0x000fea0000004200 */
[----:B------:R-:W1:Y:S01]  /*13430*/  MUFU.EX2 R153, R153 ;  /* 0x0000009900997308 */ /* 0x000e620000000800 */
[----:B------:R-:W-:Y:S01]  /*13440*/  F2FP.PACK_AB R68, R179, R181 ;  /* 0x000000b5b344723e */ /* 0x000fe200000000ff */
[----:B------:R-:W-:Y:S01]  /*13450*/  FADD.FTZ R181, R181, R168 ;  /* 0x000000a8b5b57221 */ /* 0x000fe20000010000 */
[----:B------:R-:W-:Y:S03]  /*13460*/  F2FP.PACK_AB R69, R183, R182 ;  /* 0x000000b6b745723e */ /* 0x000fe600000000ff */
[----:B------:R-:W-:Y:S01]  /*13470*/  F2FP.PACK_AB R70, R185, R184 ;  /* 0x000000b8b946723e */ /* 0x000fe200000000ff */
[----:B------:R-:W-:Y:S01]  /*13480*/  FADD.FTZ R181, R179, R181 ;  /* 0x000000b5b3b57221 */ /* 0x000fe20000010000 */
[----:B------:R-:W-:Y:S01]  /*13490*/  F2FP.PACK_AB R71, R187, R186 ;  /* 0x000000babb47723e */ /* 0x000fe200000000ff */
[----:B------:R-:W-:Y:S01]  /*134a0*/  FADD.FTZ R183, R183, R171 ;  /* 0x000000abb7b77221 */ /* 0x000fe20000010000 */
[----:B------:R-:W-:Y:S01]  /*134b0*/  MUFU.EX2 R151, R151 ;  /* 0x0000009700977308 */ /* 0x000fe20000000800 */
[----:B------:R-:W-:Y:S02]  /*134c0*/  FADD.FTZ R184, R184, R181 ;  /* 0x000000b5b8b87221 */ /* 0x000fe40000010000 */
[----:B------:R-:W-:Y:S02]  /*134d0*/  FADD.FTZ R183, R186, R183 ;  /* 0x000000b7bab77221 */ /* 0x000fe40000010000 */
[C---:B---3--:R-:W-:Y:S03]  /*134e0*/  HMMA.16816.F32 R4, R68.reuse, R72, R4 ;  /* 0x000000484404723c */ /* 0x048fe60000001804 */
[----:B------:R-:W-:Y:S02]  /*134f0*/  FADD.FTZ R184, R185, R184 ;  /* 0x000000b8b9b87221 */ /* 0x000fe40000010000 */
[----:B------:R-:W-:Y:S01]  /*13500*/  MUFU.EX2 R152, R152 ;  /* 0x0000009800987308 */ /* 0x000fe20000000800 */
[----:B------:R-:W-:Y:S02]  /*13510*/  FADD.FTZ R187, R187, R183 ;  /* 0x000000b7bbbb7221 */ /* 0x000fe40000010000 */
[C---:B------:R-:W-:Y:S01]  /*13520*/  HMMA.16816.F32 R8, R68.reuse, R74, R8 ;  /* 0x0000004a4408723c */ /* 0x040fe20000001808 */
[----:B------:R-:W3:Y:S03]  /*13530*/  LDSM.16.MT88.4 R72, [R216+0x11800] ;  /* 0x01180000d848783b */ /* 0x000ee60000004200 */
[----:B------:R-:W-:Y:S03]  /*13540*/  FADD.FTZ R187, R190, R187 ;  /* 0x000000bbbebb7221 */ /* 0x000fe60000010000 */
[----:B------:R-:W2:Y:S01]  /*13550*/  MUFU.EX2 R150, R150 ;  /* 0x0000009600967308 */ /* 0x000ea20000000800 */
[C---:B-1----:R-:W-:Y:S08]  /*13560*/  HMMA.16816.F32 R12, R68.reuse, R80, R12 ;  /* 0x00000050440c723c */ /* 0x042ff0000000180c */
[C---:B------:R-:W-:Y:S01]  /*13570*/  HMMA.16816.F32 R16, R68.reuse, R82, R16 ;  /* 0x000000524410723c */ /* 0x040fe20000001810 */
[----:B------:R-:W1:Y:S01]  /*13580*/  LDSM.16.MT88.4 R80, [R214+0x11800] ;  /* 0x01180000d650783b */ /* 0x000e620000004200 */
[----:B------:R-:W1:Y:S06]  /*13590*/  MUFU.EX2 R149, R149 ;  /* 0x0000009500957308 */ /* 0x000e6c0000000800 */
[C---:B------:R-:W-:Y:S04]  /*135a0*/  HMMA.16816.F32 R20, R68.reuse, R76, R20 ;  /* 0x0000004c4414723c */ /* 0x040fe80000001814 */
[----:B------:R-:W-:Y:S04]  /*135b0*/  MUFU.EX2 R148, R148 ;  /* 0x0000009400947308 */ /* 0x000fe80000000800 */
[C---:B------:R-:W-:Y:S01]  /*135c0*/  HMMA.16816.F32 R24, R68.reuse, R78, R24 ;  /* 0x0000004e4418723c */ /* 0x040fe20000001818 */
[----:B------:R-:W2:Y:S05]  /*135d0*/  LDSM.16.MT88.4 R76, [R212+0x11800] ;  /* 0x01180000d44c783b */ /* 0x000eaa0000004200 */
[----:B------:R-:W-:Y:S02]  /*135e0*/  MUFU.EX2 R147, R147 ;  /* 0x0000009300937308 */ /* 0x000fe40000000800 */
[C---:B------:R-:W-:Y:S08]  /*135f0*/  HMMA.16816.F32 R28, R68.reuse, R84, R28 ;  /* 0x00000054441c723c */ /* 0x040ff0000000181c */
[C---:B------:R-:W-:Y:S01]  /*13600*/  HMMA.16816.F32 R32, R68.reuse, R86, R32 ;  /* 0x000000564420723c */ /* 0x040fe20000001820 */
[----:B------:R-:W2:Y:S01]  /*13610*/  LDSM.16.MT88.4 R84, [R216+0xe000] ;  /* 0x00e00000d854783b */ /* 0x000ea20000004200 */
[----:B------:R-:W2:Y:S06]  /*13620*/  MUFU.EX2 R134, R134 ;  /* 0x0000008600867308 */ /* 0x000eac0000000800 */
[C---:B---3--:R-:W-:Y:S04]  /*13630*/  HMMA.16816.F32 R36, R68.reuse, R72, R36 ;  /* 0x000000484424723c */ /* 0x048fe80000001824 */
[----:B------:R-:W3:Y:S04]  /*13640*/  MUFU.EX2 R146, R146 ;  /* 0x0000009200927308 */ /* 0x000ee80000000800 */
[C---:B------:R-:W-:Y:S01]  /*13650*/  HMMA.16816.F32 R40, R68.reuse, R74, R40 ;  /* 0x0000004a4428723c */ /* 0x040fe20000001828 */
[----:B------:R-:W3:Y:S07]  /*13660*/  LDSM.16.MT88.4 R72, [R214+0xe000] ;  /* 0x00e00000d648783b */ /* 0x000eee0000004200 */
[C---:B-1----:R-:W-:Y:S08]  /*13670*/  HMMA.16816.F32 R44, R68.reuse, R80, R44 ;  /* 0x00000050442c723c */ /* 0x042ff0000000182c */
[C---:B------:R-:W-:Y:S01]  /*13680*/  HMMA.16816.F32 R48, R68.reuse, R82, R48 ;  /* 0x000000524430723c */ /* 0x040fe20000001830 */
[----:B------:R-:W-:Y:S07]  /*13690*/  LDSM.16.MT88.4 R80, [R212+0xe000] ;  /* 0x00e00000d450783b */ /* 0x000fee0000004200 */
[C---:B------:R-:W-:Y:S08]  /*136a0*/  HMMA.16816.F32 R52, R68.reuse, R88, R52 ;  /* 0x000000584434723c */ /* 0x040ff00000001834 */
[C---:B------:R-:W-:Y:S01]  /*136b0*/  HMMA.16816.F32 R56, R68.reuse, R90, R56 ;  /* 0x0000005a4438723c */ /* 0x040fe20000001838 */
[----:B------:R-:W-:Y:S07]  /*136c0*/  LDSM.16.MT88.4 R88, [R213+0x12000] ;  /* 0x01200000d558783b */ /* 0x000fee0000004200 */
[C---:B--2---:R-:W-:Y:S08]  /*136d0*/  HMMA.16816.F32 R60, R68.reuse, R76, R60 ;  /* 0x0000004c443c723c */ /* 0x044ff0000000183c */
[----:B------:R-:W-:Y:S01]  /*136e0*/  HMMA.16816.F32 R64, R68, R78, R64 ;  /* 0x0000004e4440723c */ /* 0x000fe20000001840 */
[----:B------:R-:W1:Y:S06]  /*136f0*/  LDSM.16.MT88.4 R76, [R213+0xe000] ;  /* 0x00e00000d54c783b */ /* 0x000e6c0000004200 */
[----:B------:R-:W-:Y:S01]  /*13700*/  F2FP.PACK_AB R68, R188, R189 ;  /* 0x000000bdbc44723e */ /* 0x000fe200000000ff */
[----:B------:R-:W-:Y:S01]  /*13710*/  FADD.FTZ R189, R189, R184 ;  /* 0x000000b8bdbd7221 */ /* 0x000fe20000010000 */
[C---:B------:R-:W-:Y:S03]  /*13720*/  F2FP.PACK_AB R69, R191.reuse, R190 ;  /* 0x000000bebf45723e */ /* 0x040fe600000000ff */
[----:B------:R-:W-:Y:S01]  /*13730*/  F2FP.PACK_AB R70, R194, R195 ;  /* 0x000000c3c246723e */ /* 0x000fe200000000ff */
[----:B------:R-:W-:Y:S01]  /*13740*/  FADD.FTZ R189, R188, R189 ;  /* 0x000000bdbcbd7221 */ /* 0x000fe20000010000 */
[----:B----4-:R-:W-:Y:S01]  /*13750*/  F2FP.PACK_AB R71, R192, R193 ;  /* 0x000000c1c047723e */ /* 0x010fe200000000ff */
[----:B------:R-:W-:Y:S02]  /*13760*/  FADD.FTZ R191, R191, R187 ;  /* 0x000000bbbfbf7221 */ /* 0x000fe40000010000 */
[----:B------:R-:W-:Y:S02]  /*13770*/  FADD.FTZ R195, R195, R189 ;  /* 0x000000bdc3c37221 */ /* 0x000fe40000010000 */
[----:B------:R-:W-:Y:S02]  /*13780*/  FADD.FTZ R191, R193, R191 ;  /* 0x000000bfc1bf7221 */ /* 0x000fe40000010000 */
[C---:B------:R-:W-:Y:S03]  /*13790*/  HMMA.16816.F32 R4, R68.reuse, R84, R4 ;  /* 0x000000544404723c */ /* 0x040fe60000001804 */
[----:B------:R-:W-:Y:S02]  /*137a0*/  FADD.FTZ R195, R194, R195 ;  /* 0x000000c3c2c37221 */ /* 0x000fe40000010000 */
[----:B------:R-:W-:Y:S03]  /*137b0*/  FADD.FTZ R192, R192, R191 ;  /* 0x000000bfc0c07221 */ /* 0x000fe60000010000 */
[C---:B------:R-:W-:Y:S01]  /*137c0*/  HMMA.16816.F32 R8, R68.reuse, R86, R8 ;  /* 0x000000564408723c */ /* 0x040fe20000001808 */
[----:B------:R-:W2:Y:S03]  /*137d0*/  LDSM.16.MT88.4 R84, [R216+0x12000] ;  /* 0x01200000d854783b */ /* 0x000ea60000004200 */
[----:B------:R-:W-:Y:S04]  /*137e0*/  FADD.FTZ R192, R177, R192 ;  /* 0x000000c0b1c07221 */ /* 0x000fe80000010000 */
        /* <DEDUP_REMOVED lines=15> */
[C---:B------:R-:W-:Y:S08]  /*138e0*/  HMMA.16816.F32 R52, R68.reuse, R88, R52 ;  /* 0x000000584434723c */ /* 0x040ff00000001834 */
[C---:B------:R-:W-:Y:S01]  /*138f0*/  HMMA.16816.F32 R56, R68.reuse, R90, R56 ;  /* 0x0000005a4438723c */ /* 0x040fe20000001838 */
[----:B------:R-:W2:Y:S07]  /*13900*/  LDSM.16.MT88.4 R88, [R216+0x12800] ;  /* 0x01280000d858783b */ /* 0x000eae0000004200 */
        /* <DEDUP_REMOVED lines=14> */
[----:B------:R-:W-:Y:S03]  /*139f0*/  FADD.FTZ R172, R172, R176 ;  /* 0x000000b0acac7221 */ /* 0x000fe60000010000 */
[C---:B------:R-:W-:Y:S01]  /*13a00*/  HMMA.16816.F32 R8, R68.reuse, R78, R8 ;  /* 0x0000004e4408723c */ /* 0x040fe20000001808 */
[----:B------:R-:W1:Y:S03]  /*13a10*/  LDSM.16.MT88.4 R76, [R214+0x12800] ;  /* 0x01280000d64c783b */ /* 0x000e660000004200 */
[----:B------:R-:W-:Y:S04]  /*13a20*/  FADD.FTZ R172, R160, R172 ;  /* 0x000000aca0ac7221 */ /* 0x000fe80000010000 */
[C---:B----4-:R-:W-:Y:S08]  /*13a30*/  HMMA.16816.F32 R12, R68.reuse, R80, R12 ;  /* 0x00000050440c723c */ /* 0x050ff0000000180c */
[C---:B------:R-:W-:Y:S01]  /*13a40*/  HMMA.16816.F32 R16, R68.reuse, R82, R16 ;  /* 0x000000524410723c */ /* 0x040fe20000001810 */
[----:B------:R-:W4:Y:S07]  /*13a50*/  LDSM.16.MT88.4 R80, [R213+0x12800] ;  /* 0x01280000d550783b */ /* 0x000f2e0000004200 */
[C---:B--2---:R-:W-:Y:S08]  /*13a60*/  HMMA.16816.F32 R20, R68.reuse, R84, R20 ;  /* 0x000000544414723c */ /* 0x044ff00000001814 */
[C---:B------:R-:W-:Y:S01]  /*13a70*/  HMMA.16816.F32 R24, R68.reuse, R86, R24 ;  /* 0x000000564418723c */ /* 0x040fe20000001818 */
[----:B------:R-:W-:Y:S07]  /*13a80*/  LDSM.16.MT88.4 R84, [R212+0xf000] ;  /* 0x00f00000d454783b */ /* 0x000fee0000004200 */
[C---:B---3--:R-:W-:Y:S08]  /*13a90*/  HMMA.16816.F32 R28, R68.reuse, R72, R28 ;  /* 0x00000048441c723c */ /* 0x048ff0000000181c */
[C---:B------:R-:W-:Y:S01]  /*13aa0*/  HMMA.16816.F32 R32, R68.reuse, R74, R32 ;  /* 0x0000004a4420723c */ /* 0x040fe20000001820 */
[----:B------:R-:W2:Y:S07]  /*13ab0*/  LDSM.16.MT88.4 R72, [R212+0x12800] ;  /* 0x01280000d448783b */ /* 0x000eae0000004200 */
[C---:B------:R-:W-:Y:S08]  /*13ac0*/  HMMA.16816.F32 R36, R68.reuse, R88, R36 ;  /* 0x000000584424723c */ /* 0x040ff00000001824 */
        /* <DEDUP_REMOVED lines=9> */
[----:B------:R-:W-:Y:S01]  /*13b60*/  HMMA.16816.F32 R64, R68, R74, R64 ;  /* 0x0000004a4440723c */ /* 0x000fe20000001840 */
[----:B------:R-:W2:Y:S06]  /*13b70*/  LDSM.16.MT88.4 R72, [R213+0xf000] ;  /* 0x00f00000d548783b */ /* 0x000eac0000004200 */
[----:B------:R-:W-:Y:S01]  /*13b80*/  F2FP.PACK_AB R68, R163, R161 ;  /* 0x000000a1a344723e */ /* 0x000fe200000000ff */
[----:B------:R-:W-:Y:S01]  /*13b90*/  FADD.FTZ R161, R161, R175 ;  /* 0x000000afa1a17221 */ /* 0x000fe20000010000 */
[----:B-----5:R-:W-:Y:S03]  /*13ba0*/  F2FP.PACK_AB R69, R159, R160 ;  /* 0x000000a09f45723e */ /* 0x020fe600000000ff */
        /* <DEDUP_REMOVED lines=12> */
[C---:B---3--:R-:W-:Y:S04]  /*13c70*/  HMMA.16816.F32 R12, R68.reuse, R80, R12 ;  /* 0x00000050440c723c */ /* 0x048fe8000000180c */
[----:B------:R-:W-:Y:S04]  /*13c80*/  FADD.FTZ R153, R149, R153 ;  /* 0x0000009995997221 */ /* 0x000fe80000010000 */
[C---:B------:R-:W-:Y:S04]  /*13c90*/  HMMA.16816.F32 R16, R68.reuse, R82, R16 ;  /* 0x000000524410723c */ /* 0x040fe80000001810 */
[----:B------:R-:W-:Y:S04]  /*13ca0*/  FADD.FTZ R153, R134, R153 ;  /* 0x0000009986997221 */ /* 0x000fe80000010000 */
[C---:B--2---:R-:W-:Y:S04]  /*13cb0*/  HMMA.16816.F32 R20, R68.reuse, R72, R20 ;  /* 0x000000484414723c */ /* 0x044fe80000001814 */
[----:B------:R-:W-:Y:S04]  /*13cc0*/  FADD.FTZ R239, R146, R153 ;  /* 0x0000009992ef7221 */ /* 0x000fe80000010000 */
[C---:B------:R-:W-:Y:S08]  /*13cd0*/  HMMA.16816.F32 R24, R68.reuse, R74, R24 ;  /* 0x0000004a4418723c */ /* 0x040ff00000001818 */
[C---:B------:R-:W-:Y:S08]  /*13ce0*/  HMMA.16816.F32 R28, R68.reuse, R84, R28 ;  /* 0x00000054441c723c */ /* 0x040ff0000000181c */
[C---:B------:R-:W-:Y:S01]  /*13cf0*/  HMMA.16816.F32 R32, R68.reuse, R86, R32 ;  /* 0x000000564420723c */ /* 0x040fe20000001820 */
[----:B------:R-:W-:Y:S07]  /*13d00*/  LDSM.16.MT88.4 R84, [R214+0x13800] ;  /* 0x01380000d654783b */ /* 0x000fee0000004200 */
[C---:B-1----:R-:W-:Y:S08]  /*13d10*/  HMMA.16816.F32 R36, R68.reuse, R76, R36 ;  /* 0x0000004c4424723c */ /* 0x042ff00000001824 */
        /* <DEDUP_REMOVED lines=9> */
[C---:B------:R-:W-:Y:S01]  /*13db0*/  F2FP.PACK_AB R68, R152.reuse, R151 ;  /* 0x000000979844723e */ /* 0x040fe200000000ff */
[----:B------:R-:W-:Y:S01]  /*13dc0*/  FADD.FTZ R151, R151, R158 ;  /* 0x0000009e97977221 */ /* 0x000fe20000010000 */
[----:B------:R-:W-:Y:S03]  /*13dd0*/  F2FP.PACK_AB R69, R149, R150 ;  /* 0x000000969545723e */ /* 0x000fe600000000ff */
[C---:B------:R-:W-:Y:S01]  /*13de0*/  F2FP.PACK_AB R70, R147.reuse, R148 ;  /* 0x000000949346723e */ /* 0x040fe200000000ff */
[----:B------:R-:W-:Y:S01]  /*13df0*/  FADD.FTZ R151, R152, R151 ;  /* 0x0000009798977221 */ /* 0x000fe20000010000 */
[----:B------:R-:W-:Y:S03]  /*13e00*/  F2FP.PACK_AB R71, R146, R134 ;  /* 0x000000869247723e */ /* 0x000fe600000000ff */
[----:B------:R-:W-:Y:S04]  /*13e10*/  FADD.FTZ R151, R148, R151 ;  /* 0x0000009794977221 */ /* 0x000fe80000010000 */
[C---:B------:R-:W-:Y:S01]  /*13e20*/  HMMA.16816.F32 R128, R68.reuse, R124, R4 ;  /* 0x0000007c4480723c */ /* 0x040fe20000001804 */
[----:B------:R-:W2:Y:S02]  /*13e30*/  LDSM.16.MT88.4 R4, [R212+0x13800] ;  /* 0x01380000d404783b */ /* 0x000ea40000004200 */
[----:B------:R-:W-:Y:S05]  /*13e40*/  FADD.FTZ R240, R147, R151 ;  /* 0x0000009793f07221 */ /* 0x000fea0000010000 */
        /* <DEDUP_REMOVED lines=16> */
.L_x_1612:
        /* <DEDUP_REMOVED lines=12> */
[-C--:B------:R-:W-:Y:S01]  /*14010*/  LEA.HI R12, R10, R2.reuse, RZ, 0x2 ;  /* 0x000000020a0c7211 */ /* 0x080fe200078f10ff */
[----:B--2---:R-:W-:Y:S01]  /*14020*/  FADD.FTZ R5, R240, R5 ;  /* 0x00000005f0057221 */ /* 0x004fe20000010000 */
[----:B------:R-:W-:Y:S02]  /*14030*/  LEA.HI R0, R10, R2, RZ, 0x5 ;  /* 0x000000020a007211 */ /* 0x000fe400078f28ff */
[----:B------:R-:W-:Y:S01]  /*14040*/  SHF.R.S32.HI R11, RZ, 0x2, R12 ;  /* 0x00000002ff0b7819 */ /* 0x000fe2000001140c */
[----:B---3--:R-:W-:Y:S01]  /*14050*/  FADD.FTZ R4, R239, R4 ;  /* 0x00000004ef047221 */ /* 0x008fe20000010000 */
[----:B------:R-:W-:Y:S02]  /*14060*/  SHF.R.S32.HI R6, RZ, 0x1f, R12 ;  /* 0x0000001fff067819 */ /* 0x000fe4000001140c */
[----:B------:R-:W-:Y:S02]  /*14070*/  LOP3.LUT R12, R12, 0x1ffffffc, RZ, 0xc0, !PT ;  /* 0x1ffffffc0c0c7812 */ /* 0x000fe400078ec0ff */
[----:B------:R-:W-:-:S02]  /*14080*/  LEA.HI R6, R6, R11, RZ, 0x3 ;  /* 0x0000000b06067211 */ /* 0x000fc400078f18ff */
[----:B------:R-:W-:Y:S02]  /*14090*/  SHF.R.S32.HI R9, RZ, 0x5, R0 ;  /* 0x00000005ff097819 */ /* 0x000fe40000011400 */
[----:B------:R-:W-:Y:S02]  /*140a0*/  LOP3.LUT R6, R6, 0xfffffff8, RZ, 0xc0, !PT ;  /* 0xfffffff806067812 */ /* 0x000fe400078ec0ff */
[----:B------:R-:W-:Y:S02]  /*140b0*/  IADD3 R12, -R12, R2, RZ ;  /* 0x000000020c0c7210 */ /* 0x000fe40007ffe1ff */
[----:B------:R-:W-:Y:S02]  /*140c0*/  IADD3 R6, R11, -R6, RZ ;  /* 0x800000060b067210 */ /* 0x000fe40007ffe0ff */
[----:B------:R-:W1:Y:S01]  /*140d0*/  S2R R11, SR_TID.X ;  /* 0x00000000000b7919 */ /* 0x000e620000002100 */
[----:B------:R-:W-:Y:S02]  /*140e0*/  FSETP.NE.FTZ.AND P4, PT, R5, RZ, PT ;  /* 0x000000ff0500720b */ /* 0x000fe40003f95000 */
[----:B------:R-:W-:-:S02]  /*140f0*/  FSETP.NE.FTZ.AND P3, PT, R4, RZ, PT ;  /* 0x000000ff0400720b */ /* 0x000fc40003f75000 */
[----:B------:R-:W-:Y:S02]  /*14100*/  LEA R9, R9, R12, 0x9 ;  /* 0x0000000c09097211 */ /* 0x000fe400078e48ff */
[-C--:B------:R-:W-:Y:S02]  /*14110*/  LEA.HI R13, R10, R2.reuse, RZ, 0x4 ;  /* 0x000000020a0d7211 */ /* 0x080fe400078f20ff */
[C---:B------:R-:W-:Y:S02]  /*14120*/  LOP3.LUT R15, R6.reuse, 0x1, RZ, 0xc0, !PT ;  /* 0x00000001060f7812 */ /* 0x040fe400078ec0ff */
[----:B------:R-:W-:Y:S02]  /*14130*/  LOP3.LUT R13, R13, 0xfffffff0, RZ, 0xc0, !PT ;  /* 0xfffffff00d0d7812 */ /* 0x000fe400078ec0ff */
[----:B------:R-:W-:Y:S01]  /*14140*/  SHF.L.U32 R17, R6, 0x6, RZ ;  /* 0x0000000606117819 */ /* 0x000fe200000006ff */
[----:B------:R-:W2:Y:S01]  /*14150*/  @P4 MUFU.RCP R8, R5 ;  /* 0x0000000500084308 */ /* 0x000ea20000001000 */
[----:B------:R-:W-:-:S02]  /*14160*/  IADD3 R13, -R13, R2, RZ ;  /* 0x000000020d0d7210 */ /* 0x000fc40007ffe1ff */
[----:B------:R-:W-:Y:S02]  /*14170*/  ISETP.NE.U32.AND P0, PT, R15, 0x1, PT ;  /* 0x000000010f00780c */ /* 0x000fe40003f05070 */
[----:B------:R-:W-:Y:S02]  /*14180*/  LEA.HI R16, R13, R13, RZ, 0x1 ;  /* 0x0000000d0d107211 */ /* 0x000fe400078f08ff */
[----:B------:R-:W-:Y:S01]  /*14190*/  LOP3.LUT R17, R17, 0x1c0, RZ, 0xc0, !PT ;  /* 0x000001c011117812 */ /* 0x000fe200078ec0ff */
[----:B------:R-:W3:Y:S01]  /*141a0*/  @P3 MUFU.RCP R7, R4 ;  /* 0x0000000400073308 */ /* 0x000ee20000001000 */
[----:B------:R-:W-:Y:S02]  /*141b0*/  SHF.L.U32 R15, R16, 0x2, RZ ;  /* 0x00000002100f7819 */ /* 0x000fe400000006ff */
[----:B-1----:R-:W-:Y:S02]  /*141c0*/  SHF.R.S32.HI R12, RZ, 0x1f, R11 ;  /* 0x0000001fff0c7819 */ /* 0x002fe4000001140b */
[----:B------:R-:W-:-:S02]  /*141d0*/  LEA.HI R17, R17, R17, RZ, 0x1d ;  /* 0x0000001111117211 */ /* 0x000fc400078fe8ff */
[----:B------:R-:W-:Y:S01]  /*141e0*/  LEA.HI R10, R12, R11, RZ, 0x4 ;  /* 0x0000000b0c0a7211 */ /* 0x000fe200078f20ff */
[----:B--2---:R-:W-:Y:S01]  /*141f0*/  FMUL.FTZ R128, R8, R128 ;  /* 0x0000008008807220 */ /* 0x004fe20000410000 */
[----:B------:R-:W-:Y:S01]  /*14200*/  LOP3.LUT R16, R16, 0xffffffe, RZ, 0xc0, !PT ;  /* 0x0ffffffe10107812 */ /* 0x000fe200078ec0ff */
[C---:B------:R-:W-:Y:S01]  /*14210*/  FMUL.FTZ R129, R8.reuse, R129 ;  /* 0x0000008108817220 */ /* 0x040fe20000410000 */
[----:B------:R-:W-:Y:S01]  /*14220*/  SHF.R.S32.HI R10, RZ, 0x4, R10 ;  /* 0x00000004ff0a7819 */ /* 0x000fe2000001140a */
[C---:B------:R-:W-:Y:S01]  /*14230*/  FMUL.FTZ R124, R8.reuse, R124 ;  /* 0x0000007c087c7220 */ /* 0x040fe20000410000 */
[----:B------:R-:W-:Y:S01]  /*14240*/  LEA R9, R9, R17, 0x1 ;  /* 0x0000001109097211 */ /* 0x000fe200078e08ff */
[----:B------:R-:W-:Y:S01]  /*14250*/  FMUL.FTZ R125, R8, R125 ;  /* 0x0000007d087d7220 */ /* 0x000fe20000410000 */
[----:B------:R-:W-:Y:S01]  /*14260*/  SHF.L.U32 R14, R10, 0x6, RZ ;  /* 0x000000060a0e7819 */ /* 0x000fe200000006ff */
[----:B---3--:R-:W-:Y:S01]  /*14270*/  FMUL.FTZ R131, R7, R131 ;  /* 0x0000008307837220 */ /* 0x008fe20000410000 */
[----:B------:R-:W-:Y:S01]  /*14280*/  IADD3 R16, R13, -R16, RZ ;  /* 0x800000100d107210 */ /* 0x000fe20007ffe0ff */
[C---:B------:R-:W-:Y:S01]  /*14290*/  FMUL.FTZ R130, R7.reuse, R130 ;  /* 0x0000008207827220 */ /* 0x040fe20000410000 */
[----:B------:R-:W-:Y:S01]  /*142a0*/  LOP3.LUT R14, R14, 0x1c0, RZ, 0xc0, !PT ;  /* 0x000001c00e0e7812 */ /* 0x000fe200078ec0ff */
[C---:B------:R-:W-:Y:S01]  /*142b0*/  FMUL.FTZ R127, R7.reuse, R127 ;  /* 0x0000007f077f7220 */ /* 0x040fe20000410000 */
[----:B------:R-:W-:Y:S01]  /*142c0*/  R2P PR, R6, 0x6 ;  /* 0x0000000606007804 */ /* 0x000fe20000000000 */
[C---:B------:R-:W-:Y:S01]  /*142d0*/  FMUL.FTZ R126, R7.reuse, R126 ;  /* 0x0000007e077e7220 */ /* 0x040fe20000410000 */
[----:B------:R-:W-:Y:S01]  /*142e0*/  LOP3.LUT R15, R14, 0x38, R15, 0xf8, !PT ;  /* 0x000000380e0f7812 */ /* 0x000fe200078ef80f */
[C---:B------:R-:W-:Y:S01]  /*142f0*/  FMUL.FTZ R120, R8.reuse, R120 ;  /* 0x0000007808787220 */ /* 0x040fe20000410000 */
[----:B------:R-:W-:Y:S01]  /*14300*/  SHF.R.U32.HI R14, RZ, 0x3, R14 ;  /* 0x00000003ff0e7819 */ /* 0x000fe2000001160e */
[C---:B------:R-:W-:Y:S01]  /*14310*/  FMUL.FTZ R121, R8.reuse, R121 ;  /* 0x0000007908797220 */ /* 0x040fe20000410000 */
[----:B------:R-:W-:Y:S01]  /*14320*/  STS.64 [R9.X4], R128 ;  /* 0x0000008009007388 */ /* 0x000fe20000004a00 */
[----:B------:R-:W-:Y:S01]  /*14330*/  FMUL.FTZ R123, R7, R123 ;  /* 0x0000007b077b7220 */ /* 0x000fe20000410000 */
[----:B------:R-:W-:Y:S01]  /*14340*/  LOP3.LUT R14, R15, R14, RZ, 0x3c, !PT ;  /* 0x0000000e0f0e7212 */ /* 0x000fe200078e3cff */
[C---:B------:R-:W-:Y:S01]  /*14350*/  FMUL.FTZ R122, R7.reuse, R122 ;  /* 0x0000007a077a7220 */ /* 0x040fe20000410000 */
[----:B------:R-:W-:Y:S01]  /*14360*/  STS.64 [R9.X4+0x800], R130 ;  /* 0x0008008209007388 */ /* 0x000fe20000004a00 */
[----:B------:R-:W-:Y:S01]  /*14370*/  FMUL.FTZ R116, R8, R116 ;  /* 0x0000007408747220 */ /* 0x000fe20000410000 */
[----:B------:R-:W-:Y:S01]  /*14380*/  LEA R6, R16, R14, 0x2 ;  /* 0x0000000e10067211 */ /* 0x000fe200078e10ff */
[----:B------:R-:W-:Y:S01]  /*14390*/  FMUL.FTZ R117, R8, R117 ;  /* 0x0000007508757220 */ /* 0x000fe20000410000 */
[----:B------:R-:W-:Y:S01]  /*143a0*/  MOV R14, 0x80 ;  /* 0x00000080000e7802 */ /* 0x000fe20000000f00 */
[C---:B------:R-:W-:Y:S01]  /*143b0*/  FMUL.FTZ R119, R7.reuse, R119 ;  /* 0x0000007707777220 */ /* 0x040fe20000410000 */
[----:B------:R-:W-:Y:S01]  /*143c0*/  LEA.HI R12, R12, R11, RZ, 0x5 ;  /* 0x0000000b0c0c7211 */ /* 0x000fe200078f28ff */
[C---:B------:R-:W-:Y:S01]  /*143d0*/  FMUL.FTZ R118, R7.reuse, R118 ;  /* 0x0000007607767220 */ /* 0x040fe20000410000 */
[----:B------:R-:W-:Y:S01]  /*143e0*/  SEL R14, R14, 0xffffff80, !P2 ;  /* 0xffffff800e0e7807 */ /* 0x000fe20005000000 */
[----:B------:R-:W-:Y:S01]  /*143f0*/  FMUL.FTZ R112, R8, R112 ;  /* 0x0000007008707220 */ /* 0x000fe20000410000 */
[----:B------:R-:W-:Y:S01]  /*14400*/  LOP3.LUT R0, R0, 0xffffffe0, RZ, 0xc0, !PT ;  /* 0xffffffe000007812 */ /* 0x000fe200078ec0ff */
[----:B------:R-:W-:Y:S01]  /*14410*/  FMUL.FTZ R113, R8, R113 ;  /* 0x0000007108717220 */ /* 0x000fe20000410000 */
[----:B------:R-:W1:Y:S01]  /*14420*/  @P3 MUFU.LG2 R4, R4 ;  /* 0x0000000400043308 */ /* 0x000e620000000c00 */
[C---:B------:R-:W-:Y:S01]  /*14430*/  FMUL.FTZ R115, R7.reuse, R115 ;  /* 0x0000007307737220 */ /* 0x040fe20000410000 */
[----:B------:R-:W-:Y:S01]  /*14440*/  IADD3 R2, -R0, R2, RZ ;  /* 0x0000000200027210 */ /* 0x000fe20007ffe1ff */
[----:B------:R-:W-:-:S02]  /*14450*/  FMUL.FTZ R114, R7, R114 ;  /* 0x0000007207727220 */ /* 0x000fc40000410000 */
[C---:B------:R-:W-:Y:S02]  /*14460*/  FMUL.FTZ R108, R8.reuse, R108 ;  /* 0x0000006c086c7220 */ /* 0x040fe40000410000 */
[C---:B------:R-:W-:Y:S02]  /*14470*/  FMUL.FTZ R109, R8.reuse, R109 ;  /* 0x0000006d086d7220 */ /* 0x040fe40000410000 */
[C---:B------:R-:W-:Y:S02]  /*14480*/  FMUL.FTZ R111, R7.reuse, R111 ;  /* 0x0000006f076f7220 */ /* 0x040fe40000410000 */
[----:B------:R-:W-:Y:S02]  /*14490*/  FMUL.FTZ R110, R7, R110 ;  /* 0x0000006e076e7220 */ /* 0x000fe40000410000 */
[C---:B------:R-:W-:Y:S02]  /*144a0*/  FMUL.FTZ R104, R8.reuse, R104 ;  /* 0x0000006808687220 */ /* 0x040fe40000410000 */
        /* <DEDUP_REMOVED lines=34> */
[C---:B------:R-:W-:Y:S02]  /*146d0*/  FMUL.FTZ R74, R7.reuse, R74 ;  /* 0x0000004a074a7220 */ /* 0x040fe40000410000 */
[C---:B------:R-:W-:Y:S02]  /*146e0*/  FMUL.FTZ R68, R8.reuse, R68 ;  /* 0x0000004408447220 */ /* 0x040fe40000410000 */
[----:B------:R-:W-:Y:S01]  /*146f0*/  FMUL.FTZ R69, R8, R69 ;  /* 0x0000004508457220 */ /* 0x000fe20000410000 */
[----:B------:R-:W-:Y:S01]  /*14700*/  MOV R8, 0x40 ;  /* 0x0000004000087802 */ /* 0x000fe20000000f00 */
[----:B------:R-:W-:-:S02]  /*14710*/  FMUL.FTZ R71, R7, R71 ;  /* 0x0000004707477220 */ /* 0x000fc40000410000 */
[----:B------:R-:W-:Y:S01]  /*14720*/  FMUL.FTZ R70, R7, R70 ;  /* 0x0000004607467220 */ /* 0x000fe20000410000 */
[----:B------:R-:W-:Y:S01]  /*14730*/  SHF.L.U32 R7, R9, 0x2, RZ ;  /* 0x0000000209077819 */ /* 0x000fe200000006ff */
[----:B-1----:R-:W-:Y:S01]  /*14740*/  @P3 FMUL.FTZ R4, R4, 0.69314718246459960938 ;  /* 0x3f31721804043820 */ /* 0x002fe20000410000 */
[----:B------:R-:W-:Y:S02]  /*14750*/  SEL R8, R8, 0xffffffc0, !P1 ;  /* 0xffffffc008087807 */ /* 0x000fe40004800000 */
[C---:B------:R-:W-:Y:S02]  /*14760*/  IADD3 R15, R7.reuse, -0x20, RZ ;  /* 0xffffffe0070f7810 */ /* 0x040fe40007ffe0ff */
[C---:B------:R-:W-:Y:S02]  /*14770*/  @P0 IADD3 R15, R7.reuse, 0x20, RZ ;  /* 0x00000020070f0810 */ /* 0x040fe40007ffe0ff */
[C---:B------:R-:W-:Y:S02]  /*14780*/  IADD3 R16, R7.reuse, R8, RZ ;  /* 0x0000000807107210 */ /* 0x040fe40007ffe0ff */
[----:B------:R-:W-:Y:S01]  /*14790*/  IADD3 R8, R8, R15, RZ ;  /* 0x0000000f08087210 */ /* 0x000fe20007ffe0ff */
[----:B------:R-:W-:Y:S01]  /*147a0*/  STS.64 [R15], R124 ;  /* 0x0000007c0f007388 */ /* 0x000fe20000000a00 */
[----:B------:R-:W-:-:S02]  /*147b0*/  IADD3 R7, R7, R14, RZ ;  /* 0x0000000e07077210 */ /* 0x000fc40007ffe0ff */
[----:B------:R-:W-:Y:S01]  /*147c0*/  IADD3 R17, R14, R15, RZ ;  /* 0x0000000f0e117210 */ /* 0x000fe20007ffe0ff */
[----:B------:R-:W-:Y:S01]  /*147d0*/  STS.64 [R15+0x800], R126 ;  /* 0x0008007e0f007388 */ /* 0x000fe20000000a00 */
[-C--:B------:R-:W-:Y:S02]  /*147e0*/  IADD3 R18, R16, R14.reuse, RZ ;  /* 0x0000000e10127210 */ /* 0x080fe40007ffe0ff */
[----:B------:R-:W-:Y:S01]  /*147f0*/  IADD3 R14, R8, R14, RZ ;  /* 0x0000000e080e7210 */ /* 0x000fe20007ffe0ff */
[----:B------:R-:W-:Y:S01]  /*14800*/  STS.64 [R16], R120 ;  /* 0x0000007810007388 */ /* 0x000fe20000000a00 */
[----:B------:R-:W-:Y:S02]  /*14810*/  LOP3.LUT P0, RZ, R2, 0x3, RZ, 0xc0, !PT ;  /* 0x0000000302ff7812 */ /* 0x000fe4000780c0ff */
[----:B------:R-:W-:Y:S01]  /*14820*/  MOV R2, 0xff800000 ;  /* 0xff80000000027802 */ /* 0x000fe20000000f00 */
        /* <DEDUP_REMOVED lines=16> */
[----:B------:R-:W-:Y:S04]  /*14930*/  STS.64 [R16+0x4800], R90 ;  /* 0x0048005a10007388 */ /* 0x000fe80000000a00 */
[----:B------:R-:W-:Y:S04]  /*14940*/  STS.64 [R8+0x4000], R84 ;  /* 0x0040005408007388 */ /* 0x000fe80000000a00 */
[----:B------:R-:W-:Y:S04]  /*14950*/  STS.64 [R8+0x4800], R86 ;  /* 0x0048005608007388 */ /* 0x000fe80000000a00 */
[----:B------:R-:W-:Y:S04]  /*14960*/  STS.64 [R7+0x4000], R80 ;  /* 0x0040005007007388 */ /* 0x000fe80000000a00 */
[----:B------:R2:W-:Y:S04]  /*14970*/  STS.64 [R7+0x4800], R82 ;  /* 0x0048005207007388 */ /* 0x0005e80000000a00 */
[----:B------:R-:W-:Y:S04]  /*14980*/  STS.64 [R17+0x4000], R76 ;  /* 0x0040004c11007388 */ /* 0x000fe80000000a00 */
[----:B------:R-:W-:Y:S04]  /*14990*/  STS.64 [R17+0x4800], R78 ;  /* 0x0048004e11007388 */ /* 0x000fe80000000a00 */
[----:B------:R-:W-:Y:S04]  /*149a0*/  STS.64 [R18+0x4000], R72 ;  /* 0x0040004812007388 */ /* 0x000fe80000000a00 */
[----:B------:R-:W-:Y:S04]  /*149b0*/  STS.64 [R18+0x4800], R74 ;  /* 0x0048004a12007388 */ /* 0x000fe80000000a00 */
[----:B------:R-:W-:Y:S04]  /*149c0*/  STS.64 [R14+0x4000], R68 ;  /* 0x004000440e007388 */ /* 0x000fe80000000a00 */
[----:B------:R3:W-:Y:S04]  /*149d0*/  STS.64 [R14+0x4800], R70 ;  /* 0x004800460e007388 */ /* 0x0007e80000000a00 */
[----:B------:R-:W-:Y:S06]  /*149e0*/  BAR.SYNC.DEFER_BLOCKING 0x0 ;  /* 0x0000000000007b1d */ /* 0x000fec0000010000 */
[----:B-1----:R-:W1:Y:S04]  /*149f0*/  S2R R9, SR_CTAID.Z ;  /* 0x0000000000097919 */ /* 0x002e680000002700 */
[----:B--2---:R-:W2:Y:S04]  /*14a00*/  S2R R7, SR_CTAID.Y ;  /* 0x0000000000077919 */ /* 0x004ea80000002600 */
[----:B------:R-:W4:Y:S01]  /*14a10*/  S2R R8, SR_CTAID.X ;  /* 0x0000000000087919 */ /* 0x000f220000002500 */
[----:B---3--:R-:W3:Y:S03]  /*14a20*/  @P4 MUFU.LG2 R14, R5 ;  /* 0x00000005000e4308 */ /* 0x008ee60000000c00 */
[----:B------:R-:W1:Y:S04]  /*14a30*/  LDS.128 R72, [R6.X4] ;  /* 0x0000000006487984 */ /* 0x000e680000004c00 */
[----:B------:R-:W1:Y:S04]  /*14a40*/  LDS.128 R68, [R6.X4+0x800] ;  /* 0x0008000006447984 */ /* 0x000e680000004c00 */
[----:B------:R-:W1:Y:S01]  /*14a50*/  LDS.128 R64, [R6.X4+0x1000] ;  /* 0x0010000006407984 */ /* 0x000e620000004c00 */
[----:B--2---:R-:W-:-:S03]  /*14a60*/  IMAD R7, R7, c[0x0][0x210], R232 ;  /* 0x0000840007077a24 */ /* 0x004fc600078e02e8 */
[----:B------:R-:W2:Y:S01]  /*14a70*/  LDS.128 R60, [R6.X4+0x1800] ;  /* 0x00180000063c7984 */ /* 0x000ea20000004c00 */
[----:B----4-:R-:W-:Y:S01]  /*14a80*/  SHF.L.U32 R8, R8, 0x6, RZ ;  /* 0x0000000608087819 */ /* 0x010fe200000006ff */
[----:B---3--:R-:W-:Y:S01]  /*14a90*/  @P4 FMUL.FTZ R14, R14, 0.69314718246459960938 ;  /* 0x3f3172180e0e4820 */ /* 0x008fe20000410000 */
[----:B------:R-:W-:Y:S01]  /*14aa0*/  LOP3.LUT R5, R12, 0xffffffe0, RZ, 0xc0, !PT ;  /* 0xffffffe00c057812 */ /* 0x000fe200078ec0ff */
[----:B------:R-:W3:Y:S01]  /*14ab0*/  LDS.128 R56, [R6.X4+0x2000] ;  /* 0x0020000006387984 */ /* 0x000ee20000004c00 */
[----:B------:R-:W-:Y:S01]  /*14ac0*/  SHF.R.S32.HI R12, RZ, 0x5, R12 ;  /* 0x00000005ff0c7819 */ /* 0x000fe2000001140c */
[----:B------:R-:W-:Y:S01]  /*14ad0*/  @P4 FFMA.FTZ R2, R132, c[0x0][0x238], R14 ;  /* 0x00008e0084024a23 */ /* 0x000fe2000001000e */
[----:B------:R-:W-:Y:S01]  /*14ae0*/  IADD3 R11, -R5, R11, RZ ;  /* 0x0000000b050b7210 */ /* 0x000fe20007ffe1ff */
[----:B------:R-:W4:Y:S01]  /*14af0*/  LDS.128 R52, [R6.X4+0x2800] ;  /* 0x0028000006347984 */ /* 0x000f220000004c00 */
[----:B------:R-:W-:Y:S02]  /*14b00*/  SHF.R.S32.HI R5, RZ, 0x1f, R12 ;  /* 0x0000001fff057819 */ /* 0x000fe4000001140c */
[----:B------:R-:W-:Y:S01]  /*14b10*/  SHF.R.S32.HI R0, RZ, 0x1f, R11 ;  /* 0x0000001fff007819 */ /* 0x000fe2000001140b */
[----:B------:R-:W1:Y:S01]  /*14b20*/  LDS.128 R48, [R6.X4+0x3000] ;  /* 0x0030000006307984 */ /* 0x000e620000004c00 */
[----:B------:R-:W-:-:S02]  /*14b30*/  LEA.HI R5, R5, R12, RZ, 0x2 ;  /* 0x0000000c05057211 */ /* 0x000fc400078f10ff */
[----:B------:R-:W-:Y:S01]  /*14b40*/  LEA.HI R0, R0, R11, RZ, 0x2 ;  /* 0x0000000b00007211 */ /* 0x000fe200078f10ff */
[----:B------:R-:W1:Y:S01]  /*14b50*/  LDS.128 R44, [R6.X4+0x3800] ;  /* 0x00380000062c7984 */ /* 0x000e620000004c00 */
[----:B------:R-:W-:Y:S02]  /*14b60*/  LOP3.LUT R5, R5, 0xfffffffc, RZ, 0xc0, !PT ;  /* 0xfffffffc05057812 */ /* 0x000fe400078ec0ff */
[----:B------:R-:W-:Y:S01]  /*14b70*/  SHF.R.S32.HI R0, RZ, 0x2, R0 ;  /* 0x00000002ff007819 */ /* 0x000fe20000011400 */
[----:B------:R-:W1:Y:S01]  /*14b80*/  LDS.128 R40, [R6.X4+0x4000] ;  /* 0x0040000006287984 */ /* 0x000e620000004c00 */
[----:B------:R-:W-:-:S03]  /*14b90*/  IADD3 R5, R12, -R5, RZ ;  /* 0x800000050c057210 */ /* 0x000fc60007ffe0ff */
[----:B------:R-:W1:Y:S01]  /*14ba0*/  LDS.128 R36, [R6.X4+0x4800] ;  /* 0x0048000006247984 */ /* 0x000e620000004c00 */
[----:B------:R-:W-:-:S03]  /*14bb0*/  LEA R5, R5, R0, 0x4 ;  /* 0x0000000005057211 */ /* 0x000fc600078e20ff */
[----:B------:R-:W1:Y:S04]  /*14bc0*/  LDS.128 R32, [R6.X4+0x5000] ;  /* 0x0050000006207984 */ /* 0x000e680000004c00 */
[----:B------:R-:W1:Y:S04]  /*14bd0*/  LDS.128 R28, [R6.X4+0x5800] ;  /* 0x00580000061c7984 */ /* 0x000e680000004c00 */
[----:B------:R-:W1:Y:S04]  /*14be0*/  LDS.128 R24, [R6.X4+0x6000] ;  /* 0x0060000006187984 */ /* 0x000e680000004c00 */
[----:B------:R-:W2:Y:S04]  /*14bf0*/  LDS.128 R20, [R6.X4+0x6800] ;  /* 0x0068000006147984 */ /* 0x000ea80000004c00 */
[----:B------:R-:W2:Y:S04]  /*14c00*/  LDS.128 R16, [R6.X4+0x7000] ;  /* 0x0070000006107984 */ /* 0x000ea80000004c00 */
[----:B------:R5:W2:Y:S02]  /*14c10*/  LDS.128 R76, [R6.X4+0x7800] ;  /* 0x00780000064c7984 */ /* 0x000aa40000004c00 */
[----:B-----5:R-:W-:-:S05]  /*14c20*/  IADD3 R6, -R232, RZ, RZ ;  /* 0x000000ffe8067210 */ /* 0x020fca0007ffe1ff */
[----:B-1----:R-:W-:-:S04]  /*14c30*/  IMAD R6, R6, c[0x0][0x1c0], R9 ;  /* 0x0000700006067a24 */ /* 0x002fc800078e0209 */
[----:B------:R-:W-:Y:S01]  /*14c40*/  IMAD R6, R7, c[0x0][0x1c0], R6 ;  /* 0x0000700007067a24 */ /* 0x000fe200078e0206 */
[----:B------:R-:W-:Y:S01]  /*14c50*/  MOV R7, 0xff800000 ;  /* 0xff80000000077802 */ /* 0x000fe20000000f00 */
[----:B------:R-:W-:Y:S02]  /*14c60*/  @P3 FFMA.FTZ R7, R3, c[0x0][0x238], R4 ;  /* 0x00008e0003073a23 */ /* 0x000fe40000010004 */
[----:B------:R-:W-:Y:S01]  /*14c70*/  IMAD R6, R6, c[0x0][0x214], R8 ;  /* 0x0000850006067a24 */ /* 0x000fe200078e0208 */
[----:B------:R-:W-:-:S04]  /*14c80*/  SHF.L.U32 R8, R13, 0x2, RZ ;  /* 0x000000020d087819 */ /* 0x000fc800000006ff */
[----:B------:R-:W-:Y:S01]  /*14c90*/  SHF.R.S32.HI R9, RZ, 0x1f, R8 ;  /* 0x0000001fff097819 */ /* 0x000fe20000011408 */
[----:B------:R-:W-:Y:S05]  /*14ca0*/  @P0 BRA `(.L_x_1618) ;  /* 0x000000a000000947 */ /* 0x000fea0003800000 */
[C---:B--234-:R-:W-:Y:S02]  /*14cb0*/  IADD3 R4, R5.reuse, 0x8, RZ ;  /* 0x0000000805047810 */ /* 0x05cfe40007ffe0ff */
[----:B------:R-:W-:Y:S02]  /*14cc0*/  SHF.R.S32.HI R3, RZ, 0x1f, R5 ;  /* 0x0000001fff037819 */ /* 0x000fe40000011405 */
[----:B------:R-:W-:Y:S02]  /*14cd0*/  IADD3 R0, P0, R6, R5, RZ ;  /* 0x0000000506007210 */ /* 0x000fe40007f1e0ff */
[-C--:B------:R-:W-:Y:S02]  /*14ce0*/  ISETP.GE.AND P2, PT, R5, R223.reuse, PT ;  /* 0x000000df0500720c */ /* 0x080fe40003f46270 */
[----:B------:R-:W-:Y:S02]  /*14cf0*/  ISETP.GE.AND P1, PT, R4, R223, PT ;  /* 0x000000df0400720c */ /* 0x000fe40003f26270 */
[----:B------:R-:W-:-:S02]  /*14d00*/  LEA.HI.X.SX32 R3, R6, R3, 0x1, P0 ;  /* 0x0000000306037211 */ /* 0x000fc400000f0eff */
[----:B------:R-:W-:-:S04]  /*14d10*/  LEA R4, P0, R0, c[0x0][0x208], 0x2 ;  /* 0x0000820000047a11 */ /* 0x000fc800078010ff */
[----:B------:R-:W-:-:S05]  /*14d20*/  LEA.HI.X R5, R0, c[0x0][0x20c], R3, 0x2, P0 ;  /* 0x0000830000057a11 */ /* 0x000fca00000f1403 */
[----:B------:R1:W-:Y:S04]  /*14d30*/  @!P2 STG.E [R4.64], R2 ;  /* 0x000000020400a986 */ /* 0x0003e8000c10190e */
[----:B------:R1:W-:Y:S02]  /*14d40*/  @!P1 STG.E [R4.64+0x20], R7 ;  /* 0x0000200704009986 */ /* 0x0003e4000c10190e */
.L_x_1618:
[----:B--234-:R-:W-:Y:S05]  /*14d50*/  BSYNC B0 ;  /* 0x0000000000007941 */ /* 0x01cfea0003800000 */
.L_x_1617:
[C---:B-1----:R-:W-:Y:S01]  /*14d60*/  IMAD.WIDE R2, R10.reuse, 0x80, R8 ;  /* 0x000000800a027825 */ /* 0x042fe200078e0208 */
        /* <DEDUP_REMOVED lines=11> */
[----:B------:R1:W-:Y:S04]  /*14e20*/  @!P0 STG.E.128 [R4.64+0x100], R40 ;  /* 0x0001002804008986 */ /* 0x0003e8000c101d0e */
[----:B------:R1:W-:Y:S04]  /*14e30*/  @!P1 STG.E.64 [R4.64], R72 ;  /* 0x0000004804009986 */ /* 0x0003e8000c101b0e */
[----:B------:R1:W-:Y:S02]  /*14e40*/  @!P1 STG.E.64 [R4.64+0x8], R74 ;  /* 0x0000084a04009986 */ /* 0x0003e4000c101b0e */
.L_x_1620:
[----:B------:R-:W-:Y:S05]  /*14e50*/  BSYNC B0 ;  /* 0x0000000000007941 */ /* 0x000fea0003800000 */
.L_x_1619:
[----:B------:R-:W-:Y:S01]  /*14e60*/  IADD3 R2, R10, 0x8, RZ ;  /* 0x000000080a027810 */ /* 0x000fe20007ffe0ff */
[----:B------:R-:W-:Y:S03]  /*14e70*/  BSSY B0, `(.L_x_1621) ;  /* 0x0000007000007945 */ /* 0x000fe60003800000 */
[----:B------:R-:W-:-:S13]  /*14e80*/  ISETP.GE.AND P0, PT, R2, R223, PT ;  /* 0x000000df0200720c */ /* 0x000fda0003f06270 */
[----:B------:R-:W-:Y:S05]  /*14e90*/  @P0 BRA `(.L_x_1622) ;  /* 0x0000004000000947 */ /* 0x000fea0003800000 */
[----:B------:R-:W-:Y:S02]  /*14ea0*/  ISETP.GE.AND P1, PT, R8, c[0x0][0x220], PT ;  /* 0x0000880008007a0c */ /* 0x000fe40003f26270 */
[----:B------:R-:W-:-:S11]  /*14eb0*/  ISETP.GE.AND P0, PT, R0, c[0x0][0x220], PT ;  /* 0x0000880000007a0c */ /* 0x000fd60003f06270 */
[----:B------:R2:W-:Y:S04]  /*14ec0*/  @!P1 STG.E.128 [R4.64+0x1000], R68 ;  /* 0x0010004404009986 */ /* 0x0005e8000c101d0e */
[----:B------:R2:W-:Y:S02]  /*14ed0*/  @!P0 STG.E.128 [R4.64+0x1100], R36 ;  /* 0x0011002404008986 */ /* 0x0005e4000c101d0e */
.L_x_1622:
[----:B------:R-:W-:Y:S05]  /*14ee0*/  BSYNC B0 ;  /* 0x0000000000007941 */ /* 0x000fea0003800000 */
.L_x_1621:
        /* <DEDUP_REMOVED lines=8> */
.L_x_1624:
[----:B------:R-:W-:Y:S05]  /*14f70*/  BSYNC B0 ;  /* 0x0000000000007941 */ /* 0x000fea0003800000 */
.L_x_1623:
        /* <DEDUP_REMOVED lines=8> */
.L_x_1626:
[----:B------:R-:W-:Y:S05]  /*15000*/  BSYNC B0 ;  /* 0x0000000000007941 */ /* 0x000fea0003800000 */
.L_x_1625:
        /* <DEDUP_REMOVED lines=8> */
.L_x_1628:
[----:B------:R-:W-:Y:S05]  /*15090*/  BSYNC B0 ;  /* 0x0000000000007941 */ /* 0x000fea0003800000 */
.L_x_1627:
        /* <DEDUP_REMOVED lines=8> */
.L_x_1630:
[----:B------:R-:W-:Y:S05]  /*15120*/  BSYNC B0 ;  /* 0x0000000000007941 */ /* 0x000fea0003800000 */
.L_x_1629:
        /* <DEDUP_REMOVED lines=8> */
.L_x_1632:
[----:B------:R-:W-:Y:S05]  /*151b0*/  BSYNC B0 ;  /* 0x0000000000007941 */ /* 0x000fea0003800000 */
.L_x_1631:
[----:B------:R-:W-:-:S04]  /*151c0*/  IADD3 R10, R10, 0x38, RZ ;  /* 0x000000380a0a7810 */ /* 0x000fc80007ffe0ff */
[----:B------:R-:W-:-:S13]  /*151d0*/  ISETP.GE.AND P0, PT, R10, R223, PT ;  /* 0x000000df0a00720c */ /* 0x000fda0003f06270 */
[----:B------:R-:W-:Y:S05]  /*151e0*/  @P0 EXIT ;  /* 0x000000000000094d */ /* 0x000fea0003800000 */
[----:B------:R-:W-:-:S13]  /*151f0*/  ISETP.GE.AND P0, PT, R8, c[0x0][0x220], PT ;  /* 0x0000880008007a0c */ /* 0x000fda0003f06270 */
[----:B------:R1:W-:Y:S01]  /*15200*/  @!P0 STG.E.128 [R4.64+0x7000], R44 ;  /* 0x0070002c04008986 */ /* 0x0003e2000c101d0e */
[----:B------:R-:W-:-:S13]  /*15210*/  ISETP.GE.AND P0, PT, R0, c[0x0][0x220], PT ;  /* 0x0000880000007a0c */ /* 0x000fda0003f06270 */
[----:B------:R-:W-:Y:S05]  /*15220*/  @P0 EXIT ;  /* 0x000000000000094d */ /* 0x000fea0003800000 */
[----:B------:R-:W-:Y:S01]  /*15230*/  STG.E.128 [R4.64+0x7100], R76 ;  /* 0x0071004c04007986 */ /* 0x000fe2000c101d0e */
[----:B------:R-:W-:Y:S05]  /*15240*/  EXIT ;  /* 0x000000000000794d */ /* 0x000fea0003800000 */
.L_x_1633:
        /* <DEDUP_REMOVED lines=11> */
.L_x_8223:


//--------------------- .text._ZN5flash24flash_fwd_splitkv_kernelI23Flash_fwd_kernel_traitsILi128ELi64ELi128ELi4ELb0ELb0EN7cutlass6half_tE19Flash_kernel_traitsILi128ELi64ELi128ELi4ES3_EELb1ELb0ELb0ELb0ELb0ELb0ELb1ELb1EEEvNS_16Flash_fwd_paramsE --------------------------
	.section	.text._ZN5flash24flash_fwd_splitkv_kernelI23Flash_fwd_kernel_traitsILi128ELi64ELi128ELi4ELb0ELb0EN7cutlass6half_tE19Flash_kernel_traitsILi128ELi64ELi128ELi4ES3_EELb1ELb0ELb0ELb0ELb0ELb0ELb1ELb1EEEvNS_16Flash_fwd_paramsE,"ax",@progbits
	.sectioninfo	@"SHI_REGISTERS=250"
	.align	128
        .global         _ZN5flash24flash_fwd_splitkv_kernelI23Flash_fwd_kernel_traitsILi128ELi64ELi128ELi4ELb0ELb0EN7cutlass6half_tE19Flash_kernel_traitsILi128ELi64ELi128ELi4ES3_EELb1ELb0ELb0ELb0ELb0ELb0ELb1ELb1EEEvNS_16Flash_fwd_paramsE
        .type           _ZN5flash24flash_fwd_splitkv_kernelI23Flash_fwd_kernel_traitsILi128ELi64ELi128ELi4ELb0ELb0EN7cutlass6half_tE19Flash_kernel_traitsILi128ELi64ELi128ELi4ES3_EELb1ELb0ELb0ELb0ELb0ELb0ELb1ELb1EEEvNS_16Flash_fwd_paramsE,@function
        .size           _ZN5flash24flash_fwd_splitkv_kernelI23Flash_fwd_kernel_traitsILi128ELi64ELi128ELi4ELb0ELb0EN7cutlass6half_tE19Flash_kernel_traitsILi128ELi64ELi128ELi4ES3_EELb1ELb0ELb0ELb0ELb0ELb0ELb1ELb1EEEvNS_16Flash_fwd_paramsE,(.L_x_8179 - _ZN5flash24flash_fwd_splitkv_kernelI23Flash_fwd_kernel_traitsILi128ELi64ELi128ELi4ELb0ELb0EN7cutlass6half_tE19Flash_kernel_traitsILi128ELi64ELi128ELi4ES3_EELb1ELb0ELb0ELb0ELb0ELb0ELb1ELb1EEEvNS_16Flash_fwd_paramsE)
        .other          _ZN5flash24flash_fwd_splitkv_kernelI23Flash_fwd_kernel_traitsILi128ELi64ELi128ELi4ELb0ELb0EN7cutlass6half_tE19Flash_kernel_traitsILi128ELi64ELi128ELi4ES3_EELb1ELb0ELb0ELb0ELb0ELb0ELb1ELb1EEEvNS_16Flash_fwd_paramsE,@"STO_CUDA_ENTRY STV_DEFAULT"
_ZN5flash24flash_fwd_splitkv_kernelI23Flash_fwd_kernel_traitsILi128ELi64ELi128ELi4ELb0ELb0EN7cutlass6half_tE19Flash_kernel_traitsILi128ELi64ELi128ELi4ES3_EELb1ELb0ELb0ELb0ELb0ELb0ELb1ELb1EEEvNS_16Flash_fwd_paramsE:
.text._ZN5flash24flash_fwd_splitkv_kernelI23Flash_fwd_kernel_traitsILi128ELi64ELi128ELi4ELb0ELb0EN7cutlass6half_tE19Flash_kernel_traitsILi128ELi64ELi128ELi4ES3_EELb1ELb0ELb0ELb0ELb0ELb0ELb1ELb1EEEvNS_16Flash_fwd_paramsE:
[----:B------:R-:W-:Y:S02]  /*0000*/  MOV R1, c[0x0][0x28] ;  /* 0x00000a0000017a02 */ /* 0x000fe40000000f00 */
[----:B------:R-:W1:Y:S01]  /*0010*/  I2F.U32.RP R4, c[0x0][0x1c0] ;  /* 0x0000700000047b06 */ /* 0x000e620000209000 */
[----:B------:R-:W2:Y:S01]  /*0020*/  S2R R233, SR_CTAID.Z ;  /* 0x0000000000e97919 */ /* 0x000ea20000002700 */
[----:B------:R-:W-:Y:S01]  /*0030*/  IMAD.MOV.U32 R2, RZ, RZ, RZ ;  /* 0x000000ffff027224 */ /* 0x000fe200078e00ff */
[----:B------:R-:W-:Y:S01]  /*0040*/  ISETP.NE.U32.AND P0, PT, RZ, c[0x0][0x1c0], PT ;  /* 0x00007000ff007a0c */ /* 0x000fe20003f05070 */
[----:B------:R-:W3:Y:S01]  /*0050*/  S2UR UR8, SR_CTAID.Y ;  /* 0x00000000000879c3 */ /* 0x000ee20000002600 */
[----:B------:R-:W4:Y:S01]  /*0060*/  S2R R231, SR_CTAID.X ;  /* 0x0000000000e77919 */ /* 0x000f220000002500 */
[----:B------:R-:W-:Y:S01]  /*0070*/  ULDC.64 UR4, c[0x0][0x40] ;  /* 0x0000100000047ab9 */ /* 0x000fe20000000a00 */
[----:B------:R-:W-:Y:S01]  /*0080*/  BSSY B4, `(.L_x_1634) ;  /* 0x0000016000047945 */ /* 0x000fe20003800000 */
[----:B------:R-:W-:Y:S01]  /*0090*/  UIADD3 UR4, UP0, UR4, 0x160, URZ ;  /* 0x0000016004047890 */ /* 0x000fe2000ff1e03f */
[----:B------:R-:W-:-:S03]  /*00a0*/  MOV R230, 0x1e0 ;  /* 0x000001e000e67802 */ /* 0x000fc60000000f00 */
[----:B------:R-:W-:Y:S01]  /*00b0*/  UIADD3.X UR5, URZ, UR5, URZ, UP0, !UPT ;  /* 0x000000053f057290 */ /* 0x000fe200087fe43f */
[----:B-1----:R-:W1:Y:S02]  /*00c0*/  MUFU.RCP R3, R4 ;  /* 0x0000000400037308 */ /* 0x002e640000001000 */
[----:B-1----:R-:W-:-:S06]  /*00d0*/  IADD3 R3, R3, 0xffffffe, RZ ;  /* 0x0ffffffe03037810 */ /* 0x002fcc0007ffe0ff */
[----:B------:R-:W1:Y:S02]  /*00e0*/  F2I.FTZ.U32.TRUNC.NTZ R3, R3 ;  /* 0x0000000300037305 */ /* 0x000e64000021f000 */
[----:B-1----:R-:W-:-:S04]  /*00f0*/  IMAD.MOV R0, RZ, RZ, -R3 ;  /* 0x000000ffff007224 */ /* 0x002fc800078e0a03 */
[----:B------:R-:W-:-:S04]  /*0100*/  IMAD R5, R0, c[0x0][0x1c0], RZ ;  /* 0x0000700000057a24 */ /* 0x000fc800078e02ff */
[----:B------:R-:W-:-:S06]  /*0110*/  IMAD.HI.U32 R2, R3, R5, R2 ;  /* 0x0000000503027227 */ /* 0x000fcc00078e0002 */
[----:B--2---:R-:W-:-:S04]  /*0120*/  IMAD.HI.U32 R235, R2, R233, RZ ;  /* 0x000000e902eb7227 */ /* 0x004fc800078e00ff */
[----:B------:R-:W-:-:S04]  /*0130*/  IMAD.MOV R0, RZ, RZ, -R235 ;  /* 0x000000ffff007224 */ /* 0x000fc800078e0aeb */
[----:B------:R-:W-:-:S05]  /*0140*/  IMAD R0, R0, c[0x0][0x1c0], R233 ;  /* 0x0000700000007a24 */ /* 0x000fca00078e02e9 */
[----:B------:R-:W-:-:S13]  /*0150*/  ISETP.GE.U32.AND P2, PT, R0, c[0x0][0x1c0], PT ;  /* 0x0000700000007a0c */ /* 0x000fda0003f46070 */
[----:B------:R-:W-:Y:S02]  /*0160*/  @P2 IADD3 R0, R0, -c[0x0][0x1c0], RZ ;  /* 0x8000700000002a10 */ /* 0x000fe40007ffe0ff */
[----:B------:R-:W-:Y:S02]  /*0170*/  @P2 IADD3 R235, R235, 0x1, RZ ;  /* 0x00000001ebeb2810 */ /* 0x000fe40007ffe0ff */
[----:B------:R-:W-:-:S13]  /*0180*/  ISETP.GE.U32.AND P1, PT, R0, c[0x0][0x1c0], PT ;  /* 0x0000700000007a0c */ /* 0x000fda0003f26070 */
[----:B------:R-:W-:Y:S02]  /*0190*/  @P1 IADD3 R235, R235, 0x1, RZ ;  /* 0x00000001ebeb1810 */ /* 0x000fe40007ffe0ff */
[----:B------:R-:W-:-:S05]  /*01a0*/  @!P0 LOP3.LUT R235, RZ, c[0x0][0x1c0], RZ, 0x33, !PT ;  /* 0x00007000ffeb8a12 */ /* 0x000fca00078e33ff */
[----:B------:R-:W-:-:S04]  /*01b0*/  IMAD.MOV R0, RZ, RZ, -R235 ;  /* 0x000000ffff007224 */ /* 0x000fc800078e0aeb */
[----:B------:R-:W-:Y:S02]  /*01c0*/  IMAD R233, R0, c[0x0][0x1c0], R233 ;  /* 0x0000700000e97a24 */ /* 0x000fe400078e02e9 */
[----:B---34-:R-:W-:Y:S05]  /*01d0*/  CALL.REL.NOINC `($_ZN5flash24flash_fwd_splitkv_kernelI23Flash_fwd_kernel_traitsILi128ELi64ELi128ELi4ELb0ELb0EN7cutlass6half_tE19Flash_kernel_traitsILi128ELi64ELi128ELi4ES3_EELb1ELb0ELb0ELb0ELb0ELb0ELb1ELb1EEEvNS_16Flash_fwd_paramsE$_ZN5flash30compute_attn_1rowblock_splitkvI23Flash_fwd_kernel_traitsILi128ELi64ELi128ELi4ELb0ELb0EN7cutlass6half_tE19Flash_kernel_traitsILi128ELi64ELi128ELi4ES3_EELb1ELb0ELb0ELb0ELb0ELb0ELb1ELb1ENS_16Flash_fwd_paramsEEEvRKT8_iiiii) ;  /* 0x0000002000007944 */ /* 0x018fea0003c00000 */
[----:B------:R-:W-:Y:S05]  /*01e0*/  BSYNC B4 ;  /* 0x0000000000047941 */ /* 0x000fea0003800000 */
.L_x_1634:
[----:B------:R-:W-:Y:S05]  /*01f0*/  EXIT ;  /* 0x000000000000794d */ /* 0x000fea0003800000 */
        .type           $_ZN5flash24flash_fwd_splitkv_kernelI23Flash_fwd_kernel_traitsILi128ELi64ELi128ELi4ELb0ELb0EN7cutlass6half_tE19Flash_kernel_traitsILi128ELi64ELi128ELi4ES3_EELb1ELb0ELb0ELb0ELb0ELb0ELb1ELb1EEEvNS_16Flash_fwd_paramsE$_ZN5flash30compute_attn_1rowblock_splitkvI23Flash_fwd_kernel_traitsILi128ELi64ELi128ELi4ELb0ELb0EN7cutlass6half_tE19Flash_kernel_traitsILi128ELi64ELi128ELi4ES3_EELb1ELb0ELb0ELb0ELb0ELb0ELb1ELb1ENS_16Flash_fwd_paramsEEEvRKT8_iiiii,@function
        .size           $_ZN5flash24flash_fwd_splitkv_kernelI23Flash_fwd_kernel_traitsILi128ELi64ELi128ELi4ELb0ELb0EN7cutlass6half_tE19Flash_kernel_traitsILi128ELi64ELi128ELi4ES3_EELb1ELb0ELb0ELb0ELb0ELb0ELb1ELb1EEEvNS_16Flash_fwd_paramsE$_ZN5flash30compute_attn_1rowblock_splitkvI23Flash_fwd_kernel_traitsILi128ELi64ELi128ELi4ELb0ELb0EN7cutlass6half_tE19Flash_kernel_traitsILi128ELi64ELi128ELi4ES3_EELb1ELb0ELb0ELb0ELb0ELb0ELb1ELb1ENS_16Flash_fwd_paramsEEEvRKT8_iiiii,($__internal_16_$__cuda_sm70_shflsync_bfly_p - $_ZN5flash24flash_fwd_splitkv_kernelI23Flash_fwd_kernel_traitsILi128ELi64ELi128ELi4ELb0ELb0EN7cutlass6half_tE19Flash_kernel_traitsILi128ELi64ELi128ELi4ES3_EELb1ELb0ELb0ELb0ELb0ELb0ELb1ELb1EEEvNS_16Flash_fwd_paramsE$_ZN5flash30compute_attn_1rowblock_splitkvI23Flash_fwd_kernel_traitsILi128ELi64ELi128ELi4ELb0ELb0EN7cutlass6half_tE19Flash_kernel_traitsILi128ELi64ELi128ELi4ES3_EELb1ELb0ELb0ELb0ELb0ELb0ELb1ELb1ENS_16Flash_fwd_paramsEEEvRKT8_iiiii)
$_ZN5flash24flash_fwd_splitkv_kernelI23Flash_fwd_kernel_traitsILi128ELi64ELi128ELi4ELb0ELb0EN7cutlass6half_tE19Flash_kernel_traitsILi128ELi64ELi128ELi4ES3_EELb1ELb0ELb0ELb0ELb0ELb0ELb1ELb1EEEvNS_16Flash_fwd_paramsE$_ZN5flash30compute_attn_1rowblock_splitkvI23Flash_fwd_kernel_traitsILi128ELi64ELi128ELi4ELb0ELb0EN7cutlass6half_tE19Flash_kernel_traitsILi128ELi64ELi128ELi4ES3_EELb1ELb0ELb0ELb0ELb0ELb0ELb1ELb1ENS_16Flash_fwd_paramsEEEvRKT8_iiiii:
        /* <DEDUP_REMOVED lines=20> */
.L_x_1636:
[----:B------:R-:W-:Y:S05]  /*0340*/  BSYNC B0 ;  /* 0x0000000000007941 */ /* 0x000fea0003800000 */
.L_x_1635:
[----:B------:R-:W3:Y:S04]  /*0350*/  LD.E.64 R24, [R10.64+0xf0] ;  /* 0x0000f0060a187980 */ /* 0x000ee8000c101b00 */
[----:B------:R-:W4:Y:S01]  /*0360*/  @P1 LD.E R232, [R2.64+0x4] ;  /* 0x0000040602e81980 */ /* 0x000f22000c101900 */
[----:B------:R-:W-:Y:S01]  /*0370*/  IMAD.MOV.U32 R14, RZ, RZ, RZ ;  /* 0x000000ffff0e7224 */ /* 0x000fe200078e00ff */
[----:B---3--:R-:W-:-:S04]  /*0380*/  ISETP.NE.U32.AND P4, PT, R24, RZ, PT ;  /* 0x000000ff1800720c */ /* 0x008fc80003f85070 */
[----:B------:R-:W-:Y:S01]  /*0390*/  ISETP.NE.AND.EX P4, PT, R25, RZ, PT, P4 ;  /* 0x000000ff1900720c */ /* 0x000fe20003f85340 */
[----:B------:R-:W-:Y:S01]  /*03a0*/  IMAD.WIDE R24, R235, 0x4, R24 ;  /* 0x00000004eb187825 */ /* 0x000fe200078e0218 */
[----:B----45:R-:W-:-:S06]  /*03b0*/  @P1 IADD3 R232, R232, -R27, RZ ;  /* 0x8000001be8e81210 */ /* 0x030fcc0007ffe0ff */
        /* <DEDUP_REMOVED lines=10> */
.L_x_1638:
[----:B-1----:R1:W5:Y:S02]  /*0460*/  LD.E R3, [R10.64+0xb8] ;  /* 0x0000b8060a037980 */ /* 0x002364000c101900 */
.L_x_1639:
[----:B------:R-:W-:Y:S05]  /*0470*/  BSYNC B0 ;  /* 0x0000000000007941 */ /* 0x000fea0003800000 */
.L_x_1637:
        /* <DEDUP_REMOVED lines=10> */
.L_x_1641:
[----:B------:R-:W2:Y:S01]  /*0520*/  LD.E.64 R2, [R10.64+0x108] ;  /* 0x000108060a027980 */ /* 0x000ea2000c101b00 */
[----:B------:R-:W-:Y:S01]  /*0530*/  BSSY B0, `(.L_x_1643) ;  /* 0x0000006000007945 */ /* 0x000fe20003800000 */
[----:B--2---:R-:W-:-:S04]  /*0540*/  ISETP.NE.U32.AND P0, PT, R2, RZ, PT ;  /* 0x000000ff0200720c */ /* 0x004fc80003f05070 */
[----:B------:R-:W-:Y:S01]  /*0550*/  ISETP.NE.AND.EX P0, PT, R3, RZ, PT, P0 ;  /* 0x000000ff0300720c */ /* 0x000fe20003f05300 */
[----:B------:R-:W-:-:S12]  /*0560*/  IMAD.MOV.U32 R3, RZ, RZ, RZ ;  /* 0x000000ffff037224 */ /* 0x000fd800078e00ff */
[----:B------:R-:W-:Y:S05]  /*0570*/  @!P0 BRA `(.L_x_1644) ;  /* 0x0000001000008947 */ /* 0x000fea0003800000 */
[----:B------:R1:W5:Y:S02]  /*0580*/  LD.E R3, [R10.64+0xbc] ;  /* 0x0000bc060a037980 */ /* 0x000364000c101900 */
.L_x_1644:
[----:B------:R-:W-:Y:S05]  /*0590*/  BSYNC B0 ;  /* 0x0000000000007941 */ /* 0x000fea0003800000 */
.L_x_1643:
[----:B-----5:R-:W-:Y:S02]  /*05a0*/  IADD3 R58, R86, R3, RZ ;  /* 0x00000003563a7210 */ /* 0x020fe40007ffe0ff */
.L_x_1642:
[----:B------:R-:W-:Y:S05]  /*05b0*/  BSYNC B1 ;  /* 0x0000000000017941 */ /* 0x000fea0003800000 */
.L_x_1640:
[----:B------:R-:W-:Y:S01]  /*05c0*/  IMAD.SHL.U32 R65, R231, 0x40, RZ ;  /* 0x00000040e7417824 */ /* 0x000fe200078e00ff */
[----:B------:R-:W-:Y:S01]  /*05d0*/  MOV R2, R230 ;  /* 0x000000e600027202 */ /* 0x000fe20000000f00 */
[----:B------:R-:W-:-:S03]  /*05e0*/  IMAD.MOV.U32 R3, RZ, RZ, 0x0 ;  /* 0x00000000ff037424 */ /* 0x000fc600078e00ff */
[----:B------:R-:W-:-:S13]  /*05f0*/  ISETP.GT.AND P0, PT, R232, R65, PT ;  /* 0x00000041e800720c */ /* 0x000fda0003f04270 */
[----:B------:R-:W-:Y:S05]  /*0600*/  @!P0 RET.REL.NODEC R2 `(_ZN5flash24flash_fwd_splitkv_kernelI23Flash_fwd_kernel_traitsILi128ELi64ELi128ELi4ELb0ELb0EN7cutlass6half_tE19Flash_kernel_traitsILi128ELi64ELi128ELi4ES3_EELb1ELb0ELb0ELb0ELb0ELb0ELb1ELb1EEEvNS_16Flash_fwd_paramsE) ;  /* 0xfffff9f002008950 */ /* 0x000fea0003c3ffff */
[----:B------:R-:W2:Y:S04]  /*0610*/  LD.E R7, [R10.64+0xb8] ;  /* 0x0000b8060a077980 */ /* 0x000ea8000c101900 */
[----:B------:R-:W4:Y:S01]  /*0620*/  LD.E R5, [R10.64+0x188] ;  /* 0x000188060a057980 */ /* 0x000f22000c101900 */
[----:B------:R-:W-:-:S03]  /*0630*/  IABS R3, c[0x0][0x10] ;  /* 0x0000040000037a13 */ /* 0x000fc60000000000 */
[----:B------:R-:W1:Y:S01]  /*0640*/  S2R R144, SR_TID.X ;  /* 0x0000000000907919 */ /* 0x000e620000002100 */
[----:B------:R-:W5:Y:S08]  /*0650*/  I2F.RP R0, R3 ;  /* 0x0000000300007306 */ /* 0x000f700000209400 */
[----:B-----5:R-:W5:Y:S02]  /*0660*/  MUFU.RCP R8, R0 ;  /* 0x0000000000087308 */ /* 0x020f640000001000 */
[----:B-----5:R-:W-:-:S02]  /*0670*/  IADD3 R8, R8, 0xffffffe, RZ ;  /* 0x0ffffffe08087810 */ /* 0x020fc40007ffe0ff */
[----:B------:R-:W-:-:S04]  /*0680*/  IABS R0, c[0x0][0x10] ;  /* 0x0000040000007a13 */ /* 0x000fc80000000000 */
[----:B------:R-:W5:Y:S01]  /*0690*/  F2I.FTZ.U32.TRUNC.NTZ R9, R8 ;  /* 0x0000000800097305 */ /* 0x000f62000021f000 */
[----:B------:R-:W-:Y:S02]  /*06a0*/  IMAD.MOV R0, RZ, RZ, -R0 ;  /* 0x000000ffff007224 */ /* 0x000fe400078e0a00 */
[----:B-----5:R-:W-:Y:S02]  /*06b0*/  IMAD.MOV R4, RZ, RZ, -R9 ;  /* 0x000000ffff047224 */ /* 0x020fe400078e0a09 */
[----:B------:R-:W-:Y:S02]  /*06c0*/  IMAD.MOV.U32 R8, RZ, RZ, RZ ;  /* 0x000000ffff087224 */ /* 0x000fe400078e00ff */
[----:B------:R-:W-:-:S04]  /*06d0*/  IMAD R4, R4, R3, RZ ;  /* 0x0000000304047224 */ /* 0x000fc800078e02ff */
[----:B------:R-:W-:Y:S01]  /*06e0*/  IMAD.HI.U32 R4, R9, R4, R8 ;  /* 0x0000000409047227 */ /* 0x000fe200078e0008 */
[----:B--2---:R-:W-:-:S04]  /*06f0*/  IADD3 R7, R7, 0x7f, RZ ;  /* 0x0000007f07077810 */ /* 0x004fc80007ffe0ff */
[----:B------:R-:W-:-:S04]  /*0700*/  SHF.R.S32.HI R6, RZ, 0x1f, R7 ;  /* 0x0000001fff067819 */ /* 0x000fc80000011407 */
[----:B------:R-:W-:-:S04]  /*0710*/  LEA.HI R6, R6, R7, RZ, 0x7 ;  /* 0x0000000706067211 */ /* 0x000fc800078f38ff */
[----:B------:R-:W-:-:S04]  /*0720*/  LEA.HI.SX32 R6, R6, c[0x0][0x10], 0x19 ;  /* 0x0000040006067a11 */ /* 0x000fc800078fcaff */
[----:B------:R-:W-:-:S04]  /*0730*/  IADD3 R6, R6, -0x1, RZ ;  /* 0xffffffff06067810 */ /* 0x000fc80007ffe0ff */
[----:B------:R-:W-:Y:S02]  /*0740*/  IABS R2, R6 ;  /* 0x0000000600027213 */ /* 0x000fe40000000000 */
[----:B------:R-:W-:-:S03]  /*0750*/  LOP3.LUT R6, R6, c[0x0][0x10], RZ, 0x3c, !PT ;  /* 0x0000040006067a12 */ /* 0x000fc600078e3cff */
[----:B------:R-:W-:Y:S01]  /*0760*/  IMAD.HI.U32 R7, R4, R2, RZ ;  /* 0x0000000204077227 */ /* 0x000fe200078e00ff */
[----:B------:R-:W-:-:S03]  /*0770*/  ISETP.GE.AND P0, PT, R6, RZ, PT ;  /* 0x000000ff0600720c */ /* 0x000fc60003f06270 */
[----:B------:R-:W-:-:S05]  /*0780*/  IMAD R0, R7, R0, R2 ;  /* 0x0000000007007224 */ /* 0x000fca00078e0202 */
[----:B------:R-:W-:-:S13]  /*0790*/  ISETP.GT.U32.AND P1, PT, R3, R0, PT ;  /* 0x000000000300720c */ /* 0x000fda0003f24070 */
[----:B------:R-:W-:Y:S01]  /*07a0*/  @!P1 IMAD.IADD R0, R0, 0x1, -R3 ;  /* 0x0000000100009824 */ /* 0x000fe200078e0a03 */
[----:B------:R-:W-:Y:S02]  /*07b0*/  @!P1 IADD3 R7, R7, 0x1, RZ ;  /* 0x0000000107079810 */ /* 0x000fe40007ffe0ff */
[----:B------:R-:W-:Y:S02]  /*07c0*/  ISETP.NE.AND P1, PT, RZ, c[0x0][0x10], PT ;  /* 0x00000400ff007a0c */ /* 0x000fe40003f25270 */
[----:B------:R-:W-:Y:S02]  /*07d0*/  ISETP.GE.U32.AND P2, PT, R0, R3, PT ;  /* 0x000000030000720c */ /* 0x000fe40003f46070 */
[----:B------:R-:W-:Y:S02]  /*07e0*/  IADD3 R0, -R232, 0xbf, R65 ;  /* 0x000000bfe8007810 */ /* 0x000fe40007ffe141 */
[----:B------:R-:W-:Y:S02]  /*07f0*/  IADD3 R3, R58, 0x7f, RZ ;  /* 0x0000007f3a037810 */ /* 0x000fe40007ffe0ff */
[----:B----4-:R-:W-:-:S02]  /*0800*/  IADD3 R5, R5, R0, R58 ;  /* 0x0000000005057210 */ /* 0x010fc40007ffe03a */
[----:B------:R-:W-:Y:S02]  /*0810*/  SHF.R.S32.HI R0, RZ, 0x1f, R3 ;  /* 0x0000001fff007819 */ /* 0x000fe40000011403 */
[----:B------:R-:W-:Y:S02]  /*0820*/  SHF.R.S32.HI R48, RZ, 0x1f, R5 ;  /* 0x0000001fff307819 */ /* 0x000fe40000011405 */
[----:B------:R-:W-:Y:S02]  /*0830*/  LEA.HI R3, R0, R3, RZ, 0x7 ;  /* 0x0000000300037211 */ /* 0x000fe400078f38ff */
[----:B------:R-:W-:Y:S02]  /*0840*/  @P2 IADD3 R7, R7, 0x1, RZ ;  /* 0x0000000107072810 */ /* 0x000fe40007ffe0ff */
[----:B------:R-:W-:Y:S02]  /*0850*/  LEA.HI R48, R48, R5, RZ, 0x7 ;  /* 0x0000000530307211 */ /* 0x000fe400078f38ff */
[----:B------:R-:W-:Y:S01]  /*0860*/  SHF.R.S32.HI R3, RZ, 0x7, R3 ;  /* 0x00000007ff037819 */ /* 0x000fe20000011403 */
[----:B------:R-:W-:Y:S01]  /*0870*/  @!P0 IMAD.MOV R7, RZ, RZ, -R7 ;  /* 0x000000ffff078224 */ /* 0x000fe200078e0a07 */
[----:B------:R-:W-:-:S02]  /*0880*/  @!P1 LOP3.LUT R7, RZ, c[0x0][0x10], RZ, 0x33, !PT ;  /* 0x00000400ff079a12 */ /* 0x000fc400078e33ff */
[----:B------:R-:W-:-:S03]  /*0890*/  SHF.R.S32.HI R48, RZ, 0x7, R48 ;  /* 0x00000007ff307819 */ /* 0x000fc60000011430 */
[----:B------:R-:W-:-:S04]  /*08a0*/  IMAD R227, R7, UR8, RZ ;  /* 0x0000000807e37c24 */ /* 0x000fc8000f8e02ff */
[----:B------:R-:W-:-:S05]  /*08b0*/  IMAD.IADD R0, R7, 0x1, R227 ;  /* 0x0000000107007824 */ /* 0x000fca00078e02e3 */
[----:B------:R-:W-:-:S04]  /*08c0*/  IMNMX R3, R3, R0, PT ;  /* 0x0000000003037217 */ /* 0x000fc80003800200 */
[----:B------:R-:W-:-:S04]  /*08d0*/  IMNMX R48, R3, R48, PT ;  /* 0x0000003003307217 */ /* 0x000fc80003800200 */
[----:B------:R-:W-:-:S13]  /*08e0*/  ISETP.GE.AND P0, PT, R227, R48, PT ;  /* 0x00000030e300720c */ /* 0x000fda0003f06270 */
[----:B------:R-:W-:Y:S05]  /*08f0*/  @!P0 BRA `(.L_x_1645) ;  /* 0x0000081000008947 */ /* 0x000fea0003800000 */
[----:B-1----:R-:W2:Y:S04]  /*0900*/  LD.E.64 R2, [R10.64+0xb0] ;  /* 0x0000b0060a027980 */ /* 0x002ea8000c101b00 */
[----:B------:R-:W4:Y:S04]  /*0910*/  LD.E R6, [R10.64+0x60] ;  /* 0x000060060a067980 */ /* 0x000f28000c101900 */
[----:B---3--:R-:W3:Y:S04]  /*0920*/  LD.E R0, [R10.64+0xcc] ;  /* 0x0000cc060a007980 */ /* 0x008ee8000c101900 */
[----:B------:R1:W3:Y:S01]  /*0930*/  LD.E.64 R8, [R10.64+0x78] ;  /* 0x000078060a087980 */ /* 0x0002e2000c101b00 */
[----:B------:R-:W-:-:S03]  /*0940*/  SHF.R.S32.HI R5, RZ, 0x1f, R144 ;  /* 0x0000001fff057819 */ /* 0x000fc60000011490 */
[----:B------:R1:W5:Y:S01]  /*0950*/  LD.E R4, [R10.64+0xc0] ;  /* 0x0000c0060a047980 */ /* 0x000362000c101900 */
[----:B------:R-:W-:-:S03]  /*0960*/  LEA.HI R5, R5, R144, RZ, 0x4 ;  /* 0x0000009005057211 */ /* 0x000fc600078f20ff */
[----:B------:R1:W5:Y:S01]  /*0970*/  LD.E.64 R12, [R10.64+0xa8] ;  /* 0x0000a8060a0c7980 */ /* 0x000362000c101b00 */
[----:B------:R-:W-:Y:S01]  /*0980*/  LOP3.LUT R7, R5, 0xfffffff0, RZ, 0xc0, !PT ;  /* 0xfffffff005077812 */ /* 0x000fe200078ec0ff */
[----:B------:R-:W-:Y:S04]  /*0990*/  BSSY B0, `(.L_x_1646) ;  /* 0x0000016000007945 */ /* 0x000fe80003800000 */
[----:B------:R-:W-:Y:S02]  /*09a0*/  IMAD.IADD R144, R144, 0x1, -R7 ;  /* 0x0000000190907824 */ /* 0x000fe400078e0a07 */
[----:B--2---:R-:W-:-:S04]  /*09b0*/  IMAD R2, R2, UR8, R235 ;  /* 0x0000000802027c24 */ /* 0x004fc8000f8e02eb */
[----:B----4-:R-:W-:Y:S02]  /*09c0*/  IMAD R2, R2, R6, R233 ;  /* 0x0000000602027224 */ /* 0x010fe400078e02e9 */
[----:B------:R-:W-:Y:S02]  /*09d0*/  IMAD.SHL.U32 R6, R144, 0x4, RZ ;  /* 0x0000000490067824 */ /* 0x000fe400078e00ff */
[----:B------:R-:W-:Y:S01]  /*09e0*/  IMAD R3, R3, R2, R65 ;  /* 0x0000000203037224 */ /* 0x000fe200078e0241 */
[----:B------:R-:W-:Y:S01]  /*09f0*/  SHF.R.S32.HI R2, RZ, 0x4, R5 ;  /* 0x00000004ff027819 */ /* 0x000fe20000011405 */
[----:B------:R-:W-:Y:S01]  /*0a00*/  IMAD.IADD R65, R232, 0x1, -R65 ;  /* 0x00000001e8417824 */ /* 0x000fe200078e0a41 */
[----:B------:R-:W-:Y:S01]  /*0a10*/  SHF.R.S32.HI R7, RZ, 0x1f, R6 ;  /* 0x0000001fff077819 */ /* 0x000fe20000011406 */
[----:B---3--:R-:W-:-:S03]  /*0a20*/  IMAD R0, R3, R0, RZ ;  /* 0x0000000003007224 */ /* 0x008fc600078e02ff */
[C---:B------:R-:W-:Y:S01]  /*0a30*/  ISETP.GE.AND P1, PT, R2.reuse, R65, PT ;  /* 0x000000410200720c */ /* 0x040fe20003f26270 */
[----:B-1----:R-:W-:-:S05]  /*0a40*/  IMAD.WIDE R10, R2, 0x80, R6 ;  /* 0x00000080020a7825 */ /* 0x002fca00078e0206 */
[----:B------:R-:W-:-:S04]  /*0a50*/  IADD3 R5, P0, R0, R10, RZ ;  /* 0x0000000a00057210 */ /* 0x000fc80007f1e0ff */
[----:B------:R-:W-:Y:S02]  /*0a60*/  LEA.HI.X.SX32 R0, R0, R11, 0x1, P0 ;  /* 0x0000000b00007211 */ /* 0x000fe400000f0eff */
[----:B------:R-:W-:-:S04]  /*0a70*/  LEA R22, P0, R5, R8, 0x2 ;  /* 0x0000000805167211 */ /* 0x000fc800078010ff */
[----:B------:R-:W-:Y:S02]  /*0a80*/  LEA.HI.X R23, R5, R9, R0, 0x2, P0 ;  /* 0x0000000905177211 */ /* 0x000fe400000f1400 */
[----:B------:R-:W-:Y:S01]  /*0a90*/  IADD3 R5, R6, 0x40, RZ ;  /* 0x0000004006057810 */ /* 0x000fe20007ffe0ff */
[----:B------:R-:W-:Y:S05]  /*0aa0*/  @P1 BRA `(.L_x_1647) ;  /* 0x0000004000001947 */ /* 0x000fea0003800000 */
[-C--:B-----5:R-:W-:Y:S02]  /*0ab0*/  ISETP.GE.AND P1, PT, R6, R4.reuse, PT ;  /* 0x000000040600720c */ /* 0x0a0fe40003f26270 */
[----:B------:R-:W-:-:S11]  /*0ac0*/  ISETP.GE.AND P0, PT, R5, R4, PT ;  /* 0x000000040500720c */ /* 0x000fd60003f06270 */
[----:B------:R1:W-:Y:S04]  /*0ad0*/  @!P1 ST.E.128 [R22.64], RZ ;  /* 0x000000ff16009985 */ /* 0x0003e8000c101d06 */
[----:B------:R1:W-:Y:S02]  /*0ae0*/  @!P0 ST.E.128 [R22.64+0x100], RZ ;  /* 0x000100ff16008985 */ /* 0x0003e4000c101d06 */
.L_x_1647:
[----:B------:R-:W-:Y:S05]  /*0af0*/  BSYNC B0 ;  /* 0x0000000000007941 */ /* 0x000fea0003800000 */
.L_x_1646:
[----:B------:R-:W-:Y:S01]  /*0b00*/  IADD3 R20, R2, 0x8, RZ ;  /* 0x0000000802147810 */ /* 0x000fe20007ffe0ff */
[----:B------:R-:W-:Y:S03]  /*0b10*/  BSSY B0, `(.L_x_1648) ;  /* 0x0000007000007945 */ /* 0x000fe60003800000 */
[----:B------:R-:W-:-:S13]  /*0b20*/  ISETP.GE.AND P0, PT, R20, R65, PT ;  /* 0x000000411400720c */ /* 0x000fda0003f06270 */
[----:B------:R-:W-:Y:S05]  /*0b30*/  @P0 BRA `(.L_x_1649) ;  /* 0x0000004000000947 */ /* 0x000fea0003800000 */
[-C--:B-----5:R-:W-:Y:S02]  /*0b40*/  ISETP.GE.AND P1, PT, R6, R4.reuse, PT ;  /* 0x000000040600720c */ /* 0x0a0fe40003f26270 */
[----:B------:R-:W-:-:S11]  /*0b50*/  ISETP.GE.AND P0, PT, R5, R4, PT ;  /* 0x000000040500720c */ /* 0x000fd60003f06270 */
[----:B------:R2:W-:Y:S04]  /*0b60*/  @!P1 ST.E.128 [R22.64+0x1000], RZ ;  /* 0x001000ff16009985 */ /* 0x0005e8000c101d06 */
[----:B------:R2:W-:Y:S02]  /*0b70*/  @!P0 ST.E.128 [R22.64+0x1100], RZ ;  /* 0x001100ff16008985 */ /* 0x0005e4000c101d06 */
.L_x_1649:
[----:B------:R-:W-:Y:S05]  /*0b80*/  BSYNC B0 ;  /* 0x0000000000007941 */ /* 0x000fea0003800000 */
.L_x_1648:
        /* <DEDUP_REMOVED lines=8> */
.L_x_1651:
[----:B------:R-:W-:Y:S05]  /*0c10*/  BSYNC B0 ;  /* 0x0000000000007941 */ /* 0x000fea0003800000 */
.L_x_1650:
        /* <DEDUP_REMOVED lines=8> */
.L_x_1653:
[----:B------:R-:W-:Y:S05]  /*0ca0*/  BSYNC B0 ;  /* 0x0000000000007941 */ /* 0x000fea0003800000 */
.L_x_1652:
        /* <DEDUP_REMOVED lines=8> */
.L_x_1655:
[----:B------:R-:W-:Y:S05]  /*0d30*/  BSYNC B0 ;  /* 0x0000000000007941 */ /* 0x000fea0003800000 */
.L_x_1654:
        /* <DEDUP_REMOVED lines=8> */
.L_x_1657:
[----:B------:R-:W-:Y:S05]  /*0dc0*/  BSYNC B0 ;  /* 0x0000000000007941 */ /* 0x000fea0003800000 */
.L_x_1656:
        /* <DEDUP_REMOVED lines=8> */
.L_x_1659:
[----:B------:R-:W-:Y:S05]  /*0e50*/  BSYNC B0 ;  /* 0x0000000000007941 */ /* 0x000fea0003800000 */
.L_x_1658:
        /* <DEDUP_REMOVED lines=8> */
.L_x_1661:
[----:B------:R-:W-:Y:S05]  /*0ee0*/  BSYNC B0 ;  /* 0x0000000000007941 */ /* 0x000fea0003800000 */
.L_x_1660:
[----:B------:R-:W-:Y:S01]  /*0ef0*/  ISETP.NE.AND P6, PT, R144, RZ, PT ;  /* 0x000000ff9000720c */ /* 0x000fe20003fc5270 */
[----:B------:R-:W-:Y:S01]  /*0f00*/  IMAD.MOV.U32 R231, RZ, RZ, 0x0 ;  /* 0x00000000ffe77424 */ /* 0x000fe200078e00ff */
[----:B------:R-:W-:Y:S02]  /*0f10*/  SHF.R.S32.HI R5, RZ, 0x1f, R3 ;  /* 0x0000001fff057819 */ /* 0x000fe40000011403 */
[----:B------:R-:W-:Y:S02]  /*0f20*/  ISETP.GE.OR P0, PT, R2, R65, P6 ;  /* 0x000000410200720c */ /* 0x000fe40003706670 */
[----:B------:R-:W-:-:S02]  /*0f30*/  IADD3 R3, P1, R3, R2, RZ ;  /* 0x0000000203037210 */ /* 0x000fc40007f3e0ff */
[----:B------:R-:W-:Y:S02]  /*0f40*/  ISETP.GE.OR P5, PT, R20, R65, P6 ;  /* 0x000000411400720c */ /* 0x000fe400037a6670 */
[----:B------:R-:W-:Y:S02]  /*0f50*/  LEA.HI.X.SX32 R5, R2, R5, 0x1, P1 ;  /* 0x0000000502057211 */ /* 0x000fe400008f0eff */
[C---:B-----5:R-:W-:Y:S02]  /*0f60*/  LEA R2, P1, R3.reuse, R12, 0x2 ;  /* 0x0000000c03027211 */ /* 0x060fe400078210ff */
[----:B------:R-:W-:Y:S02]  /*0f70*/  ISETP.GE.OR P4, PT, R18, R65, P6 ;  /* 0x000000411200720c */ /* 0x000fe40003786670 */
[----:B------:R-:W-:Y:S01]  /*0f80*/  LEA.HI.X R3, R3, R13, R5, 0x2, P1 ;  /* 0x0000000d03037211 */ /* 0x000fe200008f1405 */
[----:B------:R-:W-:Y:S01]  /*0f90*/  @!P0 IMAD.MOV.U32 R15, RZ, RZ, -0x800000 ;  /* 0xff800000ff0f8424 */ /* 0x000fe200078e00ff */
[----:B------:R-:W-:-:S02]  /*0fa0*/  ISETP.GE.OR P3, PT, R16, R65, P6 ;  /* 0x000000411000720c */ /* 0x000fc40003766670 */
[-C--:B------:R-:W-:Y:S01]  /*0fb0*/  ISETP.GE.OR P2, PT, R14, R65.reuse, P6 ;  /* 0x000000410e00720c */ /* 0x080fe20003746670 */
[----:B------:R-:W-:Y:S01]  /*0fc0*/  @!P5 IMAD.MOV.U32 R17, RZ, RZ, -0x800000 ;  /* 0xff800000ff11d424 */ /* 0x000fe200078e00ff */
[----:B------:R1:W-:Y:S01]  /*0fd0*/  @!P0 ST.E [R2.64], R15 ;  /* 0x0000000f02008985 */ /* 0x0003e2000c101906 */
[-C--:B------:R-:W-:Y:S02]  /*0fe0*/  ISETP.GE.OR P1, PT, R10, R65.reuse, P6 ;  /* 0x000000410a00720c */ /* 0x080fe40003726670 */
[-C--:B------:R-:W-:Y:S01]  /*0ff0*/  ISETP.GE.OR P0, PT, R8, R65.reuse, P6 ;  /* 0x000000410800720c */ /* 0x080fe20003706670 */
[----:B------:R1:W-:Y:S01]  /*1000*/  @!P5 ST.E [R2.64+0x20], R17 ;  /* 0x000020110200d985 */ /* 0x0003e2000c101906 */
[----:B------:R-:W-:Y:S01]  /*1010*/  ISETP.GE.OR P6, PT, R0, R65, P6 ;  /* 0x000000410000720c */ /* 0x000fe200037c6670 */
[----:B------:R-:W-:-:S03]  /*1020*/  @!P4 IMAD.MOV.U32 R13, RZ, RZ, -0x800000 ;  /* 0xff800000ff0dc424 */ /* 0x000fc600078e00ff */
[----:B------:R-:W-:Y:S02]  /*1030*/  @!P3 IMAD.MOV.U32 R11, RZ, RZ, -0x800000 ;  /* 0xff800000ff0bb424 */ /* 0x000fe400078e00ff */
[----:B------:R-:W-:Y:S01]  /*1040*/  @!P2 IMAD.MOV.U32 R9, RZ, RZ, -0x800000 ;  /* 0xff800000ff09a424 */ /* 0x000fe200078e00ff */
[----:B------:R1:W-:Y:S02]  /*1050*/  @!P4 ST.E [R2.64+0x40], R13 ;  /* 0x0000400d0200c985 */ /* 0x0003e4000c101906 */
[----:B------:R-:W-:Y:S02]  /*1060*/  @!P1 IMAD.MOV.U32 R7, RZ, RZ, -0x800000 ;  /* 0xff800000ff079424 */ /* 0x000fe400078e00ff */
[----:B------:R-:W-:Y:S01]  /*1070*/  @!P0 IMAD.MOV.U32 R5, RZ, RZ, -0x800000 ;  /* 0xff800000ff058424 */ /* 0x000fe200078e00ff */
[----:B------:R1:W-:Y:S04]  /*1080*/  @!P3 ST.E [R2.64+0x60], R11 ;  /* 0x0000600b0200b985 */ /* 0x0003e8000c101906 */
[----:B------:R1:W-:Y:S04]  /*1090*/  @!P2 ST.E [R2.64+0x80], R9 ;  /* 0x000080090200a985 */ /* 0x0003e8000c101906 */
[----:B------:R1:W-:Y:S04]  /*10a0*/  @!P1 ST.E [R2.64+0xa0], R7 ;  /* 0x0000a00702009985 */ /* 0x0003e8000c101906 */
[----:B------:R1:W-:Y:S01]  /*10b0*/  @!P0 ST.E [R2.64+0xc0], R5 ;  /* 0x0000c00502008985 */ /* 0x0003e2000c101906 */
[----:B------:R-:W-:Y:S05]  /*10c0*/  @P6 RET.REL.NODEC R230 `(_ZN5flash24flash_fwd_splitkv_kernelI23Flash_fwd_kernel_traitsILi128ELi64ELi128ELi4ELb0ELb0EN7cutlass6half_tE19Flash_kernel_traitsILi128ELi64ELi128ELi4ES3_EELb1ELb0ELb0ELb0ELb0ELb0ELb1ELb1EEEvNS_16Flash_fwd_paramsE) ;  /* 0xffffef30e6006950 */ /* 0x000fea0003c3ffff */
[----:B-1----:R-:W-:Y:S02]  /*10d0*/  MOV R5, 0xff800000 ;  /* 0xff80000000057802 */ /* 0x002fe40000000f00 */
[----:B------:R-:W-:-:S03]  /*10e0*/  MOV R231, 0x0 ;  /* 0x0000000000e77802 */ /* 0x000fc60000000f00 */
[----:B------:R1:W-:Y:S01]  /*10f0*/  ST.E [R2.64+0xe0], R5 ;  /* 0x0000e00502007985 */ /* 0x0003e2000c101906 */
[----:B------:R-:W-:Y:S05]  /*1100*/  RET.REL.NODEC R230 `(_ZN5flash24flash_fwd_splitkv_kernelI23Flash_fwd_kernel_traitsILi128ELi64ELi128ELi4ELb0ELb0EN7cutlass6half_tE19Flash_kernel_traitsILi128ELi64ELi128ELi4ES3_EELb1ELb0ELb0ELb0ELb0ELb0ELb1ELb1EEEvNS_16Flash_fwd_paramsE) ;  /* 0xffffeef0e6007950 */ /* 0x000fea0003c3ffff */
.L_x_1645:
        /* <DEDUP_REMOVED lines=55> */
[----:B------:R-:W-:-:S06]  /*1480*/  IMAD.WIDE R2, R9, 0x4, R236 ;  /* 0x0000000409027825 */ /* 0x000fcc00078e02ec */
[----:B------:R1:W2:Y:S01]  /*1490*/  LD.E R3, [R2.64] ;  /* 0x0000000602037980 */ /* 0x0002a2000c101900 */
[----:B----4-:R-:W-:-:S04]  /*14a0*/  IABS R8, R6 ;  /* 0x0000000600087213 */ /* 0x010fc80000000000 */
[----:B------:R-:W4:Y:S08]  /*14b0*/  I2F.RP R16, R8 ;  /* 0x0000000800107306 */ /* 0x000f300000209400 */
[----:B----4-:R-:W4:Y:S02]  /*14c0*/  MUFU.RCP R4, R16 ;  /* 0x0000001000047308 */ /* 0x010f240000001000 */
[----:B----4-:R-:W-:-:S06]  /*14d0*/  IADD3 R4, R4, 0xffffffe, RZ ;  /* 0x0ffffffe04047810 */ /* 0x010fcc0007ffe0ff */
[----:B------:R-:W1:Y:S01]  /*14e0*/  F2I.FTZ.U32.TRUNC.NTZ R21, R4 ;  /* 0x0000000400157305 */ /* 0x000e62000021f000 */
        /* <DEDUP_REMOVED lines=15> */
[----:B------:R-:W-:Y:S01]  /*15e0*/  ISETP.GE.AND P0, PT, R8, RZ, PT ;  /* 0x000000ff0800720c */ /* 0x000fe20003f06270 */
[----:B------:R-:W-:Y:S01]  /*15f0*/  IMAD R0, R0, R9, R5 ;  /* 0x0000000900007224 */ /* 0x000fe200078e0205 */
[----:B------:R-:W-:-:S03]  /*1600*/  ISETP.NE.AND P1, PT, R6, RZ, PT ;  /* 0x000000ff0600720c */ /* 0x000fc60003f25270 */
[----:B---3--:R-:W-:Y:S02]  /*1610*/  IMAD R8, R61, R0, RZ ;  /* 0x000000003d087224 */ /* 0x008fe400078e02ff */
[----:B------:R-:W-:-:S06]  /*1620*/  @P2 IADD3 R4, R4, 0x1, RZ ;  /* 0x0000000104042810 */ /* 0x000fcc0007ffe0ff */
[----:B------:R-:W-:Y:S02]  /*1630*/  @!P0 IMAD.MOV R4, RZ, RZ, -R4 ;  /* 0x000000ffff048224 */ /* 0x000fe400078e0a04 */
[----:B------:R-:W-:-:S04]  /*1640*/  @!P1 LOP3.LUT R4, RZ, R6, RZ, 0x33, !PT ;  /* 0x00000006ff049212 */ /* 0x000fc800078e33ff */
[----:B------:R-:W-:Y:S01]  /*1650*/  SHF.R.S32.HI R9, RZ, 0x1f, R4 ;  /* 0x0000001fff097819 */ /* 0x000fe20000011404 */
        /* <DEDUP_REMOVED lines=9> */
[----:B------:R-:W-:-:S03]  /*16f0*/  IMAD R13, R13, R3, RZ ;  /* 0x000000030d0d7224 */ /* 0x000fc600078e02ff */
[----:B------:R-:W-:Y:S01]  /*1700*/  IADD3 R17, R17, R8, RZ ;  /* 0x0000000811117210 */ /* 0x000fe20007ffe0ff */
[----:B------:R-:W-:-:S04]  /*1710*/  IMAD.WIDE.U32 R18, R12, R3, RZ ;  /* 0x000000030c127225 */ /* 0x000fc800078e00ff */
[----:B------:R-:W-:Y:S02]  /*1720*/  IMAD R13, R12, R2, R13 ;  /* 0x000000020c0d7224 */ /* 0x000fe400078e020d */
[----:B------:R-:W-:-:S04]  /*1730*/  IMAD.WIDE.U32 R16, R4, R14, R16 ;  /* 0x0000000e04107225 */ /* 0x000fc800078e0010 */
[----:B------:R-:W-:Y:S01]  /*1740*/  IMAD R3, R14, R9, R6 ;  /* 0x000000090e037224 */ /* 0x000fe200078e0206 */
[----:B------:R-:W-:Y:S01]  /*1750*/  IADD3 R15, R19, R13, RZ ;  /* 0x0000000d130f7210 */ /* 0x000fe20007ffe0ff */
[----:B------:R-:W-:Y:S01]  /*1760*/  IMAD.MOV.U32 R6, RZ, RZ, R18 ;  /* 0x000000ffff067224 */ /* 0x000fe200078e0012 */
[----:B------:R-:W-:Y:S01]  /*1770*/  MOV R2, R16 ;  /* 0x0000001000027202 */ /* 0x000fe20000000f00 */
[----:B------:R-:W-:Y:S01]  /*1780*/  IMAD.IADD R3, R17, 0x1, R3 ;  /* 0x0000000111037824 */ /* 0x000fe200078e0203 */
[----:B------:R-:W-:Y:S05]  /*1790*/  BRA `(.L_x_1664) ;  /* 0x0000051000007947 */ /* 0x000fea0003800000 */
.L_x_1663:
        /* <DEDUP_REMOVED lines=49> */
[----:B------:R-:W-:Y:S01]  /*1ab0*/  IMAD R8, R7, R60, R8 ;  /* 0x0000003c07087224 */ /* 0x000fe200078e0208 */
[----:B------:R-:W-:Y:S01]  /*1ac0*/  ISETP.NE.AND P0, PT, R4, RZ, PT ;  /* 0x000000ff0400720c */ /* 0x000fe20003f05270 */
[----:B------:R-:W-:Y:S01]  /*1ad0*/  IMAD.WIDE.U32 R20, R60, R5, R20 ;  /* 0x000000053c147225 */ /* 0x000fe200078e0014 */
[----:B------:R-:W-:Y:S02]  /*1ae0*/  @P2 IADD3 R2, R2, 0x1, RZ ;  /* 0x0000000102022810 */ /* 0x000fe40007ffe0ff */
[----:B------:R-:W-:Y:S01]  /*1af0*/  @!P3 SHF.R.S32.HI R3, RZ, 0x1f, R14 ;  /* 0x0000001fff03b819 */ /* 0x000fe2000001140e */
[----:B------:R-:W-:Y:S01]  /*1b00*/  @!P3 IMAD R6, R63, R14, RZ ;  /* 0x0000000e3f06b224 */ /* 0x000fe200078e02ff */
[----:B------:R-:W-:-:S02]  /*1b10*/  IADD3 R21, R21, R8, RZ ;  /* 0x0000000815157210 */ /* 0x000fc40007ffe0ff */
[----:B------:R-:W-:Y:S01]  /*1b20*/  MOV R8, R2 ;  /* 0x0000000200087202 */ /* 0x000fe20000000f00 */
[----:B------:R-:W-:Y:S02]  /*1b30*/  @!P3 IMAD R3, R3, R62, R6 ;  /* 0x0000003e0303b224 */ /* 0x000fe400078e0206 */
[----:B------:R-:W-:Y:S01]  /*1b40*/  @!P3 IMAD.WIDE.U32 R22, R62, R14, RZ ;  /* 0x0000000e3e16b225 */ /* 0x000fe200078e00ff */
[----:B------:R-:W-:-:S03]  /*1b50*/  @P3 IADD3 R14, R14, R15, RZ ;  /* 0x0000000f0e0e3210 */ /* 0x000fc60007ffe0ff */
[----:B------:R-:W-:Y:S01]  /*1b60*/  @!P1 IMAD.MOV R8, RZ, RZ, -R8 ;  /* 0x000000ffff089224 */ /* 0x000fe200078e0a08 */
[----:B------:R-:W-:Y:S01]  /*1b70*/  @!P0 LOP3.LUT R8, RZ, R4, RZ, 0x33, !PT ;  /* 0x00000004ff088212 */ /* 0x000fe200078e33ff */
[----:B------:R-:W-:Y:S01]  /*1b80*/  @!P3 IMAD.IADD R23, R23, 0x1, R3 ;  /* 0x000000011717b824 */ /* 0x000fe200078e0203 */
[----:B------:R-:W-:Y:S01]  /*1b90*/  @!P3 SHF.R.S32.HI R3, RZ, 0x1f, R13 ;  /* 0x0000001fff03b819 */ /* 0x000fe2000001140d */
[----:B------:R-:W-:Y:S01]  /*1ba0*/  @!P3 IMAD R0, R19, R13, RZ ;  /* 0x0000000d1300b224 */ /* 0x000fe200078e02ff */
[----:B------:R-:W-:Y:S01]  /*1bb0*/  SHF.R.S32.HI R9, RZ, 0x1f, R8 ;  /* 0x0000001fff097819 */ /* 0x000fe20000011408 */
[----:B------:R-:W-:Y:S02]  /*1bc0*/  IMAD R2, R17, R8, RZ ;  /* 0x0000000811027224 */ /* 0x000fe400078e02ff */
[-C--:B------:R-:W-:Y:S02]  /*1bd0*/  @P3 IMAD R15, R63, R14.reuse, RZ ;  /* 0x0000000e3f0f3224 */ /* 0x080fe400078e02ff */
[----:B------:R-:W-:-:S04]  /*1be0*/  @P3 IMAD.WIDE.U32 R30, R62, R14, RZ ;  /* 0x0000000e3e1e3225 */ /* 0x000fc800078e00ff */
[C---:B------:R-:W-:Y:S02]  /*1bf0*/  @!P3 IMAD R0, R18.reuse, R3, R0 ;  /* 0x000000031200b224 */ /* 0x040fe400078e0200 */
        /* <DEDUP_REMOVED lines=11> */
.L_x_1664:
[----:B-1----:R-:W-:Y:S05]  /*1cb0*/  BSYNC B0 ;  /* 0x0000000000007941 */ /* 0x002fea0003800000 */
.L_x_1662:
        /* <DEDUP_REMOVED lines=12> */
[----:B------:R-:W-:Y:S01]  /*1d80*/  IMAD.IADD R64, R144, 0x1, -R19 ;  /* 0x0000000190407824 */ /* 0x000fe200078e0a13 */
[----:B------:R-:W-:-:S03]  /*1d90*/  SHF.R.S32.HI R212, RZ, 0x3, R212 ;  /* 0x00000003ffd47819 */ /* 0x000fc600000114d4 */
[----:B------:R-:W-:-:S05]  /*1da0*/  IMAD.SHL.U32 R18, R64, 0x8, RZ ;  /* 0x0000000840127824 */ /* 0x000fca00078e00ff */
[----:B------:R-:W-:Y:S02]  /*1db0*/  IADD3 R14, P0, R18, R6, RZ ;  /* 0x00000006120e7210 */ /* 0x000fe40007f1e0ff */
[----:B------:R-:W-:Y:S01]  /*1dc0*/  SHF.R.S32.HI R19, RZ, 0x1f, R18 ;  /* 0x0000001fff137819 */ /* 0x000fe20000011412 */
[----:B------:R-:W-:Y:S02]  /*1dd0*/  IMAD.SHL.U32 R6, R212, 0x40, RZ ;  /* 0x00000040d4067824 */ /* 0x000fe400078e00ff */
[----:B------:R-:W-:Y:S02]  /*1de0*/  IMAD R7, R7, R62, RZ ;  /* 0x0000003e07077224 */ /* 0x000fe400078e02ff */
[----:B------:R-:W-:Y:S01]  /*1df0*/  IMAD.X R15, R19, 0x1, R15, P0 ;  /* 0x00000001130f7824 */ /* 0x000fe200000e060f */
[----:B-1----:R-:W-:Y:S01]  /*1e00*/  LOP3.LUT R25, R6, 0x1c0, RZ, 0xc0, !PT ;  /* 0x000001c006197812 */ /* 0x002fe200078ec0ff */
[C---:B------:R-:W-:Y:S01]  /*1e10*/  IMAD R7, R0.reuse, R63, R7 ;  /* 0x0000003f00077224 */ /* 0x040fe200078e0207 */
[----:B------:R-:W-:Y:S01]  /*1e20*/  LEA.HI R66, R13, R144, RZ, 0x4 ;  /* 0x000000900d427211 */ /* 0x000fe200078f20ff */
[----:B------:R-:W-:Y:S01]  /*1e30*/  IMAD.WIDE.U32 R30, R0, R62, R14 ;  /* 0x0000003e001e7225 */ /* 0x000fe200078e000e */
[----:B------:R-:W-:-:S02]  /*1e40*/  LOP3.LUT R15, R25, 0x38, R18, 0xf8, !PT ;  /* 0x00000038190f7812 */ /* 0x000fc400078ef812 */
[----:B------:R-:W-:Y:S01]  /*1e50*/  SHF.R.U32.HI R176, RZ, 0x3, R25 ;  /* 0x00000003ffb07819 */ /* 0x000fe20000011619 */
[----:B------:R-:W-:Y:S01]  /*1e60*/  IMAD R6, R29, R4, RZ ;  /* 0x000000041d067224 */ /* 0x000fe200078e02ff */
[----:B------:R-:W-:Y:S01]  /*1e70*/  LOP3.LUT R29, R66, 0xfffffff0, RZ, 0xc0, !PT ;  /* 0xfffffff0421d7812 */ /* 0x000fe200078ec0ff */
[----:B------:R-:W-:Y:S02]  /*1e80*/  IMAD.IADD R25, R31, 0x1, R7 ;  /* 0x000000011f197824 */ /* 0x000fe400078e0207 */
[----:B------:R-:W-:Y:S02]  /*1e90*/  IMAD.MOV.U32 R24, RZ, RZ, R30 ;  /* 0x000000ffff187224 */ /* 0x000fe400078e001e */
[-C--:B------:R-:W-:Y:S02]  /*1ea0*/  IMAD R6, R9, R28.reuse, R6 ;  /* 0x0000001c09067224 */ /* 0x080fe400078e0206 */
[----:B------:R-:W-:Y:S01]  /*1eb0*/  IMAD.WIDE.U32 R24, R4, R28, R24 ;  /* 0x0000001c04187225 */ /* 0x000fe200078e0018 */
[----:B------:R-:W-:-:S03]  /*1ec0*/  SHF.R.S32.HI R68, RZ, 0x1f, R235 ;  /* 0x0000001fff447819 */ /* 0x000fc600000114eb */
[----:B------:R-:W-:Y:S01]  /*1ed0*/  IMAD.IADD R172, R144, 0x1, -R29 ;  /* 0x0000000190ac7824 */ /* 0x000fe200078e0a1d */
[----:B------:R-:W-:Y:S02]  /*1ee0*/  LOP3.LUT R176, R15, R176, RZ, 0x3c, !PT ;  /* 0x000000b00fb07212 */ /* 0x000fe400078e3cff */
[----:B------:R-:W-:Y:S01]  /*1ef0*/  LEA.HI R15, R13, R144, RZ, 0x6 ;  /* 0x000000900d0f7211 */ /* 0x000fe200078f30ff */
[----:B------:R-:W-:Y:S01]  /*1f00*/  IMAD.IADD R25, R25, 0x1, R6 ;  /* 0x0000000119197824 */ /* 0x000fe200078e0206 */
[----:B------:R-:W-:Y:S02]  /*1f10*/  IADD3 R14, R18, 0x40, RZ ;  /* 0x00000040120e7810 */ /* 0x000fe40007ffe0ff */
[----:B------:R-:W-:Y:S02]  /*1f20*/  SHF.L.U32 R15, R15, 0x3, RZ ;  /* 0x000000030f0f7819 */ /* 0x000fe400000006ff */
[----:B------:R-:W-:Y:S02]  /*1f30*/  SHF.R.S32.HI R213, RZ, 0x1f, R212 ;  /* 0x0000001fffd57819 */ /* 0x000fe400000114d4 */
[----:B------:R-:W-:-:S02]  /*1f40*/  LOP3.LUT R176, R176, 0xfffffe00, R15, 0xf8, !PT ;  /* 0xfffffe00b0b07812 */ /* 0x000fc400078ef80f */
[----:B------:R-:W-:Y:S01]  /*1f50*/  SHF.R.S32.HI R15, RZ, 0x1f, R233 ;  /* 0x0000001fff0f7819 */ /* 0x000fe200000114e9 */
[----:B------:R-:W-:Y:S02]  /*1f60*/  IMAD R149, R63, R212, RZ ;  /* 0x000000d43f957224 */ /* 0x000fe400078e02ff */
[----:B------:R-:W-:-:S04]  /*1f70*/  IMAD.WIDE.U32 R24, R212, R62, R24 ;  /* 0x0000003ed4187225 */ /* 0x000fc800078e0018 */
[----:B------:R-:W-:-:S04]  /*1f80*/  IMAD R149, R213, R62, R149 ;  /* 0x0000003ed5957224 */ /* 0x000fc800078e0295 */
[----:B------:R-:W-:Y:S02]  /*1f90*/  IMAD.IADD R149, R25, 0x1, R149 ;  /* 0x0000000119957824 */ /* 0x000fe400078e0295 */
[----:B------:R-:W-:Y:S01]  /*1fa0*/  IMAD R177, R61, R212, RZ ;  /* 0x000000d43db17224 */ /* 0x000fe200078e02ff */
[----:B------:R-:W-:-:S03]  /*1fb0*/  LEA.HI R56, R13, R144, RZ, 0x5 ;  /* 0x000000900d387211 */ /* 0x000fc600078f28ff */
[----:B------:R-:W-:Y:S01]  /*1fc0*/  IMAD R177, R213, R60, R177 ;  /* 0x0000003cd5b17224 */ /* 0x000fe200078e02b1 */
[----:B------:R-:W-:Y:S01]  /*1fd0*/  MOV R47, 0x20 ;  /* 0x00000020002f7802 */ /* 0x000fe20000000f00 */
[----:B------:R-:W-:Y:S01]  /*1fe0*/  IMAD.MOV.U32 R49, RZ, RZ, 0x10 ;  /* 0x00000010ff317424 */ /* 0x000fe200078e00ff */
[----:B------:R-:W-:Y:S01]  /*1ff0*/  LOP3.LUT R175, R56, 0xffffffe0, RZ, 0xc0, !PT ;  /* 0xffffffe038af7812 */ /* 0x000fe200078ec0ff */
[C---:B------:R-:W-:Y:S01]  /*2000*/  IMAD.SHL.U32 R225, R60.reuse, 0x10, RZ ;  /* 0x000000103ce17824 */ /* 0x040fe200078e00ff */
[----:B------:R-:W-:Y:S01]  /*2010*/  SHF.L.U64.HI R226, R60, 0x4, R61 ;  /* 0x000000043ce27819 */ /* 0x000fe2000001023d */
[C---:B------:R-:W-:Y:S01]  /*2020*/  IMAD.SHL.U32 R223, R62.reuse, 0x10, RZ ;  /* 0x000000103edf7824 */ /* 0x040fe200078e00ff */
[----:B------:R-:W-:Y:S01]  /*2030*/  SHF.L.U64.HI R224, R62, 0x4, R63 ;  /* 0x000000043ee07819 */ /* 0x000fe2000001023f */
[----:B------:R-:W-:Y:S01]  /*2040*/  IMAD.SHL.U32 R170, R64, 0x4, RZ ;  /* 0x0000000440aa7824 */ /* 0x000fe200078e00ff */
[----:B------:R-:W-:Y:S02]  /*2050*/  SHF.R.S32.HI R66, RZ, 0x4, R66 ;  /* 0x00000004ff427819 */ /* 0x000fe40000011442 */
[----:B------:R-:W-:-:S02]  /*2060*/  SHF.R.S32.HI R56, RZ, 0x5, R56 ;  /* 0x00000005ff387819 */ /* 0x000fc40000011438 */
[----:B------:R-:W-:Y:S01]  /*2070*/  IADD3 R175, -R175, R144, RZ ;  /* 0x00000090afaf7210 */ /* 0x000fe20007ffe1ff */
[-C--:B--2---:R-:W-:Y:S02]  /*2080*/  @P1 IMAD R7, R219, R27.reuse, RZ ;  /* 0x0000001bdb071224 */ /* 0x084fe400078e02ff */
[----:B------:R-:W-:-:S04]  /*2090*/  @P1 IMAD.WIDE.U32 R28, R218, R27, RZ ;  /* 0x0000001bda1c1225 */ /* 0x000fc800078e00ff */
[----:B------:R-:W-:Y:S02]  /*20a0*/  @P1 IMAD.MOV.U32 R0, RZ, RZ, R28 ;  /* 0x000000ffff001224 */ /* 0x000fe400078e001c */
[----:B---3--:R-:W-:-:S04]  /*20b0*/  @!P1 IMAD.WIDE.U32 R26, R16, R235, RZ ;  /* 0x000000eb101a9225 */ /* 0x008fc800078e00ff */
[----:B------:R-:W-:Y:S02]  /*20c0*/  @!P1 IMAD R17, R17, R235, RZ ;  /* 0x000000eb11119224 */ /* 0x000fe400078e02ff */
[----:B------:R-:W-:Y:S02]  /*20d0*/  @!P1 IMAD.MOV.U32 R0, RZ, RZ, R26 ;  /* 0x000000ffff009224 */ /* 0x000fe400078e001a */
[----:B------:R-:W-:Y:S02]  /*20e0*/  @!P1 IMAD R8, R16, R68, R17 ;  /* 0x0000004410089224 */ /* 0x000fe400078e0211 */
[----:B------:R-:W-:Y:S01]  /*20f0*/  @P1 IMAD.IADD R7, R29, 0x1, R7 ;  /* 0x000000011d071824 */ /* 0x000fe200078e0207 */
[----:B------:R-:W-:Y:S01]  /*2100*/  IADD3 R6, P0, R18, R0, RZ ;  /* 0x0000000012067210 */ /* 0x000fe20007f1e0ff */
[----:B------:R-:W-:Y:S02]  /*2110*/  @!P1 IMAD.IADD R7, R27, 0x1, R8 ;  /* 0x000000011b079824 */ /* 0x000fe400078e0208 */
[----:B----4-:R-:W-:-:S02]  /*2120*/  IMAD R0, R23, R233, RZ ;  /* 0x000000e917007224 */ /* 0x010fc400078e02ff */
[----:B------:R-:W-:Y:S01]  /*2130*/  IMAD.X R7, R19, 0x1, R7, P0 ;  /* 0x0000000113077824 */ /* 0x000fe200000e0607 */
[----:B------:R-:W-:Y:S01]  /*2140*/  ISETP.GE.AND P0, PT, R14, R173, PT ;  /* 0x000000ad0e00720c */ /* 0x000fe20003f06270 */
[----:B------:R-:W-:Y:S01]  /*2150*/  IMAD R0, R22, R15, R0 ;  /* 0x0000000f16007224 */ /* 0x000fe200078e0200 */
[----:B------:R-:W-:Y:S01]  /*2160*/  ISETP.GE.AND P1, PT, R18, R173, PT ;  /* 0x000000ad1200720c */ /* 0x000fe20003f26270 */
[----:B------:R-:W-:Y:S01]  /*2170*/  IMAD.WIDE.U32 R194, R233, R22, R6 ;  /* 0x00000016e9c27225 */ /* 0x000fe200078e0006 */
[----:B------:R-:W-:-:S03]  /*2180*/  SEL R171, RZ, 0xffffffff, P0 ;  /* 0xffffffffffab7807 */ /* 0x000fc60000000000 */
[----:B------:R-:W-:Y:S01]  /*2190*/  IMAD.WIDE R6, R231, 0x40, R212 ;  /* 0x00000040e7067825 */ /* 0x000fe200078e02d4 */
[----:B------:R-:W-:-:S03]  /*21a0*/  SHF.R.S32.HI R17, RZ, 0x1f, R172 ;  /* 0x0000001fff117819 */ /* 0x000fc600000114ac */
[----:B------:R-:W-:Y:S01]  /*21b0*/  IMAD.IADD R195, R195, 0x1, R0 ;  /* 0x00000001c3c37824 */ /* 0x000fe200078e0200 */
[----:B------:R-:W-:Y:S01]  /*21c0*/  SEL R0, RZ, 0x1, P1 ;  /* 0x00000001ff007807 */ /* 0x000fe20000800000 */
[----:B------:R-:W-:Y:S02]  /*21d0*/  IMAD.SHL.U32 R171, R171, 0x2, RZ ;  /* 0x00000002abab7824 */ /* 0x000fe400078e00ff */
[----:B------:R-:W-:Y:S01]  /*21e0*/  IMAD R197, R7, R218, RZ ;  /* 0x000000da07c57224 */ /* 0x000fe200078e02ff */
[----:B------:R-:W-:Y:S02]  /*21f0*/  SHF.R.S32.HI R7, RZ, 0x1f, R86 ;  /* 0x0000001fff077819 */ /* 0x000fe40000011456 */
[----:B------:R-:W-:Y:S02]  /*2200*/  LEA.HI R174, R17, R172, RZ, 0x3 ;  /* 0x000000ac11ae7211 */ /* 0x000fe400078f18ff */
[----:B------:R-:W-:Y:S02]  /*2210*/  LOP3.LUT R171, R171, 0x2, R0, 0xe2, !PT ;  /* 0x00000002abab7812 */ /* 0x000fe400078ee200 */
[----:B------:R-:W-:-:S02]  /*2220*/  LEA.HI R0, R7, R86, RZ, 0x7 ;  /* 0x0000005607007211 */ /* 0x000fc400078f38ff */
[----:B------:R-:W-:Y:S02]  /*2230*/  LEA R148, P0, R24, R20, 0x1 ;  /* 0x0000001418947211 */ /* 0x000fe400078008ff */
[----:B------:R-:W-:Y:S02]  /*2240*/  LOP3.LUT R17, R174, 0xfffffff8, RZ, 0xc0, !PT ;  /* 0xfffffff8ae117812 */ /* 0x000fe400078ec0ff */
[----:B------:R-:W-:Y:S02]  /*2250*/  SHF.R.S32.HI R0, RZ, 0x7, R0 ;  /* 0x00000007ff007819 */ /* 0x000fe40000011400 */
[----:B------:R-:W-:Y:S02]  /*2260*/  LEA.HI.X R149, R24, R21, R149, 0x1, P0 ;  /* 0x0000001518957211 */ /* 0x000fe400000f0c95 */
[----:B------:R-:W-:Y:S02]  /*2270*/  IADD3 R172, R172, -R17, RZ ;  /* 0x80000011acac7210 */ /* 0x000fe40007ffe0ff */
[----:B------:R-:W-:-:S02]  /*2280*/  IADD3 R192, P0, R18, R2, RZ ;  /* 0x0000000212c07210 */ /* 0x000fc40007f1e0ff */
[----:B------:R-:W-:Y:S02]  /*2290*/  IMNMX R85, R227, R0, !PT ;  /* 0x00000000e3557217 */ /* 0x000fe40007800200 */
[----:B------:R-:W-:Y:S02]  /*22a0*/  R2P PR, R172, 0x6 ;  /* 0x00000006ac007804 */ /* 0x000fe40000000000 */
[----:B------:R-:W-:Y:S01]  /*22b0*/  ISETP.GT.AND P3, PT, R48, R85, PT ;  /* 0x000000553000720c */ /* 0x000fe20003f64270 */
[----:B------:R-:W-:-:S04]  /*22c0*/  IMAD.X R193, R19, 0x1, R3, P0 ;  /* 0x0000000113c17824 */ /* 0x000fc800000e0603 */
[----:B------:R-:W-:-:S04]  /*22d0*/  IMAD.WIDE.U32 R192, R212, R60, R192 ;  /* 0x0000003cd4c07225 */ /* 0x000fc800078e00c0 */
[----:B------:R-:W-:Y:S01]  /*22e0*/  IMAD.IADD R177, R193, 0x1, R177 ;  /* 0x00000001c1b17824 */ /* 0x000fe200078e02b1 */
[----:B------:R-:W-:Y:S01]  /*22f0*/  LEA R228, P0, R192, R216, 0x1 ;  /* 0x000000d8c0e47211 */ /* 0x000fe200078008ff */
[C---:B------:R-:W-:Y:S02]  /*2300*/  IMAD R197, R6.reuse, R219, R197 ;  /* 0x000000db06c57224 */ /* 0x040fe400078e02c5 */
[----:B------:R-:W-:Y:S01]  /*2310*/  IMAD.WIDE.U32 R194, R6, R218, R194 ;  /* 0x000000da06c27225 */ /* 0x000fe200078e00c2 */
[----:B------:R-:W-:Y:S02]  /*2320*/  SEL R49, R49, 0xfffffff0, !P1 ;  /* 0xfffffff031317807 */ /* 0x000fe40004800000 */
[----:B------:R-:W-:Y:S01]  /*2330*/  SEL R47, R47, 0xffffffe0, !P2 ;  /* 0xffffffe02f2f7807 */ /* 0x000fe20005000000 */
[----:B------:R-:W-:Y:S01]  /*2340*/  @!P4 IMAD.MOV.U32 R12, RZ, RZ, RZ ;  /* 0x000000ffff0cc224 */ /* 0x000fe200078e00ff */
[----:B------:R-:W-:Y:S01]  /*2350*/  LEA.HI.X R229, R192, R217, R177, 0x1, P0 ;  /* 0x000000d9c0e57211 */ /* 0x000fe200000f0cb1 */
[----:B------:R-:W-:Y:S01]  /*2360*/  IMAD.IADD R197, R195, 0x1, R197 ;  /* 0x00000001c3c57824 */ /* 0x000fe200078e02c5 */
[----:B------:R-:W-:Y:S05]  /*2370*/  @!P3 BRA `(.L_x_1665) ;  /* 0x0000ce600000b947 */ /* 0x000fea0003800000 */
[----:B------:R-:W2:Y:S04]  /*2380*/  LD.E.64 R30, [R10.64+0x120] ;  /* 0x000120060a1e7980 */ /* 0x000ea8000c101b00 */
[----:B------:R-:W3:Y:S04]  /*2390*/  LD.E.64 R32, [R10.64+0x118] ;  /* 0x000118060a207980 */ /* 0x000ee8000c101b00 */
[----:B------:R-:W4:Y:S04]  /*23a0*/  LD.E.64 R198, [R10.64+0x130] ;  /* 0x000130060ac67980 */ /* 0x000f28000c101b00 */
[----:B------:R-:W4:Y:S04]  /*23b0*/  LD.E.64 R214, [R10.64+0x128] ;  /* 0x000128060ad67980 */ /* 0x000f28000c101b00 */
[----:B------:R-:W4:Y:S04]  /*23c0*/  LD.E.64 R26, [R10.64+0x140] ;  /* 0x000140060a1a7980 */ /* 0x000f28000c101b00 */
[----:B------:R-:W4:Y:S04]  /*23d0*/  LD.E.64 R24, [R10.64+0x138] ;  /* 0x000138060a187980 */ /* 0x000f28000c101b00 */
[----:B------:R-:W4:Y:S04]  /*23e0*/  LD.E R8, [R10.64+0xd0] ;  /* 0x0000d0060a087980 */ /* 0x000f28000c101900 */
[----:B------:R-:W4:Y:S04]  /*23f0*/  LD.E.64 R20, [R10.64+0x108] ;  /* 0x000108060a147980 */ /* 0x000f28000c101b00 */
[----:B------:R-:W4:Y:S04]  /*2400*/  LD.E.64 R22, [R10.64+0x110] ;  /* 0x000110060a167980 */ /* 0x000f28000c101b00 */
[----:B------:R-:W4:Y:S04]  /*2410*/  LD.E.64 R16, [R10.64+0x150] ;  /* 0x000150060a107980 */ /* 0x000f28000c101b00 */
[----:B------:R-:W4:Y:S01]  /*2420*/  LD.E.64 R6, [R10.64+0x148] ;  /* 0x000148060a067980 */ /* 0x000f22000c101b00 */
[----:B------:R-:W-:-:S02]  /*2430*/  SHF.R.S32.HI R13, RZ, 0x1f, R86 ;  /* 0x0000001fff0d7819 */ /* 0x000fc40000011456 */
[C---:B------:R-:W-:Y:S02]  /*2440*/  SHF.L.U32 R79, R60.reuse, 0x6, RZ ;  /* 0x000000063c4f7819 */ /* 0x040fe400000006ff */
[----:B------:R-:W-:Y:S01]  /*2450*/  SHF.L.U64.HI R80, R60, 0x6, R61 ;  /* 0x000000063c507819 */ /* 0x000fe2000001023d */
[C---:B------:R-:W-:Y:S01]  /*2460*/  IMAD.WIDE.U32 R182, R62.reuse, 0xa0, RZ ;  /* 0x000000a03eb67825 */ /* 0x040fe200078e00ff */
[----:B------:R-:W-:Y:S02]  /*2470*/  LOP3.LUT R166, R171, 0xffff, RZ, 0xc0, !PT ;  /* 0x0000ffffaba67812 */ /* 0x000fe400078ec0ff */
[C-C-:B------:R-:W-:Y:S01]  /*2480*/  SHF.L.U64.HI R75, R62.reuse, 0x5, R63.reuse ;  /* 0x000000053e4b7819 */ /* 0x140fe2000001023f */
[----:B------:R-:W-:Y:S01]  /*2490*/  IMAD R77, R61, 0x30, RZ ;  /* 0x000000303d4d7824 */ /* 0x000fe200078e02ff */
[C---:B------:R-:W-:Y:S01]  /*24a0*/  SHF.L.U64.HI R72, R62.reuse, 0x6, R63 ;  /* 0x000000063e487819 */ /* 0x040fe2000001023f */
[C---:B------:R-:W-:Y:S02]  /*24b0*/  IMAD.SHL.U32 R74, R62.reuse, 0x20, RZ ;  /* 0x000000203e4a7824 */ /* 0x040fe400078e00ff */
[----:B------:R-:W-:-:S02]  /*24c0*/  IMAD.SHL.U32 R71, R62, 0x40, RZ ;  /* 0x000000403e477824 */ /* 0x000fc400078e00ff */
[C---:B------:R-:W-:Y:S02]  /*24d0*/  IMAD R73, R63.reuse, 0x60, RZ ;  /* 0x000000603f497824 */ /* 0x040fe400078e02ff */
[C---:B------:R-:W-:Y:S02]  /*24e0*/  IMAD R69, R63.reuse, 0xc0, RZ ;  /* 0x000000c03f457824 */ /* 0x040fe400078e02ff */
[----:B------:R-:W-:Y:S02]  /*24f0*/  IMAD R67, R63, 0xe0, RZ ;  /* 0x000000e03f437824 */ /* 0x000fe400078e02ff */
[----:B------:R-:W-:Y:S01]  /*2500*/  IMAD.WIDE.U32 R184, R62, 0x60, RZ ;  /* 0x000000603eb87825 */ /* 0x000fe200078e00ff */
[----:B------:R-:W-:-:S03]  /*2510*/  LOP3.LUT R168, R166, 0x1, RZ, 0xc0, !PT ;  /* 0x00000001a6a87812 */ /* 0x000fc600078ec0ff */
[----:B------:R-:W-:Y:S01]  /*2520*/  IMAD.WIDE.U32 R180, R62, 0xc0, RZ ;  /* 0x000000c03eb47825 */ /* 0x000fe200078e00ff */
[----:B------:R-:W-:-:S03]  /*2530*/  SHF.L.U64.HI R75, R74, 0x1, R75 ;  /* 0x000000014a4b7819 */ /* 0x000fc6000001024b */
[----:B------:R-:W-:Y:S01]  /*2540*/  IMAD.WIDE.U32 R178, R62, 0xe0, RZ ;  /* 0x000000e03eb27825 */ /* 0x000fe200078e00ff */
[C---:B------:R-:W-:Y:S02]  /*2550*/  SHF.L.U64.HI R72, R71.reuse, 0x1, R72 ;  /* 0x0000000147487819 */ /* 0x040fe40000010248 */
[C---:B------:R-:W-:Y:S01]  /*2560*/  IADD3 R167, R212.reuse, 0x10, RZ ;  /* 0x00000010d4a77810 */ /* 0x040fe20007ffe0ff */
[----:B------:R-:W-:Y:S01]  /*2570*/  IMAD.MOV.U32 R126, RZ, RZ, R228 ;  /* 0x000000ffff7e7224 */ /* 0x000fe200078e00e4 */
[C---:B------:R-:W-:Y:S01]  /*2580*/  IADD3 R165, R212.reuse, 0x20, RZ ;  /* 0x00000020d4a57810 */ /* 0x040fe20007ffe0ff */
[----:B------:R-:W-:Y:S01]  /*2590*/  IMAD.MOV.U32 R128, RZ, RZ, R148 ;  /* 0x000000ffff807224 */ /* 0x000fe200078e0094 */
[C---:B------:R-:W-:Y:S01]  /*25a0*/  IADD3 R164, R212.reuse, 0x30, RZ ;  /* 0x00000030d4a47810 */ /* 0x040fe20007ffe0ff */
[----:B------:R-:W-:Y:S01]  /*25b0*/  IMAD.MOV.U32 R129, RZ, RZ, R149 ;  /* 0x000000ffff817224 */ /* 0x000fe200078e0095 */
[C---:B------:R-:W-:Y:S01]  /*25c0*/  IADD3 R163, R212.reuse, 0x40, RZ ;  /* 0x00000040d4a37810 */ /* 0x040fe20007ffe0ff */
[----:B------:R-:W-:Y:S01]  /*25d0*/  IMAD.SHL.U32 R71, R71, 0x2, RZ ;  /* 0x0000000247477824 */ /* 0x000fe200078e00ff */
[C---:B------:R-:W-:Y:S01]  /*25e0*/  IADD3 R162, R212.reuse, 0x50, RZ ;  /* 0x00000050d4a27810 */ /* 0x040fe20007ffe0ff */
[----:B------:R-:W-:Y:S01]  /*25f0*/  IMAD.IADD R73, R185, 0x1, R73 ;  /* 0x00000001b9497824 */ /* 0x000fe200078e0249 */
[C---:B------:R-:W-:Y:S01]  /*2600*/  IADD3 R161, R212.reuse, 0x60, RZ ;  /* 0x00000060d4a17810 */ /* 0x040fe20007ffe0ff */
[----:B------:R-:W-:Y:S01]  /*2610*/  IMAD.IADD R69, R181, 0x1, R69 ;  /* 0x00000001b5457824 */ /* 0x000fe200078e0245 */
[----:B------:R-:W-:Y:S01]  /*2620*/  IADD3 R160, R212, 0x70, RZ ;  /* 0x00000070d4a07810 */ /* 0x000fe20007ffe0ff */
[----:B------:R-:W-:Y:S01]  /*2630*/  IMAD.IADD R67, R179, 0x1, R67 ;  /* 0x00000001b3437824 */ /* 0x000fe200078e0243 */
[----:B------:R-:W-:-:S02]  /*2640*/  SHF.L.U64.HI R84, R60, 0x5, R61 ;  /* 0x000000053c547819 */ /* 0x000fc4000001023d */
[----:B------:R-:W-:Y:S02]  /*2650*/  SHF.L.U32 R83, R60, 0x5, RZ ;  /* 0x000000053c537819 */ /* 0x000fe400000006ff */
[----:B------:R-:W-:Y:S02]  /*2660*/  MOV R127, R229 ;  /* 0x000000e5007f7202 */ /* 0x000fe40000000f00 */
[----:B------:R-:W-:Y:S02]  /*2670*/  LOP3.LUT R166, R166, 0x2, RZ, 0xc0, !PT ;  /* 0x00000002a6a67812 */ /* 0x000fe400078ec0ff */
[----:B------:R-:W-:Y:S01]  /*2680*/  SHF.L.U32 R74, R74, 0x1, RZ ;  /* 0x000000014a4a7819 */ /* 0x000fe200000006ff */
[----:B--2---:R-:W-:-:S04]  /*2690*/  IMAD R3, R31, R235, RZ ;  /* 0x000000eb1f037224 */ /* 0x004fc800078e02ff */
[----:B------:R-:W-:Y:S02]  /*26a0*/  IMAD R0, R30, R68, R3 ;  /* 0x000000441e007224 */ /* 0x000fe400078e0203 */
[----:B------:R-:W-:-:S04]  /*26b0*/  IMAD.WIDE.U32 R30, R235, R30, R18 ;  /* 0x0000001eeb1e7225 */ /* 0x000fc800078e0012 */
[----:B---3--:R-:W-:Y:S02]  /*26c0*/  IMAD R3, R33, R235, RZ ;  /* 0x000000eb21037224 */ /* 0x008fe400078e02ff */
[----:B------:R-:W-:Y:S02]  /*26d0*/  IMAD.IADD R31, R31, 0x1, R0 ;  /* 0x000000011f1f7824 */ /* 0x000fe400078e0200 */
[----:B------:R-:W-:-:S04]  /*26e0*/  IMAD.WIDE.U32 R28, R235, R32, R18 ;  /* 0x00000020eb1c7225 */ /* 0x000fc800078e0012 */
[----:B------:R-:W-:Y:S01]  /*26f0*/  IMAD R0, R32, R68, R3 ;  /* 0x0000004420007224 */ /* 0x000fe200078e0203 */
[----:B------:R-:W-:Y:S01]  /*2700*/  SHF.R.S32.HI R3, RZ, 0x1f, R5 ;  /* 0x0000001fff037819 */ /* 0x000fe20000011405 */
[-C--:B----4-:R-:W-:Y:S02]  /*2710*/  IMAD R2, R199, R5.reuse, RZ ;  /* 0x00000005c7027224 */ /* 0x090fe400078e02ff */
[----:B------:R-:W-:Y:S02]  /*2720*/  IMAD.IADD R29, R29, 0x1, R0 ;  /* 0x000000011d1d7824 */ /* 0x000fe400078e0200 */
[----:B------:R-:W-:Y:S02]  /*2730*/  IMAD R0, R215, R5, RZ ;  /* 0x00000005d7007224 */ /* 0x000fe400078e02ff */
[C---:B------:R-:W-:Y:S02]  /*2740*/  IMAD R2, R198.reuse, R3, R2 ;  /* 0x00000003c6027224 */ /* 0x040fe400078e0202 */
[----:B------:R-:W-:-:S04]  /*2750*/  IMAD.WIDE.U32 R30, R198, R5, R30 ;  /* 0x00000005c61e7225 */ /* 0x000fc800078e001e */
[C---:B------:R-:W-:Y:S02]  /*2760*/  IMAD R0, R214.reuse, R3, R0 ;  /* 0x00000003d6007224 */ /* 0x040fe400078e0200 */
[----:B------:R-:W-:Y:S01]  /*2770*/  IMAD.WIDE.U32 R28, R214, R5, R28 ;  /* 0x00000005d61c7225 */ /* 0x000fe200078e001c */
[----:B------:R-:W-:Y:S02]  /*2780*/  IADD3 R31, R31, R2, RZ ;  /* 0x000000021f1f7210 */ /* 0x000fe40007ffe0ff */
[----:B------:R-:W-:Y:S01]  /*2790*/  IADD3 R3, P0, -R86, R212, RZ ;  /* 0x000000d456037210 */ /* 0x000fe20007f1e1ff */
[-C--:B------:R-:W-:Y:S02]  /*27a0*/  IMAD R2, R27, R4.reuse, RZ ;  /* 0x000000041b027224 */ /* 0x080fe400078e02ff */
[----:B------:R-:W-:Y:S02]  /*27b0*/  IMAD.IADD R29, R29, 0x1, R0 ;  /* 0x000000011d1d7824 */ /* 0x000fe400078e0200 */
[----:B------:R-:W-:Y:S01]  /*27c0*/  IMAD R0, R25, R4, RZ ;  /* 0x0000000419007224 */ /* 0x000fe200078e02ff */
[----:B------:R-:W-:Y:S01]  /*27d0*/  LEA.HI R147, R8, R8, RZ, 0x1 ;  /* 0x0000000808937211 */ /* 0x000fe200078f08ff */
[----:B------:R-:W-:-:S02]  /*27e0*/  IMAD R2, R26, R9, R2 ;  /* 0x000000091a027224 */ /* 0x000fc400078e0202 */
[----:B------:R-:W-:-:S04]  /*27f0*/  IMAD.WIDE.U32 R26, R26, R4, R30 ;  /* 0x000000041a1a7225 */ /* 0x000fc800078e001e */
[C---:B------:R-:W-:Y:S02]  /*2800*/  IMAD R0, R24.reuse, R9, R0 ;  /* 0x0000000918007224 */ /* 0x040fe400078e0200 */
[----:B------:R-:W-:Y:S01]  /*2810*/  IMAD.WIDE.U32 R24, R24, R4, R28 ;  /* 0x0000000418187225 */ /* 0x000fe200078e001c */
[----:B------:R-:W-:-:S03]  /*2820*/  SHF.R.S32.HI R147, RZ, 0x1, R147 ;  /* 0x00000001ff937819 */ /* 0x000fc60000011493 */
[----:B------:R-:W-:Y:S01]  /*2830*/  IMAD.X R13, R213, 0x1, ~R13, P0 ;  /* 0x00000001d50d7824 */ /* 0x000fe200000e0e0d */
[----:B------:R-:W-:Y:S01]  /*2840*/  IADD3 R27, R27, R2, RZ ;  /* 0x000000021b1b7210 */ /* 0x000fe20007ffe0ff */
[----:B------:R-:W-:Y:S02]  /*2850*/  IMAD.IADD R25, R25, 0x1, R0 ;  /* 0x0000000119197824 */ /* 0x000fe400078e0200 */
[C---:B------:R-:W-:Y:S02]  /*2860*/  IMAD R121, R13.reuse, R214, RZ ;  /* 0x000000d60d797224 */ /* 0x040fe400078e02ff */
[----:B-----5:R-:W-:Y:S02]  /*2870*/  IMAD.IADD R2, R12, 0x1, R5 ;  /* 0x000000010c027824 */ /* 0x020fe400078e0205 */
[----:B------:R-:W-:Y:S02]  /*2880*/  IMAD R117, R13, R198, RZ ;  /* 0x000000c60d757224 */ /* 0x000fe400078e02ff */
[----:B------:R-:W-:-:S02]  /*2890*/  IMAD R5, R212, R147, R170 ;  /* 0x00000093d4057224 */ /* 0x000fc400078e02aa */
[-C--:B------:R-:W-:Y:S02]  /*28a0*/  IMAD R121, R215, R3.reuse, R121 ;  /* 0x00000003d7797224 */ /* 0x080fe400078e0279 */
[----:B------:R-:W-:-:S04]  /*28b0*/  IMAD.WIDE.U32 R12, R214, R3, R24 ;  /* 0x00000003d60c7225 */ /* 0x000fc800078e0018 */
[-C--:B------:R-:W-:Y:S02]  /*28c0*/  IMAD R117, R199, R3.reuse, R117 ;  /* 0x00000003c7757224 */ /* 0x080fe400078e0275 */
[----:B------:R-:W-:Y:S02]  /*28d0*/  IMAD R2, R147, R2, RZ ;  /* 0x0000000293027224 */ /* 0x000fe400078e02ff */
[----:B------:R-:W-:Y:S01]  /*28e0*/  IMAD.WIDE.U32 R8, R198, R3, R26 ;  /* 0x00000003c6087225 */ /* 0x000fe200078e001a */
[-C--:B------:R-:W-:Y:S02]  /*28f0*/  IADD3 R3, R170, R5.reuse, RZ ;  /* 0x00000005aa037210 */ /* 0x080fe40007ffe0ff */
[----:B------:R-:W-:Y:S01]  /*2900*/  LEA R120, P0, R12, R20, 0x1 ;  /* 0x000000140c787211 */ /* 0x000fe200078008ff */
[----:B------:R-:W-:Y:S01]  /*2910*/  IMAD.IADD R121, R13, 0x1, R121 ;  /* 0x000000010d797824 */ /* 0x000fe200078e0279 */
[----:B------:R-:W-:Y:S01]  /*2920*/  SHF.R.S32.HI R0, RZ, 0x1f, R2 ;  /* 0x0000001fff007819 */ /* 0x000fe20000011402 */
[----:B------:R-:W-:Y:S01]  /*2930*/  IMAD.IADD R117, R9, 0x1, R117 ;  /* 0x0000000109757824 */ /* 0x000fe200078e0275 */
[----:B------:R-:W-:-:S02]  /*2940*/  IADD3 R9, P3, R2, R5, RZ ;  /* 0x0000000502097210 */ /* 0x000fc40007f7e0ff */
[----:B------:R-:W-:Y:S02]  /*2950*/  LEA R118, P1, R8, R22, 0x1 ;  /* 0x0000001608767211 */ /* 0x000fe400078208ff */
[----:B------:R-:W-:Y:S02]  /*2960*/  IADD3 R125, P2, R2, R3, RZ ;  /* 0x00000003027d7210 */ /* 0x000fe40007f5e0ff */
[----:B------:R-:W-:Y:S02]  /*2970*/  LEA.HI.X R121, R12, R21, R121, 0x1, P0 ;  /* 0x000000150c797211 */ /* 0x000fe400000f0c79 */
[----:B------:R-:W-:Y:S02]  /*2980*/  LEA.HI.X.SX32 R2, R5, R0, 0x1, P3 ;  /* 0x0000000005027211 */ /* 0x000fe400018f0eff */
[----:B------:R-:W-:Y:S02]  /*2990*/  SHF.L.U32 R12, R9, 0x1, RZ ;  /* 0x00000001090c7819 */ /* 0x000fe400000006ff */
[----:B------:R-:W-:-:S02]  /*29a0*/  LEA.HI.X R117, R8, R23, R117, 0x1, P1 ;  /* 0x0000001708757211 */ /* 0x000fc400008f0c75 */
[----:B------:R-:W-:Y:S02]  /*29b0*/  SHF.L.U64.HI R9, R9, 0x1, R2 ;  /* 0x0000000109097819 */ /* 0x000fe40000010202 */
[-C--:B------:R-:W-:Y:S02]  /*29c0*/  IADD3 R50, P1, R16, R12.reuse, RZ ;  /* 0x0000000c10327210 */ /* 0x080fe40007f3e0ff */
[----:B------:R-:W-:Y:S02]  /*29d0*/  IADD3 R12, P0, R6, R12, RZ ;  /* 0x0000000c060c7210 */ /* 0x000fe40007f1e0ff */
[----:B------:R-:W-:Y:S01]  /*29e0*/  SHF.L.U32 R169, R147, 0x4, RZ ;  /* 0x0000000493a97819 */ /* 0x000fe200000006ff */
[--C-:B------:R-:W-:Y:S02]  /*29f0*/  IMAD.X R51, R17, 0x1, R9.reuse, P1 ;  /* 0x0000000111337824 */ /* 0x100fe400008e0609 */
[----:B------:R-:W-:Y:S01]  /*2a00*/  IMAD.X R9, R7, 0x1, R9, P0 ;  /* 0x0000000107097824 */ /* 0x000fe200000e0609 */
[----:B------:R-:W-:-:S02]  /*2a10*/  IADD3 R82, P0, R225, 0x40, RZ ;  /* 0x00000040e1527810 */ /* 0x000fc40007f1e0ff */
[----:B------:R-:W-:Y:S02]  /*2a20*/  IADD3 R158, R169, 0x40, RZ ;  /* 0x00000040a99e7810 */ /* 0x000fe40007ffe0ff */
[----:B------:R-:W-:Y:S01]  /*2a30*/  IADD3.X R81, RZ, R226, RZ, P0, !PT ;  /* 0x000000e2ff517210 */ /* 0x000fe200007fe4ff */
[----:B------:R-:W-:Y:S01]  /*2a40*/  IMAD.SHL.U32 R88, R214, 0x10, RZ ;  /* 0x00000010d6587824 */ /* 0x000fe200078e00ff */
[----:B------:R-:W-:Y:S02]  /*2a50*/  IADD3 R206, P0, R79, 0x40, RZ ;  /* 0x000000404fce7810 */ /* 0x000fe40007f1e0ff */
[-C--:B------:R-:W-:Y:S02]  /*2a60*/  IADD3 R210, P1, R82, R225.reuse, RZ ;  /* 0x000000e152d27210 */ /* 0x080fe40007f3e0ff */
[----:B------:R-:W-:Y:S01]  /*2a70*/  IADD3 R156, R169, R158, RZ ;  /* 0x0000009ea99c7210 */ /* 0x000fe20007ffe0ff */
[----:B------:R-:W-:Y:S01]  /*2a80*/  IMAD.X R207, RZ, RZ, R80, P0 ;  /* 0x000000ffffcf7224 */ /* 0x000fe200000e0650 */
[--C-:B------:R-:W-:Y:S01]  /*2a90*/  SHF.L.U64.HI R87, R214, 0x4, R215.reuse ;  /* 0x00000004d6577819 */ /* 0x100fe200000102d7 */
[----:B------:R-:W-:Y:S01]  /*2aa0*/  IMAD.X R211, R81, 0x1, R226, P1 ;  /* 0x0000000151d37824 */ /* 0x000fe200008e06e2 */
[----:B------:R-:W-:Y:S01]  /*2ab0*/  IADD3 R89, P0, R88, 0x40, RZ ;  /* 0x0000004058597810 */ /* 0x000fe20007f1e0ff */
[----:B------:R-:W-:Y:S01]  /*2ac0*/  IMAD.SHL.U32 R96, R214, 0x20, RZ ;  /* 0x00000020d6607824 */ /* 0x000fe200078e00ff */
[----:B------:R-:W-:Y:S01]  /*2ad0*/  IADD3 R208, P1, R210, R225, RZ ;  /* 0x000000e1d2d07210 */ /* 0x000fe20007f3e0ff */
[C---:B------:R-:W-:Y:S01]  /*2ae0*/  IMAD.IADD R154, R169.reuse, 0x1, R156 ;  /* 0x00000001a99a7824 */ /* 0x040fe200078e029c */
[----:B------:R-:W-:Y:S01]  /*2af0*/  SHF.L.U64.HI R95, R214, 0x5, R215 ;  /* 0x00000005d65f7819 */ /* 0x000fe200000102d7 */
[----:B------:R-:W-:Y:S01]  /*2b00*/  IMAD.X R90, RZ, RZ, R87, P0 ;  /* 0x000000ffff5a7224 */ /* 0x000fe200000e0657 */
[----:B------:R-:W-:Y:S01]  /*2b10*/  IADD3 R97, P0, R96, R89, RZ ;  /* 0x0000005960617210 */ /* 0x000fe20007f1e0ff */
[----:B------:R-:W-:-:S02]  /*2b20*/  IMAD.IADD R152, R169, 0x1, R154 ;  /* 0x00000001a9987824 */ /* 0x000fc400078e029a */
[----:B------:R-:W-:Y:S01]  /*2b30*/  IMAD.X R209, R211, 0x1, R226, P1 ;  /* 0x00000001d3d17824 */ /* 0x000fe200008e06e2 */
[----:B------:R-:W-:Y:S01]  /*2b40*/  IADD3 R92, P1, R89, R88, RZ ;  /* 0x00000058595c7210 */ /* 0x000fe20007f3e0ff */
[----:B------:R-:W-:Y:S01]  /*2b50*/  IMAD.IADD R150, R169, 0x1, R152 ;  /* 0x00000001a9967824 */ /* 0x000fe200078e0298 */
[----:B------:R-:W-:Y:S01]  /*2b60*/  LEA.HI.X.SX32 R0, R3, R0, 0x1, P2 ;  /* 0x0000000003007211 */ /* 0x000fe200010f0eff */
[----:B------:R-:W-:Y:S01]  /*2b70*/  IMAD R3, R63, 0xa0, RZ ;  /* 0x000000a03f037824 */ /* 0x000fe200078e02ff */
[----:B------:R-:W-:Y:S01]  /*2b80*/  IADD3.X R91, R90, R87, RZ, P1, !PT ;  /* 0x000000575a5b7210 */ /* 0x000fe20000ffe4ff */
[----:B------:R-:W-:Y:S01]  /*2b90*/  IMAD.SHL.U32 R124, R125, 0x2, RZ ;  /* 0x000000027d7c7824 */ /* 0x000fe200078e00ff */
[----:B------:R-:W-:Y:S01]  /*2ba0*/  IADD3 R99, P1, R96, R92, RZ ;  /* 0x0000005c60637210 */ /* 0x000fe20007f3e0ff */
[----:B------:R-:W-:Y:S01]  /*2bb0*/  IMAD.X R98, R95, 0x1, R90, P0 ;  /* 0x000000015f627824 */ /* 0x000fe200000e065a */
[----:B------:R-:W-:Y:S02]  /*2bc0*/  IADD3 R101, P0, R97, R96, RZ ;  /* 0x0000006061657210 */ /* 0x000fe40007f1e0ff */
[----:B------:R-:W-:Y:S01]  /*2bd0*/  IADD3 R146, R169, R150, RZ ;  /* 0x00000096a9927210 */ /* 0x000fe20007ffe0ff */
[C---:B------:R-:W-:Y:S01]  /*2be0*/  IMAD.SHL.U32 R108, R198.reuse, 0x10, RZ ;  /* 0x00000010c66c7824 */ /* 0x040fe200078e00ff */
[----:B------:R-:W-:Y:S01]  /*2bf0*/  IADD3 R70, R183, R3, RZ ;  /* 0x00000003b7467210 */ /* 0x000fe20007ffe0ff */
[----:B------:R-:W-:Y:S01]  /*2c00*/  IMAD.SHL.U32 R110, R198, 0x20, RZ ;  /* 0x00000020c66e7824 */ /* 0x000fe200078e00ff */
[----:B------:R-:W-:Y:S01]  /*2c10*/  IADD3 R122, P3, R16, R124, RZ ;  /* 0x0000007c107a7210 */ /* 0x000fe20007f7e0ff */
[C---:B------:R-:W-:Y:S01]  /*2c20*/  IMAD R111, R199.reuse, 0x60, RZ ;  /* 0x00000060c76f7824 */ /* 0x040fe200078e02ff */
[C-C-:B------:R-:W-:Y:S01]  /*2c30*/  SHF.L.U64.HI R107, R198.reuse, 0x4, R199.reuse ;  /* 0x00000004c66b7819 */ /* 0x140fe200000102c7 */
[C---:B------:R-:W-:Y:S01]  /*2c40*/  IMAD R5, R199.reuse, 0xa0, RZ ;  /* 0x000000a0c7057824 */ /* 0x040fe200078e02ff */
[C-C-:B------:R-:W-:Y:S01]  /*2c50*/  SHF.L.U64.HI R109, R198.reuse, 0x5, R199.reuse ;  /* 0x00000005c66d7819 */ /* 0x140fe200000102c7 */
[C---:B------:R-:W-:Y:S01]  /*2c60*/  IMAD R115, R199.reuse, 0xc0, RZ ;  /* 0x000000c0c7737824 */ /* 0x040fe200078e02ff */
[C---:B------:R-:W-:Y:S01]  /*2c70*/  SHF.L.U64.HI R112, R198.reuse, 0x6, R199 ;  /* 0x00000006c6707819 */ /* 0x040fe200000102c7 */
[----:B------:R-:W-:Y:S01]  /*2c80*/  IMAD R3, R199, 0xe0, RZ ;  /* 0x000000e0c7037824 */ /* 0x000fe200078e02ff */
[C---:B------:R-:W-:Y:S01]  /*2c90*/  SHF.L.U32 R113, R198.reuse, 0x6, RZ ;  /* 0x00000006c6717819 */ /* 0x040fe200000006ff */
[----:B------:R-:W-:Y:S01]  /*2ca0*/  IMAD.WIDE.U32 R204, R198, 0x60, RZ ;  /* 0x00000060c6cc7825 */ /* 0x000fe200078e00ff */
[----:B------:R-:W-:-:S02]  /*2cb0*/  IADD3.X R100, R95, R91, RZ, P1, !PT ;  /* 0x0000005b5f647210 */ /* 0x000fc40000ffe4ff */
[----:B------:R-:W-:Y:S01]  /*2cc0*/  IADD3.X R102, R98, R95, RZ, P0, !PT ;  /* 0x0000005f62667210 */ /* 0x000fe200007fe4ff */
[----:B------:R-:W-:Y:S01]  /*2cd0*/  IMAD.WIDE.U32 R202, R198, 0xa0, RZ ;  /* 0x000000a0c6ca7825 */ /* 0x000fe200078e00ff */
[----:B------:R-:W-:Y:S02]  /*2ce0*/  SHF.L.U64.HI R125, R125, 0x1, R0 ;  /* 0x000000017d7d7819 */ /* 0x000fe40000010200 */
[----:B------:R-:W-:Y:S01]  /*2cf0*/  IADD3 R124, P2, R6, R124, RZ ;  /* 0x0000007c067c7210 */ /* 0x000fe20007f5e0ff */
[----:B------:R-:W-:Y:S01]  /*2d00*/  IMAD.WIDE.U32 R200, R198, 0xc0, RZ ;  /* 0x000000c0c6c87825 */ /* 0x000fe200078e00ff */
[-C--:B------:R-:W-:Y:S02]  /*2d10*/  IADD3 R104, P1, R99, R96.reuse, RZ ;  /* 0x0000006063687210 */ /* 0x080fe40007f3e0ff */
[----:B------:R-:W-:Y:S01]  /*2d20*/  IADD3 R106, P0, R101, R96, RZ ;  /* 0x00000060656a7210 */ /* 0x000fe20007f1e0ff */
[C---:B------:R-:W-:Y:S02]  /*2d30*/  IMAD.SHL.U32 R159, R147.reuse, 0x20, RZ ;  /* 0x00000020939f7824 */ /* 0x040fe400078e00ff */
[----:B------:R-:W-:-:S02]  /*2d40*/  IMAD R157, R147, 0x30, RZ ;  /* 0x00000030939d7824 */ /* 0x000fc400078e02ff */
[C---:B------:R-:W-:Y:S02]  /*2d50*/  IMAD.SHL.U32 R155, R147.reuse, 0x40, RZ ;  /* 0x00000040939b7824 */ /* 0x040fe400078e00ff */
[C---:B------:R-:W-:Y:S02]  /*2d60*/  IMAD R153, R147.reuse, 0x50, RZ ;  /* 0x0000005093997824 */ /* 0x040fe400078e02ff */
[----:B------:R-:W-:Y:S02]  /*2d70*/  IMAD R151, R147, 0x60, RZ ;  /* 0x0000006093977824 */ /* 0x000fe400078e02ff */
[----:B------:R-:W-:Y:S01]  /*2d80*/  IMAD.WIDE.U32 R190, R60, 0x30, R210 ;  /* 0x000000303cbe7825 */ /* 0x000fe200078e00d2 */
[----:B------:R-:W-:-:S03]  /*2d90*/  IADD3 R145, R169, R146, RZ ;  /* 0x00000092a9917210 */ /* 0x000fc60007ffe0ff */
[----:B------:R-:W-:-:S04]  /*2da0*/  IMAD.WIDE.U32 R198, R198, 0xe0, RZ ;  /* 0x000000e0c6c67825 */ /* 0x000fc800078e00ff */
[----:B------:R-:W-:Y:S02]  /*2db0*/  IMAD R147, R147, 0x70, RZ ;  /* 0x0000007093937824 */ /* 0x000fe400078e02ff */
[----:B------:R-:W-:-:S04]  /*2dc0*/  IMAD.WIDE.U32 R186, R60, 0x30, R206 ;  /* 0x000000303cba7825 */ /* 0x000fc800078e00ce */
[----:B------:R-:W-:Y:S01]  /*2dd0*/  IMAD.WIDE.U32 R188, R60, 0x30, R208 ;  /* 0x000000303cbc7825 */ /* 0x000fe200078e00d0 */
[----:B------:R-:W-:Y:S02]  /*2de0*/  IADD3.X R123, R17, R125, RZ, P3, !PT ;  /* 0x0000007d117b7210 */ /* 0x000fe40001ffe4ff */
[----:B------:R-:W-:Y:S01]  /*2df0*/  SHF.L.U64.HI R107, R108, 0x1, R107 ;  /* 0x000000016c6b7819 */ /* 0x000fe2000001026b */
[----:B------:R-:W-:Y:S01]  /*2e00*/  IMAD.IADD R76, R77, 0x1, R187 ;  /* 0x000000014d4c7824 */ /* 0x000fe200078e02bb */
[C---:B------:R-:W-:Y:S01]  /*2e10*/  SHF.L.U64.HI R109, R110.reuse, 0x1, R109 ;  /* 0x000000016e6d7819 */ /* 0x040fe2000001026d */
[----:B------:R-:W-:Y:S01]  /*2e20*/  IMAD.X R125, R7, 0x1, R125, P2 ;  /* 0x00000001077d7824 */ /* 0x000fe200010e067d */
[----:B------:R-:W-:Y:S01]  /*2e30*/  SHF.L.U64.HI R112, R113, 0x1, R112 ;  /* 0x0000000171707819 */ /* 0x000fe20000010270 */
[----:B------:R-:W-:Y:S01]  /*2e40*/  IMAD.MOV.U32 R13, RZ, RZ, R48 ;  /* 0x000000ffff0d7224 */ /* 0x000fe200078e0030 */
[----:B------:R-:W-:Y:S01]  /*2e50*/  IADD3 R78, R191, R77, RZ ;  /* 0x0000004dbf4e7210 */ /* 0x000fe20007ffe0ff */
[----:B------:R-:W-:Y:S01]  /*2e60*/  IMAD.SHL.U32 R110, R110, 0x2, RZ ;  /* 0x000000026e6e7824 */ /* 0x000fe200078e00ff */
[C---:B------:R-:W-:Y:S01]  /*2e70*/  SHF.L.U64.HI R93, R214.reuse, 0x6, R215 ;  /* 0x00000006d65d7819 */ /* 0x040fe200000102d7 */
[----:B------:R-:W-:Y:S01]  /*2e80*/  IMAD.SHL.U32 R113, R113, 0x2, RZ ;  /* 0x0000000271717824 */ /* 0x000fe200078e00ff */
[----:B------:R-:W-:Y:S01]  /*2e90*/  SHF.L.U32 R94, R214, 0x6, RZ ;  /* 0x00000006d65e7819 */ /* 0x000fe200000006ff */
[----:B------:R-:W-:Y:S01]  /*2ea0*/  IMAD.IADD R114, R203, 0x1, R5 ;  /* 0x00000001cb727824 */ /* 0x000fe200078e0205 */
[----:B------:R-:W-:Y:S01]  /*2eb0*/  SHF.L.U32 R108, R108, 0x1, RZ ;  /* 0x000000016c6c7819 */ /* 0x000fe200000006ff */
[----:B------:R-:W-:Y:S01]  /*2ec0*/  IMAD.IADD R115, R201, 0x1, R115 ;  /* 0x00000001c9737824 */ /* 0x000fe200078e0273 */
[----:B------:R-:W-:Y:S01]  /*2ed0*/  IADD3 R111, R205, R111, RZ ;  /* 0x0000006fcd6f7210 */ /* 0x000fe20007ffe0ff */
[--C-:B------:R-:W-:Y:S01]  /*2ee0*/  IMAD.X R103, R100, 0x1, R95.reuse, P1 ;  /* 0x0000000164677824 */ /* 0x100fe200008e065f */
[----:B------:R-:W-:Y:S01]  /*2ef0*/  IADD3 R116, R199, R3, RZ ;  /* 0x00000003c7747210 */ /* 0x000fe20007ffe0ff */
[----:B------:R-:W-:Y:S01]  /*2f00*/  IMAD.X R105, R102, 0x1, R95, P0 ;  /* 0x0000000166697824 */ /* 0x000fe200000e065f */
[----:B------:R-:W-:-:S02]  /*2f10*/  SHF.R.S32.HI R143, RZ, 0x1f, R169 ;  /* 0x0000001fff8f7819 */ /* 0x000fc400000114a9 */
[----:B------:R-:W-:Y:S02]  /*2f20*/  SHF.R.S32.HI R142, RZ, 0x1f, R159 ;  /* 0x0000001fff8e7819 */ /* 0x000fe4000001149f */
[----:B------:R-:W-:Y:S02]  /*2f30*/  SHF.R.S32.HI R140, RZ, 0x1f, R157 ;  /* 0x0000001fff8c7819 */ /* 0x000fe4000001149d */
[----:B------:R-:W-:Y:S02]  /*2f40*/  SHF.R.S32.HI R138, RZ, 0x1f, R155 ;  /* 0x0000001fff8a7819 */ /* 0x000fe4000001149b */
[----:B------:R-:W-:Y:S02]  /*2f50*/  SHF.R.S32.HI R136, RZ, 0x1f, R153 ;  /* 0x0000001fff887819 */ /* 0x000fe40000011499 */
[----:B------:R-:W-:Y:S02]  /*2f60*/  SHF.R.S32.HI R134, RZ, 0x1f, R151 ;  /* 0x0000001fff867819 */ /* 0x000fe40000011497 */
[----:B------:R-:W-:-:S02]  /*2f70*/  SHF.R.S32.HI R132, RZ, 0x1f, R147 ;  /* 0x0000001fff847819 */ /* 0x000fc40000011493 */
[----:B------:R-:W-:Y:S02]  /*2f80*/  SHF.R.S32.HI R141, RZ, 0x1f, R158 ;  /* 0x0000001fff8d7819 */ /* 0x000fe4000001149e */
[----:B------:R-:W-:Y:S02]  /*2f90*/  IADD3 R77, R77, R189, RZ ;  /* 0x000000bd4d4d7210 */ /* 0x000fe40007ffe0ff */
[----:B------:R-:W-:Y:S02]  /*2fa0*/  SHF.R.S32.HI R139, RZ, 0x1f, R156 ;  /* 0x0000001fff8b7819 */ /* 0x000fe4000001149c */
[----:B------:R-:W-:Y:S02]  /*2fb0*/  SHF.R.S32.HI R137, RZ, 0x1f, R154 ;  /* 0x0000001fff897819 */ /* 0x000fe4000001149a */
[----:B------:R-:W-:Y:S02]  /*2fc0*/  SHF.R.S32.HI R135, RZ, 0x1f, R152 ;  /* 0x0000001fff877819 */ /* 0x000fe40000011498 */
[----:B------:R-:W-:-:S02]  /*2fd0*/  SHF.R.S32.HI R133, RZ, 0x1f, R150 ;  /* 0x0000001fff857819 */ /* 0x000fc40000011496 */
[----:B------:R-:W-:Y:S02]  /*2fe0*/  SHF.R.S32.HI R131, RZ, 0x1f, R146 ;  /* 0x0000001fff837819 */ /* 0x000fe40000011492 */
[----:B------:R-:W-:Y:S02]  /*2ff0*/  SHF.R.S32.HI R130, RZ, 0x1f, R145 ;  /* 0x0000001fff827819 */ /* 0x000fe40000011491 */
.L_x_1799:
        /* <DEDUP_REMOVED lines=17> */
.L_x_1667:
[----:B------:R-:W-:Y:S05]  /*3110*/  BSYNC B0 ;  /* 0x0000000000007941 */ /* 0x000fea0003800000 */
.L_x_1666:
        /* <DEDUP_REMOVED lines=15> */
.L_x_1669:
[----:B------:R-:W-:Y:S05]  /*3210*/  BSYNC B0 ;  /* 0x0000000000007941 */ /* 0x000fea0003800000 */
.L_x_1668:
        /* <DEDUP_REMOVED lines=15> */
.L_x_1671:
[----:B------:R-:W-:Y:S05]  /*3310*/  BSYNC B0 ;  /* 0x0000000000007941 */ /* 0x000fea0003800000 */
.L_x_1670:
        /* <DEDUP_REMOVED lines=15> */
.L_x_1673:
[----:B------:R-:W-:Y:S05]  /*3410*/  BSYNC B0 ;  /* 0x0000000000007941 */ /* 0x000fea0003800000 */
.L_x_1672:
        /* <DEDUP_REMOVED lines=15> */
.L_x_1675:
[----:B------:R-:W-:Y:S05]  /*3510*/  BSYNC B0 ;  /* 0x0000000000007941 */ /* 0x000fea0003800000 */
.L_x_1674:
        /* <DEDUP_REMOVED lines=15> */
.L_x_1677:
[----:B------:R-:W-:Y:S05]  /*3610*/  BSYNC B0 ;  /* 0x0000000000007941 */ /* 0x000fea0003800000 */
.L_x_1676:
        /* <DEDUP_REMOVED lines=15> */
.L_x_1679:
[----:B------:R-:W-:Y:S05]  /*3710*/  BSYNC B0 ;  /* 0x0000000000007941 */ /* 0x000fea0003800000 */
.L_x_1678:
        /* <DEDUP_REMOVED lines=15> */
.L_x_1681:
[----:B------:R-:W-:Y:S05]  /*3810*/  BSYNC B0 ;  /* 0x0000000000007941 */ /* 0x000fea0003800000 */
.L_x_1680:
        /* <DEDUP_REMOVED lines=23> */
[----:B------:R-:W-:Y:S01]  /*3990*/  @!P0 MOV R8, R12 ;  /* 0x0000000c00088202 */ /* 0x000fe20000000f00 */
        /* <DEDUP_REMOVED lines=22> */
[----:B------:R-:W-:Y:S01]  /*3b00*/  @!P0 F2FP.PACK_AB R35, R0, R35 ;  /* 0x000000230023823e */ /* 0x000fe200000000ff */
[--C-:B------:R-:W-:Y:S01]  /*3b10*/  @!P0 HADD2.F32 R31, -RZ, R33.reuse.H0_H0 ;  /* 0x20000021ff1f8230 */ /* 0x100fe20000004100 */
[C---:B------:R-:W-:Y:S01]  /*3b20*/  @!P0 FMUL.FTZ R3, R26.reuse, R5 ;  /* 0x000000051a038220 */ /* 0x040fe20000410000 */
[----:B------:R-:W-:Y:S01]  /*3b30*/  @!P0 HADD2.F32 R33, -RZ, R33.H1_H1 ;  /* 0x30000021ff218230 */ /* 0x000fe20000004100 */
[----:B------:R-:W-:Y:S01]  /*3b40*/  @!P0 FMUL.FTZ R37, R27, R30 ;  /* 0x0000001e1b258220 */ /* 0x000fe20000410000 */
[--C-:B------:R-:W-:Y:S01]  /*3b50*/  @!P0 HADD2.F32 R8, -RZ, R24.reuse.H1_H1 ;  /* 0x30000018ff088230 */ /* 0x100fe20000004100 */
[----:B------:R-:W-:Y:S01]  /*3b60*/  @!P0 FMUL.FTZ R34, R26, R31 ;  /* 0x0000001f1a228220 */ /* 0x000fe20000410000 */
[----:B------:R-:W-:Y:S01]  /*3b70*/  @!P0 HADD2.F32 R28, -RZ, R25.H0_H0 ;  /* 0x20000019ff1c8230 */ /* 0x000fe20000004100 */
[----:B------:R-:W-:Y:S01]  /*3b80*/  @!P0 FFMA.FTZ R2, R30, R29, R2 ;  /* 0x0000001d1e028223 */ /* 0x000fe20000010002 */
[----:B------:R-:W-:Y:S01]  /*3b90*/  @!P0 MOV R20, R35 ;  /* 0x0000002300148202 */ /* 0x000fe20000000f00 */
[C---:B------:R-:W-:Y:S01]  /*3ba0*/  @!P0 FMUL.FTZ R36, R8.reuse, R33 ;  /* 0x0000002108248220 */ /* 0x040fe20000410000 */
        /* <DEDUP_REMOVED lines=14> */
.L_x_1688:
[----:B------:R-:W-:Y:S05]  /*3c90*/  BSYNC B0 ;  /* 0x0000000000007941 */ /* 0x000fea0003800000 */
.L_x_1687:
[----:B------:R-:W-:Y:S11]  /*3ca0*/  ISETP.GE.AND P0, PT, R14, R119, PT ;  /* 0x000000770e00720c */ /* 0x000ff60003f06270 */
[----:B------:R-:W-:Y:S02]  /*3cb0*/  @!UPT UIADD3 URZ, URZ, URZ, URZ ;  /* 0x0000003f3f3ff290 */ /* 0x000fe4000fffe03f */
[----:B------:R-:W-:-:S05]  /*3cc0*/  @P0 BRA `(.L_x_1686) ;  /* 0x0000033000000947 */ /* 0x000fca0003800000 */
[----:B------:R-:W-:Y:S01]  /*3cd0*/  ISETP.GE.AND P0, PT, R14, R17, PT ;  /* 0x000000110e00720c */ /* 0x000fe20003f06270 */
[----:B-1----:R-:W2:Y:S11]  /*3ce0*/  LD.E.128 R20, [R120.64+0x80] ;  /* 0x0000800678147980 */ /* 0x002eb6000c101d00 */
[----:B------:R-:W-:Y:S01]  /*3cf0*/  @!UPT UIADD3 URZ, URZ, URZ, URZ ;  /* 0x0000003f3f3ff290 */ /* 0x000fe2000fffe03f */
[----:B------:R-:W-:Y:S01]  /*3d00*/  @!P0 MOV R8, R12 ;  /* 0x0000000c00088202 */ /* 0x000fe20000000f00 */
        /* <DEDUP_REMOVED lines=46> */
[----:B------:R1:W-:Y:S02]  /*3ff0*/  ST.E.128 [R126.64+0x80], R20 ;  /* 0x000080147e007985 */ /* 0x0003e4000c101d06 */
.L_x_1686:
[----:B------:R-:W-:Y:S05]  /*4000*/  BSYNC B1 ;  /* 0x0000000000017941 */ /* 0x000fea0003800000 */
.L_x_1685:
        /* <DEDUP_REMOVED lines=67> */
.L_x_1692:
[----:B------:R-:W-:Y:S05]  /*4440*/  BSYNC B0 ;  /* 0x0000000000007941 */ /* 0x000fea0003800000 */
.L_x_1691:
        /* <DEDUP_REMOVED lines=56> */
.L_x_1690:
[----:B------:R-:W-:Y:S05]  /*47d0*/  BSYNC B1 ;  /* 0x0000000000017941 */ /* 0x000fea0003800000 */
.L_x_1689:
        /* <DEDUP_REMOVED lines=67> */
.L_x_1696:
[----:B------:R-:W-:Y:S05]  /*4c10*/  BSYNC B0 ;  /* 0x0000000000007941 */ /* 0x000fea0003800000 */
.L_x_1695:
        /* <DEDUP_REMOVED lines=56> */
.L_x_1694:
[----:B------:R-:W-:Y:S05]  /*4fa0*/  BSYNC B1 ;  /* 0x0000000000017941 */ /* 0x000fea0003800000 */
.L_x_1693:
        /* <DEDUP_REMOVED lines=69> */
.L_x_1700:
[----:B------:R-:W-:Y:S05]  /*5400*/  BSYNC B0 ;  /* 0x0000000000007941 */ /* 0x000fea0003800000 */
.L_x_1699:
        /* <DEDUP_REMOVED lines=56> */
.L_x_1698:
[----:B------:R-:W-:Y:S05]  /*5790*/  BSYNC B1 ;  /* 0x0000000000017941 */ /* 0x000fea0003800000 */
.L_x_1697:
        /* <DEDUP_REMOVED lines=67> */
.L_x_1704:
[----:B------:R-:W-:Y:S05]  /*5bd0*/  BSYNC B0 ;  /* 0x0000000000007941 */ /* 0x000fea0003800000 */
.L_x_1703:
        /* <DEDUP_REMOVED lines=56> */
.L_x_1702:
[----:B------:R-:W-:Y:S05]  /*5f60*/  BSYNC B1 ;  /* 0x0000000000017941 */ /* 0x000fea0003800000 */
.L_x_1701:
        /* <DEDUP_REMOVED lines=69> */
.L_x_1708:
[----:B------:R-:W-:Y:S05]  /*63c0*/  BSYNC B0 ;  /* 0x0000000000007941 */ /* 0x000fea0003800000 */
.L_x_1707:
        /* <DEDUP_REMOVED lines=56> */
.L_x_1706:
[----:B------:R-:W-:Y:S05]  /*6750*/  BSYNC B1 ;  /* 0x0000000000017941 */ /* 0x000fea0003800000 */
.L_x_1705:
        /* <DEDUP_REMOVED lines=69> */
.L_x_1712:
[----:B------:R-:W-:Y:S05]  /*6bb0*/  BSYNC B0 ;  /* 0x0000000000007941 */ /* 0x000fea0003800000 */
.L_x_1711:
        /* <DEDUP_REMOVED lines=56> */
.L_x_1710:
[----:B------:R-:W-:Y:S05]  /*6f40*/  BSYNC B1 ;  /* 0x0000000000017941 */ /* 0x000fea0003800000 */
.L_x_1709:
        /* <DEDUP_REMOVED lines=69> */
.L_x_1716:
[----:B------:R-:W-:Y:S05]  /*73a0*/  BSYNC B0 ;  /* 0x0000000000007941 */ /* 0x000fea0003800000 */
.L_x_1715:
[----:B------:R-:W-:Y:S11]  /*73b0*/  ISETP.GE.AND P0, PT, R14, R119, PT ;  /* 0x000000770e00720c */ /* 0x000ff60003f06270 */
[----:B------:R-:W-:Y:S02]  /*73c0*/  @!UPT UIADD3 URZ, URZ, URZ, URZ ;  /* 0x0000003f3f3ff290 */ /* 0x000fe4000fffe03f */
[----:B------:R-:W-:-:S05]  /*73d0*/  @P0 BRA `(.L_x_1714) ;  /* 0x0000035000000947 */ /* 0x000fca0003800000 */
[----:B------:R-:W-:Y:S02]  /*73e0*/  LEA R34, P1, R106, R120, 0x1 ;  /* 0x000000786a227211 */ /* 0x000fe400078208ff */
        /* <DEDUP_REMOVED lines=52> */
.L_x_1714:
[----:B------:R-:W-:Y:S05]  /*7730*/  BSYNC B1 ;  /* 0x0000000000017941 */ /* 0x000fea0003800000 */
.L_x_1713:
[----:B------:R-:W2:Y:S01]  /*7740*/  LD.E R3, [R10.64+0xd0] ;  /* 0x0000d0060a037980 */ /* 0x000ea2000c101900 */
[----:B------:R-:W-:Y:S02]  /*7750*/  IMAD.MOV.U32 R8, RZ, RZ, R12 ;  /* 0x000000ffff087224 */ /* 0x000fe400078e000c */
[----:B--2---:R-:W-:Y:S05]  /*7760*/  IMAD.U32 R3, R3, -0x40, RZ ;  /* 0xffffffc003037824 */ /* 0x004fea00078e00ff */
[C---:B------:R-:W-:Y:S02]  /*7770*/  LEA R12, P1, R3.reuse, R8, 0x1 ;  /* 0x00000008030c7211 */ /* 0x040fe400078208ff */
[C---:B------:R-:W-:Y:S02]  /*7780*/  LEA R50, P0, R3.reuse, R50, 0x1 ;  /* 0x0000003203327211 */ /* 0x040fe400078008ff */
[C---:B------:R-:W-:Y:S02]  /*7790*/  LEA.HI.X.SX32 R9, R3.reuse, R9, 0x1, P1 ;  /* 0x0000000903097211 */ /* 0x040fe400008f0eff */
[----:B------:R-:W-:Y:S01]  /*77a0*/  LEA.HI.X.SX32 R51, R3, R51, 0x1, P0 ;  /* 0x0000003303337211 */ /* 0x000fe200000f0eff */
[----:B------:R-:W-:-:S05]  /*77b0*/  BRA `(.L_x_1717) ;  /* 0x000073b000007947 */ /* 0x000fca0003800000 */
.L_x_1684:
        /* <DEDUP_REMOVED lines=15> */
[----:B------:R-:W-:Y:S01]  /*78b0*/  MOV R59, R37 ;  /* 0x00000025003b7202 */ /* 0x000fe20000000f00 */
[----:B------:R-:W-:Y:S01]  /*78c0*/  HADD2.F32 R37, -RZ, R36.H1_H1 ;  /* 0x30000024ff257230 */ /* 0x000fe20000004100 */
[-C--:B------:R-:W-:Y:S02]  /*78d0*/  ISETP.GE.AND P2, PT, R18, R245.reuse, PT ;  /* 0x000000f51200720c */ /* 0x080fe40003f46270 */
[----:B------:R-:W-:Y:S02]  /*78e0*/  MOV R241, R245 ;  /* 0x000000f500f17202 */ /* 0x000fe40000000f00 */
[----:B------:R-:W-:Y:S02]  /*78f0*/  MOV R46, R38 ;  /* 0x00000026002e7202 */ /* 0x000fe40000000f00 */
[----:B------:R-:W-:Y:S07]  /*7900*/  MOV R57, R39 ;  /* 0x0000002700397202 */ /* 0x000fee0000000f00 */
[C---:B------:R-:W-:Y:S02]  /*7910*/  @P2 IADD3 R241, -R245.reuse, RZ, RZ ;  /* 0x000000fff5f12210 */ /* 0x040fe40007ffe1ff */
[----:B------:R-:W-:Y:S02]  /*7920*/  @P2 IADD3 R239, -R245, RZ, RZ ;  /* 0x000000fff5ef2210 */ /* 0x000fe40007ffe1ff */
[----:B------:R-:W-:Y:S02]  /*7930*/  LEA R20, P1, R241, R120, 0x1 ;  /* 0x00000078f1147211 */ /* 0x000fe400078208ff */
[----:B------:R-:W-:Y:S02]  /*7940*/  LEA R242, P0, R239, R122, 0x1 ;  /* 0x0000007aeff27211 */ /* 0x000fe400078008ff */
[----:B------:R-:W-:Y:S02]  /*7950*/  LEA.HI.X.SX32 R21, R241, R121, 0x1, P1 ;  /* 0x00000079f1157211 */ /* 0x000fe400008f0eff */
[----:B------:R-:W-:Y:S02]  /*7960*/  LEA.HI.X.SX32 R243, R239, R123, 0x1, P0 ;  /* 0x0000007beff37211 */ /* 0x000fe400000f0eff */
[----:B------:R-:W-:Y:S02]  /*7970*/  MOV R239, RZ ;  /* 0x000000ff00ef7202 */ /* 0x000fe40000000f00 */
[----:B------:R-:W-:Y:S01]  /*7980*/  @P2 IADD3 R239, -R245, RZ, RZ ;  /* 0x000000fff5ef2210 */ /* 0x000fe20007ffe1ff */
[----:B------:R-:W2:Y:S03]  /*7990*/  LD.E.128 R20, [R20.64] ;  /* 0x0000000614147980 */ /* 0x000ea6000c101d00 */
[C---:B------:R-:W-:Y:S04]  /*79a0*/  LEA R40, P0, R239.reuse, R124, 0x1 ;  /* 0x0000007cef287211 */ /* 0x040fe800078008ff */
[----:B------:R-:W-:Y:S01]  /*79b0*/  LEA.HI.X.SX32 R41, R239, R125, 0x1, P0 ;  /* 0x0000007def297211 */ /* 0x000fe200000f0eff */
        /* <DEDUP_REMOVED lines=64> */
.L_x_1723:
[----:B------:R-:W-:Y:S05]  /*7dc0*/  BSYNC B0 ;  /* 0x0000000000007941 */ /* 0x000fea0003800000 */
.L_x_1722:
[----:B-----5:R2:W-:Y:S02]  /*7dd0*/  ST.E.128 [R126.64], R36 ;  /* 0x000000247e007985 */ /* 0x0205e4000c101d06 */
.L_x_1721:
[----:B------:R-:W-:Y:S05]  /*7de0*/  BSYNC B1 ;  /* 0x0000000000017941 */ /* 0x000fea0003800000 */
.L_x_1720:
        /* <DEDUP_REMOVED lines=93> */
.L_x_1725:
[----:B------:R-:W-:Y:S05]  /*83c0*/  BSYNC B0 ;  /* 0x0000000000007941 */ /* 0x000fea0003800000 */
.L_x_1724:
[----:B-----5:R3:W-:Y:S02]  /*83d0*/  ST.E.128 [R126.64+0x80], R36 ;  /* 0x000080247e007985 */ /* 0x0207e4000c101d06 */
.L_x_1719:
[----:B------:R-:W-:Y:S05]  /*83e0*/  BSYNC B2 ;  /* 0x0000000000027941 */ /* 0x000fea0003800000 */
.L_x_1718:
        /* <DEDUP_REMOVED lines=104> */
.L_x_1731:
[----:B------:R-:W-:Y:S05]  /*8a70*/  BSYNC B0 ;  /* 0x0000000000007941 */ /* 0x000fea0003800000 */
.L_x_1730:
[C---:B------:R-:W-:Y:S04]  /*8a80*/  LEA R2, P0, R225.reuse, R126, 0x1 ;  /* 0x0000007ee1027211 */ /* 0x040fe800078008ff */
[----:B------:R-:W-:Y:S05]  /*8a90*/  LEA.HI.X R3, R225, R127, R226, 0x1, P0 ;  /* 0x0000007fe1037211 */ /* 0x000fea00000f0ce2 */
[----:B-----5:R3:W-:Y:S04]  /*8aa0*/  ST.E.128 [R2.64], R36 ;  /* 0x0000002402007985 */ /* 0x0207e8000c101d06 */
.L_x_1729:
[----:B------:R-:W-:Y:S05]  /*8ab0*/  BSYNC B1 ;  /* 0x0000000000017941 */ /* 0x000fea0003800000 */
.L_x_1728:
        /* <DEDUP_REMOVED lines=98> */
.L_x_1733:
[----:B------:R-:W-:Y:S05]  /*90e0*/  BSYNC B0 ;  /* 0x0000000000007941 */ /* 0x000fea0003800000 */
.L_x_1732:
[C---:B------:R-:W-:Y:S04]  /*90f0*/  LEA R2, P0, R82.reuse, R126, 0x1 ;  /* 0x0000007e52027211 */ /* 0x040fe800078008ff */
[----:B------:R-:W-:Y:S05]  /*9100*/  LEA.HI.X R3, R82, R127, R81, 0x1, P0 ;  /* 0x0000007f52037211 */ /* 0x000fea00000f0c51 */
[----:B-----5:R3:W-:Y:S04]  /*9110*/  ST.E.128 [R2.64], R36 ;  /* 0x0000002402007985 */ /* 0x0207e8000c101d06 */
.L_x_1727:
[----:B------:R-:W-:Y:S05]  /*9120*/  BSYNC B2 ;  /* 0x0000000000027941 */ /* 0x000fea0003800000 */
.L_x_1726:
        /* <DEDUP_REMOVED lines=104> */
.L_x_1739:
[----:B------:R-:W-:Y:S05]  /*97b0*/  BSYNC B0 ;  /* 0x0000000000007941 */ /* 0x000fea0003800000 */
.L_x_1738:
[C---:B------:R-:W-:Y:S04]  /*97c0*/  LEA R2, P0, R83.reuse, R126, 0x1 ;  /* 0x0000007e53027211 */ /* 0x040fe800078008ff */
[----:B------:R-:W-:Y:S05]  /*97d0*/  LEA.HI.X R3, R83, R127, R84, 0x1, P0 ;  /* 0x0000007f53037211 */ /* 0x000fea00000f0c54 */
[----:B-----5:R3:W-:Y:S04]  /*97e0*/  ST.E.128 [R2.64], R36 ;  /* 0x0000002402007985 */ /* 0x0207e8000c101d06 */
.L_x_1737:
[----:B------:R-:W-:Y:S05]  /*97f0*/  BSYNC B1 ;  /* 0x0000000000017941 */ /* 0x000fea0003800000 */
.L_x_1736:
        /* <DEDUP_REMOVED lines=98> */
.L_x_1741:
[----:B------:R-:W-:Y:S05]  /*9e20*/  BSYNC B0 ;  /* 0x0000000000007941 */ /* 0x000fea0003800000 */
.L_x_1740:
[C---:B------:R-:W-:Y:S04]  /*9e30*/  LEA R2, P0, R210.reuse, R126, 0x1 ;  /* 0x0000007ed2027211 */ /* 0x040fe800078008ff */
[----:B------:R-:W-:Y:S05]  /*9e40*/  LEA.HI.X R3, R210, R127, R211, 0x1, P0 ;  /* 0x0000007fd2037211 */ /* 0x000fea00000f0cd3 */
[----:B-----5:R3:W-:Y:S04]  /*9e50*/  ST.E.128 [R2.64], R36 ;  /* 0x0000002402007985 */ /* 0x0207e8000c101d06 */
.L_x_1735:
[----:B------:R-:W-:Y:S05]  /*9e60*/  BSYNC B2 ;  /* 0x0000000000027941 */ /* 0x000fea0003800000 */
.L_x_1734:
        /* <DEDUP_REMOVED lines=105> */
.L_x_1747:
[----:B------:R-:W-:Y:S05]  /*a500*/  BSYNC B0 ;  /* 0x0000000000007941 */ /* 0x000fea0003800000 */
.L_x_1746:
[----:B------:R-:W-:Y:S02]  /*a510*/  IMAD R0, R61, 0x60, RZ ;  /* 0x000000603d007824 */ /* 0x000fe400078e02ff */
[----:B------:R-:W-:Y:S05]  /*a520*/  IMAD.WIDE.U32 R2, R60, 0x60, R126 ;  /* 0x000000603c027825 */ /* 0x000fea00078e007e */
[----:B------:R-:W-:Y:S05]  /*a530*/  IADD3 R3, R3, R0, RZ ;  /* 0x0000000003037210 */ /* 0x000fea0007ffe0ff */
[----:B-----5:R3:W-:Y:S02]  /*a540*/  ST.E.128 [R2.64], R36 ;  /* 0x0000002402007985 */ /* 0x0207e4000c101d06 */
.L_x_1745:
[----:B------:R-:W-:Y:S05]  /*a550*/  BSYNC B1 ;  /* 0x0000000000017941 */ /* 0x000fea0003800000 */
.L_x_1744:
        /* <DEDUP_REMOVED lines=98> */
.L_x_1749:
[----:B------:R-:W-:Y:S05]  /*ab80*/  BSYNC B0 ;  /* 0x0000000000007941 */ /* 0x000fea0003800000 */
.L_x_1748:
[C---:B------:R-:W-:Y:S04]  /*ab90*/  LEA R2, P0, R208.reuse, R126, 0x1 ;  /* 0x0000007ed0027211 */ /* 0x040fe800078008ff */
[----:B------:R-:W-:Y:S05]  /*aba0*/  LEA.HI.X R3, R208, R127, R209, 0x1, P0 ;  /* 0x0000007fd0037211 */ /* 0x000fea00000f0cd1 */
[----:B-----5:R3:W-:Y:S04]  /*abb0*/  ST.E.128 [R2.64], R36 ;  /* 0x0000002402007985 */ /* 0x0207e8000c101d06 */
.L_x_1743:
[----:B------:R-:W-:Y:S05]  /*abc0*/  BSYNC B2 ;  /* 0x0000000000027941 */ /* 0x000fea0003800000 */
.L_x_1742:
        /* <DEDUP_REMOVED lines=104> */
.L_x_1755:
[----:B------:R-:W-:Y:S05]  /*b250*/  BSYNC B0 ;  /* 0x0000000000007941 */ /* 0x000fea0003800000 */
.L_x_1754:
[C---:B------:R-:W-:Y:S04]  /*b260*/  LEA R2, P0, R79.reuse, R126, 0x1 ;  /* 0x0000007e4f027211 */ /* 0x040fe800078008ff */
[----:B------:R-:W-:Y:S05]  /*b270*/  LEA.HI.X R3, R79, R127, R80, 0x1, P0 ;  /* 0x0000007f4f037211 */ /* 0x000fea00000f0c50 */
[----:B-----5:R3:W-:Y:S04]  /*b280*/  ST.E.128 [R2.64], R36 ;  /* 0x0000002402007985 */ /* 0x0207e8000c101d06 */
.L_x_1753:
[----:B------:R-:W-:Y:S05]  /*b290*/  BSYNC B1 ;  /* 0x0000000000017941 */ /* 0x000fea0003800000 */
.L_x_1752:
        /* <DEDUP_REMOVED lines=98> */
.L_x_1757:
[----:B------:R-:W-:Y:S05]  /*b8c0*/  BSYNC B0 ;  /* 0x0000000000007941 */ /* 0x000fea0003800000 */
.L_x_1756:
[C---:B------:R-:W-:Y:S04]  /*b8d0*/  LEA R2, P0, R206.reuse, R126, 0x1 ;  /* 0x0000007ece027211 */ /* 0x040fe800078008ff */
[----:B------:R-:W-:Y:S05]  /*b8e0*/  LEA.HI.X R3, R206, R127, R207, 0x1, P0 ;  /* 0x0000007fce037211 */ /* 0x000fea00000f0ccf */
[----:B-----5:R3:W-:Y:S04]  /*b8f0*/  ST.E.128 [R2.64], R36 ;  /* 0x0000002402007985 */ /* 0x0207e8000c101d06 */
.L_x_1751:
[----:B------:R-:W-:Y:S05]  /*b900*/  BSYNC B2 ;  /* 0x0000000000027941 */ /* 0x000fea0003800000 */
.L_x_1750:
        /* <DEDUP_REMOVED lines=105> */
.L_x_1763:
[----:B------:R-:W-:Y:S05]  /*bfa0*/  BSYNC B0 ;  /* 0x0000000000007941 */ /* 0x000fea0003800000 */
.L_x_1762:
[----:B------:R-:W-:Y:S02]  /*bfb0*/  IMAD R0, R61, 0xa0, RZ ;  /* 0x000000a03d007824 */ /* 0x000fe400078e02ff */
[----:B---3--:R-:W-:Y:S05]  /*bfc0*/  IMAD.WIDE.U32 R2, R60, 0xa0, R126 ;  /* 0x000000a03c027825 */ /* 0x008fea00078e007e */
[----:B------:R-:W-:Y:S05]  /*bfd0*/  IADD3 R3, R3, R0, RZ ;  /* 0x0000000003037210 */ /* 0x000fea0007ffe0ff */
[----:B-----5:R3:W-:Y:S02]  /*bfe0*/  ST.E.128 [R2.64], R28 ;  /* 0x0000001c02007985 */ /* 0x0207e4000c101d06 */
.L_x_1761:
[----:B------:R-:W-:Y:S05]  /*bff0*/  BSYNC B1 ;  /* 0x0000000000017941 */ /* 0x000fea0003800000 */
.L_x_1760:
        /* <DEDUP_REMOVED lines=19> */
[C---:B---3--:R-:W-:Y:S02]  /*c130*/  LEA R2, P0, R5.reuse, R2, 0x1 ;  /* 0x0000000205027211 */ /* 0x048fe400078008ff */
        /* <DEDUP_REMOVED lines=78> */
.L_x_1765:
[----:B------:R-:W-:Y:S05]  /*c620*/  BSYNC B0 ;  /* 0x0000000000007941 */ /* 0x000fea0003800000 */
.L_x_1764:
[C---:B---3--:R-:W-:Y:S04]  /*c630*/  LEA R2, P0, R190.reuse, R126, 0x1 ;  /* 0x0000007ebe027211 */ /* 0x048fe800078008ff */
[----:B------:R-:W-:Y:S05]  /*c640*/  LEA.HI.X R3, R190, R127, R78, 0x1, P0 ;  /* 0x0000007fbe037211 */ /* 0x000fea00000f0c4e */
[----:B-----5:R3:W-:Y:S04]  /*c650*/  ST.E.128 [R2.64], R24 ;  /* 0x0000001802007985 */ /* 0x0207e8000c101d06 */
.L_x_1759:
[----:B------:R-:W-:Y:S05]  /*c660*/  BSYNC B2 ;  /* 0x0000000000027941 */ /* 0x000fea0003800000 */
.L_x_1758:
        /* <DEDUP_REMOVED lines=105> */
.L_x_1771:
[----:B------:R-:W-:Y:S05]  /*cd00*/  BSYNC B0 ;  /* 0x0000000000007941 */ /* 0x000fea0003800000 */
.L_x_1770:
[----:B------:R-:W-:Y:S02]  /*cd10*/  IMAD R0, R61, 0xc0, RZ ;  /* 0x000000c03d007824 */ /* 0x000fe400078e02ff */
[----:B---3--:R-:W-:Y:S05]  /*cd20*/  IMAD.WIDE.U32 R2, R60, 0xc0, R126 ;  /* 0x000000c03c027825 */ /* 0x008fea00078e007e */
[----:B------:R-:W-:Y:S05]  /*cd30*/  IADD3 R3, R3, R0, RZ ;  /* 0x0000000003037210 */ /* 0x000fea0007ffe0ff */
[----:B-----5:R3:W-:Y:S02]  /*cd40*/  ST.E.128 [R2.64], R24 ;  /* 0x0000001802007985 */ /* 0x0207e4000c101d06 */
.L_x_1769:
[----:B------:R-:W-:Y:S05]  /*cd50*/  BSYNC B1 ;  /* 0x0000000000017941 */ /* 0x000fea0003800000 */
.L_x_1768:
        /* <DEDUP_REMOVED lines=98> */
.L_x_1773:
[----:B------:R-:W-:Y:S05]  /*d380*/  BSYNC B0 ;  /* 0x0000000000007941 */ /* 0x000fea0003800000 */
.L_x_1772:
[C---:B---3--:R-:W-:Y:S04]  /*d390*/  LEA R2, P0, R188.reuse, R126, 0x1 ;  /* 0x0000007ebc027211 */ /* 0x048fe800078008ff */
[----:B------:R-:W-:Y:S05]  /*d3a0*/  LEA.HI.X R3, R188, R127, R77, 0x1, P0 ;  /* 0x0000007fbc037211 */ /* 0x000fea00000f0c4d */
[----:B-----5:R3:W-:Y:S04]  /*d3b0*/  ST.E.128 [R2.64], R24 ;  /* 0x0000001802007985 */ /* 0x0207e8000c101d06 */
.L_x_1767:
[----:B------:R-:W-:Y:S05]  /*d3c0*/  BSYNC B2 ;  /* 0x0000000000027941 */ /* 0x000fea0003800000 */
.L_x_1766:
        /* <DEDUP_REMOVED lines=105> */
.L_x_1779:
[----:B------:R-:W-:Y:S05]  /*da60*/  BSYNC B0 ;  /* 0x0000000000007941 */ /* 0x000fea0003800000 */
.L_x_1778:
[----:B------:R-:W-:Y:S02]  /*da70*/  IMAD R0, R61, 0xe0, RZ ;  /* 0x000000e03d007824 */ /* 0x000fe400078e02ff */
[----:B---3--:R-:W-:Y:S05]  /*da80*/  IMAD.WIDE.U32 R2, R60, 0xe0, R126 ;  /* 0x000000e03c027825 */ /* 0x008fea00078e007e */
[----:B------:R-:W-:Y:S05]  /*da90*/  IADD3 R3, R3, R0, RZ ;  /* 0x0000000003037210 */ /* 0x000fea0007ffe0ff */
[----:B-----5:R3:W-:Y:S02]  /*daa0*/  ST.E.128 [R2.64], R24 ;  /* 0x0000001802007985 */ /* 0x0207e4000c101d06 */
.L_x_1777:
[----:B------:R-:W-:Y:S05]  /*dab0*/  BSYNC B1 ;  /* 0x0000000000017941 */ /* 0x000fea0003800000 */
.L_x_1776:
        /* <DEDUP_REMOVED lines=16> */
[----:B------:R-:W-:Y:S02]  /*dbc0*/  MOV R33, R7 ;  /* 0x0000000700217202 */ /* 0x000fe40000000f00 */
[----:B------:R-:W-:Y:S07]  /*dbd0*/  MOV R35, R5 ;  /* 0x0000000500237202 */ /* 0x000fee0000000f00 */
[--C-:B------:R-:W-:Y:S01]  /*dbe0*/  @P1 IMAD.MOV R20, RZ, RZ, -R25.reuse ;  /* 0x000000ffff141224 */ /* 0x100fe200078e0a19 */
[----:B------:R-:W-:Y:S04]  /*dbf0*/  @P1 IADD3 R8, -R25, RZ, RZ ;  /* 0x000000ff19081210 */ /* 0x000fe80007ffe1ff */
[C---:B---3--:R-:W-:Y:S02]  /*dc00*/  LEA R2, P0, R20.reuse, R2, 0x1 ;  /* 0x0000000214027211 */ /* 0x048fe400078008ff */
[C---:B------:R-:W-:Y:S02]  /*dc10*/  IADD3 R0, P2, R145.reuse, R8, RZ ;  /* 0x0000000891007210 */ /* 0x040fe40007f5e0ff */
[----:B------:R-:W-:Y:S02]  /*dc20*/  LEA.HI.X.SX32 R3, R20, R3, 0x1, P0 ;  /* 0x0000000314037211 */ /* 0x000fe400000f0eff */
[----:B--2---:R-:W-:Y:S02]  /*dc30*/  LEA R36, P0, R0, R122, 0x1 ;  /* 0x0000007a00247211 */ /* 0x004fe400078008ff */
[----:B------:R-:W-:Y:S01]  /*dc40*/  LEA.HI.X.SX32 R8, R8, R130, 0x1, P2 ;  /* 0x0000008208087211 */ /* 0x000fe200010f0eff */
[----:B------:R2:W3:Y:S03]  /*dc50*/  LD.E.128 R20, [R2.64] ;  /* 0x0000000602147980 */ /* 0x0004e6000c101d00 */
[----:B------:R-:W-:Y:S02]  /*dc60*/  LEA.HI.X R37, R0, R123, R8, 0x1, P0 ;  /* 0x0000007b00257211 */ /* 0x000fe400000f0c08 */
[----:B------:R-:W-:Y:S01]  /*dc70*/  MOV R0, RZ ;  /* 0x000000ff00007202 */ /* 0x000fe20000000f00 */
[----:B------:R-:W-:Y:S03]  /*dc80*/  @P1 IMAD.MOV R0, RZ, RZ, -R25 ;  /* 0x000000ffff001224 */ /* 0x000fe600078e0a19 */
[----:B------:R-:W2:Y:S02]  /*dc90*/  LD.E.128 R36, [R36.64] ;  /* 0x0000000624247980 */ /* 0x000ea4000c101d00 */
[----:B------:R-:W-:Y:S04]  /*dca0*/  IADD3 R25, P0, R145, R0, RZ ;  /* 0x0000000091197210 */ /* 0x000fe80007f1e0ff */
[----:B------:R-:W-:Y:S02]  /*dcb0*/  LEA.HI.X.SX32 R0, R0, R130, 0x1, P0 ;  /* 0x0000008200007211 */ /* 0x000fe400000f0eff */
[C---:B------:R-:W-:Y:S04]  /*dcc0*/  LEA R28, P0, R25.reuse, R124, 0x1 ;  /* 0x0000007c191c7211 */ /* 0x040fe800078008ff */
[----:B------:R-:W-:Y:S06]  /*dcd0*/  LEA.HI.X R29, R25, R125, R0, 0x1, P0 ;  /* 0x0000007d191d7211 */ /* 0x000fec00000f0c00 */
        /* <DEDUP_REMOVED lines=66> */
.L_x_1781:
[----:B------:R-:W-:Y:S05]  /*e100*/  BSYNC B0 ;  /* 0x0000000000007941 */ /* 0x000fea0003800000 */
.L_x_1780:
[C---:B---3--:R-:W-:Y:S04]  /*e110*/  LEA R2, P0, R186.reuse, R126, 0x1 ;  /* 0x0000007eba027211 */ /* 0x048fe800078008ff */
[----:B------:R-:W-:Y:S05]  /*e120*/  LEA.HI.X R3, R186, R127, R76, 0x1, P0 ;  /* 0x0000007fba037211 */ /* 0x000fea00000f0c4c */
[----:B-----5:R3:W-:Y:S04]  /*e130*/  ST.E.128 [R2.64], R4 ;  /* 0x0000000402007985 */ /* 0x0207e8000c101d06 */
.L_x_1775:
[----:B------:R-:W-:Y:S05]  /*e140*/  BSYNC B2 ;  /* 0x0000000000027941 */ /* 0x000fea0003800000 */
.L_x_1774:
[----:B---3--:R-:W3:Y:S02]  /*e150*/  LD.E R3, [R10.64+0xd0] ;  /* 0x0000d0060a037980 */ /* 0x008ee4000c101900 */
[----:B---3--:R-:W-:Y:S05]  /*e160*/  IMAD.U32 R3, R3, -0x40, RZ ;  /* 0xffffffc003037824 */ /* 0x008fea00078e00ff */
[C---:B------:R-:W-:Y:S02]  /*e170*/  LEA R124, P1, R3.reuse, R124, 0x1 ;  /* 0x0000007c037c7211 */ /* 0x040fe400078208ff */
[C---:B------:R-:W-:Y:S02]  /*e180*/  LEA R122, P0, R3.reuse, R122, 0x1 ;  /* 0x0000007a037a7211 */ /* 0x040fe400078008ff */
[C---:B------:R-:W-:Y:S02]  /*e190*/  LEA.HI.X.SX32 R125, R3.reuse, R125, 0x1, P1 ;  /* 0x0000007d037d7211 */ /* 0x040fe400008f0eff */
[----:B------:R-:W-:Y:S01]  /*e1a0*/  LEA.HI.X.SX32 R123, R3, R123, 0x1, P0 ;  /* 0x0000007b037b7211 */ /* 0x000fe200000f0eff */
[----:B------:R-:W-:-:S05]  /*e1b0*/  BRA `(.L_x_1717) ;  /* 0x000009b000007947 */ /* 0x000fca0003800000 */
.L_x_1683:
        /* <DEDUP_REMOVED lines=8> */
.L_x_1783:
[----:B------:R-:W-:Y:S05]  /*e240*/  BSYNC B0 ;  /* 0x0000000000007941 */ /* 0x000fea0003800000 */
.L_x_1782:
        /* <DEDUP_REMOVED lines=19> */
.L_x_1785:
[----:B------:R-:W-:Y:S05]  /*e380*/  BSYNC B0 ;  /* 0x0000000000007941 */ /* 0x000fea0003800000 */
.L_x_1784:
        /* <DEDUP_REMOVED lines=19> */
.L_x_1787:
[----:B------:R-:W-:Y:S05]  /*e4c0*/  BSYNC B0 ;  /* 0x0000000000007941 */ /* 0x000fea0003800000 */
.L_x_1786:
        /* <DEDUP_REMOVED lines=21> */
.L_x_1789:
[----:B------:R-:W-:Y:S05]  /*e620*/  BSYNC B0 ;  /* 0x0000000000007941 */ /* 0x000fea0003800000 */
.L_x_1788:
        /* <DEDUP_REMOVED lines=19> */
.L_x_1791:
[----:B------:R-:W-:Y:S05]  /*e760*/  BSYNC B0 ;  /* 0x0000000000007941 */ /* 0x000fea0003800000 */
.L_x_1790:
        /* <DEDUP_REMOVED lines=21> */
.L_x_1793:
[----:B------:R-:W-:Y:S05]  /*e8c0*/  BSYNC B0 ;  /* 0x0000000000007941 */ /* 0x000fea0003800000 */
.L_x_1792:
        /* <DEDUP_REMOVED lines=21> */
.L_x_1795:
[----:B------:R-:W-:Y:S05]  /*ea20*/  BSYNC B0 ;  /* 0x0000000000007941 */ /* 0x000fea0003800000 */
.L_x_1794:
        /* <DEDUP_REMOVED lines=20> */
.L_x_1717:
[----:B------:R-:W-:Y:S05]  /*eb70*/  BSYNC B3 ;  /* 0x0000000000037941 */ /* 0x000fea0003800000 */
.L_x_1682:
        /* <DEDUP_REMOVED lines=89> */
.L_x_1797:
        /* <DEDUP_REMOVED lines=8> */
.L_x_1798:
[----:B------:R-:W-:Y:S05]  /*f190*/  BSYNC B0 ;  /* 0x0000000000007941 */ /* 0x000fea0003800000 */
.L_x_1796:
[----:B------:R-:W-:Y:S04]  /*f1a0*/  IADD3 R13, R13, -0x1, RZ ;  /* 0xffffffff0d0d7810 */ /* 0x000fe80007ffe0ff */
[----:B------:R-:W-:Y:S11]  /*f1b0*/  ISETP.GT.AND P0, PT, R13, R85, PT ;  /* 0x000000550d00720c */ /* 0x000ff60003f04270 */
[----:B------:R-:W-:Y:S02]  /*f1c0*/  @!UPT UIADD3 URZ, URZ, URZ, URZ ;  /* 0x0000003f3f3ff290 */ /* 0x000fe4000fffe03f */
[----:B------:R-:W-:-:S05]  /*f1d0*/  @P0 BRA `(.L_x_1799) ;  /* 0xffff3e2000000947 */ /* 0x000fca000383ffff */
.L_x_1665:
        /* <DEDUP_REMOVED lines=9> */
[----:B----4-:R-:W2:Y:S01]  /*f270*/  LD.E.64 R6, [R10.64+0xf0] ;  /* 0x0000f0060a067980 */ /* 0x010ea2000c101b00 */
[----:B------:R-:W-:-:S03]  /*f280*/  IMAD.MOV.U32 R2, RZ, RZ, RZ ;  /* 0x000000ffff027224 */ /* 0x000fc600078e00ff */
[----:B------:R-:W3:Y:S04]  /*f290*/  LD.E.U8 R0, [R10.64+0x1b3] ;  /* 0x0001b3060a007980 */ /* 0x000ee8000c101100 */
[----:B------:R1:W5:Y:S04]  /*f2a0*/  LD.E R9, [R10.64+0xc0] ;  /* 0x0000c0060a097980 */ /* 0x000368000c101900 */
[----:B------:R1:W5:Y:S04]  /*f2b0*/  LD.E.64 R32, [R10.64+0x148] ;  /* 0x000148060a207980 */ /* 0x000368000c101b00 */
[----:B------:R1:W5:Y:S01]  /*f2c0*/  LD.E.64 R36, [R10.64+0x150] ;  /* 0x000150060a247980 */ /* 0x000362000c101b00 */
[----:B--2---:R-:W-:-:S04]  /*f2d0*/  ISETP.NE.U32.AND P1, PT, R6, RZ, PT ;  /* 0x000000ff0600720c */ /* 0x004fc80003f25070 */
[----:B------:R-:W-:-:S13]  /*f2e0*/  ISETP.NE.AND.EX P1, PT, R7, RZ, PT, P1 ;  /* 0x000000ff0700720c */ /* 0x000fda0003f25310 */
[----:B-----5:R-:W-:-:S04]  /*f2f0*/  @P1 LEA R12, P0, R235, R6, 0x2 ;  /* 0x00000006eb0c1211 */ /* 0x020fc800078010ff */
[----:B------:R-:W-:-:S05]  /*f300*/  @P1 LEA.HI.X R13, R235, R7, R68, 0x2, P0 ;  /* 0x00000007eb0d1211 */ /* 0x000fca00000f1444 */
[----:B------:R2:W4:Y:S01]  /*f310*/  @P1 LD.E R2, [R12.64] ;  /* 0x000000060c021980 */ /* 0x000522000c101900 */
[----:B------:R-:W-:-:S05]  /*f320*/  IADD3 R5, P1, R5, R194, RZ ;  /* 0x000000c205057210 */ /* 0x000fca0007f3e0ff */
[----:B------:R-:W-:Y:S01]  /*f330*/  IMAD.X R6, R15, 0x1, R197, P1 ;  /* 0x000000010f067824 */ /* 0x000fe200008e06c5 */
[C---:B------:R-:W-:Y:S02]  /*f340*/  LEA R40, P1, R5.reuse, R220, 0x1 ;  /* 0x000000dc05287211 */ /* 0x040fe400078208ff */
[----:B------:R-:W-:Y:S02]  /*f350*/  LEA R7, P0, R218, R194, 0x5 ;  /* 0x000000c2da077211 */ /* 0x000fe400078028ff */
[----:B---3--:R-:W-:Y:S01]  /*f360*/  ISETP.NE.AND P4, PT, R0, RZ, PT ;  /* 0x000000ff0000720c */ /* 0x008fe20003f85270 */
[----:B------:R-:W-:Y:S01]  /*f370*/  IMAD.MOV.U32 R196, RZ, RZ, R194 ;  /* 0x000000ffffc47224 */ /* 0x000fe200078e00c2 */
[----:B------:R-:W-:Y:S02]  /*f380*/  LEA R42, P2, R194, R220, 0x1 ;  /* 0x000000dcc22a7211 */ /* 0x000fe400078408ff */
[----:B------:R-:W-:Y:S02]  /*f390*/  LEA.HI.X R41, R5, R221, R6, 0x1, P1 ;  /* 0x000000dd05297211 */ /* 0x000fe400008f0c06 */
[----:B--2---:R-:W-:-:S04]  /*f3a0*/  LEA.HI R13, R3, R3, RZ, 0x1 ;  /* 0x00000003030d7211 */ /* 0x004fc800078f08ff */
[----:B------:R-:W-:Y:S02]  /*f3b0*/  SHF.R.S32.HI R13, RZ, 0x1, R13 ;  /* 0x00000001ff0d7819 */ /* 0x000fe4000001140d */
[----:B------:R-:W-:-:S03]  /*f3c0*/  LEA.HI.X R8, R218, R197, R219, 0x5, P0 ;  /* 0x000000c5da087211 */ /* 0x000fc600000f2cdb */
[----:B------:R-:W-:Y:S01]  /*f3d0*/  IMAD R5, R212, R13, R170 ;  /* 0x0000000dd4057224 */ /* 0x000fe200078e02aa */
[--C-:B------:R-:W-:Y:S01]  /*f3e0*/  LEA.HI.X R43, R194, R221, R197.reuse, 0x1, P2 ;  /* 0x000000ddc22b7211 */ /* 0x100fe200010f0cc5 */
[----:B------:R-:W-:Y:S01]  /*f3f0*/  IMAD R4, R219, 0x30, RZ ;  /* 0x00000030db047824 */ /* 0x000fe200078e02ff */
[----:B------:R-:W-:Y:S01]  /*f400*/  LEA R16, P0, R7, R220, 0x1 ;  /* 0x000000dc07107211 */ /* 0x000fe200078008ff */
[----:B------:R-:W-:-:S04]  /*f410*/  IMAD.WIDE.U32 R196, R218, 0x30, R196 ;  /* 0x00000030dac47825 */ /* 0x000fc800078e00c4 */
[----:B------:R-:W-:Y:S02]  /*f420*/  IMAD.IADD R15, R232, 0x1, -R65 ;  /* 0x00000001e80f7824 */ /* 0x000fe400078e0a41 */
[----:B------:R-:W-:Y:S01]  /*f430*/  IMAD.IADD R21, R170, 0x1, R5 ;  /* 0x00000001aa157824 */ /* 0x000fe200078e0205 */
[----:B------:R-:W-:Y:S01]  /*f440*/  LEA.HI.X R17, R7, R221, R8, 0x1, P0 ;  /* 0x000000dd07117211 */ /* 0x000fe200000f0c08 */
[----:B------:R-:W-:Y:S01]  /*f450*/  IMAD.IADD R7, R197, 0x1, R4 ;  /* 0x00000001c5077824 */ /* 0x000fe200078e0204 */
[----:B------:R-:W-:Y:S02]  /*f460*/  ISETP.GE.AND P0, PT, R212, R15, PT ;  /* 0x0000000fd400720c */ /* 0x000fe40003f06270 */
[----:B------:R-:W-:Y:S01]  /*f470*/  LEA R38, P1, R196, R220, 0x1 ;  /* 0x000000dcc4267211 */ /* 0x000fe200078208ff */
        /* <DEDUP_REMOVED lines=29> */
[--C-:B-----5:R-:W-:Y:S02]  /*f650*/  HADD2.F32 R27, -RZ, R21.reuse.H1_H1 ;  /* 0x30000015ff1b7230 */ /* 0x120fe40000004100 */
[----:B------:R-:W-:Y:S02]  /*f660*/  HADD2.F32 R26, -RZ, R21.H0_H0 ;  /* 0x20000015ff1a7230 */ /* 0x000fe40000004100 */
[--C-:B------:R-:W-:Y:S02]  /*f670*/  HADD2.F32 R25, -RZ, R23.reuse.H1_H1 ;  /* 0x30000017ff197230 */ /* 0x100fe40000004100 */
[----:B------:R-:W-:-:S02]  /*f680*/  HADD2.F32 R29, -RZ, R23.H0_H0 ;  /* 0x20000017ff1d7230 */ /* 0x000fc40000004100 */
[----:B---3--:R-:W-:Y:S02]  /*f690*/  HADD2.F32 R2, -RZ, R4.H1_H1 ;  /* 0x30000004ff027230 */ /* 0x008fe40000004100 */
[----:B------:R-:W-:Y:S02]  /*f6a0*/  HADD2.F32 R0, -RZ, R5.H1_H1 ;  /* 0x30000005ff007230 */ /* 0x000fe40000004100 */
[----:B----4-:R-:W-:Y:S01]  /*f6b0*/  HADD2.F32 R21, -RZ, R6.H1_H1 ;  /* 0x30000006ff157230 */ /* 0x010fe20000004100 */
[----:B------:R-:W-:Y:S01]  /*f6c0*/  FMUL.FTZ R28, R27, R2 ;  /* 0x000000021b1c7220 */ /* 0x000fe20000410000 */
[----:B------:R-:W-:Y:S01]  /*f6d0*/  HADD2.F32 R8, -RZ, R7.H1_H1 ;  /* 0x30000007ff087230 */ /* 0x000fe20000004100 */
[----:B------:R-:W-:Y:S01]  /*f6e0*/  FMUL.FTZ R23, R25, R0 ;  /* 0x0000000019177220 */ /* 0x000fe20000410000 */
[----:B------:R-:W-:Y:S01]  /*f6f0*/  HADD2.F32 R4, -RZ, R4.H0_H0 ;  /* 0x20000004ff047230 */ /* 0x000fe20000004100 */
[-C--:B------:R-:W-:Y:S01]  /*f700*/  FMUL.FTZ R27, R27, R21.reuse ;  /* 0x000000151b1b7220 */ /* 0x080fe20000410000 */
[----:B------:R-:W-:Y:S01]  /*f710*/  HADD2.F32 R6, -RZ, R6.H0_H0 ;  /* 0x20000006ff067230 */ /* 0x000fe20000004100 */
[C---:B------:R-:W-:Y:S01]  /*f720*/  FFMA.FTZ R28, R26.reuse, R21, -R28 ;  /* 0x000000151a1c7223 */ /* 0x040fe2000001081c */
[----:B------:R-:W-:Y:S01]  /*f730*/  HADD2.F32 R21, -RZ, R20.H1_H1 ;  /* 0x30000014ff157230 */ /* 0x000fe20000004100 */
[----:B------:R-:W-:Y:S01]  /*f740*/  FMUL.FTZ R25, R25, R8 ;  /* 0x0000000819197220 */ /* 0x000fe20000410000 */
        /* <DEDUP_REMOVED lines=21> */
[----:B------:R-:W-:Y:S02]  /*f8a0*/  MOV R20, R26 ;  /* 0x0000001a00147202 */ /* 0x000fe40000000f00 */
.L_x_1808:
[----:B------:R-:W-:Y:S05]  /*f8b0*/  BSYNC B0 ;  /* 0x0000000000007941 */ /* 0x000fea0003800000 */
.L_x_1807:
[----:B-----5:R3:W-:Y:S02]  /*f8c0*/  STS.128 [R234], R20 ;  /* 0x00000014ea007388 */ /* 0x0207e40000000c00 */
.L_x_1806:
[----:B------:R-:W-:Y:S05]  /*f8d0*/  BSYNC B1 ;  /* 0x0000000000017941 */ /* 0x000fea0003800000 */
.L_x_1805:
        /* <DEDUP_REMOVED lines=9> */
[--C-:B-----5:R-:W-:Y:S02]  /*f970*/  HADD2.F32 R27, -RZ, R21.reuse.H1_H1 ;  /* 0x30000015ff1b7230 */ /* 0x120fe40000004100 */
[----:B------:R-:W-:Y:S02]  /*f980*/  HADD2.F32 R26, -RZ, R21.H0_H0 ;  /* 0x20000015ff1a7230 */ /* 0x000fe40000004100 */
[--C-:B------:R-:W-:Y:S02]  /*f990*/  HADD2.F32 R25, -RZ, R23.reuse.H1_H1 ;  /* 0x30000017ff197230 */ /* 0x100fe40000004100 */
[----:B------:R-:W-:-:S02]  /*f9a0*/  HADD2.F32 R29, -RZ, R23.H0_H0 ;  /* 0x20000017ff1d7230 */ /* 0x000fc40000004100 */
[----:B--2---:R-:W-:Y:S02]  /*f9b0*/  HADD2.F32 R2, -RZ, R4.H1_H1 ;  /* 0x30000004ff027230 */ /* 0x004fe40000004100 */
[----:B------:R-:W-:Y:S02]  /*f9c0*/  HADD2.F32 R0, -RZ, R5.H1_H1 ;  /* 0x30000005ff007230 */ /* 0x000fe40000004100 */
[----:B---3--:R-:W-:Y:S01]  /*f9d0*/  HADD2.F32 R21, -RZ, R6.H1_H1 ;  /* 0x30000006ff157230 */ /* 0x008fe20000004100 */
        /* <DEDUP_REMOVED lines=31> */
.L_x_1810:
[----:B------:R-:W-:Y:S05]  /*fbd0*/  BSYNC B0 ;  /* 0x0000000000007941 */ /* 0x000fea0003800000 */
.L_x_1809:
[----:B-----5:R1:W-:Y:S02]  /*fbe0*/  STS.128 [R234+0x2000], R20 ;  /* 0x00200014ea007388 */ /* 0x0203e40000000c00 */
.L_x_1804:
[----:B------:R-:W-:Y:S05]  /*fbf0*/  BSYNC B2 ;  /* 0x0000000000027941 */ /* 0x000fea0003800000 */
.L_x_1803:
        /* <DEDUP_REMOVED lines=31> */
[----:B------:R-:W-:Y:S01]  /*fdf0*/  FMUL.FTZ R28, R25, R2 ;  /* 0x00000002191c7220 */ /* 0x000fe20000410000 */
[--C-:B------:R-:W-:Y:S01]  /*fe00*/  HADD2.F32 R22, -RZ, R6.reuse.H1_H1 ;  /* 0x30000006ff167230 */ /* 0x100fe20000004100 */
[----:B------:R-:W-:Y:S01]  /*fe10*/  FMUL.FTZ R29, R35, R8 ;  /* 0x00000008231d7220 */ /* 0x000fe20000410000 */
[----:B------:R-:W-:Y:S01]  /*fe20*/  HADD2.F32 R6, -RZ, R6.H0_H0 ;  /* 0x20000006ff067230 */ /* 0x000fe20000004100 */
[-C--:B------:R-:W-:Y:S01]  /*fe30*/  FMUL.FTZ R25, R25, R21.reuse ;  /* 0x0000001519197220 */ /* 0x080fe20000410000 */
[----:B------:R-:W-:Y:S01]  /*fe40*/  HADD2.F32 R4, -RZ, R4.H0_H0 ;  /* 0x20000004ff047230 */ /* 0x000fe20000004100 */
[----:B------:R-:W-:Y:S01]  /*fe50*/  FMUL.FTZ R23, R35, R22 ;  /* 0x0000001623177220 */ /* 0x000fe20000410000 */
[----:B------:R-:W-:Y:S01]  /*fe60*/  HADD2.F32 R5, -RZ, R5.H0_H0 ;  /* 0x20000005ff057230 */ /* 0x000fe20000004100 */
[C---:B------:R-:W-:Y:S01]  /*fe70*/  FFMA.FTZ R28, R31.reuse, R21, -R28 ;  /* 0x000000151f1c7223 */ /* 0x040fe2000001081c */
[----:B------:R-:W-:Y:S01]  /*fe80*/  HADD2.F32 R21, -RZ, R20.H1_H1 ;  /* 0x30000014ff157230 */ /* 0x000fe20000004100 */
[----:B------:R-:W-:Y:S01]  /*fe90*/  FFMA.FTZ R25, R31, R2, R25 ;  /* 0x000000021f197223 */ /* 0x000fe20000010019 */
[----:B------:R-:W-:Y:S01]  /*fea0*/  HADD2.F32 R2, -RZ, R26.H1_H1 ;  /* 0x3000001aff027230 */ /* 0x000fe20000004100 */
        /* <DEDUP_REMOVED lines=19> */
.L_x_1816:
[----:B------:R-:W-:Y:S05]  /*ffe0*/  BSYNC B0 ;  /* 0x0000000000007941 */ /* 0x000fea0003800000 */
.L_x_1815:
[----:B-----5:R3:W-:Y:S02]  /*fff0*/  STS.128 [R234+0x800], R20 ;  /* 0x00080014ea007388 */ /* 0x0207e40000000c00 */
.L_x_1814:
[----:B------:R-:W-:Y:S05]  /*10000*/  BSYNC B1 ;  /* 0x0000000000017941 */ /* 0x000fea0003800000 */
.L_x_1813:
        /* <DEDUP_REMOVED lines=9> */
[--C-:B-----5:R-:W-:Y:S02]  /*100a0*/  HADD2.F32 R27, -RZ, R41.reuse.H1_H1 ;  /* 0x30000029ff1b7230 */ /* 0x120fe40000004100 */
[----:B------:R-:W-:Y:S02]  /*100b0*/  HADD2.F32 R22, -RZ, R41.H0_H0 ;  /* 0x20000029ff167230 */ /* 0x000fe40000004100 */
[--C-:B------:R-:W-:Y:S02]  /*100c0*/  HADD2.F32 R23, -RZ, R43.reuse.H1_H1 ;  /* 0x3000002bff177230 */ /* 0x100fe40000004100 */
[----:B------:R-:W-:-:S02]  /*100d0*/  HADD2.F32 R43, -RZ, R43.H0_H0 ;  /* 0x2000002bff2b7230 */ /* 0x000fc40000004100 */
[----:B--2---:R-:W-:Y:S02]  /*100e0*/  HADD2.F32 R8, -RZ, R4.H1_H1 ;  /* 0x30000004ff087230 */ /* 0x004fe40000004100 */
[----:B------:R-:W-:Y:S02]  /*100f0*/  HADD2.F32 R2, -RZ, R5.H1_H1 ;  /* 0x30000005ff027230 */ /* 0x000fe40000004100 */
[--C-:B---3--:R-:W-:Y:S01]  /*10100*/  HADD2.F32 R21, -RZ, R6.reuse.H1_H1 ;  /* 0x30000006ff157230 */ /* 0x108fe20000004100 */
        /* <DEDUP_REMOVED lines=29> */
.L_x_1818:
[----:B------:R-:W-:Y:S05]  /*102e0*/  BSYNC B0 ;  /* 0x0000000000007941 */ /* 0x000fea0003800000 */
.L_x_1817:
[----:B-----5:R1:W-:Y:S02]  /*102f0*/  STS.128 [R234+0x2800], R40 ;  /* 0x00280028ea007388 */ /* 0x0203e40000000c00 */
.L_x_1812:
[----:B------:R-:W-:Y:S05]  /*10300*/  BSYNC B2 ;  /* 0x0000000000027941 */ /* 0x000fea0003800000 */
.L_x_1811:
        /* <DEDUP_REMOVED lines=63> */
.L_x_1824:
[----:B------:R-:W-:Y:S05]  /*10700*/  BSYNC B0 ;  /* 0x0000000000007941 */ /* 0x000fea0003800000 */
.L_x_1823:
[----:B-----5:R3:W-:Y:S02]  /*10710*/  STS.128 [R234+0x1000], R20 ;  /* 0x00100014ea007388 */ /* 0x0207e40000000c00 */
.L_x_1822:
[----:B------:R-:W-:Y:S05]  /*10720*/  BSYNC B1 ;  /* 0x0000000000017941 */ /* 0x000fea0003800000 */
.L_x_1821:
        /* <DEDUP_REMOVED lines=46> */
.L_x_1826:
[----:B------:R-:W-:Y:S05]  /*10a10*/  BSYNC B0 ;  /* 0x0000000000007941 */ /* 0x000fea0003800000 */
.L_x_1825:
[----:B-----5:R1:W-:Y:S02]  /*10a20*/  STS.128 [R234+0x3000], R20 ;  /* 0x00300014ea007388 */ /* 0x0203e40000000c00 */
.L_x_1820:
[----:B------:R-:W-:Y:S05]  /*10a30*/  BSYNC B2 ;  /* 0x0000000000027941 */ /* 0x000fea0003800000 */
.L_x_1819:
[----:B------:R-:W-:-:S04]  /*10a40*/  IADD3 R28, R212, 0x30, RZ ;  /* 0x00000030d41c7810 */ /* 0x000fc80007ffe0ff */
        /* <DEDUP_REMOVED lines=22> */
[----:B-----5:R-:W-:Y:S02]  /*10bb0*/  HADD2.F32 R17, -RZ, R23.H1_H1 ;  /* 0x30000017ff117230 */ /* 0x020fe40000004100 */
[--C-:B------:R-:W-:Y:S02]  /*10bc0*/  HADD2.F32 R19, -RZ, R21.reuse.H0_H0 ;  /* 0x20000015ff137230 */ /* 0x100fe40000004100 */
[----:B------:R-:W-:Y:S02]  /*10bd0*/  HADD2.F32 R21, -RZ, R21.H1_H1 ;  /* 0x30000015ff157230 */ /* 0x000fe40000004100 */
        /* <DEDUP_REMOVED lines=33> */
.L_x_1831:
[----:B------:R-:W-:Y:S05]  /*10df0*/  BSYNC B0 ;  /* 0x0000000000007941 */ /* 0x000fea0003800000 */
.L_x_1830:
[----:B-----5:R3:W-:Y:S02]  /*10e00*/  STS.128 [R234+0x1800], R20 ;  /* 0x00180014ea007388 */ /* 0x0207e40000000c00 */
.L_x_1829:
[----:B------:R-:W-:Y:S05]  /*10e10*/  BSYNC B1 ;  /* 0x0000000000017941 */ /* 0x000fea0003800000 */
.L_x_1828:
        /* <DEDUP_REMOVED lines=45> */
.L_x_1833:
[----:B------:R-:W-:Y:S05]  /*110f0*/  BSYNC B0 ;  /* 0x0000000000007941 */ /* 0x000fea0003800000 */
.L_x_1832:
[----:B-----5:R1:W-:Y:S01]  /*11100*/  STS.128 [R234+0x3800], R36 ;  /* 0x00380024ea007388 */ /* 0x0203e20000000c00 */
[----:B------:R-:W-:Y:S05]  /*11110*/  BRA `(.L_x_1827) ;  /* 0x000034b000007947 */ /* 0x000fea0003800000 */
.L_x_1802:
        /* <DEDUP_REMOVED lines=30> */
[--C-:B----4-:R-:W-:Y:S02]  /*11300*/  HADD2.F32 R0, -RZ, R5.reuse.H0_H0 ;  /* 0x20000005ff007230 */ /* 0x110fe40000004100 */
[----:B------:R-:W-:Y:S02]  /*11310*/  HADD2.F32 R12, -RZ, R5.H1_H1 ;  /* 0x30000005ff0c7230 */ /* 0x000fe40000004100 */
[----:B------:R-:W-:Y:S02]  /*11320*/  HADD2.F32 R5, -RZ, R7.H0_H0 ;  /* 0x20000007ff057230 */ /* 0x000fe40000004100 */
[--C-:B------:R-:W-:Y:S02]  /*11330*/  HADD2.F32 R34, -RZ, R4.reuse.H0_H0 ;  /* 0x20000004ff227230 */ /* 0x100fe40000004100 */
[----:B------:R-:W-:Y:S01]  /*11340*/  HADD2.F32 R44, -RZ, R4.H1_H1 ;  /* 0x30000004ff2c7230 */ /* 0x000fe20000004100 */
[----:B------:R-:W-:Y:S01]  /*11350*/  @!P1 FADD.FTZ R5, -R5, -RZ ;  /* 0x800000ff05059221 */ /* 0x000fe20000010100 */
[----:B------:R-:W-:-:S02]  /*11360*/  HADD2.F32 R4, -RZ, R6.H0_H0 ;  /* 0x20000006ff047230 */ /* 0x000fc40000004100 */
[----:B------:R-:W-:Y:S02]  /*11370*/  HADD2.F32 R7, -RZ, R7.H1_H1 ;  /* 0x30000007ff077230 */ /* 0x000fe40000004100 */
[----:B------:R-:W-:Y:S01]  /*11380*/  HADD2.F32 R6, -RZ, R6.H1_H1 ;  /* 0x30000006ff067230 */ /* 0x000fe20000004100 */
[----:B------:R-:W-:Y:S01]  /*11390*/  FMUL.FTZ R46, R46, R5 ;  /* 0x000000052e2e7220 */ /* 0x000fe20000410000 */
[--C-:B------:R-:W-:Y:S01]  /*113a0*/  HADD2.F32 R45, -RZ, R25.reuse.H0_H0 ;  /* 0x20000019ff2d7230 */ /* 0x100fe20000004100 */
[----:B------:R-:W-:Y:S01]  /*113b0*/  @!P1 FADD.FTZ R0, -R0, -RZ ;  /* 0x800000ff00009221 */ /* 0x000fe20000010100 */
[----:B------:R-:W-:Y:S01]  /*113c0*/  HADD2.F32 R25, -RZ, R25.H1_H1 ;  /* 0x30000019ff197230 */ /* 0x000fe20000004100 */
[----:B------:R-:W-:Y:S01]  /*113d0*/  @!P1 FADD.FTZ R12, -R12, -RZ ;  /* 0x800000ff0c0c9221 */ /* 0x000fe20000010100 */
[----:B------:R-:W-:Y:S01]  /*113e0*/  HADD2.F32 R50, -RZ, R27.H1_H1 ;  /* 0x3000001bff327230 */ /* 0x000fe20000004100 */
[----:B------:R-:W-:Y:S01]  /*113f0*/  @!P1 FADD.FTZ R7, -R7, -RZ ;  /* 0x800000ff07079221 */ /* 0x000fe20000010100 */
[----:B------:R-:W-:Y:S01]  /*11400*/  HADD2.F32 R5, -RZ, R26.H1_H1 ;  /* 0x3000001aff057230 */ /* 0x000fe20000004100 */
[----:B------:R-:W-:Y:S01]  /*11410*/  @!P1 FADD.FTZ R6, -R6, -RZ ;  /* 0x800000ff06069221 */ /* 0x000fe20000010100 */
[--C-:B------:R-:W-:Y:S01]  /*11420*/  HADD2.F32 R51, -RZ, R24.reuse.H0_H0 ;  /* 0x20000018ff337230 */ /* 0x100fe20000004100 */
[----:B------:R-:W-:Y:S01]  /*11430*/  FMUL.FTZ R45, R45, R0 ;  /* 0x000000002d2d7220 */ /* 0x000fe20000410000 */
[----:B------:R-:W-:Y:S01]  /*11440*/  HADD2.F32 R27, -RZ, R24.H1_H1 ;  /* 0x30000018ff1b7230 */ /* 0x000fe20000004100 */
[----:B------:R-:W-:Y:S01]  /*11450*/  FMUL.FTZ R25, R25, R12 ;  /* 0x0000000c19197220 */ /* 0x000fe20000410000 */
[--C-:B-----5:R-:W-:Y:S01]  /*11460*/  HADD2.F32 R0, -RZ, R29.reuse.H0_H0 ;  /* 0x2000001dff007230 */ /* 0x120fe20000004100 */
[----:B------:R-:W-:Y:S01]  /*11470*/  FMUL.FTZ R50, R50, R7 ;  /* 0x0000000732327220 */ /* 0x000fe20000410000 */
[----:B------:R-:W-:Y:S01]  /*11480*/  HADD2.F32 R7, -RZ, R26.H0_H0 ;  /* 0x2000001aff077230 */ /* 0x000fe20000004100 */
[----:B------:R-:W-:Y:S01]  /*11490*/  FMUL.FTZ R6, R5, R6 ;  /* 0x0000000605067220 */ /* 0x000fe20000410000 */
[----:B------:R-:W-:Y:S01]  /*114a0*/  HADD2.F32 R12, -RZ, R29.H1_H1 ;  /* 0x3000001dff0c7230 */ /* 0x000fe20000004100 */
[----:B------:R-:W-:Y:S01]  /*114b0*/  @!P1 FADD.FTZ R4, -R4, -RZ ;  /* 0x800000ff04049221 */ /* 0x000fe20000010100 */
[----:B--2---:R-:W-:-:S02]  /*114c0*/  HADD2.F32 R5, -RZ, R21.H0_H0 ;  /* 0x20000015ff057230 */ /* 0x004fc40000004100 */
[----:B------:R-:W-:Y:S01]  /*114d0*/  HADD2.F32 R24, -RZ, R21.H1_H1 ;  /* 0x30000015ff187230 */ /* 0x000fe20000004100 */
[----:B------:R-:W-:Y:S02]  /*114e0*/  @!P1 FADD.FTZ R34, -R34, -RZ ;  /* 0x800000ff22229221 */ /* 0x000fe40000010100 */
[----:B------:R-:W-:Y:S01]  /*114f0*/  @!P1 FADD.FTZ R44, -R44, -RZ ;  /* 0x800000ff2c2c9221 */ /* 0x000fe20000010100 */
[----:B------:R-:W-:Y:S01]  /*11500*/  HADD2.F32 R21, -RZ, R23.H0_H0 ;  /* 0x20000017ff157230 */ /* 0x000fe20000004100 */
[----:B------:R-:W-:Y:S01]  /*11510*/  FMUL.FTZ R4, R7, R4 ;  /* 0x0000000407047220 */ /* 0x000fe20000410000 */
[----:B------:R-:W-:Y:S01]  /*11520*/  HADD2.F32 R7, -RZ, R31.H0_H0 ;  /* 0x2000001fff077230 */ /* 0x000fe20000004100 */
[----:B------:R-:W-:Y:S01]  /*11530*/  FFMA.FTZ R0, R0, R5, R45 ;  /* 0x0000000500007223 */ /* 0x000fe2000001002d */
[----:B------:R-:W-:Y:S01]  /*11540*/  HADD2.F32 R5, -RZ, R28.H0_H0 ;  /* 0x2000001cff057230 */ /* 0x000fe20000004100 */
[----:B------:R-:W-:Y:S01]  /*11550*/  FFMA.FTZ R25, R12, R24, R25 ;  /* 0x000000180c197223 */ /* 0x000fe20000010019 */
[----:B------:R-:W-:Y:S01]  /*11560*/  HADD2.F32 R12, -RZ, R30.H0_H0 ;  /* 0x2000001eff0c7230 */ /* 0x000fe20000004100 */
[----:B------:R-:W-:Y:S01]  /*11570*/  FMUL.FTZ R34, R51, R34 ;  /* 0x0000002233227220 */ /* 0x000fe20000410000 */
[----:B------:R-:W-:Y:S01]  /*11580*/  HADD2.F32 R23, -RZ, R23.H1_H1 ;  /* 0x30000017ff177230 */ /* 0x000fe20000004100 */
[----:B------:R-:W-:Y:S01]  /*11590*/  FMUL.FTZ R44, R27, R44 ;  /* 0x0000002c1b2c7220 */ /* 0x000fe20000410000 */
[----:B------:R-:W-:-:S02]  /*115a0*/  HADD2.F32 R27, -RZ, R20.H0_H0 ;  /* 0x20000014ff1b7230 */ /* 0x000fc40000004100 */
[----:B------:R-:W-:Y:S02]  /*115b0*/  HADD2.F32 R51, -RZ, R20.H1_H1 ;  /* 0x30000014ff337230 */ /* 0x000fe40000004100 */
[--C-:B------:R-:W-:Y:S02]  /*115c0*/  HADD2.F32 R29, -RZ, R22.reuse.H0_H0 ;  /* 0x20000016ff1d7230 */ /* 0x100fe40000004100 */
[----:B------:R-:W-:Y:S02]  /*115d0*/  HADD2.F32 R53, -RZ, R22.H1_H1 ;  /* 0x30000016ff357230 */ /* 0x000fe40000004100 */
[----:B------:R-:W-:Y:S02]  /*115e0*/  HADD2.F32 R31, -RZ, R31.H1_H1 ;  /* 0x3000001fff1f7230 */ /* 0x000fe40000004100 */
[----:B------:R-:W-:Y:S02]  /*115f0*/  HADD2.F32 R28, -RZ, R28.H1_H1 ;  /* 0x3000001cff1c7230 */ /* 0x000fe40000004100 */
[----:B------:R-:W-:Y:S01]  /*11600*/  HADD2.F32 R30, -RZ, R30.H1_H1 ;  /* 0x3000001eff1e7230 */ /* 0x000fe20000004100 */
[----:B------:R-:W-:-:S02]  /*11610*/  FFMA.FTZ R7, R7, R21, R46 ;  /* 0x0000001507077223 */ /* 0x000fc4000001002e */
[----:B------:R-:W-:Y:S02]  /*11620*/  FFMA.FTZ R50, R31, R23, R50 ;  /* 0x000000171f327223 */ /* 0x000fe40000010032 */
[----:B------:R-:W-:Y:S02]  /*11630*/  FFMA.FTZ R5, R5, R27, R34 ;  /* 0x0000001b05057223 */ /* 0x000fe40000010022 */
[----:B------:R-:W-:Y:S02]  /*11640*/  FFMA.FTZ R28, R28, R51, R44 ;  /* 0x000000331c1c7223 */ /* 0x000fe4000001002c */
[----:B------:R-:W-:Y:S02]  /*11650*/  FFMA.FTZ R4, R12, R29, R4 ;  /* 0x0000001d0c047223 */ /* 0x000fe40000010004 */
[----:B------:R-:W-:Y:S01]  /*11660*/  FFMA.FTZ R53, R30, R53, R6 ;  /* 0x000000351e357223 */ /* 0x000fe20000010006 */
[----:B------:R-:W-:Y:S02]  /*11670*/  F2FP.PACK_AB R29, R25, R0 ;  /* 0x00000000191d723e */ /* 0x000fe400000000ff */
[----:B------:R-:W-:-:S02]  /*11680*/  F2FP.PACK_AB R28, R28, R5 ;  /* 0x000000051c1c723e */ /* 0x000fc400000000ff */
[----:B------:R-:W-:Y:S02]  /*11690*/  F2FP.PACK_AB R31, R50, R7 ;  /* 0x00000007321f723e */ /* 0x000fe400000000ff */
[----:B------:R-:W-:Y:S02]  /*116a0*/  F2FP.PACK_AB R30, R53, R4 ;  /* 0x00000004351e723e */ /* 0x000fe400000000ff */
.L_x_1839:
[----:B------:R-:W-:Y:S05]  /*116b0*/  BSYNC B0 ;  /* 0x0000000000007941 */ /* 0x000fea0003800000 */
.L_x_1838:
[----:B-----5:R3:W-:Y:S02]  /*116c0*/  STS.128 [R234], R28 ;  /* 0x0000001cea007388 */ /* 0x0207e40000000c00 */
.L_x_1837:
[----:B------:R-:W-:Y:S05]  /*116d0*/  BSYNC B1 ;  /* 0x0000000000017941 */ /* 0x000fea0003800000 */
.L_x_1836:
        /* <DEDUP_REMOVED lines=35> */
[----:B------:R-:W-:Y:S02]  /*11910*/  HADD2.F32 R43, -RZ, R24.H0_H0 ;  /* 0x20000018ff2b7230 */ /* 0x000fe40000004100 */
[--C-:B------:R-:W-:Y:S02]  /*11920*/  HADD2.F32 R6, -RZ, R7.reuse.H0_H0 ;  /* 0x20000007ff067230 */ /* 0x100fe40000004100 */
        /* <DEDUP_REMOVED lines=9> */
[--C-:B----4-:R-:W-:Y:S01]  /*119c0*/  HADD2.F32 R24, -RZ, R20.reuse.H1_H1 ;  /* 0x30000014ff187230 */ /* 0x110fe20000004100 */
[----:B------:R-:W-:Y:S01]  /*119d0*/  FMUL.FTZ R5, R4, R5 ;  /* 0x0000000504057220 */ /* 0x000fe20000410000 */
[----:B------:R-:W-:Y:S01]  /*119e0*/  HADD2.F32 R4, -RZ, R20.H0_H0 ;  /* 0x20000014ff047230 */ /* 0x000fe20000004100 */
[----:B------:R-:W-:Y:S01]  /*119f0*/  FMUL.FTZ R51, R51, R12 ;  /* 0x0000000c33337220 */ /* 0x000fe20000410000 */
[----:B------:R-:W-:Y:S01]  /*11a00*/  HADD2.F32 R25, -RZ, R25.H1_H1 ;  /* 0x30000019ff197230 */ /* 0x000fe20000004100 */
[----:B------:R-:W-:Y:S01]  /*11a10*/  FMUL.FTZ R7, R0, R7 ;  /* 0x0000000700077220 */ /* 0x000fe20000410000 */
[----:B-----5:R-:W-:Y:S01]  /*11a20*/  HADD2.F32 R0, -RZ, R28.H0_H0 ;  /* 0x2000001cff007230 */ /* 0x020fe20000004100 */
[----:B------:R-:W-:Y:S01]  /*11a30*/  @!P1 FADD.FTZ R34, -R34, -RZ ;  /* 0x800000ff22229221 */ /* 0x000fe20000010100 */
[----:B------:R-:W-:Y:S02]  /*11a40*/  HADD2.F32 R12, -RZ, R29.H0_H0 ;  /* 0x2000001dff0c7230 */ /* 0x000fe40000004100 */
[----:B------:R-:W-:Y:S01]  /*11a50*/  HADD2.F32 R20, -RZ, R21.H0_H0 ;  /* 0x20000015ff147230 */ /* 0x000fe20000004100 */
[----:B------:R-:W-:Y:S01]  /*11a60*/  @!P1 FADD.FTZ R42, -R42, -RZ ;  /* 0x800000ff2a2a9221 */ /* 0x000fe20000010100 */
[----:B------:R-:W-:Y:S01]  /*11a70*/  HADD2.F32 R55, -RZ, R26.H1_H1 ;  /* 0x3000001aff377230 */ /* 0x000fe20000004100 */
[----:B------:R-:W-:Y:S01]  /*11a80*/  @!P1 FADD.FTZ R6, -R6, -RZ ;  /* 0x800000ff06069221 */ /* 0x000fe20000010100 */
[----:B------:R-:W-:Y:S01]  /*11a90*/  HADD2.F32 R53, -RZ, R27.H0_H0 ;  /* 0x2000001bff357230 */ /* 0x000fe20000004100 */
[----:B------:R-:W-:Y:S01]  /*11aa0*/  FMUL.FTZ R25, R25, R34 ;  /* 0x0000002219197220 */ /* 0x000fe20000410000 */
[----:B------:R-:W-:Y:S01]  /*11ab0*/  HADD2.F32 R34, -RZ, R21.H1_H1 ;  /* 0x30000015ff227230 */ /* 0x000fe20000004100 */
[----:B------:R-:W-:Y:S01]  /*11ac0*/  FFMA.FTZ R0, R0, R4, R43 ;  /* 0x0000000400007223 */ /* 0x000fe2000001002b */
[--C-:B------:R-:W-:Y:S01]  /*11ad0*/  HADD2.F32 R26, -RZ, R22.reuse.H0_H0 ;  /* 0x20000016ff1a7230 */ /* 0x100fe20000004100 */
[----:B------:R-:W-:Y:S01]  /*11ae0*/  FFMA.FTZ R12, R12, R20, R45 ;  /* 0x000000140c0c7223 */ /* 0x000fe2000001002d */
[----:B------:R-:W-:-:S02]  /*11af0*/  HADD2.F32 R27, -RZ, R22.H1_H1 ;  /* 0x30000016ff1b7230 */ /* 0x000fc40000004100 */
[----:B------:R-:W-:Y:S02]  /*11b00*/  HADD2.F32 R4, -RZ, R30.H0_H0 ;  /* 0x2000001eff047230 */ /* 0x000fe40000004100 */
[----:B------:R-:W-:Y:S01]  /*11b10*/  HADD2.F32 R20, -RZ, R31.H0_H0 ;  /* 0x2000001fff147230 */ /* 0x000fe20000004100 */
[----:B------:R-:W-:Y:S01]  /*11b20*/  FMUL.FTZ R42, R55, R42 ;  /* 0x0000002a372a7220 */ /* 0x000fe20000410000 */
[----:B------:R-:W-:Y:S01]  /*11b30*/  HADD2.F32 R28, -RZ, R28.H1_H1 ;  /* 0x3000001cff1c7230 */ /* 0x000fe20000004100 */
[----:B------:R-:W-:Y:S01]  /*11b40*/  FMUL.FTZ R6, R53, R6 ;  /* 0x0000000635067220 */ /* 0x000fe20000410000 */
[--C-:B------:R-:W-:Y:S02]  /*11b50*/  HADD2.F32 R21, -RZ, R23.reuse.H0_H0 ;  /* 0x20000017ff157230 */ /* 0x100fe40000004100 */
        /* <DEDUP_REMOVED lines=9> */
[----:B------:R-:W-:Y:S01]  /*11bf0*/  FFMA.FTZ R7, R31, R22, R7 ;  /* 0x000000161f077223 */ /* 0x000fe20000010007 */
[----:B------:R-:W-:Y:S02]  /*11c00*/  F2FP.PACK_AB R28, R51, R0 ;  /* 0x00000000331c723e */ /* 0x000fe400000000ff */
[----:B------:R-:W-:Y:S02]  /*11c10*/  F2FP.PACK_AB R29, R25, R12 ;  /* 0x0000000c191d723e */ /* 0x000fe400000000ff */
[----:B------:R-:W-:Y:S02]  /*11c20*/  F2FP.PACK_AB R30, R27, R4 ;  /* 0x000000041b1e723e */ /* 0x000fe400000000ff */
[----:B------:R-:W-:Y:S02]  /*11c30*/  F2FP.PACK_AB R31, R7, R6 ;  /* 0x00000006071f723e */ /* 0x000fe400000000ff */
.L_x_1841:
[----:B------:R-:W-:Y:S05]  /*11c40*/  BSYNC B0 ;  /* 0x0000000000007941 */ /* 0x000fea0003800000 */
.L_x_1840:
[----:B-----5:R1:W-:Y:S02]  /*11c50*/  STS.128 [R234+0x2000], R28 ;  /* 0x0020001cea007388 */ /* 0x0203e40000000c00 */
.L_x_1835:
[----:B------:R-:W-:Y:S05]  /*11c60*/  BSYNC B2 ;  /* 0x0000000000027941 */ /* 0x000fea0003800000 */
.L_x_1834:
        /* <DEDUP_REMOVED lines=47> */
[--C-:B------:R-:W-:Y:S01]  /*11f60*/  HADD2.F32 R12, -RZ, R26.reuse.H0_H0 ;  /* 0x2000001aff0c7230 */ /* 0x100fe20000004100 */
[----:B------:R-:W-:Y:S01]  /*11f70*/  FMUL.FTZ R51, R51, R4 ;  /* 0x0000000433337220 */ /* 0x000fe20000410000 */
[----:B------:R-:W-:Y:S01]  /*11f80*/  HADD2.F32 R4, -RZ, R27.H1_H1 ;  /* 0x3000001bff047230 */ /* 0x000fe20000004100 */
[----:B------:R-:W-:Y:S02]  /*11f90*/  @!P0 FADD.FTZ R5, -R5, -RZ ;  /* 0x800000ff05058221 */ /* 0x000fe40000010100 */
[----:B------:R-:W-:Y:S01]  /*11fa0*/  @!P0 FADD.FTZ R7, -R7, -RZ ;  /* 0x800000ff07078221 */ /* 0x000fe20000010100 */
[----:B------:R-:W-:Y:S01]  /*11fb0*/  HADD2.F32 R26, -RZ, R26.H1_H1 ;  /* 0x3000001aff1a7230 */ /* 0x000fe20000004100 */
[----:B------:R-:W-:Y:S01]  /*11fc0*/  @!P0 FADD.FTZ R43, -R43, -RZ ;  /* 0x800000ff2b2b8221 */ /* 0x000fe20000010100 */
[----:B------:R-:W-:Y:S01]  /*11fd0*/  HADD2.F32 R25, -RZ, R25.H1_H1 ;  /* 0x30000019ff197230 */ /* 0x000fe20000004100 */
[----:B------:R-:W-:Y:S01]  /*11fe0*/  @!P0 FADD.FTZ R42, -R42, -RZ ;  /* 0x800000ff2a2a8221 */ /* 0x000fe20000010100 */
[----:B------:R-:W-:Y:S01]  /*11ff0*/  HADD2.F32 R53, -RZ, R24.H1_H1 ;  /* 0x30000018ff357230 */ /* 0x000fe20000004100 */
[----:B------:R-:W-:Y:S01]  /*12000*/  FMUL.FTZ R5, R12, R5 ;  /* 0x000000050c057220 */ /* 0x000fe20000410000 */
[----:B----4-:R-:W-:Y:S01]  /*12010*/  HADD2.F32 R12, -RZ, R20.H0_H0 ;  /* 0x20000014ff0c7230 */ /* 0x010fe20000004100 */
[----:B------:R-:W-:Y:S01]  /*12020*/  FMUL.FTZ R7, R4, R7 ;  /* 0x0000000704077220 */ /* 0x000fe20000410000 */
[----:B-----5:R-:W-:Y:S01]  /*12030*/  HADD2.F32 R4, -RZ, R28.H0_H0 ;  /* 0x2000001cff047230 */ /* 0x020fe20000004100 */
[----:B------:R-:W-:Y:S01]  /*12040*/  @!P0 FADD.FTZ R34, -R34, -RZ ;  /* 0x800000ff22228221 */ /* 0x000fe20000010100 */
[----:B------:R-:W-:Y:S01]  /*12050*/  HADD2.F32 R55, -RZ, R27.H0_H0 ;  /* 0x2000001bff377230 */ /* 0x000fe20000004100 */
[----:B------:R-:W-:Y:S01]  /*12060*/  FMUL.FTZ R43, R26, R43 ;  /* 0x0000002b1a2b7220 */ /* 0x000fe20000410000 */
[----:B------:R-:W-:Y:S01]  /*12070*/  HADD2.F32 R26, -RZ, R20.H1_H1 ;  /* 0x30000014ff1a7230 */ /* 0x000fe20000004100 */
[----:B------:R-:W-:Y:S01]  /*12080*/  FMUL.FTZ R25, R25, R42 ;  /* 0x0000002a19197220 */ /* 0x000fe20000410000 */
[--C-:B------:R-:W-:Y:S01]  /*12090*/  HADD2.F32 R20, -RZ, R21.reuse.H0_H0 ;  /* 0x20000015ff147230 */ /* 0x100fe20000004100 */
[----:B------:R-:W-:Y:S01]  /*120a0*/  @!P0 FADD.FTZ R6, -R6, -RZ ;  /* 0x800000ff06068221 */ /* 0x000fe20000010100 */
        /* <DEDUP_REMOVED lines=8> */
[----:B------:R-:W-:Y:S01]  /*12130*/  HADD2.F32 R23, -RZ, R31.H0_H0 ;  /* 0x2000001fff177230 */ /* 0x000fe20000004100 */
[----:B------:R-:W-:Y:S01]  /*12140*/  FMUL.FTZ R6, R55, R6 ;  /* 0x0000000637067220 */ /* 0x000fe20000410000 */
[----:B------:R-:W-:Y:S02]  /*12150*/  HADD2.F32 R28, -RZ, R28.H1_H1 ;  /* 0x3000001cff1c7230 */ /* 0x000fe40000004100 */
[----:B------:R-:W-:-:S02]  /*12160*/  HADD2.F32 R22, -RZ, R22.H1_H1 ;  /* 0x30000016ff167230 */ /* 0x000fc40000004100 */
[----:B------:R-:W-:Y:S02]  /*12170*/  HADD2.F32 R29, -RZ, R29.H1_H1 ;  /* 0x3000001dff1d7230 */ /* 0x000fe40000004100 */
[----:B------:R-:W-:Y:S02]  /*12180*/  HADD2.F32 R30, -RZ, R30.H1_H1 ;  /* 0x3000001eff1e7230 */ /* 0x000fe40000004100 */
[----:B------:R-:W-:Y:S01]  /*12190*/  HADD2.F32 R31, -RZ, R31.H1_H1 ;  /* 0x3000001fff1f7230 */ /* 0x000fe20000004100 */
[----:B------:R-:W-:Y:S02]  /*121a0*/  FFMA.FTZ R53, R28, R26, R53 ;  /* 0x0000001a1c357223 */ /* 0x000fe40000010035 */
[----:B------:R-:W-:Y:S02]  /*121b0*/  FFMA.FTZ R20, R24, R20, R51 ;  /* 0x0000001418147223 */ /* 0x000fe40000010033 */
[----:B------:R-:W-:Y:S02]  /*121c0*/  FFMA.FTZ R25, R29, R42, R25 ;  /* 0x0000002a1d197223 */ /* 0x000fe40000010019 */
[----:B------:R-:W-:-:S02]  /*121d0*/  FFMA.FTZ R5, R12, R34, R5 ;  /* 0x000000220c057223 */ /* 0x000fc40000010005 */
[----:B------:R-:W-:Y:S02]  /*121e0*/  FFMA.FTZ R22, R30, R22, R43 ;  /* 0x000000161e167223 */ /* 0x000fe4000001002b */
[----:B------:R-:W-:Y:S02]  /*121f0*/  FFMA.FTZ R6, R23, R21, R6 ;  /* 0x0000001517067223 */ /* 0x000fe40000010006 */
[----:B------:R-:W-:Y:S01]  /*12200*/  FFMA.FTZ R7, R31, R44, R7 ;  /* 0x0000002c1f077223 */ /* 0x000fe20000010007 */
[----:B------:R-:W-:Y:S02]  /*12210*/  F2FP.PACK_AB R28, R53, R4 ;  /* 0x00000004351c723e */ /* 0x000fe400000000ff */
[----:B------:R-:W-:Y:S02]  /*12220*/  F2FP.PACK_AB R29, R25, R20 ;  /* 0x00000014191d723e */ /* 0x000fe400000000ff */
[----:B------:R-:W-:Y:S02]  /*12230*/  F2FP.PACK_AB R30, R22, R5 ;  /* 0x00000005161e723e */ /* 0x000fe400000000ff */
[----:B------:R-:W-:-:S02]  /*12240*/  F2FP.PACK_AB R31, R7, R6 ;  /* 0x00000006071f723e */ /* 0x000fc400000000ff */
.L_x_1847:
[----:B------:R-:W-:Y:S05]  /*12250*/  BSYNC B0 ;  /* 0x0000000000007941 */ /* 0x000fea0003800000 */
.L_x_1846:
[----:B-----5:R3:W-:Y:S02]  /*12260*/  STS.128 [R234+0x800], R28 ;  /* 0x0008001cea007388 */ /* 0x0207e40000000c00 */
.L_x_1845:
[----:B------:R-:W-:Y:S05]  /*12270*/  BSYNC B1 ;  /* 0x0000000000017941 */ /* 0x000fea0003800000 */
.L_x_1844:
        /* <DEDUP_REMOVED lines=29> */
[----:B-1-3--:R-:W-:Y:S02]  /*12450*/  HADD2.F32 R41, -RZ, R24.H0_H0 ;  /* 0x20000018ff297230 */ /* 0x00afe40000004100 */
        /* <DEDUP_REMOVED lines=59> */
.L_x_1849:
[----:B------:R-:W-:Y:S05]  /*12810*/  BSYNC B0 ;  /* 0x0000000000007941 */ /* 0x000fea0003800000 */
.L_x_1848:
[----:B-----5:R3:W-:Y:S02]  /*12820*/  STS.128 [R234+0x2800], R28 ;  /* 0x0028001cea007388 */ /* 0x0207e40000000c00 */
.L_x_1843:
[----:B------:R-:W-:Y:S05]  /*12830*/  BSYNC B2 ;  /* 0x0000000000027941 */ /* 0x000fea0003800000 */
.L_x_1842:
        /* <DEDUP_REMOVED lines=53> */
[----:B------:R-:W-:Y:S02]  /*12b90*/  @!P0 FADD.FTZ R7, -R7, -RZ ;  /* 0x800000ff07078221 */ /* 0x000fe40000010100 */
        /* <DEDUP_REMOVED lines=8> */
[----:B------:R-:W-:Y:S01]  /*12c20*/  @!P0 FADD.FTZ R40, -R40, -RZ ;  /* 0x800000ff28288221 */ /* 0x000fe20000010100 */
[----:B------:R-:W-:Y:S01]  /*12c30*/  HADD2.F32 R35, -RZ, R27.H0_H0 ;  /* 0x2000001bff237230 */ /* 0x000fe20000004100 */
        /* <DEDUP_REMOVED lines=8> */
[----:B------:R-:W-:Y:S01]  /*12cc0*/  FFMA.FTZ R4, R4, R12, R43 ;  /* 0x0000000c04047223 */ /* 0x000fe2000001002b */
[----:B------:R-:W-:-:S02]  /*12cd0*/  HADD2.F32 R21, -RZ, R23.H0_H0 ;  /* 0x20000017ff157230 */ /* 0x000fc40000004100 */
[----:B------:R-:W-:Y:S02]  /*12ce0*/  HADD2.F32 R44, -RZ, R23.H1_H1 ;  /* 0x30000017ff2c7230 */ /* 0x000fe40000004100 */
        /* <DEDUP_REMOVED lines=20> */
.L_x_1855:
[----:B------:R-:W-:Y:S05]  /*12e30*/  BSYNC B0 ;  /* 0x0000000000007941 */ /* 0x000fea0003800000 */
.L_x_1854:
[----:B-----5:R3:W-:Y:S02]  /*12e40*/  STS.128 [R234+0x1000], R28 ;  /* 0x0010001cea007388 */ /* 0x0207e40000000c00 */
.L_x_1853:
[----:B------:R-:W-:Y:S05]  /*12e50*/  BSYNC B1 ;  /* 0x0000000000017941 */ /* 0x000fea0003800000 */
.L_x_1852:
        /* <DEDUP_REMOVED lines=19> */
[----:B-1----:R-:W-:Y:S01]  /*12f90*/  MOV R17, RZ ;  /* 0x000000ff00117202 */ /* 0x002fe20000000f00 */
        /* <DEDUP_REMOVED lines=9> */
[--C-:B---3--:R-:W-:Y:S02]  /*13030*/  HADD2.F32 R41, -RZ, R24.reuse.H0_H0 ;  /* 0x20000018ff297230 */ /* 0x108fe40000004100 */
[----:B------:R-:W-:Y:S02]  /*13040*/  HADD2.F32 R45, -RZ, R24.H1_H1 ;  /* 0x30000018ff2d7230 */ /* 0x000fe40000004100 */
[--C-:B--2---:R-:W-:Y:S02]  /*13050*/  HADD2.F32 R12, -RZ, R4.reuse.H0_H0 ;  /* 0x20000004ff0c7230 */ /* 0x104fe40000004100 */
[----:B------:R-:W-:Y:S02]  /*13060*/  HADD2.F32 R16, -RZ, R4.H1_H1 ;  /* 0x30000004ff107230 */ /* 0x000fe40000004100 */
[--C-:B------:R-:W-:Y:S02]  /*13070*/  HADD2.F32 R4, -RZ, R5.reuse.H0_H0 ;  /* 0x20000005ff047230 */ /* 0x100fe40000004100 */
[----:B------:R-:W-:Y:S01]  /*13080*/  HADD2.F32 R17, -RZ, R5.H1_H1 ;  /* 0x30000005ff117230 */ /* 0x000fe20000004100 */
[----:B------:R-:W-:Y:S01]  /*13090*/  @!P0 FADD.FTZ R12, -R12, -RZ ;  /* 0x800000ff0c0c8221 */ /* 0x000fe20000010100 */
        /* <DEDUP_REMOVED lines=9> */
[----:B------:R-:W-:Y:S01]  /*13130*/  HADD2.F32 R12, -RZ, R26.H0_H0 ;  /* 0x2000001aff0c7230 */ /* 0x000fe20000004100 */
[----:B------:R-:W-:Y:S01]  /*13140*/  FMUL.FTZ R43, R43, R4 ;  /* 0x000000042b2b7220 */ /* 0x000fe20000410000 */
[--C-:B------:R-:W-:Y:S01]  /*13150*/  HADD2.F32 R4, -RZ, R27.reuse.H1_H1 ;  /* 0x3000001bff047230 */ /* 0x100fe20000004100 */
[----:B------:R-:W-:Y:S01]  /*13160*/  FMUL.FTZ R24, R24, R17 ;  /* 0x0000001118187220 */ /* 0x000fe20000410000 */
[----:B------:R-:W-:Y:S01]  /*13170*/  HADD2.F32 R17, -RZ, R27.H0_H0 ;  /* 0x2000001bff117230 */ /* 0x000fe20000004100 */
[----:B------:R-:W-:-:S02]  /*13180*/  @!P0 FADD.FTZ R16, -R16, -RZ ;  /* 0x800000ff10108221 */ /* 0x000fc40000010100 */
[----:B------:R-:W-:Y:S02]  /*13190*/  @!P0 FADD.FTZ R5, -R5, -RZ ;  /* 0x800000ff05058221 */ /* 0x000fe40000010100 */
[----:B------:R-:W-:Y:S02]  /*131a0*/  @!P0 FADD.FTZ R6, -R6, -RZ ;  /* 0x800000ff06068221 */ /* 0x000fe40000010100 */
[----:B------:R-:W-:Y:S01]  /*131b0*/  @!P0 FADD.FTZ R7, -R7, -RZ ;  /* 0x800000ff07078221 */ /* 0x000fe20000010100 */
[----:B------:R-:W-:Y:S01]  /*131c0*/  HADD2.F32 R26, -RZ, R26.H1_H1 ;  /* 0x3000001aff1a7230 */ /* 0x000fe20000004100 */
[----:B------:R-:W-:Y:S01]  /*131d0*/  FMUL.FTZ R45, R45, R16 ;  /* 0x000000102d2d7220 */ /* 0x000fe20000410000 */
[----:B-----5:R-:W-:Y:S01]  /*131e0*/  HADD2.F32 R16, -RZ, R29.H0_H0 ;  /* 0x2000001dff107230 */ /* 0x020fe20000004100 */
[----:B------:R-:W-:Y:S01]  /*131f0*/  FMUL.FTZ R5, R12, R5 ;  /* 0x000000050c057220 */ /* 0x000fe20000410000 */
[----:B----4-:R-:W-:Y:S01]  /*13200*/  HADD2.F32 R12, -RZ, R20.H0_H0 ;  /* 0x20000014ff0c7230 */ /* 0x010fe20000004100 */
[----:B------:R-:W-:Y:S01]  /*13210*/  FMUL.FTZ R6, R17, R6 ;  /* 0x0000000611067220 */ /* 0x000fe20000410000 */
[----:B------:R-:W-:Y:S01]  /*13220*/  HADD2.F32 R17, -RZ, R21.H0_H0 ;  /* 0x20000015ff117230 */ /* 0x000fe20000004100 */
[----:B------:R-:W-:Y:S01]  /*13230*/  FMUL.FTZ R7, R4, R7 ;  /* 0x0000000704077220 */ /* 0x000fe20000410000 */
[----:B------:R-:W-:Y:S01]  /*13240*/  HADD2.F32 R4, -RZ, R28.H0_H0 ;  /* 0x2000001cff047230 */ /* 0x000fe20000004100 */
[----:B------:R-:W-:-:S02]  /*13250*/  @!P0 FADD.FTZ R35, -R35, -RZ ;  /* 0x800000ff23238221 */ /* 0x000fc40000010100 */
[----:B------:R-:W-:Y:S01]  /*13260*/  FFMA.FTZ R16, R16, R17, R43 ;  /* 0x0000001110107223 */ /* 0x000fe2000001002b */
[----:B------:R-:W-:Y:S01]  /*13270*/  HADD2.F32 R17, -RZ, R31.H0_H0 ;  /* 0x2000001fff117230 */ /* 0x000fe20000004100 */
[----:B------:R-:W-:Y:S01]  /*13280*/  FMUL.FTZ R35, R26, R35 ;  /* 0x000000231a237220 */ /* 0x000fe20000410000 */
[----:B------:R-:W-:Y:S01]  /*13290*/  HADD2.F32 R26, -RZ, R22.H0_H0 ;  /* 0x20000016ff1a7230 */ /* 0x000fe20000004100 */
[----:B------:R-:W-:Y:S01]  /*132a0*/  FFMA.FTZ R4, R4, R12, R41 ;  /* 0x0000000c04047223 */ /* 0x000fe20000010029 */
[----:B------:R-:W-:Y:S02]  /*132b0*/  HADD2.F32 R12, -RZ, R30.H0_H0 ;  /* 0x2000001eff0c7230 */ /* 0x000fe40000004100 */
[----:B------:R-:W-:Y:S02]  /*132c0*/  HADD2.F32 R28, -RZ, R28.H1_H1 ;  /* 0x3000001cff1c7230 */ /* 0x000fe40000004100 */
[----:B------:R-:W-:Y:S02]  /*132d0*/  HADD2.F32 R20, -RZ, R20.H1_H1 ;  /* 0x30000014ff147230 */ /* 0x000fe40000004100 */
[----:B------:R-:W-:-:S02]  /*132e0*/  HADD2.F32 R21, -RZ, R21.H1_H1 ;  /* 0x30000015ff157230 */ /* 0x000fc40000004100 */
        /* <DEDUP_REMOVED lines=16> */
.L_x_1857:
[----:B------:R-:W-:Y:S05]  /*133f0*/  BSYNC B0 ;  /* 0x0000000000007941 */ /* 0x000fea0003800000 */
.L_x_1856:
[----:B-----5:R3:W-:Y:S02]  /*13400*/  STS.128 [R234+0x3000], R28 ;  /* 0x0030001cea007388 */ /* 0x0207e40000000c00 */
.L_x_1851:
[----:B------:R-:W-:Y:S05]  /*13410*/  BSYNC B2 ;  /* 0x0000000000027941 */ /* 0x000fea0003800000 */
.L_x_1850:
[----:B-1-3--:R-:W-:-:S04]  /*13420*/  IADD3 R28, R212, 0x30, RZ ;  /* 0x00000030d41c7810 */ /* 0x00afc80007ffe0ff */
        /* <DEDUP_REMOVED lines=21> */
[----:B------:R-:W-:Y:S01]  /*13580*/  IMAD.WIDE R24, R17, 0x2, R38 ;  /* 0x0000000211187825 */ /* 0x000fe200078e0226 */
[----:B------:R-:W-:Y:S02]  /*13590*/  LEA.HI.X.SX32 R5, R5, R12, 0x1, P1 ;  /* 0x0000000c05057211 */ /* 0x000fe400008f0eff */
[----:B------:R-:W-:-:S02]  /*135a0*/  LEA R4, P1, R7, R36, 0x1 ;  /* 0x0000002407047211 */ /* 0x000fc400078208ff */
[----:B------:R-:W-:Y:S01]  /*135b0*/  @P0 IADD3 R16, -R13, RZ, RZ ;  /* 0x000000ff0d100210 */ /* 0x000fe20007ffe1ff */
[----:B--2---:R-:W2:Y:S01]  /*135c0*/  LD.E.128 R24, [R24.64] ;  /* 0x0000000618187980 */ /* 0x004ea2000c101d00 */
[----:B------:R-:W-:Y:S02]  /*135d0*/  LEA.HI.X R5, R7, R37, R5, 0x1, P1 ;  /* 0x0000002507057211 */ /* 0x000fe400008f0c05 */
[----:B------:R-:W-:-:S04]  /*135e0*/  IADD3 R15, P1, R16, R15, RZ ;  /* 0x0000000f100f7210 */ /* 0x000fc80007f3e0ff */
[----:B---3--:R-:W3:Y:S01]  /*135f0*/  LD.E.128 R4, [R4.64] ;  /* 0x0000000604047980 */ /* 0x008ee2000c101d00 */
[----:B------:R-:W-:Y:S02]  /*13600*/  LEA.HI.X.SX32 R12, R16, R12, 0x1, P1 ;  /* 0x0000000c100c7211 */ /* 0x000fe400008f0eff */
[----:B------:R-:W-:-:S04]  /*13610*/  LEA R16, P1, R15, R32, 0x1 ;  /* 0x000000200f107211 */ /* 0x000fc800078208ff */
[----:B------:R-:W-:-:S06]  /*13620*/  LEA.HI.X R17, R15, R33, R12, 0x1, P1 ;  /* 0x000000210f117211 */ /* 0x000fcc00008f0c0c */
[----:B----4-:R-:W4:Y:S01]  /*13630*/  LD.E.128 R16, [R16.64] ;  /* 0x0000000610107980 */ /* 0x010f22000c101d00 */
        /* <DEDUP_REMOVED lines=15> */
[--C-:B------:R-:W-:Y:S01]  /*13730*/  HADD2.F32 R12, -RZ, R26.reuse.H0_H0 ;  /* 0x2000001aff0c7230 */ /* 0x100fe20000004100 */
[----:B------:R-:W-:Y:S01]  /*13740*/  @!P0 FADD.FTZ R15, -R15, -RZ ;  /* 0x800000ff0f0f8221 */ /* 0x000fe20000010100 */
[----:B------:R-:W-:Y:S01]  /*13750*/  HADD2.F32 R4, -RZ, R27.H1_H1 ;  /* 0x3000001bff047230 */ /* 0x000fe20000004100 */
[----:B------:R-:W-:Y:S02]  /*13760*/  @!P0 FADD.FTZ R5, -R5, -RZ ;  /* 0x800000ff05058221 */ /* 0x000fe40000010100 */
[----:B------:R-:W-:Y:S01]  /*13770*/  @!P0 FADD.FTZ R7, -R7, -RZ ;  /* 0x800000ff07078221 */ /* 0x000fe20000010100 */
[----:B------:R-:W-:Y:S01]  /*13780*/  HADD2.F32 R40, -RZ, R25.H1_H1 ;  /* 0x30000019ff287230 */ /* 0x000fe20000004100 */
[----:B------:R-:W-:Y:S01]  /*13790*/  FMUL.FTZ R24, R24, R15 ;  /* 0x0000000f18187220 */ /* 0x000fe20000410000 */
[----:B------:R-:W-:Y:S01]  /*137a0*/  HADD2.F32 R25, -RZ, R26.H1_H1 ;  /* 0x3000001aff197230 */ /* 0x000fe20000004100 */
[----:B------:R-:W-:Y:S01]  /*137b0*/  @!P0 FADD.FTZ R29, -R29, -RZ ;  /* 0x800000ff1d1d8221 */ /* 0x000fe20000010100 */
[----:B------:R-:W-:Y:S01]  /*137c0*/  HADD2.F32 R15, -RZ, R27.H0_H0 ;  /* 0x2000001bff0f7230 */ /* 0x000fe20000004100 */
[----:B------:R-:W-:Y:S01]  /*137d0*/  FMUL.FTZ R5, R12, R5 ;  /* 0x000000050c057220 */ /* 0x000fe20000410000 */
[----:B----4-:R-:W-:Y:S01]  /*137e0*/  HADD2.F32 R12, -RZ, R16.H0_H0 ;  /* 0x20000010ff0c7230 */ /* 0x010fe20000004100 */
[----:B------:R-:W-:Y:S01]  /*137f0*/  FMUL.FTZ R7, R4, R7 ;  /* 0x0000000704077220 */ /* 0x000fe20000410000 */
[----:B-----5:R-:W-:Y:S01]  /*13800*/  HADD2.F32 R4, -RZ, R20.H0_H0 ;  /* 0x20000014ff047230 */ /* 0x020fe20000004100 */
[----:B------:R-:W-:-:S02]  /*13810*/  @!P0 FADD.FTZ R30, -R30, -RZ ;  /* 0x800000ff1e1e8221 */ /* 0x000fc40000010100 */
[----:B------:R-:W-:Y:S01]  /*13820*/  @!P0 FADD.FTZ R6, -R6, -RZ ;  /* 0x800000ff06068221 */ /* 0x000fe20000010100 */
[--C-:B------:R-:W-:Y:S01]  /*13830*/  HADD2.F32 R26, -RZ, R18.reuse.H0_H0 ;  /* 0x20000012ff1a7230 */ /* 0x100fe20000004100 */
[----:B------:R-:W-:Y:S01]  /*13840*/  FMUL.FTZ R40, R40, R29 ;  /* 0x0000001d28287220 */ /* 0x000fe20000410000 */
[----:B------:R-:W-:Y:S01]  /*13850*/  HADD2.F32 R29, -RZ, R18.H1_H1 ;  /* 0x30000012ff1d7230 */ /* 0x000fe20000004100 */
[----:B------:R-:W-:Y:S01]  /*13860*/  FMUL.FTZ R30, R25, R30 ;  /* 0x0000001e191e7220 */ /* 0x000fe20000410000 */
[----:B------:R-:W-:Y:S01]  /*13870*/  HADD2.F32 R25, -RZ, R16.H1_H1 ;  /* 0x30000010ff197230 */ /* 0x000fe20000004100 */
[----:B------:R-:W-:Y:S01]  /*13880*/  FMUL.FTZ R6, R15, R6 ;  /* 0x000000060f067220 */ /* 0x000fe20000410000 */
[----:B------:R-:W-:Y:S01]  /*13890*/  HADD2.F32 R15, -RZ, R20.H1_H1 ;  /* 0x30000014ff0f7230 */ /* 0x000fe20000004100 */
[----:B------:R-:W-:Y:S01]  /*138a0*/  FFMA.FTZ R4, R4, R12, R31 ;  /* 0x0000000c04047223 */ /* 0x000fe2000001001f */
[--C-:B------:R-:W-:Y:S02]  /*138b0*/  HADD2.F32 R27, -RZ, R19.reuse.H0_H0 ;  /* 0x20000013ff1b7230 */ /* 0x100fe40000004100 */
        /* <DEDUP_REMOVED lines=20> */
.L_x_1861:
[----:B------:R-:W-:Y:S05]  /*13a00*/  BSYNC B0 ;  /* 0x0000000000007941 */ /* 0x000fea0003800000 */
.L_x_1860:
[----:B-----5:R1:W-:Y:S02]  /*13a10*/  STS.128 [R234+0x1800], R20 ;  /* 0x00180014ea007388 */ /* 0x0203e40000000c00 */
.L_x_1859:
[----:B------:R-:W-:Y:S05]  /*13a20*/  BSYNC B1 ;  /* 0x0000000000017941 */ /* 0x000fea0003800000 */
.L_x_1858:
[----:B------:R-:W-:-:S13]  /*13a30*/  ISETP.GE.AND P0, PT, R14, R9, PT ;  /* 0x000000090e00720c */ /* 0x000fda0003f06270 */
[----:B------:R1:W-:Y:S01]  /*13a40*/  @P0 STS.128 [R234+0x3800], RZ ;  /* 0x003800ffea000388 */ /* 0x0003e20000000c00 */
[----:B------:R-:W-:Y:S05]  /*13a50*/  @P0 BRA `(.L_x_1827) ;  /* 0x00000b7000000947 */ /* 0x000fea0003800000 */
[----:B------:R1:W5:Y:S01]  /*13a60*/  LD.E.128 R16, [R38.64+0x80] ;  /* 0x0000800626107980 */ /* 0x000362000c101d00 */
[----:B------:R-:W-:Y:S01]  /*13a70*/  ISETP.GE.AND P0, PT, R14, R3, PT ;  /* 0x000000030e00720c */ /* 0x000fe20003f06270 */
[----:B------:R-:W-:Y:S01]  /*13a80*/  BSSY B0, `(.L_x_1862) ;  /* 0x0000057000007945 */ /* 0x000fe20003800000 */
[----:B------:R-:W-:-:S05]  /*13a90*/  IADD3 R6, P1, R38, 0x80, RZ ;  /* 0x0000008026067810 */ /* 0x000fca0007f3e0ff */
[----:B------:R-:W-:-:S06]  /*13aa0*/  IMAD.X R7, RZ, RZ, R39, P1 ;  /* 0x000000ffff077224 */ /* 0x000fcc00008e0627 */
[----:B------:R-:W-:Y:S05]  /*13ab0*/  @P0 BRA `(.L_x_1863) ;  /* 0x0000053000000947 */ /* 0x000fea0003800000 */
[----:B------:R-:W-:Y:S02]  /*13ac0*/  ISETP.GE.AND P0, PT, R14, R13, PT ;  /* 0x0000000d0e00720c */ /* 0x000fe40003f06270 */
[----:B------:R-:W-:Y:S02]  /*13ad0*/  MOV R4, 0x30 ;  /* 0x0000003000047802 */ /* 0x000fe40000000f00 */
[----:B------:R-:W-:-:S03]  /*13ae0*/  MOV R3, RZ ;  /* 0x000000ff00037202 */ /* 0x000fc60000000f00 */
[----:B------:R-:W-:Y:S01]  /*13af0*/  IMAD R5, R13, R4, 0x40 ;  /* 0x000000400d057424 */ /* 0x000fe200078e0204 */
[----:B------:R-:W-:-:S04]  /*13b00*/  MOV R4, R13 ;  /* 0x0000000d00047202 */ /* 0x000fc80000000f00 */
[----:B------:R-:W-:Y:S02]  /*13b10*/  IADD3 R2, P1, R5, R2, RZ ;  /* 0x0000000205027210 */ /* 0x000fe40007f3e0ff */
[----:B------:R-:W-:Y:S02]  /*13b20*/  @P0 IADD3 R3, -R13, RZ, RZ ;  /* 0x000000ff0d030210 */ /* 0x000fe40007ffe1ff */
[----:B------:R-:W-:Y:S02]  /*13b30*/  LEA.HI.X.SX32 R8, R5, R8, 0x1, P1 ;  /* 0x0000000805087211 */ /* 0x000fe400008f0eff */
[----:B------:R-:W-:Y:S02]  /*13b40*/  IADD3 R5, P1, R3, R2, RZ ;  /* 0x0000000203057210 */ /* 0x000fe40007f3e0ff */
[----:B------:R-:W-:Y:S02]  /*13b50*/  @P0 IADD3 R4, -R13, RZ, RZ ;  /* 0x000000ff0d040210 */ /* 0x000fe40007ffe1ff */
[----:B------:R-:W-:-:S02]  /*13b60*/  LEA.HI.X.SX32 R3, R3, R8, 0x1, P1 ;  /* 0x0000000803037211 */ /* 0x000fc400008f0eff */
[----:B------:R-:W-:Y:S01]  /*13b70*/  LEA R24, P1, R5, R36, 0x1 ;  /* 0x0000002405187211 */ /* 0x000fe200078208ff */
[----:B-1----:R-:W-:-:S03]  /*13b80*/  IMAD.WIDE R20, R4, 0x2, R6 ;  /* 0x0000000204147825 */ /* 0x002fc600078e0206 */
[----:B------:R-:W-:Y:S02]  /*13b90*/  LEA.HI.X R25, R5, R37, R3, 0x1, P1 ;  /* 0x0000002505197211 */ /* 0x000fe400008f0c03 */
[----:B------:R-:W-:Y:S01]  /*13ba0*/  MOV R3, RZ ;  /* 0x000000ff00037202 */ /* 0x000fe20000000f00 */
[----:B--2---:R-:W2:Y:S01]  /*13bb0*/  LD.E.128 R20, [R20.64] ;  /* 0x0000000614147980 */ /* 0x004ea2000c101d00 */
[----:B------:R-:W-:-:S03]  /*13bc0*/  @P0 IADD3 R3, -R13, RZ, RZ ;  /* 0x000000ff0d030210 */ /* 0x000fc60007ffe1ff */
[----:B---3--:R2:W3:Y:S01]  /*13bd0*/  LD.E.128 R4, [R24.64] ;  /* 0x0000000618047980 */ /* 0x0084e2000c101d00 */
[----:B------:R-:W-:-:S04]  /*13be0*/  IADD3 R9, P1, R3, R2, RZ ;  /* 0x0000000203097210 */ /* 0x000fc80007f3e0ff */
[----:B------:R-:W-:Y:S02]  /*13bf0*/  LEA.HI.X.SX32 R3, R3, R8, 0x1, P1 ;  /* 0x0000000803037211 */ /* 0x000fe400008f0eff */
[----:B------:R-:W-:-:S04]  /*13c00*/  LEA R12, P1, R9, R32, 0x1 ;  /* 0x00000020090c7211 */ /* 0x000fc800078208ff */
[----:B------:R-:W-:-:S06]  /*13c10*/  LEA.HI.X R13, R9, R33, R3, 0x1, P1 ;  /* 0x00000021090d7211 */ /* 0x000fcc00008f0c03 */
[----:B----4-:R-:W4:Y:S01]  /*13c20*/  LD.E.128 R12, [R12.64] ;  /* 0x000000060c0c7980 */ /* 0x010f22000c101d00 */
[--C-:B--2---:R-:W-:Y:S02]  /*13c30*/  HADD2.F32 R25, -RZ, R20.reuse.H0_H0 ;  /* 0x20000014ff197230 */ /* 0x104fe40000004100 */
[----:B------:R-:W-:Y:S02]  /*13c40*/  HADD2.F32 R27, -RZ, R20.H1_H1 ;  /* 0x30000014ff1b7230 */ /* 0x000fe40000004100 */
[----:B---3--:R-:W-:Y:S02]  /*13c50*/  HADD2.F32 R2, -RZ, R4.H0_H0 ;  /* 0x20000004ff027230 */ /* 0x008fe40000004100 */
[--C-:B------:R-:W-:Y:S02]  /*13c60*/  HADD2.F32 R3, -RZ, R5.reuse.H0_H0 ;  /* 0x20000005ff037230 */ /* 0x100fe40000004100 */
[----:B------:R-:W-:Y:S01]  /*13c70*/  HADD2.F32 R8, -RZ, R5.H1_H1 ;  /* 0x30000005ff087230 */ /* 0x000fe20000004100 */
[----:B------:R-:W-:Y:S01]  /*13c80*/  @!P0 FADD.FTZ R2, -R2, -RZ ;  /* 0x800000ff02028221 */ /* 0x000fe20000010100 */
[--C-:B------:R-:W-:Y:S01]  /*13c90*/  HADD2.F32 R5, -RZ, R6.reuse.H0_H0 ;  /* 0x20000006ff057230 */ /* 0x100fe20000004100 */
[----:B------:R-:W-:Y:S01]  /*13ca0*/  @!P0 FADD.FTZ R3, -R3, -RZ ;  /* 0x800000ff03038221 */ /* 0x000fe20000010100 */
[----:B------:R-:W-:Y:S01]  /*13cb0*/  HADD2.F32 R9, -RZ, R6.H1_H1 ;  /* 0x30000006ff097230 */ /* 0x000fe20000004100 */
[----:B------:R-:W-:Y:S01]  /*13cc0*/  FMUL.FTZ R25, R25, R2 ;  /* 0x0000000219197220 */ /* 0x000fe20000410000 */
[----:B------:R-:W-:Y:S01]  /*13cd0*/  HADD2.F32 R20, -RZ, R21.H0_H0 ;  /* 0x20000015ff147230 */ /* 0x000fe20000004100 */
[----:B------:R-:W-:Y:S01]  /*13ce0*/  @!P0 FADD.FTZ R8, -R8, -RZ ;  /* 0x800000ff08088221 */ /* 0x000fe20000010100 */
[--C-:B------:R-:W-:Y:S01]  /*13cf0*/  HADD2.F32 R6, -RZ, R7.reuse.H0_H0 ;  /* 0x20000007ff067230 */ /* 0x100fe20000004100 */
[----:B------:R-:W-:Y:S01]  /*13d00*/  @!P0 FADD.FTZ R5, -R5, -RZ ;  /* 0x800000ff05058221 */ /* 0x000fe20000010100 */
[----:B------:R-:W-:Y:S01]  /*13d10*/  HADD2.F32 R4, -RZ, R4.H1_H1 ;  /* 0x30000004ff047230 */ /* 0x000fe20000004100 */
[----:B------:R-:W-:Y:S01]  /*13d20*/  FMUL.FTZ R20, R20, R3 ;  /* 0x0000000314147220 */ /* 0x000fe20000410000 */
[----:B------:R-:W-:Y:S01]  /*13d30*/  HADD2.F32 R7, -RZ, R7.H1_H1 ;  /* 0x30000007ff077230 */ /* 0x000fe20000004100 */
[----:B------:R-:W-:Y:S01]  /*13d40*/  @!P0 FADD.FTZ R6, -R6, -RZ ;  /* 0x800000ff06068221 */ /* 0x000fe20000010100 */
[--C-:B------:R-:W-:Y:S01]  /*13d50*/  HADD2.F32 R3, -RZ, R23.reuse.H0_H0 ;  /* 0x20000017ff037230 */ /* 0x100fe20000004100 */
[----:B------:R-:W-:Y:S01]  /*13d60*/  @!P0 FADD.FTZ R4, -R4, -RZ ;  /* 0x800000ff04048221 */ /* 0x000fe20000010100 */
[----:B------:R-:W-:Y:S01]  /*13d70*/  HADD2.F32 R2, -RZ, R23.H1_H1 ;  /* 0x30000017ff027230 */ /* 0x000fe20000004100 */
[----:B------:R-:W-:Y:S01]  /*13d80*/  @!P0 FADD.FTZ R7, -R7, -RZ ;  /* 0x800000ff07078221 */ /* 0x000fe20000010100 */
[----:B------:R-:W-:Y:S01]  /*13d90*/  HADD2.F32 R21, -RZ, R21.H1_H1 ;  /* 0x30000015ff157230 */ /* 0x000fe20000004100 */
[----:B------:R-:W-:Y:S01]  /*13da0*/  FMUL.FTZ R27, R27, R4 ;  /* 0x000000041b1b7220 */ /* 0x000fe20000410000 */
[----:B------:R-:W-:Y:S01]  /*13db0*/  HADD2.F32 R4, -RZ, R22.H0_H0 ;  /* 0x20000016ff047230 */ /* 0x000fe20000004100 */
[----:B------:R-:W-:Y:S01]  /*13dc0*/  FMUL.FTZ R6, R3, R6 ;  /* 0x0000000603067220 */ /* 0x000fe20000410000 */
[----:B----4-:R-:W-:Y:S01]  /*13dd0*/  HADD2.F32 R3, -RZ, R12.H0_H0 ;  /* 0x2000000cff037230 */ /* 0x010fe20000004100 */
[----:B------:R-:W-:Y:S01]  /*13de0*/  FMUL.FTZ R7, R2, R7 ;  /* 0x0000000702077220 */ /* 0x000fe20000410000 */
[----:B-----5:R-:W-:Y:S01]  /*13df0*/  HADD2.F32 R2, -RZ, R16.H0_H0 ;  /* 0x20000010ff027230 */ /* 0x020fe20000004100 */
[----:B------:R-:W-:Y:S01]  /*13e00*/  @!P0 FADD.FTZ R9, -R9, -RZ ;  /* 0x800000ff09098221 */ /* 0x000fe20000010100 */
[----:B------:R-:W-:Y:S01]  /*13e10*/  HADD2.F32 R22, -RZ, R22.H1_H1 ;  /* 0x30000016ff167230 */ /* 0x000fe20000004100 */
[----:B------:R-:W-:Y:S01]  /*13e20*/  FMUL.FTZ R21, R21, R8 ;  /* 0x0000000815157220 */ /* 0x000fe20000410000 */
[----:B------:R-:W-:Y:S01]  /*13e30*/  HADD2.F32 R16, -RZ, R16.H1_H1 ;  /* 0x30000010ff107230 */ /* 0x000fe20000004100 */
[----:B------:R-:W-:Y:S01]  /*13e40*/  FMUL.FTZ R5, R4, R5 ;  /* 0x0000000504057220 */ /* 0x000fe20000410000 */
[----:B------:R-:W-:Y:S01]  /*13e50*/  HADD2.F32 R12, -RZ, R12.H1_H1 ;  /* 0x3000000cff0c7230 */ /* 0x000fe20000004100 */
[----:B------:R-:W-:Y:S01]  /*13e60*/  FMUL.FTZ R9, R22, R9 ;  /* 0x0000000916097220 */ /* 0x000fe20000410000 */
[----:B------:R-:W-:Y:S01]  /*13e70*/  HADD2.F32 R23, -RZ, R17.H0_H0 ;  /* 0x20000011ff177230 */ /* 0x000fe20000004100 */
[----:B------:R-:W-:Y:S01]  /*13e80*/  FFMA.FTZ R2, R2, R3, R25 ;  /* 0x0000000302027223 */ /* 0x000fe20000010019 */
[--C-:B------:R-:W-:Y:S01]  /*13e90*/  HADD2.F32 R4, -RZ, R13.reuse.H0_H0 ;  /* 0x2000000dff047230 */ /* 0x100fe20000004100 */
[----:B------:R-:W-:Y:S01]  /*13ea0*/  FFMA.FTZ R27, R16, R12, R27 ;  /* 0x0000000c101b7223 */ /* 0x000fe2000001001b */
[----:B------:R-:W-:-:S02]  /*13eb0*/  HADD2.F32 R22, -RZ, R13.H1_H1 ;  /* 0x3000000dff167230 */ /* 0x000fc40000004100 */
[----:B------:R-:W-:Y:S01]  /*13ec0*/  HADD2.F32 R8, -RZ, R14.H0_H0 ;  /* 0x2000000eff087230 */ /* 0x000fe20000004100 */
[----:B------:R-:W-:Y:S01]  /*13ed0*/  FFMA.FTZ R4, R23, R4, R20 ;  /* 0x0000000417047223 */ /* 0x000fe20000010014 */
[----:B------:R-:W-:Y:S01]  /*13ee0*/  HADD2.F32 R12, -RZ, R18.H0_H0 ;  /* 0x20000012ff0c7230 */ /* 0x000fe20000004100 */
[----:B------:R-:W-:Y:S01]  /*13ef0*/  F2FP.PACK_AB R16, R27, R2 ;  /* 0x000000021b10723e */ /* 0x000fe200000000ff */
[----:B------:R-:W-:Y:S02]  /*13f00*/  HADD2.F32 R3, -RZ, R19.H0_H0 ;  /* 0x20000013ff037230 */ /* 0x000fe40000004100 */
[----:B------:R-:W-:Y:S01]  /*13f10*/  HADD2.F32 R14, -RZ, R14.H1_H1 ;  /* 0x3000000eff0e7230 */ /* 0x000fe20000004100 */
[----:B------:R-:W-:Y:S01]  /*13f20*/  FFMA.FTZ R5, R12, R8, R5 ;  /* 0x000000080c057223 */ /* 0x000fe20000010005 */
[--C-:B------:R-:W-:Y:S02]  /*13f30*/  HADD2.F32 R13, -RZ, R15.reuse.H0_H0 ;  /* 0x2000000fff0d7230 */ /* 0x100fe40000004100 */
[----:B------:R-:W-:-:S02]  /*13f40*/  HADD2.F32 R24, -RZ, R15.H1_H1 ;  /* 0x3000000fff187230 */ /* 0x000fc40000004100 */
[----:B------:R-:W-:Y:S01]  /*13f50*/  HADD2.F32 R17, -RZ, R17.H1_H1 ;  /* 0x30000011ff117230 */ /* 0x000fe20000004100 */
[----:B------:R-:W-:Y:S01]  /*13f60*/  FFMA.FTZ R3, R3, R13, R6 ;  /* 0x0000000d03037223 */ /* 0x000fe20000010006 */
[----:B------:R-:W-:Y:S02]  /*13f70*/  HADD2.F32 R19, -RZ, R19.H1_H1 ;  /* 0x30000013ff137230 */ /* 0x000fe40000004100 */
[----:B------:R-:W-:Y:S01]  /*13f80*/  HADD2.F32 R18, -RZ, R18.H1_H1 ;  /* 0x30000012ff127230 */ /* 0x000fe20000004100 */
[----:B------:R-:W-:Y:S02]  /*13f90*/  FFMA.FTZ R17, R17, R22, R21 ;  /* 0x0000001611117223 */ /* 0x000fe40000010015 */
[----:B------:R-:W-:Y:S02]  /*13fa0*/  FFMA.FTZ R24, R19, R24, R7 ;  /* 0x0000001813187223 */ /* 0x000fe40000010007 */
[----:B------:R-:W-:Y:S01]  /*13fb0*/  FFMA.FTZ R14, R18, R14, R9 ;  /* 0x0000000e120e7223 */ /* 0x000fe20000010009 */
[----:B------:R-:W-:-:S02]  /*13fc0*/  F2FP.PACK_AB R17, R17, R4 ;  /* 0x000000041111723e */ /* 0x000fc400000000ff */
[----:B------:R-:W-:Y:S02]  /*13fd0*/  F2FP.PACK_AB R19, R24, R3 ;  /* 0x000000031813723e */ /* 0x000fe400000000ff */
[----:B------:R-:W-:Y:S02]  /*13fe0*/  F2FP.PACK_AB R18, R14, R5 ;  /* 0x000000050e12723e */ /* 0x000fe400000000ff */
.L_x_1863:
[----:B------:R-:W-:Y:S05]  /*13ff0*/  BSYNC B0 ;  /* 0x0000000000007941 */ /* 0x000fea0003800000 */
.L_x_1862:
[----:B-----5:R1:W-:Y:S01]  /*14000*/  STS.128 [R234+0x3800], R16 ;  /* 0x00380010ea007388 */ /* 0x0203e20000000c00 */
[----:B------:R-:W-:Y:S05]  /*14010*/  BRA `(.L_x_1827) ;  /* 0x000005b000007947 */ /* 0x000fea0003800000 */
.L_x_1801:
        /* <DEDUP_REMOVED lines=21> */
.L_x_1865:
[----:B------:R-:W-:Y:S05]  /*14170*/  BSYNC B0 ;  /* 0x0000000000007941 */ /* 0x000fea0003800000 */
.L_x_1864:
        /* <DEDUP_REMOVED lines=22> */
.L_x_1867:
[----:B------:R-:W-:Y:S05]  /*142e0*/  BSYNC B0 ;  /* 0x0000000000007941 */ /* 0x000fea0003800000 */
.L_x_1866:
        /* <DEDUP_REMOVED lines=22> */
.L_x_1869:
[----:B------:R-:W-:Y:S05]  /*14450*/  BSYNC B0 ;  /* 0x0000000000007941 */ /* 0x000fea0003800000 */
.L_x_1868:
        /* <DEDUP_REMOVED lines=23> */
.L_x_1827:
[----:B------:R-:W-:Y:S05]  /*145d0*/  BSYNC B3 ;  /* 0x0000000000037941 */ /* 0x000fea0003800000 */
.L_x_1800:
        /* <DEDUP_REMOVED lines=9> */
[----:B------:R-:W-:-:S13]  /*14670*/  ISETP.NE.U32.AND P1, PT, R2, 0x1, PT ;  /* 0x000000010200780c */ /* 0x000fda0003f25070 */
[----:B-1--4-:R-:W-:Y:S02]  /*14680*/  @!P1 IMAD.MOV.U32 R6, RZ, RZ, R228 ;  /* 0x000000ffff069224 */ /* 0x012fe400078e00e4 */
        /* <DEDUP_REMOVED lines=11> */
.L_x_1871:
[----:B------:R-:W-:Y:S05]  /*14740*/  BSYNC B0 ;  /* 0x0000000000007941 */ /* 0x000fea0003800000 */
.L_x_1870:
[----:B------:R-:W-:Y:S01]  /*14750*/  ISETP.GE.AND P0, PT, R0, R5, PT ;  /* 0x000000050000720c */ /* 0x000fe20003f06270 */
[----:B------:R-:W-:-:S12]  /*14760*/  BSSY B0, `(.L_x_1872) ;  /* 0x0000015000007945 */ /* 0x000fd80003800000 */
[----:B------:R-:W-:Y:S05]  /*14770*/  @P0 BRA `(.L_x_1873) ;  /* 0x0000013000000947 */ /* 0x000fea0003800000 */
[C---:B------:R-:W-:Y:S02]  /*14780*/  LOP3.LUT R2, R239.reuse, 0x1, RZ, 0xc0, !PT ;  /* 0x00000001ef027812 */ /* 0x040fe400078ec0ff */
[----:B------:R-:W-:Y:S02]  /*14790*/  LOP3.LUT P0, RZ, R239, 0x2, RZ, 0xc0, !PT ;  /* 0x00000002efff7812 */ /* 0x000fe4000780c0ff */
[----:B------:R-:W-:-:S11]  /*147a0*/  ISETP.NE.U32.AND P1, PT, R2, 0x1, PT ;  /* 0x000000010200780c */ /* 0x000fd60003f25070 */
[C---:B-1----:R-:W-:Y:S02]  /*147b0*/  @P0 IADD3 R9, P2, R225.reuse, R192, RZ ;  /* 0x000000c0e1090210 */ /* 0x042fe40007f5e0ff */
[----:B-----5:R-:W-:-:S03]  /*147c0*/  @!P1 LEA R12, P3, R225, R228, 0x1 ;  /* 0x000000e4e10c9211 */ /* 0x020fc600078608ff */
        /* <DEDUP_REMOVED lines=14> */
.L_x_1873:
[----:B------:R-:W-:Y:S05]  /*148b0*/  BSYNC B0 ;  /* 0x0000000000007941 */ /* 0x000fea0003800000 */
.L_x_1872:
        /* <DEDUP_REMOVED lines=24> */
.L_x_1875:
[----:B------:R-:W-:Y:S05]  /*14a40*/  BSYNC B0 ;  /* 0x0000000000007941 */ /* 0x000fea0003800000 */
.L_x_1874:
[----:B------:R-:W-:Y:S01]  /*14a50*/  ISETP.GE.AND P0, PT, R28, R5, PT ;  /* 0x000000051c00720c */ /* 0x000fe20003f06270 */
[----:B------:R-:W-:-:S12]  /*14a60*/  BSSY B0, `(.L_x_1876) ;  /* 0x0000018000007945 */ /* 0x000fd80003800000 */
[----:B------:R-:W-:Y:S05]  /*14a70*/  @P0 BRA `(.L_x_1877) ;  /* 0x0000016000000947 */ /* 0x000fea0003800000 */
[C---:B------:R-:W-:Y:S02]  /*14a80*/  LOP3.LUT P0, RZ, R239.reuse, 0x2, RZ, 0xc0, !PT ;  /* 0x00000002efff7812 */ /* 0x040fe4000780c0ff */
[----:B------:R-:W-:-:S04]  /*14a90*/  LOP3.LUT R2, R239, 0x1, RZ, 0xc0, !PT ;  /* 0x00000001ef027812 */ /* 0x000fc800078ec0ff */
[----:B------:R-:W-:-:S07]  /*14aa0*/  ISETP.NE.U32.AND P1, PT, R2, 0x1, PT ;  /* 0x000000010200780c */ /* 0x000fce0003f25070 */
[----:B------:R-:W-:Y:S02]  /*14ab0*/  @P0 IMAD.MOV.U32 R176, RZ, RZ, R192 ;  /* 0x000000ffffb00224 */ /* 0x000fe400078e00c0 */
[----:B------:R-:W-:Y:S02]  /*14ac0*/  @P0 IMAD R2, R61, 0x30, RZ ;  /* 0x000000303d020824 */ /* 0x000fe400078e02ff */
[----:B-1--4-:R-:W-:-:S04]  /*14ad0*/  @P0 IMAD.WIDE.U32 R6, R60, 0x30, R176 ;  /* 0x000000303c060825 */ /* 0x012fc800078e00b0 */
[----:B------:R-:W-:Y:S01]  /*14ae0*/  @!P1 IMAD R4, R61, 0x60, RZ ;  /* 0x000000603d049824 */ /* 0x000fe200078e02ff */
[----:B------:R-:W-:Y:S01]  /*14af0*/  @P0 IADD3 R7, R2, R7, RZ ;  /* 0x0000000702070210 */ /* 0x000fe20007ffe0ff */
[----:B------:R-:W-:Y:S01]  /*14b00*/  @!P1 IMAD.WIDE.U32 R8, R60, 0x60, R228 ;  /* 0x000000603c089825 */ /* 0x000fe200078e00e4 */
[----:B-----5:R-:W-:-:S03]  /*14b10*/  @P0 LEA R12, P2, R6, R216, 0x1 ;  /* 0x000000d8060c0211 */ /* 0x020fc600078408ff */
        /* <DEDUP_REMOVED lines=12> */
.L_x_1877:
[----:B------:R-:W-:Y:S05]  /*14be0*/  BSYNC B0 ;  /* 0x0000000000007941 */ /* 0x000fea0003800000 */
.L_x_1876:
        /* <DEDUP_REMOVED lines=25> */
.L_x_1879:
[----:B------:R-:W-:Y:S05]  /*14d80*/  BSYNC B0 ;  /* 0x0000000000007941 */ /* 0x000fea0003800000 */
.L_x_1878:
[----:B------:R-:W-:Y:S01]  /*14d90*/  IADD3 R8, R212, 0x50, RZ ;  /* 0x00000050d4087810 */ /* 0x000fe20007ffe0ff */
[----:B------:R-:W-:Y:S03]  /*14da0*/  BSSY B0, `(.L_x_1880) ;  /* 0x000001a000007945 */ /* 0x000fe60003800000 */
[----:B------:R-:W-:-:S13]  /*14db0*/  ISETP.GE.AND P0, PT, R8, R5, PT ;  /* 0x000000050800720c */ /* 0x000fda0003f06270 */
[----:B------:R-:W-:Y:S05]  /*14dc0*/  @P0 BRA `(.L_x_1881) ;  /* 0x0000017000000947 */ /* 0x000fea0003800000 */
[C---:B------:R-:W-:Y:S02]  /*14dd0*/  LOP3.LUT P0, RZ, R239.reuse, 0x2, RZ, 0xc0, !PT ;  /* 0x00000002efff7812 */ /* 0x040fe4000780c0ff */
[----:B------:R-:W-:-:S04]  /*14de0*/  LOP3.LUT R2, R239, 0x1, RZ, 0xc0, !PT ;  /* 0x00000001ef027812 */ /* 0x000fc800078ec0ff */
[----:B------:R-:W-:-:S07]  /*14df0*/  ISETP.NE.U32.AND P1, PT, R2, 0x1, PT ;  /* 0x000000010200780c */ /* 0x000fce0003f25070 */
[----:B-1--4-:R-:W-:Y:S02]  /*14e00*/  @P0 IMAD.MOV.U32 R6, RZ, RZ, R192 ;  /* 0x000000ffff060224 */ /* 0x012fe400078e00c0 */
[----:B------:R-:W-:Y:S02]  /*14e10*/  @P0 IMAD.MOV.U32 R7, RZ, RZ, R177 ;  /* 0x000000ffff070224 */ /* 0x000fe400078e00b1 */
        /* <DEDUP_REMOVED lines=18> */
.L_x_1881:
[----:B------:R-:W-:Y:S05]  /*14f40*/  BSYNC B0 ;  /* 0x0000000000007941 */ /* 0x000fea0003800000 */
.L_x_1880:
[----:B-1--4-:R-:W-:Y:S01]  /*14f50*/  IADD3 R6, R212, 0x60, RZ ;  /* 0x00000060d4067810 */ /* 0x012fe20007ffe0ff */
[----:B------:R-:W-:Y:S03]  /*14f60*/  BSSY B0, `(.L_x_1882) ;  /* 0x000001a000007945 */ /* 0x000fe60003800000 */
[----:B------:R-:W-:-:S13]  /*14f70*/  ISETP.GE.AND P0, PT, R6, R5, PT ;  /* 0x000000050600720c */ /* 0x000fda0003f06270 */
[----:B------:R-:W-:Y:S05]  /*14f80*/  @P0 BRA `(.L_x_1883) ;  /* 0x0000017000000947 */ /* 0x000fea0003800000 */
[C---:B------:R-:W-:Y:S02]  /*14f90*/  LOP3.LUT P0, RZ, R239.reuse, 0x2, RZ, 0xc0, !PT ;  /* 0x00000002efff7812 */ /* 0x040fe4000780c0ff */
[----:B------:R-:W-:-:S04]  /*14fa0*/  LOP3.LUT R2, R239, 0x1, RZ, 0xc0, !PT ;  /* 0x00000001ef027812 */ /* 0x000fc800078ec0ff */
[----:B------:R-:W-:-:S07]  /*14fb0*/  ISETP.NE.U32.AND P1, PT, R2, 0x1, PT ;  /* 0x000000010200780c */ /* 0x000fce0003f25070 */
[----:B------:R-:W-:Y:S02]  /*14fc0*/  @P0 IMAD.MOV.U32 R14, RZ, RZ, R192 ;  /* 0x000000ffff0e0224 */ /* 0x000fe400078e00c0 */
        /* <DEDUP_REMOVED lines=19> */
.L_x_1883:
[----:B------:R-:W-:Y:S05]  /*15100*/  BSYNC B0 ;  /* 0x0000000000007941 */ /* 0x000fea0003800000 */
.L_x_1882:
        /* <DEDUP_REMOVED lines=12> */
[----:B-1----:R-:W-:Y:S02]  /*151d0*/  @P0 LEA R18, P2, R14, R216, 0x1 ;  /* 0x000000d80e120211 */ /* 0x002fe400078408ff */
[----:B------:R-:W-:Y:S02]  /*151e0*/  @!P1 IMAD.WIDE.U32 R16, R60, 0xe0, R228 ;  /* 0x000000e03c109825 */ /* 0x000fe400078e00e4 */
[----:B------:R-:W-:Y:S02]  /*151f0*/  @P0 LEA.HI.X R19, R14, R217, R7, 0x1, P2 ;  /* 0x000000d90e130211 */ /* 0x000fe400010f0c07 */
[----:B------:R-:W-:-:S05]  /*15200*/  @!P1 IMAD R61, R61, 0xe0, RZ ;  /* 0x000000e03d3d9824 */ /* 0x000fca00078e02ff */
        /* <DEDUP_REMOVED lines=11> */
.L_x_1885:
[----:B------:R-:W-:Y:S05]  /*152c0*/  BSYNC B0 ;  /* 0x0000000000007941 */ /* 0x000fea0003800000 */
.L_x_1884:
        /* <DEDUP_REMOVED lines=29> */
.L_x_1887:
[----:B------:R-:W-:Y:S05]  /*154a0*/  BSYNC B0 ;  /* 0x0000000000007941 */ /* 0x000fea0003800000 */
.L_x_1886:
        /* <DEDUP_REMOVED lines=8> */
[CC--:B---3--:R-:W-:Y:S02]  /*15530*/  @P1 LEA R14, P0, R223.reuse, R148.reuse, 0x1 ;  /* 0x00000094df0e1211 */ /* 0x0c8fe400078008ff */
        /* <DEDUP_REMOVED lines=13> */
.L_x_1889:
[----:B------:R-:W-:Y:S05]  /*15610*/  BSYNC B0 ;  /* 0x0000000000007941 */ /* 0x000fea0003800000 */
.L_x_1888:
        /* <DEDUP_REMOVED lines=9> */
[----:B------:R-:W-:-:S09]  /*156b0*/  SHF.L.U64.HI R7, R62, 0x5, R63 ;  /* 0x000000053e077819 */ /* 0x000fd2000001023f */
[CC--:B-1-3--:R-:W-:Y:S02]  /*156c0*/  @P1 LEA R14, P0, R0.reuse, R148.reuse, 0x1 ;  /* 0x00000094000e1211 */ /* 0x0cafe400078008ff */
        /* <DEDUP_REMOVED lines=13> */
.L_x_1891:
[----:B------:R-:W-:Y:S05]  /*157a0*/  BSYNC B0 ;  /* 0x0000000000007941 */ /* 0x000fea0003800000 */
.L_x_1890:
        /* <DEDUP_REMOVED lines=24> */
.L_x_1893:
[----:B------:R-:W-:Y:S05]  /*15930*/  BSYNC B0 ;  /* 0x0000000000007941 */ /* 0x000fea0003800000 */
.L_x_1892:
        /* <DEDUP_REMOVED lines=24> */
.L_x_1895:
[----:B------:R-:W-:Y:S05]  /*15ac0*/  BSYNC B0 ;  /* 0x0000000000007941 */ /* 0x000fea0003800000 */
.L_x_1894:
        /* <DEDUP_REMOVED lines=24> */
.L_x_1897:
[----:B------:R-:W-:Y:S05]  /*15c50*/  BSYNC B0 ;  /* 0x0000000000007941 */ /* 0x000fea0003800000 */
.L_x_1896:
        /* <DEDUP_REMOVED lines=24> */
.L_x_1899:
[----:B------:R-:W-:Y:S05]  /*15de0*/  BSYNC B0 ;  /* 0x0000000000007941 */ /* 0x000fea0003800000 */
.L_x_1898:
        /* <DEDUP_REMOVED lines=24> */
.L_x_1901:
[----:B------:R-:W-:Y:S05]  /*15f70*/  BSYNC B0 ;  /* 0x0000000000007941 */ /* 0x000fea0003800000 */
.L_x_1900:
[----:B-1----:R-:W-:Y:S01]  /*15f80*/  LEA.HI R5, R66, R66, RZ, 0x1 ;  /* 0x0000004242057211 */ /* 0x002fe200078f08ff */
[C---:B------:R-:W-:Y:S01]  /*15f90*/  IMAD.SHL.U32 R0, R64.reuse, 0x40, RZ ;  /* 0x0000004040007824 */ /* 0x040fe200078e00ff */
[----:B------:R-:W-:Y:S01]  /*15fa0*/  R2P PR, R64, 0x6 ;  /* 0x0000000640007804 */ /* 0x000fe20000000000 */
[----:B------:R-:W-:Y:S01]  /*15fb0*/  IMAD.SHL.U32 R172, R172, 0x40, RZ ;  /* 0x00000040acac7824 */ /* 0x000fe200078e00ff */
[----:B------:R-:W-:Y:S01]  /*15fc0*/  LOP3.LUT R5, R5, 0xfffffffe, RZ, 0xc0, !PT ;  /* 0xfffffffe05057812 */ /* 0x000fe200078ec0ff */
[----:B------:R-:W-:Y:S01]  /*15fd0*/  IMAD.SHL.U32 R212, R212, 0x8, RZ ;  /* 0x00000008d4d47824 */ /* 0x000fe200078e00ff */
[----:B------:R-:W0:Y:S01]  /*15fe0*/  LDGDEPBAR ;  /* 0x00000000000079af */ /* 0x000e220000000000 */
[----:B------:R-:W-:Y:S01]  /*15ff0*/  IMAD.SHL.U32 R9, R174, 0x40, RZ ;  /* 0x00000040ae097824 */ /* 0x000fe200078e00ff */
[----:B------:R-:W-:Y:S01]  /*16000*/  LOP3.LUT R7, R172, 0x1c0, RZ, 0xc0, !PT ;  /* 0x000001c0ac077812 */ /* 0x000fe200078ec0ff */
[----:B------:R-:W-:Y:S01]  /*16010*/  IMAD.IADD R66, R66, 0x1, -R5 ;  /* 0x0000000142427824 */ /* 0x000fe200078e0a05 */
[----:B------:R-:W-:Y:S01]  /*16020*/  LOP3.LUT R5, R0, 0x1c0, RZ, 0xc0, !PT ;  /* 0x000001c000057812 */ /* 0x000fe200078ec0ff */
[----:B------:R-:W-:Y:S01]  /*16030*/  BSSY B1, `(.L_x_1902) ;  /* 0x000025f000017945 */ /* 0x000fe20003800000 */
[----:B------:R-:W-:Y:S01]  /*16040*/  LOP3.LUT R9, R9, 0xfffffe00, RZ, 0xc0, !PT ;  /* 0xfffffe0009097812 */ /* 0x000fe200078ec0ff */
[----:B------:R-:W-:Y:S01]  /*16050*/  IMAD.SHL.U32 R0, R66, 0x8, RZ ;  /* 0x0000000842007824 */ /* 0x000fe200078e00ff */
[----:B------:R-:W-:-:S02]  /*16060*/  LOP3.LUT R212, R5, 0x8, R212, 0xf8, !PT ;  /* 0x0000000805d47812 */ /* 0x000fc400078ef8d4 */
[----:B------:R-:W-:Y:S02]  /*16070*/  SHF.R.U32.HI R5, RZ, 0x3, R5 ;  /* 0x00000003ff057819 */ /* 0x000fe40000011605 */
[----:B------:R-:W-:Y:S02]  /*16080*/  LOP3.LUT R0, R7, 0x8, R0, 0xf8, !PT ;  /* 0x0000000807007812 */ /* 0x000fe400078ef800 */
[----:B------:R-:W-:Y:S02]  /*16090*/  SHF.R.U32.HI R7, RZ, 0x3, R7 ;  /* 0x00000003ff077819 */ /* 0x000fe40000011607 */
[----:B------:R-:W-:Y:S01]  /*160a0*/  LOP3.LUT R221, R212, R5, RZ, 0x3c, !PT ;  /* 0x00000005d4dd7212 */ /* 0x000fe200078e3cff */
[----:B------:R-:W-:Y:S01]  /*160b0*/  IMAD R5, R56, 0x400, R9 ;  /* 0x0000040038057824 */ /* 0x000fe200078e0209 */
[----:B------:R-:W-:Y:S01]  /*160c0*/  LOP3.LUT R8, R0, R7, RZ, 0x3c, !PT ;  /* 0x0000000700087212 */ /* 0x000fe200078e3cff */
[----:B------:R-:W-:Y:S02]  /*160d0*/  IMAD R56, R56, 0x10, R45 ;  /* 0x0000001038387824 */ /* 0x000fe400078e022d */
[----:B------:R-:W-:-:S02]  /*160e0*/  IMAD R221, R66, 0x200, R221 ;  /* 0x0000020042dd7824 */ /* 0x000fc400078e02dd */
[----:B------:R-:W-:Y:S01]  /*160f0*/  IMAD.IADD R222, R8, 0x1, R5 ;  /* 0x0000000108de7824 */ /* 0x000fe200078e0205 */
[----:B------:R-:W-:Y:S01]  /*16100*/  IADD3 R65, R56, 0x1, R65 ;  /* 0x0000000138417810 */ /* 0x000fe20007ffe041 */
[----:B------:R-:W-:Y:S02]  /*16110*/  IMAD.SHL.U32 R221, R221, 0x2, RZ ;  /* 0x00000002dddd7824 */ /* 0x000fe400078e00ff */
[----:B------:R-:W-:-:S03]  /*16120*/  IMAD.SHL.U32 R222, R222, 0x2, RZ ;  /* 0x00000002dede7824 */ /* 0x000fc600078e00ff */
[----:B------:R-:W-:Y:S01]  /*16130*/  LDSM.16.M88.4 R88, [R221+0x4000] ;  /* 0x00400000dd58783b */ /* 0x000fe20000000200 */
[----:B------:R-:W-:Y:S01]  /*16140*/  IADD3 R0, R221, 0x4000, RZ ;  /* 0x00004000dd007810 */ /* 0x000fe20007ffe0ff */
[--C-:B------:R-:W-:Y:S01]  /*16150*/  IMAD R220, R49, 0x2, R222.reuse ;  /* 0x0000000231dc7824 */ /* 0x100fe200078e02de */
[----:B------:R-:W-:Y:S01]  /*16160*/  IADD3 R219, R221, 0x4020, RZ ;  /* 0x00004020dddb7810 */ /* 0x000fe20007ffe0ff */
[----:B------:R-:W1:Y:S01]  /*16170*/  LDSM.16.M88.4 R124, [R222] ;  /* 0x00000000de7c783b */ /* 0x000e620000000200 */
[----:B------:R-:W-:Y:S01]  /*16180*/  @P1 IADD3 R219, R0, -0x20, RZ ;  /* 0xffffffe000db1810 */ /* 0x000fe20007ffe0ff */
[----:B------:R-:W-:Y:S02]  /*16190*/  IMAD.MOV.U32 R0, RZ, RZ, 0x40 ;  /* 0x00000040ff007424 */ /* 0x000fe400078e00ff */
[----:B------:R-:W2:Y:S01]  /*161a0*/  LDSM.16.M88.4 R80, [R221+0x4800] ;  /* 0x00480000dd50783b */ /* 0x000ea20000000200 */
[----:B------:R-:W-:Y:S01]  /*161b0*/  IMAD R218, R47, 0x2, R222 ;  /* 0x000000022fda7824 */ /* 0x000fe200078e02de */
[----:B------:R-:W-:Y:S01]  /*161c0*/  IADD3 R211, R219, 0x800, RZ ;  /* 0x00000800dbd37810 */ /* 0x000fe20007ffe0ff */
[----:B------:R-:W-:Y:S01]  /*161d0*/  IMAD R217, R47, 0x2, R220 ;  /* 0x000000022fd97824 */ /* 0x000fe200078e02dc */
[----:B------:R-:W3:Y:S01]  /*161e0*/  LDSM.16.M88.4 R72, [R221+0x5000] ;  /* 0x00500000dd48783b */ /* 0x000ee20000000200 */
[----:B------:R-:W-:-:S02]  /*161f0*/  SEL R0, R0, 0xffffffc0, !P2 ;  /* 0xffffffc000007807 */ /* 0x000fc40005000000 */
[C---:B------:R-:W-:Y:S01]  /*16200*/  IADD3 R210, R219.reuse, 0x1000, RZ ;  /* 0x00001000dbd27810 */ /* 0x040fe20007ffe0ff */
[----:B------:R-:W4:Y:S01]  /*16210*/  LDSM.16.M88.4 R60, [R221+0x5800] ;  /* 0x00580000dd3c783b */ /* 0x000f220000000200 */
[----:B------:R-:W-:Y:S01]  /*16220*/  IADD3 R209, R219, 0x1800, RZ ;  /* 0x00001800dbd17810 */ /* 0x000fe20007ffe0ff */
[----:B------:R-:W-:Y:S01]  /*16230*/  IMAD.IADD R215, R221, 0x1, R0 ;  /* 0x00000001ddd77824 */ /* 0x000fe200078e0200 */
[C---:B------:R-:W-:Y:S01]  /*16240*/  IADD3 R208, R219.reuse, 0x2000, RZ ;  /* 0x00002000dbd07810 */ /* 0x040fe20007ffe0ff */
[----:B------:R-:W2:Y:S01]  /*16250*/  LDSM.16.M88.4 R40, [R221+0x6000] ;  /* 0x00600000dd28783b */ /* 0x000ea20000000200 */
[----:B------:R-:W-:Y:S01]  /*16260*/  IMAD.IADD R204, R0, 0x1, R219 ;  /* 0x0000000100cc7824 */ /* 0x000fe200078e02db */
[----:B------:R-:W-:Y:S01]  /*16270*/  IADD3 R207, R219, 0x2800, RZ ;  /* 0x00002800dbcf7810 */ /* 0x000fe20007ffe0ff */
[----:B------:R-:W-:Y:S01]  /*16280*/  IMAD.IADD R0, R3, 0x1, R44 ;  /* 0x0000000103007824 */ /* 0x000fe200078e022c */
[----:B------:R-:W3:Y:S01]  /*16290*/  LDSM.16.M88.4 R32, [R221+0x6800] ;  /* 0x00680000dd20783b */ /* 0x000ee20000000200 */
[----:B------:R-:W-:-:S02]  /*162a0*/  IADD3 R206, R219, 0x3000, RZ ;  /* 0x00003000dbce7810 */ /* 0x000fc40007ffe0ff */
[C---:B------:R-:W-:Y:S01]  /*162b0*/  IADD3 R205, R219.reuse, 0x3800, RZ ;  /* 0x00003800dbcd7810 */ /* 0x040fe20007ffe0ff */
[----:B------:R-:W3:Y:S01]  /*162c0*/  LDSM.16.M88.4 R24, [R221+0x7000] ;  /* 0x00700000dd18783b */ /* 0x000ee20000000200 */
[----:B------:R-:W-:Y:S02]  /*162d0*/  IADD3 R56, R0, 0x49, RZ ;  /* 0x0000004900387810 */ /* 0x000fe40007ffe0ff */
[C---:B------:R-:W-:Y:S01]  /*162e0*/  IADD3 R203, R219.reuse, 0x4000, RZ ;  /* 0x00004000dbcb7810 */ /* 0x040fe20007ffe0ff */
[----:B------:R-:W4:Y:S01]  /*162f0*/  LDSM.16.M88.4 R16, [R221+0x7800] ;  /* 0x00780000dd10783b */ /* 0x000f220000000200 */
[C---:B------:R-:W-:Y:S02]  /*16300*/  IADD3 R202, R219.reuse, 0x4800, RZ ;  /* 0x00004800dbca7810 */ /* 0x040fe40007ffe0ff */
[C---:B------:R-:W-:Y:S01]  /*16310*/  IADD3 R201, R219.reuse, 0x5000, RZ ;  /* 0x00005000dbc97810 */ /* 0x040fe20007ffe0ff */
[----:B---3--:R-:W-:Y:S01]  /*16320*/  LDSM.16.M88.4 R12, [R219] ;  /* 0x00000000db0c783b */ /* 0x008fe20000000200 */
[----:B------:R-:W-:-:S02]  /*16330*/  IADD3 R200, R219, 0x5800, RZ ;  /* 0x00005800dbc87810 */ /* 0x000fc40007ffe0ff */
[C---:B------:R-:W-:Y:S01]  /*16340*/  IADD3 R199, R219.reuse, 0x6000, RZ ;  /* 0x00006000dbc77810 */ /* 0x040fe20007ffe0ff */
[----:B------:R-:W3:Y:S01]  /*16350*/  LDSM.16.M88.4 R20, [R220] ;  /* 0x00000000dc14783b */ /* 0x000ee20000000200 */
[C---:B------:R-:W-:Y:S02]  /*16360*/  IADD3 R198, R219.reuse, 0x6800, RZ ;  /* 0x00006800dbc67810 */ /* 0x040fe40007ffe0ff */
[C---:B------:R-:W-:Y:S01]  /*16370*/  IADD3 R197, R219.reuse, 0x7000, RZ ;  /* 0x00007000dbc57810 */ /* 0x040fe20007ffe0ff */
[----:B-1----:R-:W-:Y:S01]  /*16380*/  HMMA.16816.F32 R92, R124, R88, RZ ;  /* 0x000000587c5c723c */ /* 0x002fe200000018ff */
[----:B------:R-:W1:Y:S01]  /*16390*/  LDSM.16.M88.4 R96, [R219+0x800] ;  /* 0x00080000db60783b */ /* 0x000e620000000200 */
[----:B------:R-:W-:-:S03]  /*163a0*/  IADD3 R196, R219, 0x7800, RZ ;  /* 0x00007800dbc47810 */ /* 0x000fc60007ffe0ff */
[----:B------:R-:W1:Y:S03]  /*163b0*/  LDSM.16.M88.4 R4, [R219+0x1000] ;  /* 0x00100000db04783b */ /* 0x000e660000000200 */
[C---:B------:R-:W-:Y:S01]  /*163c0*/  HMMA.16816.F32 R88, R124.reuse, R90, RZ ;  /* 0x0000005a7c58723c */ /* 0x040fe200000018ff */
[----:B------:R-:W1:Y:S04]  /*163d0*/  LDSM.16.M88.4 R120, [R219+0x1800] ;  /* 0x00180000db78783b */ /* 0x000e680000000200 */
[----:B------:R-:W-:Y:S03]  /*163e0*/  LDSM.16.M88.4 R116, [R219+0x2000] ;  /* 0x00200000db74783b */ /* 0x000fe60000000200 */
[C---:B--2---:R-:W-:Y:S01]  /*163f0*/  HMMA.16816.F32 R84, R124.reuse, R80, RZ ;  /* 0x000000507c54723c */ /* 0x044fe200000018ff */
[----:B------:R-:W-:Y:S04]  /*16400*/  LDSM.16.M88.4 R112, [R219+0x2800] ;  /* 0x00280000db70783b */ /* 0x000fe80000000200 */
[----:B------:R-:W-:Y:S03]  /*16410*/  LDSM.16.M88.4 R108, [R219+0x3000] ;  /* 0x00300000db6c783b */ /* 0x000fe60000000200 */
[C---:B------:R-:W-:Y:S01]  /*16420*/  HMMA.16816.F32 R76, R124.reuse, R72, RZ ;  /* 0x000000487c4c723c */ /* 0x040fe200000018ff */
[----:B------:R-:W-:Y:S04]  /*16430*/  LDSM.16.M88.4 R104, [R219+0x3800] ;  /* 0x00380000db68783b */ /* 0x000fe80000000200 */
[----:B------:R-:W-:Y:S03]  /*16440*/  LDSM.16.M88.4 R100, [R215+0x4800] ;  /* 0x00480000d764783b */ /* 0x000fe60000000200 */
[C---:B----4-:R-:W-:Y:S01]  /*16450*/  HMMA.16816.F32 R68, R124.reuse, R60, RZ ;  /* 0x0000003c7c44723c */ /* 0x050fe200000018ff */
[----:B------:R-:W-:Y:S04]  /*16460*/  LDSM.16.M88.4 R136, [R220+0x2000] ;  /* 0x00200000dc88783b */ /* 0x000fe80000000200 */
[----:B------:R-:W-:Y:S03]  /*16470*/  LDSM.16.M88.4 R132, [R219+0x7800] ;  /* 0x00780000db84783b */ /* 0x000fe60000000200 */
        /* <DEDUP_REMOVED lines=12> */
[C---:B---3--:R-:W-:Y:S08]  /*16540*/  HMMA.16816.F32 R92, R20.reuse, R12, R92 ;  /* 0x0000000c145c723c */ /* 0x048ff0000000185c */
[C---:B------:R-:W-:Y:S01]  /*16550*/  HMMA.16816.F32 R88, R20.reuse, R14, R88 ;  /* 0x0000000e1458723c */ /* 0x040fe20000001858 */
[----:B------:R-:W2:Y:S07]  /*16560*/  LDSM.16.M88.4 R12, [R215+0x4000] ;  /* 0x00400000d70c783b */ /* 0x000eae0000000200 */
[C---:B-1----:R-:W-:Y:S08]  /*16570*/  HMMA.16816.F32 R84, R20.reuse, R96, R84 ;  /* 0x000000601454723c */ /* 0x042ff00000001854 */
[C---:B------:R-:W-:Y:S01]  /*16580*/  HMMA.16816.F32 R80, R20.reuse, R98, R80 ;  /* 0x000000621450723c */ /* 0x040fe20000001850 */
[----:B------:R-:W1:Y:S07]  /*16590*/  LDSM.16.M88.4 R96, [R215+0x5000] ;  /* 0x00500000d760783b */ /* 0x000e6e0000000200 */
[C---:B------:R-:W-:Y:S08]  /*165a0*/  HMMA.16816.F32 R76, R20.reuse, R4, R76 ;  /* 0x00000004144c723c */ /* 0x040ff0000000184c */
[C---:B------:R-:W-:Y:S01]  /*165b0*/  HMMA.16816.F32 R72, R20.reuse, R6, R72 ;  /* 0x000000061448723c */ /* 0x040fe20000001848 */
[----:B------:R-:W3:Y:S07]  /*165c0*/  LDSM.16.M88.4 R4, [R215+0x5800] ;  /* 0x00580000d704783b */ /* 0x000eee0000000200 */
        /* <DEDUP_REMOVED lines=22> */
[C---:B-1----:R-:W-:Y:S08]  /*16730*/  HMMA.16816.F32 R76, R16.reuse, R96, R76 ;  /* 0x00000060104c723c */ /* 0x042ff0000000184c */
[C---:B------:R-:W-:Y:S01]  /*16740*/  HMMA.16816.F32 R72, R16.reuse, R98, R72 ;  /* 0x000000621048723c */ /* 0x040fe20000001848 */
[----:B------:R-:W-:Y:S07]  /*16750*/  LDSM.16.M88.4 R96, [R217] ;  /* 0x00000000d960783b */ /* 0x000fee0000000200 */
[C---:B---3--:R-:W-:Y:S08]  /*16760*/  HMMA.16816.F32 R68, R16.reuse, R4, R68 ;  /* 0x000000041044723c */ /* 0x048ff00000001844 */
        /* <DEDUP_REMOVED lines=97> */
[----:B------:R-:W1:Y:S01]  /*16d80*/  LDSM.16.M88.4 R64, [R204+0x5000] ;  /* 0x00500000cc40783b */ /* 0x000e620000000200 */
[----:B------:R-:W-:-:S02]  /*16d90*/  IADD3 R16, R0, 0x1, RZ ;  /* 0x0000000100107810 */ /* 0x000fc40007ffe0ff */
[----:B-----5:R-:W-:-:S03]  /*16da0*/  IMAD.IADD R17, R2, 0x1, R17 ;  /* 0x0000000102117824 */ /* 0x020fc600078e0211 */
[----:B------:R-:W-:Y:S01]  /*16db0*/  IADD3 R20, R0, 0x20, RZ ;  /* 0x0000002000147810 */ /* 0x000fe20007ffe0ff */
[----:B------:R-:W-:Y:S01]  /*16dc0*/  HMMA.16816.F32 R88, R4, R22, R88 ;  /* 0x000000160458723c */ /* 0x000fe20000001858 */
[C---:B------:R-:W-:Y:S02]  /*16dd0*/  IADD3 R133, R17.reuse, 0x8, RZ ;  /* 0x0000000811857810 */ /* 0x040fe40007ffe0ff */
[-C--:B------:R-:W-:Y:S02]  /*16de0*/  IMNMX R2, R17, R58.reuse, PT ;  /* 0x0000003a11027217 */ /* 0x080fe40003800200 */
[----:B------:R-:W-:Y:S02]  /*16df0*/  IMNMX R133, R133, R58, PT ;  /* 0x0000003a85857217 */ /* 0x000fe40003800200 */
[C---:B------:R-:W-:Y:S01]  /*16e00*/  ISETP.GE.AND P6, PT, R16.reuse, R2, PT ;  /* 0x000000021000720c */ /* 0x040fe20003fc6270 */
[----:B------:R-:W-:Y:S01]  /*16e10*/  HMMA.16816.F32 R80, R12, R118, R80 ;  /* 0x000000760c50723c */ /* 0x000fe20000001850 */
[----:B------:R-:W-:-:S02]  /*16e20*/  ISETP.GE.AND P2, PT, R16, R133, PT ;  /* 0x000000851000720c */ /* 0x000fc40003f46270 */
[C---:B------:R-:W-:Y:S02]  /*16e30*/  IADD3 R16, R0.reuse, 0x9, RZ ;  /* 0x0000000900107810 */ /* 0x040fe40007ffe0ff */
[----:B------:R-:W-:Y:S02]  /*16e40*/  IADD3 R17, R0, 0x10, RZ ;  /* 0x0000001000117810 */ /* 0x000fe40007ffe0ff */
[C---:B------:R-:W-:Y:S01]  /*16e50*/  ISETP.GE.AND P0, PT, R16.reuse, R2, PT ;  /* 0x000000021000720c */ /* 0x040fe20003f06270 */
[----:B------:R-:W-:Y:S01]  /*16e60*/  HMMA.16816.F32 R76, R12, R112, R76 ;  /* 0x000000700c4c723c */ /* 0x000fe2000000184c */
[----:B------:R-:W-:Y:S02]  /*16e70*/  ISETP.GE.AND P3, PT, R16, R133, PT ;  /* 0x000000851000720c */ /* 0x000fe40003f66270 */
[----:B------:R-:W-:Y:S02]  /*16e80*/  IADD3 R16, R0, 0x11, RZ ;  /* 0x0000001100107810 */ /* 0x000fe40007ffe0ff */
[----:B------:R-:W-:-:S02]  /*16e90*/  FSEL R93, R93, -INF , !P6 ;  /* 0xff8000005d5d7808 */ /* 0x000fc40007000000 */
[----:B------:R-:W-:Y:S01]  /*16ea0*/  FSEL R95, R95, -INF , !P2 ;  /* 0xff8000005f5f7808 */ /* 0x000fe20005000000 */
[C---:B------:R-:W-:Y:S01]  /*16eb0*/  HMMA.16816.F32 R72, R12.reuse, R114, R72 ;  /* 0x000000720c48723c */ /* 0x040fe20000001848 */
[CC--:B------:R-:W-:Y:S02]  /*16ec0*/  ISETP.GE.AND P4, PT, R17.reuse, R2.reuse, PT ;  /* 0x000000021100720c */ /* 0x0c0fe40003f86270 */
[----:B------:R-:W-:Y:S02]  /*16ed0*/  ISETP.GE.AND P6, PT, R17, R133, PT ;  /* 0x000000851100720c */ /* 0x000fe40003fc6270 */
[----:B------:R-:W-:Y:S02]  /*16ee0*/  ISETP.GE.AND P2, PT, R16, R2, PT ;  /* 0x000000021000720c */ /* 0x000fe40003f46270 */
[----:B------:R-:W-:Y:S01]  /*16ef0*/  IADD3 R17, R0, 0x18, RZ ;  /* 0x0000001800117810 */ /* 0x000fe20007ffe0ff */
[----:B------:R-:W-:Y:S01]  /*16f00*/  HMMA.16816.F32 R68, R12, R108, R68 ;  /* 0x0000006c0c44723c */ /* 0x000fe20000001844 */
[----:B------:R-:W-:-:S02]  /*16f10*/  FSEL R89, R89, -INF , !P0 ;  /* 0xff80000059597808 */ /* 0x000fc40004000000 */
[----:B------:R-:W-:Y:S02]  /*16f20*/  FSEL R91, R91, -INF , !P3 ;  /* 0xff8000005b5b7808 */ /* 0x000fe40005800000 */
[----:B------:R-:W-:Y:S02]  /*16f30*/  ISETP.GE.AND P0, PT, R17, R133, PT ;  /* 0x000000851100720c */ /* 0x000fe40003f06270 */
[C---:B------:R-:W-:Y:S01]  /*16f40*/  IADD3 R21, R0.reuse, 0x28, RZ ;  /* 0x0000002800157810 */ /* 0x040fe20007ffe0ff */
[C---:B------:R-:W-:Y:S08]  /*16f50*/  HMMA.16816.F32 R60, R12.reuse, R110, R60 ;  /* 0x0000006e0c3c723c */ /* 0x040ff0000000183c */
[C---:B------:R-:W-:Y:S08]  /*16f60*/  HMMA.16816.F32 R52, R12.reuse, R104, R52 ;  /* 0x000000680c34723c */ /* 0x040ff00000001834 */
[C---:B------:R-:W-:Y:S08]  /*16f70*/  HMMA.16816.F32 R40, R12.reuse, R106, R40 ;  /* 0x0000006a0c28723c */ /* 0x040ff00000001828 */
[C---:B------:R-:W-:Y:S08]  /*16f80*/  HMMA.16816.F32 R28, R12.reuse, R96, R28 ;  /* 0x000000600c1c723c */ /* 0x040ff0000000181c */
[C---:B------:R-:W-:Y:S08]  /*16f90*/  HMMA.16816.F32 R24, R12.reuse, R98, R24 ;  /* 0x000000620c18723c */ /* 0x040ff00000001818 */
[----:B------:R-:W-:Y:S07]  /*16fa0*/  HMMA.16816.F32 R124, R12, R18, R124 ;  /* 0x000000120c7c723c */ /* 0x000fee000000187c */
[----:B------:R-:W-:Y:S01]  /*16fb0*/  IADD3 R12, R0, 0x8, RZ ;  /* 0x00000008000c7810 */ /* 0x000fe20007ffe0ff */
[----:B--2---:R-:W-:Y:S03]  /*16fc0*/  HMMA.16816.F32 R84, R4, R100, R84 ;  /* 0x000000640454723c */ /* 0x004fe60000001854 */
[----:B------:R-:W-:-:S02]  /*16fd0*/  ISETP.GE.AND P5, PT, R12, R2, PT ;  /* 0x000000020c00720c */ /* 0x000fc40003fa6270 */
[-C--:B------:R-:W-:Y:S02]  /*16fe0*/  ISETP.GE.AND P1, PT, R12, R133.reuse, PT ;  /* 0x000000850c00720c */ /* 0x080fe40003f26270 */
[----:B------:R-:W2:Y:S01]  /*16ff0*/  LDSM.16.M88.4 R12, [R204+0x5800] ;  /* 0x00580000cc0c783b */ /* 0x000ea20000000200 */
[----:B------:R-:W-:Y:S01]  /*17000*/  FSEL R88, R88, -INF , !P5 ;  /* 0xff80000058587808 */ /* 0x000fe20006800000 */
[C---:B------:R-:W-:Y:S01]  /*17010*/  HMMA.16816.F32 R80, R4.reuse, R102, R80 ;  /* 0x000000660450723c */ /* 0x040fe20000001850 */
[----:B------:R-:W-:Y:S02]  /*17020*/  ISETP.GE.AND P5, PT, R16, R133, PT ;  /* 0x000000851000720c */ /* 0x000fe40003fa6270 */
[----:B------:R-:W-:Y:S02]  /*17030*/  IADD3 R16, R0, 0x19, RZ ;  /* 0x0000001900107810 */ /* 0x000fe40007ffe0ff */
[----:B------:R-:W-:Y:S02]  /*17040*/  FSEL R90, R90, -INF , !P1 ;  /* 0xff8000005a5a7808 */ /* 0x000fe40004800000 */
[-C--:B------:R-:W-:Y:S01]  /*17050*/  ISETP.GE.AND P1, PT, R17, R2.reuse, PT ;  /* 0x000000021100720c */ /* 0x080fe20003f26270 */
[----:B-1----:R-:W-:Y:S01]  /*17060*/  HMMA.16816.F32 R76, R4, R64, R76 ;  /* 0x00000040044c723c */ /* 0x002fe2000000184c */
[----:B------:R-:W-:-:S06]  /*17070*/  ISETP.GE.AND P3, PT, R16, R2, PT ;  /* 0x000000021000720c */ /* 0x000fcc0003f66270 */
[----:B------:R-:W-:Y:S01]  /*17080*/  FSEL R84, R84, -INF , !P4 ;  /* 0xff80000054547808 */ /* 0x000fe20006000000 */
[----:B------:R-:W-:Y:S01]  /*17090*/  HMMA.16816.F32 R72, R4, R66, R72 ;  /* 0x000000420448723c */ /* 0x000fe20000001848 */
[-C--:B------:R-:W-:Y:S02]  /*170a0*/  ISETP.GE.AND P4, PT, R16, R133.reuse, PT ;  /* 0x000000851000720c */ /* 0x080fe40003f86270 */
[----:B------:R-:W1:Y:S01]  /*170b0*/  LDSM.16.M88.4 R16, [R204+0x6000] ;  /* 0x00600000cc10783b */ /* 0x000e620000000200 */
[----:B------:R-:W-:Y:S02]  /*170c0*/  FSEL R86, R86, -INF , !P6 ;  /* 0xff80000056567808 */ /* 0x000fe40007000000 */
[----:B------:R-:W-:Y:S02]  /*170d0*/  FSEL R50, R85, -INF , !P2 ;  /* 0xff80000055327808 */ /* 0x000fe40005000000 */
[C---:B------:R-:W-:Y:S02]  /*170e0*/  ISETP.GE.AND P6, PT, R20.reuse, R2, PT ;  /* 0x000000021400720c */ /* 0x040fe40003fc6270 */
[----:B------:R-:W-:-:S02]  /*170f0*/  ISETP.GE.AND P2, PT, R20, R133, PT ;  /* 0x000000851400720c */ /* 0x000fc40003f46270 */
[----:B------:R-:W-:Y:S02]  /*17100*/  IADD3 R20, R0, 0x21, RZ ;  /* 0x0000002100147810 */ /* 0x000fe40007ffe0ff */
[----:B------:R-:W-:Y:S02]  /*17110*/  FSEL R87, R87, -INF , !P5 ;  /* 0xff80000057577808 */ /* 0x000fe40006800000 */
[----:B------:R-:W-:Y:S02]  /*17120*/  ISETP.GE.AND P5, PT, R20, R2, PT ;  /* 0x000000021400720c */ /* 0x000fe40003fa6270 */
[----:B------:R-:W-:Y:S02]  /*17130*/  FSEL R51, R80, -INF , !P1 ;  /* 0xff80000050337808 */ /* 0x000fe40004800000 */
[----:B------:R-:W-:Y:S01]  /*17140*/  FSEL R85, R82, -INF , !P0 ;  /* 0xff80000052557808 */ /* 0x000fe20004000000 */
[----:B--2---:R-:W-:Y:S01]  /*17150*/  HMMA.16816.F32 R68, R4, R12, R68 ;  /* 0x0000000c0444723c */ /* 0x004fe20000001844 */
[----:B------:R-:W-:-:S02]  /*17160*/  FSEL R177, R78, -INF , !P2 ;  /* 0xff8000004eb17808 */ /* 0x000fc40005000000 */
[----:B------:R-:W-:Y:S02]  /*17170*/  FSEL R175, R77, -INF , !P5 ;  /* 0xff8000004daf7808 */ /* 0x000fe40006800000 */
[-C--:B------:R-:W-:Y:S02]  /*17180*/  ISETP.GE.AND P1, PT, R20, R133.reuse, PT ;  /* 0x000000851400720c */ /* 0x080fe40003f26270 */
[----:B------:R-:W-:Y:S01]  /*17190*/  IADD3 R12, R0, 0x30, RZ ;  /* 0x00000030000c7810 */ /* 0x000fe20007ffe0ff */
[----:B------:R-:W-:Y:S01]  /*171a0*/  HMMA.16816.F32 R60, R4, R14, R60 ;  /* 0x0000000e043c723c */ /* 0x000fe2000000183c */
        /* <DEDUP_REMOVED lines=11> */
[CC--:B------:R-:W-:Y:S01]  /*17260*/  ISETP.GE.AND P1, PT, R12.reuse, R2.reuse, PT ;  /* 0x000000020c00720c */ /* 0x0c0fe20003f26270 */
[----:B------:R-:W-:Y:S01]  /*17270*/  HMMA.16816.F32 R40, R4, R18, R40 ;  /* 0x000000120428723c */ /* 0x000fe20000001828 */
[-C--:B------:R-:W-:Y:S02]  /*17280*/  ISETP.GE.AND P0, PT, R12, R133.reuse, PT ;  /* 0x000000850c00720c */ /* 0x080fe40003f06270 */
[-C--:B------:R-:W-:Y:S02]  /*17290*/  ISETP.GE.AND P3, PT, R21, R133.reuse, PT ;  /* 0x000000851500720c */ /* 0x080fe40003f66270 */
        /* <DEDUP_REMOVED lines=12> */
[CC--:B------:R-:W-:Y:S02]  /*17360*/  ISETP.GE.AND P5, PT, R16.reuse, R2.reuse, PT ;  /* 0x000000021000720c */ /* 0x0c0fe40003fa6270 */
[----:B------:R-:W-:Y:S02]  /*17370*/  ISETP.GE.AND P1, PT, R16, R133, PT ;  /* 0x000000851000720c */ /* 0x000fe40003f26270 */
[----:B------:R-:W-:-:S02]  /*17380*/  ISETP.GE.AND P3, PT, R13, R2, PT ;  /* 0x000000020d00720c */ /* 0x000fc40003f66270 */
[-C--:B------:R-:W-:Y:S02]  /*17390*/  ISETP.GE.AND P4, PT, R13, R133.reuse, PT ;  /* 0x000000850d00720c */ /* 0x080fe40003f86270 */
        /* <DEDUP_REMOVED lines=10> */
[CC--:B------:R-:W-:Y:S02]  /*17440*/  ISETP.GE.AND P0, PT, R16.reuse, R2.reuse, PT ;  /* 0x000000021000720c */ /* 0x0c0fe40003f06270 */
        /* <DEDUP_REMOVED lines=11> */
[----:B------:R-:W-:Y:S02]  /*17500*/  IADD3 R20, R0, 0x51, RZ ;  /* 0x0000005100147810 */ /* 0x000fe40007ffe0ff */
[----:B------:R-:W-:-:S02]  /*17510*/  FSEL R151, R63, -INF , !P2 ;  /* 0xff8000003f977808 */ /* 0x000fc40005000000 */
[----:B------:R-:W-:Y:S02]  /*17520*/  FSEL R160, R52, -INF , !P5 ;  /* 0xff80000034a07808 */ /* 0x000fe40006800000 */
[----:B------:R-:W-:Y:S01]  /*17530*/  FSEL R158, R55, -INF , !P3 ;  /* 0xff800000379e7808 */ /* 0x000fe20005800000 */
[C---:B--2---:R-:W-:Y:S01]  /*17540*/  HMMA.16816.F32 R28, R4.reuse, R12, R28 ;  /* 0x0000000c041c723c */ /* 0x044fe2000000181c */
[----:B------:R-:W-:Y:S02]  /*17550*/  FSEL R162, R40, -INF , !P4 ;  /* 0xff80000028a27808 */ /* 0x000fe40006000000 */
[CC--:B------:R-:W-:Y:S02]  /*17560*/  ISETP.GE.AND P2, PT, R56.reuse, R2.reuse, PT ;  /* 0x000000023800720c */ /* 0x0c0fe40003f46270 */
[-C--:B------:R-:W-:Y:S02]  /*17570*/  ISETP.GE.AND P5, PT, R56, R133.reuse, PT ;  /* 0x000000853800720c */ /* 0x080fe40003fa6270 */
[C---:B------:R-:W-:Y:S01]  /*17580*/  ISETP.GE.AND P3, PT, R20.reuse, R2, PT ;  /* 0x000000021400720c */ /* 0x040fe20003f66270 */
[----:B------:R-:W-:Y:S01]  /*17590*/  HMMA.16816.F32 R24, R4, R14, R24 ;  /* 0x0000000e0418723c */ /* 0x000fe20000001818 */
[----:B------:R-:W-:-:S02]  /*175a0*/  ISETP.GE.AND P4, PT, R20, R133, PT ;  /* 0x000000851400720c */ /* 0x000fc40003f86270 */
[C---:B------:R-:W-:Y:S02]  /*175b0*/  IADD3 R21, R0.reuse, 0x58, RZ ;  /* 0x0000005800157810 */ /* 0x040fe40007ffe0ff */
[----:B------:R-:W-:Y:S02]  /*175c0*/  IADD3 R20, R0, 0x59, RZ ;  /* 0x0000005900147810 */ /* 0x000fe40007ffe0ff */
[----:B------:R-:W-:Y:S02]  /*175d0*/  FSEL R165, R41, -INF , !P2 ;  /* 0xff80000029a57808 */ /* 0x000fe40005000000 */
[----:B------:R-:W-:Y:S01]  /*175e0*/  FSEL R166, R43, -INF , !P5 ;  /* 0xff8000002ba67808 */ /* 0x000fe20006800000 */
[----:B-1----:R-:W-:Y:S01]  /*175f0*/  HMMA.16816.F32 R128, R4, R16, R128 ;  /* 0x000000100480723c */ /* 0x002fe20000001880 */
[----:B------:R-:W-:Y:S02]  /*17600*/  ISETP.GE.AND P2, PT, R21, R133, PT ;  /* 0x000000851500720c */ /* 0x000fe40003f46270 */
[----:B------:R-:W-:-:S02]  /*17610*/  ISETP.GE.AND P5, PT, R20, R2, PT ;  /* 0x000000021400720c */ /* 0x000fc40003fa6270 */
[C---:B------:R-:W-:Y:S02]  /*17620*/  IADD3 R12, R0.reuse, 0x60, RZ ;  /* 0x00000060000c7810 */ /* 0x040fe40007ffe0ff */
[----:B------:R-:W-:Y:S01]  /*17630*/  IADD3 R13, R0, 0x68, RZ ;  /* 0x00000068000d7810 */ /* 0x000fe20007ffe0ff */
[----:B------:R-:W-:Y:S01]  /*17640*/  HMMA.16816.F32 R124, R4, R18, R124 ;  /* 0x00000012047c723c */ /* 0x000fe2000000187c */
[----:B------:R-:W-:Y:S02]  /*17650*/  FSEL R168, R37, -INF , !P3 ;  /* 0xff80000025a87808 */ /* 0x000fe40005800000 */
[----:B------:R-:W-:Y:S02]  /*17660*/  FSEL R170, R34, -INF , !P2 ;  /* 0xff80000022aa7808 */ /* 0x000fe40005000000 */
[----:B------:R-:W-:Y:S02]  /*17670*/  FSEL R164, R33, -INF , !P5 ;  /* 0xff80000021a47808 */ /* 0x000fe40006800000 */
[----:B------:R-:W-:-:S02]  /*17680*/  FSEL R159, R42, -INF , !P6 ;  /* 0xff8000002a9f7808 */ /* 0x000fc40007000000 */
[----:B------:R-:W-:Y:S02]  /*17690*/  FSEL R172, R38, -INF , !P0 ;  /* 0xff80000026ac7808 */ /* 0x000fe40004000000 */
[CC--:B------:R-:W-:Y:S02]  /*176a0*/  ISETP.GE.AND P3, PT, R12.reuse, R133.reuse, PT ;  /* 0x000000850c00720c */ /* 0x0c0fe40003f66270 */
[CC--:B------:R-:W-:Y:S02]  /*176b0*/  ISETP.GE.AND P2, PT, R13.reuse, R2.reuse, PT ;  /* 0x000000020d00720c */ /* 0x0c0fe40003f46270 */
[----:B------:R-:W-:Y:S02]  /*176c0*/  ISETP.GE.AND P5, PT, R13, R133, PT ;  /* 0x000000850d00720c */ /* 0x000fe40003fa6270 */
[-C--:B------:R-:W-:Y:S02]  /*176d0*/  ISETP.GE.AND P6, PT, R21, R2.reuse, PT ;  /* 0x000000021500720c */ /* 0x080fe40003fc6270 */
[----:B------:R-:W-:-:S02]  /*176e0*/  ISETP.GE.AND P0, PT, R12, R2, PT ;  /* 0x000000020c00720c */ /* 0x000fc40003f06270 */
[C---:B------:R-:W-:Y:S02]  /*176f0*/  IADD3 R13, R0.reuse, 0x70, RZ ;  /* 0x00000070000d7810 */ /* 0x040fe40007ffe0ff */
[----:B------:R-:W-:Y:S02]  /*17700*/  IADD3 R12, R0, 0x61, RZ ;  /* 0x00000061000c7810 */ /* 0x000fe40007ffe0ff */
[----:B------:R-:W-:Y:S02]  /*17710*/  FSEL R156, R30, -INF , !P3 ;  /* 0xff8000001e9c7808 */ /* 0x000fe40005800000 */
[----:B------:R-:W-:Y:S02]  /*17720*/  FSEL R169, R36, -INF , !P1 ;  /* 0xff80000024a97808 */ /* 0x000fe40004800000 */
[----:B------:R-:W-:Y:S02]  /*17730*/  FSEL R171, R39, -INF , !P4 ;  /* 0xff80000027ab7808 */ /* 0x000fe40006000000 */
[----:B------:R-:W-:-:S02]  /*17740*/  FSEL R167, R32, -INF , !P6 ;  /* 0xff80000020a77808 */ /* 0x000fc40007000000 */
[-C--:B------:R-:W-:Y:S02]  /*17750*/  ISETP.GE.AND P3, PT, R13, R2.reuse, PT ;  /* 0x000000020d00720c */ /* 0x080fe40003f66270 */
[-C--:B------:R-:W-:Y:S02]  /*17760*/  ISETP.GE.AND P1, PT, R20, R133.reuse, PT ;  /* 0x000000851400720c */ /* 0x080fe40003f26270 */
[C---:B------:R-:W-:Y:S02]  /*17770*/  ISETP.GE.AND P4, PT, R12.reuse, R2, PT ;  /* 0x000000020c00720c */ /* 0x040fe40003f86270 */
        /* <DEDUP_REMOVED lines=12> */
[----:B------:R-:W-:Y:S02]  /*17840*/  FSEL R145, R27, -INF , !P0 ;  /* 0xff8000001b917808 */ /* 0x000fe40004000000 */
[----:B------:R-:W-:Y:S01]  /*17850*/  ISETP.GT.AND P3, PT, R238, R227, PT ;  /* 0x000000e3ee00720c */ /* 0x000fe20003f64270 */
[----:B------:R-:W-:Y:S01]  /*17860*/  BAR.SYNC.DEFER_BLOCKING 0x0 ;  /* 0x0000000000007b1d */ /* 0x000fe20000010000 */
[----:B------:R-:W-:-:S02]  /*17870*/  ISETP.GE.AND P5, PT, R4, R2, PT ;  /* 0x000000020400720c */ /* 0x000fc40003fa6270 */
[-C--:B------:R-:W-:Y:S02]  /*17880*/  ISETP.GE.AND P1, PT, R4, R133.reuse, PT ;  /* 0x000000850400720c */ /* 0x080fe40003f26270 */
[C---:B------:R-:W-:Y:S02]  /*17890*/  ISETP.GE.AND P0, PT, R0.reuse, R2, PT ;  /* 0x000000020000720c */ /* 0x040fe40003f06270 */
        /* <DEDUP_REMOVED lines=8> */
[----:B------:R-:W-:Y:S02]  /*17920*/  FSEL R139, R130, -INF , !P4 ;  /* 0xff800000828b7808 */ /* 0x000fe40006000000 */
[----:B------:R-:W-:-:S02]  /*17930*/  FSEL R62, R127, -INF , !P0 ;  /* 0xff8000007f3e7808 */ /* 0x000fc40004000000 */
[CC--:B------:R-:W-:Y:S02]  /*17940*/  ISETP.GE.AND P6, PT, R12.reuse, R2.reuse, PT ;  /* 0x000000020c00720c */ /* 0x0c0fe40003fc6270 */
[----:B------:R-:W-:Y:S02]  /*17950*/  ISETP.GE.AND P2, PT, R12, R133, PT ;  /* 0x000000850c00720c */ /* 0x000fe40003f46270 */
[----:B------:R-:W-:Y:S02]  /*17960*/  ISETP.GE.AND P4, PT, R4, R2, PT ;  /* 0x000000020400720c */ /* 0x000fe40003f86270 */
[----:B------:R-:W-:Y:S02]  /*17970*/  ISETP.NE.U32.AND P0, PT, R236, RZ, PT ;  /* 0x000000ffec00720c */ /* 0x000fe40003f05070 */
[----:B------:R-:W-:Y:S02]  /*17980*/  LOP3.LUT R0, R8, R9, RZ, 0xfc, !PT ;  /* 0x0000000908007212 */ /* 0x000fe400078efcff */
        /* <DEDUP_REMOVED lines=12> */
[-C--:B--2---:R-:W-:Y:S02]  /*17a50*/  IABS R7, R14.reuse ;  /* 0x0000000e00077213 */ /* 0x084fe40000000000 */
[-C--:B------:R-:W-:Y:S02]  /*17a60*/  IABS R5, R14.reuse ;  /* 0x0000000e00057213 */ /* 0x080fe40000000000 */
[----:B------:R-:W1:Y:S01]  /*17a70*/  I2F.RP R8, R7 ;  /* 0x0000000700087306 */ /* 0x000e620000209400 */
[----:B------:R-:W-:Y:S02]  /*17a80*/  LOP3.LUT R3, R3, R14, RZ, 0x3c, !PT ;  /* 0x0000000e03037212 */ /* 0x000fe400078e3cff */
[----:B------:R-:W-:Y:S02]  /*17a90*/  IMAD.MOV R5, RZ, RZ, -R5 ;  /* 0x000000ffff057224 */ /* 0x000fe400078e0a05 */
[----:B------:R-:W-:-:S02]  /*17aa0*/  ISETP.GE.AND P4, PT, R3, RZ, PT ;  /* 0x000000ff0300720c */ /* 0x000fc40003f86270 */
[----:B------:R-:W-:Y:S01]  /*17ab0*/  LOP3.LUT R3, RZ, R14, RZ, 0x33, !PT ;  /* 0x0000000eff037212 */ /* 0x000fe200078e33ff */
        /* <DEDUP_REMOVED lines=21> */
[----:B------:R-:W-:Y:S02]  /*17c10*/  ISETP.GE.AND P1, PT, R9, RZ, PT ;  /* 0x000000ff0900720c */ /* 0x000fe40003f26270 */
[----:B------:R-:W-:-:S07]  /*17c20*/  ISETP.NE.AND P2, PT, R14, RZ, PT ;  /* 0x000000ff0e00720c */ /* 0x000fce0003f45270 */
[----:B------:R-:W-:Y:S02]  /*17c30*/  @P5 IADD3 R8, R8, 0x1, RZ ;  /* 0x0000000108085810 */ /* 0x000fe40007ffe0ff */
[----:B------:R-:W-:-:S03]  /*17c40*/  @P6 IADD3 R12, R12, 0x1, RZ ;  /* 0x000000010c0c6810 */ /* 0x000fc60007ffe0ff */
[----:B------:R-:W-:Y:S01]  /*17c50*/  @!P1 IMAD.MOV R8, RZ, RZ, -R8 ;  /* 0x000000ffff089224 */ /* 0x000fe200078e0a08 */
[----:B------:R-:W-:-:S04]  /*17c60*/  @!P4 IADD3 R12, -R12, RZ, RZ ;  /* 0x000000ff0c0cc210 */ /* 0x000fc80007ffe1ff */
[C---:B------:R-:W-:Y:S02]  /*17c70*/  SEL R5, R3.reuse, R12, !P2 ;  /* 0x0000000c03057207 */ /* 0x040fe40005000000 */
[----:B------:R-:W-:Y:S01]  /*17c80*/  SEL R6, R3, R8, !P2 ;  /* 0x0000000803067207 */ /* 0x000fe20005000000 */
[----:B------:R-:W2:Y:S02]  /*17c90*/  LD.E.64 R12, [R10.64+0x20] ;  /* 0x000020060a0c7980 */ /* 0x000ea4000c101b00 */
[C-C-:B------:R-:W-:Y:S02]  /*17ca0*/  IMAD.WIDE R18, R5.reuse, 0x4, R236.reuse ;  /* 0x0000000405127825 */ /* 0x140fe400078e02ec */
[----:B------:R-:W3:Y:S02]  /*17cb0*/  LD.E.64 R8, [R10.64+0x38] ;  /* 0x000038060a087980 */ /* 0x000ee4000c101b00 */
[----:B------:R-:W-:Y:S02]  /*17cc0*/  IMAD.WIDE R16, R6, 0x4, R236 ;  /* 0x0000000406107825 */ /* 0x000fe400078e02ec */
        /* <DEDUP_REMOVED lines=11> */
[----:B------:R-:W-:-:S03]  /*17d80*/  SHF.R.S32.HI R4, RZ, 0x1f, R3 ;  /* 0x0000001fff047819 */ /* 0x000fc60000011403 */
[----:B------:R-:W-:-:S04]  /*17d90*/  IMAD.WIDE.U32 R6, R3, R12, R14 ;  /* 0x0000000c03067225 */ /* 0x000fc800078e000e */
[----:B------:R-:W-:-:S04]  /*17da0*/  IMAD R4, R12, R4, R5 ;  /* 0x000000040c047224 */ /* 0x000fc800078e0205 */
[----:B------:R-:W-:Y:S01]  /*17db0*/  IMAD.IADD R4, R7, 0x1, R4 ;  /* 0x0000000107047824 */ /* 0x000fe200078e0204 */
[----:B------:R-:W-:Y:S05]  /*17dc0*/  BRA `(.L_x_1906) ;  /* 0x0000003000007947 */ /* 0x000fea0003800000 */
.L_x_1905:
[----:B------:R-:W2:Y:S02]  /*17dd0*/  LD.E R6, [R10.64+0x38] ;  /* 0x000038060a067980 */ /* 0x000ea4000c101900 */
[----:B--2---:R-:W-:-:S04]  /*17de0*/  LEA R6, -R6, RZ, 0x7 ;  /* 0x000000ff06067211 */ /* 0x004fc800078e39ff */
[----:B------:R-:W-:Y:S02]  /*17df0*/  SHF.R.S32.HI R4, RZ, 0x1f, R6 ;  /* 0x0000001fff047819 */ /* 0x000fe40000011406 */
.L_x_1906:
[----:B------:R-:W-:Y:S05]  /*17e00*/  BSYNC B0 ;  /* 0x0000000000007941 */ /* 0x000fea0003800000 */
.L_x_1904:
        /* <DEDUP_REMOVED lines=129> */
.L_x_1903:
[----:B------:R-:W-:Y:S05]  /*18620*/  BSYNC B1 ;  /* 0x0000000000017941 */ /* 0x000fea0003800000 */
.L_x_1902:
        /* <DEDUP_REMOVED lines=14> */
[----:B------:R-:W-:Y:S01]  /*18710*/  LDSM.16.MT88.4 R120, [R214+0x10000] ;  /* 0x01000000d678783b */ /* 0x000fe20000004200 */
[----:B------:R-:W-:Y:S02]  /*18720*/  FMNMX.FTZ R5, R85, R4, !PT ;  /* 0x0000000455057209 */ /* 0x000fe40007810000 */
[----:B------:R-:W-:Y:S01]  /*18730*/  FMNMX.FTZ R4, R88, R3, !PT ;  /* 0x0000000358047209 */ /* 0x000fe20007810000 */
[----:B------:R-:W-:Y:S01]  /*18740*/  LDSM.16.MT88.4 R80, [R213+0xc000] ;  /* 0x00c00000d550783b */ /* 0x000fe20000004200 */
        /* <DEDUP_REMOVED lines=70> */
[----:B---3--:R-:W-:Y:S02]  /*18bb0*/  FMNMX.FTZ R132, R5, R132, !PT ;  /* 0x0000008405847209 */ /* 0x008fe40007810000 */
[----:B------:R-:W-:Y:S01]  /*18bc0*/  LDSM.16.MT88.4 R4, [R212+0x10000] ;  /* 0x01000000d404783b */ /* 0x000fe20000004200 */
[C---:B--2---:R-:W-:Y:S02]  /*18bd0*/  FMUL.FTZ R63, R64.reuse, R3 ;  /* 0x00000003403f7220 */ /* 0x044fe40000410000 */
[----:B------:R-:W-:-:S03]  /*18be0*/  FMUL.FTZ R135, R64, R132 ;  /* 0x0000008440877220 */ /* 0x000fc60000410000 */
        /* <DEDUP_REMOVED lines=8> */
[-C--:B------:R-:W-:Y:S02]  /*18c70*/  FFMA.FTZ R53, R89, R64.reuse, -R135 ;  /* 0x0000004059357223 */ /* 0x080fe40000010887 */
[----:B------:R-:W1:Y:S01]  /*18c80*/  LDSM.16.MT88.4 R88, [R212+0xc000] ;  /* 0x00c00000d458783b */ /* 0x000e620000004200 */
[----:B------:R-:W-:-:S02]  /*18c90*/  FFMA.FTZ R56, R95, R64, -R63 ;  /* 0x000000405f387223 */ /* 0x000fc4000001083f */
[-CC-:B------:R-:W-:Y:S02]  /*18ca0*/  FFMA.FTZ R61, R92, R64.reuse, -R135.reuse ;  /* 0x000000405c3d7223 */ /* 0x180fe40000010887 */
[-C--:B------:R-:W-:Y:S01]  /*18cb0*/  FFMA.FTZ R60, R93, R64.reuse, -R135 ;  /* 0x000000405d3c7223 */ /* 0x080fe20000010887 */
[----:B------:R-:W-:Y:S01]  /*18cc0*/  MUFU.EX2 R59, R59 ;  /* 0x0000003b003b7308 */ /* 0x000fe20000000800 */
[-CC-:B------:R-:W-:Y:S02]  /*18cd0*/  FFMA.FTZ R54, R86, R64.reuse, -R63.reuse ;  /* 0x0000004056367223 */ /* 0x180fe4000001083f */
[-CC-:B------:R-:W-:Y:S02]  /*18ce0*/  FFMA.FTZ R49, R87, R64.reuse, -R63.reuse ;  /* 0x0000004057317223 */ /* 0x180fe4000001083f */
[-C--:B------:R-:W-:Y:S02]  /*18cf0*/  FFMA.FTZ R47, R85, R64.reuse, -R63 ;  /* 0x00000040552f7223 */ /* 0x080fe4000001083f */
[-CC-:B------:R-:W-:Y:S01]  /*18d00*/  FFMA.FTZ R55, R84, R64.reuse, -R135.reuse ;  /* 0x0000004054377223 */ /* 0x180fe20000010887 */
[----:B------:R-:W2:Y:S01]  /*18d10*/  MUFU.EX2 R56, R56 ;  /* 0x0000003800387308 */ /* 0x000ea20000000800 */
[----:B------:R-:W-:-:S02]  /*18d20*/  FFMA.FTZ R50, R50, R64, -R135 ;  /* 0x0000004032327223 */ /* 0x000fc40000010887 */
[-CC-:B------:R-:W-:Y:S02]  /*18d30*/  FFMA.FTZ R51, R51, R64.reuse, -R135.reuse ;  /* 0x0000004033337223 */ /* 0x180fe40000010887 */
[-C--:B------:R-:W-:Y:S02]  /*18d40*/  FFMA.FTZ R46, R46, R64.reuse, -R135 ;  /* 0x000000402e2e7223 */ /* 0x080fe40000010887 */
[-CC-:B------:R-:W-:Y:S01]  /*18d50*/  FFMA.FTZ R44, R44, R64.reuse, -R63.reuse ;  /* 0x000000402c2c7223 */ /* 0x180fe2000001083f */
[----:B------:R-:W3:Y:S01]  /*18d60*/  MUFU.EX2 R52, R52 ;  /* 0x0000003400347308 */ /* 0x000ee20000000800 */
[-CC-:B------:R-:W-:Y:S02]  /*18d70*/  FFMA.FTZ R43, R177, R64.reuse, -R63.reuse ;  /* 0x00000040b12b7223 */ /* 0x180fe4000001083f */
[-CC-:B------:R-:W-:Y:S02]  /*18d80*/  FFMA.FTZ R40, R178, R64.reuse, -R63.reuse ;  /* 0x00000040b2287223 */ /* 0x180fe4000001083f */
[----:B------:R-:W-:-:S02]  /*18d90*/  FFMA.FTZ R9, R179, R64, -R63 ;  /* 0x00000040b3097223 */ /* 0x000fc4000001083f */
[-CC-:B------:R-:W-:Y:S01]  /*18da0*/  FFMA.FTZ R45, R45, R64.reuse, -R135.reuse ;  /* 0x000000402d2d7223 */ /* 0x180fe20000010887 */
[----:B------:R-:W-:Y:S01]  /*18db0*/  MUFU.EX2 R61, R61 ;  /* 0x0000003d003d7308 */ /* 0x000fe20000000800 */
[----:B--2---:R-:W-:Y:S01]  /*18dc0*/  F2FP.PACK_AB R113, R56, R59 ;  /* 0x0000003b3871723e */ /* 0x004fe200000000ff */
[-CC-:B------:R-:W-:Y:S02]  /*18dd0*/  FFMA.FTZ R42, R175, R64.reuse, -R135.reuse ;  /* 0x00000040af2a7223 */ /* 0x180fe40000010887 */
[-CC-:B------:R-:W-:Y:S02]  /*18de0*/  FFMA.FTZ R41, R176, R64.reuse, -R135.reuse ;  /* 0x00000040b0297223 */ /* 0x180fe40000010887 */
[-C--:B------:R-:W-:Y:S02]  /*18df0*/  FFMA.FTZ R8, R174, R64.reuse, -R135 ;  /* 0x00000040ae087223 */ /* 0x080fe40000010887 */
[----:B------:R-:W2:Y:S01]  /*18e00*/  MUFU.EX2 R60, R60 ;  /* 0x0000003c003c7308 */ /* 0x000ea20000000800 */
[----:B---3--:R-:W-:Y:S01]  /*18e10*/  F2FP.PACK_AB R115, R52, R57 ;  /* 0x000000393473723e */ /* 0x008fe200000000ff */
        /* <DEDUP_REMOVED lines=8> */
[----:B------:R-:W3:Y:S01]  /*18ea0*/  MUFU.EX2 R53, R53 ;  /* 0x0000003500357308 */ /* 0x000ee20000000800 */
[----:B--2---:R-:W-:Y:S01]  /*18eb0*/  F2FP.PACK_AB R112, R60, R61 ;  /* 0x0000003d3c70723e */ /* 0x004fe200000000ff */
        /* <DEDUP_REMOVED lines=8> */
[----:B---3--:R-:W-:Y:S01]  /*18f40*/  F2FP.PACK_AB R114, R53, R58 ;  /* 0x0000003a3572723e */ /* 0x008fe200000000ff */
        /* <DEDUP_REMOVED lines=16> */
[C---:B------:R-:W-:Y:S01]  /*19050*/  HMMA.16816.F32 R92, R112.reuse, R96, RZ ;  /* 0x00000060705c723c */ /* 0x040fe200000018ff */
        /* <DEDUP_REMOVED lines=19> */
[----:B------:R-:W3:Y:S01]  /*19190*/  MUFU.EX2 R44, R44 ;  /* 0x0000002c002c7308 */ /* 0x000ee20000000800 */
        /* <DEDUP_REMOVED lines=11> */
[----:B------:R-:W4:Y:S06]  /*19250*/  MUFU.EX2 R42, R42 ;  /* 0x0000002a002a7308 */ /* 0x000f2c0000000800 */
[C---:B------:R-:W-:Y:S02]  /*19260*/  HMMA.16816.F32 R80, R112.reuse, R82, RZ ;  /* 0x000000527050723c */ /* 0x040fe400000018ff */
[----:B------:R-:W-:Y:S06]  /*19270*/  MUFU.EX2 R41, R41 ;  /* 0x0000002900297308 */ /* 0x000fec0000000800 */
[C---:B------:R-:W-:Y:S02]  /*19280*/  HMMA.16816.F32 R120, R112.reuse, R122, RZ ;  /* 0x0000007a7078723c */ /* 0x040fe400000018ff */
[----:B------:R-:W5:Y:S06]  /*19290*/  MUFU.EX2 R8, R8 ;  /* 0x0000000800087308 */ /* 0x000f6c0000000800 */
[C---:B------:R-:W-:Y:S02]  /*192a0*/  HMMA.16816.F32 R108, R112.reuse, R110, RZ ;  /* 0x0000006e706c723c */ /* 0x040fe400000018ff */
[----:B------:R-:W2:Y:S06]  /*192b0*/  MUFU.EX2 R0, R0 ;  /* 0x0000000000007308 */ /* 0x000eac0000000800 */
[C---:B------:R-:W-:Y:S02]  /*192c0*/  HMMA.16816.F32 R116, R112.reuse, R4, RZ ;  /* 0x000000047074723c */ /* 0x040fe400000018ff */
        /* <DEDUP_REMOVED lines=9> */
[----:B---3--:R-:W-:Y:S01]  /*19360*/  F2FP.PACK_AB R7, R44, R47 ;  /* 0x0000002f2c07723e */ /* 0x008fe200000000ff */
        /* <DEDUP_REMOVED lines=46> */
[----:B----4-:R-:W-:Y:S01]  /*19650*/  F2FP.PACK_AB R4, R42, R45 ;  /* 0x0000002d2a04723e */ /* 0x010fe200000000ff */
[----:B------:R-:W-:Y:S01]  /*19660*/  FADD.FTZ R45, R45, R46 ;  /* 0x0000002e2d2d7221 */ /* 0x000fe20000010000 */
[----:B------:R-:W-:Y:S01]  /*19670*/  F2FP.PACK_AB R5, R40, R43 ;  /* 0x0000002b2805723e */ /* 0x000fe200000000ff */
[----:B------:R-:W-:Y:S01]  /*19680*/  MUFU.EX2 R169, R169 ;  /* 0x000000a900a97308 */ /* 0x000fe20000000800 */
[----:B-----5:R-:W-:Y:S01]  /*19690*/  F2FP.PACK_AB R6, R8, R41 ;  /* 0x000000290806723e */ /* 0x020fe200000000ff */
[----:B------:R-:W-:Y:S01]  /*196a0*/  FADD.FTZ R43, R43, R44 ;  /* 0x0000002c2b2b7221 */ /* 0x000fe20000010000 */
[----:B------:R-:W-:Y:S01]  /*196b0*/  F2FP.PACK_AB R7, R0, R9 ;  /* 0x000000090007723e */ /* 0x000fe200000000ff */
[----:B------:R-:W-:-:S02]  /*196c0*/  FADD.FTZ R42, R42, R45 ;  /* 0x0000002d2a2a7221 */ /* 0x000fc40000010000 */
[----:B------:R-:W-:Y:S02]  /*196d0*/  FADD.FTZ R40, R40, R43 ;  /* 0x0000002b28287221 */ /* 0x000fe40000010000 */
[----:B------:R-:W4:Y:S01]  /*196e0*/  MUFU.EX2 R168, R168 ;  /* 0x000000a800a87308 */ /* 0x000f220000000800 */
        /* <DEDUP_REMOVED lines=8> */
[----:B------:R-:W5:Y:S02]  /*19770*/  MUFU.EX2 R164, R164 ;  /* 0x000000a400a47308 */ /* 0x000f640000000800 */
        /* <DEDUP_REMOVED lines=47> */
[----:B------:R-:W1:Y:S07]  /*19a70*/  LDSM.16.MT88.4 R20, [R212+0x11800] ;  /* 0x01180000d414783b */ /* 0x000e6e0000004200 */
        /* <DEDUP_REMOVED lines=64> */
[----:B------:R-:W-:Y:S01]  /*19e80*/  HMMA.16816.F32 R68, R4, R20, R68 ;  /* 0x000000140444723c */ /* 0x000fe20000001844 */
        /* <DEDUP_REMOVED lines=173> */
.L_x_1909:
[----:B------:R-:W2:Y:S02]  /*1a960*/  LD.E R4, [R10.64+0x40] ;  /* 0x000040060a047980 */ /* 0x000ea4000c101900 */
[----:B--2---:R-:W-:-:S04]  /*1a970*/  LEA R4, -R4, RZ, 0x7 ;  /* 0x000000ff04047211 */ /* 0x004fc800078e39ff */
[----:B------:R-:W-:Y:S02]  /*1a980*/  SHF.R.S32.HI R0, RZ, 0x1f, R4 ;  /* 0x0000001fff007819 */ /* 0x000fe40000011404 */
.L_x_1910:
[----:B------:R-:W-:Y:S05]  /*1a990*/  BSYNC B0 ;  /* 0x0000000000007941 */ /* 0x000fea0003800000 */
.L_x_1908:
        /* <DEDUP_REMOVED lines=133> */
[----:B------:R-:W1:Y:S04]  /*1b1f0*/  LDSM.16.M88.4 R52, [R221+0x4000] ;  /* 0x00400000dd34783b */ /* 0x000e680000000200 */
[----:B------:R-:W5:Y:S04]  /*1b200*/  LDSM.16.M88.4 R44, [R221+0x4800] ;  /* 0x00480000dd2c783b */ /* 0x000f680000000200 */
[----:B------:R-:W5:Y:S04]  /*1b210*/  LDSM.16.M88.4 R36, [R221+0x5000] ;  /* 0x00500000dd24783b */ /* 0x000f680000000200 */
[----:B--2---:R-:W2:Y:S04]  /*1b220*/  LDSM.16.M88.4 R28, [R221+0x5800] ;  /* 0x00580000dd1c783b */ /* 0x004ea80000000200 */
[----:B---3--:R-:W3:Y:S04]  /*1b230*/  LDSM.16.M88.4 R20, [R221+0x6000] ;  /* 0x00600000dd14783b */ /* 0x008ee80000000200 */
[----:B----4-:R-:W4:Y:S04]  /*1b240*/  LDSM.16.M88.4 R12, [R221+0x6800] ;  /* 0x00680000dd0c783b */ /* 0x010f280000000200 */
[----:B------:R-:W2:Y:S04]  /*1b250*/  LDSM.16.M88.4 R172, [R221+0x7000] ;  /* 0x00700000ddac783b */ /* 0x000ea80000000200 */
[----:B------:R-:W2:Y:S04]  /*1b260*/  LDSM.16.M88.4 R60, [R221+0x7800] ;  /* 0x00780000dd3c783b */ /* 0x000ea80000000200 */
[----:B------:R-:W-:Y:S04]  /*1b270*/  LDSM.16.M88.4 R64, [R220] ;  /* 0x00000000dc40783b */ /* 0x000fe80000000200 */
[----:B------:R-:W2:Y:S04]  /*1b280*/  LDSM.16.M88.4 R136, [R219] ;  /* 0x00000000db88783b */ /* 0x000ea80000000200 */
[----:B-1----:R-:W1:Y:S01]  /*1b290*/  LDSM.16.M88.4 R8, [R211] ;  /* 0x00000000d308783b */ /* 0x002e620000000200 */
[C---:B------:R-:W-:Y:S03]  /*1b2a0*/  HMMA.16816.F32 R56, R164.reuse, R52, RZ ;  /* 0x00000034a438723c */ /* 0x040fe600000018ff */
[----:B------:R-:W1:Y:S04]  /*1b2b0*/  LDSM.16.M88.4 R4, [R210] ;  /* 0x00000000d204783b */ /* 0x000e680000000200 */
[----:B------:R-:W-:Y:S01]  /*1b2c0*/  LDSM.16.M88.4 R144, [R206] ;  /* 0x00000000ce90783b */ /* 0x000fe20000000200 */
[C---:B-----5:R-:W-:Y:S03]  /*1b2d0*/  HMMA.16816.F32 R48, R164.reuse, R44, RZ ;  /* 0x0000002ca430723c */ /* 0x060fe600000018ff */
[----:B------:R-:W-:Y:S04]  /*1b2e0*/  LDSM.16.M88.4 R152, [R208] ;  /* 0x00000000d098783b */ /* 0x000fe80000000200 */
[----:B------:R-:W-:Y:S01]  /*1b2f0*/  LDSM.16.M88.4 R148, [R207] ;  /* 0x00000000cf94783b */ /* 0x000fe20000000200 */
[C---:B------:R-:W-:Y:S03]  /*1b300*/  HMMA.16816.F32 R40, R164.reuse, R36, RZ ;  /* 0x00000024a428723c */ /* 0x040fe600000018ff */
[----:B------:R-:W-:Y:S04]  /*1b310*/  LDSM.16.M88.4 R140, [R205] ;  /* 0x00000000cd8c783b */ /* 0x000fe80000000200 */
[----:B------:R-:W-:Y:S01]  /*1b320*/  LDSM.16.M88.4 R184, [R221+0x8000] ;  /* 0x00800000ddb8783b */ /* 0x000fe20000000200 */
[C---:B------:R-:W-:Y:S03]  /*1b330*/  HMMA.16816.F32 R52, R164.reuse, R54, RZ ;  /* 0x00000036a434723c */ /* 0x040fe600000018ff */
[----:B------:R-:W-:Y:S04]  /*1b340*/  LDSM.16.M88.4 R160, [R221+0xa000] ;  /* 0x00a00000dda0783b */ /* 0x000fe80000000200 */
[----:B------:R-:W-:Y:S01]  /*1b350*/  LDSM.16.M88.4 R156, [R221+0xa800] ;  /* 0x00a80000dd9c783b */ /* 0x000fe20000000200 */
[C---:B------:R-:W-:Y:S03]  /*1b360*/  HMMA.16816.F32 R44, R164.reuse, R46, RZ ;  /* 0x0000002ea42c723c */ /* 0x040fe600000018ff */
[----:B------:R-:W-:Y:S04]  /*1b370*/  LDSM.16.M88.4 R188, [R220+0x2000] ;  /* 0x00200000dcbc783b */ /* 0x000fe80000000200 */
[----:B------:R-:W-:Y:S01]  /*1b380*/  LDSM.16.M88.4 R180, [R221+0x9800] ;  /* 0x00980000ddb4783b */ /* 0x000fe20000000200 */
[C---:B------:R-:W-:Y:S03]  /*1b390*/  HMMA.16816.F32 R36, R164.reuse, R38, RZ ;  /* 0x00000026a424723c */ /* 0x040fe600000018ff */
[----:B------:R-:W5:Y:S04]  /*1b3a0*/  S2R R0, SR_TID.X ;  /* 0x0000000000007919 */ /* 0x000f680000002100 */
[----:B------:R-:W0:Y:S01]  /*1b3b0*/  LDGDEPBAR ;  /* 0x00000000000079af */ /* 0x000e220000000000 */
[C---:B--2---:R-:W-:Y:S08]  /*1b3c0*/  HMMA.16816.F32 R32, R164.reuse, R28, RZ ;  /* 0x0000001ca420723c */ /* 0x044ff000000018ff */
[C---:B---3--:R-:W-:Y:S08]  /*1b3d0*/  HMMA.16816.F32 R24, R164.reuse, R20, RZ ;  /* 0x00000014a418723c */ /* 0x048ff000000018ff */
[----:B----4-:R-:W-:Y:S01]  /*1b3e0*/  HMMA.16816.F32 R16, R164, R12, RZ ;  /* 0x0000000ca410723c */ /* 0x010fe200000018ff */
[----:B-----5:R-:W-:-:S07]  /*1b3f0*/  IMAD.SHL.U32 R0, R0, 0x2, RZ ;  /* 0x0000000200007824 */ /* 0x020fce00078e00ff */
[C---:B------:R-:W-:Y:S08]  /*1b400*/  HMMA.16816.F32 R176, R164.reuse, R172, RZ ;  /* 0x000000aca4b0723c */ /* 0x040ff000000018ff */
[C---:B------:R-:W-:Y:S08]  /*1b410*/  HMMA.16816.F32 R28, R164.reuse, R30, RZ ;  /* 0x0000001ea41c723c */ /* 0x040ff000000018ff */
[C---:B------:R-:W-:Y:S08]  /*1b420*/  HMMA.16816.F32 R20, R164.reuse, R22, RZ ;  /* 0x00000016a414723c */ /* 0x040ff000000018ff */
[C---:B------:R-:W-:Y:S08]  /*1b430*/  HMMA.16816.F32 R12, R164.reuse, R14, RZ ;  /* 0x0000000ea40c723c */ /* 0x040ff000000018ff */
[C---:B------:R-:W-:Y:S08]  /*1b440*/  HMMA.16816.F32 R172, R164.reuse, R174, RZ ;  /* 0x000000aea4ac723c */ /* 0x040ff000000018ff */
[C---:B------:R-:W-:Y:S08]  /*1b450*/  HMMA.16816.F32 R168, R164.reuse, R60, RZ ;  /* 0x0000003ca4a8723c */ /* 0x040ff000000018ff */
[----:B------:R-:W-:Y:S01]  /*1b460*/  HMMA.16816.F32 R164, R164, R62, RZ ;  /* 0x0000003ea4a4723c */ /* 0x000fe200000018ff */
[----:B------:R-:W2:Y:S07]  /*1b470*/  LDSM.16.M88.4 R60, [R209] ;  /* 0x00000000d13c783b */ /* 0x000eae0000000200 */
[C---:B------:R-:W-:Y:S08]  /*1b480*/  HMMA.16816.F32 R56, R64.reuse, R136, R56 ;  /* 0x000000884038723c */ /* 0x040ff00000001838 */
[C---:B------:R-:W-:Y:S01]  /*1b490*/  HMMA.16816.F32 R52, R64.reuse, R138, R52 ;  /* 0x0000008a4034723c */ /* 0x040fe20000001834 */
[----:B------:R-:W-:Y:S07]  /*1b4a0*/  LDSM.16.M88.4 R136, [R218] ;  /* 0x00000000da88783b */ /* 0x000fee0000000200 */
[C---:B-1----:R-:W-:Y:S08]  /*1b4b0*/  HMMA.16816.F32 R48, R64.reuse, R8, R48 ;  /* 0x000000084030723c */ /* 0x042ff00000001830 */
[C---:B------:R-:W-:Y:S01]  /*1b4c0*/  HMMA.16816.F32 R44, R64.reuse, R10, R44 ;  /* 0x0000000a402c723c */ /* 0x040fe2000000182c */
[----:B------:R-:W1:Y:S07]  /*1b4d0*/  LDSM.16.M88.4 R8, [R215+0x4000] ;  /* 0x00400000d708783b */ /* 0x000e6e0000000200 */
        /* <DEDUP_REMOVED lines=10> */
[C---:B------:R-:W-:Y:S01]  /*1b580*/  HMMA.16816.F32 R52, R136.reuse, R10, R52 ;  /* 0x0000000a8834723c */ /* 0x040fe20000001834 */
[----:B------:R-:W1:Y:S07]  /*1b590*/  LDSM.16.M88.4 R8, [R215+0x6000] ;  /* 0x00600000d708783b */ /* 0x000e6e0000000200 */
[C---:B---3--:R-:W-:Y:S08]  /*1b5a0*/  HMMA.16816.F32 R48, R136.reuse, R4, R48 ;  /* 0x000000048830723c */ /* 0x048ff00000001830 */
[----:B------:R-:W-:Y:S01]  /*1b5b0*/  HMMA.16816.F32 R44, R136, R6, R44 ;  /* 0x00000006882c723c */ /* 0x000fe2000000182c */
[----:B------:R-:W3:Y:S07]  /*1b5c0*/  LDSM.16.M88.4 R4, [R215+0x7000] ;  /* 0x00700000d704783b */ /* 0x000eee0000000200 */
        /* <DEDUP_REMOVED lines=10> */
[C---:B--2---:R-:W-:Y:S08]  /*1b670*/  HMMA.16816.F32 R40, R136.reuse, R60, R40 ;  /* 0x0000003c8828723c */ /* 0x044ff00000001828 */
[C---:B------:R-:W-:Y:S01]  /*1b680*/  HMMA.16816.F32 R36, R136.reuse, R62, R36 ;  /* 0x0000003e8824723c */ /* 0x040fe20000001824 */
[----:B------:R-:W2:Y:S07]  /*1b690*/  LDSM.16.M88.4 R60, [R217] ;  /* 0x00000000d93c783b */ /* 0x000eae0000000200 */
[C---:B----4-:R-:W-:Y:S08]  /*1b6a0*/  HMMA.16816.F32 R32, R136.reuse, R144, R32 ;  /* 0x000000908820723c */ /* 0x050ff00000001820 */
[C---:B------:R-:W-:Y:S01]  /*1b6b0*/  HMMA.16816.F32 R28, R136.reuse, R146, R28 ;  /* 0x00000092881c723c */ /* 0x040fe2000000181c */
[----:B------:R-:W4:Y:S07]  /*1b6c0*/  LDSM.16.M88.4 R144, [R204+0x1000] ;  /* 0x00100000cc90783b */ /* 0x000f2e0000000200 */
[C---:B-1----:R-:W-:Y:S08]  /*1b6d0*/  HMMA.16816.F32 R24, R136.reuse, R8, R24 ;  /* 0x000000088818723c */ /* 0x042ff00000001818 */
[C---:B------:R-:W-:Y:S01]  /*1b6e0*/  HMMA.16816.F32 R20, R136.reuse, R10, R20 ;  /* 0x0000000a8814723c */ /* 0x040fe20000001814 */
[----:B------:R-:W1:Y:S07]  /*1b6f0*/  LDSM.16.M88.4 R8, [R204+0x1800] ;  /* 0x00180000cc08783b */ /* 0x000e6e0000000200 */
[C---:B---3--:R-:W-:Y:S08]  /*1b700*/  HMMA.16816.F32 R176, R136.reuse, R4, R176 ;  /* 0x0000000488b0723c */ /* 0x048ff000000018b0 */
[----:B------:R-:W-:Y:S01]  /*1b710*/  HMMA.16816.F32 R172, R136, R6, R172 ;  /* 0x0000000688ac723c */ /* 0x000fe200000018ac */
[----:B------:R-:W3:Y:S07]  /*1b720*/  LDSM.16.M88.4 R4, [R204+0x2000] ;  /* 0x00200000cc04783b */ /* 0x000eee0000000200 */
        /* <DEDUP_REMOVED lines=8> */
[----:B------:R-:W2:Y:S04]  /*1b7b0*/  LDSM.16.M88.4 R136, [R204+0x3000] ;  /* 0x00300000cc88783b */ /* 0x000ea80000000200 */
[----:B------:R-:W-:Y:S03]  /*1b7c0*/  LDSM.16.M88.4 R152, [R221+0xb000] ;  /* 0x00b00000dd98783b */ /* 0x000fe60000000200 */
[C---:B----4-:R-:W-:Y:S08]  /*1b7d0*/  HMMA.16816.F32 R40, R60.reuse, R144, R40 ;  /* 0x000000903c28723c */ /* 0x050ff00000001828 */
[C---:B------:R-:W-:Y:S01]  /*1b7e0*/  HMMA.16816.F32 R36, R60.reuse, R146, R36 ;  /* 0x000000923c24723c */ /* 0x040fe20000001824 */
[----:B------:R-:W-:Y:S07]  /*1b7f0*/  LDSM.16.M88.4 R144, [R222+0x2000] ;  /* 0x00200000de90783b */ /* 0x000fee0000000200 */
[C---:B-1----:R-:W-:Y:S08]  /*1b800*/  HMMA.16816.F32 R32, R60.reuse, R8, R32 ;  /* 0x000000083c20723c */ /* 0x042ff00000001820 */
[C---:B------:R-:W-:Y:S01]  /*1b810*/  HMMA.16816.F32 R28, R60.reuse, R10, R28 ;  /* 0x0000000a3c1c723c */ /* 0x040fe2000000181c */
[----:B------:R-:W1:Y:S07]  /*1b820*/  LDSM.16.M88.4 R8, [R221+0x8800] ;  /* 0x00880000dd08783b */ /* 0x000e6e0000000200 */
[C---:B---3--:R-:W-:Y:S08]  /*1b830*/  HMMA.16816.F32 R24, R60.reuse, R4, R24 ;  /* 0x000000043c18723c */ /* 0x048ff00000001818 */
[C---:B------:R-:W-:Y:S01]  /*1b840*/  HMMA.16816.F32 R20, R60.reuse, R6, R20 ;  /* 0x000000063c14723c */ /* 0x040fe20000001814 */
[----:B------:R-:W3:Y:S07]  /*1b850*/  LDSM.16.M88.4 R4, [R221+0x9000] ;  /* 0x00900000dd04783b */ /* 0x000eee0000000200 */
[C---:B------:R-:W-:Y:S08]  /*1b860*/  HMMA.16816.F32 R48, R60.reuse, R148, R48 ;  /* 0x000000943c30723c */ /* 0x040ff00000001830 */
[C---:B------:R-:W-:Y:S01]  /*1b870*/  HMMA.16816.F32 R44, R60.reuse, R150, R44 ;  /* 0x000000963c2c723c */ /* 0x040fe2000000182c */
[----:B------:R-:W-:Y:S07]  /*1b880*/  LDSM.16.M88.4 R148, [R221+0xb800] ;  /* 0x00b80000dd94783b */ /* 0x000fee0000000200 */
[C---:B--2---:R-:W-:Y:S08]  /*1b890*/  HMMA.16816.F32 R168, R60.reuse, R64, R168 ;  /* 0x000000403ca8723c */ /* 0x044ff000000018a8 */
[C---:B------:R-:W-:Y:S01]  /*1b8a0*/  HMMA.16816.F32 R164, R60.reuse, R66, R164 ;  /* 0x000000423ca4723c */ /* 0x040fe200000018a4 */
[----:B------:R-:W2:Y:S07]  /*1b8b0*/  LDSM.16.M88.4 R64, [R201] ;  /* 0x00000000c940783b */ /* 0x000eae0000000200 */
[C---:B-----5:R-:W-:Y:S08]  /*1b8c0*/  HMMA.16816.F32 R16, R60.reuse, R140, R16 ;  /* 0x0000008c3c10723c */ /* 0x060ff00000001810 */
[C---:B------:R-:W-:Y:S01]  /*1b8d0*/  HMMA.16816.F32 R12, R60.reuse, R142, R12 ;  /* 0x0000008e3c0c723c */ /* 0x040fe2000000180c */
[----:B------:R-:W4:Y:S07]  /*1b8e0*/  LDSM.16.M88.4 R140, [R203] ;  /* 0x00000000cb8c783b */ /* 0x000f2e0000000200 */
[C---:B------:R-:W-:Y:S08]  /*1b8f0*/  HMMA.16816.F32 R176, R60.reuse, R136, R176 ;  /* 0x000000883cb0723c */ /* 0x040ff000000018b0 */
[----:B------:R-:W-:Y:S01]  /*1b900*/  HMMA.16816.F32 R172, R60, R138, R172 ;  /* 0x0000008a3cac723c */ /* 0x000fe200000018ac */
[----:B------:R-:W5:Y:S04]  /*1b910*/  LDSM.16.M88.4 R136, [R202] ;  /* 0x00000000ca88783b */ /* 0x000f680000000200 */
[----:B------:R-:W-:Y:S03]  /*1b920*/  LDSM.16.M88.4 R60, [R200] ;  /* 0x00000000c83c783b */ /* 0x000fe60000000200 */
[C---:B-1----:R-:W-:Y:S08]  /*1b930*/  HMMA.16816.F32 R48, R144.reuse, R8, R48 ;  /* 0x000000089030723c */ /* 0x042ff00000001830 */
[C---:B------:R-:W-:Y:S01]  /*1b940*/  HMMA.16816.F32 R44, R144.reuse, R10, R44 ;  /* 0x0000000a902c723c */ /* 0x040fe2000000182c */
[----:B------:R-:W1:Y:S07]  /*1b950*/  LDSM.16.M88.4 R8, [R199] ;  /* 0x00000000c708783b */ /* 0x000e6e0000000200 */
[C---:B---3--:R-:W-:Y:S08]  /*1b960*/  HMMA.16816.F32 R40, R144.reuse, R4, R40 ;  /* 0x000000049028723c */ /* 0x048ff00000001828 */
[C---:B------:R-:W-:Y:S01]  /*1b970*/  HMMA.16816.F32 R36, R144.reuse, R6, R36 ;  /* 0x000000069024723c */ /* 0x040fe20000001824 */
[----:B------:R-:W3:Y:S07]  /*1b980*/  LDSM.16.M88.4 R4, [R198] ;  /* 0x00000000c604783b */ /* 0x000eee0000000200 */
        /* <DEDUP_REMOVED lines=8> */
[----:B------:R-:W1:Y:S07]  /*1ba10*/  LDSM.16.M88.4 R156, [R215+0x8000] ;  /* 0x00800000d79c783b */ /* 0x000e6e0000000200 */
[C---:B------:R-:W-:Y:S08]  /*1ba20*/  HMMA.16816.F32 R176, R144.reuse, R152, R176 ;  /* 0x0000009890b0723c */ /* 0x040ff000000018b0 */
[----:B------:R-:W-:Y:S01]  /*1ba30*/  HMMA.16816.F32 R172, R144, R154, R172 ;  /* 0x0000009a90ac723c */ /* 0x000fe200000018ac */
[----:B------:R-:W1:Y:S07]  /*1ba40*/  LDSM.16.M88.4 R152, [R215+0x8800] ;  /* 0x00880000d798783b */ /* 0x000e6e0000000200 */
[C---:B--2---:R-:W-:Y:S08]  /*1ba50*/  HMMA.16816.F32 R40, R188.reuse, R64, R40 ;  /* 0x00000040bc28723c */ /* 0x044ff00000001828 */
[C---:B------:R-:W-:Y:S01]  /*1ba60*/  HMMA.16816.F32 R36, R188.reuse, R66, R36 ;  /* 0x00000042bc24723c */ /* 0x040fe20000001824 */
[----:B------:R-:W2:Y:S07]  /*1ba70*/  LDSM.16.M88.4 R64, [R215+0xb000] ;  /* 0x00b00000d740783b */ /* 0x000eae0000000200 */
[C---:B----4-:R-:W-:Y:S08]  /*1ba80*/  HMMA.16816.F32 R56, R188.reuse, R140, R56 ;  /* 0x0000008cbc38723c */ /* 0x050ff00000001838 */
[C---:B-----5:R-:W-:Y:S08]  /*1ba90*/  HMMA.16816.F32 R48, R188.reuse, R136, R48 ;  /* 0x00000088bc30723c */ /* 0x060ff00000001830 */
[C---:B------:R-:W-:Y:S01]  /*1baa0*/  HMMA.16816.F32 R44, R188.reuse, R138, R44 ;  /* 0x0000008abc2c723c */ /* 0x040fe2000000182c */
[----:B------:R-:W-:Y:S07]  /*1bab0*/  LDSM.16.M88.4 R136, [R215+0xa800] ;  /* 0x00a80000d788783b */ /* 0x000fee0000000200 */
[C---:B-1----:R-:W-:Y:S08]  /*1bac0*/  HMMA.16816.F32 R24, R188.reuse, R8, R24 ;  /* 0x00000008bc18723c */ /* 0x042ff00000001818 */
[C---:B------:R-:W-:Y:S01]  /*1bad0*/  HMMA.16816.F32 R20, R188.reuse, R10, R20 ;  /* 0x0000000abc14723c */ /* 0x040fe20000001814 */
[----:B------:R-:W-:Y:S07]  /*1bae0*/  LDSM.16.M88.4 R8, [R217+0x2000] ;  /* 0x00200000d908783b */ /* 0x000fee0000000200 */
[C---:B---3--:R-:W-:Y:S08]  /*1baf0*/  HMMA.16816.F32 R16, R188.reuse, R4, R16 ;  /* 0x00000004bc10723c */ /* 0x048ff00000001810 */
[----:B------:R-:W-:Y:S01]  /*1bb00*/  HMMA.16816.F32 R12, R188, R6, R12 ;  /* 0x00000006bc0c723c */ /* 0x000fe2000000180c */
[----:B------:R-:W1:Y:S07]  /*1bb10*/  LDSM.16.M88.4 R4, [R204+0x4000] ;  /* 0x00400000cc04783b */ /* 0x000e6e0000000200 */
[C---:B------:R-:W-:Y:S08]  /*1bb20*/  HMMA.16816.F32 R168, R144.reuse, R148, R168 ;  /* 0x0000009490a8723c */ /* 0x040ff000000018a8 */
[----:B------:R-:W-:Y:S01]  /*1bb30*/  HMMA.16816.F32 R164, R144, R150, R164 ;  /* 0x0000009690a4723c */ /* 0x000fe200000018a4 */
[----:B------:R-:W3:Y:S07]  /*1bb40*/  LDSM.16.M88.4 R148, [R215+0x9000] ;  /* 0x00900000d794783b */ /* 0x000eee0000000200 */
[C---:B------:R-:W-:Y:S08]  /*1bb50*/  HMMA.16816.F32 R176, R188.reuse, R184, R176 ;  /* 0x000000b8bcb0723c */ /* 0x040ff000000018b0 */
[----:B------:R-:W-:Y:S08]  /*1bb60*/  HMMA.16816.F32 R172, R188, R186, R172 ;  /* 0x000000babcac723c */ /* 0x000ff000000018ac */
[C---:B------:R-:W-:Y:S08]  /*1bb70*/  HMMA.16816.F32 R32, R144.reuse, R180, R32 ;  /* 0x000000b49020723c */ /* 0x040ff00000001820 */
[----:B------:R-:W-:Y:S01]  /*1bb80*/  HMMA.16816.F32 R28, R144, R182, R28 ;  /* 0x000000b6901c723c */ /* 0x000fe2000000181c */
[----:B------:R-:W4:Y:S04]  /*1bb90*/  LDSM.16.M88.4 R180, [R196] ;  /* 0x00000000c4b4783b */ /* 0x000f280000000200 */
[----:B------:R-:W-:Y:S03]  /*1bba0*/  LDSM.16.M88.4 R144, [R215+0x9800] ;  /* 0x00980000d790783b */ /* 0x000fe60000000200 */
[----:B------:R-:W-:Y:S01]  /*1bbb0*/  HMMA.16816.F32 R52, R188, R142, R52 ;  /* 0x0000008ebc34723c */ /* 0x000fe20000001834 */
[----:B------:R-:W-:Y:S07]  /*1bbc0*/  LDSM.16.M88.4 R140, [R215+0xa000] ;  /* 0x00a00000d78c783b */ /* 0x000fee0000000200 */
[C---:B------:R-:W-:Y:S08]  /*1bbd0*/  HMMA.16816.F32 R56, R160.reuse, R156, R56 ;  /* 0x0000009ca038723c */ /* 0x040ff00000001838 */
[C---:B------:R-:W-:Y:S08]  /*1bbe0*/  HMMA.16816.F32 R48, R160.reuse, R152, R48 ;  /* 0x00000098a030723c */ /* 0x040ff00000001830 */
[C---:B------:R-:W-:Y:S01]  /*1bbf0*/  HMMA.16816.F32 R44, R160.reuse, R154, R44 ;  /* 0x0000009aa02c723c */ /* 0x040fe2000000182c */
[----:B------:R-:W5:Y:S07]  /*1bc00*/  LDSM.16.M88.4 R152, [R204+0x4800] ;  /* 0x00480000cc98783b */ /* 0x000f6e0000000200 */
[C---:B--2---:R-:W-:Y:S08]  /*1bc10*/  HMMA.16816.F32 R176, R160.reuse, R64, R176 ;  /* 0x00000040a0b0723c */ /* 0x044ff000000018b0 */
[----:B------:R-:W-:Y:S01]  /*1bc20*/  HMMA.16816.F32 R172, R160, R66, R172 ;  /* 0x00000042a0ac723c */ /* 0x000fe200000018ac */
[----:B------:R-:W2:Y:S07]  /*1bc30*/  LDSM.16.M88.4 R64, [R204+0x5000] ;  /* 0x00500000cc40783b */ /* 0x000eae0000000200 */
[C---:B------:R-:W-:Y:S08]  /*1bc40*/  HMMA.16816.F32 R32, R188.reuse, R60, R32 ;  /* 0x0000003cbc20723c */ /* 0x040ff00000001820 */
[----:B------:R-:W-:Y:S01]  /*1bc50*/  HMMA.16816.F32 R28, R188, R62, R28 ;  /* 0x0000003ebc1c723c */ /* 0x000fe2000000181c */
[----:B------:R-:W2:Y:S07]  /*1bc60*/  LDSM.16.M88.4 R60, [R215+0xb800] ;  /* 0x00b80000d73c783b */ /* 0x000eae0000000200 */
[----:B------:R-:W-:Y:S08]  /*1bc70*/  HMMA.16816.F32 R52, R160, R158, R52 ;  /* 0x0000009ea034723c */ /* 0x000ff00000001834 */
[----:B-1----:R-:W-:Y:S07]  /*1bc80*/  HMMA.16816.F32 R56, R8, R4, R56 ;  /* 0x000000040838723c */ /* 0x002fee0000001838 */
[----:B------:R-:W-:Y:S01]  /*1bc90*/  LOP3.LUT R5, R0, 0x6, RZ, 0xc0, !PT ;  /* 0x0000000600057812 */ /* 0x000fe200078ec0ff */
[----:B---3--:R-:W-:Y:S04]  /*1bca0*/  HMMA.16816.F32 R40, R160, R148, R40 ;  /* 0x00000094a028723c */ /* 0x008fe80000001828 */
[----:B------:R-:W-:-:S03]  /*1bcb0*/  IMAD R0, R238, 0x80, R5 ;  /* 0x00000080ee007824 */ /* 0x000fc600078e0205 */
[----:B------:R-:W-:Y:S01]  /*1bcc0*/  IMAD.MOV.U32 R148, RZ, RZ, R134 ;  /* 0x000000ffff947224 */ /* 0x000fe200078e0086 */
[----:B----4-:R-:W-:Y:S01]  /*1bcd0*/  HMMA.16816.F32 R168, R188, R180, R168 ;  /* 0x000000b4bca8723c */ /* 0x010fe200000018a8 */
[----:B------:R-:W-:Y:S01]  /*1bce0*/  IADD3 R4, R0, 0x1, RZ ;  /* 0x0000000100047810 */ /* 0x000fe20007ffe0ff */
[----:B------:R-:W-:-:S03]  /*1bcf0*/  IMAD.MOV.U32 R149, RZ, RZ, R135 ;  /* 0x000000ffff957224 */ /* 0x000fc600078e0087 */
[C---:B------:R-:W-:Y:S02]  /*1bd00*/  ISETP.GE.AND P6, PT, R4.reuse, R2, PT ;  /* 0x000000020400720c */ /* 0x040fe40003fc6270 */
[----:B------:R-:W-:Y:S01]  /*1bd10*/  ISETP.GE.AND P4, PT, R4, R133, PT ;  /* 0x000000850400720c */ /* 0x000fe20003f86270 */
[----:B------:R-:W-:Y:S01]  /*1bd20*/  HMMA.16816.F32 R52, R8, R6, R52 ;  /* 0x000000060834723c */ /* 0x000fe20000001834 */
[----:B------:R-:W1:Y:S02]  /*1bd30*/  LDSM.16.M88.4 R4, [R204+0x5800] ;  /* 0x00580000cc04783b */ /* 0x000e640000000200 */
[----:B------:R-:W-:-:S05]  /*1bd40*/  FSEL R194, R59, -INF , !P4 ;  /* 0xff8000003bc27808 */ /* 0x000fca0006000000 */
[----:B------:R-:W-:Y:S07]  /*1bd50*/  HMMA.16816.F32 R164, R188, R182, R164 ;  /* 0x000000b6bca4723c */ /* 0x000fee00000018a4 */
[----:B------:R-:W-:Y:S01]  /*1bd60*/  FSEL R191, R57, -INF , !P6 ;  /* 0xff80000039bf7808 */ /* 0x000fe20007000000 */
[----:B-----5:R-:W-:Y:S01]  /*1bd70*/  HMMA.16816.F32 R48, R8, R152, R48 ;  /* 0x000000980830723c */ /* 0x020fe20000001830 */
[----:B------:R-:W-:-:S04]  /*1bd80*/  IADD3 R57, R0, 0x10, RZ ;  /* 0x0000001000397810 */ /* 0x000fc80007ffe0ff */
[----:B------:R-:W-:-:S03]  /*1bd90*/  ISETP.GE.AND P4, PT, R57, R2, PT ;  /* 0x000000023900720c */ /* 0x000fc60003f86270 */
[----:B------:R-:W-:Y:S08]  /*1bda0*/  HMMA.16816.F32 R36, R160, R150, R36 ;  /* 0x00000096a024723c */ /* 0x000ff00000001824 */
[C---:B------:R-:W-:Y:S08]  /*1bdb0*/  HMMA.16816.F32 R44, R8.reuse, R154, R44 ;  /* 0x0000009a082c723c */ /* 0x040ff0000000182c */
[----:B--2---:R-:W-:Y:S08]  /*1bdc0*/  HMMA.16816.F32 R40, R8, R64, R40 ;  /* 0x000000400828723c */ /* 0x004ff00000001828 */
[C---:B------:R-:W-:Y:S07]  /*1bdd0*/  HMMA.16816.F32 R168, R160.reuse, R60, R168 ;  /* 0x0000003ca0a8723c */ /* 0x040fee00000018a8 */
[C---:B------:R-:W-:Y:S01]  /*1bde0*/  IADD3 R60, R0.reuse, 0x8, RZ ;  /* 0x00000008003c7810 */ /* 0x040fe20007ffe0ff */
[----:B------:R-:W-:Y:S01]  /*1bdf0*/  HMMA.16816.F32 R32, R160, R144, R32 ;  /* 0x00000090a020723c */ /* 0x000fe20000001820 */
[----:B------:R-:W-:-:S02]  /*1be00*/  IADD3 R61, R0, 0x9, RZ ;  /* 0x00000009003d7810 */ /* 0x000fc40007ffe0ff */
[CC--:B------:R-:W-:Y:S02]  /*1be10*/  ISETP.GE.AND P5, PT, R60.reuse, R2.reuse, PT ;  /* 0x000000023c00720c */ /* 0x0c0fe40003fa6270 */
[-C--:B------:R-:W-:Y:S02]  /*1be20*/  ISETP.GE.AND P1, PT, R60, R133.reuse, PT ;  /* 0x000000853c00720c */ /* 0x080fe40003f26270 */
[C---:B------:R-:W-:Y:S01]  /*1be30*/  ISETP.GE.AND P3, PT, R61.reuse, R2, PT ;  /* 0x000000023d00720c */ /* 0x040fe20003f66270 */
[----:B------:R-:W-:Y:S01]  /*1be40*/  HMMA.16816.F32 R164, R160, R62, R164 ;  /* 0x0000003ea0a4723c */ /* 0x000fe200000018a4 */
[----:B------:R-:W-:Y:S02]  /*1be50*/  ISETP.GE.AND P6, PT, R61, R133, PT ;  /* 0x000000853d00720c */ /* 0x000fe40003fc6270 */
[----:B------:R-:W-:Y:S02]  /*1be60*/  FSEL R193, R52, -INF , !P5 ;  /* 0xff80000034c17808 */ /* 0x000fe40006800000 */
[----:B------:R-:W-:-:S02]  /*1be70*/  IADD3 R60, R0, 0x11, RZ ;  /* 0x00000011003c7810 */ /* 0x000fc40007ffe0ff */
[----:B------:R-:W-:Y:S01]  /*1be80*/  IADD3 R52, R0, 0x18, RZ ;  /* 0x0000001800347810 */ /* 0x000fe20007ffe0ff */
[C---:B------:R-:W-:Y:S01]  /*1be90*/  HMMA.16816.F32 R28, R160.reuse, R146, R28 ;  /* 0x00000092a01c723c */ /* 0x040fe2000000181c */
[----:B------:R-:W-:Y:S02]  /*1bea0*/  FSEL R195, R54, -INF , !P1 ;  /* 0xff80000036c37808 */ /* 0x000fe40004800000 */
[----:B------:R-:W-:Y:S02]  /*1beb0*/  FSEL R192, R53, -INF , !P3 ;  /* 0xff80000035c07808 */ /* 0x000fe40005800000 */
[----:B------:R-:W-:Y:S02]  /*1bec0*/  FSEL R240, R55, -INF , !P6 ;  /* 0xff80000037f07808 */ /* 0x000fe40007000000 */
[----:B------:R-:W-:Y:S01]  /*1bed0*/  ISETP.GE.AND P5, PT, R57, R133, PT ;  /* 0x000000853900720c */ /* 0x000fe20003fa6270 */
[----:B------:R-:W-:Y:S01]  /*1bee0*/  HMMA.16816.F32 R24, R160, R140, R24 ;  /* 0x0000008ca018723c */ /* 0x000fe20000001818 */
[----:B------:R-:W-:-:S02]  /*1bef0*/  ISETP.GE.AND P1, PT, R60, R2, PT ;  /* 0x000000023c00720c */ /* 0x000fc40003f26270 */
[----:B------:R-:W-:Y:S02]  /*1bf00*/  ISETP.GE.AND P3, PT, R60, R133, PT ;  /* 0x000000853c00720c */ /* 0x000fe40003f66270 */
[----:B------:R-:W-:Y:S02]  /*1bf10*/  ISETP.GE.AND P6, PT, R52, R2, PT ;  /* 0x000000023400720c */ /* 0x000fe40003fc6270 */
[----:B------:R-:W-:Y:S01]  /*1bf20*/  FSEL R63, R48, -INF , !P4 ;  /* 0xff800000303f7808 */ /* 0x000fe20006000000 */
[----:B------:R-:W-:Y:S01]  /*1bf30*/  HMMA.16816.F32 R20, R160, R142, R20 ;  /* 0x0000008ea014723c */ /* 0x000fe20000001814 */
[C---:B------:R-:W-:Y:S02]  /*1bf40*/  IADD3 R57, R0.reuse, 0x19, RZ ;  /* 0x0000001900397810 */ /* 0x040fe40007ffe0ff */
[----:B------:R-:W-:Y:S02]  /*1bf50*/  IADD3 R48, R0, 0x20, RZ ;  /* 0x0000002000307810 */ /* 0x000fe40007ffe0ff */
[----:B------:R-:W-:-:S02]  /*1bf60*/  FSEL R65, R49, -INF , !P1 ;  /* 0xff80000031417808 */ /* 0x000fc40004800000 */
[----:B------:R-:W-:Y:S01]  /*1bf70*/  FSEL R190, R50, -INF , !P5 ;  /* 0xff80000032be7808 */ /* 0x000fe20006800000 */
[C---:B------:R-:W-:Y:S01]  /*1bf80*/  HMMA.16816.F32 R16, R160.reuse, R136, R16 ;  /* 0x00000088a010723c */ /* 0x040fe20000001810 */
[CC--:B------:R-:W-:Y:S02]  /*1bf90*/  ISETP.GE.AND P1, PT, R57.reuse, R133.reuse, PT ;  /* 0x000000853900720c */ /* 0x0c0fe40003f26270 */
[----:B------:R-:W-:Y:S02]  /*1bfa0*/  ISETP.GE.AND P4, PT, R52, R133, PT ;  /* 0x000000853400720c */ /* 0x000fe40003f86270 */
[----:B------:R-:W-:Y:S01]  /*1bfb0*/  ISETP.GE.AND P5, PT, R57, R2, PT ;  /* 0x000000023900720c */ /* 0x000fe20003fa6270 */
[----:B------:R-:W2:Y:S01]  /*1bfc0*/  LDSM.16.M88.4 R52, [R204+0x6000] ;  /* 0x00600000cc34783b */ /* 0x000ea20000000200 */
[----:B------:R-:W-:Y:S01]  /*1bfd0*/  FSEL R156, R47, -INF , !P1 ;  /* 0xff8000002f9c7808 */ /* 0x000fe20004800000 */
[----:B------:R-:W-:Y:S01]  /*1bfe0*/  HMMA.16816.F32 R12, R160, R138, R12 ;  /* 0x0000008aa00c723c */ /* 0x000fe2000000180c */
[----:B------:R-:W-:-:S02]  /*1bff0*/  FSEL R57, R46, -INF , !P4 ;  /* 0xff8000002e397808 */ /* 0x000fc40006000000 */
[----:B------:R-:W-:Y:S02]  /*1c000*/  FSEL R64, R45, -INF , !P5 ;  /* 0xff8000002d407808 */ /* 0x000fe40006800000 */
[----:B------:R-:W-:Y:S02]  /*1c010*/  IADD3 R49, R0, 0x21, RZ ;  /* 0x0000002100317810 */ /* 0x000fe40007ffe0ff */
[----:B------:R-:W-:Y:S01]  /*1c020*/  FSEL R163, R44, -INF , !P6 ;  /* 0xff8000002ca37808 */ /* 0x000fe20007000000 */
[----:B------:R-:W-:Y:S01]  /*1c030*/  HMMA.16816.F32 R36, R8, R66, R36 ;  /* 0x000000420824723c */ /* 0x000fe20000001824 */
[----:B------:R-:W-:Y:S02]  /*1c040*/  IADD3 R44, R0, 0x28, RZ ;  /* 0x00000028002c7810 */ /* 0x000fe40007ffe0ff */
[----:B------:R-:W-:Y:S02]  /*1c050*/  ISETP.GE.AND P6, PT, R48, R133, PT ;  /* 0x000000853000720c */ /* 0x000fe40003fc6270 */
[----:B------:R-:W-:-:S02]  /*1c060*/  ISETP.GE.AND P1, PT, R44, R2, PT ;  /* 0x000000022c00720c */ /* 0x000fc40003f26270 */
[----:B------:R-:W-:Y:S01]  /*1c070*/  FSEL R66, R51, -INF , !P3 ;  /* 0xff80000033427808 */ /* 0x000fe20005800000 */
[C---:B-1----:R-:W-:Y:S01]  /*1c080*/  HMMA.16816.F32 R32, R8.reuse, R4, R32 ;  /* 0x000000040820723c */ /* 0x042fe20000001820 */
[-C--:B------:R-:W-:Y:S02]  /*1c090*/  ISETP.GE.AND P3, PT, R48, R2.reuse, PT ;  /* 0x000000023000720c */ /* 0x080fe40003f66270 */
[----:B------:R-:W-:Y:S02]  /*1c0a0*/  ISETP.GE.AND P4, PT, R49, R2, PT ;  /* 0x000000023100720c */ /* 0x000fe40003f86270 */
[----:B------:R-:W-:Y:S02]  /*1c0b0*/  FSEL R138, R40, -INF , !P3 ;  /* 0xff800000288a7808 */ /* 0x000fe40005800000 */
[----:B------:R-:W-:Y:S01]  /*1c0c0*/  ISETP.GE.AND P3, PT, R44, R133, PT ;  /* 0x000000852c00720c */ /* 0x000fe20003f66270 */
[----:B------:R-:W-:Y:S01]  /*1c0d0*/  HMMA.16816.F32 R28, R8, R6, R28 ;  /* 0x00000006081c723c */ /* 0x000fe2000000181c */
[----:B------:R-:W1:Y:S01]  /*1c0e0*/  LDSM.16.M88.4 R44, [R204+0x6800] ;  /* 0x00680000cc2c783b */ /* 0x000e620000000200 */
[----:B------:R-:W-:-:S02]  /*1c0f0*/  IADD3 R4, R0, 0x29, RZ ;  /* 0x0000002900047810 */ /* 0x000fc40007ffe0ff */
[----:B------:R-:W-:Y:S02]  /*1c100*/  FSEL R67, R42, -INF , !P6 ;  /* 0xff8000002a437808 */ /* 0x000fe40007000000 */
[----:B------:R-:W-:Y:S02]  /*1c110*/  FSEL R136, R41, -INF , !P4 ;  /* 0xff80000029887808 */ /* 0x000fe40006000000 */
[-C--:B------:R-:W-:Y:S02]  /*1c120*/  ISETP.GE.AND P5, PT, R49, R133.reuse, PT ;  /* 0x000000853100720c */ /* 0x080fe40003fa6270 */
[C---:B------:R-:W-:Y:S02]  /*1c130*/  ISETP.GE.AND P6, PT, R4.reuse, R2, PT ;  /* 0x000000020400720c */ /* 0x040fe40003fc6270 */
[----:B------:R-:W-:Y:S02]  /*1c140*/  ISETP.GE.AND P4, PT, R4, R133, PT ;  /* 0x000000850400720c */ /* 0x000fe40003f86270 */
[----:B------:R-:W-:Y:S01]  /*1c150*/  IADD3 R4, R0, 0x30, RZ ;  /* 0x0000003000047810 */ /* 0x000fe20007ffe0ff */
[----:B--2---:R-:W-:Y:S01]  /*1c160*/  HMMA.16816.F32 R24, R8, R52, R24 ;  /* 0x000000340818723c */ /* 0x004fe20000001818 */
[----:B------:R-:W-:-:S02]  /*1c170*/  FSEL R152, R43, -INF , !P5 ;  /* 0xff8000002b987808 */ /* 0x000fc40006800000 */
[----:B------:R-:W-:Y:S02]  /*1c180*/  FSEL R142, R36, -INF , !P1 ;  /* 0xff800000248e7808 */ /* 0x000fe40004800000 */
[C---:B------:R-:W-:Y:S02]  /*1c190*/  ISETP.GE.AND P5, PT, R4.reuse, R2, PT ;  /* 0x000000020400720c */ /* 0x040fe40003fa6270 */
[----:B------:R-:W-:Y:S01]  /*1c1a0*/  ISETP.GE.AND P1, PT, R4, R133, PT ;  /* 0x000000850400720c */ /* 0x000fe20003f26270 */
[----:B------:R-:W-:Y:S01]  /*1c1b0*/  HMMA.16816.F32 R20, R8, R54, R20 ;  /* 0x000000360814723c */ /* 0x000fe20000001814 */
[C---:B------:R-:W-:Y:S02]  /*1c1c0*/  IADD3 R5, R0.reuse, 0x31, RZ ;  /* 0x0000003100057810 */ /* 0x040fe40007ffe0ff */
[----:B------:R-:W-:Y:S02]  /*1c1d0*/  IADD3 R4, R0, 0x38, RZ ;  /* 0x0000003800047810 */ /* 0x000fe40007ffe0ff */
[----:B------:R-:W-:-:S02]  /*1c1e0*/  FSEL R155, R38, -INF , !P3 ;  /* 0xff800000269b7808 */ /* 0x000fc40005800000 */
[----:B------:R-:W-:Y:S02]  /*1c1f0*/  FSEL R139, R37, -INF , !P6 ;  /* 0xff800000258b7808 */ /* 0x000fe40007000000 */
[----:B------:R-:W-:Y:S02]  /*1c200*/  FSEL R51, R39, -INF , !P4 ;  /* 0xff80000027337808 */ /* 0x000fe40006000000 */
[----:B------:R-:W-:Y:S02]  /*1c210*/  FSEL R158, R32, -INF , !P5 ;  /* 0xff800000209e7808 */ /* 0x000fe40006800000 */
[CC--:B------:R-:W-:Y:S02]  /*1c220*/  ISETP.GE.AND P3, PT, R5.reuse, R2.reuse, PT ;  /* 0x000000020500720c */ /* 0x0c0fe40003f66270 */
[----:B------:R-:W-:Y:S02]  /*1c230*/  ISETP.GE.AND P6, PT, R5, R133, PT ;  /* 0x000000850500720c */ /* 0x000fe40003fc6270 */
[----:B------:R-:W-:Y:S01]  /*1c240*/  IADD3 R36, R0, 0x39, RZ ;  /* 0x0000003900247810 */ /* 0x000fe20007ffe0ff */
[----:B-1----:R-:W-:Y:S01]  /*1c250*/  HMMA.16816.F32 R12, R8, R46, R12 ;  /* 0x0000002e080c723c */ /* 0x002fe2000000180c */
[----:B------:R-:W-:-:S02]  /*1c260*/  ISETP.GE.AND P4, PT, R4, R2, PT ;  /* 0x000000020400720c */ /* 0x000fc40003f86270 */
[----:B------:R-:W-:Y:S02]  /*1c270*/  ISETP.GE.AND P5, PT, R4, R133, PT ;  /* 0x000000850400720c */ /* 0x000fe40003fa6270 */
[----:B------:R-:W1:Y:S01]  /*1c280*/  LDSM.16.M88.4 R4, [R204+0x7000] ;  /* 0x00700000cc04783b */ /* 0x000e620000000200 */
[----:B------:R-:W-:Y:S02]  /*1c290*/  FSEL R50, R34, -INF , !P1 ;  /* 0xff80000022327808 */ /* 0x000fe40004800000 */
[----:B------:R-:W-:Y:S02]  /*1c2a0*/  ISETP.GE.AND P1, PT, R36, R2, PT ;  /* 0x000000022400720c */ /* 0x000fe40003f26270 */
[----:B------:R-:W-:Y:S02]  /*1c2b0*/  FSEL R162, R33, -INF , !P3 ;  /* 0xff80000021a27808 */ /* 0x000fe40005800000 */
[C---:B------:R-:W-:Y:S02]  /*1c2c0*/  IADD3 R32, R0.reuse, 0x40, RZ ;  /* 0x0000004000207810 */ /* 0x040fe40007ffe0ff */
[----:B------:R-:W-:-:S02]  /*1c2d0*/  IADD3 R33, R0, 0x41, RZ ;  /* 0x0000004100217810 */ /* 0x000fc40007ffe0ff */
[----:B------:R-:W-:Y:S02]  /*1c2e0*/  FSEL R48, R35, -INF , !P6 ;  /* 0xff80000023307808 */ /* 0x000fe40007000000 */
[----:B------:R-:W-:Y:S02]  /*1c2f0*/  FSEL R189, R28, -INF , !P4 ;  /* 0xff8000001cbd7808 */ /* 0x000fe40006000000 */
[----:B------:R-:W-:Y:S02]  /*1c300*/  FSEL R49, R30, -INF , !P5 ;  /* 0xff8000001e317808 */ /* 0x000fe40006800000 */
[----:B------:R-:W-:Y:S02]  /*1c310*/  FSEL R188, R29, -INF , !P1 ;  /* 0xff8000001dbc7808 */ /* 0x000fe40004800000 */
[C---:B------:R-:W-:Y:S02]  /*1c320*/  ISETP.GE.AND P6, PT, R32.reuse, R2, PT ;  /* 0x000000022000720c */ /* 0x040fe40003fc6270 */
[----:B------:R-:W-:-:S02]  /*1c330*/  ISETP.GE.AND P4, PT, R32, R133, PT ;  /* 0x000000852000720c */ /* 0x000fc40003f86270 */
[C---:B------:R-:W-:Y:S02]  /*1c340*/  ISETP.GE.AND P5, PT, R33.reuse, R2, PT ;  /* 0x000000022100720c */ /* 0x040fe40003fa6270 */
[-C--:B------:R-:W-:Y:S02]  /*1c350*/  ISETP.GE.AND P1, PT, R33, R133.reuse, PT ;  /* 0x000000852100720c */ /* 0x080fe40003f26270 */
[----:B------:R-:W-:Y:S01]  /*1c360*/  HMMA.16816.F32 R32, R8, R44, R16 ;  /* 0x0000002c0820723c */ /* 0x000fe20000001810 */
[----:B------:R-:W2:Y:S01]  /*1c370*/  LDSM.16.M88.4 R16, [R204+0x7800] ;  /* 0x00780000cc10783b */ /* 0x000ea20000000200 */
[----:B------:R-:W-:Y:S01]  /*1c380*/  ISETP.GE.AND P3, PT, R36, R133, PT ;  /* 0x000000852400720c */ /* 0x000fe20003f66270 */
[----:B------:R-:W-:-:S04]  /*1c390*/  DEPBAR.LE SB0, 0x0 ;  /* 0x000080000000791a */ /* 0x000fc80000000000 */
[C---:B------:R-:W-:Y:S02]  /*1c3a0*/  IADD3 R28, R0.reuse, 0x48, RZ ;  /* 0x00000048001c7810 */ /* 0x040fe40007ffe0ff */
[----:B------:R-:W-:Y:S02]  /*1c3b0*/  IADD3 R29, R0, 0x49, RZ ;  /* 0x00000049001d7810 */ /* 0x000fe40007ffe0ff */
[----:B------:R-:W-:Y:S02]  /*1c3c0*/  FSEL R187, R31, -INF , !P3 ;  /* 0xff8000001fbb7808 */ /* 0x000fe40005800000 */
[----:B------:R-:W-:Y:S01]  /*1c3d0*/  FSEL R183, R24, -INF , !P6 ;  /* 0xff80000018b77808 */ /* 0x000fe20007000000 */
[----:B-1----:R-:W-:Y:S01]  /*1c3e0*/  HMMA.16816.F32 R172, R8, R6, R172 ;  /* 0x0000000608ac723c */ /* 0x002fe200000018ac */
[----:B------:R-:W-:Y:S02]  /*1c3f0*/  FSEL R184, R26, -INF , !P4 ;  /* 0xff8000001ab87808 */ /* 0x000fe40006000000 */
[----:B------:R-:W-:-:S02]  /*1c400*/  ISETP.GE.AND P3, PT, R28, R2, PT ;  /* 0x000000021c00720c */ /* 0x000fc40003f66270 */
[----:B------:R-:W-:Y:S02]  /*1c410*/  ISETP.GE.AND P6, PT, R28, R133, PT ;  /* 0x000000851c00720c */ /* 0x000fe40003fc6270 */
[----:B------:R-:W-:Y:S01]  /*1c420*/  ISETP.GE.AND P4, PT, R29, R2, PT ;  /* 0x000000021d00720c */ /* 0x000fe20003f86270 */
[----:B------:R-:W-:Y:S01]  /*1c430*/  IMAD.U32 R6, RZ, RZ, UR4 ;  /* 0x00000004ff067e24 */ /* 0x000fe2000f8e00ff */
[----:B------:R-:W-:Y:S01]  /*1c440*/  FSEL R182, R25, -INF , !P5 ;  /* 0xff80000019b67808 */ /* 0x000fe20006800000 */
[----:B------:R-:W-:Y:S01]  /*1c450*/  IMAD.U32 R7, RZ, RZ, UR5 ;  /* 0x00000005ff077e24 */ /* 0x000fe2000f8e00ff */
[C---:B------:R-:W-:Y:S01]  /*1c460*/  IADD3 R24, R0.reuse, 0x50, RZ ;  /* 0x0000005000187810 */ /* 0x040fe20007ffe0ff */
[----:B------:R-:W-:Y:S01]  /*1c470*/  ULDC.64 UR4, c[0x0][0x118] ;  /* 0x0000460000047ab9 */ /* 0x000fe20000000a00 */
[----:B------:R-:W-:Y:S02]  /*1c480*/  IADD3 R25, R0, 0x51, RZ ;  /* 0x0000005100197810 */ /* 0x000fe40007ffe0ff */
[----:B------:R-:W-:-:S02]  /*1c490*/  FSEL R185, R27, -INF , !P1 ;  /* 0xff8000001bb97808 */ /* 0x000fc40004800000 */
[----:B------:R-:W-:Y:S02]  /*1c4a0*/  FSEL R181, R20, -INF , !P3 ;  /* 0xff80000014b57808 */ /* 0x000fe40005800000 */
[----:B------:R-:W-:Y:S02]  /*1c4b0*/  FSEL R186, R22, -INF , !P6 ;  /* 0xff80000016ba7808 */ /* 0x000fe40007000000 */
[----:B------:R-:W-:Y:S02]  /*1c4c0*/  FSEL R180, R21, -INF , !P4 ;  /* 0xff80000015b47808 */ /* 0x000fe40006000000 */
[CC--:B------:R-:W-:Y:S02]  /*1c4d0*/  ISETP.GE.AND P1, PT, R24.reuse, R2.reuse, PT ;  /* 0x000000021800720c */ /* 0x0c0fe40003f26270 */
[-C--:B------:R-:W-:Y:S02]  /*1c4e0*/  ISETP.GE.AND P3, PT, R24, R133.reuse, PT ;  /* 0x000000851800720c */ /* 0x080fe40003f66270 */
[C---:B------:R-:W-:Y:S01]  /*1c4f0*/  ISETP.GE.AND P6, PT, R25.reuse, R2, PT ;  /* 0x000000021900720c */ /* 0x040fe20003fc6270 */
[----:B--2---:R-:W-:Y:S01]  /*1c500*/  HMMA.16816.F32 R168, R8, R16, R168 ;  /* 0x0000001008a8723c */ /* 0x004fe200000018a8 */
[----:B------:R-:W-:Y:S01]  /*1c510*/  BAR.SYNC.DEFER_BLOCKING 0x0 ;  /* 0x0000000000007b1d */ /* 0x000fe20000010000 */
[----:B------:R-:W-:-:S02]  /*1c520*/  ISETP.GE.AND P4, PT, R25, R133, PT ;  /* 0x000000851900720c */ /* 0x000fc40003f86270 */
[----:B------:R-:W-:Y:S02]  /*1c530*/  ISETP.GE.AND P5, PT, R29, R133, PT ;  /* 0x000000851d00720c */ /* 0x000fe40003fa6270 */
[----:B------:R-:W-:Y:S02]  /*1c540*/  IADD3 R20, R0, 0x58, RZ ;  /* 0x0000005800147810 */ /* 0x000fe40007ffe0ff */
[C---:B------:R-:W-:Y:S01]  /*1c550*/  HMMA.16816.F32 R24, R8.reuse, R4, R176 ;  /* 0x000000040818723c */ /* 0x040fe200000018b0 */
[----:B------:R-:W-:Y:S02]  /*1c560*/  FSEL R157, R32, -INF , !P1 ;  /* 0xff800000209d7808 */ /* 0x000fe40004800000 */
[----:B------:R-:W-:Y:S02]  /*1c570*/  FSEL R161, R34, -INF , !P3 ;  /* 0xff80000022a17808 */ /* 0x000fe40005800000 */
[----:B------:R-:W-:Y:S02]  /*1c580*/  FSEL R154, R33, -INF , !P6 ;  /* 0xff800000219a7808 */ /* 0x000fe40007000000 */
[----:B------:R-:W-:Y:S01]  /*1c590*/  IADD3 R4, R0, 0x59, RZ ;  /* 0x0000005900047810 */ /* 0x000fe20007ffe0ff */
[----:B------:R-:W-:Y:S01]  /*1c5a0*/  HMMA.16816.F32 R164, R8, R18, R164 ;  /* 0x0000001208a4723c */ /* 0x000fe200000018a4 */
[----:B------:R-:W-:-:S02]  /*1c5b0*/  FSEL R176, R23, -INF , !P5 ;  /* 0xff80000017b07808 */ /* 0x000fc40006800000 */
[CC--:B------:R-:W-:Y:S02]  /*1c5c0*/  ISETP.GE.AND P5, PT, R20.reuse, R2.reuse, PT ;  /* 0x000000021400720c */ /* 0x0c0fe40003fa6270 */
        /* <DEDUP_REMOVED lines=18> */
[-C--:B------:R-:W-:Y:S02]  /*1c6f0*/  ISETP.GE.AND P3, PT, R5, R2.reuse, PT ;  /* 0x000000020500720c */ /* 0x080fe40003f66270 */
[----:B------:R-:W-:Y:S02]  /*1c700*/  FSEL R160, R35, -INF , !P4 ;  /* 0xff80000023a07808 */ /* 0x000fe40006000000 */
[----:B------:R-:W-:Y:S02]  /*1c710*/  FSEL R53, R168, -INF , !P3 ;  /* 0xff800000a8357808 */ /* 0x000fe40005800000 */
[----:B------:R-:W-:Y:S02]  /*1c720*/  ISETP.GE.AND P4, PT, R4, R2, PT ;  /* 0x000000020400720c */ /* 0x000fe40003f86270 */
[----:B------:R-:W-:-:S02]  /*1c730*/  ISETP.GE.AND P3, PT, R0, R133, PT ;  /* 0x000000850000720c */ /* 0x000fc40003f66270 */
[----:B------:R-:W-:Y:S02]  /*1c740*/  IADD3 R4, R0, 0x68, RZ ;  /* 0x0000006800047810 */ /* 0x000fe40007ffe0ff */
[----:B------:R-:W-:Y:S02]  /*1c750*/  FSEL R150, R15, -INF , !P6 ;  /* 0xff8000000f967808 */ /* 0x000fe40007000000 */
[----:B------:R-:W-:Y:S02]  /*1c760*/  FSEL R144, R24, -INF , !P4 ;  /* 0xff80000018907808 */ /* 0x000fe40006000000 */
[----:B------:R-:W-:Y:S02]  /*1c770*/  FSEL R58, R58, -INF , !P3 ;  /* 0xff8000003a3a7808 */ /* 0x000fe40005800000 */
[C---:B------:R-:W-:Y:S02]  /*1c780*/  ISETP.GE.AND P6, PT, R4.reuse, R2, PT ;  /* 0x000000020400720c */ /* 0x040fe40003fc6270 */
[----:B------:R-:W-:-:S02]  /*1c790*/  ISETP.GE.AND P4, PT, R4, R133, PT ;  /* 0x000000850400720c */ /* 0x000fc40003f86270 */
[----:B------:R-:W-:Y:S02]  /*1c7a0*/  ISETP.GT.AND P3, PT, R238, R227, PT ;  /* 0x000000e3ee00720c */ /* 0x000fe40003f64270 */
[----:B------:R-:W-:Y:S02]  /*1c7b0*/  IADD3 R4, R0, 0x71, RZ ;  /* 0x0000007100047810 */ /* 0x000fe40007ffe0ff */
[----:B------:R-:W-:Y:S02]  /*1c7c0*/  FSEL R145, R174, -INF , !P4 ;  /* 0xff800000ae917808 */ /* 0x000fe40006000000 */
[----:B------:R-:W-:Y:S02]  /*1c7d0*/  FSEL R137, R173, -INF , !P5 ;  /* 0xff800000ad897808 */ /* 0x000fe40006800000 */
[----:B------:R-:W-:Y:S02]  /*1c7e0*/  FSEL R141, R172, -INF , !P6 ;  /* 0xff800000ac8d7808 */ /* 0x000fe40007000000 */
[----:B------:R-:W-:-:S02]  /*1c7f0*/  ISETP.GE.AND P4, PT, R4, R2, PT ;  /* 0x000000020400720c */ /* 0x000fc40003f86270 */
[-C--:B------:R-:W-:Y:S02]  /*1c800*/  ISETP.GE.AND P5, PT, R4, R133.reuse, PT ;  /* 0x000000850400720c */ /* 0x080fe40003fa6270 */
[----:B------:R-:W-:Y:S02]  /*1c810*/  FSEL R140, R175, -INF , !P1 ;  /* 0xff800000af8c7808 */ /* 0x000fe40004800000 */
[----:B------:R-:W-:Y:S02]  /*1c820*/  ISETP.GE.AND P6, PT, R5, R133, PT ;  /* 0x000000850500720c */ /* 0x000fe40003fc6270 */
[C---:B------:R-:W-:Y:S02]  /*1c830*/  ISETP.GE.AND P1, PT, R0.reuse, R2, PT ;  /* 0x000000020000720c */ /* 0x040fe40003f26270 */
        /* <DEDUP_REMOVED lines=9> */
[----:B------:R-:W-:Y:S02]  /*1c8d0*/  ISETP.GE.AND P1, PT, R0, R133, PT ;  /* 0x000000850000720c */ /* 0x000fe40003f26270 */
        /* <DEDUP_REMOVED lines=16> */
[----:B------:R-:W-:Y:S01]  /*1c9e0*/  IMAD.MOV R9, RZ, RZ, -R9 ;  /* 0x000000ffff097224 */ /* 0x000fe200078e0a09 */
[----:B------:R-:W-:Y:S02]  /*1c9f0*/  LOP3.LUT R11, R11, R13, RZ, 0x3c, !PT ;  /* 0x0000000d0b0b7212 */ /* 0x000fe400078e3cff */
[----:B------:R-:W-:Y:S02]  /*1ca00*/  ISETP.GE.AND P4, PT, R0, RZ, PT ;  /* 0x000000ff0000720c */ /* 0x000fe40003f86270 */
[----:B-1----:R-:W1:Y:S02]  /*1ca10*/  MUFU.RCP R16, R10 ;  /* 0x0000000a00107308 */ /* 0x002e640000001000 */
[----:B-1----:R-:W-:-:S06]  /*1ca20*/  IADD3 R16, R16, 0xffffffe, RZ ;  /* 0x0ffffffe10107810 */ /* 0x002fcc0007ffe0ff */
[----:B------:R-:W1:Y:S02]  /*1ca30*/  F2I.FTZ.U32.TRUNC.NTZ R17, R16 ;  /* 0x0000001000117305 */ /* 0x000e64000021f000 */
[----:B-1----:R-:W-:Y:S02]  /*1ca40*/  IMAD.MOV R15, RZ, RZ, -R17 ;  /* 0x000000ffff0f7224 */ /* 0x002fe400078e0a11 */
[----:B------:R-:W-:Y:S02]  /*1ca50*/  IMAD.MOV.U32 R16, RZ, RZ, RZ ;  /* 0x000000ffff107224 */ /* 0x000fe400078e00ff */
[----:B------:R-:W-:-:S04]  /*1ca60*/  IMAD R15, R15, R8, RZ ;  /* 0x000000080f0f7224 */ /* 0x000fc800078e02ff */
[----:B------:R-:W-:Y:S02]  /*1ca70*/  IMAD.HI.U32 R15, R17, R15, R16 ;  /* 0x0000000f110f7227 */ /* 0x000fe400078e0010 */
[----:B------:R-:W2:Y:S04]  /*1ca80*/  LD.E.64 R16, [R6.64+0x20] ;  /* 0x0000200406107980 */ /* 0x000ea8000c101b00 */
[----:B------:R-:W-:-:S04]  /*1ca90*/  IMAD.HI.U32 R12, R15, R4, RZ ;  /* 0x000000040f0c7227 */ /* 0x000fc800078e00ff */
[----:B------:R-:W-:-:S04]  /*1caa0*/  IMAD.HI.U32 R10, R15, R2, RZ ;  /* 0x000000020f0a7227 */ /* 0x000fc800078e00ff */
[-C--:B------:R-:W-:Y:S02]  /*1cab0*/  IMAD R15, R12, R9.reuse, R4 ;  /* 0x000000090c0f7224 */ /* 0x080fe400078e0204 */
[----:B------:R-:W-:-:S03]  /*1cac0*/  IMAD R9, R10, R9, R2 ;  /* 0x000000090a097224 */ /* 0x000fc600078e0202 */
[C---:B------:R-:W-:Y:S02]  /*1cad0*/  ISETP.GT.U32.AND P0, PT, R8.reuse, R15, PT ;  /* 0x0000000f0800720c */ /* 0x040fe40003f04070 */
[----:B------:R-:W-:-:S11]  /*1cae0*/  ISETP.GT.U32.AND P1, PT, R8, R9, PT ;  /* 0x000000090800720c */ /* 0x000fd60003f24070 */
[-C--:B------:R-:W-:Y:S02]  /*1caf0*/  @!P0 IADD3 R15, R15, -R8.reuse, RZ ;  /* 0x800000080f0f8210 */ /* 0x080fe40007ffe0ff */
[----:B------:R-:W-:Y:S01]  /*1cb00*/  @!P1 IMAD.IADD R9, R9, 0x1, -R8 ;  /* 0x0000000109099824 */ /* 0x000fe200078e0a08 */
[----:B------:R-:W-:Y:S02]  /*1cb10*/  @!P0 IADD3 R12, R12, 0x1, RZ ;  /* 0x000000010c0c8810 */ /* 0x000fe40007ffe0ff */
[-C--:B------:R-:W-:Y:S02]  /*1cb20*/  ISETP.GE.U32.AND P6, PT, R15, R8.reuse, PT ;  /* 0x000000080f00720c */ /* 0x080fe40003fc6070 */
[----:B------:R-:W-:Y:S01]  /*1cb30*/  ISETP.GE.U32.AND P5, PT, R9, R8, PT ;  /* 0x000000080900720c */ /* 0x000fe20003fa6070 */
[----:B------:R-:W3:Y:S01]  /*1cb40*/  LD.E.64 R14, [R6.64+0x38] ;  /* 0x00003804060e7980 */ /* 0x000ee2000c101b00 */
[----:B------:R-:W-:Y:S02]  /*1cb50*/  ISETP.GE.AND P0, PT, R11, RZ, PT ;  /* 0x000000ff0b00720c */ /* 0x000fe40003f06270 */
[----:B------:R-:W-:-:S02]  /*1cb60*/  @!P1 IADD3 R10, R10, 0x1, RZ ;  /* 0x000000010a0a9810 */ /* 0x000fc40007ffe0ff */
[----:B------:R-:W-:Y:S02]  /*1cb70*/  ISETP.NE.AND P1, PT, R13, RZ, PT ;  /* 0x000000ff0d00720c */ /* 0x000fe40003f25270 */
[----:B------:R-:W-:-:S03]  /*1cb80*/  LOP3.LUT R9, RZ, R13, RZ, 0x33, !PT ;  /* 0x0000000dff097212 */ /* 0x000fc600078e33ff */
        /* <DEDUP_REMOVED lines=8> */
[----:B------:R-:W4:Y:S04]  /*1cc10*/  LD.E R9, [R20.64] ;  /* 0x0000000414097980 */ /* 0x000f28000c101900 */
[----:B------:R-:W4:Y:S01]  /*1cc20*/  LD.E R0, [R18.64] ;  /* 0x0000000412007980 */ /* 0x000f22000c101900 */
[----:B------:R-:W-:-:S05]  /*1cc30*/  IADD3 R2, R11, -R2, RZ ;  /* 0x800000020b027210 */ /* 0x000fca0007ffe0ff */
[----:B------:R-:W-:-:S05]  /*1cc40*/  IMAD R13, R13, R2, -0x80 ;  /* 0xffffff800d0d7424 */ /* 0x000fca00078e0202 */
[----:B------:R-:W-:Y:S01]  /*1cc50*/  SHF.R.S32.HI R11, RZ, 0x1f, R13 ;  /* 0x0000001fff0b7819 */ /* 0x000fe2000001140d */
[-C--:B---3--:R-:W-:Y:S02]  /*1cc60*/  IMAD R2, R15, R13.reuse, RZ ;  /* 0x0000000d0f027224 */ /* 0x088fe400078e02ff */
[----:B------:R-:W-:-:S04]  /*1cc70*/  IMAD.WIDE.U32 R12, R14, R13, RZ ;  /* 0x0000000d0e0c7225 */ /* 0x000fc800078e00ff */
[----:B------:R-:W-:-:S04]  /*1cc80*/  IMAD R2, R14, R11, R2 ;  /* 0x0000000b0e027224 */ /* 0x000fc800078e0202 */
[----:B------:R-:W-:Y:S02]  /*1cc90*/  IMAD.IADD R13, R13, 0x1, R2 ;  /* 0x000000010d0d7824 */ /* 0x000fe400078e0202 */
[----:B----4-:R-:W-:-:S04]  /*1cca0*/  IMAD.IADD R9, R0, 0x1, -R9 ;  /* 0x0000000100097824 */ /* 0x010fc800078e0a09 */
[----:B--2---:R-:W-:Y:S01]  /*1ccb0*/  IMAD R11, R17, R9, RZ ;  /* 0x00000009110b7224 */ /* 0x004fe200078e02ff */
[----:B------:R-:W-:Y:S01]  /*1ccc0*/  SHF.R.S32.HI R0, RZ, 0x1f, R9 ;  /* 0x0000001fff007819 */ /* 0x000fe20000011409 */
[----:B------:R-:W-:-:S04]  /*1ccd0*/  IMAD.WIDE.U32 R12, R9, R16, R12 ;  /* 0x00000010090c7225 */ /* 0x000fc800078e000c */
[----:B------:R-:W-:Y:S02]  /*1cce0*/  IMAD R0, R16, R0, R11 ;  /* 0x0000000010007224 */ /* 0x000fe400078e020b */
[----:B------:R-:W-:-:S03]  /*1ccf0*/  IMAD.MOV.U32 R2, RZ, RZ, R12 ;  /* 0x000000ffff027224 */ /* 0x000fc600078e000c */
[----:B------:R-:W-:Y:S01]  /*1cd00*/  IADD3 R13, R13, R0, RZ ;  /* 0x000000000d0d7210 */ /* 0x000fe20007ffe0ff */
[----:B------:R-:W-:Y:S05]  /*1cd10*/  BRA `(.L_x_1915) ;  /* 0x0000003000007947 */ /* 0x000fea0003800000 */
.L_x_1914:
[----:B------:R-:W2:Y:S02]  /*1cd20*/  LD.E R2, [R6.64+0x38] ;  /* 0x0000380406027980 */ /* 0x000ea4000c101900 */
[----:B--2---:R-:W-:-:S04]  /*1cd30*/  LEA R2, -R2, RZ, 0x7 ;  /* 0x000000ff02027211 */ /* 0x004fc800078e39ff */
[----:B------:R-:W-:Y:S02]  /*1cd40*/  SHF.R.S32.HI R13, RZ, 0x1f, R2 ;  /* 0x0000001fff0d7819 */ /* 0x000fe40000011402 */
.L_x_1915:
[----:B------:R-:W-:Y:S05]  /*1cd50*/  BSYNC B0 ;  /* 0x0000000000007941 */ /* 0x000fea0003800000 */
.L_x_1913:
[----:B------:R-:W-:Y:S02]  /*1cd60*/  LOP3.LUT R0, R239, 0x1, RZ, 0xc0, !PT ;  /* 0x00000001ef007812 */ /* 0x000fe400078ec0ff */
[----:B------:R-:W-:Y:S02]  /*1cd70*/  @P2 IADD3 R11, P0, R2, R225, RZ ;  /* 0x000000e1020b2210 */ /* 0x000fe40007f1e0ff */
[----:B------:R-:W-:Y:S02]  /*1cd80*/  ISETP.NE.U32.AND P1, PT, R0, 0x1, PT ;  /* 0x000000010000780c */ /* 0x000fe40003f25070 */
[CC--:B------:R-:W-:Y:S01]  /*1cd90*/  LEA R24, P6, R2.reuse, R228.reuse, 0x1 ;  /* 0x000000e402187211 */ /* 0x0c0fe200078c08ff */
[----:B------:R-:W-:Y:S01]  /*1cda0*/  @P2 IMAD.X R0, R13, 0x1, R226, P0 ;  /* 0x000000010d002824 */ /* 0x000fe200000e06e2 */
[----:B------:R-:W-:Y:S02]  /*1cdb0*/  @P2 LEA R16, P0, R11, R228, 0x1 ;  /* 0x000000e40b102211 */ /* 0x000fe400078008ff */
[----:B------:R-:W-:-:S02]  /*1cdc0*/  LEA.HI.X R25, R2, R229, R13, 0x1, P6 ;  /* 0x000000e502197211 */ /* 0x000fc400030f0c0d */
[----:B------:R-:W-:-:S05]  /*1cdd0*/  @P2 LEA.HI.X R17, R11, R229, R0, 0x1, P0 ;  /* 0x000000e50b112211 */ /* 0x000fca00000f0c00 */
[----:B------:R-:W-:Y:S01]  /*1cde0*/  @!P1 IADD3 R9, P4, R2, R225, RZ ;  /* 0x000000e102099210 */ /* 0x000fe20007f9e0ff */
[----:B------:R-:W-:Y:S01]  /*1cdf0*/  @!PT LDS RZ, [RZ] ;  /* 0x00000000fffff984 */ /* 0x000fe20000000800 */
[----:B------:R-:W-:Y:S01]  /*1ce00*/  @!PT LDS RZ, [RZ] ;  /* 0x00000000fffff984 */ /* 0x000fe20000000800 */
[----:B------:R-:W-:Y:S01]  /*1ce10*/  @!PT LDS RZ, [RZ] ;  /* 0x00000000fffff984 */ /* 0x000fe20000000800 */
[----:B------:R1:W-:Y:S04]  /*1ce20*/  @!P1 LDGSTS.E.BYPASS.LTC128B.128 [R234+0x4000], [R24.64] ;  /* 0x0400000018ea9fae */ /* 0x0003e8000b901d44 */
[----:B------:R-:W-:Y:S01]  /*1ce30*/  @!P1 IMAD.X R4, R13, 0x1, R226, P4 ;  /* 0x000000010d049824 */ /* 0x000fe200020e06e2 */
[C---:B------:R-:W-:Y:S01]  /*1ce40*/  @!P1 LEA R22, P4, R9.reuse, R228, 0x1 ;  /* 0x000000e409169211 */ /* 0x040fe200078808ff */
[----:B------:R1:W-:Y:S03]  /*1ce50*/  @P1 STS.128 [R234+0x4000], RZ ;  /* 0x004000ffea001388 */ /* 0x0003e60000000c00 */
[----:B------:R-:W-:Y:S01]  /*1ce60*/  @!P1 LEA.HI.X R23, R9, R229, R4, 0x1, P4 ;  /* 0x000000e509179211 */ /* 0x000fe200020f0c04 */
[----:B------:R-:W-:Y:S01]  /*1ce70*/  @!PT LDS RZ, [RZ] ;  /* 0x00000000fffff984 */ /* 0x000fe20000000800 */
[----:B------:R-:W-:Y:S01]  /*1ce80*/  @!PT LDS RZ, [RZ] ;  /* 0x00000000fffff984 */ /* 0x000fe20000000800 */
[----:B------:R-:W-:Y:S01]  /*1ce90*/  @!PT LDS RZ, [RZ] ;  /* 0x00000000fffff984 */ /* 0x000fe20000000800 */
[----:B------:R1:W-:Y:S01]  /*1cea0*/  @P2 LDGSTS.E.BYPASS.LTC128B.128 [R234+0x8000], [R24.64+0x80] ;  /* 0x0800008018ea2fae */ /* 0x0003e2000b901d44 */
[----:B------:R-:W-:-:S03]  /*1ceb0*/  IADD3 R9, P5, P4, R225, R225, R2 ;  /* 0x000000e1e1097210 */ /* 0x000fc60007cbe002 */
[----:B------:R1:W-:Y:S01]  /*1cec0*/  @!P2 STS.128 [R234+0x8000], RZ ;  /* 0x008000ffea00a388 */ /* 0x0003e20000000c00 */
[----:B------:R-:W-:Y:S02]  /*1ced0*/  IADD3.X R2, R226, R226, R13, P5, P4 ;  /* 0x000000e2e2027210 */ /* 0x000fe40002fe840d */
[CC--:B------:R-:W-:Y:S01]  /*1cee0*/  @P2 LEA R14, P0, R9.reuse, R228.reuse, 0x1 ;  /* 0x000000e4090e2211 */ /* 0x0c0fe200078008ff */
[----:B------:R-:W-:Y:S01]  /*1cef0*/  @!PT LDS RZ, [RZ] ;  /* 0x00000000fffff984 */ /* 0x000fe20000000800 */
[----:B------:R-:W-:Y:S01]  /*1cf00*/  @!PT LDS RZ, [RZ] ;  /* 0x00000000fffff984 */ /* 0x000fe20000000800 */
[----:B------:R-:W-:Y:S01]  /*1cf10*/  @!PT LDS RZ, [RZ] ;  /* 0x00000000fffff984 */ /* 0x000fe20000000800 */
[----:B------:R1:W-:Y:S01]  /*1cf20*/  @!P1 LDGSTS.E.BYPASS.LTC128B.128 [R234+0x4800], [R22.64] ;  /* 0x0480000016ea9fae */ /* 0x0003e2000b901d44 */
[C---:B------:R-:W-:Y:S02]  /*1cf30*/  IADD3 R11, P4, R9.reuse, R225, RZ ;  /* 0x000000e1090b7210 */ /* 0x040fe40007f9e0ff */
[CC--:B------:R-:W-:Y:S01]  /*1cf40*/  @!P1 LEA R20, P5, R9.reuse, R228.reuse, 0x1 ;  /* 0x000000e409149211 */ /* 0x0c0fe200078a08ff */
[----:B------:R1:W-:Y:S01]  /*1cf50*/  @P1 STS.128 [R234+0x4800], RZ ;  /* 0x004800ffea001388 */ /* 0x0003e20000000c00 */
[CCC-:B------:R-:W-:Y:S02]  /*1cf60*/  @P2 LEA.HI.X R15, R9.reuse, R229.reuse, R2.reuse, 0x1, P0 ;  /* 0x000000e5090f2211 */ /* 0x1c0fe400000f0c02 */
[----:B------:R-:W-:Y:S01]  /*1cf70*/  @!P1 LEA.HI.X R21, R9, R229, R2, 0x1, P5 ;  /* 0x000000e509159211 */ /* 0x000fe200028f0c02 */
        /* <DEDUP_REMOVED lines=22> */
[----:B------:R-:W-:Y:S01]  /*1d0e0*/  IMAD.X R2, R2, 0x1, R226, P4 ;  /* 0x0000000102027824 */ /* 0x000fe200020e06e2 */
[CC--:B------:R-:W-:Y:S01]  /*1d0f0*/  @!P1 LEA R30, P5, R11.reuse, R228.reuse, 0x1 ;  /* 0x000000e40b1e9211 */ /* 0x0c0fe200078a08ff */
[----:B------:R-:W-:Y:S01]  /*1d100*/  @!PT LDS RZ, [RZ] ;  /* 0x00000000fffff984 */ /* 0x000fe20000000800 */
[----:B------:R-:W-:Y:S01]  /*1d110*/  @!PT LDS RZ, [RZ] ;  /* 0x00000000fffff984 */ /* 0x000fe20000000800 */
[----:B------:R-:W-:Y:S01]  /*1d120*/  @!PT LDS RZ, [RZ] ;  /* 0x00000000fffff984 */ /* 0x000fe20000000800 */
[----:B------:R1:W-:Y:S01]  /*1d130*/  @P2 LDGSTS.E.BYPASS.LTC128B.128 [R234+0x9000], [R14.64+0x80] ;  /* 0x090000800eea2fae */ /* 0x0003e2000b901d44 */
[CC--:B------:R-:W-:Y:S02]  /*1d140*/  @P2 LEA R10, P0, R11.reuse, R228.reuse, 0x1 ;  /* 0x000000e40b0a2211 */ /* 0x0c0fe400078008ff */
        /* <DEDUP_REMOVED lines=14> */
[-C--:B------:R-:W-:Y:S01]  /*1d230*/  @P2 LEA.HI.X R9, R9, R229.reuse, R2, 0x1, P0 ;  /* 0x000000e509092211 */ /* 0x080fe200000f0c02 */
[----:B------:R-:W-:Y:S01]  /*1d240*/  @!PT LDS RZ, [RZ] ;  /* 0x00000000fffff984 */ /* 0x000fe20000000800 */
[----:B------:R-:W-:Y:S01]  /*1d250*/  @!PT LDS RZ, [RZ] ;  /* 0x00000000fffff984 */ /* 0x000fe20000000800 */
[----:B------:R-:W-:Y:S01]  /*1d260*/  @!PT LDS RZ, [RZ] ;  /* 0x00000000fffff984 */ /* 0x000fe20000000800 */
[----:B------:R1:W-:Y:S01]  /*1d270*/  @P2 LDGSTS.E.BYPASS.LTC128B.128 [R234+0x9800], [R12.64+0x80] ;  /* 0x098000800cea2fae */ /* 0x0003e2000b901d44 */
[----:B------:R-:W-:Y:S01]  /*1d280*/  IMAD.X R2, R2, 0x1, R226, P4 ;  /* 0x0000000102027824 */ /* 0x000fe200020e06e2 */
[CC--:B------:R-:W-:Y:S02]  /*1d290*/  @!P1 LEA R34, P4, R0.reuse, R228.reuse, 0x1 ;  /* 0x000000e400229211 */ /* 0x0c0fe400078808ff */
[----:B------:R1:W-:Y:S01]  /*1d2a0*/  @!P2 STS.128 [R234+0x9800], RZ ;  /* 0x009800ffea00a388 */ /* 0x0003e20000000c00 */
[C---:B------:R-:W-:Y:S01]  /*1d2b0*/  @P2 LEA R36, P0, R0.reuse, R228, 0x1 ;  /* 0x000000e400242211 */ /* 0x040fe200078008ff */
[----:B------:R-:W-:Y:S01]  /*1d2c0*/  IMAD.MOV.U32 R228, RZ, RZ, R24 ;  /* 0x000000ffffe47224 */ /* 0x000fe200078e0018 */
[CCC-:B------:R-:W-:Y:S01]  /*1d2d0*/  @!P1 LEA.HI.X R35, R0.reuse, R229.reuse, R2.reuse, 0x1, P4 ;  /* 0x000000e500239211 */ /* 0x1c0fe200020f0c02 */
[----:B------:R-:W-:Y:S01]  /*1d2e0*/  @!PT LDS RZ, [RZ] ;  /* 0x00000000fffff984 */ /* 0x000fe20000000800 */
[----:B------:R-:W-:Y:S01]  /*1d2f0*/  @!PT LDS RZ, [RZ] ;  /* 0x00000000fffff984 */ /* 0x000fe20000000800 */
[----:B------:R-:W-:Y:S01]  /*1d300*/  @!PT LDS RZ, [RZ] ;  /* 0x00000000fffff984 */ /* 0x000fe20000000800 */
[----:B------:R1:W-:Y:S01]  /*1d310*/  @!P1 LDGSTS.E.BYPASS.LTC128B.128 [R234+0x6000], [R28.64] ;  /* 0x060000001cea9fae */ /* 0x0003e2000b901d44 */
[----:B------:R-:W-:Y:S01]  /*1d320*/  @P2 LEA.HI.X R37, R0, R229, R2, 0x1, P0 ;  /* 0x000000e500252211 */ /* 0x000fe200000f0c02 */
[----:B------:R-:W-:-:S02]  /*1d330*/  IMAD.MOV.U32 R229, RZ, RZ, R25 ;  /* 0x000000ffffe57224 */ /* 0x000fc400078e0019 */
        /* <DEDUP_REMOVED lines=37> */
.L_x_1912:
[----:B------:R-:W-:Y:S05]  /*1d590*/  BSYNC B1 ;  /* 0x0000000000017941 */ /* 0x000fea0003800000 */
.L_x_1911:
[----:B------:R2:W3:Y:S01]  /*1d5a0*/  LD.E R47, [R6.64+0xdc] ;  /* 0x0000dc04062f7980 */ /* 0x0004e2000c101900 */
[----:B-1----:R-:W-:-:S03]  /*1d5b0*/  FMNMX.FTZ R9, R3, R58, !PT ;  /* 0x0000003a03097209 */ /* 0x002fc60007810000 */
        /* <DEDUP_REMOVED lines=18> */
[----:B--2---:R-:W-:Y:S02]  /*1d6e0*/  FMNMX.FTZ R7, R67, R0, !PT ;  /* 0x0000000043077209 */ /* 0x004fe40007810000 */
        /* <DEDUP_REMOVED lines=15> */
[----:B------:R-:W-:-:S04]  /*1d7e0*/  FMNMX.FTZ R0, R184, R9, !PT ;  /* 0x00000009b8007209 */ /* 0x000fc80007810000 */
        /* <DEDUP_REMOVED lines=58> */
[-CC-:B------:R-:W-:Y:S02]  /*1db90*/  FFMA.FTZ R33, R195, R47.reuse, -R46.reuse ;  /* 0x0000002fc3217223 */ /* 0x180fe4000001082e */
[-C--:B------:R-:W-:Y:S01]  /*1dba0*/  FFMA.FTZ R0, R240, R47.reuse, -R46 ;  /* 0x0000002ff0007223 */ /* 0x080fe2000001082e */
[----:B------:R-:W-:Y:S01]  /*1dbb0*/  MUFU.EX2 R32, R32 ;  /* 0x0000002000207308 */ /* 0x000fe20000000800 */
[----:B------:R-:W-:-:S02]  /*1dbc0*/  FFMA.FTZ R35, R191, R47, -R56 ;  /* 0x0000002fbf237223 */ /* 0x000fc40000010838 */
[-CC-:B------:R-:W-:Y:S02]  /*1dbd0*/  FFMA.FTZ R34, R193, R47.reuse, -R56.reuse ;  /* 0x0000002fc1227223 */ /* 0x180fe40000010838 */
[----:B------:R-:W-:Y:S02]  /*1dbe0*/  FFMA.FTZ R3, R192, R47, -R56 ;  /* 0x0000002fc0037223 */ /* 0x000fe40000010838 */
[----:B------:R-:W-:Y:S01]  /*1dbf0*/  FMUL.FTZ R44, R47, R4 ;  /* 0x000000042f2c7220 */ /* 0x000fe20000410000 */
[----:B------:R-:W2:Y:S01]  /*1dc00*/  MUFU.EX2 R2, R2 ;  /* 0x0000000200027308 */ /* 0x000ea20000000800 */
[-C--:B-1----:R-:W-:Y:S02]  /*1dc10*/  FMUL.FTZ R130, R130, R43.reuse ;  /* 0x0000002b82827220 */ /* 0x082fe40000410000 */
        /* <DEDUP_REMOVED lines=13> */
[----:B------:R-:W-:Y:S01]  /*1dcf0*/  MUFU.EX2 R40, R40 ;  /* 0x0000002800287308 */ /* 0x000fe20000000800 */
[-C--:B------:R-:W-:Y:S02]  /*1dd00*/  FMUL.FTZ R83, R83, R43.reuse ;  /* 0x0000002b53537220 */ /* 0x080fe40000410000 */
[-C--:B------:R-:W-:Y:S02]  /*1dd10*/  FMUL.FTZ R86, R86, R43.reuse ;  /* 0x0000002b56567220 */ /* 0x080fe40000410000 */
[-C--:B------:R-:W-:Y:S02]  /*1dd20*/  FMUL.FTZ R87, R87, R43.reuse ;  /* 0x0000002b57577220 */ /* 0x080fe40000410000 */
[----:B------:R-:W-:Y:S01]  /*1dd30*/  FMUL.FTZ R90, R90, R43 ;  /* 0x0000002b5a5a7220 */ /* 0x000fe20000410000 */
        /* <DEDUP_REMOVED lines=15> */
[----:B------:R-:W2:Y:S01]  /*1de30*/  MUFU.EX2 R44, R44 ;  /* 0x0000002c002c7308 */ /* 0x000ea20000000800 */
[-C--:B------:R-:W-:Y:S02]  /*1de40*/  FMUL.FTZ R107, R107, R43.reuse ;  /* 0x0000002b6b6b7220 */ /* 0x080fe40000410000 */
[-C--:B------:R-:W-:Y:S02]  /*1de50*/  FMUL.FTZ R110, R110, R43.reuse ;  /* 0x0000002b6e6e7220 */ /* 0x080fe40000410000 */
[-C--:B------:R-:W-:Y:S02]  /*1de60*/  FMUL.FTZ R111, R111, R43.reuse ;  /* 0x0000002b6f6f7220 */ /* 0x080fe40000410000 */
[-C--:B------:R-:W-:Y:S01]  /*1de70*/  FMUL.FTZ R118, R118, R43.reuse ;  /* 0x0000002b76767220 */ /* 0x080fe20000410000 */
[----:B-1----:R-:W-:Y:S01]  /*1de80*/  F2FP.PACK_AB R6, R3, R34 ;  /* 0x000000220306723e */ /* 0x002fe200000000ff */
[----:B------:R-:W-:-:S02]  /*1de90*/  FMUL.FTZ R119, R119, R43 ;  /* 0x0000002b77777220 */ /* 0x000fc40000410000 */
[-C--:B------:R-:W-:Y:S02]  /*1dea0*/  FMUL.FTZ R114, R114, R43.reuse ;  /* 0x0000002b72727220 */ /* 0x080fe40000410000 */
[----:B------:R-:W-:Y:S02]  /*1deb0*/  FMUL.FTZ R115, R115, R43 ;  /* 0x0000002b73737220 */ /* 0x000fe40000410000 */
[----:B------:R-:W-:Y:S02]  /*1dec0*/  FFMA.FTZ R58, R66, R47, -R46 ;  /* 0x0000002f423a7223 */ /* 0x000fe4000001082e */
[-C--:B--2---:R-:W-:Y:S02]  /*1ded0*/  FMUL.FTZ R128, R128, R44.reuse ;  /* 0x0000002c80807220 */ /* 0x084fe40000410000 */
[-C--:B------:R-:W-:Y:S02]  /*1dee0*/  FMUL.FTZ R129, R129, R44.reuse ;  /* 0x0000002c81817220 */ /* 0x080fe40000410000 */
[-C--:B------:R-:W-:Y:S01]  /*1def0*/  FMUL.FTZ R124, R124, R44.reuse ;  /* 0x0000002c7c7c7220 */ /* 0x080fe20000410000 */
[----:B------:R-:W-:Y:S01]  /*1df00*/  MUFU.EX2 R58, R58 ;  /* 0x0000003a003a7308 */ /* 0x000fe20000000800 */
[----:B------:R-:W-:-:S02]  /*1df10*/  FMUL.FTZ R125, R125, R44 ;  /* 0x0000002c7d7d7220 */ /* 0x000fc40000410000 */
        /* <DEDUP_REMOVED lines=40> */
[-C--:B------:R-:W-:Y:S02]  /*1e1a0*/  FFMA.FTZ R66, R65, R47.reuse, -R56 ;  /* 0x0000002f41427223 */ /* 0x080fe40000010838 */
[-CC-:B------:R-:W-:Y:S02]  /*1e1b0*/  FFMA.FTZ R55, R190, R47.reuse, -R46.reuse ;  /* 0x0000002fbe377223 */ /* 0x180fe4000001082e */
[----:B--2---:R-:W-:Y:S01]  /*1e1c0*/  HMMA.16816.F32 R92, R4, R8, R92 ;  /* 0x00000008045c723c */ /* 0x004fe2000000185c */
[-C--:B------:R-:W-:Y:S01]  /*1e1d0*/  FFMA.FTZ R57, R57, R47.reuse, -R46 ;  /* 0x0000002f39397223 */ /* 0x080fe2000001082e */
        /* <DEDUP_REMOVED lines=9> */
[-CC-:B------:R-:W-:Y:S02]  /*1e270*/  FFMA.FTZ R134, R152, R47.reuse, -R46.reuse ;  /* 0x0000002f98867223 */ /* 0x180fe4000001082e */
[----:B---3--:R-:W-:Y:S01]  /*1e280*/  HMMA.16816.F32 R100, R4, R16, R100 ;  /* 0x000000100464723c */ /* 0x008fe20000001864 */
[----:B------:R-:W-:-:S02]  /*1e290*/  FFMA.FTZ R133, R155, R47, -R46 ;  /* 0x0000002f9b857223 */ /* 0x000fc4000001082e */
[----:B------:R-:W-:Y:S01]  /*1e2a0*/  MUFU.EX2 R57, R57 ;  /* 0x0000003900397308 */ /* 0x000fe20000000800 */
[-C--:B------:R-:W-:Y:S02]  /*1e2b0*/  FFMA.FTZ R138, R142, R47.reuse, -R56 ;  /* 0x0000002f8e8a7223 */ /* 0x080fe40000010838 */
[-CC-:B------:R-:W-:Y:S02]  /*1e2c0*/  FFMA.FTZ R142, R51, R47.reuse, -R46.reuse ;  /* 0x0000002f338e7223 */ /* 0x180fe4000001082e */
[----:B------:R-:W-:Y:S01]  /*1e2d0*/  HMMA.16816.F32 R120, R4, R18, R120 ;  /* 0x000000120478723c */ /* 0x000fe20000001878 */
[----:B------:R-:W3:Y:S01]  /*1e2e0*/  LDSM.16.MT88.4 R16, [R213+0xc800] ;  /* 0x00c80000d510783b */ /* 0x000ee20000004200 */
[-CC-:B------:R-:W-:Y:S01]  /*1e2f0*/  FFMA.FTZ R152, R50, R47.reuse, -R46.reuse ;  /* 0x0000002f32987223 */ /* 0x180fe2000001082e */
[----:B------:R-:W4:Y:S01]  /*1e300*/  MUFU.EX2 R63, R63 ;  /* 0x0000003f003f7308 */ /* 0x000f220000000800 */
[-CC-:B------:R-:W-:Y:S02]  /*1e310*/  FFMA.FTZ R155, R48, R47.reuse, -R46.reuse ;  /* 0x0000002f309b7223 */ /* 0x180fe4000001082e */
[----:B------:R-:W-:-:S02]  /*1e320*/  FFMA.FTZ R156, R49, R47, -R46 ;  /* 0x0000002f319c7223 */ /* 0x000fc4000001082e */
[-C--:B------:R-:W-:Y:S01]  /*1e330*/  FFMA.FTZ R67, R67, R47.reuse, -R46 ;  /* 0x0000002f43437223 */ /* 0x080fe2000001082e */
[C---:B-1----:R-:W-:Y:S01]  /*1e340*/  HMMA.16816.F32 R104, R4.reuse, R12, R104 ;  /* 0x0000000c0468723c */ /* 0x042fe20000001868 */
[-CC-:B------:R-:W-:Y:S01]  /*1e350*/  FFMA.FTZ R136, R136, R47.reuse, -R56.reuse ;  /* 0x0000002f88887223 */ /* 0x180fe20000010838 */
[----:B------:R-:W-:Y:S01]  /*1e360*/  MUFU.EX2 R65, R65 ;  /* 0x0000004100417308 */ /* 0x000fe20000000800 */
[-CC-:B------:R-:W-:Y:S01]  /*1e370*/  FFMA.FTZ R139, R139, R47.reuse, -R56.reuse ;  /* 0x0000002f8b8b7223 */ /* 0x180fe20000010838 */
        /* <DEDUP_REMOVED lines=19> */
[----:B------:R-:W-:Y:S02]  /*1e4b0*/  FFMA.FTZ R170, R181, R47, -R56 ;  /* 0x0000002fb5aa7223 */ /* 0x000fe40000010838 */
[----:B----4-:R-:W-:Y:S01]  /*1e4c0*/  F2FP.PACK_AB R4, R66, R63 ;  /* 0x0000003f4204723e */ /* 0x010fe200000000ff */
[----:B------:R-:W-:Y:S01]  /*1e4d0*/  FFMA.FTZ R176, R176, R47, -R46 ;  /* 0x0000002fb0b07223 */ /* 0x000fe2000001082e */
[----:B------:R-:W-:Y:S01]  /*1e4e0*/  F2FP.PACK_AB R5, R58, R55 ;  /* 0x000000373a05723e */ /* 0x000fe200000000ff */
[----:B------:R-:W-:Y:S01]  /*1e4f0*/  MUFU.EX2 R134, R134 ;  /* 0x0000008600867308 */ /* 0x000fe20000000800 */
[----:B-----5:R-:W-:Y:S01]  /*1e500*/  F2FP.PACK_AB R6, R64, R65 ;  /* 0x000000414006723e */ /* 0x020fe200000000ff */
[--C-:B------:R-:W-:Y:S01]  /*1e510*/  FFMA.FTZ R157, R157, R47, -R56.reuse ;  /* 0x0000002f9d9d7223 */ /* 0x100fe20000010838 */
[----:B--2---:R-:W-:Y:S01]  /*1e520*/  F2FP.PACK_AB R7, R132, R57 ;  /* 0x000000398407723e */ /* 0x004fe200000000ff */
[-CC-:B------:R-:W-:Y:S02]  /*1e530*/  FFMA.FTZ R154, R154, R47.reuse, -R56.reuse ;  /* 0x0000002f9a9a7223 */ /* 0x180fe40000010838 */
[----:B------:R-:W-:-:S02]  /*1e540*/  FFMA.FTZ R153, R153, R47, -R56 ;  /* 0x0000002f99997223 */ /* 0x000fc40000010838 */
[----:B------:R-:W-:Y:S01]  /*1e550*/  MUFU.EX2 R133, R133 ;  /* 0x0000008500857308 */ /* 0x000fe20000000800 */
[-CC-:B------:R-:W-:Y:S01]  /*1e560*/  FFMA.FTZ R147, R147, R47.reuse, -R46.reuse ;  /* 0x0000002f93937223 */ /* 0x180fe2000001082e */
[C---:B------:R-:W-:Y:S01]  /*1e570*/  HMMA.16816.F32 R68, R4.reuse, R20, R68 ;  /* 0x000000140444723c */ /* 0x040fe20000001844 */
[-CC-:B------:R-:W-:Y:S02]  /*1e580*/  FFMA.FTZ R146, R146, R47.reuse, -R46.reuse ;  /* 0x0000002f92927223 */ /* 0x180fe4000001082e */
[-C--:B------:R-:W-:Y:S02]  /*1e590*/  FFMA.FTZ R145, R145, R47.reuse, -R46 ;  /* 0x0000002f91917223 */ /* 0x080fe4000001082e */
[-CC-:B------:R-:W-:Y:S01]  /*1e5a0*/  FFMA.FTZ R144, R144, R47.reuse, -R56.reuse ;  /* 0x0000002f90907223 */ /* 0x180fe20000010838 */
[----:B------:R-:W2:Y:S01]  /*1e5b0*/  MUFU.EX2 R135, R135 ;  /* 0x0000008700877308 */ /* 0x000ea20000000800 */
[-CC-:B------:R-:W-:Y:S01]  /*1e5c0*/  FFMA.FTZ R143, R143, R47.reuse, -R56.reuse ;  /* 0x0000002f8f8f7223 */ /* 0x180fe20000010838 */
[----:B------:R-:W-:Y:S01]  /*1e5d0*/  HMMA.16816.F32 R72, R4, R22, R72 ;  /* 0x000000160448723c */ /* 0x000fe20000001848 */
[----:B------:R-:W4:Y:S01]  /*1e5e0*/  LDSM.16.MT88.4 R20, [R212+0x10800] ;  /* 0x01080000d414783b */ /* 0x000f220000004200 */
[----:B------:R-:W-:-:S02]  /*1e5f0*/  FFMA.FTZ R141, R141, R47, -R56 ;  /* 0x0000002f8d8d7223 */ /* 0x000fc40000010838 */
[----:B------:R-:W-:Y:S02]  /*1e600*/  FFMA.FTZ R140, R140, R47, -R46 ;  /* 0x0000002f8c8c7223 */ /* 0x000fe4000001082e */
[----:B------:R-:W5:Y:S01]  /*1e610*/  MUFU.EX2 R136, R136 ;  /* 0x0000008800887308 */ /* 0x000f620000000800 */
[----:B------:R-:W-:Y:S01]  /*1e620*/  FFMA.FTZ R43, R241, R43, R32 ;  /* 0x0000002bf12b7223 */ /* 0x000fe20000010020 */
[C---:B---3--:R-:W-:Y:S01]  /*1e630*/  HMMA.16816.F32 R76, R4.reuse, R16, R76 ;  /* 0x00000010044c723c */ /* 0x048fe2000000184c */
[----:B------:R-:W-:Y:S02]  /*1e640*/  FFMA.FTZ R40, R243, R44, R40 ;  /* 0x0000002cf3287223 */ /* 0x000fe40000010028 */
[----:B------:R-:W-:Y:S02]  /*1e650*/  FADD.FTZ R2, R2, R43 ;  /* 0x0000002b02027221 */ /* 0x000fe40000010000 */
[----:B------:R-:W-:Y:S01]  /*1e660*/  FADD.FTZ R35, R35, R40 ;  /* 0x0000002823237221 */ /* 0x000fe20000010000 */
[----:B------:R-:W-:Y:S01]  /*1e670*/  MUFU.EX2 R138, R138 ;  /* 0x0000008a008a7308 */ /* 0x000fe20000000800 */
[----:B------:R-:W-:Y:S01]  /*1e680*/  FADD.FTZ R33, R33, R2 ;  /* 0x0000000221217221 */ /* 0x000fe20000010000 */
[----:B------:R-:W-:Y:S01]  /*1e690*/  HMMA.16816.F32 R80, R4, R18, R80 ;  /* 0x000000120450723c */ /* 0x000fe20000001850 */
[----:B------:R-:W3:Y:S01]  /*1e6a0*/  LDSM.16.MT88.4 R16, [R214+0xd000] ;  /* 0x00d00000d610783b */ /* 0x000ee20000004200 */
[----:B------:R-:W-:-:S02]  /*1e6b0*/  FADD.FTZ R2, R34, R35 ;  /* 0x0000002322027221 */ /* 0x000fc40000010000 */
[----:B------:R-:W-:Y:S02]  /*1e6c0*/  FADD.FTZ R0, R0, R33 ;  /* 0x0000002100007221 */ /* 0x000fe40000010000 */
[----:B------:R-:W2:Y:S01]  /*1e6d0*/  MUFU.EX2 R139, R139 ;  /* 0x0000008b008b7308 */ /* 0x000ea20000000800 */
        /* <DEDUP_REMOVED lines=14> */
[----:B------:R-:W-:-:S04]  /*1e7c0*/  FADD.FTZ R64, R64, R65 ;  /* 0x0000004140407221 */ /* 0x000fc80000010000 */
[----:B--2---:R-:W-:Y:S01]  /*1e7d0*/  FADD.FTZ R3, R135, R64 ;  /* 0x0000004087037221 */ /* 0x004fe20000010000 */
[----:B------:R-:W-:Y:S02]  /*1e7e0*/  MUFU.EX2 R155, R155 ;  /* 0x0000009b009b7308 */ /* 0x000fe40000000800 */
[----:B------:R-:W-:Y:S01]  /*1e7f0*/  HMMA.16816.F32 R96, R4, R10, R96 ;  /* 0x0000000a0460723c */ /* 0x000fe20000001860 */
[----:B------:R-:W2:Y:S01]  /*1e800*/  LDSM.16.MT88.4 R8, [R212+0xd000] ;  /* 0x00d00000d408783b */ /* 0x000ea20000004200 */
[----:B-----5:R-:W-:-:S04]  /*1e810*/  FADD.FTZ R3, R136, R3 ;  /* 0x0000000388037221 */ /* 0x020fc80000010000 */
[----:B------:R-:W-:Y:S02]  /*1e820*/  MUFU.EX2 R156, R156 ;  /* 0x0000009c009c7308 */ /* 0x000fe40000000800 */
[C---:B------:R-:W-:Y:S06]  /*1e830*/  HMMA.16816.F32 R100, R4.reuse, R36, R100 ;  /* 0x000000240464723c */ /* 0x040fec0000001864 */
[----:B------:R-:W-:Y:S02]  /*1e840*/  MUFU.EX2 R158, R158 ;  /* 0x0000009e009e7308 */ /* 0x000fe40000000800 */
[C---:B------:R-:W-:Y:S01]  /*1e850*/  HMMA.16816.F32 R120, R4.reuse, R38, R120 ;  /* 0x000000260478723c */ /* 0x040fe20000001878 */
[----:B------:R-:W5:Y:S05]  /*1e860*/  LDSM.16.MT88.4 R36, [R214+0x11000] ;  /* 0x01100000d624783b */ /* 0x000f6a0000004200 */
        /* <DEDUP_REMOVED lines=9> */
[----:B------:R-:W2:Y:S05]  /*1e900*/  LDSM.16.MT88.4 R24, [R216+0xd000] ;  /* 0x00d00000d818783b */ /* 0x000eaa0000004200 */
[----:B------:R-:W-:Y:S02]  /*1e910*/  MUFU.EX2 R164, R164 ;  /* 0x000000a400a47308 */ /* 0x000fe40000000800 */
[C---:B----4-:R-:W-:Y:S06]  /*1e920*/  HMMA.16816.F32 R116, R4.reuse, R20, R116 ;  /* 0x000000140474723c */ /* 0x050fec0000001874 */
[----:B------:R-:W-:Y:S02]  /*1e930*/  MUFU.EX2 R169, R169 ;  /* 0x000000a900a97308 */ /* 0x000fe40000000800 */
[----:B------:R-:W-:Y:S01]  /*1e940*/  HMMA.16816.F32 R112, R4, R22, R112 ;  /* 0x000000160470723c */ /* 0x000fe20000001870 */
[----:B------:R-:W4:Y:S05]  /*1e950*/  LDSM.16.MT88.4 R20, [R216+0x11000] ;  /* 0x01100000d814783b */ /* 0x000f2a0000004200 */
[----:B------:R-:W-:Y:S01]  /*1e960*/  MUFU.EX2 R166, R166 ;  /* 0x000000a600a67308 */ /* 0x000fe20000000800 */
[----:B------:R-:W-:-:S02]  /*1e970*/  F2FP.PACK_AB R4, R136, R135 ;  /* 0x000000878804723e */ /* 0x000fc400000000ff */
[----:B------:R-:W-:Y:S01]  /*1e980*/  F2FP.PACK_AB R5, R134, R67 ;  /* 0x000000438605723e */ /* 0x000fe200000000ff */
[----:B------:R-:W-:Y:S01]  /*1e990*/  FADD.FTZ R67, R67, R132 ;  /* 0x0000008443437221 */ /* 0x000fe20000010000 */
[C---:B------:R-:W-:Y:S01]  /*1e9a0*/  F2FP.PACK_AB R6, R139.reuse, R138 ;  /* 0x0000008a8b06723e */ /* 0x040fe200000000ff */
[----:B------:R-:W-:Y:S01]  /*1e9b0*/  FADD.FTZ R138, R138, R3 ;  /* 0x000000038a8a7221 */ /* 0x000fe20000010000 */
[----:B-1----:R-:W-:Y:S01]  /*1e9c0*/  F2FP.PACK_AB R7, R142, R133 ;  /* 0x000000858e07723e */ /* 0x002fe200000000ff */
[----:B------:R-:W-:Y:S01]  /*1e9d0*/  MUFU.EX2 R168, R168 ;  /* 0x000000a800a87308 */ /* 0x000fe20000000800 */
[----:B------:R-:W-:Y:S01]  /*1e9e0*/  FADD.FTZ R134, R134, R67 ;  /* 0x0000004386867221 */ /* 0x000fe20000010000 */
[----:B------:R-:W-:Y:S01]  /*1e9f0*/  MOV R132, R42 ;  /* 0x0000002a00847202 */ /* 0x000fe20000000f00 */
[----:B------:R-:W-:Y:S02]  /*1ea00*/  FADD.FTZ R139, R139, R138 ;  /* 0x0000008a8b8b7221 */ /* 0x000fe40000010000 */
[----:B------:R-:W-:Y:S01]  /*1ea10*/  FADD.FTZ R133, R133, R134 ;  /* 0x0000008685857221 */ /* 0x000fe20000010000 */
[----:B---3--:R-:W-:Y:S02]  /*1ea20*/  HMMA.16816.F32 R68, R4, R16, R68 ;  /* 0x000000100444723c */ /* 0x008fe40000001844 */
        /* <DEDUP_REMOVED lines=13> */
[----:B------:R-:W2:Y:S01]  /*1eb00*/  LDSM.16.MT88.4 R8, [R212+0xd800] ;  /* 0x00d80000d408783b */ /* 0x000ea20000004200 */
[----:B------:R-:W-:Y:S06]  /*1eb10*/  MUFU.EX2 R147, R147 ;  /* 0x0000009300937308 */ /* 0x000fec0000000800 */
[C---:B------:R-:W-:Y:S02]  /*1eb20*/  HMMA.16816.F32 R104, R4.reuse, R48, R104 ;  /* 0x000000300468723c */ /* 0x040fe40000001868 */
[----:B------:R-:W-:Y:S06]  /*1eb30*/  MUFU.EX2 R146, R146 ;  /* 0x0000009200927308 */ /* 0x000fec0000000800 */
[C---:B------:R-:W-:Y:S01]  /*1eb40*/  HMMA.16816.F32 R108, R4.reuse, R50, R108 ;  /* 0x00000032046c723c */ /* 0x040fe2000000186c */
[----:B------:R-:W1:Y:S01]  /*1eb50*/  LDSM.16.MT88.4 R48, [R214+0x11800] ;  /* 0x01180000d630783b */ /* 0x000e620000004200 */
[----:B------:R-:W-:Y:S06]  /*1eb60*/  MUFU.EX2 R145, R145 ;  /* 0x0000009100917308 */ /* 0x000fec0000000800 */
[C---:B-----5:R-:W-:Y:S02]  /*1eb70*/  HMMA.16816.F32 R100, R4.reuse, R36, R100 ;  /* 0x000000240464723c */ /* 0x060fe40000001864 */
[----:B------:R-:W-:Y:S06]  /*1eb80*/  MUFU.EX2 R144, R144 ;  /* 0x0000009000907308 */ /* 0x000fec0000000800 */
[C---:B------:R-:W-:Y:S02]  /*1eb90*/  HMMA.16816.F32 R128, R4.reuse, R24, R128 ;  /* 0x000000180480723c */ /* 0x040fe40000001880 */
[----:B------:R-:W-:Y:S06]  /*1eba0*/  MUFU.EX2 R143, R143 ;  /* 0x0000008f008f7308 */ /* 0x000fec0000000800 */
[C---:B------:R-:W-:Y:S01]  /*1ebb0*/  HMMA.16816.F32 R124, R4.reuse, R26, R124 ;  /* 0x0000001a047c723c */ /* 0x040fe2000000187c */
[----:B------:R-:W5:Y:S01]  /*1ebc0*/  LDSM.16.MT88.4 R24, [R216+0xd800] ;  /* 0x00d80000d818783b */ /* 0x000f620000004200 */
[----:B------:R-:W-:Y:S06]  /*1ebd0*/  MUFU.EX2 R141, R141 ;  /* 0x0000008d008d7308 */ /* 0x000fec0000000800 */
[C---:B----4-:R-:W-:Y:S08]  /*1ebe0*/  HMMA.16816.F32 R92, R4.reuse, R20, R92 ;  /* 0x00000014045c723c */ /* 0x050ff0000000185c */
[C---:B------:R-:W-:Y:S01]  /*1ebf0*/  HMMA.16816.F32 R96, R4.reuse, R22, R96 ;  /* 0x000000160460723c */ /* 0x040fe20000001860 */
[----:B------:R-:W4:Y:S07]  /*1ec00*/  LDSM.16.MT88.4 R20, [R216+0x11800] ;  /* 0x01180000d814783b */ /* 0x000f2e0000004200 */
[C---:B------:R-:W-:Y:S01]  /*1ec10*/  HMMA.16816.F32 R120, R4.reuse, R38, R120 ;  /* 0x000000260478723c */ /* 0x040fe20000001878 */
[----:B------:R-:W1:Y:S07]  /*1ec20*/  LDSM.16.MT88.4 R36, [R213+0x11800] ;  /* 0x01180000d524783b */ /* 0x000e6e0000004200 */
[C---:B------:R-:W-:Y:S08]  /*1ec30*/  HMMA.16816.F32 R116, R4.reuse, R28, R116 ;  /* 0x0000001c0474723c */ /* 0x040ff00000001874 */
        /* <DEDUP_REMOVED lines=23> */
[C---:B------:R-:W-:Y:S07]  /*1edb0*/  HMMA.16816.F32 R100, R4.reuse, R48, R100 ;  /* 0x000000300464723c */ /* 0x040fee0000001864 */
[-C--:B------:R-:W-:Y:S01]  /*1edc0*/  FFMA.FTZ R49, R180, R47.reuse, -R56 ;  /* 0x0000002fb4317223 */ /* 0x080fe20000010838 */
[----:B------:R-:W-:Y:S01]  /*1edd0*/  HMMA.16816.F32 R120, R4, R50, R120 ;  /* 0x000000320478723c */ /* 0x000fe20000001878 */
[----:B------:R-:W-:Y:S01]  /*1ede0*/  MUFU.EX2 R51, R176 ;  /* 0x000000b000337308 */ /* 0x000fe20000000800 */
[----:B------:R-:W-:-:S02]  /*1edf0*/  FFMA.FTZ R48, R161, R47, -R46 ;  /* 0x0000002fa1307223 */ /* 0x000fc4000001082e */
[-C--:B------:R-:W-:Y:S02]  /*1ee00*/  FFMA.FTZ R161, R160, R47.reuse, -R46 ;  /* 0x0000002fa0a17223 */ /* 0x080fe4000001082e */
[-C--:B------:R-:W-:Y:S02]  /*1ee10*/  FFMA.FTZ R160, R151, R47.reuse, -R56 ;  /* 0x0000002f97a07223 */ /* 0x080fe40000010838 */
[----:B-----5:R-:W-:Y:S01]  /*1ee20*/  HMMA.16816.F32 R128, R4, R24, R128 ;  /* 0x000000180480723c */ /* 0x020fe20000001880 */
[----:B------:R-:W5:Y:S01]  /*1ee30*/  MUFU.EX2 R49, R49 ;  /* 0x0000003100317308 */ /* 0x000f620000000800 */
[-CC-:B------:R-:W-:Y:S02]  /*1ee40*/  FFMA.FTZ R50, R159, R47.reuse, -R46.reuse ;  /* 0x0000002f9f327223 */ /* 0x180fe4000001082e */
[-C--:B------:R-:W-:Y:S02]  /*1ee50*/  FFMA.FTZ R151, R150, R47.reuse, -R46 ;  /* 0x0000002f96977223 */ /* 0x080fe4000001082e */
[----:B------:R-:W-:-:S02]  /*1ee60*/  FFMA.FTZ R150, R137, R47, -R56 ;  /* 0x0000002f89967223 */ /* 0x000fc40000010838 */
[C---:B------:R-:W-:Y:S01]  /*1ee70*/  HMMA.16816.F32 R124, R4.reuse, R26, R124 ;  /* 0x0000001a047c723c */ /* 0x040fe2000000187c */
[----:B------:R-:W1:Y:S01]  /*1ee80*/  LDSM.16.MT88.4 R24, [R216+0xe000] ;  /* 0x00e00000d818783b */ /* 0x000e620000004200 */
[----:B------:R-:W-:Y:S06]  /*1ee90*/  MUFU.EX2 R48, R48 ;  /* 0x0000003000307308 */ /* 0x000fec0000000800 */
[C---:B----4-:R-:W-:Y:S02]  /*1eea0*/  HMMA.16816.F32 R92, R4.reuse, R20, R92 ;  /* 0x00000014045c723c */ /* 0x050fe4000000185c */
[----:B------:R-:W4:Y:S06]  /*1eeb0*/  MUFU.EX2 R161, R161 ;  /* 0x000000a100a17308 */ /* 0x000f2c0000000800 */
[C---:B------:R-:W-:Y:S01]  /*1eec0*/  HMMA.16816.F32 R96, R4.reuse, R22, R96 ;  /* 0x000000160460723c */ /* 0x040fe20000001860 */
[----:B------:R-:W1:Y:S01]  /*1eed0*/  LDSM.16.MT88.4 R20, [R216+0x12000] ;  /* 0x01200000d814783b */ /* 0x000e620000004200 */
        /* <DEDUP_REMOVED lines=8> */
[----:B------:R-:W-:Y:S01]  /*1ef60*/  HMMA.16816.F32 R112, R4, R30, R112 ;  /* 0x0000001e0470723c */ /* 0x000fe20000001870 */
[----:B------:R-:W2:Y:S06]  /*1ef70*/  LDSM.16.MT88.4 R28, [R214+0x12000] ;  /* 0x01200000d61c783b */ /* 0x000eac0000004200 */
        /* <DEDUP_REMOVED lines=51> */
[C---:B---3--:R-:W-:Y:S08]  /*1f2b0*/  HMMA.16816.F32 R84, R4.reuse, R16, R84 ;  /* 0x000000100454723c */ /* 0x048ff00000001854 */
[C---:B------:R-:W-:Y:S01]  /*1f2c0*/  HMMA.16816.F32 R88, R4.reuse, R18, R88 ;  /* 0x000000120458723c */ /* 0x040fe20000001858 */
[----:B------:R-:W3:Y:S07]  /*1f2d0*/  LDSM.16.MT88.4 R16, [R212+0x12800] ;  /* 0x01280000d410783b */ /* 0x000eee0000004200 */
[C---:B------:R-:W-:Y:S08]  /*1f2e0*/  HMMA.16816.F32 R76, R4.reuse, R20, R76 ;  /* 0x00000014044c723c */ /* 0x040ff0000000184c */
[C---:B------:R-:W-:Y:S01]  /*1f2f0*/  HMMA.16816.F32 R80, R4.reuse, R22, R80 ;  /* 0x000000160450723c */ /* 0x040fe20000001850 */
[----:B------:R-:W4:Y:S07]  /*1f300*/  LDSM.16.MT88.4 R20, [R213+0xf000] ;  /* 0x00f00000d514783b */ /* 0x000f2e0000004200 */
[C---:B-1----:R-:W-:Y:S08]  /*1f310*/  HMMA.16816.F32 R92, R4.reuse, R12, R92 ;  /* 0x0000000c045c723c */ /* 0x042ff0000000185c */
[C---:B--2---:R-:W-:Y:S08]  /*1f320*/  HMMA.16816.F32 R100, R4.reuse, R8, R100 ;  /* 0x000000080464723c */ /* 0x044ff00000001864 */
[C---:B------:R-:W-:Y:S01]  /*1f330*/  HMMA.16816.F32 R120, R4.reuse, R10, R120 ;  /* 0x0000000a0478723c */ /* 0x040fe20000001878 */
[----:B------:R-:W1:Y:S07]  /*1f340*/  LDSM.16.MT88.4 R8, [R216+0x13000] ;  /* 0x01300000d808783b */ /* 0x000e6e0000004200 */
[C---:B------:R-:W-:Y:S01]  /*1f350*/  HMMA.16816.F32 R96, R4.reuse, R14, R96 ;  /* 0x0000000e0460723c */ /* 0x040fe20000001860 */
[----:B------:R-:W2:Y:S07]  /*1f360*/  LDSM.16.MT88.4 R12, [R212+0xf000] ;  /* 0x00f00000d40c783b */ /* 0x000eae0000004200 */
[C---:B------:R-:W-:Y:S01]  /*1f370*/  HMMA.16816.F32 R104, R4.reuse, R36, R104 ;  /* 0x000000240468723c */ /* 0x040fe20000001868 */
[----:B------:R-:W5:Y:S07]  /*1f380*/  MUFU.EX2 R36, R140 ;  /* 0x0000008c00247308 */ /* 0x000f6e0000000800 */
[C---:B------:R-:W-:Y:S08]  /*1f390*/  HMMA.16816.F32 R128, R4.reuse, R24, R128 ;  /* 0x000000180480723c */ /* 0x040ff00000001880 */
[C---:B------:R-:W-:Y:S01]  /*1f3a0*/  HMMA.16816.F32 R124, R4.reuse, R26, R124 ;  /* 0x0000001a047c723c */ /* 0x040fe2000000187c */
[----:B------:R-:W1:Y:S07]  /*1f3b0*/  LDSM.16.MT88.4 R24, [R214+0xf000] ;  /* 0x00f00000d618783b */ /* 0x000e6e0000004200 */
[C---:B------:R-:W-:Y:S08]  /*1f3c0*/  HMMA.16816.F32 R108, R4.reuse, R38, R108 ;  /* 0x00000026046c723c */ /* 0x040ff0000000186c */
[C---:B---3--:R-:W-:Y:S08]  /*1f3d0*/  HMMA.16816.F32 R116, R4.reuse, R16, R116 ;  /* 0x000000100474723c */ /* 0x048ff00000001874 */
[----:B------:R-:W-:Y:S01]  /*1f3e0*/  HMMA.16816.F32 R112, R4, R18, R112 ;  /* 0x000000120470723c */ /* 0x000fe20000001870 */
[----:B------:R-:W3:Y:S06]  /*1f3f0*/  LDSM.16.MT88.4 R16, [R214+0x13000] ;  /* 0x01300000d610783b */ /* 0x000eec0000004200 */
[----:B------:R-:W-:-:S02]  /*1f400*/  F2FP.PACK_AB R4, R143, R144 ;  /* 0x000000908f04723e */ /* 0x000fc400000000ff */
[----:B------:R-:W-:Y:S01]  /*1f410*/  F2FP.PACK_AB R5, R146, R147 ;  /* 0x000000939205723e */ /* 0x000fe200000000ff */
[----:B------:R-:W-:Y:S01]  /*1f420*/  FADD.FTZ R147, R147, R0 ;  /* 0x0000000093937221 */ /* 0x000fe20000010000 */
[----:B------:R-:W-:Y:S01]  /*1f430*/  F2FP.PACK_AB R6, R150, R141 ;  /* 0x0000008d9606723e */ /* 0x000fe200000000ff */
[----:B------:R-:W-:Y:S01]  /*1f440*/  FADD.FTZ R0, R144, R3 ;  /* 0x0000000390007221 */ /* 0x000fe20000010000 */
[----:B-----5:R-:W-:Y:S01]  /*1f450*/  F2FP.PACK_AB R7, R36, R145 ;  /* 0x000000912407723e */ /* 0x020fe200000000ff */
[----:B------:R-:W-:Y:S02]  /*1f460*/  FADD.FTZ R146, R146, R147 ;  /* 0x0000009392927221 */ /* 0x000fe40000010000 */
[----:B------:R-:W-:Y:S02]  /*1f470*/  FADD.FTZ R0, R143, R0 ;  /* 0x000000008f007221 */ /* 0x000fe40000010000 */
[----:B------:R-:W-:Y:S02]  /*1f480*/  FADD.FTZ R3, R145, R146 ;  /* 0x0000009291037221 */ /* 0x000fe40000010000 */
[----:B----4-:R-:W-:Y:S01]  /*1f490*/  HMMA.16816.F32 R76, R4, R20, R76 ;  /* 0x00000014044c723c */ /* 0x010fe2000000184c */
[----:B------:R-:W-:-:S02]  /*1f4a0*/  FADD.FTZ R141, R141, R0 ;  /* 0x000000008d8d7221 */ /* 0x000fc40000010000 */
[----:B------:R-:W-:Y:S02]  /*1f4b0*/  FADD.FTZ R3, R36, R3 ;  /* 0x0000000324037221 */ /* 0x000fe40000010000 */
[----:B------:R-:W-:-:S03]  /*1f4c0*/  FADD.FTZ R150, R150, R141 ;  /* 0x0000008d96967221 */ /* 0x000fc60000010000 */
[C---:B------:R-:W-:Y:S01]  /*1f4d0*/  HMMA.16816.F32 R80, R4.reuse, R22, R80 ;  /* 0x000000160450723c */ /* 0x040fe20000001850 */
[----:B------:R-:W4:Y:S07]  /*1f4e0*/  LDSM.16.MT88.4 R20, [R213+0x13000] ;  /* 0x01300000d514783b */ /* 0x000f2e0000004200 */
[C---:B-1----:R-:W-:Y:S08]  /*1f4f0*/  HMMA.16816.F32 R92, R4.reuse, R8, R92 ;  /* 0x00000008045c723c */ /* 0x042ff0000000185c */
[C---:B------:R-:W-:Y:S01]  /*1f500*/  HMMA.16816.F32 R96, R4.reuse, R10, R96 ;  /* 0x0000000a0460723c */ /* 0x040fe20000001860 */
[----:B------:R-:W1:Y:S07]  /*1f510*/  LDSM.16.MT88.4 R8, [R212+0x13000] ;  /* 0x01300000d408783b */ /* 0x000e6e0000004200 */
        /* <DEDUP_REMOVED lines=17> */
[----:B---3--:R-:W-:Y:S01]  /*1f630*/  HMMA.16816.F32 R100, R4, R16, R100 ;  /* 0x000000100464723c */ /* 0x008fe20000001864 */
[----:B------:R-:W-:-:S04]  /*1f640*/  FFMA.FTZ R27, R53, R47, -R56 ;  /* 0x0000002f351b7223 */ /* 0x000fc80000010838 */
[----:B------:R-:W-:Y:S03]  /*1f650*/  MUFU.EX2 R25, R25 ;  /* 0x0000001900197308 */ /* 0x000fe60000000800 */
[C---:B------:R-:W-:Y:S01]  /*1f660*/  HMMA.16816.F32 R120, R4.reuse, R18, R120 ;  /* 0x000000120478723c */ /* 0x040fe20000001878 */
[----:B------:R-:W3:Y:S04]  /*1f670*/  LDSM.16.MT88.4 R16, [R214+0xf800] ;  /* 0x00f80000d610783b */ /* 0x000ee80000004200 */
[----:B------:R-:W-:Y:S03]  /*1f680*/  MUFU.EX2 R26, R26 ;  /* 0x0000001a001a7308 */ /* 0x000fe60000000800 */
[C---:B----4-:R-:W-:Y:S05]  /*1f690*/  HMMA.16816.F32 R104, R4.reuse, R20, R104 ;  /* 0x000000140468723c */ /* 0x050fea0000001868 */
[----:B------:R-:W4:Y:S03]  /*1f6a0*/  MUFU.EX2 R27, R27 ;  /* 0x0000001b001b7308 */ /* 0x000f260000000800 */
[C---:B------:R-:W-:Y:S01]  /*1f6b0*/  HMMA.16816.F32 R108, R4.reuse, R22, R108 ;  /* 0x00000016046c723c */ /* 0x040fe2000000186c */
[----:B------:R-:W-:Y:S04]  /*1f6c0*/  LDSM.16.MT88.4 R20, [R213+0xf800] ;  /* 0x00f80000d514783b */ /* 0x000fe80000004200 */
[----:B------:R-:W5:Y:S03]  /*1f6d0*/  MUFU.EX2 R30, R30 ;  /* 0x0000001e001e7308 */ /* 0x000f660000000800 */
[C---:B-1----:R-:W-:Y:S05]  /*1f6e0*/  HMMA.16816.F32 R116, R4.reuse, R8, R116 ;  /* 0x000000080474723c */ /* 0x042fea0000001874 */
[----:B------:R-:W1:Y:S03]  /*1f6f0*/  MUFU.EX2 R31, R31 ;  /* 0x0000001f001f7308 */ /* 0x000e660000000800 */
[----:B------:R-:W-:Y:S01]  /*1f700*/  HMMA.16816.F32 R112, R4, R10, R112 ;  /* 0x0000000a0470723c */ /* 0x000fe20000001870 */
[----:B------:R-:W3:Y:S06]  /*1f710*/  LDSM.16.MT88.4 R8, [R212+0xf800] ;  /* 0x00f80000d408783b */ /* 0x000eec0000004200 */
[----:B----4-:R-:W-:Y:S01]  /*1f720*/  F2FP.PACK_AB R4, R28, R27 ;  /* 0x0000001b1c04723e */ /* 0x010fe200000000ff */
[----:B------:R-:W-:Y:S01]  /*1f730*/  FADD.FTZ R27, R27, R150 ;  /* 0x000000961b1b7221 */ /* 0x000fe20000010000 */
[----:B------:R-:W-:Y:S01]  /*1f740*/  F2FP.PACK_AB R5, R25, R24 ;  /* 0x000000181905723e */ /* 0x000fe200000000ff */
[----:B------:R-:W-:Y:S01]  /*1f750*/  FADD.FTZ R24, R24, R3 ;  /* 0x0000000318187221 */ /* 0x000fe20000010000 */
[----:B-----5:R-:W-:Y:S01]  /*1f760*/  F2FP.PACK_AB R6, R30, R29 ;  /* 0x0000001d1e06723e */ /* 0x020fe200000000ff */
[----:B------:R-:W-:Y:S01]  /*1f770*/  FADD.FTZ R28, R28, R27 ;  /* 0x0000001b1c1c7221 */ /* 0x000fe20000010000 */
[----:B-1----:R-:W-:Y:S01]  /*1f780*/  F2FP.PACK_AB R7, R31, R26 ;  /* 0x0000001a1f07723e */ /* 0x002fe200000000ff */
[----:B------:R-:W-:Y:S01]  /*1f790*/  FADD.FTZ R25, R25, R24 ;  /* 0x0000001819197221 */ /* 0x000fe20000010000 */
[----:B------:R-:W-:Y:S01]  /*1f7a0*/  MOV R3, R41 ;  /* 0x0000002900037202 */ /* 0x000fe20000000f00 */
[----:B------:R-:W-:-:S02]  /*1f7b0*/  FADD.FTZ R29, R29, R28 ;  /* 0x0000001c1d1d7221 */ /* 0x000fc40000010000 */
[----:B------:R-:W-:Y:S02]  /*1f7c0*/  FADD.FTZ R26, R26, R25 ;  /* 0x000000191a1a7221 */ /* 0x000fe40000010000 */
[----:B--2---:R-:W-:Y:S01]  /*1f7d0*/  HMMA.16816.F32 R128, R4, R12, R128 ;  /* 0x0000000c0480723c */ /* 0x004fe20000001880 */
[----:B------:R-:W-:Y:S02]  /*1f7e0*/  FADD.FTZ R243, R30, R29 ;  /* 0x0000001d1ef37221 */ /* 0x000fe40000010000 */
[----:B------:R-:W-:-:S05]  /*1f7f0*/  FADD.FTZ R241, R31, R26 ;  /* 0x0000001a1ff17221 */ /* 0x000fca0000010000 */
[C---:B------:R-:W-:Y:S01]  /*1f800*/  HMMA.16816.F32 R124, R4.reuse, R14, R124 ;  /* 0x0000000e047c723c */ /* 0x040fe2000000187c */
[----:B------:R-:W1:Y:S07]  /*1f810*/  LDSM.16.MT88.4 R12, [R216+0x13800] ;  /* 0x01380000d80c783b */ /* 0x000e6e0000004200 */
[C---:B---3--:R-:W-:Y:S08]  /*1f820*/  HMMA.16816.F32 R68, R4.reuse, R16, R68 ;  /* 0x000000100444723c */ /* 0x048ff00000001844 */
        /* <DEDUP_REMOVED lines=17> */
.L_x_1907:
[----:B------:R-:W-:Y:S05]  /*1f940*/  @!P3 BRA `(.L_x_1916) ;  /* 0x00004a700000b947 */ /* 0x000fea0003800000 */
[----:B------:R-:W-:Y:S02]  /*1f950*/  MOV R0, R3 ;  /* 0x0000000300007202 */ /* 0x000fe40000000f00 */
[----:B------:R-:W-:-:S02]  /*1f960*/  MOV R135, R132 ;  /* 0x0000008400877202 */ /* 0x000fc40000000f00 */
.L_x_1925:
[----:B------:R-:W-:Y:S01]  /*1f970*/  ISETP.NE.U32.AND P1, PT, R236, RZ, PT ;  /* 0x000000ffec00720c */ /* 0x000fe20003f25070 */
[----:B------:R-:W-:Y:S04]  /*1f980*/  DEPBAR.LE SB0, 0x0 ;  /* 0x000080000000791a */ /* 0x000fe80000000000 */
[----:B------:R-:W-:Y:S01]  /*1f990*/  WARPSYNC 0xffffffff ;  /* 0xffffffff00007948 */ /* 0x000fe20003800000 */
[----:B------:R-:W-:Y:S01]  /*1f9a0*/  BAR.SYNC.DEFER_BLOCKING 0x0 ;  /* 0x0000000000007b1d */ /* 0x000fe20000010000 */
[----:B------:R-:W-:Y:S01]  /*1f9b0*/  ISETP.NE.AND.EX P1, PT, R237, RZ, PT, P1 ;  /* 0x000000ffed00720c */ /* 0x000fe20003f25310 */
[----:B------:R-:W-:Y:S01]  /*1f9c0*/  IMAD.MOV.U32 R2, RZ, RZ, c[0x0][0x40] ;  /* 0x00001000ff027624 */ /* 0x000fe200078e00ff */
[----:B------:R-:W-:Y:S04]  /*1f9d0*/  IADD3 R238, R238, -0x1, RZ ;  /* 0xffffffffeeee7810 */ /* 0x000fe80007ffe0ff */
[----:B------:R-:W-:Y:S05]  /*1f9e0*/  IADD3 R2, P0, R2, 0x160, RZ ;  /* 0x0000016002027810 */ /* 0x000fea0007f1e0ff */
[----:B------:R-:W-:Y:S01]  /*1f9f0*/  IMAD.X R3, RZ, RZ, c[0x0][0x44], P0 ;  /* 0x00001100ff037624 */ /* 0x000fe200000e06ff */
[----:B------:R-:W-:Y:S01]  /*1fa00*/  BSSY B0, `(.L_x_1917) ;  /* 0x0000045000007945 */ /* 0x000fe20003800000 */
[----:B------:R-:W-:-:S05]  /*1fa10*/  @!P1 BRA `(.L_x_1918) ;  /* 0x000003f000009947 */ /* 0x000fca0003800000 */
[----:B------:R-:W-:Y:S02]  /*1fa20*/  ULDC.64 UR4, c[0x0][0x118] ;  /* 0x0000460000047ab9 */ /* 0x000fe40000000a00 */
[----:B------:R-:W2:Y:S02]  /*1fa30*/  LD.E R11, [R2.64+0x170] ;  /* 0x00017004020b7980 */ /* 0x000ea4000c101900 */
[-C--:B--2---:R-:W-:Y:S02]  /*1fa40*/  IABS R8, R11.reuse ;  /* 0x0000000b00087213 */ /* 0x084fe40000000000 */
[-C--:B------:R-:W-:Y:S02]  /*1fa50*/  IABS R6, R11.reuse ;  /* 0x0000000b00067213 */ /* 0x080fe40000000000 */
[----:B------:R-:W1:Y:S03]  /*1fa60*/  I2F.RP R9, R8 ;  /* 0x0000000800097306 */ /* 0x000e660000209400 */
[----:B------:R-:W-:Y:S07]  /*1fa70*/  IMAD.MOV R6, RZ, RZ, -R6 ;  /* 0x000000ffff067224 */ /* 0x000fee00078e0a06 */
[----:B-1----:R-:W1:Y:S02]  /*1fa80*/  MUFU.RCP R4, R9 ;  /* 0x0000000900047308 */ /* 0x002e640000001000 */
[----:B-1----:R-:W-:Y:S01]  /*1fa90*/  IADD3 R14, R4, 0xffffffe, RZ ;  /* 0x0ffffffe040e7810 */ /* 0x002fe20007ffe0ff */
[----:B------:R-:W-:Y:S07]  /*1faa0*/  IMAD.SHL.U32 R4, R238, 0x80, RZ ;  /* 0x00000080ee047824 */ /* 0x000fee00078e00ff */
[----:B------:R-:W1:Y:S01]  /*1fab0*/  F2I.FTZ.U32.TRUNC.NTZ R15, R14 ;  /* 0x0000000e000f7305 */ /* 0x000e62000021f000 */
[C---:B------:R-:W-:Y:S02]  /*1fac0*/  IADD3 R12, R4.reuse, 0x80, RZ ;  /* 0x00000080040c7810 */ /* 0x040fe40007ffe0ff */
[----:B------:R-:W-:Y:S02]  /*1fad0*/  IABS R5, R4 ;  /* 0x0000000400057213 */ /* 0x000fe40000000000 */
        /* <DEDUP_REMOVED lines=51> */
.L_x_1918:
[----:B------:R-:W-:Y:S02]  /*1fe10*/  ULDC.64 UR4, c[0x0][0x118] ;  /* 0x0000460000047ab9 */ /* 0x000fe40000000a00 */
[----:B------:R-:W2:Y:S02]  /*1fe20*/  LD.E R10, [R2.64+0x40] ;  /* 0x00004004020a7980 */ /* 0x000ea4000c101900 */
[----:B--2---:R-:W-:Y:S04]  /*1fe30*/  LEA R10, -R10, RZ, 0x7 ;  /* 0x000000ff0a0a7211 */ /* 0x004fe800078e39ff */
[----:B------:R-:W-:Y:S02]  /*1fe40*/  SHF.R.S32.HI R7, RZ, 0x1f, R10 ;  /* 0x0000001fff077819 */ /* 0x000fe4000001140a */
.L_x_1919:
[----:B------:R-:W-:Y:S05]  /*1fe50*/  BSYNC B0 ;  /* 0x0000000000007941 */ /* 0x000fea0003800000 */
.L_x_1917:
[C---:B------:R-:W-:Y:S01]  /*1fe60*/  LOP3.LUT P4, RZ, R239.reuse, 0x1, RZ, 0xc0, !PT ;  /* 0x00000001efff7812 */ /* 0x040fe2000788c0ff */
[----:B------:R-:W-:Y:S01]  /*1fe70*/  ULDC.64 UR4, c[0x0][0x118] ;  /* 0x0000460000047ab9 */ /* 0x000fe20000000a00 */
[CC--:B------:R-:W-:Y:S01]  /*1fe80*/  LEA R132, P2, R10.reuse, R148.reuse, 0x1 ;  /* 0x000000940a847211 */ /* 0x0c0fe200078408ff */
[----:B------:R-:W-:Y:S01]  /*1fe90*/  BSSY B1, `(.L_x_1920) ;  /* 0x0000218000017945 */ /* 0x000fe20003800000 */
[----:B------:R-:W-:Y:S02]  /*1fea0*/  LOP3.LUT P3, RZ, R239, 0x2, RZ, 0xc0, !PT ;  /* 0x00000002efff7812 */ /* 0x000fe4000786c0ff */
[C---:B------:R-:W-:Y:S02]  /*1feb0*/  LEA.HI.X R133, R10.reuse, R149, R7, 0x1, P2 ;  /* 0x000000950a857211 */ /* 0x040fe400010f0c07 */
[-C--:B------:R-:W-:Y:S04]  /*1fec0*/  IADD3 R3, P1, R10, R223.reuse, RZ ;  /* 0x000000df0a037210 */ /* 0x080fe80007f3e0ff */
[----:B------:R-:W-:Y:S01]  /*1fed0*/  IADD3 R5, P2, R3, R223, RZ ;  /* 0x000000df03057210 */ /* 0x000fe20007f5e0ff */
        /* <DEDUP_REMOVED lines=51> */
[----:B------:R4:W-:Y:S01]  /*20210*/  @P3 LDGSTS.E.BYPASS.LTC128B.128 [R234+0x11000], [R10.64+0x80] ;  /* 0x110000800aea3fae */ /* 0x0009e2000b901d44 */
        /* <DEDUP_REMOVED lines=21> */
[-C--:B------:R-:W-:Y:S01]  /*20370*/  @P3 LEA.HI.X R29, R5, R149.reuse, R6, 0x1, P2 ;  /* 0x00000095051d3211 */ /* 0x080fe200010f0c06 */
[----:B------:R-:W-:Y:S01]  /*20380*/  @!P3 STS.128 [R234+0x11800], RZ ;  /* 0x011800ffea00b388 */ /* 0x000fe20000000c00 */
[CC--:B------:R-:W-:Y:S01]  /*20390*/  @P4 LEA R30, P5, R3.reuse, R148.reuse, 0x1 ;  /* 0x00000094031e4211 */ /* 0x0c0fe200078a08ff */
[----:B------:R-:W-:Y:S01]  /*203a0*/  IMAD.X R4, R6, 0x1, R224, P1 ;  /* 0x0000000106047824 */ /* 0x000fe200008e06e0 */
[C---:B------:R-:W-:Y:S01]  /*203b0*/  @P3 LEA R36, P1, R3.reuse, R148, 0x1 ;  /* 0x0000009403243211 */ /* 0x040fe200078208ff */
[----:B------:R-:W-:Y:S01]  /*203c0*/  @!PT LDS RZ, [RZ] ;  /* 0x00000000fffff984 */ /* 0x000fe20000000800 */
[----:B------:R-:W-:Y:S01]  /*203d0*/  @!PT LDS RZ, [RZ] ;  /* 0x00000000fffff984 */ /* 0x000fe20000000800 */
[----:B------:R-:W-:Y:S01]  /*203e0*/  @!PT LDS RZ, [RZ] ;  /* 0x00000000fffff984 */ /* 0x000fe20000000800 */
[----:B------:R5:W-:Y:S03]  /*203f0*/  @P4 LDGSTS.E.BYPASS.LTC128B.128 [R234+0xe000], [R22.64] ;  /* 0x0e00000016ea4fae */ /* 0x000be6000b901d44 */
[CCC-:B------:R-:W-:Y:S01]  /*20400*/  @P4 LEA.HI.X R31, R3.reuse, R149.reuse, R4.reuse, 0x1, P5 ;  /* 0x00000095031f4211 */ /* 0x1c0fe200028f0c04 */
[----:B------:R-:W-:Y:S01]  /*20410*/  @!P4 STS.128 [R234+0xe000], RZ ;  /* 0x00e000ffea00c388 */ /* 0x000fe20000000c00 */
[----:B------:R-:W-:Y:S01]  /*20420*/  @P3 LEA.HI.X R37, R3, R149, R4, 0x1, P1 ;  /* 0x0000009503253211 */ /* 0x000fe200008f0c04 */
[----:B------:R-:W-:Y:S01]  /*20430*/  IMAD.X R3, RZ, RZ, c[0x0][0x44], P0 ;  /* 0x00001100ff037624 */ /* 0x000fe200000e06ff */
[----:B------:R-:W-:Y:S01]  /*20440*/  ISETP.GT.AND P1, PT, R238, R227, PT ;  /* 0x000000e3ee00720c */ /* 0x000fe20003f24270 */
        /* <DEDUP_REMOVED lines=246> */
[----:B------:R-:W-:Y:S02]  /*213b0*/  ULDC.64 UR4, c[0x0][0x118] ;  /* 0x0000460000047ab9 */ /* 0x000fe40000000a00 */
[----:B------:R-:W2:Y:S04]  /*213c0*/  LD.E R141, [R2.64+0x170] ;  /* 0x00017004028d7980 */ /* 0x000ea8000c101900 */
[----:B------:R-:W3:Y:S01]  /*213d0*/  LD.E.64 R144, [R2.64+0x20] ;  /* 0x0000200402907980 */ /* 0x000ee2000c101b00 */
        /* <DEDUP_REMOVED lines=8> */
[C---:B------:R-:W-:Y:S02]  /*21460*/  IADD3 R139, R132.reuse, -0x80, RZ ;  /* 0xffffff80848b7810 */ /* 0x040fe40007ffe0ff */
[----:B------:R-:W-:Y:S02]  /*21470*/  IABS R137, R132 ;  /* 0x0000008400897213 */ /* 0x000fe40000000000 */
[----:B------:R-:W-:Y:S04]  /*21480*/  LOP3.LUT R132, R132, R141, RZ, 0x3c, !PT ;  /* 0x0000008d84847212 */ /* 0x000fe800078e3cff */
[----:B------:R-:W-:Y:S01]  /*21490*/  ISETP.GE.AND P2, PT, R132, RZ, PT ;  /* 0x000000ff8400720c */ /* 0x000fe20003f46270 */
[--C-:B-1----:R-:W-:Y:S02]  /*214a0*/  IMAD.MOV R133, RZ, RZ, -R143.reuse ;  /* 0x000000ffff857224 */ /* 0x102fe400078e0a8f */
[----:B------:R-:W-:Y:S02]  /*214b0*/  IMAD.MOV.U32 R142, RZ, RZ, RZ ;  /* 0x000000ffff8e7224 */ /* 0x000fe400078e00ff */
[----:B------:R-:W-:Y:S01]  /*214c0*/  IMAD R140, R133, R136, RZ ;  /* 0x00000088858c7224 */ /* 0x000fe200078e02ff */
[----:B------:R-:W-:Y:S02]  /*214d0*/  IABS R133, R139 ;  /* 0x0000008b00857213 */ /* 0x000fe40000000000 */
[----:B------:R-:W-:Y:S01]  /*214e0*/  LOP3.LUT R139, R139, R141, RZ, 0x3c, !PT ;  /* 0x0000008d8b8b7212 */ /* 0x000fe200078e3cff */
[----:B------:R-:W-:Y:S03]  /*214f0*/  IMAD.HI.U32 R140, R143, R140, R142 ;  /* 0x0000008c8f8c7227 */ /* 0x000fe600078e008e */
        /* <DEDUP_REMOVED lines=21> */
[----:B------:R-:W2:Y:S01]  /*21650*/  LD.E.64 R138, [R2.64+0x38] ;  /* 0x00003804028a7980 */ /* 0x000ea2000c101b00 */
        /* <DEDUP_REMOVED lines=20> */
.L_x_1923:
[----:B------:R-:W-:Y:S02]  /*217a0*/  ULDC.64 UR4, c[0x0][0x118] ;  /* 0x0000460000047ab9 */ /* 0x000fe40000000a00 */
[----:B------:R-:W2:Y:S02]  /*217b0*/  LD.E R140, [R2.64+0x38] ;  /* 0x00003804028c7980 */ /* 0x000ea4000c101900 */
[----:B--2---:R-:W-:Y:S04]  /*217c0*/  LEA R140, -R140, RZ, 0x7 ;  /* 0x000000ff8c8c7211 */ /* 0x004fe800078e39ff */
[----:B------:R-:W-:Y:S02]  /*217d0*/  SHF.R.S32.HI R137, RZ, 0x1f, R140 ;  /* 0x0000001fff897819 */ /* 0x000fe4000001148c */
.L_x_1924:
[----:B------:R-:W-:Y:S05]  /*217e0*/  BSYNC B0 ;  /* 0x0000000000007941 */ /* 0x000fea0003800000 */
.L_x_1922:
        /* <DEDUP_REMOVED lines=130> */
.L_x_1921:
[----:B------:R-:W-:Y:S05]  /*22010*/  BSYNC B1 ;  /* 0x0000000000017941 */ /* 0x000fea0003800000 */
.L_x_1920:
        /* <DEDUP_REMOVED lines=91> */
[----:B------:R-:W-:Y:S01]  /*225d0*/  FFMA.FTZ R135, R4, R133, -R158 ;  /* 0x0000008504877223 */ /* 0x000fe2000001089e */
[----:B------:R-:W-:Y:S01]  /*225e0*/  ISETP.GT.AND P0, PT, R238, R227, PT ;  /* 0x000000e3ee00720c */ /* 0x000fe20003f04270 */
        /* <DEDUP_REMOVED lines=50> */
[-C--:B------:R-:W-:Y:S01]  /*22910*/  FFMA.FTZ R168, R33, R133.reuse, -R158 ;  /* 0x0000008521a87223 */ /* 0x080fe2000001089e */
        /* <DEDUP_REMOVED lines=13> */
[-CC-:B------:R-:W-:Y:S01]  /*229f0*/  FFMA.FTZ R175, R42, R133.reuse, -R156.reuse ;  /* 0x000000852aaf7223 */ /* 0x180fe2000001089c */
        /* <DEDUP_REMOVED lines=110> */
[----:B------:R-:W-:Y:S02]  /*230e0*/  FFMA.FTZ R63, R63, R133, -R156 ;  /* 0x000000853f3f7223 */ /* 0x000fe4000001089c */
[----:B------:R-:W-:Y:S01]  /*230f0*/  FFMA.FTZ R151, R0, R241, R151 ;  /* 0x000000f100977223 */ /* 0x000fe20000010097 */
[----:B------:R-:W-:Y:S01]  /*23100*/  MUFU.EX2 R173, R173 ;  /* 0x000000ad00ad7308 */ /* 0x000fe20000000800 */
[C---:B------:R-:W-:Y:S05]  /*23110*/  HMMA.16816.F32 R4, R116.reuse, R136, R4 ;  /* 0x000000887404723c */ /* 0x040fea0000001804 */
[----:B------:R-:W-:Y:S02]  /*23120*/  FFMA.FTZ R135, R2, R243, R135 ;  /* 0x000000f302877223 */ /* 0x000fe40000010087 */
[----:B------:R-:W-:Y:S01]  /*23130*/  FADD.FTZ R151, R134, R151 ;  /* 0x0000009786977221 */ /* 0x000fe20000010000 */
[C---:B------:R-:W-:Y:S01]  /*23140*/  HMMA.16816.F32 R8, R116.reuse, R138, R8 ;  /* 0x0000008a7408723c */ /* 0x040fe20000001808 */
[----:B------:R-:W-:Y:S01]  /*23150*/  LDSM.16.MT88.4 R136, [R212+0x10800] ;  /* 0x01080000d488783b */ /* 0x000fe20000004200 */
[----:B------:R-:W-:Y:S02]  /*23160*/  MUFU.EX2 R176, R176 ;  /* 0x000000b000b07308 */ /* 0x000fe40000000800 */
[----:B------:R-:W-:Y:S02]  /*23170*/  FADD.FTZ R135, R150, R135 ;  /* 0x0000008796877221 */ /* 0x000fe40000010000 */
        /* <DEDUP_REMOVED lines=9> */
[----:B------:R-:W-:Y:S01]  /*23210*/  MUFU.EX2 R178, R178 ;  /* 0x000000b200b27308 */ /* 0x000fe20000000800 */
[----:B------:R-:W-:Y:S01]  /*23220*/  FADD.FTZ R0, R146, R155 ;  /* 0x0000009b92007221 */ /* 0x000fe20000010000 */
[C---:B------:R-:W-:Y:S04]  /*23230*/  HMMA.16816.F32 R76, R116.reuse, R140, R76 ;  /* 0x0000008c744c723c */ /* 0x040fe8000000184c */
[----:B------:R-:W-:Y:S02]  /*23240*/  FADD.FTZ R2, R144, R153 ;  /* 0x0000009990027221 */ /* 0x000fe40000010000 */
[----:B------:R-:W-:Y:S02]  /*23250*/  FADD.FTZ R0, R147, R0 ;  /* 0x0000000093007221 */ /* 0x000fe40000010000 */
[C---:B------:R-:W-:Y:S01]  /*23260*/  HMMA.16816.F32 R80, R116.reuse, R142, R80 ;  /* 0x0000008e7450723c */ /* 0x040fe20000001850 */
[----:B------:R-:W-:Y:S03]  /*23270*/  MUFU.EX2 R177, R177 ;  /* 0x000000b100b17308 */ /* 0x000fe60000000800 */
[-CC-:B------:R-:W-:Y:S02]  /*23280*/  FFMA.FTZ R140, R24, R133.reuse, -R158.reuse ;  /* 0x00000085188c7223 */ /* 0x180fe4000001089e */
[-C--:B------:R-:W-:Y:S02]  /*23290*/  FFMA.FTZ R141, R25, R133.reuse, -R158 ;  /* 0x00000085198d7223 */ /* 0x080fe4000001089e */
[C---:B--2---:R-:W-:Y:S03]  /*232a0*/  HMMA.16816.F32 R84, R116.reuse, R120, R84 ;  /* 0x000000787454723c */ /* 0x044fe60000001854 */
[----:B------:R-:W-:Y:S01]  /*232b0*/  MUFU.EX2 R140, R140 ;  /* 0x0000008c008c7308 */ /* 0x000fe20000000800 */
[-CC-:B------:R-:W-:Y:S02]  /*232c0*/  FFMA.FTZ R142, R26, R133.reuse, -R156.reuse ;  /* 0x000000851a8e7223 */ /* 0x180fe4000001089c */
[----:B------:R-:W-:Y:S02]  /*232d0*/  FFMA.FTZ R143, R27, R133, -R156 ;  /* 0x000000851b8f7223 */ /* 0x000fe4000001089c */
[C---:B------:R-:W-:Y:S01]  /*232e0*/  HMMA.16816.F32 R88, R116.reuse, R122, R88 ;  /* 0x0000007a7458723c */ /* 0x040fe20000001858 */
[----:B------:R-:W2:Y:S03]  /*232f0*/  LDSM.16.MT88.4 R120, [R216+0xd000] ;  /* 0x00d00000d878783b */ /* 0x000ea60000004200 */
[----:B------:R-:W-:Y:S01]  /*23300*/  FADD.FTZ R2, R145, R2 ;  /* 0x0000000291027221 */ /* 0x000fe20000010000 */
[----:B------:R-:W4:Y:S01]  /*23310*/  MUFU.EX2 R141, R141 ;  /* 0x0000008d008d7308 */ /* 0x000f220000000800 */
[----:B------:R-:W-:Y:S02]  /*23320*/  FADD.FTZ R159, R159, R0 ;  /* 0x000000009f9f7221 */ /* 0x000fe40000010000 */
[C---:B---3--:R-:W-:Y:S01]  /*23330*/  HMMA.16816.F32 R92, R116.reuse, R128, R92 ;  /* 0x00000080745c723c */ /* 0x048fe2000000185c */
[----:B------:R-:W3:Y:S03]  /*23340*/  LDSM.16.MT88.4 R24, [R214+0xd000] ;  /* 0x00d00000d618783b */ /* 0x000ee60000004200 */
[----:B------:R-:W-:Y:S02]  /*23350*/  FADD.FTZ R157, R157, R2 ;  /* 0x000000029d9d7221 */ /* 0x000fe40000010000 */
[----:B------:R-:W-:Y:S01]  /*23360*/  FADD.FTZ R162, R162, R159 ;  /* 0x0000009fa2a27221 */ /* 0x000fe20000010000 */
[----:B------:R-:W-:Y:S01]  /*23370*/  MUFU.EX2 R142, R142 ;  /* 0x0000008e008e7308 */ /* 0x000fe20000000800 */
[C---:B------:R-:W-:Y:S04]  /*23380*/  HMMA.16816.F32 R96, R116.reuse, R130, R96 ;  /* 0x000000827460723c */ /* 0x040fe80000001860 */
[----:B------:R-:W-:Y:S04]  /*23390*/  FADD.FTZ R160, R160, R157 ;  /* 0x0000009da0a07221 */ /* 0x000fe80000010000 */
[C---:B------:R-:W-:Y:S01]  /*233a0*/  HMMA.16816.F32 R100, R116.reuse, R20, R100 ;  /* 0x000000147464723c */ /* 0x040fe20000001864 */
[----:B------:R-:W5:Y:S06]  /*233b0*/  MUFU.EX2 R143, R143 ;  /* 0x0000008f008f7308 */ /* 0x000f6c0000000800 */
[----:B------:R-:W-:Y:S01]  /*233c0*/  F2FP.PACK_AB R20, R164, R161 ;  /* 0x000000a1a414723e */ /* 0x000fe200000000ff */
[C---:B------:R-:W-:Y:S03]  /*233d0*/  HMMA.16816.F32 R12, R116.reuse, R22, R12 ;  /* 0x00000016740c723c */ /* 0x040fe6000000180c */
[----:B------:R-:W-:Y:S01]  /*233e0*/  MUFU.EX2 R180, R180 ;  /* 0x000000b400b47308 */ /* 0x000fe20000000800 */
[----:B------:R-:W-:Y:S03]  /*233f0*/  F2FP.PACK_AB R21, R166, R163 ;  /* 0x000000a3a615723e */ /* 0x000fe600000000ff */
[----:B----4-:R-:W-:Y:S01]  /*23400*/  F2FP.PACK_AB R22, R141, R140 ;  /* 0x0000008c8d16723e */ /* 0x010fe200000000ff */
[C---:B-1----:R-:W-:Y:S05]  /*23410*/  HMMA.16816.F32 R104, R116.reuse, R124, R104 ;  /* 0x0000007c7468723c */ /* 0x042fea0000001868 */
[----:B------:R-:W-:Y:S03]  /*23420*/  MUFU.EX2 R179, R179 ;  /* 0x000000b300b37308 */ /* 0x000fe60000000800 */
[C---:B------:R-:W-:Y:S01]  /*23430*/  HMMA.16816.F32 R108, R116.reuse, R126, R108 ;  /* 0x0000007e746c723c */ /* 0x040fe2000000186c */
[----:B------:R-:W1:Y:S03]  /*23440*/  LDSM.16.MT88.4 R124, [R213+0xd000] ;  /* 0x00d00000d57c783b */ /* 0x000e660000004200 */
[----:B-----5:R-:W-:Y:S03]  /*23450*/  F2FP.PACK_AB R23, R143, R142 ;  /* 0x0000008e8f17723e */ /* 0x020fe600000000ff */
[----:B------:R-:W-:Y:S01]  /*23460*/  MUFU.EX2 R182, R182 ;  /* 0x000000b600b67308 */ /* 0x000fe20000000800 */
[C---:B------:R-:W-:Y:S07]  /*23470*/  HMMA.16816.F32 R16, R116.reuse, R136, R16 ;  /* 0x000000887410723c */ /* 0x040fee0000001810 */
[-CC-:B------:R-:W-:Y:S01]  /*23480*/  FFMA.FTZ R136, R28, R133.reuse, -R158.reuse ;  /* 0x000000851c887223 */ /* 0x180fe2000001089e */
[----:B------:R-:W-:Y:S01]  /*23490*/  HMMA.16816.F32 R112, R116, R138, R112 ;  /* 0x0000008a7470723c */ /* 0x000fe20000001870 */
[----:B------:R-:W4:Y:S01]  /*234a0*/  LDSM.16.MT88.4 R116, [R212+0xd000] ;  /* 0x00d00000d474783b */ /* 0x000f220000004200 */
        /* <DEDUP_REMOVED lines=9> */
[----:B------:R-:W5:Y:S01]  /*23540*/  LDSM.16.MT88.4 R120, [R216+0x11000] ;  /* 0x01100000d878783b */ /* 0x000f620000004200 */
        /* <DEDUP_REMOVED lines=12> */
[----:B------:R-:W-:Y:S06]  /*23610*/  MUFU.EX2 R54, R54 ;  /* 0x0000003600367308 */ /* 0x000fec0000000800 */
[C---:B-----5:R-:W-:Y:S04]  /*23620*/  HMMA.16816.F32 R92, R20.reuse, R120, R92 ;  /* 0x00000078145c723c */ /* 0x060fe8000000185c */
[----:B------:R-:W-:Y:S04]  /*23630*/  MUFU.EX2 R55, R55 ;  /* 0x0000003700377308 */ /* 0x000fe80000000800 */
[C---:B------:R-:W-:Y:S01]  /*23640*/  HMMA.16816.F32 R96, R20.reuse, R122, R96 ;  /* 0x0000007a1460723c */ /* 0x040fe20000001860 */
[----:B------:R-:W-:Y:S05]  /*23650*/  LDSM.16.MT88.4 R120, [R214+0x13800] ;  /* 0x01380000d678783b */ /* 0x000fea0000004200 */
[----:B------:R-:W-:Y:S02]  /*23660*/  MUFU.EX2 R56, R56 ;  /* 0x0000003800387308 */ /* 0x000fe40000000800 */
[C---:B---3--:R-:W-:Y:S08]  /*23670*/  HMMA.16816.F32 R100, R20.reuse, R24, R100 ;  /* 0x000000181464723c */ /* 0x048ff00000001864 */
[C---:B------:R-:W-:Y:S01]  /*23680*/  HMMA.16816.F32 R12, R20.reuse, R26, R12 ;  /* 0x0000001a140c723c */ /* 0x040fe2000000180c */
[----:B------:R-:W3:Y:S01]  /*23690*/  LDSM.16.MT88.4 R24, [R213+0xd800] ;  /* 0x00d80000d518783b */ /* 0x000ee20000004200 */
[----:B------:R-:W-:Y:S06]  /*236a0*/  MUFU.EX2 R57, R57 ;  /* 0x0000003900397308 */ /* 0x000fec0000000800 */
[C---:B------:R-:W-:Y:S04]  /*236b0*/  HMMA.16816.F32 R104, R20.reuse, R28, R104 ;  /* 0x0000001c1468723c */ /* 0x040fe80000001868 */
[----:B------:R-:W-:Y:S04]  /*236c0*/  MUFU.EX2 R58, R58 ;  /* 0x0000003a003a7308 */ /* 0x000fe80000000800 */
[C---:B------:R-:W-:Y:S01]  /*236d0*/  HMMA.16816.F32 R108, R20.reuse, R30, R108 ;  /* 0x0000001e146c723c */ /* 0x040fe2000000186c */
[----:B------:R-:W5:Y:S05]  /*236e0*/  LDSM.16.MT88.4 R28, [R212+0xd800] ;  /* 0x00d80000d41c783b */ /* 0x000f6a0000004200 */
[----:B------:R-:W-:Y:S02]  /*236f0*/  MUFU.EX2 R59, R59 ;  /* 0x0000003b003b7308 */ /* 0x000fe40000000800 */
[C---:B-1----:R-:W-:Y:S08]  /*23700*/  HMMA.16816.F32 R16, R20.reuse, R124, R16 ;  /* 0x0000007c1410723c */ /* 0x042ff00000001810 */
[----:B------:R-:W-:Y:S01]  /*23710*/  HMMA.16816.F32 R112, R20, R126, R112 ;  /* 0x0000007e1470723c */ /* 0x000fe20000001870 */
[----:B------:R-:W-:Y:S01]  /*23720*/  LDSM.16.MT88.4 R124, [R216+0xf800] ;  /* 0x00f80000d87c783b */ /* 0x000fe20000004200 */
[----:B------:R-:W-:Y:S05]  /*23730*/  MUFU.EX2 R60, R60 ;  /* 0x0000003c003c7308 */ /* 0x000fea0000000800 */
[----:B--2---:R-:W-:Y:S02]  /*23740*/  F2FP.PACK_AB R20, R137, R136 ;  /* 0x000000888914723e */ /* 0x004fe400000000ff */
[----:B------:R-:W-:Y:S03]  /*23750*/  F2FP.PACK_AB R21, R139, R138 ;  /* 0x0000008a8b15723e */ /* 0x000fe600000000ff */
[----:B------:R-:W-:Y:S01]  /*23760*/  F2FP.PACK_AB R22, R168, R165 ;  /* 0x000000a5a816723e */ /* 0x000fe200000000ff */
[----:B------:R-:W-:Y:S01]  /*23770*/  MUFU.EX2 R61, R61 ;  /* 0x0000003d003d7308 */ /* 0x000fe20000000800 */
[----:B------:R-:W-:Y:S07]  /*23780*/  F2FP.PACK_AB R23, R170, R167 ;  /* 0x000000a7aa17723e */ /* 0x000fee00000000ff */
[C---:B----4-:R-:W-:Y:S02]  /*23790*/  HMMA.16816.F32 R4, R20.reuse, R116, R4 ;  /* 0x000000741404723c */ /* 0x050fe40000001804 */
[----:B------:R-:W-:Y:S06]  /*237a0*/  MUFU.EX2 R62, R62 ;  /* 0x0000003e003e7308 */ /* 0x000fec0000000800 */
[C---:B------:R-:W-:Y:S01]  /*237b0*/  HMMA.16816.F32 R8, R20.reuse, R118, R8 ;  /* 0x000000761408723c */ /* 0x040fe20000001808 */
[----:B------:R-:W1:Y:S03]  /*237c0*/  LDSM.16.MT88.4 R116, [R216+0x11800] ;  /* 0x01180000d874783b */ /* 0x000e660000004200 */
[----:B------:R-:W-:Y:S04]  /*237d0*/  MUFU.EX2 R63, R63 ;  /* 0x0000003f003f7308 */ /* 0x000fe80000000800 */
        /* <DEDUP_REMOVED lines=18> */
[C---:B----4-:R-:W-:Y:S08]  /*23900*/  HMMA.16816.F32 R16, R20.reuse, R28, R16 ;  /* 0x0000001c1410723c */ /* 0x050ff00000001810 */
[----:B------:R-:W-:Y:S01]  /*23910*/  HMMA.16816.F32 R112, R20, R30, R112 ;  /* 0x0000001e1470723c */ /* 0x000fe20000001870 */
[----:B------:R-:W4:Y:S06]  /*23920*/  LDSM.16.MT88.4 R28, [R216+0x12000] ;  /* 0x01200000d81c783b */ /* 0x000f2c0000004200 */
[----:B------:R-:W-:Y:S02]  /*23930*/  F2FP.PACK_AB R20, R172, R169 ;  /* 0x000000a9ac14723e */ /* 0x000fe400000000ff */
[----:B------:R-:W-:Y:S03]  /*23940*/  F2FP.PACK_AB R21, R174, R171 ;  /* 0x000000abae15723e */ /* 0x000fe600000000ff */
[----:B------:R-:W-:Y:S02]  /*23950*/  F2FP.PACK_AB R22, R176, R173 ;  /* 0x000000adb016723e */ /* 0x000fe400000000ff */
[----:B------:R-:W-:Y:S07]  /*23960*/  F2FP.PACK_AB R23, R178, R175 ;  /* 0x000000afb217723e */ /* 0x000fee00000000ff */
[C---:B------:R-:W-:Y:S08]  /*23970*/  HMMA.16816.F32 R4, R20.reuse, R36, R4 ;  /* 0x000000241404723c */ /* 0x040ff00000001804 */
[C---:B------:R-:W-:Y:S01]  /*23980*/  HMMA.16816.F32 R8, R20.reuse, R38, R8 ;  /* 0x000000261408723c */ /* 0x040fe20000001808 */
[----:B------:R-:W5:Y:S07]  /*23990*/  LDSM.16.MT88.4 R36, [R214+0x12000] ;  /* 0x01200000d624783b */ /* 0x000f6e0000004200 */
[C---:B-1----:R-:W-:Y:S07]  /*239a0*/  HMMA.16816.F32 R68, R20.reuse, R116, R68 ;  /* 0x000000741444723c */ /* 0x042fee0000001844 */
[-CC-:B------:R-:W-:Y:S01]  /*239b0*/  FFMA.FTZ R116, R44, R133.reuse, -R158.reuse ;  /* 0x000000852c747223 */ /* 0x180fe2000001089e */
[C---:B------:R-:W-:Y:S04]  /*239c0*/  HMMA.16816.F32 R72, R20.reuse, R118, R72 ;  /* 0x000000761448723c */ /* 0x040fe80000001848 */
[-C--:B------:R-:W-:Y:S01]  /*239d0*/  FFMA.FTZ R117, R45, R133.reuse, -R158 ;  /* 0x000000852d757223 */ /* 0x080fe2000001089e */
[----:B------:R-:W-:Y:S02]  /*239e0*/  MUFU.EX2 R116, R116 ;  /* 0x0000007400747308 */ /* 0x000fe40000000800 */
[-CC-:B------:R-:W-:Y:S01]  /*239f0*/  FFMA.FTZ R118, R46, R133.reuse, -R156.reuse ;  /* 0x000000852e767223 */ /* 0x180fe2000001089c */
[C---:B--2---:R-:W-:Y:S04]  /*23a00*/  HMMA.16816.F32 R76, R20.reuse, R32, R76 ;  /* 0x00000020144c723c */ /* 0x044fe8000000184c */
[----:B------:R-:W-:Y:S02]  /*23a10*/  FFMA.FTZ R119, R47, R133, -R156 ;  /* 0x000000852f777223 */ /* 0x000fe4000001089c */
[----:B------:R-:W-:Y:S01]  /*23a20*/  LDSM.16.MT88.4 R44, [R213+0x13000] ;  /* 0x01300000d52c783b */ /* 0x000fe20000004200 */
[----:B------:R-:W1:Y:S01]  /*23a30*/  MUFU.EX2 R117, R117 ;  /* 0x0000007500757308 */ /* 0x000e620000000800 */
[C---:B------:R-:W-:Y:S06]  /*23a40*/  HMMA.16816.F32 R80, R20.reuse, R34, R80 ;  /* 0x000000221450723c */ /* 0x040fec0000001850 */
[----:B------:R-:W2:Y:S02]  /*23a50*/  LDSM.16.MT88.4 R32, [R213+0x12000] ;  /* 0x01200000d520783b */ /* 0x000ea40000004200 */
[C---:B---3--:R-:W-:Y:S01]  /*23a60*/  HMMA.16816.F32 R84, R20.reuse, R24, R84 ;  /* 0x000000181454723c */ /* 0x048fe20000001854 */
[----:B------:R-:W-:Y:S07]  /*23a70*/  MUFU.EX2 R118, R118 ;  /* 0x0000007600767308 */ /* 0x000fee0000000800 */
[C---:B------:R-:W-:Y:S01]  /*23a80*/  HMMA.16816.F32 R88, R20.reuse, R26, R88 ;  /* 0x0000001a1458723c */ /* 0x040fe20000001858 */
[----:B------:R-:W3:Y:S02]  /*23a90*/  LDSM.16.MT88.4 R24, [R212+0x12000] ;  /* 0x01200000d418783b */ /* 0x000ee40000004200 */
[----:B------:R-:W1:Y:S05]  /*23aa0*/  MUFU.EX2 R119, R119 ;  /* 0x0000007700777308 */ /* 0x000e6a0000000800 */
[C---:B----4-:R-:W-:Y:S08]  /*23ab0*/  HMMA.16816.F32 R92, R20.reuse, R28, R92 ;  /* 0x0000001c145c723c */ /* 0x050ff0000000185c */
[C---:B------:R-:W-:Y:S01]  /*23ac0*/  HMMA.16816.F32 R96, R20.reuse, R30, R96 ;  /* 0x0000001e1460723c */ /* 0x040fe20000001860 */
[----:B------:R-:W4:Y:S07]  /*23ad0*/  LDSM.16.MT88.4 R28, [R216+0xe800] ;  /* 0x00e80000d81c783b */ /* 0x000f2e0000004200 */
[C---:B-----5:R-:W-:Y:S08]  /*23ae0*/  HMMA.16816.F32 R100, R20.reuse, R36, R100 ;  /* 0x000000241464723c */ /* 0x060ff00000001864 */
[C---:B------:R-:W-:Y:S01]  /*23af0*/  HMMA.16816.F32 R12, R20.reuse, R38, R12 ;  /* 0x00000026140c723c */ /* 0x040fe2000000180c */
[----:B------:R-:W5:Y:S07]  /*23b00*/  LDSM.16.MT88.4 R36, [R214+0xe800] ;  /* 0x00e80000d624783b */ /* 0x000f6e0000004200 */
[C---:B--2---:R-:W-:Y:S08]  /*23b10*/  HMMA.16816.F32 R104, R20.reuse, R32, R104 ;  /* 0x000000201468723c */ /* 0x044ff00000001868 */
[C---:B------:R-:W-:Y:S01]  /*23b20*/  HMMA.16816.F32 R108, R20.reuse, R34, R108 ;  /* 0x00000022146c723c */ /* 0x040fe2000000186c */
[----:B------:R-:W2:Y:S07]  /*23b30*/  LDSM.16.MT88.4 R32, [R213+0xe800] ;  /* 0x00e80000d520783b */ /* 0x000eae0000004200 */
[C---:B---3--:R-:W-:Y:S08]  /*23b40*/  HMMA.16816.F32 R16, R20.reuse, R24, R16 ;  /* 0x000000181410723c */ /* 0x048ff00000001810 */
[----:B------:R-:W-:Y:S01]  /*23b50*/  HMMA.16816.F32 R112, R20, R26, R112 ;  /* 0x0000001a1470723c */ /* 0x000fe20000001870 */
[----:B------:R-:W3:Y:S06]  /*23b60*/  LDSM.16.MT88.4 R24, [R212+0xe800] ;  /* 0x00e80000d418783b */ /* 0x000eec0000004200 */
[----:B-1----:R-:W-:Y:S02]  /*23b70*/  F2FP.PACK_AB R20, R117, R116 ;  /* 0x000000747514723e */ /* 0x002fe400000000ff */
[----:B------:R-:W-:Y:S03]  /*23b80*/  F2FP.PACK_AB R21, R119, R118 ;  /* 0x000000767715723e */ /* 0x000fe600000000ff */
[----:B------:R-:W-:Y:S02]  /*23b90*/  F2FP.PACK_AB R22, R180, R177 ;  /* 0x000000b1b416723e */ /* 0x000fe400000000ff */
[----:B------:R-:W-:Y:S07]  /*23ba0*/  F2FP.PACK_AB R23, R182, R179 ;  /* 0x000000b3b617723e */ /* 0x000fee00000000ff */
[C---:B----4-:R-:W-:Y:S08]  /*23bb0*/  HMMA.16816.F32 R4, R20.reuse, R28, R4 ;  /* 0x0000001c1404723c */ /* 0x050ff00000001804 */
[C---:B------:R-:W-:Y:S01]  /*23bc0*/  HMMA.16816.F32 R8, R20.reuse, R30, R8 ;  /* 0x0000001e1408723c */ /* 0x040fe20000001808 */
[----:B------:R-:W1:Y:S07]  /*23bd0*/  LDSM.16.MT88.4 R28, [R216+0x12800] ;  /* 0x01280000d81c783b */ /* 0x000e6e0000004200 */
[C---:B-----5:R-:W-:Y:S08]  /*23be0*/  HMMA.16816.F32 R68, R20.reuse, R36, R68 ;  /* 0x000000241444723c */ /* 0x060ff00000001844 */
        /* <DEDUP_REMOVED lines=20> */
[----:B------:R-:W-:Y:S02]  /*23d30*/  F2FP.PACK_AB R20, R53, R52 ;  /* 0x000000343514723e */ /* 0x000fe400000000ff */
[----:B------:R-:W-:Y:S03]  /*23d40*/  F2FP.PACK_AB R21, R55, R54 ;  /* 0x000000363715723e */ /* 0x000fe600000000ff */
[----:B------:R-:W-:Y:S02]  /*23d50*/  F2FP.PACK_AB R22, R57, R56 ;  /* 0x000000383916723e */ /* 0x000fe400000000ff */
[----:B------:R-:W-:Y:S07]  /*23d60*/  F2FP.PACK_AB R23, R59, R58 ;  /* 0x0000003a3b17723e */ /* 0x000fee00000000ff */
[C---:B-1----:R-:W-:Y:S08]  /*23d70*/  HMMA.16816.F32 R4, R20.reuse, R28, R4 ;  /* 0x0000001c1404723c */ /* 0x042ff00000001804 */
[C---:B------:R-:W-:Y:S01]  /*23d80*/  HMMA.16816.F32 R8, R20.reuse, R30, R8 ;  /* 0x0000001e1408723c */ /* 0x040fe20000001808 */
[----:B------:R-:W1:Y:S07]  /*23d90*/  LDSM.16.MT88.4 R28, [R216+0x13000] ;  /* 0x01300000d81c783b */ /* 0x000e6e0000004200 */
[C---:B------:R-:W-:Y:S07]  /*23da0*/  HMMA.16816.F32 R68, R20.reuse, R32, R68 ;  /* 0x000000201444723c */ /* 0x040fee0000001844 */
[-CC-:B------:R-:W-:Y:S01]  /*23db0*/  FFMA.FTZ R32, R64, R133.reuse, -R158.reuse ;  /* 0x0000008540207223 */ /* 0x180fe2000001089e */
[C---:B------:R-:W-:Y:S04]  /*23dc0*/  HMMA.16816.F32 R72, R20.reuse, R34, R72 ;  /* 0x000000221448723c */ /* 0x040fe80000001848 */
[-C--:B------:R-:W-:Y:S01]  /*23dd0*/  FFMA.FTZ R158, R65, R133.reuse, -R158 ;  /* 0x00000085419e7223 */ /* 0x080fe2000001089e */
[----:B------:R-:W-:Y:S02]  /*23de0*/  MUFU.EX2 R32, R32 ;  /* 0x0000002000207308 */ /* 0x000fe40000000800 */
[-CC-:B------:R-:W-:Y:S01]  /*23df0*/  FFMA.FTZ R34, R66, R133.reuse, -R156.reuse ;  /* 0x0000008542227223 */ /* 0x180fe2000001089c */
[C---:B--2---:R-:W-:Y:S04]  /*23e00*/  HMMA.16816.F32 R76, R20.reuse, R24, R76 ;  /* 0x00000018144c723c */ /* 0x044fe8000000184c */
[----:B------:R-:W-:Y:S03]  /*23e10*/  FFMA.FTZ R156, R67, R133, -R156 ;  /* 0x00000085439c7223 */ /* 0x000fe6000001089c */
[----:B------:R-:W2:Y:S01]  /*23e20*/  MUFU.EX2 R33, R158 ;  /* 0x0000009e00217308 */ /* 0x000ea20000000800 */
[C---:B------:R-:W-:Y:S01]  /*23e30*/  HMMA.16816.F32 R80, R20.reuse, R26, R80 ;  /* 0x0000001a1450723c */ /* 0x040fe20000001850 */
[----:B------:R-:W3:Y:S07]  /*23e40*/  LDSM.16.MT88.4 R24, [R214+0xf800] ;  /* 0x00f80000d618783b */ /* 0x000eee0000004200 */
[C---:B------:R-:W-:Y:S01]  /*23e50*/  HMMA.16816.F32 R84, R20.reuse, R36, R84 ;  /* 0x000000241454723c */ /* 0x040fe20000001854 */
[----:B------:R-:W-:Y:S07]  /*23e60*/  MUFU.EX2 R34, R34 ;  /* 0x0000002200227308 */ /* 0x000fee0000000800 */
[C---:B------:R-:W-:Y:S03]  /*23e70*/  HMMA.16816.F32 R88, R20.reuse, R38, R88 ;  /* 0x000000261458723c */ /* 0x040fe60000001858 */
[----:B------:R-:W4:Y:S05]  /*23e80*/  MUFU.EX2 R35, R156 ;  /* 0x0000009c00237308 */ /* 0x000f2a0000000800 */
        /* <DEDUP_REMOVED lines=11> */
[----:B--2---:R-:W-:Y:S02]  /*23f40*/  F2FP.PACK_AB R22, R33, R32 ;  /* 0x000000202116723e */ /* 0x004fe400000000ff */
[----:B----4-:R-:W-:Y:S07]  /*23f50*/  F2FP.PACK_AB R23, R35, R34 ;  /* 0x000000222317723e */ /* 0x010fee00000000ff */
[C---:B------:R-:W-:Y:S01]  /*23f60*/  HMMA.16816.F32 R128, R20.reuse, R124, R4 ;  /* 0x0000007c1480723c */ /* 0x040fe20000001804 */
[----:B------:R-:W2:Y:S07]  /*23f70*/  LDSM.16.MT88.4 R4, [R212+0xf800] ;  /* 0x00f80000d404783b */ /* 0x000eae0000004200 */
[C---:B------:R-:W-:Y:S01]  /*23f80*/  HMMA.16816.F32 R124, R20.reuse, R126, R8 ;  /* 0x0000007e147c723c */ /* 0x040fe20000001808 */
[----:B------:R-:W4:Y:S07]  /*23f90*/  LDSM.16.MT88.4 R8, [R216+0x13800] ;  /* 0x01380000d808783b */ /* 0x000f2e0000004200 */
[C---:B---3--:R-:W-:Y:S07]  /*23fa0*/  HMMA.16816.F32 R68, R20.reuse, R24, R68 ;  /* 0x000000181444723c */ /* 0x048fee0000001844 */
[----:B------:R-:W-:Y:S01]  /*23fb0*/  FADD.FTZ R25, R163, R162 ;  /* 0x000000a2a3197221 */ /* 0x000fe20000010000 */
[C---:B------:R-:W-:Y:S04]  /*23fc0*/  HMMA.16816.F32 R72, R20.reuse, R26, R72 ;  /* 0x0000001a1448723c */ /* 0x040fe80000001848 */
[----:B------:R-:W-:Y:S03]  /*23fd0*/  FADD.FTZ R25, R166, R25 ;  /* 0x00000019a6197221 */ /* 0x000fe60000010000 */
[----:B------:R-:W-:Y:S01]  /*23fe0*/  FADD.FTZ R27, R161, R160 ;  /* 0x000000a0a11b7221 */ /* 0x000fe20000010000 */
[C---:B-1----:R-:W-:Y:S04]  /*23ff0*/  HMMA.16816.F32 R76, R20.reuse, R28, R76 ;  /* 0x0000001c144c723c */ /* 0x042fe8000000184c */
[----:B------:R-:W-:Y:S02]  /*24000*/  FADD.FTZ R27, R164, R27 ;  /* 0x0000001ba41b7221 */ /* 0x000fe40000010000 */
[----:B------:R-:W-:Y:S02]  /*24010*/  FADD.FTZ R142, R142, R25 ;  /* 0x000000198e8e7221 */ /* 0x000fe40000010000 */
[C---:B------:R-:W-:Y:S04]  /*24020*/  HMMA.16816.F32 R80, R20.reuse, R30, R80 ;  /* 0x0000001e1450723c */ /* 0x040fe80000001850 */
[----:B------:R-:W-:Y:S02]  /*24030*/  FADD.FTZ R140, R140, R27 ;  /* 0x0000001b8c8c7221 */ /* 0x000fe40000010000 */
[----:B------:R-:W-:Y:S02]  /*24040*/  FADD.FTZ R143, R143, R142 ;  /* 0x0000008e8f8f7221 */ /* 0x000fe40000010000 */
[----:B------:R-:W-:Y:S01]  /*24050*/  FADD.FTZ R141, R141, R140 ;  /* 0x0000008c8d8d7221 */ /* 0x000fe20000010000 */
[C---:B--2---:R-:W-:Y:S03]  /*24060*/  HMMA.16816.F32 R84, R20.reuse, R4, R84 ;  /* 0x000000041454723c */ /* 0x044fe60000001854 */
[----:B------:R-:W-:Y:S02]  /*24070*/  FADD.FTZ R0, R138, R143 ;  /* 0x0000008f8a007221 */ /* 0x000fe40000010000 */
[----:B------:R-:W-:Y:S02]  /*24080*/  FADD.FTZ R2, R136, R141 ;  /* 0x0000008d88027221 */ /* 0x000fe40000010000 */
[----:B------:R-:W-:Y:S01]  /*24090*/  FADD.FTZ R0, R139, R0 ;  /* 0x000000008b007221 */ /* 0x000fe20000010000 */
[C---:B------:R-:W-:Y:S01]  /*240a0*/  HMMA.16816.F32 R88, R20.reuse, R6, R88 ;  /* 0x000000061458723c */ /* 0x040fe20000001858 */
[----:B------:R-:W1:Y:S03]  /*240b0*/  LDSM.16.MT88.4 R4, [R213+0x13800] ;  /* 0x01380000d504783b */ /* 0x000e660000004200 */
[----:B------:R-:W-:Y:S02]  /*240c0*/  FADD.FTZ R2, R137, R2 ;  /* 0x0000000289027221 */ /* 0x000fe40000010000 */
[----:B------:R-:W-:Y:S02]  /*240d0*/  FADD.FTZ R167, R167, R0 ;  /* 0x00000000a7a77221 */ /* 0x000fe40000010000 */
[----:B------:R-:W-:Y:S01]  /*240e0*/  FADD.FTZ R165, R165, R2 ;  /* 0x00000002a5a57221 */ /* 0x000fe20000010000 */
[C---:B----4-:R-:W-:Y:S03]  /*240f0*/  HMMA.16816.F32 R92, R20.reuse, R8, R92 ;  /* 0x00000008145c723c */ /* 0x050fe6000000185c */
[----:B------:R-:W-:Y:S02]  /*24100*/  FADD.FTZ R170, R170, R167 ;  /* 0x000000a7aaaa7221 */ /* 0x000fe40000010000 */
[----:B------:R-:W-:Y:S02]  /*24110*/  FADD.FTZ R168, R168, R165 ;  /* 0x000000a5a8a87221 */ /* 0x000fe40000010000 */
[----:B------:R-:W-:Y:S01]  /*24120*/  FADD.FTZ R171, R171, R170 ;  /* 0x000000aaabab7221 */ /* 0x000fe20000010000 */
[C---:B------:R-:W-:Y:S01]  /*24130*/  HMMA.16816.F32 R96, R20.reuse, R10, R96 ;  /* 0x0000000a1460723c */ /* 0x040fe20000001860 */
[----:B------:R-:W2:Y:S03]  /*24140*/  LDSM.16.MT88.4 R8, [R212+0x13800] ;  /* 0x01380000d408783b */ /* 0x000ea60000004200 */
[----:B------:R-:W-:Y:S02]  /*24150*/  FADD.FTZ R169, R169, R168 ;  /* 0x000000a8a9a97221 */ /* 0x000fe40000010000 */
[----:B------:R-:W-:Y:S02]  /*24160*/  FADD.FTZ R174, R174, R171 ;  /* 0x000000abaeae7221 */ /* 0x000fe40000010000 */
[----:B------:R-:W-:Y:S01]  /*24170*/  FADD.FTZ R172, R172, R169 ;  /* 0x000000a9acac7221 */ /* 0x000fe20000010000 */
[C---:B------:R-:W-:Y:S03]  /*24180*/  HMMA.16816.F32 R100, R20.reuse, R120, R100 ;  /* 0x000000781464723c */ /* 0x040fe60000001864 */
[----:B------:R-:W-:Y:S02]  /*24190*/  FADD.FTZ R25, R175, R174 ;  /* 0x000000aeaf197221 */ /* 0x000fe40000010000 */
[----:B------:R-:W-:Y:S02]  /*241a0*/  FADD.FTZ R27, R173, R172 ;  /* 0x000000acad1b7221 */ /* 0x000fe40000010000 */
[----:B------:R-:W-:Y:S01]  /*241b0*/  FADD.FTZ R25, R178, R25 ;  /* 0x00000019b2197221 */ /* 0x000fe20000010000 */
[C---:B------:R-:W-:Y:S04]  /*241c0*/  HMMA.16816.F32 R120, R20.reuse, R122, R12 ;  /* 0x0000007a1478723c */ /* 0x040fe8000000180c */
[----:B------:R-:W-:Y:S02]  /*241d0*/  FADD.FTZ R27, R176, R27 ;  /* 0x0000001bb01b7221 */ /* 0x000fe40000010000 */
[----:B------:R-:W-:Y:S02]  /*241e0*/  FADD.FTZ R0, R118, R25 ;  /* 0x0000001976007221 */ /* 0x000fe40000010000 */
[----:B------:R-:W-:Y:S01]  /*241f0*/  FADD.FTZ R2, R116, R27 ;  /* 0x0000001b74027221 */ /* 0x000fe20000010000 */
[C---:B-1----:R-:W-:Y:S03]  /*24200*/  HMMA.16816.F32 R104, R20.reuse, R4, R104 ;  /* 0x000000041468723c */ /* 0x042fe60000001868 */
[----:B------:R-:W-:Y:S02]  /*24210*/  FADD.FTZ R0, R119, R0 ;  /* 0x0000000077007221 */ /* 0x000fe40000010000 */
[----:B------:R-:W-:Y:S02]  /*24220*/  FADD.FTZ R2, R117, R2 ;  /* 0x0000000275027221 */ /* 0x000fe40000010000 */
[----:B------:R-:W-:Y:S01]  /*24230*/  FADD.FTZ R5, R179, R0 ;  /* 0x00000000b3057221 */ /* 0x000fe20000010000 */
[----:B------:R-:W-:Y:S01]  /*24240*/  MOV R0, R3 ;  /* 0x0000000300007202 */ /* 0x000fe20000000f00 */
[----:B------:R-:W-:Y:S01]  /*24250*/  FADD.FTZ R13, R177, R2 ;  /* 0x00000002b10d7221 */ /* 0x000fe20000010000 */
[C---:B------:R-:W-:Y:S03]  /*24260*/  HMMA.16816.F32 R108, R20.reuse, R6, R108 ;  /* 0x00000006146c723c */ /* 0x040fe6000000186c */
[----:B------:R-:W-:Y:S02]  /*24270*/  FADD.FTZ R5, R182, R5 ;  /* 0x00000005b6057221 */ /* 0x000fe40000010000 */
[----:B------:R-:W-:Y:S02]  /*24280*/  FADD.FTZ R13, R180, R13 ;  /* 0x0000000db40d7221 */ /* 0x000fe40000010000 */
[----:B------:R-:W-:Y:S01]  /*24290*/  FADD.FTZ R54, R54, R5 ;  /* 0x0000000536367221 */ /* 0x000fe20000010000 */
[C---:B--2---:R-:W-:Y:S04]  /*242a0*/  HMMA.16816.F32 R116, R20.reuse, R8, R16 ;  /* 0x000000081474723c */ /* 0x044fe80000001810 */
[----:B------:R-:W-:Y:S02]  /*242b0*/  FADD.FTZ R52, R52, R13 ;  /* 0x0000000d34347221 */ /* 0x000fe40000010000 */
[----:B------:R-:W-:Y:S02]  /*242c0*/  FADD.FTZ R55, R55, R54 ;  /* 0x0000003637377221 */ /* 0x000fe40000010000 */
[----:B------:R-:W-:Y:S01]  /*242d0*/  FADD.FTZ R53, R53, R52 ;  /* 0x0000003435357221 */ /* 0x000fe20000010000 */
[----:B------:R-:W-:Y:S03]  /*242e0*/  HMMA.16816.F32 R112, R20, R10, R112 ;  /* 0x0000000a1470723c */ /* 0x000fe60000001870 */
[----:B------:R-:W-:Y:S02]  /*242f0*/  FADD.FTZ R58, R58, R55 ;  /* 0x000000373a3a7221 */ /* 0x000fe40000010000 */
[----:B------:R-:W-:Y:S02]  /*24300*/  FADD.FTZ R56, R56, R53 ;  /* 0x0000003538387221 */ /* 0x000fe40000010000 */
[----:B------:R-:W-:Y:S02]  /*24310*/  FADD.FTZ R59, R59, R58 ;  /* 0x0000003a3b3b7221 */ /* 0x000fe40000010000 */
[----:B------:R-:W-:Y:S03]  /*24320*/  FADD.FTZ R57, R57, R56 ;  /* 0x0000003839397221 */ /* 0x000fe60000010000 */
[----:B------:R-:W-:Y:S02]  /*24330*/  FADD.FTZ R62, R62, R59 ;  /* 0x0000003b3e3e7221 */ /* 0x000fe40000010000 */
[----:B------:R-:W-:Y:S02]  /*24340*/  FADD.FTZ R60, R60, R57 ;  /* 0x000000393c3c7221 */ /* 0x000fe40000010000 */
[----:B------:R-:W-:Y:S02]  /*24350*/  FADD.FTZ R63, R63, R62 ;  /* 0x0000003e3f3f7221 */ /* 0x000fe40000010000 */
[----:B------:R-:W-:Y:S02]  /*24360*/  FADD.FTZ R61, R61, R60 ;  /* 0x0000003c3d3d7221 */ /* 0x000fe40000010000 */
[----:B------:R-:W-:Y:S02]  /*24370*/  FADD.FTZ R34, R34, R63 ;  /* 0x0000003f22227221 */ /* 0x000fe40000010000 */
[----:B------:R-:W-:Y:S02]  /*24380*/  FADD.FTZ R32, R32, R61 ;  /* 0x0000003d20207221 */ /* 0x000fe40000010000 */
[----:B------:R-:W-:Y:S02]  /*24390*/  FADD.FTZ R241, R35, R34 ;  /* 0x0000002223f17221 */ /* 0x000fe40000010000 */
[----:B------:R-:W-:Y:S01]  /*243a0*/  FADD.FTZ R243, R33, R32 ;  /* 0x0000002021f37221 */ /* 0x000fe20000010000 */
[----:B------:R-:W-:-:S05]  /*243b0*/  @P0 BRA `(.L_x_1925) ;  /* 0xffffb5b000000947 */ /* 0x000fca000383ffff */
.L_x_1916:
        /* <DEDUP_REMOVED lines=11> */
.L_x_1944:
[----:B--23--:R-:W-:Y:S01]  /*24470*/  FADD.FTZ R243, R10, R243 ;  /* 0x000000f30af37221 */ /* 0x00cfe20000010000 */
[----:B------:R-:W-:Y:S05]  /*24480*/  BRA.DIV ~URZ, `(.L_x_1927) ;  /* 0x000014327f007947 */ /* 0x000fea000b800000 */
[----:B------:R-:W2:Y:S04]  /*24490*/  SHFL.BFLY PT, R6, R241, 0x2, 0x1f ;  /* 0x0c401f00f1067f89 */ /* 0x000ea800000e0000 */
[----:B------:R-:W3:Y:S01]  /*244a0*/  SHFL.BFLY PT, R2, R243, 0x1, 0x1f ;  /* 0x0c201f00f3027f89 */ /* 0x000ee200000e0000 */
[----:B--2---:R-:W-:Y:S02]  /*244b0*/  FADD.FTZ R11, R6, R241 ;  /* 0x000000f1060b7221 */ /* 0x004fe40000010000 */
[----:B---3--:R-:W-:-:S03]  /*244c0*/  FADD.FTZ R2, R243, R2 ;  /* 0x00000002f3027221 */ /* 0x008fc60000010000 */
[----:B------:R2:W3:Y:S04]  /*244d0*/  SHFL.BFLY PT, R10, R11, 0x1, 0x1f ;  /* 0x0c201f000b0a7f89 */ /* 0x0004e800000e0000 */
.L_x_1945:
[----:B------:R-:W4:Y:S01]  /*244e0*/  S2R R9, SR_TID.X ;  /* 0x0000000000097919 */ /* 0x000f220000002100 */
[----:B---3--:R-:W-:-:S03]  /*244f0*/  FADD.FTZ R6, R10, R11 ;  /* 0x0000000b0a067221 */ /* 0x008fc60000010000 */
[----:B------:R-:W-:Y:S01]  /*24500*/  BAR.SYNC.DEFER_BLOCKING 0x0 ;  /* 0x0000000000007b1d */ /* 0x000fe20000010000 */
[----:B------:R-:W-:Y:S02]  /*24510*/  FSETP.NE.FTZ.AND P4, PT, R2, RZ, PT ;  /* 0x000000ff0200720b */ /* 0x000fe40003f95000 */
[----:B------:R-:W-:Y:S02]  /*24520*/  FSETP.NE.FTZ.AND P3, PT, R6, RZ, PT ;  /* 0x000000ff0600720b */ /* 0x000fe40003f75000 */
[----:B------:R-:W-:Y:S01]  /*24530*/  MOV R8, 0x3f800000 ;  /* 0x3f80000000087802 */ /* 0x000fe20000000f00 */
[----:B------:R-:W-:Y:S01]  /*24540*/  ULDC.64 UR4, c[0x0][0x118] ;  /* 0x0000460000047ab9 */ /* 0x000fe20000000a00 */
[----:B------:R-:W-:-:S07]  /*24550*/  MOV R7, 0x3f800000 ;  /* 0x3f80000000077802 */ /* 0x000fce0000000f00 */
[----:B------:R-:W3:Y:S01]  /*24560*/  @P4 MUFU.RCP R8, R2 ;  /* 0x0000000200084308 */ /* 0x000ee20000001000 */
[----:B----4-:R-:W-:-:S07]  /*24570*/  SHF.R.S32.HI R10, RZ, 0x1f, R9 ;  /* 0x0000001fff0a7819 */ /* 0x010fce0000011409 */
[----:B------:R-:W4:Y:S01]  /*24580*/  @P3 MUFU.RCP R7, R6 ;  /* 0x0000000600073308 */ /* 0x000f220000001000 */
[----:B--2---:R-:W-:-:S04]  /*24590*/  LEA.HI R11, R10, R9, RZ, 0x2 ;  /* 0x000000090a0b7211 */ /* 0x004fc800078f10ff */
[--C-:B------:R-:W-:Y:S02]  /*245a0*/  SHF.R.S32.HI R13, RZ, 0x2, R11.reuse ;  /* 0x00000002ff0d7819 */ /* 0x100fe4000001140b */
[----:B------:R-:W-:Y:S01]  /*245b0*/  SHF.R.S32.HI R12, RZ, 0x1f, R11 ;  /* 0x0000001fff0c7819 */ /* 0x000fe2000001140b */
[C---:B---3--:R-:W-:Y:S01]  /*245c0*/  FMUL.FTZ R128, R8.reuse, R128 ;  /* 0x0000008008807220 */ /* 0x048fe20000410000 */
[----:B------:R-:W-:Y:S01]  /*245d0*/  LOP3.LUT R14, R11, 0x1ffffffc, RZ, 0xc0, !PT ;  /* 0x1ffffffc0b0e7812 */ /* 0x000fe200078ec0ff */
[----:B------:R-:W-:Y:S01]  /*245e0*/  FMUL.FTZ R129, R8, R129 ;  /* 0x0000008108817220 */ /* 0x000fe20000410000 */
[----:B------:R-:W-:Y:S01]  /*245f0*/  LEA.HI R12, R12, R13, RZ, 0x3 ;  /* 0x0000000d0c0c7211 */ /* 0x000fe200078f18ff */
[----:B------:R-:W-:Y:S01]  /*24600*/  FMUL.FTZ R124, R8, R124 ;  /* 0x0000007c087c7220 */ /* 0x000fe20000410000 */
[----:B------:R-:W-:Y:S01]  /*24610*/  IADD3 R14, -R14, R9, RZ ;  /* 0x000000090e0e7210 */ /* 0x000fe20007ffe1ff */
[----:B------:R-:W-:Y:S01]  /*24620*/  FMUL.FTZ R125, R8, R125 ;  /* 0x0000007d087d7220 */ /* 0x000fe20000410000 */
[----:B------:R-:W-:Y:S01]  /*24630*/  LOP3.LUT R12, R12, 0xfffffff8, RZ, 0xc0, !PT ;  /* 0xfffffff80c0c7812 */ /* 0x000fe200078ec0ff */
[----:B------:R-:W-:-:S02]  /*24640*/  FMUL.FTZ R68, R8, R68 ;  /* 0x0000004408447220 */ /* 0x000fc40000410000 */
[C---:B------:R-:W-:Y:S01]  /*24650*/  FMUL.FTZ R69, R8.reuse, R69 ;  /* 0x0000004508457220 */ /* 0x040fe20000410000 */
[----:B------:R-:W-:Y:S01]  /*24660*/  IADD3 R13, R13, -R12, RZ ;  /* 0x8000000c0d0d7210 */ /* 0x000fe20007ffe0ff */
[----:B------:R-:W-:Y:S01]  /*24670*/  FMUL.FTZ R72, R8, R72 ;  /* 0x0000004808487220 */ /* 0x000fe20000410000 */
[----:B------:R-:W-:Y:S01]  /*24680*/  LEA.HI R12, R10, R9, RZ, 0x5 ;  /* 0x000000090a0c7211 */ /* 0x000fe200078f28ff */
[C---:B------:R-:W-:Y:S01]  /*24690*/  FMUL.FTZ R73, R8.reuse, R73 ;  /* 0x0000004908497220 */ /* 0x040fe20000410000 */
[----:B------:R-:W-:Y:S01]  /*246a0*/  SHF.L.U32 R15, R13, 0x6, RZ ;  /* 0x000000060d0f7819 */ /* 0x000fe200000006ff */
[C---:B------:R-:W-:Y:S01]  /*246b0*/  FMUL.FTZ R76, R8.reuse, R76 ;  /* 0x0000004c084c7220 */ /* 0x040fe20000410000 */
[----:B------:R-:W-:Y:S01]  /*246c0*/  SHF.R.S32.HI R11, RZ, 0x5, R12 ;  /* 0x00000005ff0b7819 */ /* 0x000fe2000001140c */
[C---:B------:R-:W-:Y:S01]  /*246d0*/  FMUL.FTZ R77, R8.reuse, R77 ;  /* 0x0000004d084d7220 */ /* 0x040fe20000410000 */
[----:B------:R-:W-:Y:S01]  /*246e0*/  LOP3.LUT R15, R15, 0x1c0, RZ, 0xc0, !PT ;  /* 0x000001c00f0f7812 */ /* 0x000fe200078ec0ff */
[C---:B------:R-:W-:Y:S01]  /*246f0*/  FMUL.FTZ R80, R8.reuse, R80 ;  /* 0x0000005008507220 */ /* 0x040fe20000410000 */
[----:B------:R-:W-:Y:S01]  /*24700*/  LOP3.LUT R16, R13, 0x1, RZ, 0xc0, !PT ;  /* 0x000000010d107812 */ /* 0x000fe200078ec0ff */
[C---:B------:R-:W-:Y:S01]  /*24710*/  FMUL.FTZ R81, R8.reuse, R81 ;  /* 0x0000005108517220 */ /* 0x040fe20000410000 */
[----:B------:R-:W-:Y:S01]  /*24720*/  LEA R14, R11, R14, 0x9 ;  /* 0x0000000e0b0e7211 */ /* 0x000fe200078e48ff */
[C---:B------:R-:W-:Y:S01]  /*24730*/  FMUL.FTZ R84, R8.reuse, R84 ;  /* 0x0000005408547220 */ /* 0x040fe20000410000 */
[----:B------:R-:W-:Y:S01]  /*24740*/  LEA.HI R15, R15, R15, RZ, 0x1d ;  /* 0x0000000f0f0f7211 */ /* 0x000fe200078fe8ff */
[----:B------:R-:W-:Y:S01]  /*24750*/  FMUL.FTZ R85, R8, R85 ;  /* 0x0000005508557220 */ /* 0x000fe20000410000 */
[----:B------:R-:W-:Y:S01]  /*24760*/  ISETP.NE.U32.AND P0, PT, R16, 0x1, PT ;  /* 0x000000011000780c */ /* 0x000fe20003f05070 */
[----:B------:R-:W-:Y:S01]  /*24770*/  FMUL.FTZ R88, R8, R88 ;  /* 0x0000005808587220 */ /* 0x000fe20000410000 */
[----:B------:R-:W-:Y:S01]  /*24780*/  LEA R14, R14, R15, 0x1 ;  /* 0x0000000f0e0e7211 */ /* 0x000fe200078e08ff */
[C---:B------:R-:W-:Y:S01]  /*24790*/  FMUL.FTZ R89, R8.reuse, R89 ;  /* 0x0000005908597220 */ /* 0x040fe20000410000 */
[----:B------:R-:W-:Y:S01]  /*247a0*/  R2P PR, R13, 0x6 ;  /* 0x000000060d007804 */ /* 0x000fe20000000000 */
[----:B------:R-:W-:Y:S01]  /*247b0*/  FMUL.FTZ R92, R8, R92 ;  /* 0x0000005c085c7220 */ /* 0x000fe20000410000 */
[----:B------:R-:W-:Y:S01]  /*247c0*/  SHF.L.U32 R13, R14, 0x2, RZ ;  /* 0x000000020e0d7819 */ /* 0x000fe200000006ff */
[C---:B------:R-:W-:Y:S01]  /*247d0*/  FMUL.FTZ R93, R8.reuse, R93 ;  /* 0x0000005d085d7220 */ /* 0x040fe20000410000 */
[----:B------:R-:W-:Y:S01]  /*247e0*/  STS.64 [R14.X4], R128 ;  /* 0x000000800e007388 */ /* 0x000fe20000004a00 */
[C---:B------:R-:W-:Y:S01]  /*247f0*/  FMUL.FTZ R96, R8.reuse, R96 ;  /* 0x0000006008607220 */ /* 0x040fe20000410000 */
[----:B------:R-:W-:Y:S01]  /*24800*/  IADD3 R15, R13, -0x20, RZ ;  /* 0xffffffe00d0f7810 */ /* 0x000fe20007ffe0ff */
[----:B------:R-:W-:-:S02]  /*24810*/  FMUL.FTZ R97, R8, R97 ;  /* 0x0000006108617220 */ /* 0x000fc40000410000 */
[C---:B------:R-:W-:Y:S01]  /*24820*/  FMUL.FTZ R100, R8.reuse, R100 ;  /* 0x0000006408647220 */ /* 0x040fe20000410000 */
[----:B------:R-:W-:Y:S01]  /*24830*/  @P0 IADD3 R15, R13, 0x20, RZ ;  /* 0x000000200d0f0810 */ /* 0x000fe20007ffe0ff */
        /* <DEDUP_REMOVED lines=12> */
[----:B----4-:R-:W-:-:S02]  /*24900*/  FMUL.FTZ R131, R7, R131 ;  /* 0x0000008307837220 */ /* 0x010fc40000410000 */
[C---:B------:R-:W-:Y:S01]  /*24910*/  FMUL.FTZ R130, R7.reuse, R130 ;  /* 0x0000008207827220 */ /* 0x040fe20000410000 */
[----:B------:R-:W-:Y:S01]  /*24920*/  SEL R8, R8, 0xffffffc0, !P1 ;  /* 0xffffffc008087807 */ /* 0x000fe20004800000 */
[C---:B------:R-:W-:Y:S02]  /*24930*/  FMUL.FTZ R127, R7.reuse, R127 ;  /* 0x0000007f077f7220 */ /* 0x040fe40000410000 */
[----:B------:R-:W-:Y:S01]  /*24940*/  FMUL.FTZ R126, R7, R126 ;  /* 0x0000007e077e7220 */ /* 0x000fe20000410000 */
[----:B------:R-:W-:Y:S01]  /*24950*/  IADD3 R16, R13, R8, RZ ;  /* 0x000000080d107210 */ /* 0x000fe20007ffe0ff */
[C---:B------:R-:W-:Y:S01]  /*24960*/  FMUL.FTZ R71, R7.reuse, R71 ;  /* 0x0000004707477220 */ /* 0x040fe20000410000 */
[----:B------:R-:W-:Y:S01]  /*24970*/  STS.64 [R14.X4+0x800], R130 ;  /* 0x000800820e007388 */ /* 0x000fe20000004a00 */
[C---:B------:R-:W-:Y:S02]  /*24980*/  FMUL.FTZ R70, R7.reuse, R70 ;  /* 0x0000004607467220 */ /* 0x040fe40000410000 */
[C---:B------:R-:W-:Y:S01]  /*24990*/  FMUL.FTZ R75, R7.reuse, R75 ;  /* 0x0000004b074b7220 */ /* 0x040fe20000410000 */
[----:B------:R-:W-:Y:S01]  /*249a0*/  STS.64 [R15], R124 ;  /* 0x0000007c0f007388 */ /* 0x000fe20000000a00 */
[----:B------:R-:W-:-:S02]  /*249b0*/  FMUL.FTZ R74, R7, R74 ;  /* 0x0000004a074a7220 */ /* 0x000fc40000410000 */
[C---:B------:R-:W-:Y:S01]  /*249c0*/  FMUL.FTZ R79, R7.reuse, R79 ;  /* 0x0000004f074f7220 */ /* 0x040fe20000410000 */
[----:B------:R-:W-:Y:S01]  /*249d0*/  STS.64 [R15+0x800], R126 ;  /* 0x0008007e0f007388 */ /* 0x000fe20000000a00 */
[C---:B------:R-:W-:Y:S02]  /*249e0*/  FMUL.FTZ R78, R7.reuse, R78 ;  /* 0x0000004e074e7220 */ /* 0x040fe40000410000 */
[C---:B------:R-:W-:Y:S01]  /*249f0*/  FMUL.FTZ R83, R7.reuse, R83 ;  /* 0x0000005307537220 */ /* 0x040fe20000410000 */
[----:B------:R-:W-:Y:S01]  /*24a00*/  STS.64 [R16], R68 ;  /* 0x0000004410007388 */ /* 0x000fe20000000a00 */
[C---:B------:R-:W-:Y:S02]  /*24a10*/  FMUL.FTZ R82, R7.reuse, R82 ;  /* 0x0000005207527220 */ /* 0x040fe40000410000 */
[C---:B------:R-:W-:Y:S01]  /*24a20*/  FMUL.FTZ R87, R7.reuse, R87 ;  /* 0x0000005707577220 */ /* 0x040fe20000410000 */
[----:B------:R-:W-:Y:S01]  /*24a30*/  STS.64 [R16+0x800], R70 ;  /* 0x0008004610007388 */ /* 0x000fe20000000a00 */
        /* <DEDUP_REMOVED lines=19> */
[----:B------:R-:W-:-:S04]  /*24b70*/  MOV R7, 0x80 ;  /* 0x0000008000077802 */ /* 0x000fc80000000f00 */
[----:B------:R-:W-:Y:S02]  /*24b80*/  SEL R18, R7, 0xffffff80, !P2 ;  /* 0xffffff8007127807 */ /* 0x000fe40005000000 */
[-C--:B------:R-:W-:Y:S02]  /*24b90*/  IADD3 R7, R8, R15.reuse, RZ ;  /* 0x0000000f08077210 */ /* 0x080fe40007ffe0ff */
[-C--:B------:R-:W-:Y:S02]  /*24ba0*/  IADD3 R13, R13, R18.reuse, RZ ;  /* 0x000000120d0d7210 */ /* 0x080fe40007ffe0ff */
[----:B------:R-:W-:Y:S01]  /*24bb0*/  IADD3 R17, R18, R15, RZ ;  /* 0x0000000f12117210 */ /* 0x000fe20007ffe0ff */
[----:B------:R-:W-:Y:S01]  /*24bc0*/  STS.64 [R7], R72 ;  /* 0x0000004807007388 */ /* 0x000fe20000000a00 */
        /* <DEDUP_REMOVED lines=12> */
[----:B------:R-:W-:Y:S04]  /*24c90*/  STS.64 [R14.X4+0x4800], R94 ;  /* 0x0048005e0e007388 */ /* 0x000fe80000004a00 */
[----:B------:R-:W-:Y:S04]  /*24ca0*/  STS.64 [R15+0x4000], R96 ;  /* 0x004000600f007388 */ /* 0x000fe80000000a00 */
[----:B------:R2:W-:Y:S04]  /*24cb0*/  STS.64 [R15+0x4800], R98 ;  /* 0x004800620f007388 */ /* 0x0005e80000000a00 */
        /* <DEDUP_REMOVED lines=12> */
[----:B--2---:R-:W2:Y:S04]  /*24d80*/  LD.E.64 R14, [R4.64+0xb0] ;  /* 0x0000b004040e7980 */ /* 0x004ea8000c101b00 */
[----:B------:R-:W2:Y:S04]  /*24d90*/  LD.E R80, [R4.64+0x60] ;  /* 0x0000600404507980 */ /* 0x000ea8000c101900 */
[----:B---3--:R-:W3:Y:S01]  /*24da0*/  S2R R7, SR_TID.X ;  /* 0x0000000000077919 */ /* 0x008ee20000002100 */
[----:B------:R-:W-:-:S03]  /*24db0*/  LEA.HI R20, R10, R9, RZ, 0x4 ;  /* 0x000000090a147211 */ /* 0x000fc600078f20ff */
[----:B------:R1:W5:Y:S01]  /*24dc0*/  LD.E R8, [R4.64+0xcc] ;  /* 0x0000cc0404087980 */ /* 0x000362000c101900 */
[----:B------:R-:W-:-:S03]  /*24dd0*/  LOP3.LUT R20, R20, 0xfffffff0, RZ, 0xc0, !PT ;  /* 0xfffffff014147812 */ /* 0x000fc600078ec0ff */
[----:B------:R1:W5:Y:S01]  /*24de0*/  LD.E.64 R88, [R4.64+0x78] ;  /* 0x0000780404587980 */ /* 0x000362000c101b00 */
[----:B------:R-:W-:-:S03]  /*24df0*/  IADD3 R81, -R20, R9, RZ ;  /* 0x0000000914517210 */ /* 0x000fc60007ffe1ff */
[----:B------:R1:W5:Y:S01]  /*24e00*/  LD.E.64 R86, [R4.64+0xa8] ;  /* 0x0000a80404567980 */ /* 0x000362000c101b00 */
[----:B------:R-:W-:Y:S01]  /*24e10*/  LOP3.LUT R12, R12, 0xffffffe0, RZ, 0xc0, !PT ;  /* 0xffffffe00c0c7812 */ /* 0x000fe200078ec0ff */
[----:B------:R-:W-:Y:S01]  /*24e20*/  @P4 MUFU.LG2 R2, R2 ;  /* 0x0000000200024308 */ /* 0x000fe20000000c00 */
[----:B----4-:R-:W-:Y:S01]  /*24e30*/  LEA.HI R18, R81, R81, RZ, 0x1 ;  /* 0x0000005151127211 */ /* 0x010fe200078f08ff */
[----:B------:R-:W-:Y:S01]  /*24e40*/  BSSY B0, `(.L_x_1928) ;  /* 0x0000045000007945 */ /* 0x000fe20003800000 */
[----:B------:R-:W-:Y:S02]  /*24e50*/  IADD3 R12, -R12, R9, RZ ;  /* 0x000000090c0c7210 */ /* 0x000fe40007ffe1ff */
[C---:B------:R-:W-:Y:S02]  /*24e60*/  SHF.L.U32 R20, R18.reuse, 0x2, RZ ;  /* 0x0000000212147819 */ /* 0x040fe400000006ff */
[----:B------:R-:W-:Y:S01]  /*24e70*/  LOP3.LUT R18, R18, 0xffffffe, RZ, 0xc0, !PT ;  /* 0x0ffffffe12127812 */ /* 0x000fe200078ec0ff */
[----:B------:R-:W4:Y:S01]  /*24e80*/  @P3 MUFU.LG2 R6, R6 ;  /* 0x0000000600063308 */ /* 0x000f220000000c00 */
[----:B------:R-:W-:-:S02]  /*24e90*/  SHF.R.S32.HI R84, RZ, 0x1f, R11 ;  /* 0x0000001fff547819 */ /* 0x000fc4000001140b */
[----:B---3--:R-:W-:Y:S02]  /*24ea0*/  SHF.R.S32.HI R16, RZ, 0x1f, R7 ;  /* 0x0000001fff107819 */ /* 0x008fe40000011407 */
[----:B------:R-:W-:Y:S02]  /*24eb0*/  IADD3 R18, R81, -R18, RZ ;  /* 0x8000001251127210 */ /* 0x000fe40007ffe0ff */
[----:B------:R-:W-:Y:S01]  /*24ec0*/  LEA.HI R10, R16, R7, RZ, 0x4 ;  /* 0x00000007100a7211 */ /* 0x000fe200078f20ff */
[----:B------:R-:W-:Y:S01]  /*24ed0*/  BAR.SYNC.DEFER_BLOCKING 0x0 ;  /* 0x0000000000007b1d */ /* 0x000fe20000010000 */
[----:B------:R-:W-:Y:S02]  /*24ee0*/  LOP3.LUT P0, RZ, R12, 0x3, RZ, 0xc0, !PT ;  /* 0x000000030cff7812 */ /* 0x000fe4000780c0ff */
[----:B------:R-:W-:Y:S02]  /*24ef0*/  SHF.R.S32.HI R10, RZ, 0x4, R10 ;  /* 0x00000004ff0a7819 */ /* 0x000fe4000001140a */
[----:B------:R-:W-:-:S02]  /*24f00*/  LEA.HI R84, R84, R11, RZ, 0x2 ;  /* 0x0000000b54547211 */ /* 0x000fc400078f10ff */
[----:B------:R-:W-:Y:S01]  /*24f10*/  SHF.L.U32 R13, R10, 0x6, RZ ;  /* 0x000000060a0d7819 */ /* 0x000fe200000006ff */
[----:B----4-:R-:W-:Y:S01]  /*24f20*/  @P3 FMUL.FTZ R6, R6, 0.69314718246459960938 ;  /* 0x3f31721806063820 */ /* 0x010fe20000410000 */
[----:B------:R-:W-:Y:S02]  /*24f30*/  LOP3.LUT R84, R84, 0xffffffc, RZ, 0xc0, !PT ;  /* 0x0ffffffc54547812 */ /* 0x000fe400078ec0ff */
[----:B------:R-:W-:Y:S02]  /*24f40*/  LOP3.LUT R13, R13, 0x1c0, RZ, 0xc0, !PT ;  /* 0x000001c00d0d7812 */ /* 0x000fe400078ec0ff */
[----:B------:R-:W-:Y:S02]  /*24f50*/  SHF.L.U32 R9, R231, 0x6, RZ ;  /* 0x00000006e7097819 */ /* 0x000fe400000006ff */
[----:B------:R-:W-:Y:S02]  /*24f60*/  LOP3.LUT R20, R13, 0x38, R20, 0xf8, !PT ;  /* 0x000000380d147812 */ /* 0x000fe400078ef814 */
[----:B------:R-:W-:-:S02]  /*24f70*/  SHF.R.U32.HI R13, RZ, 0x3, R13 ;  /* 0x00000003ff0d7819 */ /* 0x000fc4000001160d */
[----:B------:R-:W-:Y:S02]  /*24f80*/  IADD3 R84, R11, -R84, RZ ;  /* 0x800000540b547210 */ /* 0x000fe40007ffe0ff */
[----:B------:R-:W-:Y:S02]  /*24f90*/  LOP3.LUT R13, R20, R13, RZ, 0x3c, !PT ;  /* 0x0000000d140d7212 */ /* 0x000fe400078e3cff */
[----:B------:R-:W-:Y:S02]  /*24fa0*/  MOV R11, 0xff800000 ;  /* 0xff800000000b7802 */ /* 0x000fe40000000f00 */
[----:B------:R-:W-:Y:S02]  /*24fb0*/  LEA R83, R18, R13, 0x2 ;  /* 0x0000000d12537211 */ /* 0x000fe400078e10ff */
[----:B------:R-:W-:Y:S02]  /*24fc0*/  LEA.HI R13, R16, R7, RZ, 0x5 ;  /* 0x00000007100d7211 */ /* 0x000fe400078f28ff */
[----:B------:R-:W-:Y:S01]  /*24fd0*/  MOV R12, 0xff800000 ;  /* 0xff800000000c7802 */ /* 0x000fe20000000f00 */
[----:B------:R1:W3:Y:S01]  /*24fe0*/  LDS.128 R76, [R83.X4] ;  /* 0x00000000534c7984 */ /* 0x0002e20000004c00 */
[----:B------:R-:W-:Y:S01]  /*24ff0*/  LOP3.LUT R82, R13, 0xffffffe0, RZ, 0xc0, !PT ;  /* 0xffffffe00d527812 */ /* 0x000fe200078ec0ff */
[----:B------:R-:W-:-:S02]  /*25000*/  @P4 FMUL.FTZ R13, R2, 0.69314718246459960938 ;  /* 0x3f317218020d4820 */ /* 0x000fc40000410000 */
[----:B------:R1:W4:Y:S01]  /*25010*/  LDS.128 R72, [R83.X4+0x800] ;  /* 0x0008000053487984 */ /* 0x0003220000004c00 */
[----:B------:R-:W-:Y:S01]  /*25020*/  IADD3 R82, -R82, R7, RZ ;  /* 0x0000000752527210 */ /* 0x000fe20007ffe1ff */
[-C--:B-----5:R-:W-:Y:S02]  /*25030*/  @P4 FFMA.FTZ R11, R132, R0.reuse, R13 ;  /* 0x00000000840b4223 */ /* 0x0a0fe4000001000d */
[----:B------:R1:W1:Y:S01]  /*25040*/  LDS.128 R68, [R83.X4+0x1000] ;  /* 0x0010000053447984 */ /* 0x0002620000004c00 */
[----:B------:R-:W-:Y:S01]  /*25050*/  SHF.R.S32.HI R7, RZ, 0x1f, R82 ;  /* 0x0000001fff077819 */ /* 0x000fe20000011452 */
[----:B------:R-:W-:Y:S02]  /*25060*/  @P3 FFMA.FTZ R12, R3, R0, R6 ;  /* 0x00000000030c3223 */ /* 0x000fe40000010006 */
[----:B------:R1:W1:Y:S01]  /*25070*/  LDS.128 R64, [R83.X4+0x1800] ;  /* 0x0018000053407984 */ /* 0x0002620000004c00 */
[----:B------:R-:W-:-:S03]  /*25080*/  LEA.HI R7, R7, R82, RZ, 0x2 ;  /* 0x0000005207077211 */ /* 0x000fc600078f10ff */
[----:B------:R1:W1:Y:S01]  /*25090*/  LDS.128 R60, [R83.X4+0x2000] ;  /* 0x00200000533c7984 */ /* 0x0002620000004c00 */
[----:B------:R-:W-:-:S03]  /*250a0*/  SHF.R.S32.HI R7, RZ, 0x2, R7 ;  /* 0x00000002ff077819 */ /* 0x000fc60000011407 */
[----:B------:R1:W1:Y:S01]  /*250b0*/  LDS.128 R56, [R83.X4+0x2800] ;  /* 0x0028000053387984 */ /* 0x0002620000004c00 */
[----:B------:R-:W-:-:S03]  /*250c0*/  LEA R7, R84, R7, 0x4 ;  /* 0x0000000754077211 */ /* 0x000fc600078e20ff */
[----:B------:R1:W1:Y:S04]  /*250d0*/  LDS.128 R52, [R83.X4+0x3000] ;  /* 0x0030000053347984 */ /* 0x0002680000004c00 */
        /* <DEDUP_REMOVED lines=8> */
[----:B------:R1:W1:Y:S01]  /*25160*/  LDS.128 R16, [R83.X4+0x7800] ;  /* 0x0078000053107984 */ /* 0x0002620000004c00 */
[----:B--2---:R-:W-:-:S04]  /*25170*/  IMAD R14, R14, UR8, R235 ;  /* 0x000000080e0e7c24 */ /* 0x004fc8000f8e02eb */
[----:B------:R-:W-:Y:S01]  /*25180*/  IMAD R14, R14, R80, R233 ;  /* 0x000000500e0e7224 */ /* 0x000fe200078e02e9 */
[----:B------:R-:W-:-:S03]  /*25190*/  SHF.L.U32 R80, R81, 0x2, RZ ;  /* 0x0000000251507819 */ /* 0x000fc600000006ff */
[----:B------:R-:W-:Y:S01]  /*251a0*/  IMAD R14, R15, R14, R9 ;  /* 0x0000000e0f0e7224 */ /* 0x000fe200078e0209 */
[----:B------:R-:W-:Y:S01]  /*251b0*/  SHF.R.S32.HI R81, RZ, 0x1f, R80 ;  /* 0x0000001fff517819 */ /* 0x000fe20000011450 */
[----:B------:R-:W-:Y:S05]  /*251c0*/  @P0 BRA `(.L_x_1929) ;  /* 0x000000c000000947 */ /* 0x000fea0003800000 */
[----:B-1-34-:R-:W-:Y:S01]  /*251d0*/  IMAD R0, R231, -0x40, R232 ;  /* 0xffffffc0e7007824 */ /* 0x01afe200078e02e8 */
[C---:B------:R-:W-:Y:S01]  /*251e0*/  IADD3 R9, R7.reuse, 0x8, RZ ;  /* 0x0000000807097810 */ /* 0x040fe20007ffe0ff */
[----:B------:R-:W-:Y:S01]  /*251f0*/  ULDC.64 UR4, c[0x0][0x118] ;  /* 0x0000460000047ab9 */ /* 0x000fe20000000a00 */
[----:B------:R-:W-:Y:S02]  /*25200*/  SHF.R.S32.HI R2, RZ, 0x1f, R14 ;  /* 0x0000001fff027819 */ /* 0x000fe4000001140e */
[----:B------:R-:W-:Y:S02]  /*25210*/  IADD3 R3, P0, R14, R7, RZ ;  /* 0x000000070e037210 */ /* 0x000fe40007f1e0ff */
[-C--:B------:R-:W-:Y:S02]  /*25220*/  ISETP.GE.AND P2, PT, R7, R0.reuse, PT ;  /* 0x000000000700720c */ /* 0x080fe40003f46270 */
[----:B------:R-:W-:-:S02]  /*25230*/  ISETP.GE.AND P1, PT, R9, R0, PT ;  /* 0x000000000900720c */ /* 0x000fc40003f26270 */
[----:B------:R-:W-:Y:S02]  /*25240*/  LEA.HI.X.SX32 R2, R7, R2, 0x1, P0 ;  /* 0x0000000207027211 */ /* 0x000fe400000f0eff */
[----:B------:R-:W-:-:S04]  /*25250*/  LEA R6, P0, R3, R86, 0x2 ;  /* 0x0000005603067211 */ /* 0x000fc800078010ff */
[----:B------:R-:W-:-:S05]  /*25260*/  LEA.HI.X R7, R3, R87, R2, 0x2, P0 ;  /* 0x0000005703077211 */ /* 0x000fca00000f1402 */
[----:B------:R1:W-:Y:S04]  /*25270*/  @!P2 ST.E [R6.64], R11 ;  /* 0x0000000b0600a985 */ /* 0x0003e8000c101904 */
[----:B------:R1:W-:Y:S02]  /*25280*/  @!P1 ST.E [R6.64+0x20], R12 ;  /* 0x0000200c06009985 */ /* 0x0003e4000c101904 */
.L_x_1929:
[----:B-1-34-:R-:W-:Y:S05]  /*25290*/  BSYNC B0 ;  /* 0x0000000000007941 */ /* 0x01afea0003800000 */
.L_x_1928:
[----:B------:R-:W-:Y:S01]  /*252a0*/  IMAD R231, R231, -0x40, R232 ;  /* 0xffffffc0e7e77824 */ /* 0x000fe200078e02e8 */
[----:B------:R-:W-:Y:S01]  /*252b0*/  ULDC.64 UR4, c[0x0][0x118] ;  /* 0x0000460000047ab9 */ /* 0x000fe20000000a00 */
[----:B------:R-:W-:Y:S01]  /*252c0*/  IMAD R8, R14, R8, RZ ;  /* 0x000000080e087224 */ /* 0x000fe200078e02ff */
[----:B------:R1:W5:Y:S01]  /*252d0*/  LD.E R4, [R4.64+0xc0] ;  /* 0x0000c00404047980 */ /* 0x000362000c101900 */
[C---:B------:R-:W-:Y:S01]  /*252e0*/  IMAD.WIDE R6, R10.reuse, 0x80, R80 ;  /* 0x000000800a067825 */ /* 0x040fe200078e0250 */
[----:B------:R-:W-:Y:S01]  /*252f0*/  ISETP.GE.AND P1, PT, R10, R231, PT ;  /* 0x000000e70a00720c */ /* 0x000fe20003f26270 */
[----:B------:R-:W-:Y:S03]  /*25300*/  BSSY B0, `(.L_x_1930) ;  /* 0x000000d000007945 */ /* 0x000fe60003800000 */
[----:B------:R-:W-:-:S04]  /*25310*/  IADD3 R3, P0, R6, R8, RZ ;  /* 0x0000000806037210 */ /* 0x000fc80007f1e0ff */
[----:B------:R-:W-:Y:S02]  /*25320*/  LEA.HI.X.SX32 R8, R8, R7, 0x1, P0 ;  /* 0x0000000708087211 */ /* 0x000fe400000f0eff */
[----:B------:R-:W-:-:S04]  /*25330*/  LEA R6, P0, R3, R88, 0x2 ;  /* 0x0000005803067211 */ /* 0x000fc800078010ff */
[----:B------:R-:W-:Y:S02]  /*25340*/  LEA.HI.X R7, R3, R89, R8, 0x2, P0 ;  /* 0x0000005903077211 */ /* 0x000fe400000f1408 */
[----:B------:R-:W-:Y:S01]  /*25350*/  IADD3 R3, R80, 0x40, RZ ;  /* 0x0000004050037810 */ /* 0x000fe20007ffe0ff */
[----:B------:R-:W-:Y:S05]  /*25360*/  @P1 BRA `(.L_x_1931) ;  /* 0x0000006000001947 */ /* 0x000fea0003800000 */
[-C--:B-----5:R-:W-:Y:S01]  /*25370*/  ISETP.GE.AND P0, PT, R3, R4.reuse, PT ;  /* 0x000000040300720c */ /* 0x0a0fe20003f06270 */
[----:B------:R-:W-:Y:S01]  /*25380*/  ULDC.64 UR4, c[0x0][0x118] ;  /* 0x0000460000047ab9 */ /* 0x000fe20000000a00 */
[----:B------:R-:W-:-:S11]  /*25390*/  ISETP.GE.AND P1, PT, R80, R4, PT ;  /* 0x000000045000720c */ /* 0x000fd60003f26270 */
[----:B------:R2:W-:Y:S04]  /*253a0*/  @!P0 ST.E.128 [R6.64+0x100], R44 ;  /* 0x0001002c06008985 */ /* 0x0005e8000c101d04 */
[----:B------:R2:W-:Y:S04]  /*253b0*/  @!P1 ST.E.64 [R6.64], R76 ;  /* 0x0000004c06009985 */ /* 0x0005e8000c101b04 */
[----:B------:R2:W-:Y:S02]  /*253c0*/  @!P1 ST.E.64 [R6.64+0x8], R78 ;  /* 0x0000084e06009985 */ /* 0x0005e4000c101b04 */
.L_x_1931:
[----:B------:R-:W-:Y:S05]  /*253d0*/  BSYNC B0 ;  /* 0x0000000000007941 */ /* 0x000fea0003800000 */
.L_x_1930:
[----:B------:R-:W-:Y:S01]  /*253e0*/  IADD3 R0, R10, 0x8, RZ ;  /* 0x000000080a007810 */ /* 0x000fe20007ffe0ff */
[----:B------:R-:W-:Y:S03]  /*253f0*/  BSSY B0, `(.L_x_1932) ;  /* 0x0000008000007945 */ /* 0x000fe60003800000 */
[----:B------:R-:W-:-:S13]  /*25400*/  ISETP.GE.AND P0, PT, R0, R231, PT ;  /* 0x000000e70000720c */ /* 0x000fda0003f06270 */
[----:B------:R-:W-:Y:S05]  /*25410*/  @P0 BRA `(.L_x_1933) ;  /* 0x0000005000000947 */ /* 0x000fea0003800000 */
[-C--:B-----5:R-:W-:Y:S01]  /*25420*/  ISETP.GE.AND P1, PT, R80, R4.reuse, PT ;  /* 0x000000045000720c */ /* 0x0a0fe20003f26270 */
[----:B------:R-:W-:Y:S01]  /*25430*/  ULDC.64 UR4, c[0x0][0x118] ;  /* 0x0000460000047ab9 */ /* 0x000fe20000000a00 */
[----:B------:R-:W-:-:S11]  /*25440*/  ISETP.GE.AND P0, PT, R3, R4, PT ;  /* 0x000000040300720c */ /* 0x000fd60003f06270 */
[----:B------:R3:W-:Y:S04]  /*25450*/  @!P1 ST.E.128 [R6.64+0x1000], R72 ;  /* 0x0010004806009985 */ /* 0x0007e8000c101d04 */
[----:B------:R3:W-:Y:S02]  /*25460*/  @!P0 ST.E.128 [R6.64+0x1100], R40 ;  /* 0x0011002806008985 */ /* 0x0007e4000c101d04 */
.L_x_1933:
[----:B------:R-:W-:Y:S05]  /*25470*/  BSYNC B0 ;  /* 0x0000000000007941 */ /* 0x000fea0003800000 */
.L_x_1932:
        /* <DEDUP_REMOVED lines=9> */
.L_x_1935:
[----:B------:R-:W-:Y:S05]  /*25510*/  BSYNC B0 ;  /* 0x0000000000007941 */ /* 0x000fea0003800000 */
.L_x_1934:
        /* <DEDUP_REMOVED lines=9> */
.L_x_1937:
[----:B------:R-:W-:Y:S05]  /*255b0*/  BSYNC B0 ;  /* 0x0000000000007941 */ /* 0x000fea0003800000 */
.L_x_1936:
        /* <DEDUP_REMOVED lines=9> */
.L_x_1939:
[----:B------:R-:W-:Y:S05]  /*25650*/  BSYNC B0 ;  /* 0x0000000000007941 */ /* 0x000fea0003800000 */
.L_x_1938:
        /* <DEDUP_REMOVED lines=9> */
.L_x_1941:
[----:B------:R-:W-:Y:S05]  /*256f0*/  BSYNC B0 ;  /* 0x0000000000007941 */ /* 0x000fea0003800000 */
.L_x_1940:
        /* <DEDUP_REMOVED lines=9> */
.L_x_1943:
[----:B------:R-:W-:Y:S05]  /*25790*/  BSYNC B0 ;  /* 0x0000000000007941 */ /* 0x000fea0003800000 */
.L_x_1942:
[----:B------:R-:W-:-:S04]  /*257a0*/  IADD3 R10, R10, 0x38, RZ ;  /* 0x000000380a0a7810 */ /* 0x000fc80007ffe0ff */
[----:B------:R-:W-:Y:S01]  /*257b0*/  ISETP.GE.AND P0, PT, R10, R231, PT ;  /* 0x000000e70a00720c */ /* 0x000fe20003f06270 */
[----:B------:R-:W-:-:S12]  /*257c0*/  IMAD.MOV.U32 R231, RZ, RZ, 0x0 ;  /* 0x00000000ffe77424 */ /* 0x000fd800078e00ff */
[----:B------:R-:W-:Y:S05]  /*257d0*/  @P0 RET.REL.NODEC R230 `(_ZN5flash24flash_fwd_splitkv_kernelI23Flash_fwd_kernel_traitsILi128ELi64ELi128ELi4ELb0ELb0EN7cutlass6half_tE19Flash_kernel_traitsILi128ELi64ELi128ELi4ES3_EELb1ELb0ELb0ELb0ELb0ELb0ELb1ELb1EEEvNS_16Flash_fwd_paramsE) ;  /* 0xfffda820e6000950 */ /* 0x000fea0003c3ffff */
[----:B-----5:R-:W-:Y:S01]  /*257e0*/  ISETP.GE.AND P0, PT, R80, R4, PT ;  /* 0x000000045000720c */ /* 0x020fe20003f06270 */
[----:B------:R-:W-:Y:S01]  /*257f0*/  ULDC.64 UR4, c[0x0][0x118] ;  /* 0x0000460000047ab9 */ /* 0x000fe20000000a00 */
[----:B------:R-:W-:-:S11]  /*25800*/  IMAD.MOV.U32 R231, RZ, RZ, 0x0 ;  /* 0x00000000ffe77424 */ /* 0x000fd600078e00ff */
[----:B------:R1:W-:Y:S01]  /*25810*/  @!P0 ST.E.128 [R6.64+0x7000], R48 ;  /* 0x0070003006008985 */ /* 0x0003e2000c101d04 */
[----:B------:R-:W-:-:S13]  /*25820*/  ISETP.GE.AND P0, PT, R3, R4, PT ;  /* 0x000000040300720c */ /* 0x000fda0003f06270 */
[----:B------:R-:W-:Y:S05]  /*25830*/  @P0 RET.REL.NODEC R230 `(_ZN5flash24flash_fwd_splitkv_kernelI23Flash_fwd_kernel_traitsILi128ELi64ELi128ELi4ELb0ELb0EN7cutlass6half_tE19Flash_kernel_traitsILi128ELi64ELi128ELi4ES3_EELb1ELb0ELb0ELb0ELb0ELb0ELb1ELb1EEEvNS_16Flash_fwd_paramsE) ;  /* 0xfffda7c0e6000950 */ /* 0x000fea0003c3ffff */
[----:B------:R-:W-:Y:S01]  /*25840*/  MOV R231, 0x0 ;  /* 0x0000000000e77802 */ /* 0x000fe20000000f00 */
[----:B------:R-:W-:Y:S02]  /*25850*/  ULDC.64 UR4, c[0x0][0x118] ;  /* 0x0000460000047ab9 */ /* 0x000fe40000000a00 */
[----:B------:R1:W-:Y:S01]  /*25860*/  ST.E.128 [R6.64+0x7100], R16 ;  /* 0x0071001006007985 */ /* 0x0003e2000c101d04 */
[----:B------:R-:W-:Y:S05]  /*25870*/  RET.REL.NODEC R230 `(_ZN5flash24flash_fwd_splitkv_kernelI23Flash_fwd_kernel_traitsILi128ELi64ELi128ELi4ELb0ELb0EN7cutlass6half_tE19Flash_kernel_traitsILi128ELi64ELi128ELi4ES3_EELb1ELb0ELb0ELb0ELb0ELb0ELb1ELb1EEEvNS_16Flash_fwd_paramsE) ;  /* 0xfffda780e6007950 */ /* 0x000fea0003c3ffff */
.L_x_1926:
[----:B------:R-:W-:Y:S02]  /*25880*/  MOV R9, 0x2 ;  /* 0x0000000200097802 */ /* 0x000fe40000000f00 */
[----:B------:R-:W-:Y:S02]  /*25890*/  MOV R8, 0x258b0 ;  /* 0x000258b000087802 */ /* 0x000fe40000000f00 */
[----:B-1---5:R-:W-:Y:S05]  /*258a0*/  CALL.REL.NOINC `($__internal_16_$__cuda_sm70_shflsync_bfly_p) ;  /* 0x000000f000007944 */ /* 0x022fea0003c00000 */
[----:B-12---:R-:W-:Y:S05]  /*258b0*/  BRA `(.L_x_1944) ;  /* 0xffffebb000007947 */ /* 0x006fea000383ffff */
.L_x_1927:
[----:B------:R-:W-:Y:S02]  /*258c0*/  MOV R9, 0x1 ;  /* 0x0000000100097802 */ /* 0x000fe40000000f00 */
[----:B------:R-:W-:Y:S02]  /*258d0*/  MOV R8, 0x258f0 ;  /* 0x000258f000087802 */ /* 0x000fe40000000f00 */
[----:B-1---5:R-:W-:Y:S05]  /*258e0*/  CALL.REL.NOINC `($__internal_16_$__cuda_sm70_shflsync_bfly_p) ;  /* 0x000000b000007944 */ /* 0x022fea0003c00000 */
[----:B--2---:R-:W-:Y:S01]  /*258f0*/  FADD.FTZ R2, R243, R10 ;  /* 0x0000000af3027221 */ /* 0x004fe20000010000 */
[----:B-1----:R-:W-:Y:S02]  /*25900*/  MOV R243, R241 ;  /* 0x000000f100f37202 */ /* 0x002fe40000000f00 */
[----:B------:R-:W-:-:S02]  /*25910*/  MOV R9, 0x2 ;  /* 0x0000000200097802 */ /* 0x000fc40000000f00 */
[----:B------:R-:W-:Y:S02]  /*25920*/  MOV R8, 0x25940 ;  /* 0x0002594000087802 */ /* 0x000fe40000000f00 */
[----:B------:R-:W-:Y:S05]  /*25930*/  CALL.REL.NOINC `($__internal_16_$__cuda_sm70_shflsync_bfly_p) ;  /* 0x0000006000007944 */ /* 0x000fea0003c00000 */
[----:B--2---:R-:W-:Y:S01]  /*25940*/  FADD.FTZ R11, R241, R10 ;  /* 0x0000000af10b7221 */ /* 0x004fe20000010000 */
[----:B-1----:R-:W-:Y:S02]  /*25950*/  MOV R9, 0x1 ;  /* 0x0000000100097802 */ /* 0x002fe40000000f00 */
[----:B------:R-:W-:Y:S02]  /*25960*/  MOV R8, 0x25990 ;  /* 0x0002599000087802 */ /* 0x000fe40000000f00 */
[----:B------:R-:W-:Y:S02]  /*25970*/  MOV R243, R11 ;  /* 0x0000000b00f37202 */ /* 0x000fe40000000f00 */
[----:B------:R-:W-:Y:S05]  /*25980*/  CALL.REL.NOINC `($__internal_16_$__cuda_sm70_shflsync_bfly_p) ;  /* 0x0000001000007944 */ /* 0x000fea0003c00000 */
[----:B-12---:R-:W-:Y:S05]  /*25990*/  BRA `(.L_x_1945) ;  /* 0xffffeb4000007947 */ /* 0x006fea000383ffff */
        .weak           $__internal_16_$__cuda_sm70_shflsync_bfly_p
        .type           $__internal_16_$__cuda_sm70_shflsync_bfly_p,@function
        .size           $__internal_16_$__cuda_sm70_shflsync_bfly_p,(.L_x_8179 - $__internal_16_$__cuda_sm70_shflsync_bfly_p)
$__internal_16_$__cuda_sm70_shflsync_bfly_p:
[----:B------:R-:W-:Y:S01]  /*259a0*/  MOV R12, R8 ;  /* 0x00000008000c7202 */ /* 0x000fe20000000f00 */
[----:B------:R-:W-:Y:S04]  /*259b0*/  WARPSYNC R6 ;  /* 0x0000000600007348 */ /* 0x000fe80003800000 */
[----:B------:R-:W-:Y:S01]  /*259c0*/  MOV R13, 0x0 ;  /* 0x00000000000d7802 */ /* 0x000fe20000000f00 */
[----:B------:R1:W2:Y:S03]  /*259d0*/  SHFL.BFLY PT, R10, R243, R9, R7 ;  /* 0x0c000009f30a7389 */ /* 0x0002a600000e0007 */
[----:B------:R-:W-:Y:S05]  /*259e0*/  RET.REL.NODEC R12 `(_ZN5flash24flash_fwd_splitkv_kernelI23Flash_fwd_kernel_traitsILi128ELi64ELi128ELi4ELb0ELb0EN7cutlass6half_tE19Flash_kernel_traitsILi128ELi64ELi128ELi4ES3_EELb1ELb0ELb0ELb0ELb0ELb0ELb1ELb1EEEvNS_16Flash_fwd_paramsE) ;  /* 0xfffda6100c007950 */ /* 0x000fea0003c3ffff */
.L_x_1946:
        /* <DEDUP_REMOVED lines=9> */
.L_x_8179:


//--------------------- .text._ZN5flash24flash_fwd_splitkv_kernelI23Flash_fwd_kernel_traitsILi128ELi64ELi128ELi4ELb0ELb0EN7cutlass6half_tE19Flash_kernel_traitsILi128ELi64ELi128ELi4ES3_EELb1ELb0ELb0ELb0ELb0ELb1ELb1ELb1EEEvNS_16Flash_fwd_paramsE --------------------------
	.section	.text._ZN5flash24flash_fwd_splitkv_kernelI23Flash_fwd_kernel_traitsILi128ELi64ELi128ELi4ELb0ELb0EN7cutlass6half_tE19Flash_kernel_traitsILi128ELi64ELi128ELi4ES3_EELb1ELb0ELb0ELb0ELb0ELb1ELb1ELb1EEEvNS_16Flash_fwd_paramsE,"ax",@progbits
	.sectioninfo	@"SHI_REGISTERS=255"
	.align	128
        .global         _ZN5flash24flash_fwd_splitkv_kernelI23Flash_fwd_kernel_traitsILi128ELi64ELi128ELi4ELb0ELb0EN7cutlass6half_tE19Flash_kernel_traitsILi128ELi64ELi128ELi4ES3_EELb1ELb0ELb0ELb0ELb0ELb1ELb1ELb1EEEvNS_16Flash_fwd_paramsE
        .type           _ZN5flash24flash_fwd_splitkv_kernelI23Flash_fwd_kernel_traitsILi128ELi64ELi128ELi4ELb0ELb0EN7cutlass6half_tE19Flash_kernel_traitsILi128ELi64ELi128ELi4ES3_EELb1ELb0ELb0ELb0ELb0ELb1ELb1ELb1EEEvNS_16Flash_fwd_paramsE,@function
        .size           _ZN5flash24flash_fwd_splitkv_kernelI23Flash_fwd_kernel_traitsILi128ELi64ELi128ELi4ELb0ELb0EN7cutlass6half_tE19Flash_kernel_traitsILi128ELi64ELi128ELi4ES3_EELb1ELb0ELb0ELb0ELb0ELb1ELb1ELb1EEEvNS_16Flash_fwd_paramsE,(.L_x_8181 - _ZN5flash24flash_fwd_splitkv_kernelI23Flash_fwd_kernel_traitsILi128ELi64ELi128ELi4ELb0ELb0EN7cutlass6half_tE19Flash_kernel_traitsILi128ELi64ELi128ELi4ES3_EELb1ELb0ELb0ELb0ELb0ELb1ELb1ELb1EEEvNS_16Flash_fwd_paramsE)
        .other          _ZN5flash24flash_fwd_splitkv_kernelI23Flash_fwd_kernel_traitsILi128ELi64ELi128ELi4ELb0ELb0EN7cutlass6half_tE19Flash_kernel_traitsILi128ELi64ELi128ELi4ES3_EELb1ELb0ELb0ELb0ELb0ELb1ELb1ELb1EEEvNS_16Flash_fwd_paramsE,@"STO_CUDA_ENTRY STV_DEFAULT"
_ZN5flash24flash_fwd_splitkv_kernelI23Flash_fwd_kernel_traitsILi128ELi64ELi128ELi4ELb0ELb0EN7cutlass6half_tE19Flash_kernel_traitsILi128ELi64ELi128ELi4ES3_EELb1ELb0ELb0ELb0ELb0ELb1ELb1ELb1EEEvNS_16Flash_fwd_paramsE:
.text._ZN5flash24flash_fwd_splitkv_kernelI23Flash_fwd_kernel_traitsILi128ELi64ELi128ELi4ELb0ELb0EN7cutlass6half_tE19Flash_kernel_traitsILi128ELi64ELi128ELi4ES3_EELb1ELb0ELb0ELb0ELb0ELb1ELb1ELb1EEEvNS_16Flash_fwd_paramsE:
[----:B------:R-:W-:Y:S02]  /*0000*/  MOV R1, c[0x0][0x28] ;  /* 0x00000a0000017a02 */ /* 0x000fe40000000f00 */
[----:B------:R-:W1:Y:S01]  /*0010*/  I2F.U32.RP R2, c[0x0][0x1c0] ;  /* 0x0000700000027b06 */ /* 0x000e620000209000 */
[----:B------:R-:W2:Y:S01]  /*0020*/  S2R R235, SR_CTAID.Z ;  /* 0x0000000000eb7919 */ /* 0x000ea20000002700 */
[----:B------:R-:W-:Y:S01]  /*0030*/  ISETP.NE.U32.AND P0, PT, RZ, c[0x0][0x1c0], PT ;  /* 0x00007000ff007a0c */ /* 0x000fe20003f05070 */
[----:B------:R-:W3:Y:S01]  /*0040*/  S2UR UR8, SR_CTAID.Y ;  /* 0x00000000000879c3 */ /* 0x000ee20000002600 */
[----:B------:R-:W-:Y:S01]  /*0050*/  ULDC.64 UR4, c[0x0][0x40] ;  /* 0x0000100000047ab9 */ /* 0x000fe20000000a00 */
[----:B------:R-:W4:Y:S01]  /*0060*/  S2R R233, SR_CTAID.X ;  /* 0x0000000000e97919 */ /* 0x000f220000002500 */
[----:B------:R-:W-:Y:S01]  /*0070*/  BSSY B4, `(.L_x_1947) ;  /* 0x0000017000047945 */ /* 0x000fe20003800000 */
[----:B------:R-:W-:Y:S01]  /*0080*/  UIADD3 UR4, UP0, UR4, 0x160, URZ ;  /* 0x0000016004047890 */ /* 0x000fe2000ff1e03f */
[----:B------:R-:W-:-:S03]  /*0090*/  MOV R232, 0x1e0 ;  /* 0x000001e000e87802 */ /* 0x000fc60000000f00 */
[----:B------:R-:W-:Y:S01]  /*00a0*/  UIADD3.X UR5, URZ, UR5, URZ, UP0, !UPT ;  /* 0x000000053f057290 */ /* 0x000fe200087fe43f */
[----:B-1----:R-:W1:Y:S02]  /*00b0*/  MUFU.RCP R2, R2 ;  /* 0x0000000200027308 */ /* 0x002e640000001000 */
[----:B-1----:R-:W-:-:S06]  /*00c0*/  IADD3 R2, R2, 0xffffffe, RZ ;  /* 0x0ffffffe02027810 */ /* 0x002fcc0007ffe0ff */
[----:B------:R-:W1:Y:S02]  /*00d0*/  F2I.FTZ.U32.TRUNC.NTZ R3, R2 ;  /* 0x0000000200037305 */ /* 0x000e64000021f000 */
[----:B-1----:R-:W-:Y:S02]  /*00e0*/  IMAD.MOV R0, RZ, RZ, -R3 ;  /* 0x000000ffff007224 */ /* 0x002fe400078e0a03 */
[----:B------:R-:W-:Y:S02]  /*00f0*/  IMAD.MOV.U32 R2, RZ, RZ, RZ ;  /* 0x000000ffff027224 */ /* 0x000fe400078e00ff */
        /* <DEDUP_REMOVED lines=13> */
[----:B---34-:R-:W-:Y:S05]  /*01d0*/  CALL.REL.NOINC `($_ZN5flash24flash_fwd_splitkv_kernelI23Flash_fwd_kernel_traitsILi128ELi64ELi128ELi4ELb0ELb0EN7cutlass6half_tE19Flash_kernel_traitsILi128ELi64ELi128ELi4ES3_EELb1ELb0ELb0ELb0ELb0ELb1ELb1ELb1EEEvNS_16Flash_fwd_paramsE$_ZN5flash30compute_attn_1rowblock_splitkvI23Flash_fwd_kernel_traitsILi128ELi64ELi128ELi4ELb0ELb0EN7cutlass6half_tE19Flash_kernel_traitsILi128ELi64ELi128ELi4ES3_EELb1ELb0ELb0ELb0ELb0ELb1ELb1ELb1ENS_16Flash_fwd_paramsEEEvRKT8_iiiii) ;  /* 0x0000002000007944 */ /* 0x018fea0003c00000 */
[----:B------:R-:W-:Y:S05]  /*01e0*/  BSYNC B4 ;  /* 0x0000000000047941 */ /* 0x000fea0003800000 */
.L_x_1947:
[----:B------:R-:W-:Y:S05]  /*01f0*/  EXIT ;  /* 0x000000000000794d */ /* 0x000fea0003800000 */
        .type           $_ZN5flash24flash_fwd_splitkv_kernelI23Flash_fwd_kernel_traitsILi128ELi64ELi128ELi4ELb0ELb0EN7cutlass6half_tE19Flash_kernel_traitsILi128ELi64ELi128ELi4ES3_EELb1ELb0ELb0ELb0ELb0ELb1ELb1ELb1EEEvNS_16Flash_fwd_paramsE$_ZN5flash30compute_attn_1rowblock_splitkvI23Flash_fwd_kernel_traitsILi128ELi64ELi128ELi4ELb0ELb0EN7cutlass6half_tE19Flash_kernel_traitsILi128ELi64ELi128ELi4ES3_EELb1ELb0ELb0ELb0ELb0ELb1ELb1ELb1ENS_16Flash_fwd_paramsEEEvRKT8_iiiii,@function
        .size           $_ZN5flash24flash_fwd_splitkv_kernelI23Flash_fwd_kernel_traitsILi128ELi64ELi128ELi4ELb0ELb0EN7cutlass6half_tE19Flash_kernel_traitsILi128ELi64ELi128ELi4ES3_EELb1ELb0ELb0ELb0ELb0ELb1ELb1ELb1EEEvNS_16Flash_fwd_paramsE$_ZN5flash30compute_attn_1rowblock_splitkvI23Flash_fwd_kernel_traitsILi128ELi64ELi128ELi4ELb0ELb0EN7cutlass6half_tE19Flash_kernel_traitsILi128ELi64ELi128ELi4ES3_EELb1ELb0ELb0ELb0ELb0ELb1ELb1ELb1ENS_16Flash_fwd_paramsEEEvRKT8_iiiii,($__internal_17_$__cuda_sm70_shflsync_bfly_p - $_ZN5flash24flash_fwd_splitkv_kernelI23Flash_fwd_kernel_traitsILi128ELi64ELi128ELi4ELb0ELb0EN7cutlass6half_tE19Flash_kernel_traitsILi128ELi64ELi128ELi4ES3_EELb1ELb0ELb0ELb0ELb0ELb1ELb1ELb1EEEvNS_16Flash_fwd_paramsE$_ZN5flash30compute_attn_1rowblock_splitkvI23Flash_fwd_kernel_traitsILi128ELi64ELi128ELi4ELb0ELb0EN7cutlass6half_tE19Flash_kernel_traitsILi128ELi64ELi128ELi4ES3_EELb1ELb0ELb0ELb0ELb0ELb1ELb1ELb1ENS_16Flash_fwd_paramsEEEvRKT8_iiiii)
$_ZN5flash24flash_fwd_splitkv_kernelI23Flash_fwd_kernel_traitsILi128ELi64ELi128ELi4ELb0ELb0EN7cutlass6half_tE19Flash_kernel_traitsILi128ELi64ELi128ELi4ES3_EELb1ELb0ELb0ELb0ELb0ELb1ELb1ELb1EEEvNS_16Flash_fwd_paramsE$_ZN5flash30compute_attn_1rowblock_splitkvI23Flash_fwd_kernel_traitsILi128ELi64ELi128ELi4ELb0ELb0EN7cutlass6half_tE19Flash_kernel_traitsILi128ELi64ELi128ELi4ES3_EELb1ELb0ELb0ELb0ELb0ELb1ELb1ELb1ENS_16Flash_fwd_paramsEEEvRKT8_iiiii:
        /* <DEDUP_REMOVED lines=20> */
.L_x_1949:
[----:B------:R-:W-:Y:S05]  /*0340*/  BSYNC B0 ;  /* 0x0000000000007941 */ /* 0x000fea0003800000 */
.L_x_1948:
        /* <DEDUP_REMOVED lines=17> */
.L_x_1951:
[----:B------:R4:W5:Y:S02]  /*0460*/  LD.E R73, [R10.64+0xb8] ;  /* 0x0000b8060a497980 */ /* 0x000964000c101900 */
.L_x_1952:
[----:B------:R-:W-:Y:S05]  /*0470*/  BSYNC B0 ;  /* 0x0000000000007941 */ /* 0x000fea0003800000 */
.L_x_1950:
        /* <DEDUP_REMOVED lines=10> */
.L_x_1954:
[----:B------:R-:W2:Y:S01]  /*0520*/  LD.E.64 R2, [R10.64+0x108] ;  /* 0x000108060a027980 */ /* 0x000ea2000c101b00 */
[----:B------:R-:W-:Y:S01]  /*0530*/  BSSY B0, `(.L_x_1956) ;  /* 0x0000006000007945 */ /* 0x000fe20003800000 */
[----:B------:R-:W-:Y:S01]  /*0540*/  IMAD.MOV.U32 R51, RZ, RZ, RZ ;  /* 0x000000ffff337224 */ /* 0x000fe200078e00ff */
[----:B--2---:R-:W-:-:S04]  /*0550*/  ISETP.NE.U32.AND P0, PT, R2, RZ, PT ;  /* 0x000000ff0200720c */ /* 0x004fc80003f05070 */
[----:B------:R-:W-:-:S13]  /*0560*/  ISETP.NE.AND.EX P0, PT, R3, RZ, PT, P0 ;  /* 0x000000ff0300720c */ /* 0x000fda0003f05300 */
[----:B------:R-:W-:Y:S05]  /*0570*/  @!P0 BRA `(.L_x_1957) ;  /* 0x0000001000008947 */ /* 0x000fea0003800000 */
[----:B------:R2:W5:Y:S02]  /*0580*/  LD.E R51, [R10.64+0xbc] ;  /* 0x0000bc060a337980 */ /* 0x000564000c101900 */
.L_x_1957:
[----:B------:R-:W-:Y:S05]  /*0590*/  BSYNC B0 ;  /* 0x0000000000007941 */ /* 0x000fea0003800000 */
.L_x_1956:
[----:B-----5:R-:W-:Y:S02]  /*05a0*/  IADD3 R51, R73, R51, RZ ;  /* 0x0000003349337210 */ /* 0x020fe40007ffe0ff */
.L_x_1955:
[----:B------:R-:W-:Y:S05]  /*05b0*/  BSYNC B1 ;  /* 0x0000000000017941 */ /* 0x000fea0003800000 */
.L_x_1953:
[----:B------:R-:W-:Y:S01]  /*05c0*/  IMAD.SHL.U32 R50, R233, 0x40, RZ ;  /* 0x00000040e9327824 */ /* 0x000fe200078e00ff */
[----:B------:R-:W-:Y:S01]  /*05d0*/  MOV R2, R232 ;  /* 0x000000e800027202 */ /* 0x000fe20000000f00 */
[----:B------:R-:W-:-:S03]  /*05e0*/  IMAD.MOV.U32 R3, RZ, RZ, 0x0 ;  /* 0x00000000ff037424 */ /* 0x000fc600078e00ff */
[----:B------:R-:W-:-:S13]  /*05f0*/  ISETP.GT.AND P0, PT, R234, R50, PT ;  /* 0x00000032ea00720c */ /* 0x000fda0003f04270 */
[----:B------:R-:W-:Y:S05]  /*0600*/  @!P0 RET.REL.NODEC R2 `(_ZN5flash24flash_fwd_splitkv_kernelI23Flash_fwd_kernel_traitsILi128ELi64ELi128ELi4ELb0ELb0EN7cutlass6half_tE19Flash_kernel_traitsILi128ELi64ELi128ELi4ES3_EELb1ELb0ELb0ELb0ELb0ELb1ELb1ELb1EEEvNS_16Flash_fwd_paramsE) ;  /* 0xfffff9f002008950 */ /* 0x000fea0003c3ffff */
[----:B------:R-:W4:Y:S04]  /*0610*/  LD.E R0, [R10.64+0xb8] ;  /* 0x0000b8060a007980 */ /* 0x000f28000c101900 */
[----:B------:R-:W5:Y:S01]  /*0620*/  LD.E R5, [R10.64+0x188] ;  /* 0x000188060a057980 */ /* 0x000f62000c101900 */
[----:B------:R-:W-:-:S03]  /*0630*/  IABS R3, c[0x0][0x10] ;  /* 0x0000040000037a13 */ /* 0x000fc60000000000 */
[----:B------:R-:W1:Y:S01]  /*0640*/  S2R R130, SR_TID.X ;  /* 0x0000000000827919 */ /* 0x000e620000002100 */
[----:B------:R-:W2:Y:S08]  /*0650*/  I2F.RP R8, R3 ;  /* 0x0000000300087306 */ /* 0x000eb00000209400 */
[----:B--2---:R-:W2:Y:S02]  /*0660*/  MUFU.RCP R8, R8 ;  /* 0x0000000800087308 */ /* 0x004ea40000001000 */
[----:B--2---:R-:W-:-:S06]  /*0670*/  IADD3 R8, R8, 0xffffffe, RZ ;  /* 0x0ffffffe08087810 */ /* 0x004fcc0007ffe0ff */
[----:B------:R-:W2:Y:S02]  /*0680*/  F2I.FTZ.U32.TRUNC.NTZ R9, R8 ;  /* 0x0000000800097305 */ /* 0x000ea4000021f000 */
[----:B-12---:R-:W-:Y:S02]  /*0690*/  IMAD.MOV R6, RZ, RZ, -R9 ;  /* 0x000000ffff067224 */ /* 0x006fe400078e0a09 */
[----:B------:R-:W-:Y:S02]  /*06a0*/  IMAD.MOV.U32 R8, RZ, RZ, RZ ;  /* 0x000000ffff087224 */ /* 0x000fe400078e00ff */
[----:B------:R-:W-:-:S04]  /*06b0*/  IMAD R6, R6, R3, RZ ;  /* 0x0000000306067224 */ /* 0x000fc800078e02ff */
[----:B------:R-:W-:Y:S01]  /*06c0*/  IMAD.HI.U32 R6, R9, R6, R8 ;  /* 0x0000000609067227 */ /* 0x000fe200078e0008 */
[----:B----4-:R-:W-:-:S04]  /*06d0*/  IADD3 R0, R0, 0x7f, RZ ;  /* 0x0000007f00007810 */ /* 0x010fc80007ffe0ff */
[----:B------:R-:W-:-:S04]  /*06e0*/  SHF.R.S32.HI R7, RZ, 0x1f, R0 ;  /* 0x0000001fff077819 */ /* 0x000fc80000011400 */
[----:B------:R-:W-:Y:S02]  /*06f0*/  LEA.HI R7, R7, R0, RZ, 0x7 ;  /* 0x0000000007077211 */ /* 0x000fe400078f38ff */
[----:B------:R-:W-:Y:S02]  /*0700*/  IABS R0, c[0x0][0x10] ;  /* 0x0000040000007a13 */ /* 0x000fe40000000000 */
[----:B------:R-:W-:-:S03]  /*0710*/  LEA.HI.SX32 R7, R7, c[0x0][0x10], 0x19 ;  /* 0x0000040007077a11 */ /* 0x000fc600078fcaff */
[----:B------:R-:W-:Y:S01]  /*0720*/  IMAD.MOV R0, RZ, RZ, -R0 ;  /* 0x000000ffff007224 */ /* 0x000fe200078e0a00 */
[----:B------:R-:W-:-:S04]  /*0730*/  IADD3 R7, R7, -0x1, RZ ;  /* 0xffffffff07077810 */ /* 0x000fc80007ffe0ff */
[----:B------:R-:W-:Y:S02]  /*0740*/  IABS R2, R7 ;  /* 0x0000000700027213 */ /* 0x000fe40000000000 */
[----:B------:R-:W-:-:S03]  /*0750*/  LOP3.LUT R7, R7, c[0x0][0x10], RZ, 0x3c, !PT ;  /* 0x0000040007077a12 */ /* 0x000fc600078e3cff */
[----:B------:R-:W-:Y:S01]  /*0760*/  IMAD.HI.U32 R6, R6, R2, RZ ;  /* 0x0000000206067227 */ /* 0x000fe200078e00ff */
[----:B------:R-:W-:-:S03]  /*0770*/  ISETP.GE.AND P0, PT, R7, RZ, PT ;  /* 0x000000ff0700720c */ /* 0x000fc60003f06270 */
[----:B------:R-:W-:Y:S01]  /*0780*/  IMAD R0, R6, R0, R2 ;  /* 0x0000000006007224 */ /* 0x000fe200078e0202 */
[----:B------:R-:W-:-:S04]  /*0790*/  IADD3 R2, R51, 0x7f, RZ ;  /* 0x0000007f33027810 */ /* 0x000fc80007ffe0ff */
[----:B------:R-:W-:-:S13]  /*07a0*/  ISETP.GT.U32.AND P1, PT, R3, R0, PT ;  /* 0x000000000300720c */ /* 0x000fda0003f24070 */
[----:B------:R-:W-:Y:S01]  /*07b0*/  @!P1 IMAD.IADD R0, R0, 0x1, -R3 ;  /* 0x0000000100009824 */ /* 0x000fe200078e0a03 */
[----:B------:R-:W-:Y:S02]  /*07c0*/  @!P1 IADD3 R6, R6, 0x1, RZ ;  /* 0x0000000106069810 */ /* 0x000fe40007ffe0ff */
[----:B------:R-:W-:Y:S02]  /*07d0*/  ISETP.NE.AND P1, PT, RZ, c[0x0][0x10], PT ;  /* 0x00000400ff007a0c */ /* 0x000fe40003f25270 */
[----:B------:R-:W-:Y:S02]  /*07e0*/  ISETP.GE.U32.AND P2, PT, R0, R3, PT ;  /* 0x000000030000720c */ /* 0x000fe40003f46070 */
[----:B------:R-:W-:-:S04]  /*07f0*/  IADD3 R3, -R234, 0xbf, R50 ;  /* 0x000000bfea037810 */ /* 0x000fc80007ffe132 */
[----:B-----5:R-:W-:Y:S02]  /*0800*/  IADD3 R5, R5, R3, R51 ;  /* 0x0000000305057210 */ /* 0x020fe40007ffe033 */
[----:B------:R-:W-:Y:S02]  /*0810*/  SHF.R.S32.HI R3, RZ, 0x1f, R2 ;  /* 0x0000001fff037819 */ /* 0x000fe40000011402 */
[----:B------:R-:W-:Y:S02]  /*0820*/  SHF.R.S32.HI R48, RZ, 0x1f, R5 ;  /* 0x0000001fff307819 */ /* 0x000fe40000011405 */
[----:B------:R-:W-:Y:S02]  /*0830*/  LEA.HI R2, R3, R2, RZ, 0x7 ;  /* 0x0000000203027211 */ /* 0x000fe400078f38ff */
[----:B------:R-:W-:Y:S02]  /*0840*/  @P2 IADD3 R6, R6, 0x1, RZ ;  /* 0x0000000106062810 */ /* 0x000fe40007ffe0ff */
[----:B------:R-:W-:-:S02]  /*0850*/  LEA.HI R48, R48, R5, RZ, 0x7 ;  /* 0x0000000530307211 */ /* 0x000fc400078f38ff */
[----:B------:R-:W-:Y:S01]  /*0860*/  SHF.R.S32.HI R2, RZ, 0x7, R2 ;  /* 0x00000007ff027819 */ /* 0x000fe20000011402 */
[----:B------:R-:W-:Y:S01]  /*0870*/  IMAD.MOV.U32 R0, RZ, RZ, R6 ;  /* 0x000000ffff007224 */ /* 0x000fe200078e0006 */
[----:B------:R-:W-:-:S03]  /*0880*/  SHF.R.S32.HI R48, RZ, 0x7, R48 ;  /* 0x00000007ff307819 */ /* 0x000fc60000011430 */
[----:B------:R-:W-:Y:S01]  /*0890*/  @!P0 IMAD.MOV R0, RZ, RZ, -R0 ;  /* 0x000000ffff008224 */ /* 0x000fe200078e0a00 */
[----:B------:R-:W-:-:S05]  /*08a0*/  @!P1 LOP3.LUT R0, RZ, c[0x0][0x10], RZ, 0x33, !PT ;  /* 0x00000400ff009a12 */ /* 0x000fca00078e33ff */
[----:B------:R-:W-:-:S04]  /*08b0*/  IMAD R229, R0, UR8, RZ ;  /* 0x0000000800e57c24 */ /* 0x000fc8000f8e02ff */
[----:B------:R-:W-:-:S05]  /*08c0*/  IMAD.IADD R0, R0, 0x1, R229 ;  /* 0x0000000100007824 */ /* 0x000fca00078e02e5 */
[----:B------:R-:W-:-:S04]  /*08d0*/  IMNMX R0, R2, R0, PT ;  /* 0x0000000002007217 */ /* 0x000fc80003800200 */
[----:B------:R-:W-:-:S04]  /*08e0*/  IMNMX R48, R0, R48, PT ;  /* 0x0000003000307217 */ /* 0x000fc80003800200 */
[----:B------:R-:W-:-:S13]  /*08f0*/  ISETP.GE.AND P0, PT, R229, R48, PT ;  /* 0x00000030e500720c */ /* 0x000fda0003f06270 */
[----:B------:R-:W-:Y:S05]  /*0900*/  @!P0 BRA `(.L_x_1958) ;  /* 0x0000082000008947 */ /* 0x000fea0003800000 */
[----:B------:R1:W2:Y:S04]  /*0910*/  LD.E.64 R2, [R10.64+0xb0] ;  /* 0x0000b0060a027980 */ /* 0x0002a8000c101b00 */
[----:B------:R1:W4:Y:S04]  /*0920*/  LD.E R5, [R10.64+0x60] ;  /* 0x000060060a057980 */ /* 0x000328000c101900 */
[----:B---3--:R1:W3:Y:S04]  /*0930*/  LD.E R0, [R10.64+0xcc] ;  /* 0x0000cc060a007980 */ /* 0x0082e8000c101900 */
[----:B------:R1:W3:Y:S04]  /*0940*/  LD.E.64 R6, [R10.64+0x78] ;  /* 0x000078060a067980 */ /* 0x0002e8000c101b00 */
[----:B------:R1:W5:Y:S04]  /*0950*/  LD.E R4, [R10.64+0xc0] ;  /* 0x0000c0060a047980 */ /* 0x000368000c101900 */
[----:B-1----:R-:W5:Y:S01]  /*0960*/  LD.E.64 R10, [R10.64+0xa8] ;  /* 0x0000a8060a0a7980 */ /* 0x002f62000c101b00 */
[----:B------:R-:W-:Y:S01]  /*0970*/  SHF.R.S32.HI R8, RZ, 0x1f, R130 ;  /* 0x0000001fff087819 */ /* 0x000fe20000011482 */
[----:B------:R-:W-:Y:S03]  /*0980*/  BSSY B0, `(.L_x_1959) ;  /* 0x0000018000007945 */ /* 0x000fe60003800000 */
[----:B------:R-:W-:-:S04]  /*0990*/  LEA.HI R8, R8, R130, RZ, 0x4 ;  /* 0x0000008208087211 */ /* 0x000fc800078f20ff */
[----:B------:R-:W-:Y:S02]  /*09a0*/  LOP3.LUT R9, R8, 0xfffffff0, RZ, 0xc0, !PT ;  /* 0xfffffff008097812 */ /* 0x000fe400078ec0ff */
[----:B------:R-:W-:-:S03]  /*09b0*/  SHF.R.S32.HI R8, RZ, 0x4, R8 ;  /* 0x00000004ff087819 */ /* 0x000fc60000011408 */
[----:B------:R-:W-:-:S04]  /*09c0*/  IMAD.IADD R130, R130, 0x1, -R9 ;  /* 0x0000000182827824 */ /* 0x000fc800078e0a09 */
[----:B------:R-:W-:-:S05]  /*09d0*/  IMAD.SHL.U32 R12, R130, 0x4, RZ ;  /* 0x00000004820c7824 */ /* 0x000fca00078e00ff */
[----:B------:R-:W-:-:S05]  /*09e0*/  SHF.R.S32.HI R13, RZ, 0x1f, R12 ;  /* 0x0000001fff0d7819 */ /* 0x000fca000001140c */
[----:B------:R-:W-:-:S04]  /*09f0*/  IMAD.WIDE R14, R8, 0x80, R12 ;  /* 0x00000080080e7825 */ /* 0x000fc800078e020c */
[----:B--2---:R-:W-:-:S04]  /*0a00*/  IMAD R2, R2, UR8, R236 ;  /* 0x0000000802027c24 */ /* 0x004fc8000f8e02ec */
[----:B----4-:R-:W-:-:S04]  /*0a10*/  IMAD R2, R2, R5, R235 ;  /* 0x0000000502027224 */ /* 0x010fc800078e02eb */
[--C-:B------:R-:W-:Y:S02]  /*0a20*/  IMAD R3, R3, R2, R50.reuse ;  /* 0x0000000203037224 */ /* 0x100fe400078e0232 */
[----:B------:R-:W-:Y:S02]  /*0a30*/  IMAD.IADD R50, R234, 0x1, -R50 ;  /* 0x00000001ea327824 */ /* 0x000fe400078e0a32 */
[----:B---3--:R-:W-:-:S03]  /*0a40*/  IMAD R2, R3, R0, RZ ;  /* 0x0000000003027224 */ /* 0x008fc600078e02ff */
[----:B------:R-:W-:Y:S02]  /*0a50*/  ISETP.GE.AND P1, PT, R8, R50, PT ;  /* 0x000000320800720c */ /* 0x000fe40003f26270 */
[----:B------:R-:W-:-:S04]  /*0a60*/  IADD3 R0, P0, R2, R14, RZ ;  /* 0x0000000e02007210 */ /* 0x000fc80007f1e0ff */
[----:B------:R-:W-:Y:S02]  /*0a70*/  LEA.HI.X.SX32 R2, R2, R15, 0x1, P0 ;  /* 0x0000000f02027211 */ /* 0x000fe400000f0eff */
[----:B------:R-:W-:Y:S02]  /*0a80*/  LEA R16, P0, R0, R6, 0x2 ;  /* 0x0000000600107211 */ /* 0x000fe400078010ff */
[----:B------:R-:W-:Y:S02]  /*0a90*/  IADD3 R15, R12, 0x40, RZ ;  /* 0x000000400c0f7810 */ /* 0x000fe40007ffe0ff */
[----:B------:R-:W-:Y:S01]  /*0aa0*/  LEA.HI.X R17, R0, R7, R2, 0x2, P0 ;  /* 0x0000000700117211 */ /* 0x000fe200000f1402 */
[----:B------:R-:W-:Y:S05]  /*0ab0*/  @P1 BRA `(.L_x_1960) ;  /* 0x0000004000001947 */ /* 0x000fea0003800000 */
[-C--:B-----5:R-:W-:Y:S02]  /*0ac0*/  ISETP.GE.AND P1, PT, R12, R4.reuse, PT ;  /* 0x000000040c00720c */ /* 0x0a0fe40003f26270 */
[----:B------:R-:W-:-:S11]  /*0ad0*/  ISETP.GE.AND P0, PT, R15, R4, PT ;  /* 0x000000040f00720c */ /* 0x000fd60003f06270 */
[----:B------:R1:W-:Y:S04]  /*0ae0*/  @!P1 ST.E.128 [R16.64], RZ ;  /* 0x000000ff10009985 */ /* 0x0003e8000c101d06 */
[----:B------:R1:W-:Y:S02]  /*0af0*/  @!P0 ST.E.128 [R16.64+0x100], RZ ;  /* 0x000100ff10008985 */ /* 0x0003e4000c101d06 */
.L_x_1960:
[----:B------:R-:W-:Y:S05]  /*0b00*/  BSYNC B0 ;  /* 0x0000000000007941 */ /* 0x000fea0003800000 */
.L_x_1959:
        /* <DEDUP_REMOVED lines=8> */
.L_x_1962:
[----:B------:R-:W-:Y:S05]  /*0b90*/  BSYNC B0 ;  /* 0x0000000000007941 */ /* 0x000fea0003800000 */
.L_x_1961:
        /* <DEDUP_REMOVED lines=8> */
.L_x_1964:
[----:B------:R-:W-:Y:S05]  /*0c20*/  BSYNC B0 ;  /* 0x0000000000007941 */ /* 0x000fea0003800000 */
.L_x_1963:
        /* <DEDUP_REMOVED lines=8> */
.L_x_1966:
[----:B------:R-:W-:Y:S05]  /*0cb0*/  BSYNC B0 ;  /* 0x0000000000007941 */ /* 0x000fea0003800000 */
.L_x_1965:
        /* <DEDUP_REMOVED lines=8> */
.L_x_1968:
[----:B------:R-:W-:Y:S05]  /*0d40*/  BSYNC B0 ;  /* 0x0000000000007941 */ /* 0x000fea0003800000 */
.L_x_1967:
        /* <DEDUP_REMOVED lines=8> */
.L_x_1970:
[----:B------:R-:W-:Y:S05]  /*0dd0*/  BSYNC B0 ;  /* 0x0000000000007941 */ /* 0x000fea0003800000 */
.L_x_1969:
        /* <DEDUP_REMOVED lines=8> */
.L_x_1972:
[----:B------:R-:W-:Y:S05]  /*0e60*/  BSYNC B0 ;  /* 0x0000000000007941 */ /* 0x000fea0003800000 */
.L_x_1971:
        /* <DEDUP_REMOVED lines=8> */
.L_x_1974:
[----:B------:R-:W-:Y:S05]  /*0ef0*/  BSYNC B0 ;  /* 0x0000000000007941 */ /* 0x000fea0003800000 */
.L_x_1973:
[----:B------:R-:W-:Y:S02]  /*0f00*/  ISETP.NE.AND P6, PT, R130, RZ, PT ;  /* 0x000000ff8200720c */ /* 0x000fe40003fc5270 */
[----:B-----5:R-:W-:Y:S02]  /*0f10*/  SHF.R.S32.HI R4, RZ, 0x1f, R3 ;  /* 0x0000001fff047819 */ /* 0x020fe40000011403 */
[----:B------:R-:W-:Y:S02]  /*0f20*/  ISETP.GE.OR P0, PT, R8, R50, P6 ;  /* 0x000000320800720c */ /* 0x000fe40003706670 */
[----:B------:R-:W-:-:S02]  /*0f30*/  IADD3 R3, P1, R3, R8, RZ ;  /* 0x0000000803037210 */ /* 0x000fc40007f3e0ff */
[----:B------:R-:W-:Y:S02]  /*0f40*/  ISETP.GE.OR P4, PT, R9, R50, P6 ;  /* 0x000000320900720c */ /* 0x000fe40003786670 */
[----:B------:R-:W-:Y:S02]  /*0f50*/  LEA.HI.X.SX32 R4, R8, R4, 0x1, P1 ;  /* 0x0000000408047211 */ /* 0x000fe400008f0eff */
[C---:B------:R-:W-:Y:S02]  /*0f60*/  LEA R8, P1, R3.reuse, R10, 0x2 ;  /* 0x0000000a03087211 */ /* 0x040fe400078210ff */
[-C--:B------:R-:W-:Y:S02]  /*0f70*/  ISETP.GE.OR P5, PT, R14, R50.reuse, P6 ;  /* 0x000000320e00720c */ /* 0x080fe400037a6670 */
[----:B------:R-:W-:Y:S01]  /*0f80*/  LEA.HI.X R9, R3, R11, R4, 0x2, P1 ;  /* 0x0000000b03097211 */ /* 0x000fe200008f1404 */
[----:B------:R-:W-:Y:S01]  /*0f90*/  @!P0 IMAD.MOV.U32 R3, RZ, RZ, -0x800000 ;  /* 0xff800000ff038424 */ /* 0x000fe200078e00ff */
[----:B------:R-:W-:-:S02]  /*0fa0*/  ISETP.GE.OR P1, PT, R5, R50, P6 ;  /* 0x000000320500720c */ /* 0x000fc40003726670 */
[-C--:B------:R-:W-:Y:S02]  /*0fb0*/  ISETP.GE.OR P3, PT, R7, R50.reuse, P6 ;  /* 0x000000320700720c */ /* 0x080fe40003766670 */
[----:B------:R1:W-:Y:S01]  /*0fc0*/  @!P0 ST.E [R8.64], R3 ;  /* 0x0000000308008985 */ /* 0x0003e2000c101906 */
[-C--:B------:R-:W-:Y:S02]  /*0fd0*/  ISETP.GE.OR P0, PT, R2, R50.reuse, P6 ;  /* 0x000000320200720c */ /* 0x080fe40003706670 */
[-C--:B------:R-:W-:Y:S01]  /*0fe0*/  ISETP.GE.OR P2, PT, R6, R50.reuse, P6 ;  /* 0x000000320600720c */ /* 0x080fe20003746670 */
[----:B------:R-:W-:Y:S01]  /*0ff0*/  @!P4 IMAD.MOV.U32 R6, RZ, RZ, -0x800000 ;  /* 0xff800000ff06c424 */ /* 0x000fe200078e00ff */
[----:B------:R-:W-:Y:S01]  /*1000*/  ISETP.GE.OR P6, PT, R0, R50, P6 ;  /* 0x000000320000720c */ /* 0x000fe200037c6670 */
[----:B------:R-:W-:-:S03]  /*1010*/  @!P5 IMAD.MOV.U32 R2, RZ, RZ, -0x800000 ;  /* 0xff800000ff02d424 */ /* 0x000fc600078e00ff */
[----:B------:R-:W-:Y:S02]  /*1020*/  @!P4 ST.E [R8.64+0x40], R6 ;  /* 0x000040060800c985 */ /* 0x000fe4000c101906 */
[----:B------:R-:W-:Y:S02]  /*1030*/  @!P3 IMAD.MOV.U32 R5, RZ, RZ, -0x800000 ;  /* 0xff800000ff05b424 */ /* 0x000fe400078e00ff */
[----:B------:R2:W-:Y:S03]  /*1040*/  @!P5 ST.E [R8.64+0x20], R2 ;  /* 0x000020020800d985 */ /* 0x0005e6000c101906 */
[----:B------:R-:W-:Y:S01]  /*1050*/  @!P2 IMAD.MOV.U32 R4, RZ, RZ, -0x800000 ;  /* 0xff800000ff04a424 */ /* 0x000fe200078e00ff */
[----:B------:R-:W-:Y:S04]  /*1060*/  @!P3 ST.E [R8.64+0x60], R5 ;  /* 0x000060050800b985 */ /* 0x000fe8000c101906 */
[----:B------:R-:W-:Y:S01]  /*1070*/  @!P2 ST.E [R8.64+0x80], R4 ;  /* 0x000080040800a985 */ /* 0x000fe2000c101906 */
[----:B-1----:R-:W-:-:S05]  /*1080*/  @!P1 IMAD.MOV.U32 R3, RZ, RZ, -0x800000 ;  /* 0xff800000ff039424 */ /* 0x002fca00078e00ff */
[----:B------:R1:W-:Y:S01]  /*1090*/  @!P1 ST.E [R8.64+0xa0], R3 ;  /* 0x0000a00308009985 */ /* 0x0003e2000c101906 */
[----:B--2---:R-:W-:-:S05]  /*10a0*/  @!P0 IMAD.MOV.U32 R2, RZ, RZ, -0x800000 ;  /* 0xff800000ff028424 */ /* 0x004fca00078e00ff */
[----:B------:R2:W-:Y:S01]  /*10b0*/  @!P0 ST.E [R8.64+0xc0], R2 ;  /* 0x0000c00208008985 */ /* 0x0005e2000c101906 */
[----:B-1----:R-:W-:Y:S02]  /*10c0*/  IMAD.MOV.U32 R3, RZ, RZ, 0x0 ;  /* 0x00000000ff037424 */ /* 0x002fe400078e00ff */
[----:B--2---:R-:W-:-:S04]  /*10d0*/  IMAD.MOV.U32 R2, RZ, RZ, R232 ;  /* 0x000000ffff027224 */ /* 0x004fc800078e00e8 */
[----:B------:R-:W-:Y:S05]  /*10e0*/  @P6 RET.REL.NODEC R2 `(_ZN5flash24flash_fwd_splitkv_kernelI23Flash_fwd_kernel_traitsILi128ELi64ELi128ELi4ELb0ELb0EN7cutlass6half_tE19Flash_kernel_traitsILi128ELi64ELi128ELi4ES3_EELb1ELb0ELb0ELb0ELb0ELb1ELb1ELb1EEEvNS_16Flash_fwd_paramsE) ;  /* 0xffffef1002006950 */ /* 0x000fea0003c3ffff */
[----:B------:R-:W-:Y:S02]  /*10f0*/  MOV R0, 0xff800000 ;  /* 0xff80000000007802 */ /* 0x000fe40000000f00 */
[----:B------:R-:W-:-:S03]  /*1100*/  MOV R233, 0x0 ;  /* 0x0000000000e97802 */ /* 0x000fc60000000f00 */
[----:B------:R1:W-:Y:S01]  /*1110*/  ST.E [R8.64+0xe0], R0 ;  /* 0x0000e00008007985 */ /* 0x0003e2000c101906 */
[----:B------:R-:W-:Y:S05]  /*1120*/  RET.REL.NODEC R232 `(_ZN5flash24flash_fwd_splitkv_kernelI23Flash_fwd_kernel_traitsILi128ELi64ELi128ELi4ELb0ELb0EN7cutlass6half_tE19Flash_kernel_traitsILi128ELi64ELi128ELi4ES3_EELb1ELb0ELb0ELb0ELb0ELb1ELb1ELb1EEEvNS_16Flash_fwd_paramsE) ;  /* 0xffffeed0e8007950 */ /* 0x000fea0003c3ffff */
.L_x_1958:
[----:B------:R-:W2:Y:S04]  /*1130*/  LD.E.64 R6, [R10.64+0x160] ;  /* 0x000160060a067980 */ /* 0x000ea8000c101b00 */
        /* <DEDUP_REMOVED lines=30> */
[----:B-----5:R-:W2:Y:S04]  /*1320*/  LD.E.64 R14, [R10.64+0x28] ;  /* 0x000028060a0e7980 */ /* 0x020ea8000c101b00 */
        /* <DEDUP_REMOVED lines=28> */
[----:B------:R2:W3:Y:S01]  /*14f0*/  LD.E R3, [R12.64] ;  /* 0x000000060c037980 */ /* 0x0004e2000c101900 */
        /* <DEDUP_REMOVED lines=8> */
[----:B--2---:R-:W-:Y:S01]  /*1580*/  IMAD R12, R0, R8, RZ ;  /* 0x00000008000c7224 */ /* 0x004fe200078e02ff */
        /* <DEDUP_REMOVED lines=26> */
[----:B------:R-:W-:Y:S02]  /*1730*/  IMAD R8, R44, R5, R8 ;  /* 0x000000052c087224 */ /* 0x000fe400078e0208 */
[----:B------:R-:W-:-:S03]  /*1740*/  IMAD R7, R15, R3, RZ ;  /* 0x000000030f077224 */ /* 0x000fc600078e02ff */
[----:B------:R-:W-:Y:S01]  /*1750*/  IADD3 R21, R21, R8, RZ ;  /* 0x0000000815157210 */ /* 0x000fe20007ffe0ff */
[----:B------:R-:W-:Y:S02]  /*1760*/  IMAD R8, R19, R12, RZ ;  /* 0x0000000c13087224 */ /* 0x000fe400078e02ff */
[----:B------:R-:W-:Y:S02]  /*1770*/  IMAD R7, R14, R0, R7 ;  /* 0x000000000e077224 */ /* 0x000fe400078e0207 */
[----:B------:R-:W-:Y:S02]  /*1780*/  IMAD R0, R18, R9, R8 ;  /* 0x0000000912007224 */ /* 0x000fe400078e0208 */
[----:B------:R-:W-:-:S04]  /*1790*/  IMAD.WIDE.U32 R24, R14, R3, RZ ;  /* 0x000000030e187225 */ /* 0x000fc800078e00ff */
[----:B------:R-:W-:Y:S01]  /*17a0*/  IMAD.WIDE.U32 R18, R12, R18, R20 ;  /* 0x000000120c127225 */ /* 0x000fe200078e0014 */
[----:B------:R-:W-:-:S03]  /*17b0*/  IADD3 R7, R25, R7, RZ ;  /* 0x0000000719077210 */ /* 0x000fc60007ffe0ff */
[----:B------:R-:W-:Y:S01]  /*17c0*/  IMAD.MOV.U32 R8, RZ, RZ, R24 ;  /* 0x000000ffff087224 */ /* 0x000fe200078e0018 */
[----:B------:R-:W-:Y:S01]  /*17d0*/  MOV R3, R18 ;  /* 0x0000001200037202 */ /* 0x000fe20000000f00 */
[----:B------:R-:W-:Y:S01]  /*17e0*/  IMAD.IADD R0, R19, 0x1, R0 ;  /* 0x0000000113007824 */ /* 0x000fe200078e0200 */
[----:B------:R-:W-:Y:S05]  /*17f0*/  BRA `(.L_x_1977) ;  /* 0x0000054000007947 */ /* 0x000fea0003800000 */
.L_x_1976:
        /* <DEDUP_REMOVED lines=22> */
[----:B------:R-:W-:Y:S02]  /*1960*/  IMAD R0, R6, R0, R8 ;  /* 0x0000000006007224 */ /* 0x000fe400078e0208 */
[-C--:B----4-:R-:W-:Y:S02]  /*1970*/  @!P3 IMAD R2, R45, R15.reuse, RZ ;  /* 0x0000000f2d02b224 */ /* 0x090fe400078e02ff */
[----:B------:R-:W-:Y:S01]  /*1980*/  @!P3 IMAD.WIDE.U32 R30, R44, R15, RZ ;  /* 0x0000000f2c1eb225 */ /* 0x000fe200078e00ff */
[----:B------:R-:W-:-:S03]  /*1990*/  ISETP.GT.U32.AND P0, PT, R3, R0, PT ;  /* 0x000000000300720c */ /* 0x000fc60003f04070 */
[----:B------:R-:W-:Y:S02]  /*19a0*/  @!P3 IMAD R2, R5, R44, R2 ;  /* 0x0000002c0502b224 */ /* 0x000fe400078e0202 */
[----:B------:R-:W-:Y:S01]  /*19b0*/  @P3 IMAD.IADD R8, R15, 0x1, R18 ;  /* 0x000000010f083824 */ /* 0x000fe200078e0212 */
[----:B-----5:R-:W-:Y:S02]  /*19c0*/  @!P3 SHF.R.S32.HI R5, RZ, 0x1f, R14 ;  /* 0x0000001fff05b819 */ /* 0x020fe4000001140e */
[----:B------:R-:W-:Y:S01]  /*19d0*/  @!P3 IADD3 R9, R31, R2, RZ ;  /* 0x000000021f09b210 */ /* 0x000fe20007ffe0ff */
[-C--:B------:R-:W-:Y:S02]  /*19e0*/  @P3 IMAD R12, R45, R8.reuse, RZ ;  /* 0x000000082d0c3224 */ /* 0x080fe400078e02ff */
[----:B------:R-:W-:-:S04]  /*19f0*/  @P3 IMAD.WIDE.U32 R28, R44, R8, RZ ;  /* 0x000000082c1c3225 */ /* 0x000fc800078e00ff */
[-C--:B---3--:R-:W-:Y:S02]  /*1a00*/  @!P3 IMAD R2, R27, R14.reuse, RZ ;  /* 0x0000000e1b02b224 */ /* 0x088fe400078e02ff */
[----:B------:R-:W-:Y:S02]  /*1a10*/  @!P3 IMAD.MOV.U32 R8, RZ, RZ, R30 ;  /* 0x000000ffff08b224 */ /* 0x000fe400078e001e */
[C---:B------:R-:W-:Y:S02]  /*1a20*/  @!P3 IMAD R2, R26.reuse, R5, R2 ;  /* 0x000000051a02b224 */ /* 0x040fe400078e0202 */
[----:B------:R-:W-:Y:S01]  /*1a30*/  @!P3 IMAD.WIDE.U32 R8, R26, R14, R8 ;  /* 0x0000000e1a08b225 */ /* 0x000fe200078e0008 */
[----:B------:R-:W-:Y:S02]  /*1a40*/  @P3 IADD3 R12, R29, R12, RZ ;  /* 0x0000000c1d0c3210 */ /* 0x000fe40007ffe0ff */
[----:B------:R-:W-:Y:S01]  /*1a50*/  @!P0 IADD3 R0, R0, -R3, RZ ;  /* 0x8000000300008210 */ /* 0x000fe20007ffe0ff */
[----:B------:R-:W-:Y:S01]  /*1a60*/  @P3 IMAD.MOV.U32 R13, RZ, RZ, R28 ;  /* 0x000000ffff0d3224 */ /* 0x000fe200078e001c */
[----:B------:R-:W-:Y:S01]  /*1a70*/  @!P3 MOV R13, R8 ;  /* 0x00000008000db202 */ /* 0x000fe20000000f00 */
[----:B------:R-:W-:Y:S01]  /*1a80*/  @!P3 IMAD.IADD R12, R9, 0x1, R2 ;  /* 0x00000001090cb824 */ /* 0x000fe200078e0202 */
[----:B------:R-:W-:-:S04]  /*1a90*/  ISETP.GE.U32.AND P2, PT, R0, R3, PT ;  /* 0x000000030000720c */ /* 0x000fc80003f46070 */
[-C--:B------:R-:W-:Y:S02]  /*1aa0*/  LOP3.LUT R13, R13, R12.reuse, RZ, 0x3c, !PT ;  /* 0x0000000c0d0d7212 */ /* 0x080fe400078e3cff */
[----:B------:R-:W-:Y:S02]  /*1ab0*/  LEA R2, R48, 0xffffff80, 0x7 ;  /* 0xffffff8030027811 */ /* 0x000fe400078e38ff */
[----:B------:R-:W-:Y:S02]  /*1ac0*/  LOP3.LUT R3, R235, R7, RZ, 0x3c, !PT ;  /* 0x00000007eb037212 */ /* 0x000fe400078e3cff */
[----:B------:R-:W-:Y:S02]  /*1ad0*/  LOP3.LUT R12, R13, R12, RZ, 0x3c, !PT ;  /* 0x0000000c0d0c7212 */ /* 0x000fe400078e3cff */
[----:B------:R-:W-:Y:S01]  /*1ae0*/  @!P0 IADD3 R6, R6, 0x1, RZ ;  /* 0x0000000106068810 */ /* 0x000fe20007ffe0ff */
[----:B------:R-:W-:Y:S01]  /*1af0*/  @!P3 IMAD R8, R47, R15, RZ ;  /* 0x0000000f2f08b224 */ /* 0x000fe200078e02ff */
[----:B------:R-:W-:Y:S01]  /*1b00*/  @!P3 SHF.R.S32.HI R0, RZ, 0x1f, R15 ;  /* 0x0000001fff00b819 */ /* 0x000fe2000001140f */
[----:B------:R-:W-:Y:S01]  /*1b10*/  IMAD R9, R45, R2, RZ ;  /* 0x000000022d097224 */ /* 0x000fe200078e02ff */
[----:B------:R-:W-:-:S02]  /*1b20*/  SHF.R.S32.HI R5, RZ, 0x1f, R2 ;  /* 0x0000001fff057819 */ /* 0x000fc40000011402 */
[----:B------:R-:W-:Y:S02]  /*1b30*/  ISETP.GE.AND P1, PT, R3, RZ, PT ;  /* 0x000000ff0300720c */ /* 0x000fe40003f26270 */
[----:B------:R-:W-:Y:S02]  /*1b40*/  LOP3.LUT R13, R13, R12, RZ, 0x3c, !PT ;  /* 0x0000000c0d0d7212 */ /* 0x000fe400078e3cff */
[----:B------:R-:W-:Y:S02]  /*1b50*/  ISETP.NE.AND P0, PT, R7, RZ, PT ;  /* 0x000000ff0700720c */ /* 0x000fe40003f05270 */
[----:B------:R-:W-:Y:S01]  /*1b60*/  @P2 IADD3 R6, R6, 0x1, RZ ;  /* 0x0000000106062810 */ /* 0x000fe20007ffe0ff */
[----:B------:R-:W-:Y:S02]  /*1b70*/  @!P3 IMAD R0, R0, R46, R8 ;  /* 0x0000002e0000b224 */ /* 0x000fe400078e0208 */
[----:B------:R-:W-:Y:S02]  /*1b80*/  IMAD R9, R5, R44, R9 ;  /* 0x0000002c05097224 */ /* 0x000fe400078e0209 */
[----:B------:R-:W-:-:S04]  /*1b90*/  IMAD.WIDE.U32 R28, R44, R2, R12 ;  /* 0x000000022c1c7225 */ /* 0x000fc800078e000c */
[----:B------:R-:W-:-:S04]  /*1ba0*/  @!P3 IMAD.WIDE.U32 R26, R46, R15, RZ ;  /* 0x0000000f2e1ab225 */ /* 0x000fc800078e00ff */
[----:B------:R-:W-:Y:S02]  /*1bb0*/  IMAD.MOV.U32 R12, RZ, RZ, R6 ;  /* 0x000000ffff0c7224 */ /* 0x000fe400078e0006 */
[----:B------:R-:W-:Y:S01]  /*1bc0*/  IMAD.IADD R19, R29, 0x1, R9 ;  /* 0x000000011d137824 */ /* 0x000fe200078e0209 */
[----:B------:R-:W-:Y:S01]  /*1bd0*/  @!P3 IADD3 R9, R27, R0, RZ ;  /* 0x000000001b09b210 */ /* 0x000fe20007ffe0ff */
[----:B------:R-:W-:Y:S01]  /*1be0*/  @!P3 IMAD R3, R25, R14, RZ ;  /* 0x0000000e1903b224 */ /* 0x000fe200078e02ff */
[----:B------:R-:W-:Y:S01]  /*1bf0*/  @!P3 SHF.R.S32.HI R0, RZ, 0x1f, R14 ;  /* 0x0000001fff00b819 */ /* 0x000fe2000001140e */
[----:B------:R-:W-:Y:S01]  /*1c00*/  @!P3 IMAD.MOV.U32 R8, RZ, RZ, R26 ;  /* 0x000000ffff08b224 */ /* 0x000fe200078e001a */
[----:B------:R-:W-:Y:S02]  /*1c10*/  @!P1 IADD3 R12, -R12, RZ, RZ ;  /* 0x000000ff0c0c9210 */ /* 0x000fe40007ffe1ff */
[----:B------:R-:W-:Y:S01]  /*1c20*/  @!P0 LOP3.LUT R12, RZ, R7, RZ, 0x33, !PT ;  /* 0x00000007ff0c8212 */ /* 0x000fe200078e33ff */
[C---:B------:R-:W-:Y:S01]  /*1c30*/  @!P3 IMAD R0, R24.reuse, R0, R3 ;  /* 0x000000001800b224 */ /* 0x040fe200078e0203 */
[----:B------:R-:W-:Y:S01]  /*1c40*/  @P3 IADD3 R15, R15, R18, RZ ;  /* 0x000000120f0f3210 */ /* 0x000fe20007ffe0ff */
[----:B------:R-:W-:Y:S01]  /*1c50*/  @!P3 IMAD.WIDE.U32 R24, R24, R14, R8 ;  /* 0x0000000e1818b225 */ /* 0x000fe200078e0008 */
[----:B------:R-:W-:-:S03]  /*1c60*/  SHF.R.S32.HI R9, RZ, 0x1f, R12 ;  /* 0x0000001fff097819 */ /* 0x000fc6000001140c */
[----:B------:R-:W-:Y:S02]  /*1c70*/  IMAD.MOV.U32 R18, RZ, RZ, R28 ;  /* 0x000000ffff127224 */ /* 0x000fe400078e001c */
[----:B------:R-:W-:Y:S02]  /*1c80*/  IMAD R3, R21, R12, RZ ;  /* 0x0000000c15037224 */ /* 0x000fe400078e02ff */
[-C--:B------:R-:W-:Y:S02]  /*1c90*/  @P3 IMAD R7, R47, R15.reuse, RZ ;  /* 0x0000000f2f073224 */ /* 0x080fe400078e02ff */
[----:B------:R-:W-:-:S04]  /*1ca0*/  @P3 IMAD.WIDE.U32 R26, R46, R15, RZ ;  /* 0x0000000f2e1a3225 */ /* 0x000fc800078e00ff */
[----:B------:R-:W-:Y:S01]  /*1cb0*/  IMAD.WIDE.U32 R18, R20, R12, R18 ;  /* 0x0000000c14127225 */ /* 0x000fe200078e0012 */
[----:B------:R-:W-:-:S03]  /*1cc0*/  @P3 IADD3 R7, R27, R7, RZ ;  /* 0x000000071b073210 */ /* 0x000fc60007ffe0ff */
[----:B------:R-:W-:Y:S01]  /*1cd0*/  IMAD R20, R20, R9, R3 ;  /* 0x0000000914147224 */ /* 0x000fe200078e0203 */
[----:B------:R-:W-:Y:S01]  /*1ce0*/  @!P3 IADD3 R7, R25, R0, RZ ;  /* 0x000000001907b210 */ /* 0x000fe20007ffe0ff */
[----:B------:R-:W-:Y:S01]  /*1cf0*/  @P3 IMAD.MOV.U32 R8, RZ, RZ, R26 ;  /* 0x000000ffff083224 */ /* 0x000fe200078e001a */
[----:B------:R-:W-:Y:S01]  /*1d00*/  @!P3 MOV R8, R24 ;  /* 0x000000180008b202 */ /* 0x000fe20000000f00 */
[----:B------:R-:W-:Y:S01]  /*1d10*/  IMAD.MOV.U32 R3, RZ, RZ, R18 ;  /* 0x000000ffff037224 */ /* 0x000fe200078e0012 */
[----:B------:R-:W-:Y:S02]  /*1d20*/  IADD3 R0, R19, R20, RZ ;  /* 0x0000001413007210 */ /* 0x000fe40007ffe0ff */
[----:B------:R-:W-:Y:S02]  /*1d30*/  MOV R6, R2 ;  /* 0x0000000200067202 */ /* 0x000fe40000000f00 */
.L_x_1977:
[----:B-1----:R-:W-:Y:S05]  /*1d40*/  BSYNC B0 ;  /* 0x0000000000007941 */ /* 0x002fea0003800000 */
.L_x_1975:
        /* <DEDUP_REMOVED lines=15> */
[----:B------:R-:W-:Y:S01]  /*1e40*/  IADD3 R28, P0, R18, R8, RZ ;  /* 0x00000008121c7210 */ /* 0x000fe20007f1e0ff */
[----:B------:R-:W-:Y:S01]  /*1e50*/  IMAD.SHL.U32 R8, R200, 0x40, RZ ;  /* 0x00000040c8087824 */ /* 0x000fe200078e00ff */
[----:B------:R-:W-:Y:S01]  /*1e60*/  SHF.R.S32.HI R19, RZ, 0x1f, R18 ;  /* 0x0000001fff137819 */ /* 0x000fe20000011412 */
[----:B-----5:R-:W-:-:S03]  /*1e70*/  IMAD R5, R5, R46, RZ ;  /* 0x0000002e05057224 */ /* 0x020fc600078e02ff */
[----:B------:R-:W-:Y:S01]  /*1e80*/  LOP3.LUT R8, R8, 0x1c0, RZ, 0xc0, !PT ;  /* 0x000001c008087812 */ /* 0x000fe200078ec0ff */
[----:B------:R-:W-:Y:S02]  /*1e90*/  IMAD.X R29, R19, 0x1, R7, P0 ;  /* 0x00000001131d7824 */ /* 0x000fe400000e0607 */
[----:B------:R-:W-:Y:S01]  /*1ea0*/  IMAD R5, R6, R47, R5 ;  /* 0x0000002f06057224 */ /* 0x000fe200078e0205 */
[----:B------:R-:W-:Y:S01]  /*1eb0*/  LOP3.LUT R7, R8, 0x38, R18, 0xf8, !PT ;  /* 0x0000003808077812 */ /* 0x000fe200078ef812 */
[----:B------:R-:W-:Y:S01]  /*1ec0*/  IMAD.WIDE.U32 R28, R6, R46, R28 ;  /* 0x0000002e061c7225 */ /* 0x000fe200078e001c */
[----:B------:R-:W-:Y:S02]  /*1ed0*/  SHF.R.U32.HI R162, RZ, 0x3, R8 ;  /* 0x00000003ffa27819 */ /* 0x000fe40000011608 */
[----:B------:R-:W-:Y:S01]  /*1ee0*/  SHF.R.S32.HI R54, RZ, 0x1f, R236 ;  /* 0x0000001fff367819 */ /* 0x000fe200000114ec */
[----:B------:R-:W-:Y:S01]  /*1ef0*/  IMAD R6, R23, R12, RZ ;  /* 0x0000000c17067224 */ /* 0x000fe200078e02ff */
[----:B------:R-:W-:Y:S01]  /*1f00*/  LOP3.LUT R162, R7, R162, RZ, 0x3c, !PT ;  /* 0x000000a207a27212 */ /* 0x000fe200078e3cff */
[----:B------:R-:W-:-:S02]  /*1f10*/  IMAD.IADD R29, R29, 0x1, R5 ;  /* 0x000000011d1d7824 */ /* 0x000fc400078e0205 */
[-C--:B------:R-:W-:Y:S02]  /*1f20*/  IMAD R6, R9, R22.reuse, R6 ;  /* 0x0000001609067224 */ /* 0x080fe400078e0206 */
[----:B------:R-:W-:Y:S01]  /*1f30*/  IMAD.WIDE.U32 R22, R12, R22, R28 ;  /* 0x000000160c167225 */ /* 0x000fe200078e001c */
[----:B------:R-:W-:-:S03]  /*1f40*/  LEA.HI R53, R49, R130, RZ, 0x4 ;  /* 0x0000008231357211 */ /* 0x000fc600078f20ff */
[----:B------:R-:W-:Y:S01]  /*1f50*/  IMAD.IADD R23, R23, 0x1, R6 ;  /* 0x0000000117177824 */ /* 0x000fe200078e0206 */
[----:B------:R-:W-:Y:S02]  /*1f60*/  LOP3.LUT R159, R53, 0xfffffff0, RZ, 0xc0, !PT ;  /* 0xfffffff0359f7812 */ /* 0x000fe400078ec0ff */
[----:B------:R-:W-:Y:S02]  /*1f70*/  SHF.R.S32.HI R6, RZ, 0x1f, R235 ;  /* 0x0000001fff067819 */ /* 0x000fe400000114eb */
[----:B------:R-:W-:Y:S01]  /*1f80*/  IADD3 R159, -R159, R130, RZ ;  /* 0x000000829f9f7210 */ /* 0x000fe20007ffe1ff */
[----:B------:R-:W-:Y:S01]  /*1f90*/  IMAD R140, R47, R200, RZ ;  /* 0x000000c82f8c7224 */ /* 0x000fe200078e02ff */
[----:B------:R-:W-:Y:S02]  /*1fa0*/  SHF.R.S32.HI R201, RZ, 0x1f, R200 ;  /* 0x0000001fffc97819 */ /* 0x000fe400000114c8 */
[----:B------:R-:W-:Y:S01]  /*1fb0*/  SHF.R.S32.HI R160, RZ, 0x1f, R159 ;  /* 0x0000001fffa07819 */ /* 0x000fe2000001149f */
[----:B------:R-:W-:Y:S01]  /*1fc0*/  IMAD.WIDE.U32 R22, R200, R46, R22 ;  /* 0x0000002ec8167225 */ /* 0x000fe200078e0016 */
[----:B------:R-:W-:-:S02]  /*1fd0*/  SHF.R.S32.HI R72, RZ, 0x1f, R73 ;  /* 0x0000001fff487819 */ /* 0x000fc40000011449 */
[----:B------:R-:W-:Y:S01]  /*1fe0*/  LEA.HI R160, R160, R159, RZ, 0x3 ;  /* 0x0000009fa0a07211 */ /* 0x000fe200078f18ff */
[----:B------:R-:W-:Y:S01]  /*1ff0*/  IMAD R140, R201, R46, R140 ;  /* 0x0000002ec98c7224 */ /* 0x000fe200078e028c */
[----:B------:R-:W-:-:S04]  /*2000*/  LEA.HI R72, R72, R73, RZ, 0x7 ;  /* 0x0000004948487211 */ /* 0x000fc800078f38ff */
[----:B------:R-:W-:Y:S02]  /*2010*/  IADD3 R140, R23, R140, RZ ;  /* 0x0000008c178c7210 */ /* 0x000fe40007ffe0ff */
[----:B------:R-:W-:-:S04]  /*2020*/  SHF.R.S32.HI R72, RZ, 0x7, R72 ;  /* 0x00000007ff487819 */ /* 0x000fc80000011448 */
[----:B------:R-:W-:Y:S01]  /*2030*/  IMNMX R72, R229, R72, !PT ;  /* 0x00000048e5487217 */ /* 0x000fe20007800200 */
[----:B------:R-:W-:Y:S01]  /*2040*/  IMAD R182, R45, R200, RZ ;  /* 0x000000c82db67224 */ /* 0x000fe200078e02ff */
[CC--:B------:R-:W-:Y:S02]  /*2050*/  LEA.HI R8, R49.reuse, R130.reuse, RZ, 0x6 ;  /* 0x0000008231087211 */ /* 0x0c0fe400078f30ff */
[----:B------:R-:W-:Y:S01]  /*2060*/  LEA.HI R49, R49, R130, RZ, 0x5 ;  /* 0x0000008231317211 */ /* 0x000fe200078f28ff */
[----:B------:R-:W-:Y:S02]  /*2070*/  IMAD R182, R201, R44, R182 ;  /* 0x0000002cc9b67224 */ /* 0x000fe400078e02b6 */
[----:B------:R-:W-:Y:S01]  /*2080*/  IMAD.SHL.U32 R8, R8, 0x8, RZ ;  /* 0x0000000808087824 */ /* 0x000fe200078e00ff */
[----:B------:R-:W-:Y:S01]  /*2090*/  LOP3.LUT R161, R49, 0xffffffe0, RZ, 0xc0, !PT ;  /* 0xffffffe031a17812 */ /* 0x000fe200078ec0ff */
[----:B------:R-:W-:Y:S02]  /*20a0*/  IMAD.MOV.U32 R32, RZ, RZ, 0x10 ;  /* 0x00000010ff207424 */ /* 0x000fe400078e00ff */
[----:B------:R-:W-:Y:S01]  /*20b0*/  IMAD.MOV.U32 R31, RZ, RZ, 0x20 ;  /* 0x00000020ff1f7424 */ /* 0x000fe200078e00ff */
[----:B------:R-:W-:Y:S01]  /*20c0*/  LOP3.LUT R162, R162, 0xfffffe00, R8, 0xf8, !PT ;  /* 0xfffffe00a2a27812 */ /* 0x000fe200078ef808 */
[C---:B------:R-:W-:Y:S01]  /*20d0*/  IMAD.SHL.U32 R227, R44.reuse, 0x10, RZ ;  /* 0x000000102ce37824 */ /* 0x040fe200078e00ff */
[----:B------:R-:W-:Y:S01]  /*20e0*/  SHF.L.U64.HI R228, R44, 0x4, R45 ;  /* 0x000000042ce47819 */ /* 0x000fe2000001022d */
[----:B------:R-:W-:Y:S01]  /*20f0*/  IMAD.IADD R161, R130, 0x1, -R161 ;  /* 0x0000000182a17824 */ /* 0x000fe200078e0aa1 */
[----:B------:R-:W-:Y:S01]  /*2100*/  SHF.L.U64.HI R226, R46, 0x4, R47 ;  /* 0x000000042ee27819 */ /* 0x000fe2000001022f */
[----:B------:R-:W-:Y:S01]  /*2110*/  IMAD.SHL.U32 R156, R52, 0x4, RZ ;  /* 0x00000004349c7824 */ /* 0x000fe200078e00ff */
[----:B------:R-:W-:-:S02]  /*2120*/  SHF.L.U32 R225, R46, 0x4, RZ ;  /* 0x000000042ee17819 */ /* 0x000fc400000006ff */
[----:B------:R-:W-:Y:S02]  /*2130*/  SHF.R.S32.HI R53, RZ, 0x4, R53 ;  /* 0x00000004ff357819 */ /* 0x000fe40000011435 */
[----:B------:R-:W-:Y:S01]  /*2140*/  SHF.R.S32.HI R49, RZ, 0x5, R49 ;  /* 0x00000005ff317819 */ /* 0x000fe20000011431 */
[----:B--2---:R-:W-:-:S04]  /*2150*/  @P1 IMAD.WIDE.U32 R28, R24, R4, RZ ;  /* 0x00000004181c1225 */ /* 0x004fc800078e00ff */
[----:B------:R-:W-:Y:S02]  /*2160*/  @P1 IMAD R5, R25, R4, RZ ;  /* 0x0000000419051224 */ /* 0x000fe400078e02ff */
[----:B---3--:R-:W-:-:S04]  /*2170*/  @!P1 IMAD R7, R27, R236, RZ ;  /* 0x000000ec1b079224 */ /* 0x008fc800078e02ff */
[C---:B------:R-:W-:Y:S02]  /*2180*/  @!P1 IMAD R7, R26.reuse, R54, R7 ;  /* 0x000000361a079224 */ /* 0x040fe400078e0207 */
[----:B------:R-:W-:-:S04]  /*2190*/  @!P1 IMAD.WIDE.U32 R26, R26, R236, RZ ;  /* 0x000000ec1a1a9225 */ /* 0x000fc800078e00ff */
[----:B------:R-:W-:Y:S02]  /*21a0*/  @P1 IMAD.MOV.U32 R4, RZ, RZ, R28 ;  /* 0x000000ffff041224 */ /* 0x000fe400078e001c */
[----:B------:R-:W-:Y:S02]  /*21b0*/  @!P1 IMAD.MOV.U32 R4, RZ, RZ, R26 ;  /* 0x000000ffff049224 */ /* 0x000fe400078e001a */
[----:B------:R-:W-:Y:S01]  /*21c0*/  @P1 IMAD.IADD R5, R29, 0x1, R5 ;  /* 0x000000011d051824 */ /* 0x000fe200078e0205 */
[----:B------:R-:W-:Y:S02]  /*21d0*/  @!P1 IADD3 R5, R27, R7, RZ ;  /* 0x000000071b059210 */ /* 0x000fe40007ffe0ff */
[----:B------:R-:W-:Y:S01]  /*21e0*/  IADD3 R26, P0, R18, R4, RZ ;  /* 0x00000004121a7210 */ /* 0x000fe20007f1e0ff */
[----:B------:R-:W-:-:S04]  /*21f0*/  IMAD R4, R15, R235, RZ ;  /* 0x000000eb0f047224 */ /* 0x000fc800078e02ff */
[----:B------:R-:W-:Y:S02]  /*2200*/  IMAD.X R27, R19, 0x1, R5, P0 ;  /* 0x00000001131b7824 */ /* 0x000fe400000e0605 */
[----:B------:R-:W-:Y:S02]  /*2210*/  IMAD R4, R14, R6, R4 ;  /* 0x000000060e047224 */ /* 0x000fe400078e0204 */
[----:B------:R-:W-:Y:S01]  /*2220*/  IMAD.WIDE.U32 R26, R235, R14, R26 ;  /* 0x0000000eeb1a7225 */ /* 0x000fe200078e001a */
[----:B------:R-:W-:-:S04]  /*2230*/  IADD3 R14, R18, 0x40, RZ ;  /* 0x00000040120e7810 */ /* 0x000fc80007ffe0ff */
[----:B----4-:R-:W-:Y:S02]  /*2240*/  ISETP.GE.AND P0, PT, R14, R158, PT ;  /* 0x0000009e0e00720c */ /* 0x010fe40003f06270 */
[----:B------:R-:W-:Y:S02]  /*2250*/  LOP3.LUT R7, R160, 0xfffffff8, RZ, 0xc0, !PT ;  /* 0xfffffff8a0077812 */ /* 0x000fe400078ec0ff */
[----:B------:R-:W-:Y:S02]  /*2260*/  SEL R157, RZ, 0xffffffff, P0 ;  /* 0xffffffffff9d7807 */ /* 0x000fe40000000000 */
[C---:B------:R-:W-:Y:S01]  /*2270*/  LEA R141, P0, R22.reuse, R20, 0x1 ;  /* 0x00000014168d7211 */ /* 0x040fe200078008ff */
[--C-:B------:R-:W-:Y:S01]  /*2280*/  @P1 IMAD.MOV.U32 R206, RZ, RZ, R24.reuse ;  /* 0x000000ffffce1224 */ /* 0x100fe200078e0018 */
[----:B------:R-:W-:Y:S01]  /*2290*/  @P1 MOV R207, R25 ;  /* 0x0000001900cf1202 */ /* 0x000fe20000000f00 */
[----:B------:R-:W-:Y:S01]  /*22a0*/  @!P1 IMAD.MOV.U32 R206, RZ, RZ, R24 ;  /* 0x000000ffffce9224 */ /* 0x000fe200078e0018 */
[----:B------:R-:W-:Y:S01]  /*22b0*/  LEA.HI.X R140, R22, R21, R140, 0x1, P0 ;  /* 0x00000015168c7211 */ /* 0x000fe200000f0c8c */
[----:B------:R-:W-:Y:S01]  /*22c0*/  @!P1 IMAD.MOV.U32 R207, RZ, RZ, R25 ;  /* 0x000000ffffcf9224 */ /* 0x000fe200078e0019 */
[C---:B------:R-:W-:Y:S01]  /*22d0*/  ISETP.GE.AND P1, PT, R18.reuse, R158, PT ;  /* 0x0000009e1200720c */ /* 0x040fe20003f26270 */
[----:B------:R-:W-:Y:S01]  /*22e0*/  IMAD.IADD R159, R159, 0x1, -R7 ;  /* 0x000000019f9f7824 */ /* 0x000fe200078e0a07 */
        /* <DEDUP_REMOVED lines=9> */
[----:B------:R-:W-:Y:S01]  /*2380*/  IMAD R184, R7, R206, RZ ;  /* 0x000000ce07b87224 */ /* 0x000fe200078e02ff */
[----:B------:R-:W-:Y:S01]  /*2390*/  LEA R231, P0, R178, R204, 0x1 ;  /* 0x000000ccb2e77211 */ /* 0x000fe200078008ff */
[----:B------:R-:W-:Y:S01]  /*23a0*/  IMAD.SHL.U32 R157, R157, 0x2, RZ ;  /* 0x000000029d9d7824 */ /* 0x000fe200078e00ff */
[----:B------:R-:W-:Y:S01]  /*23b0*/  IADD3 R183, R179, R182, RZ ;  /* 0x000000b6b3b77210 */ /* 0x000fe20007ffe0ff */
[C---:B------:R-:W-:Y:S02]  /*23c0*/  IMAD R184, R6.reuse, R207, R184 ;  /* 0x000000cf06b87224 */ /* 0x040fe400078e02b8 */
[----:B------:R-:W-:Y:S01]  /*23d0*/  IMAD.WIDE.U32 R180, R6, R206, R180 ;  /* 0x000000ce06b47225 */ /* 0x000fe200078e00b4 */
[----:B------:R-:W-:Y:S02]  /*23e0*/  LOP3.LUT R157, R157, 0x2, R4, 0xe2, !PT ;  /* 0x000000029d9d7812 */ /* 0x000fe400078ee204 */
[----:B------:R-:W-:Y:S01]  /*23f0*/  SEL R32, R32, 0xfffffff0, !P1 ;  /* 0xfffffff020207807 */ /* 0x000fe20004800000 */
[----:B------:R-:W-:Y:S01]  /*2400*/  @!P4 IMAD.MOV.U32 R16, RZ, RZ, RZ ;  /* 0x000000ffff10c224 */ /* 0x000fe200078e00ff */
[----:B------:R-:W-:Y:S01]  /*2410*/  SEL R31, R31, 0xffffffe0, !P2 ;  /* 0xffffffe01f1f7807 */ /* 0x000fe20005000000 */
[----:B------:R-:W-:Y:S01]  /*2420*/  IMAD.IADD R185, R181, 0x1, R184 ;  /* 0x00000001b5b97824 */ /* 0x000fe200078e02b8 */
[----:B------:R-:W-:Y:S01]  /*2430*/  LEA.HI.X R230, R178, R205, R183, 0x1, P0 ;  /* 0x000000cdb2e67211 */ /* 0x000fe200000f0cb7 */
[----:B------:R-:W-:Y:S05]  /*2440*/  @!P3 BRA `(.L_x_1978) ;  /* 0x0000d4700000b947 */ /* 0x000fea0003800000 */
[----:B-1----:R-:W2:Y:S04]  /*2450*/  LD.E.64 R34, [R10.64+0x120] ;  /* 0x000120060a227980 */ /* 0x002ea8000c101b00 */
[----:B------:R-:W3:Y:S04]  /*2460*/  LD.E.64 R36, [R10.64+0x118] ;  /* 0x000118060a247980 */ /* 0x000ee8000c101b00 */
[----:B------:R-:W4:Y:S04]  /*2470*/  LD.E.64 R186, [R10.64+0x130] ;  /* 0x000130060aba7980 */ /* 0x000f28000c101b00 */
[----:B------:R-:W5:Y:S04]  /*2480*/  LD.E.64 R202, [R10.64+0x128] ;  /* 0x000128060aca7980 */ /* 0x000f68000c101b00 */
[----:B------:R-:W4:Y:S04]  /*2490*/  LD.E.64 R26, [R10.64+0x140] ;  /* 0x000140060a1a7980 */ /* 0x000f28000c101b00 */
[----:B------:R-:W4:Y:S04]  /*24a0*/  LD.E.64 R24, [R10.64+0x138] ;  /* 0x000138060a187980 */ /* 0x000f28000c101b00 */
[----:B------:R-:W5:Y:S04]  /*24b0*/  LD.E R15, [R10.64+0xd0] ;  /* 0x0000d0060a0f7980 */ /* 0x000f68000c101900 */
[----:B------:R-:W5:Y:S04]  /*24c0*/  LD.E.64 R20, [R10.64+0x108] ;  /* 0x000108060a147980 */ /* 0x000f68000c101b00 */
[----:B------:R-:W5:Y:S04]  /*24d0*/  LD.E.64 R22, [R10.64+0x110] ;  /* 0x000110060a167980 */ /* 0x000f68000c101b00 */
[----:B------:R-:W5:Y:S04]  /*24e0*/  LD.E.64 R6, [R10.64+0x150] ;  /* 0x000150060a067980 */ /* 0x000f68000c101b00 */
[----:B------:R-:W5:Y:S01]  /*24f0*/  LD.E.64 R4, [R10.64+0x148] ;  /* 0x000148060a047980 */ /* 0x000f62000c101b00 */
[----:B------:R-:W-:Y:S01]  /*2500*/  SHF.R.S32.HI R13, RZ, 0x1f, R73 ;  /* 0x0000001fff0d7819 */ /* 0x000fe20000011449 */
[----:B------:R-:W-:-:S02]  /*2510*/  IMAD.IADD R16, R16, 0x1, R2 ;  /* 0x0000000110107824 */ /* 0x000fc400078e0202 */
[C---:B------:R-:W-:Y:S01]  /*2520*/  IMAD.SHL.U32 R66, R44.reuse, 0x40, RZ ;  /* 0x000000402c427824 */ /* 0x040fe200078e00ff */
[----:B------:R-:W-:Y:S01]  /*2530*/  SHF.L.U64.HI R67, R44, 0x6, R45 ;  /* 0x000000062c437819 */ /* 0x000fe2000001022d */
[----:B------:R-:W-:Y:S01]  /*2540*/  IMAD R64, R45, 0x30, RZ ;  /* 0x000000302d407824 */ /* 0x000fe200078e02ff */
[----:B------:R-:W-:Y:S01]  /*2550*/  LOP3.LUT R152, R157, 0xffff, RZ, 0xc0, !PT ;  /* 0x0000ffff9d987812 */ /* 0x000fe200078ec0ff */
[C---:B------:R-:W-:Y:S01]  /*2560*/  IMAD.SHL.U32 R61, R46.reuse, 0x20, RZ ;  /* 0x000000202e3d7824 */ /* 0x040fe200078e00ff */
[C-C-:B------:R-:W-:Y:S01]  /*2570*/  SHF.L.U64.HI R62, R46.reuse, 0x5, R47.reuse ;  /* 0x000000052e3e7819 */ /* 0x140fe2000001022f */
[C---:B------:R-:W-:Y:S01]  /*2580*/  IMAD R60, R47.reuse, 0x60, RZ ;  /* 0x000000602f3c7824 */ /* 0x040fe200078e02ff */
[C---:B------:R-:W-:Y:S01]  /*2590*/  SHF.L.U64.HI R59, R46.reuse, 0x6, R47 ;  /* 0x000000062e3b7819 */ /* 0x040fe2000001022f */
[----:B------:R-:W-:Y:S01]  /*25a0*/  IMAD R55, R47, 0xe0, RZ ;  /* 0x000000e02f377824 */ /* 0x000fe200078e02ff */
[C---:B------:R-:W-:Y:S01]  /*25b0*/  SHF.L.U32 R58, R46.reuse, 0x6, RZ ;  /* 0x000000062e3a7819 */ /* 0x040fe200000006ff */
[----:B------:R-:W-:-:S04]  /*25c0*/  IMAD.WIDE.U32 R170, R46, 0x60, RZ ;  /* 0x000000602eaa7825 */ /* 0x000fc800078e00ff */
[----:B------:R-:W-:Y:S01]  /*25d0*/  IMAD.WIDE.U32 R164, R46, 0xe0, RZ ;  /* 0x000000e02ea47825 */ /* 0x000fe200078e00ff */
[----:B------:R-:W-:-:S03]  /*25e0*/  LOP3.LUT R154, R152, 0x1, RZ, 0xc0, !PT ;  /* 0x00000001989a7812 */ /* 0x000fc600078ec0ff */
[C---:B------:R-:W-:Y:S02]  /*25f0*/  IMAD R57, R47.reuse, 0xa0, RZ ;  /* 0x000000a02f397824 */ /* 0x040fe400078e02ff */
[----:B------:R-:W-:Y:S02]  /*2600*/  IMAD R56, R47, 0xc0, RZ ;  /* 0x000000c02f387824 */ /* 0x000fe400078e02ff */
[----:B------:R-:W-:Y:S01]  /*2610*/  IMAD.WIDE.U32 R168, R46, 0xa0, RZ ;  /* 0x000000a02ea87825 */ /* 0x000fe200078e00ff */
[----:B------:R-:W-:-:S03]  /*2620*/  SHF.L.U64.HI R62, R61, 0x1, R62 ;  /* 0x000000013d3e7819 */ /* 0x000fc6000001023e */
[----:B------:R-:W-:Y:S01]  /*2630*/  IMAD.WIDE.U32 R166, R46, 0xc0, RZ ;  /* 0x000000c02ea67825 */ /* 0x000fe200078e00ff */
[----:B------:R-:W-:Y:S02]  /*2640*/  SHF.L.U64.HI R59, R58, 0x1, R59 ;  /* 0x000000013a3b7819 */ /* 0x000fe4000001023b */
[----:B------:R-:W-:Y:S01]  /*2650*/  IADD3 R153, R200, 0x10, RZ ;  /* 0x00000010c8997810 */ /* 0x000fe20007ffe0ff */
[----:B------:R-:W-:Y:S01]  /*2660*/  IMAD.SHL.U32 R70, R44, 0x20, RZ ;  /* 0x000000202c467824 */ /* 0x000fe200078e00ff */
[C---:B------:R-:W-:Y:S01]  /*2670*/  IADD3 R151, R200.reuse, 0x20, RZ ;  /* 0x00000020c8977810 */ /* 0x040fe20007ffe0ff */
[----:B------:R-:W-:Y:S01]  /*2680*/  IMAD.MOV.U32 R112, RZ, RZ, R230 ;  /* 0x000000ffff707224 */ /* 0x000fe200078e00e6 */
[C---:B------:R-:W-:Y:S01]  /*2690*/  IADD3 R150, R200.reuse, 0x30, RZ ;  /* 0x00000030c8967810 */ /* 0x040fe20007ffe0ff */
[----:B------:R-:W-:Y:S01]  /*26a0*/  IMAD.MOV.U32 R115, RZ, RZ, R141 ;  /* 0x000000ffff737224 */ /* 0x000fe200078e008d */
[C---:B------:R-:W-:Y:S01]  /*26b0*/  IADD3 R149, R200.reuse, 0x40, RZ ;  /* 0x00000040c8957810 */ /* 0x040fe20007ffe0ff */
[----:B------:R-:W-:Y:S01]  /*26c0*/  IMAD.SHL.U32 R61, R61, 0x2, RZ ;  /* 0x000000023d3d7824 */ /* 0x000fe200078e00ff */
[----:B------:R-:W-:Y:S01]  /*26d0*/  IADD3 R148, R200, 0x50, RZ ;  /* 0x00000050c8947810 */ /* 0x000fe20007ffe0ff */
[----:B------:R-:W-:Y:S01]  /*26e0*/  IMAD.SHL.U32 R58, R58, 0x2, RZ ;  /* 0x000000023a3a7824 */ /* 0x000fe200078e00ff */
[C---:B------:R-:W-:Y:S01]  /*26f0*/  IADD3 R147, R200.reuse, 0x60, RZ ;  /* 0x00000060c8937810 */ /* 0x040fe20007ffe0ff */
[----:B------:R-:W-:Y:S01]  /*2700*/  IMAD.IADD R57, R169, 0x1, R57 ;  /* 0x00000001a9397824 */ /* 0x000fe200078e0239 */
[----:B------:R-:W-:Y:S01]  /*2710*/  IADD3 R146, R200, 0x70, RZ ;  /* 0x00000070c8927810 */ /* 0x000fe20007ffe0ff */
[----:B------:R-:W-:Y:S01]  /*2720*/  IMAD.IADD R56, R167, 0x1, R56 ;  /* 0x00000001a7387824 */ /* 0x000fe200078e0238 */
[----:B------:R-:W-:-:S02]  /*2730*/  SHF.L.U64.HI R71, R44, 0x5, R45 ;  /* 0x000000052c477819 */ /* 0x000fc4000001022d */
[----:B------:R-:W-:Y:S02]  /*2740*/  MOV R113, R231 ;  /* 0x000000e700717202 */ /* 0x000fe40000000f00 */
[----:B------:R-:W-:Y:S02]  /*2750*/  MOV R114, R140 ;  /* 0x0000008c00727202 */ /* 0x000fe40000000f00 */
[----:B------:R-:W-:Y:S02]  /*2760*/  LOP3.LUT R152, R152, 0x2, RZ, 0xc0, !PT ;  /* 0x0000000298987812 */ /* 0x000fe400078ec0ff */
[----:B------:R-:W-:Y:S02]  /*2770*/  IADD3 R60, R171, R60, RZ ;  /* 0x0000003cab3c7210 */ /* 0x000fe40007ffe0ff */
[----:B------:R-:W-:Y:S01]  /*2780*/  IADD3 R55, R165, R55, RZ ;  /* 0x00000037a5377210 */ /* 0x000fe20007ffe0ff */
[----:B--2---:R-:W-:-:S04]  /*2790*/  IMAD R0, R35, R236, RZ ;  /* 0x000000ec23007224 */ /* 0x004fc800078e02ff */
[----:B------:R-:W-:Y:S02]  /*27a0*/  IMAD R0, R34, R54, R0 ;  /* 0x0000003622007224 */ /* 0x000fe400078e0200 */
[----:B------:R-:W-:-:S04]  /*27b0*/  IMAD.WIDE.U32 R34, R236, R34, R18 ;  /* 0x00000022ec227225 */ /* 0x000fc800078e0012 */
[----:B---3--:R-:W-:Y:S02]  /*27c0*/  IMAD R3, R37, R236, RZ ;  /* 0x000000ec25037224 */ /* 0x008fe400078e02ff */
[----:B------:R-:W-:Y:S01]  /*27d0*/  IMAD.IADD R35, R35, 0x1, R0 ;  /* 0x0000000123237824 */ /* 0x000fe200078e0200 */
[----:B------:R-:W-:Y:S01]  /*27e0*/  SHF.R.S32.HI R0, RZ, 0x1f, R2 ;  /* 0x0000001fff007819 */ /* 0x000fe20000011402 */
[----:B------:R-:W-:-:S04]  /*27f0*/  IMAD.WIDE.U32 R28, R236, R36, R18 ;  /* 0x00000024ec1c7225 */ /* 0x000fc800078e0012 */
[----:B------:R-:W-:Y:S02]  /*2800*/  IMAD R3, R36, R54, R3 ;  /* 0x0000003624037224 */ /* 0x000fe400078e0203 */
[-C--:B----4-:R-:W-:Y:S02]  /*2810*/  IMAD R8, R187, R2.reuse, RZ ;  /* 0x00000002bb087224 */ /* 0x090fe400078e02ff */
[----:B------:R-:W-:Y:S02]  /*2820*/  IMAD.IADD R29, R29, 0x1, R3 ;  /* 0x000000011d1d7824 */ /* 0x000fe400078e0203 */
[----:B-----5:R-:W-:Y:S02]  /*2830*/  IMAD R3, R203, R2, RZ ;  /* 0x00000002cb037224 */ /* 0x020fe400078e02ff */
[C---:B------:R-:W-:Y:S02]  /*2840*/  IMAD R8, R186.reuse, R0, R8 ;  /* 0x00000000ba087224 */ /* 0x040fe400078e0208 */
[----:B------:R-:W-:-:S04]  /*2850*/  IMAD.WIDE.U32 R34, R186, R2, R34 ;  /* 0x00000002ba227225 */ /* 0x000fc800078e0022 */
[C---:B------:R-:W-:Y:S01]  /*2860*/  IMAD R3, R202.reuse, R0, R3 ;  /* 0x00000000ca037224 */ /* 0x040fe200078e0203 */
[----:B------:R-:W-:Y:S01]  /*2870*/  IADD3 R35, R35, R8, RZ ;  /* 0x0000000823237210 */ /* 0x000fe20007ffe0ff */
[----:B------:R-:W-:Y:S01]  /*2880*/  IMAD.WIDE.U32 R28, R202, R2, R28 ;  /* 0x00000002ca1c7225 */ /* 0x000fe200078e001c */
[----:B------:R-:W-:-:S03]  /*2890*/  IADD3 R0, P0, -R73, R200, RZ ;  /* 0x000000c849007210 */ /* 0x000fc60007f1e1ff */
[-C--:B------:R-:W-:Y:S02]  /*28a0*/  IMAD R8, R27, R12.reuse, RZ ;  /* 0x0000000c1b087224 */ /* 0x080fe400078e02ff */
[----:B------:R-:W-:Y:S02]  /*28b0*/  IMAD.IADD R29, R29, 0x1, R3 ;  /* 0x000000011d1d7824 */ /* 0x000fe400078e0203 */
[-C--:B------:R-:W-:Y:S02]  /*28c0*/  IMAD R3, R25, R12.reuse, RZ ;  /* 0x0000000c19037224 */ /* 0x080fe400078e02ff */
[C---:B------:R-:W-:Y:S02]  /*28d0*/  IMAD R8, R26.reuse, R9, R8 ;  /* 0x000000091a087224 */ /* 0x040fe400078e0208 */
[----:B------:R-:W-:Y:S01]  /*28e0*/  IMAD.WIDE.U32 R26, R26, R12, R34 ;  /* 0x0000000c1a1a7225 */ /* 0x000fe200078e0022 */
[----:B------:R-:W-:-:S03]  /*28f0*/  LEA.HI R133, R15, R15, RZ, 0x1 ;  /* 0x0000000f0f857211 */ /* 0x000fc600078f08ff */
[C---:B------:R-:W-:Y:S02]  /*2900*/  IMAD R3, R24.reuse, R9, R3 ;  /* 0x0000000918037224 */ /* 0x040fe400078e0203 */
[----:B------:R-:W-:Y:S01]  /*2910*/  IMAD.WIDE.U32 R24, R24, R12, R28 ;  /* 0x0000000c18187225 */ /* 0x000fe200078e001c */
[----:B------:R-:W-:-:S03]  /*2920*/  IADD3 R9, R27, R8, RZ ;  /* 0x000000081b097210 */ /* 0x000fc60007ffe0ff */
[----:B------:R-:W-:Y:S01]  /*2930*/  IMAD.X R13, R201, 0x1, ~R13, P0 ;  /* 0x00000001c90d7824 */ /* 0x000fe200000e0e0d */
[----:B------:R-:W-:Y:S01]  /*2940*/  SHF.R.S32.HI R133, RZ, 0x1, R133 ;  /* 0x00000001ff857819 */ /* 0x000fe20000011485 */
[----:B------:R-:W-:Y:S01]  /*2950*/  IMAD.IADD R25, R25, 0x1, R3 ;  /* 0x0000000119197824 */ /* 0x000fe200078e0203 */
[----:B------:R-:W-:Y:S01]  /*2960*/  MOV R8, R26 ;  /* 0x0000001a00087202 */ /* 0x000fe20000000f00 */
[C---:B------:R-:W-:Y:S02]  /*2970*/  IMAD R104, R13.reuse, R186, RZ ;  /* 0x000000ba0d687224 */ /* 0x040fe400078e02ff */
[----:B------:R-:W-:Y:S02]  /*2980*/  IMAD R106, R13, R202, RZ ;  /* 0x000000ca0d6a7224 */ /* 0x000fe400078e02ff */
[----:B------:R-:W-:Y:S02]  /*2990*/  IMAD R104, R187, R0, R104 ;  /* 0x00000000bb687224 */ /* 0x000fe400078e0268 */
[----:B------:R-:W-:-:S02]  /*29a0*/  IMAD R110, R133, R16, RZ ;  /* 0x00000010856e7224 */ /* 0x000fc400078e02ff */
[----:B------:R-:W-:Y:S02]  /*29b0*/  IMAD R3, R200, R133, R156 ;  /* 0x00000085c8037224 */ /* 0x000fe400078e029c */
[----:B------:R-:W-:-:S04]  /*29c0*/  IMAD.WIDE.U32 R8, R186, R0, R8 ;  /* 0x00000000ba087225 */ /* 0x000fc800078e0008 */
[-C--:B------:R-:W-:Y:S02]  /*29d0*/  IMAD R106, R203, R0.reuse, R106 ;  /* 0x00000000cb6a7224 */ /* 0x080fe400078e026a */
[----:B------:R-:W-:-:S04]  /*29e0*/  IMAD.WIDE.U32 R12, R202, R0, R24 ;  /* 0x00000000ca0c7225 */ /* 0x000fc800078e0018 */
[----:B------:R-:W-:Y:S01]  /*29f0*/  IMAD.IADD R104, R9, 0x1, R104 ;  /* 0x0000000109687824 */ /* 0x000fe200078e0268 */
[----:B------:R-:W-:Y:S02]  /*2a00*/  IADD3 R106, R13, R106, RZ ;  /* 0x0000006a0d6a7210 */ /* 0x000fe40007ffe0ff */
[----:B------:R-:W-:Y:S02]  /*2a10*/  LEA R107, P0, R12, R20, 0x1 ;  /* 0x000000140c6b7211 */ /* 0x000fe400078008ff */
[----:B------:R-:W-:Y:S02]  /*2a20*/  IADD3 R9, P3, R110, R3, RZ ;  /* 0x000000036e097210 */ /* 0x000fe40007f7e0ff */
[----:B------:R-:W-:Y:S02]  /*2a30*/  SHF.R.S32.HI R0, RZ, 0x1f, R110 ;  /* 0x0000001fff007819 */ /* 0x000fe4000001146e */
[----:B------:R-:W-:Y:S01]  /*2a40*/  LEA.HI.X R106, R12, R21, R106, 0x1, P0 ;  /* 0x000000150c6a7211 */ /* 0x000fe200000f0c6a */
[----:B------:R-:W-:Y:S01]  /*2a50*/  IMAD.SHL.U32 R12, R9, 0x2, RZ ;  /* 0x00000002090c7824 */ /* 0x000fe200078e00ff */
[----:B------:R-:W-:Y:S01]  /*2a60*/  LEA R105, P1, R8, R22, 0x1 ;  /* 0x0000001608697211 */ /* 0x000fe200078208ff */
[----:B------:R-:W-:Y:S01]  /*2a70*/  IMAD.IADD R2, R156, 0x1, R3 ;  /* 0x000000019c027824 */ /* 0x000fe200078e0203 */
[----:B------:R-:W-:-:S02]  /*2a80*/  LEA.HI.X.SX32 R3, R3, R0, 0x1, P3 ;  /* 0x0000000003037211 */ /* 0x000fc400018f0eff */
[----:B------:R-:W-:Y:S02]  /*2a90*/  LEA.HI.X R104, R8, R23, R104, 0x1, P1 ;  /* 0x0000001708687211 */ /* 0x000fe400008f0c68 */
[-C--:B------:R-:W-:Y:S02]  /*2aa0*/  IADD3 R34, P1, R6, R12.reuse, RZ ;  /* 0x0000000c06227210 */ /* 0x080fe40007f3e0ff */
[----:B------:R-:W-:Y:S02]  /*2ab0*/  SHF.L.U64.HI R9, R9, 0x1, R3 ;  /* 0x0000000109097819 */ /* 0x000fe40000010203 */
[----:B------:R-:W-:Y:S01]  /*2ac0*/  IADD3 R12, P0, R4, R12, RZ ;  /* 0x0000000c040c7210 */ /* 0x000fe20007f1e0ff */
[----:B------:R-:W-:Y:S01]  /*2ad0*/  IMAD.SHL.U32 R155, R133, 0x10, RZ ;  /* 0x00000010859b7824 */ /* 0x000fe200078e00ff */
[----:B------:R-:W-:-:S03]  /*2ae0*/  IADD3.X R33, R7, R9, RZ, P1, !PT ;  /* 0x0000000907217210 */ /* 0x000fc60000ffe4ff */
[----:B------:R-:W-:Y:S01]  /*2af0*/  IMAD.X R9, R5, 0x1, R9, P0 ;  /* 0x0000000105097824 */ /* 0x000fe200000e0609 */
[----:B------:R-:W-:Y:S02]  /*2b00*/  IADD3 R69, P0, R227, 0x40, RZ ;  /* 0x00000040e3457810 */ /* 0x000fe40007f1e0ff */
[----:B------:R-:W-:Y:S02]  /*2b10*/  IADD3 R144, R155, 0x40, RZ ;  /* 0x000000409b907810 */ /* 0x000fe40007ffe0ff */
[-C--:B------:R-:W-:Y:S01]  /*2b20*/  IADD3 R198, P1, R69, R227.reuse, RZ ;  /* 0x000000e345c67210 */ /* 0x080fe20007f3e0ff */
[--C-:B------:R-:W-:Y:S01]  /*2b30*/  IMAD.X R68, RZ, RZ, R228.reuse, P0 ;  /* 0x000000ffff447224 */ /* 0x100fe200000e06e4 */
[----:B------:R-:W-:Y:S01]  /*2b40*/  IADD3 R194, P0, R66, 0x40, RZ ;  /* 0x0000004042c27810 */ /* 0x000fe20007f1e0ff */
[----:B------:R-:W-:Y:S01]  /*2b50*/  IMAD.SHL.U32 R75, R202, 0x10, RZ ;  /* 0x00000010ca4b7824 */ /* 0x000fe200078e00ff */
[----:B------:R-:W-:Y:S01]  /*2b60*/  IADD3 R142, R155, R144, RZ ;  /* 0x000000909b8e7210 */ /* 0x000fe20007ffe0ff */
[----:B------:R-:W-:Y:S01]  /*2b70*/  IMAD.X R199, R68, 0x1, R228, P1 ;  /* 0x0000000144c77824 */ /* 0x000fe200008e06e4 */
[----:B------:R-:W-:-:S02]  /*2b80*/  IADD3 R196, P1, R198, R227, RZ ;  /* 0x000000e3c6c47210 */ /* 0x000fc40007f3e0ff */
[----:B------:R-:W-:Y:S01]  /*2b90*/  IADD3.X R195, RZ, R67, RZ, P0, !PT ;  /* 0x00000043ffc37210 */ /* 0x000fe200007fe4ff */
[----:B------:R-:W-:Y:S01]  /*2ba0*/  IMAD.IADD R138, R155, 0x1, R142 ;  /* 0x000000019b8a7824 */ /* 0x000fe200078e028e */
[C---:B------:R-:W-:Y:S02]  /*2bb0*/  SHF.L.U64.HI R74, R202.reuse, 0x4, R203 ;  /* 0x00000004ca4a7819 */ /* 0x040fe400000102cb */
[----:B------:R-:W-:Y:S02]  /*2bc0*/  IADD3 R77, P0, R75, 0x40, RZ ;  /* 0x000000404b4d7810 */ /* 0x000fe40007f1e0ff */
[----:B------:R-:W-:Y:S01]  /*2bd0*/  SHF.L.U32 R83, R202, 0x5, RZ ;  /* 0x00000005ca537819 */ /* 0x000fe200000006ff */
[----:B------:R-:W-:Y:S01]  /*2be0*/  IMAD.X R197, R199, 0x1, R228, P1 ;  /* 0x00000001c7c57824 */ /* 0x000fe200008e06e4 */
[----:B------:R-:W-:Y:S01]  /*2bf0*/  IADD3.X R76, RZ, R74, RZ, P0, !PT ;  /* 0x0000004aff4c7210 */ /* 0x000fe200007fe4ff */
[----:B------:R-:W-:Y:S01]  /*2c00*/  IMAD.IADD R136, R155, 0x1, R138 ;  /* 0x000000019b887824 */ /* 0x000fe200078e028a */
[----:B------:R-:W-:-:S02]  /*2c10*/  IADD3 R110, P2, R110, R2, RZ ;  /* 0x000000026e6e7210 */ /* 0x000fc40007f5e0ff */
[----:B------:R-:W-:Y:S02]  /*2c20*/  SHF.L.U64.HI R82, R202, 0x5, R203 ;  /* 0x00000005ca527819 */ /* 0x000fe400000102cb */
[----:B------:R-:W-:Y:S02]  /*2c30*/  IADD3 R79, P1, R77, R75, RZ ;  /* 0x0000004b4d4f7210 */ /* 0x000fe40007f3e0ff */
[----:B------:R-:W-:Y:S01]  /*2c40*/  IADD3 R85, P0, R83, R77, RZ ;  /* 0x0000004d53557210 */ /* 0x000fe20007f1e0ff */
[----:B------:R-:W-:Y:S01]  /*2c50*/  IMAD.IADD R134, R155, 0x1, R136 ;  /* 0x000000019b867824 */ /* 0x000fe200078e0288 */
[----:B------:R-:W-:Y:S01]  /*2c60*/  LEA.HI.X.SX32 R0, R2, R0, 0x1, P2 ;  /* 0x0000000002007211 */ /* 0x000fe200010f0eff */
[----:B------:R-:W-:Y:S02]  /*2c70*/  IMAD.SHL.U32 R111, R110, 0x2, RZ ;  /* 0x000000026e6f7824 */ /* 0x000fe400078e00ff */
[----:B------:R-:W-:Y:S01]  /*2c80*/  IMAD.X R78, R76, 0x1, R74, P1 ;  /* 0x000000014c4e7824 */ /* 0x000fe200008e064a */
[----:B------:R-:W-:Y:S01]  /*2c90*/  IADD3 R87, P1, R83, R79, RZ ;  /* 0x0000004f53577210 */ /* 0x000fe20007f3e0ff */
[----:B------:R-:W-:Y:S01]  /*2ca0*/  IMAD.X R84, R82, 0x1, R76, P0 ;  /* 0x0000000152547824 */ /* 0x000fe200000e064c */
[----:B------:R-:W-:-:S02]  /*2cb0*/  IADD3 R89, P0, R85, R83, RZ ;  /* 0x0000005355597210 */ /* 0x000fc40007f1e0ff */
[----:B------:R-:W-:Y:S01]  /*2cc0*/  IADD3 R132, R155, R134, RZ ;  /* 0x000000869b847210 */ /* 0x000fe20007ffe0ff */
[----:B------:R-:W-:Y:S01]  /*2cd0*/  IMAD.SHL.U32 R95, R186, 0x10, RZ ;  /* 0x00000010ba5f7824 */ /* 0x000fe200078e00ff */
[----:B------:R-:W-:Y:S01]  /*2ce0*/  SHF.L.U64.HI R110, R110, 0x1, R0 ;  /* 0x000000016e6e7819 */ /* 0x000fe20000010200 */
[----:B------:R-:W-:Y:S01]  /*2cf0*/  IMAD.SHL.U32 R100, R186, 0x40, RZ ;  /* 0x00000040ba647824 */ /* 0x000fe200078e00ff */
[----:B------:R-:W-:Y:S01]  /*2d00*/  IADD3 R109, P3, R6, R111, RZ ;  /* 0x0000006f066d7210 */ /* 0x000fe20007f7e0ff */
[C---:B------:R-:W-:Y:S01]  /*2d10*/  IMAD.SHL.U32 R145, R133.reuse, 0x20, RZ ;  /* 0x0000002085917824 */ /* 0x040fe200078e00ff */
[C---:B------:R-:W-:Y:S01]  /*2d20*/  SHF.L.U32 R139, R133.reuse, 0x6, RZ ;  /* 0x00000006858b7819 */ /* 0x040fe200000006ff */
[C---:B------:R-:W-:Y:S01]  /*2d30*/  IMAD R143, R133.reuse, 0x30, RZ ;  /* 0x00000030858f7824 */ /* 0x040fe200078e02ff */
[----:B------:R-:W-:Y:S01]  /*2d40*/  IADD3.X R86, R82, R78, RZ, P1, !PT ;  /* 0x0000004e52567210 */ /* 0x000fe20000ffe4ff */
[C---:B------:R-:W-:Y:S01]  /*2d50*/  IMAD R137, R133.reuse, 0x50, RZ ;  /* 0x0000005085897824 */ /* 0x040fe200078e02ff */
[----:B------:R-:W-:Y:S01]  /*2d60*/  IADD3.X R88, R84, R82, RZ, P0, !PT ;  /* 0x0000005254587210 */ /* 0x000fe200007fe4ff */
[----:B------:R-:W-:Y:S01]  /*2d70*/  IMAD R135, R133, 0x60, RZ ;  /* 0x0000006085877824 */ /* 0x000fe200078e02ff */
[----:B------:R-:W-:Y:S01]  /*2d80*/  SHF.L.U64.HI R94, R186, 0x4, R187 ;  /* 0x00000004ba5e7819 */ /* 0x000fe200000102bb */
[----:B------:R-:W-:Y:S01]  /*2d90*/  IMAD.WIDE.U32 R176, R44, 0x30, R198 ;  /* 0x000000302cb07825 */ /* 0x000fe200078e00c6 */
[----:B------:R-:W-:-:S02]  /*2da0*/  SHF.L.U64.HI R96, R186, 0x5, R187 ;  /* 0x00000005ba607819 */ /* 0x000fc400000102bb */
[C---:B------:R-:W-:Y:S01]  /*2db0*/  SHF.L.U32 R97, R186.reuse, 0x5, RZ ;  /* 0x00000005ba617819 */ /* 0x040fe200000006ff */
[C---:B------:R-:W-:Y:S01]  /*2dc0*/  IMAD R98, R187.reuse, 0x60, RZ ;  /* 0x00000060bb627824 */ /* 0x040fe200078e02ff */
[----:B------:R-:W-:Y:S01]  /*2dd0*/  SHF.L.U64.HI R99, R186, 0x6, R187 ;  /* 0x00000006ba637819 */ /* 0x000fe200000102bb */
[----:B------:R-:W-:Y:S01]  /*2de0*/  IMAD R101, R187, 0xa0, RZ ;  /* 0x000000a0bb657824 */ /* 0x000fe200078e02ff */
[-C--:B------:R-:W-:Y:S01]  /*2df0*/  IADD3 R91, P1, R87, R83.reuse, RZ ;  /* 0x00000053575b7210 */ /* 0x080fe20007f3e0ff */
[----:B------:R-:W-:Y:S01]  /*2e00*/  IMAD R102, R187, 0xc0, RZ ;  /* 0x000000c0bb667824 */ /* 0x000fe200078e02ff */
[----:B------:R-:W-:Y:S01]  /*2e10*/  IADD3 R93, P0, R89, R83, RZ ;  /* 0x00000053595d7210 */ /* 0x000fe20007f1e0ff */
[----:B------:R-:W-:Y:S01]  /*2e20*/  IMAD R103, R187, 0xe0, RZ ;  /* 0x000000e0bb677824 */ /* 0x000fe200078e02ff */
[----:B------:R-:W-:Y:S01]  /*2e30*/  IADD3 R111, P2, R4, R111, RZ ;  /* 0x0000006f046f7210 */ /* 0x000fe20007f5e0ff */
[----:B------:R-:W-:Y:S01]  /*2e40*/  IMAD.WIDE.U32 R192, R186, 0x60, RZ ;  /* 0x00000060bac07825 */ /* 0x000fe200078e00ff */
[----:B------:R-:W-:-:S03]  /*2e50*/  IADD3 R131, R155, R132, RZ ;  /* 0x000000849b837210 */ /* 0x000fc60007ffe0ff */
[----:B------:R-:W-:-:S04]  /*2e60*/  IMAD.WIDE.U32 R190, R186, 0xa0, RZ ;  /* 0x000000a0babe7825 */ /* 0x000fc800078e00ff */
[----:B------:R-:W-:-:S04]  /*2e70*/  IMAD.WIDE.U32 R188, R186, 0xc0, RZ ;  /* 0x000000c0babc7825 */ /* 0x000fc800078e00ff */
[----:B------:R-:W-:Y:S02]  /*2e80*/  IMAD R133, R133, 0x70, RZ ;  /* 0x0000007085857824 */ /* 0x000fe400078e02ff */
[----:B------:R-:W-:-:S04]  /*2e90*/  IMAD.WIDE.U32 R172, R44, 0x30, R194 ;  /* 0x000000302cac7825 */ /* 0x000fc800078e00c2 */
[----:B------:R-:W-:Y:S01]  /*2ea0*/  IMAD.WIDE.U32 R174, R44, 0x30, R196 ;  /* 0x000000302cae7825 */ /* 0x000fe200078e00c4 */
[----:B------:R-:W-:-:S03]  /*2eb0*/  SHF.L.U64.HI R94, R95, 0x1, R94 ;  /* 0x000000015f5e7819 */ /* 0x000fc6000001025e */
[----:B------:R-:W-:Y:S01]  /*2ec0*/  IMAD.WIDE.U32 R186, R186, 0xe0, RZ ;  /* 0x000000e0baba7825 */ /* 0x000fe200078e00ff */
[----:B------:R-:W-:Y:S02]  /*2ed0*/  SHF.L.U64.HI R96, R97, 0x1, R96 ;  /* 0x0000000161607819 */ /* 0x000fe40000010260 */
[----:B------:R-:W-:Y:S01]  /*2ee0*/  SHF.L.U64.HI R99, R100, 0x1, R99 ;  /* 0x0000000164637819 */ /* 0x000fe20000010263 */
[----:B------:R-:W-:Y:S01]  /*2ef0*/  IMAD.X R108, R7, 0x1, R110, P3 ;  /* 0x00000001076c7824 */ /* 0x000fe200018e066e */
[----:B------:R-:W-:Y:S01]  /*2f00*/  IADD3 R65, R177, R64, RZ ;  /* 0x00000040b1417210 */ /* 0x000fe20007ffe0ff */
[----:B------:R-:W-:Y:S01]  /*2f10*/  IMAD.IADD R63, R64, 0x1, R173 ;  /* 0x00000001403f7824 */ /* 0x000fe200078e02ad */
[----:B------:R-:W-:Y:S01]  /*2f20*/  IADD3.X R110, R5, R110, RZ, P2, !PT ;  /* 0x0000006e056e7210 */ /* 0x000fe200017fe4ff */
[----:B------:R-:W-:Y:S01]  /*2f30*/  IMAD.MOV.U32 R13, RZ, RZ, R48 ;  /* 0x000000ffff0d7224 */ /* 0x000fe200078e0030 */
[C---:B------:R-:W-:Y:S01]  /*2f40*/  SHF.L.U64.HI R80, R202.reuse, 0x6, R203 ;  /* 0x00000006ca507819 */ /* 0x040fe200000102cb */
[----:B------:R-:W-:Y:S01]  /*2f50*/  IMAD.SHL.U32 R81, R202, 0x40, RZ ;  /* 0x00000040ca517824 */ /* 0x000fe200078e00ff */
[----:B------:R-:W-:Y:S01]  /*2f60*/  SHF.L.U32 R100, R100, 0x1, RZ ;  /* 0x0000000164647819 */ /* 0x000fe200000006ff */
[----:B------:R-:W-:Y:S01]  /*2f70*/  IMAD.SHL.U32 R95, R95, 0x2, RZ ;  /* 0x000000025f5f7824 */ /* 0x000fe200078e00ff */
[----:B------:R-:W-:Y:S01]  /*2f80*/  IADD3 R102, R189, R102, RZ ;  /* 0x00000066bd667210 */ /* 0x000fe20007ffe0ff */
[----:B------:R-:W-:Y:S01]  /*2f90*/  IMAD.SHL.U32 R97, R97, 0x2, RZ ;  /* 0x0000000261617824 */ /* 0x000fe200078e00ff */
[----:B------:R-:W-:Y:S01]  /*2fa0*/  SHF.R.S32.HI R129, RZ, 0x1f, R155 ;  /* 0x0000001fff817819 */ /* 0x000fe2000001149b */
[----:B------:R-:W-:Y:S01]  /*2fb0*/  IMAD.IADD R98, R193, 0x1, R98 ;  /* 0x00000001c1627824 */ /* 0x000fe200078e0262 */
[----:B------:R-:W-:Y:S01]  /*2fc0*/  SHF.R.S32.HI R128, RZ, 0x1f, R145 ;  /* 0x0000001fff807819 */ /* 0x000fe20000011491 */
[----:B------:R-:W-:Y:S01]  /*2fd0*/  IMAD.IADD R101, R191, 0x1, R101 ;  /* 0x00000001bf657824 */ /* 0x000fe200078e0265 */
[----:B------:R-:W-:Y:S01]  /*2fe0*/  SHF.R.S32.HI R126, RZ, 0x1f, R143 ;  /* 0x0000001fff7e7819 */ /* 0x000fe2000001148f */
        /* <DEDUP_REMOVED lines=8> */
[----:B------:R-:W-:Y:S02]  /*3070*/  IADD3 R64, R64, R175, RZ ;  /* 0x000000af40407210 */ /* 0x000fe40007ffe0ff */
[----:B------:R-:W-:Y:S02]  /*3080*/  SHF.R.S32.HI R125, RZ, 0x1f, R142 ;  /* 0x0000001fff7d7819 */ /* 0x000fe4000001148e */
[----:B------:R-:W-:Y:S02]  /*3090*/  SHF.R.S32.HI R123, RZ, 0x1f, R138 ;  /* 0x0000001fff7b7819 */ /* 0x000fe4000001148a */
[----:B------:R-:W-:-:S02]  /*30a0*/  SHF.R.S32.HI R121, RZ, 0x1f, R136 ;  /* 0x0000001fff797819 */ /* 0x000fc40000011488 */
[----:B------:R-:W-:Y:S02]  /*30b0*/  SHF.R.S32.HI R119, RZ, 0x1f, R134 ;  /* 0x0000001fff777819 */ /* 0x000fe40000011486 */
[----:B------:R-:W-:Y:S02]  /*30c0*/  SHF.R.S32.HI R117, RZ, 0x1f, R132 ;  /* 0x0000001fff757819 */ /* 0x000fe40000011484 */
[----:B------:R-:W-:Y:S02]  /*30d0*/  SHF.R.S32.HI R116, RZ, 0x1f, R131 ;  /* 0x0000001fff747819 */ /* 0x000fe40000011483 */
.L_x_2112:
        /* <DEDUP_REMOVED lines=23> */
.L_x_1980:
[----:B------:R-:W-:Y:S05]  /*3250*/  BSYNC B0 ;  /* 0x0000000000007941 */ /* 0x000fea0003800000 */
.L_x_1979:
[C---:B------:R-:W-:Y:S01]  /*3260*/  ISETP.GE.AND P0, PT, R153.reuse, R211, PT ;  /* 0x000000d39900720c */ /* 0x040fe20003f06270 */
[----:B------:R-:W-:Y:S03]  /*3270*/  BSSY B0, `(.L_x_1981) ;  /* 0x000000e000007945 */ /* 0x000fe60003800000 */
[----:B------:R-:W-:Y:S11]  /*3280*/  ISETP.GE.AND P0, PT, R153, R210, !P0 ;  /* 0x000000d29900720c */ /* 0x000ff60004706270 */
[----:B------:R-:W-:Y:S02]  /*3290*/  @!UPT UIADD3 URZ, URZ, URZ, URZ ;  /* 0x0000003f3f3ff290 */ /* 0x000fe4000fffe03f */
[----:B------:R-:W-:-:S05]  /*32a0*/  @!P0 BRA `(.L_x_1982) ;  /* 0x000000a000008947 */ /* 0x000fca0003800000 */
[----:B------:R-:W-:Y:S02]  /*32b0*/  ISETP.NE.AND P1, PT, R154, RZ, PT ;  /* 0x000000ff9a00720c */ /* 0x000fe40003f25270 */
[----:B------:R-:W-:Y:S02]  /*32c0*/  IADD3 R20, P0, R105, R95, RZ ;  /* 0x0000005f69147210 */ /* 0x000fe40007f1e0ff */
[C---:B-1----:R-:W-:Y:S03]  /*32d0*/  LEA R2, P3, R225.reuse, R115, 0x1 ;  /* 0x00000073e1027211 */ /* 0x042fe600078608ff */
[----:B------:R-:W-:Y:S01]  /*32e0*/  IMAD.X R21, R104, 0x1, R94, P0 ;  /* 0x0000000168157824 */ /* 0x000fe200000e065e */
[----:B------:R-:W-:Y:S02]  /*32f0*/  ISETP.NE.AND P0, PT, R152, RZ, PT ;  /* 0x000000ff9800720c */ /* 0x000fe40003f05270 */
[----:B------:R-:W-:Y:S03]  /*3300*/  LEA.HI.X R3, R225, R114, R226, 0x1, P3 ;  /* 0x00000072e1037211 */ /* 0x000fe600018f0ce2 */
[----:B------:R-:W2:Y:S04]  /*3310*/  @P1 LD.E.128 R4, [R20.64] ;  /* 0x0000000614041980 */ /* 0x000ea8000c101d00 */
[----:B--2---:R1:W-:Y:S04]  /*3320*/  @P1 ST.E.128 [R2.64], R4 ;  /* 0x0000000402001985 */ /* 0x0043e8000c101d06 */
[----:B-1----:R-:W2:Y:S04]  /*3330*/  @P0 LD.E.128 R4, [R20.64+0x80] ;  /* 0x0000800614040980 */ /* 0x002ea8000c101d00 */
[----:B--2---:R1:W-:Y:S02]  /*3340*/  @P0 ST.E.128 [R2.64+0x80], R4 ;  /* 0x0000800402000985 */ /* 0x0043e4000c101d06 */
.L_x_1982:
[----:B------:R-:W-:Y:S05]  /*3350*/  BSYNC B0 ;  /* 0x0000000000007941 */ /* 0x000fea0003800000 */
.L_x_1981:
        /* <DEDUP_REMOVED lines=15> */
.L_x_1984:
[----:B------:R-:W-:Y:S05]  /*3450*/  BSYNC B0 ;  /* 0x0000000000007941 */ /* 0x000fea0003800000 */
.L_x_1983:
        /* <DEDUP_REMOVED lines=15> */
.L_x_1986:
[----:B------:R-:W-:Y:S05]  /*3550*/  BSYNC B0 ;  /* 0x0000000000007941 */ /* 0x000fea0003800000 */
.L_x_1985:
        /* <DEDUP_REMOVED lines=15> */
.L_x_1988:
[----:B------:R-:W-:Y:S05]  /*3650*/  BSYNC B0 ;  /* 0x0000000000007941 */ /* 0x000fea0003800000 */
.L_x_1987:
        /* <DEDUP_REMOVED lines=15> */
.L_x_1990:
[----:B------:R-:W-:Y:S05]  /*3750*/  BSYNC B0 ;  /* 0x0000000000007941 */ /* 0x000fea0003800000 */
.L_x_1989:
        /* <DEDUP_REMOVED lines=15> */
.L_x_1992:
[----:B------:R-:W-:Y:S05]  /*3850*/  BSYNC B0 ;  /* 0x0000000000007941 */ /* 0x000fea0003800000 */
.L_x_1991:
        /* <DEDUP_REMOVED lines=15> */
.L_x_1994:
[----:B------:R-:W-:Y:S05]  /*3950*/  BSYNC B0 ;  /* 0x0000000000007941 */ /* 0x000fea0003800000 */
.L_x_1993:
        /* <DEDUP_REMOVED lines=25> */
[----:B------:R-:W-:Y:S02]  /*3af0*/  @!P0 MOV R35, R33 ;  /* 0x0000002100238202 */ /* 0x000fe40000000f00 */
[----:B------:R-:W-:Y:S03]  /*3b00*/  @!P0 MOV R8, R12 ;  /* 0x0000000c00088202 */ /* 0x000fe60000000f00 */
[----:B------:R-:W3:Y:S06]  /*3b10*/  @!P0 LD.E.64 R28, [R34.64] ;  /* 0x00000006221c8980 */ /* 0x000eec000c101b00 */
[----:B-1----:R-:W4:Y:S01]  /*3b20*/  @!P0 LD.E.64 R2, [R8.64] ;  /* 0x0000000608028980 */ /* 0x002f22000c101b00 */
[--C-:B---3--:R-:W-:Y:S01]  /*3b30*/  @!P0 HADD2.F32 R25, -RZ, R28.reuse.H0_H0 ;  /* 0x2000001cff198230 */ /* 0x108fe20000004100 */
[----:B--2---:R-:W-:Y:S01]  /*3b40*/  @!P0 MOV R24, R20 ;  /* 0x0000001400188202 */ /* 0x004fe20000000f00 */
[--C-:B------:R-:W-:Y:S01]  /*3b50*/  @!P0 HADD2.F32 R27, -RZ, R29.reuse.H0_H0 ;  /* 0x2000001dff1b8230 */ /* 0x100fe20000004100 */
[----:B------:R-:W-:Y:S01]  /*3b60*/  @!P0 MOV R7, R21 ;  /* 0x0000001500078202 */ /* 0x000fe20000000f00 */
[----:B------:R-:W-:Y:S02]  /*3b70*/  @!P0 HADD2.F32 R26, -RZ, R28.H1_H1 ;  /* 0x3000001cff1a8230 */ /* 0x000fe40000004100 */
[--C-:B------:R-:W-:Y:S02]  /*3b80*/  @!P0 HADD2.F32 R0, -RZ, R24.reuse.H1_H1 ;  /* 0x30000018ff008230 */ /* 0x100fe40000004100 */
[----:B------:R-:W-:Y:S02]  /*3b90*/  @!P0 HADD2.F32 R24, -RZ, R24.H0_H0 ;  /* 0x20000018ff188230 */ /* 0x000fe40000004100 */
[--C-:B----4-:R-:W-:Y:S02]  /*3ba0*/  @!P0 HADD2.F32 R8, -RZ, R2.reuse.H0_H0 ;  /* 0x20000002ff088230 */ /* 0x110fe40000004100 */
[----:B------:R-:W-:Y:S01]  /*3bb0*/  @!P0 HADD2.F32 R6, -RZ, R2.H1_H1 ;  /* 0x30000002ff068230 */ /* 0x000fe20000004100 */
[C---:B------:R-:W-:Y:S01]  /*3bc0*/  @!P0 FMUL.FTZ R2, R0.reuse, R25 ;  /* 0x0000001900028220 */ /* 0x040fe20000410000 */
[----:B------:R-:W-:Y:S01]  /*3bd0*/  @!P0 HADD2.F32 R28, -RZ, R29.H1_H1 ;  /* 0x3000001dff1c8230 */ /* 0x000fe20000004100 */
[-C--:B------:R-:W-:Y:S01]  /*3be0*/  @!P0 FMUL.FTZ R0, R0, R8.reuse ;  /* 0x0000000800008220 */ /* 0x080fe20000410000 */
[----:B------:R-:W-:Y:S01]  /*3bf0*/  @!P0 HADD2.F32 R4, -RZ, R3.H0_H0 ;  /* 0x20000003ff048230 */ /* 0x000fe20000004100 */
[----:B------:R-:W-:Y:S01]  /*3c00*/  @!P0 FFMA.FTZ R29, R24, R8, -R2 ;  /* 0x00000008181d8223 */ /* 0x000fe20000010802 */
[----:B------:R-:W-:Y:S01]  /*3c10*/  @!P0 MOV R8, R22 ;  /* 0x0000001600088202 */ /* 0x000fe20000000f00 */
[----:B------:R-:W-:Y:S01]  /*3c20*/  @!P0 FFMA.FTZ R0, R25, R24, R0 ;  /* 0x0000001819008223 */ /* 0x000fe20000010000 */
[----:B------:R-:W-:Y:S02]  /*3c30*/  @!P0 HADD2.F32 R2, -RZ, R7.H1_H1 ;  /* 0x30000007ff028230 */ /* 0x000fe40000004100 */
[----:B------:R-:W-:Y:S01]  /*3c40*/  @!P0 HADD2.F32 R5, -RZ, R3.H1_H1 ;  /* 0x30000003ff058230 */ /* 0x000fe20000004100 */
[----:B------:R-:W-:Y:S01]  /*3c50*/  @!P0 MOV R3, R23 ;  /* 0x0000001700038202 */ /* 0x000fe20000000f00 */
[----:B------:R-:W-:Y:S01]  /*3c60*/  @!P0 HADD2.F32 R25, -RZ, R7.H0_H0 ;  /* 0x20000007ff198230 */ /* 0x000fe20000004100 */
[C---:B------:R-:W-:Y:S01]  /*3c70*/  @!P0 FMUL.FTZ R30, R2.reuse, R26 ;  /* 0x0000001a021e8220 */ /* 0x040fe20000410000 */
[--C-:B------:R-:W-:Y:S01]  /*3c80*/  @!P0 HADD2.F32 R24, -RZ, R8.reuse.H1_H1 ;  /* 0x30000008ff188230 */ /* 0x100fe20000004100 */
[-C--:B------:R-:W-:Y:S01]  /*3c90*/  @!P0 FMUL.FTZ R2, R2, R6.reuse ;  /* 0x0000000602028220 */ /* 0x080fe20000410000 */
[----:B------:R-:W-:Y:S01]  /*3ca0*/  @!P0 F2FP.PACK_AB R0, R0, R29 ;  /* 0x0000001d0000823e */ /* 0x000fe200000000ff */
[----:B------:R-:W-:Y:S01]  /*3cb0*/  @!P0 FFMA.FTZ R30, R25, R6, -R30 ;  /* 0x00000006191e8223 */ /* 0x000fe2000001081e */
[--C-:B------:R-:W-:Y:S01]  /*3cc0*/  @!P0 HADD2.F32 R7, -RZ, R3.reuse.H1_H1 ;  /* 0x30000003ff078230 */ /* 0x100fe20000004100 */
[----:B------:R-:W-:Y:S01]  /*3cd0*/  @!P0 FMUL.FTZ R36, R24, R27 ;  /* 0x0000001b18248220 */ /* 0x000fe20000410000 */
[----:B------:R-:W-:Y:S01]  /*3ce0*/  @!P0 MOV R20, R0 ;  /* 0x0000000000148202 */ /* 0x000fe20000000f00 */
        /* <DEDUP_REMOVED lines=8> */
[----:B------:R-:W-:Y:S01]  /*3d70*/  @!P0 MOV R21, R2 ;  /* 0x0000000200158202 */ /* 0x000fe20000000f00 */
[----:B------:R-:W-:Y:S01]  /*3d80*/  @!P0 FFMA.FTZ R3, R27, R6, R3 ;  /* 0x000000061b038223 */ /* 0x000fe20000010003 */
[----:B------:R-:W-:Y:S01]  /*3d90*/  MOV R6, R113 ;  /* 0x0000007100067202 */ /* 0x000fe20000000f00 */
[----:B------:R-:W-:Y:S01]  /*3da0*/  @!P0 FFMA.FTZ R35, R8, R5, -R35 ;  /* 0x0000000508238223 */ /* 0x000fe20000010823 */
[----:B------:R-:W-:Y:S01]  /*3db0*/  MOV R7, R112 ;  /* 0x0000007000077202 */ /* 0x000fe20000000f00 */
[----:B------:R-:W-:Y:S01]  /*3dc0*/  @!P0 FFMA.FTZ R4, R28, R8, R4 ;  /* 0x000000081c048223 */ /* 0x000fe20000010004 */
[----:B------:R-:W-:Y:S04]  /*3dd0*/  @!P0 F2FP.PACK_AB R3, R3, R24 ;  /* 0x000000180303823e */ /* 0x000fe800000000ff */
[----:B------:R-:W-:Y:S02]  /*3de0*/  @!P0 F2FP.PACK_AB R4, R4, R35 ;  /* 0x000000230404823e */ /* 0x000fe400000000ff */
[----:B------:R-:W-:Y:S02]  /*3df0*/  @!P0 MOV R22, R3 ;  /* 0x0000000300168202 */ /* 0x000fe40000000f00 */
[----:B------:R-:W-:Y:S05]  /*3e00*/  @!P0 MOV R23, R4 ;  /* 0x0000000400178202 */ /* 0x000fea0000000f00 */
[----:B------:R1:W-:Y:S02]  /*3e10*/  ST.E.128 [R6.64], R20 ;  /* 0x0000001406007985 */ /* 0x0003e4000c101d06 */
.L_x_2001:
[----:B------:R-:W-:Y:S05]  /*3e20*/  BSYNC B0 ;  /* 0x0000000000007941 */ /* 0x000fea0003800000 */
.L_x_2000:
[----:B------:R-:W-:Y:S11]  /*3e30*/  ISETP.GE.AND P0, PT, R14, R163, PT ;  /* 0x000000a30e00720c */ /* 0x000ff60003f06270 */
[----:B------:R-:W-:Y:S02]  /*3e40*/  @!UPT UIADD3 URZ, URZ, URZ, URZ ;  /* 0x0000003f3f3ff290 */ /* 0x000fe4000fffe03f */
[----:B------:R-:W-:-:S05]  /*3e50*/  @P0 BRA `(.L_x_1999) ;  /* 0x0000037000000947 */ /* 0x000fca0003800000 */
[----:B------:R-:W-:Y:S02]  /*3e60*/  MOV R2, R107 ;  /* 0x0000006b00027202 */ /* 0x000fe40000000f00 */
[----:B------:R-:W-:Y:S02]  /*3e70*/  MOV R3, R106 ;  /* 0x0000006a00037202 */ /* 0x000fe40000000f00 */
[----:B------:R-:W-:Y:S03]  /*3e80*/  ISETP.GE.AND P0, PT, R14, R17, PT ;  /* 0x000000110e00720c */ /* 0x000fe60003f06270 */
[----:B-1----:R1:W2:Y:S10]  /*3e90*/  LD.E.128 R20, [R2.64+0x80] ;  /* 0x0000800602147980 */ /* 0x0022b4000c101d00 */
[----:B------:R-:W-:Y:S02]  /*3ea0*/  @!P0 MOV R35, R33 ;  /* 0x0000002100238202 */ /* 0x000fe40000000f00 */
[----:B------:R-:W-:Y:S03]  /*3eb0*/  @!P0 MOV R8, R12 ;  /* 0x0000000c00088202 */ /* 0x000fe60000000f00 */
[----:B------:R-:W3:Y:S06]  /*3ec0*/  @!P0 LD.E.64 R28, [R34.64+0x40] ;  /* 0x00004006221c8980 */ /* 0x000eec000c101b00 */
[----:B-1----:R-:W4:Y:S01]  /*3ed0*/  @!P0 LD.E.64 R2, [R8.64+0x40] ;  /* 0x0000400608028980 */ /* 0x002f22000c101b00 */
        /* <DEDUP_REMOVED lines=46> */
[----:B------:R1:W-:Y:S02]  /*41c0*/  ST.E.128 [R6.64+0x80], R20 ;  /* 0x0000801406007985 */ /* 0x0003e4000c101d06 */
.L_x_1999:
[----:B------:R-:W-:Y:S05]  /*41d0*/  BSYNC B1 ;  /* 0x0000000000017941 */ /* 0x000fea0003800000 */
.L_x_1998:
        /* <DEDUP_REMOVED lines=67> */
.L_x_2005:
[----:B------:R-:W-:Y:S05]  /*4610*/  BSYNC B0 ;  /* 0x0000000000007941 */ /* 0x000fea0003800000 */
.L_x_2004:
[----:B------:R-:W-:Y:S11]  /*4620*/  ISETP.GE.AND P0, PT, R14, R163, PT ;  /* 0x000000a30e00720c */ /* 0x000ff60003f06270 */
[----:B------:R-:W-:Y:S02]  /*4630*/  @!UPT UIADD3 URZ, URZ, URZ, URZ ;  /* 0x0000003f3f3ff290 */ /* 0x000fe4000fffe03f */
[----:B------:R-:W-:-:S05]  /*4640*/  @P0 BRA `(.L_x_2003) ;  /* 0x0000035000000947 */ /* 0x000fca0003800000 */
[C---:B-1----:R-:W-:Y:S02]  /*4650*/  LEA R20, P1, R77.reuse, R107, 0x1 ;  /* 0x0000006b4d147211 */ /* 0x042fe400078208ff */
        /* <DEDUP_REMOVED lines=52> */
.L_x_2003:
[----:B------:R-:W-:Y:S05]  /*49a0*/  BSYNC B1 ;  /* 0x0000000000017941 */ /* 0x000fea0003800000 */
.L_x_2002:
        /* <DEDUP_REMOVED lines=67> */
.L_x_2009:
[----:B------:R-:W-:Y:S05]  /*4de0*/  BSYNC B0 ;  /* 0x0000000000007941 */ /* 0x000fea0003800000 */
.L_x_2008:
        /* <DEDUP_REMOVED lines=56> */
.L_x_2007:
[----:B------:R-:W-:Y:S05]  /*5170*/  BSYNC B1 ;  /* 0x0000000000017941 */ /* 0x000fea0003800000 */
.L_x_2006:
        /* <DEDUP_REMOVED lines=73> */
.L_x_2013:
[----:B------:R-:W-:Y:S05]  /*5610*/  BSYNC B0 ;  /* 0x0000000000007941 */ /* 0x000fea0003800000 */
.L_x_2012:
        /* <DEDUP_REMOVED lines=56> */
.L_x_2011:
[----:B------:R-:W-:Y:S05]  /*59a0*/  BSYNC B1 ;  /* 0x0000000000017941 */ /* 0x000fea0003800000 */
.L_x_2010:
        /* <DEDUP_REMOVED lines=67> */
.L_x_2017:
[----:B------:R-:W-:Y:S05]  /*5de0*/  BSYNC B0 ;  /* 0x0000000000007941 */ /* 0x000fea0003800000 */
.L_x_2016:
        /* <DEDUP_REMOVED lines=56> */
.L_x_2015:
[----:B------:R-:W-:Y:S05]  /*6170*/  BSYNC B1 ;  /* 0x0000000000017941 */ /* 0x000fea0003800000 */
.L_x_2014:
        /* <DEDUP_REMOVED lines=73> */
.L_x_2021:
[----:B------:R-:W-:Y:S05]  /*6610*/  BSYNC B0 ;  /* 0x0000000000007941 */ /* 0x000fea0003800000 */
.L_x_2020:
        /* <DEDUP_REMOVED lines=56> */
.L_x_2019:
[----:B------:R-:W-:Y:S05]  /*69a0*/  BSYNC B1 ;  /* 0x0000000000017941 */ /* 0x000fea0003800000 */
.L_x_2018:
        /* <DEDUP_REMOVED lines=73> */
.L_x_2025:
[----:B------:R-:W-:Y:S05]  /*6e40*/  BSYNC B0 ;  /* 0x0000000000007941 */ /* 0x000fea0003800000 */
.L_x_2024:
        /* <DEDUP_REMOVED lines=56> */
.L_x_2023:
[----:B------:R-:W-:Y:S05]  /*71d0*/  BSYNC B1 ;  /* 0x0000000000017941 */ /* 0x000fea0003800000 */
.L_x_2022:
        /* <DEDUP_REMOVED lines=73> */
.L_x_2029:
[----:B------:R-:W-:Y:S05]  /*7670*/  BSYNC B0 ;  /* 0x0000000000007941 */ /* 0x000fea0003800000 */
.L_x_2028:
        /* <DEDUP_REMOVED lines=56> */
.L_x_2027:
[----:B------:R-:W-:Y:S05]  /*7a00*/  BSYNC B1 ;  /* 0x0000000000017941 */ /* 0x000fea0003800000 */
.L_x_2026:
[----:B------:R-:W2:Y:S01]  /*7a10*/  LD.E R0, [R10.64+0xd0] ;  /* 0x0000d0060a007980 */ /* 0x000ea2000c101900 */
        /* <DEDUP_REMOVED lines=8> */
.L_x_1997:
        /* <DEDUP_REMOVED lines=101> */
.L_x_2036:
[----:B------:R-:W-:Y:S05]  /*80f0*/  BSYNC B0 ;  /* 0x0000000000007941 */ /* 0x000fea0003800000 */
.L_x_2035:
[----:B------:R-:W-:Y:S02]  /*8100*/  MOV R2, R113 ;  /* 0x0000007100027202 */ /* 0x000fe40000000f00 */
[----:B------:R-:W-:Y:S05]  /*8110*/  MOV R3, R112 ;  /* 0x0000007000037202 */ /* 0x000fea0000000f00 */
[----:B-----5:R2:W-:Y:S02]  /*8120*/  ST.E.128 [R2.64], R40 ;  /* 0x0000002802007985 */ /* 0x0205e4000c101d06 */
.L_x_2034:
[----:B------:R-:W-:Y:S05]  /*8130*/  BSYNC B1 ;  /* 0x0000000000017941 */ /* 0x000fea0003800000 */
.L_x_2033:
        /* <DEDUP_REMOVED lines=98> */
.L_x_2038:
[----:B------:R-:W-:Y:S05]  /*8760*/  BSYNC B0 ;  /* 0x0000000000007941 */ /* 0x000fea0003800000 */
.L_x_2037:
[----:B------:R-:W-:Y:S02]  /*8770*/  MOV R2, R113 ;  /* 0x0000007100027202 */ /* 0x000fe40000000f00 */
[----:B------:R-:W-:Y:S05]  /*8780*/  MOV R3, R112 ;  /* 0x0000007000037202 */ /* 0x000fea0000000f00 */
[----:B-----5:R3:W-:Y:S02]  /*8790*/  ST.E.128 [R2.64+0x80], R40 ;  /* 0x0000802802007985 */ /* 0x0207e4000c101d06 */
.L_x_2032:
[----:B------:R-:W-:Y:S05]  /*87a0*/  BSYNC B2 ;  /* 0x0000000000027941 */ /* 0x000fea0003800000 */
.L_x_2031:
        /* <DEDUP_REMOVED lines=104> */
.L_x_2044:
[----:B------:R-:W-:Y:S05]  /*8e30*/  BSYNC B0 ;  /* 0x0000000000007941 */ /* 0x000fea0003800000 */
.L_x_2043:
[C---:B------:R-:W-:Y:S04]  /*8e40*/  LEA R2, P0, R227.reuse, R113, 0x1 ;  /* 0x00000071e3027211 */ /* 0x040fe800078008ff */
[----:B------:R-:W-:Y:S05]  /*8e50*/  LEA.HI.X R3, R227, R112, R228, 0x1, P0 ;  /* 0x00000070e3037211 */ /* 0x000fea00000f0ce4 */
[----:B-----5:R3:W-:Y:S04]  /*8e60*/  ST.E.128 [R2.64], R40 ;  /* 0x0000002802007985 */ /* 0x0207e8000c101d06 */
.L_x_2042:
[----:B------:R-:W-:Y:S05]  /*8e70*/  BSYNC B1 ;  /* 0x0000000000017941 */ /* 0x000fea0003800000 */
.L_x_2041:
        /* <DEDUP_REMOVED lines=98> */
.L_x_2046:
[----:B------:R-:W-:Y:S05]  /*94a0*/  BSYNC B0 ;  /* 0x0000000000007941 */ /* 0x000fea0003800000 */
.L_x_2045:
[C---:B------:R-:W-:Y:S04]  /*94b0*/  LEA R2, P0, R69.reuse, R113, 0x1 ;  /* 0x0000007145027211 */ /* 0x040fe800078008ff */
[----:B------:R-:W-:Y:S05]  /*94c0*/  LEA.HI.X R3, R69, R112, R68, 0x1, P0 ;  /* 0x0000007045037211 */ /* 0x000fea00000f0c44 */
[----:B-----5:R3:W-:Y:S04]  /*94d0*/  ST.E.128 [R2.64], R40 ;  /* 0x0000002802007985 */ /* 0x0207e8000c101d06 */
.L_x_2040:
[----:B------:R-:W-:Y:S05]  /*94e0*/  BSYNC B2 ;  /* 0x0000000000027941 */ /* 0x000fea0003800000 */
.L_x_2039:
        /* <DEDUP_REMOVED lines=104> */
.L_x_2052:
[----:B------:R-:W-:Y:S05]  /*9b70*/  BSYNC B0 ;  /* 0x0000000000007941 */ /* 0x000fea0003800000 */
.L_x_2051:
[C---:B------:R-:W-:Y:S04]  /*9b80*/  LEA R2, P0, R70.reuse, R113, 0x1 ;  /* 0x0000007146027211 */ /* 0x040fe800078008ff */
[----:B------:R-:W-:Y:S05]  /*9b90*/  LEA.HI.X R3, R70, R112, R71, 0x1, P0 ;  /* 0x0000007046037211 */ /* 0x000fea00000f0c47 */
[----:B-----5:R3:W-:Y:S04]  /*9ba0*/  ST.E.128 [R2.64], R40 ;  /* 0x0000002802007985 */ /* 0x0207e8000c101d06 */
.L_x_2050:
[----:B------:R-:W-:Y:S05]  /*9bb0*/  BSYNC B1 ;  /* 0x0000000000017941 */ /* 0x000fea0003800000 */
.L_x_2049:
        /* <DEDUP_REMOVED lines=98> */
.L_x_2054:
[----:B------:R-:W-:Y:S05]  /*a1e0*/  BSYNC B0 ;  /* 0x0000000000007941 */ /* 0x000fea0003800000 */
.L_x_2053:
[C---:B------:R-:W-:Y:S04]  /*a1f0*/  LEA R2, P0, R198.reuse, R113, 0x1 ;  /* 0x00000071c6027211 */ /* 0x040fe800078008ff */
[----:B------:R-:W-:Y:S05]  /*a200*/  LEA.HI.X R3, R198, R112, R199, 0x1, P0 ;  /* 0x00000070c6037211 */ /* 0x000fea00000f0cc7 */
[----:B-----5:R3:W-:Y:S04]  /*a210*/  ST.E.128 [R2.64], R40 ;  /* 0x0000002802007985 */ /* 0x0207e8000c101d06 */
.L_x_2048:
[----:B------:R-:W-:Y:S05]  /*a220*/  BSYNC B2 ;  /* 0x0000000000027941 */ /* 0x000fea0003800000 */
.L_x_2047:
        /* <DEDUP_REMOVED lines=107> */
.L_x_2060:
[----:B------:R-:W-:Y:S05]  /*a8e0*/  BSYNC B0 ;  /* 0x0000000000007941 */ /* 0x000fea0003800000 */
.L_x_2059:
[----:B------:R-:W-:Y:S01]  /*a8f0*/  MOV R2, R113 ;  /* 0x0000007100027202 */ /* 0x000fe20000000f00 */
[----:B------:R-:W-:Y:S01]  /*a900*/  IMAD R0, R45, 0x60, RZ ;  /* 0x000000602d007824 */ /* 0x000fe200078e02ff */
[----:B------:R-:W-:Y:S05]  /*a910*/  MOV R3, R112 ;  /* 0x0000007000037202 */ /* 0x000fea0000000f00 */
[----:B------:R-:W-:Y:S05]  /*a920*/  IMAD.WIDE.U32 R2, R44, 0x60, R2 ;  /* 0x000000602c027825 */ /* 0x000fea00078e0002 */
[----:B------:R-:W-:Y:S05]  /*a930*/  IADD3 R3, R3, R0, RZ ;  /* 0x0000000003037210 */ /* 0x000fea0007ffe0ff */
[----:B-----5:R3:W-:Y:S02]  /*a940*/  ST.E.128 [R2.64], R40 ;  /* 0x0000002802007985 */ /* 0x0207e4000c101d06 */
.L_x_2058:
[----:B------:R-:W-:Y:S05]  /*a950*/  BSYNC B1 ;  /* 0x0000000000017941 */ /* 0x000fea0003800000 */
.L_x_2057:
        /* <DEDUP_REMOVED lines=98> */
.L_x_2062:
[----:B------:R-:W-:Y:S05]  /*af80*/  BSYNC B0 ;  /* 0x0000000000007941 */ /* 0x000fea0003800000 */
.L_x_2061:
[C---:B------:R-:W-:Y:S04]  /*af90*/  LEA R2, P0, R196.reuse, R113, 0x1 ;  /* 0x00000071c4027211 */ /* 0x040fe800078008ff */
[----:B------:R-:W-:Y:S05]  /*afa0*/  LEA.HI.X R3, R196, R112, R197, 0x1, P0 ;  /* 0x00000070c4037211 */ /* 0x000fea00000f0cc5 */
[----:B-----5:R3:W-:Y:S04]  /*afb0*/  ST.E.128 [R2.64], R40 ;  /* 0x0000002802007985 */ /* 0x0207e8000c101d06 */
.L_x_2056:
[----:B------:R-:W-:Y:S05]  /*afc0*/  BSYNC B2 ;  /* 0x0000000000027941 */ /* 0x000fea0003800000 */
.L_x_2055:
        /* <DEDUP_REMOVED lines=104> */
.L_x_2068:
[----:B------:R-:W-:Y:S05]  /*b650*/  BSYNC B0 ;  /* 0x0000000000007941 */ /* 0x000fea0003800000 */
.L_x_2067:
[C---:B------:R-:W-:Y:S04]  /*b660*/  LEA R2, P0, R66.reuse, R113, 0x1 ;  /* 0x0000007142027211 */ /* 0x040fe800078008ff */
[----:B------:R-:W-:Y:S05]  /*b670*/  LEA.HI.X R3, R66, R112, R67, 0x1, P0 ;  /* 0x0000007042037211 */ /* 0x000fea00000f0c43 */
[----:B-----5:R3:W-:Y:S04]  /*b680*/  ST.E.128 [R2.64], R40 ;  /* 0x0000002802007985 */ /* 0x0207e8000c101d06 */
.L_x_2066:
[----:B------:R-:W-:Y:S05]  /*b690*/  BSYNC B1 ;  /* 0x0000000000017941 */ /* 0x000fea0003800000 */
.L_x_2065:
        /* <DEDUP_REMOVED lines=98> */
.L_x_2070:
[----:B------:R-:W-:Y:S05]  /*bcc0*/  BSYNC B0 ;  /* 0x0000000000007941 */ /* 0x000fea0003800000 */
.L_x_2069:
[C---:B------:R-:W-:Y:S04]  /*bcd0*/  LEA R2, P0, R194.reuse, R113, 0x1 ;  /* 0x00000071c2027211 */ /* 0x040fe800078008ff */
[----:B------:R-:W-:Y:S05]  /*bce0*/  LEA.HI.X R3, R194, R112, R195, 0x1, P0 ;  /* 0x00000070c2037211 */ /* 0x000fea00000f0cc3 */
[----:B-----5:R3:W-:Y:S04]  /*bcf0*/  ST.E.128 [R2.64], R40 ;  /* 0x0000002802007985 */ /* 0x0207e8000c101d06 */
.L_x_2064:
[----:B------:R-:W-:Y:S05]  /*bd00*/  BSYNC B2 ;  /* 0x0000000000027941 */ /* 0x000fea0003800000 */
.L_x_2063:
        /* <DEDUP_REMOVED lines=107> */
.L_x_2076:
[----:B------:R-:W-:Y:S05]  /*c3c0*/  BSYNC B0 ;  /* 0x0000000000007941 */ /* 0x000fea0003800000 */
.L_x_2075:
[----:B------:R-:W-:Y:S01]  /*c3d0*/  MOV R2, R113 ;  /* 0x0000007100027202 */ /* 0x000fe20000000f00 */
[----:B------:R-:W-:Y:S01]  /*c3e0*/  IMAD R0, R45, 0xa0, RZ ;  /* 0x000000a02d007824 */ /* 0x000fe200078e02ff */
[----:B------:R-:W-:Y:S05]  /*c3f0*/  MOV R3, R112 ;  /* 0x0000007000037202 */ /* 0x000fea0000000f00 */
[----:B------:R-:W-:Y:S05]  /*c400*/  IMAD.WIDE.U32 R2, R44, 0xa0, R2 ;  /* 0x000000a02c027825 */ /* 0x000fea00078e0002 */
[----:B------:R-:W-:Y:S05]  /*c410*/  IADD3 R3, R3, R0, RZ ;  /* 0x0000000003037210 */ /* 0x000fea0007ffe0ff */
[----:B-----5:R3:W-:Y:S02]  /*c420*/  ST.E.128 [R2.64], R40 ;  /* 0x0000002802007985 */ /* 0x0207e4000c101d06 */
.L_x_2074:
[----:B------:R-:W-:Y:S05]  /*c430*/  BSYNC B1 ;  /* 0x0000000000017941 */ /* 0x000fea0003800000 */
.L_x_2073:
        /* <DEDUP_REMOVED lines=98> */
.L_x_2078:
[----:B------:R-:W-:Y:S05]  /*ca60*/  BSYNC B0 ;  /* 0x0000000000007941 */ /* 0x000fea0003800000 */
.L_x_2077:
[C---:B------:R-:W-:Y:S04]  /*ca70*/  LEA R2, P0, R176.reuse, R113, 0x1 ;  /* 0x00000071b0027211 */ /* 0x040fe800078008ff */
[----:B------:R-:W-:Y:S05]  /*ca80*/  LEA.HI.X R3, R176, R112, R65, 0x1, P0 ;  /* 0x00000070b0037211 */ /* 0x000fea00000f0c41 */
[----:B-----5:R3:W-:Y:S04]  /*ca90*/  ST.E.128 [R2.64], R40 ;  /* 0x0000002802007985 */ /* 0x0207e8000c101d06 */
.L_x_2072:
[----:B------:R-:W-:Y:S05]  /*caa0*/  BSYNC B2 ;  /* 0x0000000000027941 */ /* 0x000fea0003800000 */
.L_x_2071:
        /* <DEDUP_REMOVED lines=107> */
.L_x_2084:
[----:B------:R-:W-:Y:S05]  /*d160*/  BSYNC B0 ;  /* 0x0000000000007941 */ /* 0x000fea0003800000 */
.L_x_2083:
[----:B------:R-:W-:Y:S01]  /*d170*/  MOV R2, R113 ;  /* 0x0000007100027202 */ /* 0x000fe20000000f00 */
[----:B------:R-:W-:Y:S01]  /*d180*/  IMAD R0, R45, 0xc0, RZ ;  /* 0x000000c02d007824 */ /* 0x000fe200078e02ff */
[----:B------:R-:W-:Y:S05]  /*d190*/  MOV R3, R112 ;  /* 0x0000007000037202 */ /* 0x000fea0000000f00 */
[----:B------:R-:W-:Y:S05]  /*d1a0*/  IMAD.WIDE.U32 R2, R44, 0xc0, R2 ;  /* 0x000000c02c027825 */ /* 0x000fea00078e0002 */
[----:B------:R-:W-:Y:S05]  /*d1b0*/  IADD3 R3, R3, R0, RZ ;  /* 0x0000000003037210 */ /* 0x000fea0007ffe0ff */
[----:B-----5:R3:W-:Y:S02]  /*d1c0*/  ST.E.128 [R2.64], R40 ;  /* 0x0000002802007985 */ /* 0x0207e4000c101d06 */
.L_x_2082:
[----:B------:R-:W-:Y:S05]  /*d1d0*/  BSYNC B1 ;  /* 0x0000000000017941 */ /* 0x000fea0003800000 */
.L_x_2081:
        /* <DEDUP_REMOVED lines=98> */
.L_x_2086:
[----:B------:R-:W-:Y:S05]  /*d800*/  BSYNC B0 ;  /* 0x0000000000007941 */ /* 0x000fea0003800000 */
.L_x_2085:
[C---:B------:R-:W-:Y:S04]  /*d810*/  LEA R2, P0, R174.reuse, R113, 0x1 ;  /* 0x00000071ae027211 */ /* 0x040fe800078008ff */
[----:B------:R-:W-:Y:S05]  /*d820*/  LEA.HI.X R3, R174, R112, R64, 0x1, P0 ;  /* 0x00000070ae037211 */ /* 0x000fea00000f0c40 */
[----:B-----5:R3:W-:Y:S04]  /*d830*/  ST.E.128 [R2.64], R40 ;  /* 0x0000002802007985 */ /* 0x0207e8000c101d06 */
.L_x_2080:
[----:B------:R-:W-:Y:S05]  /*d840*/  BSYNC B2 ;  /* 0x0000000000027941 */ /* 0x000fea0003800000 */
.L_x_2079:
        /* <DEDUP_REMOVED lines=107> */
.L_x_2092:
[----:B------:R-:W-:Y:S05]  /*df00*/  BSYNC B0 ;  /* 0x0000000000007941 */ /* 0x000fea0003800000 */
.L_x_2091:
[----:B------:R-:W-:Y:S01]  /*df10*/  MOV R2, R113 ;  /* 0x0000007100027202 */ /* 0x000fe20000000f00 */
[----:B------:R-:W-:Y:S01]  /*df20*/  IMAD R0, R45, 0xe0, RZ ;  /* 0x000000e02d007824 */ /* 0x000fe200078e02ff */
[----:B------:R-:W-:Y:S05]  /*df30*/  MOV R3, R112 ;  /* 0x0000007000037202 */ /* 0x000fea0000000f00 */
[----:B------:R-:W-:Y:S05]  /*df40*/  IMAD.WIDE.U32 R2, R44, 0xe0, R2 ;  /* 0x000000e02c027825 */ /* 0x000fea00078e0002 */
[----:B------:R-:W-:Y:S05]  /*df50*/  IADD3 R3, R3, R0, RZ ;  /* 0x0000000003037210 */ /* 0x000fea0007ffe0ff */
[----:B-----5:R3:W-:Y:S02]  /*df60*/  ST.E.128 [R2.64], R40 ;  /* 0x0000002802007985 */ /* 0x0207e4000c101d06 */
.L_x_2090:
[----:B------:R-:W-:Y:S05]  /*df70*/  BSYNC B1 ;  /* 0x0000000000017941 */ /* 0x000fea0003800000 */
.L_x_2089:
        /* <DEDUP_REMOVED lines=20> */
[----:B------:R-:W-:Y:S02]  /*e0c0*/  LEA R2, P0, R3, R20, 0x1 ;  /* 0x0000001403027211 */ /* 0x000fe400078008ff */
        /* <DEDUP_REMOVED lines=79> */
.L_x_2094:
[----:B------:R-:W-:Y:S05]  /*e5c0*/  BSYNC B0 ;  /* 0x0000000000007941 */ /* 0x000fea0003800000 */
.L_x_2093:
[C---:B---3--:R-:W-:Y:S04]  /*e5d0*/  LEA R2, P0, R172.reuse, R113, 0x1 ;  /* 0x00000071ac027211 */ /* 0x048fe800078008ff */
[----:B------:R-:W-:Y:S05]  /*e5e0*/  LEA.HI.X R3, R172, R112, R63, 0x1, P0 ;  /* 0x00000070ac037211 */ /* 0x000fea00000f0c3f */
[----:B-----5:R2:W-:Y:S04]  /*e5f0*/  ST.E.128 [R2.64], R4 ;  /* 0x0000000402007985 */ /* 0x0205e8000c101d06 */
.L_x_2088:
[----:B------:R-:W-:Y:S05]  /*e600*/  BSYNC B2 ;  /* 0x0000000000027941 */ /* 0x000fea0003800000 */
.L_x_2087:
        /* <DEDUP_REMOVED lines=11> */
.L_x_1996:
        /* <DEDUP_REMOVED lines=16> */
.L_x_2096:
[----:B------:R-:W-:Y:S05]  /*e7c0*/  BSYNC B0 ;  /* 0x0000000000007941 */ /* 0x000fea0003800000 */
.L_x_2095:
        /* <DEDUP_REMOVED lines=19> */
.L_x_2098:
[----:B------:R-:W-:Y:S05]  /*e900*/  BSYNC B0 ;  /* 0x0000000000007941 */ /* 0x000fea0003800000 */
.L_x_2097:
        /* <DEDUP_REMOVED lines=19> */
.L_x_2100:
[----:B------:R-:W-:Y:S05]  /*ea40*/  BSYNC B0 ;  /* 0x0000000000007941 */ /* 0x000fea0003800000 */
.L_x_2099:
        /* <DEDUP_REMOVED lines=25> */
.L_x_2102:
[----:B------:R-:W-:Y:S05]  /*ebe0*/  BSYNC B0 ;  /* 0x0000000000007941 */ /* 0x000fea0003800000 */
.L_x_2101:
        /* <DEDUP_REMOVED lines=19> */
.L_x_2104:
[----:B------:R-:W-:Y:S05]  /*ed20*/  BSYNC B0 ;  /* 0x0000000000007941 */ /* 0x000fea0003800000 */
.L_x_2103:
        /* <DEDUP_REMOVED lines=25> */
.L_x_2106:
[----:B------:R-:W-:Y:S05]  /*eec0*/  BSYNC B0 ;  /* 0x0000000000007941 */ /* 0x000fea0003800000 */
.L_x_2105:
        /* <DEDUP_REMOVED lines=25> */
.L_x_2108:
[----:B------:R-:W-:Y:S05]  /*f060*/  BSYNC B0 ;  /* 0x0000000000007941 */ /* 0x000fea0003800000 */
.L_x_2107:
        /* <DEDUP_REMOVED lines=24> */
.L_x_2030:
[----:B------:R-:W-:Y:S05]  /*f1f0*/  BSYNC B3 ;  /* 0x0000000000037941 */ /* 0x000fea0003800000 */
.L_x_1995:
        /* <DEDUP_REMOVED lines=91> */
.L_x_2110:
        /* <DEDUP_REMOVED lines=12> */
.L_x_2111:
[----:B------:R-:W-:Y:S05]  /*f870*/  BSYNC B0 ;  /* 0x0000000000007941 */ /* 0x000fea0003800000 */
.L_x_2109:
[----:B------:R-:W-:Y:S04]  /*f880*/  IADD3 R13, R13, -0x1, RZ ;  /* 0xffffffff0d0d7810 */ /* 0x000fe80007ffe0ff */
[----:B------:R-:W-:Y:S11]  /*f890*/  ISETP.GT.AND P0, PT, R13, R72, PT ;  /* 0x000000480d00720c */ /* 0x000ff60003f04270 */
[----:B------:R-:W-:Y:S02]  /*f8a0*/  @!UPT UIADD3 URZ, URZ, URZ, URZ ;  /* 0x0000003f3f3ff290 */ /* 0x000fe4000fffe03f */
[----:B------:R-:W-:-:S05]  /*f8b0*/  @P0 BRA `(.L_x_2112) ;  /* 0xffff382000000947 */ /* 0x000fca000383ffff */
.L_x_1978:
        /* <DEDUP_REMOVED lines=20> */
[----:B------:R-:W-:Y:S02]  /*fa00*/  LEA.HI R3, R0, R0, RZ, 0x1 ;  /* 0x0000000000037211 */ /* 0x000fe400078f08ff */
[-C--:B------:R-:W-:Y:S02]  /*fa10*/  IADD3 R5, P1, R5, R180.reuse, RZ ;  /* 0x000000b405057210 */ /* 0x080fe40007f3e0ff */
[----:B------:R-:W-:Y:S02]  /*fa20*/  SHF.R.S32.HI R3, RZ, 0x1, R3 ;  /* 0x00000001ff037819 */ /* 0x000fe40000011403 */
[----:B------:R-:W-:Y:S01]  /*fa30*/  LEA R6, P0, R206, R180, 0x5 ;  /* 0x000000b4ce067211 */ /* 0x000fe200078028ff */
[----:B------:R-:W-:Y:S01]  /*fa40*/  IMAD.X R9, R9, 0x1, R185, P1 ;  /* 0x0000000109097824 */ /* 0x000fe200008e06b9 */
[----:B------:R-:W-:-:S02]  /*fa50*/  LEA R42, P1, R5, R208, 0x1 ;  /* 0x000000d0052a7211 */ /* 0x000fc400078208ff */
[----:B---3--:R-:W-:Y:S01]  /*fa60*/  ISETP.NE.AND P4, PT, R4, RZ, PT ;  /* 0x000000ff0400720c */ /* 0x008fe20003f85270 */
[----:B------:R-:W-:Y:S01]  /*fa70*/  IMAD.MOV.U32 R184, RZ, RZ, R180 ;  /* 0x000000ffffb87224 */ /* 0x000fe200078e00b4 */
[-C--:B------:R-:W-:Y:S01]  /*fa80*/  LEA R54, P2, R180, R208.reuse, 0x1 ;  /* 0x000000d0b4367211 */ /* 0x080fe200078408ff */
[----:B------:R-:W-:Y:S01]  /*fa90*/  IMAD R25, R200, R3, R156 ;  /* 0x00000003c8197224 */ /* 0x000fe200078e029c */
[----:B------:R-:W-:Y:S02]  /*faa0*/  LEA.HI.X R12, R206, R185, R207, 0x5, P0 ;  /* 0x000000b9ce0c7211 */ /* 0x000fe400000f2ccf */
[-C--:B------:R-:W-:Y:S01]  /*fab0*/  LEA.HI.X R43, R5, R209.reuse, R9, 0x1, P1 ;  /* 0x000000d1052b7211 */ /* 0x080fe200008f0c09 */
[----:B------:R-:W-:Y:S01]  /*fac0*/  IMAD R8, R207, 0x30, RZ ;  /* 0x00000030cf087824 */ /* 0x000fe200078e02ff */
[--C-:B------:R-:W-:Y:S01]  /*fad0*/  LEA.HI.X R55, R180, R209, R185.reuse, 0x1, P2 ;  /* 0x000000d1b4377211 */ /* 0x100fe200010f0cb9 */
[----:B------:R-:W-:Y:S01]  /*fae0*/  IMAD.WIDE.U32 R184, R206, 0x30, R184 ;  /* 0x00000030ceb87825 */ /* 0x000fe200078e00b8 */
[----:B------:R-:W-:-:S03]  /*faf0*/  LEA R16, P0, R6, R208, 0x1 ;  /* 0x000000d006107211 */ /* 0x000fc600078008ff */
        /* <DEDUP_REMOVED lines=19> */
[----:B-----5:R-:W-:Y:S01]  /*fc30*/  ISETP.GE.AND P2, PT, R18, R2, PT ;  /* 0x000000021200720c */ /* 0x020fe20003f46270 */
        /* <DEDUP_REMOVED lines=35> */
[----:B------:R-:W-:Y:S01]  /*fe70*/  HADD2.F32 R12, -RZ, R9.H1_H1 ;  /* 0x30000009ff0c7230 */ /* 0x000fe20000004100 */
[C---:B------:R-:W-:Y:S01]  /*fe80*/  FFMA.FTZ R30, R27.reuse, R20, R30 ;  /* 0x000000141b1e7223 */ /* 0x040fe2000001001e */
[--C-:B------:R-:W-:Y:S01]  /*fe90*/  HADD2.F32 R20, -RZ, R26.reuse.H1_H1 ;  /* 0x3000001aff147230 */ /* 0x100fe20000004100 */
        /* <DEDUP_REMOVED lines=20> */
.L_x_2121:
[----:B------:R-:W-:Y:S05]  /*ffe0*/  BSYNC B0 ;  /* 0x0000000000007941 */ /* 0x000fea0003800000 */
.L_x_2120:
[----:B-----5:R3:W-:Y:S02]  /*fff0*/  STS.128 [R237], R20 ;  /* 0x00000014ed007388 */ /* 0x0207e40000000c00 */
.L_x_2119:
[----:B------:R-:W-:Y:S05]  /*10000*/  BSYNC B1 ;  /* 0x0000000000017941 */ /* 0x000fea0003800000 */
.L_x_2118:
        /* <DEDUP_REMOVED lines=52> */
.L_x_2123:
[----:B------:R-:W-:Y:S05]  /*10350*/  BSYNC B0 ;  /* 0x0000000000007941 */ /* 0x000fea0003800000 */
.L_x_2122:
[----:B-----5:R1:W-:Y:S02]  /*10360*/  STS.128 [R237+0x2000], R20 ;  /* 0x00200014ed007388 */ /* 0x0203e40000000c00 */
.L_x_2117:
[----:B------:R-:W-:Y:S05]  /*10370*/  BSYNC B2 ;  /* 0x0000000000027941 */ /* 0x000fea0003800000 */
.L_x_2116:
[----:B------:R-:W-:Y:S01]  /*10380*/  IADD3 R8, R200, 0x10, RZ ;  /* 0x00000010c8087810 */ /* 0x000fe20007ffe0ff */
[----:B------:R-:W-:Y:S03]  /*10390*/  BSSY B2, `(.L_x_2124) ;  /* 0x000007a000027945 */ /* 0x000fe60003800000 */
[----:B------:R-:W-:-:S04]  /*103a0*/  ISETP.GE.AND P0, PT, R8, R13, PT ;  /* 0x0000000d0800720c */ /* 0x000fc80003f06270 */
[----:B------:R-:W-:-:S13]  /*103b0*/  ISETP.LT.OR P0, PT, R130, -0x87, P0 ;  /* 0xffffff798200780c */ /* 0x000fda0000701670 */
[----:B------:R-:W-:Y:S05]  /*103c0*/  @P0 BRA `(.L_x_2125) ;  /* 0x0000076000000947 */ /* 0x000fea0003800000 */
[----:B-----5:R-:W-:Y:S01]  /*103d0*/  ISETP.GE.AND P0, PT, R18, R2, PT ;  /* 0x000000021200720c */ /* 0x020fe20003f06270 */
[----:B------:R-:W-:Y:S01]  /*103e0*/  BSSY B1, `(.L_x_2126) ;  /* 0x000003e000017945 */ /* 0x000fe20003800000 */
[----:B------:R-:W-:-:S04]  /*103f0*/  IADD3 R4, P1, R15, R24, RZ ;  /* 0x000000180f047210 */ /* 0x000fc80007f3e0ff */
[----:B------:R-:W-:Y:S01]  /*10400*/  LEA.HI.X.SX32 R15, R15, R25, 0x1, P1 ;  /* 0x000000190f0f7211 */ /* 0x000fe200008f0eff */
[----:B--23--:R-:W-:-:S03]  /*10410*/  IMAD.SHL.U32 R54, R4, 0x2, RZ ;  /* 0x0000000204367824 */ /* 0x00cfc600078e00ff */
[----:B------:R-:W-:Y:S02]  /*10420*/  SHF.L.U64.HI R4, R4, 0x1, R15 ;  /* 0x0000000104047819 */ /* 0x000fe4000001020f */
[-C--:B------:R-:W-:Y:S01]  /*10430*/  IADD3 R38, P2, R28, R54.reuse, RZ ;  /* 0x000000361c267210 */ /* 0x080fe20007f5e0ff */
        /* <DEDUP_REMOVED lines=54> */
.L_x_2129:
[----:B------:R-:W-:Y:S05]  /*107a0*/  BSYNC B0 ;  /* 0x0000000000007941 */ /* 0x000fea0003800000 */
.L_x_2128:
[----:B-----5:R3:W-:Y:S02]  /*107b0*/  STS.128 [R237+0x800], R20 ;  /* 0x00080014ed007388 */ /* 0x0207e40000000c00 */
.L_x_2127:
[----:B------:R-:W-:Y:S05]  /*107c0*/  BSYNC B1 ;  /* 0x0000000000017941 */ /* 0x000fea0003800000 */
.L_x_2126:
        /* <DEDUP_REMOVED lines=52> */
.L_x_2131:
[----:B------:R-:W-:Y:S05]  /*10b10*/  BSYNC B0 ;  /* 0x0000000000007941 */ /* 0x000fea0003800000 */
.L_x_2130:
[----:B-----5:R3:W-:Y:S02]  /*10b20*/  STS.128 [R237+0x2800], R20 ;  /* 0x00280014ed007388 */ /* 0x0207e40000000c00 */
.L_x_2125:
[----:B------:R-:W-:Y:S05]  /*10b30*/  BSYNC B2 ;  /* 0x0000000000027941 */ /* 0x000fea0003800000 */
.L_x_2124:
[----:B------:R-:W-:Y:S01]  /*10b40*/  IADD3 R33, R200, 0x20, RZ ;  /* 0x00000020c8217810 */ /* 0x000fe20007ffe0ff */
[----:B------:R-:W-:Y:S03]  /*10b50*/  BSSY B2, `(.L_x_2132) ;  /* 0x000007a000027945 */ /* 0x000fe60003800000 */
[----:B------:R-:W-:-:S04]  /*10b60*/  ISETP.GE.AND P0, PT, R33, R13, PT ;  /* 0x0000000d2100720c */ /* 0x000fc80003f06270 */
[----:B------:R-:W-:-:S13]  /*10b70*/  ISETP.LT.OR P0, PT, R130, -0x107, P0 ;  /* 0xfffffef98200780c */ /* 0x000fda0000701670 */
[----:B------:R-:W-:Y:S05]  /*10b80*/  @P0 BRA `(.L_x_2133) ;  /* 0x0000076000000947 */ /* 0x000fea0003800000 */
[----:B-----5:R-:W-:Y:S01]  /*10b90*/  ISETP.GE.AND P0, PT, R18, R2, PT ;  /* 0x000000021200720c */ /* 0x020fe20003f06270 */
[----:B------:R-:W-:Y:S01]  /*10ba0*/  IMAD.SHL.U32 R4, R3, 0x20, RZ ;  /* 0x0000002003047824 */ /* 0x000fe200078e00ff */
[----:B------:R-:W-:Y:S04]  /*10bb0*/  BSSY B1, `(.L_x_2134) ;  /* 0x000003e000017945 */ /* 0x000fe80003800000 */
[----:B------:R-:W-:-:S04]  /*10bc0*/  IADD3 R5, P1, R4, R24, RZ ;  /* 0x0000001804057210 */ /* 0x000fc80007f3e0ff */
[----:B------:R-:W-:Y:S01]  /*10bd0*/  LEA.HI.X.SX32 R4, R4, R25, 0x1, P1 ;  /* 0x0000001904047211 */ /* 0x000fe200008f0eff */
[C---:B-1----:R-:W-:Y:S02]  /*10be0*/  IMAD.SHL.U32 R42, R5.reuse, 0x2, RZ ;  /* 0x00000002052a7824 */ /* 0x042fe400078e00ff */
[----:B------:R1:W-:Y:S01]  /*10bf0*/  @P0 STS.128 [R237+0x1000], RZ ;  /* 0x001000ffed000388 */ /* 0x0003e20000000c00 */
[----:B------:R-:W-:Y:S02]  /*10c00*/  SHF.L.U64.HI R4, R5, 0x1, R4 ;  /* 0x0000000105047819 */ /* 0x000fe40000010204 */
[-C--:B------:R-:W-:Y:S02]  /*10c10*/  IADD3 R38, P2, R28, R42.reuse, RZ ;  /* 0x0000002a1c267210 */ /* 0x080fe40007f5e0ff */
[----:B------:R-:W-:-:S03]  /*10c20*/  IADD3 R42, P1, R34, R42, RZ ;  /* 0x0000002a222a7210 */ /* 0x000fc60007f3e0ff */
[--C-:B------:R-:W-:Y:S02]  /*10c30*/  IMAD.X R39, R29, 0x1, R4.reuse, P2 ;  /* 0x000000011d277824 */ /* 0x100fe400010e0604 */
[----:B------:R-:W-:Y:S01]  /*10c40*/  IMAD.X R43, R35, 0x1, R4, P1 ;  /* 0x00000001232b7824 */ /* 0x000fe200008e0604 */
[----:B------:R-:W-:Y:S05]  /*10c50*/  @P0 BRA `(.L_x_2135) ;  /* 0x0000033000000947 */ /* 0x000fea0003800000 */
[----:B---3--:R3:W5:Y:S01]  /*10c60*/  LD.E.128 R20, [R16.64] ;  /* 0x0000000610147980 */ /* 0x008762000c101d00 */
[----:B------:R-:W-:Y:S01]  /*10c70*/  ISETP.GE.AND P0, PT, R18, R0, PT ;  /* 0x000000001200720c */ /* 0x000fe20003f06270 */
[----:B------:R-:W-:-:S12]  /*10c80*/  BSSY B0, `(.L_x_2136) ;  /* 0x000002f000007945 */ /* 0x000fd80003800000 */
[----:B------:R-:W-:Y:S05]  /*10c90*/  @P0 BRA `(.L_x_2137) ;  /* 0x000002d000000947 */ /* 0x000fea0003800000 */
[----:B--2---:R-:W2:Y:S04]  /*10ca0*/  LD.E.64 R4, [R42.64] ;  /* 0x000000062a047980 */ /* 0x004ea8000c101b00 */
[----:B---3--:R-:W3:Y:S01]  /*10cb0*/  LD.E.64 R6, [R38.64] ;  /* 0x0000000626067980 */ /* 0x008ee2000c101b00 */
        /* <DEDUP_REMOVED lines=43> */
.L_x_2137:
[----:B------:R-:W-:Y:S05]  /*10f70*/  BSYNC B0 ;  /* 0x0000000000007941 */ /* 0x000fea0003800000 */
.L_x_2136:
[----:B-----5:R1:W-:Y:S02]  /*10f80*/  STS.128 [R237+0x1000], R20 ;  /* 0x00100014ed007388 */ /* 0x0203e40000000c00 */
.L_x_2135:
[----:B------:R-:W-:Y:S05]  /*10f90*/  BSYNC B1 ;  /* 0x0000000000017941 */ /* 0x000fea0003800000 */
.L_x_2134:
        /* <DEDUP_REMOVED lines=12> */
[----:B------:R-:W-:-:S02]  /*11060*/  HADD2.F32 R23, -RZ, R26.H0_H0 ;  /* 0x2000001aff177230 */ /* 0x000fc40000004100 */
[--C-:B------:R-:W-:Y:S02]  /*11070*/  HADD2.F32 R21, -RZ, R9.reuse.H1_H1 ;  /* 0x30000009ff157230 */ /* 0x100fe40000004100 */
[----:B------:R-:W-:Y:S02]  /*11080*/  HADD2.F32 R26, -RZ, R26.H1_H1 ;  /* 0x3000001aff1a7230 */ /* 0x000fe40000004100 */
[----:B------:R-:W-:Y:S02]  /*11090*/  HADD2.F32 R30, -RZ, R9.H0_H0 ;  /* 0x20000009ff1e7230 */ /* 0x000fe40000004100 */
[----:B---3--:R-:W-:Y:S02]  /*110a0*/  HADD2.F32 R15, -RZ, R5.H1_H1 ;  /* 0x30000005ff0f7230 */ /* 0x008fe40000004100 */
[----:B-1----:R-:W-:Y:S02]  /*110b0*/  HADD2.F32 R16, -RZ, R4.H1_H1 ;  /* 0x30000004ff107230 */ /* 0x002fe40000004100 */
        /* <DEDUP_REMOVED lines=23> */
[-C--:B------:R-:W-:Y:S01]  /*11230*/  FMUL.FTZ R16, R16, R7.reuse ;  /* 0x0000000710107220 */ /* 0x080fe20000410000 */
        /* <DEDUP_REMOVED lines=9> */
.L_x_2139:
[----:B------:R-:W-:Y:S05]  /*112d0*/  BSYNC B0 ;  /* 0x0000000000007941 */ /* 0x000fea0003800000 */
.L_x_2138:
[----:B-----5:R3:W-:Y:S02]  /*112e0*/  STS.128 [R237+0x3000], R20 ;  /* 0x00300014ed007388 */ /* 0x0207e40000000c00 */
.L_x_2133:
[----:B------:R-:W-:Y:S05]  /*112f0*/  BSYNC B2 ;  /* 0x0000000000027941 */ /* 0x000fea0003800000 */
.L_x_2132:
[----:B------:R-:W-:-:S04]  /*11300*/  IADD3 R36, R200, 0x30, RZ ;  /* 0x00000030c8247810 */ /* 0x000fc80007ffe0ff */
[----:B------:R-:W-:-:S04]  /*11310*/  ISETP.GE.AND P0, PT, R36, R13, PT ;  /* 0x0000000d2400720c */ /* 0x000fc80003f06270 */
[----:B------:R-:W-:-:S13]  /*11320*/  ISETP.LT.OR P0, PT, R130, -0x187, P0 ;  /* 0xfffffe798200780c */ /* 0x000fda0000701670 */
[----:B------:R-:W-:Y:S05]  /*11330*/  @P0 BRA `(.L_x_2140) ;  /* 0x0000414000000947 */ /* 0x000fea0003800000 */
[----:B-----5:R-:W-:Y:S01]  /*11340*/  ISETP.GE.AND P0, PT, R18, R2, PT ;  /* 0x000000021200720c */ /* 0x020fe20003f06270 */
        /* <DEDUP_REMOVED lines=21> */
[--C-:B------:R-:W-:Y:S01]  /*114a0*/  HADD2.F32 R21, -RZ, R15.reuse.H0_H0 ;  /* 0x2000000fff157230 */ /* 0x100fe20000004100 */
[----:B------:R-:W-:Y:S01]  /*114b0*/  MOV R20, R22 ;  /* 0x0000001600147202 */ /* 0x000fe20000000f00 */
[----:B------:R-:W-:-:S02]  /*114c0*/  HADD2.F32 R22, -RZ, R15.H1_H1 ;  /* 0x3000000fff167230 */ /* 0x000fc40000004100 */
[--C-:B------:R-:W-:Y:S02]  /*114d0*/  HADD2.F32 R19, -RZ, R3.reuse.H1_H1 ;  /* 0x30000003ff137230 */ /* 0x100fe40000004100 */
        /* <DEDUP_REMOVED lines=37> */
.L_x_2144:
[----:B------:R-:W-:Y:S05]  /*11730*/  BSYNC B0 ;  /* 0x0000000000007941 */ /* 0x000fea0003800000 */
.L_x_2143:
[----:B-----5:R3:W-:Y:S02]  /*11740*/  STS.128 [R237+0x1800], R20 ;  /* 0x00180014ed007388 */ /* 0x0207e40000000c00 */
.L_x_2142:
[----:B------:R-:W-:Y:S05]  /*11750*/  BSYNC B1 ;  /* 0x0000000000017941 */ /* 0x000fea0003800000 */
.L_x_2141:
        /* <DEDUP_REMOVED lines=53> */
.L_x_2146:
[----:B------:R-:W-:Y:S05]  /*11ab0*/  BSYNC B0 ;  /* 0x0000000000007941 */ /* 0x000fea0003800000 */
.L_x_2145:
[----:B-----5:R1:W-:Y:S01]  /*11ac0*/  STS.128 [R237+0x3800], R40 ;  /* 0x00380028ed007388 */ /* 0x0203e20000000c00 */
[----:B------:R-:W-:Y:S05]  /*11ad0*/  BRA `(.L_x_2140) ;  /* 0x000039a000007947 */ /* 0x000fea0003800000 */
.L_x_2115:
[----:B-1----:R-:W-:Y:S01]  /*11ae0*/  BSSY B2, `(.L_x_2147) ;  /* 0x00000c8000027945 */ /* 0x002fe20003800000 */
[----:B------:R-:W-:Y:S05]  /*11af0*/  @!P0 BRA `(.L_x_2148) ;  /* 0x00000c6000008947 */ /* 0x000fea0003800000 */
[----:B-----5:R-:W-:Y:S01]  /*11b00*/  ISETP.GE.AND P0, PT, R18, R2, PT ;  /* 0x000000021200720c */ /* 0x020fe20003f06270 */
        /* <DEDUP_REMOVED lines=26> */
[----:B-----5:R-:W-:Y:S01]  /*11cb0*/  MOV R8, R37 ;  /* 0x0000002500087202 */ /* 0x020fe20000000f00 */
[----:B------:R-:W-:Y:S01]  /*11cc0*/  IMAD.MOV.U32 R33, RZ, RZ, R36 ;  /* 0x000000ffff217224 */ /* 0x000fe200078e0024 */
[----:B------:R-:W-:Y:S02]  /*11cd0*/  MOV R36, R38 ;  /* 0x0000002600247202 */ /* 0x000fe40000000f00 */
[----:B------:R-:W-:Y:S02]  /*11ce0*/  MOV R30, R39 ;  /* 0x00000027001e7202 */ /* 0x000fe40000000f00 */
[----:B---3--:R-:W-:Y:S01]  /*11cf0*/  MOV R37, R25 ;  /* 0x0000001900257202 */ /* 0x008fe20000000f00 */
[----:B------:R-:W-:Y:S01]  /*11d00*/  IMAD.MOV.U32 R25, RZ, RZ, R26 ;  /* 0x000000ffff197224 */ /* 0x000fe200078e001a */
[--C-:B--2---:R-:W-:Y:S02]  /*11d10*/  HADD2.F32 R26, -RZ, R5.reuse.H0_H0 ;  /* 0x20000005ff1a7230 */ /* 0x104fe40000004100 */
[----:B------:R-:W-:-:S02]  /*11d20*/  HADD2.F32 R38, -RZ, R5.H1_H1 ;  /* 0x30000005ff267230 */ /* 0x000fc40000004100 */
        /* <DEDUP_REMOVED lines=40> */
[----:B------:R-:W-:Y:S02]  /*11fb0*/  HADD2.F32 R20, -RZ, R22.H0_H0 ;  /* 0x20000016ff147230 */ /* 0x000fe40000004100 */
[----:B------:R-:W-:Y:S02]  /*11fc0*/  HADD2.F32 R7, -RZ, R33.H0_H0 ;  /* 0x20000021ff077230 */ /* 0x000fe40000004100 */
[----:B------:R-:W-:-:S02]  /*11fd0*/  HADD2.F32 R21, -RZ, R36.H0_H0 ;  /* 0x20000024ff157230 */ /* 0x000fc40000004100 */
[----:B------:R-:W-:Y:S02]  /*11fe0*/  HADD2.F32 R23, -RZ, R23.H1_H1 ;  /* 0x30000017ff177230 */ /* 0x000fe40000004100 */
        /* <DEDUP_REMOVED lines=18> */
.L_x_2152:
[----:B------:R-:W-:Y:S05]  /*12110*/  BSYNC B0 ;  /* 0x0000000000007941 */ /* 0x000fea0003800000 */
.L_x_2151:
[----:B-----5:R3:W-:Y:S02]  /*12120*/  STS.128 [R237], R36 ;  /* 0x00000024ed007388 */ /* 0x0207e40000000c00 */
.L_x_2150:
[----:B------:R-:W-:Y:S05]  /*12130*/  BSYNC B1 ;  /* 0x0000000000017941 */ /* 0x000fea0003800000 */
.L_x_2149:
        /* <DEDUP_REMOVED lines=26> */
[----:B-----5:R-:W-:Y:S01]  /*122e0*/  MOV R8, R37 ;  /* 0x0000002500087202 */ /* 0x020fe20000000f00 */
[----:B------:R-:W-:Y:S01]  /*122f0*/  IMAD.MOV.U32 R33, RZ, RZ, R36 ;  /* 0x000000ffff217224 */ /* 0x000fe200078e0024 */
[----:B------:R-:W-:Y:S02]  /*12300*/  MOV R36, R38 ;  /* 0x0000002600247202 */ /* 0x000fe40000000f00 */
[----:B------:R-:W-:Y:S02]  /*12310*/  MOV R30, R39 ;  /* 0x00000027001e7202 */ /* 0x000fe40000000f00 */
[----:B--2---:R-:W-:Y:S01]  /*12320*/  MOV R37, R25 ;  /* 0x0000001900257202 */ /* 0x004fe20000000f00 */
[----:B------:R-:W-:Y:S01]  /*12330*/  IMAD.MOV.U32 R25, RZ, RZ, R26 ;  /* 0x000000ffff197224 */ /* 0x000fe200078e001a */
[----:B------:R-:W-:Y:S02]  /*12340*/  HADD2.F32 R55, -RZ, R24.H0_H0 ;  /* 0x20000018ff377230 */ /* 0x000fe40000004100 */
[----:B---3--:R-:W-:-:S02]  /*12350*/  HADD2.F32 R26, -RZ, R4.H0_H0 ;  /* 0x20000004ff1a7230 */ /* 0x008fc40000004100 */
[----:B------:R-:W-:Y:S02]  /*12360*/  HADD2.F32 R38, -RZ, R4.H1_H1 ;  /* 0x30000004ff267230 */ /* 0x000fe40000004100 */
        /* <DEDUP_REMOVED lines=19> */
[----:B------:R-:W-:Y:S02]  /*124a0*/  @!P1 FADD.FTZ R6, -R6, -RZ ;  /* 0x800000ff06069221 */ /* 0x000fe40000010100 */
[----:B------:R-:W-:Y:S02]  /*124b0*/  FMUL.FTZ R54, R25, R54 ;  /* 0x0000003619367220 */ /* 0x000fe40000410000 */
[----:B------:R-:W-:Y:S01]  /*124c0*/  FMUL.FTZ R7, R27, R7 ;  /* 0x000000071b077220 */ /* 0x000fe20000410000 */
[----:B------:R-:W-:Y:S01]  /*124d0*/  HADD2.F32 R37, -RZ, R37.H1_H1 ;  /* 0x30000025ff257230 */ /* 0x000fe20000004100 */
[----:B------:R-:W-:Y:S01]  /*124e0*/  FMUL.FTZ R5, R26, R5 ;  /* 0x000000051a057220 */ /* 0x000fe20000410000 */
[----:B------:R-:W-:Y:S01]  /*124f0*/  HADD2.F32 R26, -RZ, R8.H0_H0 ;  /* 0x20000008ff1a7230 */ /* 0x000fe20000004100 */
[----:B------:R-:W-:Y:S02]  /*12500*/  @!P1 FADD.FTZ R38, -R38, -RZ ;  /* 0x800000ff26269221 */ /* 0x000fe40000010100 */
[----:B------:R-:W-:Y:S01]  /*12510*/  FMUL.FTZ R6, R4, R6 ;  /* 0x0000000604067220 */ /* 0x000fe20000410000 */
[----:B----4-:R-:W-:-:S02]  /*12520*/  HADD2.F32 R25, -RZ, R20.H0_H0 ;  /* 0x20000014ff197230 */ /* 0x010fc40000004100 */
[----:B------:R-:W-:Y:S01]  /*12530*/  HADD2.F32 R27, -RZ, R20.H1_H1 ;  /* 0x30000014ff1b7230 */ /* 0x000fe20000004100 */
[----:B------:R-:W-:Y:S01]  /*12540*/  @!P1 FADD.FTZ R39, -R39, -RZ ;  /* 0x800000ff27279221 */ /* 0x000fe20000010100 */
[----:B------:R-:W-:Y:S02]  /*12550*/  HADD2.F32 R20, -RZ, R21.H0_H0 ;  /* 0x20000015ff147230 */ /* 0x000fe40000004100 */
[----:B------:R-:W-:Y:S01]  /*12560*/  HADD2.F32 R4, -RZ, R33.H0_H0 ;  /* 0x20000021ff047230 */ /* 0x000fe20000004100 */
[----:B------:R-:W-:Y:S01]  /*12570*/  FMUL.FTZ R56, R56, R38 ;  /* 0x0000002638387220 */ /* 0x000fe20000410000 */
[----:B------:R-:W-:Y:S01]  /*12580*/  HADD2.F32 R38, -RZ, R21.H1_H1 ;  /* 0x30000015ff267230 */ /* 0x000fe20000004100 */
[----:B------:R-:W-:Y:S01]  /*12590*/  FMUL.FTZ R37, R37, R39 ;  /* 0x0000002725257220 */ /* 0x000fe20000410000 */
[--C-:B------:R-:W-:Y:S01]  /*125a0*/  HADD2.F32 R21, -RZ, R22.reuse.H0_H0 ;  /* 0x20000016ff157230 */ /* 0x100fe20000004100 */
[----:B------:R-:W-:Y:S01]  /*125b0*/  FFMA.FTZ R20, R26, R20, R24 ;  /* 0x000000141a147223 */ /* 0x000fe20000010018 */
[----:B------:R-:W-:Y:S01]  /*125c0*/  HADD2.F32 R39, -RZ, R22.H1_H1 ;  /* 0x30000016ff277230 */ /* 0x000fe20000004100 */
[----:B------:R-:W-:Y:S01]  /*125d0*/  FFMA.FTZ R4, R4, R25, R55 ;  /* 0x0000001904047223 */ /* 0x000fe20000010037 */
[----:B------:R-:W-:-:S02]  /*125e0*/  HADD2.F32 R24, -RZ, R8.H1_H1 ;  /* 0x30000008ff187230 */ /* 0x000fc40000004100 */
[----:B------:R-:W-:Y:S02]  /*125f0*/  HADD2.F32 R22, -RZ, R23.H0_H0 ;  /* 0x20000017ff167230 */ /* 0x000fe40000004100 */
[----:B------:R-:W-:Y:S02]  /*12600*/  HADD2.F32 R8, -RZ, R36.H0_H0 ;  /* 0x20000024ff087230 */ /* 0x000fe40000004100 */
[----:B------:R-:W-:Y:S02]  /*12610*/  HADD2.F32 R25, -RZ, R30.H0_H0 ;  /* 0x2000001eff197230 */ /* 0x000fe40000004100 */
[----:B------:R-:W-:Y:S02]  /*12620*/  HADD2.F32 R33, -RZ, R33.H1_H1 ;  /* 0x30000021ff217230 */ /* 0x000fe40000004100 */
[----:B------:R-:W-:Y:S02]  /*12630*/  HADD2.F32 R23, -RZ, R23.H1_H1 ;  /* 0x30000017ff177230 */ /* 0x000fe40000004100 */
[----:B------:R-:W-:-:S02]  /*12640*/  HADD2.F32 R36, -RZ, R36.H1_H1 ;  /* 0x30000024ff247230 */ /* 0x000fc40000004100 */
[----:B------:R-:W-:Y:S01]  /*12650*/  HADD2.F32 R30, -RZ, R30.H1_H1 ;  /* 0x3000001eff1e7230 */ /* 0x000fe20000004100 */
[----:B------:R-:W-:Y:S02]  /*12660*/  FFMA.FTZ R27, R33, R27, R56 ;  /* 0x0000001b211b7223 */ /* 0x000fe40000010038 */
[----:B------:R-:W-:Y:S02]  /*12670*/  FFMA.FTZ R24, R24, R38, R37 ;  /* 0x0000002618187223 */ /* 0x000fe40000010025 */
[----:B------:R-:W-:Y:S02]  /*12680*/  FFMA.FTZ R5, R8, R21, R5 ;  /* 0x0000001508057223 */ /* 0x000fe40000010005 */
[----:B------:R-:W-:Y:S02]  /*12690*/  FFMA.FTZ R36, R36, R39, R54 ;  /* 0x0000002724247223 */ /* 0x000fe40000010036 */
[----:B------:R-:W-:Y:S02]  /*126a0*/  FFMA.FTZ R6, R25, R22, R6 ;  /* 0x0000001619067223 */ /* 0x000fe40000010006 */
[----:B------:R-:W-:Y:S01]  /*126b0*/  FFMA.FTZ R7, R30, R23, R7 ;  /* 0x000000171e077223 */ /* 0x000fe20000010007 */
[----:B------:R-:W-:-:S02]  /*126c0*/  F2FP.PACK_AB R4, R27, R4 ;  /* 0x000000041b04723e */ /* 0x000fc400000000ff */
[----:B------:R-:W-:Y:S02]  /*126d0*/  F2FP.PACK_AB R20, R24, R20 ;  /* 0x000000141814723e */ /* 0x000fe400000000ff */
[----:B------:R-:W-:Y:S02]  /*126e0*/  F2FP.PACK_AB R5, R36, R5 ;  /* 0x000000052405723e */ /* 0x000fe400000000ff */
[----:B------:R-:W-:Y:S02]  /*126f0*/  F2FP.PACK_AB R6, R7, R6 ;  /* 0x000000060706723e */ /* 0x000fe400000000ff */
[----:B------:R-:W-:Y:S02]  /*12700*/  MOV R36, R4 ;  /* 0x0000000400247202 */ /* 0x000fe40000000f00 */
[----:B------:R-:W-:Y:S02]  /*12710*/  MOV R37, R20 ;  /* 0x0000001400257202 */ /* 0x000fe40000000f00 */
[----:B------:R-:W-:-:S02]  /*12720*/  MOV R38, R5 ;  /* 0x0000000500267202 */ /* 0x000fc40000000f00 */
[----:B------:R-:W-:Y:S02]  /*12730*/  MOV R39, R6 ;  /* 0x0000000600277202 */ /* 0x000fe40000000f00 */
.L_x_2154:
[----:B------:R-:W-:Y:S05]  /*12740*/  BSYNC B0 ;  /* 0x0000000000007941 */ /* 0x000fea0003800000 */
.L_x_2153:
[----:B-----5:R1:W-:Y:S02]  /*12750*/  STS.128 [R237+0x2000], R36 ;  /* 0x00200024ed007388 */ /* 0x0203e40000000c00 */
.L_x_2148:
[----:B------:R-:W-:Y:S05]  /*12760*/  BSYNC B2 ;  /* 0x0000000000027941 */ /* 0x000fea0003800000 */
.L_x_2147:
[----:B------:R-:W-:Y:S01]  /*12770*/  IADD3 R8, R200, 0x10, RZ ;  /* 0x00000010c8087810 */ /* 0x000fe20007ffe0ff */
[----:B------:R-:W-:Y:S03]  /*12780*/  BSSY B2, `(.L_x_2155) ;  /* 0x00000ce000027945 */ /* 0x000fe60003800000 */
[----:B------:R-:W-:-:S04]  /*12790*/  ISETP.GE.AND P0, PT, R8, R13, PT ;  /* 0x0000000d0800720c */ /* 0x000fc80003f06270 */
[----:B------:R-:W-:-:S13]  /*127a0*/  ISETP.LT.OR P0, PT, R130, -0x87, P0 ;  /* 0xffffff798200780c */ /* 0x000fda0000701670 */
[----:B------:R-:W-:Y:S05]  /*127b0*/  @P0 BRA `(.L_x_2156) ;  /* 0x00000ca000000947 */ /* 0x000fea0003800000 */
[----:B-----5:R-:W-:Y:S01]  /*127c0*/  ISETP.GE.AND P0, PT, R18, R2, PT ;  /* 0x000000021200720c */ /* 0x020fe20003f06270 */
[----:B------:R-:W-:-:S12]  /*127d0*/  BSSY B1, `(.L_x_2157) ;  /* 0x0000063000017945 */ /* 0x000fd80003800000 */
[----:B------:R1:W-:Y:S01]  /*127e0*/  @P0 STS.128 [R237+0x800], RZ ;  /* 0x000800ffed000388 */ /* 0x0003e20000000c00 */
[----:B------:R-:W-:Y:S05]  /*127f0*/  @P0 BRA `(.L_x_2158) ;  /* 0x0000060000000947 */ /* 0x000fea0003800000 */
[----:B-1-3--:R1:W5:Y:S01]  /*12800*/  LD.E.128 R36, [R42.64] ;  /* 0x000000062a247980 */ /* 0x00a362000c101d00 */
[----:B------:R-:W-:Y:S01]  /*12810*/  ISETP.GE.AND P0, PT, R18, R0, PT ;  /* 0x000000001200720c */ /* 0x000fe20003f06270 */
[----:B------:R-:W-:-:S12]  /*12820*/  BSSY B0, `(.L_x_2159) ;  /* 0x000005c000007945 */ /* 0x000fd80003800000 */
[----:B------:R-:W-:Y:S05]  /*12830*/  @P0 BRA `(.L_x_2160) ;  /* 0x000005a000000947 */ /* 0x000fea0003800000 */
[----:B------:R-:W-:Y:S02]  /*12840*/  ISETP.GE.AND P0, PT, R18, R3, PT ;  /* 0x000000031200720c */ /* 0x000fe40003f06270 */
        /* <DEDUP_REMOVED lines=22> */
[----:B------:R-:W-:Y:S02]  /*129b0*/  MOV R33, R39 ;  /* 0x0000002700217202 */ /* 0x000fe40000000f00 */
[----:B---3--:R-:W-:Y:S01]  /*129c0*/  MOV R38, R25 ;  /* 0x0000001900267202 */ /* 0x008fe20000000f00 */
[----:B------:R-:W-:Y:S01]  /*129d0*/  IMAD.MOV.U32 R25, RZ, RZ, R26 ;  /* 0x000000ffff197224 */ /* 0x000fe200078e001a */
[----:B------:R-:W-:Y:S02]  /*129e0*/  HADD2.F32 R56, -RZ, R24.H0_H0 ;  /* 0x20000018ff387230 */ /* 0x000fe40000004100 */
[----:B--2---:R-:W-:-:S02]  /*129f0*/  HADD2.F32 R26, -RZ, R4.H0_H0 ;  /* 0x20000004ff1a7230 */ /* 0x004fc40000004100 */
        /* <DEDUP_REMOVED lines=22> */
[----:B------:R-:W-:Y:S02]  /*12b60*/  FMUL.FTZ R55, R25, R55 ;  /* 0x0000003719377220 */ /* 0x000fe40000410000 */
[----:B------:R-:W-:Y:S02]  /*12b70*/  FMUL.FTZ R7, R27, R7 ;  /* 0x000000071b077220 */ /* 0x000fe40000410000 */
[----:B------:R-:W-:Y:S02]  /*12b80*/  @!P0 FADD.FTZ R39, -R39, -RZ ;  /* 0x800000ff27278221 */ /* 0x000fe40000010100 */
[----:B------:R-:W-:Y:S01]  /*12b90*/  FMUL.FTZ R5, R26, R5 ;  /* 0x000000051a057220 */ /* 0x000fe20000410000 */
[----:B------:R-:W-:Y:S01]  /*12ba0*/  HADD2.F32 R26, -RZ, R30.H0_H0 ;  /* 0x2000001eff1a7230 */ /* 0x000fe20000004100 */
[----:B------:R-:W-:Y:S01]  /*12bb0*/  FMUL.FTZ R6, R4, R6 ;  /* 0x0000000604067220 */ /* 0x000fe20000410000 */
[----:B------:R-:W-:Y:S01]  /*12bc0*/  HADD2.F32 R4, -RZ, R36.H0_H0 ;  /* 0x20000024ff047230 */ /* 0x000fe20000004100 */
[----:B------:R-:W-:-:S02]  /*12bd0*/  @!P0 FADD.FTZ R54, -R54, -RZ ;  /* 0x800000ff36368221 */ /* 0x000fc40000010100 */
[----:B------:R-:W-:Y:S01]  /*12be0*/  FMUL.FTZ R57, R57, R39 ;  /* 0x0000002739397220 */ /* 0x000fe20000410000 */
[--C-:B----4-:R-:W-:Y:S02]  /*12bf0*/  HADD2.F32 R25, -RZ, R20.reuse.H0_H0 ;  /* 0x20000014ff197230 */ /* 0x110fe40000004100 */
[----:B------:R-:W-:Y:S02]  /*12c00*/  HADD2.F32 R27, -RZ, R20.H1_H1 ;  /* 0x30000014ff1b7230 */ /* 0x000fe40000004100 */
[--C-:B------:R-:W-:Y:S01]  /*12c10*/  HADD2.F32 R20, -RZ, R21.reuse.H0_H0 ;  /* 0x20000015ff147230 */ /* 0x100fe20000004100 */
[----:B------:R-:W-:Y:S01]  /*12c20*/  FMUL.FTZ R38, R38, R54 ;  /* 0x0000003626267220 */ /* 0x000fe20000410000 */
[----:B------:R-:W-:Y:S01]  /*12c30*/  HADD2.F32 R39, -RZ, R21.H1_H1 ;  /* 0x30000015ff277230 */ /* 0x000fe20000004100 */
[----:B------:R-:W-:Y:S01]  /*12c40*/  FFMA.FTZ R4, R4, R25, R56 ;  /* 0x0000001904047223 */ /* 0x000fe20000010038 */
[--C-:B------:R-:W-:Y:S01]  /*12c50*/  HADD2.F32 R21, -RZ, R22.reuse.H0_H0 ;  /* 0x20000016ff157230 */ /* 0x100fe20000004100 */
        /* <DEDUP_REMOVED lines=20> */
[----:B------:R-:W-:Y:S02]  /*12da0*/  MOV R36, R4 ;  /* 0x0000000400247202 */ /* 0x000fe40000000f00 */
[----:B------:R-:W-:-:S02]  /*12db0*/  MOV R37, R20 ;  /* 0x0000001400257202 */ /* 0x000fc40000000f00 */
[----:B------:R-:W-:Y:S02]  /*12dc0*/  MOV R38, R5 ;  /* 0x0000000500267202 */ /* 0x000fe40000000f00 */
[----:B------:R-:W-:Y:S02]  /*12dd0*/  MOV R39, R6 ;  /* 0x0000000600277202 */ /* 0x000fe40000000f00 */
.L_x_2160:
[----:B------:R-:W-:Y:S05]  /*12de0*/  BSYNC B0 ;  /* 0x0000000000007941 */ /* 0x000fea0003800000 */
.L_x_2159:
[----:B-----5:R3:W-:Y:S02]  /*12df0*/  STS.128 [R237+0x800], R36 ;  /* 0x00080024ed007388 */ /* 0x0207e40000000c00 */
.L_x_2158:
[----:B------:R-:W-:Y:S05]  /*12e00*/  BSYNC B1 ;  /* 0x0000000000017941 */ /* 0x000fea0003800000 */
.L_x_2157:
[----:B------:R-:W-:-:S13]  /*12e10*/  ISETP.GE.AND P0, PT, R14, R2, PT ;  /* 0x000000020e00720c */ /* 0x000fda0003f06270 */
[----:B------:R1:W-:Y:S01]  /*12e20*/  @P0 STS.128 [R237+0x2800], RZ ;  /* 0x002800ffed000388 */ /* 0x0003e20000000c00 */
[----:B------:R-:W-:Y:S05]  /*12e30*/  @P0 BRA `(.L_x_2156) ;  /* 0x0000062000000947 */ /* 0x000fea0003800000 */
[----:B-1-3--:R1:W5:Y:S01]  /*12e40*/  LD.E.128 R36, [R42.64+0x80] ;  /* 0x000080062a247980 */ /* 0x00a362000c101d00 */
[----:B------:R-:W-:Y:S01]  /*12e50*/  ISETP.GE.AND P0, PT, R14, R0, PT ;  /* 0x000000000e00720c */ /* 0x000fe20003f06270 */
[----:B------:R-:W-:-:S12]  /*12e60*/  BSSY B0, `(.L_x_2161) ;  /* 0x000005e000007945 */ /* 0x000fd80003800000 */
[----:B------:R-:W-:Y:S05]  /*12e70*/  @P0 BRA `(.L_x_2162) ;  /* 0x000005c000000947 */ /* 0x000fea0003800000 */
[----:B------:R-:W-:Y:S02]  /*12e80*/  ISETP.GE.AND P0, PT, R14, R3, PT ;  /* 0x000000030e00720c */ /* 0x000fe40003f06270 */
        /* <DEDUP_REMOVED lines=10> */
[C---:B------:R-:W-:Y:S01]  /*12f30*/  LEA R22, P1, R5.reuse, R34, 0x1 ;  /* 0x0000002205167211 */ /* 0x040fe200078208ff */
[----:B------:R-:W-:Y:S02]  /*12f40*/  IMAD.MOV.U32 R21, RZ, RZ, RZ ;  /* 0x000000ffff157224 */ /* 0x000fe400078e00ff */
[----:B------:R-:W3:Y:S01]  /*12f50*/  LD.E.128 R24, [R24.64+0x80] ;  /* 0x0000800618187980 */ /* 0x000ee2000c101d00 */
[----:B------:R-:W-:Y:S02]  /*12f60*/  LEA.HI.X R23, R5, R35, R4, 0x1, P1 ;  /* 0x0000002305177211 */ /* 0x000fe400008f0c04 */
[----:B------:R-:W-:-:S03]  /*12f70*/  @P0 IADD3 R21, -R3, RZ, RZ ;  /* 0x000000ff03150210 */ /* 0x000fc60007ffe1ff */
[----:B--2---:R1:W2:Y:S01]  /*12f80*/  LD.E.128 R4, [R22.64] ;  /* 0x0000000616047980 */ /* 0x0042a2000c101d00 */
[----:B------:R-:W-:-:S04]  /*12f90*/  IADD3 R20, P1, R21, R20, RZ ;  /* 0x0000001415147210 */ /* 0x000fc80007f3e0ff */
[----:B------:R-:W-:Y:S02]  /*12fa0*/  LEA.HI.X.SX32 R15, R21, R15, 0x1, P1 ;  /* 0x0000000f150f7211 */ /* 0x000fe400008f0eff */
[----:B-1----:R-:W-:-:S04]  /*12fb0*/  LEA R22, P1, R20, R28, 0x1 ;  /* 0x0000001c14167211 */ /* 0x002fc800078208ff */
[----:B------:R-:W-:-:S06]  /*12fc0*/  LEA.HI.X R23, R20, R29, R15, 0x1, P1 ;  /* 0x0000001d14177211 */ /* 0x000fcc00008f0c0f */
[----:B----4-:R-:W4:Y:S01]  /*12fd0*/  LD.E.128 R20, [R22.64] ;  /* 0x0000000616147980 */ /* 0x010f22000c101d00 */
[----:B-----5:R-:W-:Y:S02]  /*12fe0*/  MOV R15, R37 ;  /* 0x00000025000f7202 */ /* 0x020fe40000000f00 */
[----:B------:R-:W-:Y:S02]  /*12ff0*/  MOV R33, R36 ;  /* 0x0000002400217202 */ /* 0x000fe40000000f00 */
[----:B------:R-:W-:Y:S01]  /*13000*/  MOV R36, R38 ;  /* 0x0000002600247202 */ /* 0x000fe20000000f00 */
[----:B------:R-:W-:Y:S01]  /*13010*/  IMAD.MOV.U32 R30, RZ, RZ, R39 ;  /* 0x000000ffff1e7224 */ /* 0x000fe200078e0027 */
[----:B---3--:R-:W-:Y:S02]  /*13020*/  MOV R37, R25 ;  /* 0x0000001900257202 */ /* 0x008fe40000000f00 */
[----:B------:R-:W-:Y:S01]  /*13030*/  MOV R25, R26 ;  /* 0x0000001a00197202 */ /* 0x000fe20000000f00 */
[----:B--2---:R-:W-:-:S02]  /*13040*/  HADD2.F32 R26, -RZ, R4.H0_H0 ;  /* 0x20000004ff1a7230 */ /* 0x004fc40000004100 */
        /* <DEDUP_REMOVED lines=24> */
[--C-:B----4-:R-:W-:Y:S01]  /*131d0*/  HADD2.F32 R25, -RZ, R20.reuse.H0_H0 ;  /* 0x20000014ff197230 */ /* 0x110fe20000004100 */
[----:B------:R-:W-:Y:S01]  /*131e0*/  FMUL.FTZ R5, R26, R5 ;  /* 0x000000051a057220 */ /* 0x000fe20000410000 */
[----:B------:R-:W-:Y:S01]  /*131f0*/  HADD2.F32 R27, -RZ, R20.H1_H1 ;  /* 0x30000014ff1b7230 */ /* 0x000fe20000004100 */
[----:B------:R-:W-:Y:S01]  /*13200*/  @!P0 FADD.FTZ R38, -R38, -RZ ;  /* 0x800000ff26268221 */ /* 0x000fe20000010100 */
[----:B------:R-:W-:Y:S01]  /*13210*/  HADD2.F32 R37, -RZ, R37.H1_H1 ;  /* 0x30000025ff257230 */ /* 0x000fe20000004100 */
[----:B------:R-:W-:Y:S01]  /*13220*/  FMUL.FTZ R6, R4, R6 ;  /* 0x0000000604067220 */ /* 0x000fe20000410000 */
[----:B------:R-:W-:Y:S01]  /*13230*/  HADD2.F32 R26, -RZ, R15.H0_H0 ;  /* 0x2000000fff1a7230 */ /* 0x000fe20000004100 */
[----:B------:R-:W-:Y:S01]  /*13240*/  @!P0 FADD.FTZ R39, -R39, -RZ ;  /* 0x800000ff27278221 */ /* 0x000fe20000010100 */
[----:B------:R-:W-:-:S02]  /*13250*/  HADD2.F32 R20, -RZ, R21.H0_H0 ;  /* 0x20000015ff147230 */ /* 0x000fc40000004100 */
        /* <DEDUP_REMOVED lines=9> */
[----:B------:R-:W-:-:S02]  /*132f0*/  HADD2.F32 R33, -RZ, R33.H1_H1 ;  /* 0x30000021ff217230 */ /* 0x000fc40000004100 */
[--C-:B------:R-:W-:Y:S02]  /*13300*/  HADD2.F32 R22, -RZ, R23.reuse.H0_H0 ;  /* 0x20000017ff167230 */ /* 0x100fe40000004100 */
[----:B------:R-:W-:Y:S02]  /*13310*/  HADD2.F32 R15, -RZ, R36.H0_H0 ;  /* 0x20000024ff0f7230 */ /* 0x000fe40000004100 */
[----:B------:R-:W-:Y:S02]  /*13320*/  HADD2.F32 R25, -RZ, R30.H0_H0 ;  /* 0x2000001eff197230 */ /* 0x000fe40000004100 */
        /* <DEDUP_REMOVED lines=12> */
[----:B------:R-:W-:Y:S01]  /*133f0*/  F2FP.PACK_AB R6, R7, R6 ;  /* 0x000000060706723e */ /* 0x000fe200000000ff */
[----:B------:R-:W-:Y:S01]  /*13400*/  IMAD.MOV.U32 R36, RZ, RZ, R4 ;  /* 0x000000ffff247224 */ /* 0x000fe200078e0004 */
[----:B------:R-:W-:Y:S02]  /*13410*/  MOV R37, R20 ;  /* 0x0000001400257202 */ /* 0x000fe40000000f00 */
[----:B------:R-:W-:Y:S02]  /*13420*/  MOV R38, R5 ;  /* 0x0000000500267202 */ /* 0x000fe40000000f00 */
[----:B------:R-:W-:Y:S02]  /*13430*/  MOV R39, R6 ;  /* 0x0000000600277202 */ /* 0x000fe40000000f00 */
.L_x_2162:
[----:B------:R-:W-:Y:S05]  /*13440*/  BSYNC B0 ;  /* 0x0000000000007941 */ /* 0x000fea0003800000 */
.L_x_2161:
[----:B-----5:R3:W-:Y:S02]  /*13450*/  STS.128 [R237+0x2800], R36 ;  /* 0x00280024ed007388 */ /* 0x0207e40000000c00 */
.L_x_2156:
[----:B------:R-:W-:Y:S05]  /*13460*/  BSYNC B2 ;  /* 0x0000000000027941 */ /* 0x000fea0003800000 */
.L_x_2155:
        /* <DEDUP_REMOVED lines=14> */
[----:B------:R-:W-:Y:S02]  /*13550*/  SHF.L.U32 R15, R3, 0x5, RZ ;  /* 0x00000005030f7819 */ /* 0x000fe400000006ff */
[----:B------:R-:W-:Y:S02]  /*13560*/  MOV R4, RZ ;  /* 0x000000ff00047202 */ /* 0x000fe40000000f00 */
[C---:B------:R-:W-:Y:S02]  /*13570*/  IADD3 R20, P1, R15.reuse, R9, RZ ;  /* 0x000000090f147210 */ /* 0x040fe40007f3e0ff */
[----:B------:R-:W-:Y:S02]  /*13580*/  MOV R6, R3 ;  /* 0x0000000300067202 */ /* 0x000fe40000000f00 */
[----:B------:R-:W-:-:S03]  /*13590*/  LEA.HI.X.SX32 R15, R15, R12, 0x1, P1 ;  /* 0x0000000c0f0f7211 */ /* 0x000fc600008f0eff */
[----:B------:R-:W-:Y:S01]  /*135a0*/  @P0 IADD3 R4, -R3, RZ, RZ ;  /* 0x000000ff03040210 */ /* 0x000fe20007ffe1ff */
[----:B------:R-:W-:-:S03]  /*135b0*/  @P0 IMAD.MOV R6, RZ, RZ, -R3 ;  /* 0x000000ffff060224 */ /* 0x000fc600078e0a03 */
[----:B------:R-:W-:Y:S01]  /*135c0*/  IADD3 R5, P1, R4, R20, RZ ;  /* 0x0000001404057210 */ /* 0x000fe20007f3e0ff */
[----:B------:R-:W-:-:S03]  /*135d0*/  IMAD.WIDE R24, R6, 0x2, R16 ;  /* 0x0000000206187825 */ /* 0x000fc600078e0210 */
[----:B------:R-:W-:Y:S02]  /*135e0*/  LEA.HI.X.SX32 R4, R4, R15, 0x1, P1 ;  /* 0x0000000f04047211 */ /* 0x000fe400008f0eff */
[C---:B------:R-:W-:Y:S01]  /*135f0*/  LEA R22, P1, R5.reuse, R34, 0x1 ;  /* 0x0000002205167211 */ /* 0x040fe200078208ff */
[----:B------:R-:W3:Y:S03]  /*13600*/  LD.E.128 R24, [R24.64] ;  /* 0x0000000618187980 */ /* 0x000ee6000c101d00 */
[----:B------:R-:W-:Y:S02]  /*13610*/  LEA.HI.X R23, R5, R35, R4, 0x1, P1 ;  /* 0x0000002305177211 */ /* 0x000fe400008f0c04 */
[----:B------:R-:W-:Y:S02]  /*13620*/  MOV R21, RZ ;  /* 0x000000ff00157202 */ /* 0x000fe40000000f00 */
[----:B------:R-:W-:Y:S01]  /*13630*/  @P0 IADD3 R21, -R3, RZ, RZ ;  /* 0x000000ff03150210 */ /* 0x000fe20007ffe1ff */
[----:B--2---:R1:W2:Y:S03]  /*13640*/  LD.E.128 R4, [R22.64] ;  /* 0x0000000616047980 */ /* 0x0042a6000c101d00 */
[----:B------:R-:W-:-:S04]  /*13650*/  IADD3 R20, P1, R21, R20, RZ ;  /* 0x0000001415147210 */ /* 0x000fc80007f3e0ff */
[----:B------:R-:W-:Y:S02]  /*13660*/  LEA.HI.X.SX32 R15, R21, R15, 0x1, P1 ;  /* 0x0000000f150f7211 */ /* 0x000fe400008f0eff */
[----:B-1----:R-:W-:-:S04]  /*13670*/  LEA R22, P1, R20, R28, 0x1 ;  /* 0x0000001c14167211 */ /* 0x002fc800078208ff */
[----:B------:R-:W-:-:S06]  /*13680*/  LEA.HI.X R23, R20, R29, R15, 0x1, P1 ;  /* 0x0000001d14177211 */ /* 0x000fcc00008f0c0f */
[----:B----4-:R-:W4:Y:S01]  /*13690*/  LD.E.128 R20, [R22.64] ;  /* 0x0000000616147980 */ /* 0x010f22000c101d00 */
[----:B-----5:R-:W-:Y:S02]  /*136a0*/  MOV R15, R37 ;  /* 0x00000025000f7202 */ /* 0x020fe40000000f00 */
[----:B------:R-:W-:Y:S01]  /*136b0*/  MOV R37, R38 ;  /* 0x0000002600257202 */ /* 0x000fe20000000f00 */
[----:B------:R-:W-:Y:S01]  /*136c0*/  IMAD.MOV.U32 R30, RZ, RZ, R39 ;  /* 0x000000ffff1e7224 */ /* 0x000fe200078e0027 */
[----:B---3--:R-:W-:Y:S02]  /*136d0*/  MOV R38, R25 ;  /* 0x0000001900267202 */ /* 0x008fe40000000f00 */
[----:B------:R-:W-:Y:S01]  /*136e0*/  MOV R25, R26 ;  /* 0x0000001a00197202 */ /* 0x000fe20000000f00 */
        /* <DEDUP_REMOVED lines=27> */
[--C-:B----4-:R-:W-:Y:S01]  /*138a0*/  HADD2.F32 R25, -RZ, R20.reuse.H0_H0 ;  /* 0x20000014ff197230 */ /* 0x110fe20000004100 */
        /* <DEDUP_REMOVED lines=16> */
[----:B------:R-:W-:Y:S02]  /*139b0*/  HADD2.F32 R22, -RZ, R23.H0_H0 ;  /* 0x20000017ff167230 */ /* 0x000fe40000004100 */
[----:B------:R-:W-:Y:S02]  /*139c0*/  HADD2.F32 R15, -RZ, R37.H0_H0 ;  /* 0x20000025ff0f7230 */ /* 0x000fe40000004100 */
[--C-:B------:R-:W-:Y:S02]  /*139d0*/  HADD2.F32 R25, -RZ, R30.reuse.H0_H0 ;  /* 0x2000001eff197230 */ /* 0x100fe40000004100 */
        /* <DEDUP_REMOVED lines=17> */
.L_x_2168:
[----:B------:R-:W-:Y:S05]  /*13af0*/  BSYNC B0 ;  /* 0x0000000000007941 */ /* 0x000fea0003800000 */
.L_x_2167:
[----:B-----5:R3:W-:Y:S02]  /*13b00*/  STS.128 [R237+0x1000], R36 ;  /* 0x00100024ed007388 */ /* 0x0207e40000000c00 */
.L_x_2166:
[----:B------:R-:W-:Y:S05]  /*13b10*/  BSYNC B1 ;  /* 0x0000000000017941 */ /* 0x000fea0003800000 */
.L_x_2165:
        /* <DEDUP_REMOVED lines=19> */
[----:B-1----:R-:W-:Y:S02]  /*13c50*/  IMAD.MOV.U32 R16, RZ, RZ, RZ ;  /* 0x000000ffff107224 */ /* 0x002fe400078e00ff */
        /* <DEDUP_REMOVED lines=12> */
[----:B------:R-:W-:Y:S02]  /*13d20*/  MOV R30, R38 ;  /* 0x00000026001e7202 */ /* 0x000fe40000000f00 */
        /* <DEDUP_REMOVED lines=31> */
[----:B------:R-:W-:Y:S01]  /*13f20*/  @!P0 FADD.FTZ R37, -R37, -RZ ;  /* 0x800000ff25258221 */ /* 0x000fe20000010100 */
[--C-:B----4-:R-:W-:Y:S01]  /*13f30*/  HADD2.F32 R17, -RZ, R20.reuse.H0_H0 ;  /* 0x20000014ff117230 */ /* 0x110fe20000004100 */
[----:B------:R-:W-:Y:S01]  /*13f40*/  FMUL.FTZ R39, R25, R39 ;  /* 0x0000002719277220 */ /* 0x000fe20000410000 */
        /* <DEDUP_REMOVED lines=14> */
[----:B------:R-:W-:Y:S02]  /*14030*/  HADD2.F32 R24, -RZ, R16.H0_H0 ;  /* 0x20000010ff187230 */ /* 0x000fe40000004100 */
        /* <DEDUP_REMOVED lines=12> */
[----:B------:R-:W-:Y:S01]  /*14100*/  F2FP.PACK_AB R6, R7, R6 ;  /* 0x000000060706723e */ /* 0x000fe200000000ff */
[----:B------:R-:W-:Y:S01]  /*14110*/  IMAD.MOV.U32 R36, RZ, RZ, R4 ;  /* 0x000000ffff247224 */ /* 0x000fe200078e0004 */
[----:B------:R-:W-:Y:S02]  /*14120*/  MOV R37, R17 ;  /* 0x0000001100257202 */ /* 0x000fe40000000f00 */
[----:B------:R-:W-:Y:S02]  /*14130*/  MOV R38, R5 ;  /* 0x0000000500267202 */ /* 0x000fe40000000f00 */
[----:B------:R-:W-:Y:S02]  /*14140*/  MOV R39, R6 ;  /* 0x0000000600277202 */ /* 0x000fe40000000f00 */
.L_x_2170:
[----:B------:R-:W-:Y:S05]  /*14150*/  BSYNC B0 ;  /* 0x0000000000007941 */ /* 0x000fea0003800000 */
.L_x_2169:
[----:B-----5:R3:W-:Y:S02]  /*14160*/  STS.128 [R237+0x3000], R36 ;  /* 0x00300024ed007388 */ /* 0x0207e40000000c00 */
.L_x_2164:
[----:B------:R-:W-:Y:S05]  /*14170*/  BSYNC B2 ;  /* 0x0000000000027941 */ /* 0x000fea0003800000 */
.L_x_2163:
[----:B-1-3--:R-:W-:-:S04]  /*14180*/  IADD3 R36, R200, 0x30, RZ ;  /* 0x00000030c8247810 */ /* 0x00afc80007ffe0ff */
[----:B------:R-:W-:-:S04]  /*14190*/  ISETP.GE.AND P0, PT, R36, R13, PT ;  /* 0x0000000d2400720c */ /* 0x000fc80003f06270 */
[----:B------:R-:W-:-:S13]  /*141a0*/  ISETP.LT.OR P0, PT, R130, -0x187, P0 ;  /* 0xfffffe798200780c */ /* 0x000fda0000701670 */
[----:B------:R-:W-:Y:S05]  /*141b0*/  @P0 BRA `(.L_x_2140) ;  /* 0x000012c000000947 */ /* 0x000fea0003800000 */
[----:B-----5:R-:W-:Y:S01]  /*141c0*/  ISETP.GE.AND P0, PT, R18, R2, PT ;  /* 0x000000021200720c */ /* 0x020fe20003f06270 */
        /* <DEDUP_REMOVED lines=16> */
[----:B------:R-:W-:Y:S01]  /*142d0*/  IMAD.WIDE R24, R6, 0x2, R40 ;  /* 0x0000000206187825 */ /* 0x000fe200078e0228 */
[----:B------:R-:W-:Y:S02]  /*142e0*/  LEA.HI.X.SX32 R4, R4, R13, 0x1, P1 ;  /* 0x0000000d04047211 */ /* 0x000fe400008f0eff */
[----:B------:R-:W-:-:S03]  /*142f0*/  LEA R16, P1, R5, R34, 0x1 ;  /* 0x0000002205107211 */ /* 0x000fc600078208ff */
[----:B--2---:R-:W2:Y:S01]  /*14300*/  LD.E.128 R24, [R24.64] ;  /* 0x0000000618187980 */ /* 0x004ea2000c101d00 */
[----:B------:R-:W-:-:S05]  /*14310*/  LEA.HI.X R17, R5, R35, R4, 0x1, P1 ;  /* 0x0000002305117211 */ /* 0x000fca00008f0c04 */
[----:B---3--:R1:W3:Y:S02]  /*14320*/  LD.E.128 R4, [R16.64] ;  /* 0x0000000610047980 */ /* 0x0082e4000c101d00 */
        /* <DEDUP_REMOVED lines=9> */
[----:B--2---:R-:W-:Y:S01]  /*143c0*/  MOV R21, R24 ;  /* 0x0000001800157202 */ /* 0x004fe20000000f00 */
[----:B------:R-:W-:Y:S01]  /*143d0*/  IMAD.MOV.U32 R23, RZ, RZ, R26 ;  /* 0x000000ffff177224 */ /* 0x000fe200078e001a */
[----:B------:R-:W-:Y:S02]  /*143e0*/  MOV R24, R25 ;  /* 0x0000001900187202 */ /* 0x000fe40000000f00 */
[----:B------:R-:W-:Y:S01]  /*143f0*/  MOV R26, R27 ;  /* 0x0000001b001a7202 */ /* 0x000fe20000000f00 */
[--C-:B---3--:R-:W-:Y:S02]  /*14400*/  HADD2.F32 R25, -RZ, R4.reuse.H0_H0 ;  /* 0x20000004ff197230 */ /* 0x108fe40000004100 */
        /* <DEDUP_REMOVED lines=62> */
.L_x_2174:
[----:B------:R-:W-:Y:S05]  /*147f0*/  BSYNC B0 ;  /* 0x0000000000007941 */ /* 0x000fea0003800000 */
.L_x_2173:
[----:B-----5:R1:W-:Y:S02]  /*14800*/  STS.128 [R237+0x1800], R20 ;  /* 0x00180014ed007388 */ /* 0x0203e40000000c00 */
.L_x_2172:
[----:B------:R-:W-:Y:S05]  /*14810*/  BSYNC B1 ;  /* 0x0000000000017941 */ /* 0x000fea0003800000 */
.L_x_2171:
        /* <DEDUP_REMOVED lines=9> */
[----:B------:R-:W-:Y:S01]  /*148b0*/  ISETP.GE.AND P0, PT, R14, R3, PT ;  /* 0x000000030e00720c */ /* 0x000fe20003f06270 */
[----:B------:R-:W-:Y:S01]  /*148c0*/  IMAD.MOV.U32 R4, RZ, RZ, R3 ;  /* 0x000000ffff047224 */ /* 0x000fe200078e0003 */
[----:B------:R-:W-:Y:S02]  /*148d0*/  MOV R2, 0x30 ;  /* 0x0000003000027802 */ /* 0x000fe40000000f00 */
[----:B------:R-:W-:-:S03]  /*148e0*/  MOV R0, RZ ;  /* 0x000000ff00007202 */ /* 0x000fc60000000f00 */
[----:B------:R-:W-:-:S05]  /*148f0*/  IMAD R2, R3, R2, 0x40 ;  /* 0x0000004003027424 */ /* 0x000fca00078e0202 */
[C---:B------:R-:W-:Y:S02]  /*14900*/  IADD3 R9, P1, R2.reuse, R9, RZ ;  /* 0x0000000902097210 */ /* 0x040fe40007f3e0ff */
[C---:B------:R-:W-:Y:S02]  /*14910*/  @P0 IADD3 R0, -R3.reuse, RZ, RZ ;  /* 0x000000ff03000210 */ /* 0x040fe40007ffe1ff */
[----:B------:R-:W-:Y:S02]  /*14920*/  LEA.HI.X.SX32 R12, R2, R12, 0x1, P1 ;  /* 0x0000000c020c7211 */ /* 0x000fe400008f0eff */
[C---:B------:R-:W-:Y:S02]  /*14930*/  IADD3 R2, P1, R0.reuse, R9, RZ ;  /* 0x0000000900027210 */ /* 0x040fe40007f3e0ff */
[----:B------:R-:W-:Y:S02]  /*14940*/  @P0 IADD3 R4, -R3, RZ, RZ ;  /* 0x000000ff03040210 */ /* 0x000fe40007ffe1ff */
[----:B------:R-:W-:-:S02]  /*14950*/  LEA.HI.X.SX32 R0, R0, R12, 0x1, P1 ;  /* 0x0000000c00007211 */ /* 0x000fc400008f0eff */
[----:B------:R-:W-:Y:S01]  /*14960*/  LEA R14, P1, R2, R34, 0x1 ;  /* 0x00000022020e7211 */ /* 0x000fe200078208ff */
[----:B------:R-:W-:-:S03]  /*14970*/  IMAD.WIDE R6, R4, 0x2, R6 ;  /* 0x0000000204067825 */ /* 0x000fc600078e0206 */
[----:B------:R-:W-:Y:S02]  /*14980*/  LEA.HI.X R15, R2, R35, R0, 0x1, P1 ;  /* 0x00000023020f7211 */ /* 0x000fe400008f0c00 */
[----:B------:R-:W-:Y:S01]  /*14990*/  MOV R0, RZ ;  /* 0x000000ff00007202 */ /* 0x000fe20000000f00 */
[----:B-12---:R1:W2:Y:S01]  /*149a0*/  LD.E.128 R20, [R6.64] ;  /* 0x0000000606147980 */ /* 0x0062a2000c101d00 */
[----:B------:R-:W-:-:S04]  /*149b0*/  @P0 IADD3 R0, -R3, RZ, RZ ;  /* 0x000000ff03000210 */ /* 0x000fc80007ffe1ff */
[----:B------:R-:W-:-:S04]  /*149c0*/  IADD3 R9, P1, R0, R9, RZ ;  /* 0x0000000900097210 */ /* 0x000fc80007f3e0ff */
[----:B------:R-:W-:Y:S02]  /*149d0*/  LEA.HI.X.SX32 R0, R0, R12, 0x1, P1 ;  /* 0x0000000c00007211 */ /* 0x000fe400008f0eff */
[C---:B------:R-:W-:Y:S01]  /*149e0*/  LEA R12, P1, R9.reuse, R28, 0x1 ;  /* 0x0000001c090c7211 */ /* 0x040fe200078208ff */
[----:B-1-3--:R1:W3:Y:S03]  /*149f0*/  LD.E.128 R4, [R14.64] ;  /* 0x000000060e047980 */ /* 0x00a2e6000c101d00 */
[----:B------:R-:W-:-:S06]  /*14a00*/  LEA.HI.X R13, R9, R29, R0, 0x1, P1 ;  /* 0x0000001d090d7211 */ /* 0x000fcc00008f0c00 */
[----:B-1--4-:R-:W4:Y:S01]  /*14a10*/  LD.E.128 R12, [R12.64] ;  /* 0x000000060c0c7980 */ /* 0x012f22000c101d00 */
[----:B-----5:R-:W-:Y:S01]  /*14a20*/  MOV R3, R16 ;  /* 0x0000001000037202 */ /* 0x020fe20000000f00 */
[----:B------:R-:W-:Y:S01]  /*14a30*/  IMAD.MOV.U32 R0, RZ, RZ, R17 ;  /* 0x000000ffff007224 */ /* 0x000fe200078e0011 */
[----:B------:R-:W-:Y:S02]  /*14a40*/  MOV R16, R18 ;  /* 0x0000001200107202 */ /* 0x000fe40000000f00 */
[----:B------:R-:W-:Y:S01]  /*14a50*/  MOV R2, R19 ;  /* 0x0000001300027202 */ /* 0x000fe20000000f00 */
[----:B--2---:R-:W-:Y:S01]  /*14a60*/  IMAD.MOV.U32 R9, RZ, RZ, R20 ;  /* 0x000000ffff097224 */ /* 0x004fe200078e0014 */
[----:B------:R-:W-:Y:S02]  /*14a70*/  MOV R18, R21 ;  /* 0x0000001500127202 */ /* 0x000fe40000000f00 */
[----:B------:R-:W-:Y:S02]  /*14a80*/  MOV R17, R22 ;  /* 0x0000001600117202 */ /* 0x000fe40000000f00 */
[--C-:B------:R-:W-:Y:S01]  /*14a90*/  HADD2.F32 R24, -RZ, R9.reuse.H0_H0 ;  /* 0x20000009ff187230 */ /* 0x100fe20000004100 */
[----:B------:R-:W-:Y:S01]  /*14aa0*/  MOV R20, R23 ;  /* 0x0000001700147202 */ /* 0x000fe20000000f00 */
[----:B------:R-:W-:-:S02]  /*14ab0*/  HADD2.F32 R25, -RZ, R9.H1_H1 ;  /* 0x30000009ff197230 */ /* 0x000fc40000004100 */
[--C-:B------:R-:W-:Y:S02]  /*14ac0*/  HADD2.F32 R9, -RZ, R18.reuse.H0_H0 ;  /* 0x20000012ff097230 */ /* 0x100fe40000004100 */
[----:B------:R-:W-:Y:S02]  /*14ad0*/  HADD2.F32 R18, -RZ, R18.H1_H1 ;  /* 0x30000012ff127230 */ /* 0x000fe40000004100 */
[--C-:B---3--:R-:W-:Y:S02]  /*14ae0*/  HADD2.F32 R19, -RZ, R4.reuse.H0_H0 ;  /* 0x20000004ff137230 */ /* 0x108fe40000004100 */
[----:B------:R-:W-:Y:S02]  /*14af0*/  HADD2.F32 R21, -RZ, R4.H1_H1 ;  /* 0x30000004ff157230 */ /* 0x000fe40000004100 */
        /* <DEDUP_REMOVED lines=17> */
[----:B------:R-:W-:Y:S01]  /*14c10*/  @!P0 FADD.FTZ R23, -R23, -RZ ;  /* 0x800000ff17178221 */ /* 0x000fe20000010100 */
[----:B------:R-:W-:Y:S01]  /*14c20*/  HADD2.F32 R17, -RZ, R17.H1_H1 ;  /* 0x30000011ff117230 */ /* 0x000fe20000004100 */
[----:B------:R-:W-:Y:S01]  /*14c30*/  FMUL.FTZ R5, R19, R5 ;  /* 0x0000000513057220 */ /* 0x000fe20000410000 */
[--C-:B------:R-:W-:Y:S01]  /*14c40*/  HADD2.F32 R19, -RZ, R3.reuse.H1_H1 ;  /* 0x30000003ff137230 */ /* 0x100fe20000004100 */
[----:B------:R-:W-:Y:S01]  /*14c50*/  FMUL.FTZ R6, R4, R6 ;  /* 0x0000000604067220 */ /* 0x000fe20000410000 */
[----:B------:R-:W-:Y:S01]  /*14c60*/  HADD2.F32 R4, -RZ, R3.H0_H0 ;  /* 0x20000003ff047230 */ /* 0x000fe20000004100 */
[----:B------:R-:W-:Y:S01]  /*14c70*/  FMUL.FTZ R7, R20, R7 ;  /* 0x0000000714077220 */ /* 0x000fe20000410000 */
[--C-:B----4-:R-:W-:Y:S01]  /*14c80*/  HADD2.F32 R3, -RZ, R12.reuse.H0_H0 ;  /* 0x2000000cff037230 */ /* 0x110fe20000004100 */
[----:B------:R-:W-:Y:S01]  /*14c90*/  FMUL.FTZ R23, R17, R23 ;  /* 0x0000001711177220 */ /* 0x000fe20000410000 */
[----:B------:R-:W-:Y:S01]  /*14ca0*/  HADD2.F32 R20, -RZ, R12.H1_H1 ;  /* 0x3000000cff147230 */ /* 0x000fe20000004100 */
[----:B------:R-:W-:Y:S01]  /*14cb0*/  @!P0 FADD.FTZ R22, -R22, -RZ ;  /* 0x800000ff16168221 */ /* 0x000fe20000010100 */
[----:B------:R-:W-:Y:S01]  /*14cc0*/  HADD2.F32 R17, -RZ, R0.H0_H0 ;  /* 0x20000000ff117230 */ /* 0x000fe20000004100 */
[----:B------:R-:W-:Y:S01]  /*14cd0*/  FMUL.FTZ R25, R25, R21 ;  /* 0x0000001519197220 */ /* 0x000fe20000410000 */
[--C-:B------:R-:W-:Y:S01]  /*14ce0*/  HADD2.F32 R12, -RZ, R13.reuse.H0_H0 ;  /* 0x2000000dff0c7230 */ /* 0x100fe20000004100 */
[----:B------:R-:W-:Y:S01]  /*14cf0*/  FMUL.FTZ R18, R18, R22 ;  /* 0x0000001612127220 */ /* 0x000fe20000410000 */
[----:B------:R-:W-:Y:S01]  /*14d00*/  HADD2.F32 R21, -RZ, R13.H1_H1 ;  /* 0x3000000dff157230 */ /* 0x000fe20000004100 */
[----:B------:R-:W-:Y:S01]  /*14d10*/  FFMA.FTZ R3, R4, R3, R24 ;  /* 0x0000000304037223 */ /* 0x000fe20000010018 */
[--C-:B------:R-:W-:Y:S01]  /*14d20*/  HADD2.F32 R13, -RZ, R14.reuse.H0_H0 ;  /* 0x2000000eff0d7230 */ /* 0x100fe20000004100 */
[----:B------:R-:W-:Y:S01]  /*14d30*/  FFMA.FTZ R9, R17, R12, R9 ;  /* 0x0000000c11097223 */ /* 0x000fe20000010009 */
[----:B------:R-:W-:Y:S01]  /*14d40*/  HADD2.F32 R22, -RZ, R14.H1_H1 ;  /* 0x3000000eff167230 */ /* 0x000fe20000004100 */
[----:B------:R-:W-:Y:S01]  /*14d50*/  FFMA.FTZ R19, R19, R20, R25 ;  /* 0x0000001413137223 */ /* 0x000fe20000010019 */
[----:B------:R-:W-:-:S02]  /*14d60*/  HADD2.F32 R12, -RZ, R0.H1_H1 ;  /* 0x30000000ff0c7230 */ /* 0x000fc40000004100 */
[--C-:B------:R-:W-:Y:S02]  /*14d70*/  HADD2.F32 R14, -RZ, R15.reuse.H0_H0 ;  /* 0x2000000fff0e7230 */ /* 0x100fe40000004100 */
[----:B------:R-:W-:Y:S01]  /*14d80*/  HADD2.F32 R4, -RZ, R16.H0_H0 ;  /* 0x20000010ff047230 */ /* 0x000fe20000004100 */
[----:B------:R-:W-:Y:S01]  /*14d90*/  FFMA.FTZ R12, R12, R21, R18 ;  /* 0x000000150c0c7223 */ /* 0x000fe20000010012 */
[--C-:B------:R-:W-:Y:S01]  /*14da0*/  HADD2.F32 R0, -RZ, R2.reuse.H0_H0 ;  /* 0x20000002ff007230 */ /* 0x100fe20000004100 */
[----:B------:R-:W-:Y:S01]  /*14db0*/  F2FP.PACK_AB R3, R19, R3 ;  /* 0x000000031303723e */ /* 0x000fe200000000ff */
[----:B------:R-:W-:Y:S01]  /*14dc0*/  HADD2.F32 R15, -RZ, R15.H1_H1 ;  /* 0x3000000fff0f7230 */ /* 0x000fe20000004100 */
[----:B------:R-:W-:Y:S01]  /*14dd0*/  FFMA.FTZ R4, R4, R13, R5 ;  /* 0x0000000d04047223 */ /* 0x000fe20000010005 */
[----:B------:R-:W-:Y:S01]  /*14de0*/  HADD2.F32 R2, -RZ, R2.H1_H1 ;  /* 0x30000002ff027230 */ /* 0x000fe20000004100 */
[----:B------:R-:W-:Y:S01]  /*14df0*/  FFMA.FTZ R0, R0, R14, R6 ;  /* 0x0000000e00007223 */ /* 0x000fe20000010006 */
[----:B------:R-:W-:Y:S01]  /*14e00*/  HADD2.F32 R16, -RZ, R16.H1_H1 ;  /* 0x30000010ff107230 */ /* 0x000fe20000004100 */
[----:B------:R-:W-:-:S02]  /*14e10*/  F2FP.PACK_AB R9, R12, R9 ;  /* 0x000000090c09723e */ /* 0x000fc400000000ff */
[----:B------:R-:W-:Y:S02]  /*14e20*/  FFMA.FTZ R2, R2, R15, R7 ;  /* 0x0000000f02027223 */ /* 0x000fe40000010007 */
[----:B------:R-:W-:Y:S01]  /*14e30*/  FFMA.FTZ R16, R16, R22, R23 ;  /* 0x0000001610107223 */ /* 0x000fe20000010017 */
[----:B------:R-:W-:Y:S02]  /*14e40*/  MOV R17, R9 ;  /* 0x0000000900117202 */ /* 0x000fe40000000f00 */
[----:B------:R-:W-:Y:S02]  /*14e50*/  F2FP.PACK_AB R0, R2, R0 ;  /* 0x000000000200723e */ /* 0x000fe400000000ff */
[----:B------:R-:W-:Y:S01]  /*14e60*/  F2FP.PACK_AB R4, R16, R4 ;  /* 0x000000041004723e */ /* 0x000fe200000000ff */
[----:B------:R-:W-:Y:S01]  /*14e70*/  IMAD.MOV.U32 R16, RZ, RZ, R3 ;  /* 0x000000ffff107224 */ /* 0x000fe200078e0003 */
[----:B------:R-:W-:Y:S02]  /*14e80*/  MOV R19, R0 ;  /* 0x0000000000137202 */ /* 0x000fe40000000f00 */
[----:B------:R-:W-:-:S02]  /*14e90*/  MOV R18, R4 ;  /* 0x0000000400127202 */ /* 0x000fc40000000f00 */
.L_x_2176:
[----:B------:R-:W-:Y:S05]  /*14ea0*/  BSYNC B0 ;  /* 0x0000000000007941 */ /* 0x000fea0003800000 */
.L_x_2175:
[----:B-----5:R1:W-:Y:S01]  /*14eb0*/  STS.128 [R237+0x3800], R16 ;  /* 0x00380010ed007388 */ /* 0x0203e20000000c00 */
[----:B------:R-:W-:Y:S05]  /*14ec0*/  BRA `(.L_x_2140) ;  /* 0x000005b000007947 */ /* 0x000fea0003800000 */
.L_x_2114:
[----:B------:R-:W-:Y:S01]  /*14ed0*/  IMAD.IADD R0, R234, 0x1, -R50 ;  /* 0x00000001ea007824 */ /* 0x000fe200078e0a32 */
[----:B------:R-:W-:Y:S01]  /*14ee0*/  BSSY B0, `(.L_x_2177) ;  /* 0x0000014000007945 */ /* 0x000fe20003800000 */
[----:B------:R-:W-:-:S03]  /*14ef0*/  ISETP.GE.AND P0, PT, R14, R158, PT ;  /* 0x0000009e0e00720c */ /* 0x000fc60003f06270 */
[----:B------:R-:W-:-:S13]  /*14f00*/  ISETP.GE.AND P1, PT, R200, R0, PT ;  /* 0x00000000c800720c */ /* 0x000fda0003f26270 */
[----:B------:R-:W-:Y:S05]  /*14f10*/  @P1 BRA `(.L_x_2178) ;  /* 0x0000010000001947 */ /* 0x000fea0003800000 */
[----:B------:R-:W-:-:S13]  /*14f20*/  ISETP.GE.AND P2, PT, R18, R158, PT ;  /* 0x0000009e1200720c */ /* 0x000fda0003f46270 */
[C---:B------:R-:W-:Y:S01]  /*14f30*/  @!P2 LEA R2, P1, R180.reuse, R208, 0x1 ;  /* 0x000000d0b402a211 */ /* 0x040fe200078208ff */
        /* <DEDUP_REMOVED lines=14> */
.L_x_2178:
[----:B------:R-:W-:Y:S05]  /*15020*/  BSYNC B0 ;  /* 0x0000000000007941 */ /* 0x000fea0003800000 */
.L_x_2177:
[----:B------:R-:W-:Y:S01]  /*15030*/  IADD3 R8, R200, 0x10, RZ ;  /* 0x00000010c8087810 */ /* 0x000fe20007ffe0ff */
[----:B------:R-:W-:Y:S03]  /*15040*/  BSSY B0, `(.L_x_2179) ;  /* 0x0000015000007945 */ /* 0x000fe60003800000 */
[----:B------:R-:W-:-:S13]  /*15050*/  ISETP.GE.AND P1, PT, R8, R0, PT ;  /* 0x000000000800720c */ /* 0x000fda0003f26270 */
[----:B------:R-:W-:Y:S05]  /*15060*/  @P1 BRA `(.L_x_2180) ;  /* 0x0000012000001947 */ /* 0x000fea0003800000 */
[----:B------:R-:W-:Y:S02]  /*15070*/  ISETP.GE.AND P2, PT, R18, R158, PT ;  /* 0x0000009e1200720c */ /* 0x000fe40003f46270 */
[----:B------:R-:W-:-:S05]  /*15080*/  IADD3 R5, P1, R5, R180, RZ ;  /* 0x000000b405057210 */ /* 0x000fca0007f3e0ff */
[----:B------:R-:W-:-:S06]  /*15090*/  IMAD.X R9, R9, 0x1, R185, P1 ;  /* 0x0000000109097824 */ /* 0x000fcc00008e06b9 */
        /* <DEDUP_REMOVED lines=15> */
.L_x_2180:
[----:B------:R-:W-:Y:S05]  /*15190*/  BSYNC B0 ;  /* 0x0000000000007941 */ /* 0x000fea0003800000 */
.L_x_2179:
[----:B------:R-:W-:Y:S01]  /*151a0*/  IADD3 R33, R200, 0x20, RZ ;  /* 0x00000020c8217810 */ /* 0x000fe20007ffe0ff */
[----:B------:R-:W-:Y:S03]  /*151b0*/  BSSY B0, `(.L_x_2181) ;  /* 0x0000015000007945 */ /* 0x000fe60003800000 */
[----:B------:R-:W-:-:S13]  /*151c0*/  ISETP.GE.AND P1, PT, R33, R0, PT ;  /* 0x000000002100720c */ /* 0x000fda0003f26270 */
[----:B------:R-:W-:Y:S05]  /*151d0*/  @P1 BRA `(.L_x_2182) ;  /* 0x0000012000001947 */ /* 0x000fea0003800000 */
[----:B------:R-:W-:Y:S02]  /*151e0*/  ISETP.GE.AND P2, PT, R18, R158, PT ;  /* 0x0000009e1200720c */ /* 0x000fe40003f46270 */
[----:B-1----:R-:W-:-:S04]  /*151f0*/  LEA R3, P1, R206, R180, 0x5 ;  /* 0x000000b4ce037211 */ /* 0x002fc800078228ff */
[----:B------:R-:W-:-:S07]  /*15200*/  LEA.HI.X R2, R206, R185, R207, 0x5, P1 ;  /* 0x000000b9ce027211 */ /* 0x000fce00008f2ccf */
        /* <DEDUP_REMOVED lines=15> */
.L_x_2182:
[----:B------:R-:W-:Y:S05]  /*15300*/  BSYNC B0 ;  /* 0x0000000000007941 */ /* 0x000fea0003800000 */
.L_x_2181:
        /* <DEDUP_REMOVED lines=23> */
.L_x_2140:
[----:B------:R-:W-:Y:S05]  /*15480*/  BSYNC B3 ;  /* 0x0000000000037941 */ /* 0x000fea0003800000 */
.L_x_2113:
[----:B------:R-:W-:Y:S01]  /*15490*/  IADD3 R240, R48, -0x1, RZ ;  /* 0xffffffff30f07810 */ /* 0x000fe20007ffe0ff */
[----:B------:R-:W-:Y:S01]  /*154a0*/  BSSY B0, `(.L_x_2183) ;  /* 0x0000017000007945 */ /* 0x000fe20003800000 */
[----:B------:R-:W-:-:S03]  /*154b0*/  LOP3.LUT R241, R157, 0xff, RZ, 0xc0, !PT ;  /* 0x000000ff9df17812 */ /* 0x000fc600078ec0ff */
[----:B-1----:R-:W-:-:S04]  /*154c0*/  IMAD.SHL.U32 R3, R240, 0x80, RZ ;  /* 0x00000080f0037824 */ /* 0x002fc800078e00ff */
[----:B------:R-:W-:-:S05]  /*154d0*/  IMAD.IADD R0, R51, 0x1, -R3 ;  /* 0x0000000133007824 */ /* 0x000fca00078e0a03 */
[----:B------:R-:W-:-:S13]  /*154e0*/  ISETP.GE.AND P0, PT, R200, R0, PT ;  /* 0x00000000c800720c */ /* 0x000fda0003f06270 */
[----:B------:R-:W-:Y:S05]  /*154f0*/  @P0 BRA `(.L_x_2184) ;  /* 0x0000011000000947 */ /* 0x000fea0003800000 */
[C---:B-----5:R-:W-:Y:S02]  /*15500*/  LOP3.LUT R2, R241.reuse, 0x1, RZ, 0xc0, !PT ;  /* 0x00000001f1027812 */ /* 0x060fe400078ec0ff */
        /* <DEDUP_REMOVED lines=16> */
.L_x_2184:
[----:B------:R-:W-:Y:S05]  /*15610*/  BSYNC B0 ;  /* 0x0000000000007941 */ /* 0x000fea0003800000 */
.L_x_2183:
[----:B------:R-:W-:Y:S01]  /*15620*/  ISETP.GE.AND P0, PT, R8, R0, PT ;  /* 0x000000000800720c */ /* 0x000fe20003f06270 */
[----:B------:R-:W-:-:S12]  /*15630*/  BSSY B0, `(.L_x_2185) ;  /* 0x0000015000007945 */ /* 0x000fd80003800000 */
[----:B------:R-:W-:Y:S05]  /*15640*/  @P0 BRA `(.L_x_2186) ;  /* 0x0000013000000947 */ /* 0x000fea0003800000 */
[C---:B-----5:R-:W-:Y:S02]  /*15650*/  LOP3.LUT R2, R241.reuse, 0x1, RZ, 0xc0, !PT ;  /* 0x00000001f1027812 */ /* 0x060fe400078ec0ff */
[----:B------:R-:W-:Y:S02]  /*15660*/  LOP3.LUT P0, RZ, R241, 0x2, RZ, 0xc0, !PT ;  /* 0x00000002f1ff7812 */ /* 0x000fe4000780c0ff */
[----:B------:R-:W-:-:S11]  /*15670*/  ISETP.NE.U32.AND P1, PT, R2, 0x1, PT ;  /* 0x000000010200780c */ /* 0x000fd60003f25070 */
[C---:B-1----:R-:W-:Y:S02]  /*15680*/  @P0 IADD3 R4, P2, R227.reuse, R178, RZ ;  /* 0x000000b2e3040210 */ /* 0x042fe40007f5e0ff */
[----:B------:R-:W-:-:S03]  /*15690*/  @!P1 LEA R12, P3, R227, R231, 0x1 ;  /* 0x000000e7e30c9211 */ /* 0x000fc600078608ff */
        /* <DEDUP_REMOVED lines=14> */
.L_x_2186:
[----:B------:R-:W-:Y:S05]  /*15780*/  BSYNC B0 ;  /* 0x0000000000007941 */ /* 0x000fea0003800000 */
.L_x_2185:
[----:B------:R-:W-:Y:S01]  /*15790*/  ISETP.GE.AND P0, PT, R33, R0, PT ;  /* 0x000000002100720c */ /* 0x000fe20003f06270 */
[----:B------:R-:W-:-:S12]  /*157a0*/  BSSY B0, `(.L_x_2187) ;  /* 0x0000017000007945 */ /* 0x000fd80003800000 */
[----:B------:R-:W-:Y:S05]  /*157b0*/  @P0 BRA `(.L_x_2188) ;  /* 0x0000015000000947 */ /* 0x000fea0003800000 */
[C---:B-----5:R-:W-:Y:S02]  /*157c0*/  LOP3.LUT R2, R241.reuse, 0x1, RZ, 0xc0, !PT ;  /* 0x00000001f1027812 */ /* 0x060fe400078ec0ff */
[----:B------:R-:W-:Y:S02]  /*157d0*/  LOP3.LUT P0, RZ, R241, 0x2, RZ, 0xc0, !PT ;  /* 0x00000002f1ff7812 */ /* 0x000fe4000780c0ff */
[----:B------:R-:W-:Y:S01]  /*157e0*/  ISETP.NE.U32.AND P1, PT, R2, 0x1, PT ;  /* 0x000000010200780c */ /* 0x000fe20003f25070 */
[C---:B------:R-:W-:Y:S01]  /*157f0*/  IMAD.SHL.U32 R2, R44.reuse, 0x20, RZ ;  /* 0x000000202c027824 */ /* 0x040fe200078e00ff */
[----:B-1----:R-:W-:-:S09]  /*15800*/  SHF.L.U64.HI R4, R44, 0x5, R45 ;  /* 0x000000052c047819 */ /* 0x002fd2000001022d */
        /* <DEDUP_REMOVED lines=16> */
.L_x_2188:
[----:B------:R-:W-:Y:S05]  /*15910*/  BSYNC B0 ;  /* 0x0000000000007941 */ /* 0x000fea0003800000 */
.L_x_2187:
[----:B------:R-:W-:Y:S01]  /*15920*/  ISETP.GE.AND P0, PT, R36, R0, PT ;  /* 0x000000002400720c */ /* 0x000fe20003f06270 */
[----:B------:R-:W-:-:S12]  /*15930*/  BSSY B0, `(.L_x_2189) ;  /* 0x000001b000007945 */ /* 0x000fd80003800000 */
[----:B------:R-:W-:Y:S05]  /*15940*/  @P0 BRA `(.L_x_2190) ;  /* 0x0000019000000947 */ /* 0x000fea0003800000 */
[C---:B-----5:R-:W-:Y:S02]  /*15950*/  LOP3.LUT R2, R241.reuse, 0x1, RZ, 0xc0, !PT ;  /* 0x00000001f1027812 */ /* 0x060fe400078ec0ff */
[----:B------:R-:W-:Y:S02]  /*15960*/  LOP3.LUT P0, RZ, R241, 0x2, RZ, 0xc0, !PT ;  /* 0x00000002f1ff7812 */ /* 0x000fe4000780c0ff */
[----:B------:R-:W-:-:S11]  /*15970*/  ISETP.NE.U32.AND P1, PT, R2, 0x1, PT ;  /* 0x000000010200780c */ /* 0x000fd60003f25070 */
[----:B------:R-:W-:Y:S02]  /*15980*/  @P0 IMAD.MOV.U32 R182, RZ, RZ, R178 ;  /* 0x000000ffffb60224 */ /* 0x000fe400078e00b2 */
[----:B-1----:R-:W-:Y:S01]  /*15990*/  @!P1 MOV R13, R230 ;  /* 0x000000e6000d9202 */ /* 0x002fe20000000f00 */
        /* <DEDUP_REMOVED lines=20> */
.L_x_2190:
[----:B------:R-:W-:Y:S05]  /*15ae0*/  BSYNC B0 ;  /* 0x0000000000007941 */ /* 0x000fea0003800000 */
.L_x_2189:
[----:B-1----:R-:W-:Y:S01]  /*15af0*/  IADD3 R7, R200, 0x40, RZ ;  /* 0x00000040c8077810 */ /* 0x002fe20007ffe0ff */
[----:B------:R-:W-:Y:S03]  /*15b00*/  BSSY B0, `(.L_x_2191) ;  /* 0x0000018000007945 */ /* 0x000fe60003800000 */
[----:B------:R-:W-:-:S13]  /*15b10*/  ISETP.GE.AND P0, PT, R7, R0, PT ;  /* 0x000000000700720c */ /* 0x000fda0003f06270 */
[----:B------:R-:W-:Y:S05]  /*15b20*/  @P0 BRA `(.L_x_2192) ;  /* 0x0000015000000947 */ /* 0x000fea0003800000 */
[C---:B-----5:R-:W-:Y:S02]  /*15b30*/  LOP3.LUT R2, R241.reuse, 0x1, RZ, 0xc0, !PT ;  /* 0x00000001f1027812 */ /* 0x060fe400078ec0ff */
[----:B------:R-:W-:Y:S02]  /*15b40*/  LOP3.LUT P0, RZ, R241, 0x2, RZ, 0xc0, !PT ;  /* 0x00000002f1ff7812 */ /* 0x000fe4000780c0ff */
[----:B------:R-:W-:Y:S01]  /*15b50*/  ISETP.NE.U32.AND P1, PT, R2, 0x1, PT ;  /* 0x000000010200780c */ /* 0x000fe20003f25070 */
[C---:B------:R-:W-:Y:S01]  /*15b60*/  IMAD.SHL.U32 R2, R44.reuse, 0x40, RZ ;  /* 0x000000402c027824 */ /* 0x040fe200078e00ff */
        /* <DEDUP_REMOVED lines=17> */
.L_x_2192:
[----:B------:R-:W-:Y:S05]  /*15c80*/  BSYNC B0 ;  /* 0x0000000000007941 */ /* 0x000fea0003800000 */
.L_x_2191:
[----:B------:R-:W-:Y:S01]  /*15c90*/  IADD3 R6, R200, 0x50, RZ ;  /* 0x00000050c8067810 */ /* 0x000fe20007ffe0ff */
[----:B------:R-:W-:Y:S03]  /*15ca0*/  BSSY B0, `(.L_x_2193) ;  /* 0x000001c000007945 */ /* 0x000fe60003800000 */
[----:B------:R-:W-:-:S13]  /*15cb0*/  ISETP.GE.AND P0, PT, R6, R0, PT ;  /* 0x000000000600720c */ /* 0x000fda0003f06270 */
[----:B------:R-:W-:Y:S05]  /*15cc0*/  @P0 BRA `(.L_x_2194) ;  /* 0x0000019000000947 */ /* 0x000fea0003800000 */
[C---:B-----5:R-:W-:Y:S02]  /*15cd0*/  LOP3.LUT R2, R241.reuse, 0x1, RZ, 0xc0, !PT ;  /* 0x00000001f1027812 */ /* 0x060fe400078ec0ff */
[----:B------:R-:W-:Y:S02]  /*15ce0*/  LOP3.LUT P0, RZ, R241, 0x2, RZ, 0xc0, !PT ;  /* 0x00000002f1ff7812 */ /* 0x000fe4000780c0ff */
[----:B------:R-:W-:-:S11]  /*15cf0*/  ISETP.NE.U32.AND P1, PT, R2, 0x1, PT ;  /* 0x000000010200780c */ /* 0x000fd60003f25070 */
[----:B-1----:R-:W-:Y:S02]  /*15d00*/  @P0 IMAD.MOV.U32 R12, RZ, RZ, R178 ;  /* 0x000000ffff0c0224 */ /* 0x002fe400078e00b2 */
        /* <DEDUP_REMOVED lines=8> */
[----:B---3--:R-:W-:-:S04]  /*15d90*/  @P0 LEA R16, P2, R12, R204, 0x1 ;  /* 0x000000cc0c100211 */ /* 0x008fc800078408ff */
        /* <DEDUP_REMOVED lines=12> */
.L_x_2194:
[----:B------:R-:W-:Y:S05]  /*15e60*/  BSYNC B0 ;  /* 0x0000000000007941 */ /* 0x000fea0003800000 */
.L_x_2193:
        /* <DEDUP_REMOVED lines=29> */
.L_x_2196:
[----:B------:R-:W-:Y:S05]  /*16040*/  BSYNC B0 ;  /* 0x0000000000007941 */ /* 0x000fea0003800000 */
.L_x_2195:
[----:B------:R-:W-:Y:S01]  /*16050*/  IADD3 R4, R200, 0x70, RZ ;  /* 0x00000070c8047810 */ /* 0x000fe20007ffe0ff */
[----:B------:R-:W-:Y:S03]  /*16060*/  BSSY B0, `(.L_x_2197) ;  /* 0x000001c000007945 */ /* 0x000fe60003800000 */
[----:B------:R-:W-:-:S13]  /*16070*/  ISETP.GE.AND P0, PT, R4, R0, PT ;  /* 0x000000000400720c */ /* 0x000fda0003f06270 */
[----:B------:R-:W-:Y:S05]  /*16080*/  @P0 BRA `(.L_x_2198) ;  /* 0x0000019000000947 */ /* 0x000fea0003800000 */
[C---:B-----5:R-:W-:Y:S01]  /*16090*/  LOP3.LUT R2, R241.reuse, 0x1, RZ, 0xc0, !PT ;  /* 0x00000001f1027812 */ /* 0x060fe200078ec0ff */
[----:B-1----:R-:W-:Y:S01]  /*160a0*/  IMAD.MOV.U32 R12, RZ, RZ, R178 ;  /* 0x000000ffff0c7224 */ /* 0x002fe200078e00b2 */
[----:B------:R-:W-:Y:S01]  /*160b0*/  LOP3.LUT P0, RZ, R241, 0x2, RZ, 0xc0, !PT ;  /* 0x00000002f1ff7812 */ /* 0x000fe2000780c0ff */
[----:B------:R-:W-:Y:S01]  /*160c0*/  IMAD.MOV.U32 R13, RZ, RZ, R183 ;  /* 0x000000ffff0d7224 */ /* 0x000fe200078e00b7 */
[----:B------:R-:W-:Y:S01]  /*160d0*/  ISETP.NE.U32.AND P1, PT, R2, 0x1, PT ;  /* 0x000000010200780c */ /* 0x000fe20003f25070 */
[----:B------:R-:W-:Y:S02]  /*160e0*/  IMAD R2, R45, 0x70, RZ ;  /* 0x000000702d027824 */ /* 0x000fe400078e02ff */
[----:B------:R-:W-:-:S05]  /*160f0*/  IMAD.WIDE.U32 R12, R44, 0x70, R12 ;  /* 0x000000702c0c7825 */ /* 0x000fca00078e000c */
[----:B------:R-:W-:-:S03]  /*16100*/  IADD3 R2, R13, R2, RZ ;  /* 0x000000020d027210 */ /* 0x000fc60007ffe0ff */
[C---:B---3--:R-:W-:Y:S02]  /*16110*/  @P0 LEA R16, P2, R12.reuse, R204, 0x1 ;  /* 0x000000cc0c100211 */ /* 0x048fe400078408ff */
        /* <DEDUP_REMOVED lines=16> */
.L_x_2198:
[----:B------:R-:W-:Y:S05]  /*16220*/  BSYNC B0 ;  /* 0x0000000000007941 */ /* 0x000fea0003800000 */
.L_x_2197:
[----:B------:R-:W0:Y:S04]  /*16230*/  LDGDEPBAR ;  /* 0x00000000000079af */ /* 0x000e280000000000 */
[----:B-----5:R1:W5:Y:S01]  /*16240*/  LD.E R2, [R10.64+0x188] ;  /* 0x000188060a027980 */ /* 0x020362000c101900 */
        /* <DEDUP_REMOVED lines=15> */
[----:B-1----:R-:W-:Y:S02]  /*16340*/  @P0 IMAD.MOV.U32 R12, RZ, RZ, R141 ;  /* 0x000000ffff0c0224 */ /* 0x002fe400078e008d */
        /* <DEDUP_REMOVED lines=13> */
.L_x_2200:
[----:B------:R-:W-:Y:S05]  /*16420*/  BSYNC B0 ;  /* 0x0000000000007941 */ /* 0x000fea0003800000 */
.L_x_2199:
        /* <DEDUP_REMOVED lines=22> */
.L_x_2202:
[----:B------:R-:W-:Y:S05]  /*16590*/  BSYNC B0 ;  /* 0x0000000000007941 */ /* 0x000fea0003800000 */
.L_x_2201:
        /* <DEDUP_REMOVED lines=10> */
[CC--:B------:R-:W-:Y:S02]  /*16640*/  @P1 LEA R12, P0, R8.reuse, R141.reuse, 0x1 ;  /* 0x0000008d080c1211 */ /* 0x0c0fe400078008ff */
        /* <DEDUP_REMOVED lines=13> */
.L_x_2204:
[----:B------:R-:W-:Y:S05]  /*16720*/  BSYNC B0 ;  /* 0x0000000000007941 */ /* 0x000fea0003800000 */
.L_x_2203:
        /* <DEDUP_REMOVED lines=8> */
[-C--:B------:R-:W-:Y:S01]  /*167b0*/  @P0 MOV R12, R141.reuse ;  /* 0x0000008d000c0202 */ /* 0x080fe20000000f00 */
        /* <DEDUP_REMOVED lines=19> */
.L_x_2206:
[----:B------:R-:W-:Y:S05]  /*168f0*/  BSYNC B0 ;  /* 0x0000000000007941 */ /* 0x000fea0003800000 */
.L_x_2205:
        /* <DEDUP_REMOVED lines=24> */
.L_x_2208:
[----:B------:R-:W-:Y:S05]  /*16a80*/  BSYNC B0 ;  /* 0x0000000000007941 */ /* 0x000fea0003800000 */
.L_x_2207:
        /* <DEDUP_REMOVED lines=28> */
.L_x_2210:
[----:B------:R-:W-:Y:S05]  /*16c50*/  BSYNC B0 ;  /* 0x0000000000007941 */ /* 0x000fea0003800000 */
.L_x_2209:
        /* <DEDUP_REMOVED lines=11> */
[----:B-1----:R-:W-:Y:S01]  /*16d10*/  @!P1 IMAD.MOV.U32 R12, RZ, RZ, R141 ;  /* 0x000000ffff0c9224 */ /* 0x002fe200078e008d */
        /* <DEDUP_REMOVED lines=17> */
.L_x_2212:
[----:B------:R-:W-:Y:S05]  /*16e30*/  BSYNC B0 ;  /* 0x0000000000007941 */ /* 0x000fea0003800000 */
.L_x_2211:
        /* <DEDUP_REMOVED lines=28> */
.L_x_2214:
[----:B------:R-:W-:Y:S05]  /*17000*/  BSYNC B0 ;  /* 0x0000000000007941 */ /* 0x000fea0003800000 */
.L_x_2213:
[----:B-1----:R-:W-:Y:S01]  /*17010*/  LEA.HI R4, R53, R53, RZ, 0x1 ;  /* 0x0000003535047211 */ /* 0x002fe200078f08ff */
[----:B------:R-:W-:Y:S01]  /*17020*/  IMAD.SHL.U32 R0, R52, 0x40, RZ ;  /* 0x0000004034007824 */ /* 0x000fe200078e00ff */
[----:B--2---:R-:W2:Y:S01]  /*17030*/  LD.E R8, [R10.64+0x18c] ;  /* 0x00018c060a087980 */ /* 0x004ea2000c101900 */
[----:B------:R-:W-:Y:S01]  /*17040*/  IMAD.SHL.U32 R159, R159, 0x40, RZ ;  /* 0x000000409f9f7824 */ /* 0x000fe200078e00ff */
[----:B------:R-:W-:Y:S01]  /*17050*/  LOP3.LUT R4, R4, 0xfffffffe, RZ, 0xc0, !PT ;  /* 0xfffffffe04047812 */ /* 0x000fe200078ec0ff */
[----:B------:R-:W-:Y:S01]  /*17060*/  IMAD.SHL.U32 R200, R200, 0x8, RZ ;  /* 0x00000008c8c87824 */ /* 0x000fe200078e00ff */
[----:B------:R-:W-:Y:S01]  /*17070*/  LOP3.LUT R0, R0, 0x1c0, RZ, 0xc0, !PT ;  /* 0x000001c000007812 */ /* 0x000fe200078ec0ff */
[----:B------:R-:W-:Y:S01]  /*17080*/  IMAD.SHL.U32 R28, R160, 0x40, RZ ;  /* 0x00000040a01c7824 */ /* 0x000fe200078e00ff */
[----:B------:R-:W-:Y:S01]  /*17090*/  LOP3.LUT R159, R159, 0x1c0, RZ, 0xc0, !PT ;  /* 0x000001c09f9f7812 */ /* 0x000fe200078ec0ff */
[----:B------:R-:W-:Y:S01]  /*170a0*/  IMAD.IADD R53, R53, 0x1, -R4 ;  /* 0x0000000135357824 */ /* 0x000fe200078e0a04 */
[----:B------:R-:W-:-:S02]  /*170b0*/  LOP3.LUT R200, R0, 0x8, R200, 0xf8, !PT ;  /* 0x0000000800c87812 */ /* 0x000fc400078ef8c8 */
[----:B------:R-:W-:Y:S01]  /*170c0*/  R2P PR, R52, 0x6 ;  /* 0x0000000634007804 */ /* 0x000fe20000000000 */
[----:B------:R-:W-:Y:S01]  /*170d0*/  IMAD.SHL.U32 R4, R53, 0x8, RZ ;  /* 0x0000000835047824 */ /* 0x000fe200078e00ff */
[----:B------:R-:W-:Y:S01]  /*170e0*/  LOP3.LUT R28, R28, 0xfffffe00, RZ, 0xc0, !PT ;  /* 0xfffffe001c1c7812 */ /* 0x000fe200078ec0ff */
[----:B------:R-:W-:Y:S01]  /*170f0*/  IMAD R29, R49, 0x10, R29 ;  /* 0x00000010311d7824 */ /* 0x000fe200078e021d */
[----:B------:R-:W-:Y:S01]  /*17100*/  SHF.R.U32.HI R0, RZ, 0x3, R0 ;  /* 0x00000003ff007819 */ /* 0x000fe20000011600 */
[----:B------:R-:W0:Y:S01]  /*17110*/  LDGDEPBAR ;  /* 0x00000000000079af */ /* 0x000e220000000000 */
[----:B------:R-:W-:Y:S01]  /*17120*/  LOP3.LUT R4, R159, 0x8, R4, 0xf8, !PT ;  /* 0x000000089f047812 */ /* 0x000fe200078ef804 */
[----:B------:R-:W-:Y:S01]  /*17130*/  IMAD R224, R49, 0x400, R28 ;  /* 0x0000040031e07824 */ /* 0x000fe200078e021c */
[----:B------:R-:W-:Y:S02]  /*17140*/  SHF.R.U32.HI R9, RZ, 0x3, R159 ;  /* 0x00000003ff097819 */ /* 0x000fe4000001169f */
[----:B------:R-:W-:-:S02]  /*17150*/  LOP3.LUT R0, R200, R0, RZ, 0x3c, !PT ;  /* 0x00000000c8007212 */ /* 0x000fc400078e3cff */
[----:B------:R-:W-:-:S03]  /*17160*/  LOP3.LUT R9, R4, R9, RZ, 0x3c, !PT ;  /* 0x0000000904097212 */ /* 0x000fc600078e3cff */
[----:B------:R-:W-:Y:S02]  /*17170*/  IMAD R223, R53, 0x200, R0 ;  /* 0x0000020035df7824 */ /* 0x000fe400078e0200 */
[----:B------:R-:W-:Y:S02]  /*17180*/  IMAD.IADD R224, R9, 0x1, R224 ;  /* 0x0000000109e07824 */ /* 0x000fe400078e02e0 */
[----:B------:R-:W-:Y:S02]  /*17190*/  IMAD.SHL.U32 R223, R223, 0x2, RZ ;  /* 0x00000002dfdf7824 */ /* 0x000fe400078e00ff */
[----:B------:R-:W-:-:S03]  /*171a0*/  IMAD.SHL.U32 R224, R224, 0x2, RZ ;  /* 0x00000002e0e07824 */ /* 0x000fc600078e00ff */
[----:B---3--:R-:W-:Y:S04]  /*171b0*/  LDSM.16.M88.4 R20, [R223+0x4000] ;  /* 0x00400000df14783b */ /* 0x008fe80000000200 */
[----:B------:R-:W1:Y:S04]  /*171c0*/  LDSM.16.M88.4 R36, [R224] ;  /* 0x00000000e024783b */ /* 0x000e680000000200 */
[----:B------:R-:W3:Y:S04]  /*171d0*/  LDSM.16.M88.4 R100, [R223+0x5000] ;  /* 0x00500000df64783b */ /* 0x000ee80000000200 */
[----:B------:R-:W4:Y:S04]  /*171e0*/  LDSM.16.M88.4 R12, [R223+0x4800] ;  /* 0x00480000df0c783b */ /* 0x000f280000000200 */
[----:B------:R-:W3:Y:S04]  /*171f0*/  LDSM.16.M88.4 R72, [R223+0x5800] ;  /* 0x00580000df48783b */ /* 0x000ee80000000200 */
[----:B------:R-:W3:Y:S04]  /*17200*/  LDSM.16.M88.4 R64, [R223+0x6000] ;  /* 0x00600000df40783b */ /* 0x000ee80000000200 */
[----:B------:R-:W4:Y:S04]  /*17210*/  LDSM.16.M88.4 R56, [R223+0x6800] ;  /* 0x00680000df38783b */ /* 0x000f280000000200 */
[----:B------:R-:W4:Y:S04]  /*17220*/  LDSM.16.M88.4 R44, [R223+0x7000] ;  /* 0x00700000df2c783b */ /* 0x000f280000000200 */
[----:B------:R-:W4:Y:S01]  /*17230*/  LDSM.16.M88.4 R76, [R223+0x7800] ;  /* 0x00780000df4c783b */ /* 0x000f220000000200 */
        /* <DEDUP_REMOVED lines=14> */
[C---:B---3--:R-:W-:Y:S01]  /*17320*/  HMMA.16816.F32 R4, R36.reuse, R100, RZ ;  /* 0x000000642404723c */ /* 0x048fe200000018ff */
[----:B------:R-:W-:Y:S01]  /*17330*/  IMAD.IADD R217, R223, 0x1, R0 ;  /* 0x00000001dfd97824 */ /* 0x000fe200078e0200 */
[----:B------:R-:W3:Y:S04]  /*17340*/  LDSM.16.M88.4 R116, [R221+0x2000] ;  /* 0x00200000dd74783b */ /* 0x000ee80000000200 */
[----:B------:R-:W1:Y:S02]  /*17350*/  LDSM.16.M88.4 R112, [R221+0x2800] ;  /* 0x00280000dd70783b */ /* 0x000e640000000200 */
[C---:B------:R-:W-:Y:S02]  /*17360*/  HMMA.16816.F32 R100, R36.reuse, R102, RZ ;  /* 0x000000662464723c */ /* 0x040fe400000018ff */
[----:B------:R-:W1:Y:S04]  /*17370*/  LDSM.16.M88.4 R88, [R221+0x3000] ;  /* 0x00300000dd58783b */ /* 0x000e680000000200 */
[----:B------:R-:W1:Y:S02]  /*17380*/  LDSM.16.M88.4 R84, [R221+0x3800] ;  /* 0x00380000dd54783b */ /* 0x000e640000000200 */
[C---:B----4-:R-:W-:Y:S02]  /*17390*/  HMMA.16816.F32 R16, R36.reuse, R12, RZ ;  /* 0x0000000c2410723c */ /* 0x050fe400000018ff */
[----:B------:R-:W-:Y:S04]  /*173a0*/  LDSM.16.M88.4 R92, [R220] ;  /* 0x00000000dc5c783b */ /* 0x000fe80000000200 */
[----:B------:R-:W-:Y:S02]  /*173b0*/  LDSM.16.M88.4 R128, [R217+0x5800] ;  /* 0x00580000d980783b */ /* 0x000fe40000000200 */
        /* <DEDUP_REMOVED lines=11> */
[----:B------:R-:W4:Y:S07]  /*17470*/  LDSM.16.M88.4 R76, [R217+0x4000] ;  /* 0x00400000d94c783b */ /* 0x000f2e0000000200 */
[C---:B------:R-:W-:Y:S08]  /*17480*/  HMMA.16816.F32 R24, R80.reuse, R124, R24 ;  /* 0x0000007c5018723c */ /* 0x040ff00000001818 */
[C---:B------:R-:W-:Y:S08]  /*17490*/  HMMA.16816.F32 R20, R80.reuse, R126, R20 ;  /* 0x0000007e5014723c */ /* 0x040ff00000001814 */
[C---:B-1----:R-:W-:Y:S08]  /*174a0*/  HMMA.16816.F32 R4, R80.reuse, R108, R4 ;  /* 0x0000006c5004723c */ /* 0x042ff00000001804 */
[C---:B------:R-:W-:Y:S01]  /*174b0*/  HMMA.16816.F32 R100, R80.reuse, R110, R100 ;  /* 0x0000006e5064723c */ /* 0x040fe20000001864 */
[----:B------:R-:W1:Y:S07]  /*174c0*/  LDSM.16.M88.4 R108, [R217+0x4800] ;  /* 0x00480000d96c783b */ /* 0x000e6e0000000200 */
[C---:B------:R-:W-:Y:S08]  /*174d0*/  HMMA.16816.F32 R96, R80.reuse, R104, R96 ;  /* 0x000000685060723c */ /* 0x040ff00000001860 */
[C---:B------:R-:W-:Y:S01]  /*174e0*/  HMMA.16816.F32 R72, R80.reuse, R106, R72 ;  /* 0x0000006a5048723c */ /* 0x040fe20000001848 */
[----:B------:R-:W1:Y:S07]  /*174f0*/  LDSM.16.M88.4 R104, [R217+0x5000] ;  /* 0x00500000d968783b */ /* 0x000e6e0000000200 */
[C---:B------:R-:W-:Y:S08]  /*17500*/  HMMA.16816.F32 R16, R80.reuse, R120, R16 ;  /* 0x000000785010723c */ /* 0x040ff00000001810 */
[C---:B------:R-:W-:Y:S08]  /*17510*/  HMMA.16816.F32 R12, R80.reuse, R122, R12 ;  /* 0x0000007a500c723c */ /* 0x040ff0000000180c */
[C---:B---3--:R-:W-:Y:S08]  /*17520*/  HMMA.16816.F32 R68, R80.reuse, R116, R68 ;  /* 0x000000745044723c */ /* 0x048ff00000001844 */
[C---:B------:R-:W-:Y:S08]  /*17530*/  HMMA.16816.F32 R64, R80.reuse, R118, R64 ;  /* 0x000000765040723c */ /* 0x040ff00000001840 */
[C---:B------:R-:W-:Y:S08]  /*17540*/  HMMA.16816.F32 R60, R80.reuse, R112, R60 ;  /* 0x00000070503c723c */ /* 0x040ff0000000183c */
[C---:B------:R-:W-:Y:S08]  /*17550*/  HMMA.16816.F32 R56, R80.reuse, R114, R56 ;  /* 0x000000725038723c */ /* 0x040ff00000001838 */
[C---:B------:R-:W-:Y:S08]  /*17560*/  HMMA.16816.F32 R52, R80.reuse, R88, R52 ;  /* 0x000000585034723c */ /* 0x040ff00000001834 */
[C---:B------:R-:W-:Y:S01]  /*17570*/  HMMA.16816.F32 R44, R80.reuse, R90, R44 ;  /* 0x0000005a502c723c */ /* 0x040fe2000000182c */
[----:B------:R-:W3:Y:S07]  /*17580*/  LDSM.16.M88.4 R88, [R217+0x6000] ;  /* 0x00600000d958783b */ /* 0x000eee0000000200 */
[C---:B------:R-:W-:Y:S08]  /*17590*/  HMMA.16816.F32 R40, R80.reuse, R84, R40 ;  /* 0x000000545028723c */ /* 0x040ff00000001828 */
[----:B------:R-:W-:Y:S01]  /*175a0*/  HMMA.16816.F32 R36, R80, R86, R36 ;  /* 0x000000565024723c */ /* 0x000fe20000001824 */
[----:B------:R-:W2:Y:S04]  /*175b0*/  LDSM.16.M88.4 R84, [R217+0x6800] ;  /* 0x00680000d954783b */ /* 0x000ea80000000200 */
[----:B------:R-:W2:Y:S03]  /*175c0*/  LDSM.16.M88.4 R80, [R217+0x7000] ;  /* 0x00700000d950783b */ /* 0x000ea60000000200 */
[C---:B----4-:R-:W-:Y:S08]  /*175d0*/  HMMA.16816.F32 R24, R92.reuse, R76, R24 ;  /* 0x0000004c5c18723c */ /* 0x050ff00000001818 */
[----:B------:R-:W-:Y:S01]  /*175e0*/  HMMA.16816.F32 R20, R92, R78, R20 ;  /* 0x0000004e5c14723c */ /* 0x000fe20000001814 */
[----:B------:R-:W4:Y:S01]  /*175f0*/  LDSM.16.M88.4 R76, [R217+0x7800] ;  /* 0x00780000d94c783b */ /* 0x000f220000000200 */
        /* <DEDUP_REMOVED lines=9> */
[C---:B------:R-:W-:Y:S08]  /*17690*/  HMMA.16816.F32 R4, R92.reuse, R104, R4 ;  /* 0x000000685c04723c */ /* 0x040ff00000001804 */
[C---:B------:R-:W-:Y:S01]  /*176a0*/  HMMA.16816.F32 R100, R92.reuse, R106, R100 ;  /* 0x0000006a5c64723c */ /* 0x040fe20000001864 */
[----:B------:R-:W1:Y:S07]  /*176b0*/  LDSM.16.M88.4 R104, [R206+0x2000] ;  /* 0x00200000ce68783b */ /* 0x000e6e0000000200 */
[C---:B------:R-:W-:Y:S08]  /*176c0*/  HMMA.16816.F32 R96, R92.reuse, R128, R96 ;  /* 0x000000805c60723c */ /* 0x040ff00000001860 */
[C---:B------:R-:W-:Y:S08]  /*176d0*/  HMMA.16816.F32 R72, R92.reuse, R130, R72 ;  /* 0x000000825c48723c */ /* 0x040ff00000001848 */
[C---:B---3--:R-:W-:Y:S08]  /*176e0*/  HMMA.16816.F32 R68, R92.reuse, R88, R68 ;  /* 0x000000585c44723c */ /* 0x048ff00000001844 */
[C---:B------:R-:W-:Y:S01]  /*176f0*/  HMMA.16816.F32 R64, R92.reuse, R90, R64 ;  /* 0x0000005a5c40723c */ /* 0x040fe20000001840 */
[----:B------:R-:W-:Y:S07]  /*17700*/  LDSM.16.M88.4 R88, [R206+0x2800] ;  /* 0x00280000ce58783b */ /* 0x000fee0000000200 */
[C---:B--2---:R-:W-:Y:S08]  /*17710*/  HMMA.16816.F32 R60, R92.reuse, R84, R60 ;  /* 0x000000545c3c723c */ /* 0x044ff0000000183c */
[C---:B------:R-:W-:Y:S01]  /*17720*/  HMMA.16816.F32 R56, R92.reuse, R86, R56 ;  /* 0x000000565c38723c */ /* 0x040fe20000001838 */
[----:B------:R-:W-:Y:S07]  /*17730*/  LDSM.16.M88.4 R84, [R206+0x3000] ;  /* 0x00300000ce54783b */ /* 0x000fee0000000200 */
[C---:B------:R-:W-:Y:S08]  /*17740*/  HMMA.16816.F32 R52, R92.reuse, R80, R52 ;  /* 0x000000505c34723c */ /* 0x040ff00000001834 */
[C---:B------:R-:W-:Y:S01]  /*17750*/  HMMA.16816.F32 R44, R92.reuse, R82, R44 ;  /* 0x000000525c2c723c */ /* 0x040fe2000000182c */
[----:B------:R-:W-:Y:S07]  /*17760*/  LDSM.16.M88.4 R80, [R206+0x3800] ;  /* 0x00380000ce50783b */ /* 0x000fee0000000200 */
[C---:B----4-:R-:W-:Y:S08]  /*17770*/  HMMA.16816.F32 R40, R92.reuse, R76, R40 ;  /* 0x0000004c5c28723c */ /* 0x050ff00000001828 */
        /* <DEDUP_REMOVED lines=10> */
[C---:B------:R-:W-:Y:S08]  /*17820*/  HMMA.16816.F32 R68, R124.reuse, R104, R68 ;  /* 0x000000687c44723c */ /* 0x040ff00000001844 */
        /* <DEDUP_REMOVED lines=107> */
[----:B-----5:R-:W-:Y:S02]  /*17ee0*/  IMAD.IADD R2, R2, 0x1, R50 ;  /* 0x0000000102027824 */ /* 0x020fe400078e0232 */
        /* <DEDUP_REMOVED lines=266> */
[----:B------:R-:W-:-:S07]  /*18f90*/  ISETP.GT.AND P1, PT, R240, R229, PT ;  /* 0x000000e5f000720c */ /* 0x000fce0003f24270 */
        /* <DEDUP_REMOVED lines=111> */
.L_x_2218:
[----:B------:R-:W2:Y:S02]  /*19690*/  LD.E R6, [R10.64+0x38] ;  /* 0x000038060a067980 */ /* 0x000ea4000c101900 */
[----:B--2---:R-:W-:-:S04]  /*196a0*/  LEA R6, -R6, RZ, 0x7 ;  /* 0x000000ff06067211 */ /* 0x004fc800078e39ff */
[----:B------:R-:W-:Y:S02]  /*196b0*/  SHF.R.S32.HI R5, RZ, 0x1f, R6 ;  /* 0x0000001fff057819 */ /* 0x000fe40000011406 */
.L_x_2219:
[----:B------:R-:W-:Y:S05]  /*196c0*/  BSYNC B0 ;  /* 0x0000000000007941 */ /* 0x000fea0003800000 */
.L_x_2217:
[C---:B------:R-:W-:Y:S02]  /*196d0*/  LOP3.LUT P6, RZ, R241.reuse, 0x1, RZ, 0xc0, !PT ;  /* 0x00000001f1ff7812 */ /* 0x040fe400078cc0ff */
[----:B------:R-:W-:Y:S02]  /*196e0*/  LOP3.LUT P3, RZ, R241, 0x2, RZ, 0xc0, !PT ;  /* 0x00000002f1ff7812 */ /* 0x000fe4000786c0ff */
[C---:B------:R-:W-:Y:S02]  /*196f0*/  LEA R22, P4, R6.reuse, R231, 0x1 ;  /* 0x000000e706167211 */ /* 0x040fe400078808ff */
[CC--:B------:R-:W-:Y:S02]  /*19700*/  IADD3 R3, P2, R6.reuse, R227.reuse, RZ ;  /* 0x000000e306037210 */ /* 0x0c0fe40007f5e0ff */
        /* <DEDUP_REMOVED lines=33> */
[-C--:B------:R-:W-:Y:S01]  /*19920*/  @P3 LEA.HI.X R9, R3, R230.reuse, R5, 0x1, P2 ;  /* 0x000000e603093211 */ /* 0x080fe200010f0c05 */
[--C-:B------:R-:W-:Y:S01]  /*19930*/  IMAD.X R5, R5, 0x1, R228.reuse, P4 ;  /* 0x0000000105057824 */ /* 0x100fe200020e06e4 */
[CC--:B------:R-:W-:Y:S01]  /*19940*/  @P6 LEA R42, P5, R6.reuse, R231.reuse, 0x1 ;  /* 0x000000e7062a6211 */ /* 0x0c0fe200078a08ff */
[----:B------:R-:W-:Y:S01]  /*19950*/  @!PT LDS RZ, [RZ] ;  /* 0x00000000fffff984 */ /* 0x000fe20000000800 */
[----:B------:R-:W-:Y:S01]  /*19960*/  @!PT LDS RZ, [RZ] ;  /* 0x00000000fffff984 */ /* 0x000fe20000000800 */
[----:B------:R-:W-:Y:S01]  /*19970*/  @!PT LDS RZ, [RZ] ;  /* 0x00000000fffff984 */ /* 0x000fe20000000800 */
[----:B------:R1:W-:Y:S01]  /*19980*/  @P3 LDGSTS.E.BYPASS.LTC128B.128 [R237+0x8800], [R14.64+0x80] ;  /* 0x088000800eed3fae */ /* 0x0003e2000b901d46 */
[C---:B------:R-:W-:Y:S02]  /*19990*/  @P3 LEA R40, P2, R6.reuse, R231, 0x1 ;  /* 0x000000e706283211 */ /* 0x040fe400078408ff */
        /* <DEDUP_REMOVED lines=84> */
.L_x_2216:
[----:B------:R-:W-:Y:S05]  /*19ee0*/  BSYNC B1 ;  /* 0x0000000000017941 */ /* 0x000fea0003800000 */
.L_x_2215:
        /* <DEDUP_REMOVED lines=565> */
.L_x_2222:
[----:B------:R-:W2:Y:S02]  /*1c240*/  LD.E R5, [R10.64+0x40] ;  /* 0x000040060a057980 */ /* 0x000ea4000c101900 */
[----:B--2---:R-:W-:-:S04]  /*1c250*/  LEA R5, -R5, RZ, 0x7 ;  /* 0x000000ff05057211 */ /* 0x004fc800078e39ff */
[----:B------:R-:W-:Y:S02]  /*1c260*/  SHF.R.S32.HI R6, RZ, 0x1f, R5 ;  /* 0x0000001fff067819 */ /* 0x000fe40000011405 */
.L_x_2223:
[----:B------:R-:W-:Y:S05]  /*1c270*/  BSYNC B0 ;  /* 0x0000000000007941 */ /* 0x000fea0003800000 */
.L_x_2221:
        /* <DEDUP_REMOVED lines=134> */
[----:B------:R-:W3:Y:S04]  /*1cae0*/  LD.E R133, [R134.64+0x18c] ;  /* 0x00018c0486857980 */ /* 0x000ee8000c101900 */
[----:B------:R-:W-:Y:S04]  /*1caf0*/  LDSM.16.M88.4 R172, [R224] ;  /* 0x00000000e0ac783b */ /* 0x000fe80000000200 */
[----:B------:R-:W5:Y:S04]  /*1cb00*/  LDSM.16.M88.4 R4, [R223+0x4000] ;  /* 0x00400000df04783b */ /* 0x000f680000000200 */
[----:B------:R-:W-:Y:S04]  /*1cb10*/  LDSM.16.M88.4 R160, [R222] ;  /* 0x00000000dea0783b */ /* 0x000fe80000000200 */
[----:B-1----:R-:W-:Y:S04]  /*1cb20*/  LDSM.16.M88.4 R28, [R221] ;  /* 0x00000000dd1c783b */ /* 0x002fe80000000200 */
[----:B--2---:R-:W1:Y:S04]  /*1cb30*/  LDSM.16.M88.4 R32, [R223+0x4800] ;  /* 0x00480000df20783b */ /* 0x004e680000000200 */
[----:B------:R-:W2:Y:S04]  /*1cb40*/  LDSM.16.M88.4 R16, [R213] ;  /* 0x00000000d510783b */ /* 0x000ea80000000200 */
[----:B------:R-:W2:Y:S04]  /*1cb50*/  LDSM.16.M88.4 R144, [R223+0x5800] ;  /* 0x00580000df90783b */ /* 0x000ea80000000200 */
[----:B------:R-:W2:Y:S04]  /*1cb60*/  LDSM.16.M88.4 R152, [R223+0x5000] ;  /* 0x00500000df98783b */ /* 0x000ea80000000200 */
[----:B------:R-:W2:Y:S04]  /*1cb70*/  LDSM.16.M88.4 R64, [R223+0x6000] ;  /* 0x00600000df40783b */ /* 0x000ea80000000200 */
[----:B------:R-:W2:Y:S04]  /*1cb80*/  LDSM.16.M88.4 R56, [R223+0x6800] ;  /* 0x00680000df38783b */ /* 0x000ea80000000200 */
[----:B------:R-:W2:Y:S01]  /*1cb90*/  LDSM.16.M88.4 R48, [R223+0x7000] ;  /* 0x00700000df30783b */ /* 0x000ea20000000200 */
[C---:B-----5:R-:W-:Y:S03]  /*1cba0*/  HMMA.16816.F32 R8, R172.reuse, R4, RZ ;  /* 0x00000004ac08723c */ /* 0x060fe600000018ff */
[----:B------:R-:W5:Y:S04]  /*1cbb0*/  LDSM.16.M88.4 R36, [R223+0x7800] ;  /* 0x00780000df24783b */ /* 0x000f680000000200 */
[----:B----4-:R-:W4:Y:S01]  /*1cbc0*/  LDSM.16.M88.4 R12, [R211] ;  /* 0x00000000d30c783b */ /* 0x010f220000000200 */
[C---:B------:R-:W-:Y:S03]  /*1cbd0*/  HMMA.16816.F32 R4, R172.reuse, R6, RZ ;  /* 0x00000006ac04723c */ /* 0x040fe600000018ff */
[----:B------:R-:W4:Y:S04]  /*1cbe0*/  LDSM.16.M88.4 R24, [R212] ;  /* 0x00000000d418783b */ /* 0x000f280000000200 */
[----:B------:R-:W4:Y:S01]  /*1cbf0*/  LDSM.16.M88.4 R168, [R208] ;  /* 0x00000000d0a8783b */ /* 0x000f220000000200 */
[C---:B-1----:R-:W-:Y:S03]  /*1cc00*/  HMMA.16816.F32 R20, R172.reuse, R32, RZ ;  /* 0x00000020ac14723c */ /* 0x042fe600000018ff */
[----:B------:R-:W1:Y:S04]  /*1cc10*/  LDSM.16.M88.4 R164, [R207] ;  /* 0x00000000cfa4783b */ /* 0x000e680000000200 */
[----:B------:R-:W-:Y:S01]  /*1cc20*/  LDSM.16.M88.4 R180, [R210] ;  /* 0x00000000d2b4783b */ /* 0x000fe20000000200 */
[----:B------:R-:W-:Y:S03]  /*1cc30*/  HMMA.16816.F32 R32, R172, R34, RZ ;  /* 0x00000022ac20723c */ /* 0x000fe600000018ff */
[----:B------:R-:W-:Y:S04]  /*1cc40*/  LDSM.16.M88.4 R176, [R209] ;  /* 0x00000000d1b0783b */ /* 0x000fe80000000200 */
[----:B------:R-:W-:Y:S01]  /*1cc50*/  LDSM.16.M88.4 R40, [R217+0x4800] ;  /* 0x00480000d928783b */ /* 0x000fe20000000200 */
[C---:B------:R-:W-:Y:S03]  /*1cc60*/  HMMA.16816.F32 R8, R160.reuse, R28, R8 ;  /* 0x0000001ca008723c */ /* 0x040fe60000001808 */
[----:B------:R-:W-:Y:S04]  /*1cc70*/  LDSM.16.M88.4 R184, [R206+0x3800] ;  /* 0x00380000ceb8783b */ /* 0x000fe80000000200 */
[----:B------:R-:W0:Y:S01]  /*1cc80*/  LDGDEPBAR ;  /* 0x00000000000079af */ /* 0x000e220000000000 */
[C---:B------:R-:W-:Y:S03]  /*1cc90*/  HMMA.16816.F32 R4, R160.reuse, R30, R4 ;  /* 0x0000001ea004723c */ /* 0x040fe60000001804 */
[----:B------:R-:W-:Y:S05]  /*1cca0*/  LDSM.16.M88.4 R28, [R217+0x4000] ;  /* 0x00400000d91c783b */ /* 0x000fea0000000200 */
[C---:B--2---:R-:W-:Y:S08]  /*1ccb0*/  HMMA.16816.F32 R20, R160.reuse, R16, R20 ;  /* 0x00000010a014723c */ /* 0x044ff00000001814 */
[----:B------:R-:W-:Y:S01]  /*1ccc0*/  HMMA.16816.F32 R32, R160, R18, R32 ;  /* 0x00000012a020723c */ /* 0x000fe20000001820 */
[----:B------:R-:W2:Y:S07]  /*1ccd0*/  LDSM.16.M88.4 R16, [R220] ;  /* 0x00000000dc10783b */ /* 0x000eae0000000200 */
        /* <DEDUP_REMOVED lines=10> */
[C---:B-----5:R-:W-:Y:S08]  /*1cd80*/  HMMA.16816.F32 R44, R172.reuse, R36, RZ ;  /* 0x00000024ac2c723c */ /* 0x060ff000000018ff */
[----:B------:R-:W-:Y:S01]  /*1cd90*/  HMMA.16816.F32 R172, R172, R38, RZ ;  /* 0x00000026acac723c */ /* 0x000fe200000018ff */
[----:B------:R-:W-:Y:S07]  /*1cda0*/  LDSM.16.M88.4 R36, [R217+0x5000] ;  /* 0x00500000d924783b */ /* 0x000fee0000000200 */
[C---:B----4-:R-:W-:Y:S08]  /*1cdb0*/  HMMA.16816.F32 R148, R160.reuse, R12, R148 ;  /* 0x0000000ca094723c */ /* 0x050ff00000001894 */
[C---:B------:R-:W-:Y:S01]  /*1cdc0*/  HMMA.16816.F32 R144, R160.reuse, R14, R144 ;  /* 0x0000000ea090723c */ /* 0x040fe20000001890 */
[----:B------:R-:W4:Y:S07]  /*1cdd0*/  LDSM.16.M88.4 R12, [R217+0x5800] ;  /* 0x00580000d90c783b */ /* 0x000f2e0000000200 */
[C---:B------:R-:W-:Y:S08]  /*1cde0*/  HMMA.16816.F32 R156, R160.reuse, R24, R156 ;  /* 0x00000018a09c723c */ /* 0x040ff0000000189c */
[C---:B------:R-:W-:Y:S01]  /*1cdf0*/  HMMA.16816.F32 R152, R160.reuse, R26, R152 ;  /* 0x0000001aa098723c */ /* 0x040fe20000001898 */
[----:B------:R-:W5:Y:S07]  /*1ce00*/  LDSM.16.M88.4 R24, [R217+0x6000] ;  /* 0x00600000d918783b */ /* 0x000f6e0000000200 */
[C---:B------:R-:W-:Y:S08]  /*1ce10*/  HMMA.16816.F32 R52, R160.reuse, R168, R52 ;  /* 0x000000a8a034723c */ /* 0x040ff00000001834 */
[C---:B------:R-:W-:Y:S01]  /*1ce20*/  HMMA.16816.F32 R48, R160.reuse, R170, R48 ;  /* 0x000000aaa030723c */ /* 0x040fe20000001830 */
[----:B------:R-:W3:Y:S07]  /*1ce30*/  LDSM.16.M88.4 R168, [R217+0x6800] ;  /* 0x00680000d9a8783b */ /* 0x000eee0000000200 */
[C---:B-1----:R-:W-:Y:S08]  /*1ce40*/  HMMA.16816.F32 R44, R160.reuse, R164, R44 ;  /* 0x000000a4a02c723c */ /* 0x042ff0000000182c */
[----:B------:R-:W-:Y:S01]  /*1ce50*/  HMMA.16816.F32 R172, R160, R166, R172 ;  /* 0x000000a6a0ac723c */ /* 0x000fe200000018ac */
[----:B------:R-:W-:Y:S07]  /*1ce60*/  LDSM.16.M88.4 R164, [R217+0x7800] ;  /* 0x00780000d9a4783b */ /* 0x000fee0000000200 */
[C---:B--2---:R-:W-:Y:S08]  /*1ce70*/  HMMA.16816.F32 R8, R16.reuse, R28, R8 ;  /* 0x0000001c1008723c */ /* 0x044ff00000001808 */
[----:B------:R-:W-:Y:S01]  /*1ce80*/  HMMA.16816.F32 R4, R16, R30, R4 ;  /* 0x0000001e1004723c */ /* 0x000fe20000001804 */
[----:B------:R-:W1:Y:S07]  /*1ce90*/  LDSM.16.M88.4 R28, [R217+0x7000] ;  /* 0x00700000d91c783b */ /* 0x000e6e0000000200 */
[C---:B------:R-:W-:Y:S08]  /*1cea0*/  HMMA.16816.F32 R140, R160.reuse, R180, R140 ;  /* 0x000000b4a08c723c */ /* 0x040ff0000000188c */
[C---:B------:R-:W-:Y:S01]  /*1ceb0*/  HMMA.16816.F32 R64, R160.reuse, R182, R64 ;  /* 0x000000b6a040723c */ /* 0x040fe20000001840 */
[----:B------:R-:W-:Y:S07]  /*1cec0*/  LDSM.16.M88.4 R180, [R204] ;  /* 0x00000000ccb4783b */ /* 0x000fee0000000200 */
[C---:B------:R-:W-:Y:S08]  /*1ced0*/  HMMA.16816.F32 R60, R160.reuse, R176, R60 ;  /* 0x000000b0a03c723c */ /* 0x040ff0000000183c */
[----:B------:R-:W-:Y:S01]  /*1cee0*/  HMMA.16816.F32 R56, R160, R178, R56 ;  /* 0x000000b2a038723c */ /* 0x000fe20000001838 */
[----:B------:R-:W-:Y:S04]  /*1cef0*/  LDSM.16.M88.4 R176, [R219] ;  /* 0x00000000dbb0783b */ /* 0x000fe80000000200 */
[----:B------:R-:W2:Y:S03]  /*1cf00*/  LDSM.16.M88.4 R160, [R206] ;  /* 0x00000000cea0783b */ /* 0x000ea60000000200 */
[C---:B------:R-:W-:Y:S08]  /*1cf10*/  HMMA.16816.F32 R20, R16.reuse, R40, R20 ;  /* 0x000000281014723c */ /* 0x040ff00000001814 */
        /* <DEDUP_REMOVED lines=13> */
[----:B------:R-:W-:Y:S07]  /*1cff0*/  LDSM.16.M88.4 R168, [R224+0x2000] ;  /* 0x00200000e0a8783b */ /* 0x000fee0000000200 */
[C---:B-1----:R-:W-:Y:S08]  /*1d000*/  HMMA.16816.F32 R52, R16.reuse, R28, R52 ;  /* 0x0000001c1034723c */ /* 0x042ff00000001834 */
        /* <DEDUP_REMOVED lines=8> */
[----:B------:R-:W-:Y:S07]  /*1d090*/  LDSM.16.M88.4 R160, [R205] ;  /* 0x00000000cda0783b */ /* 0x000fee0000000200 */
[C---:B------:R-:W-:Y:S08]  /*1d0a0*/  HMMA.16816.F32 R20, R176.reuse, R40, R20 ;  /* 0x00000028b014723c */ /* 0x040ff00000001814 */
[C---:B------:R-:W-:Y:S01]  /*1d0b0*/  HMMA.16816.F32 R32, R176.reuse, R42, R32 ;  /* 0x0000002ab020723c */ /* 0x040fe20000001820 */
[----:B------:R-:W2:Y:S07]  /*1d0c0*/  LDSM.16.M88.4 R40, [R222+0x2000] ;  /* 0x00200000de28783b */ /* 0x000eae0000000200 */
[C---:B----4-:R-:W-:Y:S08]  /*1d0d0*/  HMMA.16816.F32 R148, R176.reuse, R12, R148 ;  /* 0x0000000cb094723c */ /* 0x050ff00000001894 */
[----:B------:R-:W-:Y:S01]  /*1d0e0*/  HMMA.16816.F32 R144, R176, R14, R144 ;  /* 0x0000000eb090723c */ /* 0x000fe20000001890 */
[----:B------:R-:W3:Y:S07]  /*1d0f0*/  LDSM.16.M88.4 R12, [R206+0x3000] ;  /* 0x00300000ce0c783b */ /* 0x000eee0000000200 */
[C---:B-1----:R-:W-:Y:S08]  /*1d100*/  HMMA.16816.F32 R8, R168.reuse, R16, R8 ;  /* 0x00000010a808723c */ /* 0x042ff00000001808 */
[----:B------:R-:W-:Y:S01]  /*1d110*/  HMMA.16816.F32 R4, R168, R18, R4 ;  /* 0x00000012a804723c */ /* 0x000fe20000001804 */
[----:B------:R-:W-:Y:S07]  /*1d120*/  LDSM.16.M88.4 R16, [R219+0x2000] ;  /* 0x00200000db10783b */ /* 0x000fee0000000200 */
        /* <DEDUP_REMOVED lines=8> */
[----:B------:R-:W4:Y:S07]  /*1d1b0*/  LDSM.16.M88.4 R28, [R220+0x2000] ;  /* 0x00200000dc1c783b */ /* 0x000f2e0000000200 */
[C---:B--2---:R-:W-:Y:S08]  /*1d1c0*/  HMMA.16816.F32 R8, R40.reuse, R160, R8 ;  /* 0x000000a02808723c */ /* 0x044ff00000001808 */
[----:B------:R-:W-:Y:S01]  /*1d1d0*/  HMMA.16816.F32 R4, R40, R162, R4 ;  /* 0x000000a22804723c */ /* 0x000fe20000001804 */
[----:B------:R-:W-:Y:S07]  /*1d1e0*/  LDSM.16.M88.4 R160, [R223+0x9800] ;  /* 0x00980000dfa0783b */ /* 0x000fee0000000200 */
[C---:B---3--:R-:W-:Y:S08]  /*1d1f0*/  HMMA.16816.F32 R52, R176.reuse, R12, R52 ;  /* 0x0000000cb034723c */ /* 0x048ff00000001834 */
[----:B------:R-:W-:Y:S01]  /*1d200*/  HMMA.16816.F32 R48, R176, R14, R48 ;  /* 0x0000000eb030723c */ /* 0x000fe20000001830 */
[----:B------:R-:W2:Y:S07]  /*1d210*/  LDSM.16.M88.4 R12, [R206+0x4000] ;  /* 0x00400000ce0c783b */ /* 0x000eae0000000200 */
[----:B-1----:R-:W-:Y:S08]  /*1d220*/  HMMA.16816.F32 R20, R168, R24, R20 ;  /* 0x00000018a814723c */ /* 0x002ff00000001814 */
[C---:B----4-:R-:W-:Y:S08]  /*1d230*/  HMMA.16816.F32 R8, R28.reuse, R36, R8 ;  /* 0x000000241c08723c */ /* 0x050ff00000001808 */
[----:B------:R-:W-:Y:S01]  /*1d240*/  HMMA.16816.F32 R4, R28, R38, R4 ;  /* 0x000000261c04723c */ /* 0x000fe20000001804 */
[----:B------:R-:W1:Y:S07]  /*1d250*/  LDSM.16.M88.4 R36, [R203] ;  /* 0x00000000cb24783b */ /* 0x000e6e0000000200 */
[C---:B------:R-:W-:Y:S01]  /*1d260*/  HMMA.16816.F32 R32, R168.reuse, R26, R32 ;  /* 0x0000001aa820723c */ /* 0x040fe20000001820 */
[----:B------:R-:W3:Y:S07]  /*1d270*/  LDSM.16.M88.4 R24, [R217+0x8800] ;  /* 0x00880000d918783b */ /* 0x000eee0000000200 */
[C---:B------:R-:W-:Y:S08]  /*1d280*/  HMMA.16816.F32 R156, R168.reuse, R164, R156 ;  /* 0x000000a4a89c723c */ /* 0x040ff0000000189c */
[----:B------:R-:W-:Y:S01]  /*1d290*/  HMMA.16816.F32 R152, R168, R166, R152 ;  /* 0x000000a6a898723c */ /* 0x000fe20000001898 */
[----:B------:R-:W-:Y:S07]  /*1d2a0*/  LDSM.16.M88.4 R164, [R223+0xa000] ;  /* 0x00a00000dfa4783b */ /* 0x000fee0000000200 */
[----:B------:R-:W-:Y:S08]  /*1d2b0*/  HMMA.16816.F32 R20, R40, R180, R20 ;  /* 0x000000b42814723c */ /* 0x000ff00000001814 */
[C---:B--2---:R-:W-:Y:S08]  /*1d2c0*/  HMMA.16816.F32 R8, R16.reuse, R12, R8 ;  /* 0x0000000c1008723c */ /* 0x044ff00000001808 */
[----:B------:R-:W-:Y:S01]  /*1d2d0*/  HMMA.16816.F32 R4, R16, R14, R4 ;  /* 0x0000000e1004723c */ /* 0x000fe20000001804 */
[----:B------:R-:W2:Y:S07]  /*1d2e0*/  LDSM.16.M88.4 R12, [R217+0x9000] ;  /* 0x00900000d90c783b */ /* 0x000eae0000000200 */
[C---:B------:R-:W-:Y:S08]  /*1d2f0*/  HMMA.16816.F32 R44, R176.reuse, R184, R44 ;  /* 0x000000b8b02c723c */ /* 0x040ff0000000182c */
[----:B------:R-:W-:Y:S01]  /*1d300*/  HMMA.16816.F32 R176, R176, R186, R172 ;  /* 0x000000bab0b0723c */ /* 0x000fe200000018ac */
[----:B------:R-:W4:Y:S07]  /*1d310*/  LDSM.16.M88.4 R172, [R206+0x4800] ;  /* 0x00480000ceac783b */ /* 0x000f2e0000000200 */
[----:B-1----:R-:W-:Y:S01]  /*1d320*/  HMMA.16816.F32 R156, R40, R36, R156 ;  /* 0x00000024289c723c */ /* 0x002fe2000000189c */
[----:B------:R-:W-:-:S07]  /*1d330*/  FMUL.FTZ R8, R8, R133 ;  /* 0x0000008508087220 */ /* 0x000fce0000410000 */
[----:B------:R-:W-:Y:S01]  /*1d340*/  HMMA.16816.F32 R152, R40, R38, R152 ;  /* 0x000000262898723c */ /* 0x000fe20000001898 */
[-C--:B------:R-:W-:Y:S02]  /*1d350*/  FMUL.FTZ R9, R9, R133.reuse ;  /* 0x0000008509097220 */ /* 0x080fe40000410000 */
[----:B------:R-:W-:-:S05]  /*1d360*/  FMUL.FTZ R10, R10, R133 ;  /* 0x000000850a0a7220 */ /* 0x000fca0000410000 */
[----:B---3--:R-:W-:Y:S01]  /*1d370*/  HMMA.16816.F32 R20, R28, R24, R20 ;  /* 0x000000181c14723c */ /* 0x008fe20000001814 */
[----:B------:R-:W-:Y:S07]  /*1d380*/  MUFU.TANH R180, R8 ;  /* 0x0000000800b47308 */ /* 0x000fee0000002400 */
[----:B------:R-:W-:Y:S01]  /*1d390*/  HMMA.16816.F32 R32, R40, R182, R32 ;  /* 0x000000b62820723c */ /* 0x000fe20000001820 */
[----:B------:R-:W-:Y:S07]  /*1d3a0*/  MUFU.TANH R181, R10 ;  /* 0x0000000a00b57308 */ /* 0x000fee0000002400 */
[----:B------:R-:W-:Y:S01]  /*1d3b0*/  HMMA.16816.F32 R148, R168, R160, R148 ;  /* 0x000000a0a894723c */ /* 0x000fe20000001894 */
[----:B------:R1:W3:Y:S01]  /*1d3c0*/  MUFU.TANH R160, R9 ;  /* 0x0000000900a07308 */ /* 0x0002e20000002400 */
[-C--:B------:R-:W-:Y:S01]  /*1d3d0*/  FMUL.FTZ R4, R4, R133.reuse ;  /* 0x0000008504047220 */ /* 0x080fe20000410000 */
[----:B------:R-:W-:Y:S04]  /*1d3e0*/  LDSM.16.M88.4 R36, [R223+0xa800] ;  /* 0x00a80000df24783b */ /* 0x000fe80000000200 */
[----:B------:R-:W-:-:S02]  /*1d3f0*/  FMUL.FTZ R161, R11, R133 ;  /* 0x000000850ba17220 */ /* 0x000fc40000410000 */
[----:B-1----:R-:W1:Y:S01]  /*1d400*/  LDSM.16.M88.4 R8, [R202] ;  /* 0x00000000ca08783b */ /* 0x002e620000000200 */
[----:B--2---:R-:W-:Y:S01]  /*1d410*/  HMMA.16816.F32 R156, R28, R12, R156 ;  /* 0x0000000c1c9c723c */ /* 0x004fe2000000189c */
[----:B------:R-:W-:-:S07]  /*1d420*/  FMUL.FTZ R5, R5, R133 ;  /* 0x0000008505057220 */ /* 0x000fce0000410000 */
[----:B------:R-:W-:Y:S01]  /*1d430*/  HMMA.16816.F32 R152, R28, R14, R152 ;  /* 0x0000000e1c98723c */ /* 0x000fe20000001898 */
[----:B------:R-:W2:Y:S01]  /*1d440*/  LDSM.16.M88.4 R12, [R201] ;  /* 0x00000000c90c783b */ /* 0x000ea20000000200 */
[-C--:B------:R-:W-:Y:S02]  /*1d450*/  FMUL.FTZ R6, R6, R133.reuse ;  /* 0x0000008506067220 */ /* 0x080fe40000410000 */
[----:B------:R-:W-:-:S04]  /*1d460*/  FMUL.FTZ R7, R7, R133 ;  /* 0x0000008507077220 */ /* 0x000fc80000410000 */
[----:B------:R-:W-:Y:S01]  /*1d470*/  HMMA.16816.F32 R144, R168, R162, R144 ;  /* 0x000000a2a890723c */ /* 0x000fe20000001890 */
[----:B------:R-:W-:Y:S07]  /*1d480*/  MUFU.TANH R162, R5 ;  /* 0x0000000500a27308 */ /* 0x000fee0000002400 */
[----:B----4-:R-:W-:Y:S01]  /*1d490*/  HMMA.16816.F32 R20, R16, R172, R20 ;  /* 0x000000ac1014723c */ /* 0x010fe20000001814 */
[----:B------:R-:W-:Y:S07]  /*1d4a0*/  MUFU.TANH R172, R4 ;  /* 0x0000000400ac7308 */ /* 0x000fee0000002400 */
[----:B------:R-:W-:Y:S01]  /*1d4b0*/  HMMA.16816.F32 R32, R28, R26, R32 ;  /* 0x0000001a1c20723c */ /* 0x000fe20000001820 */
[----:B------:R-:W4:Y:S01]  /*1d4c0*/  LDSM.16.M88.4 R24, [R206+0x5000] ;  /* 0x00500000ce18783b */ /* 0x000f220000000200 */
[----:B------:R-:W-:Y:S08]  /*1d4d0*/  MUFU.TANH R163, R6 ;  /* 0x0000000600a37308 */ /* 0x000ff00000002400 */
[----:B------:R5:W-:Y:S01]  /*1d4e0*/  MUFU.TANH R173, R7 ;  /* 0x0000000700ad7308 */ /* 0x000be20000002400 */
[C---:B------:R-:W-:Y:S08]  /*1d4f0*/  HMMA.16816.F32 R140, R168.reuse, R164, R140 ;  /* 0x000000a4a88c723c */ /* 0x040ff0000000188c */
[----:B------:R-:W-:Y:S01]  /*1d500*/  HMMA.16816.F32 R64, R168, R166, R64 ;  /* 0x000000a6a840723c */ /* 0x000fe20000001840 */
[----:B-----5:R-:W5:Y:S07]  /*1d510*/  LDSM.16.M88.4 R4, [R217+0x9800] ;  /* 0x00980000d904783b */ /* 0x020f6e0000000200 */
[----:B-1----:R-:W-:Y:S01]  /*1d520*/  HMMA.16816.F32 R148, R40, R8, R148 ;  /* 0x000000082894723c */ /* 0x002fe20000001894 */
[----:B------:R-:W-:-:S02]  /*1d530*/  FMUL.FTZ R20, R20, R133 ;  /* 0x0000008514147220 */ /* 0x000fc40000410000 */
[-C--:B------:R-:W-:Y:S02]  /*1d540*/  FMUL.FTZ R21, R21, R133.reuse ;  /* 0x0000008515157220 */ /* 0x080fe40000410000 */
[----:B------:R-:W-:-:S03]  /*1d550*/  FMUL.FTZ R22, R22, R133 ;  /* 0x0000008516167220 */ /* 0x000fc60000410000 */
[----:B------:R-:W-:Y:S01]  /*1d560*/  HMMA.16816.F32 R144, R40, R10, R144 ;  /* 0x0000000a2890723c */ /* 0x000fe20000001890 */
[-C--:B------:R-:W-:Y:S01]  /*1d570*/  FMUL.FTZ R23, R23, R133.reuse ;  /* 0x0000008517177220 */ /* 0x080fe20000410000 */
[----:B------:R-:W1:Y:S01]  /*1d580*/  LDSM.16.M88.4 R8, [R217+0xa000] ;  /* 0x00a00000d908783b */ /* 0x000e620000000200 */
[----:B------:R-:W-:Y:S05]  /*1d590*/  MUFU.TANH R164, R21 ;  /* 0x0000001500a47308 */ /* 0x000fea0000002400 */
[----:B------:R-:W-:Y:S03]  /*1d5a0*/  HMMA.16816.F32 R32, R16, R174, R32 ;  /* 0x000000ae1020723c */ /* 0x000fe60000001820 */
[----:B------:R-:W-:Y:S08]  /*1d5b0*/  MUFU.TANH R174, R20 ;  /* 0x0000001400ae7308 */ /* 0x000ff00000002400 */
[----:B------:R-:W-:Y:S01]  /*1d5c0*/  MUFU.TANH R175, R22 ;  /* 0x0000001600af7308 */ /* 0x000fe20000002400 */
[C---:B--2---:R-:W-:Y:S07]  /*1d5d0*/  HMMA.16816.F32 R140, R40.reuse, R12, R140 ;  /* 0x0000000c288c723c */ /* 0x044fee000000188c */
[----:B------:R2:W-:Y:S01]  /*1d5e0*/  MUFU.TANH R165, R23 ;  /* 0x0000001700a57308 */ /* 0x0005e20000002400 */
[----:B------:R-:W-:Y:S01]  /*1d5f0*/  HMMA.16816.F32 R64, R40, R14, R64 ;  /* 0x0000000e2840723c */ /* 0x000fe20000001840 */
[----:B------:R-:W-:Y:S04]  /*1d600*/  LDSM.16.M88.4 R12, [R200] ;  /* 0x00000000c80c783b */ /* 0x000fe80000000200 */
[----:B--2---:R-:W2:Y:S03]  /*1d610*/  LDSM.16.M88.4 R20, [R206+0x5800] ;  /* 0x00580000ce14783b */ /* 0x004ea60000000200 */
[C---:B----4-:R-:W-:Y:S08]  /*1d620*/  HMMA.16816.F32 R156, R16.reuse, R24, R156 ;  /* 0x00000018109c723c */ /* 0x050ff0000000189c */
[----:B------:R-:W-:Y:S01]  /*1d630*/  HMMA.16816.F32 R152, R16, R26, R152 ;  /* 0x0000001a1098723c */ /* 0x000fe20000001898 */
[----:B------:R-:W4:Y:S07]  /*1d640*/  LDSM.16.M88.4 R24, [R223+0xb000] ;  /* 0x00b00000df18783b */ /* 0x000f2e0000000200 */
[C---:B-----5:R-:W-:Y:S08]  /*1d650*/  HMMA.16816.F32 R148, R28.reuse, R4, R148 ;  /* 0x000000041c94723c */ /* 0x060ff00000001894 */
[----:B------:R-:W-:Y:S01]  /*1d660*/  HMMA.16816.F32 R144, R28, R6, R144 ;  /* 0x000000061c90723c */ /* 0x000fe20000001890 */
[----:B------:R-:W5:Y:S07]  /*1d670*/  LDSM.16.M88.4 R4, [R206+0x6000] ;  /* 0x00600000ce04783b */ /* 0x000f6e0000000200 */
[----:B------:R-:W-:Y:S01]  /*1d680*/  HMMA.16816.F32 R60, R168, R36, R60 ;  /* 0x00000024a83c723c */ /* 0x000fe2000000183c */
[----:B------:R-:W-:-:S02]  /*1d690*/  FMUL.FTZ R32, R32, R133 ;  /* 0x0000008520207220 */ /* 0x000fc40000410000 */
[-C--:B------:R-:W-:Y:S02]  /*1d6a0*/  FMUL.FTZ R33, R33, R133.reuse ;  /* 0x0000008521217220 */ /* 0x080fe40000410000 */
[-C--:B------:R-:W-:Y:S02]  /*1d6b0*/  FMUL.FTZ R34, R34, R133.reuse ;  /* 0x0000008522227220 */ /* 0x080fe40000410000 */
[----:B------:R-:W-:Y:S01]  /*1d6c0*/  FMUL.FTZ R35, R35, R133 ;  /* 0x0000008523237220 */ /* 0x000fe20000410000 */
[----:B------:R-:W-:Y:S01]  /*1d6d0*/  HMMA.16816.F32 R56, R168, R38, R56 ;  /* 0x00000026a838723c */ /* 0x000fe20000001838 */
[----:B------:R-:W-:Y:S07]  /*1d6e0*/  MUFU.TANH R182, R32 ;  /* 0x0000002000b67308 */ /* 0x000fee0000002400 */
[C---:B-1----:R-:W-:Y:S01]  /*1d6f0*/  HMMA.16816.F32 R140, R28.reuse, R8, R140 ;  /* 0x000000081c8c723c */ /* 0x042fe2000000188c */
[----:B------:R-:W-:Y:S07]  /*1d700*/  MUFU.TANH R166, R33 ;  /* 0x0000002100a67308 */ /* 0x000fee0000002400 */
[----:B------:R-:W-:Y:S01]  /*1d710*/  HMMA.16816.F32 R64, R28, R10, R64 ;  /* 0x0000000a1c40723c */ /* 0x000fe20000001840 */
[----:B------:R-:W-:Y:S01]  /*1d720*/  MUFU.TANH R167, R34 ;  /* 0x0000002200a77308 */ /* 0x000fe20000002400 */
[----:B------:R-:W1:Y:S07]  /*1d730*/  LDSM.16.M88.4 R8, [R139] ;  /* 0x000000008b08783b */ /* 0x000e6e0000000200 */
[----:B------:R3:W-:Y:S01]  /*1d740*/  MUFU.TANH R183, R35 ;  /* 0x0000002300b77308 */ /* 0x0007e20000002400 */
[C---:B--2---:R-:W-:Y:S08]  /*1d750*/  HMMA.16816.F32 R148, R16.reuse, R20, R148 ;  /* 0x000000141094723c */ /* 0x044ff00000001894 */
[----:B------:R-:W-:Y:S01]  /*1d760*/  HMMA.16816.F32 R144, R16, R22, R144 ;  /* 0x000000161090723c */ /* 0x000fe20000001890 */
[----:B------:R-:W-:Y:S04]  /*1d770*/  LDSM.16.M88.4 R20, [R217+0xa800] ;  /* 0x00a80000d914783b */ /* 0x000fe80000000200 */
[----:B---3--:R-:W2:Y:S03]  /*1d780*/  LDSM.16.M88.4 R32, [R223+0xb800] ;  /* 0x00b80000df20783b */ /* 0x008ea60000000200 */
[----:B------:R-:W-:Y:S01]  /*1d790*/  HMMA.16816.F32 R60, R40, R12, R60 ;  /* 0x0000000c283c723c */ /* 0x000fe2000000183c */
[----:B------:R-:W3:Y:S07]  /*1d7a0*/  S2R R12, SR_TID.X ;  /* 0x00000000000c7919 */ /* 0x000eee0000002100 */
[----:B----4-:R-:W-:Y:S08]  /*1d7b0*/  HMMA.16816.F32 R52, R168, R24, R52 ;  /* 0x00000018a834723c */ /* 0x010ff00000001834 */
[----:B------:R-:W-:Y:S08]  /*1d7c0*/  HMMA.16816.F32 R56, R40, R14, R56 ;  /* 0x0000000e2838723c */ /* 0x000ff00000001838 */
[C---:B-----5:R-:W-:Y:S08]  /*1d7d0*/  HMMA.16816.F32 R140, R16.reuse, R4, R140 ;  /* 0x00000004108c723c */ /* 0x060ff0000000188c */
[----:B------:R-:W-:Y:S01]  /*1d7e0*/  HMMA.16816.F32 R64, R16, R6, R64 ;  /* 0x000000061040723c */ /* 0x000fe20000001840 */
[----:B------:R-:W4:Y:S01]  /*1d7f0*/  LDSM.16.M88.4 R4, [R217+0xb000] ;  /* 0x00b00000d904783b */ /* 0x000f220000000200 */
[----:B---3--:R-:W-:-:S06]  /*1d800*/  IMAD.SHL.U32 R12, R12, 0x2, RZ ;  /* 0x000000020c0c7824 */ /* 0x008fcc00078e00ff */
[----:B------:R-:W-:Y:S01]  /*1d810*/  HMMA.16816.F32 R48, R168, R26, R48 ;  /* 0x0000001aa830723c */ /* 0x000fe20000001830 */
[----:B------:R-:W3:Y:S01]  /*1d820*/  LDSM.16.M88.4 R24, [R206+0x6800] ;  /* 0x00680000ce18783b */ /* 0x000ee20000000200 */
[----:B------:R-:W-:-:S06]  /*1d830*/  LOP3.LUT R12, R12, 0x6, RZ, 0xc0, !PT ;  /* 0x000000060c0c7812 */ /* 0x000fcc00078ec0ff */
[----:B-1----:R-:W-:Y:S01]  /*1d840*/  HMMA.16816.F32 R52, R40, R8, R52 ;  /* 0x000000082834723c */ /* 0x002fe20000001834 */
[----:B------:R-:W1:Y:S07]  /*1d850*/  MUFU.TANH R161, R161 ;  /* 0x000000a100a17308 */ /* 0x000e6e0000002400 */
[----:B--2---:R-:W-:Y:S07]  /*1d860*/  HMMA.16816.F32 R44, R168, R32, R44 ;  /* 0x00000020a82c723c */ /* 0x004fee000000182c */
[----:B------:R-:W-:Y:S01]  /*1d870*/  IMAD R32, R240, 0x80, R12 ;  /* 0x00000080f0207824 */ /* 0x000fe200078e020c */
[----:B------:R-:W-:Y:S01]  /*1d880*/  HMMA.16816.F32 R56, R28, R22, R56 ;  /* 0x000000161c38723c */ /* 0x000fe20000001838 */
[----:B------:R-:W2:Y:S03]  /*1d890*/  LDSM.16.M88.4 R12, [R138] ;  /* 0x000000008a0c783b */ /* 0x000ea60000000200 */
[----:B------:R-:W-:-:S04]  /*1d8a0*/  IADD3 R8, R32, 0x1, RZ ;  /* 0x0000000120087810 */ /* 0x000fc80007ffe0ff */
[----:B------:R-:W-:Y:S01]  /*1d8b0*/  HMMA.16816.F32 R60, R28, R20, R60 ;  /* 0x000000141c3c723c */ /* 0x000fe2000000183c */
[----:B------:R-:W-:Y:S01]  /*1d8c0*/  ISETP.GE.AND P3, PT, R8, R0, PT ;  /* 0x000000000800720c */ /* 0x000fe20003f66270 */
[-C--:B------:R-:W-:Y:S01]  /*1d8d0*/  FMUL.FTZ R154, R154, R133.reuse ;  /* 0x000000859a9a7220 */ /* 0x080fe20000410000 */
[----:B------:R-:W-:Y:S01]  /*1d8e0*/  ISETP.GE.AND P1, PT, R8, R2, PT ;  /* 0x000000020800720c */ /* 0x000fe20003f26270 */
[-C--:B------:R-:W-:Y:S01]  /*1d8f0*/  FMUL.FTZ R151, R151, R133.reuse ;  /* 0x0000008597977220 */ /* 0x080fe20000410000 */
[C---:B------:R-:W-:Y:S02]  /*1d900*/  IADD3 R8, R32.reuse, 0x9, RZ ;  /* 0x0000000920087810 */ /* 0x040fe40007ffe0ff */
[----:B------:R-:W-:Y:S01]  /*1d910*/  IADD3 R9, R32, 0x8, RZ ;  /* 0x0000000820097810 */ /* 0x000fe20007ffe0ff */
[----:B------:R-:W-:Y:S01]  /*1d920*/  HMMA.16816.F32 R176, R168, R34, R176 ;  /* 0x00000022a8b0723c */ /* 0x000fe200000018b0 */
[-C--:B------:R-:W-:Y:S01]  /*1d930*/  ISETP.GE.AND P4, PT, R8, R0.reuse, PT ;  /* 0x000000000800720c */ /* 0x080fe20003f86270 */
[-C--:B------:R-:W-:Y:S01]  /*1d940*/  FMUL.FTZ R152, R152, R133.reuse ;  /* 0x0000008598987220 */ /* 0x080fe20000410000 */
[----:B------:R-:W-:Y:S01]  /*1d950*/  ISETP.GE.AND P5, PT, R9, R0, PT ;  /* 0x000000000900720c */ /* 0x000fe20003fa6270 */
[----:B------:R-:W-:Y:S01]  /*1d960*/  FMUL.FTZ R64, R64, R133 ;  /* 0x0000008540407220 */ /* 0x000fe20000410000 */
[----:B------:R-:W-:Y:S02]  /*1d970*/  LDSM.16.M88.4 R20, [R206+0x7000] ;  /* 0x00700000ce14783b */ /* 0x000fe40000000200 */
[----:B------:R-:W-:-:S02]  /*1d980*/  FSEL R34, R160, -INF , !P3 ;  /* 0xff800000a0227808 */ /* 0x000fc40005800000 */
[-C--:B------:R-:W-:Y:S01]  /*1d990*/  ISETP.GE.AND P3, PT, R8, R2.reuse, PT ;  /* 0x000000020800720c */ /* 0x080fe20003f66270 */
[-C--:B------:R-:W-:Y:S01]  /*1d9a0*/  FMUL.FTZ R157, R157, R133.reuse ;  /* 0x000000859d9d7220 */ /* 0x080fe20000410000 */
[----:B------:R-:W-:Y:S01]  /*1d9b0*/  IADD3 R8, R32, 0x10, RZ ;  /* 0x0000001020087810 */ /* 0x000fe20007ffe0ff */
[----:B------:R-:W-:Y:S01]  /*1d9c0*/  MUFU.TANH R187, R154 ;  /* 0x0000009a00bb7308 */ /* 0x000fe20000002400 */
[-C--:B------:R-:W-:Y:S01]  /*1d9d0*/  FMUL.FTZ R158, R158, R133.reuse ;  /* 0x000000859e9e7220 */ /* 0x080fe20000410000 */
[----:B-1----:R-:W-:Y:S01]  /*1d9e0*/  FSEL R35, R161, -INF , !P1 ;  /* 0xff800000a1237808 */ /* 0x002fe20004800000 */
[-C--:B------:R-:W-:Y:S01]  /*1d9f0*/  FMUL.FTZ R66, R66, R133.reuse ;  /* 0x0000008542427220 */ /* 0x080fe20000410000 */
[----:B------:R-:W-:Y:S01]  /*1da00*/  ISETP.GE.AND P6, PT, R9, R2, PT ;  /* 0x000000020900720c */ /* 0x000fe20003fc6270 */
[-C--:B------:R-:W-:Y:S01]  /*1da10*/  FMUL.FTZ R67, R67, R133.reuse ;  /* 0x0000008543437220 */ /* 0x080fe20000410000 */
[----:B----4-:R-:W-:Y:S01]  /*1da20*/  HMMA.16816.F32 R52, R28, R4, R52 ;  /* 0x000000041c34723c */ /* 0x010fe20000001834 */
[----:B------:R-:W-:Y:S01]  /*1da30*/  ISETP.GE.AND P1, PT, R8, R0, PT ;  /* 0x000000000800720c */ /* 0x000fe20003f26270 */
[----:B------:R-:W-:Y:S01]  /*1da40*/  MUFU.TANH R154, R151 ;  /* 0x00000097009a7308 */ /* 0x000fe20000002400 */
[----:B------:R-:W-:-:S04]  /*1da50*/  FMUL.FTZ R156, R156, R133 ;  /* 0x000000859c9c7220 */ /* 0x000fc80000410000 */
[C---:B------:R-:W-:Y:S01]  /*1da60*/  IADD3 R5, R32.reuse, 0x11, RZ ;  /* 0x0000001120057810 */ /* 0x040fe20007ffe0ff */
[----:B------:R-:W-:Y:S01]  /*1da70*/  HMMA.16816.F32 R48, R40, R10, R48 ;  /* 0x0000000a2830723c */ /* 0x000fe20000001830 */
[----:B------:R-:W-:Y:S01]  /*1da80*/  IADD3 R4, R32, 0x18, RZ ;  /* 0x0000001820047810 */ /* 0x000fe20007ffe0ff */
[----:B------:R1:W-:Y:S01]  /*1da90*/  MUFU.TANH R184, R152 ;  /* 0x0000009800b87308 */ /* 0x0003e20000002400 */
[-C--:B------:R-:W-:Y:S02]  /*1daa0*/  FMUL.FTZ R65, R65, R133.reuse ;  /* 0x0000008541417220 */ /* 0x080fe40000410000 */
[----:B------:R-:W-:-:S05]  /*1dab0*/  FMUL.FTZ R159, R159, R133 ;  /* 0x000000859f9f7220 */ /* 0x000fca0000410000 */
[----:B------:R4:W-:Y:S01]  /*1dac0*/  MUFU.TANH R151, R64 ;  /* 0x0000004000977308 */ /* 0x0009e20000002400 */
[----:B---3--:R-:W-:Y:S01]  /*1dad0*/  HMMA.16816.F32 R56, R16, R26, R56 ;  /* 0x0000001a1038723c */ /* 0x008fe20000001838 */
[----:B-1----:R-:W-:-:S06]  /*1dae0*/  FMUL.FTZ R152, R153, R133 ;  /* 0x0000008599987220 */ /* 0x002fcc0000410000 */
[----:B------:R-:W-:Y:S01]  /*1daf0*/  MUFU.TANH R157, R157 ;  /* 0x0000009d009d7308 */ /* 0x000fe20000002400 */
[----:B------:R-:W-:Y:S01]  /*1db00*/  FMUL.FTZ R153, R155, R133 ;  /* 0x000000859b997220 */ /* 0x000fe20000410000 */
[----:B------:R-:W-:Y:S02]  /*1db10*/  FSEL R26, R174, -INF , !P1 ;  /* 0xff800000ae1a7808 */ /* 0x000fe40004800000 */
[----:B----4-:R-:W-:-:S04]  /*1db20*/  FSEL R64, R172, -INF , !P5 ;  /* 0xff800000ac407808 */ /* 0x010fc80006800000 */
[----:B------:R-:W1:Y:S01]  /*1db30*/  MUFU.TANH R185, R158 ;  /* 0x0000009e00b97308 */ /* 0x000e620000002400 */
[-C--:B------:R-:W-:Y:S02]  /*1db40*/  ISETP.GE.AND P5, PT, R8, R2.reuse, PT ;  /* 0x000000020800720c */ /* 0x080fe40003fa6270 */
[----:B------:R-:W3:Y:S01]  /*1db50*/  LDSM.16.M88.4 R8, [R217+0xb800] ;  /* 0x00b80000d908783b */ /* 0x000ee20000000200 */
[----:B------:R-:W-:-:S04]  /*1db60*/  ISETP.GE.AND P1, PT, R4, R2, PT ;  /* 0x000000020400720c */ /* 0x000fc80003f26270 */
[----:B------:R4:W-:Y:S01]  /*1db70*/  MUFU.TANH R155, R66 ;  /* 0x00000042009b7308 */ /* 0x0009e20000002400 */
[----:B------:R-:W-:Y:S01]  /*1db80*/  HMMA.16816.F32 R60, R16, R24, R60 ;  /* 0x00000018103c723c */ /* 0x000fe2000000183c */
[----:B------:R-:W-:-:S06]  /*1db90*/  FSEL R39, R175, -INF , !P5 ;  /* 0xff800000af277808 */ /* 0x000fcc0006800000 */
[----:B------:R5:W-:Y:S01]  /*1dba0*/  MUFU.TANH R168, R67 ;  /* 0x0000004300a87308 */ /* 0x000be20000002400 */
[----:B----4-:R-:W-:Y:S02]  /*1dbb0*/  FSEL R66, R163, -INF , !P6 ;  /* 0xff800000a3427808 */ /* 0x010fe40007000000 */
[----:B------:R-:W-:-:S05]  /*1dbc0*/  ISETP.GE.AND P6, PT, R5, R0, PT ;  /* 0x000000000500720c */ /* 0x000fca0003fc6270 */
[----:B------:R4:W-:Y:S01]  /*1dbd0*/  MUFU.TANH R169, R65 ;  /* 0x0000004100a97308 */ /* 0x0009e20000002400 */
[----:B-----5:R-:W-:Y:S02]  /*1dbe0*/  FSEL R67, R173, -INF , !P3 ;  /* 0xff800000ad437808 */ /* 0x020fe40005800000 */
[----:B------:R-:W-:Y:S02]  /*1dbf0*/  ISETP.GE.AND P3, PT, R4, R0, PT ;  /* 0x000000000400720c */ /* 0x000fe40003f66270 */
[----:B------:R-:W-:-:S03]  /*1dc00*/  IADD3 R4, R32, 0x19, RZ ;  /* 0x0000001920047810 */ /* 0x000fc60007ffe0ff */
[----:B------:R-:W5:Y:S01]  /*1dc10*/  MUFU.TANH R156, R156 ;  /* 0x0000009c009c7308 */ /* 0x000f620000002400 */
[----:B------:R-:W-:Y:S02]  /*1dc20*/  FSEL R24, R164, -INF , !P6 ;  /* 0xff800000a4187808 */ /* 0x000fe40007000000 */
[C---:B------:R-:W-:Y:S02]  /*1dc30*/  ISETP.GE.AND P5, PT, R4.reuse, R0, PT ;  /* 0x000000000400720c */ /* 0x040fe40003fa6270 */
[-C--:B------:R-:W-:Y:S02]  /*1dc40*/  ISETP.GE.AND P6, PT, R4, R2.reuse, PT ;  /* 0x000000020400720c */ /* 0x080fe40003fc6270 */
[----:B----4-:R-:W-:Y:S01]  /*1dc50*/  FSEL R65, R162, -INF , !P4 ;  /* 0xff800000a2417808 */ /* 0x010fe20006000000 */
[----:B------:R-:W4:Y:S01]  /*1dc60*/  MUFU.TANH R186, R159 ;  /* 0x0000009f00ba7308 */ /* 0x000f220000002400 */
[----:B------:R-:W-:Y:S02]  /*1dc70*/  ISETP.GE.AND P4, PT, R5, R2, PT ;  /* 0x000000020500720c */ /* 0x000fe40003f86270 */
[----:B------:R-:W-:-:S02]  /*1dc80*/  IADD3 R5, R32, 0x20, RZ ;  /* 0x0000002020057810 */ /* 0x000fc40007ffe0ff */
[----:B------:R-:W-:Y:S02]  /*1dc90*/  IADD3 R4, R32, 0x21, RZ ;  /* 0x0000002120047810 */ /* 0x000fe40007ffe0ff */
[----:B------:R-:W-:Y:S02]  /*1dca0*/  FSEL R25, R182, -INF , !P3 ;  /* 0xff800000b6197808 */ /* 0x000fe40005800000 */
[----:B------:R-:W-:Y:S02]  /*1dcb0*/  FSEL R27, R167, -INF , !P1 ;  /* 0xff800000a71b7808 */ /* 0x000fe40004800000 */
[----:B------:R-:W-:Y:S02]  /*1dcc0*/  FSEL R37, R166, -INF , !P5 ;  /* 0xff800000a6257808 */ /* 0x000fe40006800000 */
[----:B------:R-:W-:Y:S02]  /*1dcd0*/  FSEL R38, R165, -INF , !P4 ;  /* 0xff800000a5267808 */ /* 0x000fe40006000000 */
[----:B------:R-:W-:-:S02]  /*1dce0*/  ISETP.GE.AND P3, PT, R5, R2, PT ;  /* 0x000000020500720c */ /* 0x000fc40003f66270 */
[C---:B------:R-:W-:Y:S02]  /*1dcf0*/  ISETP.GE.AND P1, PT, R4.reuse, R0, PT ;  /* 0x000000000400720c */ /* 0x040fe40003f26270 */
[----:B------:R-:W-:Y:S02]  /*1dd00*/  ISETP.GE.AND P5, PT, R4, R2, PT ;  /* 0x000000020400720c */ /* 0x000fe40003fa6270 */
[----:B------:R-:W-:Y:S02]  /*1dd10*/  ISETP.GE.AND P4, PT, R5, R0, PT ;  /* 0x000000000500720c */ /* 0x000fe40003f86270 */
[C---:B------:R-:W-:Y:S02]  /*1dd20*/  IADD3 R4, R32.reuse, 0x29, RZ ;  /* 0x0000002920047810 */ /* 0x040fe40007ffe0ff */
[----:B------:R-:W-:Y:S01]  /*1dd30*/  IADD3 R5, R32, 0x28, RZ ;  /* 0x0000002820057810 */ /* 0x000fe20007ffe0ff */
[----:B--2---:R-:W-:Y:S01]  /*1dd40*/  HMMA.16816.F32 R44, R40, R12, R44 ;  /* 0x0000000c282c723c */ /* 0x004fe2000000182c */
[----:B-1----:R-:W-:-:S02]  /*1dd50*/  FSEL R185, R185, -INF , !P3 ;  /* 0xff800000b9b97808 */ /* 0x002fc40005800000 */
[----:B------:R-:W-:Y:S02]  /*1dd60*/  FSEL R182, R157, -INF , !P1 ;  /* 0xff8000009db67808 */ /* 0x000fe40004800000 */
[----:B------:R-:W-:Y:S02]  /*1dd70*/  FSEL R36, R183, -INF , !P6 ;  /* 0xff800000b7247808 */ /* 0x000fe40007000000 */
[C---:B------:R-:W-:Y:S02]  /*1dd80*/  ISETP.GE.AND P3, PT, R4.reuse, R0, PT ;  /* 0x000000000400720c */ /* 0x040fe40003f66270 */
[----:B------:R-:W-:Y:S02]  /*1dd90*/  ISETP.GE.AND P1, PT, R4, R2, PT ;  /* 0x000000020400720c */ /* 0x000fe40003f26270 */
[----:B------:R-:W-:Y:S02]  /*1dda0*/  ISETP.GE.AND P6, PT, R5, R0, PT ;  /* 0x000000000500720c */ /* 0x000fe40003fc6270 */
[----:B------:R-:W-:Y:S01]  /*1ddb0*/  IADD3 R4, R32, 0x30, RZ ;  /* 0x0000003020047810 */ /* 0x000fe20007ffe0ff */
[----:B------:R-:W-:Y:S01]  /*1ddc0*/  HMMA.16816.F32 R48, R28, R6, R48 ;  /* 0x000000061c30723c */ /* 0x000fe20000001830 */
[----:B-----5:R-:W-:-:S02]  /*1ddd0*/  FSEL R183, R156, -INF , !P4 ;  /* 0xff8000009cb77808 */ /* 0x020fc40006000000 */
[----:B----4-:R-:W-:Y:S02]  /*1dde0*/  FSEL R186, R186, -INF , !P5 ;  /* 0xff800000baba7808 */ /* 0x010fe40006800000 */
[----:B------:R-:W-:Y:S02]  /*1ddf0*/  FSEL R184, R184, -INF , !P6 ;  /* 0xff800000b8b87808 */ /* 0x000fe40007000000 */
        /* <DEDUP_REMOVED lines=8> */
[----:B------:R-:W-:-:S02]  /*1de80*/  FMUL.FTZ R33, R146, R133 ;  /* 0x0000008592217220 */ /* 0x000fc40000410000 */
[----:B------:R-:W-:-:S05]  /*1de90*/  FMUL.FTZ R148, R148, R133 ;  /* 0x0000008594947220 */ /* 0x000fca0000410000 */
[----:B------:R-:W2:Y:S01]  /*1dea0*/  MUFU.TANH R153, R153 ;  /* 0x0000009900997308 */ /* 0x000ea20000002400 */
[----:B---3--:R-:W-:Y:S01]  /*1deb0*/  HMMA.16816.F32 R44, R28, R8, R44 ;  /* 0x000000081c2c723c */ /* 0x008fe2000000182c */
[-C--:B------:R-:W-:Y:S02]  /*1dec0*/  FMUL.FTZ R146, R147, R133.reuse ;  /* 0x0000008593927220 */ /* 0x080fe40000410000 */
[-C--:B------:R-:W-:Y:S02]  /*1ded0*/  FMUL.FTZ R140, R140, R133.reuse ;  /* 0x000000858c8c7220 */ /* 0x080fe40000410000 */
[-C--:B------:R-:W-:Y:S02]  /*1dee0*/  FMUL.FTZ R145, R145, R133.reuse ;  /* 0x0000008591917220 */ /* 0x080fe40000410000 */
[-C--:B------:R-:W-:Y:S01]  /*1def0*/  FMUL.FTZ R143, R143, R133.reuse ;  /* 0x000000858f8f7220 */ /* 0x080fe20000410000 */
[----:B------:R3:W4:Y:S01]  /*1df00*/  MUFU.TANH R159, R149 ;  /* 0x00000095009f7308 */ /* 0x0007220000002400 */
[-C--:B------:R-:W-:Y:S01]  /*1df10*/  FMUL.FTZ R142, R142, R133.reuse ;  /* 0x000000858e8e7220 */ /* 0x080fe20000410000 */
[----:B------:R-:W-:Y:S01]  /*1df20*/  IADD3 R13, R32, 0x38, RZ ;  /* 0x00000038200d7810 */ /* 0x000fe20007ffe0ff */
[----:B------:R-:W-:-:S02]  /*1df30*/  FMUL.FTZ R141, R141, R133 ;  /* 0x000000858d8d7220 */ /* 0x000fc40000410000 */
[-C--:B------:R-:W-:Y:S01]  /*1df40*/  FMUL.FTZ R61, R61, R133.reuse ;  /* 0x000000853d3d7220 */ /* 0x080fe20000410000 */
[----:B------:R-:W-:Y:S01]  /*1df50*/  FSEL R187, R187, -INF , !P4 ;  /* 0xff800000bbbb7808 */ /* 0x000fe20006000000 */
[----:B------:R-:W-:Y:S01]  /*1df60*/  HMMA.16816.F32 R52, R16, R20, R52 ;  /* 0x000000141034723c */ /* 0x000fe20000001834 */
[----:B------:R-:W5:Y:S01]  /*1df70*/  MUFU.TANH R144, R144 ;  /* 0x0000009000907308 */ /* 0x000f620000002400 */
[----:B------:R-:W-:Y:S01]  /*1df80*/  FMUL.FTZ R60, R60, R133 ;  /* 0x000000853c3c7220 */ /* 0x000fe20000410000 */
[----:B------:R-:W-:-:S04]  /*1df90*/  DEPBAR.LE SB0, 0x0 ;  /* 0x000080000000791a */ /* 0x000fc80000000000 */
[----:B---3--:R-:W-:Y:S02]  /*1dfa0*/  FMUL.FTZ R149, R150, R133 ;  /* 0x0000008596957220 */ /* 0x008fe40000410000 */
[----:B------:R-:W-:Y:S08]  /*1dfb0*/  MUFU.TANH R148, R148 ;  /* 0x0000009400947308 */ /* 0x000ff00000002400 */
[----:B------:R-:W3:Y:S01]  /*1dfc0*/  MUFU.TANH R149, R149 ;  /* 0x0000009500957308 */ /* 0x000ee20000002400 */
[----:B------:R-:W-:-:S07]  /*1dfd0*/  IADD3 R9, R32, 0x31, RZ ;  /* 0x0000003120097810 */ /* 0x000fce0007ffe0ff */
[----:B------:R2:W1:Y:S01]  /*1dfe0*/  MUFU.TANH R150, R145 ;  /* 0x0000009100967308 */ /* 0x0004620000002400 */
[----:B------:R-:W-:-:S07]  /*1dff0*/  ISETP.GE.AND P4, PT, R9, R0, PT ;  /* 0x000000000900720c */ /* 0x000fce0003f86270 */
[----:B------:R-:W1:Y:S08]  /*1e000*/  MUFU.TANH R146, R146 ;  /* 0x0000009200927308 */ /* 0x000e700000002400 */
[----:B------:R-:W1:Y:S01]  /*1e010*/  MUFU.TANH R140, R140 ;  /* 0x0000008c008c7308 */ /* 0x000e620000002400 */
[----:B--2---:R-:W-:Y:S02]  /*1e020*/  FSEL R145, R153, -INF , !P1 ;  /* 0xff80000099917808 */ /* 0x004fe40004800000 */
[----:B------:R-:W-:Y:S01]  /*1e030*/  ISETP.GE.AND P1, PT, R13, R0, PT ;  /* 0x000000000d00720c */ /* 0x000fe20003f26270 */
[----:B------:R-:W-:Y:S01]  /*1e040*/  HMMA.16816.F32 R176, R28, R10, R176 ;  /* 0x0000000a1cb0723c */ /* 0x000fe200000018b0 */
[----:B------:R-:W-:-:S03]  /*1e050*/  IADD3 R20, R32, 0x39, RZ ;  /* 0x0000003920147810 */ /* 0x000fc60007ffe0ff */
[----:B------:R-:W2:Y:S01]  /*1e060*/  MUFU.TANH R33, R33 ;  /* 0x0000002100217308 */ /* 0x000ea20000002400 */
[----:B------:R-:W-:-:S07]  /*1e070*/  IADD3 R21, R32, 0x40, RZ ;  /* 0x0000004020157810 */ /* 0x000fce0007ffe0ff */
[----:B------:R1:W1:Y:S01]  /*1e080*/  MUFU.TANH R147, R142 ;  /* 0x0000008e00937308 */ /* 0x0002620000002400 */
[----:B----4-:R-:W-:-:S07]  /*1e090*/  FSEL R159, R159, -INF , !P4 ;  /* 0xff8000009f9f7808 */ /* 0x010fce0006000000 */
[----:B------:R-:W4:Y:S01]  /*1e0a0*/  MUFU.TANH R143, R143 ;  /* 0x0000008f008f7308 */ /* 0x000f220000002400 */
[----:B-----5:R-:W-:Y:S02]  /*1e0b0*/  FSEL R160, R144, -INF , !P1 ;  /* 0xff80000090a07808 */ /* 0x020fe40004800000 */
[----:B-1----:R-:W-:-:S05]  /*1e0c0*/  FSEL R142, R152, -INF , !P3 ;  /* 0xff800000988e7808 */ /* 0x002fca0005800000 */
[----:B------:R1:W-:Y:S01]  /*1e0d0*/  MUFU.TANH R161, R61 ;  /* 0x0000003d00a17308 */ /* 0x0003e20000002400 */
[----:B------:R-:W-:Y:S02]  /*1e0e0*/  ISETP.GE.AND P3, PT, R9, R2, PT ;  /* 0x000000020900720c */ /* 0x000fe40003f66270 */
[----:B---3--:R-:W-:Y:S02]  /*1e0f0*/  FSEL R152, R149, -INF , !P6 ;  /* 0xff80000095987808 */ /* 0x008fe40007000000 */
[----:B------:R-:W-:-:S03]  /*1e100*/  FSEL R154, R154, -INF , !P3 ;  /* 0xff8000009a9a7808 */ /* 0x000fc60005800000 */
[----:B------:R-:W3:Y:S01]  /*1e110*/  MUFU.TANH R141, R141 ;  /* 0x0000008d008d7308 */ /* 0x000ee20000002400 */
[C---:B------:R-:W-:Y:S02]  /*1e120*/  ISETP.GE.AND P6, PT, R20.reuse, R0, PT ;  /* 0x000000001400720c */ /* 0x040fe40003fc6270 */
[----:B------:R-:W-:Y:S02]  /*1e130*/  ISETP.GE.AND P4, PT, R20, R2, PT ;  /* 0x000000021400720c */ /* 0x000fe40003f86270 */
[C---:B------:R-:W-:Y:S01]  /*1e140*/  ISETP.GE.AND P3, PT, R21.reuse, R0, PT ;  /* 0x000000001500720c */ /* 0x040fe20003f66270 */
[----:B-1----:R-:W-:Y:S01]  /*1e150*/  FMUL.FTZ R61, R62, R133 ;  /* 0x000000853e3d7220 */ /* 0x002fe20000410000 */
[----:B------:R-:W-:Y:S02]  /*1e160*/  ISETP.GE.AND P1, PT, R21, R2, PT ;  /* 0x000000021500720c */ /* 0x000fe40003f26270 */
[C---:B------:R-:W-:Y:S02]  /*1e170*/  IADD3 R21, R32.reuse, 0x41, RZ ;  /* 0x0000004120157810 */ /* 0x040fe40007ffe0ff */
[----:B------:R-:W-:Y:S01]  /*1e180*/  IADD3 R15, R32, 0x48, RZ ;  /* 0x00000048200f7810 */ /* 0x000fe20007ffe0ff */
[----:B------:R-:W1:Y:S01]  /*1e190*/  MUFU.TANH R60, R60 ;  /* 0x0000003c003c7308 */ /* 0x000e620000002400 */
[----:B------:R-:W-:Y:S01]  /*1e1a0*/  FSEL R157, R148, -INF , !P5 ;  /* 0xff800000949d7808 */ /* 0x000fe20006800000 */
[----:B------:R-:W-:Y:S01]  /*1e1b0*/  HMMA.16816.F32 R44, R16, R4, R44 ;  /* 0x00000004102c723c */ /* 0x000fe2000000182c */
[----:B------:R-:W-:-:S02]  /*1e1c0*/  FSEL R163, R150, -INF , !P6 ;  /* 0xff80000096a37808 */ /* 0x000fc40007000000 */
[----:B------:R-:W-:Y:S02]  /*1e1d0*/  FSEL R167, R146, -INF , !P4 ;  /* 0xff80000092a77808 */ /* 0x000fe40006000000 */
[----:B------:R-:W-:Y:S01]  /*1e1e0*/  FSEL R172, R140, -INF , !P3 ;  /* 0xff8000008cac7808 */ /* 0x000fe20005800000 */
[----:B------:R-:W5:Y:S01]  /*1e1f0*/  MUFU.TANH R61, R61 ;  /* 0x0000003d003d7308 */ /* 0x000f620000002400 */
[-C--:B------:R-:W-:Y:S02]  /*1e200*/  ISETP.GE.AND P5, PT, R13, R2.reuse, PT ;  /* 0x000000020d00720c */ /* 0x080fe40003fa6270 */
[----:B------:R-:W-:Y:S02]  /*1e210*/  ISETP.GE.AND P6, PT, R21, R2, PT ;  /* 0x000000021500720c */ /* 0x000fe40003fc6270 */
[C---:B------:R-:W-:Y:S02]  /*1e220*/  ISETP.GE.AND P4, PT, R15.reuse, R0, PT ;  /* 0x000000000f00720c */ /* 0x040fe40003f86270 */
[----:B------:R-:W-:-:S02]  /*1e230*/  ISETP.GE.AND P3, PT, R15, R2, PT ;  /* 0x000000020f00720c */ /* 0x000fc40003f66270 */
[C---:B------:R-:W-:Y:S02]  /*1e240*/  IADD3 R15, R32.reuse, 0x49, RZ ;  /* 0x00000049200f7810 */ /* 0x040fe40007ffe0ff */
[----:B------:R-:W-:Y:S02]  /*1e250*/  IADD3 R4, R32, 0x50, RZ ;  /* 0x0000005020047810 */ /* 0x000fe40007ffe0ff */
[----:B--2---:R-:W-:Y:S02]  /*1e260*/  FSEL R156, R33, -INF , !P5 ;  /* 0xff800000219c7808 */ /* 0x004fe40006800000 */
[----:B------:R-:W-:Y:S02]  /*1e270*/  FSEL R173, R147, -INF , !P1 ;  /* 0xff80000093ad7808 */ /* 0x000fe40004800000 */
[----:B----4-:R-:W-:Y:S02]  /*1e280*/  FSEL R174, R143, -INF , !P6 ;  /* 0xff8000008fae7808 */ /* 0x010fe40007000000 */
[----:B------:R-:W-:Y:S01]  /*1e290*/  FSEL R170, R151, -INF , !P4 ;  /* 0xff80000097aa7808 */ /* 0x000fe20006000000 */
[----:B------:R-:W-:Y:S01]  /*1e2a0*/  HMMA.16816.F32 R48, R16, R22, R48 ;  /* 0x000000161030723c */ /* 0x000fe20000001830 */
[----:B------:R-:W-:-:S02]  /*1e2b0*/  ISETP.GE.AND P5, PT, R21, R0, PT ;  /* 0x000000001500720c */ /* 0x000fc40003fa6270 */
[-C--:B------:R-:W-:Y:S02]  /*1e2c0*/  ISETP.GE.AND P1, PT, R15, R0.reuse, PT ;  /* 0x000000000f00720c */ /* 0x080fe40003f26270 */
[C---:B------:R-:W-:Y:S02]  /*1e2d0*/  ISETP.GE.AND P6, PT, R4.reuse, R0, PT ;  /* 0x000000000400720c */ /* 0x040fe40003fc6270 */
[----:B------:R-:W-:Y:S02]  /*1e2e0*/  ISETP.GE.AND P4, PT, R4, R2, PT ;  /* 0x000000020400720c */ /* 0x000fe40003f86270 */
[----:B------:R-:W-:Y:S02]  /*1e2f0*/  IADD3 R4, R32, 0x51, RZ ;  /* 0x0000005120047810 */ /* 0x000fe40007ffe0ff */
[----:B---3--:R-:W-:Y:S02]  /*1e300*/  FSEL R171, R141, -INF , !P5 ;  /* 0xff8000008dab7808 */ /* 0x008fe40006800000 */
[----:B------:R-:W-:-:S02]  /*1e310*/  FSEL R175, R155, -INF , !P3 ;  /* 0xff8000009baf7808 */ /* 0x000fc40005800000 */
[----:B------:R-:W-:Y:S02]  /*1e320*/  FSEL R169, R169, -INF , !P1 ;  /* 0xff800000a9a97808 */ /* 0x000fe40004800000 */
[----:B------:R-:W-:Y:S02]  /*1e330*/  ISETP.GE.AND P5, PT, R15, R2, PT ;  /* 0x000000020f00720c */ /* 0x000fe40003fa6270 */
[C---:B------:R-:W-:Y:S02]  /*1e340*/  ISETP.GE.AND P3, PT, R4.reuse, R0, PT ;  /* 0x000000000400720c */ /* 0x040fe40003f66270 */
[----:B------:R-:W-:Y:S02]  /*1e350*/  ISETP.GE.AND P1, PT, R4, R2, PT ;  /* 0x000000020400720c */ /* 0x000fe40003f26270 */
[C---:B------:R-:W-:Y:S02]  /*1e360*/  IADD3 R5, R32.reuse, 0x58, RZ ;  /* 0x0000005820057810 */ /* 0x040fe40007ffe0ff */
[----:B------:R-:W-:-:S02]  /*1e370*/  IADD3 R4, R32, 0x59, RZ ;  /* 0x0000005920047810 */ /* 0x000fc40007ffe0ff */
[----:B------:R-:W-:Y:S02]  /*1e380*/  FSEL R168, R168, -INF , !P5 ;  /* 0xff800000a8a87808 */ /* 0x000fe40006800000 */
[----:B-1----:R-:W-:Y:S02]  /*1e390*/  FSEL R162, R60, -INF , !P6 ;  /* 0xff8000003ca27808 */ /* 0x002fe40007000000 */
[----:B-----5:R-:W-:Y:S02]  /*1e3a0*/  FSEL R166, R61, -INF , !P4 ;  /* 0xff8000003da67808 */ /* 0x020fe40006000000 */
[----:B------:R-:W-:Y:S02]  /*1e3b0*/  FSEL R161, R161, -INF , !P3 ;  /* 0xff800000a1a17808 */ /* 0x000fe40005800000 */
[C---:B------:R-:W-:Y:S02]  /*1e3c0*/  ISETP.GE.AND P5, PT, R5.reuse, R0, PT ;  /* 0x000000000500720c */ /* 0x040fe40003fa6270 */
[----:B------:R-:W-:-:S02]  /*1e3d0*/  ISETP.GE.AND P6, PT, R5, R2, PT ;  /* 0x000000020500720c */ /* 0x000fc40003fc6270 */
[C---:B------:R-:W-:Y:S02]  /*1e3e0*/  ISETP.GE.AND P4, PT, R4.reuse, R0, PT ;  /* 0x000000000400720c */ /* 0x040fe40003f86270 */
[----:B------:R-:W-:Y:S02]  /*1e3f0*/  ISETP.GE.AND P3, PT, R4, R2, PT ;  /* 0x000000020400720c */ /* 0x000fe40003f66270 */
[----:B------:R-:W-:Y:S01]  /*1e400*/  HMMA.16816.F32 R4, R16, R6, R176 ;  /* 0x000000061004723c */ /* 0x000fe200000018b0 */
[-C--:B------:R-:W-:Y:S02]  /*1e410*/  FMUL.FTZ R12, R57, R133.reuse ;  /* 0x00000085390c7220 */ /* 0x080fe40000410000 */
[-C--:B------:R-:W-:Y:S02]  /*1e420*/  FMUL.FTZ R63, R63, R133.reuse ;  /* 0x000000853f3f7220 */ /* 0x080fe40000410000 */
[-C--:B------:R-:W-:Y:S02]  /*1e430*/  FMUL.FTZ R56, R56, R133.reuse ;  /* 0x0000008538387220 */ /* 0x080fe40000410000 */
[-C--:B------:R-:W-:Y:S01]  /*1e440*/  FMUL.FTZ R58, R58, R133.reuse ;  /* 0x000000853a3a7220 */ /* 0x080fe20000410000 */
[----:B------:R-:W1:Y:S01]  /*1e450*/  MUFU.TANH R165, R63 ;  /* 0x0000003f00a57308 */ /* 0x000e620000002400 */
[----:B------:R-:W-:-:S02]  /*1e460*/  FMUL.FTZ R52, R52, R133 ;  /* 0x0000008534347220 */ /* 0x000fc40000410000 */
[----:B------:R-:W-:-:S05]  /*1e470*/  FMUL.FTZ R54, R54, R133 ;  /* 0x0000008536367220 */ /* 0x000fca0000410000 */
[----:B------:R-:W2:Y:S01]  /*1e480*/  MUFU.TANH R158, R56 ;  /* 0x00000038009e7308 */ /* 0x000ea20000002400 */
[----:B------:R-:W-:-:S07]  /*1e490*/  FMUL.FTZ R49, R49, R133 ;  /* 0x0000008531317220 */ /* 0x000fce0000410000 */
[----:B------:R-:W-:Y:S01]  /*1e4a0*/  MUFU.TANH R12, R12 ;  /* 0x0000000c000c7308 */ /* 0x000fe20000002400 */
[----:B------:R-:W-:-:S07]  /*1e4b0*/  FMUL.FTZ R50, R50, R133 ;  /* 0x0000008532327220 */ /* 0x000fce0000410000 */
[----:B------:R-:W3:Y:S01]  /*1e4c0*/  MUFU.TANH R164, R58 ;  /* 0x0000003a00a47308 */ /* 0x000ee20000002400 */
[----:B------:R-:W-:-:S07]  /*1e4d0*/  FMUL.FTZ R45, R45, R133 ;  /* 0x000000852d2d7220 */ /* 0x000fce0000410000 */
[----:B------:R-:W4:Y:S01]  /*1e4e0*/  MUFU.TANH R9, R52 ;  /* 0x0000003400097308 */ /* 0x000f220000002400 */
[----:B------:R-:W-:-:S07]  /*1e4f0*/  FMUL.FTZ R59, R59, R133 ;  /* 0x000000853b3b7220 */ /* 0x000fce0000410000 */
[----:B------:R-:W5:Y:S01]  /*1e500*/  MUFU.TANH R20, R54 ;  /* 0x0000003600147308 */ /* 0x000f620000002400 */
[C---:B------:R-:W-:Y:S02]  /*1e510*/  IADD3 R11, R32.reuse, 0x60, RZ ;  /* 0x00000060200b7810 */ /* 0x040fe40007ffe0ff */
[----:B------:R-:W-:-:S05]  /*1e520*/  IADD3 R10, R32, 0x61, RZ ;  /* 0x00000061200a7810 */ /* 0x000fca0007ffe0ff */
[----:B------:R-:W-:Y:S01]  /*1e530*/  MUFU.TANH R15, R49 ;  /* 0x00000031000f7308 */ /* 0x000fe20000002400 */
[-C--:B------:R-:W-:Y:S01]  /*1e540*/  FMUL.FTZ R13, R53, R133.reuse ;  /* 0x00000085350d7220 */ /* 0x080fe20000410000 */
[----:B-1----:R-:W-:Y:S01]  /*1e550*/  FSEL R165, R165, -INF , !P1 ;  /* 0xff800000a5a57808 */ /* 0x002fe20004800000 */
[----:B------:R-:W-:-:S05]  /*1e560*/  FMUL.FTZ R14, R55, R133 ;  /* 0x00000085370e7220 */ /* 0x000fca0000410000 */
[----:B------:R-:W1:Y:S01]  /*1e570*/  MUFU.TANH R149, R50 ;  /* 0x0000003200957308 */ /* 0x000e620000002400 */
[----:B--2---:R-:W-:Y:S01]  /*1e580*/  FSEL R158, R158, -INF , !P5 ;  /* 0xff8000009e9e7808 */ /* 0x004fe20006800000 */
[-C--:B------:R-:W-:Y:S01]  /*1e590*/  FMUL.FTZ R6, R6, R133.reuse ;  /* 0x0000008506067220 */ /* 0x080fe20000410000 */
[----:B---3--:R-:W-:Y:S01]  /*1e5a0*/  FSEL R164, R164, -INF , !P6 ;  /* 0xff800000a4a47808 */ /* 0x008fe20007000000 */
[-C--:B------:R-:W-:Y:S01]  /*1e5b0*/  FMUL.FTZ R48, R48, R133.reuse ;  /* 0x0000008530307220 */ /* 0x080fe20000410000 */
[----:B------:R-:W-:Y:S01]  /*1e5c0*/  FSEL R155, R12, -INF , !P4 ;  /* 0xff8000000c9b7808 */ /* 0x000fe20006000000 */
[----:B------:R-:W-:Y:S02]  /*1e5d0*/  FMUL.FTZ R46, R46, R133 ;  /* 0x000000852e2e7220 */ /* 0x000fe40000410000 */
[----:B------:R-:W-:Y:S01]  /*1e5e0*/  MUFU.TANH R54, R45 ;  /* 0x0000002d00367308 */ /* 0x000fe20000002400 */
[C---:B------:R-:W-:Y:S02]  /*1e5f0*/  ISETP.GE.AND P1, PT, R11.reuse, R0, PT ;  /* 0x000000000b00720c */ /* 0x040fe40003f26270 */
[----:B------:R-:W-:-:S02]  /*1e600*/  ISETP.GE.AND P5, PT, R11, R2, PT ;  /* 0x000000020b00720c */ /* 0x000fc40003fa6270 */
[C---:B------:R-:W-:Y:S02]  /*1e610*/  ISETP.GE.AND P6, PT, R10.reuse, R0, PT ;  /* 0x000000000a00720c */ /* 0x040fe40003fc6270 */
[-C--:B------:R-:W-:Y:S01]  /*1e620*/  ISETP.GE.AND P4, PT, R10, R2.reuse, PT ;  /* 0x000000020a00720c */ /* 0x080fe20003f86270 */
[----:B------:R-:W2:Y:S01]  /*1e630*/  MUFU.TANH R8, R59 ;  /* 0x0000003b00087308 */ /* 0x000ea20000002400 */
[C---:B------:R-:W-:Y:S02]  /*1e640*/  IADD3 R11, R32.reuse, 0x68, RZ ;  /* 0x00000068200b7810 */ /* 0x040fe40007ffe0ff */
[----:B------:R-:W-:Y:S01]  /*1e650*/  IADD3 R10, R32, 0x69, RZ ;  /* 0x00000069200a7810 */ /* 0x000fe20007ffe0ff */
[-C--:B------:R-:W-:Y:S01]  /*1e660*/  FMUL.FTZ R51, R51, R133.reuse ;  /* 0x0000008533337220 */ /* 0x080fe20000410000 */
[----:B----4-:R-:W-:Y:S01]  /*1e670*/  FSEL R148, R9, -INF , !P1 ;  /* 0xff80000009947808 */ /* 0x010fe20004800000 */
[----:B------:R-:W-:Y:S01]  /*1e680*/  FMUL.FTZ R44, R44, R133 ;  /* 0x000000852c2c7220 */ /* 0x000fe20000410000 */
[----:B-----5:R-:W-:Y:S01]  /*1e690*/  FSEL R151, R20, -INF , !P5 ;  /* 0xff80000014977808 */ /* 0x020fe20006800000 */
[----:B------:R-:W3:Y:S01]  /*1e6a0*/  MUFU.TANH R60, R6 ;  /* 0x00000006003c7308 */ /* 0x000ee20000002400 */
[----:B------:R-:W-:-:S02]  /*1e6b0*/  ISETP.GE.AND P1, PT, R11, R2, PT ;  /* 0x000000020b00720c */ /* 0x000fc40003f26270 */
[----:B------:R-:W-:-:S05]  /*1e6c0*/  ISETP.GE.AND P5, PT, R10, R0, PT ;  /* 0x000000000a00720c */ /* 0x000fca0003fa6270 */
[----:B------:R-:W4:Y:S01]  /*1e6d0*/  MUFU.TANH R13, R13 ;  /* 0x0000000d000d7308 */ /* 0x000f220000002400 */
[----:B-1----:R-:W-:Y:S01]  /*1e6e0*/  FSEL R149, R149, -INF , !P1 ;  /* 0xff80000095957808 */ /* 0x002fe20004800000 */
[----:B------:R-:W-:Y:S01]  /*1e6f0*/  FMUL.FTZ R47, R47, R133 ;  /* 0x000000852f2f7220 */ /* 0x000fe20000410000 */
[----:B------:R-:W-:-:S05]  /*1e700*/  FSEL R143, R15, -INF , !P5 ;  /* 0xff8000000f8f7808 */ /* 0x000fca0006800000 */
[----:B------:R-:W1:Y:S08]  /*1e710*/  MUFU.TANH R14, R14 ;  /* 0x0000000e000e7308 */ /* 0x000e700000002400 */
[----:B------:R-:W5:Y:S08]  /*1e720*/  MUFU.TANH R146, R48 ;  /* 0x0000003000927308 */ /* 0x000f700000002400 */
[----:B------:R1:W-:Y:S01]  /*1e730*/  MUFU.TANH R62, R46 ;  /* 0x0000002e003e7308 */ /* 0x0003e20000002400 */
[----:B--2---:R-:W-:Y:S01]  /*1e740*/  FSEL R153, R8, -INF , !P3 ;  /* 0xff80000008997808 */ /* 0x004fe20005800000 */
[----:B------:R-:W-:-:S06]  /*1e750*/  FMUL.FTZ R5, R5, R133 ;  /* 0x0000008505057220 */ /* 0x000fcc0000410000 */
[----:B------:R-:W2:Y:S01]  /*1e760*/  MUFU.TANH R144, R51 ;  /* 0x0000003300907308 */ /* 0x000ea20000002400 */
[----:B-1----:R-:W-:Y:S01]  /*1e770*/  FMUL.FTZ R46, R4, R133 ;  /* 0x00000085042e7220 */ /* 0x002fe20000410000 */
[----:B------:R-:W-:-:S06]  /*1e780*/  IADD3 R4, R32, 0x71, RZ ;  /* 0x0000007120047810 */ /* 0x000fcc0007ffe0ff */
[----:B------:R-:W1:Y:S01]  /*1e790*/  MUFU.TANH R56, R44 ;  /* 0x0000002c00387308 */ /* 0x000e620000002400 */
[C---:B------:R-:W-:Y:S02]  /*1e7a0*/  ISETP.GE.AND P1, PT, R4.reuse, R0, PT ;  /* 0x000000000400720c */ /* 0x040fe40003f26270 */
[----:B------:R-:W-:Y:S02]  /*1e7b0*/  ISETP.GE.AND P5, PT, R4, R2, PT ;  /* 0x000000020400720c */ /* 0x000fe40003fa6270 */
[----:B------:R-:W-:-:S03]  /*1e7c0*/  IADD3 R4, R32, 0x78, RZ ;  /* 0x0000007820047810 */ /* 0x000fc60007ffe0ff */
[----:B------:R-:W1:Y:S01]  /*1e7d0*/  MUFU.TANH R61, R47 ;  /* 0x0000002f003d7308 */ /* 0x000e620000002400 */
[----:B------:R-:W-:Y:S01]  /*1e7e0*/  FSEL R54, R54, -INF , !P1 ;  /* 0xff80000036367808 */ /* 0x000fe20004800000 */
[----:B------:R-:W-:Y:S01]  /*1e7f0*/  FMUL.FTZ R7, R7, R133 ;  /* 0x0000008507077220 */ /* 0x000fe20000410000 */
[----:B------:R-:W-:Y:S02]  /*1e800*/  ISETP.GE.AND P1, PT, R4, R2, PT ;  /* 0x000000020400720c */ /* 0x000fe40003f26270 */
[----:B------:R-:W-:-:S03]  /*1e810*/  ISETP.GE.AND P3, PT, R11, R0, PT ;  /* 0x000000000b00720c */ /* 0x000fc60003f66270 */
[----:B------:R-:W1:Y:S01]  /*1e820*/  MUFU.TANH R46, R46 ;  /* 0x0000002e002e7308 */ /* 0x000e620000002400 */
[----:B------:R-:W-:Y:S02]  /*1e830*/  IADD3 R8, R32, 0x70, RZ ;  /* 0x0000007020087810 */ /* 0x000fe40007ffe0ff */
[----:B---3--:R-:W-:Y:S02]  /*1e840*/  FSEL R60, R60, -INF , !P1 ;  /* 0xff8000003c3c7808 */ /* 0x008fe40004800000 */
[----:B----4-:R-:W-:Y:S02]  /*1e850*/  FSEL R147, R13, -INF , !P6 ;  /* 0xff8000000d937808 */ /* 0x010fe40007000000 */
[----:B------:R-:W-:Y:S01]  /*1e860*/  FSEL R150, R14, -INF , !P4 ;  /* 0xff8000000e967808 */ /* 0x000fe20006000000 */
[----:B------:R-:W3:Y:S01]  /*1e870*/  MUFU.TANH R53, R5 ;  /* 0x0000000500357308 */ /* 0x000ee20000002400 */
[----:B-----5:R-:W-:Y:S02]  /*1e880*/  FSEL R146, R146, -INF , !P3 ;  /* 0xff80000092927808 */ /* 0x020fe40005800000 */
[----:B------:R-:W-:-:S02]  /*1e890*/  ISETP.GT.AND P1, PT, R240, R229, PT ;  /* 0x000000e5f000720c */ /* 0x000fc40003f24270 */
[----:B------:R-:W-:-:S03]  /*1e8a0*/  ISETP.GE.AND P6, PT, R10, R2, PT ;  /* 0x000000020a00720c */ /* 0x000fc60003fc6270 */
[----:B------:R-:W4:Y:S01]  /*1e8b0*/  MUFU.TANH R45, R7 ;  /* 0x00000007002d7308 */ /* 0x000f220000002400 */
[----:B------:R-:W-:Y:S01]  /*1e8c0*/  BAR.SYNC.DEFER_BLOCKING 0x0 ;  /* 0x0000000000007b1d */ /* 0x000fe20000010000 */
[C---:B------:R-:W-:Y:S02]  /*1e8d0*/  ISETP.GE.AND P4, PT, R8.reuse, R0, PT ;  /* 0x000000000800720c */ /* 0x040fe40003f86270 */
[----:B------:R-:W-:Y:S02]  /*1e8e0*/  ISETP.GE.AND P3, PT, R8, R2, PT ;  /* 0x000000020800720c */ /* 0x000fe40003f66270 */
[----:B--2---:R-:W-:Y:S02]  /*1e8f0*/  FSEL R144, R144, -INF , !P6 ;  /* 0xff80000090907808 */ /* 0x004fe40007000000 */
[----:B-1----:R-:W-:Y:S02]  /*1e900*/  FSEL R56, R56, -INF , !P4 ;  /* 0xff80000038387808 */ /* 0x002fe40006000000 */
[----:B------:R-:W-:-:S02]  /*1e910*/  FSEL R62, R62, -INF , !P3 ;  /* 0xff8000003e3e7808 */ /* 0x000fc40005800000 */
[C---:B------:R-:W-:Y:S02]  /*1e920*/  ISETP.GE.AND P6, PT, R32.reuse, R0, PT ;  /* 0x000000002000720c */ /* 0x040fe40003fc6270 */
[----:B------:R-:W-:Y:S02]  /*1e930*/  ISETP.GE.AND P4, PT, R32, R2, PT ;  /* 0x000000022000720c */ /* 0x000fe40003f86270 */
[-C--:B------:R-:W-:Y:S02]  /*1e940*/  ISETP.GE.AND P3, PT, R4, R0.reuse, PT ;  /* 0x000000000400720c */ /* 0x080fe40003f66270 */
[----:B------:R-:W-:Y:S02]  /*1e950*/  IADD3 R32, R32, 0x79, RZ ;  /* 0x0000007920207810 */ /* 0x000fe40007ffe0ff */
[----:B------:R-:W-:Y:S02]  /*1e960*/  FSEL R61, R61, -INF , !P5 ;  /* 0xff8000003d3d7808 */ /* 0x000fe40006800000 */
[----:B------:R-:W-:Y:S01]  /*1e970*/  FSEL R46, R46, -INF , !P3 ;  /* 0xff8000002e2e7808 */ /* 0x000fe20005800000 */
[----:B------:R-:W-:Y:S01]  /*1e980*/  BSSY B1, `(.L_x_2224) ;  /* 0x00000d1000017945 */ /* 0x000fe20003800000 */
[----:B------:R-:W-:-:S02]  /*1e990*/  ISETP.GE.AND P5, PT, R32, R0, PT ;  /* 0x000000002000720c */ /* 0x000fc40003fa6270 */
[----:B------:R-:W-:Y:S01]  /*1e9a0*/  ISETP.GE.AND P3, PT, R32, R2, PT ;  /* 0x000000022000720c */ /* 0x000fe20003f66270 */
[----:B------:R-:W-:Y:S01]  /*1e9b0*/  IMAD.MOV.U32 R141, RZ, RZ, R136 ;  /* 0x000000ffff8d7224 */ /* 0x000fe200078e0088 */
[----:B------:R-:W-:Y:S01]  /*1e9c0*/  FSEL R180, R180, -INF , !P6 ;  /* 0xff800000b4b47808 */ /* 0x000fe20007000000 */
[----:B------:R-:W-:Y:S01]  /*1e9d0*/  IMAD.MOV.U32 R140, RZ, RZ, R137 ;  /* 0x000000ffff8c7224 */ /* 0x000fe200078e0089 */
[----:B---3--:R-:W-:Y:S02]  /*1e9e0*/  FSEL R53, R53, -INF , !P5 ;  /* 0xff80000035357808 */ /* 0x008fe40006800000 */
[----:B------:R-:W-:Y:S02]  /*1e9f0*/  FSEL R181, R181, -INF , !P4 ;  /* 0xff800000b5b57808 */ /* 0x000fe40006000000 */
[----:B----4-:R-:W-:Y:S01]  /*1ea00*/  FSEL R45, R45, -INF , !P3 ;  /* 0xff8000002d2d7808 */ /* 0x010fe20005800000 */
        /* <DEDUP_REMOVED lines=65> */
.L_x_2227:
[----:B------:R-:W2:Y:S02]  /*1ee20*/  LD.E R6, [R134.64+0x38] ;  /* 0x0000380486067980 */ /* 0x000ea4000c101900 */
[----:B--2---:R-:W-:-:S04]  /*1ee30*/  LEA R6, -R6, RZ, 0x7 ;  /* 0x000000ff06067211 */ /* 0x004fc800078e39ff */
[----:B------:R-:W-:Y:S02]  /*1ee40*/  SHF.R.S32.HI R5, RZ, 0x1f, R6 ;  /* 0x0000001fff057819 */ /* 0x000fe40000011406 */
.L_x_2228:
[----:B------:R-:W-:Y:S05]  /*1ee50*/  BSYNC B0 ;  /* 0x0000000000007941 */ /* 0x000fea0003800000 */
.L_x_2226:
[----:B------:R-:W-:Y:S02]  /*1ee60*/  LOP3.LUT R0, R241, 0x1, RZ, 0xc0, !PT ;  /* 0x00000001f1007812 */ /* 0x000fe400078ec0ff */
[----:B------:R-:W-:Y:S02]  /*1ee70*/  @P2 IADD3 R2, P0, R6, R227, RZ ;  /* 0x000000e306022210 */ /* 0x000fe40007f1e0ff */
[----:B------:R-:W-:Y:S02]  /*1ee80*/  ISETP.NE.U32.AND P3, PT, R0, 0x1, PT ;  /* 0x000000010000780c */ /* 0x000fe40003f65070 */
[-C--:B------:R-:W-:Y:S01]  /*1ee90*/  LEA R18, P6, R6, R231.reuse, 0x1 ;  /* 0x000000e706127211 */ /* 0x080fe200078c08ff */
        /* <DEDUP_REMOVED lines=20> */
[C---:B------:R-:W-:Y:S01]  /*1efe0*/  @P2 LEA R8, P0, R4.reuse, R231, 0x1 ;  /* 0x000000e704082211 */ /* 0x040fe200078008ff */
        /* <DEDUP_REMOVED lines=19> */
[-C--:B------:R-:W-:Y:S01]  /*1f120*/  @P2 LEA.HI.X R7, R0, R230.reuse, R2, 0x1, P0 ;  /* 0x000000e600072211 */ /* 0x080fe200000f0c02 */
        /* <DEDUP_REMOVED lines=10> */
[-C--:B------:R-:W-:Y:S01]  /*1f1d0*/  @P2 LEA.HI.X R21, R4, R230.reuse, R2, 0x1, P0 ;  /* 0x000000e604152211 */ /* 0x080fe200000f0c02 */
        /* <DEDUP_REMOVED lines=9> */
[CCC-:B------:R-:W-:Y:S02]  /*1f270*/  @!P3 LEA.HI.X R31, R0.reuse, R230.reuse, R2.reuse, 0x1, P5 ;  /* 0x000000e6001fb211 */ /* 0x1c0fe400028f0c02 */
[----:B------:R-:W-:Y:S01]  /*1f280*/  @P2 LEA.HI.X R29, R0, R230, R2, 0x1, P0 ;  /* 0x000000e6001d2211 */ /* 0x000fe200000f0c02 */
[----:B------:R-:W-:Y:S01]  /*1f290*/  IMAD.X R2, R2, 0x1, R228, P4 ;  /* 0x0000000102027824 */ /* 0x000fe200020e06e4 */
[----:B------:R-:W-:Y:S01]  /*1f2a0*/  @!PT LDS RZ, [RZ] ;  /* 0x00000000fffff984 */ /* 0x000fe20000000800 */
[----:B------:R-:W-:Y:S01]  /*1f2b0*/  @!PT LDS RZ, [RZ] ;  /* 0x00000000fffff984 */ /* 0x000fe20000000800 */
[----:B------:R-:W-:Y:S01]  /*1f2c0*/  @!PT LDS RZ, [RZ] ;  /* 0x00000000fffff984 */ /* 0x000fe20000000800 */
[----:B------:R1:W-:Y:S01]  /*1f2d0*/  @!P3 LDGSTS.E.BYPASS.LTC128B.128 [R237+0x5800], [R12.64] ;  /* 0x058000000cedbfae */ /* 0x0003e2000b901d44 */
[----:B------:R-:W-:-:S02]  /*1f2e0*/  @!P3 LEA R40, P5, R4, R231, 0x1 ;  /* 0x000000e70428b211 */ /* 0x000fc400078a08ff */
[C---:B------:R-:W-:Y:S01]  /*1f2f0*/  @P2 LEA R32, P0, R4.reuse, R231, 0x1 ;  /* 0x000000e704202211 */ /* 0x040fe200078008ff */
[----:B------:R1:W-:Y:S01]  /*1f300*/  @P3 STS.128 [R237+0x5800], RZ ;  /* 0x005800ffed003388 */ /* 0x0003e20000000c00 */
[C---:B------:R-:W-:Y:S02]  /*1f310*/  IADD3 R0, P4, R4.reuse, R227, RZ ;  /* 0x000000e304007210 */ /* 0x040fe40007f9e0ff */
[CCC-:B------:R-:W-:Y:S01]  /*1f320*/  @!P3 LEA.HI.X R41, R4.reuse, R230.reuse, R2.reuse, 0x1, P5 ;  /* 0x000000e60429b211 */ /* 0x1c0fe200028f0c02 */
[----:B------:R-:W-:Y:S01]  /*1f330*/  @!PT LDS RZ, [RZ] ;  /* 0x00000000fffff984 */ /* 0x000fe20000000800 */
[----:B------:R-:W-:Y:S01]  /*1f340*/  @!PT LDS RZ, [RZ] ;  /* 0x00000000fffff984 */ /* 0x000fe20000000800 */
[----:B------:R-:W-:Y:S01]  /*1f350*/  @!PT LDS RZ, [RZ] ;  /* 0x00000000fffff984 */ /* 0x000fe20000000800 */
[----:B------:R1:W-:Y:S01]  /*1f360*/  @P2 LDGSTS.E.BYPASS.LTC128B.128 [R237+0x9800], [R6.64+0x80] ;  /* 0x0980008006ed2fae */ /* 0x0003e2000b901d44 */
[-C--:B------:R-:W-:Y:S01]  /*1f370*/  @P2 LEA.HI.X R33, R4, R230.reuse, R2, 0x1, P0 ;  /* 0x000000e604212211 */ /* 0x080fe200000f0c02 */
[----:B------:R-:W-:Y:S01]  /*1f380*/  IMAD.X R2, R2, 0x1, R228, P4 ;  /* 0x0000000102027824 */ /* 0x000fe200020e06e4 */
[CC--:B------:R-:W-:Y:S01]  /*1f390*/  @!P3 LEA R4, P4, R0.reuse, R231.reuse, 0x1 ;  /* 0x000000e70004b211 */ /* 0x0c0fe200078808ff */
        /* <DEDUP_REMOVED lines=47> */
.L_x_2225:
[----:B------:R-:W-:Y:S05]  /*1f690*/  BSYNC B1 ;  /* 0x0000000000017941 */ /* 0x000fea0003800000 */
.L_x_2224:
        /* <DEDUP_REMOVED lines=93> */
[-C--:B------:R-:W-:Y:S02]  /*1fc70*/  FFMA.FTZ R35, R34, R52.reuse, -R55 ;  /* 0x0000003422237223 */ /* 0x080fe40000010837 */
[-CC-:B------:R-:W-:Y:S02]  /*1fc80*/  FFMA.FTZ R33, R181, R52.reuse, -R47.reuse ;  /* 0x00000034b5217223 */ /* 0x180fe4000001082f */
[-CC-:B------:R-:W-:Y:S01]  /*1fc90*/  FFMA.FTZ R2, R66, R52.reuse, -R47.reuse ;  /* 0x0000003442027223 */ /* 0x180fe2000001082f */
[----:B------:R-:W-:Y:S01]  /*1fca0*/  MUFU.EX2 R32, R32 ;  /* 0x0000002000207308 */ /* 0x000fe20000000800 */
[-C--:B------:R-:W-:Y:S02]  /*1fcb0*/  FFMA.FTZ R0, R67, R52.reuse, -R47 ;  /* 0x0000003443007223 */ /* 0x080fe4000001082f */
        /* <DEDUP_REMOVED lines=41> */
[-C--:B------:R-:W-:Y:S02]  /*1ff50*/  FMUL.FTZ R74, R74, R43.reuse ;  /* 0x0000002b4a4a7220 */ /* 0x080fe40000410000 */
[-C--:B------:R-:W-:Y:S01]  /*1ff60*/  FMUL.FTZ R75, R75, R43.reuse ;  /* 0x0000002b4b4b7220 */ /* 0x080fe20000410000 */
[----:B-1----:R-:W-:Y:S01]  /*1ff70*/  F2FP.PACK_AB R6, R3, R34 ;  /* 0x000000220306723e */ /* 0x002fe200000000ff */
[----:B------:R-:W-:-:S02]  /*1ff80*/  FMUL.FTZ R70, R70, R43 ;  /* 0x0000002b46467220 */ /* 0x000fc40000410000 */
[----:B------:R-:W-:Y:S02]  /*1ff90*/  FMUL.FTZ R71, R71, R43 ;  /* 0x0000002b47477220 */ /* 0x000fe40000410000 */
[-CC-:B------:R-:W-:Y:S02]  /*1ffa0*/  FFMA.FTZ R57, R39, R52.reuse, -R47.reuse ;  /* 0x0000003427397223 */ /* 0x180fe4000001082f */
[----:B------:R-:W-:Y:S01]  /*1ffb0*/  FFMA.FTZ R59, R38, R52, -R47 ;  /* 0x00000034263b7223 */ /* 0x000fe2000001082f */
        /* <DEDUP_REMOVED lines=8> */
[-C--:B------:R-:W-:Y:S01]  /*20040*/  FMUL.FTZ R121, R121, R44.reuse ;  /* 0x0000002c79797220 */ /* 0x080fe20000410000 */
[----:B------:R-:W-:Y:S01]  /*20050*/  MUFU.EX2 R59, R59 ;  /* 0x0000003b003b7308 */ /* 0x000fe20000000800 */
        /* <DEDUP_REMOVED lines=40> */
[-CC-:B------:R-:W-:Y:S01]  /*202e0*/  FFMA.FTZ R66, R24, R52.reuse, -R55.reuse ;  /* 0x0000003418427223 */ /* 0x180fe20000010837 */
[----:B------:R-:W-:Y:S01]  /*202f0*/  MUFU.EX2 R58, R58 ;  /* 0x0000003a003a7308 */ /* 0x000fe20000000800 */
[----:B------:R-:W-:-:S02]  /*20300*/  FFMA.FTZ R65, R25, R52, -R55 ;  /* 0x0000003419417223 */ /* 0x000fc40000010837 */
[-C--:B------:R-:W-:Y:S01]  /*20310*/  FFMA.FTZ R64, R37, R52.reuse, -R55 ;  /* 0x0000003425407223 */ /* 0x080fe20000010837 */
[----:B------:R-:W-:Y:S01]  /*20320*/  LDSM.16.MT88.4 R24, [R218+0xc800] ;  /* 0x00c80000da18783b */ /* 0x000fe20000004200 */
[-CC-:B------:R-:W-:Y:S01]  /*20330*/  FFMA.FTZ R67, R36, R52.reuse, -R47.reuse ;  /* 0x0000003424437223 */ /* 0x180fe2000001082f */
[C---:B------:R-:W-:Y:S01]  /*20340*/  HMMA.16816.F32 R92, R4.reuse, R10, R92 ;  /* 0x0000000a045c723c */ /* 0x040fe2000000185c */
[-CC-:B------:R-:W-:Y:S01]  /*20350*/  FFMA.FTZ R132, R185, R52.reuse, -R47.reuse ;  /* 0x00000034b9847223 */ /* 0x180fe2000001082f */
[----:B------:R-:W2:Y:S01]  /*20360*/  LDSM.16.MT88.4 R8, [R214+0x10000] ;  /* 0x01000000d608783b */ /* 0x000ea20000004200 */
[----:B------:R-:W-:Y:S01]  /*20370*/  MUFU.EX2 R63, R63 ;  /* 0x0000003f003f7308 */ /* 0x000fe20000000800 */
[-CC-:B------:R-:W-:Y:S02]  /*20380*/  FFMA.FTZ R133, R186, R52.reuse, -R47.reuse ;  /* 0x00000034ba857223 */ /* 0x180fe4000001082f */
[----:B------:R-:W-:Y:S01]  /*20390*/  LDSM.16.MT88.4 R36, [R216+0x10800] ;  /* 0x01080000d824783b */ /* 0x000fe20000004200 */
[-C--:B------:R-:W-:Y:S01]  /*203a0*/  FFMA.FTZ R134, R187, R52.reuse, -R47 ;  /* 0x00000034bb867223 */ /* 0x080fe2000001082f */
[----:B---3--:R-:W-:Y:S01]  /*203b0*/  HMMA.16816.F32 R88, R4, R16, R88 ;  /* 0x000000100458723c */ /* 0x008fe20000001858 */
[----:B------:R-:W-:-:S02]  /*203c0*/  FFMA.FTZ R135, R183, R52, -R55 ;  /* 0x00000034b7877223 */ /* 0x000fc40000010837 */
[----:B------:R-:W3:Y:S01]  /*203d0*/  MUFU.EX2 R66, R66 ;  /* 0x0000004200427308 */ /* 0x000ee20000000800 */
[-CC-:B------:R-:W-:Y:S02]  /*203e0*/  FFMA.FTZ R136, R182, R52.reuse, -R55.reuse ;  /* 0x00000034b6887223 */ /* 0x180fe40000010837 */
[-CC-:B------:R-:W-:Y:S02]  /*203f0*/  FFMA.FTZ R137, R184, R52.reuse, -R55.reuse ;  /* 0x00000034b8897223 */ /* 0x180fe40000010837 */
[----:B------:R-:W-:Y:S01]  /*20400*/  HMMA.16816.F32 R84, R4, R18, R84 ;  /* 0x000000120454723c */ /* 0x000fe20000001854 */
[----:B------:R-:W4:Y:S01]  /*20410*/  LDSM.16.MT88.4 R16, [R215+0xc800] ;  /* 0x00c80000d710783b */ /* 0x000f220000004200 */
[-C--:B------:R-:W-:Y:S01]  /*20420*/  FFMA.FTZ R142, R142, R52.reuse, -R55 ;  /* 0x000000348e8e7223 */ /* 0x080fe20000010837 */
[----:B------:R-:W-:Y:S01]  /*20430*/  MUFU.EX2 R65, R65 ;  /* 0x0000004100417308 */ /* 0x000fe20000000800 */
[-CC-:B------:R-:W-:Y:S02]  /*20440*/  FFMA.FTZ R145, R145, R52.reuse, -R47.reuse ;  /* 0x0000003491917223 */ /* 0x180fe4000001082f */
[----:B------:R-:W-:-:S02]  /*20450*/  FFMA.FTZ R152, R152, R52, -R47 ;  /* 0x0000003498987223 */ /* 0x000fc4000001082f */
[-CC-:B------:R-:W-:Y:S01]  /*20460*/  FFMA.FTZ R154, R154, R52.reuse, -R47.reuse ;  /* 0x000000349a9a7223 */ /* 0x180fe2000001082f */
[C---:B-1----:R-:W-:Y:S01]  /*20470*/  HMMA.16816.F32 R80, R4.reuse, R12, R80 ;  /* 0x0000000c0450723c */ /* 0x042fe20000001850 */
[-C--:B------:R-:W-:Y:S01]  /*20480*/  FFMA.FTZ R156, R156, R52.reuse, -R47 ;  /* 0x000000349c9c7223 */ /* 0x080fe2000001082f */
[----:B------:R-:W1:Y:S01]  /*20490*/  MUFU.EX2 R64, R64 ;  /* 0x0000004000407308 */ /* 0x000e620000000800 */
[-CC-:B------:R-:W-:Y:S02]  /*204a0*/  FFMA.FTZ R157, R157, R52.reuse, -R55.reuse ;  /* 0x000000349d9d7223 */ /* 0x180fe40000010837 */
[-CC-:B------:R-:W-:Y:S02]  /*204b0*/  FFMA.FTZ R159, R159, R52.reuse, -R55.reuse ;  /* 0x000000349f9f7223 */ /* 0x180fe40000010837 */
[-CC-:B------:R-:W-:Y:S01]  /*204c0*/  FFMA.FTZ R160, R160, R52.reuse, -R55.reuse ;  /* 0x00000034a0a07223 */ /* 0x180fe20000010837 */
[----:B------:R-:W-:Y:S01]  /*204d0*/  HMMA.16816.F32 R76, R4, R14, R76 ;  /* 0x0000000e044c723c */ /* 0x000fe2000000184c */
[----:B------:R-:W5:Y:S01]  /*204e0*/  LDSM.16.MT88.4 R12, [R214+0xc800] ;  /* 0x00c80000d60c783b */ /* 0x000f620000004200 */
[----:B------:R-:W1:Y:S01]  /*204f0*/  MUFU.EX2 R67, R67 ;  /* 0x0000004300437308 */ /* 0x000e620000000800 */
[----:B------:R-:W-:-:S02]  /*20500*/  FFMA.FTZ R163, R163, R52, -R55 ;  /* 0x00000034a3a37223 */ /* 0x000fc40000010837 */
[-CC-:B------:R-:W-:Y:S02]  /*20510*/  FFMA.FTZ R167, R167, R52.reuse, -R47.reuse ;  /* 0x00000034a7a77223 */ /* 0x180fe4000001082f */
[-CC-:B------:R-:W-:Y:S01]  /*20520*/  FFMA.FTZ R173, R173, R52.reuse, -R47.reuse ;  /* 0x00000034adad7223 */ /* 0x180fe2000001082f */
[C---:B--2---:R-:W-:Y:S02]  /*20530*/  HMMA.16816.F32 R72, R4.reuse, R8, R72 ;  /* 0x000000080448723c */ /* 0x044fe40000001848 */
[----:B------:R-:W2:Y:S01]  /*20540*/  MUFU.EX2 R132, R132 ;  /* 0x0000008400847308 */ /* 0x000ea20000000800 */
[-CC-:B------:R-:W-:Y:S02]  /*20550*/  FFMA.FTZ R174, R174, R52.reuse, -R47.reuse ;  /* 0x00000034aeae7223 */ /* 0x180fe4000001082f */
[-C--:B------:R-:W-:Y:S02]  /*20560*/  FFMA.FTZ R175, R175, R52.reuse, -R47 ;  /* 0x00000034afaf7223 */ /* 0x080fe4000001082f */
[-CC-:B------:R-:W-:Y:S01]  /*20570*/  FFMA.FTZ R172, R172, R52.reuse, -R55.reuse ;  /* 0x00000034acac7223 */ /* 0x180fe20000010837 */
[----:B------:R-:W-:Y:S01]  /*20580*/  HMMA.16816.F32 R68, R4, R10, R68 ;  /* 0x0000000a0444723c */ /* 0x000fe20000001844 */
[----:B------:R-:W2:Y:S01]  /*20590*/  LDSM.16.MT88.4 R8, [R218+0x10800] ;  /* 0x01080000da08783b */ /* 0x000ea20000004200 */
[----:B------:R-:W-:Y:S01]  /*205a0*/  MUFU.EX2 R133, R133 ;  /* 0x0000008500857308 */ /* 0x000fe20000000800 */
[----:B------:R-:W-:-:S02]  /*205b0*/  FFMA.FTZ R171, R171, R52, -R55 ;  /* 0x00000034abab7223 */ /* 0x000fc40000010837 */
[-C--:B------:R-:W-:Y:S02]  /*205c0*/  FFMA.FTZ R170, R170, R52.reuse, -R55 ;  /* 0x00000034aaaa7223 */ /* 0x080fe40000010837 */
[----:B---3--:R-:W-:Y:S01]  /*205d0*/  F2FP.PACK_AB R4, R66, R63 ;  /* 0x0000003f4204723e */ /* 0x008fe200000000ff */
[-C--:B------:R-:W-:Y:S01]  /*205e0*/  FFMA.FTZ R164, R164, R52.reuse, -R47 ;  /* 0x00000034a4a47223 */ /* 0x080fe2000001082f */
[----:B------:R-:W-:Y:S01]  /*205f0*/  F2FP.PACK_AB R5, R59, R57 ;  /* 0x000000393b05723e */ /* 0x000fe200000000ff */
[----:B------:R-:W-:Y:S01]  /*20600*/  MUFU.EX2 R134, R134 ;  /* 0x0000008600867308 */ /* 0x000fe20000000800 */
[----:B-1----:R-:W-:Y:S01]  /*20610*/  F2FP.PACK_AB R6, R64, R65 ;  /* 0x000000414006723e */ /* 0x002fe200000000ff */
[--C-:B------:R-:W-:Y:S01]  /*20620*/  FFMA.FTZ R162, R162, R52, -R55.reuse ;  /* 0x00000034a2a27223 */ /* 0x100fe20000010837 */
[----:B------:R-:W-:Y:S01]  /*20630*/  F2FP.PACK_AB R7, R67, R58 ;  /* 0x0000003a4307723e */ /* 0x000fe200000000ff */
[-CC-:B------:R-:W-:Y:S02]  /*20640*/  FFMA.FTZ R161, R161, R52.reuse, -R55.reuse ;  /* 0x00000034a1a17223 */ /* 0x180fe40000010837 */
[----:B------:R-:W-:-:S02]  /*20650*/  FFMA.FTZ R158, R158, R52, -R55 ;  /* 0x000000349e9e7223 */ /* 0x000fc40000010837 */
[----:B------:R-:W1:Y:S01]  /*20660*/  MUFU.EX2 R135, R135 ;  /* 0x0000008700877308 */ /* 0x000e620000000800 */
[-C--:B------:R-:W-:Y:S01]  /*20670*/  FFMA.FTZ R155, R155, R52.reuse, -R55 ;  /* 0x000000349b9b7223 */ /* 0x080fe20000010837 */
[C---:B------:R-:W-:Y:S01]  /*20680*/  HMMA.16816.F32 R120, R4.reuse, R20, R120 ;  /* 0x000000140478723c */ /* 0x040fe20000001878 */
[-CC-:B------:R-:W-:Y:S02]  /*20690*/  FFMA.FTZ R153, R153, R52.reuse, -R47.reuse ;  /* 0x0000003499997223 */ /* 0x180fe4000001082f */
[-CC-:B------:R-:W-:Y:S02]  /*206a0*/  FFMA.FTZ R151, R151, R52.reuse, -R47.reuse ;  /* 0x0000003497977223 */ /* 0x180fe4000001082f */
[-CC-:B------:R-:W-:Y:S01]  /*206b0*/  FFMA.FTZ R150, R150, R52.reuse, -R47.reuse ;  /* 0x0000003496967223 */ /* 0x180fe2000001082f */
[----:B------:R-:W3:Y:S01]  /*206c0*/  MUFU.EX2 R136, R136 ;  /* 0x0000008800887308 */ /* 0x000ee20000000800 */
[-C--:B------:R-:W-:Y:S01]  /*206d0*/  FFMA.FTZ R149, R149, R52.reuse, -R47 ;  /* 0x0000003495957223 */ /* 0x080fe2000001082f */
[----:B------:R-:W-:Y:S01]  /*206e0*/  HMMA.16816.F32 R116, R4, R22, R116 ;  /* 0x000000160474723c */ /* 0x000fe20000001874 */
[----:B------:R-:W1:Y:S01]  /*206f0*/  LDSM.16.MT88.4 R20, [R214+0x10800] ;  /* 0x01080000d614783b */ /* 0x000e620000004200 */
[----:B------:R-:W-:-:S02]  /*20700*/  FFMA.FTZ R148, R148, R52, -R55 ;  /* 0x0000003494947223 */ /* 0x000fc40000010837 */
[-CC-:B------:R-:W-:Y:S02]  /*20710*/  FFMA.FTZ R147, R147, R52.reuse, -R55.reuse ;  /* 0x0000003493937223 */ /* 0x180fe40000010837 */
[----:B------:R-:W-:Y:S01]  /*20720*/  MUFU.EX2 R137, R137 ;  /* 0x0000008900897308 */ /* 0x000fe20000000800 */
[-CC-:B------:R-:W-:Y:S01]  /*20730*/  FFMA.FTZ R146, R146, R52.reuse, -R55.reuse ;  /* 0x0000003492927223 */ /* 0x180fe20000010837 */
[C---:B----4-:R-:W-:Y:S01]  /*20740*/  HMMA.16816.F32 R112, R4.reuse, R16, R112 ;  /* 0x000000100470723c */ /* 0x050fe20000001870 */
[-C--:B------:R-:W-:Y:S02]  /*20750*/  FFMA.FTZ R143, R143, R52.reuse, -R55 ;  /* 0x000000348f8f7223 */ /* 0x080fe40000010837 */
[----:B------:R-:W-:Y:S02]  /*20760*/  FFMA.FTZ R144, R144, R52, -R47 ;  /* 0x0000003490907223 */ /* 0x000fe4000001082f */
[----:B------:R-:W-:Y:S01]  /*20770*/  FFMA.FTZ R33, R242, R43, R33 ;  /* 0x0000002bf2217223 */ /* 0x000fe20000010021 */
[----:B------:R-:W4:Y:S01]  /*20780*/  MUFU.EX2 R142, R142 ;  /* 0x0000008e008e7308 */ /* 0x000f220000000800 */
[----:B------:R-:W-:Y:S01]  /*20790*/  FFMA.FTZ R40, R243, R44, R40 ;  /* 0x0000002cf3287223 */ /* 0x000fe20000010028 */
[----:B------:R-:W-:Y:S01]  /*207a0*/  HMMA.16816.F32 R108, R4, R18, R108 ;  /* 0x00000012046c723c */ /* 0x000fe2000000186c */
[----:B------:R-:W3:Y:S01]  /*207b0*/  LDSM.16.MT88.4 R16, [R216+0xd000] ;  /* 0x00d00000d810783b */ /* 0x000ee20000004200 */
[----:B------:R-:W-:-:S02]  /*207c0*/  FADD.FTZ R32, R32, R33 ;  /* 0x0000002120207221 */ /* 0x000fc40000010000 */
[----:B------:R-:W-:Y:S02]  /*207d0*/  FADD.FTZ R35, R35, R40 ;  /* 0x0000002823237221 */ /* 0x000fe40000010000 */
[----:B------:R-:W1:Y:S01]  /*207e0*/  MUFU.EX2 R145, R145 ;  /* 0x0000009100917308 */ /* 0x000e620000000800 */
[----:B------:R-:W-:Y:S01]  /*207f0*/  FADD.FTZ R32, R2, R32 ;  /* 0x0000002002207221 */ /* 0x000fe20000010000 */
[C---:B-----5:R-:W-:Y:S01]  /*20800*/  HMMA.16816.F32 R104, R4.reuse, R12, R104 ;  /* 0x0000000c0468723c */ /* 0x060fe20000001868 */
[----:B------:R-:W-:Y:S02]  /*20810*/  FADD.FTZ R35, R34, R35 ;  /* 0x0000002322237221 */ /* 0x000fe40000010000 */
[----:B------:R-:W-:Y:S02]  /*20820*/  FADD.FTZ R0, R0, R32 ;  /* 0x0000002000007221 */ /* 0x000fe40000010000 */
[----:B------:R-:W-:Y:S01]  /*20830*/  FADD.FTZ R3, R3, R35 ;  /* 0x0000002303037221 */ /* 0x000fe20000010000 */
[----:B------:R-:W-:Y:S01]  /*20840*/  MUFU.EX2 R152, R152 ;  /* 0x0000009800987308 */ /* 0x000fe20000000800 */
[----:B------:R-:W-:Y:S01]  /*20850*/  FADD.FTZ R0, R57, R0 ;  /* 0x0000000039007221 */ /* 0x000fe20000010000 */
[----:B------:R-:W-:Y:S01]  /*20860*/  HMMA.16816.F32 R100, R4, R14, R100 ;  /* 0x0000000e0464723c */ /* 0x000fe20000001864 */
[----:B------:R-:W5:Y:S01]  /*20870*/  LDSM.16.MT88.4 R12, [R215+0xd000] ;  /* 0x00d00000d70c783b */ /* 0x000f620000004200 */
[----:B------:R-:W-:-:S02]  /*20880*/  FADD.FTZ R3, R63, R3 ;  /* 0x000000033f037221 */ /* 0x000fc40000010000 */
[----:B------:R-:W-:Y:S02]  /*20890*/  FADD.FTZ R59, R59, R0 ;  /* 0x000000003b3b7221 */ /* 0x000fe40000010000 */
[----:B------:R-:W-:Y:S01]  /*208a0*/  MUFU.EX2 R154, R154 ;  /* 0x0000009a009a7308 */ /* 0x000fe20000000800 */
[----:B------:R-:W-:Y:S01]  /*208b0*/  FADD.FTZ R66, R66, R3 ;  /* 0x0000000342427221 */ /* 0x000fe20000010000 */
[C---:B--2---:R-:W-:Y:S01]  /*208c0*/  HMMA.16816.F32 R96, R4.reuse, R8, R96 ;  /* 0x000000080460723c */ /* 0x044fe20000001860 */
[----:B------:R-:W-:Y:S01]  /*208d0*/  FADD.FTZ R59, R58, R59 ;  /* 0x0000003b3a3b7221 */ /* 0x000fe20000010000 */
[----:B------:R-:W-:Y:S01]  /*208e0*/  MOV R3, R41 ;  /* 0x0000002900037202 */ /* 0x000fe20000000f00 */
[----:B------:R-:W-:Y:S02]  /*208f0*/  FADD.FTZ R66, R65, R66 ;  /* 0x0000004241427221 */ /* 0x000fe40000010000 */
[----:B------:R-:W-:Y:S01]  /*20900*/  FADD.FTZ R67, R67, R59 ;  /* 0x0000003b43437221 */ /* 0x000fe20000010000 */
[----:B------:R-:W-:Y:S01]  /*20910*/  MUFU.EX2 R156, R156 ;  /* 0x0000009c009c7308 */ /* 0x000fe20000000800 */
[----:B------:R-:W-:Y:S01]  /*20920*/  FADD.FTZ R64, R64, R66 ;  /* 0x0000004240407221 */ /* 0x000fe20000010000 */
[----:B------:R-:W-:Y:S01]  /*20930*/  HMMA.16816.F32 R92, R4, R10, R92 ;  /* 0x0000000a045c723c */ /* 0x000fe2000000185c */
[----:B------:R-:W2:Y:S01]  /*20940*/  LDSM.16.MT88.4 R8, [R214+0xd000] ;  /* 0x00d00000d608783b */ /* 0x000ea20000004200 */
[----:B------:R-:W-:-:S02]  /*20950*/  FADD.FTZ R67, R132, R67 ;  /* 0x0000004384437221 */ /* 0x000fc40000010000 */
[----:B-1----:R-:W-:Y:S02]  /*20960*/  FADD.FTZ R64, R135, R64 ;  /* 0x0000004087407221 */ /* 0x002fe40000010000 */
[----:B------:R-:W1:Y:S02]  /*20970*/  MUFU.EX2 R157, R157 ;  /* 0x0000009d009d7308 */ /* 0x000e640000000800 */
        /* <DEDUP_REMOVED lines=13> */
[----:B------:R-:W2:Y:S05]  /*20a50*/  LDSM.16.MT88.4 R24, [R218+0xd000] ;  /* 0x00d00000da18783b */ /* 0x000eaa0000004200 */
[----:B------:R-:W-:Y:S02]  /*20a60*/  MUFU.EX2 R174, R174 ;  /* 0x000000ae00ae7308 */ /* 0x000fe40000000800 */
[C---:B------:R-:W-:Y:S06]  /*20a70*/  HMMA.16816.F32 R72, R4.reuse, R20, R72 ;  /* 0x000000140448723c */ /* 0x040fec0000001848 */
[----:B------:R-:W-:Y:S02]  /*20a80*/  MUFU.EX2 R175, R175 ;  /* 0x000000af00af7308 */ /* 0x000fe40000000800 */
[----:B------:R-:W-:Y:S01]  /*20a90*/  HMMA.16816.F32 R68, R4, R22, R68 ;  /* 0x000000160444723c */ /* 0x000fe20000001844 */
[----:B------:R-:W2:Y:S05]  /*20aa0*/  LDSM.16.MT88.4 R20, [R218+0x11000] ;  /* 0x01100000da14783b */ /* 0x000eaa0000004200 */
[----:B------:R-:W2:Y:S01]  /*20ab0*/  MUFU.EX2 R172, R172 ;  /* 0x000000ac00ac7308 */ /* 0x000ea20000000800 */
[C---:B---3--:R-:W-:Y:S01]  /*20ac0*/  F2FP.PACK_AB R4, R136.reuse, R135 ;  /* 0x000000878804723e */ /* 0x048fe200000000ff */
[----:B------:R-:W-:Y:S01]  /*20ad0*/  FADD.FTZ R136, R136, R64 ;  /* 0x0000004088887221 */ /* 0x000fe20000010000 */
[C---:B------:R-:W-:Y:S01]  /*20ae0*/  F2FP.PACK_AB R5, R133.reuse, R132 ;  /* 0x000000848505723e */ /* 0x040fe200000000ff */
[----:B------:R-:W-:Y:S01]  /*20af0*/  FADD.FTZ R133, R133, R67 ;  /* 0x0000004385857221 */ /* 0x000fe20000010000 */
[----:B----4-:R-:W-:Y:S01]  /*20b00*/  F2FP.PACK_AB R6, R142, R137 ;  /* 0x000000898e06723e */ /* 0x010fe200000000ff */
[----:B------:R-:W-:Y:S01]  /*20b10*/  FADD.FTZ R136, R137, R136 ;  /* 0x0000008889887221 */ /* 0x000fe20000010000 */
[----:B------:R-:W-:Y:S01]  /*20b20*/  F2FP.PACK_AB R7, R145, R134 ;  /* 0x000000869107723e */ /* 0x000fe200000000ff */
[----:B------:R-:W3:Y:S01]  /*20b30*/  MUFU.EX2 R171, R171 ;  /* 0x000000ab00ab7308 */ /* 0x000ee20000000800 */
[----:B------:R-:W-:Y:S01]  /*20b40*/  FADD.FTZ R133, R134, R133 ;  /* 0x0000008586857221 */ /* 0x000fe20000010000 */
[----:B------:R-:W-:Y:S01]  /*20b50*/  MOV R132, R42 ;  /* 0x0000002a00847202 */ /* 0x000fe20000000f00 */
[----:B------:R-:W-:-:S02]  /*20b60*/  FADD.FTZ R142, R142, R136 ;  /* 0x000000888e8e7221 */ /* 0x000fc40000010000 */
[----:B------:R-:W-:Y:S01]  /*20b70*/  FADD.FTZ R145, R145, R133 ;  /* 0x0000008591917221 */ /* 0x000fe20000010000 */
[----:B------:R-:W-:Y:S01]  /*20b80*/  HMMA.16816.F32 R120, R4, R16, R120 ;  /* 0x000000100478723c */ /* 0x000fe20000001878 */
[----:B-1----:R-:W-:Y:S01]  /*20b90*/  FADD.FTZ R142, R157, R142 ;  /* 0x0000008e9d8e7221 */ /* 0x002fe20000010000 */
[----:B------:R-:W-:Y:S01]  /*20ba0*/  MUFU.EX2 R170, R170 ;  /* 0x000000aa00aa7308 */ /* 0x000fe20000000800 */
[----:B------:R-:W-:-:S05]  /*20bb0*/  FADD.FTZ R145, R152, R145 ;  /* 0x0000009198917221 */ /* 0x000fca0000010000 */
[C---:B------:R-:W-:Y:S01]  /*20bc0*/  HMMA.16816.F32 R116, R4.reuse, R18, R116 ;  /* 0x000000120474723c */ /* 0x040fe20000001874 */
[----:B------:R-:W1:Y:S01]  /*20bd0*/  LDSM.16.MT88.4 R16, [R216+0xd800] ;  /* 0x00d80000d810783b */ /* 0x000e620000004200 */
[----:B------:R-:W-:Y:S06]  /*20be0*/  MUFU.EX2 R164, R164 ;  /* 0x000000a400a47308 */ /* 0x000fec0000000800 */
[C---:B-----5:R-:W-:Y:S02]  /*20bf0*/  HMMA.16816.F32 R112, R4.reuse, R12, R112 ;  /* 0x0000000c0470723c */ /* 0x060fe40000001870 */
[----:B------:R-:W-:Y:S06]  /*20c00*/  MUFU.EX2 R162, R162 ;  /* 0x000000a200a27308 */ /* 0x000fec0000000800 */
[C---:B------:R-:W-:Y:S01]  /*20c10*/  HMMA.16816.F32 R108, R4.reuse, R14, R108 ;  /* 0x0000000e046c723c */ /* 0x040fe2000000186c */
[----:B------:R-:W4:Y:S01]  /*20c20*/  LDSM.16.MT88.4 R12, [R215+0xd800] ;  /* 0x00d80000d70c783b */ /* 0x000f220000004200 */
        /* <DEDUP_REMOVED lines=23> */
[C---:B------:R-:W-:Y:S01]  /*20da0*/  HMMA.16816.F32 R84, R4.reuse, R38, R84 ;  /* 0x000000260454723c */ /* 0x040fe20000001854 */
[----:B------:R-:W2:Y:S01]  /*20db0*/  LDSM.16.MT88.4 R36, [R215+0x11800] ;  /* 0x01180000d724783b */ /* 0x000ea20000004200 */
[----:B------:R-:W-:Y:S06]  /*20dc0*/  MUFU.EX2 R143, R143 ;  /* 0x0000008f008f7308 */ /* 0x000fec0000000800 */
[C---:B------:R-:W-:Y:S08]  /*20dd0*/  HMMA.16816.F32 R72, R4.reuse, R28, R72 ;  /* 0x0000001c0448723c */ /* 0x040ff00000001848 */
        /* <DEDUP_REMOVED lines=23> */
[C---:B-----5:R-:W-:Y:S07]  /*20f50*/  HMMA.16816.F32 R88, R4.reuse, R48, R88 ;  /* 0x000000300458723c */ /* 0x060fee0000001858 */
[-C--:B------:R-:W-:Y:S01]  /*20f60*/  FFMA.FTZ R48, R169, R52.reuse, -R55 ;  /* 0x00000034a9307223 */ /* 0x080fe20000010837 */
[----:B------:R-:W-:Y:S01]  /*20f70*/  HMMA.16816.F32 R128, R4, R24, R128 ;  /* 0x000000180480723c */ /* 0x000fe20000001880 */
[----:B------:R-:W-:-:S04]  /*20f80*/  FFMA.FTZ R49, R168, R52, -R47 ;  /* 0x00000034a8317223 */ /* 0x000fc8000001082f */
[----:B------:R-:W5:Y:S03]  /*20f90*/  MUFU.EX2 R48, R48 ;  /* 0x0000003000307308 */ /* 0x000f660000000800 */
[C---:B------:R-:W-:Y:S01]  /*20fa0*/  HMMA.16816.F32 R124, R4.reuse, R26, R124 ;  /* 0x0000001a047c723c */ /* 0x040fe2000000187c */
[----:B------:R-:W1:Y:S04]  /*20fb0*/  LDSM.16.MT88.4 R24, [R218+0xe000] ;  /* 0x00e00000da18783b */ /* 0x000e680000004200 */
[----:B------:R-:W1:Y:S03]  /*20fc0*/  MUFU.EX2 R49, R49 ;  /* 0x0000003100317308 */ /* 0x000e660000000800 */
[C---:B------:R-:W-:Y:S08]  /*20fd0*/  HMMA.16816.F32 R96, R4.reuse, R20, R96 ;  /* 0x000000140460723c */ /* 0x040ff00000001860 */
[C---:B------:R-:W-:Y:S01]  /*20fe0*/  HMMA.16816.F32 R92, R4.reuse, R22, R92 ;  /* 0x00000016045c723c */ /* 0x040fe2000000185c */
[----:B------:R-:W1:Y:S07]  /*20ff0*/  LDSM.16.MT88.4 R20, [R218+0x12000] ;  /* 0x01200000da14783b */ /* 0x000e6e0000004200 */
        /* <DEDUP_REMOVED lines=10> */
[----:B------:R-:W2:Y:S06]  /*210a0*/  LDSM.16.MT88.4 R28, [R216+0x12000] ;  /* 0x01200000d81c783b */ /* 0x000eac0000004200 */
[C---:B---3--:R-:W-:Y:S01]  /*210b0*/  F2FP.PACK_AB R4, R171.reuse, R172 ;  /* 0x000000acab04723e */ /* 0x048fe200000000ff */
[----:B------:R-:W-:Y:S01]  /*210c0*/  FADD.FTZ R171, R171, R163 ;  /* 0x000000a3abab7221 */ /* 0x000fe20000010000 */
[C---:B------:R-:W-:Y:S01]  /*210d0*/  F2FP.PACK_AB R5, R174.reuse, R173 ;  /* 0x000000adae05723e */ /* 0x040fe200000000ff */
[----:B------:R-:W-:Y:S01]  /*210e0*/  FADD.FTZ R174, R174, R167 ;  /* 0x000000a7aeae7221 */ /* 0x000fe20000010000 */
[----:B-----5:R-:W-:Y:S01]  /*210f0*/  F2FP.PACK_AB R6, R48, R170 ;  /* 0x000000aa3006723e */ /* 0x020fe200000000ff */
[----:B------:R-:W-:Y:S01]  /*21100*/  FADD.FTZ R171, R170, R171 ;  /* 0x000000abaaab7221 */ /* 0x000fe20000010000 */
[----:B-1----:R-:W-:Y:S01]  /*21110*/  F2FP.PACK_AB R7, R49, R175 ;  /* 0x000000af3107723e */ /* 0x002fe200000000ff */
[----:B------:R-:W-:-:S02]  /*21120*/  FADD.FTZ R174, R175, R174 ;  /* 0x000000aeafae7221 */ /* 0x000fc40000010000 */
[----:B------:R-:W-:Y:S02]  /*21130*/  FADD.FTZ R48, R48, R171 ;  /* 0x000000ab30307221 */ /* 0x000fe40000010000 */
[----:B------:R-:W-:Y:S02]  /*21140*/  FADD.FTZ R49, R49, R174 ;  /* 0x000000ae31317221 */ /* 0x000fe40000010000 */
[----:B------:R-:W-:Y:S01]  /*21150*/  HMMA.16816.F32 R120, R4, R16, R120 ;  /* 0x000000100478723c */ /* 0x000fe20000001878 */
[----:B------:R-:W-:Y:S02]  /*21160*/  FADD.FTZ R48, R162, R48 ;  /* 0x00000030a2307221 */ /* 0x000fe40000010000 */
[----:B------:R-:W-:-:S05]  /*21170*/  FADD.FTZ R49, R50, R49 ;  /* 0x0000003132317221 */ /* 0x000fca0000010000 */
        /* <DEDUP_REMOVED lines=43> */
[----:B------:R-:W4:Y:S07]  /*21430*/  LDSM.16.MT88.4 R20, [R215+0xf000] ;  /* 0x00f00000d714783b */ /* 0x000f2e0000004200 */
[C---:B---3--:R-:W-:Y:S08]  /*21440*/  HMMA.16816.F32 R96, R4.reuse, R12, R96 ;  /* 0x0000000c0460723c */ /* 0x048ff00000001860 */
[C---:B--2---:R-:W-:Y:S08]  /*21450*/  HMMA.16816.F32 R88, R4.reuse, R8, R88 ;  /* 0x000000080458723c */ /* 0x044ff00000001858 */
        /* <DEDUP_REMOVED lines=94> */
.L_x_2220:
[----:B------:R-:W-:Y:S05]  /*21a40*/  @!P1 BRA `(.L_x_2229) ;  /* 0x000052c000009947 */ /* 0x000fea0003800000 */
[----:B------:R-:W-:Y:S02]  /*21a50*/  MOV R0, R3 ;  /* 0x0000000300007202 */ /* 0x000fe40000000f00 */
[----:B------:R-:W-:-:S02]  /*21a60*/  MOV R2, R132 ;  /* 0x0000008400027202 */ /* 0x000fc40000000f00 */
.L_x_2238:
        /* <DEDUP_REMOVED lines=11> */
[----:B------:R-:W-:Y:S01]  /*21b20*/  IMAD.SHL.U32 R3, R240, 0x80, RZ ;  /* 0x00000080f0037824 */ /* 0x000fe200078e00ff */
[----:B------:R-:W-:Y:S02]  /*21b30*/  ULDC.64 UR4, c[0x0][0x118] ;  /* 0x0000460000047ab9 */ /* 0x000fe40000000a00 */
[----:B------:R-:W2:Y:S02]  /*21b40*/  LD.E R10, [R136.64+0x170] ;  /* 0x00017004880a7980 */ /* 0x000ea4000c101900 */
[C---:B------:R-:W-:Y:S02]  /*21b50*/  IADD3 R11, R3.reuse, 0x80, RZ ;  /* 0x00000080030b7810 */ /* 0x040fe40007ffe0ff */
        /* <DEDUP_REMOVED lines=59> */
.L_x_2231:
[----:B------:R-:W-:Y:S02]  /*21f10*/  ULDC.64 UR4, c[0x0][0x118] ;  /* 0x0000460000047ab9 */ /* 0x000fe40000000a00 */
[----:B------:R-:W2:Y:S02]  /*21f20*/  LD.E R10, [R136.64+0x40] ;  /* 0x00004004880a7980 */ /* 0x000ea4000c101900 */
[----:B--2---:R-:W-:Y:S04]  /*21f30*/  LEA R10, -R10, RZ, 0x7 ;  /* 0x000000ff0a0a7211 */ /* 0x004fe800078e39ff */
[----:B------:R-:W-:Y:S02]  /*21f40*/  SHF.R.S32.HI R4, RZ, 0x1f, R10 ;  /* 0x0000001fff047819 */ /* 0x000fe4000001140a */
.L_x_2232:
[----:B------:R-:W-:Y:S05]  /*21f50*/  BSYNC B0 ;  /* 0x0000000000007941 */ /* 0x000fea0003800000 */
.L_x_2230:
[C---:B------:R-:W-:Y:S01]  /*21f60*/  LOP3.LUT P4, RZ, R241.reuse, 0x1, RZ, 0xc0, !PT ;  /* 0x00000001f1ff7812 */ /* 0x040fe2000788c0ff */
[----:B------:R-:W-:Y:S01]  /*21f70*/  ULDC.64 UR4, c[0x0][0x118] ;  /* 0x0000460000047ab9 */ /* 0x000fe20000000a00 */
[C---:B------:R-:W-:Y:S01]  /*21f80*/  LEA R244, P2, R10.reuse, R141, 0x1 ;  /* 0x0000008d0af47211 */ /* 0x040fe200078408ff */
[----:B------:R-:W-:Y:S01]  /*21f90*/  BSSY B1, `(.L_x_2233) ;  /* 0x0000299000017945 */ /* 0x000fe20003800000 */
[----:B------:R-:W-:Y:S02]  /*21fa0*/  LOP3.LUT P3, RZ, R241, 0x2, RZ, 0xc0, !PT ;  /* 0x00000002f1ff7812 */ /* 0x000fe4000786c0ff */
[C---:B------:R-:W-:Y:S02]  /*21fb0*/  LEA.HI.X R245, R10.reuse, R140, R4, 0x1, P2 ;  /* 0x0000008c0af57211 */ /* 0x040fe400010f0c04 */
[----:B------:R-:W-:Y:S02]  /*21fc0*/  IADD3 R3, P1, R10, R225, RZ ;  /* 0x000000e10a037210 */ /* 0x000fe40007f3e0ff */
[----:B------:R-:W-:Y:S02]  /*21fd0*/  IADD3.X R137, RZ, c[0x0][0x44], RZ, P0, !PT ;  /* 0x00001100ff897a10 */ /* 0x000fe400007fe4ff */
        /* <DEDUP_REMOVED lines=21> */
[----:B------:R-:W-:Y:S02]  /*22130*/  IADD3 R3, P2, R4, R225, RZ ;  /* 0x000000e104037210 */ /* 0x000fe40007f5e0ff */
[----:B------:R-:W-:Y:S01]  /*22140*/  ISETP.GT.AND P0, PT, R240, R229, PT ;  /* 0x000000e5f000720c */ /* 0x000fe20003f04270 */
        /* <DEDUP_REMOVED lines=450> */
[-C--:B------:R-:W-:Y:S02]  /*23d70*/  LOP3.LUT R3, R3, R11.reuse, RZ, 0x3c, !PT ;  /* 0x0000000b03037212 */ /* 0x080fe400078e3cff */
[----:B------:R-:W-:Y:S02]  /*23d80*/  ISETP.GE.AND P0, PT, R9, RZ, PT ;  /* 0x000000ff0900720c */ /* 0x000fe40003f06270 */
[----:B------:R-:W-:Y:S02]  /*23d90*/  ISETP.GE.AND P2, PT, R3, RZ, PT ;  /* 0x000000ff0300720c */ /* 0x000fe40003f46270 */
[----:B------:R-:W-:Y:S01]  /*23da0*/  LOP3.LUT R3, RZ, R11, RZ, 0x33, !PT ;  /* 0x0000000bff037212 */ /* 0x000fe200078e33ff */
        /* <DEDUP_REMOVED lines=25> */
[----:B------:R-:W-:Y:S01]  /*23f40*/  SEL R10, R3, R10, !P1 ;  /* 0x0000000a030a7207 */ /* 0x000fe20004800000 */
[----:B------:R-:W2:Y:S01]  /*23f50*/  LD.E.64 R8, [R136.64+0x38] ;  /* 0x0000380488087980 */ /* 0x000ea2000c101b00 */
[CC--:B------:R-:W-:Y:S02]  /*23f60*/  LEA R12, P1, R5.reuse, R238.reuse, 0x2 ;  /* 0x000000ee050c7211 */ /* 0x0c0fe400078210ff */
[C---:B------:R-:W-:Y:S02]  /*23f70*/  LEA R6, P0, R10.reuse, R238, 0x2 ;  /* 0x000000ee0a067211 */ /* 0x040fe400078010ff */
[-C--:B------:R-:W-:Y:S01]  /*23f80*/  LEA.HI.X.SX32 R13, R5, R239.reuse, 0x2, P1 ;  /* 0x000000ef050d7211 */ /* 0x080fe200008f16ff */
[C---:B------:R-:W-:Y:S01]  /*23f90*/  IMAD.IADD R5, R10.reuse, 0x1, -R5 ;  /* 0x000000010a057824 */ /* 0x040fe200078e0a05 */
[----:B------:R-:W-:Y:S03]  /*23fa0*/  LEA.HI.X.SX32 R7, R10, R239, 0x2, P0 ;  /* 0x000000ef0a077211 */ /* 0x000fe600000f16ff */
[----:B------:R-:W-:Y:S01]  /*23fb0*/  IMAD R11, R11, R5, -0x80 ;  /* 0xffffff800b0b7424 */ /* 0x000fe200078e0205 */
[----:B------:R3:W5:Y:S04]  /*23fc0*/  LD.E R3, [R12.64] ;  /* 0x000000040c037980 */ /* 0x000768000c101900 */
[----:B------:R4:W5:Y:S04]  /*23fd0*/  LD.E R4, [R6.64] ;  /* 0x0000000406047980 */ /* 0x000968000c101900 */
[----:B---3--:R-:W3:Y:S01]  /*23fe0*/  LD.E.64 R12, [R136.64+0x20] ;  /* 0x00002004880c7980 */ /* 0x008ee2000c101b00 */
[----:B----4-:R-:W-:Y:S01]  /*23ff0*/  SHF.R.S32.HI R6, RZ, 0x1f, R11 ;  /* 0x0000001fff067819 */ /* 0x010fe2000001140b */
[-C--:B--2---:R-:W-:Y:S02]  /*24000*/  IMAD R5, R9, R11.reuse, RZ ;  /* 0x0000000b09057224 */ /* 0x084fe400078e02ff */
[C---:B------:R-:W-:Y:S04]  /*24010*/  IMAD.WIDE.U32 R10, R8.reuse, R11, RZ ;  /* 0x0000000b080a7225 */ /* 0x040fe800078e00ff */
[----:B------:R-:W-:Y:S04]  /*24020*/  IMAD R5, R8, R6, R5 ;  /* 0x0000000608057224 */ /* 0x000fe800078e0205 */
[----:B------:R-:W-:Y:S02]  /*24030*/  IMAD.IADD R11, R11, 0x1, R5 ;  /* 0x000000010b0b7824 */ /* 0x000fe400078e0205 */
[----:B-----5:R-:W-:Y:S05]  /*24040*/  IMAD.IADD R3, R3, 0x1, -R4 ;  /* 0x0000000103037824 */ /* 0x020fea00078e0a04 */
[----:B------:R-:W-:Y:S01]  /*24050*/  SHF.R.S32.HI R5, RZ, 0x1f, R3 ;  /* 0x0000001fff057819 */ /* 0x000fe20000011403 */
[----:B---3--:R-:W-:Y:S02]  /*24060*/  IMAD R4, R13, R3, RZ ;  /* 0x000000030d047224 */ /* 0x008fe400078e02ff */
[----:B------:R-:W-:Y:S04]  /*24070*/  IMAD.WIDE.U32 R10, R3, R12, R10 ;  /* 0x0000000c030a7225 */ /* 0x000fe800078e000a */
[----:B------:R-:W-:Y:S04]  /*24080*/  IMAD R4, R12, R5, R4 ;  /* 0x000000050c047224 */ /* 0x000fe800078e0204 */
[----:B------:R-:W-:Y:S01]  /*24090*/  IMAD.IADD R4, R11, 0x1, R4 ;  /* 0x000000010b047824 */ /* 0x000fe200078e0204 */
[----:B------:R-:W-:-:S05]  /*240a0*/  BRA `(.L_x_2237) ;  /* 0x0000004000007947 */ /* 0x000fca0003800000 */
.L_x_2236:
[----:B------:R-:W-:Y:S02]  /*240b0*/  ULDC.64 UR4, c[0x0][0x118] ;  /* 0x0000460000047ab9 */ /* 0x000fe40000000a00 */
[----:B------:R-:W2:Y:S02]  /*240c0*/  LD.E R10, [R136.64+0x38] ;  /* 0x00003804880a7980 */ /* 0x000ea4000c101900 */
[----:B--2---:R-:W-:Y:S04]  /*240d0*/  LEA R10, -R10, RZ, 0x7 ;  /* 0x000000ff0a0a7211 */ /* 0x004fe800078e39ff */
[----:B------:R-:W-:Y:S02]  /*240e0*/  SHF.R.S32.HI R4, RZ, 0x1f, R10 ;  /* 0x0000001fff047819 */ /* 0x000fe4000001140a */
.L_x_2237:
[----:B------:R-:W-:Y:S05]  /*240f0*/  BSYNC B0 ;  /* 0x0000000000007941 */ /* 0x000fea0003800000 */
.L_x_2235:
[C---:B------:R-:W-:Y:S01]  /*24100*/  LOP3.LUT P0, RZ, R241.reuse, 0x1, RZ, 0xc0, !PT ;  /* 0x00000001f1ff7812 */ /* 0x040fe2000780c0ff */
[----:B------:R-:W-:Y:S01]  /*24110*/  ULDC.64 UR4, c[0x0][0x118] ;  /* 0x0000460000047ab9 */ /* 0x000fe20000000a00 */
[C---:B----4-:R-:W-:Y:S02]  /*24120*/  LEA R18, P3, R10.reuse, R231, 0x1 ;  /* 0x000000e70a127211 */ /* 0x050fe400078608ff */
[----:B------:R-:W-:Y:S02]  /*24130*/  LOP3.LUT P1, RZ, R241, 0x2, RZ, 0xc0, !PT ;  /* 0x00000002f1ff7812 */ /* 0x000fe4000782c0ff */
[CC--:B------:R-:W-:Y:S02]  /*24140*/  LEA.HI.X R19, R10.reuse, R230.reuse, R4, 0x1, P3 ;  /* 0x000000e60a137211 */ /* 0x0c0fe400018f0c04 */
[----:B------:R-:W-:Y:S05]  /*24150*/  IADD3 R3, P2, R10, R227, RZ ;  /* 0x000000e30a037210 */ /* 0x000fea0007f5e0ff */
[----:B------:R-:W-:Y:S01]  /*24160*/  @!PT LDS RZ, [RZ] ;  /* 0x00000000fffff984 */ /* 0x000fe20000000800 */
[----:B------:R-:W-:Y:S01]  /*24170*/  @!PT LDS RZ, [RZ] ;  /* 0x00000000fffff984 */ /* 0x000fe20000000800 */
[----:B------:R-:W-:Y:S01]  /*24180*/  @!PT LDS RZ, [RZ] ;  /* 0x00000000fffff984 */ /* 0x000fe20000000800 */
[----:B------:R2:W-:Y:S01]  /*24190*/  @P0 LDGSTS.E.BYPASS.LTC128B.128 [R237+0x4000], [R18.64] ;  /* 0x0400000012ed0fae */ /* 0x0005e2000b901d44 */
[C---:B------:R-:W-:Y:S01]  /*241a0*/  @P0 LEA R20, P4, R3.reuse, R231, 0x1 ;  /* 0x000000e703140211 */ /* 0x040fe200078808ff */
        /* <DEDUP_REMOVED lines=13> */
[C---:B------:R-:W-:Y:S02]  /*24280*/  @P1 LEA R10, P2, R4.reuse, R231, 0x1 ;  /* 0x000000e7040a1211 */ /* 0x040fe400078408ff */
[CCC-:B------:R-:W-:Y:S01]  /*24290*/  @P0 LEA.HI.X R17, R4.reuse, R230.reuse, R5.reuse, 0x1, P4 ;  /* 0x000000e604110211 */ /* 0x1c0fe200020f0c05 */
[----:B------:R-:W-:Y:S01]  /*242a0*/  @!PT LDS RZ, [RZ] ;  /* 0x00000000fffff984 */ /* 0x000fe20000000800 */
[----:B------:R-:W-:Y:S01]  /*242b0*/  @!PT LDS RZ, [RZ] ;  /* 0x00000000fffff984 */ /* 0x000fe20000000800 */
[----:B------:R-:W-:Y:S01]  /*242c0*/  @!PT LDS RZ, [RZ] ;  /* 0x00000000fffff984 */ /* 0x000fe20000000800 */
[----:B------:R3:W-:Y:S01]  /*242d0*/  @P0 LDGSTS.E.BYPASS.LTC128B.128 [R237+0x4800], [R20.64] ;  /* 0x0480000014ed0fae */ /* 0x0007e2000b901d44 */
[CC--:B------:R-:W-:Y:S02]  /*242e0*/  @P1 LEA.HI.X R11, R4.reuse, R230.reuse, R5, 0x1, P2 ;  /* 0x000000e6040b1211 */ /* 0x0c0fe400010f0c05 */
[----:B------:R-:W-:Y:S01]  /*242f0*/  IADD3 R3, P3, R4, R227, RZ ;  /* 0x000000e304037210 */ /* 0x000fe20007f7e0ff */
[----:B------:R2:W-:Y:S03]  /*24300*/  @!P0 STS.128 [R237+0x4800], RZ ;  /* 0x004800ffed008388 */ /* 0x0005e60000000c00 */
[CC--:B------:R-:W-:Y:S01]  /*24310*/  @P0 LEA R14, P4, R3.reuse, R231.reuse, 0x1 ;  /* 0x000000e7030e0211 */ /* 0x0c0fe200078808ff */
[----:B------:R-:W-:Y:S01]  /*24320*/  @!PT LDS RZ, [RZ] ;  /* 0x00000000fffff984 */ /* 0x000fe20000000800 */
[----:B------:R-:W-:Y:S01]  /*24330*/  @!PT LDS RZ, [RZ] ;  /* 0x00000000fffff984 */ /* 0x000fe20000000800 */
[----:B------:R-:W-:Y:S01]  /*24340*/  @!PT LDS RZ, [RZ] ;  /* 0x00000000fffff984 */ /* 0x000fe20000000800 */
[----:B------:R2:W-:Y:S01]  /*24350*/  @P1 LDGSTS.E.BYPASS.LTC128B.128 [R237+0x8800], [R12.64+0x80] ;  /* 0x088000800ced1fae */ /* 0x0005e2000b901d44 */
[----:B------:R-:W-:Y:S01]  /*24360*/  @P1 LEA R8, P2, R3, R231, 0x1 ;  /* 0x000000e703081211 */ /* 0x000fe200078408ff */
        /* <DEDUP_REMOVED lines=17> */
[----:B------:R2:W-:Y:S01]  /*24480*/  @P1 LDGSTS.E.BYPASS.LTC128B.128 [R237+0x9000], [R10.64+0x80] ;  /* 0x090000800aed1fae */ /* 0x0005e2000b901d44 */
[CC--:B------:R-:W-:Y:S02]  /*24490*/  @P1 LEA.HI.X R23, R4.reuse, R230.reuse, R5, 0x1, P2 ;  /* 0x000000e604171211 */ /* 0x0c0fe400010f0c05 */
[----:B------:R-:W-:Y:S01]  /*244a0*/  IADD3 R3, P3, R4, R227, RZ ;  /* 0x000000e304037210 */ /* 0x000fe20007f7e0ff */
[----:B------:R2:W-:Y:S03]  /*244b0*/  @!P1 STS.128 [R237+0x9000], RZ ;  /* 0x009000ffed009388 */ /* 0x0005e60000000c00 */
[CC--:B------:R-:W-:Y:S01]  /*244c0*/  @P0 LEA R28, P4, R3.reuse, R231.reuse, 0x1 ;  /* 0x000000e7031c0211 */ /* 0x0c0fe200078808ff */
[----:B------:R-:W-:Y:S01]  /*244d0*/  @!PT LDS RZ, [RZ] ;  /* 0x00000000fffff984 */ /* 0x000fe20000000800 */
[----:B------:R-:W-:Y:S01]  /*244e0*/  @!PT LDS RZ, [RZ] ;  /* 0x00000000fffff984 */ /* 0x000fe20000000800 */
[----:B------:R-:W-:Y:S01]  /*244f0*/  @!PT LDS RZ, [RZ] ;  /* 0x00000000fffff984 */ /* 0x000fe20000000800 */
[----:B------:R2:W-:Y:S01]  /*24500*/  @P0 LDGSTS.E.BYPASS.LTC128B.128 [R237+0x5800], [R14.64] ;  /* 0x058000000eed0fae */ /* 0x0005e2000b901d44 */
        /* <DEDUP_REMOVED lines=13> */
[C---:B---3--:R-:W-:Y:S02]  /*245e0*/  @P1 LEA R20, P3, R6.reuse, R231, 0x1 ;  /* 0x000000e706141211 */ /* 0x048fe400078608ff */
        /* <DEDUP_REMOVED lines=51> */
.L_x_2234:
[----:B--23--:R-:W-:Y:S05]  /*24920*/  BSYNC B1 ;  /* 0x0000000000017941 */ /* 0x00cfea0003800000 */
.L_x_2233:
        /* <DEDUP_REMOVED lines=98> */
[-CC-:B------:R-:W-:Y:S01]  /*24f50*/  FFMA.FTZ R145, R144, R134.reuse, -R151.reuse ;  /* 0x0000008690917223 */ /* 0x180fe20000010897 */
[----:B------:R-:W-:Y:S01]  /*24f60*/  ISETP.GT.AND P0, PT, R240, R229, PT ;  /* 0x000000e5f000720c */ /* 0x000fe20003f04270 */
[-C--:B------:R-:W-:Y:S02]  /*24f70*/  FFMA.FTZ R144, R9, R134.reuse, -R151 ;  /* 0x0000008609907223 */ /* 0x080fe40000010897 */
[-CC-:B------:R-:W-:Y:S02]  /*24f80*/  FFMA.FTZ R137, R8, R134.reuse, -R149.reuse ;  /* 0x0000008608897223 */ /* 0x180fe40000010895 */
[-CC-:B------:R-:W-:Y:S02]  /*24f90*/  FFMA.FTZ R143, R143, R134.reuse, -R149.reuse ;  /* 0x000000868f8f7223 */ /* 0x180fe40000010895 */
[-CC-:B------:R-:W-:Y:S01]  /*24fa0*/  FFMA.FTZ R142, R142, R134.reuse, -R149.reuse ;  /* 0x000000868e8e7223 */ /* 0x180fe20000010895 */
[----:B------:R-:W2:Y:S01]  /*24fb0*/  MUFU.EX2 R2, R2 ;  /* 0x0000000200027308 */ /* 0x000ea20000000800 */
[-C--:B------:R-:W-:Y:S02]  /*24fc0*/  FFMA.FTZ R136, R7, R134.reuse, -R149 ;  /* 0x0000008607887223 */ /* 0x080fe40000010895 */
[-CC-:B------:R-:W-:Y:S02]  /*24fd0*/  FFMA.FTZ R157, R157, R134.reuse, -R151.reuse ;  /* 0x000000869d9d7223 */ /* 0x180fe40000010897 */
[-C--:B------:R-:W-:Y:S02]  /*24fe0*/  FFMA.FTZ R158, R158, R134.reuse, -R151 ;  /* 0x000000869e9e7223 */ /* 0x080fe40000010897 */
[-CC-:B------:R-:W-:Y:S02]  /*24ff0*/  FFMA.FTZ R163, R163, R134.reuse, -R149.reuse ;  /* 0x00000086a3a37223 */ /* 0x180fe40000010895 */
[-C--:B------:R-:W-:Y:S01]  /*25000*/  FFMA.FTZ R165, R165, R134.reuse, -R149 ;  /* 0x00000086a5a57223 */ /* 0x080fe20000010895 */
[----:B------:R-:W-:Y:S01]  /*25010*/  MUFU.EX2 R147, R147 ;  /* 0x0000009300937308 */ /* 0x000fe20000000800 */
[-CC-:B------:R-:W-:Y:S02]  /*25020*/  FFMA.FTZ R168, R168, R134.reuse, -R151.reuse ;  /* 0x00000086a8a87223 */ /* 0x180fe40000010897 */
[----:B------:R-:W-:Y:S02]  /*25030*/  FFMA.FTZ R169, R169, R134, -R151 ;  /* 0x00000086a9a97223 */ /* 0x000fe40000010897 */
        /* <DEDUP_REMOVED lines=19> */
[----:B------:R-:W-:Y:S01]  /*25170*/  FMUL.FTZ R24, R2, R108 ;  /* 0x0000006c02187220 */ /* 0x000fe20000410000 */
        /* <DEDUP_REMOVED lines=26> */
[----:B------:R-:W-:Y:S01]  /*25320*/  FMUL.FTZ R66, R0, R70 ;  /* 0x0000004600427220 */ /* 0x000fe20000410000 */
[----:B-1----:R-:W-:Y:S01]  /*25330*/  F2FP.PACK_AB R130, R144, R145 ;  /* 0x000000919082723e */ /* 0x002fe200000000ff */
[----:B------:R-:W-:Y:S02]  /*25340*/  FMUL.FTZ R67, R0, R71 ;  /* 0x0000004700437220 */ /* 0x000fe40000410000 */
[C---:B------:R-:W-:Y:S02]  /*25350*/  FMUL.FTZ R64, R2.reuse, R68 ;  /* 0x0000004402407220 */ /* 0x040fe40000410000 */
[----:B------:R-:W-:Y:S02]  /*25360*/  FMUL.FTZ R65, R2, R69 ;  /* 0x0000004502417220 */ /* 0x000fe40000410000 */
[----:B------:R-:W-:Y:S01]  /*25370*/  MUFU.EX2 R157, R157 ;  /* 0x0000009d009d7308 */ /* 0x000fe20000000800 */
[-CC-:B------:R-:W-:Y:S02]  /*25380*/  FFMA.FTZ R170, R170, R134.reuse, -R149.reuse ;  /* 0x00000086aaaa7223 */ /* 0x180fe40000010895 */
[-C--:B------:R-:W-:Y:S02]  /*25390*/  FFMA.FTZ R171, R171, R134.reuse, -R149 ;  /* 0x00000086abab7223 */ /* 0x080fe40000010895 */
[-CC-:B------:R-:W-:Y:S02]  /*253a0*/  FFMA.FTZ R172, R172, R134.reuse, -R151.reuse ;  /* 0x00000086acac7223 */ /* 0x180fe40000010897 */
[-C--:B------:R-:W-:Y:S02]  /*253b0*/  FFMA.FTZ R173, R173, R134.reuse, -R151 ;  /* 0x00000086adad7223 */ /* 0x080fe40000010897 */
[-CC-:B------:R-:W-:Y:S01]  /*253c0*/  FFMA.FTZ R175, R175, R134.reuse, -R149.reuse ;  /* 0x00000086afaf7223 */ /* 0x180fe20000010895 */
[----:B------:R-:W1:Y:S01]  /*253d0*/  MUFU.EX2 R158, R158 ;  /* 0x0000009e009e7308 */ /* 0x000e620000000800 */
[-C--:B------:R-:W-:Y:S02]  /*253e0*/  FFMA.FTZ R176, R176, R134.reuse, -R149 ;  /* 0x00000086b0b07223 */ /* 0x080fe40000010895 */
[-CC-:B------:R-:W-:Y:S01]  /*253f0*/  FFMA.FTZ R179, R179, R134.reuse, -R151.reuse ;  /* 0x00000086b3b37223 */ /* 0x180fe20000010897 */
[----:B---3--:R-:W-:Y:S01]  /*25400*/  F2FP.PACK_AB R131, R136, R137 ;  /* 0x000000898883723e */ /* 0x008fe200000000ff */
[-C--:B------:R-:W-:Y:S02]  /*25410*/  FFMA.FTZ R181, R181, R134.reuse, -R151 ;  /* 0x00000086b5b57223 */ /* 0x080fe40000010897 */
[-CC-:B------:R-:W-:Y:S02]  /*25420*/  FFMA.FTZ R180, R180, R134.reuse, -R149.reuse ;  /* 0x00000086b4b47223 */ /* 0x180fe40000010895 */
[-C--:B------:R-:W-:Y:S01]  /*25430*/  FFMA.FTZ R184, R184, R134.reuse, -R149 ;  /* 0x00000086b8b87223 */ /* 0x080fe20000010895 */
[----:B------:R-:W-:Y:S01]  /*25440*/  MUFU.EX2 R163, R163 ;  /* 0x000000a300a37308 */ /* 0x000fe20000000800 */
[C---:B------:R-:W-:Y:S05]  /*25450*/  HMMA.16816.F32 R4, R128.reuse, R12, R4 ;  /* 0x0000000c8004723c */ /* 0x040fea0000001804 */
[--C-:B------:R-:W-:Y:S02]  /*25460*/  FFMA.FTZ R185, R185, R134, -R151.reuse ;  /* 0x00000086b9b97223 */ /* 0x100fe40000010897 */
[C---:B------:R-:W-:Y:S01]  /*25470*/  FMUL.FTZ R12, R2.reuse, R120 ;  /* 0x00000078020c7220 */ /* 0x040fe20000410000 */
[C---:B------:R-:W-:Y:S01]  /*25480*/  HMMA.16816.F32 R8, R128.reuse, R14, R8 ;  /* 0x0000000e8008723c */ /* 0x040fe20000001808 */
[----:B------:R-:W3:Y:S03]  /*25490*/  MUFU.EX2 R165, R165 ;  /* 0x000000a500a57308 */ /* 0x000ee60000000800 */
[----:B------:R-:W-:Y:S01]  /*254a0*/  FMUL.FTZ R13, R2, R121 ;  /* 0x00000079020d7220 */ /* 0x000fe20000410000 */
[----:B-1----:R-:W-:Y:S01]  /*254b0*/  F2FP.PACK_AB R70, R158, R157 ;  /* 0x0000009d9e46723e */ /* 0x002fe200000000ff */
[----:B------:R-:W-:Y:S02]  /*254c0*/  FFMA.FTZ R187, R187, R134, -R151 ;  /* 0x00000086bbbb7223 */ /* 0x000fe40000010897 */
[C---:B------:R-:W-:Y:S03]  /*254d0*/  FMUL.FTZ R14, R0.reuse, R122 ;  /* 0x0000007a000e7220 */ /* 0x040fe60000410000 */
[----:B------:R-:W-:Y:S01]  /*254e0*/  MUFU.EX2 R168, R168 ;  /* 0x000000a800a87308 */ /* 0x000fe20000000800 */
[----:B------:R-:W-:Y:S02]  /*254f0*/  FMUL.FTZ R15, R0, R123 ;  /* 0x0000007b000f7220 */ /* 0x000fe40000410000 */
[-CC-:B------:R-:W-:Y:S02]  /*25500*/  FFMA.FTZ R189, R189, R134.reuse, -R149.reuse ;  /* 0x00000086bdbd7223 */ /* 0x180fe40000010895 */
[-C--:B------:R-:W-:Y:S02]  /*25510*/  FFMA.FTZ R191, R191, R134.reuse, -R149 ;  /* 0x00000086bfbf7223 */ /* 0x080fe40000010895 */
[-CC-:B------:R-:W-:Y:S01]  /*25520*/  FFMA.FTZ R192, R249, R134.reuse, -R151.reuse ;  /* 0x00000086f9c07223 */ /* 0x180fe20000010897 */
[C---:B------:R-:W-:Y:S02]  /*25530*/  HMMA.16816.F32 R12, R128.reuse, R20, R12 ;  /* 0x00000014800c723c */ /* 0x040fe4000000180c */
[----:B------:R-:W-:Y:S01]  /*25540*/  MUFU.EX2 R169, R169 ;  /* 0x000000a900a97308 */ /* 0x000fe20000000800 */
[-C--:B------:R-:W-:Y:S02]  /*25550*/  FFMA.FTZ R193, R248, R134.reuse, -R151 ;  /* 0x00000086f8c17223 */ /* 0x080fe40000010897 */
[--C-:B------:R-:W-:Y:S01]  /*25560*/  FFMA.FTZ R194, R247, R134, -R149.reuse ;  /* 0x00000086f7c27223 */ /* 0x100fe20000010895 */
[----:B---3--:R-:W-:Y:S01]  /*25570*/  F2FP.PACK_AB R71, R165, R163 ;  /* 0x000000a3a547723e */ /* 0x008fe200000000ff */
        /* <DEDUP_REMOVED lines=8> */
[----:B------:R-:W-:Y:S01]  /*25600*/  MUFU.EX2 R171, R171 ;  /* 0x000000ab00ab7308 */ /* 0x000fe20000000800 */
        /* <DEDUP_REMOVED lines=12> */
[----:B------:R-:W-:Y:S02]  /*256d0*/  FMUL.FTZ R31, R0, R107 ;  /* 0x0000006b001f7220 */ /* 0x000fe40000410000 */
        /* <DEDUP_REMOVED lines=34> */
[--C-:B------:R-:W-:Y:S01]  /*25900*/  FFMA.FTZ R167, R167, R134, -R151.reuse ;  /* 0x00000086a7a77223 */ /* 0x100fe20000010897 */
[----:B---3--:R-:W-:Y:S01]  /*25910*/  F2FP.PACK_AB R69, R107, R106 ;  /* 0x0000006a6b45723e */ /* 0x008fe200000000ff */
[----:B------:R-:W-:Y:S02]  /*25920*/  FFMA.FTZ R166, R166, R134, -R151 ;  /* 0x00000086a6a67223 */ /* 0x000fe40000010897 */
[C---:B------:R-:W-:Y:S01]  /*25930*/  FMUL.FTZ R52, R2.reuse, R80 ;  /* 0x0000005002347220 */ /* 0x040fe20000410000 */
[C---:B------:R-:W-:Y:S03]  /*25940*/  HMMA.16816.F32 R48, R128.reuse, R54, R48 ;  /* 0x000000368030723c */ /* 0x040fe60000001830 */
[----:B------:R-:W-:Y:S01]  /*25950*/  MUFU.EX2 R179, R179 ;  /* 0x000000b300b37308 */ /* 0x000fe20000000800 */
[----:B------:R-:W-:Y:S02]  /*25960*/  FMUL.FTZ R53, R2, R81 ;  /* 0x0000005102357220 */ /* 0x000fe40000410000 */
[--C-:B------:R-:W-:Y:S02]  /*25970*/  FFMA.FTZ R164, R164, R134, -R149.reuse ;  /* 0x00000086a4a47223 */ /* 0x100fe40000010895 */
[C---:B------:R-:W-:Y:S04]  /*25980*/  FMUL.FTZ R54, R0.reuse, R82 ;  /* 0x0000005200367220 */ /* 0x040fe80000410000 */
[----:B------:R-:W-:Y:S01]  /*25990*/  FMUL.FTZ R55, R0, R83 ;  /* 0x0000005300377220 */ /* 0x000fe20000410000 */
[----:B------:R-:W-:Y:S01]  /*259a0*/  MUFU.EX2 R181, R181 ;  /* 0x000000b500b57308 */ /* 0x000fe20000000800 */
[----:B------:R-:W3:Y:S01]  /*259b0*/  LDSM.16.MT88.4 R80, [R216+0xc800] ;  /* 0x00c80000d850783b */ /* 0x000ee20000004200 */
[-C--:B------:R-:W-:Y:S02]  /*259c0*/  FFMA.FTZ R162, R162, R134.reuse, -R149 ;  /* 0x00000086a2a27223 */ /* 0x080fe40000010895 */
[-CC-:B------:R-:W-:Y:S02]  /*259d0*/  FFMA.FTZ R161, R161, R134.reuse, -R151.reuse ;  /* 0x00000086a1a17223 */ /* 0x180fe40000010897 */
[C---:B------:R-:W-:Y:S03]  /*259e0*/  HMMA.16816.F32 R52, R128.reuse, R60, R52 ;  /* 0x0000003c8034723c */ /* 0x040fe60000001834 */
[-C--:B------:R-:W-:Y:S01]  /*259f0*/  FFMA.FTZ R160, R160, R134.reuse, -R151 ;  /* 0x00000086a0a07223 */ /* 0x080fe20000010897 */
[----:B------:R-:W5:Y:S01]  /*25a00*/  MUFU.EX2 R180, R180 ;  /* 0x000000b400b47308 */ /* 0x000f620000000800 */
        /* <DEDUP_REMOVED lines=28> */
[C---:B---3--:R-:W-:Y:S04]  /*25bd0*/  HMMA.16816.F32 R12, R68.reuse, R80, R12 ;  /* 0x00000050440c723c */ /* 0x048fe8000000180c */
[----:B------:R-:W-:Y:S01]  /*25be0*/  MOV R0, R3 ;  /* 0x0000000300007202 */ /* 0x000fe20000000f00 */
[----:B------:R-:W-:Y:S01]  /*25bf0*/  FFMA.FTZ R147, R2, R243, R147 ;  /* 0x000000f302937223 */ /* 0x000fe20000010093 */
[----:B------:R-:W-:Y:S01]  /*25c00*/  MOV R2, R132 ;  /* 0x0000008400027202 */ /* 0x000fe20000000f00 */
[----:B------:R-:W-:Y:S01]  /*25c10*/  FADD.FTZ R143, R142, R143 ;  /* 0x0000008f8e8f7221 */ /* 0x000fe20000010000 */
[C---:B------:R-:W-:Y:S01]  /*25c20*/  HMMA.16816.F32 R16, R68.reuse, R82, R16 ;  /* 0x000000524410723c */ /* 0x040fe20000001810 */
[----:B------:R-:W-:Y:S01]  /*25c30*/  LDSM.16.MT88.4 R80, [R214+0x10800] ;  /* 0x01080000d650783b */ /* 0x000fe20000004200 */
[----:B------:R-:W3:Y:S02]  /*25c40*/  MUFU.EX2 R192, R192 ;  /* 0x000000c000c07308 */ /* 0x000ee40000000800 */
        /* <DEDUP_REMOVED lines=11> */
[C---:B------:R-:W-:Y:S04]  /*25d00*/  HMMA.16816.F32 R28, R68.reuse, R88, R28 ;  /* 0x00000058441c723c */ /* 0x040fe8000000181c */
[----:B------:R-:W-:Y:S02]  /*25d10*/  FADD.FTZ R144, R104, R144 ;  /* 0x0000009068907221 */ /* 0x000fe40000010000 */
[----:B------:R-:W-:Y:S02]  /*25d20*/  FADD.FTZ R107, R107, R136 ;  /* 0x000000886b6b7221 */ /* 0x000fe40000010000 */
[C---:B------:R-:W-:Y:S01]  /*25d30*/  HMMA.16816.F32 R32, R68.reuse, R90, R32 ;  /* 0x0000005a4420723c */ /* 0x040fe20000001820 */
[----:B------:R-:W-:Y:S01]  /*25d40*/  LDSM.16.MT88.4 R88, [R216+0x11000] ;  /* 0x01100000d858783b */ /* 0x000fe20000004200 */
[----:B------:R-:W1:Y:S02]  /*25d50*/  MUFU.EX2 R195, R195 ;  /* 0x000000c300c37308 */ /* 0x000e640000000800 */
[----:B------:R-:W-:Y:S02]  /*25d60*/  FADD.FTZ R105, R105, R144 ;  /* 0x0000009069697221 */ /* 0x000fe40000010000 */
[----:B------:R-:W-:Y:S02]  /*25d70*/  FADD.FTZ R107, R163, R107 ;  /* 0x0000006ba36b7221 */ /* 0x000fe40000010000 */
[C---:B--2---:R-:W-:Y:S04]  /*25d80*/  HMMA.16816.F32 R36, R68.reuse, R84, R36 ;  /* 0x000000544424723c */ /* 0x044fe80000001824 */
[----:B------:R-:W-:Y:S01]  /*25d90*/  MUFU.EX2 R198, R198 ;  /* 0x000000c600c67308 */ /* 0x000fe20000000800 */
[----:B------:R-:W-:Y:S02]  /*25da0*/  FADD.FTZ R105, R157, R105 ;  /* 0x000000699d697221 */ /* 0x000fe40000010000 */
[----:B------:R-:W-:Y:S01]  /*25db0*/  FADD.FTZ R165, R165, R107 ;  /* 0x0000006ba5a57221 */ /* 0x000fe20000010000 */
[C---:B------:R-:W-:Y:S01]  /*25dc0*/  HMMA.16816.F32 R40, R68.reuse, R86, R40 ;  /* 0x000000564428723c */ /* 0x040fe20000001828 */
[----:B------:R-:W-:Y:S03]  /*25dd0*/  LDSM.16.MT88.4 R84, [R214+0xd000] ;  /* 0x00d00000d654783b */ /* 0x000fe60000004200 */
[----:B------:R-:W-:Y:S02]  /*25de0*/  FADD.FTZ R158, R158, R105 ;  /* 0x000000699e9e7221 */ /* 0x000fe40000010000 */
[----:B------:R-:W2:Y:S01]  /*25df0*/  MUFU.EX2 R199, R199 ;  /* 0x000000c700c77308 */ /* 0x000ea20000000800 */
[----:B------:R-:W-:Y:S01]  /*25e00*/  FADD.FTZ R165, R170, R165 ;  /* 0x000000a5aaa57221 */ /* 0x000fe20000010000 */
[C---:B----4-:R-:W-:Y:S04]  /*25e10*/  HMMA.16816.F32 R44, R68.reuse, R76, R44 ;  /* 0x0000004c442c723c */ /* 0x050fe8000000182c */
[----:B------:R-:W-:Y:S04]  /*25e20*/  FADD.FTZ R158, R168, R158 ;  /* 0x0000009ea89e7221 */ /* 0x000fe80000010000 */
        /* <DEDUP_REMOVED lines=8> */
[C---:B------:R-:W-:Y:S08]  /*25eb0*/  HMMA.16816.F32 R60, R68.reuse, R80, R60 ;  /* 0x00000050443c723c */ /* 0x040ff0000000183c */
[----:B------:R-:W-:Y:S01]  /*25ec0*/  HMMA.16816.F32 R64, R68, R82, R64 ;  /* 0x000000524440723c */ /* 0x000fe20000001840 */
[----:B------:R-:W2:Y:S01]  /*25ed0*/  LDSM.16.MT88.4 R80, [R215+0xd000] ;  /* 0x00d00000d750783b */ /* 0x000ea20000004200 */
[----:B------:R-:W-:Y:S05]  /*25ee0*/  MUFU.EX2 R188, R188 ;  /* 0x000000bc00bc7308 */ /* 0x000fea0000000800 */
[C---:B------:R-:W-:Y:S01]  /*25ef0*/  F2FP.PACK_AB R68, R169.reuse, R168 ;  /* 0x000000a8a944723e */ /* 0x040fe200000000ff */
[----:B------:R-:W-:Y:S01]  /*25f00*/  FADD.FTZ R169, R169, R158 ;  /* 0x0000009ea9a97221 */ /* 0x000fe20000010000 */
[----:B------:R-:W-:Y:S03]  /*25f10*/  F2FP.PACK_AB R69, R171, R170 ;  /* 0x000000aaab45723e */ /* 0x000fe600000000ff */
[----:B------:R-:W-:Y:S01]  /*25f20*/  F2FP.PACK_AB R70, R173, R172 ;  /* 0x000000acad46723e */ /* 0x000fe200000000ff */
[----:B------:R-:W1:Y:S01]  /*25f30*/  MUFU.EX2 R186, R186 ;  /* 0x000000ba00ba7308 */ /* 0x000e620000000800 */
[----:B------:R-:W-:Y:S01]  /*25f40*/  F2FP.PACK_AB R71, R176, R175 ;  /* 0x000000afb047723e */ /* 0x000fe200000000ff */
[----:B------:R-:W-:Y:S02]  /*25f50*/  FADD.FTZ R171, R171, R165 ;  /* 0x000000a5abab7221 */ /* 0x000fe40000010000 */
[----:B------:R-:W-:Y:S02]  /*25f60*/  FADD.FTZ R169, R172, R169 ;  /* 0x000000a9aca97221 */ /* 0x000fe40000010000 */
[----:B------:R-:W-:Y:S02]  /*25f70*/  FADD.FTZ R171, R175, R171 ;  /* 0x000000abafab7221 */ /* 0x000fe40000010000 */
[C---:B----4-:R-:W-:Y:S02]  /*25f80*/  HMMA.16816.F32 R4, R68.reuse, R76, R4 ;  /* 0x0000004c4404723c */ /* 0x050fe40000001804 */
[----:B------:R-:W4:Y:S01]  /*25f90*/  MUFU.EX2 R183, R183 ;  /* 0x000000b700b77308 */ /* 0x000f220000000800 */
[----:B------:R-:W-:Y:S02]  /*25fa0*/  FADD.FTZ R176, R176, R171 ;  /* 0x000000abb0b07221 */ /* 0x000fe40000010000 */
[----:B------:R-:W-:Y:S02]  /*25fb0*/  FADD.FTZ R173, R173, R169 ;  /* 0x000000a9adad7221 */ /* 0x000fe40000010000 */
[----:B-----5:R-:W-:Y:S01]  /*25fc0*/  FADD.FTZ R176, R180, R176 ;  /* 0x000000b0b4b07221 */ /* 0x020fe20000010000 */
[C---:B------:R-:W-:Y:S01]  /*25fd0*/  HMMA.16816.F32 R8, R68.reuse, R78, R8 ;  /* 0x0000004e4408723c */ /* 0x040fe20000001808 */
[----:B------:R-:W5:Y:S03]  /*25fe0*/  LDSM.16.MT88.4 R76, [R218+0x11000] ;  /* 0x01100000da4c783b */ /* 0x000f660000004200 */
[----:B------:R-:W-:Y:S01]  /*25ff0*/  MUFU.EX2 R182, R182 ;  /* 0x000000b600b67308 */ /* 0x000fe20000000800 */
[----:B------:R-:W-:Y:S03]  /*26000*/  FADD.FTZ R173, R179, R173 ;  /* 0x000000adb3ad7221 */ /* 0x000fe60000010000 */
[C---:B-1----:R-:W-:Y:S06]  /*26010*/  HMMA.16816.F32 R12, R68.reuse, R72, R12 ;  /* 0x00000048440c723c */ /* 0x042fec000000180c */
[----:B------:R-:W1:Y:S02]  /*26020*/  MUFU.EX2 R178, R178 ;  /* 0x000000b200b27308 */ /* 0x000e640000000800 */
[C---:B------:R-:W-:Y:S01]  /*26030*/  HMMA.16816.F32 R16, R68.reuse, R74, R16 ;  /* 0x0000004a4410723c */ /* 0x040fe20000001810 */
[----:B------:R-:W1:Y:S07]  /*26040*/  LDSM.16.MT88.4 R72, [R218+0xd800] ;  /* 0x00d80000da48783b */ /* 0x000e6e0000004200 */
[C---:B--2---:R-:W-:Y:S01]  /*26050*/  HMMA.16816.F32 R20, R68.reuse, R80, R20 ;  /* 0x000000504414723c */ /* 0x044fe20000001814 */
[----:B------:R-:W-:Y:S07]  /*26060*/  MUFU.EX2 R177, R177 ;  /* 0x000000b100b17308 */ /* 0x000fee0000000800 */
[C---:B------:R-:W-:Y:S01]  /*26070*/  HMMA.16816.F32 R24, R68.reuse, R82, R24 ;  /* 0x000000524418723c */ /* 0x040fe20000001818 */
[----:B------:R-:W2:Y:S02]  /*26080*/  LDSM.16.MT88.4 R80, [R215+0xd800] ;  /* 0x00d80000d750783b */ /* 0x000ea40000004200 */
[----:B------:R-:W1:Y:S05]  /*26090*/  MUFU.EX2 R174, R174 ;  /* 0x000000ae00ae7308 */ /* 0x000e6a0000000800 */
[C---:B------:R-:W-:Y:S05]  /*260a0*/  HMMA.16816.F32 R28, R68.reuse, R84, R28 ;  /* 0x00000054441c723c */ /* 0x040fea000000181c */
[----:B------:R-:W1:Y:S03]  /*260b0*/  MUFU.EX2 R167, R167 ;  /* 0x000000a700a77308 */ /* 0x000e660000000800 */
[C---:B------:R-:W-:Y:S01]  /*260c0*/  HMMA.16816.F32 R32, R68.reuse, R86, R32 ;  /* 0x000000564420723c */ /* 0x040fe20000001820 */
[----:B------:R-:W-:Y:S06]  /*260d0*/  LDSM.16.MT88.4 R84, [R216+0x11800] ;  /* 0x01180000d854783b */ /* 0x000fec0000004200 */
[----:B------:R-:W-:Y:S01]  /*260e0*/  MUFU.EX2 R166, R166 ;  /* 0x000000a600a67308 */ /* 0x000fe20000000800 */
[C---:B-----5:R-:W-:Y:S08]  /*260f0*/  HMMA.16816.F32 R36, R68.reuse, R76, R36 ;  /* 0x0000004c4424723c */ /* 0x060ff00000001824 */
[C---:B------:R-:W-:Y:S01]  /*26100*/  HMMA.16816.F32 R40, R68.reuse, R78, R40 ;  /* 0x0000004e4428723c */ /* 0x040fe20000001828 */
[----:B------:R-:W5:Y:S01]  /*26110*/  LDSM.16.MT88.4 R76, [R214+0xd800] ;  /* 0x00d80000d64c783b */ /* 0x000f620000004200 */
[----:B------:R-:W1:Y:S06]  /*26120*/  MUFU.EX2 R164, R164 ;  /* 0x000000a400a47308 */ /* 0x000e6c0000000800 */
[C---:B------:R-:W-:Y:S04]  /*26130*/  HMMA.16816.F32 R44, R68.reuse, R88, R44 ;  /* 0x00000058442c723c */ /* 0x040fe8000000182c */
[----:B------:R-:W1:Y:S04]  /*26140*/  MUFU.EX2 R162, R162 ;  /* 0x000000a200a27308 */ /* 0x000e680000000800 */
[C---:B------:R-:W-:Y:S01]  /*26150*/  HMMA.16816.F32 R48, R68.reuse, R90, R48 ;  /* 0x0000005a4430723c */ /* 0x040fe20000001830 */
[----:B------:R-:W-:Y:S05]  /*26160*/  LDSM.16.MT88.4 R88, [R216+0x12000] ;  /* 0x01200000d858783b */ /* 0x000fea0000004200 */
        /* <DEDUP_REMOVED lines=9> */
[----:B------:R-:W2:Y:S01]  /*26200*/  MUFU.EX2 R156, R156 ;  /* 0x0000009c009c7308 */ /* 0x000ea20000000800 */
[C---:B------:R-:W-:Y:S01]  /*26210*/  F2FP.PACK_AB R68, R181.reuse, R179 ;  /* 0x000000b3b544723e */ /* 0x040fe200000000ff */
[----:B------:R-:W-:Y:S01]  /*26220*/  FADD.FTZ R181, R181, R173 ;  /* 0x000000adb5b57221 */ /* 0x000fe20000010000 */
[C---:B------:R-:W-:Y:S03]  /*26230*/  F2FP.PACK_AB R69, R184.reuse, R180 ;  /* 0x000000b4b845723e */ /* 0x040fe600000000ff */
[----:B------:R-:W-:Y:S01]  /*26240*/  F2FP.PACK_AB R70, R187, R185 ;  /* 0x000000b9bb46723e */ /* 0x000fe200000000ff */
[----:B------:R-:W-:Y:S01]  /*26250*/  FADD.FTZ R184, R184, R176 ;  /* 0x000000b0b8b87221 */ /* 0x000fe20000010000 */
[----:B------:R-:W-:Y:S01]  /*26260*/  F2FP.PACK_AB R71, R191, R189 ;  /* 0x000000bdbf47723e */ /* 0x000fe200000000ff */
[----:B------:R-:W-:Y:S01]  /*26270*/  FADD.FTZ R181, R185, R181 ;  /* 0x000000b5b9b57221 */ /* 0x000fe20000010000 */
[----:B------:R-:W2:Y:S01]  /*26280*/  MUFU.EX2 R154, R154 ;  /* 0x0000009a009a7308 */ /* 0x000ea20000000800 */
[----:B------:R-:W-:Y:S02]  /*26290*/  FADD.FTZ R184, R189, R184 ;  /* 0x000000b8bdb87221 */ /* 0x000fe40000010000 */
[----:B------:R-:W-:Y:S02]  /*262a0*/  FADD.FTZ R187, R187, R181 ;  /* 0x000000b5bbbb7221 */ /* 0x000fe40000010000 */
[C---:B-1----:R-:W-:Y:S03]  /*262b0*/  HMMA.16816.F32 R4, R68.reuse, R72, R4 ;  /* 0x000000484404723c */ /* 0x042fe60000001804 */
[----:B------:R-:W-:Y:S02]  /*262c0*/  FADD.FTZ R191, R191, R184 ;  /* 0x000000b8bfbf7221 */ /* 0x000fe40000010000 */
[----:B------:R-:W-:Y:S01]  /*262d0*/  MUFU.EX2 R155, R155 ;  /* 0x0000009b009b7308 */ /* 0x000fe20000000800 */
[----:B---3--:R-:W-:Y:S02]  /*262e0*/  FADD.FTZ R187, R192, R187 ;  /* 0x000000bbc0bb7221 */ /* 0x008fe40000010000 */
[C---:B------:R-:W-:Y:S01]  /*262f0*/  HMMA.16816.F32 R8, R68.reuse, R74, R8 ;  /* 0x0000004a4408723c */ /* 0x040fe20000001808 */
[----:B------:R-:W1:Y:S03]  /*26300*/  LDSM.16.MT88.4 R72, [R218+0x11800] ;  /* 0x01180000da48783b */ /* 0x000e660000004200 */
[----:B------:R-:W-:Y:S03]  /*26310*/  FADD.FTZ R191, R194, R191 ;  /* 0x000000bfc2bf7221 */ /* 0x000fe60000010000 */
[----:B------:R-:W3:Y:S01]  /*26320*/  MUFU.EX2 R153, R153 ;  /* 0x0000009900997308 */ /* 0x000ee20000000800 */
[C---:B------:R-:W-:Y:S08]  /*26330*/  HMMA.16816.F32 R12, R68.reuse, R100, R12 ;  /* 0x00000064440c723c */ /* 0x040ff0000000180c */
[C---:B------:R-:W-:Y:S01]  /*26340*/  HMMA.16816.F32 R16, R68.reuse, R102, R16 ;  /* 0x000000664410723c */ /* 0x040fe20000001810 */
[----:B------:R-:W-:Y:S01]  /*26350*/  LDSM.16.MT88.4 R100, [R214+0xf800] ;  /* 0x00f80000d664783b */ /* 0x000fe20000004200 */
[----:B------:R-:W1:Y:S06]  /*26360*/  MUFU.EX2 R152, R152 ;  /* 0x0000009800987308 */ /* 0x000e6c0000000800 */
[C---:B--2---:R-:W-:Y:S04]  /*26370*/  HMMA.16816.F32 R20, R68.reuse, R80, R20 ;  /* 0x000000504414723c */ /* 0x044fe80000001814 */
[----:B------:R-:W-:Y:S04]  /*26380*/  MUFU.EX2 R150, R150 ;  /* 0x0000009600967308 */ /* 0x000fe80000000800 */
[C---:B------:R-:W-:Y:S01]  /*26390*/  HMMA.16816.F32 R24, R68.reuse, R82, R24 ;  /* 0x000000524418723c */ /* 0x040fe20000001818 */
[----:B------:R-:W2:Y:S05]  /*263a0*/  LDSM.16.MT88.4 R80, [R215+0x11800] ;  /* 0x01180000d750783b */ /* 0x000eaa0000004200 */
[----:B------:R-:W-:Y:S02]  /*263b0*/  MUFU.EX2 R151, R151 ;  /* 0x0000009700977308 */ /* 0x000fe40000000800 */
[C---:B-----5:R-:W-:Y:S08]  /*263c0*/  HMMA.16816.F32 R28, R68.reuse, R76, R28 ;  /* 0x0000004c441c723c */ /* 0x060ff0000000181c */
[C---:B------:R-:W-:Y:S01]  /*263d0*/  HMMA.16816.F32 R32, R68.reuse, R78, R32 ;  /* 0x0000004e4420723c */ /* 0x040fe20000001820 */
[----:B------:R-:W5:Y:S01]  /*263e0*/  LDSM.16.MT88.4 R76, [R214+0x11800] ;  /* 0x01180000d64c783b */ /* 0x000f620000004200 */
[----:B------:R-:W2:Y:S06]  /*263f0*/  MUFU.EX2 R135, R135 ;  /* 0x0000008700877308 */ /* 0x000eac0000000800 */
[C---:B-1----:R-:W-:Y:S04]  /*26400*/  HMMA.16816.F32 R36, R68.reuse, R72, R36 ;  /* 0x000000484424723c */ /* 0x042fe80000001824 */
[----:B------:R-:W1:Y:S04]  /*26410*/  MUFU.EX2 R149, R149 ;  /* 0x0000009500957308 */ /* 0x000e680000000800 */
        /* <DEDUP_REMOVED lines=8> */
[C---:B-----5:R-:W-:Y:S08]  /*264a0*/  HMMA.16816.F32 R60, R68.reuse, R76, R60 ;  /* 0x0000004c443c723c */ /* 0x060ff0000000183c */
[----:B------:R-:W-:Y:S01]  /*264b0*/  HMMA.16816.F32 R64, R68, R78, R64 ;  /* 0x0000004e4440723c */ /* 0x000fe20000001840 */
[----:B------:R-:W5:Y:S06]  /*264c0*/  LDSM.16.MT88.4 R76, [R214+0xe000] ;  /* 0x00e00000d64c783b */ /* 0x000f6c0000004200 */
        /* <DEDUP_REMOVED lines=15> */
[C---:B------:R-:W-:Y:S08]  /*265c0*/  HMMA.16816.F32 R12, R68.reuse, R84, R12 ;  /* 0x00000054440c723c */ /* 0x040ff0000000180c */
[C---:B------:R-:W-:Y:S01]  /*265d0*/  HMMA.16816.F32 R16, R68.reuse, R86, R16 ;  /* 0x000000564410723c */ /* 0x040fe20000001810 */
[----:B------:R-:W3:Y:S07]  /*265e0*/  LDSM.16.MT88.4 R84, [R214+0x12000] ;  /* 0x01200000d654783b */ /* 0x000eee0000004200 */
[C---:B--2---:R-:W-:Y:S08]  /*265f0*/  HMMA.16816.F32 R20, R68.reuse, R80, R20 ;  /* 0x000000504414723c */ /* 0x044ff00000001814 */
[C---:B------:R-:W-:Y:S01]  /*26600*/  HMMA.16816.F32 R24, R68.reuse, R82, R24 ;  /* 0x000000524418723c */ /* 0x040fe20000001818 */
[----:B------:R-:W2:Y:S07]  /*26610*/  LDSM.16.MT88.4 R80, [R218+0xe800] ;  /* 0x00e80000da50783b */ /* 0x000eae0000004200 */
[C---:B-----5:R-:W-:Y:S08]  /*26620*/  HMMA.16816.F32 R28, R68.reuse, R76, R28 ;  /* 0x0000004c441c723c */ /* 0x060ff0000000181c */
[C---:B------:R-:W-:Y:S01]  /*26630*/  HMMA.16816.F32 R32, R68.reuse, R78, R32 ;  /* 0x0000004e4420723c */ /* 0x040fe20000001820 */
[----:B------:R-:W5:Y:S07]  /*26640*/  LDSM.16.MT88.4 R76, [R215+0xe800] ;  /* 0x00e80000d74c783b */ /* 0x000f6e0000004200 */
        /* <DEDUP_REMOVED lines=11> */
[----:B------:R-:W-:Y:S06]  /*26700*/  LDSM.16.MT88.4 R84, [R216+0x12800] ;  /* 0x01280000d854783b */ /* 0x000fec0000004200 */
[C---:B------:R-:W-:Y:S01]  /*26710*/  F2FP.PACK_AB R68, R188.reuse, R190 ;  /* 0x000000bebc44723e */ /* 0x040fe200000000ff */
[----:B------:R-:W-:Y:S01]  /*26720*/  FADD.FTZ R188, R188, R199 ;  /* 0x000000c7bcbc7221 */ /* 0x000fe20000010000 */
[C---:B----4-:R-:W-:Y:S03]  /*26730*/  F2FP.PACK_AB R69, R183.reuse, R186 ;  /* 0x000000bab745723e */ /* 0x050fe600000000ff */
        /* <DEDUP_REMOVED lines=14> */
[----:B------:R-:W-:Y:S07]  /*26820*/  LDSM.16.MT88.4 R96, [R214+0x13000] ;  /* 0x01300000d660783b */ /* 0x000fee0000004200 */
        /* <DEDUP_REMOVED lines=32> */
[----:B------:R-:W2:Y:S03]  /*26a30*/  LDSM.16.MT88.4 R80, [R218+0x13000] ;  /* 0x01300000da50783b */ /* 0x000ea60000004200 */
[----:B------:R-:W-:Y:S02]  /*26a40*/  FADD.FTZ R156, R152, R156 ;  /* 0x0000009c989c7221 */ /* 0x000fe40000010000 */
[----:B------:R-:W-:Y:S02]  /*26a50*/  FADD.FTZ R160, R155, R160 ;  /* 0x000000a09ba07221 */ /* 0x000fe40000010000 */
[C---:B---3--:R-:W-:Y:S04]  /*26a60*/  HMMA.16816.F32 R12, R68.reuse, R76, R12 ;  /* 0x0000004c440c723c */ /* 0x048fe8000000180c */
[----:B------:R-:W-:Y:S02]  /*26a70*/  FADD.FTZ R156, R135, R156 ;  /* 0x0000009c879c7221 */ /* 0x000fe40000010000 */
[----:B------:R-:W-:Y:S02]  /*26a80*/  FADD.FTZ R160, R150, R160 ;  /* 0x000000a096a07221 */ /* 0x000fe40000010000 */
[C---:B------:R-:W-:Y:S01]  /*26a90*/  HMMA.16816.F32 R16, R68.reuse, R78, R16 ;  /* 0x0000004e4410723c */ /* 0x040fe20000001810 */
[----:B------:R-:W-:Y:S03]  /*26aa0*/  LDSM.16.MT88.4 R76, [R215+0x13800] ;  /* 0x01380000d74c783b */ /* 0x000fe60000004200 */
[----:B------:R-:W-:Y:S02]  /*26ab0*/  FADD.FTZ R242, R149, R156 ;  /* 0x0000009c95f27221 */ /* 0x000fe40000010000 */
[----:B------:R-:W-:Y:S02]  /*26ac0*/  FADD.FTZ R243, R151, R160 ;  /* 0x000000a097f37221 */ /* 0x000fe40000010000 */
[C---:B-1----:R-:W-:Y:S08]  /*26ad0*/  HMMA.16816.F32 R20, R68.reuse, R72, R20 ;  /* 0x000000484414723c */ /* 0x042ff00000001814 */
[C---:B------:R-:W-:Y:S08]  /*26ae0*/  HMMA.16816.F32 R24, R68.reuse, R74, R24 ;  /* 0x0000004a4418723c */ /* 0x040ff00000001818 */
[C---:B------:R-:W-:Y:S08]  /*26af0*/  HMMA.16816.F32 R28, R68.reuse, R84, R28 ;  /* 0x00000054441c723c */ /* 0x040ff0000000181c */
[C---:B------:R-:W-:Y:S01]  /*26b00*/  HMMA.16816.F32 R32, R68.reuse, R86, R32 ;  /* 0x000000564420723c */ /* 0x040fe20000001820 */
[----:B------:R-:W-:Y:S07]  /*26b10*/  LDSM.16.MT88.4 R84, [R216+0x13800] ;  /* 0x01380000d854783b */ /* 0x000fee0000004200 */
[C---:B--2---:R-:W-:Y:S08]  /*26b20*/  HMMA.16816.F32 R36, R68.reuse, R80, R36 ;  /* 0x000000504424723c */ /* 0x044ff00000001824 */
[C---:B------:R-:W-:Y:S08]  /*26b30*/  HMMA.16816.F32 R40, R68.reuse, R82, R40 ;  /* 0x000000524428723c */ /* 0x040ff00000001828 */
        /* <DEDUP_REMOVED lines=8> */
[----:B------:R-:W-:Y:S03]  /*26bc0*/  F2FP.PACK_AB R69, R152, R153 ;  /* 0x000000999845723e */ /* 0x000fe600000000ff */
[----:B------:R-:W-:Y:S02]  /*26bd0*/  F2FP.PACK_AB R70, R151, R150 ;  /* 0x000000969746723e */ /* 0x000fe400000000ff */
[----:B------:R-:W-:Y:S07]  /*26be0*/  F2FP.PACK_AB R71, R149, R135 ;  /* 0x000000879547723e */ /* 0x000fee00000000ff */
[C---:B------:R-:W-:Y:S01]  /*26bf0*/  HMMA.16816.F32 R128, R68.reuse, R124, R4 ;  /* 0x0000007c4480723c */ /* 0x040fe20000001804 */
[----:B------:R-:W2:Y:S07]  /*26c00*/  LDSM.16.MT88.4 R4, [R214+0x13800] ;  /* 0x01380000d604783b */ /* 0x000eae0000004200 */
        /* <DEDUP_REMOVED lines=16> */
.L_x_2229:
        /* <DEDUP_REMOVED lines=11> */
.L_x_2257:
[----:B---3--:R-:W-:Y:S01]  /*26dc0*/  FADD.FTZ R2, R2, R243 ;  /* 0x000000f302027221 */ /* 0x008fe20000010000 */
[----:B------:R-:W-:Y:S05]  /*26dd0*/  BRA.DIV ~URZ, `(.L_x_2240) ;  /* 0x000014727f007947 */ /* 0x000fea000b800000 */
[----:B------:R-:W3:Y:S04]  /*26de0*/  SHFL.BFLY PT, R6, R242, 0x2, 0x1f ;  /* 0x0c401f00f2067f89 */ /* 0x000ee800000e0000 */
[----:B------:R-:W4:Y:S01]  /*26df0*/  SHFL.BFLY PT, R7, R2, 0x1, 0x1f ;  /* 0x0c201f0002077f89 */ /* 0x000f2200000e0000 */
[----:B---3--:R-:W-:Y:S02]  /*26e00*/  FADD.FTZ R242, R6, R242 ;  /* 0x000000f206f27221 */ /* 0x008fe40000010000 */
[----:B----4-:R-:W-:-:S03]  /*26e10*/  FADD.FTZ R2, R2, R7 ;  /* 0x0000000702027221 */ /* 0x010fc60000010000 */
[----:B------:R3:W4:Y:S04]  /*26e20*/  SHFL.BFLY PT, R6, R242, 0x1, 0x1f ;  /* 0x0c201f00f2067f89 */ /* 0x00072800000e0000 */
.L_x_2258:
[----:B------:R-:W1:Y:S01]  /*26e30*/  S2R R9, SR_TID.X ;  /* 0x0000000000097919 */ /* 0x000e620000002100 */
[----:B----4-:R-:W-:-:S03]  /*26e40*/  FADD.FTZ R6, R6, R242 ;  /* 0x000000f206067221 */ /* 0x010fc60000010000 */
[----:B------:R-:W-:Y:S01]  /*26e50*/  BAR.SYNC.DEFER_BLOCKING 0x0 ;  /* 0x0000000000007b1d */ /* 0x000fe20000010000 */
[----:B------:R-:W-:Y:S02]  /*26e60*/  FSETP.NE.FTZ.AND P4, PT, R2, RZ, PT ;  /* 0x000000ff0200720b */ /* 0x000fe40003f95000 */
[----:B------:R-:W-:Y:S02]  /*26e70*/  FSETP.NE.FTZ.AND P3, PT, R6, RZ, PT ;  /* 0x000000ff0600720b */ /* 0x000fe40003f75000 */
[----:B------:R-:W-:Y:S01]  /*26e80*/  MOV R8, 0x3f800000 ;  /* 0x3f80000000087802 */ /* 0x000fe20000000f00 */
[----:B------:R-:W-:Y:S01]  /*26e90*/  ULDC.64 UR4, c[0x0][0x118] ;  /* 0x0000460000047ab9 */ /* 0x000fe20000000a00 */
[----:B------:R-:W-:-:S07]  /*26ea0*/  MOV R7, 0x3f800000 ;  /* 0x3f80000000077802 */ /* 0x000fce0000000f00 */
[----:B------:R-:W4:Y:S01]  /*26eb0*/  @P4 MUFU.RCP R8, R2 ;  /* 0x0000000200084308 */ /* 0x000f220000001000 */
[----:B-1----:R-:W-:-:S07]  /*26ec0*/  SHF.R.S32.HI R10, RZ, 0x1f, R9 ;  /* 0x0000001fff0a7819 */ /* 0x002fce0000011409 */
[----:B------:R-:W1:Y:S01]  /*26ed0*/  @P3 MUFU.RCP R7, R6 ;  /* 0x0000000600073308 */ /* 0x000e620000001000 */
[----:B------:R-:W-:-:S04]  /*26ee0*/  LEA.HI R11, R10, R9, RZ, 0x2 ;  /* 0x000000090a0b7211 */ /* 0x000fc800078f10ff */
[--C-:B------:R-:W-:Y:S02]  /*26ef0*/  SHF.R.S32.HI R13, RZ, 0x2, R11.reuse ;  /* 0x00000002ff0d7819 */ /* 0x100fe4000001140b */
[----:B------:R-:W-:Y:S01]  /*26f00*/  SHF.R.S32.HI R12, RZ, 0x1f, R11 ;  /* 0x0000001fff0c7819 */ /* 0x000fe2000001140b */
[C---:B----4-:R-:W-:Y:S01]  /*26f10*/  FMUL.FTZ R128, R8.reuse, R128 ;  /* 0x0000008008807220 */ /* 0x050fe20000410000 */
        /* <DEDUP_REMOVED lines=55> */
[----:B------:R-:W-:Y:S01]  /*27290*/  FMUL.FTZ R126, R7, R126 ;  /* 0x0000007e077e7220 */ /* 0x000fe20000410000 */
[----:B------:R-:W-:Y:S01]  /*272a0*/  IADD3 R16, R13, R8, RZ ;  /* 0x000000080d107210 */ /* 0x000fe20007ffe0ff */
[C---:B------:R-:W-:Y:S01]  /*272b0*/  FMUL.FTZ R123, R7.reuse, R123 ;  /* 0x0000007b077b7220 */ /* 0x040fe20000410000 */
[----:B------:R-:W-:Y:S01]  /*272c0*/  IADD3 R8, R8, R15, RZ ;  /* 0x0000000f08087210 */ /* 0x000fe20007ffe0ff */
[C---:B------:R-:W-:Y:S01]  /*272d0*/  FMUL.FTZ R122, R7.reuse, R122 ;  /* 0x0000007a077a7220 */ /* 0x040fe20000410000 */
[----:B------:R-:W-:Y:S01]  /*272e0*/  STS.64 [R14.X4+0x800], R130 ;  /* 0x000800820e007388 */ /* 0x000fe20000004a00 */
[----:B------:R-:W-:-:S02]  /*272f0*/  FMUL.FTZ R119, R7, R119 ;  /* 0x0000007707777220 */ /* 0x000fc40000410000 */
[C---:B------:R-:W-:Y:S01]  /*27300*/  FMUL.FTZ R118, R7.reuse, R118 ;  /* 0x0000007607767220 */ /* 0x040fe20000410000 */
[----:B------:R-:W-:Y:S01]  /*27310*/  STS.64 [R15], R124 ;  /* 0x0000007c0f007388 */ /* 0x000fe20000000a00 */
[C---:B------:R-:W-:Y:S02]  /*27320*/  FMUL.FTZ R115, R7.reuse, R115 ;  /* 0x0000007307737220 */ /* 0x040fe40000410000 */
[C---:B------:R-:W-:Y:S01]  /*27330*/  FMUL.FTZ R114, R7.reuse, R114 ;  /* 0x0000007207727220 */ /* 0x040fe20000410000 */
[----:B------:R-:W-:Y:S01]  /*27340*/  STS.64 [R15+0x800], R126 ;  /* 0x0008007e0f007388 */ /* 0x000fe20000000a00 */
        /* <DEDUP_REMOVED lines=26> */
[----:B------:R-:W-:-:S04]  /*274f0*/  MOV R7, 0x80 ;  /* 0x0000008000077802 */ /* 0x000fc80000000f00 */
[----:B------:R-:W-:-:S04]  /*27500*/  SEL R7, R7, 0xffffff80, !P2 ;  /* 0xffffff8007077807 */ /* 0x000fc80005000000 */
[----:B------:R-:W-:Y:S02]  /*27510*/  IADD3 R13, R13, R7, RZ ;  /* 0x000000070d0d7210 */ /* 0x000fe40007ffe0ff */
[----:B------:R-:W-:Y:S02]  /*27520*/  IADD3 R17, R7, R15, RZ ;  /* 0x0000000f07117210 */ /* 0x000fe40007ffe0ff */
[-C--:B------:R-:W-:Y:S01]  /*27530*/  IADD3 R18, R16, R7.reuse, RZ ;  /* 0x0000000710127210 */ /* 0x080fe20007ffe0ff */
[----:B------:R-:W-:Y:S01]  /*27540*/  STS.64 [R13], R112 ;  /* 0x000000700d007388 */ /* 0x000fe20000000a00 */
[----:B------:R-:W-:-:S03]  /*27550*/  IADD3 R7, R8, R7, RZ ;  /* 0x0000000708077210 */ /* 0x000fc60007ffe0ff */
        /* <DEDUP_REMOVED lines=23> */
[----:B-1-3--:R-:W3:Y:S04]  /*276d0*/  LD.E.64 R14, [R4.64+0xb0] ;  /* 0x0000b004040e7980 */ /* 0x00aee8000c101b00 */
[----:B----4-:R-:W4:Y:S01]  /*276e0*/  LD.E R13, [R4.64+0x60] ;  /* 0x00006004040d7980 */ /* 0x010f22000c101900 */
[----:B------:R-:W-:-:S03]  /*276f0*/  LEA.HI R81, R10, R9, RZ, 0x4 ;  /* 0x000000090a517211 */ /* 0x000fc600078f20ff */
[----:B------:R1:W5:Y:S04]  /*27700*/  LD.E R8, [R4.64+0xcc] ;  /* 0x0000cc0404087980 */ /* 0x000368000c101900 */
[----:B--2---:R-:W2:Y:S01]  /*27710*/  S2R R7, SR_TID.X ;  /* 0x0000000000077919 */ /* 0x004ea20000002100 */
[----:B------:R-:W-:-:S03]  /*27720*/  LOP3.LUT R81, R81, 0xfffffff0, RZ, 0xc0, !PT ;  /* 0xfffffff051517812 */ /* 0x000fc600078ec0ff */
[----:B------:R1:W5:Y:S01]  /*27730*/  LD.E.64 R86, [R4.64+0x78] ;  /* 0x0000780404567980 */ /* 0x000362000c101b00 */
[----:B------:R-:W-:-:S03]  /*27740*/  IADD3 R81, -R81, R9, RZ ;  /* 0x0000000951517210 */ /* 0x000fc60007ffe1ff */
[----:B------:R1:W5:Y:S01]  /*27750*/  LD.E.64 R84, [R4.64+0xa8] ;  /* 0x0000a80404547980 */ /* 0x000362000c101b00 */
[----:B------:R-:W-:Y:S01]  /*27760*/  LEA.HI R17, R81, R81, RZ, 0x1 ;  /* 0x0000005151117211 */ /* 0x000fe200078f08ff */
[----:B------:R-:W2:Y:S01]  /*27770*/  @P4 MUFU.LG2 R2, R2 ;  /* 0x0000000200024308 */ /* 0x000ea20000000c00 */
[----:B------:R-:W-:Y:S01]  /*27780*/  LOP3.LUT R12, R12, 0xffffffe0, RZ, 0xc0, !PT ;  /* 0xffffffe00c0c7812 */ /* 0x000fe200078ec0ff */
[----:B------:R-:W-:Y:S01]  /*27790*/  BSSY B0, `(.L_x_2241) ;  /* 0x0000045000007945 */ /* 0x000fe20003800000 */
[C---:B------:R-:W-:Y:S02]  /*277a0*/  SHF.L.U32 R18, R17.reuse, 0x2, RZ ;  /* 0x0000000211127819 */ /* 0x040fe400000006ff */
[----:B------:R-:W-:Y:S02]  /*277b0*/  LOP3.LUT R17, R17, 0xffffffe, RZ, 0xc0, !PT ;  /* 0x0ffffffe11117812 */ /* 0x000fe400078ec0ff */
[----:B------:R-:W-:Y:S01]  /*277c0*/  IADD3 R12, -R12, R9, RZ ;  /* 0x000000090c0c7210 */ /* 0x000fe20007ffe1ff */
[----:B------:R-:W1:Y:S01]  /*277d0*/  @P3 MUFU.LG2 R6, R6 ;  /* 0x0000000600063308 */ /* 0x000e620000000c00 */
[----:B------:R-:W-:-:S02]  /*277e0*/  IADD3 R17, R81, -R17, RZ ;  /* 0x8000001151117210 */ /* 0x000fc40007ffe0ff */
[----:B------:R-:W-:Y:S01]  /*277f0*/  SHF.R.S32.HI R82, RZ, 0x1f, R11 ;  /* 0x0000001fff527819 */ /* 0x000fe2000001140b */
[----:B------:R-:W-:Y:S01]  /*27800*/  BAR.SYNC.DEFER_BLOCKING 0x0 ;  /* 0x0000000000007b1d */ /* 0x000fe20000010000 */
[----:B------:R-:W-:Y:S02]  /*27810*/  LOP3.LUT P0, RZ, R12, 0x3, RZ, 0xc0, !PT ;  /* 0x000000030cff7812 */ /* 0x000fe4000780c0ff */
[----:B--2---:R-:W-:Y:S01]  /*27820*/  SHF.R.S32.HI R80, RZ, 0x1f, R7 ;  /* 0x0000001fff507819 */ /* 0x004fe20000011407 */
[----:B------:R-:W-:Y:S01]  /*27830*/  @P4 FMUL.FTZ R2, R2, 0.69314718246459960938 ;  /* 0x3f31721802024820 */ /* 0x000fe20000410000 */
[----:B------:R-:W-:Y:S02]  /*27840*/  LEA.HI R82, R82, R11, RZ, 0x2 ;  /* 0x0000000b52527211 */ /* 0x000fe400078f10ff */
[CC--:B------:R-:W-:Y:S02]  /*27850*/  LEA.HI R10, R80.reuse, R7.reuse, RZ, 0x4 ;  /* 0x00000007500a7211 */ /* 0x0c0fe400078f20ff */
[----:B------:R-:W-:-:S02]  /*27860*/  LEA.HI R80, R80, R7, RZ, 0x5 ;  /* 0x0000000750507211 */ /* 0x000fc400078f28ff */
[----:B------:R-:W-:Y:S01]  /*27870*/  SHF.R.S32.HI R10, RZ, 0x4, R10 ;  /* 0x00000004ff0a7819 */ /* 0x000fe2000001140a */
[----:B-1----:R-:W-:Y:S01]  /*27880*/  @P3 FMUL.FTZ R6, R6, 0.69314718246459960938 ;  /* 0x3f31721806063820 */ /* 0x002fe20000410000 */
[----:B------:R-:W-:Y:S02]  /*27890*/  LOP3.LUT R80, R80, 0xffffffe0, RZ, 0xc0, !PT ;  /* 0xffffffe050507812 */ /* 0x000fe400078ec0ff */
[----:B------:R-:W-:Y:S02]  /*278a0*/  SHF.L.U32 R16, R10, 0x6, RZ ;  /* 0x000000060a107819 */ /* 0x000fe400000006ff */
[----:B------:R-:W-:Y:S02]  /*278b0*/  IADD3 R80, -R80, R7, RZ ;  /* 0x0000000750507210 */ /* 0x000fe40007ffe1ff */
[----:B------:R-:W-:Y:S02]  /*278c0*/  LOP3.LUT R16, R16, 0x1c0, RZ, 0xc0, !PT ;  /* 0x000001c010107812 */ /* 0x000fe400078ec0ff */
[----:B------:R-:W-:-:S02]  /*278d0*/  SHF.R.S32.HI R7, RZ, 0x1f, R80 ;  /* 0x0000001fff077819 */ /* 0x000fc40000011450 */
[----:B------:R-:W-:Y:S02]  /*278e0*/  LOP3.LUT R18, R16, 0x38, R18, 0xf8, !PT ;  /* 0x0000003810127812 */ /* 0x000fe400078ef812 */
[----:B------:R-:W-:Y:S02]  /*278f0*/  SHF.R.U32.HI R16, RZ, 0x3, R16 ;  /* 0x00000003ff107819 */ /* 0x000fe40000011610 */
[----:B------:R-:W-:Y:S02]  /*27900*/  LOP3.LUT R82, R82, 0xffffffc, RZ, 0xc0, !PT ;  /* 0x0ffffffc52527812 */ /* 0x000fe400078ec0ff */
[----:B------:R-:W-:Y:S02]  /*27910*/  LOP3.LUT R16, R18, R16, RZ, 0x3c, !PT ;  /* 0x0000001012107212 */ /* 0x000fe400078e3cff */
[----:B------:R-:W-:Y:S02]  /*27920*/  LEA.HI R7, R7, R80, RZ, 0x2 ;  /* 0x0000005007077211 */ /* 0x000fe400078f10ff */
[----:B------:R-:W-:-:S02]  /*27930*/  LEA R83, R17, R16, 0x2 ;  /* 0x0000001011537211 */ /* 0x000fc400078e10ff */
[----:B------:R-:W-:Y:S02]  /*27940*/  SHF.L.U32 R9, R233, 0x6, RZ ;  /* 0x00000006e9097819 */ /* 0x000fe400000006ff */
[----:B------:R-:W-:Y:S01]  /*27950*/  IADD3 R82, R11, -R82, RZ ;  /* 0x800000520b527210 */ /* 0x000fe20007ffe0ff */
[----:B------:R1:W2:Y:S01]  /*27960*/  LDS.128 R76, [R83.X4] ;  /* 0x00000000534c7984 */ /* 0x0002a20000004c00 */
[----:B------:R-:W-:Y:S02]  /*27970*/  SHF.L.U32 R80, R81, 0x2, RZ ;  /* 0x0000000251507819 */ /* 0x000fe400000006ff */
[----:B------:R-:W-:Y:S01]  /*27980*/  SHF.R.S32.HI R7, RZ, 0x2, R7 ;  /* 0x00000002ff077819 */ /* 0x000fe20000011407 */
[----:B------:R1:W1:Y:S01]  /*27990*/  LDS.128 R72, [R83.X4+0x800] ;  /* 0x0008000053487984 */ /* 0x0002620000004c00 */
[----:B------:R-:W-:Y:S01]  /*279a0*/  MOV R11, 0xff800000 ;  /* 0xff800000000b7802 */ /* 0x000fe20000000f00 */
[-C--:B-----5:R-:W-:Y:S01]  /*279b0*/  @P4 FFMA.FTZ R11, R132, R0.reuse, R2 ;  /* 0x00000000840b4223 */ /* 0x0a0fe20000010002 */
[----:B------:R-:W-:Y:S01]  /*279c0*/  MOV R12, 0xff800000 ;  /* 0xff800000000c7802 */ /* 0x000fe20000000f00 */
[----:B------:R1:W1:Y:S01]  /*279d0*/  LDS.128 R68, [R83.X4+0x1000] ;  /* 0x0010000053447984 */ /* 0x0002620000004c00 */
[----:B------:R-:W-:Y:S01]  /*279e0*/  SHF.R.S32.HI R81, RZ, 0x1f, R80 ;  /* 0x0000001fff517819 */ /* 0x000fe20000011450 */
[----:B------:R-:W-:Y:S01]  /*279f0*/  @P3 FFMA.FTZ R12, R3, R0, R6 ;  /* 0x00000000030c3223 */ /* 0x000fe20000010006 */
[----:B------:R-:W-:Y:S01]  /*27a00*/  LEA R7, R82, R7, 0x4 ;  /* 0x0000000752077211 */ /* 0x000fe200078e20ff */
        /* <DEDUP_REMOVED lines=13> */
[----:B---3--:R-:W-:-:S04]  /*27ae0*/  IMAD R14, R14, UR8, R236 ;  /* 0x000000080e0e7c24 */ /* 0x008fc8000f8e02ec */
[----:B----4-:R-:W-:-:S04]  /*27af0*/  IMAD R13, R14, R13, R235 ;  /* 0x0000000d0e0d7224 */ /* 0x010fc800078e02eb */
[----:B------:R-:W-:Y:S01]  /*27b00*/  IMAD R9, R15, R13, R9 ;  /* 0x0000000d0f097224 */ /* 0x000fe200078e0209 */
[----:B------:R-:W-:Y:S05]  /*27b10*/  @P0 BRA `(.L_x_2242) ;  /* 0x000000c000000947 */ /* 0x000fea0003800000 */
[----:B-12---:R-:W-:Y:S01]  /*27b20*/  IMAD R0, R233, -0x40, R234 ;  /* 0xffffffc0e9007824 */ /* 0x006fe200078e02ea */
[----:B------:R-:W-:Y:S01]  /*27b30*/  IADD3 R6, R7, 0x8, RZ ;  /* 0x0000000807067810 */ /* 0x000fe20007ffe0ff */
        /* <DEDUP_REMOVED lines=10> */
.L_x_2242:
[----:B-12---:R-:W-:Y:S05]  /*27be0*/  BSYNC B0 ;  /* 0x0000000000007941 */ /* 0x006fea0003800000 */
.L_x_2241:
        /* <DEDUP_REMOVED lines=19> */
.L_x_2244:
[----:B------:R-:W-:Y:S05]  /*27d20*/  BSYNC B0 ;  /* 0x0000000000007941 */ /* 0x000fea0003800000 */
.L_x_2243:
        /* <DEDUP_REMOVED lines=9> */
.L_x_2246:
[----:B------:R-:W-:Y:S05]  /*27dc0*/  BSYNC B0 ;  /* 0x0000000000007941 */ /* 0x000fea0003800000 */
.L_x_2245:
        /* <DEDUP_REMOVED lines=9> */
.L_x_2248:
[----:B------:R-:W-:Y:S05]  /*27e60*/  BSYNC B0 ;  /* 0x0000000000007941 */ /* 0x000fea0003800000 */
.L_x_2247:
        /* <DEDUP_REMOVED lines=9> */
.L_x_2250:
[----:B------:R-:W-:Y:S05]  /*27f00*/  BSYNC B0 ;  /* 0x0000000000007941 */ /* 0x000fea0003800000 */
.L_x_2249:
        /* <DEDUP_REMOVED lines=9> */
.L_x_2252:
[----:B------:R-:W-:Y:S05]  /*27fa0*/  BSYNC B0 ;  /* 0x0000000000007941 */ /* 0x000fea0003800000 */
.L_x_2251:
        /* <DEDUP_REMOVED lines=9> */
.L_x_2254:
[----:B------:R-:W-:Y:S05]  /*28040*/  BSYNC B0 ;  /* 0x0000000000007941 */ /* 0x000fea0003800000 */
.L_x_2253:
        /* <DEDUP_REMOVED lines=9> */
.L_x_2256:
[----:B------:R-:W-:Y:S05]  /*280e0*/  BSYNC B0 ;  /* 0x0000000000007941 */ /* 0x000fea0003800000 */
.L_x_2255:
[----:B------:R-:W-:Y:S01]  /*280f0*/  IADD3 R10, R10, 0x38, RZ ;  /* 0x000000380a0a7810 */ /* 0x000fe20007ffe0ff */
[----:B------:R-:W-:Y:S02]  /*28100*/  IMAD.MOV.U32 R2, RZ, RZ, R232 ;  /* 0x000000ffff027224 */ /* 0x000fe400078e00e8 */
[----:B------:R-:W-:Y:S01]  /*28110*/  IMAD.MOV.U32 R3, RZ, RZ, 0x0 ;  /* 0x00000000ff037424 */ /* 0x000fe200078e00ff */
[----:B------:R-:W-:-:S13]  /*28120*/  ISETP.GE.AND P0, PT, R10, R233, PT ;  /* 0x000000e90a00720c */ /* 0x000fda0003f06270 */
[----:B------:R-:W-:Y:S05]  /*28130*/  @P0 RET.REL.NODEC R2 `(_ZN5flash24flash_fwd_splitkv_kernelI23Flash_fwd_kernel_traitsILi128ELi64ELi128ELi4ELb0ELb0EN7cutlass6half_tE19Flash_kernel_traitsILi128ELi64ELi128ELi4ES3_EELb1ELb0ELb0ELb0ELb0ELb1ELb1ELb1EEEvNS_16Flash_fwd_paramsE) ;  /* 0xfffd7ec002000950 */ /* 0x000fea0003c3ffff */
[----:B-----5:R-:W-:Y:S01]  /*28140*/  ISETP.GE.AND P0, PT, R80, R4, PT ;  /* 0x000000045000720c */ /* 0x020fe20003f06270 */
[----:B------:R-:W-:Y:S01]  /*28150*/  ULDC.64 UR4, c[0x0][0x118] ;  /* 0x0000460000047ab9 */ /* 0x000fe20000000a00 */
[----:B------:R-:W-:Y:S02]  /*28160*/  IMAD.MOV.U32 R2, RZ, RZ, R232 ;  /* 0x000000ffff027224 */ /* 0x000fe400078e00e8 */
[----:B------:R-:W-:-:S09]  /*28170*/  IMAD.MOV.U32 R3, RZ, RZ, 0x0 ;  /* 0x00000000ff037424 */ /* 0x000fd200078e00ff */
[----:B------:R1:W-:Y:S01]  /*28180*/  @!P0 ST.E.128 [R6.64+0x7000], R48 ;  /* 0x0070003006008985 */ /* 0x0003e2000c101d04 */
[----:B------:R-:W-:-:S13]  /*28190*/  ISETP.GE.AND P0, PT, R0, R4, PT ;  /* 0x000000040000720c */ /* 0x000fda0003f06270 */
[----:B------:R-:W-:Y:S05]  /*281a0*/  @P0 RET.REL.NODEC R2 `(_ZN5flash24flash_fwd_splitkv_kernelI23Flash_fwd_kernel_traitsILi128ELi64ELi128ELi4ELb0ELb0EN7cutlass6half_tE19Flash_kernel_traitsILi128ELi64ELi128ELi4ES3_EELb1ELb0ELb0ELb0ELb0ELb1ELb1ELb1EEEvNS_16Flash_fwd_paramsE) ;  /* 0xfffd7e5002000950 */ /* 0x000fea0003c3ffff */
[----:B------:R-:W-:Y:S01]  /*281b0*/  MOV R233, 0x0 ;  /* 0x0000000000e97802 */ /* 0x000fe20000000f00 */
[----:B------:R-:W-:Y:S02]  /*281c0*/  ULDC.64 UR4, c[0x0][0x118] ;  /* 0x0000460000047ab9 */ /* 0x000fe40000000a00 */
[----:B------:R1:W-:Y:S01]  /*281d0*/  ST.E.128 [R6.64+0x7100], R16 ;  /* 0x0071001006007985 */ /* 0x0003e2000c101d04 */
[----:B------:R-:W-:Y:S05]  /*281e0*/  RET.REL.NODEC R232 `(_ZN5flash24flash_fwd_splitkv_kernelI23Flash_fwd_kernel_traitsILi128ELi64ELi128ELi4ELb0ELb0EN7cutlass6half_tE19Flash_kernel_traitsILi128ELi64ELi128ELi4ES3_EELb1ELb0ELb0ELb0ELb0ELb1ELb1ELb1EEEvNS_16Flash_fwd_paramsE) ;  /* 0xfffd7e10e8007950 */ /* 0x000fea0003c3ffff */
.L_x_2239:
[----:B------:R-:W-:Y:S01]  /*281f0*/  IMAD.MOV.U32 R10, RZ, RZ, R243 ;  /* 0x000000ffff0a7224 */ /* 0x000fe200078e00f3 */
[----:B------:R-:W-:Y:S02]  /*28200*/  MOV R9, 0x2 ;  /* 0x0000000200097802 */ /* 0x000fe40000000f00 */
[----:B------:R-:W-:Y:S02]  /*28210*/  MOV R7, 0x28230 ;  /* 0x0002823000077802 */ /* 0x000fe40000000f00 */
[----:B-1---5:R-:W-:Y:S05]  /*28220*/  CALL.REL.NOINC `($__internal_17_$__cuda_sm70_shflsync_bfly_p) ;  /* 0x0000012000007944 */ /* 0x022fea0003c00000 */
[----:B------:R-:W-:Y:S01]  /*28230*/  MOV R2, R9 ;  /* 0x0000000900027202 */ /* 0x000fe20000000f00 */
[----:B------:R-:W-:Y:S05]  /*28240*/  BRA `(.L_x_2257) ;  /* 0xffffeb7000007947 */ /* 0x000fea000383ffff */
.L_x_2240:
[----:B------:R-:W-:Y:S01]  /*28250*/  IMAD.MOV.U32 R10, RZ, RZ, R2 ;  /* 0x000000ffff0a7224 */ /* 0x000fe200078e0002 */
[----:B------:R-:W-:Y:S02]  /*28260*/  MOV R9, 0x1 ;  /* 0x0000000100097802 */ /* 0x000fe40000000f00 */
[----:B------:R-:W-:-:S02]  /*28270*/  MOV R7, 0x28290 ;  /* 0x0002829000077802 */ /* 0x000fc40000000f00 */
[----:B-12--5:R-:W-:Y:S05]  /*28280*/  CALL.REL.NOINC `($__internal_17_$__cuda_sm70_shflsync_bfly_p) ;  /* 0x000000c000007944 */ /* 0x026fea0003c00000 */
[----:B------:R-:W-:Y:S01]  /*28290*/  FADD.FTZ R2, R2, R9 ;  /* 0x0000000902027221 */ /* 0x000fe20000010000 */
[----:B------:R-:W-:-:S02]  /*282a0*/  MOV R10, R242 ;  /* 0x000000f2000a7202 */ /* 0x000fc40000000f00 */
[----:B------:R-:W-:Y:S02]  /*282b0*/  MOV R9, 0x2 ;  /* 0x0000000200097802 */ /* 0x000fe40000000f00 */
[----:B------:R-:W-:Y:S02]  /*282c0*/  MOV R7, 0x282e0 ;  /* 0x000282e000077802 */ /* 0x000fe40000000f00 */
[----:B------:R-:W-:Y:S05]  /*282d0*/  CALL.REL.NOINC `($__internal_17_$__cuda_sm70_shflsync_bfly_p) ;  /* 0x0000007000007944 */ /* 0x000fea0003c00000 */
[----:B------:R-:W-:Y:S01]  /*282e0*/  FADD.FTZ R242, R242, R9 ;  /* 0x00000009f2f27221 */ /* 0x000fe20000010000 */
[----:B------:R-:W-:Y:S02]  /*282f0*/  MOV R9, 0x1 ;  /* 0x0000000100097802 */ /* 0x000fe40000000f00 */
[----:B------:R-:W-:Y:S02]  /*28300*/  MOV R7, 0x28330 ;  /* 0x0002833000077802 */ /* 0x000fe40000000f00 */
[----:B------:R-:W-:Y:S02]  /*28310*/  MOV R10, R242 ;  /* 0x000000f2000a7202 */ /* 0x000fe40000000f00 */
[----:B------:R-:W-:Y:S05]  /*28320*/  CALL.REL.NOINC `($__internal_17_$__cuda_sm70_shflsync_bfly_p) ;  /* 0x0000002000007944 */ /* 0x000fea0003c00000 */
[----:B------:R-:W-:Y:S01]  /*28330*/  MOV R6, R9 ;  /* 0x0000000900067202 */ /* 0x000fe20000000f00 */
[----:B------:R-:W-:Y:S05]  /*28340*/  BRA `(.L_x_2258) ;  /* 0xffffeae000007947 */ /* 0x000fea000383ffff */
        .weak           $__internal_17_$__cuda_sm70_shflsync_bfly_p
        .type           $__internal_17_$__cuda_sm70_shflsync_bfly_p,@function
        .size           $__internal_17_$__cuda_sm70_shflsync_bfly_p,(.L_x_8181 - $__internal_17_$__cuda_sm70_shflsync_bfly_p)
$__internal_17_$__cuda_sm70_shflsync_bfly_p:
[----:B------:R-:W-:Y:S04]  /*28350*/  WARPSYNC R6 ;  /* 0x0000000600007348 */ /* 0x000fe80003800000 */
[----:B------:R1:W2:Y:S01]  /*28360*/  SHFL.BFLY PT, R9, R10, R9, R8 ;  /* 0x0c0000090a097389 */ /* 0x0002a200000e0008 */
[----:B------:R-:W-:-:S02]  /*28370*/  MOV R11, 0x0 ;  /* 0x00000000000b7802 */ /* 0x000fc40000000f00 */
[----:B-1----:R-:W-:-:S04]  /*28380*/  MOV R10, R7 ;  /* 0x00000007000a7202 */ /* 0x002fc80000000f00 */
[----:B--2---:R-:W-:Y:S05]  /*28390*/  RET.REL.NODEC R10 `(_ZN5flash24flash_fwd_splitkv_kernelI23Flash_fwd_kernel_traitsILi128ELi64ELi128ELi4ELb0ELb0EN7cutlass6half_tE19Flash_kernel_traitsILi128ELi64ELi128ELi4ES3_EELb1ELb0ELb0ELb0ELb0ELb1ELb1ELb1EEEvNS_16Flash_fwd_paramsE) ;  /* 0xfffd7c600a007950 */ /* 0x004fea0003c3ffff */
.L_x_2259:
        /* <DEDUP_REMOVED lines=14> */
.L_x_8181:


//--------------------- .text._ZN5flash24flash_fwd_splitkv_kernelI23Flash_fwd_kernel_traitsILi128ELi64ELi128ELi4ELb0ELb0EN7cutlass6half_tE19Flash_kernel_traitsILi128ELi64ELi128ELi4ES3_EELb1ELb0ELb0ELb1ELb1ELb0ELb0ELb0EEEvNS_16Flash_fwd_paramsE --------------------------
	.section	.text._ZN5flash24flash_fwd_splitkv_kernelI23Flash_fwd_kernel_traitsILi128ELi64ELi128ELi4ELb0ELb0EN7cutlass6half_tE19Flash_kernel_traitsILi128ELi64ELi128ELi4ES3_EELb1ELb0ELb0ELb1ELb1ELb0ELb0ELb0EEEvNS_16Flash_fwd_paramsE,"ax",@progbits
	.sectioninfo	@"SHI_REGISTERS=244"
	.align	128
        .global         _ZN5flash24flash_fwd_splitkv_kernelI23Flash_fwd_kernel_traitsILi128ELi64ELi128ELi4ELb0ELb0EN7cutlass6half_tE19Flash_kernel_traitsILi128ELi64ELi128ELi4ES3_EELb1ELb0ELb0ELb1ELb1ELb0ELb0ELb0EEEvNS_16Flash_fwd_paramsE
        .type           _ZN5flash24flash_fwd_splitkv_kernelI23Flash_fwd_kernel_traitsILi128ELi64ELi128ELi4ELb0ELb0EN7cutlass6half_tE19Flash_kernel_traitsILi128ELi64ELi128ELi4ES3_EELb1ELb0ELb0ELb1ELb1ELb0ELb0ELb0EEEvNS_16Flash_fwd_paramsE,@function
        .size           _ZN5flash24flash_fwd_splitkv_kernelI23Flash_fwd_kernel_traitsILi128ELi64ELi128ELi4ELb0ELb0EN7cutlass6half_tE19Flash_kernel_traitsILi128ELi64ELi128ELi4ES3_EELb1ELb0ELb0ELb1ELb1ELb0ELb0ELb0EEEvNS_16Flash_fwd_paramsE,(.L_x_8226 - _ZN5flash24flash_fwd_splitkv_kernelI23Flash_fwd_kernel_traitsILi128ELi64ELi128ELi4ELb0ELb0EN7cutlass6half_tE19Flash_kernel_traitsILi128ELi64ELi128ELi4ES3_EELb1ELb0ELb0ELb1ELb1ELb0ELb0ELb0EEEvNS_16Flash_fwd_paramsE)
        .other          _ZN5flash24flash_fwd_splitkv_kernelI23Flash_fwd_kernel_traitsILi128ELi64ELi128ELi4ELb0ELb0EN7cutlass6half_tE19Flash_kernel_traitsILi128ELi64ELi128ELi4ES3_EELb1ELb0ELb0ELb1ELb1ELb0ELb0ELb0EEEvNS_16Flash_fwd_paramsE,@"STO_CUDA_ENTRY STV_DEFAULT"
_ZN5flash24flash_fwd_splitkv_kernelI23Flash_fwd_kernel_traitsILi128ELi64ELi128ELi4ELb0ELb0EN7cutlass6half_tE19Flash_kernel_traitsILi128ELi64ELi128ELi4ES3_EELb1ELb0ELb0ELb1ELb1ELb0ELb0ELb0EEEvNS_16Flash_fwd_paramsE:
.text._ZN5flash24flash_fwd_splitkv_kernelI23Flash_fwd_kernel_traitsILi128ELi64ELi128ELi4ELb0ELb0EN7cutlass6half_tE19Flash_kernel_traitsILi128ELi64ELi128ELi4ES3_EELb1ELb0ELb0ELb1ELb1ELb0ELb0ELb0EEEvNS_16Flash_fwd_paramsE:
[----:B------:R-:W-:Y:S02]  /*0000*/  MOV R1, c[0x0][0x28] ;  /* 0x00000a0000017a02 */ /* 0x000fe40000000f00 */
[----:B------:R-:W1:Y:S01]  /*0010*/  S2R R24, SR_CTAID.Y ;  /* 0x0000000000187919 */ /* 0x000e620000002600 */
[----:B------:R-:W-:Y:S01]  /*0020*/  ISETP.NE.U32.AND P2, PT, RZ, c[0x0][0x258], PT ;  /* 0x00009600ff007a0c */ /* 0x000fe20003f45070 */
[----:B------:R-:W-:Y:S01]  /*0030*/  IMAD.MOV.U32 R19, RZ, RZ, RZ ;  /* 0x000000ffff137224 */ /* 0x000fe200078e00ff */
[----:B------:R-:W-:Y:S01]  /*0040*/  ISETP.NE.U32.AND P0, PT, RZ, c[0x0][0x250], PT ;  /* 0x00009400ff007a0c */ /* 0x000fe20003f05070 */
[----:B------:R-:W-:Y:S01]  /*0050*/  ULDC.64 UR10, c[0x0][0x118] ;  /* 0x00004600000a7ab9 */ /* 0x000fe20000000a00 */
[----:B------:R-:W-:Y:S02]  /*0060*/  ISETP.NE.AND.EX P2, PT, RZ, c[0x0][0x25c], PT, P2 ;  /* 0x00009700ff007a0c */ /* 0x000fe40003f45320 */
[----:B------:R-:W-:-:S11]  /*0070*/  ISETP.NE.AND.EX P0, PT, RZ, c[0x0][0x254], PT, P0 ;  /* 0x00009500ff007a0c */ /* 0x000fd60003f05300 */
[----:B------:R-:W-:Y:S02]  /*0080*/  @P2 IMAD.MOV.U32 R3, RZ, RZ, 0x4 ;  /* 0x00000004ff032424 */ /* 0x000fe400078e00ff */
[----:B------:R-:W-:Y:S02]  /*0090*/  @P0 IMAD.MOV.U32 R5, RZ, RZ, 0x4 ;  /* 0x00000004ff050424 */ /* 0x000fe400078e00ff */
[----:B-1----:R-:W-:-:S04]  /*00a0*/  @P2 IMAD.WIDE R2, R24, R3, c[0x0][0x258] ;  /* 0x0000960018022625 */ /* 0x002fc800078e0203 */
[----:B------:R-:W-:Y:S02]  /*00b0*/  @P0 IMAD.WIDE R4, R24, R5, c[0x0][0x250] ;  /* 0x0000940018040625 */ /* 0x000fe400078e0205 */
[----:B------:R-:W2:Y:S04]  /*00c0*/  @P2 LDG.E R2, [R2.64] ;  /* 0x0000000a02022981 */ /* 0x000ea8000c1e1900 */
[----:B------:R-:W2:Y:S04]  /*00d0*/  @P0 LDG.E R19, [R4.64] ;  /* 0x0000000a04130981 */ /* 0x000ea8000c1e1900 */
[----:B------:R-:W1:Y:S01]  /*00e0*/  S2R R20, SR_CTAID.X ;  /* 0x0000000000147919 */ /* 0x000e620000002500 */
[----:B------:R-:W-:-:S04]  /*00f0*/  @!P2 ISETP.NE.U32.AND P1, PT, RZ, c[0x0][0x268], PT ;  /* 0x00009a00ff00aa0c */ /* 0x000fc80003f25070 */
[----:B------:R-:W-:Y:S01]  /*0100*/  @!P2 ISETP.NE.AND.EX P1, PT, RZ, c[0x0][0x26c], PT, P1 ;  /* 0x00009b00ff00aa0c */ /* 0x000fe20003f25310 */
[----:B-1----:R-:W-:-:S05]  /*0110*/  IMAD.SHL.U32 R125, R20, 0x40, RZ ;  /* 0x00000040147d7824 */ /* 0x002fca00078e00ff */
[----:B------:R-:W-:Y:S02]  /*0120*/  ISETP.GE.AND P0, PT, R125, c[0x0][0x214], PT ;  /* 0x000085007d007a0c */ /* 0x000fe40003f06270 */
[----:B------:R-:W-:Y:S01]  /*0130*/  @!P2 SEL R0, RZ, c[0x0][0x21c], !P1 ;  /* 0x00008700ff00aa07 */ /* 0x000fe20004800000 */
[----:B--2---:R-:W-:-:S03]  /*0140*/  @P2 IMAD.IADD R39, R2, 0x1, -R19 ;  /* 0x0000000102272824 */ /* 0x004fc600078e0a13 */
[----:B------:R-:W-:-:S07]  /*0150*/  @!P2 IADD3 R39, R0, c[0x0][0x218], -R19 ;  /* 0x000086000027aa10 */ /* 0x000fce0007ffe813 */
[----:B------:R-:W-:Y:S05]  /*0160*/  @P0 EXIT ;  /* 0x000000000000094d */ /* 0x000fea0003800000 */
[----:B------:R-:W-:Y:S01]  /*0170*/  UMOV UR5, 0x7f ;  /* 0x0000007f00057882 */ /* 0x000fe20000000000 */
[----:B------:R-:W-:Y:S01]  /*0180*/  IADD3 R0, R125, 0xbf, RZ ;  /* 0x000000bf7d007810 */ /* 0x000fe20007ffe0ff */
[----:B------:R-:W-:Y:S01]  /*0190*/  ULDC UR4, c[0x0][0x218] ;  /* 0x0000860000047ab9 */ /* 0x000fe20000000800 */
[C---:B------:R-:W-:Y:S01]  /*01a0*/  IADD3 R3, R39.reuse, 0x7f, RZ ;  /* 0x0000007f27037810 */ /* 0x040fe20007ffe0ff */
[----:B------:R-:W-:Y:S01]  /*01b0*/  UIADD3 UR5, UR5, UR4, URZ ;  /* 0x0000000405057290 */ /* 0x000fe2000fffe03f */
[----:B------:R-:W-:Y:S01]  /*01c0*/  IADD3 R5, R39, -c[0x0][0x214], R0 ;  /* 0x8000850027057a10 */ /* 0x000fe20007ffe000 */
[----:B------:R-:W1:Y:S01]  /*01d0*/  S2R R15, SR_CTAID.Z ;  /* 0x00000000000f7919 */ /* 0x000e620000002700 */
[----:B------:R-:W-:Y:S01]  /*01e0*/  SHF.R.S32.HI R0, RZ, 0x1f, R3 ;  /* 0x0000001fff007819 */ /* 0x000fe20000011403 */
[----:B------:R-:W-:Y:S01]  /*01f0*/  USHF.R.S32.HI UR4, URZ, 0x1f, UR5 ;  /* 0x0000001f3f047899 */ /* 0x000fe20008011405 */
[----:B------:R-:W-:Y:S01]  /*0200*/  IADD3 R5, R5, c[0x0][0x2e8], RZ ;  /* 0x0000ba0005057a10 */ /* 0x000fe20007ffe0ff */
[----:B------:R-:W2:Y:S01]  /*0210*/  S2R R6, SR_TID.X ;  /* 0x0000000000067919 */ /* 0x000ea20000002100 */
[----:B------:R-:W-:Y:S01]  /*0220*/  LEA.HI R3, R0, R3, RZ, 0x7 ;  /* 0x0000000300037211 */ /* 0x000fe200078f38ff */
[----:B------:R-:W-:Y:S01]  /*0230*/  ULEA.HI UR4, UR4, UR5, URZ, 0x7 ;  /* 0x0000000504047291 */ /* 0x000fe2000f8f383f */
[----:B------:R-:W-:Y:S01]  /*0240*/  SHF.R.S32.HI R36, RZ, 0x1f, R5 ;  /* 0x0000001fff247819 */ /* 0x000fe20000011405 */
[----:B------:R-:W-:Y:S01]  /*0250*/  IMAD.MOV.U32 R12, RZ, RZ, 0x20 ;  /* 0x00000020ff0c7424 */ /* 0x000fe200078e00ff */
[----:B------:R-:W-:Y:S01]  /*0260*/  SHF.R.S32.HI R3, RZ, 0x7, R3 ;  /* 0x00000007ff037819 */ /* 0x000fe20000011403 */
[----:B------:R-:W-:Y:S01]  /*0270*/  USHF.R.S32.HI UR4, URZ, 0x7, UR4 ;  /* 0x000000073f047899 */ /* 0x000fe20008011404 */
[----:B------:R-:W-:-:S04]  /*0280*/  LEA.HI R36, R36, R5, RZ, 0x7 ;  /* 0x0000000524247211 */ /* 0x000fc800078f38ff */
[----:B------:R-:W-:Y:S02]  /*0290*/  SHF.R.S32.HI R36, RZ, 0x7, R36 ;  /* 0x00000007ff247819 */ /* 0x000fe40000011424 */
[----:B------:R-:W-:-:S04]  /*02a0*/  IMNMX R3, R3, UR4, PT ;  /* 0x0000000403037c17 */ /* 0x000fc8000b800200 */
[----:B------:R-:W-:-:S04]  /*02b0*/  IMNMX R36, R3, R36, PT ;  /* 0x0000002403247217 */ /* 0x000fc80003800200 */
[----:B------:R-:W-:-:S13]  /*02c0*/  ISETP.GT.AND P0, PT, R36, RZ, PT ;  /* 0x000000ff2400720c */ /* 0x000fda0003f04270 */
[----:B------:R-:W-:Y:S05]  /*02d0*/  @P0 BRA `(.L_x_2260) ;  /* 0x0000047000000947 */ /* 0x000fea0003800000 */
[----:B-12---:R-:W-:Y:S01]  /*02e0*/  SHF.R.S32.HI R3, RZ, 0x1f, R6 ;  /* 0x0000001fff037819 */ /* 0x006fe20000011406 */
[C---:B------:R-:W-:Y:S01]  /*02f0*/  IMAD.WIDE.U32 R10, R12.reuse, c[0x0][0x1e8], RZ ;  /* 0x00007a000c0a7a25 */ /* 0x040fe200078e00ff */
[----:B------:R-:W-:Y:S02]  /*0300*/  SHF.R.S32.HI R2, RZ, 0x1f, R125 ;  /* 0x0000001fff027819 */ /* 0x000fe4000001147d */
[----:B------:R-:W-:Y:S01]  /*0310*/  LEA.HI R0, R3, R6, RZ, 0x3 ;  /* 0x0000000603007211 */ /* 0x000fe200078f18ff */
[----:B------:R-:W-:Y:S01]  /*0320*/  IMAD R12, R12, c[0x0][0x1ec], RZ ;  /* 0x00007b000c0c7a24 */ /* 0x000fe200078e02ff */
[----:B------:R-:W-:Y:S01]  /*0330*/  LOP3.LUT P5, RZ, R6, 0x7, RZ, 0xc0, !PT ;  /* 0x0000000706ff7812 */ /* 0x000fe200078ac0ff */
[----:B------:R-:W-:Y:S01]  /*0340*/  IMAD R2, R2, c[0x0][0x1e8], RZ ;  /* 0x00007a0002027a24 */ /* 0x000fe200078e02ff */
[----:B------:R-:W-:Y:S02]  /*0350*/  LOP3.LUT R3, R0, 0x1ffffff8, RZ, 0xc0, !PT ;  /* 0x1ffffff800037812 */ /* 0x000fe400078ec0ff */
[----:B------:R-:W-:Y:S01]  /*0360*/  SHF.R.S32.HI R0, RZ, 0x3, R0 ;  /* 0x00000003ff007819 */ /* 0x000fe20000011400 */
[----:B------:R-:W-:Y:S01]  /*0370*/  IMAD R7, R125, c[0x0][0x1ec], R2 ;  /* 0x00007b007d077a24 */ /* 0x000fe200078e0202 */
[----:B------:R-:W-:Y:S01]  /*0380*/  SHF.R.S32.HI R2, RZ, 0x1f, R15 ;  /* 0x0000001fff027819 */ /* 0x000fe2000001140f */
[----:B------:R-:W-:Y:S01]  /*0390*/  IMAD.IADD R4, R6, 0x1, -R3 ;  /* 0x0000000106047824 */ /* 0x000fe200078e0a03 */
[----:B------:R-:W-:-:S02]  /*03a0*/  SHF.R.S32.HI R3, RZ, 0x1f, R24 ;  /* 0x0000001fff037819 */ /* 0x000fc40000011418 */
[----:B------:R-:W-:Y:S01]  /*03b0*/  IADD3 R6, R0, 0x10, RZ ;  /* 0x0000001000067810 */ /* 0x000fe20007ffe0ff */
[----:B------:R-:W-:Y:S02]  /*03c0*/  IMAD.SHL.U32 R4, R4, 0x8, RZ ;  /* 0x0000000804047824 */ /* 0x000fe400078e00ff */
[----:B------:R-:W-:Y:S02]  /*03d0*/  IMAD R3, R3, c[0x0][0x1e0], RZ ;  /* 0x0000780003037a24 */ /* 0x000fe400078e02ff */
[----:B------:R-:W-:Y:S01]  /*03e0*/  IMAD R2, R2, c[0x0][0x1f0], RZ ;  /* 0x00007c0002027a24 */ /* 0x000fe200078e02ff */
[----:B------:R-:W-:Y:S01]  /*03f0*/  SHF.R.S32.HI R5, RZ, 0x1f, R4 ;  /* 0x0000001fff057819 */ /* 0x000fe20000011404 */
[----:B------:R-:W-:-:S04]  /*0400*/  IMAD R3, R24, c[0x0][0x1e4], R3 ;  /* 0x0000790018037a24 */ /* 0x000fc800078e0203 */
[----:B------:R-:W-:-:S04]  /*0410*/  IMAD.WIDE.U32 R4, R125, c[0x0][0x1e8], R4 ;  /* 0x00007a007d047a25 */ /* 0x000fc800078e0004 */
[----:B------:R-:W-:-:S04]  /*0420*/  IMAD.IADD R5, R5, 0x1, R7 ;  /* 0x0000000105057824 */ /* 0x000fc800078e0207 */
[----:B------:R-:W-:-:S04]  /*0430*/  IMAD.WIDE.U32 R4, R24, c[0x0][0x1e0], R4 ;  /* 0x0000780018047a25 */ /* 0x000fc800078e0004 */
[----:B------:R-:W-:Y:S02]  /*0440*/  IMAD.IADD R5, R5, 0x1, R3 ;  /* 0x0000000105057824 */ /* 0x000fe400078e0203 */
[C---:B------:R-:W-:Y:S02]  /*0450*/  IMAD R3, R15.reuse, c[0x0][0x1f4], R2 ;  /* 0x00007d000f037a24 */ /* 0x040fe400078e0202 */
[----:B------:R-:W-:Y:S01]  /*0460*/  IMAD.WIDE.U32 R8, R15, c[0x0][0x1f0], R4 ;  /* 0x00007c000f087a25 */ /* 0x000fe200078e0004 */
[----:B------:R-:W-:-:S03]  /*0470*/  IADD3 R5, R0, 0x20, RZ ;  /* 0x0000002000057810 */ /* 0x000fc60007ffe0ff */
[----:B------:R-:W-:Y:S02]  /*0480*/  IMAD R2, R24, c[0x0][0x1c0], R15 ;  /* 0x0000700018027a24 */ /* 0x000fe400078e020f */
[----:B------:R-:W-:Y:S01]  /*0490*/  IMAD.IADD R9, R9, 0x1, R3 ;  /* 0x0000000109097824 */ /* 0x000fe200078e0203 */
[----:B------:R-:W-:Y:S01]  /*04a0*/  SHF.R.S32.HI R3, RZ, 0x1f, R0 ;  /* 0x0000001fff037819 */ /* 0x000fe20000011400 */
[----:B------:R-:W-:Y:S01]  /*04b0*/  IMAD R2, R2, c[0x0][0x214], R125 ;  /* 0x0000850002027a24 */ /* 0x000fe200078e027d */
[----:B------:R-:W-:Y:S01]  /*04c0*/  IADD3 R125, -R125, c[0x0][0x214], RZ ;  /* 0x000085007d7d7a10 */ /* 0x000fe20007ffe1ff */
[----:B------:R-:W-:-:S03]  /*04d0*/  IMAD.WIDE.U32 R8, R0, c[0x0][0x1e8], R8 ;  /* 0x00007a0000087a25 */ /* 0x000fc600078e0008 */
[----:B------:R-:W-:Y:S01]  /*04e0*/  IADD3 R4, P0, R2, R0, RZ ;  /* 0x0000000002047210 */ /* 0x000fe20007f1e0ff */
[----:B------:R-:W-:Y:S01]  /*04f0*/  IMAD R7, R3, c[0x0][0x1e8], RZ ;  /* 0x00007a0003077a24 */ /* 0x000fe200078e02ff */
[----:B------:R-:W-:Y:S02]  /*0500*/  ISETP.GE.OR P3, PT, R6, R125, P5 ;  /* 0x0000007d0600720c */ /* 0x000fe40002f66670 */
[----:B------:R-:W-:Y:S01]  /*0510*/  LEA.HI.X.SX32 R3, R2, R3, 0x1, P0 ;  /* 0x0000000302037211 */ /* 0x000fe200000f0eff */
[----:B------:R-:W-:Y:S01]  /*0520*/  IMAD R7, R0, c[0x0][0x1ec], R7 ;  /* 0x00007b0000077a24 */ /* 0x000fe200078e0207 */
[----:B------:R-:W-:Y:S02]  /*0530*/  LEA R14, P0, R4, c[0x0][0x200], 0x2 ;  /* 0x00008000040e7a11 */ /* 0x000fe400078010ff */
[----:B------:R-:W-:Y:S01]  /*0540*/  LEA R6, P1, R8, c[0x0][0x1d0], 0x1 ;  /* 0x0000740008067a11 */ /* 0x000fe200078208ff */
[----:B------:R-:W-:Y:S01]  /*0550*/  IMAD.IADD R2, R9, 0x1, R7 ;  /* 0x0000000109027824 */ /* 0x000fe200078e0207 */
[----:B------:R-:W-:-:S02]  /*0560*/  LEA.HI.X R15, R4, c[0x0][0x204], R3, 0x2, P0 ;  /* 0x00008100040f7a11 */ /* 0x000fc400000f1403 */
[----:B------:R-:W-:Y:S02]  /*0570*/  IADD3 R4, P0, R6, R10, RZ ;  /* 0x0000000a06047210 */ /* 0x000fe40007f1e0ff */
[----:B------:R-:W-:Y:S01]  /*0580*/  LEA.HI.X R7, R8, c[0x0][0x1d4], R2, 0x1, P1 ;  /* 0x0000750008077a11 */ /* 0x000fe200008f0c02 */
[----:B------:R-:W-:Y:S01]  /*0590*/  @!P3 IMAD.MOV.U32 R9, RZ, RZ, 0x7f800000 ;  /* 0x7f800000ff09b424 */ /* 0x000fe200078e00ff */
[----:B------:R-:W-:Y:S02]  /*05a0*/  IADD3 R3, R11, R12, RZ ;  /* 0x0000000c0b037210 */ /* 0x000fe40007ffe0ff */
[-C--:B------:R-:W-:Y:S01]  /*05b0*/  ISETP.GE.OR P2, PT, R5, R125.reuse, P5 ;  /* 0x0000007d0500720c */ /* 0x080fe20002f46670 */
[----:B------:R1:W-:Y:S01]  /*05c0*/  STG.E.128 [R6.64], RZ ;  /* 0x000000ff06007986 */ /* 0x0003e2000c101d0a */
[C---:B------:R-:W-:Y:S01]  /*05d0*/  ISETP.GE.OR P4, PT, R0.reuse, R125, P5 ;  /* 0x0000007d0000720c */ /* 0x040fe20002f86670 */
[----:B------:R-:W-:Y:S01]  /*05e0*/  IMAD.X R5, R3, 0x1, R7, P0 ;  /* 0x0000000103057824 */ /* 0x000fe200000e0607 */
[----:B------:R-:W-:Y:S01]  /*05f0*/  IADD3 R0, R0, 0x30, RZ ;  /* 0x0000003000007810 */ /* 0x000fe20007ffe0ff */
[----:B------:R1:W-:Y:S01]  /*0600*/  STG.E.128 [R6.64+0x80], RZ ;  /* 0x000080ff06007986 */ /* 0x0003e2000c101d0a */
[----:B------:R-:W-:-:S02]  /*0610*/  IADD3 R16, P1, R4, R10, RZ ;  /* 0x0000000a04107210 */ /* 0x000fc40007f3e0ff */
[----:B------:R-:W-:Y:S01]  /*0620*/  ISETP.GE.OR P5, PT, R0, R125, P5 ;  /* 0x0000007d0000720c */ /* 0x000fe20002fa6670 */
[----:B------:R1:W-:Y:S01]  /*0630*/  STG.E.128 [R4.64], RZ ;  /* 0x000000ff04007986 */ /* 0x0003e2000c101d0a */
[----:B------:R-:W-:Y:S01]  /*0640*/  IADD3 R12, P0, R16, R10, RZ ;  /* 0x0000000a100c7210 */ /* 0x000fe20007f1e0ff */
[--C-:B------:R-:W-:Y:S02]  /*0650*/  IMAD.X R17, R5, 0x1, R3.reuse, P1 ;  /* 0x0000000105117824 */ /* 0x100fe400008e0603 */
[----:B------:R1:W-:Y:S02]  /*0660*/  STG.E.128 [R4.64+0x80], RZ ;  /* 0x000080ff04007986 */ /* 0x0003e4000c101d0a */
[----:B------:R-:W-:Y:S01]  /*0670*/  IMAD.X R13, R17, 0x1, R3, P0 ;  /* 0x00000001110d7824 */ /* 0x000fe200000e0603 */
[----:B------:R-:W-:Y:S01]  /*0680*/  @!P4 MOV R11, 0x7f800000 ;  /* 0x7f800000000bc802 */ /* 0x000fe20000000f00 */
[----:B------:R-:W-:Y:S01]  /*0690*/  @!P2 IMAD.MOV.U32 R3, RZ, RZ, 0x7f800000 ;  /* 0x7f800000ff03a424 */ /* 0x000fe200078e00ff */
[----:B------:R1:W-:Y:S04]  /*06a0*/  STG.E.128 [R16.64], RZ ;  /* 0x000000ff10007986 */ /* 0x0003e8000c101d0a */
[----:B------:R1:W-:Y:S04]  /*06b0*/  STG.E.128 [R16.64+0x80], RZ ;  /* 0x000080ff10007986 */ /* 0x0003e8000c101d0a */
[----:B------:R1:W-:Y:S04]  /*06c0*/  STG.E.128 [R12.64], RZ ;  /* 0x000000ff0c007986 */ /* 0x0003e8000c101d0a */
[----:B------:R1:W-:Y:S04]  /*06d0*/  STG.E.128 [R12.64+0x80], RZ ;  /* 0x000080ff0c007986 */ /* 0x0003e8000c101d0a */
[----:B------:R1:W-:Y:S04]  /*06e0*/  @!P4 STG.E [R14.64], R11 ;  /* 0x0000000b0e00c986 */ /* 0x0003e8000c10190a */
[----:B------:R1:W-:Y:S04]  /*06f0*/  @!P3 STG.E [R14.64+0x40], R9 ;  /* 0x000040090e00b986 */ /* 0x0003e8000c10190a */
[----:B------:R1:W-:Y:S01]  /*0700*/  @!P2 STG.E [R14.64+0x80], R3 ;  /* 0x000080030e00a986 */ /* 0x0003e2000c10190a */
[----:B------:R-:W-:Y:S05]  /*0710*/  @P5 EXIT ;  /* 0x000000000000594d */ /* 0x000fea0003800000 */
[----:B-1----:R-:W-:-:S05]  /*0720*/  MOV R3, 0x7f800000 ;  /* 0x7f80000000037802 */ /* 0x002fca0000000f00 */
[----:B------:R-:W-:Y:S01]  /*0730*/  STG.E [R14.64+0xc0], R3 ;  /* 0x0000c0030e007986 */ /* 0x000fe2000c10190a */
[----:B------:R-:W-:Y:S05]  /*0740*/  EXIT ;  /* 0x000000000000794d */ /* 0x000fea0003800000 */
.L_x_2260:
[----:B-12---:R-:W-:Y:S01]  /*0750*/  ISETP.NE.U32.AND P0, PT, RZ, c[0x0][0x2b8], PT ;  /* 0x0000ae00ff007a0c */ /* 0x006fe20003f05070 */
[----:B------:R-:W-:-:S03]  /*0760*/  IMAD.MOV.U32 R0, RZ, RZ, R24 ;  /* 0x000000ffff007224 */ /* 0x000fc600078e0018 */
[----:B------:R-:W-:-:S13]  /*0770*/  ISETP.NE.AND.EX P0, PT, RZ, c[0x0][0x2bc], PT, P0 ;  /* 0x0000af00ff007a0c */ /* 0x000fda0003f05300 */
[----:B------:R-:W-:-:S04]  /*0780*/  @P0 IMAD.MOV.U32 R3, RZ, RZ, 0x4 ;  /* 0x00000004ff030424 */ /* 0x000fc800078e00ff */
[----:B------:R-:W-:-:S05]  /*0790*/  @P0 IMAD.WIDE R2, R24, R3, c[0x0][0x2b8] ;  /* 0x0000ae0018020625 */ /* 0x000fca00078e0203 */
[----:B------:R1:W5:Y:S01]  /*07a0*/  @P0 LDG.E R0, [R2.64] ;  /* 0x0000000a02000981 */ /* 0x000362000c1e1900 */
[----:B------:R-:W-:Y:S01]  /*07b0*/  ISETP.NE.U32.AND P0, PT, RZ, c[0x0][0x2c0], PT ;  /* 0x0000b000ff007a0c */ /* 0x000fe20003f05070 */
[----:B------:R-:W-:Y:S01]  /*07c0*/  CS2R R232, SRZ ;  /* 0x0000000000e87805 */ /* 0x000fe2000001ff00 */
[----:B------:R-:W-:Y:S02]  /*07d0*/  PLOP3.LUT P6, PT, PT, PT, PT, 0x80, 0x0 ;  /* 0x000000000000781c */ /* 0x000fe40003fcf070 */
[----:B------:R-:W-:-:S13]  /*07e0*/  ISETP.NE.AND.EX P0, PT, RZ, c[0x0][0x2c4], PT, P0 ;  /* 0x0000b100ff007a0c */ /* 0x000fda0003f05300 */
[----:B------:R-:W-:Y:S05]  /*07f0*/  @!P0 BRA `(.L_x_2261) ;  /* 0x0000008000008947 */ /* 0x000fea0003800000 */
[----:B-1----:R-:W-:Y:S01]  /*0800*/  SHF.R.S32.HI R3, RZ, 0x1f, R24 ;  /* 0x0000001fff037819 */ /* 0x002fe20000011418 */
[----:B------:R-:W-:Y:S01]  /*0810*/  IMAD.WIDE.U32 R4, R24, c[0x0][0x2c8], RZ ;  /* 0x0000b20018047a25 */ /* 0x000fe200078e00ff */
[----:B------:R-:W-:-:S03]  /*0820*/  PLOP3.LUT P6, PT, PT, PT, PT, 0x8, 0x0 ;  /* 0x000000000000781c */ /* 0x000fc60003fce170 */
[----:B------:R-:W-:Y:S01]  /*0830*/  IMAD R3, R3, c[0x0][0x2c8], RZ ;  /* 0x0000b20003037a24 */ /* 0x000fe200078e02ff */
[----:B------:R-:W-:-:S03]  /*0840*/  LEA R232, P0, R4, c[0x0][0x2c0], 0x2 ;  /* 0x0000b00004e87a11 */ /* 0x000fc600078010ff */
[----:B------:R-:W-:-:S05]  /*0850*/  IMAD R2, R24, c[0x0][0x2cc], R3 ;  /* 0x0000b30018027a24 */ /* 0x000fca00078e0203 */
[----:B------:R-:W-:-:S04]  /*0860*/  IADD3 R3, R5, R2, RZ ;  /* 0x0000000205037210 */ /* 0x000fc80007ffe0ff */
[----:B------:R-:W-:Y:S02]  /*0870*/  LEA.HI.X R233, R4, c[0x0][0x2c4], R3, 0x2, P0 ;  /* 0x0000b10004e97a11 */ /* 0x000fe400000f1403 */
.L_x_2261:
[----:B-1----:R-:W-:Y:S01]  /*0880*/  IABS R3, c[0x0][0x2d0] ;  /* 0x0000b40000037a13 */ /* 0x002fe20000000000 */
[----:B------:R-:W-:Y:S05]  /*0890*/  @P6 BRA `(.L_x_2262) ;  /* 0x0000048000006947 */ /* 0x000fea0003800000 */
        /* <DEDUP_REMOVED lines=26> */
[----:B------:R-:W-:Y:S01]  /*0a40*/  IABS R0, c[0x0][0x1c8] ;  /* 0x0000720000007a13 */ /* 0x000fe20000000000 */
[----:B------:R-:W-:Y:S01]  /*0a50*/  IMAD.MOV.U32 R10, RZ, RZ, RZ ;  /* 0x000000ffff0a7224 */ /* 0x000fe200078e00ff */
[----:B------:R-:W-:Y:S02]  /*0a60*/  IADD3 R5, -R5, RZ, RZ ;  /* 0x000000ff05057210 */ /* 0x000fe40007ffe1ff */
[----:B------:R-:W1:Y:S03]  /*0a70*/  I2F.RP R7, R0 ;  /* 0x0000000000077306 */ /* 0x000e660000209400 */
[----:B------:R-:W-:-:S05]  /*0a80*/  IMAD R8, R5, c[0x0][0x2d0], R8 ;  /* 0x0000b40005087a24 */ /* 0x000fca00078e0208 */
[----:B-1----:R-:W1:Y:S02]  /*0a90*/  MUFU.RCP R9, R7 ;  /* 0x0000000700097308 */ /* 0x002e640000001000 */
[----:B-1----:R-:W-:-:S06]  /*0aa0*/  IADD3 R9, R9, 0xffffffe, RZ ;  /* 0x0ffffffe09097810 */ /* 0x002fcc0007ffe0ff */
[----:B------:R-:W1:Y:S02]  /*0ab0*/  F2I.FTZ.U32.TRUNC.NTZ R11, R9 ;  /* 0x00000009000b7305 */ /* 0x000e64000021f000 */
[----:B-1----:R-:W-:-:S05]  /*0ac0*/  IADD3 R2, RZ, -R11, RZ ;  /* 0x8000000bff027210 */ /* 0x002fca0007ffe0ff */
[----:B------:R-:W-:Y:S01]  /*0ad0*/  IMAD R4, R2, R0, RZ ;  /* 0x0000000002047224 */ /* 0x000fe200078e02ff */
[----:B------:R-:W-:-:S03]  /*0ae0*/  IABS R2, R15 ;  /* 0x0000000f00027213 */ /* 0x000fc60000000000 */
[----:B------:R-:W-:-:S06]  /*0af0*/  IMAD.HI.U32 R11, R11, R4, R10 ;  /* 0x000000040b0b7227 */ /* 0x000fcc00078e000a */
[----:B------:R-:W-:-:S05]  /*0b00*/  IMAD.HI.U32 R10, R11, R2, RZ ;  /* 0x000000020b0a7227 */ /* 0x000fca00078e00ff */
[----:B------:R-:W-:-:S05]  /*0b10*/  IADD3 R7, -R10, RZ, RZ ;  /* 0x000000ff0a077210 */ /* 0x000fca0007ffe1ff */
[----:B------:R-:W-:-:S05]  /*0b20*/  IMAD R7, R0, R7, R2 ;  /* 0x0000000700077224 */ /* 0x000fca00078e0202 */
[----:B------:R-:W-:-:S13]  /*0b30*/  ISETP.GT.U32.AND P0, PT, R0, R7, PT ;  /* 0x000000070000720c */ /* 0x000fda0003f04070 */
[----:B------:R-:W-:Y:S01]  /*0b40*/  @!P0 IMAD.IADD R7, R7, 0x1, -R0 ;  /* 0x0000000107078824 */ /* 0x000fe200078e0a00 */
[----:B------:R-:W-:-:S04]  /*0b50*/  @!P0 IADD3 R10, R10, 0x1, RZ ;  /* 0x000000010a0a8810 */ /* 0x000fc80007ffe0ff */
[----:B------:R-:W-:Y:S02]  /*0b60*/  ISETP.GE.U32.AND P1, PT, R7, R0, PT ;  /* 0x000000000700720c */ /* 0x000fe40003f26070 */
[----:B------:R-:W-:Y:S02]  /*0b70*/  LOP3.LUT R0, R15, c[0x0][0x1c8], RZ, 0x3c, !PT ;  /* 0x000072000f007a12 */ /* 0x000fe400078e3cff */
[----:B------:R-:W-:Y:S02]  /*0b80*/  SHF.R.S32.HI R7, RZ, 0x1f, R8 ;  /* 0x0000001fff077819 */ /* 0x000fe40000011408 */
[----:B------:R-:W-:-:S03]  /*0b90*/  ISETP.GE.AND P0, PT, R0, RZ, PT ;  /* 0x000000ff0000720c */ /* 0x000fc60003f06270 */
[----:B------:R-:W-:-:S04]  /*0ba0*/  IMAD R11, R7, c[0x0][0x198], RZ ;  /* 0x00006600070b7a24 */ /* 0x000fc800078e02ff */
[----:B------:R-:W-:Y:S01]  /*0bb0*/  @P1 IADD3 R10, R10, 0x1, RZ ;  /* 0x000000010a0a1810 */ /* 0x000fe20007ffe0ff */
[----:B------:R-:W-:Y:S01]  /*0bc0*/  IMAD R11, R8, c[0x0][0x19c], R11 ;  /* 0x00006700080b7a24 */ /* 0x000fe200078e020b */
[----:B------:R-:W-:-:S04]  /*0bd0*/  ISETP.NE.AND P1, PT, RZ, c[0x0][0x1c8], PT ;  /* 0x00007200ff007a0c */ /* 0x000fc80003f25270 */
[----:B------:R-:W-:-:S09]  /*0be0*/  @!P0 IMAD.MOV R10, RZ, RZ, -R10 ;  /* 0x000000ffff0a8224 */ /* 0x000fd200078e0a0a */
[----:B------:R-:W-:Y:S02]  /*0bf0*/  @!P1 LOP3.LUT R10, RZ, c[0x0][0x1c8], RZ, 0x33, !PT ;  /* 0x00007200ff0a9a12 */ /* 0x000fe400078e33ff */
[----:B--2---:R-:W-:Y:S01]  /*0c00*/  SHF.R.S32.HI R13, RZ, 0x1f, R16 ;  /* 0x0000001fff0d7819 */ /* 0x004fe20000011410 */
[----:B------:R-:W-:-:S04]  /*0c10*/  IMAD.WIDE.U32 R4, R16, c[0x0][0x180], RZ ;  /* 0x0000600010047a25 */ /* 0x000fc800078e00ff */
[C---:B------:R-:W-:Y:S02]  /*0c20*/  IMAD R9, R13.reuse, c[0x0][0x180], RZ ;  /* 0x000060000d097a24 */ /* 0x040fe400078e02ff */
[----:B------:R-:W-:Y:S02]  /*0c30*/  IMAD R13, R13, c[0x0][0x188], RZ ;  /* 0x000062000d0d7a24 */ /* 0x000fe400078e02ff */
[C---:B------:R-:W-:Y:S01]  /*0c40*/  IMAD R0, R16.reuse, c[0x0][0x184], R9 ;  /* 0x0000610010007a24 */ /* 0x040fe200078e0209 */
[----:B------:R-:W-:Y:S01]  /*0c50*/  SHF.R.S32.HI R9, RZ, 0x1f, R10 ;  /* 0x0000001fff097819 */ /* 0x000fe2000001140a */
[C---:B------:R-:W-:Y:S02]  /*0c60*/  IMAD R13, R16.reuse, c[0x0][0x18c], R13 ;  /* 0x00006300100d7a24 */ /* 0x040fe400078e020d */
[----:B------:R-:W-:Y:S01]  /*0c70*/  IMAD.WIDE.U32 R16, R16, c[0x0][0x188], RZ ;  /* 0x0000620010107a25 */ /* 0x000fe200078e00ff */
[----:B------:R-:W-:-:S04]  /*0c80*/  IADD3 R5, R5, R0, RZ ;  /* 0x0000000005057210 */ /* 0x000fc80007ffe0ff */
[----:B------:R-:W-:Y:S01]  /*0c90*/  IADD3 R13, R17, R13, RZ ;  /* 0x0000000d110d7210 */ /* 0x000fe20007ffe0ff */
[----:B------:R-:W-:-:S04]  /*0ca0*/  IMAD.WIDE.U32 R4, R8, c[0x0][0x198], R4 ;  /* 0x0000660008047a25 */ /* 0x000fc800078e0004 */
[----:B------:R-:W-:Y:S02]  /*0cb0*/  IMAD.IADD R5, R5, 0x1, R11 ;  /* 0x0000000105057824 */ /* 0x000fe400078e020b */
[----:B------:R-:W-:Y:S02]  /*0cc0*/  IMAD R11, R9, c[0x0][0x1b0], RZ ;  /* 0x00006c00090b7a24 */ /* 0x000fe400078e02ff */
[----:B------:R-:W-:-:S04]  /*0cd0*/  IMAD.WIDE.U32 R4, R10, c[0x0][0x1b0], R4 ;  /* 0x00006c000a047a25 */ /* 0x000fc800078e0004 */
[----:B------:R-:W-:Y:S01]  /*0ce0*/  IMAD R11, R10, c[0x0][0x1b4], R11 ;  /* 0x00006d000a0b7a24 */ /* 0x000fe200078e020b */
[----:B------:R-:W-:-:S03]  /*0cf0*/  MOV R14, R4 ;  /* 0x00000004000e7202 */ /* 0x000fc60000000f00 */
[----:B------:R-:W-:Y:S01]  /*0d00*/  IMAD.IADD R11, R5, 0x1, R11 ;  /* 0x00000001050b7824 */ /* 0x000fe200078e020b */
[----:B------:R-:W-:Y:S05]  /*0d10*/  BRA `(.L_x_2263) ;  /* 0x0000036000007947 */ /* 0x000fea0003800000 */
.L_x_2262:
[----:B------:R-:W-:Y:S02]  /*0d20*/  IABS R5, c[0x0][0x1c8] ;  /* 0x0000720000057a13 */ /* 0x000fe40000000000 */
[----:B------:R-:W-:Y:S02]  /*0d30*/  SHF.R.S32.HI R16, RZ, 0x1f, R19 ;  /* 0x0000001fff107819 */ /* 0x000fe40000011413 */
[----:B------:R-:W1:Y:S01]  /*0d40*/  I2F.RP R7, R5 ;  /* 0x0000000500077306 */ /* 0x000e620000209400 */
[----:B-----5:R-:W-:-:S07]  /*0d50*/  SHF.R.S32.HI R13, RZ, 0x1f, R0 ;  /* 0x0000001fff0d7819 */ /* 0x020fce0000011400 */
        /* <DEDUP_REMOVED lines=8> */
[----:B------:R-:W-:Y:S02]  /*0de0*/  MOV R4, R2 ;  /* 0x0000000200047202 */ /* 0x000fe40000000f00 */
[----:B------:R-:W-:-:S03]  /*0df0*/  LEA R8, R36, 0xffffff80, 0x7 ;  /* 0xffffff8024087811 */ /* 0x000fc600078e38ff */
[----:B------:R-:W-:Y:S01]  /*0e00*/  IMAD.HI.U32 R10, R9, R4, RZ ;  /* 0x00000004090a7227 */ /* 0x000fe200078e00ff */
[----:B------:R-:W-:Y:S02]  /*0e10*/  SHF.R.S32.HI R7, RZ, 0x1f, R8 ;  /* 0x0000001fff077819 */ /* 0x000fe40000011408 */
[----:B------:R-:W-:Y:S01]  /*0e20*/  IADD3 R22, P1, R19, R8, RZ ;  /* 0x0000000813167210 */ /* 0x000fe20007f3e0ff */
[----:B------:R-:W-:-:S04]  /*0e30*/  IMAD.MOV R2, RZ, RZ, -R10 ;  /* 0x000000ffff027224 */ /* 0x000fc800078e0a0a */
[----:B------:R-:W-:-:S05]  /*0e40*/  IMAD R2, R5, R2, R4 ;  /* 0x0000000205027224 */ /* 0x000fca00078e0204 */
[----:B------:R-:W-:-:S13]  /*0e50*/  ISETP.GT.U32.AND P0, PT, R5, R2, PT ;  /* 0x000000020500720c */ /* 0x000fda0003f04070 */
[-C--:B------:R-:W-:Y:S02]  /*0e60*/  @!P0 IADD3 R2, R2, -R5.reuse, RZ ;  /* 0x8000000502028210 */ /* 0x080fe40007ffe0ff */
[----:B------:R-:W-:Y:S02]  /*0e70*/  @!P0 IADD3 R10, R10, 0x1, RZ ;  /* 0x000000010a0a8810 */ /* 0x000fe40007ffe0ff */
[----:B------:R-:W-:Y:S01]  /*0e80*/  ISETP.GE.U32.AND P2, PT, R2, R5, PT ;  /* 0x000000050200720c */ /* 0x000fe20003f46070 */
[C---:B------:R-:W-:Y:S01]  /*0e90*/  IMAD.X R5, R16.reuse, 0x1, R7, P1 ;  /* 0x0000000110057824 */ /* 0x040fe200008e0607 */
[----:B------:R-:W-:Y:S01]  /*0ea0*/  LOP3.LUT R2, R15, c[0x0][0x1c8], RZ, 0x3c, !PT ;  /* 0x000072000f027a12 */ /* 0x000fe200078e3cff */
[----:B------:R-:W-:Y:S01]  /*0eb0*/  IMAD R16, R16, c[0x0][0x1a0], RZ ;  /* 0x0000680010107a24 */ /* 0x000fe200078e02ff */
[----:B------:R-:W-:Y:S01]  /*0ec0*/  ISETP.NE.AND P0, PT, RZ, c[0x0][0x1c8], PT ;  /* 0x00007200ff007a0c */ /* 0x000fe20003f05270 */
[----:B------:R-:W-:Y:S01]  /*0ed0*/  IMAD R5, R5, c[0x0][0x198], RZ ;  /* 0x0000660005057a24 */ /* 0x000fe200078e02ff */
[----:B------:R-:W-:Y:S01]  /*0ee0*/  ISETP.GE.AND P1, PT, R2, RZ, PT ;  /* 0x000000ff0200720c */ /* 0x000fe20003f26270 */
[----:B------:R-:W-:-:S02]  /*0ef0*/  IMAD R16, R19, c[0x0][0x1a4], R16 ;  /* 0x0000690013107a24 */ /* 0x000fc400078e0210 */
[C---:B------:R-:W-:Y:S02]  /*0f00*/  IMAD R5, R22.reuse, c[0x0][0x19c], R5 ;  /* 0x0000670016057a24 */ /* 0x040fe400078e0205 */
[----:B------:R-:W-:Y:S02]  /*0f10*/  IMAD.WIDE.U32 R22, R22, c[0x0][0x198], RZ ;  /* 0x0000660016167a25 */ /* 0x000fe400078e00ff */
[----:B------:R-:W-:Y:S02]  /*0f20*/  @P2 IADD3 R10, R10, 0x1, RZ ;  /* 0x000000010a0a2810 */ /* 0x000fe40007ffe0ff */
[----:B------:R-:W-:Y:S01]  /*0f30*/  IMAD.WIDE.U32 R18, R19, c[0x0][0x1a0], RZ ;  /* 0x0000680013127a25 */ /* 0x000fe200078e00ff */
[----:B------:R-:W-:-:S03]  /*0f40*/  IADD3 R23, R23, R5, RZ ;  /* 0x0000000517177210 */ /* 0x000fc60007ffe0ff */
[----:B------:R-:W-:Y:S01]  /*0f50*/  IMAD R5, R13, c[0x0][0x180], RZ ;  /* 0x000060000d057a24 */ /* 0x000fe200078e02ff */
[----:B------:R-:W-:Y:S01]  /*0f60*/  IADD3 R17, R19, R16, RZ ;  /* 0x0000001013117210 */ /* 0x000fe20007ffe0ff */
[----:B------:R-:W-:Y:S01]  /*0f70*/  @!P1 IMAD.MOV R10, RZ, RZ, -R10 ;  /* 0x000000ffff0a9224 */ /* 0x000fe200078e0a0a */
[----:B------:R-:W-:Y:S01]  /*0f80*/  @!P0 LOP3.LUT R10, RZ, c[0x0][0x1c8], RZ, 0x33, !PT ;  /* 0x00007200ff0a8a12 */ /* 0x000fe200078e33ff */
[C---:B------:R-:W-:Y:S01]  /*0f90*/  IMAD R2, R0.reuse, c[0x0][0x184], R5 ;  /* 0x0000610000027a24 */ /* 0x040fe200078e0205 */
[----:B------:R-:W-:Y:S01]  /*0fa0*/  MOV R16, R18 ;  /* 0x0000001200107202 */ /* 0x000fe20000000f00 */
[----:B------:R-:W-:Y:S01]  /*0fb0*/  IMAD.WIDE.U32 R4, R0, c[0x0][0x180], R22 ;  /* 0x0000600000047a25 */ /* 0x000fe200078e0016 */
[----:B------:R-:W-:-:S03]  /*0fc0*/  SHF.R.S32.HI R9, RZ, 0x1f, R10 ;  /* 0x0000001fff097819 */ /* 0x000fc6000001140a */
[----:B------:R-:W-:Y:S01]  /*0fd0*/  IMAD.IADD R19, R5, 0x1, R2 ;  /* 0x0000000105137824 */ /* 0x000fe200078e0202 */
[----:B------:R-:W-:Y:S01]  /*0fe0*/  MOV R18, R4 ;  /* 0x0000000400127202 */ /* 0x000fe20000000f00 */
[----:B------:R-:W-:Y:S02]  /*0ff0*/  IMAD R5, R9, c[0x0][0x1b0], RZ ;  /* 0x00006c0009057a24 */ /* 0x000fe400078e02ff */
[----:B------:R-:W-:Y:S02]  /*1000*/  IMAD R13, R13, c[0x0][0x188], RZ ;  /* 0x000062000d0d7a24 */ /* 0x000fe400078e02ff */
[----:B------:R-:W-:-:S04]  /*1010*/  IMAD.WIDE.U32 R18, R10, c[0x0][0x1b0], R18 ;  /* 0x00006c000a127a25 */ /* 0x000fc800078e0012 */
[----:B------:R-:W-:Y:S01]  /*1020*/  IMAD R5, R10, c[0x0][0x1b4], R5 ;  /* 0x00006d000a057a24 */ /* 0x000fe200078e0205 */
[----:B------:R-:W-:Y:S01]  /*1030*/  MOV R14, R18 ;  /* 0x00000012000e7202 */ /* 0x000fe20000000f00 */
[C---:B------:R-:W-:Y:S02]  /*1040*/  IMAD R13, R0.reuse, c[0x0][0x18c], R13 ;  /* 0x00006300000d7a24 */ /* 0x040fe400078e020d */
[----:B------:R-:W-:Y:S01]  /*1050*/  IMAD.WIDE.U32 R16, R0, c[0x0][0x188], R16 ;  /* 0x0000620000107a25 */ /* 0x000fe200078e0010 */
[----:B------:R-:W-:-:S03]  /*1060*/  IADD3 R11, R19, R5, RZ ;  /* 0x00000005130b7210 */ /* 0x000fc60007ffe0ff */
[----:B------:R-:W-:Y:S02]  /*1070*/  IMAD.IADD R13, R17, 0x1, R13 ;  /* 0x00000001110d7824 */ /* 0x000fe400078e020d */
.L_x_2263:
[----:B------:R-:W-:Y:S01]  /*1080*/  SHF.R.S32.HI R37, RZ, 0x1f, R6 ;  /* 0x0000001fff257819 */ /* 0x000fe20000011406 */
[----:B------:R-:W-:Y:S01]  /*1090*/  IMAD R9, R9, c[0x0][0x1b8], RZ ;  /* 0x00006e0009097a24 */ /* 0x000fe200078e02ff */
[----:B------:R-:W-:Y:S02]  /*10a0*/  ULDC.64 UR4, c[0x0][0x190] ;  /* 0x0000640000047ab9 */ /* 0x000fe40000000a00 */
[CC--:B------:R-:W-:Y:S01]  /*10b0*/  LEA.HI R4, R37.reuse, R6.reuse, RZ, 0x3 ;  /* 0x0000000625047211 */ /* 0x0c0fe200078f18ff */
[----:B------:R-:W-:Y:S01]  /*10c0*/  IMAD R9, R10, c[0x0][0x1bc], R9 ;  /* 0x00006f000a097a24 */ /* 0x000fe200078e0209 */
[----:B------:R-:W-:Y:S01]  /*10d0*/  LEA.HI R17, R37, R6, RZ, 0x4 ;  /* 0x0000000625117211 */ /* 0x000fe200078f20ff */
[----:B------:R-:W-:Y:S01]  /*10e0*/  USHF.L.U32 UR9, UR4, 0x5, URZ ;  /* 0x0000000504097899 */ /* 0x000fe2000800063f */
[----:B------:R-:W-:Y:S01]  /*10f0*/  SHF.R.S32.HI R26, RZ, 0x3, R4 ;  /* 0x00000003ff1a7819 */ /* 0x000fe20000011404 */
[----:B------:R-:W-:Y:S01]  /*1100*/  UMOV UR8, 0x5 ;  /* 0x0000000500087882 */ /* 0x000fe20000000000 */
[----:B------:R-:W-:Y:S01]  /*1110*/  LOP3.LUT R5, R4, 0xfffffff8, RZ, 0xc0, !PT ;  /* 0xfffffff804057812 */ /* 0x000fe200078ec0ff */
[----:B------:R-:W-:Y:S01]  /*1120*/  USHF.L.U64.HI UR5, UR4, UR8, UR5 ;  /* 0x0000000804057299 */ /* 0x000fe20008010205 */
[----:B------:R-:W-:Y:S01]  /*1130*/  SHF.R.S32.HI R22, RZ, 0x4, R17 ;  /* 0x00000004ff167819 */ /* 0x000fe20000011411 */
[----:B------:R-:W-:Y:S01]  /*1140*/  IMAD.SHL.U32 R21, R26, 0x40, RZ ;  /* 0x000000401a157824 */ /* 0x000fe200078e00ff */
[----:B------:R-:W-:Y:S01]  /*1150*/  SHF.R.S32.HI R27, RZ, 0x1f, R26 ;  /* 0x0000001fff1b7819 */ /* 0x000fe2000001141a */
[----:B------:R-:W-:Y:S01]  /*1160*/  IMAD.IADD R2, R6, 0x1, -R5 ;  /* 0x0000000106027824 */ /* 0x000fe200078e0a05 */
[----:B------:R-:W-:Y:S01]  /*1170*/  SHF.R.S32.HI R5, RZ, 0x1f, R24 ;  /* 0x0000001fff057819 */ /* 0x000fe20000011418 */
[----:B------:R-:W-:Y:S01]  /*1180*/  ULDC.64 UR6, c[0x0][0x198] ;  /* 0x0000660000067ab9 */ /* 0x000fe20000000a00 */
[----:B------:R-:W-:Y:S01]  /*1190*/  LOP3.LUT R21, R21, 0x1c0, RZ, 0xc0, !PT ;  /* 0x000001c015157812 */ /* 0x000fe200078ec0ff */
[----:B------:R-:W-:Y:S01]  /*11a0*/  IMAD.SHL.U32 R230, R2, 0x8, RZ ;  /* 0x0000000802e67824 */ /* 0x000fe200078e00ff */
[----:B------:R-:W-:Y:S01]  /*11b0*/  IADD3 R8, P1, R26, R8, RZ ;  /* 0x000000081a087210 */ /* 0x000fe20007f3e0ff */
[----:B------:R-:W-:Y:S01]  /*11c0*/  IMAD R5, R5, c[0x0][0x178], RZ ;  /* 0x00005e0005057a24 */ /* 0x000fe200078e02ff */
[----:B------:R-:W-:Y:S01]  /*11d0*/  SHF.R.U32.HI R18, RZ, 0x3, R21 ;  /* 0x00000003ff127819 */ /* 0x000fe20000011615 */
[----:B------:R-:W-:Y:S01]  /*11e0*/  IMAD.WIDE R28, R20, 0x40, R26 ;  /* 0x00000040141c7825 */ /* 0x000fe200078e021a */
[--C-:B------:R-:W-:Y:S01]  /*11f0*/  LOP3.LUT R19, R21, 0x38, R230.reuse, 0xf8, !PT ;  /* 0x0000003815137812 */ /* 0x100fe200078ef8e6 */
[----:B------:R-:W-:Y:S01]  /*1200*/  USHF.L.U32 UR12, UR6, 0x5, URZ ;  /* 0x00000005060c7899 */ /* 0x000fe2000800063f */
[--C-:B------:R-:W-:Y:S01]  /*1210*/  SHF.R.S32.HI R231, RZ, 0x1f, R230.reuse ;  /* 0x0000001fffe77819 */ /* 0x100fe200000114e6 */
[C---:B------:R-:W-:Y:S01]  /*1220*/  IMAD R0, R24.reuse, c[0x0][0x17c], R5 ;  /* 0x00005f0018007a24 */ /* 0x040fe200078e0205 */
[C---:B------:R-:W-:Y:S01]  /*1230*/  LEA.HI R21, R17.reuse, R22, RZ, 0x1 ;  /* 0x0000001611157211 */ /* 0x040fe200078f08ff */
[----:B------:R-:W-:Y:S01]  /*1240*/  USHF.L.U64.HI UR7, UR6, UR8, UR7 ;  /* 0x0000000806077299 */ /* 0x000fe20008010207 */
[----:B------:R-:W-:Y:S01]  /*1250*/  LOP3.LUT R17, R17, 0xfffffff0, RZ, 0xc0, !PT ;  /* 0xfffffff011117812 */ /* 0x000fe200078ec0ff */
[----:B------:R-:W-:Y:S01]  /*1260*/  IMAD.WIDE.U32 R24, R24, c[0x0][0x178], R230 ;  /* 0x00005e0018187a25 */ /* 0x000fe200078e00e6 */
[----:B------:R-:W-:-:S02]  /*1270*/  LOP3.LUT R21, R21, 0xfffffffe, RZ, 0xc0, !PT ;  /* 0xfffffffe15157812 */ /* 0x000fc400078ec0ff */
[----:B------:R-:W-:Y:S01]  /*1280*/  SHF.R.S32.HI R5, RZ, 0x1f, R15 ;  /* 0x0000001fff057819 */ /* 0x000fe2000001140f */
[----:B------:R-:W-:Y:S01]  /*1290*/  IMAD.IADD R25, R25, 0x1, R0 ;  /* 0x0000000119197824 */ /* 0x000fe200078e0200 */
[----:B------:R-:W-:Y:S01]  /*12a0*/  IADD3 R30, P2, R230, R14, RZ ;  /* 0x0000000ee61e7210 */ /* 0x000fe20007f5e0ff */
[----:B------:R-:W-:Y:S01]  /*12b0*/  IMAD.IADD R0, R22, 0x1, -R21 ;  /* 0x0000000116007824 */ /* 0x000fe200078e0a15 */
[----:B------:R-:W-:Y:S01]  /*12c0*/  IADD3 R22, P0, R230, R16, RZ ;  /* 0x00000010e6167210 */ /* 0x000fe20007f1e0ff */
[----:B------:R-:W-:Y:S01]  /*12d0*/  IMAD.IADD R17, R6, 0x1, -R17 ;  /* 0x0000000106117824 */ /* 0x000fe200078e0a11 */
[----:B------:R-:W-:Y:S01]  /*12e0*/  LOP3.LUT R18, R19, R18, RZ, 0x3c, !PT ;  /* 0x0000001213127212 */ /* 0x000fe200078e3cff */
[----:B------:R-:W-:Y:S01]  /*12f0*/  IMAD R20, R5, c[0x0][0x1a8], RZ ;  /* 0x00006a0005147a24 */ /* 0x000fe200078e02ff */
[-C--:B------:R-:W-:Y:S01]  /*1300*/  LEA.HI R19, R37, R6.reuse, RZ, 0x6 ;  /* 0x0000000625137211 */ /* 0x080fe200078f30ff */
[----:B------:R-:W-:Y:S01]  /*1310*/  IMAD.X R23, R231, 0x1, R13, P0 ;  /* 0x00000001e7177824 */ /* 0x000fe200000e060d */
[----:B------:R-:W-:Y:S01]  /*1320*/  SHF.R.S32.HI R14, RZ, 0x1f, R17 ;  /* 0x0000001fff0e7819 */ /* 0x000fe20000011411 */
[----:B------:R-:W-:Y:S01]  /*1330*/  IMAD R5, R27, c[0x0][0x198], RZ ;  /* 0x000066001b057a24 */ /* 0x000fe200078e02ff */
[----:B------:R-:W-:Y:S01]  /*1340*/  LEA.HI R37, R37, R6, RZ, 0x5 ;  /* 0x0000000625257211 */ /* 0x000fe200078f28ff */
[----:B------:R-:W-:-:S02]  /*1350*/  IMAD.X R31, R231, 0x1, R11, P2 ;  /* 0x00000001e71f7824 */ /* 0x000fc400010e060b */
[C---:B------:R-:W-:Y:S01]  /*1360*/  IMAD R20, R15.reuse, c[0x0][0x1ac], R20 ;  /* 0x00006b000f147a24 */ /* 0x040fe200078e0214 */
[----:B------:R-:W-:Y:S01]  /*1370*/  SHF.R.S32.HI R38, RZ, 0x5, R37 ;  /* 0x00000005ff267819 */ /* 0x000fe20000011425 */
[----:B------:R-:W-:Y:S01]  /*1380*/  IMAD.WIDE.U32 R24, R15, c[0x0][0x1a8], R24 ;  /* 0x00006a000f187a25 */ /* 0x000fe200078e0018 */
[----:B------:R-:W-:-:S03]  /*1390*/  SHF.R.S32.HI R235, RZ, 0x1f, R37 ;  /* 0x0000001fffeb7819 */ /* 0x000fc60000011425 */
[----:B------:R-:W-:Y:S01]  /*13a0*/  IMAD.X R13, R27, 0x1, R7, P1 ;  /* 0x000000011b0d7824 */ /* 0x000fe200008e0607 */
[----:B------:R-:W-:Y:S01]  /*13b0*/  LEA.HI R7, R14, R17, RZ, 0x3 ;  /* 0x000000110e077211 */ /* 0x000fe200078f18ff */
[----:B------:R-:W-:Y:S01]  /*13c0*/  IMAD.WIDE.U32 R22, R10, c[0x0][0x1b8], R22 ;  /* 0x00006e000a167a25 */ /* 0x000fe200078e0016 */
[----:B------:R-:W-:Y:S02]  /*13d0*/  LEA.HI R235, R235, R38, RZ, 0x2 ;  /* 0x00000026ebeb7211 */ /* 0x000fe400078f10ff */
[----:B------:R-:W-:Y:S01]  /*13e0*/  LOP3.LUT R10, R7, 0xfffffff8, RZ, 0xc0, !PT ;  /* 0xfffffff8070a7812 */ /* 0x000fe200078ec0ff */
[C---:B------:R-:W-:Y:S01]  /*13f0*/  IMAD R5, R26.reuse, c[0x0][0x19c], R5 ;  /* 0x000067001a057a24 */ /* 0x040fe200078e0205 */
[----:B------:R-:W-:Y:S01]  /*1400*/  LOP3.LUT R235, R235, 0xfffffffc, RZ, 0xc0, !PT ;  /* 0xfffffffcebeb7812 */ /* 0x000fe200078ec0ff */
[----:B------:R-:W-:-:S04]  /*1410*/  IMAD.WIDE.U32 R30, R26, c[0x0][0x198], R30 ;  /* 0x000066001a1e7a25 */ /* 0x000fc800078e001e */
[----:B------:R-:W-:Y:S01]  /*1420*/  IMAD.IADD R25, R25, 0x1, R20 ;  /* 0x0000000119197824 */ /* 0x000fe200078e0214 */
[----:B------:R-:W-:Y:S01]  /*1430*/  LEA R226, P0, R30, c[0x0][0x168], 0x1 ;  /* 0x00005a001ee27a11 */ /* 0x000fe200078008ff */
[----:B------:R-:W-:Y:S02]  /*1440*/  IMAD R11, R29, c[0x0][0x190], RZ ;  /* 0x000064001d0b7a24 */ /* 0x000fe400078e02ff */
[----:B------:R-:W-:Y:S02]  /*1450*/  IMAD.IADD R23, R23, 0x1, R9 ;  /* 0x0000000117177824 */ /* 0x000fe400078e0209 */
[----:B------:R-:W-:Y:S02]  /*1460*/  IMAD.IADD R227, R31, 0x1, R5 ;  /* 0x000000011fe37824 */ /* 0x000fe400078e0205 */
[C---:B------:R-:W-:Y:S02]  /*1470*/  IMAD R9, R28.reuse, c[0x0][0x194], R11 ;  /* 0x000065001c097a24 */ /* 0x040fe400078e020b */
[----:B------:R-:W-:Y:S01]  /*1480*/  IMAD.WIDE.U32 R24, R28, c[0x0][0x190], R24 ;  /* 0x000064001c187a25 */ /* 0x000fe200078e0018 */
[----:B------:R-:W-:-:S03]  /*1490*/  LEA.HI.X R227, R30, c[0x0][0x16c], R227, 0x1, P0 ;  /* 0x00005b001ee37a11 */ /* 0x000fc600000f0ce3 */
[----:B------:R-:W-:Y:S02]  /*14a0*/  IMAD.SHL.U32 R19, R19, 0x8, RZ ;  /* 0x0000000813137824 */ /* 0x000fe400078e00ff */
[----:B------:R-:W-:Y:S01]  /*14b0*/  IMAD.IADD R5, R17, 0x1, -R10 ;  /* 0x0000000111057824 */ /* 0x000fe200078e0a0a */
[----:B------:R-:W-:Y:S01]  /*14c0*/  LEA R10, P0, R24, c[0x0][0x160], 0x1 ;  /* 0x00005800180a7a11 */ /* 0x000fe200078008ff */
[----:B------:R-:W-:Y:S01]  /*14d0*/  IMAD.IADD R9, R25, 0x1, R9 ;  /* 0x0000000119097824 */ /* 0x000fe200078e0209 */
[----:B------:R-:W-:Y:S01]  /*14e0*/  LOP3.LUT R18, R18, 0x7ffffe00, R19, 0xf8, !PT ;  /* 0x7ffffe0012127812 */ /* 0x000fe200078ef813 */
[----:B------:R-:W-:Y:S01]  /*14f0*/  IMAD R13, R13, c[0x0][0x1a0], RZ ;  /* 0x000068000d0d7a24 */ /* 0x000fe200078e02ff */
[----:B------:R-:W-:Y:S01]  /*1500*/  LOP3.LUT P1, RZ, R5, 0x2, RZ, 0xc0, !PT ;  /* 0x0000000205ff7812 */ /* 0x000fe2000782c0ff */
[----:B------:R-:W-:Y:S01]  /*1510*/  IMAD.SHL.U32 R7, R7, 0x40, RZ ;  /* 0x0000004007077824 */ /* 0x000fe200078e00ff */
[----:B------:R-:W-:Y:S01]  /*1520*/  LEA.HI.X R11, R24, c[0x0][0x164], R9, 0x1, P0 ;  /* 0x00005900180b7a11 */ /* 0x000fe200000f0c09 */
[----:B------:R-:W-:Y:S01]  /*1530*/  IMAD.SHL.U32 R229, R18, 0x2, RZ ;  /* 0x0000000212e57824 */ /* 0x000fe200078e00ff */
[----:B------:R-:W-:Y:S01]  /*1540*/  IADD3 R14, P0, R10, UR9, RZ ;  /* 0x000000090a0e7c10 */ /* 0x000fe2000ff1e0ff */
[C---:B------:R-:W-:Y:S01]  /*1550*/  IMAD R13, R8.reuse, c[0x0][0x1a4], R13 ;  /* 0x00006900080d7a24 */ /* 0x040fe200078e020d */
[----:B------:R-:W-:Y:S01]  /*1560*/  LOP3.LUT R7, R7, 0xfffffe00, RZ, 0xc0, !PT ;  /* 0xfffffe0007077812 */ /* 0x000fe200078ec0ff */
[----:B------:R-:W-:Y:S01]  /*1570*/  IMAD.WIDE.U32 R8, R8, c[0x0][0x1a0], R22 ;  /* 0x0000680008087a25 */ /* 0x000fe200078e0016 */
[----:B------:R-:W-:Y:S01]  /*1580*/  IADD3.X R15, R11, UR5, RZ, P0, !PT ;  /* 0x000000050b0f7c10 */ /* 0x000fe200087fe4ff */
[----:B------:R-:W-:Y:S01]  /*1590*/  @!PT LDS RZ, [RZ] ;  /* 0x00000000fffff984 */ /* 0x000fe20000000800 */
[----:B------:R-:W-:Y:S01]  /*15a0*/  @!PT LDS RZ, [RZ] ;  /* 0x00000000fffff984 */ /* 0x000fe20000000800 */
[----:B------:R-:W-:Y:S01]  /*15b0*/  @!PT LDS RZ, [RZ] ;  /* 0x00000000fffff984 */ /* 0x000fe20000000800 */
[----:B------:R1:W-:Y:S01]  /*15c0*/  LDGSTS.E.BYPASS.LTC128B.128 [R229], [R10.64] ;  /* 0x000000000ae57fae */ /* 0x0003e2000b901d4a */
[----:B------:R-:W-:Y:S01]  /*15d0*/  IADD3 R18, P0, R14, UR9, RZ ;  /* 0x000000090e127c10 */ /* 0x000fe2000ff1e0ff */
[----:B------:R-:W-:-:S02]  /*15e0*/  IMAD.IADD R13, R9, 0x1, R13 ;  /* 0x00000001090d7824 */ /* 0x000fc400078e020d */
[----:B------:R1:W-:Y:S01]  /*15f0*/  LDGSTS.E.BYPASS.LTC128B.128 [R229+0x2000], [R10.64+0x80] ;  /* 0x020000800ae57fae */ /* 0x0003e2000b901d4a */
[----:B------:R-:W-:Y:S01]  /*1600*/  IADD3.X R19, R15, UR5, RZ, P0, !PT ;  /* 0x000000050f137c10 */ /* 0x000fe200087fe4ff */
[----:B------:R-:W-:Y:S01]  /*1610*/  IMAD.SHL.U32 R9, R0, 0x8, RZ ;  /* 0x0000000800097824 */ /* 0x000fe200078e00ff */
[----:B------:R-:W-:Y:S01]  /*1620*/  IADD3 R20, P0, R18, UR9, RZ ;  /* 0x0000000912147c10 */ /* 0x000fe2000ff1e0ff */
[----:B------:R2:W-:Y:S01]  /*1630*/  LDGSTS.E.BYPASS.LTC128B.128 [R229+0x800], [R14.64] ;  /* 0x008000000ee57fae */ /* 0x0005e2000b901d4a */
[----:B------:R-:W-:Y:S02]  /*1640*/  IMAD R125, R38, 0x10, R125 ;  /* 0x00000010267d7824 */ /* 0x000fe400078e027d */
[----:B------:R-:W-:Y:S01]  /*1650*/  IADD3.X R21, R19, UR5, RZ, P0, !PT ;  /* 0x0000000513157c10 */ /* 0x000fe200087fe4ff */
[----:B------:R2:W-:Y:S01]  /*1660*/  LDGSTS.E.BYPASS.LTC128B.128 [R229+0x2800], [R14.64+0x80] ;  /* 0x028000800ee57fae */ /* 0x0005e2000b901d4a */
[----:B------:R-:W-:Y:S01]  /*1670*/  IADD3 R16, P0, R226, UR12, RZ ;  /* 0x0000000ce2107c10 */ /* 0x000fe2000ff1e0ff */
[----:B------:R-:W-:Y:S01]  /*1680*/  ULDC.64 UR4, c[0x0][0x1a0] ;  /* 0x0000680000047ab9 */ /* 0x000fe20000000a00 */
[----:B------:R-:W-:Y:S01]  /*1690*/  IMAD.IADD R235, R38, 0x1, -R235 ;  /* 0x0000000126eb7824 */ /* 0x000fe200078e0aeb */
[----:B------:R3:W-:Y:S01]  /*16a0*/  LDGSTS.E.BYPASS.LTC128B.128 [R229+0x1000], [R18.64] ;  /* 0x0100000012e57fae */ /* 0x0007e2000b901d4a */
[----:B------:R-:W-:Y:S01]  /*16b0*/  IADD3.X R17, R227, UR7, RZ, P0, !PT ;  /* 0x00000007e3117c10 */ /* 0x000fe200087fe4ff */
[----:B------:R-:W-:Y:S01]  /*16c0*/  USHF.L.U32 UR9, UR4, 0x5, URZ ;  /* 0x0000000504097899 */ /* 0x000fe2000800063f */
[----:B------:R-:W-:Y:S01]  /*16d0*/  IADD3 R22, P0, R16, UR12, RZ ;  /* 0x0000000c10167c10 */ /* 0x000fe2000ff1e0ff */
[----:B------:R3:W-:Y:S01]  /*16e0*/  LDGSTS.E.BYPASS.LTC128B.128 [R229+0x3000], [R18.64+0x80] ;  /* 0x0300008012e57fae */ /* 0x0007e2000b901d4a */
[----:B------:R-:W-:-:S02]  /*16f0*/  USHF.L.U64.HI UR5, UR4, UR8, UR5 ;  /* 0x0000000804057299 */ /* 0x000fc40008010205 */
[----:B------:R-:W-:Y:S01]  /*1700*/  IADD3.X R23, R17, UR7, RZ, P0, !PT ;  /* 0x0000000711177c10 */ /* 0x000fe200087fe4ff */
[----:B------:R4:W-:Y:S04]  /*1710*/  LDGSTS.E.BYPASS.LTC128B.128 [R229+0x1800], [R20.64] ;  /* 0x0180000014e57fae */ /* 0x0009e8000b901d4a */
[----:B------:R4:W-:Y:S04]  /*1720*/  LDGSTS.E.BYPASS.LTC128B.128 [R229+0x3800], [R20.64+0x80] ;  /* 0x0380008014e57fae */ /* 0x0009e8000b901d4a */
[----:B------:R1:W-:Y:S04]  /*1730*/  LDGSTS.E.BYPASS.LTC128B.128 [R229+0x4000], [R226.64] ;  /* 0x04000000e2e57fae */ /* 0x0003e8000b901d4a */
[----:B------:R3:W-:Y:S01]  /*1740*/  LDGSTS.E.BYPASS.LTC128B.128 [R229+0x8000], [R226.64+0x80] ;  /* 0x08000080e2e57fae */ /* 0x0007e2000b901d4a */
[----:B--2---:R-:W-:-:S03]  /*1750*/  IADD3 R14, P0, R22, UR12, RZ ;  /* 0x0000000c160e7c10 */ /* 0x004fc6000ff1e0ff */
[----:B------:R2:W-:Y:S01]  /*1760*/  LDGSTS.E.BYPASS.LTC128B.128 [R229+0x4800], [R16.64] ;  /* 0x0480000010e57fae */ /* 0x0005e2000b901d4a */
[----:B------:R-:W-:-:S03]  /*1770*/  IADD3.X R15, R23, UR7, RZ, P0, !PT ;  /* 0x00000007170f7c10 */ /* 0x000fc600087fe4ff */
[----:B------:R2:W-:Y:S04]  /*1780*/  LDGSTS.E.BYPASS.LTC128B.128 [R229+0x8800], [R16.64+0x80] ;  /* 0x0880008010e57fae */ /* 0x0005e8000b901d4a */
[----:B------:R5:W-:Y:S04]  /*1790*/  LDGSTS.E.BYPASS.LTC128B.128 [R229+0x5000], [R22.64] ;  /* 0x0500000016e57fae */ /* 0x000be8000b901d4a */
[----:B------:R5:W-:Y:S01]  /*17a0*/  LDGSTS.E.BYPASS.LTC128B.128 [R229+0x9000], [R22.64+0x80] ;  /* 0x0900008016e57fae */ /* 0x000be2000b901d4a */
[----:B----4-:R-:W-:-:S03]  /*17b0*/  IADD3 R20, P0, R14, UR12, RZ ;  /* 0x0000000c0e147c10 */ /* 0x010fc6000ff1e0ff */
[----:B------:R4:W-:Y:S01]  /*17c0*/  LDGSTS.E.BYPASS.LTC128B.128 [R229+0x5800], [R14.64] ;  /* 0x058000000ee57fae */ /* 0x0009e2000b901d4a */
[----:B------:R-:W-:-:S03]  /*17d0*/  IADD3.X R21, R15, UR7, RZ, P0, !PT ;  /* 0x000000070f157c10 */ /* 0x000fc600087fe4ff */
[----:B------:R4:W-:Y:S01]  /*17e0*/  LDGSTS.E.BYPASS.LTC128B.128 [R229+0x9800], [R14.64+0x80] ;  /* 0x098000800ee57fae */ /* 0x0009e2000b901d4a */
[----:B-1----:R-:W-:-:S03]  /*17f0*/  IADD3 R10, P0, R20, UR12, RZ ;  /* 0x0000000c140a7c10 */ /* 0x002fc6000ff1e0ff */
[----:B------:R5:W-:Y:S01]  /*1800*/  LDGSTS.E.BYPASS.LTC128B.128 [R229+0x6000], [R20.64] ;  /* 0x0600000014e57fae */ /* 0x000be2000b901d4a */
[----:B------:R-:W-:Y:S02]  /*1810*/  IADD3.X R11, R21, UR7, RZ, P0, !PT ;  /* 0x00000007150b7c10 */ /* 0x000fe400087fe4ff */
[----:B---3--:R-:W-:Y:S01]  /*1820*/  IADD3 R18, P0, R10, UR12, RZ ;  /* 0x0000000c0a127c10 */ /* 0x008fe2000ff1e0ff */
[----:B------:R5:W-:Y:S03]  /*1830*/  LDGSTS.E.BYPASS.LTC128B.128 [R229+0xa000], [R20.64+0x80] ;  /* 0x0a00008014e57fae */ /* 0x000be6000b901d4a */
[----:B------:R-:W-:Y:S01]  /*1840*/  IADD3.X R19, R11, UR7, RZ, P0, !PT ;  /* 0x000000070b137c10 */ /* 0x000fe200087fe4ff */
[----:B------:R1:W-:Y:S01]  /*1850*/  LDGSTS.E.BYPASS.LTC128B.128 [R229+0x6800], [R10.64] ;  /* 0x068000000ae57fae */ /* 0x0003e2000b901d4a */
[----:B--2---:R-:W-:-:S03]  /*1860*/  IADD3 R16, P0, R18, UR12, RZ ;  /* 0x0000000c12107c10 */ /* 0x004fc6000ff1e0ff */
[----:B------:R1:W-:Y:S01]  /*1870*/  LDGSTS.E.BYPASS.LTC128B.128 [R229+0xa800], [R10.64+0x80] ;  /* 0x0a8000800ae57fae */ /* 0x0003e2000b901d4a */
[----:B------:R-:W-:Y:S02]  /*1880*/  IADD3.X R17, R19, UR7, RZ, P0, !PT ;  /* 0x0000000713117c10 */ /* 0x000fe400087fe4ff */
[C---:B------:R-:W-:Y:S01]  /*1890*/  LEA R224, P0, R8.reuse, c[0x0][0x170], 0x1 ;  /* 0x00005c0008e07a11 */ /* 0x040fe200078008ff */
[----:B------:R2:W-:Y:S03]  /*18a0*/  LDGSTS.E.BYPASS.LTC128B.128 [R229+0x7000], [R18.64] ;  /* 0x0700000012e57fae */ /* 0x0005e6000b901d4a */
[----:B------:R-:W-:Y:S01]  /*18b0*/  LEA.HI.X R223, R8, c[0x0][0x174], R13, 0x1, P0 ;  /* 0x00005d0008df7a11 */ /* 0x000fe200000f0c0d */
[----:B------:R2:W-:Y:S01]  /*18c0*/  LDGSTS.E.BYPASS.LTC128B.128 [R229+0xb000], [R18.64+0x80] ;  /* 0x0b00008012e57fae */ /* 0x0005e2000b901d4a */
[----:B------:R-:W-:Y:S01]  /*18d0*/  IADD3 R8, P0, R224, UR9, RZ ;  /* 0x00000009e0087c10 */ /* 0x000fe2000ff1e0ff */
[----:B------:R-:W-:-:S02]  /*18e0*/  IMAD.MOV.U32 R222, RZ, RZ, R224 ;  /* 0x000000ffffde7224 */ /* 0x000fc400078e00e0 */
[----:B------:R3:W-:Y:S01]  /*18f0*/  LDGSTS.E.BYPASS.LTC128B.128 [R229+0x7800], [R16.64] ;  /* 0x0780000010e57fae */ /* 0x0007e2000b901d4a */
[----:B----4-:R-:W-:-:S03]  /*1900*/  IMAD.SHL.U32 R15, R2, 0x40, RZ ;  /* 0x00000040020f7824 */ /* 0x010fc600078e00ff */
[----:B------:R3:W-:Y:S02]  /*1910*/  LDGSTS.E.BYPASS.LTC128B.128 [R229+0xb800], [R16.64+0x80] ;  /* 0x0b80008010e57fae */ /* 0x0007e4000b901d4a */
[----:B------:R-:W-:Y:S02]  /*1920*/  LOP3.LUT R15, R15, 0x1c0, RZ, 0xc0, !PT ;  /* 0x000001c00f0f7812 */ /* 0x000fe400078ec0ff */
[----:B------:R-:W0:Y:S01]  /*1930*/  LDGDEPBAR ;  /* 0x00000000000079af */ /* 0x000e220000000000 */
[----:B-1----:R-:W-:Y:S01]  /*1940*/  IMAD.SHL.U32 R10, R5, 0x40, RZ ;  /* 0x00000040050a7824 */ /* 0x002fe200078e00ff */
[----:B------:R-:W-:Y:S02]  /*1950*/  LOP3.LUT R11, R15, 0x8, R4, 0xf8, !PT ;  /* 0x000000080f0b7812 */ /* 0x000fe400078ef804 */
[----:B------:R-:W-:Y:S02]  /*1960*/  SHF.R.U32.HI R4, RZ, 0x3, R15 ;  /* 0x00000003ff047819 */ /* 0x000fe4000001160f */
[----:B------:R-:W-:-:S02]  /*1970*/  LOP3.LUT R10, R10, 0x1c0, RZ, 0xc0, !PT ;  /* 0x000001c00a0a7812 */ /* 0x000fc400078ec0ff */
[----:B------:R-:W-:Y:S02]  /*1980*/  LOP3.LUT R11, R11, R4, RZ, 0x3c, !PT ;  /* 0x000000040b0b7212 */ /* 0x000fe400078e3cff */
[----:B------:R-:W-:Y:S02]  /*1990*/  LOP3.LUT R4, R10, 0x8, R9, 0xf8, !PT ;  /* 0x000000080a047812 */ /* 0x000fe400078ef809 */
[----:B------:R-:W-:Y:S01]  /*19a0*/  SHF.R.U32.HI R9, RZ, 0x3, R10 ;  /* 0x00000003ff097819 */ /* 0x000fe2000001160a */
[----:B------:R-:W-:-:S03]  /*19b0*/  IMAD R0, R0, 0x200, R11 ;  /* 0x0000020000007824 */ /* 0x000fc600078e020b */
[----:B------:R-:W-:Y:S01]  /*19c0*/  LOP3.LUT R4, R4, R9, RZ, 0x3c, !PT ;  /* 0x0000000904047212 */ /* 0x000fe200078e3cff */
[----:B------:R-:W-:Y:S01]  /*19d0*/  IMAD.SHL.U32 R124, R0, 0x2, RZ ;  /* 0x00000002007c7824 */ /* 0x000fe200078e00ff */
[----:B------:R-:W-:-:S04]  /*19e0*/  DEPBAR.LE SB0, 0x0 ;  /* 0x000080000000791a */ /* 0x000fc80000000000 */
[----:B------:R-:W-:Y:S01]  /*19f0*/  BAR.SYNC.DEFER_BLOCKING 0x0 ;  /* 0x0000000000007b1d */ /* 0x000fe20000010000 */
[----:B------:R-:W-:Y:S02]  /*1a00*/  IADD3.X R9, R223, UR5, RZ, P0, !PT ;  /* 0x00000005df097c10 */ /* 0x000fe400087fe4ff */
[----:B------:R-:W-:Y:S02]  /*1a10*/  IADD3 R10, P0, R8, UR9, RZ ;  /* 0x00000009080a7c10 */ /* 0x000fe4000ff1e0ff */
[----:B------:R-:W-:Y:S02]  /*1a20*/  LEA R221, R0, 0x4000, 0x1 ;  /* 0x0000400000dd7811 */ /* 0x000fe400078e08ff */
[----:B------:R-:W-:Y:S02]  /*1a30*/  IADD3.X R11, R9, UR5, RZ, P0, !PT ;  /* 0x00000005090b7c10 */ /* 0x000fe400087fe4ff */
[----:B--2---:R-:W-:Y:S02]  /*1a40*/  IADD3 R18, P0, R10, UR9, RZ ;  /* 0x000000090a127c10 */ /* 0x004fe4000ff1e0ff */
[----:B------:R-:W-:-:S02]  /*1a50*/  SEL R0, R12, 0xffffffe0, !P1 ;  /* 0xffffffe00c007807 */ /* 0x000fc40004800000 */
[----:B------:R-:W-:Y:S02]  /*1a60*/  IADD3.X R19, R11, UR5, RZ, P0, !PT ;  /* 0x000000050b137c10 */ /* 0x000fe400087fe4ff */
[----:B---3--:R-:W-:Y:S02]  /*1a70*/  IADD3 R16, P0, R18, UR9, RZ ;  /* 0x0000000912107c10 */ /* 0x008fe4000ff1e0ff */
[----:B------:R-:W-:Y:S02]  /*1a80*/  IADD3 R219, R221, 0x20, RZ ;  /* 0x00000020dddb7810 */ /* 0x000fe40007ffe0ff */
[----:B------:R-:W-:Y:S02]  /*1a90*/  IADD3.X R17, R19, UR5, RZ, P0, !PT ;  /* 0x0000000513117c10 */ /* 0x000fe400087fe4ff */
[----:B------:R-:W-:Y:S02]  /*1aa0*/  IADD3 R14, P0, R16, UR9, RZ ;  /* 0x00000009100e7c10 */ /* 0x000fe4000ff1e0ff */
[----:B------:R-:W-:Y:S01]  /*1ab0*/  LOP3.LUT P1, RZ, R5, 0x4, RZ, 0xc0, !PT ;  /* 0x0000000405ff7812 */ /* 0x000fe2000782c0ff */
[----:B------:R-:W-:Y:S01]  /*1ac0*/  @!PT LDS RZ, [RZ] ;  /* 0x00000000fffff984 */ /* 0x000fe20000000800 */
[----:B------:R-:W-:Y:S01]  /*1ad0*/  @!PT LDS RZ, [RZ] ;  /* 0x00000000fffff984 */ /* 0x000fe20000000800 */
[----:B------:R-:W-:Y:S01]  /*1ae0*/  @!PT LDS RZ, [RZ] ;  /* 0x00000000fffff984 */ /* 0x000fe20000000800 */
[----:B------:R1:W-:Y:S01]  /*1af0*/  LDGSTS.E.BYPASS.LTC128B.128 [R229+0xc000], [R222.64] ;  /* 0x0c000000dee57fae */ /* 0x0003e2000b901d4a */
[----:B------:R-:W-:-:S03]  /*1b00*/  IADD3.X R15, R17, UR5, RZ, P0, !PT ;  /* 0x00000005110f7c10 */ /* 0x000fc600087fe4ff */
[----:B------:R1:W-:Y:S04]  /*1b10*/  LDGSTS.E.BYPASS.LTC128B.128 [R229+0x10000], [R222.64+0x80] ;  /* 0x10000080dee57fae */ /* 0x0003e8000b901d4a */
[----:B------:R2:W-:Y:S04]  /*1b20*/  LDGSTS.E.BYPASS.LTC128B.128 [R229+0xc800], [R8.64] ;  /* 0x0c80000008e57fae */ /* 0x0005e8000b901d4a */
[----:B------:R2:W-:Y:S04]  /*1b30*/  LDGSTS.E.BYPASS.LTC128B.128 [R229+0x10800], [R8.64+0x80] ;  /* 0x1080008008e57fae */ /* 0x0005e8000b901d4a */
[----:B------:R3:W-:Y:S04]  /*1b40*/  LDGSTS.E.BYPASS.LTC128B.128 [R229+0xd000], [R10.64] ;  /* 0x0d0000000ae57fae */ /* 0x0007e8000b901d4a */
[----:B------:R3:W-:Y:S04]  /*1b50*/  LDGSTS.E.BYPASS.LTC128B.128 [R229+0x11000], [R10.64+0x80] ;  /* 0x110000800ae57fae */ /* 0x0007e8000b901d4a */
[----:B------:R4:W-:Y:S04]  /*1b60*/  LDGSTS.E.BYPASS.LTC128B.128 [R229+0xd800], [R18.64] ;  /* 0x0d80000012e57fae */ /* 0x0009e8000b901d4a */
[----:B------:R4:W-:Y:S04]  /*1b70*/  LDGSTS.E.BYPASS.LTC128B.128 [R229+0x11800], [R18.64+0x80] ;  /* 0x1180008012e57fae */ /* 0x0009e8000b901d4a */
[----:B------:R4:W-:Y:S04]  /*1b80*/  LDGSTS.E.BYPASS.LTC128B.128 [R229+0xe000], [R16.64] ;  /* 0x0e00000010e57fae */ /* 0x0009e8000b901d4a */
[----:B------:R4:W-:Y:S01]  /*1b90*/  LDGSTS.E.BYPASS.LTC128B.128 [R229+0x12000], [R16.64+0x80] ;  /* 0x1200008010e57fae */ /* 0x0009e2000b901d4a */
[----:B--2---:R-:W-:-:S03]  /*1ba0*/  IMAD R9, R38, 0x400, R7 ;  /* 0x0000040026097824 */ /* 0x004fc600078e0207 */
[----:B------:R2:W-:Y:S01]  /*1bb0*/  LDGSTS.E.BYPASS.LTC128B.128 [R229+0xe800], [R14.64] ;  /* 0x0e8000000ee57fae */ /* 0x0005e2000b901d4a */
[----:B-1----:R-:W-:-:S03]  /*1bc0*/  IMAD.IADD R222, R9, 0x1, R4 ;  /* 0x0000000109de7824 */ /* 0x002fc600078e0204 */
[----:B------:R2:W-:Y:S01]  /*1bd0*/  LDGSTS.E.BYPASS.LTC128B.128 [R229+0x12800], [R14.64+0x80] ;  /* 0x128000800ee57fae */ /* 0x0005e2000b901d4a */
[----:B---3--:R-:W-:Y:S01]  /*1be0*/  IADD3 R10, P0, R14, UR9, RZ ;  /* 0x000000090e0a7c10 */ /* 0x008fe2000ff1e0ff */
[----:B------:R-:W-:-:S03]  /*1bf0*/  IMAD.SHL.U32 R222, R222, 0x2, RZ ;  /* 0x00000002dede7824 */ /* 0x000fc600078e00ff */
[----:B------:R-:W-:Y:S01]  /*1c00*/  IADD3.X R11, R15, UR5, RZ, P0, !PT ;  /* 0x000000050f0b7c10 */ /* 0x000fe200087fe4ff */
[----:B------:R-:W-:Y:S01]  /*1c10*/  IMAD.IADD R220, R222, 0x1, R0 ;  /* 0x00000001dedc7824 */ /* 0x000fe200078e0200 */
[----:B------:R-:W-:-:S03]  /*1c20*/  IADD3 R8, P0, R10, UR9, RZ ;  /* 0x000000090a087c10 */ /* 0x000fc6000ff1e0ff */
[----:B------:R1:W-:Y:S01]  /*1c30*/  LDGSTS.E.BYPASS.LTC128B.128 [R229+0xf000], [R10.64] ;  /* 0x0f0000000ae57fae */ /* 0x0003e2000b901d4a */
[----:B------:R-:W-:Y:S02]  /*1c40*/  IADD3.X R9, R11, UR5, RZ, P0, !PT ;  /* 0x000000050b097c10 */ /* 0x000fe400087fe4ff */
[----:B------:R-:W-:Y:S01]  /*1c50*/  LOP3.LUT P0, RZ, R2, 0x2, RZ, 0xc0, !PT ;  /* 0x0000000202ff7812 */ /* 0x000fe2000780c0ff */
[----:B------:R1:W-:Y:S04]  /*1c60*/  LDGSTS.E.BYPASS.LTC128B.128 [R229+0x13000], [R10.64+0x80] ;  /* 0x130000800ae57fae */ /* 0x0003e8000b901d4a */
[----:B------:R1:W-:Y:S04]  /*1c70*/  LDGSTS.E.BYPASS.LTC128B.128 [R229+0xf800], [R8.64] ;  /* 0x0f80000008e57fae */ /* 0x0003e8000b901d4a */
[----:B------:R1:W-:Y:S04]  /*1c80*/  LDGSTS.E.BYPASS.LTC128B.128 [R229+0x13800], [R8.64+0x80] ;  /* 0x1380008008e57fae */ /* 0x0003e8000b901d4a */
[----:B------:R-:W-:Y:S01]  /*1c90*/  LDSM.16.M88.4 R64, [R222] ;  /* 0x00000000de40783b */ /* 0x000fe20000000200 */
[----:B------:R-:W-:-:S02]  /*1ca0*/  @P0 IADD3 R219, R221, -0x20, RZ ;  /* 0xffffffe0dddb0810 */ /* 0x000fc40007ffe0ff */
[----:B------:R-:W-:Y:S01]  /*1cb0*/  LOP3.LUT P0, RZ, R2, 0x4, RZ, 0xc0, !PT ;  /* 0x0000000402ff7812 */ /* 0x000fe2000780c0ff */
[----:B------:R-:W3:Y:S01]  /*1cc0*/  LDSM.16.M88.4 R24, [R124+0x5800] ;  /* 0x005800007c18783b */ /* 0x000ee20000000200 */
        /* <DEDUP_REMOVED lines=8> */
[----:B------:R-:W2:Y:S01]  /*1d50*/  LDSM.16.M88.4 R68, [R219+0x1800] ;  /* 0x00180000db44783b */ /* 0x000ea20000000200 */
[C---:B------:R-:W-:Y:S02]  /*1d60*/  IADD3 R205, R219.reuse, 0x3800, RZ ;  /* 0x00003800dbcd7810 */ /* 0x040fe40007ffe0ff */
[C---:B------:R-:W-:Y:S01]  /*1d70*/  IADD3 R203, R219.reuse, 0x4000, RZ ;  /* 0x00004000dbcb7810 */ /* 0x040fe20007ffe0ff */
[----:B----4-:R-:W5:Y:S01]  /*1d80*/  LDSM.16.M88.4 R16, [R124+0x6000] ;  /* 0x006000007c10783b */ /* 0x010f620000000200 */
[C---:B------:R-:W-:Y:S02]  /*1d90*/  IADD3 R202, R219.reuse, 0x4800, RZ ;  /* 0x00004800dbca7810 */ /* 0x040fe40007ffe0ff */
[C---:B------:R-:W-:Y:S01]  /*1da0*/  IADD3 R201, R219.reuse, 0x5000, RZ ;  /* 0x00005000dbc97810 */ /* 0x040fe20007ffe0ff */
[----:B------:R-:W4:Y:S01]  /*1db0*/  LDSM.16.M88.4 R52, [R124+0x4000] ;  /* 0x004000007c34783b */ /* 0x000f220000000200 */
[----:B------:R-:W-:-:S02]  /*1dc0*/  IADD3 R200, R219, 0x5800, RZ ;  /* 0x00005800dbc87810 */ /* 0x000fc40007ffe0ff */
[C---:B------:R-:W-:Y:S01]  /*1dd0*/  IADD3 R199, R219.reuse, 0x6000, RZ ;  /* 0x00006000dbc77810 */ /* 0x040fe20007ffe0ff */
[----:B------:R-:W4:Y:S01]  /*1de0*/  LDSM.16.M88.4 R44, [R124+0x4800] ;  /* 0x004800007c2c783b */ /* 0x000f220000000200 */
[C---:B------:R-:W-:Y:S02]  /*1df0*/  IADD3 R198, R219.reuse, 0x6800, RZ ;  /* 0x00006800dbc67810 */ /* 0x040fe40007ffe0ff */
[C---:B------:R-:W-:Y:S01]  /*1e00*/  IADD3 R197, R219.reuse, 0x7000, RZ ;  /* 0x00007000dbc57810 */ /* 0x040fe20007ffe0ff */
[----:B-1----:R-:W1:Y:S01]  /*1e10*/  LDSM.16.M88.4 R8, [R124+0x6800] ;  /* 0x006800007c08783b */ /* 0x002e620000000200 */
[----:B------:R-:W-:-:S03]  /*1e20*/  IADD3 R196, R219, 0x7800, RZ ;  /* 0x00007800dbc47810 */ /* 0x000fc60007ffe0ff */
[----:B------:R-:W1:Y:S04]  /*1e30*/  LDSM.16.M88.4 R104, [R124+0x7000] ;  /* 0x007000007c68783b */ /* 0x000e680000000200 */
[----:B------:R-:W1:Y:S01]  /*1e40*/  LDSM.16.M88.4 R76, [R219+0x1000] ;  /* 0x00100000db4c783b */ /* 0x000e620000000200 */
[C---:B---3--:R-:W-:Y:S03]  /*1e50*/  HMMA.16816.F32 R28, R64.reuse, R24, RZ ;  /* 0x00000018401c723c */ /* 0x048fe600000018ff */
[----:B------:R-:W3:Y:S04]  /*1e60*/  LDSM.16.M88.4 R72, [R219+0x2000] ;  /* 0x00200000db48783b */ /* 0x000ee80000000200 */
[----:B------:R-:W1:Y:S01]  /*1e70*/  LDSM.16.M88.4 R92, [R124+0x7800] ;  /* 0x007800007c5c783b */ /* 0x000e620000000200 */
[C---:B------:R-:W-:Y:S03]  /*1e80*/  HMMA.16816.F32 R24, R64.reuse, R26, RZ ;  /* 0x0000001a4018723c */ /* 0x040fe600000018ff */
[----:B------:R-:W1:Y:S04]  /*1e90*/  LDSM.16.M88.4 R88, [R219] ;  /* 0x00000000db58783b */ /* 0x000e680000000200 */
[----:B------:R-:W1:Y:S01]  /*1ea0*/  LDSM.16.M88.4 R84, [R219+0x800] ;  /* 0x00080000db54783b */ /* 0x000e620000000200 */
[C---:B--2---:R-:W-:Y:S03]  /*1eb0*/  HMMA.16816.F32 R40, R64.reuse, R32, RZ ;  /* 0x000000204028723c */ /* 0x044fe600000018ff */
[----:B------:R-:W2:Y:S04]  /*1ec0*/  LDSM.16.M88.4 R80, [R219+0x2800] ;  /* 0x00280000db50783b */ /* 0x000ea80000000200 */
[----:B------:R-:W-:Y:S01]  /*1ed0*/  LDSM.16.M88.4 R120, [R220+0x2000] ;  /* 0x00200000dc78783b */ /* 0x000fe20000000200 */
[----:B------:R-:W-:Y:S03]  /*1ee0*/  HMMA.16816.F32 R32, R64, R34, RZ ;  /* 0x000000224020723c */ /* 0x000fe600000018ff */
[----:B------:R-:W0:Y:S05]  /*1ef0*/  LDGDEPBAR ;  /* 0x00000000000079af */ /* 0x000e2a0000000000 */
[C---:B------:R-:W-:Y:S08]  /*1f00*/  HMMA.16816.F32 R28, R60.reuse, R68, R28 ;  /* 0x000000443c1c723c */ /* 0x040ff0000000181c */
[----:B------:R-:W-:Y:S01]  /*1f10*/  HMMA.16816.F32 R24, R60, R70, R24 ;  /* 0x000000463c18723c */ /* 0x000fe20000001818 */
[----:B------:R-:W2:Y:S07]  /*1f20*/  LDSM.16.M88.4 R68, [R219+0x3000] ;  /* 0x00300000db44783b */ /* 0x000eae0000000200 */
[C---:B-----5:R-:W-:Y:S08]  /*1f30*/  HMMA.16816.F32 R20, R64.reuse, R16, RZ ;  /* 0x000000104014723c */ /* 0x060ff000000018ff */
[C---:B----4-:R-:W-:Y:S08]  /*1f40*/  HMMA.16816.F32 R56, R64.reuse, R52, RZ ;  /* 0x000000344038723c */ /* 0x050ff000000018ff */
[C---:B------:R-:W-:Y:S08]  /*1f50*/  HMMA.16816.F32 R48, R64.reuse, R44, RZ ;  /* 0x0000002c4030723c */ /* 0x040ff000000018ff */
[C---:B-1----:R-:W-:Y:S08]  /*1f60*/  HMMA.16816.F32 R12, R64.reuse, R8, RZ ;  /* 0x00000008400c723c */ /* 0x042ff000000018ff */
        /* <DEDUP_REMOVED lines=8> */
[----:B------:R-:W1:Y:S07]  /*1ff0*/  LDSM.16.M88.4 R76, [R219+0x3800] ;  /* 0x00380000db4c783b */ /* 0x000e6e0000000200 */
[----:B---3--:R-:W-:Y:S07]  /*2000*/  HMMA.16816.F32 R20, R60, R72, R20 ;  /* 0x000000483c14723c */ /* 0x008fee0000001814 */
[----:B------:R-:W-:Y:S01]  /*2010*/  IMAD.MOV.U32 R72, RZ, RZ, 0x40 ;  /* 0x00000040ff487424 */ /* 0x000fe200078e00ff */
[----:B------:R-:W-:Y:S04]  /*2020*/  HMMA.16816.F32 R100, R64, R92, RZ ;  /* 0x0000005c4064723c */ /* 0x000fe800000018ff */
[----:B------:R-:W-:-:S02]  /*2030*/  SEL R5, R72, 0xffffffc0, !P1 ;  /* 0xffffffc048057807 */ /* 0x000fc40004800000 */
[----:B------:R-:W-:Y:S02]  /*2040*/  SEL R2, R72, 0xffffffc0, !P0 ;  /* 0xffffffc048027807 */ /* 0x000fe40004000000 */
[----:B------:R-:W-:Y:S01]  /*2050*/  HMMA.16816.F32 R64, R64, R94, RZ ;  /* 0x0000005e4040723c */ /* 0x000fe200000018ff */
[--C-:B------:R-:W-:Y:S02]  /*2060*/  IMAD.IADD R218, R222, 0x1, R5.reuse ;  /* 0x00000001deda7824 */ /* 0x100fe400078e0205 */
[----:B------:R-:W-:Y:S02]  /*2070*/  IMAD.IADD R217, R221, 0x1, R2 ;  /* 0x00000001ddd97824 */ /* 0x000fe400078e0202 */
[----:B------:R-:W-:Y:S01]  /*2080*/  IMAD.IADD R216, R220, 0x1, R5 ;  /* 0x00000001dcd87824 */ /* 0x000fe200078e0205 */
[----:B------:R-:W-:Y:S01]  /*2090*/  LDSM.16.M88.4 R96, [R218] ;  /* 0x00000000da60783b */ /* 0x000fe20000000200 */
[----:B------:R-:W-:Y:S01]  /*20a0*/  IMAD.IADD R204, R2, 0x1, R219 ;  /* 0x0000000102cc7824 */ /* 0x000fe200078e02db */
[C---:B------:R-:W-:Y:S02]  /*20b0*/  HMMA.16816.F32 R56, R60.reuse, R88, R56 ;  /* 0x000000583c38723c */ /* 0x040fe40000001838 */
[----:B------:R-:W3:Y:S04]  /*20c0*/  LDSM.16.M88.4 R116, [R217] ;  /* 0x00000000d974783b */ /* 0x000ee80000000200 */
[----:B------:R-:W4:Y:S02]  /*20d0*/  LDSM.16.M88.4 R112, [R217+0x800] ;  /* 0x00080000d970783b */ /* 0x000f240000000200 */
[C---:B------:R-:W-:Y:S02]  /*20e0*/  HMMA.16816.F32 R52, R60.reuse, R90, R52 ;  /* 0x0000005a3c34723c */ /* 0x040fe40000001834 */
[----:B------:R-:W5:Y:S04]  /*20f0*/  LDSM.16.M88.4 R92, [R217+0x1000] ;  /* 0x00100000d95c783b */ /* 0x000f680000000200 */
[----:B------:R-:W-:Y:S02]  /*2100*/  LDSM.16.M88.4 R88, [R217+0x2000] ;  /* 0x00200000d958783b */ /* 0x000fe40000000200 */
[C---:B------:R-:W-:Y:S08]  /*2110*/  HMMA.16816.F32 R48, R60.reuse, R84, R48 ;  /* 0x000000543c30723c */ /* 0x040ff00000001830 */
[C---:B------:R-:W-:Y:S01]  /*2120*/  HMMA.16816.F32 R44, R60.reuse, R86, R44 ;  /* 0x000000563c2c723c */ /* 0x040fe2000000182c */
[----:B------:R-:W-:Y:S07]  /*2130*/  LDSM.16.M88.4 R84, [R217+0x3000] ;  /* 0x00300000d954783b */ /* 0x000fee0000000200 */
[C---:B------:R-:W-:Y:S01]  /*2140*/  HMMA.16816.F32 R16, R60.reuse, R74, R16 ;  /* 0x0000004a3c10723c */ /* 0x040fe20000001810 */
[----:B------:R-:W3:Y:S07]  /*2150*/  LDSM.16.M88.4 R72, [R217+0x1800] ;  /* 0x00180000d948783b */ /* 0x000eee0000000200 */
[C---:B--2---:R-:W-:Y:S08]  /*2160*/  HMMA.16816.F32 R12, R60.reuse, R80, R12 ;  /* 0x000000503c0c723c */ /* 0x044ff0000000180c */
[C---:B------:R-:W-:Y:S01]  /*2170*/  HMMA.16816.F32 R8, R60.reuse, R82, R8 ;  /* 0x000000523c08723c */ /* 0x040fe20000001808 */
[----:B------:R-:W-:Y:S07]  /*2180*/  LDSM.16.M88.4 R80, [R217+0x3800] ;  /* 0x00380000d950783b */ /* 0x000fee0000000200 */
[C---:B------:R-:W-:Y:S08]  /*2190*/  HMMA.16816.F32 R108, R60.reuse, R68, R108 ;  /* 0x000000443c6c723c */ /* 0x040ff0000000186c */
[C---:B------:R-:W-:Y:S01]  /*21a0*/  HMMA.16816.F32 R104, R60.reuse, R70, R104 ;  /* 0x000000463c68723c */ /* 0x040fe20000001868 */
[----:B------:R-:W2:Y:S07]  /*21b0*/  LDSM.16.M88.4 R68, [R217+0x2800] ;  /* 0x00280000d944783b */ /* 0x000eae0000000200 */
[C---:B-1----:R-:W-:Y:S08]  /*21c0*/  HMMA.16816.F32 R100, R60.reuse, R76, R100 ;  /* 0x0000004c3c64723c */ /* 0x042ff00000001864 */
[----:B------:R-:W-:Y:S01]  /*21d0*/  HMMA.16816.F32 R64, R60, R78, R64 ;  /* 0x0000004e3c40723c */ /* 0x000fe20000001840 */
[----:B------:R-:W-:Y:S04]  /*21e0*/  LDSM.16.M88.4 R60, [R216] ;  /* 0x00000000d83c783b */ /* 0x000fe80000000200 */
[----:B------:R-:W1:Y:S03]  /*21f0*/  LDSM.16.M88.4 R76, [R204] ;  /* 0x00000000cc4c783b */ /* 0x000e660000000200 */
[C---:B---3--:R-:W-:Y:S08]  /*2200*/  HMMA.16816.F32 R56, R96.reuse, R116, R56 ;  /* 0x000000746038723c */ /* 0x048ff00000001838 */
[C---:B------:R-:W-:Y:S01]  /*2210*/  HMMA.16816.F32 R52, R96.reuse, R118, R52 ;  /* 0x000000766034723c */ /* 0x040fe20000001834 */
[----:B------:R-:W-:Y:S07]  /*2220*/  LDSM.16.M88.4 R116, [R204+0x1800] ;  /* 0x00180000cc74783b */ /* 0x000fee0000000200 */
[C---:B----4-:R-:W-:Y:S08]  /*2230*/  HMMA.16816.F32 R48, R96.reuse, R112, R48 ;  /* 0x000000706030723c */ /* 0x050ff00000001830 */
[C---:B------:R-:W-:Y:S01]  /*2240*/  HMMA.16816.F32 R44, R96.reuse, R114, R44 ;  /* 0x00000072602c723c */ /* 0x040fe2000000182c */
[----:B------:R-:W-:Y:S07]  /*2250*/  LDSM.16.M88.4 R112, [R204+0x2000] ;  /* 0x00200000cc70783b */ /* 0x000fee0000000200 */
[C---:B-----5:R-:W-:Y:S08]  /*2260*/  HMMA.16816.F32 R40, R96.reuse, R92, R40 ;  /* 0x0000005c6028723c */ /* 0x060ff00000001828 */
        /* <DEDUP_REMOVED lines=8> */
[C---:B--2---:R-:W-:Y:S08]  /*22f0*/  HMMA.16816.F32 R12, R96.reuse, R68, R12 ;  /* 0x00000044600c723c */ /* 0x044ff0000000180c */
[C---:B------:R-:W-:Y:S01]  /*2300*/  HMMA.16816.F32 R8, R96.reuse, R70, R8 ;  /* 0x000000466008723c */ /* 0x040fe20000001808 */
[----:B------:R-:W2:Y:S07]  /*2310*/  LDSM.16.M88.4 R68, [R204+0x1000] ;  /* 0x00100000cc44783b */ /* 0x000eae0000000200 */
[C---:B------:R-:W-:Y:S08]  /*2320*/  HMMA.16816.F32 R108, R96.reuse, R84, R108 ;  /* 0x00000054606c723c */ /* 0x040ff0000000186c */
[C---:B------:R-:W-:Y:S01]  /*2330*/  HMMA.16816.F32 R104, R96.reuse, R86, R104 ;  /* 0x000000566068723c */ /* 0x040fe20000001868 */
[----:B------:R-:W-:Y:S07]  /*2340*/  LDSM.16.M88.4 R84, [R222+0x2000] ;  /* 0x00200000de54783b */ /* 0x000fee0000000200 */
[C---:B------:R-:W-:Y:S08]  /*2350*/  HMMA.16816.F32 R100, R96.reuse, R80, R100 ;  /* 0x000000506064723c */ /* 0x040ff00000001864 */
[----:B------:R-:W-:Y:S01]  /*2360*/  HMMA.16816.F32 R96, R96, R82, R64 ;  /* 0x000000526060723c */ /* 0x000fe20000001840 */
[----:B------:R-:W4:Y:S04]  /*2370*/  LDSM.16.M88.4 R64, [R204+0x3000] ;  /* 0x00300000cc40783b */ /* 0x000f280000000200 */
[----:B------:R-:W5:Y:S03]  /*2380*/  LDSM.16.M88.4 R80, [R124+0x8000] ;  /* 0x008000007c50783b */ /* 0x000f660000000200 */
[C---:B-1----:R-:W-:Y:S08]  /*2390*/  HMMA.16816.F32 R56, R60.reuse, R76, R56 ;  /* 0x0000004c3c38723c */ /* 0x042ff00000001838 */
[C---:B------:R-:W-:Y:S01]  /*23a0*/  HMMA.16816.F32 R52, R60.reuse, R78, R52 ;  /* 0x0000004e3c34723c */ /* 0x040fe20000001834 */
[----:B------:R-:W-:Y:S07]  /*23b0*/  LDSM.16.M88.4 R76, [R124+0x8800] ;  /* 0x008800007c4c783b */ /* 0x000fee0000000200 */
[C---:B---3--:R-:W-:Y:S08]  /*23c0*/  HMMA.16816.F32 R48, R60.reuse, R72, R48 ;  /* 0x000000483c30723c */ /* 0x048ff00000001830 */
[C---:B------:R-:W-:Y:S01]  /*23d0*/  HMMA.16816.F32 R44, R60.reuse, R74, R44 ;  /* 0x0000004a3c2c723c */ /* 0x040fe2000000182c */
[----:B------:R-:W-:Y:S07]  /*23e0*/  LDSM.16.M88.4 R72, [R124+0x9000] ;  /* 0x009000007c48783b */ /* 0x000fee0000000200 */
[C---:B--2---:R-:W-:Y:S08]  /*23f0*/  HMMA.16816.F32 R40, R60.reuse, R68, R40 ;  /* 0x000000443c28723c */ /* 0x044ff00000001828 */
[C---:B----4-:R-:W-:Y:S08]  /*2400*/  HMMA.16816.F32 R108, R60.reuse, R64, R108 ;  /* 0x000000403c6c723c */ /* 0x050ff0000000186c */
[C---:B------:R-:W-:Y:S01]  /*2410*/  HMMA.16816.F32 R104, R60.reuse, R66, R104 ;  /* 0x000000423c68723c */ /* 0x040fe20000001868 */
[----:B------:R-:W1:Y:S07]  /*2420*/  LDSM.16.M88.4 R64, [R124+0xa000] ;  /* 0x00a000007c40783b */ /* 0x000e6e0000000200 */
        /* <DEDUP_REMOVED lines=17> */
[----:B------:R-:W4:Y:S07]  /*2540*/  LDSM.16.M88.4 R80, [R219+0x4000] ;  /* 0x00400000db50783b */ /* 0x000f2e0000000200 */
[C---:B-1----:R-:W-:Y:S08]  /*2550*/  HMMA.16816.F32 R20, R84.reuse, R64, R20 ;  /* 0x000000405414723c */ /* 0x042ff00000001814 */
[C---:B------:R-:W-:Y:S01]  /*2560*/  HMMA.16816.F32 R16, R84.reuse, R66, R16 ;  /* 0x000000425410723c */ /* 0x040fe20000001810 */
[----:B------:R-:W1:Y:S07]  /*2570*/  LDSM.16.M88.4 R64, [R219+0x6000] ;  /* 0x00600000db40783b */ /* 0x000e6e0000000200 */
[C---:B------:R-:W-:Y:S08]  /*2580*/  HMMA.16816.F32 R48, R84.reuse, R76, R48 ;  /* 0x0000004c5430723c */ /* 0x040ff00000001830 */
[C---:B------:R-:W-:Y:S01]  /*2590*/  HMMA.16816.F32 R44, R84.reuse, R78, R44 ;  /* 0x0000004e542c723c */ /* 0x040fe2000000182c */
[----:B------:R-:W5:Y:S07]  /*25a0*/  LDSM.16.M88.4 R76, [R219+0x4800] ;  /* 0x00480000db4c783b */ /* 0x000f6e0000000200 */
        /* <DEDUP_REMOVED lines=8> */
[----:B------:R-:W1:Y:S07]  /*2630*/  LDSM.16.M88.4 R68, [R219+0x5800] ;  /* 0x00580000db44783b */ /* 0x000e6e0000000200 */
[C---:B------:R-:W-:Y:S08]  /*2640*/  HMMA.16816.F32 R108, R84.reuse, R92, R108 ;  /* 0x0000005c546c723c */ /* 0x040ff0000000186c */
[C---:B------:R-:W-:Y:S01]  /*2650*/  HMMA.16816.F32 R104, R84.reuse, R94, R104 ;  /* 0x0000005e5468723c */ /* 0x040fe20000001868 */
[----:B------:R-:W-:Y:S07]  /*2660*/  LDSM.16.M88.4 R92, [R218+0x2000] ;  /* 0x00200000da5c783b */ /* 0x000fee0000000200 */
[C---:B---3--:R-:W-:Y:S08]  /*2670*/  HMMA.16816.F32 R100, R84.reuse, R88, R100 ;  /* 0x000000585464723c */ /* 0x048ff00000001864 */
[----:B------:R-:W-:Y:S01]  /*2680*/  HMMA.16816.F32 R96, R84, R90, R96 ;  /* 0x0000005a5460723c */ /* 0x000fe20000001860 */
[----:B------:R-:W3:Y:S04]  /*2690*/  LDSM.16.M88.4 R84, [R217+0x4800] ;  /* 0x00480000d954783b */ /* 0x000ee80000000200 */
[----:B------:R-:W2:Y:S03]  /*26a0*/  LDSM.16.M88.4 R88, [R217+0x4000] ;  /* 0x00400000d958783b */ /* 0x000ea60000000200 */
[C---:B----4-:R-:W-:Y:S08]  /*26b0*/  HMMA.16816.F32 R56, R120.reuse, R80, R56 ;  /* 0x000000507838723c */ /* 0x050ff00000001838 */
[C---:B------:R-:W-:Y:S01]  /*26c0*/  HMMA.16816.F32 R52, R120.reuse, R82, R52 ;  /* 0x000000527834723c */ /* 0x040fe20000001834 */
[----:B------:R-:W4:Y:S07]  /*26d0*/  LDSM.16.M88.4 R80, [R217+0x5000] ;  /* 0x00500000d950783b */ /* 0x000f2e0000000200 */
[C---:B-1----:R-:W-:Y:S08]  /*26e0*/  HMMA.16816.F32 R20, R120.reuse, R64, R20 ;  /* 0x000000407814723c */ /* 0x042ff00000001814 */
[C---:B------:R-:W-:Y:S01]  /*26f0*/  HMMA.16816.F32 R16, R120.reuse, R66, R16 ;  /* 0x000000427810723c */ /* 0x040fe20000001810 */
[----:B------:R-:W1:Y:S07]  /*2700*/  LDSM.16.M88.4 R64, [R217+0x7000] ;  /* 0x00700000d940783b */ /* 0x000e6e0000000200 */
[C---:B-----5:R-:W-:Y:S08]  /*2710*/  HMMA.16816.F32 R48, R120.reuse, R76, R48 ;  /* 0x0000004c7830723c */ /* 0x060ff00000001830 */
[C---:B------:R-:W-:Y:S01]  /*2720*/  HMMA.16816.F32 R44, R120.reuse, R78, R44 ;  /* 0x0000004e782c723c */ /* 0x040fe2000000182c */
[----:B------:R-:W-:Y:S07]  /*2730*/  LDSM.16.M88.4 R76, [R217+0x5800] ;  /* 0x00580000d94c783b */ /* 0x000fee0000000200 */
[C---:B------:R-:W-:Y:S08]  /*2740*/  HMMA.16816.F32 R40, R120.reuse, R72, R40 ;  /* 0x000000487828723c */ /* 0x040ff00000001828 */
[C---:B--2---:R-:W-:Y:S08]  /*2750*/  HMMA.16816.F32 R12, R120.reuse, R60, R12 ;  /* 0x0000003c780c723c */ /* 0x044ff0000000180c */
[C---:B------:R-:W-:Y:S01]  /*2760*/  HMMA.16816.F32 R8, R120.reuse, R62, R8 ;  /* 0x0000003e7808723c */ /* 0x040fe20000001808 */
[----:B------:R-:W2:Y:S07]  /*2770*/  LDSM.16.M88.4 R60, [R217+0x7800] ;  /* 0x00780000d93c783b */ /* 0x000eae0000000200 */
[C---:B------:R-:W-:Y:S08]  /*2780*/  HMMA.16816.F32 R108, R120.reuse, R116, R108 ;  /* 0x00000074786c723c */ /* 0x040ff0000000186c */
[C---:B------:R-:W-:Y:S08]  /*2790*/  HMMA.16816.F32 R28, R120.reuse, R68, R28 ;  /* 0x00000044781c723c */ /* 0x040ff0000000181c */
[C---:B------:R-:W-:Y:S01]  /*27a0*/  HMMA.16816.F32 R24, R120.reuse, R70, R24 ;  /* 0x000000467818723c */ /* 0x040fe20000001818 */
[----:B------:R-:W5:Y:S07]  /*27b0*/  LDSM.16.M88.4 R68, [R217+0x6800] ;  /* 0x00680000d944783b */ /* 0x000f6e0000000200 */
[----:B------:R-:W-:Y:S08]  /*27c0*/  HMMA.16816.F32 R100, R120, R112, R100 ;  /* 0x000000707864723c */ /* 0x000ff00000001864 */
[C---:B---3--:R-:W-:Y:S08]  /*27d0*/  HMMA.16816.F32 R48, R92.reuse, R84, R48 ;  /* 0x000000545c30723c */ /* 0x048ff00000001830 */
[C---:B------:R-:W-:Y:S08]  /*27e0*/  HMMA.16816.F32 R44, R92.reuse, R86, R44 ;  /* 0x000000565c2c723c */ /* 0x040ff0000000182c */
[C---:B------:R-:W-:Y:S08]  /*27f0*/  HMMA.16816.F32 R56, R92.reuse, R88, R56 ;  /* 0x000000585c38723c */ /* 0x040ff00000001838 */
[C---:B------:R-:W-:Y:S01]  /*2800*/  HMMA.16816.F32 R52, R92.reuse, R90, R52 ;  /* 0x0000005a5c34723c */ /* 0x040fe20000001834 */
[----:B------:R-:W-:Y:S07]  /*2810*/  LDSM.16.M88.4 R88, [R204+0x4000] ;  /* 0x00400000cc58783b */ /* 0x000fee0000000200 */
[----:B----4-:R-:W-:Y:S01]  /*2820*/  HMMA.16816.F32 R84, R92, R80, R40 ;  /* 0x000000505c54723c */ /* 0x010fe20000001828 */
[----:B------:R-:W3:Y:S07]  /*2830*/  LDSM.16.M88.4 R40, [R216+0x2000] ;  /* 0x00200000d828783b */ /* 0x000eee0000000200 */
[C---:B------:R-:W-:Y:S08]  /*2840*/  HMMA.16816.F32 R104, R120.reuse, R118, R104 ;  /* 0x000000767868723c */ /* 0x040ff00000001868 */
[----:B------:R-:W-:Y:S08]  /*2850*/  HMMA.16816.F32 R96, R120, R114, R96 ;  /* 0x000000727860723c */ /* 0x000ff00000001860 */
[C---:B-1----:R-:W-:Y:S07]  /*2860*/  HMMA.16816.F32 R108, R92.reuse, R64, R108 ;  /* 0x000000405c6c723c */ /* 0x042fee000000186c */
[----:B------:R-:W-:Y:S01]  /*2870*/  LOP3.LUT R65, R37, 0xffffffe0, RZ, 0xc0, !PT ;  /* 0xffffffe025417812 */ /* 0x000fe200078ec0ff */
[----:B--2---:R-:W-:Y:S04]  /*2880*/  HMMA.16816.F32 R100, R92, R60, R100 ;  /* 0x0000003c5c64723c */ /* 0x004fe80000001864 */
[----:B------:R-:W-:-:S04]  /*2890*/  IMAD.IADD R2, R6, 0x1, -R65 ;  /* 0x0000000106027824 */ /* 0x000fc800078e0a41 */
[----:B------:R-:W-:Y:S01]  /*28a0*/  HMMA.16816.F32 R32, R120, R74, R32 ;  /* 0x0000004a7820723c */ /* 0x000fe20000001820 */
[----:B------:R-:W-:Y:S01]  /*28b0*/  SHF.R.S32.HI R61, RZ, 0x1f, R2 ;  /* 0x0000001fff3d7819 */ /* 0x000fe20000011402 */
[----:B------:R-:W1:Y:S03]  /*28c0*/  LDSM.16.M88.4 R72, [R217+0x6000] ;  /* 0x00600000d948783b */ /* 0x000e660000000200 */
[----:B------:R-:W-:-:S03]  /*28d0*/  LEA.HI R228, R61, R2, RZ, 0x2 ;  /* 0x000000023de47211 */ /* 0x000fc600078f10ff */
[----:B------:R-:W-:Y:S01]  /*28e0*/  HMMA.16816.F32 R104, R92, R66, R104 ;  /* 0x000000425c68723c */ /* 0x000fe20000001868 */
[----:B------:R-:W2:Y:S01]  /*28f0*/  LDSM.16.M88.4 R64, [R204+0x4800] ;  /* 0x00480000cc40783b */ /* 0x000ea20000000200 */
[----:B------:R-:W-:-:S06]  /*2900*/  SHF.R.S32.HI R228, RZ, 0x2, R228 ;  /* 0x00000002ffe47819 */ /* 0x000fcc00000114e4 */
[C---:B------:R-:W-:Y:S01]  /*2910*/  HMMA.16816.F32 R96, R92.reuse, R62, R96 ;  /* 0x0000003e5c60723c */ /* 0x040fe20000001860 */
[----:B------:R-:W4:Y:S07]  /*2920*/  LDSM.16.M88.4 R60, [R204+0x5000] ;  /* 0x00500000cc3c783b */ /* 0x000f2e0000000200 */
[C---:B------:R-:W-:Y:S07]  /*2930*/  HMMA.16816.F32 R28, R92.reuse, R76, R28 ;  /* 0x0000004c5c1c723c */ /* 0x040fee000000181c */
[----:B------:R-:W-:Y:S01]  /*2940*/  IADD3 R76, R125, 0x1, R228 ;  /* 0x000000017d4c7810 */ /* 0x000fe20007ffe0e4 */
[----:B-----5:R-:W-:Y:S01]  /*2950*/  HMMA.16816.F32 R12, R92, R68, R12 ;  /* 0x000000445c0c723c */ /* 0x020fe2000000180c */
[----:B------:R-:W-:-:S02]  /*2960*/  IMAD.SHL.U32 R77, R6, 0x2, RZ ;  /* 0x00000002064d7824 */ /* 0x000fc400078e00ff */
[----:B------:R-:W-:Y:S01]  /*2970*/  IADD3 R76, R39, -c[0x0][0x214], R76 ;  /* 0x80008500274c7a10 */ /* 0x000fe20007ffe04c */
[----:B------:R-:W-:-:S03]  /*2980*/  IMAD.SHL.U32 R6, R36, 0x80, RZ ;  /* 0x0000008024067824 */ /* 0x000fc600078e00ff */
[----:B------:R-:W-:Y:S01]  /*2990*/  IADD3 R76, R76, c[0x0][0x2e8], RZ ;  /* 0x0000ba004c4c7a10 */ /* 0x000fe20007ffe0ff */
[----:B------:R-:W-:Y:S01]  /*29a0*/  HMMA.16816.F32 R8, R92, R70, R8 ;  /* 0x000000465c08723c */ /* 0x000fe20000001808 */
[----:B------:R-:W5:Y:S01]  /*29b0*/  LDSM.16.M88.4 R68, [R204+0x5800] ;  /* 0x00580000cc44783b */ /* 0x000f620000000200 */
[----:B------:R-:W-:Y:S02]  /*29c0*/  LOP3.LUT R77, R6, 0x6, R77, 0xf8, !PT ;  /* 0x00000006064d7812 */ /* 0x000fe400078ef84d */
[C---:B------:R-:W-:Y:S02]  /*29d0*/  IADD3 R2, R76.reuse, 0x8, RZ ;  /* 0x000000084c027810 */ /* 0x040fe40007ffe0ff */
[-C--:B------:R-:W-:Y:S02]  /*29e0*/  IMNMX R76, R76, R39.reuse, PT ;  /* 0x000000274c4c7217 */ /* 0x080fe40003800200 */
[----:B---3--:R-:W-:Y:S01]  /*29f0*/  HMMA.16816.F32 R56, R40, R88, R56 ;  /* 0x000000582838723c */ /* 0x008fe20000001838 */
[----:B------:R-:W-:-:S02]  /*2a00*/  IMNMX R2, R2, R39, PT ;  /* 0x0000002702027217 */ /* 0x000fc40003800200 */
[C---:B------:R-:W-:Y:S02]  /*2a10*/  IADD3 R37, R77.reuse, -0x80, RZ ;  /* 0xffffff804d257810 */ /* 0x040fe40007ffe0ff */
[----:B------:R-:W-:Y:S02]  /*2a20*/  IADD3 R39, R77, -0x7f, RZ ;  /* 0xffffff814d277810 */ /* 0x000fe40007ffe0ff */
[C---:B------:R-:W-:Y:S01]  /*2a30*/  ISETP.GE.AND P2, PT, R37.reuse, R76, PT ;  /* 0x0000004c2500720c */ /* 0x040fe20003f46270 */
[----:B------:R-:W-:Y:S01]  /*2a40*/  HMMA.16816.F32 R52, R40, R90, R52 ;  /* 0x0000005a2834723c */ /* 0x000fe20000001834 */
[----:B------:R-:W-:Y:S02]  /*2a50*/  ISETP.GE.AND P0, PT, R37, R2, PT ;  /* 0x000000022500720c */ /* 0x000fe40003f06270 */
[C---:B------:R-:W-:Y:S02]  /*2a60*/  ISETP.GE.AND P5, PT, R39.reuse, R76, PT ;  /* 0x0000004c2700720c */ /* 0x040fe40003fa6270 */
[----:B------:R-:W-:-:S02]  /*2a70*/  ISETP.GE.AND P1, PT, R39, R2, PT ;  /* 0x000000022700720c */ /* 0x000fc40003f26270 */
[C---:B------:R-:W-:Y:S01]  /*2a80*/  IADD3 R37, R77.reuse, -0x78, RZ ;  /* 0xffffff884d257810 */ /* 0x040fe20007ffe0ff */
[C---:B------:R-:W-:Y:S01]  /*2a90*/  HMMA.16816.F32 R32, R92.reuse, R82, R32 ;  /* 0x000000525c20723c */ /* 0x040fe20000001820 */
[----:B------:R-:W-:Y:S02]  /*2aa0*/  IADD3 R39, R77, -0x77, RZ ;  /* 0xffffff894d277810 */ /* 0x000fe40007ffe0ff */
[C---:B------:R-:W-:Y:S02]  /*2ab0*/  ISETP.GE.AND P4, PT, R37.reuse, R76, PT ;  /* 0x0000004c2500720c */ /* 0x040fe40003f86270 */
[-C--:B------:R-:W-:Y:S02]  /*2ac0*/  ISETP.GE.AND P3, PT, R37, R2.reuse, PT ;  /* 0x000000022500720c */ /* 0x080fe40003f66270 */
[----:B------:R-:W-:Y:S01]  /*2ad0*/  IADD3 R37, R77, -0x6f, RZ ;  /* 0xffffff914d257810 */ /* 0x000fe20007ffe0ff */
[C---:B-1----:R-:W-:Y:S07]  /*2ae0*/  HMMA.16816.F32 R20, R92.reuse, R72, R20 ;  /* 0x000000485c14723c */ /* 0x042fee0000001814 */
[----:B------:R-:W-:Y:S01]  /*2af0*/  FSEL R72, R58, -INF , !P0 ;  /* 0xff8000003a487808 */ /* 0x000fe20004000000 */
[----:B------:R-:W-:Y:S01]  /*2b00*/  HMMA.16816.F32 R16, R92, R74, R16 ;  /* 0x0000004a5c10723c */ /* 0x000fe20000001810 */
[----:B------:R-:W-:-:S02]  /*2b10*/  ISETP.GE.AND P0, PT, R39, R2, PT ;  /* 0x000000022700720c */ /* 0x000fc40003f06270 */
[----:B------:R-:W-:Y:S02]  /*2b20*/  FSEL R58, R54, -INF , !P3 ;  /* 0xff800000363a7808 */ /* 0x000fe40005800000 */
[----:B------:R-:W-:Y:S02]  /*2b30*/  FSEL R73, R59, -INF , !P1 ;  /* 0xff8000003b497808 */ /* 0x000fe40004800000 */
[----:B------:R-:W-:Y:S01]  /*2b40*/  FSEL R75, R56, -INF , !P2 ;  /* 0xff800000384b7808 */ /* 0x000fe20005000000 */
[----:B--2---:R-:W-:Y:S01]  /*2b50*/  HMMA.16816.F32 R48, R40, R64, R48 ;  /* 0x000000402830723c */ /* 0x004fe20000001830 */
[----:B------:R-:W-:Y:S02]  /*2b60*/  ISETP.GE.AND P2, PT, R39, R76, PT ;  /* 0x0000004c2700720c */ /* 0x000fe40003f46270 */
[----:B------:R-:W-:Y:S02]  /*2b70*/  FSEL R56, R57, -INF , !P5 ;  /* 0xff80000039387808 */ /* 0x000fe40006800000 */
[----:B------:R-:W-:-:S02]  /*2b80*/  FSEL R57, R52, -INF , !P4 ;  /* 0xff80000034397808 */ /* 0x000fc40006000000 */
[----:B------:R-:W-:Y:S01]  /*2b90*/  FSEL R74, R55, -INF , !P0 ;  /* 0xff800000374a7808 */ /* 0x000fe20004000000 */
[----:B----4-:R-:W-:Y:S01]  /*2ba0*/  HMMA.16816.F32 R84, R40, R60, R84 ;  /* 0x0000003c2854723c */ /* 0x010fe20000001854 */
[----:B------:R-:W-:Y:S02]  /*2bb0*/  IADD3 R39, R77, -0x70, RZ ;  /* 0xffffff904d277810 */ /* 0x000fe40007ffe0ff */
[-C--:B------:R-:W-:Y:S02]  /*2bc0*/  ISETP.GE.AND P4, PT, R37, R76.reuse, PT ;  /* 0x0000004c2500720c */ /* 0x080fe40003f86270 */
[----:B------:R-:W-:Y:S02]  /*2bd0*/  ISETP.GE.AND P5, PT, R39, R76, PT ;  /* 0x0000004c2700720c */ /* 0x000fe40003fa6270 */
[----:B------:R-:W-:Y:S01]  /*2be0*/  FSEL R61, R53, -INF , !P2 ;  /* 0xff800000353d7808 */ /* 0x000fe20005000000 */
[----:B------:R-:W-:Y:S01]  /*2bf0*/  HMMA.16816.F32 R24, R92, R78, R24 ;  /* 0x0000004e5c18723c */ /* 0x000fe20000001818 */
[----:B------:R-:W1:Y:S01]  /*2c00*/  LDSM.16.M88.4 R52, [R204+0x6000] ;  /* 0x00600000cc34783b */ /* 0x000e620000000200 */
[----:B------:R-:W-:-:S02]  /*2c10*/  ISETP.GE.AND P1, PT, R39, R2, PT ;  /* 0x000000022700720c */ /* 0x000fc40003f26270 */
[----:B------:R-:W-:Y:S02]  /*2c20*/  ISETP.GE.AND P3, PT, R37, R2, PT ;  /* 0x000000022500720c */ /* 0x000fe40003f66270 */
[C---:B------:R-:W-:Y:S02]  /*2c30*/  IADD3 R39, R77.reuse, -0x68, RZ ;  /* 0xffffff984d277810 */ /* 0x040fe40007ffe0ff */
[C---:B------:R-:W-:Y:S01]  /*2c40*/  HMMA.16816.F32 R44, R40.reuse, R66, R44 ;  /* 0x00000042282c723c */ /* 0x040fe2000000182c */
[----:B------:R-:W-:Y:S02]  /*2c50*/  IADD3 R37, R77, -0x67, RZ ;  /* 0xffffff994d257810 */ /* 0x000fe40007ffe0ff */
[C---:B------:R-:W-:Y:S02]  /*2c60*/  ISETP.GE.AND P2, PT, R39.reuse, R76, PT ;  /* 0x0000004c2700720c */ /* 0x040fe40003f46270 */
[----:B------:R-:W-:Y:S02]  /*2c70*/  ISETP.GE.AND P0, PT, R39, R2, PT ;  /* 0x000000022700720c */ /* 0x000fe40003f06270 */
[----:B------:R-:W-:Y:S01]  /*2c80*/  FSEL R81, R48, -INF , !P5 ;  /* 0xff80000030517808 */ /* 0x000fe20006800000 */
[----:B-----5:R-:W-:Y:S01]  /*2c90*/  HMMA.16816.F32 R136, R40, R68, R28 ;  /* 0x000000442888723c */ /* 0x020fe2000000181c */
[----:B------:R-:W2:Y:S01]  /*2ca0*/  LDSM.16.M88.4 R28, [R204+0x6800] ;  /* 0x00680000cc1c783b */ /* 0x000ea20000000200 */
[----:B------:R-:W-:-:S02]  /*2cb0*/  FSEL R120, R50, -INF , !P1 ;  /* 0xff80000032787808 */ /* 0x000fc40004800000 */
[C---:B------:R-:W-:Y:S02]  /*2cc0*/  ISETP.GE.AND P5, PT, R37.reuse, R76, PT ;  /* 0x0000004c2500720c */ /* 0x040fe40003fa6270 */
[----:B------:R-:W-:Y:S02]  /*2cd0*/  ISETP.GE.AND P1, PT, R37, R2, PT ;  /* 0x000000022500720c */ /* 0x000fe40003f26270 */
[C---:B------:R-:W-:Y:S01]  /*2ce0*/  HMMA.16816.F32 R32, R40.reuse, R62, R32 ;  /* 0x0000003e2820723c */ /* 0x040fe20000001820 */
[C---:B------:R-:W-:Y:S02]  /*2cf0*/  IADD3 R39, R77.reuse, -0x60, RZ ;  /* 0xffffffa04d277810 */ /* 0x040fe40007ffe0ff */
[----:B------:R-:W-:Y:S02]  /*2d00*/  IADD3 R37, R77, -0x5f, RZ ;  /* 0xffffffa14d257810 */ /* 0x000fe40007ffe0ff */
[----:B------:R-:W-:Y:S02]  /*2d10*/  FSEL R89, R49, -INF , !P4 ;  /* 0xff80000031597808 */ /* 0x000fe40006000000 */
[----:B------:R-:W-:Y:S01]  /*2d20*/  FSEL R122, R51, -INF , !P3 ;  /* 0xff800000337a7808 */ /* 0x000fe20005800000 */
[----:B------:R-:W-:Y:S01]  /*2d30*/  HMMA.16816.F32 R24, R40, R70, R24 ;  /* 0x000000462818723c */ /* 0x000fe20000001818 */
[----:B------:R-:W-:-:S02]  /*2d40*/  ISETP.GE.AND P4, PT, R39, R76, PT ;  /* 0x0000004c2700720c */ /* 0x000fc40003f86270 */
[----:B------:R-:W-:Y:S02]  /*2d50*/  ISETP.GE.AND P3, PT, R39, R2, PT ;  /* 0x000000022700720c */ /* 0x000fe40003f66270 */
[----:B------:R-:W-:Y:S02]  /*2d60*/  FSEL R51, R44, -INF , !P2 ;  /* 0xff8000002c337808 */ /* 0x000fe40005000000 */
[----:B------:R-:W-:Y:S02]  /*2d70*/  FSEL R48, R46, -INF , !P0 ;  /* 0xff8000002e307808 */ /* 0x000fe40004000000 */
[C---:B------:R-:W-:Y:S01]  /*2d80*/  ISETP.GE.AND P2, PT, R37.reuse, R76, PT ;  /* 0x0000004c2500720c */ /* 0x040fe20003f46270 */
[----:B-1----:R-:W-:Y:S01]  /*2d90*/  HMMA.16816.F32 R16, R40, R54, R16 ;  /* 0x000000362810723c */ /* 0x002fe20000001810 */
[----:B------:R-:W-:Y:S02]  /*2da0*/  ISETP.GE.AND P0, PT, R37, R2, PT ;  /* 0x000000022500720c */ /* 0x000fe40003f06270 */
[----:B------:R-:W-:-:S02]  /*2db0*/  IADD3 R39, R77, -0x58, RZ ;  /* 0xffffffa84d277810 */ /* 0x000fc40007ffe0ff */
[----:B------:R-:W-:Y:S02]  /*2dc0*/  IADD3 R37, R77, -0x57, RZ ;  /* 0xffffffa94d257810 */ /* 0x000fe40007ffe0ff */
[----:B------:R-:W-:Y:S02]  /*2dd0*/  FSEL R49, R45, -INF , !P5 ;  /* 0xff8000002d317808 */ /* 0x000fe40006800000 */
[----:B------:R-:W-:Y:S02]  /*2de0*/  FSEL R38, R47, -INF , !P1 ;  /* 0xff8000002f267808 */ /* 0x000fe40004800000 */
[C---:B------:R-:W-:Y:S01]  /*2df0*/  ISETP.GE.AND P5, PT, R39.reuse, R76, PT ;  /* 0x0000004c2700720c */ /* 0x040fe20003fa6270 */
[----:B------:R-:W-:Y:S01]  /*2e00*/  HMMA.16816.F32 R44, R40, R52, R20 ;  /* 0x00000034282c723c */ /* 0x000fe20000001814 */
[----:B------:R-:W-:Y:S01]  /*2e10*/  ISETP.GE.AND P1, PT, R39, R2, PT ;  /* 0x000000022700720c */ /* 0x000fe20003f26270 */
[----:B------:R-:W1:Y:S01]  /*2e20*/  LDSM.16.M88.4 R20, [R204+0x7000] ;  /* 0x00700000cc14783b */ /* 0x000e620000000200 */
[----:B------:R-:W-:-:S02]  /*2e30*/  FSEL R167, R84, -INF , !P4 ;  /* 0xff80000054a77808 */ /* 0x000fc40006000000 */
[----:B------:R-:W-:Y:S02]  /*2e40*/  FSEL R174, R86, -INF , !P3 ;  /* 0xff80000056ae7808 */ /* 0x000fe40005800000 */
[C---:B------:R-:W-:Y:S01]  /*2e50*/  ISETP.GE.AND P4, PT, R37.reuse, R76, PT ;  /* 0x0000004c2500720c */ /* 0x040fe20003f86270 */
[----:B--2---:R-:W-:Y:S01]  /*2e60*/  HMMA.16816.F32 R8, R40, R30, R8 ;  /* 0x0000001e2808723c */ /* 0x004fe20000001808 */
[----:B------:R-:W-:Y:S02]  /*2e70*/  ISETP.GE.AND P3, PT, R37, R2, PT ;  /* 0x000000022500720c */ /* 0x000fe40003f66270 */
[C---:B------:R-:W-:Y:S02]  /*2e80*/  IADD3 R39, R77.reuse, -0x50, RZ ;  /* 0xffffffb04d277810 */ /* 0x040fe40007ffe0ff */
[----:B------:R-:W-:Y:S02]  /*2e90*/  IADD3 R37, R77, -0x4f, RZ ;  /* 0xffffffb14d257810 */ /* 0x000fe40007ffe0ff */
[----:B------:R-:W-:-:S02]  /*2ea0*/  FSEL R169, R85, -INF , !P2 ;  /* 0xff80000055a97808 */ /* 0x000fc40005000000 */
[----:B------:R-:W-:Y:S02]  /*2eb0*/  FSEL R176, R87, -INF , !P0 ;  /* 0xff80000057b07808 */ /* 0x000fe40004000000 */
[C---:B------:R-:W-:Y:S02]  /*2ec0*/  ISETP.GE.AND P2, PT, R39.reuse, R76, PT ;  /* 0x0000004c2700720c */ /* 0x040fe40003f46270 */
[----:B------:R-:W-:Y:S02]  /*2ed0*/  ISETP.GE.AND P0, PT, R39, R2, PT ;  /* 0x000000022700720c */ /* 0x000fe40003f06270 */
[----:B------:R-:W-:Y:S02]  /*2ee0*/  FSEL R171, R32, -INF , !P5 ;  /* 0xff80000020ab7808 */ /* 0x000fe40006800000 */
[----:B------:R-:W-:Y:S02]  /*2ef0*/  FSEL R172, R34, -INF , !P1 ;  /* 0xff80000022ac7808 */ /* 0x000fe40004800000 */
[----:B------:R-:W-:-:S02]  /*2f00*/  ISETP.GE.AND P5, PT, R37, R76, PT ;  /* 0x0000004c2500720c */ /* 0x000fc40003fa6270 */
[----:B------:R-:W-:Y:S02]  /*2f10*/  ISETP.GE.AND P1, PT, R37, R2, PT ;  /* 0x000000022500720c */ /* 0x000fe40003f26270 */
[----:B------:R-:W-:Y:S02]  /*2f20*/  IADD3 R39, R77, -0x48, RZ ;  /* 0xffffffb84d277810 */ /* 0x000fe40007ffe0ff */
[----:B------:R-:W-:Y:S02]  /*2f30*/  FSEL R37, R33, -INF , !P4 ;  /* 0xff80000021257808 */ /* 0x000fe40006000000 */
[----:B------:R-:W-:Y:S02]  /*2f40*/  IADD3 R33, R77, -0x47, RZ ;  /* 0xffffffb94d217810 */ /* 0x000fe40007ffe0ff */
[----:B------:R-:W-:Y:S02]  /*2f50*/  FSEL R170, R35, -INF , !P3 ;  /* 0xff80000023aa7808 */ /* 0x000fe40005800000 */
[----:B------:R-:W-:-:S02]  /*2f60*/  ISETP.GE.AND P4, PT, R39, R76, PT ;  /* 0x0000004c2700720c */ /* 0x000fc40003f86270 */
[----:B------:R-:W-:Y:S01]  /*2f70*/  ISETP.GE.AND P3, PT, R39, R2, PT ;  /* 0x000000022700720c */ /* 0x000fe20003f66270 */
[C---:B-1----:R-:W-:Y:S01]  /*2f80*/  HMMA.16816.F32 R108, R40.reuse, R20, R108 ;  /* 0x00000014286c723c */ /* 0x042fe2000000186c */
[----:B------:R-:W-:Y:S02]  /*2f90*/  FSEL R39, R136, -INF , !P2 ;  /* 0xff80000088277808 */ /* 0x000fe40005000000 */
[----:B------:R-:W-:Y:S02]  /*2fa0*/  FSEL R138, R138, -INF , !P0 ;  /* 0xff8000008a8a7808 */ /* 0x000fe40004000000 */
[C---:B------:R-:W-:Y:S02]  /*2fb0*/  ISETP.GE.AND P2, PT, R33.reuse, R76, PT ;  /* 0x0000004c2100720c */ /* 0x040fe40003f46270 */
[----:B------:R-:W-:Y:S01]  /*2fc0*/  ISETP.GE.AND P0, PT, R33, R2, PT ;  /* 0x000000022100720c */ /* 0x000fe20003f06270 */
[----:B------:R-:W-:Y:S01]  /*2fd0*/  HMMA.16816.F32 R104, R40, R22, R104 ;  /* 0x000000162868723c */ /* 0x000fe20000001868 */
[----:B------:R-:W-:-:S02]  /*2fe0*/  IADD3 R35, R77, -0x40, RZ ;  /* 0xffffffc04d237810 */ /* 0x000fc40007ffe0ff */
[----:B------:R-:W-:Y:S02]  /*2ff0*/  IADD3 R33, R77, -0x3f, RZ ;  /* 0xffffffc14d217810 */ /* 0x000fe40007ffe0ff */
[----:B------:R-:W-:Y:S02]  /*3000*/  FSEL R141, R137, -INF , !P5 ;  /* 0xff800000898d7808 */ /* 0x000fe40006800000 */
[----:B------:R-:W-:Y:S02]  /*3010*/  FSEL R152, R139, -INF , !P1 ;  /* 0xff8000008b987808 */ /* 0x000fe40004800000 */
[----:B------:R-:W-:Y:S02]  /*3020*/  FSEL R133, R24, -INF , !P4 ;  /* 0xff80000018857808 */ /* 0x000fe40006000000 */
[----:B------:R-:W-:Y:S02]  /*3030*/  FSEL R140, R26, -INF , !P3 ;  /* 0xff8000001a8c7808 */ /* 0x000fe40005800000 */
[----:B------:R-:W-:-:S02]  /*3040*/  ISETP.GE.AND P5, PT, R35, R76, PT ;  /* 0x0000004c2300720c */ /* 0x000fc40003fa6270 */
[----:B------:R-:W-:Y:S02]  /*3050*/  ISETP.GE.AND P1, PT, R35, R2, PT ;  /* 0x000000022300720c */ /* 0x000fe40003f26270 */
[C---:B------:R-:W-:Y:S02]  /*3060*/  ISETP.GE.AND P4, PT, R33.reuse, R76, PT ;  /* 0x0000004c2100720c */ /* 0x040fe40003f86270 */
[----:B------:R-:W-:Y:S02]  /*3070*/  ISETP.GE.AND P3, PT, R33, R2, PT ;  /* 0x000000022100720c */ /* 0x000fe40003f66270 */
[----:B------:R-:W-:Y:S01]  /*3080*/  HMMA.16816.F32 R32, R40, R28, R12 ;  /* 0x0000001c2820723c */ /* 0x000fe2000000180c */
[----:B------:R-:W1:Y:S01]  /*3090*/  LDSM.16.M88.4 R12, [R204+0x7800] ;  /* 0x00780000cc0c783b */ /* 0x000e620000000200 */
[----:B------:R-:W-:Y:S01]  /*30a0*/  FSEL R137, R25, -INF , !P2 ;  /* 0xff80000019897808 */ /* 0x000fe20005000000 */
[----:B------:R-:W-:-:S04]  /*30b0*/  DEPBAR.LE SB0, 0x0 ;  /* 0x000080000000791a */ /* 0x000fc80000000000 */
[C---:B------:R-:W-:Y:S02]  /*30c0*/  IADD3 R25, R77.reuse, -0x37, RZ ;  /* 0xffffffc94d197810 */ /* 0x040fe40007ffe0ff */
[----:B------:R-:W-:Y:S02]  /*30d0*/  IADD3 R29, R77, -0x38, RZ ;  /* 0xffffffc84d1d7810 */ /* 0x000fe40007ffe0ff */
[----:B------:R-:W-:Y:S02]  /*30e0*/  FSEL R150, R27, -INF , !P0 ;  /* 0xff8000001b967808 */ /* 0x000fe40004000000 */
[----:B------:R-:W-:Y:S02]  /*30f0*/  FSEL R157, R44, -INF , !P5 ;  /* 0xff8000002c9d7808 */ /* 0x000fe40006800000 */
[----:B------:R-:W-:Y:S02]  /*3100*/  ISETP.GE.AND P5, PT, R25, R76, PT ;  /* 0x0000004c1900720c */ /* 0x000fe40003fa6270 */
[----:B------:R-:W-:-:S02]  /*3110*/  IADD3 R27, R77, -0x30, RZ ;  /* 0xffffffd04d1b7810 */ /* 0x000fc40007ffe0ff */
[----:B------:R-:W-:Y:S02]  /*3120*/  FSEL R154, R46, -INF , !P1 ;  /* 0xff8000002e9a7808 */ /* 0x000fe40004800000 */
[-C--:B------:R-:W-:Y:S02]  /*3130*/  ISETP.GE.AND P0, PT, R29, R2.reuse, PT ;  /* 0x000000021d00720c */ /* 0x080fe40003f06270 */
[----:B------:R-:W-:Y:S02]  /*3140*/  ISETP.GE.AND P1, PT, R25, R2, PT ;  /* 0x000000021900720c */ /* 0x000fe40003f26270 */
[----:B------:R-:W-:Y:S02]  /*3150*/  FSEL R151, R45, -INF , !P4 ;  /* 0xff8000002d977808 */ /* 0x000fe40006000000 */
[----:B------:R-:W-:Y:S02]  /*3160*/  IADD3 R25, R77, -0x2f, RZ ;  /* 0xffffffd14d197810 */ /* 0x000fe40007ffe0ff */
[----:B------:R-:W-:-:S02]  /*3170*/  ISETP.GE.AND P4, PT, R27, R76, PT ;  /* 0x0000004c1b00720c */ /* 0x000fc40003f86270 */
[----:B------:R-:W-:Y:S02]  /*3180*/  FSEL R155, R17, -INF , !P5 ;  /* 0xff800000119b7808 */ /* 0x000fe40006800000 */
[----:B------:R-:W-:Y:S02]  /*3190*/  IADD3 R17, R77, -0x27, RZ ;  /* 0xffffffd94d117810 */ /* 0x000fe40007ffe0ff */
[----:B------:R-:W-:Y:S02]  /*31a0*/  ISETP.GE.AND P2, PT, R29, R76, PT ;  /* 0x0000004c1d00720c */ /* 0x000fe40003f46270 */
[----:B------:R-:W-:Y:S02]  /*31b0*/  FSEL R168, R47, -INF , !P3 ;  /* 0xff8000002fa87808 */ /* 0x000fe40005800000 */
[----:B------:R-:W-:Y:S01]  /*31c0*/  FSEL R166, R18, -INF , !P0 ;  /* 0xff80000012a67808 */ /* 0x000fe20004000000 */
[----:B-1----:R-:W-:Y:S01]  /*31d0*/  HMMA.16816.F32 R100, R40, R12, R100 ;  /* 0x0000000c2864723c */ /* 0x002fe20000001864 */
[----:B------:R-:W-:-:S02]  /*31e0*/  ISETP.GE.AND P3, PT, R27, R2, PT ;  /* 0x000000021b00720c */ /* 0x000fc40003f66270 */
[----:B------:R-:W-:Y:S02]  /*31f0*/  ISETP.GE.AND P0, PT, R25, R2, PT ;  /* 0x000000021900720c */ /* 0x000fe40003f06270 */
[----:B------:R-:W-:Y:S02]  /*3200*/  FSEL R158, R19, -INF , !P1 ;  /* 0xff800000139e7808 */ /* 0x000fe40004800000 */
[----:B------:R-:W-:Y:S01]  /*3210*/  FSEL R165, R32, -INF , !P4 ;  /* 0xff80000020a57808 */ /* 0x000fe20006000000 */
[----:B------:R-:W-:Y:S01]  /*3220*/  HMMA.16816.F32 R96, R40, R14, R96 ;  /* 0x0000000e2860723c */ /* 0x000fe20000001860 */
[----:B------:R-:W-:Y:S01]  /*3230*/  BAR.SYNC.DEFER_BLOCKING 0x0 ;  /* 0x0000000000007b1d */ /* 0x000fe20000010000 */
[----:B------:R-:W-:Y:S02]  /*3240*/  ISETP.GE.AND P4, PT, R17, R76, PT ;  /* 0x0000004c1100720c */ /* 0x000fe40003f86270 */
[----:B------:R-:W-:Y:S02]  /*3250*/  IADD3 R19, R77, -0x20, RZ ;  /* 0xffffffe04d137810 */ /* 0x000fe40007ffe0ff */
[----:B------:R-:W-:-:S02]  /*3260*/  FSEL R153, R16, -INF , !P2 ;  /* 0xff80000010997808 */ /* 0x000fc40005000000 */
[----:B------:R-:W-:Y:S02]  /*3270*/  ISETP.GE.AND P2, PT, R25, R76, PT ;  /* 0x0000004c1900720c */ /* 0x000fe40003f46270 */
[----:B------:R-:W-:Y:S02]  /*3280*/  FSEL R164, R34, -INF , !P3 ;  /* 0xff80000022a47808 */ /* 0x000fe40005800000 */
[----:B------:R-:W-:Y:S02]  /*3290*/  FSEL R162, R35, -INF , !P0 ;  /* 0xff80000023a27808 */ /* 0x000fe40004000000 */
[----:B------:R-:W-:Y:S02]  /*32a0*/  ISETP.GE.AND P3, PT, R17, R2, PT ;  /* 0x000000021100720c */ /* 0x000fe40003f66270 */
[----:B------:R-:W-:Y:S02]  /*32b0*/  ISETP.GE.AND P0, PT, R19, R76, PT ;  /* 0x0000004c1300720c */ /* 0x000fe40003f06270 */
[----:B------:R-:W-:-:S02]  /*32c0*/  FSEL R159, R9, -INF , !P4 ;  /* 0xff800000099f7808 */ /* 0x000fc40006000000 */
[C---:B------:R-:W-:Y:S02]  /*32d0*/  IADD3 R13, R77.reuse, -0x18, RZ ;  /* 0xffffffe84d0d7810 */ /* 0x040fe40007ffe0ff */
[----:B------:R-:W-:Y:S02]  /*32e0*/  IADD3 R9, R77, -0x17, RZ ;  /* 0xffffffe94d097810 */ /* 0x000fe40007ffe0ff */
[----:B------:R-:W-:Y:S02]  /*32f0*/  FSEL R163, R33, -INF , !P2 ;  /* 0xff80000021a37808 */ /* 0x000fe40005000000 */
[----:B------:R-:W-:Y:S02]  /*3300*/  ISETP.GE.AND P2, PT, R19, R2, PT ;  /* 0x000000021300720c */ /* 0x000fe40003f46270 */
[----:B------:R-:W-:Y:S02]  /*3310*/  FSEL R156, R11, -INF , !P3 ;  /* 0xff8000000b9c7808 */ /* 0x000fe40005800000 */
[----:B------:R-:W-:-:S02]  /*3320*/  FSEL R149, R108, -INF , !P0 ;  /* 0xff8000006c957808 */ /* 0x000fc40004000000 */
[C---:B------:R-:W-:Y:S02]  /*3330*/  ISETP.GE.AND P4, PT, R13.reuse, R76, PT ;  /* 0x0000004c0d00720c */ /* 0x040fe40003f86270 */
[----:B------:R-:W-:Y:S02]  /*3340*/  ISETP.GE.AND P3, PT, R13, R2, PT ;  /* 0x000000020d00720c */ /* 0x000fe40003f66270 */
[----:B------:R-:W-:Y:S02]  /*3350*/  ISETP.GE.AND P0, PT, R9, R76, PT ;  /* 0x0000004c0900720c */ /* 0x000fe40003f06270 */
[----:B------:R-:W-:Y:S02]  /*3360*/  IADD3 R13, R77, -0x10, RZ ;  /* 0xfffffff04d0d7810 */ /* 0x000fe40007ffe0ff */
[----:B------:R-:W-:Y:S02]  /*3370*/  FSEL R148, R110, -INF , !P2 ;  /* 0xff8000006e947808 */ /* 0x000fe40005000000 */
[----:B------:R-:W-:-:S02]  /*3380*/  ISETP.GE.AND P2, PT, R9, R2, PT ;  /* 0x000000020900720c */ /* 0x000fc40003f46270 */
[----:B------:R-:W-:Y:S02]  /*3390*/  FSEL R143, R105, -INF , !P0 ;  /* 0xff800000698f7808 */ /* 0x000fe40004000000 */
[C---:B------:R-:W-:Y:S02]  /*33a0*/  IADD3 R21, R77.reuse, -0x28, RZ ;  /* 0xffffffd84d157810 */ /* 0x040fe40007ffe0ff */
[C---:B------:R-:W-:Y:S02]  /*33b0*/  IADD3 R17, R77.reuse, -0x1f, RZ ;  /* 0xffffffe14d117810 */ /* 0x040fe40007ffe0ff */
[C---:B------:R-:W-:Y:S02]  /*33c0*/  IADD3 R11, R77.reuse, -0xf, RZ ;  /* 0xfffffff14d0b7810 */ /* 0x040fe40007ffe0ff */
[----:B------:R-:W-:Y:S02]  /*33d0*/  IADD3 R9, R77, -0x8, RZ ;  /* 0xfffffff84d097810 */ /* 0x000fe40007ffe0ff */
[----:B------:R-:W-:-:S02]  /*33e0*/  ISETP.GE.AND P0, PT, R13, R2, PT ;  /* 0x000000020d00720c */ /* 0x000fc40003f06270 */
[----:B------:R-:W-:Y:S02]  /*33f0*/  IADD3 R77, R77, -0x7, RZ ;  /* 0xfffffff94d4d7810 */ /* 0x000fe40007ffe0ff */
[----:B------:R-:W-:Y:S02]  /*3400*/  FSEL R134, R102, -INF , !P0 ;  /* 0xff80000066867808 */ /* 0x000fe40004000000 */
[-C--:B------:R-:W-:Y:S02]  /*3410*/  ISETP.GE.AND P0, PT, R77, R2.reuse, PT ;  /* 0x000000024d00720c */ /* 0x080fe40003f06270 */
[----:B------:R-:W-:Y:S02]  /*3420*/  ISETP.GE.AND P1, PT, R21, R2, PT ;  /* 0x000000021500720c */ /* 0x000fe40003f26270 */
[----:B------:R-:W-:Y:S02]  /*3430*/  FSEL R62, R99, -INF , !P0 ;  /* 0xff800000633e7808 */ /* 0x000fe40004000000 */
[----:B------:R-:W-:-:S02]  /*3440*/  FSEL R160, R10, -INF , !P1 ;  /* 0xff8000000aa07808 */ /* 0x000fc40004800000 */
[----:B------:R-:W-:Y:S02]  /*3450*/  ISETP.GE.AND P0, PT, R36, 0x2, PT ;  /* 0x000000022400780c */ /* 0x000fe40003f06270 */
[----:B------:R-:W-:Y:S02]  /*3460*/  ISETP.GE.AND P5, PT, R21, R76, PT ;  /* 0x0000004c1500720c */ /* 0x000fe40003fa6270 */
[----:B------:R-:W-:Y:S02]  /*3470*/  ISETP.GE.AND P1, PT, R17, R2, PT ;  /* 0x000000021100720c */ /* 0x000fe40003f26270 */
[----:B------:R-:W-:Y:S02]  /*3480*/  FSEL R161, R8, -INF , !P5 ;  /* 0xff80000008a17808 */ /* 0x000fe40006800000 */
[----:B------:R-:W-:Y:S02]  /*3490*/  FSEL R146, R111, -INF , !P1 ;  /* 0xff8000006f927808 */ /* 0x000fe40004800000 */
[----:B------:R-:W-:-:S02]  /*34a0*/  ISETP.GE.AND P5, PT, R17, R76, PT ;  /* 0x0000004c1100720c */ /* 0x000fc40003fa6270 */
[----:B------:R-:W-:Y:S02]  /*34b0*/  ISETP.GE.AND P1, PT, R13, R76, PT ;  /* 0x0000004c0d00720c */ /* 0x000fe40003f26270 */
[----:B------:R-:W-:Y:S02]  /*34c0*/  FSEL R147, R109, -INF , !P5 ;  /* 0xff8000006d937808 */ /* 0x000fe40006800000 */
[----:B------:R-:W-:Y:S02]  /*34d0*/  FSEL R145, R104, -INF , !P4 ;  /* 0xff80000068917808 */ /* 0x000fe40006000000 */
[----:B------:R-:W-:Y:S02]  /*34e0*/  FSEL R144, R106, -INF , !P3 ;  /* 0xff8000006a907808 */ /* 0x000fe40005800000 */
[----:B------:R-:W-:Y:S02]  /*34f0*/  FSEL R142, R107, -INF , !P2 ;  /* 0xff8000006b8e7808 */ /* 0x000fe40005000000 */
[----:B------:R-:W-:-:S02]  /*3500*/  FSEL R139, R100, -INF , !P1 ;  /* 0xff800000648b7808 */ /* 0x000fc40004800000 */
[-C--:B------:R-:W-:Y:S02]  /*3510*/  ISETP.GE.AND P5, PT, R11, R76.reuse, PT ;  /* 0x0000004c0b00720c */ /* 0x080fe40003fa6270 */
[-C--:B------:R-:W-:Y:S02]  /*3520*/  ISETP.GE.AND P4, PT, R9, R76.reuse, PT ;  /* 0x0000004c0900720c */ /* 0x080fe40003f86270 */
[----:B------:R-:W-:Y:S02]  /*3530*/  ISETP.GE.AND P3, PT, R77, R76, PT ;  /* 0x0000004c4d00720c */ /* 0x000fe40003f66270 */
[-C--:B------:R-:W-:Y:S02]  /*3540*/  ISETP.GE.AND P2, PT, R11, R2.reuse, PT ;  /* 0x000000020b00720c */ /* 0x080fe40003f46270 */
[----:B------:R-:W-:Y:S02]  /*3550*/  ISETP.GE.AND P1, PT, R9, R2, PT ;  /* 0x000000020900720c */ /* 0x000fe40003f26270 */
[----:B------:R-:W-:-:S02]  /*3560*/  LOP3.LUT R2, R4, R7, RZ, 0xfc, !PT ;  /* 0x0000000704027212 */ /* 0x000fc400078efcff */
[----:B------:R-:W-:Y:S02]  /*3570*/  FSEL R135, R101, -INF , !P5 ;  /* 0xff80000065877808 */ /* 0x000fe40006800000 */
[----:B------:R-:W-:Y:S02]  /*3580*/  FSEL R66, R103, -INF , !P2 ;  /* 0xff80000067427808 */ /* 0x000fe40005000000 */
[----:B------:R-:W-:Y:S02]  /*3590*/  FSEL R67, R96, -INF , !P4 ;  /* 0xff80000060437808 */ /* 0x000fe40006000000 */
[----:B------:R-:W-:Y:S02]  /*35a0*/  FSEL R65, R97, -INF , !P3 ;  /* 0xff80000061417808 */ /* 0x000fe40005800000 */
[----:B------:R-:W-:Y:S01]  /*35b0*/  FSEL R64, R98, -INF , !P1 ;  /* 0xff80000062407808 */ /* 0x000fe20004800000 */
[----:B------:R-:W-:Y:S05]  /*35c0*/  @!P0 BRA `(.L_x_2264) ;  /* 0x0000063000008947 */ /* 0x000fea0003800000 */
[----:B------:R-:W-:Y:S05]  /*35d0*/  @P6 BRA `(.L_x_2265) ;  /* 0x000003a000006947 */ /* 0x000fea0003800000 */
[----:B------:R-:W1:Y:S01]  /*35e0*/  I2F.RP R8, R3 ;  /* 0x0000000300087306 */ /* 0x000e620000209400 */
[----:B------:R-:W-:-:S02]  /*35f0*/  IADD3 R4, R6, -0x80, RZ ;  /* 0xffffff8006047810 */ /* 0x000fc40007ffe0ff */
[----:B------:R-:W-:Y:S02]  /*3600*/  IADD3 R11, R6, -0x100, RZ ;  /* 0xffffff00060b7810 */ /* 0x000fe40007ffe0ff */
        /* <DEDUP_REMOVED lines=31> */
[----:B------:R-:W-:-:S03]  /*3800*/  @!P3 IADD3 R12, -R12, RZ, RZ ;  /* 0x000000ff0c0cb210 */ /* 0x000fc60007ffe1ff */
        /* <DEDUP_REMOVED lines=13> */
[----:B------:R-:W-:-:S04]  /*38e0*/  IMAD R3, R6, c[0x0][0x19c], R3 ;  /* 0x0000670006037a24 */ /* 0x000fc800078e0203 */
[----:B------:R-:W-:Y:S02]  /*38f0*/  IMAD.IADD R9, R9, 0x1, R3 ;  /* 0x0000000109097824 */ /* 0x000fe400078e0203 */
[----:B--2---:R-:W-:-:S04]  /*3900*/  IMAD.IADD R7, R7, 0x1, -R4 ;  /* 0x0000000107077824 */ /* 0x004fc800078e0a04 */
[----:B------:R-:W-:Y:S01]  /*3910*/  IMAD.WIDE.U32 R8, R7, c[0x0][0x180], R8 ;  /* 0x0000600007087a25 */ /* 0x000fe200078e0008 */
[----:B------:R-:W-:-:S03]  /*3920*/  SHF.R.S32.HI R4, RZ, 0x1f, R7 ;  /* 0x0000001fff047819 */ /* 0x000fc60000011407 */
[----:B------:R-:W-:Y:S02]  /*3930*/  IMAD.MOV.U32 R3, RZ, RZ, R8 ;  /* 0x000000ffff037224 */ /* 0x000fe400078e0008 */
[----:B------:R-:W-:-:S04]  /*3940*/  IMAD R4, R4, c[0x0][0x180], RZ ;  /* 0x0000600004047a24 */ /* 0x000fc800078e02ff */
[----:B------:R-:W-:-:S05]  /*3950*/  IMAD R4, R7, c[0x0][0x184], R4 ;  /* 0x0000610007047a24 */ /* 0x000fca00078e0204 */
[----:B------:R-:W-:Y:S01]  /*3960*/  IADD3 R4, R9, R4, RZ ;  /* 0x0000000409047210 */ /* 0x000fe20007ffe0ff */
[----:B------:R-:W-:Y:S05]  /*3970*/  BRA `(.L_x_2266) ;  /* 0x0000004000007947 */ /* 0x000fea0003800000 */
.L_x_2265:
[----:B------:R-:W-:-:S04]  /*3980*/  ULEA UR6, -UR6, URZ, 0x7 ;  /* 0x0000003f06067291 */ /* 0x000fc8000f8e393f */
[----:B------:R-:W-:Y:S02]  /*3990*/  USHF.R.S32.HI UR4, URZ, 0x1f, UR6 ;  /* 0x0000001f3f047899 */ /* 0x000fe40008011406 */
[----:B------:R-:W-:-:S04]  /*39a0*/  MOV R3, UR6 ;  /* 0x0000000600037c02 */ /* 0x000fc80008000f00 */
[----:B------:R-:W-:Y:S02]  /*39b0*/  MOV R4, UR4 ;  /* 0x0000000400047c02 */ /* 0x000fe40008000f00 */
.L_x_2266:
[----:B------:R-:W-:-:S04]  /*39c0*/  LEA R226, P1, R3, R226, 0x1 ;  /* 0x000000e203e27211 */ /* 0x000fc800078208ff */
[----:B------:R-:W-:Y:S02]  /*39d0*/  LEA.HI.X R227, R3, R227, R4, 0x1, P1 ;  /* 0x000000e303e37211 */ /* 0x000fe400008f0c04 */
[----:B------:R-:W-:-:S03]  /*39e0*/  IADD3 R16, P1, R226, UR12, RZ ;  /* 0x0000000ce2107c10 */ /* 0x000fc6000ff3e0ff */
[----:B------:R-:W-:Y:S01]  /*39f0*/  @!PT LDS RZ, [RZ] ;  /* 0x00000000fffff984 */ /* 0x000fe20000000800 */
[----:B------:R-:W-:Y:S01]  /*3a00*/  @!PT LDS RZ, [RZ] ;  /* 0x00000000fffff984 */ /* 0x000fe20000000800 */
[----:B------:R-:W-:Y:S01]  /*3a10*/  @!PT LDS RZ, [RZ] ;  /* 0x00000000fffff984 */ /* 0x000fe20000000800 */
[----:B------:R1:W-:Y:S01]  /*3a20*/  LDGSTS.E.BYPASS.LTC128B.128 [R229+0x4000], [R226.64] ;  /* 0x04000000e2e57fae */ /* 0x0003e2000b901d4a */
[----:B------:R-:W-:Y:S02]  /*3a30*/  IADD3.X R17, R227, UR7, RZ, P1, !PT ;  /* 0x00000007e3117c10 */ /* 0x000fe40008ffe4ff */
[----:B------:R-:W-:Y:S01]  /*3a40*/  IADD3 R14, P1, R16, UR12, RZ ;  /* 0x0000000c100e7c10 */ /* 0x000fe2000ff3e0ff */
[----:B------:R1:W-:Y:S03]  /*3a50*/  LDGSTS.E.BYPASS.LTC128B.128 [R229+0x8000], [R226.64+0x80] ;  /* 0x08000080e2e57fae */ /* 0x0003e6000b901d4a */
[----:B------:R-:W-:Y:S01]  /*3a60*/  IADD3.X R15, R17, UR7, RZ, P1, !PT ;  /* 0x00000007110f7c10 */ /* 0x000fe20008ffe4ff */
[----:B------:R1:W-:Y:S01]  /*3a70*/  LDGSTS.E.BYPASS.LTC128B.128 [R229+0x4800], [R16.64] ;  /* 0x0480000010e57fae */ /* 0x0003e2000b901d4a */
[----:B------:R-:W-:-:S03]  /*3a80*/  IADD3 R12, P1, R14, UR12, RZ ;  /* 0x0000000c0e0c7c10 */ /* 0x000fc6000ff3e0ff */
[----:B------:R1:W-:Y:S01]  /*3a90*/  LDGSTS.E.BYPASS.LTC128B.128 [R229+0x8800], [R16.64+0x80] ;  /* 0x0880008010e57fae */ /* 0x0003e2000b901d4a */
[----:B------:R-:W-:Y:S02]  /*3aa0*/  IADD3.X R13, R15, UR7, RZ, P1, !PT ;  /* 0x000000070f0d7c10 */ /* 0x000fe40008ffe4ff */
[----:B------:R-:W-:Y:S01]  /*3ab0*/  IADD3 R10, P1, R12, UR12, RZ ;  /* 0x0000000c0c0a7c10 */ /* 0x000fe2000ff3e0ff */
[----:B------:R1:W-:Y:S03]  /*3ac0*/  LDGSTS.E.BYPASS.LTC128B.128 [R229+0x5000], [R14.64] ;  /* 0x050000000ee57fae */ /* 0x0003e6000b901d4a */
[----:B------:R-:W-:Y:S01]  /*3ad0*/  IADD3.X R11, R13, UR7, RZ, P1, !PT ;  /* 0x000000070d0b7c10 */ /* 0x000fe20008ffe4ff */
[----:B------:R1:W-:Y:S01]  /*3ae0*/  LDGSTS.E.BYPASS.LTC128B.128 [R229+0x9000], [R14.64+0x80] ;  /* 0x090000800ee57fae */ /* 0x0003e2000b901d4a */
[----:B------:R-:W-:-:S03]  /*3af0*/  IADD3 R8, P1, R10, UR12, RZ ;  /* 0x0000000c0a087c10 */ /* 0x000fc6000ff3e0ff */
        /* <DEDUP_REMOVED lines=8> */
[----:B------:R-:W-:-:S03]  /*3b80*/  IADD3.X R19, R7, UR7, RZ, P1, !PT ;  /* 0x0000000707137c10 */ /* 0x000fc60008ffe4ff */
[----:B------:R1:W-:Y:S04]  /*3b90*/  LDGSTS.E.BYPASS.LTC128B.128 [R229+0x6800], [R8.64] ;  /* 0x0680000008e57fae */ /* 0x0003e8000b901d4a */
[----:B------:R1:W-:Y:S04]  /*3ba0*/  LDGSTS.E.BYPASS.LTC128B.128 [R229+0xa800], [R8.64+0x80] ;  /* 0x0a80008008e57fae */ /* 0x0003e8000b901d4a */
[----:B------:R1:W-:Y:S04]  /*3bb0*/  LDGSTS.E.BYPASS.LTC128B.128 [R229+0x7000], [R6.64] ;  /* 0x0700000006e57fae */ /* 0x0003e8000b901d4a */
[----:B------:R1:W-:Y:S04]  /*3bc0*/  LDGSTS.E.BYPASS.LTC128B.128 [R229+0xb000], [R6.64+0x80] ;  /* 0x0b00008006e57fae */ /* 0x0003e8000b901d4a */
[----:B------:R1:W-:Y:S04]  /*3bd0*/  LDGSTS.E.BYPASS.LTC128B.128 [R229+0x7800], [R18.64] ;  /* 0x0780000012e57fae */ /* 0x0003e8000b901d4a */
[----:B------:R1:W-:Y:S04]  /*3be0*/  LDGSTS.E.BYPASS.LTC128B.128 [R229+0xb800], [R18.64+0x80] ;  /* 0x0b80008012e57fae */ /* 0x0003e8000b901d4a */
[----:B------:R-:W0:Y:S02]  /*3bf0*/  LDGDEPBAR ;  /* 0x00000000000079af */ /* 0x000e240000000000 */
.L_x_2264:
[----:B-1----:R-:W-:Y:S02]  /*3c00*/  FMNMX.FTZ R6, R75, R56, !PT ;  /* 0x000000384b067209 */ /* 0x002fe40007810000 */
        /* <DEDUP_REMOVED lines=61> */
[----:B------:R-:W-:Y:S01]  /*3fe0*/  SHF.L.U32 R215, R2, 0x1, RZ ;  /* 0x0000000102d77819 */ /* 0x000fe200000006ff */
[----:B------:R-:W1:Y:S03]  /*3ff0*/  SHFL.BFLY PT, R7, R6, 0x2, 0x1f ;  /* 0x0c401f0006077f89 */ /* 0x000e6600000e0000 */
[-C--:B------:R-:W-:Y:S01]  /*4000*/  IADD3 R214, R0, R215.reuse, RZ ;  /* 0x000000d700d67210 */ /* 0x080fe20007ffe0ff */
[----:B------:R-:W2:Y:S01]  /*4010*/  SHFL.BFLY PT, R4, R9, 0x2, 0x1f ;  /* 0x0c401f0009047f89 */ /* 0x000ea200000e0000 */
[C---:B------:R-:W-:Y:S02]  /*4020*/  IADD3 R213, R5.reuse, R215, RZ ;  /* 0x000000d705d57210 */ /* 0x040fe40007ffe0ff */
[----:B------:R-:W-:Y:S01]  /*4030*/  IADD3 R212, R5, R214, RZ ;  /* 0x000000d605d47210 */ /* 0x000fe20007ffe0ff */
[----:B------:R-:W-:Y:S04]  /*4040*/  LDSM.16.MT88.4 R100, [R215+0x10000] ;  /* 0x01000000d764783b */ /* 0x000fe80000004200 */
[----:B------:R-:W-:Y:S04]  /*4050*/  LDSM.16.MT88.4 R92, [R212+0xc000] ;  /* 0x00c00000d45c783b */ /* 0x000fe80000004200 */
[----:B------:R-:W-:Y:S04]  /*4060*/  LDSM.16.MT88.4 R68, [R215+0xc000] ;  /* 0x00c00000d744783b */ /* 0x000fe80000004200 */
[----:B------:R-:W-:Y:S01]  /*4070*/  LDSM.16.MT88.4 R76, [R214+0xc000] ;  /* 0x00c00000d64c783b */ /* 0x000fe20000004200 */
[----:B-1----:R-:W-:-:S03]  /*4080*/  FMNMX.FTZ R7, R6, R7, !PT ;  /* 0x0000000706077209 */ /* 0x002fc60007810000 */
[----:B------:R-:W-:Y:S01]  /*4090*/  LDSM.16.MT88.4 R84, [R213+0xc000] ;  /* 0x00c00000d554783b */ /* 0x000fe20000004200 */
[----:B--2---:R-:W-:-:S03]  /*40a0*/  FMNMX.FTZ R4, R9, R4, !PT ;  /* 0x0000000409047209 */ /* 0x004fc60007810000 */
[----:B------:R-:W1:Y:S04]  /*40b0*/  SHFL.BFLY PT, R132, R7, 0x1, 0x1f ;  /* 0x0c201f0007847f89 */ /* 0x000e6800000e0000 */
[----:B------:R-:W2:Y:S04]  /*40c0*/  SHFL.BFLY PT, R3, R4, 0x1, 0x1f ;  /* 0x0c201f0004037f89 */ /* 0x000ea800000e0000 */
[----:B------:R-:W3:Y:S04]  /*40d0*/  LDSM.16.MT88.4 R124, [R214+0x10000] ;  /* 0x01000000d67c783b */ /* 0x000ee80000004200 */
[----:B------:R-:W4:Y:S04]  /*40e0*/  LDSM.16.MT88.4 R112, [R213+0x10000] ;  /* 0x01000000d570783b */ /* 0x000f280000004200 */
[----:B------:R-:W-:Y:S04]  /*40f0*/  LDSM.16.MT88.4 R12, [R212+0xc800] ;  /* 0x00c80000d40c783b */ /* 0x000fe80000004200 */
[----:B------:R-:W-:Y:S01]  /*4100*/  LDSM.16.MT88.4 R8, [R215+0x10800] ;  /* 0x01080000d708783b */ /* 0x000fe20000004200 */
[----:B-1----:R-:W-:-:S03]  /*4110*/  FMNMX.FTZ R132, R7, R132, !PT ;  /* 0x0000008407847209 */ /* 0x002fc60007810000 */
[----:B------:R-:W-:Y:S01]  /*4120*/  LDSM.16.MT88.4 R24, [R215+0xc800] ;  /* 0x00c80000d718783b */ /* 0x000fe20000004200 */
[----:B--2---:R-:W-:Y:S01]  /*4130*/  FMNMX.FTZ R3, R4, R3, !PT ;  /* 0x0000000304037209 */ /* 0x004fe20007810000 */
[C---:B------:R-:W-:Y:S01]  /*4140*/  FMUL.FTZ R136, R132.reuse, c[0x0][0x23c] ;  /* 0x00008f0084887a20 */ /* 0x040fe20000410000 */
[----:B------:R-:W-:Y:S01]  /*4150*/  FSETP.NEU.FTZ.AND P1, PT, R132, -INF , PT ;  /* 0xff8000008400780b */ /* 0x000fe20003f3d000 */
[----:B------:R-:W1:Y:S02]  /*4160*/  LDSM.16.MT88.4 R4, [R212+0x10000] ;  /* 0x01000000d404783b */ /* 0x000e640000004200 */
[C---:B------:R-:W-:Y:S01]  /*4170*/  FMUL.FTZ R63, R3.reuse, c[0x0][0x23c] ;  /* 0x00008f00033f7a20 */ /* 0x040fe20000410000 */
[----:B------:R-:W-:Y:S01]  /*4180*/  FSEL R136, R136, RZ, P1 ;  /* 0x000000ff88887208 */ /* 0x000fe20000800000 */
[----:B------:R-:W2:Y:S01]  /*4190*/  LDSM.16.MT88.4 R20, [R214+0xc800] ;  /* 0x00c80000d614783b */ /* 0x000ea20000004200 */
[----:B------:R-:W-:-:S03]  /*41a0*/  FSETP.NEU.FTZ.AND P1, PT, R3, -INF , PT ;  /* 0xff8000000300780b */ /* 0x000fc60003f3d000 */
[--C-:B------:R-:W-:Y:S01]  /*41b0*/  FFMA.FTZ R52, R61, c[0x0][0x23c], -R136.reuse ;  /* 0x00008f003d347a23 */ /* 0x100fe20000010888 */
[----:B------:R-:W-:Y:S01]  /*41c0*/  FSEL R63, R63, RZ, P1 ;  /* 0x000000ff3f3f7208 */ /* 0x000fe20000800000 */
[--C-:B------:R-:W-:Y:S01]  /*41d0*/  FFMA.FTZ R59, R75, c[0x0][0x23c], -R136.reuse ;  /* 0x00008f004b3b7a23 */ /* 0x100fe20000010888 */
[----:B------:R-:W5:Y:S01]  /*41e0*/  LDSM.16.MT88.4 R16, [R213+0xc800] ;  /* 0x00c80000d510783b */ /* 0x000f620000004200 */
[--C-:B------:R-:W-:Y:S02]  /*41f0*/  FFMA.FTZ R56, R56, c[0x0][0x23c], -R136.reuse ;  /* 0x00008f0038387a23 */ /* 0x100fe40000010888 */
[----:B------:R-:W-:Y:S01]  /*4200*/  FFMA.FTZ R57, R57, c[0x0][0x23c], -R136 ;  /* 0x00008f0039397a23 */ /* 0x000fe20000010888 */
[----:B------:R-:W-:Y:S01]  /*4210*/  MUFU.EX2 R52, R52 ;  /* 0x0000003400347308 */ /* 0x000fe20000000800 */
[--C-:B------:R-:W-:Y:S01]  /*4220*/  FFMA.FTZ R61, R72, c[0x0][0x23c], -R63.reuse ;  /* 0x00008f00483d7a23 */ /* 0x100fe2000001083f */
[----:B------:R-:W1:Y:S01]  /*4230*/  LDSM.16.MT88.4 R32, [R214+0x10800] ;  /* 0x01080000d620783b */ /* 0x000e620000004200 */
[----:B------:R-:W-:-:S02]  /*4240*/  FFMA.FTZ R60, R73, c[0x0][0x23c], -R63 ;  /* 0x00008f00493c7a23 */ /* 0x000fc4000001083f */
[--C-:B------:R-:W-:Y:S01]  /*4250*/  FFMA.FTZ R58, R58, c[0x0][0x23c], -R63.reuse ;  /* 0x00008f003a3a7a23 */ /* 0x100fe2000001083f */
[----:B------:R-:W1:Y:S01]  /*4260*/  LDSM.16.MT88.4 R28, [R213+0x10800] ;  /* 0x01080000d51c783b */ /* 0x000e620000004200 */
[--C-:B------:R-:W-:Y:S01]  /*4270*/  FFMA.FTZ R53, R74, c[0x0][0x23c], -R63.reuse ;  /* 0x00008f004a357a23 */ /* 0x100fe2000001083f */
[----:B------:R-:W-:Y:S01]  /*4280*/  MUFU.EX2 R59, R59 ;  /* 0x0000003b003b7308 */ /* 0x000fe20000000800 */
[--C-:B------:R-:W-:Y:S02]  /*4290*/  FFMA.FTZ R46, R49, c[0x0][0x23c], -R136.reuse ;  /* 0x00008f00312e7a23 */ /* 0x100fe40000010888 */
[--C-:B------:R-:W-:Y:S02]  /*42a0*/  FFMA.FTZ R55, R81, c[0x0][0x23c], -R136.reuse ;  /* 0x00008f0051377a23 */ /* 0x100fe40000010888 */
[--C-:B------:R-:W-:Y:S02]  /*42b0*/  FFMA.FTZ R50, R89, c[0x0][0x23c], -R136.reuse ;  /* 0x00008f0059327a23 */ /* 0x100fe40000010888 */
[----:B------:R-:W-:Y:S01]  /*42c0*/  FFMA.FTZ R51, R51, c[0x0][0x23c], -R136 ;  /* 0x00008f0033337a23 */ /* 0x000fe20000010888 */
[----:B------:R-:W2:Y:S01]  /*42d0*/  MUFU.EX2 R56, R56 ;  /* 0x0000003800387308 */ /* 0x000ea20000000800 */
[----:B------:R-:W-:-:S02]  /*42e0*/  FFMA.FTZ R54, R120, c[0x0][0x23c], -R63 ;  /* 0x00008f0078367a23 */ /* 0x000fc4000001083f */
[--C-:B------:R-:W-:Y:S02]  /*42f0*/  FFMA.FTZ R49, R122, c[0x0][0x23c], -R63.reuse ;  /* 0x00008f007a317a23 */ /* 0x100fe4000001083f */
[--C-:B------:R-:W-:Y:S02]  /*4300*/  FFMA.FTZ R48, R48, c[0x0][0x23c], -R63.reuse ;  /* 0x00008f0030307a23 */ /* 0x100fe4000001083f */
[----:B------:R-:W-:Y:S01]  /*4310*/  FFMA.FTZ R45, R38, c[0x0][0x23c], -R63 ;  /* 0x00008f00262d7a23 */ /* 0x000fe2000001083f */
[----:B------:R-:W3:Y:S01]  /*4320*/  MUFU.EX2 R57, R57 ;  /* 0x0000003900397308 */ /* 0x000ee20000000800 */
[--C-:B------:R-:W-:Y:S02]  /*4330*/  FFMA.FTZ R38, R37, c[0x0][0x23c], -R136.reuse ;  /* 0x00008f0025267a23 */ /* 0x100fe40000010888 */
[--C-:B------:R-:W-:Y:S02]  /*4340*/  FFMA.FTZ R47, R167, c[0x0][0x23c], -R136.reuse ;  /* 0x00008f00a72f7a23 */ /* 0x100fe40000010888 */
[----:B------:R-:W-:-:S02]  /*4350*/  FFMA.FTZ R42, R169, c[0x0][0x23c], -R136 ;  /* 0x00008f00a92a7a23 */ /* 0x000fc40000010888 */
[----:B------:R-:W-:Y:S01]  /*4360*/  FFMA.FTZ R43, R171, c[0x0][0x23c], -R136 ;  /* 0x00008f00ab2b7a23 */ /* 0x000fe20000010888 */
[----:B------:R-:W-:Y:S01]  /*4370*/  MUFU.EX2 R61, R61 ;  /* 0x0000003d003d7308 */ /* 0x000fe20000000800 */
[----:B--2---:R-:W-:Y:S01]  /*4380*/  F2FP.PACK_AB R116, R56, R59 ;  /* 0x0000003b3874723e */ /* 0x004fe200000000ff */
[--C-:B------:R-:W-:Y:S02]  /*4390*/  FFMA.FTZ R44, R174, c[0x0][0x23c], -R63.reuse ;  /* 0x00008f00ae2c7a23 */ /* 0x100fe4000001083f */
[--C-:B------:R-:W-:Y:S02]  /*43a0*/  FFMA.FTZ R41, R176, c[0x0][0x23c], -R63.reuse ;  /* 0x00008f00b0297a23 */ /* 0x100fe4000001083f */
[--C-:B------:R-:W-:Y:S02]  /*43b0*/  FFMA.FTZ R40, R172, c[0x0][0x23c], -R63.reuse ;  /* 0x00008f00ac287a23 */ /* 0x100fe4000001083f */
[----:B------:R-:W2:Y:S01]  /*43c0*/  MUFU.EX2 R60, R60 ;  /* 0x0000003c003c7308 */ /* 0x000ea20000000800 */
        /* <DEDUP_REMOVED lines=9> */
[----:B------:R-:W3:Y:S01]  /*4460*/  MUFU.EX2 R53, R53 ;  /* 0x0000003500357308 */ /* 0x000ee20000000800 */
[----:B--2---:R-:W-:Y:S01]  /*4470*/  F2FP.PACK_AB R117, R60, R61 ;  /* 0x0000003d3c75723e */ /* 0x004fe200000000ff */
        /* <DEDUP_REMOVED lines=16> */
[--C-:B------:R-:W-:Y:S02]  /*4580*/  FFMA.FTZ R168, R159, c[0x0][0x23c], -R136.reuse ;  /* 0x00008f009fa87a23 */ /* 0x100fe40000010888 */
[--C-:B------:R-:W-:Y:S02]  /*4590*/  FFMA.FTZ R163, R163, c[0x0][0x23c], -R136.reuse ;  /* 0x00008f00a3a37a23 */ /* 0x100fe40000010888 */
[----:B------:R-:W-:Y:S01]  /*45a0*/  FFMA.FTZ R161, R161, c[0x0][0x23c], -R136 ;  /* 0x00008f00a1a17a23 */ /* 0x000fe20000010888 */
        /* <DEDUP_REMOVED lines=14> */
[----:B------:R-:W3:Y:S01]  /*4690*/  MUFU.EX2 R49, R49 ;  /* 0x0000003100317308 */ /* 0x000ee20000000800 */
[----:B------:R-:W-:-:S02]  /*46a0*/  FFMA.FTZ R146, R146, c[0x0][0x23c], -R63 ;  /* 0x00008f0092927a23 */ /* 0x000fc4000001083f */
[--C-:B------:R-:W-:Y:S02]  /*46b0*/  FFMA.FTZ R144, R144, c[0x0][0x23c], -R63.reuse ;  /* 0x00008f0090907a23 */ /* 0x100fe4000001083f */
[----:B------:R-:W-:Y:S01]  /*46c0*/  FFMA.FTZ R142, R142, c[0x0][0x23c], -R63 ;  /* 0x00008f008e8e7a23 */ /* 0x000fe2000001083f */
[C---:B------:R-:W-:Y:S01]  /*46d0*/  HMMA.16816.F32 R128, R116.reuse, R68, RZ ;  /* 0x000000447480723c */ /* 0x040fe200000018ff */
[----:B------:R-:W-:Y:S01]  /*46e0*/  FADD.FTZ R56, R59, R56 ;  /* 0x000000383b387221 */ /* 0x000fe20000010000 */
[----:B------:R-:W-:Y:S01]  /*46f0*/  MUFU.EX2 R48, R48 ;  /* 0x0000003000307308 */ /* 0x000fe20000000800 */
[----:B------:R-:W-:Y:S02]  /*4700*/  FADD.FTZ R61, R61, R60 ;  /* 0x0000003c3d3d7221 */ /* 0x000fe40000010000 */
[----:B------:R-:W-:Y:S02]  /*4710*/  FADD.FTZ R57, R57, R56 ;  /* 0x0000003839397221 */ /* 0x000fe40000010000 */
[----:B------:R-:W-:Y:S01]  /*4720*/  FADD.FTZ R58, R58, R61 ;  /* 0x0000003d3a3a7221 */ /* 0x000fe20000010000 */
[----:B------:R-:W-:Y:S01]  /*4730*/  HMMA.16816.F32 R72, R116, R76, RZ ;  /* 0x0000004c7448723c */ /* 0x000fe200000018ff */
[----:B------:R-:W-:Y:S01]  /*4740*/  FFMA.FTZ R241, R65, c[0x0][0x23c], -R136 ;  /* 0x00008f0041f17a23 */ /* 0x000fe20000010888 */
[----:B------:R-:W1:Y:S01]  /*4750*/  MUFU.EX2 R45, R45 ;  /* 0x0000002d002d7308 */ /* 0x000e620000000800 */
[----:B------:R-:W-:-:S02]  /*4760*/  FADD.FTZ R52, R52, R57 ;  /* 0x0000003934347221 */ /* 0x000fc40000010000 */
[----:B------:R-:W-:-:S03]  /*4770*/  FADD.FTZ R53, R53, R58 ;  /* 0x0000003a35357221 */ /* 0x000fc60000010000 */
[C---:B------:R-:W-:Y:S02]  /*4780*/  HMMA.16816.F32 R80, R116.reuse, R84, RZ ;  /* 0x000000547450723c */ /* 0x040fe400000018ff */
[----:B------:R-:W-:Y:S06]  /*4790*/  MUFU.EX2 R47, R47 ;  /* 0x0000002f002f7308 */ /* 0x000fec0000000800 */
[C---:B------:R-:W-:Y:S02]  /*47a0*/  HMMA.16816.F32 R104, R116.reuse, R124, RZ ;  /* 0x0000007c7468723c */ /* 0x040fe400000018ff */
[----:B------:R-:W1:Y:S06]  /*47b0*/  MUFU.EX2 R42, R42 ;  /* 0x0000002a002a7308 */ /* 0x000e6c0000000800 */
[C---:B----4-:R-:W-:Y:S02]  /*47c0*/  HMMA.16816.F32 R108, R116.reuse, R112, RZ ;  /* 0x00000070746c723c */ /* 0x050fe400000018ff */
        /* <DEDUP_REMOVED lines=10> */
[----:B------:R-:W4:Y:S06]  /*4870*/  MUFU.EX2 R37, R37 ;  /* 0x0000002500257308 */ /* 0x000f2c0000000800 */
[C---:B-1----:R-:W-:Y:S02]  /*4880*/  HMMA.16816.F32 R120, R116.reuse, R4, RZ ;  /* 0x000000047478723c */ /* 0x042fe400000018ff */
[----:B------:R-:W-:Y:S05]  /*4890*/  MUFU.EX2 R39, R39 ;  /* 0x0000002700277308 */ /* 0x000fea0000000800 */
[----:B--2---:R-:W-:Y:S01]  /*48a0*/  F2FP.PACK_AB R4, R50, R55 ;  /* 0x000000373204723e */ /* 0x004fe200000000ff */
[----:B------:R-:W-:Y:S01]  /*48b0*/  HMMA.16816.F32 R116, R116, R6, RZ ;  /* 0x000000067474723c */ /* 0x000fe200000018ff */
[----:B---3--:R-:W-:Y:S01]  /*48c0*/  F2FP.PACK_AB R5, R49, R54 ;  /* 0x000000363105723e */ /* 0x008fe200000000ff */
[----:B------:R-:W1:Y:S01]  /*48d0*/  MUFU.EX2 R2, R2 ;  /* 0x0000000200027308 */ /* 0x000e620000000800 */
        /* <DEDUP_REMOVED lines=14> */
[----:B------:R-:W2:Y:S01]  /*49c0*/  LDSM.16.MT88.4 R12, [R212+0x10800] ;  /* 0x01080000d40c783b */ /* 0x000ea20000004200 */
[----:B------:R-:W-:Y:S06]  /*49d0*/  MUFU.EX2 R137, R137 ;  /* 0x0000008900897308 */ /* 0x000fec0000000800 */
[C---:B------:R-:W-:Y:S02]  /*49e0*/  HMMA.16816.F32 R96, R4.reuse, R8, R96 ;  /* 0x000000080460723c */ /* 0x040fe40000001860 */
[----:B------:R-:W3:Y:S06]  /*49f0*/  MUFU.EX2 R138, R138 ;  /* 0x0000008a008a7308 */ /* 0x000eec0000000800 */
        /* <DEDUP_REMOVED lines=9> */
[----:B------:R-:W1:Y:S06]  /*4a90*/  MUFU.EX2 R151, R151 ;  /* 0x0000009700977308 */ /* 0x000e6c0000000800 */
[C---:B------:R-:W-:Y:S01]  /*4aa0*/  HMMA.16816.F32 R76, R4.reuse, R22, R76 ;  /* 0x00000016044c723c */ /* 0x040fe2000000184c */
[----:B------:R-:W-:Y:S01]  /*4ab0*/  LDSM.16.MT88.4 R20, [R214+0xd000] ;  /* 0x00d00000d614783b */ /* 0x000fe20000004200 */
[----:B------:R-:W-:Y:S06]  /*4ac0*/  MUFU.EX2 R153, R153 ;  /* 0x0000009900997308 */ /* 0x000fec0000000800 */
[C---:B-----5:R-:W-:Y:S02]  /*4ad0*/  HMMA.16816.F32 R80, R4.reuse, R16, R80 ;  /* 0x000000100450723c */ /* 0x060fe40000001850 */
[----:B------:R-:W-:Y:S06]  /*4ae0*/  MUFU.EX2 R152, R152 ;  /* 0x0000009800987308 */ /* 0x000fec0000000800 */
[C---:B------:R-:W-:Y:S01]  /*4af0*/  HMMA.16816.F32 R84, R4.reuse, R18, R84 ;  /* 0x000000120454723c */ /* 0x040fe20000001854 */
[----:B------:R-:W5:Y:S01]  /*4b00*/  LDSM.16.MT88.4 R16, [R213+0xd000] ;  /* 0x00d00000d510783b */ /* 0x000f620000004200 */
        /* <DEDUP_REMOVED lines=11> */
[C---:B--2---:R-:W-:Y:S02]  /*4bc0*/  HMMA.16816.F32 R120, R4.reuse, R12, R120 ;  /* 0x0000000c0478723c */ /* 0x044fe40000001878 */
[----:B------:R-:W2:Y:S06]  /*4bd0*/  MUFU.EX2 R163, R163 ;  /* 0x000000a300a37308 */ /* 0x000eac0000000800 */
[----:B------:R-:W-:Y:S01]  /*4be0*/  HMMA.16816.F32 R116, R4, R14, R116 ;  /* 0x0000000e0474723c */ /* 0x000fe20000001874 */
[----:B------:R-:W2:Y:S01]  /*4bf0*/  LDSM.16.MT88.4 R12, [R215+0x11000] ;  /* 0x01100000d70c783b */ /* 0x000ea20000004200 */
[----:B------:R-:W-:Y:S05]  /*4c00*/  MUFU.EX2 R161, R161 ;  /* 0x000000a100a17308 */ /* 0x000fea0000000800 */
[----:B------:R-:W-:Y:S01]  /*4c10*/  F2FP.PACK_AB R4, R42, R47 ;  /* 0x0000002f2a04723e */ /* 0x000fe200000000ff */
[----:B------:R-:W-:Y:S01]  /*4c20*/  FADD.FTZ R47, R47, R46 ;  /* 0x0000002e2f2f7221 */ /* 0x000fe20000010000 */
[----:B----4-:R-:W-:Y:S01]  /*4c30*/  F2FP.PACK_AB R5, R41, R44 ;  /* 0x0000002c2905723e */ /* 0x010fe200000000ff */
        /* <DEDUP_REMOVED lines=14> */
[----:B------:R-:W4:Y:S05]  /*4d20*/  LDSM.16.MT88.4 R8, [R212+0x11000] ;  /* 0x01100000d408783b */ /* 0x000f2a0000004200 */
[----:B------:R-:W-:Y:S02]  /*4d30*/  MUFU.EX2 R160, R160 ;  /* 0x000000a000a07308 */ /* 0x000fe40000000800 */
[C---:B-----5:R-:W-:Y:S06]  /*4d40*/  HMMA.16816.F32 R80, R4.reuse, R16, R80 ;  /* 0x000000100450723c */ /* 0x060fec0000001850 */
[----:B------:R-:W5:Y:S02]  /*4d50*/  MUFU.EX2 R165, R165 ;  /* 0x000000a500a57308 */ /* 0x000f640000000800 */
[C---:B------:R-:W-:Y:S01]  /*4d60*/  HMMA.16816.F32 R84, R4.reuse, R18, R84 ;  /* 0x000000120454723c */ /* 0x040fe20000001854 */
[----:B------:R-:W-:Y:S05]  /*4d70*/  LDSM.16.MT88.4 R16, [R212+0xd800] ;  /* 0x00d80000d410783b */ /* 0x000fea0000004200 */
[----:B------:R-:W-:Y:S02]  /*4d80*/  MUFU.EX2 R149, R149 ;  /* 0x0000009500957308 */ /* 0x000fe40000000800 */
[C---:B--2---:R-:W-:Y:S06]  /*4d90*/  HMMA.16816.F32 R96, R4.reuse, R12, R96 ;  /* 0x0000000c0460723c */ /* 0x044fec0000001860 */
[----:B------:R-:W2:Y:S02]  /*4da0*/  MUFU.EX2 R156, R156 ;  /* 0x0000009c009c7308 */ /* 0x000ea40000000800 */
[C---:B------:R-:W-:Y:S01]  /*4db0*/  HMMA.16816.F32 R100, R4.reuse, R14, R100 ;  /* 0x0000000e0464723c */ /* 0x040fe20000001864 */
[----:B------:R-:W1:Y:S05]  /*4dc0*/  LDSM.16.MT88.4 R12, [R213+0xd800] ;  /* 0x00d80000d50c783b */ /* 0x000e6a0000004200 */
[----:B------:R-:W-:Y:S02]  /*4dd0*/  MUFU.EX2 R145, R145 ;  /* 0x0000009100917308 */ /* 0x000fe40000000800 */
[C---:B------:R-:W-:Y:S06]  /*4de0*/  HMMA.16816.F32 R128, R4.reuse, R24, R128 ;  /* 0x000000180480723c */ /* 0x040fec0000001880 */
[----:B------:R-:W-:Y:S02]  /*4df0*/  MUFU.EX2 R164, R164 ;  /* 0x000000a400a47308 */ /* 0x000fe40000000800 */
[C---:B----4-:R-:W-:Y:S06]  /*4e00*/  HMMA.16816.F32 R120, R4.reuse, R8, R120 ;  /* 0x000000080478723c */ /* 0x050fec0000001878 */
[----:B------:R-:W-:Y:S02]  /*4e10*/  MUFU.EX2 R143, R143 ;  /* 0x0000008f008f7308 */ /* 0x000fe40000000800 */
[C---:B------:R-:W-:Y:S01]  /*4e20*/  HMMA.16816.F32 R116, R4.reuse, R10, R116 ;  /* 0x0000000a0474723c */ /* 0x040fe20000001874 */
[----:B------:R-:W4:Y:S05]  /*4e30*/  LDSM.16.MT88.4 R8, [R215+0x11800] ;  /* 0x01180000d708783b */ /* 0x000f2a0000004200 */
        /* <DEDUP_REMOVED lines=16> */
[----:B---3--:R-:W-:Y:S01]  /*4f40*/  F2FP.PACK_AB R5, R138, R137 ;  /* 0x000000898a05723e */ /* 0x008fe200000000ff */
        /* <DEDUP_REMOVED lines=15> */
[C---:B----4-:R-:W-:Y:S08]  /*5040*/  HMMA.16816.F32 R96, R4.reuse, R8, R96 ;  /* 0x000000080460723c */ /* 0x050ff00000001860 */
[C---:B------:R-:W-:Y:S01]  /*5050*/  HMMA.16816.F32 R100, R4.reuse, R10, R100 ;  /* 0x0000000a0464723c */ /* 0x040fe20000001864 */
[----:B------:R-:W4:Y:S07]  /*5060*/  LDSM.16.MT88.4 R8, [R213+0xe000] ;  /* 0x00e00000d508783b */ /* 0x000f2e0000004200 */
        /* <DEDUP_REMOVED lines=57> */
[----:B-----5:R-:W-:Y:S01]  /*5400*/  F2FP.PACK_AB R7, R165, R160 ;  /* 0x000000a0a507723e */ /* 0x020fe200000000ff */
        /* <DEDUP_REMOVED lines=11> */
[C---:B--2---:R-:W-:Y:S08]  /*54c0*/  HMMA.16816.F32 R80, R4.reuse, R20, R80 ;  /* 0x000000140450723c */ /* 0x044ff00000001850 */
[C---:B------:R-:W-:Y:S01]  /*54d0*/  HMMA.16816.F32 R84, R4.reuse, R22, R84 ;  /* 0x000000160454723c */ /* 0x040fe20000001854 */
[----:B------:R-:W-:Y:S07]  /*54e0*/  LDSM.16.MT88.4 R20, [R212+0xf000] ;  /* 0x00f00000d414783b */ /* 0x000fee0000004200 */
[C---:B-1----:R-:W-:Y:S08]  /*54f0*/  HMMA.16816.F32 R96, R4.reuse, R12, R96 ;  /* 0x0000000c0460723c */ /* 0x042ff00000001860 */
[C---:B------:R-:W-:Y:S01]  /*5500*/  HMMA.16816.F32 R100, R4.reuse, R14, R100 ;  /* 0x0000000e0464723c */ /* 0x040fe20000001864 */
[----:B------:R-:W1:Y:S07]  /*5510*/  LDSM.16.MT88.4 R12, [R213+0xf000] ;  /* 0x00f00000d50c783b */ /* 0x000e6e0000004200 */
[C---:B---3--:R-:W-:Y:S08]  /*5520*/  HMMA.16816.F32 R104, R4.reuse, R16, R104 ;  /* 0x000000100468723c */ /* 0x048ff00000001868 */
[C---:B------:R-:W-:Y:S01]  /*5530*/  HMMA.16816.F32 R124, R4.reuse, R18, R124 ;  /* 0x00000012047c723c */ /* 0x040fe2000000187c */
[----:B------:R-:W2:Y:S07]  /*5540*/  LDSM.16.MT88.4 R16, [R215+0x13000] ;  /* 0x01300000d710783b */ /* 0x000eae0000004200 */
[C---:B----4-:R-:W-:Y:S08]  /*5550*/  HMMA.16816.F32 R120, R4.reuse, R8, R120 ;  /* 0x000000080478723c */ /* 0x050ff00000001878 */
[C---:B------:R-:W-:Y:S01]  /*5560*/  HMMA.16816.F32 R116, R4.reuse, R10, R116 ;  /* 0x0000000a0474723c */ /* 0x040fe20000001874 */
[----:B------:R-:W3:Y:S07]  /*5570*/  LDSM.16.MT88.4 R8, [R214+0x13000] ;  /* 0x01300000d608783b */ /* 0x000eee0000004200 */
        /* <DEDUP_REMOVED lines=43> */
[----:B-1----:R-:W-:Y:S01]  /*5830*/  HMMA.16816.F32 R108, R4, R12, R108 ;  /* 0x0000000c046c723c */ /* 0x002fe2000000186c */
[----:B------:R-:W-:-:S04]  /*5840*/  FFMA.FTZ R27, R134, c[0x0][0x23c], -R63 ;  /* 0x00008f00861b7a23 */ /* 0x000fc8000001083f */
        /* <DEDUP_REMOVED lines=42> */
[----:B------:R-:W-:Y:S01]  /*5af0*/  ULDC UR4, c[0x0][0x1a0] ;  /* 0x0000680000047ab9 */ /* 0x000fe20000000800 */
[----:B------:R-:W-:Y:S01]  /*5b00*/  IADD3 R237, R36, -0x2, RZ ;  /* 0xfffffffe24ed7810 */ /* 0x000fe20007ffe0ff */
[----:B------:R-:W-:Y:S01]  /*5b10*/  ULEA UR4, -UR4, URZ, 0x7 ;  /* 0x0000003f04047291 */ /* 0x000fe2000f8e393f */
[----:B------:R-:W-:-:S02]  /*5b20*/  IMAD.MOV.U32 R0, RZ, RZ, R3 ;  /* 0x000000ffff007224 */ /* 0x000fc400078e0003 */
[----:B------:R-:W-:Y:S01]  /*5b30*/  IMAD.MOV.U32 R133, RZ, RZ, R132 ;  /* 0x000000ffff857224 */ /* 0x000fe200078e0084 */
[----:B------:R-:W-:Y:S02]  /*5b40*/  USHF.R.S32.HI UR6, URZ, 0x1f, UR4 ;  /* 0x0000001f3f067899 */ /* 0x000fe40008011404 */
[----:B------:R-:W-:-:S04]  /*5b50*/  MOV R236, UR4 ;  /* 0x0000000400ec7c02 */ /* 0x000fc80008000f00 */
[----:B------:R-:W-:-:S04]  /*5b60*/  MOV R234, UR6 ;  /* 0x0000000600ea7c02 */ /* 0x000fc80008000f00 */
.L_x_2271:
[----:B------:R-:W-:Y:S01]  /*5b70*/  MOV R6, R236 ;  /* 0x000000ec00067202 */ /* 0x000fe20000000f00 */
[----:B------:R-:W-:Y:S04]  /*5b80*/  DEPBAR.LE SB0, 0x0 ;  /* 0x000080000000791a */ /* 0x000fe80000000000 */
[----:B------:R-:W-:Y:S01]  /*5b90*/  BAR.SYNC.DEFER_BLOCKING 0x0 ;  /* 0x0000000000007b1d */ /* 0x000fe20000010000 */
[----:B------:R-:W-:Y:S05]  /*5ba0*/  MOV R3, R234 ;  /* 0x000000ea00037202 */ /* 0x000fea0000000f00 */
[----:B------:R-:W-:-:S05]  /*5bb0*/  @P6 BRA `(.L_x_2268) ;  /* 0x000003b000006947 */ /* 0x000fca0003800000 */
[----:B------:R-:W-:Y:S04]  /*5bc0*/  IABS R2, c[0x0][0x2d0] ;  /* 0x0000b40000027a13 */ /* 0x000fe80000000000 */
        /* <DEDUP_REMOVED lines=11> */
[----:B------:R-:W-:Y:S01]  /*5c80*/  ISETP.GE.AND P2, PT, R10, RZ, PT ;  /* 0x000000ff0a00720c */ /* 0x000fe20003f46270 */
        /* <DEDUP_REMOVED lines=29> */
[-C--:B------:R-:W-:Y:S01]  /*5e60*/  LEA.HI.X.SX32 R13, R3, R233.reuse, 0x2, P1 ;  /* 0x000000e9030d7211 */ /* 0x080fe200008f16ff */
[----:B------:R-:W-:Y:S01]  /*5e70*/  IMAD.MOV.U32 R3, RZ, RZ, c[0x0][0x2d0] ;  /* 0x0000b400ff037624 */ /* 0x000fe200078e00ff */
[----:B------:R-:W-:Y:S03]  /*5e80*/  LEA.HI.X.SX32 R11, R9, R233, 0x2, P0 ;  /* 0x000000e9090b7211 */ /* 0x000fe600000f16ff */
[----:B------:R-:W-:Y:S01]  /*5e90*/  IMAD R3, R2, R3, -0x80 ;  /* 0xffffff8002037424 */ /* 0x000fe200078e0203 */
[----:B------:R-:W2:Y:S03]  /*5ea0*/  LDG.E R4, [R12.64] ;  /* 0x0000000a0c047981 */ /* 0x000ea6000c1e1900 */
[C---:B------:R-:W-:Y:S01]  /*5eb0*/  IMAD.WIDE.U32 R6, R3.reuse, c[0x0][0x1a0], RZ ;  /* 0x0000680003067a25 */ /* 0x040fe200078e00ff */
[----:B------:R-:W2:Y:S01]  /*5ec0*/  LDG.E R5, [R10.64] ;  /* 0x0000000a0a057981 */ /* 0x000ea2000c1e1900 */
[----:B------:R-:W-:Y:S05]  /*5ed0*/  SHF.R.S32.HI R2, RZ, 0x1f, R3 ;  /* 0x0000001fff027819 */ /* 0x000fea0000011403 */
[----:B------:R-:W-:Y:S04]  /*5ee0*/  IMAD R2, R2, c[0x0][0x1a0], RZ ;  /* 0x0000680002027a24 */ /* 0x000fe800078e02ff */
[----:B------:R-:W-:Y:S04]  /*5ef0*/  IMAD R2, R3, c[0x0][0x1a4], R2 ;  /* 0x0000690003027a24 */ /* 0x000fe800078e0202 */
[----:B------:R-:W-:Y:S02]  /*5f00*/  IMAD.IADD R7, R7, 0x1, R2 ;  /* 0x0000000107077824 */ /* 0x000fe400078e0202 */
[----:B--2---:R-:W-:Y:S04]  /*5f10*/  IMAD.IADD R4, R4, 0x1, -R5 ;  /* 0x0000000104047824 */ /* 0x004fe800078e0a05 */
[C---:B------:R-:W-:Y:S01]  /*5f20*/  IMAD.WIDE.U32 R6, R4.reuse, c[0x0][0x188], R6 ;  /* 0x0000620004067a25 */ /* 0x040fe200078e0006 */
[----:B------:R-:W-:Y:S05]  /*5f30*/  SHF.R.S32.HI R3, RZ, 0x1f, R4 ;  /* 0x0000001fff037819 */ /* 0x000fea0000011404 */
[----:B------:R-:W-:Y:S04]  /*5f40*/  IMAD R3, R3, c[0x0][0x188], RZ ;  /* 0x0000620003037a24 */ /* 0x000fe800078e02ff */
[----:B------:R-:W-:Y:S04]  /*5f50*/  IMAD R3, R4, c[0x0][0x18c], R3 ;  /* 0x0000630004037a24 */ /* 0x000fe800078e0203 */
[----:B------:R-:W-:Y:S02]  /*5f60*/  IMAD.IADD R3, R7, 0x1, R3 ;  /* 0x0000000107037824 */ /* 0x000fe400078e0203 */
.L_x_2268:
[C---:B------:R-:W-:Y:S04]  /*5f70*/  LEA R224, P0, R6.reuse, R224, 0x1 ;  /* 0x000000e006e07211 */ /* 0x040fe800078008ff */
[----:B------:R-:W-:Y:S02]  /*5f80*/  LEA.HI.X R223, R6, R223, R3, 0x1, P0 ;  /* 0x000000df06df7211 */ /* 0x000fe400000f0c03 */
[----:B------:R-:W-:Y:S03]  /*5f90*/  IADD3 R134, P0, R224, UR9, RZ ;  /* 0x00000009e0867c10 */ /* 0x000fe6000ff1e0ff */
[----:B------:R-:W-:Y:S01]  /*5fa0*/  IMAD.MOV.U32 R225, RZ, RZ, R223 ;  /* 0x000000ffffe17224 */ /* 0x000fe200078e00df */
[----:B------:R-:W-:Y:S02]  /*5fb0*/  IADD3.X R135, R223, UR5, RZ, P0, !PT ;  /* 0x00000005df877c10 */ /* 0x000fe400087fe4ff */
[----:B------:R-:W-:Y:S02]  /*5fc0*/  IADD3 R66, P0, R134, UR9, RZ ;  /* 0x0000000986427c10 */ /* 0x000fe4000ff1e0ff */
[----:B------:R-:W-:Y:S01]  /*5fd0*/  @!PT LDS RZ, [RZ] ;  /* 0x00000000fffff984 */ /* 0x000fe20000000800 */
[----:B------:R-:W-:Y:S01]  /*5fe0*/  @!PT LDS RZ, [RZ] ;  /* 0x00000000fffff984 */ /* 0x000fe20000000800 */
[----:B------:R-:W-:Y:S01]  /*5ff0*/  @!PT LDS RZ, [RZ] ;  /* 0x00000000fffff984 */ /* 0x000fe20000000800 */
[----:B------:R1:W-:Y:S02]  /*6000*/  LDGSTS.E.BYPASS.LTC128B.128 [R229+0xc000], [R224.64] ;  /* 0x0c000000e0e57fae */ /* 0x0003e4000b901d4a */
[----:B------:R-:W-:Y:S02]  /*6010*/  IADD3.X R67, R135, UR5, RZ, P0, !PT ;  /* 0x0000000587437c10 */ /* 0x000fe400087fe4ff */
[----:B------:R-:W-:Y:S01]  /*6020*/  IADD3 R64, P0, R66, UR9, RZ ;  /* 0x0000000942407c10 */ /* 0x000fe2000ff1e0ff */
[----:B------:R1:W-:Y:S03]  /*6030*/  LDGSTS.E.BYPASS.LTC128B.128 [R229+0x10000], [R224.64+0x80] ;  /* 0x10000080e0e57fae */ /* 0x0003e6000b901d4a */
[----:B------:R-:W-:Y:S02]  /*6040*/  IADD3.X R65, R67, UR5, RZ, P0, !PT ;  /* 0x0000000543417c10 */ /* 0x000fe400087fe4ff */
[----:B------:R1:W-:Y:S01]  /*6050*/  LDGSTS.E.BYPASS.LTC128B.128 [R229+0xc800], [R134.64] ;  /* 0x0c80000086e57fae */ /* 0x0003e2000b901d4a */
[----:B------:R-:W-:Y:S04]  /*6060*/  IADD3 R62, P0, R64, UR9, RZ ;  /* 0x00000009403e7c10 */ /* 0x000fe8000ff1e0ff */
[----:B------:R1:W-:Y:S01]  /*6070*/  LDGSTS.E.BYPASS.LTC128B.128 [R229+0x10800], [R134.64+0x80] ;  /* 0x1080008086e57fae */ /* 0x0003e2000b901d4a */
[----:B------:R-:W-:Y:S02]  /*6080*/  IADD3.X R63, R65, UR5, RZ, P0, !PT ;  /* 0x00000005413f7c10 */ /* 0x000fe400087fe4ff */
[----:B------:R-:W-:Y:S02]  /*6090*/  IADD3 R60, P0, R62, UR9, RZ ;  /* 0x000000093e3c7c10 */ /* 0x000fe4000ff1e0ff */
        /* <DEDUP_REMOVED lines=9> */
[----:B------:R-:W-:Y:S02]  /*6130*/  ISETP.GE.AND P0, PT, R237, 0x1, PT ;  /* 0x00000001ed00780c */ /* 0x000fe40003f06270 */
[----:B------:R3:W-:Y:S05]  /*6140*/  LDGSTS.E.BYPASS.LTC128B.128 [R229+0xe000], [R62.64] ;  /* 0x0e0000003ee57fae */ /* 0x0007ea000b901d4a */
[----:B------:R3:W-:Y:S05]  /*6150*/  LDGSTS.E.BYPASS.LTC128B.128 [R229+0x12000], [R62.64+0x80] ;  /* 0x120000803ee57fae */ /* 0x0007ea000b901d4a */
[----:B------:R3:W-:Y:S05]  /*6160*/  LDGSTS.E.BYPASS.LTC128B.128 [R229+0xe800], [R60.64] ;  /* 0x0e8000003ce57fae */ /* 0x0007ea000b901d4a */
[----:B------:R3:W-:Y:S05]  /*6170*/  LDGSTS.E.BYPASS.LTC128B.128 [R229+0x12800], [R60.64+0x80] ;  /* 0x128000803ce57fae */ /* 0x0007ea000b901d4a */
[----:B------:R1:W-:Y:S05]  /*6180*/  LDGSTS.E.BYPASS.LTC128B.128 [R229+0xf000], [R2.64] ;  /* 0x0f00000002e57fae */ /* 0x0003ea000b901d4a */
[----:B------:R1:W-:Y:S05]  /*6190*/  LDGSTS.E.BYPASS.LTC128B.128 [R229+0x13000], [R2.64+0x80] ;  /* 0x1300008002e57fae */ /* 0x0003ea000b901d4a */
[----:B------:R4:W-:Y:S05]  /*61a0*/  LDGSTS.E.BYPASS.LTC128B.128 [R229+0xf800], [R172.64] ;  /* 0x0f800000ace57fae */ /* 0x0009ea000b901d4a */
[----:B------:R4:W-:Y:S05]  /*61b0*/  LDGSTS.E.BYPASS.LTC128B.128 [R229+0x13800], [R172.64+0x80] ;  /* 0x13800080ace57fae */ /* 0x0009ea000b901d4a */
[----:B------:R-:W-:Y:S05]  /*61c0*/  LDSM.16.M88.4 R136, [R222] ;  /* 0x00000000de88783b */ /* 0x000fea0000000200 */
[----:B------:R-:W5:Y:S05]  /*61d0*/  LDSM.16.M88.4 R140, [R221] ;  /* 0x00000000dd8c783b */ /* 0x000f6a0000000200 */
[----:B------:R-:W1:Y:S05]  /*61e0*/  LDSM.16.M88.4 R144, [R221+0x800] ;  /* 0x00080000dd90783b */ /* 0x000e6a0000000200 */
[----:B------:R-:W1:Y:S05]  /*61f0*/  LDSM.16.M88.4 R148, [R221+0x1000] ;  /* 0x00100000dd94783b */ /* 0x000e6a0000000200 */
[----:B------:R-:W0:Y:S05]  /*6200*/  LDGDEPBAR ;  /* 0x00000000000079af */ /* 0x000e2a0000000000 */
[----:B------:R-:W2:Y:S05]  /*6210*/  LDSM.16.M88.4 R152, [R221+0x1800] ;  /* 0x00180000dd98783b */ /* 0x000eaa0000000200 */
[----:B------:R-:W2:Y:S05]  /*6220*/  LDSM.16.M88.4 R156, [R221+0x2000] ;  /* 0x00200000dd9c783b */ /* 0x000eaa0000000200 */
[----:B------:R-:W2:Y:S05]  /*6230*/  LDSM.16.M88.4 R160, [R221+0x2800] ;  /* 0x00280000dda0783b */ /* 0x000eaa0000000200 */
[----:B------:R-:W-:Y:S01]  /*6240*/  LDSM.16.M88.4 R164, [R219] ;  /* 0x00000000dba4783b */ /* 0x000fe20000000200 */
[C---:B-----5:R-:W-:Y:S04]  /*6250*/  HMMA.16816.F32 R4, R136.reuse, R140, RZ ;  /* 0x0000008c8804723c */ /* 0x060fe800000018ff */
[----:B------:R-:W-:Y:S05]  /*6260*/  LDSM.16.M88.4 R168, [R211] ;  /* 0x00000000d3a8783b */ /* 0x000fea0000000200 */
[----:B----4-:R-:W-:Y:S01]  /*6270*/  LDSM.16.M88.4 R172, [R221+0x4800] ;  /* 0x00480000ddac783b */ /* 0x010fe20000000200 */
[C---:B------:R-:W-:Y:S04]  /*6280*/  HMMA.16816.F32 R8, R136.reuse, R142, RZ ;  /* 0x0000008e8808723c */ /* 0x040fe800000018ff */
[----:B------:R-:W4:Y:S04]  /*6290*/  LDSM.16.M88.4 R140, [R221+0x3000] ;  /* 0x00300000dd8c783b */ /* 0x000f280000000200 */
[C---:B-1----:R-:W-:Y:S01]  /*62a0*/  HMMA.16816.F32 R12, R136.reuse, R144, RZ ;  /* 0x00000090880c723c */ /* 0x042fe200000018ff */
[----:B------:R-:W-:Y:S05]  /*62b0*/  LDSM.16.M88.4 R176, [R221+0x6000] ;  /* 0x00600000ddb0783b */ /* 0x000fea0000000200 */
[----:B------:R-:W-:Y:S02]  /*62c0*/  LDSM.16.M88.4 R180, [R200] ;  /* 0x00000000c8b4783b */ /* 0x000fe40000000200 */
[C---:B------:R-:W-:Y:S03]  /*62d0*/  HMMA.16816.F32 R16, R136.reuse, R146, RZ ;  /* 0x000000928810723c */ /* 0x040fe600000018ff */
[----:B------:R-:W3:Y:S05]  /*62e0*/  LDSM.16.M88.4 R144, [R221+0x3800] ;  /* 0x00380000dd90783b */ /* 0x000eea0000000200 */
[C---:B------:R-:W-:Y:S01]  /*62f0*/  HMMA.16816.F32 R20, R136.reuse, R148, RZ ;  /* 0x000000948814723c */ /* 0x040fe200000018ff */
[----:B------:R-:W-:Y:S05]  /*6300*/  LDSM.16.M88.4 R184, [R218+0x2000] ;  /* 0x00200000dab8783b */ /* 0x000fea0000000200 */
[----:B------:R-:W-:Y:S02]  /*6310*/  LDSM.16.M88.4 R188, [R217+0x4000] ;  /* 0x00400000d9bc783b */ /* 0x000fe40000000200 */
[C---:B------:R-:W-:Y:S03]  /*6320*/  HMMA.16816.F32 R24, R136.reuse, R150, RZ ;  /* 0x000000968818723c */ /* 0x040fe600000018ff */
[----:B------:R-:W1:Y:S05]  /*6330*/  LDSM.16.M88.4 R148, [R220] ;  /* 0x00000000dc94783b */ /* 0x000e6a0000000200 */
[C---:B--2---:R-:W-:Y:S01]  /*6340*/  HMMA.16816.F32 R28, R136.reuse, R152, RZ ;  /* 0x00000098881c723c */ /* 0x044fe200000018ff */
[----:B------:R-:W-:Y:S07]  /*6350*/  LDSM.16.M88.4 R192, [R204+0x7000] ;  /* 0x00700000ccc0783b */ /* 0x000fee0000000200 */
[C---:B------:R-:W-:Y:S01]  /*6360*/  HMMA.16816.F32 R32, R136.reuse, R154, RZ ;  /* 0x0000009a8820723c */ /* 0x040fe200000018ff */
[----:B------:R-:W2:Y:S07]  /*6370*/  LDSM.16.M88.4 R152, [R210] ;  /* 0x00000000d298783b */ /* 0x000eae0000000200 */
[C---:B------:R-:W-:Y:S08]  /*6380*/  HMMA.16816.F32 R36, R136.reuse, R156, RZ ;  /* 0x0000009c8824723c */ /* 0x040ff000000018ff */
[C---:B------:R-:W-:Y:S01]  /*6390*/  HMMA.16816.F32 R40, R136.reuse, R158, RZ ;  /* 0x0000009e8828723c */ /* 0x040fe200000018ff */
[----:B------:R-:W5:Y:S07]  /*63a0*/  LDSM.16.M88.4 R156, [R209] ;  /* 0x00000000d19c783b */ /* 0x000f6e0000000200 */
[C---:B------:R-:W-:Y:S08]  /*63b0*/  HMMA.16816.F32 R44, R136.reuse, R160, RZ ;  /* 0x000000a0882c723c */ /* 0x040ff000000018ff */
[C---:B------:R-:W-:Y:S01]  /*63c0*/  HMMA.16816.F32 R48, R136.reuse, R162, RZ ;  /* 0x000000a28830723c */ /* 0x040fe200000018ff */
[----:B------:R-:W-:Y:S07]  /*63d0*/  LDSM.16.M88.4 R160, [R217] ;  /* 0x00000000d9a0783b */ /* 0x000fee0000000200 */
[C---:B----4-:R-:W-:Y:S08]  /*63e0*/  HMMA.16816.F32 R52, R136.reuse, R140, RZ ;  /* 0x0000008c8834723c */ /* 0x050ff000000018ff */
[C---:B------:R-:W-:Y:S01]  /*63f0*/  HMMA.16816.F32 R56, R136.reuse, R142, RZ ;  /* 0x0000008e8838723c */ /* 0x040fe200000018ff */
[----:B------:R-:W-:Y:S07]  /*6400*/  LDSM.16.M88.4 R140, [R207] ;  /* 0x00000000cf8c783b */ /* 0x000fee0000000200 */
[C---:B---3--:R-:W-:Y:S08]  /*6410*/  HMMA.16816.F32 R60, R136.reuse, R144, RZ ;  /* 0x00000090883c723c */ /* 0x048ff000000018ff */
[----:B------:R-:W-:Y:S01]  /*6420*/  HMMA.16816.F32 R64, R136, R146, RZ ;  /* 0x000000928840723c */ /* 0x000fe200000018ff */
[----:B------:R-:W3:Y:S05]  /*6430*/  LDSM.16.M88.4 R136, [R208] ;  /* 0x00000000d088783b */ /* 0x000eea0000000200 */
[----:B------:R-:W4:Y:S02]  /*6440*/  LDSM.16.M88.4 R144, [R206] ;  /* 0x00000000ce90783b */ /* 0x000f240000000200 */
[C---:B-1----:R-:W-:Y:S08]  /*6450*/  HMMA.16816.F32 R4, R148.reuse, R164, R4 ;  /* 0x000000a49404723c */ /* 0x042ff00000001804 */
[C---:B------:R-:W-:Y:S01]  /*6460*/  HMMA.16816.F32 R8, R148.reuse, R166, R8 ;  /* 0x000000a69408723c */ /* 0x040fe20000001808 */
[----:B------:R-:W-:Y:S07]  /*6470*/  LDSM.16.M88.4 R164, [R204+0x1000] ;  /* 0x00100000cca4783b */ /* 0x000fee0000000200 */
[C---:B------:R-:W-:Y:S08]  /*6480*/  HMMA.16816.F32 R12, R148.reuse, R168, R12 ;  /* 0x000000a8940c723c */ /* 0x040ff0000000180c */
[C---:B------:R-:W-:Y:S01]  /*6490*/  HMMA.16816.F32 R16, R148.reuse, R170, R16 ;  /* 0x000000aa9410723c */ /* 0x040fe20000001810 */
[----:B------:R-:W-:Y:S07]  /*64a0*/  LDSM.16.M88.4 R168, [R221+0x4000] ;  /* 0x00400000dda8783b */ /* 0x000fee0000000200 */
[C---:B--2---:R-:W-:Y:S08]  /*64b0*/  HMMA.16816.F32 R20, R148.reuse, R152, R20 ;  /* 0x000000989414723c */ /* 0x044ff00000001814 */
[C---:B------:R-:W-:Y:S01]  /*64c0*/  HMMA.16816.F32 R24, R148.reuse, R154, R24 ;  /* 0x0000009a9418723c */ /* 0x040fe20000001818 */
[----:B------:R-:W1:Y:S07]  /*64d0*/  LDSM.16.M88.4 R152, [R205] ;  /* 0x00000000cd98783b */ /* 0x000e6e0000000200 */
[C---:B-----5:R-:W-:Y:S08]  /*64e0*/  HMMA.16816.F32 R28, R148.reuse, R156, R28 ;  /* 0x0000009c941c723c */ /* 0x060ff0000000181c */
[C---:B------:R-:W-:Y:S01]  /*64f0*/  HMMA.16816.F32 R32, R148.reuse, R158, R32 ;  /* 0x0000009e9420723c */ /* 0x040fe20000001820 */
[----:B------:R-:W2:Y:S07]  /*6500*/  LDSM.16.M88.4 R156, [R218] ;  /* 0x00000000da9c783b */ /* 0x000eae0000000200 */
[C---:B---3--:R-:W-:Y:S08]  /*6510*/  HMMA.16816.F32 R36, R148.reuse, R136, R36 ;  /* 0x000000889424723c */ /* 0x048ff00000001824 */
[C---:B------:R-:W-:Y:S01]  /*6520*/  HMMA.16816.F32 R40, R148.reuse, R138, R40 ;  /* 0x0000008a9428723c */ /* 0x040fe20000001828 */
[----:B------:R-:W3:Y:S07]  /*6530*/  LDSM.16.M88.4 R136, [R217+0x800] ;  /* 0x00080000d988783b */ /* 0x000eee0000000200 */
[C---:B------:R-:W-:Y:S08]  /*6540*/  HMMA.16816.F32 R44, R148.reuse, R140, R44 ;  /* 0x0000008c942c723c */ /* 0x040ff0000000182c */
[C---:B------:R-:W-:Y:S01]  /*6550*/  HMMA.16816.F32 R48, R148.reuse, R142, R48 ;  /* 0x0000008e9430723c */ /* 0x040fe20000001830 */
[----:B------:R-:W5:Y:S07]  /*6560*/  LDSM.16.M88.4 R140, [R217+0x1000] ;  /* 0x00100000d98c783b */ /* 0x000f6e0000000200 */
[C---:B----4-:R-:W-:Y:S08]  /*6570*/  HMMA.16816.F32 R52, R148.reuse, R144, R52 ;  /* 0x000000909434723c */ /* 0x050ff00000001834 */
[C---:B------:R-:W-:Y:S01]  /*6580*/  HMMA.16816.F32 R56, R148.reuse, R146, R56 ;  /* 0x000000929438723c */ /* 0x040fe20000001838 */
[----:B------:R-:W4:Y:S07]  /*6590*/  LDSM.16.M88.4 R144, [R217+0x1800] ;  /* 0x00180000d990783b */ /* 0x000f2e0000000200 */
[C---:B-1----:R-:W-:Y:S08]  /*65a0*/  HMMA.16816.F32 R60, R148.reuse, R152, R60 ;  /* 0x00000098943c723c */ /* 0x042ff0000000183c */
[----:B------:R-:W-:Y:S01]  /*65b0*/  HMMA.16816.F32 R64, R148, R154, R64 ;  /* 0x0000009a9440723c */ /* 0x000fe20000001840 */
[----:B------:R-:W1:Y:S05]  /*65c0*/  LDSM.16.M88.4 R148, [R217+0x2000] ;  /* 0x00200000d994783b */ /* 0x000e6a0000000200 */
[----:B------:R-:W-:Y:S02]  /*65d0*/  LDSM.16.M88.4 R152, [R216] ;  /* 0x00000000d898783b */ /* 0x000fe40000000200 */
[C---:B--2---:R-:W-:Y:S08]  /*65e0*/  HMMA.16816.F32 R4, R156.reuse, R160, R4 ;  /* 0x000000a09c04723c */ /* 0x044ff00000001804 */
[C---:B------:R-:W-:Y:S01]  /*65f0*/  HMMA.16816.F32 R8, R156.reuse, R162, R8 ;  /* 0x000000a29c08723c */ /* 0x040fe20000001808 */
[----:B------:R-:W-:Y:S07]  /*6600*/  LDSM.16.M88.4 R160, [R204] ;  /* 0x00000000cca0783b */ /* 0x000fee0000000200 */
[C---:B---3--:R-:W-:Y:S08]  /*6610*/  HMMA.16816.F32 R12, R156.reuse, R136, R12 ;  /* 0x000000889c0c723c */ /* 0x048ff0000000180c */
[C---:B------:R-:W-:Y:S01]  /*6620*/  HMMA.16816.F32 R16, R156.reuse, R138, R16 ;  /* 0x0000008a9c10723c */ /* 0x040fe20000001810 */
[----:B------:R-:W2:Y:S07]  /*6630*/  LDSM.16.M88.4 R136, [R217+0x2800] ;  /* 0x00280000d988783b */ /* 0x000eae0000000200 */
[C---:B-----5:R-:W-:Y:S08]  /*6640*/  HMMA.16816.F32 R20, R156.reuse, R140, R20 ;  /* 0x0000008c9c14723c */ /* 0x060ff00000001814 */
        /* <DEDUP_REMOVED lines=16> */
[----:B------:R-:W4:Y:S05]  /*6750*/  LDSM.16.M88.4 R144, [R204+0x2800] ;  /* 0x00280000cc90783b */ /* 0x000f2a0000000200 */
[----:B------:R-:W-:Y:S02]  /*6760*/  LDSM.16.M88.4 R156, [R204+0x3800] ;  /* 0x00380000cc9c783b */ /* 0x000fe40000000200 */
        /* <DEDUP_REMOVED lines=21> */
[C---:B------:R-:W-:Y:S08]  /*68c0*/  HMMA.16816.F32 R60, R152.reuse, R156, R60 ;  /* 0x0000009c983c723c */ /* 0x040ff0000000183c */
[----:B------:R-:W-:Y:S01]  /*68d0*/  HMMA.16816.F32 R64, R152, R158, R64 ;  /* 0x0000009e9840723c */ /* 0x000fe20000001840 */
[----:B------:R-:W-:Y:S05]  /*68e0*/  LDSM.16.M88.4 R152, [R220+0x2000] ;  /* 0x00200000dc98783b */ /* 0x000fea0000000200 */
[----:B------:R-:W1:Y:S02]  /*68f0*/  LDSM.16.M88.4 R156, [R203] ;  /* 0x00000000cb9c783b */ /* 0x000e640000000200 */
[C---:B------:R-:W-:Y:S08]  /*6900*/  HMMA.16816.F32 R4, R160.reuse, R168, R4 ;  /* 0x000000a8a004723c */ /* 0x040ff00000001804 */
[C---:B------:R-:W-:Y:S01]  /*6910*/  HMMA.16816.F32 R8, R160.reuse, R170, R8 ;  /* 0x000000aaa008723c */ /* 0x040fe20000001808 */
[----:B------:R-:W1:Y:S07]  /*6920*/  LDSM.16.M88.4 R168, [R202] ;  /* 0x00000000caa8783b */ /* 0x000e6e0000000200 */
[C---:B------:R-:W-:Y:S08]  /*6930*/  HMMA.16816.F32 R12, R160.reuse, R172, R12 ;  /* 0x000000aca00c723c */ /* 0x040ff0000000180c */
[C---:B------:R-:W-:Y:S01]  /*6940*/  HMMA.16816.F32 R16, R160.reuse, R174, R16 ;  /* 0x000000aea010723c */ /* 0x040fe20000001810 */
[----:B------:R-:W1:Y:S07]  /*6950*/  LDSM.16.M88.4 R172, [R201] ;  /* 0x00000000c9ac783b */ /* 0x000e6e0000000200 */
[C---:B-----5:R-:W-:Y:S08]  /*6960*/  HMMA.16816.F32 R20, R160.reuse, R164, R20 ;  /* 0x000000a4a014723c */ /* 0x060ff00000001814 */
[C---:B------:R-:W-:Y:S01]  /*6970*/  HMMA.16816.F32 R24, R160.reuse, R166, R24 ;  /* 0x000000a6a018723c */ /* 0x040fe20000001818 */
[----:B------:R-:W-:Y:S07]  /*6980*/  LDSM.16.M88.4 R164, [R198] ;  /* 0x00000000c6a4783b */ /* 0x000fee0000000200 */
[C---:B--2---:R-:W-:Y:S08]  /*6990*/  HMMA.16816.F32 R28, R160.reuse, R136, R28 ;  /* 0x00000088a01c723c */ /* 0x044ff0000000181c */
[C---:B------:R-:W-:Y:S01]  /*69a0*/  HMMA.16816.F32 R32, R160.reuse, R138, R32 ;  /* 0x0000008aa020723c */ /* 0x040fe20000001820 */
[----:B------:R-:W2:Y:S07]  /*69b0*/  LDSM.16.M88.4 R136, [R199] ;  /* 0x00000000c788783b */ /* 0x000eae0000000200 */
[C---:B------:R-:W-:Y:S08]  /*69c0*/  HMMA.16816.F32 R36, R160.reuse, R176, R36 ;  /* 0x000000b0a024723c */ /* 0x040ff00000001824 */
[C---:B------:R-:W-:Y:S01]  /*69d0*/  HMMA.16816.F32 R40, R160.reuse, R178, R40 ;  /* 0x000000b2a028723c */ /* 0x040fe20000001828 */
[----:B------:R-:W5:Y:S07]  /*69e0*/  LDSM.16.M88.4 R176, [R197] ;  /* 0x00000000c5b0783b */ /* 0x000f6e0000000200 */
[C---:B---3--:R-:W-:Y:S08]  /*69f0*/  HMMA.16816.F32 R44, R160.reuse, R140, R44 ;  /* 0x0000008ca02c723c */ /* 0x048ff0000000182c */
[C---:B------:R-:W-:Y:S01]  /*6a00*/  HMMA.16816.F32 R48, R160.reuse, R142, R48 ;  /* 0x0000008ea030723c */ /* 0x040fe20000001830 */
[----:B------:R-:W3:Y:S07]  /*6a10*/  LDSM.16.M88.4 R140, [R196] ;  /* 0x00000000c48c783b */ /* 0x000eee0000000200 */
[C---:B----4-:R-:W-:Y:S08]  /*6a20*/  HMMA.16816.F32 R52, R160.reuse, R144, R52 ;  /* 0x00000090a034723c */ /* 0x050ff00000001834 */
[C---:B------:R-:W-:Y:S01]  /*6a30*/  HMMA.16816.F32 R56, R160.reuse, R146, R56 ;  /* 0x00000092a038723c */ /* 0x040fe20000001838 */
[----:B------:R-:W4:Y:S07]  /*6a40*/  LDSM.16.M88.4 R144, [R217+0x4800] ;  /* 0x00480000d990783b */ /* 0x000f2e0000000200 */
[C---:B-1----:R-:W-:Y:S08]  /*6a50*/  HMMA.16816.F32 R60, R160.reuse, R148, R60 ;  /* 0x00000094a03c723c */ /* 0x042ff0000000183c */
[----:B------:R-:W-:Y:S01]  /*6a60*/  HMMA.16816.F32 R64, R160, R150, R64 ;  /* 0x00000096a040723c */ /* 0x000fe20000001840 */
[----:B------:R-:W1:Y:S05]  /*6a70*/  LDSM.16.M88.4 R148, [R217+0x5000] ;  /* 0x00500000d994783b */ /* 0x000e6a0000000200 */
[----:B------:R-:W-:Y:S02]  /*6a80*/  LDSM.16.M88.4 R160, [R217+0x7800] ;  /* 0x00780000d9a0783b */ /* 0x000fe40000000200 */
        /* <DEDUP_REMOVED lines=18> */
[C---:B-----5:R-:W-:Y:S08]  /*6bb0*/  HMMA.16816.F32 R52, R152.reuse, R176, R52 ;  /* 0x000000b09834723c */ /* 0x060ff00000001834 */
[C---:B------:R-:W-:Y:S01]  /*6bc0*/  HMMA.16816.F32 R56, R152.reuse, R178, R56 ;  /* 0x000000b29838723c */ /* 0x040fe20000001838 */
[----:B------:R-:W-:Y:S07]  /*6bd0*/  LDSM.16.M88.4 R176, [R204+0x5800] ;  /* 0x00580000ccb0783b */ /* 0x000fee0000000200 */
[C---:B---3--:R-:W-:Y:S08]  /*6be0*/  HMMA.16816.F32 R60, R152.reuse, R140, R60 ;  /* 0x0000008c983c723c */ /* 0x048ff0000000183c */
[----:B------:R-:W-:Y:S01]  /*6bf0*/  HMMA.16816.F32 R64, R152, R142, R64 ;  /* 0x0000008e9840723c */ /* 0x000fe20000001840 */
[----:B------:R-:W3:Y:S05]  /*6c00*/  LDSM.16.M88.4 R140, [R217+0x6000] ;  /* 0x00600000d98c783b */ /* 0x000eea0000000200 */
[----:B------:R-:W5:Y:S02]  /*6c10*/  LDSM.16.M88.4 R152, [R217+0x6800] ;  /* 0x00680000d998783b */ /* 0x000f640000000200 */
[C---:B------:R-:W-:Y:S08]  /*6c20*/  HMMA.16816.F32 R4, R184.reuse, R188, R4 ;  /* 0x000000bcb804723c */ /* 0x040ff00000001804 */
[C---:B------:R-:W-:Y:S01]  /*6c30*/  HMMA.16816.F32 R8, R184.reuse, R190, R8 ;  /* 0x000000beb808723c */ /* 0x040fe20000001808 */
[----:B------:R-:W-:Y:S07]  /*6c40*/  LDSM.16.M88.4 R188, [R204+0x6800] ;  /* 0x00680000ccbc783b */ /* 0x000fee0000000200 */
[C---:B----4-:R-:W-:Y:S08]  /*6c50*/  HMMA.16816.F32 R12, R184.reuse, R144, R12 ;  /* 0x00000090b80c723c */ /* 0x050ff0000000180c */
[C---:B------:R-:W-:Y:S01]  /*6c60*/  HMMA.16816.F32 R16, R184.reuse, R146, R16 ;  /* 0x00000092b810723c */ /* 0x040fe20000001810 */
[----:B------:R-:W4:Y:S07]  /*6c70*/  LDSM.16.M88.4 R144, [R204+0x4800] ;  /* 0x00480000cc90783b */ /* 0x000f2e0000000200 */
[C---:B-1----:R-:W-:Y:S08]  /*6c80*/  HMMA.16816.F32 R20, R184.reuse, R148, R20 ;  /* 0x00000094b814723c */ /* 0x042ff00000001814 */
[C---:B------:R-:W-:Y:S01]  /*6c90*/  HMMA.16816.F32 R24, R184.reuse, R150, R24 ;  /* 0x00000096b818723c */ /* 0x040fe20000001818 */
[----:B------:R-:W1:Y:S01]  /*6ca0*/  LDSM.16.M88.4 R148, [R204+0x7800] ;  /* 0x00780000cc94783b */ /* 0x000e620000000200 */
[----:B------:R-:W-:Y:S04]  /*6cb0*/  DEPBAR.LE SB0, 0x0 ;  /* 0x000080000000791a */ /* 0x000fe80000000000 */
[----:B------:R-:W-:Y:S02]  /*6cc0*/  BAR.SYNC.DEFER_BLOCKING 0x0 ;  /* 0x0000000000007b1d */ /* 0x000fe40000010000 */
[C---:B--2---:R-:W-:Y:S08]  /*6cd0*/  HMMA.16816.F32 R28, R184.reuse, R136, R28 ;  /* 0x00000088b81c723c */ /* 0x044ff0000000181c */
[C---:B------:R-:W-:Y:S08]  /*6ce0*/  HMMA.16816.F32 R32, R184.reuse, R138, R32 ;  /* 0x0000008ab820723c */ /* 0x040ff00000001820 */
[C---:B---3--:R-:W-:Y:S08]  /*6cf0*/  HMMA.16816.F32 R36, R184.reuse, R140, R36 ;  /* 0x0000008cb824723c */ /* 0x048ff00000001824 */
        /* <DEDUP_REMOVED lines=9> */
[C---:B----4-:R-:W-:Y:S08]  /*6d90*/  HMMA.16816.F32 R12, R164.reuse, R144, R12 ;  /* 0x00000090a40c723c */ /* 0x050ff0000000180c */
        /* <DEDUP_REMOVED lines=12> */
[----:B------:R-:W-:Y:S01]  /*6e60*/  HMMA.16816.F32 R64, R164, R150, R64 ;  /* 0x00000096a440723c */ /* 0x000fe20000001840 */
[----:B------:R-:W-:-:S07]  /*6e70*/  @!P0 BRA `(.L_x_2269) ;  /* 0x0000065000008947 */ /* 0x000fce0003800000 */
[----:B------:R-:W-:Y:S02]  /*6e80*/  ULDC UR6, c[0x0][0x198] ;  /* 0x0000660000067ab9 */ /* 0x000fe40000000800 */
[----:B------:R-:W-:Y:S04]  /*6e90*/  ULEA UR6, -UR6, URZ, 0x7 ;  /* 0x0000003f06067291 */ /* 0x000fe8000f8e393f */
[----:B------:R-:W-:Y:S02]  /*6ea0*/  USHF.R.S32.HI UR4, URZ, 0x1f, UR6 ;  /* 0x0000001f3f047899 */ /* 0x000fe40008011406 */
[----:B------:R-:W-:Y:S04]  /*6eb0*/  MOV R136, UR6 ;  /* 0x0000000600887c02 */ /* 0x000fe80008000f00 */
[----:B------:R-:W-:Y:S01]  /*6ec0*/  MOV R3, UR4 ;  /* 0x0000000400037c02 */ /* 0x000fe20008000f00 */
[----:B------:R-:W-:-:S05]  /*6ed0*/  @P6 BRA `(.L_x_2270) ;  /* 0x000003b000006947 */ /* 0x000fca0003800000 */
[----:B------:R-:W-:Y:S04]  /*6ee0*/  IABS R2, c[0x0][0x2d0] ;  /* 0x0000b40000027a13 */ /* 0x000fe80000000000 */
        /* <DEDUP_REMOVED lines=39> */
[----:B------:R-:W-:Y:S01]  /*7160*/  LEA R140, P1, R3, R232, 0x2 ;  /* 0x000000e8038c7211 */ /* 0x000fe200078210ff */
[C---:B------:R-:W-:Y:S01]  /*7170*/  IMAD.IADD R2, R139.reuse, 0x1, -R3 ;  /* 0x000000018b027824 */ /* 0x040fe200078e0a03 */
[-C--:B------:R-:W-:Y:S02]  /*7180*/  LEA.HI.X.SX32 R135, R139, R233.reuse, 0x2, P0 ;  /* 0x000000e98b877211 */ /* 0x080fe400000f16ff */
[----:B------:R-:W-:Y:S01]  /*7190*/  LEA.HI.X.SX32 R141, R3, R233, 0x2, P1 ;  /* 0x000000e9038d7211 */ /* 0x000fe200008f16ff */
[----:B------:R-:W-:Y:S03]  /*71a0*/  IMAD.MOV.U32 R3, RZ, RZ, c[0x0][0x2d0] ;  /* 0x0000b400ff037624 */ /* 0x000fe600078e00ff */
[----:B------:R-:W2:Y:S01]  /*71b0*/  LDG.E R135, [R134.64] ;  /* 0x0000000a86877981 */ /* 0x000ea2000c1e1900 */
[----:B------:R-:W-:Y:S03]  /*71c0*/  IMAD R3, R2, R3, -0x80 ;  /* 0xffffff8002037424 */ /* 0x000fe600078e0203 */
[----:B------:R-:W2:Y:S01]  /*71d0*/  LDG.E R132, [R140.64] ;  /* 0x0000000a8c847981 */ /* 0x000ea2000c1e1900 */
[C---:B------:R-:W-:Y:S01]  /*71e0*/  IMAD.WIDE.U32 R136, R3.reuse, c[0x0][0x198], RZ ;  /* 0x0000660003887a25 */ /* 0x040fe200078e00ff */
        /* <DEDUP_REMOVED lines=10> */
.L_x_2270:
[C---:B------:R-:W-:Y:S04]  /*7290*/  LEA R226, P0, R136.reuse, R226, 0x1 ;  /* 0x000000e288e27211 */ /* 0x040fe800078008ff */
[----:B------:R-:W-:Y:S02]  /*72a0*/  LEA.HI.X R227, R136, R227, R3, 0x1, P0 ;  /* 0x000000e388e37211 */ /* 0x000fe400000f0c03 */
[----:B------:R-:W-:Y:S03]  /*72b0*/  IADD3 R142, P0, R226, UR12, RZ ;  /* 0x0000000ce28e7c10 */ /* 0x000fe6000ff1e0ff */
        /* <DEDUP_REMOVED lines=9> */
[----:B------:R-:W-:Y:S03]  /*7350*/  IADD3 R138, P0, R140, UR12, RZ ;  /* 0x0000000c8c8a7c10 */ /* 0x000fe6000ff1e0ff */
[----:B------:R1:W-:Y:S01]  /*7360*/  LDGSTS.E.BYPASS.LTC128B.128 [R229+0x8800], [R142.64+0x80] ;  /* 0x088000808ee57fae */ /* 0x0003e2000b901d4a */
[----:B------:R-:W-:Y:S02]  /*7370*/  IADD3.X R139, R141, UR7, RZ, P0, !PT ;  /* 0x000000078d8b7c10 */ /* 0x000fe400087fe4ff */
[----:B------:R-:W-:Y:S01]  /*7380*/  IADD3 R136, P0, R138, UR12, RZ ;  /* 0x0000000c8a887c10 */ /* 0x000fe2000ff1e0ff */
[----:B------:R1:W-:Y:S03]  /*7390*/  LDGSTS.E.BYPASS.LTC128B.128 [R229+0x5000], [R140.64] ;  /* 0x050000008ce57fae */ /* 0x0003e6000b901d4a */
[----:B------:R-:W-:Y:S01]  /*73a0*/  IADD3.X R137, R139, UR7, RZ, P0, !PT ;  /* 0x000000078b897c10 */ /* 0x000fe200087fe4ff */
[----:B------:R1:W-:Y:S01]  /*73b0*/  LDGSTS.E.BYPASS.LTC128B.128 [R229+0x9000], [R140.64+0x80] ;  /* 0x090000808ce57fae */ /* 0x0003e2000b901d4a */
[----:B------:R-:W-:Y:S03]  /*73c0*/  IADD3 R134, P0, R136, UR12, RZ ;  /* 0x0000000c88867c10 */ /* 0x000fe6000ff1e0ff */
        /* <DEDUP_REMOVED lines=8> */
[----:B------:R-:W-:Y:S03]  /*7450*/  IADD3.X R145, R3, UR7, RZ, P0, !PT ;  /* 0x0000000703917c10 */ /* 0x000fe600087fe4ff */
[----:B------:R1:W-:Y:S04]  /*7460*/  LDGSTS.E.BYPASS.LTC128B.128 [R229+0x6800], [R134.64] ;  /* 0x0680000086e57fae */ /* 0x0003e8000b901d4a */
[----:B------:R1:W-:Y:S04]  /*7470*/  LDGSTS.E.BYPASS.LTC128B.128 [R229+0xa800], [R134.64+0x80] ;  /* 0x0a80008086e57fae */ /* 0x0003e8000b901d4a */
[----:B------:R1:W-:Y:S04]  /*7480*/  LDGSTS.E.BYPASS.LTC128B.128 [R229+0x7000], [R2.64] ;  /* 0x0700000002e57fae */ /* 0x0003e8000b901d4a */
[----:B------:R1:W-:Y:S04]  /*7490*/  LDGSTS.E.BYPASS.LTC128B.128 [R229+0xb000], [R2.64+0x80] ;  /* 0x0b00008002e57fae */ /* 0x0003e8000b901d4a */
[----:B------:R1:W-:Y:S04]  /*74a0*/  LDGSTS.E.BYPASS.LTC128B.128 [R229+0x7800], [R144.64] ;  /* 0x0780000090e57fae */ /* 0x0003e8000b901d4a */
[----:B------:R1:W-:Y:S04]  /*74b0*/  LDGSTS.E.BYPASS.LTC128B.128 [R229+0xb800], [R144.64+0x80] ;  /* 0x0b80008090e57fae */ /* 0x0003e8000b901d4a */
[----:B------:R-:W0:Y:S02]  /*74c0*/  LDGDEPBAR ;  /* 0x00000000000079af */ /* 0x000e240000000000 */
.L_x_2269:
[----:B-1----:R-:W-:Y:S01]  /*74d0*/  FMNMX.FTZ R2, R4, R133, !PT ;  /* 0x0000008504027209 */ /* 0x002fe20007810000 */
        /* <DEDUP_REMOVED lines=88> */
[----:B------:R-:W-:Y:S01]  /*7a60*/  ISETP.GT.AND P0, PT, R237, RZ, PT ;  /* 0x000000ffed00720c */ /* 0x000fe20003f04270 */
        /* <DEDUP_REMOVED lines=362> */
[----:B------:R-:W-:Y:S03]  /*9110*/  IADD3 R0, R237, -0x1, RZ ;  /* 0xffffffffed007810 */ /* 0x000fe60007ffe0ff */
[C---:B------:R-:W-:Y:S01]  /*9120*/  HMMA.16816.F32 R84, R20.reuse, R34, R84 ;  /* 0x000000221454723c */ /* 0x040fe20000001854 */
[----:B------:R-:W1:Y:S03]  /*9130*/  LDSM.16.MT88.4 R32, [R213+0x12000] ;  /* 0x01200000d520783b */ /* 0x000e660000004200 */
[----:B------:R-:W-:Y:S01]  /*9140*/  FADD.FTZ R5, R176, R5 ;  /* 0x00000005b0057221 */ /* 0x000fe20000010000 */
[----:B------:R-:W-:Y:S02]  /*9150*/  MOV R237, R0 ;  /* 0x0000000000ed7202 */ /* 0x000fe40000000f00 */
[----:B------:R-:W-:Y:S01]  /*9160*/  MOV R0, R3 ;  /* 0x0000000300007202 */ /* 0x000fe20000000f00 */
        /* <DEDUP_REMOVED lines=112> */
.L_x_2267:
[----:B------:R-:W1:Y:S01]  /*9870*/  SHFL.BFLY PT, R0, R241, 0x2, 0x1f ;  /* 0x0c401f00f1007f89 */ /* 0x000e6200000e0000 */
[----:B------:R-:W-:Y:S01]  /*9880*/  MOV R10, 0x3f800000 ;  /* 0x3f800000000a7802 */ /* 0x000fe20000000f00 */
[----:B------:R-:W-:Y:S01]  /*9890*/  ULDC.U8 UR4, c[0x0][0x328] ;  /* 0x0000ca0000047ab9 */ /* 0x000fe20000000000 */
[----:B------:R-:W-:Y:S01]  /*98a0*/  MOV R11, 0x3f800000 ;  /* 0x3f800000000b7802 */ /* 0x000fe20000000f00 */
[----:B------:R-:W2:Y:S01]  /*98b0*/  SHFL.BFLY PT, R2, R239, 0x2, 0x1f ;  /* 0x0c401f00ef027f89 */ /* 0x000ea200000e0000 */
[----:B------:R-:W-:Y:S01]  /*98c0*/  BSSY B0, `(.L_x_2272) ;  /* 0x00000d7000007945 */ /* 0x000fe20003800000 */
[----:B------:R-:W-:-:S02]  /*98d0*/  MOV R42, 0x7f800000 ;  /* 0x7f800000002a7802 */ /* 0x000fc40000000f00 */
[----:B------:R-:W3:Y:S01]  /*98e0*/  S2R R5, SR_TID.X ;  /* 0x0000000000057919 */ /* 0x000ee20000002100 */
[----:B------:R-:W-:-:S03]  /*98f0*/  LEA R235, R235, R228, 0x4 ;  /* 0x000000e4ebeb7211 */ /* 0x000fc600078e20ff */
[----:B------:R-:W4:Y:S01]  /*9900*/  S2R R40, SR_CTAID.Z ;  /* 0x0000000000287919 */ /* 0x000f220000002700 */
[----:B-1----:R-:W-:Y:S02]  /*9910*/  FADD.FTZ R0, R0, R241 ;  /* 0x000000f100007221 */ /* 0x002fe40000010000 */
[----:B--2---:R-:W-:-:S03]  /*9920*/  FADD.FTZ R9, R2, R239 ;  /* 0x000000ef02097221 */ /* 0x004fc60000010000 */
[----:B------:R-:W1:Y:S01]  /*9930*/  SHFL.BFLY PT, R7, R0, 0x1, 0x1f ;  /* 0x0c201f0000077f89 */ /* 0x000e6200000e0000 */
[----:B---3--:R-:W-:-:S03]  /*9940*/  SHF.R.S32.HI R4, RZ, 0x1f, R5 ;  /* 0x0000001fff047819 */ /* 0x008fc60000011405 */
[----:B------:R-:W2:Y:S01]  /*9950*/  SHFL.BFLY PT, R6, R9, 0x1, 0x1f ;  /* 0x0c201f0009067f89 */ /* 0x000ea200000e0000 */
[CC--:B------:R-:W-:Y:S02]  /*9960*/  LEA.HI R8, R4.reuse, R5.reuse, RZ, 0x2 ;  /* 0x0000000504087211 */ /* 0x0c0fe400078f10ff */
[----:B------:R-:W-:Y:S02]  /*9970*/  LEA.HI R2, R4, R5, RZ, 0x5 ;  /* 0x0000000504027211 */ /* 0x000fe400078f28ff */
[----:B------:R-:W-:Y:S01]  /*9980*/  LOP3.LUT R12, R8, 0x3ffffffc, RZ, 0xc0, !PT ;  /* 0x3ffffffc080c7812 */ /* 0x000fe200078ec0ff */
[----:B-1----:R-:W-:Y:S01]  /*9990*/  FADD.FTZ R7, R0, R7 ;  /* 0x0000000700077221 */ /* 0x002fe20000010000 */
[----:B------:R-:W-:Y:S02]  /*99a0*/  SHF.R.S32.HI R0, RZ, 0x5, R2 ;  /* 0x00000005ff007819 */ /* 0x000fe40000011402 */
[----:B------:R-:W-:Y:S01]  /*99b0*/  LOP3.LUT R2, R2, 0xffffffe0, RZ, 0xc0, !PT ;  /* 0xffffffe002027812 */ /* 0x000fe200078ec0ff */
[----:B--2---:R-:W-:Y:S01]  /*99c0*/  FADD.FTZ R6, R9, R6 ;  /* 0x0000000609067221 */ /* 0x004fe20000010000 */
[----:B------:R-:W-:-:S02]  /*99d0*/  FSETP.NE.FTZ.AND P4, PT, R7, RZ, PT ;  /* 0x000000ff0700720b */ /* 0x000fc40003f95000 */
[----:B------:R-:W-:Y:S02]  /*99e0*/  IADD3 R9, -R12, R5, RZ ;  /* 0x000000050c097210 */ /* 0x000fe40007ffe1ff */
[----:B------:R-:W-:Y:S02]  /*99f0*/  FSETP.NE.FTZ.AND P3, PT, R6, RZ, PT ;  /* 0x000000ff0600720b */ /* 0x000fe40003f75000 */
[----:B------:R-:W-:Y:S02]  /*9a00*/  LEA R0, R0, R9, 0x9 ;  /* 0x0000000900007211 */ /* 0x000fe400078e48ff */
[--C-:B------:R-:W-:Y:S02]  /*9a10*/  SHF.R.S32.HI R9, RZ, 0x2, R8.reuse ;  /* 0x00000002ff097819 */ /* 0x100fe40000011408 */
[----:B------:R-:W-:Y:S02]  /*9a20*/  SHF.R.S32.HI R8, RZ, 0x1f, R8 ;  /* 0x0000001fff087819 */ /* 0x000fe40000011408 */
[----:B------:R-:W-:Y:S01]  /*9a30*/  IADD3 R2, -R2, R5, RZ ;  /* 0x0000000502027210 */ /* 0x000fe20007ffe1ff */
        /* <DEDUP_REMOVED lines=102> */
[----:B------:R-:W-:Y:S01]  /*a0a0*/  LOP3.LUT P1, RZ, R2, 0x3, RZ, 0xc0, !PT ;  /* 0x0000000302ff7812 */ /* 0x000fe2000782c0ff */
[----:B------:R-:W-:Y:S01]  /*a0b0*/  FMUL.FTZ R106, R11, R106 ;  /* 0x0000006a0b6a7220 */ /* 0x000fe20000410000 */
[----:B------:R-:W-:Y:S01]  /*a0c0*/  F2FP.PACK_AB R102, R103, R102 ;  /* 0x000000666766723e */ /* 0x000fe200000000ff */
[C---:B------:R-:W-:Y:S01]  /*a0d0*/  FMUL.FTZ R127, R11.reuse, R127 ;  /* 0x0000007f0b7f7220 */ /* 0x040fe20000410000 */
[----:B------:R-:W-:Y:S01]  /*a0e0*/  MOV R2, 0x7f800000 ;  /* 0x7f80000000027802 */ /* 0x000fe20000000f00 */
        /* <DEDUP_REMOVED lines=13> */
[C---:B------:R-:W-:Y:S01]  /*a1c0*/  IADD3 R11, R9.reuse, -0x10, RZ ;  /* 0xfffffff0090b7810 */ /* 0x040fe20007ffe0ff */
[----:B-1----:R-:W-:Y:S01]  /*a1d0*/  @P3 FMUL.FTZ R44, R6, 0.69314718246459960938 ;  /* 0x3f317218062c3820 */ /* 0x002fe20000410000 */
[----:B------:R-:W-:Y:S01]  /*a1e0*/  @P0 IADD3 R11, R9, 0x10, RZ ;  /* 0x00000010090b0810 */ /* 0x000fe20007ffe0ff */
[----:B-----5:R-:W-:Y:S01]  /*a1f0*/  @P4 FMUL.FTZ R7, R7, 0.69314718246459960938 ;  /* 0x3f31721807074820 */ /* 0x020fe20000410000 */
[----:B------:R-:W-:Y:S01]  /*a200*/  F2FP.PACK_AB R122, R123, R122 ;  /* 0x0000007a7b7a723e */ /* 0x000fe200000000ff */
[----:B------:R-:W-:Y:S01]  /*a210*/  @P3 FFMA.FTZ R42, R3, c[0x0][0x238], R44 ;  /* 0x00008e00032a3a23 */ /* 0x000fe2000001002c */
[-C--:B------:R-:W-:Y:S01]  /*a220*/  IADD3 R15, R0, R11.reuse, RZ ;  /* 0x0000000b000f7210 */ /* 0x080fe20007ffe0ff */
[----:B------:R3:W-:Y:S01]  /*a230*/  STS [R11], R68 ;  /* 0x000000440b007388 */ /* 0x0007e20000000800 */
[----:B------:R-:W-:Y:S01]  /*a240*/  IADD3 R19, R8, R11, RZ ;  /* 0x0000000b08137210 */ /* 0x000fe20007ffe0ff */
[----:B------:R-:W-:Y:S01]  /*a250*/  @P4 FFMA.FTZ R2, R132, c[0x0][0x238], R7 ;  /* 0x00008e0084024a23 */ /* 0x000fe20000010007 */
[----:B------:R-:W-:Y:S01]  /*a260*/  IADD3 R37, R15, R8, RZ ;  /* 0x000000080f257210 */ /* 0x000fe20007ffe0ff */
[----:B------:R3:W-:Y:S01]  /*a270*/  STS [R11+0x400], R70 ;  /* 0x000400460b007388 */ /* 0x0007e20000000800 */
[----:B------:R-:W-:-:S02]  /*a280*/  F2FP.PACK_AB R118, R119, R118 ;  /* 0x000000767776723e */ /* 0x000fc400000000ff */
[----:B------:R-:W-:Y:S01]  /*a290*/  ISETP.NE.AND P0, PT, RZ, UR4, PT ;  /* 0x00000004ff007c0c */ /* 0x000fe2000bf05270 */
[----:B------:R3:W-:Y:S04]  /*a2a0*/  STS [R13], R72 ;  /* 0x000000480d007388 */ /* 0x0007e80000000800 */
[----:B------:R3:W-:Y:S04]  /*a2b0*/  STS [R13+0x400], R74 ;  /* 0x0004004a0d007388 */ /* 0x0007e80000000800 */
[----:B------:R3:W-:Y:S04]  /*a2c0*/  STS [R15], R76 ;  /* 0x0000004c0f007388 */ /* 0x0007e80000000800 */
[----:B------:R3:W-:Y:S01]  /*a2d0*/  STS [R15+0x400], R78 ;  /* 0x0004004e0f007388 */ /* 0x0007e20000000800 */
[----:B----4-:R-:W-:-:S03]  /*a2e0*/  @P0 IMAD R41, R40, c[0x0][0x234], RZ ;  /* 0x00008d0028290a24 */ /* 0x010fc600078e02ff */
[----:B------:R3:W-:Y:S04]  /*a2f0*/  STS [R17], R80 ;  /* 0x0000005011007388 */ /* 0x0007e80000000800 */
[----:B------:R3:W-:Y:S04]  /*a300*/  STS [R17+0x400], R82 ;  /* 0x0004005211007388 */ /* 0x0007e80000000800 */
[----:B------:R3:W-:Y:S04]  /*a310*/  STS [R19], R84 ;  /* 0x0000005413007388 */ /* 0x0007e80000000800 */
[----:B------:R3:W-:Y:S04]  /*a320*/  STS [R19+0x400], R86 ;  /* 0x0004005613007388 */ /* 0x0007e80000000800 */
[----:B------:R3:W-:Y:S04]  /*a330*/  STS [R21], R88 ;  /* 0x0000005815007388 */ /* 0x0007e80000000800 */
[----:B------:R3:W-:Y:S04]  /*a340*/  STS [R21+0x400], R90 ;  /* 0x0004005a15007388 */ /* 0x0007e80000000800 */
[----:B------:R3:W-:Y:S04]  /*a350*/  STS [R37], R92 ;  /* 0x0000005c25007388 */ /* 0x0007e80000000800 */
        /* <DEDUP_REMOVED lines=18> */
[----:B------:R-:W1:Y:S04]  /*a480*/  S2R R0, SR_CTAID.Y ;  /* 0x0000000000007919 */ /* 0x000e680000002600 */
        /* <DEDUP_REMOVED lines=13> */
[----:B------:R-:W-:-:S02]  /*a560*/  IMAD.MOV.U32 R3, RZ, RZ, -0x40 ;  /* 0xffffffc0ff037424 */ /* 0x000fc400078e00ff */
[C---:B-----5:R-:W-:Y:S02]  /*a570*/  IMAD R44, R6.reuse, 0x40, R41 ;  /* 0x00000040062c7824 */ /* 0x060fe400078e0229 */
[----:B------:R-:W-:Y:S01]  /*a580*/  IMAD R46, R6, R3, c[0x0][0x214] ;  /* 0x00008500062e7624 */ /* 0x000fe200078e0203 */
[C---:B------:R-:W-:Y:S02]  /*a590*/  IADD3 R3, R235.reuse, 0x8, RZ ;  /* 0x00000008eb037810 */ /* 0x040fe40007ffe0ff */
[----:B------:R-:W-:Y:S02]  /*a5a0*/  SHF.R.S32.HI R6, RZ, 0x1f, R44 ;  /* 0x0000001fff067819 */ /* 0x000fe4000001142c */
[C---:B------:R-:W-:Y:S02]  /*a5b0*/  IADD3 R44, P0, R235.reuse, R44, RZ ;  /* 0x0000002ceb2c7210 */ /* 0x040fe40007f1e0ff */
[-C--:B------:R-:W-:Y:S02]  /*a5c0*/  ISETP.GE.AND P2, PT, R235, R46.reuse, PT ;  /* 0x0000002eeb00720c */ /* 0x080fe40003f46270 */
[----:B------:R-:W-:-:S02]  /*a5d0*/  ISETP.GE.AND P1, PT, R3, R46, PT ;  /* 0x0000002e0300720c */ /* 0x000fc40003f26270 */
[----:B------:R-:W-:Y:S02]  /*a5e0*/  LEA.HI.X.SX32 R235, R235, R6, 0x1, P0 ;  /* 0x00000006ebeb7211 */ /* 0x000fe400000f0eff */
[----:B------:R-:W-:-:S04]  /*a5f0*/  LEA R6, P0, R44, c[0x0][0x200], 0x2 ;  /* 0x000080002c067a11 */ /* 0x000fc800078010ff */
[----:B------:R-:W-:-:S05]  /*a600*/  LEA.HI.X R7, R44, c[0x0][0x204], R235, 0x2, P0 ;  /* 0x000081002c077a11 */ /* 0x000fca00000f14eb */
[----:B------:R3:W-:Y:S04]  /*a610*/  @!P2 STG.E [R6.64], R2 ;  /* 0x000000020600a986 */ /* 0x0007e8000c10190a */
[----:B------:R3:W-:Y:S02]  /*a620*/  @!P1 STG.E [R6.64+0x20], R42 ;  /* 0x0000202a06009986 */ /* 0x0007e4000c10190a */
.L_x_2273:
[----:B------:R-:W-:Y:S05]  /*a630*/  BSYNC B0 ;  /* 0x0000000000007941 */ /* 0x000fea0003800000 */
.L_x_2272:
[----:B------:R-:W5:Y:S01]  /*a640*/  S2R R3, SR_CTAID.X ;  /* 0x0000000000037919 */ /* 0x000f620000002500 */
[----:B---3--:R-:W-:Y:S01]  /*a650*/  MOV R6, R230 ;  /* 0x000000e600067202 */ /* 0x008fe20000000f00 */
[----:B------:R-:W-:Y:S01]  /*a660*/  IMAD.MOV.U32 R7, RZ, RZ, R231 ;  /* 0x000000ffff077224 */ /* 0x000fe200078e00e7 */
[----:B------:R-:W-:Y:S01]  /*a670*/  LEA.HI R4, R4, R5, RZ, 0x3 ;  /* 0x0000000504047211 */ /* 0x000fe200078f18ff */
[----:B------:R-:W-:Y:S02]  /*a680*/  ULDC.64 UR4, c[0x0][0x1e8] ;  /* 0x00007a0000047ab9 */ /* 0x000fe40000000a00 */
[----:B------:R-:W-:Y:S01]  /*a690*/  USHF.L.U32 UR7, UR4, 0x5, URZ ;  /* 0x0000000504077899 */ /* 0x000fe2000800063f */
[----:B------:R-:W-:Y:S01]  /*a6a0*/  SHF.R.S32.HI R4, RZ, 0x3, R4 ;  /* 0x00000003ff047819 */ /* 0x000fe20000011404 */
[----:B------:R-:W-:-:S02]  /*a6b0*/  UMOV UR6, 0x5 ;  /* 0x0000000500067882 */ /* 0x000fc40000000000 */
[----:B------:R-:W-:Y:S01]  /*a6c0*/  USHF.L.U64.HI UR5, UR4, UR6, UR5 ;  /* 0x0000000604057299 */ /* 0x000fe20008010205 */
[----:B-----5:R-:W-:-:S04]  /*a6d0*/  IMAD.SHL.U32 R3, R3, 0x40, RZ ;  /* 0x0000004003037824 */ /* 0x020fc800078e00ff */
[----:B------:R-:W-:Y:S01]  /*a6e0*/  IMAD.WIDE.U32 R6, R3, c[0x0][0x1e8], R6 ;  /* 0x00007a0003067a25 */ /* 0x000fe200078e0006 */
[----:B------:R-:W-:-:S05]  /*a6f0*/  SHF.R.S32.HI R2, RZ, 0x1f, R3 ;  /* 0x0000001fff027819 */ /* 0x000fca0000011403 */
[----:B------:R-:W-:-:S04]  /*a700*/  IMAD R2, R2, c[0x0][0x1e8], RZ ;  /* 0x00007a0002027a24 */ /* 0x000fc800078e02ff */
[----:B------:R-:W-:Y:S01]  /*a710*/  IMAD R3, R3, c[0x0][0x1ec], R2 ;  /* 0x00007b0003037a24 */ /* 0x000fe200078e0202 */
[----:B------:R-:W-:-:S04]  /*a720*/  SHF.R.S32.HI R2, RZ, 0x1f, R0 ;  /* 0x0000001fff027819 */ /* 0x000fc80000011400 */
[----:B------:R-:W-:Y:S01]  /*a730*/  IADD3 R7, R3, R7, RZ ;  /* 0x0000000703077210 */ /* 0x000fe20007ffe0ff */
[----:B------:R-:W-:Y:S01]  /*a740*/  IMAD R3, R2, c[0x0][0x1e0], RZ ;  /* 0x0000780002037a24 */ /* 0x000fe200078e02ff */
[----:B------:R-:W-:-:S03]  /*a750*/  SHF.R.S32.HI R2, RZ, 0x1f, R40 ;  /* 0x0000001fff027819 */ /* 0x000fc60000011428 */
[C---:B------:R-:W-:Y:S02]  /*a760*/  IMAD R3, R0.reuse, c[0x0][0x1e4], R3 ;  /* 0x0000790000037a24 */ /* 0x040fe400078e0203 */
[----:B------:R-:W-:Y:S01]  /*a770*/  IMAD.WIDE.U32 R6, R0, c[0x0][0x1e0], R6 ;  /* 0x0000780000067a25 */ /* 0x000fe200078e0006 */
[----:B------:R-:W-:-:S03]  /*a780*/  SHF.R.S32.HI R0, RZ, 0x1f, R4 ;  /* 0x0000001fff007819 */ /* 0x000fc60000011404 */
[----:B------:R-:W-:Y:S02]  /*a790*/  IMAD R5, R2, c[0x0][0x1f0], RZ ;  /* 0x00007c0002057a24 */ /* 0x000fe400078e02ff */
[----:B------:R-:W-:Y:S02]  /*a7a0*/  IMAD.IADD R7, R3, 0x1, R7 ;  /* 0x0000000103077824 */ /* 0x000fe400078e0207 */
[C---:B------:R-:W-:Y:S02]  /*a7b0*/  IMAD R5, R40.reuse, c[0x0][0x1f4], R5 ;  /* 0x00007d0028057a24 */ /* 0x040fe400078e0205 */
[----:B------:R-:W-:-:S04]  /*a7c0*/  IMAD.WIDE.U32 R6, R40, c[0x0][0x1f0], R6 ;  /* 0x00007c0028067a25 */ /* 0x000fc800078e0006 */
[----:B------:R-:W-:Y:S01]  /*a7d0*/  IMAD R3, R0, c[0x0][0x1e8], RZ ;  /* 0x00007a0000037a24 */ /* 0x000fe200078e02ff */
[----:B------:R-:W-:-:S03]  /*a7e0*/  IADD3 R7, R5, R7, RZ ;  /* 0x0000000705077210 */ /* 0x000fc60007ffe0ff */
[C---:B------:R-:W-:Y:S02]  /*a7f0*/  IMAD R3, R4.reuse, c[0x0][0x1ec], R3 ;  /* 0x00007b0004037a24 */ /* 0x040fe400078e0203 */
[----:B------:R-:W-:-:S04]  /*a800*/  IMAD.WIDE.U32 R4, R4, c[0x0][0x1e8], R6 ;  /* 0x00007a0004047a25 */ /* 0x000fc800078e0006 */
[----:B------:R-:W-:Y:S01]  /*a810*/  IMAD.IADD R3, R3, 0x1, R5 ;  /* 0x0000000103037824 */ /* 0x000fe200078e0205 */
[----:B------:R-:W-:-:S04]  /*a820*/  LEA R2, P0, R4, c[0x0][0x1d0], 0x1 ;  /* 0x0000740004027a11 */ /* 0x000fc800078008ff */
[----:B------:R-:W-:Y:S02]  /*a830*/  LEA.HI.X R3, R4, c[0x0][0x1d4], R3, 0x1, P0 ;  /* 0x0000750004037a11 */ /* 0x000fe400000f0c03 */
[----:B------:R-:W-:-:S03]  /*a840*/  IADD3 R6, P0, R2, UR7, RZ ;  /* 0x0000000702067c10 */ /* 0x000fc6000ff1e0ff */
[----:B--2---:R-:W-:Y:S01]  /*a850*/  STG.E.128 [R2.64], R32 ;  /* 0x0000002002007986 */ /* 0x004fe2000c101d0a */
[----:B------:R-:W-:Y:S02]  /*a860*/  IADD3.X R7, R3, UR5, RZ, P0, !PT ;  /* 0x0000000503077c10 */ /* 0x000fe400087fe4ff */
[----:B------:R-:W-:Y:S01]  /*a870*/  IADD3 R4, P0, R6, UR7, RZ ;  /* 0x0000000706047c10 */ /* 0x000fe2000ff1e0ff */
[----:B-1----:R-:W-:Y:S03]  /*a880*/  STG.E.128 [R2.64+0x80], R16 ;  /* 0x0000801002007986 */ /* 0x002fe6000c101d0a */
[----:B------:R-:W-:Y:S01]  /*a890*/  IADD3.X R5, R7, UR5, RZ, P0, !PT ;  /* 0x0000000507057c10 */ /* 0x000fe200087fe4ff */
[----:B----4-:R-:W-:Y:S01]  /*a8a0*/  STG.E.128 [R6.64], R28 ;  /* 0x0000001c06007986 */ /* 0x010fe2000c101d0a */
[----:B------:R-:W-:-:S03]  /*a8b0*/  IADD3 R40, P0, R4, UR7, RZ ;  /* 0x0000000704287c10 */ /* 0x000fc6000ff1e0ff */
[----:B------:R-:W-:Y:S01]  /*a8c0*/  STG.E.128 [R6.64+0x80], R12 ;  /* 0x0000800c06007986 */ /* 0x000fe2000c101d0a */
[----:B------:R-:W-:-:S03]  /*a8d0*/  IADD3.X R41, R5, UR5, RZ, P0, !PT ;  /* 0x0000000505297c10 */ /* 0x000fc600087fe4ff */
[----:B------:R-:W-:Y:S04]  /*a8e0*/  STG.E.128 [R4.64], R24 ;  /* 0x0000001804007986 */ /* 0x000fe8000c101d0a */
[----:B------:R-:W-:Y:S04]  /*a8f0*/  STG.E.128 [R4.64+0x80], R8 ;  /* 0x0000800804007986 */ /* 0x000fe8000c101d0a */
[----:B------:R-:W-:Y:S04]  /*a900*/  STG.E.128 [R40.64], R20 ;  /* 0x0000001428007986 */ /* 0x000fe8000c101d0a */
[----:B------:R-:W-:Y:S01]  /*a910*/  STG.E.128 [R40.64+0x80], R36 ;  /* 0x0000802428007986 */ /* 0x000fe2000c101d0a */
[----:B------:R-:W-:Y:S05]  /*a920*/  EXIT ;  /* 0x000000000000794d */ /* 0x000fea0003800000 */
.L_x_2274:
        /* <DEDUP_REMOVED lines=13> */
.L_x_8226:


//--------------------- .text._ZN5flash24flash_fwd_splitkv_kernelI23Flash_fwd_kernel_traitsILi128ELi64ELi128ELi4ELb0ELb0EN7cutlass6half_tE19Flash_kernel_traitsILi128ELi64ELi128ELi4ES3_EELb1ELb0ELb0ELb1ELb1ELb1ELb0ELb0EEEvNS_16Flash_fwd_paramsE --------------------------
	.section	.text._ZN5flash24flash_fwd_splitkv_kernelI23Flash_fwd_kernel_traitsILi128ELi64ELi128ELi4ELb0ELb0EN7cutlass6half_tE19Flash_kernel_traitsILi128ELi64ELi128ELi4ES3_EELb1ELb0ELb0ELb1ELb1ELb1ELb0ELb0EEEvNS_16Flash_fwd_paramsE,"ax",@progbits
	.sectioninfo	@"SHI_REGISTERS=255"
	.align	128
        .global         _ZN5flash24flash_fwd_splitkv_kernelI23Flash_fwd_kernel_traitsILi128ELi64ELi128ELi4ELb0ELb0EN7cutlass6half_tE19Flash_kernel_traitsILi128ELi64ELi128ELi4ES3_EELb1ELb0ELb0ELb1ELb1ELb1ELb0ELb0EEEvNS_16Flash_fwd_paramsE
        .type           _ZN5flash24flash_fwd_splitkv_kernelI23Flash_fwd_kernel_traitsILi128ELi64ELi128ELi4ELb0ELb0EN7cutlass6half_tE19Flash_kernel_traitsILi128ELi64ELi128ELi4ES3_EELb1ELb0ELb0ELb1ELb1ELb1ELb0ELb0EEEvNS_16Flash_fwd_paramsE,@function
        .size           _ZN5flash24flash_fwd_splitkv_kernelI23Flash_fwd_kernel_traitsILi128ELi64ELi128ELi4ELb0ELb0EN7cutlass6half_tE19Flash_kernel_traitsILi128ELi64ELi128ELi4ES3_EELb1ELb0ELb0ELb1ELb1ELb1ELb0ELb0EEEvNS_16Flash_fwd_paramsE,(.L_x_8227 - _ZN5flash24flash_fwd_splitkv_kernelI23Flash_fwd_kernel_traitsILi128ELi64ELi128ELi4ELb0ELb0EN7cutlass6half_tE19Flash_kernel_traitsILi128ELi64ELi128ELi4ES3_EELb1ELb0ELb0ELb1ELb1ELb1ELb0ELb0EEEvNS_16Flash_fwd_paramsE)
        .other          _ZN5flash24flash_fwd_splitkv_kernelI23Flash_fwd_kernel_traitsILi128ELi64ELi128ELi4ELb0ELb0EN7cutlass6half_tE19Flash_kernel_traitsILi128ELi64ELi128ELi4ES3_EELb1ELb0ELb0ELb1ELb1ELb1ELb0ELb0EEEvNS_16Flash_fwd_paramsE,@"STO_CUDA_ENTRY STV_DEFAULT"
_ZN5flash24flash_fwd_splitkv_kernelI23Flash_fwd_kernel_traitsILi128ELi64ELi128ELi4ELb0ELb0EN7cutlass6half_tE19Flash_kernel_traitsILi128ELi64ELi128ELi4ES3_EELb1ELb0ELb0ELb1ELb1ELb1ELb0ELb0EEEvNS_16Flash_fwd_paramsE:
.text._ZN5flash24flash_fwd_splitkv_kernelI23Flash_fwd_kernel_traitsILi128ELi64ELi128ELi4ELb0ELb0EN7cutlass6half_tE19Flash_kernel_traitsILi128ELi64ELi128ELi4ES3_EELb1ELb0ELb0ELb1ELb1ELb1ELb0ELb0EEEvNS_16Flash_fwd_paramsE:
        /* <DEDUP_REMOVED lines=11> */
[----:B------:R-:W-:Y:S01]  /*00b0*/  @P2 IMAD.WIDE R6, R25, R0, c[0x0][0x258] ;  /* 0x0000960019062625 */ /* 0x000fe200078e0200 */
[----:B------:R-:W2:Y:S04]  /*00c0*/  @P0 LDG.E R18, [R4.64] ;  /* 0x0000000a04120981 */ /* 0x000ea8000c1e1900 */
[----:B------:R-:W2:Y:S01]  /*00d0*/  @P2 LDG.E R37, [R6.64] ;  /* 0x0000000a06252981 */ /* 0x000ea2000c1e1900 */
[----:B------:R-:W-:-:S03]  /*00e0*/  @!P2 ISETP.NE.U32.AND P1, PT, RZ, c[0x0][0x268], PT ;  /* 0x00009a00ff00aa0c */ /* 0x000fc60003f25070 */
[----:B------:R-:W1:Y:S01]  /*00f0*/  S2R R20, SR_CTAID.X ;  /* 0x0000000000147919 */ /* 0x000e620000002500 */
[----:B------:R-:W-:-:S04]  /*0100*/  @!P2 ISETP.NE.AND.EX P1, PT, RZ, c[0x0][0x26c], PT, P1 ;  /* 0x00009b00ff00aa0c */ /* 0x000fc80003f25310 */
[----:B------:R-:W-:Y:S01]  /*0110*/  @!P2 SEL R3, RZ, c[0x0][0x21c], !P1 ;  /* 0x00008700ff03aa07 */ /* 0x000fe20004800000 */
[----:B-1----:R-:W-:-:S05]  /*0120*/  IMAD.SHL.U32 R129, R20, 0x40, RZ ;  /* 0x0000004014817824 */ /* 0x002fca00078e00ff */
[----:B------:R-:W-:Y:S01]  /*0130*/  ISETP.GE.AND P0, PT, R129, c[0x0][0x214], PT ;  /* 0x0000850081007a0c */ /* 0x000fe20003f06270 */
[--C-:B--2---:R-:W-:Y:S01]  /*0140*/  @P2 IMAD.IADD R37, R37, 0x1, -R18.reuse ;  /* 0x0000000125252824 */ /* 0x104fe200078e0a12 */
[----:B------:R-:W-:-:S11]  /*0150*/  @!P2 IADD3 R37, R3, c[0x0][0x218], -R18 ;  /* 0x000086000325aa10 */ /* 0x000fd60007ffe812 */
        /* <DEDUP_REMOVED lines=29> */
[----:B------:R-:W-:Y:S01]  /*0330*/  SHF.R.S32.HI R2, RZ, 0x1f, R25 ;  /* 0x0000001fff027819 */ /* 0x000fe20000011419 */
[----:B------:R-:W-:Y:S01]  /*0340*/  IMAD R10, R10, c[0x0][0x1e8], RZ ;  /* 0x00007a000a0a7a24 */ /* 0x000fe200078e02ff */
[----:B------:R-:W-:Y:S02]  /*0350*/  LOP3.LUT R3, R0, 0x1ffffff8, RZ, 0xc0, !PT ;  /* 0x1ffffff800037812 */ /* 0x000fe400078ec0ff */
[----:B------:R-:W-:Y:S01]  /*0360*/  SHF.R.S32.HI R0, RZ, 0x3, R0 ;  /* 0x00000003ff007819 */ /* 0x000fe20000011400 */
[----:B------:R-:W-:Y:S01]  /*0370*/  IMAD R2, R2, c[0x0][0x1e0], RZ ;  /* 0x0000780002027a24 */ /* 0x000fe200078e02ff */
[C---:B------:R-:W-:Y:S01]  /*0380*/  LOP3.LUT P5, RZ, R6.reuse, 0x7, RZ, 0xc0, !PT ;  /* 0x0000000706ff7812 */ /* 0x040fe200078ac0ff */
[----:B------:R-:W-:Y:S01]  /*0390*/  IMAD.IADD R4, R6, 0x1, -R3 ;  /* 0x0000000106047824 */ /* 0x000fe200078e0a03 */
[----:B------:R-:W-:Y:S01]  /*03a0*/  IADD3 R6, R0, 0x10, RZ ;  /* 0x0000001000067810 */ /* 0x000fe20007ffe0ff */
[----:B------:R-:W-:-:S02]  /*03b0*/  IMAD R3, R129, c[0x0][0x1ec], R10 ;  /* 0x00007b0081037a24 */ /* 0x000fc400078e020a */
[----:B------:R-:W-:Y:S02]  /*03c0*/  IMAD.SHL.U32 R4, R4, 0x8, RZ ;  /* 0x0000000804047824 */ /* 0x000fe400078e00ff */
[----:B------:R-:W-:-:S03]  /*03d0*/  IMAD R2, R25, c[0x0][0x1e4], R2 ;  /* 0x0000790019027a24 */ /* 0x000fc600078e0202 */
[----:B------:R-:W-:-:S05]  /*03e0*/  SHF.R.S32.HI R5, RZ, 0x1f, R4 ;  /* 0x0000001fff057819 */ /* 0x000fca0000011404 */
[----:B------:R-:W-:-:S04]  /*03f0*/  IMAD.WIDE.U32 R4, R129, c[0x0][0x1e8], R4 ;  /* 0x00007a0081047a25 */ /* 0x000fc800078e0004 */
[----:B------:R-:W-:Y:S01]  /*0400*/  IMAD.IADD R5, R5, 0x1, R3 ;  /* 0x0000000105057824 */ /* 0x000fe200078e0203 */
[----:B------:R-:W-:-:S03]  /*0410*/  SHF.R.S32.HI R3, RZ, 0x1f, R16 ;  /* 0x0000001fff037819 */ /* 0x000fc60000011410 */
[----:B------:R-:W-:-:S04]  /*0420*/  IMAD.WIDE.U32 R4, R25, c[0x0][0x1e0], R4 ;  /* 0x0000780019047a25 */ /* 0x000fc800078e0004 */
[----:B------:R-:W-:Y:S02]  /*0430*/  IMAD R3, R3, c[0x0][0x1f0], RZ ;  /* 0x00007c0003037a24 */ /* 0x000fe400078e02ff */
        /* <DEDUP_REMOVED lines=49> */
.L_x_2275:
        /* <DEDUP_REMOVED lines=11> */
[----:B------:R-:W-:Y:S01]  /*0800*/  SHF.R.S32.HI R0, RZ, 0x1f, R25 ;  /* 0x0000001fff007819 */ /* 0x000fe20000011419 */
[----:B-1----:R-:W-:Y:S01]  /*0810*/  IMAD.WIDE.U32 R4, R25, c[0x0][0x2c8], RZ ;  /* 0x0000b20019047a25 */ /* 0x002fe200078e00ff */
[----:B------:R-:W-:-:S03]  /*0820*/  PLOP3.LUT P6, PT, PT, PT, PT, 0x8, 0x0 ;  /* 0x000000000000781c */ /* 0x000fc60003fce170 */
[----:B------:R-:W-:Y:S01]  /*0830*/  IMAD R0, R0, c[0x0][0x2c8], RZ ;  /* 0x0000b20000007a24 */ /* 0x000fe200078e02ff */
[----:B------:R-:W-:-:S03]  /*0840*/  LEA R236, P0, R4, c[0x0][0x2c0], 0x2 ;  /* 0x0000b00004ec7a11 */ /* 0x000fc600078010ff */
[----:B------:R-:W-:-:S05]  /*0850*/  IMAD R0, R25, c[0x0][0x2cc], R0 ;  /* 0x0000b30019007a24 */ /* 0x000fca00078e0200 */
[----:B------:R-:W-:-:S04]  /*0860*/  IADD3 R3, R5, R0, RZ ;  /* 0x0000000005037210 */ /* 0x000fc80007ffe0ff */
[----:B------:R-:W-:Y:S02]  /*0870*/  LEA.HI.X R237, R4, c[0x0][0x2c4], R3, 0x2, P0 ;  /* 0x0000b10004ed7a11 */ /* 0x000fe400000f1403 */
.L_x_2276:
[----:B------:R-:W-:Y:S01]  /*0880*/  IABS R3, c[0x0][0x2d0] ;  /* 0x0000b40000037a13 */ /* 0x000fe20000000000 */
[----:B------:R-:W-:Y:S05]  /*0890*/  @P6 BRA `(.L_x_2277) ;  /* 0x0000049000006947 */ /* 0x000fea0003800000 */
[----:B------:R-:W2:Y:S01]  /*08a0*/  I2F.RP R7, R3 ;  /* 0x0000000300077306 */ /* 0x000ea20000209400 */
[----:B------:R-:W-:-:S04]  /*08b0*/  LEA R9, R36, 0xffffff80, 0x7 ;  /* 0xffffff8024097811 */ /* 0x000fc800078e38ff */
[----:B------:R-:W-:-:S03]  /*08c0*/  IABS R0, R9 ;  /* 0x0000000900007213 */ /* 0x000fc60000000000 */
[----:B-12---:R-:W1:Y:S02]  /*08d0*/  MUFU.RCP R4, R7 ;  /* 0x0000000700047308 */ /* 0x006e640000001000 */
[----:B-1----:R-:W-:-:S06]  /*08e0*/  IADD3 R4, R4, 0xffffffe, RZ ;  /* 0x0ffffffe04047810 */ /* 0x002fcc0007ffe0ff */
[----:B------:R-:W1:Y:S02]  /*08f0*/  F2I.FTZ.U32.TRUNC.NTZ R5, R4 ;  /* 0x0000000400057305 */ /* 0x000e64000021f000 */
[----:B-1---5:R-:W-:Y:S02]  /*0900*/  IMAD.MOV R2, RZ, RZ, -R5 ;  /* 0x000000ffff027224 */ /* 0x022fe400078e0a05 */
        /* <DEDUP_REMOVED lines=45> */
[----:B------:R-:W-:-:S04]  /*0be0*/  @!P1 LOP3.LUT R11, RZ, c[0x0][0x1c8], RZ, 0x33, !PT ;  /* 0x00007200ff0b9a12 */ /* 0x000fc800078e33ff */
[----:B------:R-:W-:Y:S02]  /*0bf0*/  SHF.R.S32.HI R10, RZ, 0x1f, R11 ;  /* 0x0000001fff0a7819 */ /* 0x000fe4000001140b */
[----:B--2---:R-:W-:Y:S01]  /*0c00*/  SHF.R.S32.HI R15, RZ, 0x1f, R18 ;  /* 0x0000001fff0f7819 */ /* 0x004fe20000011412 */
[----:B------:R-:W-:-:S04]  /*0c10*/  IMAD.WIDE.U32 R4, R18, c[0x0][0x180], RZ ;  /* 0x0000600012047a25 */ /* 0x000fc800078e00ff */
[C---:B------:R-:W-:Y:S02]  /*0c20*/  IMAD R13, R15.reuse, c[0x0][0x180], RZ ;  /* 0x000060000f0d7a24 */ /* 0x040fe400078e02ff */
[----:B------:R-:W-:Y:S02]  /*0c30*/  IMAD R15, R15, c[0x0][0x188], RZ ;  /* 0x000062000f0f7a24 */ /* 0x000fe400078e02ff */
[----:B------:R-:W-:Y:S02]  /*0c40*/  IMAD R2, R18, c[0x0][0x184], R13 ;  /* 0x0000610012027a24 */ /* 0x000fe400078e020d */
[----:B------:R-:W-:Y:S02]  /*0c50*/  IMAD R13, R9, c[0x0][0x19c], R0 ;  /* 0x00006700090d7a24 */ /* 0x000fe400078e0200 */
[----:B------:R-:W-:Y:S01]  /*0c60*/  IMAD R0, R10, c[0x0][0x1b0], RZ ;  /* 0x00006c000a007a24 */ /* 0x000fe200078e02ff */
[----:B------:R-:W-:Y:S01]  /*0c70*/  IADD3 R5, R5, R2, RZ ;  /* 0x0000000205057210 */ /* 0x000fe20007ffe0ff */
[----:B------:R-:W-:-:S02]  /*0c80*/  IMAD R15, R18, c[0x0][0x18c], R15 ;  /* 0x00006300120f7a24 */ /* 0x000fc400078e020f */
[----:B------:R-:W-:-:S04]  /*0c90*/  IMAD.WIDE.U32 R18, R18, c[0x0][0x188], RZ ;  /* 0x0000620012127a25 */ /* 0x000fc800078e00ff */
[----:B------:R-:W-:Y:S01]  /*0ca0*/  IMAD.WIDE.U32 R4, R9, c[0x0][0x198], R4 ;  /* 0x0000660009047a25 */ /* 0x000fe200078e0004 */
[----:B------:R-:W-:-:S03]  /*0cb0*/  MOV R14, R18 ;  /* 0x00000012000e7202 */ /* 0x000fc60000000f00 */
[----:B------:R-:W-:Y:S02]  /*0cc0*/  IMAD.IADD R5, R5, 0x1, R13 ;  /* 0x0000000105057824 */ /* 0x000fe400078e020d */
[C---:B------:R-:W-:Y:S02]  /*0cd0*/  IMAD R13, R11.reuse, c[0x0][0x1b4], R0 ;  /* 0x00006d000b0d7a24 */ /* 0x040fe400078e0200 */
[----:B------:R-:W-:-:S04]  /*0ce0*/  IMAD.WIDE.U32 R4, R11, c[0x0][0x1b0], R4 ;  /* 0x00006c000b047a25 */ /* 0x000fc800078e0004 */
[----:B------:R-:W-:Y:S01]  /*0cf0*/  IMAD.IADD R15, R19, 0x1, R15 ;  /* 0x00000001130f7824 */ /* 0x000fe200078e020f */
[----:B------:R-:W-:Y:S01]  /*0d00*/  IADD3 R13, R5, R13, RZ ;  /* 0x0000000d050d7210 */ /* 0x000fe20007ffe0ff */
[----:B------:R-:W-:Y:S01]  /*0d10*/  IMAD.MOV.U32 R12, RZ, RZ, R4 ;  /* 0x000000ffff0c7224 */ /* 0x000fe200078e0004 */
[----:B------:R-:W-:Y:S05]  /*0d20*/  BRA `(.L_x_2278) ;  /* 0x0000034000007947 */ /* 0x000fea0003800000 */
.L_x_2277:
[----:B-1----:R-:W-:Y:S02]  /*0d30*/  IABS R5, c[0x0][0x1c8] ;  /* 0x0000720000057a13 */ /* 0x002fe40000000000 */
[----:B------:R-:W-:Y:S02]  /*0d40*/  LEA R9, R36, 0xffffff80, 0x7 ;  /* 0xffffff8024097811 */ /* 0x000fe400078e38ff */
[----:B------:R-:W1:Y:S01]  /*0d50*/  I2F.RP R7, R5 ;  /* 0x0000000500077306 */ /* 0x000e620000209400 */
[----:B-----5:R-:W-:Y:S02]  /*0d60*/  SHF.R.S32.HI R15, RZ, 0x1f, R2 ;  /* 0x0000001fff0f7819 */ /* 0x020fe40000011402 */
[----:B------:R-:W-:-:S05]  /*0d70*/  IADD3 R12, P1, R18, R9, RZ ;  /* 0x00000009120c7210 */ /* 0x000fca0007f3e0ff */
[----:B-1----:R-:W1:Y:S02]  /*0d80*/  MUFU.RCP R10, R7 ;  /* 0x00000007000a7308 */ /* 0x002e640000001000 */
[----:B-1----:R-:W-:Y:S02]  /*0d90*/  IADD3 R10, R10, 0xffffffe, RZ ;  /* 0x0ffffffe0a0a7810 */ /* 0x002fe40007ffe0ff */
[----:B------:R-:W-:-:S04]  /*0da0*/  SHF.R.S32.HI R7, RZ, 0x1f, R9 ;  /* 0x0000001fff077819 */ /* 0x000fc80000011409 */
        /* <DEDUP_REMOVED lines=9> */
[----:B------:R-:W-:-:S04]  /*0e40*/  SHF.R.S32.HI R0, RZ, 0x1f, R18 ;  /* 0x0000001fff007819 */ /* 0x000fc80000011412 */
[----:B------:R-:W-:Y:S01]  /*0e50*/  ISETP.GT.U32.AND P0, PT, R5, R4, PT ;  /* 0x000000040500720c */ /* 0x000fe20003f04070 */
[----:B------:R-:W-:-:S12]  /*0e60*/  IMAD R17, R0, c[0x0][0x1a0], RZ ;  /* 0x0000680000117a24 */ /* 0x000fd800078e02ff */
[----:B------:R-:W-:Y:S01]  /*0e70*/  @!P0 IMAD.IADD R4, R4, 0x1, -R5 ;  /* 0x0000000104048824 */ /* 0x000fe200078e0a05 */
[----:B------:R-:W-:Y:S02]  /*0e80*/  @!P0 IADD3 R11, R11, 0x1, RZ ;  /* 0x000000010b0b8810 */ /* 0x000fe40007ffe0ff */
[----:B------:R-:W-:Y:S02]  /*0e90*/  ISETP.NE.AND P0, PT, RZ, c[0x0][0x1c8], PT ;  /* 0x00007200ff007a0c */ /* 0x000fe40003f05270 */
[----:B------:R-:W-:Y:S02]  /*0ea0*/  ISETP.GE.U32.AND P2, PT, R4, R5, PT ;  /* 0x000000050400720c */ /* 0x000fe40003f46070 */
[----:B------:R-:W-:Y:S02]  /*0eb0*/  LOP3.LUT R4, R16, c[0x0][0x1c8], RZ, 0x3c, !PT ;  /* 0x0000720010047a12 */ /* 0x000fe400078e3cff */
[----:B------:R-:W-:Y:S02]  /*0ec0*/  IADD3.X R5, R0, R7, RZ, P1, !PT ;  /* 0x0000000700057210 */ /* 0x000fe40000ffe4ff */
[----:B------:R-:W-:Y:S01]  /*0ed0*/  ISETP.GE.AND P1, PT, R4, RZ, PT ;  /* 0x000000ff0400720c */ /* 0x000fe20003f26270 */
[----:B------:R-:W-:-:S02]  /*0ee0*/  IMAD R4, R18, c[0x0][0x1a4], R17 ;  /* 0x0000690012047a24 */ /* 0x000fc400078e0211 */
[----:B------:R-:W-:Y:S02]  /*0ef0*/  IMAD R5, R5, c[0x0][0x198], RZ ;  /* 0x0000660005057a24 */ /* 0x000fe400078e02ff */
[----:B------:R-:W-:Y:S02]  /*0f00*/  IMAD.WIDE.U32 R18, R18, c[0x0][0x1a0], RZ ;  /* 0x0000680012127a25 */ /* 0x000fe400078e00ff */
[----:B------:R-:W-:Y:S02]  /*0f10*/  @P2 IADD3 R11, R11, 0x1, RZ ;  /* 0x000000010b0b2810 */ /* 0x000fe40007ffe0ff */
[C---:B------:R-:W-:Y:S02]  /*0f20*/  IMAD R5, R12.reuse, c[0x0][0x19c], R5 ;  /* 0x000067000c057a24 */ /* 0x040fe400078e0205 */
[----:B------:R-:W-:Y:S02]  /*0f30*/  IMAD.WIDE.U32 R12, R12, c[0x0][0x198], RZ ;  /* 0x000066000c0c7a25 */ /* 0x000fe400078e00ff */
[----:B------:R-:W-:-:S02]  /*0f40*/  @!P1 IADD3 R11, -R11, RZ, RZ ;  /* 0x000000ff0b0b9210 */ /* 0x000fc40007ffe1ff */
[----:B------:R-:W-:Y:S01]  /*0f50*/  IMAD.IADD R13, R13, 0x1, R5 ;  /* 0x000000010d0d7824 */ /* 0x000fe200078e0205 */
[----:B------:R-:W-:Y:S01]  /*0f60*/  @!P0 LOP3.LUT R11, RZ, c[0x0][0x1c8], RZ, 0x33, !PT ;  /* 0x00007200ff0b8a12 */ /* 0x000fe200078e33ff */
[----:B------:R-:W-:Y:S02]  /*0f70*/  IMAD R5, R15, c[0x0][0x180], RZ ;  /* 0x000060000f057a24 */ /* 0x000fe400078e02ff */
[----:B------:R-:W-:Y:S01]  /*0f80*/  IMAD.WIDE.U32 R12, R2, c[0x0][0x180], R12 ;  /* 0x00006000020c7a25 */ /* 0x000fe200078e000c */
[----:B------:R-:W-:-:S03]  /*0f90*/  SHF.R.S32.HI R10, RZ, 0x1f, R11 ;  /* 0x0000001fff0a7819 */ /* 0x000fc6000001140b */
[----:B------:R-:W-:Y:S02]  /*0fa0*/  IMAD R0, R2, c[0x0][0x184], R5 ;  /* 0x0000610002007a24 */ /* 0x000fe400078e0205 */
[----:B------:R-:W-:Y:S01]  /*0fb0*/  IMAD.IADD R5, R19, 0x1, R4 ;  /* 0x0000000113057824 */ /* 0x000fe200078e0204 */
[----:B------:R-:W-:Y:S01]  /*0fc0*/  MOV R4, R18 ;  /* 0x0000001200047202 */ /* 0x000fe20000000f00 */
[----:B------:R-:W-:Y:S01]  /*0fd0*/  IMAD R15, R15, c[0x0][0x188], RZ ;  /* 0x000062000f0f7a24 */ /* 0x000fe200078e02ff */
[----:B------:R-:W-:Y:S01]  /*0fe0*/  IADD3 R13, R13, R0, RZ ;  /* 0x000000000d0d7210 */ /* 0x000fe20007ffe0ff */
[----:B------:R-:W-:Y:S02]  /*0ff0*/  IMAD R0, R10, c[0x0][0x1b0], RZ ;  /* 0x00006c000a007a24 */ /* 0x000fe400078e02ff */
[----:B------:R-:W-:-:S04]  /*1000*/  IMAD.WIDE.U32 R4, R2, c[0x0][0x188], R4 ;  /* 0x0000620002047a25 */ /* 0x000fc800078e0004 */
[----:B------:R-:W-:Y:S01]  /*1010*/  IMAD.WIDE.U32 R12, R11, c[0x0][0x1b0], R12 ;  /* 0x00006c000b0c7a25 */ /* 0x000fe200078e000c */
[----:B------:R-:W-:-:S03]  /*1020*/  MOV R14, R4 ;  /* 0x00000004000e7202 */ /* 0x000fc60000000f00 */
[----:B------:R-:W-:Y:S02]  /*1030*/  IMAD R0, R11, c[0x0][0x1b4], R0 ;  /* 0x00006d000b007a24 */ /* 0x000fe400078e0200 */
[----:B------:R-:W-:-:S03]  /*1040*/  IMAD R15, R2, c[0x0][0x18c], R15 ;  /* 0x00006300020f7a24 */ /* 0x000fc600078e020f */
[----:B------:R-:W-:Y:S01]  /*1050*/  IADD3 R13, R13, R0, RZ ;  /* 0x000000000d0d7210 */ /* 0x000fe20007ffe0ff */
[----:B------:R-:W-:Y:S02]  /*1060*/  IMAD.IADD R15, R5, 0x1, R15 ;  /* 0x00000001050f7824 */ /* 0x000fe400078e020f */
.L_x_2278:
[----:B------:R-:W-:Y:S01]  /*1070*/  SHF.R.S32.HI R39, RZ, 0x1f, R6 ;  /* 0x0000001fff277819 */ /* 0x000fe20000011406 */
[----:B------:R-:W-:Y:S01]  /*1080*/  IMAD R10, R10, c[0x0][0x1b8], RZ ;  /* 0x00006e000a0a7a24 */ /* 0x000fe200078e02ff */
[----:B------:R-:W-:Y:S01]  /*1090*/  SHF.R.S32.HI R0, RZ, 0x1f, R25 ;  /* 0x0000001fff007819 */ /* 0x000fe20000011419 */
[----:B------:R-:W-:Y:S01]  /*10a0*/  ULDC.64 UR4, c[0x0][0x190] ;  /* 0x0000640000047ab9 */ /* 0x000fe20000000a00 */
[-C--:B------:R-:W-:Y:S01]  /*10b0*/  LEA.HI R4, R39, R6.reuse, RZ, 0x3 ;  /* 0x0000000627047211 */ /* 0x080fe200078f18ff */
[----:B------:R-:W-:Y:S01]  /*10c0*/  IMAD R10, R11, c[0x0][0x1bc], R10 ;  /* 0x00006f000b0a7a24 */ /* 0x000fe200078e020a */
[----:B------:R-:W-:Y:S01]  /*10d0*/  LEA.HI R17, R39, R6, RZ, 0x4 ;  /* 0x0000000627117211 */ /* 0x000fe200078f20ff */
[----:B------:R-:W-:Y:S01]  /*10e0*/  IMAD R0, R0, c[0x0][0x178], RZ ;  /* 0x00005e0000007a24 */ /* 0x000fe200078e02ff */
[----:B------:R-:W-:Y:S01]  /*10f0*/  SHF.R.S32.HI R26, RZ, 0x3, R4 ;  /* 0x00000003ff1a7819 */ /* 0x000fe20000011404 */
[----:B------:R-:W-:Y:S01]  /*1100*/  USHF.L.U32 UR9, UR4, 0x5, URZ ;  /* 0x0000000504097899 */ /* 0x000fe2000800063f */
[----:B------:R-:W-:Y:S01]  /*1110*/  LOP3.LUT R5, R4, 0xfffffff8, RZ, 0xc0, !PT ;  /* 0xfffffff804057812 */ /* 0x000fe200078ec0ff */
[----:B------:R-:W-:Y:S01]  /*1120*/  IMAD R0, R25, c[0x0][0x17c], R0 ;  /* 0x00005f0019007a24 */ /* 0x000fe200078e0200 */
[----:B------:R-:W-:Y:S01]  /*1130*/  SHF.R.S32.HI R22, RZ, 0x4, R17 ;  /* 0x00000004ff167819 */ /* 0x000fe20000011411 */
[----:B------:R-:W-:Y:S01]  /*1140*/  IMAD.SHL.U32 R21, R26, 0x40, RZ ;  /* 0x000000401a157824 */ /* 0x000fe200078e00ff */
[----:B------:R-:W-:Y:S01]  /*1150*/  SHF.R.S32.HI R2, RZ, 0x1f, R16 ;  /* 0x0000001fff027819 */ /* 0x000fe20000011410 */
[----:B------:R-:W-:Y:S01]  /*1160*/  IMAD.IADD R5, R6, 0x1, -R5 ;  /* 0x0000000106057824 */ /* 0x000fe200078e0a05 */
[--C-:B------:R-:W-:Y:S01]  /*1170*/  SHF.R.S32.HI R27, RZ, 0x1f, R26.reuse ;  /* 0x0000001fff1b7819 */ /* 0x100fe2000001141a */
[----:B------:R-:W-:Y:S01]  /*1180*/  UMOV UR8, 0x5 ;  /* 0x0000000500087882 */ /* 0x000fe20000000000 */
[----:B------:R-:W-:Y:S01]  /*1190*/  LOP3.LUT R21, R21, 0x1c0, RZ, 0xc0, !PT ;  /* 0x000001c015157812 */ /* 0x000fe200078ec0ff */
[----:B------:R-:W-:Y:S01]  /*11a0*/  IMAD.SHL.U32 R234, R5, 0x8, RZ ;  /* 0x0000000805ea7824 */ /* 0x000fe200078e00ff */
[----:B------:R-:W-:Y:S01]  /*11b0*/  IADD3 R9, P1, R26, R9, RZ ;  /* 0x000000091a097210 */ /* 0x000fe20007f3e0ff */
[----:B------:R-:W-:Y:S01]  /*11c0*/  IMAD.WIDE R28, R20, 0x40, R26 ;  /* 0x00000040141c7825 */ /* 0x000fe200078e021a */
[----:B------:R-:W-:Y:S01]  /*11d0*/  SHF.R.U32.HI R18, RZ, 0x3, R21 ;  /* 0x00000003ff127819 */ /* 0x000fe20000011615 */
[----:B------:R-:W-:Y:S01]  /*11e0*/  USHF.L.U64.HI UR5, UR4, UR8, UR5 ;  /* 0x0000000804057299 */ /* 0x000fe20008010205 */
[--C-:B------:R-:W-:Y:S01]  /*11f0*/  LOP3.LUT R19, R21, 0x38, R234.reuse, 0xf8, !PT ;  /* 0x0000003815137812 */ /* 0x100fe200078ef8ea */
[----:B------:R-:W-:Y:S01]  /*1200*/  ULDC.64 UR6, c[0x0][0x198] ;  /* 0x0000660000067ab9 */ /* 0x000fe20000000a00 */
[--C-:B------:R-:W-:Y:S01]  /*1210*/  SHF.R.S32.HI R235, RZ, 0x1f, R234.reuse ;  /* 0x0000001fffeb7819 */ /* 0x100fe200000114ea */
[----:B------:R-:W-:Y:S01]  /*1220*/  USHF.L.U32 UR12, UR6, 0x5, URZ ;  /* 0x00000005060c7899 */ /* 0x000fe2000800063f */
[----:B------:R-:W-:Y:S01]  /*1230*/  LEA.HI R21, R17, R22, RZ, 0x1 ;  /* 0x0000001611157211 */ /* 0x000fe200078f08ff */
[----:B------:R-:W-:Y:S01]  /*1240*/  USHF.L.U64.HI UR7, UR6, UR8, UR7 ;  /* 0x0000000806077299 */ /* 0x000fe20008010207 */
[----:B------:R-:W-:Y:S01]  /*1250*/  IADD3 R14, P0, R234, R14, RZ ;  /* 0x0000000eea0e7210 */ /* 0x000fe20007f1e0ff */
[----:B------:R-:W-:Y:S01]  /*1260*/  IMAD.WIDE.U32 R24, R25, c[0x0][0x178], R234 ;  /* 0x00005e0019187a25 */ /* 0x000fe200078e00ea */
[----:B------:R-:W-:-:S02]  /*1270*/  LOP3.LUT R21, R21, 0xfffffffe, RZ, 0xc0, !PT ;  /* 0xfffffffe15157812 */ /* 0x000fc400078ec0ff */
[----:B------:R-:W-:Y:S01]  /*1280*/  LOP3.LUT R18, R19, R18, RZ, 0x3c, !PT ;  /* 0x0000001213127212 */ /* 0x000fe200078e3cff */
[----:B------:R-:W-:Y:S01]  /*1290*/  IMAD.IADD R25, R25, 0x1, R0 ;  /* 0x0000000119197824 */ /* 0x000fe200078e0200 */
[----:B------:R-:W-:Y:S01]  /*12a0*/  LEA.HI R19, R39, R6, RZ, 0x6 ;  /* 0x0000000627137211 */ /* 0x000fe200078f30ff */
[----:B------:R-:W-:Y:S01]  /*12b0*/  IMAD.IADD R0, R22, 0x1, -R21 ;  /* 0x0000000116007824 */ /* 0x000fe200078e0a15 */
[----:B------:R-:W-:Y:S01]  /*12c0*/  IADD3 R22, P2, R234, R12, RZ ;  /* 0x0000000cea167210 */ /* 0x000fe20007f5e0ff */
[----:B------:R-:W-:Y:S01]  /*12d0*/  IMAD R21, R2, c[0x0][0x1a8], RZ ;  /* 0x00006a0002157a24 */ /* 0x000fe200078e02ff */
[----:B------:R-:W-:Y:S01]  /*12e0*/  LOP3.LUT R17, R17, 0xfffffff0, RZ, 0xc0, !PT ;  /* 0xfffffff011117812 */ /* 0x000fe200078ec0ff */
[----:B------:R-:W-:Y:S01]  /*12f0*/  IMAD.X R15, R235, 0x1, R15, P0 ;  /* 0x00000001eb0f7824 */ /* 0x000fe200000e060f */
[----:B------:R-:W-:Y:S01]  /*1300*/  LEA.HI R39, R39, R6, RZ, 0x5 ;  /* 0x0000000627277211 */ /* 0x000fe200078f28ff */
[C---:B------:R-:W-:Y:S02]  /*1310*/  IMAD.X R12, R27.reuse, 0x1, R7, P1 ;  /* 0x000000011b0c7824 */ /* 0x040fe400008e0607 */
[----:B------:R-:W-:Y:S01]  /*1320*/  IMAD R7, R27, c[0x0][0x198], RZ ;  /* 0x000066001b077a24 */ /* 0x000fe200078e02ff */
[----:B------:R-:W-:Y:S01]  /*1330*/  SHF.R.S32.HI R38, RZ, 0x5, R39 ;  /* 0x00000005ff267819 */ /* 0x000fe20000011427 */
[----:B------:R-:W-:-:S02]  /*1340*/  IMAD.X R23, R235, 0x1, R13, P2 ;  /* 0x00000001eb177824 */ /* 0x000fc400010e060d */
[C---:B------:R-:W-:Y:S02]  /*1350*/  IMAD R21, R16.reuse, c[0x0][0x1ac], R21 ;  /* 0x00006b0010157a24 */ /* 0x040fe400078e0215 */
[----:B------:R-:W-:-:S04]  /*1360*/  IMAD.WIDE.U32 R24, R16, c[0x0][0x1a8], R24 ;  /* 0x00006a0010187a25 */ /* 0x000fc800078e0018 */
[----:B------:R-:W-:-:S04]  /*1370*/  IMAD.WIDE.U32 R14, R11, c[0x0][0x1b8], R14 ;  /* 0x00006e000b0e7a25 */ /* 0x000fc800078e000e */
[C---:B------:R-:W-:Y:S02]  /*1380*/  IMAD R11, R26.reuse, c[0x0][0x19c], R7 ;  /* 0x000067001a0b7a24 */ /* 0x040fe400078e0207 */
[----:B------:R-:W-:-:S04]  /*1390*/  IMAD.WIDE.U32 R22, R26, c[0x0][0x198], R22 ;  /* 0x000066001a167a25 */ /* 0x000fc800078e0016 */
[----:B------:R-:W-:Y:S01]  /*13a0*/  IMAD.IADD R25, R25, 0x1, R21 ;  /* 0x0000000119197824 */ /* 0x000fe200078e0215 */
[----:B------:R-:W-:Y:S01]  /*13b0*/  LEA R230, P0, R22, c[0x0][0x168], 0x1 ;  /* 0x00005a0016e67a11 */ /* 0x000fe200078008ff */
[----:B------:R-:W-:Y:S02]  /*13c0*/  IMAD R13, R29, c[0x0][0x190], RZ ;  /* 0x000064001d0d7a24 */ /* 0x000fe400078e02ff */
[----:B------:R-:W-:Y:S02]  /*13d0*/  IMAD.IADD R11, R23, 0x1, R11 ;  /* 0x00000001170b7824 */ /* 0x000fe400078e020b */
[----:B------:R-:W-:Y:S02]  /*13e0*/  IMAD.IADD R15, R15, 0x1, R10 ;  /* 0x000000010f0f7824 */ /* 0x000fe400078e020a */
[----:B------:R-:W-:Y:S01]  /*13f0*/  IMAD R10, R28, c[0x0][0x194], R13 ;  /* 0x000065001c0a7a24 */ /* 0x000fe200078e020d */
[----:B------:R-:W-:Y:S01]  /*1400*/  LEA.HI.X R231, R22, c[0x0][0x16c], R11, 0x1, P0 ;  /* 0x00005b0016e77a11 */ /* 0x000fe200000f0c0b */
[----:B------:R-:W-:-:S04]  /*1410*/  IMAD.WIDE.U32 R24, R28, c[0x0][0x190], R24 ;  /* 0x000064001c187a25 */ /* 0x000fc800078e0018 */
[----:B------:R-:W-:Y:S02]  /*1420*/  IMAD.SHL.U32 R19, R19, 0x8, RZ ;  /* 0x0000000813137824 */ /* 0x000fe400078e00ff */
[----:B------:R-:W-:Y:S01]  /*1430*/  IMAD.IADD R11, R25, 0x1, R10 ;  /* 0x00000001190b7824 */ /* 0x000fe200078e020a */
[----:B------:R-:W-:Y:S01]  /*1440*/  LEA R10, P0, R24, c[0x0][0x160], 0x1 ;  /* 0x00005800180a7a11 */ /* 0x000fe200078008ff */
[----:B------:R-:W-:Y:S01]  /*1450*/  IMAD.IADD R17, R6, 0x1, -R17 ;  /* 0x0000000106117824 */ /* 0x000fe200078e0a11 */
[----:B------:R-:W-:Y:S01]  /*1460*/  LOP3.LUT R18, R18, 0x7ffffe00, R19, 0xf8, !PT ;  /* 0x7ffffe0012127812 */ /* 0x000fe200078ef813 */
[----:B------:R-:W-:Y:S01]  /*1470*/  IMAD R12, R12, c[0x0][0x1a0], RZ ;  /* 0x000068000c0c7a24 */ /* 0x000fe200078e02ff */
[----:B------:R-:W-:Y:S01]  /*1480*/  LEA.HI.X R11, R24, c[0x0][0x164], R11, 0x1, P0 ;  /* 0x00005900180b7a11 */ /* 0x000fe200000f0c0b */
[----:B------:R-:W-:Y:S01]  /*1490*/  IMAD.WIDE.U32 R14, R9, c[0x0][0x1a0], R14 ;  /* 0x00006800090e7a25 */ /* 0x000fe200078e000e */
[----:B------:R-:W-:Y:S02]  /*14a0*/  IADD3 R20, P0, R10, UR9, RZ ;  /* 0x000000090a147c10 */ /* 0x000fe4000ff1e0ff */
[----:B------:R-:W-:Y:S01]  /*14b0*/  SHF.R.S32.HI R2, RZ, 0x1f, R17 ;  /* 0x0000001fff027819 */ /* 0x000fe20000011411 */
[----:B------:R-:W-:Y:S01]  /*14c0*/  IMAD.SHL.U32 R233, R18, 0x2, RZ ;  /* 0x0000000212e97824 */ /* 0x000fe200078e00ff */
[----:B------:R-:W-:Y:S01]  /*14d0*/  IADD3.X R21, R11, UR5, RZ, P0, !PT ;  /* 0x000000050b157c10 */ /* 0x000fe200087fe4ff */
[----:B------:R-:W-:Y:S01]  /*14e0*/  IMAD R12, R9, c[0x0][0x1a4], R12 ;  /* 0x00006900090c7a24 */ /* 0x000fe200078e020c */
[----:B------:R-:W-:Y:S01]  /*14f0*/  IADD3 R18, P0, R20, UR9, RZ ;  /* 0x0000000914127c10 */ /* 0x000fe2000ff1e0ff */
[----:B------:R-:W-:Y:S01]  /*1500*/  IMAD R129, R38, 0x10, R129 ;  /* 0x0000001026817824 */ /* 0x000fe200078e0281 */
[----:B------:R-:W-:Y:S01]  /*1510*/  LEA.HI R7, R2, R17, RZ, 0x3 ;  /* 0x0000001102077211 */ /* 0x000fe200078f18ff */
[----:B------:R-:W-:Y:S01]  /*1520*/  @!PT LDS RZ, [RZ] ;  /* 0x00000000fffff984 */ /* 0x000fe20000000800 */
[----:B------:R-:W-:Y:S01]  /*1530*/  @!PT LDS RZ, [RZ] ;  /* 0x00000000fffff984 */ /* 0x000fe20000000800 */
[----:B------:R-:W-:Y:S01]  /*1540*/  @!PT LDS RZ, [RZ] ;  /* 0x00000000fffff984 */ /* 0x000fe20000000800 */
[----:B------:R1:W-:Y:S01]  /*1550*/  LDGSTS.E.BYPASS.LTC128B.128 [R233], [R10.64] ;  /* 0x000000000ae97fae */ /* 0x0003e2000b901d4a */
[----:B------:R-:W-:Y:S01]  /*1560*/  IADD3.X R19, R21, UR5, RZ, P0, !PT ;  /* 0x0000000515137c10 */ /* 0x000fe200087fe4ff */
[----:B------:R-:W-:Y:S01]  /*1570*/  IMAD.IADD R227, R15, 0x1, R12 ;  /* 0x000000010fe37824 */ /* 0x000fe200078e020c */
[----:B------:R-:W-:Y:S01]  /*1580*/  IADD3 R22, P0, R18, UR9, RZ ;  /* 0x0000000912167c10 */ /* 0x000fe2000ff1e0ff */
[----:B------:R1:W-:Y:S01]  /*1590*/  LDGSTS.E.BYPASS.LTC128B.128 [R233+0x2000], [R10.64+0x80] ;  /* 0x020000800ae97fae */ /* 0x0003e2000b901d4a */
[C---:B------:R-:W-:Y:S01]  /*15a0*/  LOP3.LUT R2, R7.reuse, 0xfffffff8, RZ, 0xc0, !PT ;  /* 0xfffffff807027812 */ /* 0x040fe200078ec0ff */
[----:B------:R-:W-:Y:S01]  /*15b0*/  IMAD.SHL.U32 R7, R7, 0x40, RZ ;  /* 0x0000004007077824 */ /* 0x000fe200078e00ff */
[----:B------:R-:W-:Y:S01]  /*15c0*/  IADD3.X R23, R19, UR5, RZ, P0, !PT ;  /* 0x0000000513177c10 */ /* 0x000fe200087fe4ff */
[----:B------:R2:W-:Y:S01]  /*15d0*/  LDGSTS.E.BYPASS.LTC128B.128 [R233+0x800], [R20.64] ;  /* 0x0080000014e97fae */ /* 0x0005e2000b901d4a */
[----:B------:R-:W-:Y:S01]  /*15e0*/  IADD3 R16, P0, R230, UR12, RZ ;  /* 0x0000000ce6107c10 */ /* 0x000fe2000ff1e0ff */
[----:B------:R-:W-:Y:S01]  /*15f0*/  IMAD.IADD R2, R17, 0x1, -R2 ;  /* 0x0000000111027824 */ /* 0x000fe200078e0a02 */
[----:B------:R-:W-:Y:S01]  /*1600*/  ULDC.64 UR4, c[0x0][0x1a0] ;  /* 0x0000680000047ab9 */ /* 0x000fe20000000a00 */
[----:B------:R2:W-:Y:S01]  /*1610*/  LDGSTS.E.BYPASS.LTC128B.128 [R233+0x2800], [R20.64+0x80] ;  /* 0x0280008014e97fae */ /* 0x0005e2000b901d4a */
[----:B------:R-:W-:Y:S01]  /*1620*/  IADD3.X R17, R231, UR7, RZ, P0, !PT ;  /* 0x00000007e7117c10 */ /* 0x000fe200087fe4ff */
[----:B------:R-:W-:Y:S01]  /*1630*/  USHF.L.U32 UR9, UR4, 0x5, URZ ;  /* 0x0000000504097899 */ /* 0x000fe2000800063f */
[----:B------:R-:W-:Y:S01]  /*1640*/  IADD3 R24, P0, R16, UR12, RZ ;  /* 0x0000000c10187c10 */ /* 0x000fe2000ff1e0ff */
[----:B------:R3:W-:Y:S01]  /*1650*/  LDGSTS.E.BYPASS.LTC128B.128 [R233+0x1000], [R18.64] ;  /* 0x0100000012e97fae */ /* 0x0007e2000b901d4a */
[----:B------:R-:W-:Y:S01]  /*1660*/  USHF.L.U64.HI UR5, UR4, UR8, UR5 ;  /* 0x0000000804057299 */ /* 0x000fe20008010205 */
[----:B------:R-:W-:-:S02]  /*1670*/  LOP3.LUT R7, R7, 0xfffffe00, RZ, 0xc0, !PT ;  /* 0xfffffe0007077812 */ /* 0x000fc400078ec0ff */
[----:B------:R-:W-:Y:S01]  /*1680*/  IADD3.X R25, R17, UR7, RZ, P0, !PT ;  /* 0x0000000711197c10 */ /* 0x000fe200087fe4ff */
[----:B------:R3:W-:Y:S01]  /*1690*/  LDGSTS.E.BYPASS.LTC128B.128 [R233+0x3000], [R18.64+0x80] ;  /* 0x0300008012e97fae */ /* 0x0007e2000b901d4a */
[----:B------:R-:W-:-:S03]  /*16a0*/  LOP3.LUT P1, RZ, R2, 0x2, RZ, 0xc0, !PT ;  /* 0x0000000202ff7812 */ /* 0x000fc6000782c0ff */
[----:B------:R4:W-:Y:S04]  /*16b0*/  LDGSTS.E.BYPASS.LTC128B.128 [R233+0x1800], [R22.64] ;  /* 0x0180000016e97fae */ /* 0x0009e8000b901d4a */
[----:B------:R4:W-:Y:S01]  /*16c0*/  LDGSTS.E.BYPASS.LTC128B.128 [R233+0x3800], [R22.64+0x80] ;  /* 0x0380008016e97fae */ /* 0x0009e2000b901d4a */
[----:B-1----:R-:W-:-:S03]  /*16d0*/  IADD3 R10, P0, R24, UR12, RZ ;  /* 0x0000000c180a7c10 */ /* 0x002fc6000ff1e0ff */
[----:B------:R1:W-:Y:S01]  /*16e0*/  LDGSTS.E.BYPASS.LTC128B.128 [R233+0x4000], [R230.64] ;  /* 0x04000000e6e97fae */ /* 0x0003e2000b901d4a */
[----:B------:R-:W-:-:S03]  /*16f0*/  IADD3.X R11, R25, UR7, RZ, P0, !PT ;  /* 0x00000007190b7c10 */ /* 0x000fc600087fe4ff */
[----:B------:R1:W-:Y:S04]  /*1700*/  LDGSTS.E.BYPASS.LTC128B.128 [R233+0x8000], [R230.64+0x80] ;  /* 0x08000080e6e97fae */ /* 0x0003e8000b901d4a */
[----:B------:R5:W-:Y:S04]  /*1710*/  LDGSTS.E.BYPASS.LTC128B.128 [R233+0x4800], [R16.64] ;  /* 0x0480000010e97fae */ /* 0x000be8000b901d4a */
[----:B------:R5:W-:Y:S04]  /*1720*/  LDGSTS.E.BYPASS.LTC128B.128 [R233+0x8800], [R16.64+0x80] ;  /* 0x0880008010e97fae */ /* 0x000be8000b901d4a */
[----:B------:R1:W-:Y:S04]  /*1730*/  LDGSTS.E.BYPASS.LTC128B.128 [R233+0x5000], [R24.64] ;  /* 0x0500000018e97fae */ /* 0x0003e8000b901d4a */
[----:B------:R1:W-:Y:S01]  /*1740*/  LDGSTS.E.BYPASS.LTC128B.128 [R233+0x9000], [R24.64+0x80] ;  /* 0x0900008018e97fae */ /* 0x0003e2000b901d4a */
[----:B----4-:R-:W-:-:S03]  /*1750*/  IADD3 R22, P0, R10, UR12, RZ ;  /* 0x0000000c0a167c10 */ /* 0x010fc6000ff1e0ff */
[----:B------:R4:W-:Y:S01]  /*1760*/  LDGSTS.E.BYPASS.LTC128B.128 [R233+0x5800], [R10.64] ;  /* 0x058000000ae97fae */ /* 0x0009e2000b901d4a */
[----:B------:R-:W-:-:S03]  /*1770*/  IADD3.X R23, R11, UR7, RZ, P0, !PT ;  /* 0x000000070b177c10 */ /* 0x000fc600087fe4ff */
[----:B------:R4:W-:Y:S01]  /*1780*/  LDGSTS.E.BYPASS.LTC128B.128 [R233+0x9800], [R10.64+0x80] ;  /* 0x098000800ae97fae */ /* 0x0009e2000b901d4a */
[----:B--2---:R-:W-:-:S03]  /*1790*/  IADD3 R20, P0, R22, UR12, RZ ;  /* 0x0000000c16147c10 */ /* 0x004fc6000ff1e0ff */
[----:B------:R2:W-:Y:S01]  /*17a0*/  LDGSTS.E.BYPASS.LTC128B.128 [R233+0x6000], [R22.64] ;  /* 0x0600000016e97fae */ /* 0x0005e2000b901d4a */
[----:B------:R-:W-:Y:S02]  /*17b0*/  IADD3.X R21, R23, UR7, RZ, P0, !PT ;  /* 0x0000000717157c10 */ /* 0x000fe400087fe4ff */
[----:B---3--:R-:W-:Y:S01]  /*17c0*/  IADD3 R18, P0, R20, UR12, RZ ;  /* 0x0000000c14127c10 */ /* 0x008fe2000ff1e0ff */
[----:B------:R2:W-:Y:S03]  /*17d0*/  LDGSTS.E.BYPASS.LTC128B.128 [R233+0xa000], [R22.64+0x80] ;  /* 0x0a00008016e97fae */ /* 0x0005e6000b901d4a */
[----:B------:R-:W-:Y:S01]  /*17e0*/  IADD3.X R19, R21, UR7, RZ, P0, !PT ;  /* 0x0000000715137c10 */ /* 0x000fe200087fe4ff */
[----:B------:R2:W-:Y:S01]  /*17f0*/  LDGSTS.E.BYPASS.LTC128B.128 [R233+0x6800], [R20.64] ;  /* 0x0680000014e97fae */ /* 0x0005e2000b901d4a */
[----:B-----5:R-:W-:-:S03]  /*1800*/  IADD3 R16, P0, R18, UR12, RZ ;  /* 0x0000000c12107c10 */ /* 0x020fc6000ff1e0ff */
[----:B------:R2:W-:Y:S01]  /*1810*/  LDGSTS.E.BYPASS.LTC128B.128 [R233+0xa800], [R20.64+0x80] ;  /* 0x0a80008014e97fae */ /* 0x0005e2000b901d4a */
[----:B------:R-:W-:Y:S02]  /*1820*/  IADD3.X R17, R19, UR7, RZ, P0, !PT ;  /* 0x0000000713117c10 */ /* 0x000fe400087fe4ff */
[C---:B------:R-:W-:Y:S01]  /*1830*/  LEA R228, P0, R14.reuse, c[0x0][0x170], 0x1 ;  /* 0x00005c000ee47a11 */ /* 0x040fe200078008ff */
[----:B------:R3:W-:Y:S03]  /*1840*/  LDGSTS.E.BYPASS.LTC128B.128 [R233+0x7000], [R18.64] ;  /* 0x0700000012e97fae */ /* 0x0007e6000b901d4a */
[----:B------:R-:W-:Y:S01]  /*1850*/  LEA.HI.X R227, R14, c[0x0][0x174], R227, 0x1, P0 ;  /* 0x00005d000ee37a11 */ /* 0x000fe200000f0ce3 */
[----:B------:R3:W-:Y:S01]  /*1860*/  LDGSTS.E.BYPASS.LTC128B.128 [R233+0xb000], [R18.64+0x80] ;  /* 0x0b00008012e97fae */ /* 0x0007e2000b901d4a */
[----:B------:R-:W-:Y:S02]  /*1870*/  IMAD.MOV.U32 R226, RZ, RZ, R228 ;  /* 0x000000ffffe27224 */ /* 0x000fe400078e00e4 */
[----:B----4-:R-:W-:Y:S01]  /*1880*/  IMAD.SHL.U32 R11, R5, 0x40, RZ ;  /* 0x00000040050b7824 */ /* 0x010fe200078e00ff */
[----:B------:R4:W-:Y:S01]  /*1890*/  LDGSTS.E.BYPASS.LTC128B.128 [R233+0x7800], [R16.64] ;  /* 0x0780000010e97fae */ /* 0x0009e2000b901d4a */
[----:B------:R-:W-:-:S03]  /*18a0*/  IMAD.SHL.U32 R10, R0, 0x8, RZ ;  /* 0x00000008000a7824 */ /* 0x000fc600078e00ff */
[----:B------:R4:W-:Y:S01]  /*18b0*/  LDGSTS.E.BYPASS.LTC128B.128 [R233+0xb800], [R16.64+0x80] ;  /* 0x0b80008010e97fae */ /* 0x0009e2000b901d4a */
[----:B------:R-:W-:-:S03]  /*18c0*/  LOP3.LUT R11, R11, 0x1c0, RZ, 0xc0, !PT ;  /* 0x000001c00b0b7812 */ /* 0x000fc600078ec0ff */
[----:B------:R-:W0:Y:S01]  /*18d0*/  LDGDEPBAR ;  /* 0x00000000000079af */ /* 0x000e220000000000 */
[----:B------:R-:W-:Y:S02]  /*18e0*/  LOP3.LUT R9, R11, 0x8, R4, 0xf8, !PT ;  /* 0x000000080b097812 */ /* 0x000fe400078ef804 */
[----:B------:R-:W-:Y:S01]  /*18f0*/  SHF.R.U32.HI R4, RZ, 0x3, R11 ;  /* 0x00000003ff047819 */ /* 0x000fe2000001160b */
[----:B------:R-:W-:-:S03]  /*1900*/  IMAD.SHL.U32 R11, R2, 0x40, RZ ;  /* 0x00000040020b7824 */ /* 0x000fc600078e00ff */
[----:B------:R-:W-:Y:S02]  /*1910*/  LOP3.LUT R9, R9, R4, RZ, 0x3c, !PT ;  /* 0x0000000409097212 */ /* 0x000fe400078e3cff */
[----:B------:R-:W-:-:S03]  /*1920*/  LOP3.LUT R11, R11, 0x1c0, RZ, 0xc0, !PT ;  /* 0x000001c00b0b7812 */ /* 0x000fc600078ec0ff */
[----:B------:R-:W-:Y:S01]  /*1930*/  IMAD R0, R0, 0x200, R9 ;  /* 0x0000020000007824 */ /* 0x000fe200078e0209 */
[----:B------:R-:W-:Y:S01]  /*1940*/  LOP3.LUT R4, R11, 0x8, R10, 0xf8, !PT ;  /* 0x000000080b047812 */ /* 0x000fe200078ef80a */
[----:B------:R-:W-:Y:S01]  /*1950*/  IMAD R9, R38, 0x400, R7 ;  /* 0x0000040026097824 */ /* 0x000fe200078e0207 */
[----:B------:R-:W-:Y:S01]  /*1960*/  SHF.R.U32.HI R11, RZ, 0x3, R11 ;  /* 0x00000003ff0b7819 */ /* 0x000fe2000001160b */
[----:B------:R-:W-:Y:S01]  /*1970*/  IMAD.SHL.U32 R128, R0, 0x2, RZ ;  /* 0x0000000200807824 */ /* 0x000fe200078e00ff */
[----:B------:R-:W-:Y:S02]  /*1980*/  IADD3 R10, P0, R228, UR9, RZ ;  /* 0x00000009e40a7c10 */ /* 0x000fe4000ff1e0ff */
[----:B------:R-:W-:Y:S02]  /*1990*/  LOP3.LUT R4, R4, R11, RZ, 0x3c, !PT ;  /* 0x0000000b04047212 */ /* 0x000fe400078e3cff */
[----:B------:R-:W-:Y:S02]  /*19a0*/  IADD3.X R11, R227, UR5, RZ, P0, !PT ;  /* 0x00000005e30b7c10 */ /* 0x000fe400087fe4ff */
[----:B----4-:R-:W-:Y:S01]  /*19b0*/  IADD3 R16, P0, R10, UR9, RZ ;  /* 0x000000090a107c10 */ /* 0x010fe2000ff1e0ff */
[----:B------:R-:W-:-:S04]  /*19c0*/  DEPBAR.LE SB0, 0x0 ;  /* 0x000080000000791a */ /* 0x000fc80000000000 */
[----:B------:R-:W-:Y:S01]  /*19d0*/  BAR.SYNC.DEFER_BLOCKING 0x0 ;  /* 0x0000000000007b1d */ /* 0x000fe20000010000 */
[----:B------:R-:W-:Y:S02]  /*19e0*/  IADD3.X R17, R11, UR5, RZ, P0, !PT ;  /* 0x000000050b117c10 */ /* 0x000fe400087fe4ff */
[----:B---3--:R-:W-:Y:S02]  /*19f0*/  IADD3 R18, P0, R16, UR9, RZ ;  /* 0x0000000910127c10 */ /* 0x008fe4000ff1e0ff */
[----:B------:R-:W-:Y:S02]  /*1a00*/  LEA R225, R0, 0x4000, 0x1 ;  /* 0x0000400000e17811 */ /* 0x000fe400078e08ff */
[----:B------:R-:W-:Y:S02]  /*1a10*/  IADD3.X R19, R17, UR5, RZ, P0, !PT ;  /* 0x0000000511137c10 */ /* 0x000fe400087fe4ff */
[----:B------:R-:W-:Y:S02]  /*1a20*/  IADD3 R14, P0, R18, UR9, RZ ;  /* 0x00000009120e7c10 */ /* 0x000fe4000ff1e0ff */
[----:B------:R-:W-:-:S02]  /*1a30*/  SEL R0, R8, 0xffffffe0, !P1 ;  /* 0xffffffe008007807 */ /* 0x000fc40004800000 */
[----:B------:R-:W-:Y:S02]  /*1a40*/  IADD3.X R15, R19, UR5, RZ, P0, !PT ;  /* 0x00000005130f7c10 */ /* 0x000fe400087fe4ff */
[----:B------:R-:W-:Y:S02]  /*1a50*/  IADD3 R12, P0, R14, UR9, RZ ;  /* 0x000000090e0c7c10 */ /* 0x000fe4000ff1e0ff */
[----:B------:R-:W-:Y:S02]  /*1a60*/  IADD3 R223, R225, 0x20, RZ ;  /* 0x00000020e1df7810 */ /* 0x000fe40007ffe0ff */
[----:B------:R-:W-:Y:S02]  /*1a70*/  IADD3.X R13, R15, UR5, RZ, P0, !PT ;  /* 0x000000050f0d7c10 */ /* 0x000fe400087fe4ff */
[----:B------:R-:W-:Y:S01]  /*1a80*/  LOP3.LUT P1, RZ, R2, 0x4, RZ, 0xc0, !PT ;  /* 0x0000000402ff7812 */ /* 0x000fe2000782c0ff */
[----:B------:R-:W-:Y:S01]  /*1a90*/  IMAD.MOV.U32 R2, RZ, RZ, 0x40 ;  /* 0x00000040ff027424 */ /* 0x000fe200078e00ff */
[----:B------:R-:W-:Y:S01]  /*1aa0*/  LOP3.LUT R219, R4, R7, RZ, 0xfc, !PT ;  /* 0x0000000704db7212 */ /* 0x000fe200078efcff */
[----:B------:R-:W-:Y:S01]  /*1ab0*/  @!PT LDS RZ, [RZ] ;  /* 0x00000000fffff984 */ /* 0x000fe20000000800 */
[----:B------:R-:W-:Y:S01]  /*1ac0*/  @!PT LDS RZ, [RZ] ;  /* 0x00000000fffff984 */ /* 0x000fe20000000800 */
[----:B------:R-:W-:Y:S01]  /*1ad0*/  @!PT LDS RZ, [RZ] ;  /* 0x00000000fffff984 */ /* 0x000fe20000000800 */
        /* <DEDUP_REMOVED lines=8> */
[----:B---3--:R-:W-:-:S03]  /*1b60*/  IMAD.IADD R226, R9, 0x1, R4 ;  /* 0x0000000109e27824 */ /* 0x008fc600078e0204 */
[----:B------:R3:W-:Y:S01]  /*1b70*/  LDGSTS.E.BYPASS.LTC128B.128 [R233+0xe000], [R14.64] ;  /* 0x0e0000000ee97fae */ /* 0x0007e2000b901d4a */
[----:B------:R-:W-:-:S03]  /*1b80*/  IMAD.SHL.U32 R226, R226, 0x2, RZ ;  /* 0x00000002e2e27824 */ /* 0x000fc600078e00ff */
[----:B------:R3:W-:Y:S01]  /*1b90*/  LDGSTS.E.BYPASS.LTC128B.128 [R233+0x12000], [R14.64+0x80] ;  /* 0x120000800ee97fae */ /* 0x0007e2000b901d4a */
[----:B------:R-:W-:-:S03]  /*1ba0*/  IMAD.IADD R224, R226, 0x1, R0 ;  /* 0x00000001e2e07824 */ /* 0x000fc600078e0200 */
[----:B------:R3:W-:Y:S04]  /*1bb0*/  LDGSTS.E.BYPASS.LTC128B.128 [R233+0xe800], [R12.64] ;  /* 0x0e8000000ce97fae */ /* 0x0007e8000b901d4a */
[----:B------:R3:W-:Y:S01]  /*1bc0*/  LDGSTS.E.BYPASS.LTC128B.128 [R233+0x12800], [R12.64+0x80] ;  /* 0x128000800ce97fae */ /* 0x0007e2000b901d4a */
[----:B-----5:R-:W-:-:S04]  /*1bd0*/  IADD3 R16, P0, R12, UR9, RZ ;  /* 0x000000090c107c10 */ /* 0x020fc8000ff1e0ff */
[----:B------:R-:W-:Y:S02]  /*1be0*/  IADD3.X R17, R13, UR5, RZ, P0, !PT ;  /* 0x000000050d117c10 */ /* 0x000fe400087fe4ff */
[----:B----4-:R-:W-:-:S03]  /*1bf0*/  IADD3 R10, P0, R16, UR9, RZ ;  /* 0x00000009100a7c10 */ /* 0x010fc6000ff1e0ff */
        /* <DEDUP_REMOVED lines=9> */
[----:B------:R-:W5:Y:S01]  /*1c90*/  LDSM.16.M88.4 R40, [R128+0x4000] ;  /* 0x004000008028783b */ /* 0x000f620000000200 */
[C---:B------:R-:W-:Y:S02]  /*1ca0*/  SEL R5, R2.reuse, 0xffffffc0, !P1 ;  /* 0xffffffc002057807 */ /* 0x040fe40004800000 */
[----:B------:R-:W-:Y:S01]  /*1cb0*/  SEL R2, R2, 0xffffffc0, !P0 ;  /* 0xffffffc002027807 */ /* 0x000fe20004000000 */
[----:B---3--:R-:W1:Y:S01]  /*1cc0*/  LDSM.16.M88.4 R12, [R128+0x5800] ;  /* 0x00580000800c783b */ /* 0x008e620000000200 */
[C---:B------:R-:W-:Y:S01]  /*1cd0*/  IADD3 R215, R223.reuse, 0x800, RZ ;  /* 0x00000800dfd77810 */ /* 0x040fe20007ffe0ff */
[--C-:B------:R-:W-:Y:S01]  /*1ce0*/  IMAD.IADD R222, R226, 0x1, R5.reuse ;  /* 0x00000001e2de7824 */ /* 0x100fe200078e0205 */
[----:B------:R-:W-:Y:S01]  /*1cf0*/  IADD3 R214, R223, 0x1000, RZ ;  /* 0x00001000dfd67810 */ /* 0x000fe20007ffe0ff */
[----:B------:R-:W3:Y:S01]  /*1d00*/  LDSM.16.M88.4 R28, [R128+0x4800] ;  /* 0x00480000801c783b */ /* 0x000ee20000000200 */
[----:B------:R-:W-:Y:S01]  /*1d10*/  IMAD.IADD R221, R225, 0x1, R2 ;  /* 0x00000001e1dd7824 */ /* 0x000fe200078e0202 */
[C---:B------:R-:W-:Y:S01]  /*1d20*/  IADD3 R213, R223.reuse, 0x1800, RZ ;  /* 0x00001800dfd57810 */ /* 0x040fe20007ffe0ff */
[----:B------:R-:W-:Y:S01]  /*1d30*/  IMAD.IADD R220, R224, 0x1, R5 ;  /* 0x00000001e0dc7824 */ /* 0x000fe200078e0205 */
[----:B--2---:R-:W2:Y:S01]  /*1d40*/  LDSM.16.M88.4 R20, [R128+0x5000] ;  /* 0x005000008014783b */ /* 0x004ea20000000200 */
[----:B------:R-:W-:Y:S01]  /*1d50*/  IMAD.IADD R208, R2, 0x1, R223 ;  /* 0x0000000102d07824 */ /* 0x000fe200078e02df */
[----:B------:R-:W-:-:S02]  /*1d60*/  IADD3 R212, R223, 0x2000, RZ ;  /* 0x00002000dfd47810 */ /* 0x000fc40007ffe0ff */
[----:B------:R-:W1:Y:S01]  /*1d70*/  LDSM.16.M88.4 R80, [R128+0x6000] ;  /* 0x006000008050783b */ /* 0x000e620000000200 */
[C---:B------:R-:W-:Y:S02]  /*1d80*/  IADD3 R211, R223.reuse, 0x2800, RZ ;  /* 0x00002800dfd37810 */ /* 0x040fe40007ffe0ff */
[C---:B------:R-:W-:Y:S01]  /*1d90*/  IADD3 R210, R223.reuse, 0x3000, RZ ;  /* 0x00003000dfd27810 */ /* 0x040fe20007ffe0ff */
[----:B------:R-:W2:Y:S01]  /*1da0*/  LDSM.16.M88.4 R72, [R128+0x6800] ;  /* 0x006800008048783b */ /* 0x000ea20000000200 */
[C---:B------:R-:W-:Y:S02]  /*1db0*/  IADD3 R209, R223.reuse, 0x3800, RZ ;  /* 0x00003800dfd17810 */ /* 0x040fe40007ffe0ff */
[C---:B------:R-:W-:Y:S01]  /*1dc0*/  IADD3 R207, R223.reuse, 0x4000, RZ ;  /* 0x00004000dfcf7810 */ /* 0x040fe20007ffe0ff */
[----:B------:R-:W2:Y:S01]  /*1dd0*/  LDSM.16.M88.4 R64, [R128+0x7000] ;  /* 0x007000008040783b */ /* 0x000ea20000000200 */
[C---:B------:R-:W-:Y:S02]  /*1de0*/  IADD3 R206, R223.reuse, 0x4800, RZ ;  /* 0x00004800dfce7810 */ /* 0x040fe40007ffe0ff */
[C---:B------:R-:W-:Y:S01]  /*1df0*/  IADD3 R205, R223.reuse, 0x5000, RZ ;  /* 0x00005000dfcd7810 */ /* 0x040fe20007ffe0ff */
[----:B------:R-:W2:Y:S01]  /*1e00*/  LDSM.16.M88.4 R124, [R128+0x7800] ;  /* 0x00780000807c783b */ /* 0x000ea20000000200 */
[----:B------:R-:W-:-:S02]  /*1e10*/  IADD3 R204, R223, 0x5800, RZ ;  /* 0x00005800dfcc7810 */ /* 0x000fc40007ffe0ff */
[C---:B------:R-:W-:Y:S01]  /*1e20*/  IADD3 R203, R223.reuse, 0x6000, RZ ;  /* 0x00006000dfcb7810 */ /* 0x040fe20007ffe0ff */
[----:B------:R-:W-:Y:S01]  /*1e30*/  LDSM.16.M88.4 R120, [R224] ;  /* 0x00000000e078783b */ /* 0x000fe20000000200 */
[C---:B------:R-:W-:Y:S02]  /*1e40*/  IADD3 R202, R223.reuse, 0x6800, RZ ;  /* 0x00006800dfca7810 */ /* 0x040fe40007ffe0ff */
[C---:B------:R-:W-:Y:S01]  /*1e50*/  IADD3 R201, R223.reuse, 0x7000, RZ ;  /* 0x00007000dfc97810 */ /* 0x040fe20007ffe0ff */
[----:B------:R-:W2:Y:S01]  /*1e60*/  LDSM.16.M88.4 R116, [R223] ;  /* 0x00000000df74783b */ /* 0x000ea20000000200 */
[----:B------:R-:W-:-:S03]  /*1e70*/  IADD3 R200, R223, 0x7800, RZ ;  /* 0x00007800dfc87810 */ /* 0x000fc60007ffe0ff */
[----:B------:R-:W2:Y:S01]  /*1e80*/  LDSM.16.M88.4 R104, [R223+0x1800] ;  /* 0x00180000df68783b */ /* 0x000ea20000000200 */
[C---:B-----5:R-:W-:Y:S03]  /*1e90*/  HMMA.16816.F32 R44, R48.reuse, R40, RZ ;  /* 0x00000028302c723c */ /* 0x060fe600000018ff */
[----:B------:R-:W5:Y:S04]  /*1ea0*/  LDSM.16.M88.4 R112, [R223+0x800] ;  /* 0x00080000df70783b */ /* 0x000f680000000200 */
[----:B------:R-:W2:Y:S01]  /*1eb0*/  LDSM.16.M88.4 R88, [R223+0x3800] ;  /* 0x00380000df58783b */ /* 0x000ea20000000200 */
[C---:B------:R-:W-:Y:S03]  /*1ec0*/  HMMA.16816.F32 R40, R48.reuse, R42, RZ ;  /* 0x0000002a3028723c */ /* 0x040fe600000018ff */
[----:B------:R-:W5:Y:S04]  /*1ed0*/  LDSM.16.M88.4 R108, [R223+0x1000] ;  /* 0x00100000df6c783b */ /* 0x000f680000000200 */
[----:B------:R-:W5:Y:S01]  /*1ee0*/  LDSM.16.M88.4 R96, [R223+0x2800] ;  /* 0x00280000df60783b */ /* 0x000f620000000200 */
[C---:B-1----:R-:W-:Y:S03]  /*1ef0*/  HMMA.16816.F32 R16, R48.reuse, R12, RZ ;  /* 0x0000000c3010723c */ /* 0x042fe600000018ff */
[----:B----4-:R-:W-:Y:S04]  /*1f00*/  LDSM.16.M88.4 R8, [R222] ;  /* 0x00000000de08783b */ /* 0x010fe80000000200 */
[----:B------:R-:W1:Y:S01]  /*1f10*/  LDSM.16.M88.4 R56, [R221] ;  /* 0x00000000dd38783b */ /* 0x000e620000000200 */
[C---:B------:R-:W-:Y:S03]  /*1f20*/  HMMA.16816.F32 R12, R48.reuse, R14, RZ ;  /* 0x0000000e300c723c */ /* 0x040fe600000018ff */
[----:B------:R-:W4:Y:S04]  /*1f30*/  LDSM.16.M88.4 R100, [R223+0x2000] ;  /* 0x00200000df64783b */ /* 0x000f280000000200 */
[----:B------:R-:W1:Y:S01]  /*1f40*/  LDSM.16.M88.4 R92, [R223+0x3000] ;  /* 0x00300000df5c783b */ /* 0x000e620000000200 */
[C---:B---3--:R-:W-:Y:S03]  /*1f50*/  HMMA.16816.F32 R32, R48.reuse, R28, RZ ;  /* 0x0000001c3020723c */ /* 0x048fe600000018ff */
[----:B------:R-:W3:Y:S04]  /*1f60*/  LDSM.16.M88.4 R52, [R221+0x800] ;  /* 0x00080000dd34783b */ /* 0x000ee80000000200 */
[----:B------:R-:W0:Y:S01]  /*1f70*/  LDGDEPBAR ;  /* 0x00000000000079af */ /* 0x000e220000000000 */
        /* <DEDUP_REMOVED lines=13> */
[----:B------:R-:W-:Y:S07]  /*2050*/  LDSM.16.M88.4 R116, [R208+0x1000] ;  /* 0x00100000d074783b */ /* 0x000fee0000000200 */
[C---:B------:R-:W-:Y:S08]  /*2060*/  HMMA.16816.F32 R16, R120.reuse, R104, R16 ;  /* 0x000000687810723c */ /* 0x040ff00000001810 */
[C---:B------:R-:W-:Y:S01]  /*2070*/  HMMA.16816.F32 R12, R120.reuse, R106, R12 ;  /* 0x0000006a780c723c */ /* 0x040fe2000000180c */
[----:B------:R-:W2:Y:S07]  /*2080*/  LDSM.16.M88.4 R104, [R221+0x1000] ;  /* 0x00100000dd68783b */ /* 0x000eae0000000200 */
[C---:B-----5:R-:W-:Y:S08]  /*2090*/  HMMA.16816.F32 R32, R120.reuse, R112, R32 ;  /* 0x000000707820723c */ /* 0x060ff00000001820 */
[C---:B------:R-:W-:Y:S01]  /*20a0*/  HMMA.16816.F32 R28, R120.reuse, R114, R28 ;  /* 0x00000072781c723c */ /* 0x040fe2000000181c */
[----:B------:R-:W-:Y:S07]  /*20b0*/  LDSM.16.M88.4 R112, [R208+0x1800] ;  /* 0x00180000d070783b */ /* 0x000fee0000000200 */
[C---:B------:R-:W-:Y:S08]  /*20c0*/  HMMA.16816.F32 R60, R120.reuse, R88, R60 ;  /* 0x00000058783c723c */ /* 0x040ff0000000183c */
[C---:B------:R-:W-:Y:S01]  /*20d0*/  HMMA.16816.F32 R48, R120.reuse, R90, R48 ;  /* 0x0000005a7830723c */ /* 0x040fe20000001830 */
[----:B------:R-:W5:Y:S07]  /*20e0*/  LDSM.16.M88.4 R88, [R221+0x2000] ;  /* 0x00200000dd58783b */ /* 0x000f6e0000000200 */
[C---:B------:R-:W-:Y:S08]  /*20f0*/  HMMA.16816.F32 R24, R120.reuse, R108, R24 ;  /* 0x0000006c7818723c */ /* 0x040ff00000001818 */
[C---:B------:R-:W-:Y:S01]  /*2100*/  HMMA.16816.F32 R20, R120.reuse, R110, R20 ;  /* 0x0000006e7814723c */ /* 0x040fe20000001814 */
[----:B------:R-:W-:Y:S07]  /*2110*/  LDSM.16.M88.4 R108, [R220] ;  /* 0x00000000dc6c783b */ /* 0x000fee0000000200 */
[C---:B------:R-:W-:Y:S08]  /*2120*/  HMMA.16816.F32 R76, R120.reuse, R96, R76 ;  /* 0x00000060784c723c */ /* 0x040ff0000000184c */
[----:B------:R-:W-:Y:S01]  /*2130*/  HMMA.16816.F32 R72, R120, R98, R72 ;  /* 0x000000627848723c */ /* 0x000fe20000001848 */
[----:B------:R-:W-:Y:S07]  /*2140*/  LDSM.16.M88.4 R96, [R221+0x3800] ;  /* 0x00380000dd60783b */ /* 0x000fee0000000200 */
[C---:B-1----:R-:W-:Y:S08]  /*2150*/  HMMA.16816.F32 R44, R8.reuse, R56, R44 ;  /* 0x00000038082c723c */ /* 0x042ff0000000182c */
[----:B------:R-:W-:Y:S01]  /*2160*/  HMMA.16816.F32 R40, R8, R58, R40 ;  /* 0x0000003a0828723c */ /* 0x000fe20000001828 */
[----:B------:R-:W1:Y:S07]  /*2170*/  LDSM.16.M88.4 R56, [R221+0x2800] ;  /* 0x00280000dd38783b */ /* 0x000e6e0000000200 */
[C---:B----4-:R-:W-:Y:S08]  /*2180*/  HMMA.16816.F32 R84, R120.reuse, R100, R84 ;  /* 0x000000647854723c */ /* 0x050ff00000001854 */
[C---:B------:R-:W-:Y:S01]  /*2190*/  HMMA.16816.F32 R80, R120.reuse, R102, R80 ;  /* 0x000000667850723c */ /* 0x040fe20000001850 */
[----:B------:R-:W-:Y:S07]  /*21a0*/  LDSM.16.M88.4 R100, [R221+0x3000] ;  /* 0x00300000dd64783b */ /* 0x000fee0000000200 */
[C---:B------:R-:W-:Y:S08]  /*21b0*/  HMMA.16816.F32 R68, R120.reuse, R92, R68 ;  /* 0x0000005c7844723c */ /* 0x040ff00000001844 */
[----:B------:R-:W-:Y:S01]  /*21c0*/  HMMA.16816.F32 R64, R120, R94, R64 ;  /* 0x0000005e7840723c */ /* 0x000fe20000001840 */
[----:B------:R-:W4:Y:S04]  /*21d0*/  LDSM.16.M88.4 R92, [R221+0x1800] ;  /* 0x00180000dd5c783b */ /* 0x000f280000000200 */
[----:B------:R-:W-:Y:S03]  /*21e0*/  LDSM.16.M88.4 R120, [R208+0x800] ;  /* 0x00080000d078783b */ /* 0x000fe60000000200 */
[C---:B---3--:R-:W-:Y:S08]  /*21f0*/  HMMA.16816.F32 R32, R8.reuse, R52, R32 ;  /* 0x000000340820723c */ /* 0x048ff00000001820 */
[C---:B------:R-:W-:Y:S01]  /*2200*/  HMMA.16816.F32 R28, R8.reuse, R54, R28 ;  /* 0x00000036081c723c */ /* 0x040fe2000000181c */
[----:B------:R-:W3:Y:S07]  /*2210*/  LDSM.16.M88.4 R52, [R208] ;  /* 0x00000000d034783b */ /* 0x000eee0000000200 */
[C---:B--2---:R-:W-:Y:S08]  /*2220*/  HMMA.16816.F32 R24, R8.reuse, R104, R24 ;  /* 0x000000680818723c */ /* 0x044ff00000001818 */
[C---:B------:R-:W-:Y:S01]  /*2230*/  HMMA.16816.F32 R20, R8.reuse, R106, R20 ;  /* 0x0000006a0814723c */ /* 0x040fe20000001814 */
[----:B------:R-:W2:Y:S07]  /*2240*/  LDSM.16.M88.4 R104, [R208+0x2000] ;  /* 0x00200000d068783b */ /* 0x000eae0000000200 */
[C---:B-----5:R-:W-:Y:S08]  /*2250*/  HMMA.16816.F32 R84, R8.reuse, R88, R84 ;  /* 0x000000580854723c */ /* 0x060ff00000001854 */
[C---:B------:R-:W-:Y:S08]  /*2260*/  HMMA.16816.F32 R80, R8.reuse, R90, R80 ;  /* 0x0000005a0850723c */ /* 0x040ff00000001850 */
[C---:B-1----:R-:W-:Y:S08]  /*2270*/  HMMA.16816.F32 R76, R8.reuse, R56, R76 ;  /* 0x00000038084c723c */ /* 0x042ff0000000184c */
[C---:B------:R-:W-:Y:S01]  /*2280*/  HMMA.16816.F32 R72, R8.reuse, R58, R72 ;  /* 0x0000003a0848723c */ /* 0x040fe20000001848 */
[----:B------:R-:W-:Y:S07]  /*2290*/  LDSM.16.M88.4 R56, [R128+0x8000] ;  /* 0x008000008038783b */ /* 0x000fee0000000200 */
[C---:B------:R-:W-:Y:S01]  /*22a0*/  HMMA.16816.F32 R88, R8.reuse, R96, R60 ;  /* 0x000000600858723c */ /* 0x040fe2000000183c */
[----:B------:R-:W1:Y:S07]  /*22b0*/  LDSM.16.M88.4 R60, [R226+0x2000] ;  /* 0x00200000e23c783b */ /* 0x000e6e0000000200 */
[C---:B----4-:R-:W-:Y:S08]  /*22c0*/  HMMA.16816.F32 R16, R8.reuse, R92, R16 ;  /* 0x0000005c0810723c */ /* 0x050ff00000001810 */
[C---:B------:R-:W-:Y:S01]  /*22d0*/  HMMA.16816.F32 R12, R8.reuse, R94, R12 ;  /* 0x0000005e080c723c */ /* 0x040fe2000000180c */
[----:B------:R-:W-:Y:S07]  /*22e0*/  LDSM.16.M88.4 R92, [R223+0x4000] ;  /* 0x00400000df5c783b */ /* 0x000fee0000000200 */
[C---:B------:R-:W-:Y:S08]  /*22f0*/  HMMA.16816.F32 R68, R8.reuse, R100, R68 ;  /* 0x000000640844723c */ /* 0x040ff00000001844 */
[C---:B------:R-:W-:Y:S01]  /*2300*/  HMMA.16816.F32 R64, R8.reuse, R102, R64 ;  /* 0x000000660840723c */ /* 0x040fe20000001840 */
[----:B------:R-:W-:Y:S07]  /*2310*/  LDSM.16.M88.4 R100, [R208+0x3800] ;  /* 0x00380000d064783b */ /* 0x000fee0000000200 */
[----:B------:R-:W-:Y:S01]  /*2320*/  HMMA.16816.F32 R48, R8, R98, R48 ;  /* 0x000000620830723c */ /* 0x000fe20000001830 */
[----:B------:R-:W4:Y:S07]  /*2330*/  LDSM.16.M88.4 R8, [R208+0x2800] ;  /* 0x00280000d008783b */ /* 0x000f2e0000000200 */
[C---:B---3--:R-:W-:Y:S08]  /*2340*/  HMMA.16816.F32 R44, R108.reuse, R52, R44 ;  /* 0x000000346c2c723c */ /* 0x048ff0000000182c */
[C---:B------:R-:W-:Y:S01]  /*2350*/  HMMA.16816.F32 R40, R108.reuse, R54, R40 ;  /* 0x000000366c28723c */ /* 0x040fe20000001828 */
[----:B------:R-:W3:Y:S07]  /*2360*/  LDSM.16.M88.4 R52, [R208+0x3000] ;  /* 0x00300000d034783b */ /* 0x000eee0000000200 */
[C---:B--2---:R-:W-:Y:S01]  /*2370*/  HMMA.16816.F32 R96, R108.reuse, R104, R84 ;  /* 0x000000686c60723c */ /* 0x044fe20000001854 */
[----:B------:R-:W2:Y:S07]  /*2380*/  LDSM.16.M88.4 R84, [R224+0x2000] ;  /* 0x00200000e054783b */ /* 0x000eae0000000200 */
[----:B------:R-:W-:Y:S01]  /*2390*/  HMMA.16816.F32 R80, R108, R106, R80 ;  /* 0x0000006a6c50723c */ /* 0x000fe20000001850 */
[----:B------:R-:W5:Y:S07]  /*23a0*/  LDSM.16.M88.4 R104, [R128+0x8800] ;  /* 0x008800008068783b */ /* 0x000f6e0000000200 */
[C---:B-1----:R-:W-:Y:S08]  /*23b0*/  HMMA.16816.F32 R44, R60.reuse, R56, R44 ;  /* 0x000000383c2c723c */ /* 0x042ff0000000182c */
[----:B------:R-:W-:Y:S01]  /*23c0*/  HMMA.16816.F32 R40, R60, R58, R40 ;  /* 0x0000003a3c28723c */ /* 0x000fe20000001828 */
[----:B------:R-:W-:Y:S07]  /*23d0*/  LDSM.16.M88.4 R56, [R223+0x4800] ;  /* 0x00480000df38783b */ /* 0x000fee0000000200 */
[C---:B------:R-:W-:Y:S08]  /*23e0*/  HMMA.16816.F32 R16, R108.reuse, R112, R16 ;  /* 0x000000706c10723c */ /* 0x040ff00000001810 */
[C---:B------:R-:W-:Y:S08]  /*23f0*/  HMMA.16816.F32 R12, R108.reuse, R114, R12 ;  /* 0x000000726c0c723c */ /* 0x040ff0000000180c */
[C---:B----4-:R-:W-:Y:S08]  /*2400*/  HMMA.16816.F32 R76, R108.reuse, R8, R76 ;  /* 0x000000086c4c723c */ /* 0x050ff0000000184c */
[C---:B------:R-:W-:Y:S01]  /*2410*/  HMMA.16816.F32 R112, R108.reuse, R10, R72 ;  /* 0x0000000a6c70723c */ /* 0x040fe20000001848 */
[----:B------:R-:W-:Y:S04]  /*2420*/  LDSM.16.M88.4 R8, [R222+0x2000] ;  /* 0x00200000de08783b */ /* 0x000fe80000000200 */
[----:B------:R-:W1:Y:S03]  /*2430*/  LDSM.16.M88.4 R72, [R221+0x4000] ;  /* 0x00400000dd48783b */ /* 0x000e660000000200 */
[C---:B------:R-:W-:Y:S08]  /*2440*/  HMMA.16816.F32 R32, R108.reuse, R120, R32 ;  /* 0x000000786c20723c */ /* 0x040ff00000001820 */
[C---:B------:R-:W-:Y:S01]  /*2450*/  HMMA.16816.F32 R28, R108.reuse, R122, R28 ;  /* 0x0000007a6c1c723c */ /* 0x040fe2000000181c */
[----:B------:R-:W-:Y:S07]  /*2460*/  LDSM.16.M88.4 R120, [R128+0x9000] ;  /* 0x009000008078783b */ /* 0x000fee0000000200 */
[C---:B------:R-:W-:Y:S08]  /*2470*/  HMMA.16816.F32 R24, R108.reuse, R116, R24 ;  /* 0x000000746c18723c */ /* 0x040ff00000001818 */
[C---:B------:R-:W-:Y:S01]  /*2480*/  HMMA.16816.F32 R20, R108.reuse, R118, R20 ;  /* 0x000000766c14723c */ /* 0x040fe20000001814 */
[----:B------:R-:W4:Y:S07]  /*2490*/  LDSM.16.M88.4 R116, [R128+0x9800] ;  /* 0x009800008074783b */ /* 0x000f2e0000000200 */
[C---:B---3--:R-:W-:Y:S08]  /*24a0*/  HMMA.16816.F32 R68, R108.reuse, R52, R68 ;  /* 0x000000346c44723c */ /* 0x048ff00000001844 */
[----:B------:R-:W-:Y:S08]  /*24b0*/  HMMA.16816.F32 R64, R108, R54, R64 ;  /* 0x000000366c40723c */ /* 0x000ff00000001840 */
[C---:B--2---:R-:W-:Y:S01]  /*24c0*/  HMMA.16816.F32 R52, R84.reuse, R92, R44 ;  /* 0x0000005c5434723c */ /* 0x044fe2000000182c */
[----:B------:R-:W-:Y:S07]  /*24d0*/  LDSM.16.M88.4 R44, [R220+0x2000] ;  /* 0x00200000dc2c783b */ /* 0x000fee0000000200 */
[----:B------:R-:W-:Y:S01]  /*24e0*/  HMMA.16816.F32 R40, R84, R94, R40 ;  /* 0x0000005e5428723c */ /* 0x000fe20000001828 */
[----:B------:R-:W-:Y:S07]  /*24f0*/  LDSM.16.M88.4 R92, [R128+0xa000] ;  /* 0x00a00000805c783b */ /* 0x000fee0000000200 */
[----:B------:R-:W-:Y:S01]  /*2500*/  HMMA.16816.F32 R124, R108, R100, R88 ;  /* 0x000000646c7c723c */ /* 0x000fe20000001858 */
[----:B------:R-:W2:Y:S07]  /*2510*/  LDSM.16.M88.4 R88, [R208+0x4000] ;  /* 0x00400000d058783b */ /* 0x000eae0000000200 */
[C---:B-----5:R-:W-:Y:S08]  /*2520*/  HMMA.16816.F32 R32, R60.reuse, R104, R32 ;  /* 0x000000683c20723c */ /* 0x060ff00000001820 */
[----:B------:R-:W-:Y:S01]  /*2530*/  HMMA.16816.F32 R104, R60, R106, R28 ;  /* 0x0000006a3c68723c */ /* 0x000fe2000000181c */
[----:B------:R-:W3:Y:S07]  /*2540*/  LDSM.16.M88.4 R28, [R221+0x4800] ;  /* 0x00480000dd1c783b */ /* 0x000eee0000000200 */
[C---:B-1----:R-:W-:Y:S08]  /*2550*/  HMMA.16816.F32 R52, R8.reuse, R72, R52 ;  /* 0x000000480834723c */ /* 0x042ff00000001834 */
[----:B------:R-:W-:Y:S01]  /*2560*/  HMMA.16816.F32 R40, R8, R74, R40 ;  /* 0x0000004a0828723c */ /* 0x000fe20000001828 */
[----:B------:R-:W1:Y:S07]  /*2570*/  LDSM.16.M88.4 R72, [R223+0x5000] ;  /* 0x00500000df48783b */ /* 0x000e6e0000000200 */
[----:B------:R-:W-:Y:S08]  /*2580*/  HMMA.16816.F32 R32, R84, R56, R32 ;  /* 0x000000385420723c */ /* 0x000ff00000001820 */
[C---:B----4-:R-:W-:Y:S08]  /*2590*/  HMMA.16816.F32 R16, R60.reuse, R116, R16 ;  /* 0x000000743c10723c */ /* 0x050ff00000001810 */
[C---:B------:R-:W-:Y:S01]  /*25a0*/  HMMA.16816.F32 R116, R60.reuse, R118, R12 ;  /* 0x000000763c74723c */ /* 0x040fe2000000180c */
[----:B------:R-:W4:Y:S07]  /*25b0*/  LDSM.16.M88.4 R12, [R208+0x4800] ;  /* 0x00480000d00c783b */ /* 0x000f2e0000000200 */
[C---:B------:R-:W-:Y:S08]  /*25c0*/  HMMA.16816.F32 R24, R60.reuse, R120, R24 ;  /* 0x000000783c18723c */ /* 0x040ff00000001818 */
[----:B------:R-:W-:Y:S08]  /*25d0*/  HMMA.16816.F32 R20, R60, R122, R20 ;  /* 0x0000007a3c14723c */ /* 0x000ff00000001814 */
[----:B------:R-:W-:Y:S01]  /*25e0*/  HMMA.16816.F32 R104, R84, R58, R104 ;  /* 0x0000003a5468723c */ /* 0x000fe20000001868 */
[----:B------:R-:W5:Y:S07]  /*25f0*/  LDSM.16.M88.4 R56, [R221+0x5000] ;  /* 0x00500000dd38783b */ /* 0x000f6e0000000200 */
[----:B--2---:R-:W-:Y:S08]  /*2600*/  HMMA.16816.F32 R52, R44, R88, R52 ;  /* 0x000000582c34723c */ /* 0x004ff00000001834 */
[----:B---3--:R-:W-:Y:S08]  /*2610*/  HMMA.16816.F32 R32, R8, R28, R32 ;  /* 0x0000001c0820723c */ /* 0x008ff00000001820 */
[----:B-1----:R-:W-:Y:S08]  /*2620*/  HMMA.16816.F32 R24, R84, R72, R24 ;  /* 0x000000485418723c */ /* 0x002ff00000001818 */
[----:B------:R-:W-:Y:S01]  /*2630*/  HMMA.16816.F32 R104, R8, R30, R104 ;  /* 0x0000001e0868723c */ /* 0x000fe20000001868 */
[----:B------:R-:W-:Y:S01]  /*2640*/  FMUL.FTZ R53, R53, c[0x0][0x2ec] ;  /* 0x0000bb0035357a20 */ /* 0x000fe20000410000 */
[----:B------:R-:W-:Y:S01]  /*2650*/  LDSM.16.M88.4 R28, [R128+0xb000] ;  /* 0x00b00000801c783b */ /* 0x000fe20000000200 */
[----:B------:R-:W-:-:S02]  /*2660*/  FMUL.FTZ R2, R52, c[0x0][0x2ec] ;  /* 0x0000bb0034027a20 */ /* 0x000fc40000410000 */
[----:B------:R1:W-:Y:S01]  /*2670*/  MUFU.TANH R88, R53 ;  /* 0x0000003500587308 */ /* 0x0003e20000002400 */
[----:B------:R-:W-:Y:S02]  /*2680*/  FMUL.FTZ R89, R54, c[0x0][0x2ec] ;  /* 0x0000bb0036597a20 */ /* 0x000fe40000410000 */
[----:B------:R-:W-:Y:S01]  /*2690*/  HMMA.16816.F32 R20, R84, R74, R20 ;  /* 0x0000004a5414723c */ /* 0x000fe20000001814 */
[----:B------:R-:W2:Y:S04]  /*26a0*/  LDSM.16.M88.4 R72, [R223+0x5800] ;  /* 0x00580000df48783b */ /* 0x000ea80000000200 */
[----:B------:R-:W3:Y:S03]  /*26b0*/  MUFU.TANH R2, R2 ;  /* 0x0000000200027308 */ /* 0x000ee60000002400 */
[C---:B------:R-:W-:Y:S05]  /*26c0*/  HMMA.16816.F32 R40, R44.reuse, R90, R40 ;  /* 0x0000005a2c28723c */ /* 0x040fea0000001828 */
[----:B------:R-:W2:Y:S02]  /*26d0*/  MUFU.TANH R89, R89 ;  /* 0x0000005900597308 */ /* 0x000ea40000002400 */
[----:B------:R-:W-:Y:S01]  /*26e0*/  FMUL.FTZ R90, R55, c[0x0][0x2ec] ;  /* 0x0000bb00375a7a20 */ /* 0x000fe20000410000 */
[C---:B----4-:R-:W-:Y:S01]  /*26f0*/  HMMA.16816.F32 R32, R44.reuse, R12, R32 ;  /* 0x0000000c2c20723c */ /* 0x050fe20000001820 */
[----:B-1----:R-:W1:Y:S04]  /*2700*/  LDSM.16.M88.4 R52, [R208+0x5000] ;  /* 0x00500000d034783b */ /* 0x002e680000000200 */
[----:B------:R-:W4:Y:S03]  /*2710*/  MUFU.TANH R90, R90 ;  /* 0x0000005a005a7308 */ /* 0x000f260000002400 */
[----:B------:R-:W-:Y:S01]  /*2720*/  HMMA.16816.F32 R104, R44, R14, R104 ;  /* 0x0000000e2c68723c */ /* 0x000fe20000001868 */
[----:B------:R-:W1:Y:S07]  /*2730*/  LDSM.16.M88.4 R12, [R221+0x5800] ;  /* 0x00580000dd0c783b */ /* 0x000e6e0000000200 */
[----:B-----5:R-:W-:Y:S01]  /*2740*/  HMMA.16816.F32 R20, R8, R58, R20 ;  /* 0x0000003a0814723c */ /* 0x020fe20000001814 */
[----:B------:R-:W-:-:S02]  /*2750*/  FMUL.FTZ R40, R40, c[0x0][0x2ec] ;  /* 0x0000bb0028287a20 */ /* 0x000fc40000410000 */
[----:B------:R-:W-:Y:S02]  /*2760*/  FMUL.FTZ R41, R41, c[0x0][0x2ec] ;  /* 0x0000bb0029297a20 */ /* 0x000fe40000410000 */
[----:B------:R-:W-:Y:S02]  /*2770*/  FMUL.FTZ R42, R42, c[0x0][0x2ec] ;  /* 0x0000bb002a2a7a20 */ /* 0x000fe40000410000 */
[----:B------:R-:W-:Y:S01]  /*2780*/  FMUL.FTZ R43, R43, c[0x0][0x2ec] ;  /* 0x0000bb002b2b7a20 */ /* 0x000fe20000410000 */
[----:B------:R-:W-:Y:S01]  /*2790*/  HMMA.16816.F32 R24, R8, R56, R24 ;  /* 0x000000380818723c */ /* 0x000fe20000001818 */
[----:B------:R-:W-:Y:S01]  /*27a0*/  MUFU.TANH R91, R41 ;  /* 0x00000029005b7308 */ /* 0x000fe20000002400 */
[----:B------:R-:W-:-:S05]  /*27b0*/  FMUL.FTZ R58, R35, c[0x0][0x2ec] ;  /* 0x0000bb00233a7a20 */ /* 0x000fca0000410000 */
[----:B------:R-:W-:Y:S01]  /*27c0*/  FMUL.FTZ R57, R33, c[0x0][0x2ec] ;  /* 0x0000bb0021397a20 */ /* 0x000fe20000410000 */
[----:B------:R-:W-:Y:S01]  /*27d0*/  HMMA.16816.F32 R96, R60, R92, R96 ;  /* 0x0000005c3c60723c */ /* 0x000fe20000001860 */
[----:B------:R-:W5:Y:S01]  /*27e0*/  MUFU.TANH R92, R40 ;  /* 0x00000028005c7308 */ /* 0x000f620000002400 */
[----:B------:R-:W-:-:S06]  /*27f0*/  FMUL.FTZ R59, R106, c[0x0][0x2ec] ;  /* 0x0000bb006a3b7a20 */ /* 0x000fcc0000410000 */
[----:B------:R-:W-:Y:S01]  /*2800*/  HMMA.16816.F32 R80, R60, R94, R80 ;  /* 0x0000005e3c50723c */ /* 0x000fe20000001850 */
[----:B------:R-:W1:Y:S06]  /*2810*/  MUFU.TANH R93, R42 ;  /* 0x0000002a005d7308 */ /* 0x000e6c0000002400 */
[----:B------:R-:W-:Y:S01]  /*2820*/  FMUL.FTZ R94, R32, c[0x0][0x2ec] ;  /* 0x0000bb00205e7a20 */ /* 0x000fe20000410000 */
[----:B------:R-:W-:Y:S01]  /*2830*/  HMMA.16816.F32 R48, R108, R102, R48 ;  /* 0x000000666c30723c */ /* 0x000fe20000001830 */
[----:B------:R1:W1:Y:S01]  /*2840*/  MUFU.TANH R56, R43 ;  /* 0x0000002b00387308 */ /* 0x0002620000002400 */
[----:B------:R-:W-:Y:S01]  /*2850*/  FMUL.FTZ R95, R34, c[0x0][0x2ec] ;  /* 0x0000bb00225f7a20 */ /* 0x000fe20000410000 */
[----:B------:R-:W3:Y:S04]  /*2860*/  LDSM.16.M88.4 R100, [R128+0xa800] ;  /* 0x00a800008064783b */ /* 0x000ee80000000200 */
[----:B------:R-:W3:Y:S01]  /*2870*/  LDSM.16.M88.4 R32, [R128+0xb800] ;  /* 0x00b800008020783b */ /* 0x000ee20000000200 */
[----:B--2---:R-:W-:Y:S01]  /*2880*/  HMMA.16816.F32 R16, R84, R72, R16 ;  /* 0x000000485410723c */ /* 0x004fe20000001810 */
[----:B------:R-:W2:Y:S06]  /*2890*/  MUFU.TANH R94, R94 ;  /* 0x0000005e005e7308 */ /* 0x000eac0000002400 */
[----:B------:R-:W-:Y:S01]  /*28a0*/  FMUL.FTZ R72, R107, c[0x0][0x2ec] ;  /* 0x0000bb006b487a20 */ /* 0x000fe20000410000 */
[C---:B------:R-:W-:Y:S01]  /*28b0*/  HMMA.16816.F32 R68, R60.reuse, R28, R68 ;  /* 0x0000001c3c44723c */ /* 0x040fe20000001844 */
[----:B-1----:R-:W1:Y:S01]  /*28c0*/  LDSM.16.M88.4 R40, [R223+0x6000] ;  /* 0x00600000df28783b */ /* 0x002e620000000200 */
[----:B------:R-:W1:Y:S06]  /*28d0*/  MUFU.TANH R95, R95 ;  /* 0x0000005f005f7308 */ /* 0x000e6c0000002400 */
[----:B------:R-:W-:Y:S01]  /*28e0*/  HMMA.16816.F32 R64, R60, R30, R64 ;  /* 0x0000001e3c40723c */ /* 0x000fe20000001840 */
[----:B------:R-:W1:Y:S01]  /*28f0*/  LDSM.16.M88.4 R28, [R208+0x5800] ;  /* 0x00580000d01c783b */ /* 0x000e620000000200 */
[----:B------:R-:W1:Y:S06]  /*2900*/  MUFU.TANH R57, R57 ;  /* 0x0000003900397308 */ /* 0x000e6c0000002400 */
[----:B------:R-:W-:Y:S02]  /*2910*/  HMMA.16816.F32 R116, R84, R74, R116 ;  /* 0x0000004a5474723c */ /* 0x000fe40000001874 */
[----:B------:R-:W1:Y:S06]  /*2920*/  MUFU.TANH R58, R58 ;  /* 0x0000003a003a7308 */ /* 0x000e6c0000002400 */
[C---:B------:R-:W-:Y:S02]  /*2930*/  HMMA.16816.F32 R20, R44.reuse, R54, R20 ;  /* 0x000000362c14723c */ /* 0x040fe40000001814 */
[----:B------:R-:W-:Y:S06]  /*2940*/  MUFU.TANH R72, R72 ;  /* 0x0000004800487308 */ /* 0x000fec0000002400 */
[----:B------:R-:W-:Y:S02]  /*2950*/  HMMA.16816.F32 R24, R44, R52, R24 ;  /* 0x000000342c18723c */ /* 0x000fe40000001818 */
[----:B------:R-:W-:Y:S05]  /*2960*/  MUFU.TANH R59, R59 ;  /* 0x0000003b003b7308 */ /* 0x000fea0000002400 */
[----:B------:R-:W-:Y:S01]  /*2970*/  FMUL.FTZ R53, R105, c[0x0][0x2ec] ;  /* 0x0000bb0069357a20 */ /* 0x000fe20000410000 */
[----:B------:R-:W-:Y:S01]  /*2980*/  HMMA.16816.F32 R16, R8, R12, R16 ;  /* 0x0000000c0810723c */ /* 0x000fe20000001810 */
[----:B------:R-:W-:-:S04]  /*2990*/  FMUL.FTZ R52, R104, c[0x0][0x2ec] ;  /* 0x0000bb0068347a20 */ /* 0x000fc80000410000 */
[----:B------:R-:W1:Y:S03]  /*29a0*/  MUFU.TANH R53, R53 ;  /* 0x0000003500357308 */ /* 0x000e660000002400 */
[----:B------:R-:W-:Y:S01]  /*29b0*/  HMMA.16816.F32 R116, R8, R14, R116 ;  /* 0x0000000e0874723c */ /* 0x000fe20000001874 */
[----:B------:R-:W-:Y:S01]  /*29c0*/  FMUL.FTZ R20, R20, c[0x0][0x2ec] ;  /* 0x0000bb0014147a20 */ /* 0x000fe20000410000 */
[----:B------:R-:W2:Y:S03]  /*29d0*/  LDSM.16.M88.4 R12, [R223+0x6800] ;  /* 0x00680000df0c783b */ /* 0x000ea60000000200 */
[----:B------:R-:W1:Y:S03]  /*29e0*/  MUFU.TANH R52, R52 ;  /* 0x0000003400347308 */ /* 0x000e660000002400 */
[----:B------:R-:W-:Y:S01]  /*29f0*/  FMUL.FTZ R54, R24, c[0x0][0x2ec] ;  /* 0x0000bb0018367a20 */ /* 0x000fe20000410000 */
[----:B---3--:R-:W-:Y:S01]  /*2a00*/  HMMA.16816.F32 R76, R60, R100, R76 ;  /* 0x000000643c4c723c */ /* 0x008fe2000000184c */
[----:B------:R-:W-:-:S02]  /*2a10*/  FMUL.FTZ R55, R25, c[0x0][0x2ec] ;  /* 0x0000bb0019377a20 */ /* 0x000fc40000410000 */
[----:B------:R-:W-:Y:S02]  /*2a20*/  FMUL.FTZ R172, R26, c[0x0][0x2ec] ;  /* 0x0000bb001aac7a20 */ /* 0x000fe40000410000 */
[----:B------:R-:W-:Y:S01]  /*2a30*/  FMUL.FTZ R170, R27, c[0x0][0x2ec] ;  /* 0x0000bb001baa7a20 */ /* 0x000fe20000410000 */
[----:B------:R-:W-:Y:S01]  /*2a40*/  MUFU.TANH R54, R54 ;  /* 0x0000003600367308 */ /* 0x000fe20000002400 */
[----:B------:R-:W3:Y:S01]  /*2a50*/  LDSM.16.M88.4 R24, [R221+0x6000] ;  /* 0x00600000dd18783b */ /* 0x000ee20000000200 */
[C---:B------:R-:W-:Y:S06]  /*2a60*/  HMMA.16816.F32 R112, R60.reuse, R102, R112 ;  /* 0x000000663c70723c */ /* 0x040fec0000001870 */
[----:B------:R-:W1:Y:S02]  /*2a70*/  MUFU.TANH R55, R55 ;  /* 0x0000003700377308 */ /* 0x000e640000002400 */
[C---:B------:R-:W-:Y:S06]  /*2a80*/  HMMA.16816.F32 R124, R60.reuse, R32, R124 ;  /* 0x000000203c7c723c */ /* 0x040fec000000187c */
[----:B------:R-:W2:Y:S02]  /*2a90*/  MUFU.TANH R170, R170 ;  /* 0x000000aa00aa7308 */ /* 0x000ea40000002400 */
[----:B------:R-:W-:Y:S01]  /*2aa0*/  HMMA.16816.F32 R48, R60, R34, R48 ;  /* 0x000000223c30723c */ /* 0x000fe20000001830 */
[----:B------:R-:W-:Y:S05]  /*2ab0*/  LDSM.16.M88.4 R32, [R208+0x6000] ;  /* 0x00600000d020783b */ /* 0x000fea0000000200 */
[----:B------:R2:W-:Y:S01]  /*2ac0*/  MUFU.TANH R61, R20 ;  /* 0x00000014003d7308 */ /* 0x0005e20000002400 */
[----:B------:R-:W-:Y:S01]  /*2ad0*/  FMUL.FTZ R60, R21, c[0x0][0x2ec] ;  /* 0x0000bb00153c7a20 */ /* 0x000fe20000410000 */
[C---:B-1----:R-:W-:Y:S06]  /*2ae0*/  HMMA.16816.F32 R96, R84.reuse, R40, R96 ;  /* 0x000000285460723c */ /* 0x042fec0000001860 */
[----:B------:R-:W1:Y:S01]  /*2af0*/  MUFU.TANH R172, R172 ;  /* 0x000000ac00ac7308 */ /* 0x000e620000002400 */
[----:B------:R-:W-:Y:S01]  /*2b00*/  FMUL.FTZ R40, R22, c[0x0][0x2ec] ;  /* 0x0000bb0016287a20 */ /* 0x000fe20000410000 */
[----:B------:R-:W-:Y:S06]  /*2b10*/  HMMA.16816.F32 R80, R84, R42, R80 ;  /* 0x0000002a5450723c */ /* 0x000fec0000001850 */
[----:B------:R-:W1:Y:S01]  /*2b20*/  MUFU.TANH R40, R40 ;  /* 0x0000002800287308 */ /* 0x000e620000002400 */
[----:B------:R-:W-:Y:S01]  /*2b30*/  FMUL.FTZ R42, R23, c[0x0][0x2ec] ;  /* 0x0000bb00172a7a20 */ /* 0x000fe20000410000 */
[C---:B------:R-:W-:Y:S01]  /*2b40*/  HMMA.16816.F32 R16, R44.reuse, R28, R16 ;  /* 0x0000001c2c10723c */ /* 0x040fe20000001810 */
[----:B--2---:R-:W2:Y:S05]  /*2b50*/  LDSM.16.M88.4 R20, [R223+0x7000] ;  /* 0x00700000df14783b */ /* 0x004eaa0000000200 */
[----:B------:R-:W1:Y:S02]  /*2b60*/  MUFU.TANH R60, R60 ;  /* 0x0000003c003c7308 */ /* 0x000e640000002400 */
[----:B------:R-:W-:Y:S01]  /*2b70*/  HMMA.16816.F32 R116, R44, R30, R116 ;  /* 0x0000001e2c74723c */ /* 0x000fe20000001874 */
[----:B------:R-:W1:Y:S05]  /*2b80*/  LDSM.16.M88.4 R28, [R221+0x6800] ;  /* 0x00680000dd1c783b */ /* 0x000e6a0000000200 */
[----:B------:R-:W1:Y:S02]  /*2b90*/  MUFU.TANH R42, R42 ;  /* 0x0000002a002a7308 */ /* 0x000e640000002400 */
[----:B------:R-:W-:Y:S08]  /*2ba0*/  HMMA.16816.F32 R76, R84, R12, R76 ;  /* 0x0000000c544c723c */ /* 0x000ff0000000184c */
[----:B------:R-:W-:Y:S01]  /*2bb0*/  FMUL.FTZ R17, R17, c[0x0][0x2ec] ;  /* 0x0000bb0011117a20 */ /* 0x000fe20000410000 */
[----:B---3--:R-:W-:Y:S01]  /*2bc0*/  HMMA.16816.F32 R96, R8, R24, R96 ;  /* 0x000000180860723c */ /* 0x008fe20000001860 */
[----:B------:R-:W-:-:S02]  /*2bd0*/  FMUL.FTZ R16, R16, c[0x0][0x2ec] ;  /* 0x0000bb0010107a20 */ /* 0x000fc40000410000 */
[----:B------:R3:W-:Y:S01]  /*2be0*/  MUFU.TANH R141, R17 ;  /* 0x00000011008d7308 */ /* 0x0007e20000002400 */
[----:B------:R-:W-:Y:S02]  /*2bf0*/  FMUL.FTZ R18, R18, c[0x0][0x2ec] ;  /* 0x0000bb0012127a20 */ /* 0x000fe40000410000 */
[----:B------:R-:W-:Y:S02]  /*2c00*/  FMUL.FTZ R19, R19, c[0x0][0x2ec] ;  /* 0x0000bb0013137a20 */ /* 0x000fe40000410000 */
[----:B------:R-:W-:Y:S01]  /*2c10*/  HMMA.16816.F32 R112, R84, R14, R112 ;  /* 0x0000000e5470723c */ /* 0x000fe20000001870 */
[----:B------:R-:W4:Y:S01]  /*2c20*/  LDSM.16.M88.4 R12, [R223+0x7800] ;  /* 0x00780000df0c783b */ /* 0x000f220000000200 */
[----:B------:R-:W-:Y:S01]  /*2c30*/  IMAD.SHL.U32 R25, R6, 0x2, RZ ;  /* 0x0000000206197824 */ /* 0x000fe200078e00ff */
[----:B------:R-:W1:Y:S01]  /*2c40*/  MUFU.TANH R62, R16 ;  /* 0x00000010003e7308 */ /* 0x000e620000002400 */
[----:B------:R-:W-:Y:S02]  /*2c50*/  FMUL.FTZ R116, R116, c[0x0][0x2ec] ;  /* 0x0000bb0074747a20 */ /* 0x000fe40000410000 */
[----:B------:R-:W-:-:S02]  /*2c60*/  FMUL.FTZ R117, R117, c[0x0][0x2ec] ;  /* 0x0000bb0075757a20 */ /* 0x000fc40000410000 */
[----:B--2---:R-:W-:Y:S01]  /*2c70*/  HMMA.16816.F32 R68, R84, R20, R68 ;  /* 0x000000145444723c */ /* 0x004fe20000001844 */
[----:B------:R-:W-:Y:S01]  /*2c80*/  FMUL.FTZ R118, R118, c[0x0][0x2ec] ;  /* 0x0000bb0076767a20 */ /* 0x000fe20000410000 */
[----:B---3--:R-:W-:Y:S01]  /*2c90*/  LOP3.LUT R17, R39, 0xffffffe0, RZ, 0xc0, !PT ;  /* 0xffffffe027117812 */ /* 0x008fe200078ec0ff */
[----:B------:R-:W2:Y:S01]  /*2ca0*/  MUFU.TANH R152, R18 ;  /* 0x0000001200987308 */ /* 0x000ea20000002400 */
[----:B------:R-:W-:Y:S01]  /*2cb0*/  SHF.R.S32.HI R39, RZ, 0x1f, R39 ;  /* 0x0000001fff277819 */ /* 0x000fe20000011427 */
[----:B------:R-:W-:Y:S02]  /*2cc0*/  FMUL.FTZ R119, R119, c[0x0][0x2ec] ;  /* 0x0000bb0077777a20 */ /* 0x000fe40000410000 */
[----:B------:R-:W-:Y:S01]  /*2cd0*/  IMAD.IADD R21, R6, 0x1, -R17 ;  /* 0x0000000106157824 */ /* 0x000fe200078e0a11 */
[----:B------:R-:W-:Y:S01]  /*2ce0*/  HMMA.16816.F32 R80, R8, R26, R80 ;  /* 0x0000001a0850723c */ /* 0x000fe20000001850 */
[----:B------:R-:W-:Y:S02]  /*2cf0*/  IMAD.SHL.U32 R6, R36, 0x80, RZ ;  /* 0x0000008024067824 */ /* 0x000fe400078e00ff */
[----:B------:R3:W2:Y:S01]  /*2d00*/  MUFU.TANH R138, R19 ;  /* 0x00000013008a7308 */ /* 0x0006a20000002400 */
[----:B------:R-:W-:-:S04]  /*2d10*/  SHF.R.S32.HI R20, RZ, 0x1f, R21 ;  /* 0x0000001fff147819 */ /* 0x000fc80000011415 */
[----:B-1----:R-:W-:Y:S01]  /*2d20*/  HMMA.16816.F32 R76, R8, R28, R76 ;  /* 0x0000001c084c723c */ /* 0x002fe2000000184c */
[----:B------:R-:W-:Y:S02]  /*2d30*/  LEA.HI R20, R20, R21, RZ, 0x2 ;  /* 0x0000001514147211 */ /* 0x000fe400078f10ff */
[----:B------:R-:W1:Y:S02]  /*2d40*/  MUFU.TANH R133, R116 ;  /* 0x0000007400857308 */ /* 0x000e640000002400 */
[----:B------:R-:W-:Y:S02]  /*2d50*/  SHF.R.S32.HI R232, RZ, 0x2, R20 ;  /* 0x00000002ffe87819 */ /* 0x000fe40000011414 */
[----:B------:R-:W-:Y:S01]  /*2d60*/  LEA.HI R20, R39, R38, RZ, 0x2 ;  /* 0x0000002627147211 */ /* 0x000fe200078f10ff */
[----:B------:R-:W-:Y:S01]  /*2d70*/  HMMA.16816.F32 R96, R44, R32, R96 ;  /* 0x000000202c60723c */ /* 0x000fe20000001860 */
[----:B------:R-:W-:Y:S01]  /*2d80*/  IADD3 R24, R129, 0x1, R232 ;  /* 0x0000000181187810 */ /* 0x000fe20007ffe0e8 */
[----:B---3--:R-:W3:Y:S01]  /*2d90*/  LDSM.16.M88.4 R16, [R208+0x6800] ;  /* 0x00680000d010783b */ /* 0x008ee20000000200 */
[----:B------:R-:W-:Y:S01]  /*2da0*/  LOP3.LUT R239, R20, 0xfffffffc, RZ, 0xc0, !PT ;  /* 0xfffffffc14ef7812 */ /* 0x000fe200078ec0ff */
[----:B------:R-:W-:Y:S01]  /*2db0*/  MUFU.TANH R137, R117 ;  /* 0x0000007500897308 */ /* 0x000fe20000002400 */
[----:B------:R-:W-:-:S03]  /*2dc0*/  IADD3 R24, R37, -c[0x0][0x214], R24 ;  /* 0x8000850025187a10 */ /* 0x000fc60007ffe018 */
[----:B------:R-:W-:Y:S01]  /*2dd0*/  HMMA.16816.F32 R64, R84, R22, R64 ;  /* 0x000000165440723c */ /* 0x000fe20000001840 */
[----:B------:R-:W1:Y:S01]  /*2de0*/  LDSM.16.M88.4 R20, [R221+0x7000] ;  /* 0x00700000dd14783b */ /* 0x000e620000000200 */
[----:B------:R-:W-:Y:S01]  /*2df0*/  IADD3 R24, R24, c[0x0][0x2e8], RZ ;  /* 0x0000ba0018187a10 */ /* 0x000fe20007ffe0ff */
[----:B------:R-:W-:Y:S01]  /*2e00*/  IMAD.IADD R239, R38, 0x1, -R239 ;  /* 0x0000000126ef7824 */ /* 0x000fe200078e0aef */
[----:B------:R-:W1:Y:S04]  /*2e10*/  MUFU.TANH R140, R118 ;  /* 0x00000076008c7308 */ /* 0x000e680000002400 */
[----:B------:R-:W-:Y:S04]  /*2e20*/  HMMA.16816.F32 R28, R8, R30, R112 ;  /* 0x0000001e081c723c */ /* 0x000fe80000001870 */
[----:B------:R-:W1:Y:S04]  /*2e30*/  MUFU.TANH R150, R119 ;  /* 0x0000007700967308 */ /* 0x000e680000002400 */
[----:B------:R-:W-:Y:S01]  /*2e40*/  HMMA.16816.F32 R80, R44, R34, R80 ;  /* 0x000000222c50723c */ /* 0x000fe20000001850 */
[----:B------:R-:W-:Y:S01]  /*2e50*/  FMUL.FTZ R157, R96, c[0x0][0x2ec] ;  /* 0x0000bb00609d7a20 */ /* 0x000fe20000410000 */
[----:B------:R-:W-:Y:S01]  /*2e60*/  IADD3 R96, R24, 0x8, RZ ;  /* 0x0000000818607810 */ /* 0x000fe20007ffe0ff */
[----:B------:R-:W-:Y:S01]  /*2e70*/  FMUL.FTZ R154, R98, c[0x0][0x2ec] ;  /* 0x0000bb00629a7a20 */ /* 0x000fe20000410000 */
[----:B------:R-:W-:Y:S01]  /*2e80*/  LOP3.LUT R98, R6, 0x6, R25, 0xf8, !PT ;  /* 0x0000000606627812 */ /* 0x000fe200078ef819 */
[----:B------:R-:W-:Y:S01]  /*2e90*/  FMUL.FTZ R151, R97, c[0x0][0x2ec] ;  /* 0x0000bb0061977a20 */ /* 0x000fe20000410000 */
[-C--:B------:R-:W-:Y:S01]  /*2ea0*/  IMNMX R97, R24, R37.reuse, PT ;  /* 0x0000002518617217 */ /* 0x080fe20003800200 */
[----:B------:R-:W-:Y:S01]  /*2eb0*/  FMUL.FTZ R99, R99, c[0x0][0x2ec] ;  /* 0x0000bb0063637a20 */ /* 0x000fe20000410000 */
[----:B----4-:R-:W-:Y:S01]  /*2ec0*/  HMMA.16816.F32 R124, R84, R12, R124 ;  /* 0x0000000c547c723c */ /* 0x010fe2000000187c */
[----:B------:R-:W-:Y:S01]  /*2ed0*/  IMNMX R96, R96, R37, PT ;  /* 0x0000002560607217 */ /* 0x000fe20003800200 */
[----:B------:R-:W4:Y:S01]  /*2ee0*/  MUFU.TANH R157, R157 ;  /* 0x0000009d009d7308 */ /* 0x000f220000002400 */
[----:B------:R-:W-:-:S04]  /*2ef0*/  IADD3 R24, R98, -0x80, RZ ;  /* 0xffffff8062187810 */ /* 0x000fc80007ffe0ff */
[----:B------:R-:W-:Y:S01]  /*2f00*/  IADD3 R12, R98, -0x7f, RZ ;  /* 0xffffff81620c7810 */ /* 0x000fe20007ffe0ff */
[----:B------:R-:W-:Y:S01]  /*2f10*/  HMMA.16816.F32 R48, R84, R14, R48 ;  /* 0x0000000e5430723c */ /* 0x000fe20000001830 */
[-C--:B------:R-:W-:Y:S01]  /*2f20*/  ISETP.GE.AND P1, PT, R24, R97.reuse, PT ;  /* 0x000000611800720c */ /* 0x080fe20003f26270 */
[----:B------:R-:W-:Y:S01]  /*2f30*/  MUFU.TANH R151, R151 ;  /* 0x0000009700977308 */ /* 0x000fe20000002400 */
[CC--:B------:R-:W-:Y:S02]  /*2f40*/  ISETP.GE.AND P0, PT, R12.reuse, R97.reuse, PT ;  /* 0x000000610c00720c */ /* 0x0c0fe40003f06270 */
[-C--:B------:R-:W-:Y:S02]  /*2f50*/  ISETP.GE.AND P5, PT, R12, R96.reuse, PT ;  /* 0x000000600c00720c */ /* 0x080fe40003fa6270 */
[----:B------:R-:W-:Y:S01]  /*2f60*/  IADD3 R12, R98, -0x78, RZ ;  /* 0xffffff88620c7810 */ /* 0x000fe20007ffe0ff */
[C---:B---3--:R-:W-:Y:S01]  /*2f70*/  HMMA.16816.F32 R76, R44.reuse, R16, R76 ;  /* 0x000000102c4c723c */ /* 0x048fe2000000184c */
[-C--:B------:R-:W-:Y:S01]  /*2f80*/  ISETP.GE.AND P2, PT, R24, R96.reuse, PT ;  /* 0x000000601800720c */ /* 0x080fe20003f46270 */
[----:B------:R-:W-:Y:S01]  /*2f90*/  FMUL.FTZ R80, R80, c[0x0][0x2ec] ;  /* 0x0000bb0050507a20 */ /* 0x000fe20000410000 */
[C---:B------:R-:W-:Y:S01]  /*2fa0*/  ISETP.GE.AND P4, PT, R12.reuse, R97, PT ;  /* 0x000000610c00720c */ /* 0x040fe20003f86270 */
[----:B------:R-:W3:Y:S01]  /*2fb0*/  LDSM.16.M88.4 R24, [R208+0x7000] ;  /* 0x00700000d018783b */ /* 0x000ee20000000200 */
[----:B------:R-:W-:Y:S01]  /*2fc0*/  ISETP.GE.AND P3, PT, R12, R96, PT ;  /* 0x000000600c00720c */ /* 0x000fe20003f66270 */
[----:B------:R2:W-:Y:S01]  /*2fd0*/  MUFU.TANH R153, R80 ;  /* 0x0000005000997308 */ /* 0x0005e20000002400 */
[----:B------:R-:W-:Y:S01]  /*2fe0*/  IADD3 R13, R98, -0x77, RZ ;  /* 0xffffff89620d7810 */ /* 0x000fe20007ffe0ff */
[----:B------:R-:W-:Y:S01]  /*2ff0*/  HMMA.16816.F32 R28, R44, R18, R28 ;  /* 0x000000122c1c723c */ /* 0x000fe2000000181c */
[----:B------:R-:W4:Y:S01]  /*3000*/  LDSM.16.M88.4 R16, [R221+0x7800] ;  /* 0x00780000dd10783b */ /* 0x000f220000000200 */
[----:B------:R-:W-:Y:S01]  /*3010*/  FSEL R63, R2, -INF , !P1 ;  /* 0xff800000023f7808 */ /* 0x000fe20004800000 */
[----:B------:R-:W-:Y:S01]  /*3020*/  FMUL.FTZ R81, R81, c[0x0][0x2ec] ;  /* 0x0000bb0051517a20 */ /* 0x000fe20000410000 */
[----:B------:R-:W-:Y:S01]  /*3030*/  IADD3 R12, R98, -0x70, RZ ;  /* 0xffffff90620c7810 */ /* 0x000fe20007ffe0ff */
[----:B------:R-:W-:Y:S01]  /*3040*/  FMUL.FTZ R82, R82, c[0x0][0x2ec] ;  /* 0x0000bb0052527a20 */ /* 0x000fe20000410000 */
[----:B------:R-:W-:Y:S01]  /*3050*/  IADD3 R2, R98, -0x6f, RZ ;  /* 0xffffff9162027810 */ /* 0x000fe20007ffe0ff */
[----:B------:R-:W2:Y:S01]  /*3060*/  MUFU.TANH R154, R154 ;  /* 0x0000009a009a7308 */ /* 0x000ea20000002400 */
[----:B------:R-:W-:Y:S01]  /*3070*/  FSEL R74, R89, -INF , !P2 ;  /* 0xff800000594a7808 */ /* 0x000fe20005000000 */
[----:B-1----:R-:W-:Y:S01]  /*3080*/  HMMA.16816.F32 R68, R8, R20, R68 ;  /* 0x000000140844723c */ /* 0x002fe20000001844 */
[----:B------:R-:W-:Y:S01]  /*3090*/  FSEL R88, R88, -INF , !P0 ;  /* 0xff80000058587808 */ /* 0x000fe20004000000 */
[----:B------:R-:W-:Y:S01]  /*30a0*/  FMUL.FTZ R83, R83, c[0x0][0x2ec] ;  /* 0x0000bb0053537a20 */ /* 0x000fe20000410000 */
[----:B------:R-:W-:-:S02]  /*30b0*/  FSEL R90, R90, -INF , !P5 ;  /* 0xff8000005a5a7808 */ /* 0x000fc40006800000 */
[CC--:B------:R-:W-:Y:S01]  /*30c0*/  ISETP.GE.AND P1, PT, R13.reuse, R97.reuse, PT ;  /* 0x000000610d00720c */ /* 0x0c0fe20003f26270 */
[----:B------:R-:W1:Y:S01]  /*30d0*/  MUFU.TANH R168, R99 ;  /* 0x0000006300a87308 */ /* 0x000e620000002400 */
[-C--:B------:R-:W-:Y:S01]  /*30e0*/  ISETP.GE.AND P2, PT, R13, R96.reuse, PT ;  /* 0x000000600d00720c */ /* 0x080fe20003f46270 */
[----:B------:R-:W-:Y:S01]  /*30f0*/  FMUL.FTZ R165, R76, c[0x0][0x2ec] ;  /* 0x0000bb004ca57a20 */ /* 0x000fe20000410000 */
[CC--:B------:R-:W-:Y:S01]  /*3100*/  ISETP.GE.AND P0, PT, R12.reuse, R97.reuse, PT ;  /* 0x000000610c00720c */ /* 0x0c0fe20003f06270 */
[----:B------:R-:W-:Y:S01]  /*3110*/  HMMA.16816.F32 R64, R8, R22, R64 ;  /* 0x000000160840723c */ /* 0x000fe20000001840 */
[-C--:B------:R-:W-:Y:S01]  /*3120*/  ISETP.GE.AND P5, PT, R12, R96.reuse, PT ;  /* 0x000000600c00720c */ /* 0x080fe20003fa6270 */
[----:B------:R-:W-:Y:S01]  /*3130*/  FMUL.FTZ R78, R78, c[0x0][0x2ec] ;  /* 0x0000bb004e4e7a20 */ /* 0x000fe20000410000 */
[----:B-----5:R-:W-:Y:S01]  /*3140*/  FSEL R75, R92, -INF , !P4 ;  /* 0xff8000005c4b7808 */ /* 0x020fe20006000000 */
[----:B------:R-:W-:Y:S01]  /*3150*/  MUFU.TANH R155, R81 ;  /* 0x00000051009b7308 */ /* 0x000fe20000002400 */
[----:B--2---:R-:W-:Y:S01]  /*3160*/  FSEL R80, R93, -INF , !P3 ;  /* 0xff8000005d507808 */ /* 0x004fe20005800000 */
[----:B------:R-:W-:Y:S01]  /*3170*/  FMUL.FTZ R159, R29, c[0x0][0x2ec] ;  /* 0x0000bb001d9f7a20 */ /* 0x000fe20000410000 */
[CC--:B------:R-:W-:Y:S01]  /*3180*/  ISETP.GE.AND P4, PT, R2.reuse, R97.reuse, PT ;  /* 0x000000610200720c */ /* 0x0c0fe20003f86270 */
[----:B------:R-:W-:Y:S01]  /*3190*/  FMUL.FTZ R77, R77, c[0x0][0x2ec] ;  /* 0x0000bb004d4d7a20 */ /* 0x000fe20000410000 */
[-C--:B------:R-:W-:Y:S01]  /*31a0*/  ISETP.GE.AND P3, PT, R2, R96.reuse, PT ;  /* 0x000000600200720c */ /* 0x080fe20003f66270 */
[----:B------:R-:W-:Y:S01]  /*31b0*/  FMUL.FTZ R79, R79, c[0x0][0x2ec] ;  /* 0x0000bb004f4f7a20 */ /* 0x000fe20000410000 */
[C---:B------:R-:W-:Y:S01]  /*31c0*/  IADD3 R12, R98.reuse, -0x68, RZ ;  /* 0xffffff98620c7810 */ /* 0x040fe20007ffe0ff */
[----:B------:R-:W2:Y:S01]  /*31d0*/  MUFU.TANH R158, R82 ;  /* 0x00000052009e7308 */ /* 0x000ea20000002400 */
[----:B------:R-:W-:Y:S01]  /*31e0*/  IADD3 R2, R98, -0x67, RZ ;  /* 0xffffff9962027810 */ /* 0x000fe20007ffe0ff */
[----:B------:R-:W-:Y:S01]  /*31f0*/  FMUL.FTZ R28, R28, c[0x0][0x2ec] ;  /* 0x0000bb001c1c7a20 */ /* 0x000fe20000410000 */
[----:B------:R-:W-:Y:S01]  /*3200*/  FSEL R91, R91, -INF , !P1 ;  /* 0xff8000005b5b7808 */ /* 0x000fe20004800000 */
[----:B------:R-:W-:Y:S01]  /*3210*/  FMUL.FTZ R30, R30, c[0x0][0x2ec] ;  /* 0x0000bb001e1e7a20 */ /* 0x000fe20000410000 */
[----:B------:R-:W-:Y:S01]  /*3220*/  FSEL R76, R56, -INF , !P2 ;  /* 0xff800000384c7808 */ /* 0x000fe20005000000 */
[----:B---3--:R-:W-:Y:S01]  /*3230*/  HMMA.16816.F32 R68, R44, R24, R68 ;  /* 0x000000182c44723c */ /* 0x008fe20000001844 */
[C---:B------:R-:W-:Y:S01]  /*3240*/  ISETP.GE.AND P1, PT, R12.reuse, R97, PT ;  /* 0x000000610c00720c */ /* 0x040fe20003f26270 */
[----:B------:R-:W3:Y:S01]  /*3250*/  MUFU.TANH R166, R83 ;  /* 0x0000005300a67308 */ /* 0x000ee20000002400 */
[----:B------:R-:W-:Y:S01]  /*3260*/  ISETP.GE.AND P2, PT, R12, R96, PT ;  /* 0x000000600c00720c */ /* 0x000fe20003f46270 */
[----:B------:R-:W-:Y:S01]  /*3270*/  FMUL.FTZ R31, R31, c[0x0][0x2ec] ;  /* 0x0000bb001f1f7a20 */ /* 0x000fe20000410000 */
[----:B------:R-:W-:-:S02]  /*3280*/  FSEL R35, R94, -INF , !P0 ;  /* 0xff8000005e237808 */ /* 0x000fc40004000000 */
[----:B------:R-:W-:Y:S01]  /*3290*/  FSEL R34, R95, -INF , !P5 ;  /* 0xff8000005f227808 */ /* 0x000fe20006800000 */
[C---:B----4-:R-:W-:Y:S01]  /*32a0*/  HMMA.16816.F32 R124, R8.reuse, R16, R124 ;  /* 0x00000010087c723c */ /* 0x050fe2000000187c */
[C---:B------:R-:W-:Y:S01]  /*32b0*/  ISETP.GE.AND P0, PT, R2.reuse, R97, PT ;  /* 0x000000610200720c */ /* 0x040fe20003f06270 */
[----:B------:R-:W4:Y:S01]  /*32c0*/  MUFU.TANH R165, R165 ;  /* 0x000000a500a57308 */ /* 0x000f220000002400 */
[----:B------:R-:W-:Y:S02]  /*32d0*/  ISETP.GE.AND P5, PT, R2, R96, PT ;  /* 0x000000600200720c */ /* 0x000fe40003fa6270 */
[C---:B------:R-:W-:Y:S02]  /*32e0*/  IADD3 R12, R98.reuse, -0x60, RZ ;  /* 0xffffffa0620c7810 */ /* 0x040fe40007ffe0ff */
[C---:B------:R-:W-:Y:S01]  /*32f0*/  IADD3 R20, R98.reuse, -0x58, RZ ;  /* 0xffffffa862147810 */ /* 0x040fe20007ffe0ff */
[----:B------:R-:W-:Y:S01]  /*3300*/  HMMA.16816.F32 R48, R8, R18, R48 ;  /* 0x000000120830723c */ /* 0x000fe20000001830 */
[----:B------:R-:W-:Y:S01]  /*3310*/  IADD3 R2, R98, -0x5f, RZ ;  /* 0xffffffa162027810 */ /* 0x000fe20007ffe0ff */
[----:B------:R-:W5:Y:S01]  /*3320*/  MUFU.TANH R164, R78 ;  /* 0x0000004e00a47308 */ /* 0x000f620000002400 */
[----:B------:R-:W-:-:S02]  /*3330*/  FSEL R33, R57, -INF , !P4 ;  /* 0xff80000039217808 */ /* 0x000fc40006000000 */
[----:B------:R-:W-:Y:S02]  /*3340*/  FSEL R38, R58, -INF , !P3 ;  /* 0xff8000003a267808 */ /* 0x000fe40005800000 */
[CC--:B------:R-:W-:Y:S01]  /*3350*/  ISETP.GE.AND P4, PT, R12.reuse, R97.reuse, PT ;  /* 0x000000610c00720c */ /* 0x0c0fe20003f86270 */
[----:B------:R-:W-:Y:S01]  /*3360*/  HMMA.16816.F32 R64, R44, R26, R64 ;  /* 0x0000001a2c40723c */ /* 0x000fe20000001840 */
[-C--:B------:R-:W-:Y:S01]  /*3370*/  ISETP.GE.AND P3, PT, R12, R96.reuse, PT ;  /* 0x000000600c00720c */ /* 0x080fe20003f66270 */
        /* <DEDUP_REMOVED lines=9> */
[C---:B------:R-:W-:Y:S01]  /*3410*/  ISETP.GE.AND P0, PT, R20.reuse, R97, PT ;  /* 0x000000611400720c */ /* 0x040fe20003f06270 */
[----:B------:R-:W-:Y:S01]  /*3420*/  FMUL.FTZ R71, R71, c[0x0][0x2ec] ;  /* 0x0000bb0047477a20 */ /* 0x000fe20000410000 */
[----:B------:R-:W-:-:S02]  /*3430*/  ISETP.GE.AND P5, PT, R20, R96, PT ;  /* 0x000000601400720c */ /* 0x000fc40003fa6270 */
[CC--:B------:R-:W-:Y:S02]  /*3440*/  ISETP.GE.AND P1, PT, R2.reuse, R97.reuse, PT ;  /* 0x000000610200720c */ /* 0x0c0fe40003f26270 */
[-C--:B------:R-:W-:Y:S01]  /*3450*/  ISETP.GE.AND P2, PT, R2, R96.reuse, PT ;  /* 0x000000600200720c */ /* 0x080fe20003f46270 */
[----:B------:R-:W1:Y:S01]  /*3460*/  MUFU.TANH R161, R28 ;  /* 0x0000001c00a17308 */ /* 0x000e620000002400 */
[----:B------:R-:W-:Y:S02]  /*3470*/  IADD3 R20, R98, -0x50, RZ ;  /* 0xffffffb062147810 */ /* 0x000fe40007ffe0ff */
[----:B------:R-:W-:Y:S02]  /*3480*/  FSEL R43, R55, -INF , !P1 ;  /* 0xff800000372b7808 */ /* 0x000fe40004800000 */
[----:B------:R-:W-:Y:S01]  /*3490*/  FSEL R170, R170, -INF , !P2 ;  /* 0xff800000aaaa7808 */ /* 0x000fe20005000000 */
[----:B------:R-:W-:Y:S01]  /*34a0*/  FMUL.FTZ R65, R65, c[0x0][0x2ec] ;  /* 0x0000bb0041417a20 */ /* 0x000fe20000410000 */
[CC--:B------:R-:W-:Y:S01]  /*34b0*/  ISETP.GE.AND P1, PT, R20.reuse, R97.reuse, PT ;  /* 0x000000611400720c */ /* 0x0c0fe20003f26270 */
[----:B------:R-:W1:Y:S01]  /*34c0*/  MUFU.TANH R147, R69 ;  /* 0x0000004500937308 */ /* 0x000e620000002400 */
[----:B------:R-:W-:Y:S01]  /*34d0*/  ISETP.GE.AND P2, PT, R20, R96, PT ;  /* 0x000000601400720c */ /* 0x000fe20003f46270 */
[----:B------:R-:W-:Y:S01]  /*34e0*/  FMUL.FTZ R66, R66, c[0x0][0x2ec] ;  /* 0x0000bb0042427a20 */ /* 0x000fe20000410000 */
[----:B------:R-:W1:Y:S01]  /*34f0*/  LDSM.16.M88.4 R20, [R208+0x7800] ;  /* 0x00780000d014783b */ /* 0x000e620000000200 */
[----:B------:R-:W-:Y:S01]  /*3500*/  IADD3 R2, R98, -0x57, RZ ;  /* 0xffffffa962027810 */ /* 0x000fe20007ffe0ff */
[----:B------:R-:W-:Y:S01]  /*3510*/  FMUL.FTZ R64, R64, c[0x0][0x2ec] ;  /* 0x0000bb0040407a20 */ /* 0x000fe20000410000 */
[----:B------:R-:W-:Y:S01]  /*3520*/  FSEL R41, R54, -INF , !P4 ;  /* 0xff80000036297808 */ /* 0x000fe20006000000 */
[----:B------:R-:W-:Y:S01]  /*3530*/  FMUL.FTZ R67, R67, c[0x0][0x2ec] ;  /* 0x0000bb0043437a20 */ /* 0x000fe20000410000 */
[----:B------:R-:W-:Y:S01]  /*3540*/  FSEL R172, R172, -INF , !P3 ;  /* 0xff800000acac7808 */ /* 0x000fe20005800000 */
[----:B------:R-:W1:Y:S01]  /*3550*/  MUFU.TANH R160, R30 ;  /* 0x0000001e00a07308 */ /* 0x000e620000002400 */
[----:B------:R-:W-:Y:S01]  /*3560*/  ISETP.GE.AND P4, PT, R2, R97, PT ;  /* 0x000000610200720c */ /* 0x000fe20003f86270 */
[----:B------:R-:W-:-:S04]  /*3570*/  DEPBAR.LE SB0, 0x0 ;  /* 0x000080000000791a */ /* 0x000fc80000000000 */
[----:B------:R-:W-:Y:S02]  /*3580*/  ISETP.GE.AND P3, PT, R2, R96, PT ;  /* 0x000000600200720c */ /* 0x000fe40003f66270 */
[C---:B------:R-:W-:Y:S01]  /*3590*/  IADD3 R2, R98.reuse, -0x4f, RZ ;  /* 0xffffffb162027810 */ /* 0x040fe20007ffe0ff */
[----:B------:R-:W-:Y:S01]  /*35a0*/  MUFU.TANH R156, R31 ;  /* 0x0000001f009c7308 */ /* 0x000fe20000002400 */
[C---:B------:R-:W-:Y:S02]  /*35b0*/  IADD3 R17, R98.reuse, -0x48, RZ ;  /* 0xffffffb862117810 */ /* 0x040fe40007ffe0ff */
[----:B------:R-:W-:Y:S02]  /*35c0*/  IADD3 R16, R98, -0x47, RZ ;  /* 0xffffffb962107810 */ /* 0x000fe40007ffe0ff */
[----:B------:R-:W-:Y:S02]  /*35d0*/  FSEL R29, R61, -INF , !P0 ;  /* 0xff8000003d1d7808 */ /* 0x000fe40004000000 */
[----:B------:R-:W-:Y:S01]  /*35e0*/  FSEL R40, R40, -INF , !P5 ;  /* 0xff80000028287808 */ /* 0x000fe20006800000 */
[----:B------:R-:W-:Y:S01]  /*35f0*/  MUFU.TANH R149, R68 ;  /* 0x0000004400957308 */ /* 0x000fe20000002400 */
[----:B------:R-:W-:-:S02]  /*3600*/  ISETP.GE.AND P0, PT, R2, R97, PT ;  /* 0x000000610200720c */ /* 0x000fc40003f06270 */
[----:B------:R-:W-:Y:S02]  /*3610*/  ISETP.GE.AND P5, PT, R2, R96, PT ;  /* 0x000000600200720c */ /* 0x000fe40003fa6270 */
[----:B------:R-:W-:Y:S02]  /*3620*/  FSEL R37, R60, -INF , !P4 ;  /* 0xff8000003c257808 */ /* 0x000fe40006000000 */
[----:B------:R-:W-:Y:S01]  /*3630*/  FSEL R2, R42, -INF , !P3 ;  /* 0xff8000002a027808 */ /* 0x000fe20005800000 */
[----:B------:R-:W-:Y:S01]  /*3640*/  MUFU.TANH R159, R159 ;  /* 0x0000009f009f7308 */ /* 0x000fe20000002400 */
[----:B------:R-:W-:Y:S02]  /*3650*/  FSEL R39, R62, -INF , !P1 ;  /* 0xff8000003e277808 */ /* 0x000fe40004800000 */
[----:B------:R-:W-:Y:S02]  /*3660*/  FSEL R152, R152, -INF , !P2 ;  /* 0xff80000098987808 */ /* 0x000fe40005000000 */
[----:B------:R-:W-:-:S02]  /*3670*/  ISETP.GE.AND P4, PT, R17, R97, PT ;  /* 0x000000611100720c */ /* 0x000fc40003f86270 */
[-C--:B------:R-:W-:Y:S01]  /*3680*/  ISETP.GE.AND P3, PT, R17, R96.reuse, PT ;  /* 0x000000601100720c */ /* 0x080fe20003f66270 */
[----:B------:R-:W-:Y:S01]  /*3690*/  MUFU.TANH R148, R70 ;  /* 0x0000004600947308 */ /* 0x000fe20000002400 */
[C---:B-1----:R-:W-:Y:S01]  /*36a0*/  HMMA.16816.F32 R124, R44.reuse, R20, R124 ;  /* 0x000000142c7c723c */ /* 0x042fe2000000187c */
[C---:B------:R-:W-:Y:S02]  /*36b0*/  ISETP.GE.AND P1, PT, R16.reuse, R97, PT ;  /* 0x000000611000720c */ /* 0x040fe40003f26270 */
[----:B------:R-:W-:Y:S02]  /*36c0*/  ISETP.GE.AND P2, PT, R16, R96, PT ;  /* 0x000000601000720c */ /* 0x000fe40003f46270 */
[C---:B------:R-:W-:Y:S02]  /*36d0*/  IADD3 R17, R98.reuse, -0x40, RZ ;  /* 0xffffffc062117810 */ /* 0x040fe40007ffe0ff */
[C---:B------:R-:W-:Y:S01]  /*36e0*/  IADD3 R16, R98.reuse, -0x3f, RZ ;  /* 0xffffffc162107810 */ /* 0x040fe20007ffe0ff */
[----:B------:R-:W-:Y:S01]  /*36f0*/  HMMA.16816.F32 R20, R44, R22, R48 ;  /* 0x000000162c14723c */ /* 0x000fe20000001830 */
[----:B------:R-:W-:Y:S01]  /*3700*/  IADD3 R15, R98, -0x38, RZ ;  /* 0xffffffc8620f7810 */ /* 0x000fe20007ffe0ff */
[----:B------:R-:W-:Y:S01]  /*3710*/  MUFU.TANH R143, R65 ;  /* 0x00000041008f7308 */ /* 0x000fe20000002400 */
[----:B------:R-:W-:-:S02]  /*3720*/  FSEL R141, R141, -INF , !P0 ;  /* 0xff8000008d8d7808 */ /* 0x000fc40004000000 */
[----:B------:R-:W-:Y:S02]  /*3730*/  FSEL R138, R138, -INF , !P5 ;  /* 0xff8000008a8a7808 */ /* 0x000fe40006800000 */
[----:B------:R-:W-:Y:S02]  /*3740*/  FSEL R133, R133, -INF , !P4 ;  /* 0xff80000085857808 */ /* 0x000fe40006000000 */
[----:B------:R-:W-:Y:S01]  /*3750*/  FSEL R140, R140, -INF , !P3 ;  /* 0xff8000008c8c7808 */ /* 0x000fe20005800000 */
[----:B------:R1:W-:Y:S01]  /*3760*/  MUFU.TANH R144, R66 ;  /* 0x0000004200907308 */ /* 0x0003e20000002400 */
[----:B------:R-:W-:Y:S02]  /*3770*/  FSEL R137, R137, -INF , !P1 ;  /* 0xff80000089897808 */ /* 0x000fe40004800000 */
[----:B------:R-:W-:Y:S02]  /*3780*/  FSEL R150, R150, -INF , !P2 ;  /* 0xff80000096967808 */ /* 0x000fe40005000000 */
[-C--:B------:R-:W-:Y:S01]  /*3790*/  ISETP.GE.AND P0, PT, R17, R97.reuse, PT ;  /* 0x000000611100720c */ /* 0x080fe20003f06270 */
[----:B------:R-:W-:Y:S01]  /*37a0*/  FMUL.FTZ R125, R125, c[0x0][0x2ec] ;  /* 0x0000bb007d7d7a20 */ /* 0x000fe20000410000 */
[-C--:B------:R-:W-:Y:S01]  /*37b0*/  ISETP.GE.AND P5, PT, R17, R96.reuse, PT ;  /* 0x000000601100720c */ /* 0x080fe20003fa6270 */
[----:B------:R-:W-:Y:S01]  /*37c0*/  FMUL.FTZ R124, R124, c[0x0][0x2ec] ;  /* 0x0000bb007c7c7a20 */ /* 0x000fe20000410000 */
[CC--:B------:R-:W-:Y:S01]  /*37d0*/  ISETP.GE.AND P4, PT, R16.reuse, R97.reuse, PT ;  /* 0x000000611000720c */ /* 0x0c0fe20003f86270 */
[----:B------:R-:W2:Y:S01]  /*37e0*/  MUFU.TANH R135, R125 ;  /* 0x0000007d00877308 */ /* 0x000ea20000002400 */
[-C--:B------:R-:W-:Y:S01]  /*37f0*/  ISETP.GE.AND P3, PT, R16, R96.reuse, PT ;  /* 0x000000601000720c */ /* 0x080fe20003f66270 */
[----:B------:R-:W-:Y:S01]  /*3800*/  FMUL.FTZ R126, R126, c[0x0][0x2ec] ;  /* 0x0000bb007e7e7a20 */ /* 0x000fe20000410000 */
[C---:B------:R-:W-:Y:S01]  /*3810*/  ISETP.GE.AND P1, PT, R15.reuse, R97, PT ;  /* 0x000000610f00720c */ /* 0x040fe20003f26270 */
[----:B------:R-:W-:Y:S01]  /*3820*/  FMUL.FTZ R20, R20, c[0x0][0x2ec] ;  /* 0x0000bb0014147a20 */ /* 0x000fe20000410000 */
[----:B------:R-:W-:Y:S01]  /*3830*/  ISETP.GE.AND P2, PT, R15, R96, PT ;  /* 0x000000600f00720c */ /* 0x000fe20003f46270 */
[----:B-1----:R-:W-:Y:S01]  /*3840*/  FMUL.FTZ R66, R127, c[0x0][0x2ec] ;  /* 0x0000bb007f427a20 */ /* 0x002fe20000410000 */
[C---:B------:R-:W-:Y:S01]  /*3850*/  IADD3 R14, R98.reuse, -0x37, RZ ;  /* 0xffffffc9620e7810 */ /* 0x040fe20007ffe0ff */
[----:B------:R-:W1:Y:S01]  /*3860*/  MUFU.TANH R146, R71 ;  /* 0x0000004700927308 */ /* 0x000e620000002400 */
[----:B------:R-:W-:Y:S01]  /*3870*/  IADD3 R15, R98, -0x30, RZ ;  /* 0xffffffd0620f7810 */ /* 0x000fe20007ffe0ff */
[----:B------:R-:W-:Y:S01]  /*3880*/  FMUL.FTZ R21, R21, c[0x0][0x2ec] ;  /* 0x0000bb0015157a20 */ /* 0x000fe20000410000 */
[----:B------:R-:W-:Y:S01]  /*3890*/  FSEL R157, R157, -INF , !P0 ;  /* 0xff8000009d9d7808 */ /* 0x000fe20004000000 */
[----:B------:R-:W-:Y:S01]  /*38a0*/  FMUL.FTZ R22, R22, c[0x0][0x2ec] ;  /* 0x0000bb0016167a20 */ /* 0x000fe20000410000 */
[----:B------:R-:W-:Y:S01]  /*38b0*/  FSEL R154, R154, -INF , !P5 ;  /* 0xff8000009a9a7808 */ /* 0x000fe20006800000 */
[----:B------:R-:W-:Y:S01]  /*38c0*/  FMUL.FTZ R23, R23, c[0x0][0x2ec] ;  /* 0x0000bb0017177a20 */ /* 0x000fe20000410000 */
[----:B------:R-:W-:Y:S01]  /*38d0*/  FSEL R151, R151, -INF , !P4 ;  /* 0xff80000097977808 */ /* 0x000fe20006000000 */
[----:B------:R-:W1:Y:S01]  /*38e0*/  MUFU.TANH R145, R64 ;  /* 0x0000004000917308 */ /* 0x000e620000002400 */
[----:B------:R-:W-:-:S02]  /*38f0*/  FSEL R168, R168, -INF , !P3 ;  /* 0xff800000a8a87808 */ /* 0x000fc40005800000 */
[CC--:B------:R-:W-:Y:S02]  /*3900*/  ISETP.GE.AND P0, PT, R14.reuse, R97.reuse, PT ;  /* 0x000000610e00720c */ /* 0x0c0fe40003f06270 */
[-C--:B------:R-:W-:Y:S02]  /*3910*/  ISETP.GE.AND P5, PT, R14, R96.reuse, PT ;  /* 0x000000600e00720c */ /* 0x080fe40003fa6270 */
[C---:B------:R-:W-:Y:S01]  /*3920*/  ISETP.GE.AND P4, PT, R15.reuse, R97, PT ;  /* 0x000000610f00720c */ /* 0x040fe20003f86270 */
[----:B------:R-:W1:Y:S01]  /*3930*/  MUFU.TANH R142, R67 ;  /* 0x00000043008e7308 */ /* 0x000e620000002400 */
[----:B------:R-:W-:Y:S02]  /*3940*/  ISETP.GE.AND P3, PT, R15, R96, PT ;  /* 0x000000600f00720c */ /* 0x000fe40003f66270 */
[C---:B------:R-:W-:Y:S02]  /*3950*/  IADD3 R14, R98.reuse, -0x2f, RZ ;  /* 0xffffffd1620e7810 */ /* 0x040fe40007ffe0ff */
[----:B------:R-:W-:-:S02]  /*3960*/  IADD3 R9, R98, -0x28, RZ ;  /* 0xffffffd862097810 */ /* 0x000fc40007ffe0ff */
[----:B------:R-:W-:Y:S01]  /*3970*/  IADD3 R8, R98, -0x27, RZ ;  /* 0xffffffd962087810 */ /* 0x000fe20007ffe0ff */
[----:B------:R-:W1:Y:S01]  /*3980*/  MUFU.TANH R139, R124 ;  /* 0x0000007c008b7308 */ /* 0x000e620000002400 */
[----:B------:R-:W-:Y:S02]  /*3990*/  FSEL R153, R153, -INF , !P1 ;  /* 0xff80000099997808 */ /* 0x000fe40004800000 */
[----:B--2---:R-:W-:Y:S02]  /*39a0*/  FSEL R158, R158, -INF , !P2 ;  /* 0xff8000009e9e7808 */ /* 0x004fe40005000000 */
[----:B------:R-:W-:Y:S02]  /*39b0*/  FSEL R155, R155, -INF , !P0 ;  /* 0xff8000009b9b7808 */ /* 0x000fe40004000000 */
[----:B---3--:R-:W-:Y:S01]  /*39c0*/  FSEL R166, R166, -INF , !P5 ;  /* 0xff800000a6a67808 */ /* 0x008fe20006800000 */
[----:B------:R-:W2:Y:S01]  /*39d0*/  MUFU.TANH R134, R126 ;  /* 0x0000007e00867308 */ /* 0x000ea20000002400 */
[----:B----4-:R-:W-:-:S02]  /*39e0*/  FSEL R165, R165, -INF , !P4 ;  /* 0xff800000a5a57808 */ /* 0x010fc40006000000 */
[----:B-----5:R-:W-:Y:S02]  /*39f0*/  FSEL R164, R164, -INF , !P3 ;  /* 0xff800000a4a47808 */ /* 0x020fe40005800000 */
[CC--:B------:R-:W-:Y:S02]  /*3a00*/  ISETP.GE.AND P1, PT, R14.reuse, R97.reuse, PT ;  /* 0x000000610e00720c */ /* 0x0c0fe40003f26270 */
[-C--:B------:R-:W-:Y:S01]  /*3a10*/  ISETP.GE.AND P2, PT, R14, R96.reuse, PT ;  /* 0x000000600e00720c */ /* 0x080fe20003f46270 */
[----:B------:R-:W3:Y:S01]  /*3a20*/  MUFU.TANH R66, R66 ;  /* 0x0000004200427308 */ /* 0x000ee20000002400 */
[CC--:B------:R-:W-:Y:S02]  /*3a30*/  ISETP.GE.AND P0, PT, R9.reuse, R97.reuse, PT ;  /* 0x000000610900720c */ /* 0x0c0fe40003f06270 */
[----:B------:R-:W-:Y:S02]  /*3a40*/  ISETP.GE.AND P5, PT, R9, R96, PT ;  /* 0x000000600900720c */ /* 0x000fe40003fa6270 */
[----:B------:R-:W-:-:S02]  /*3a50*/  ISETP.GE.AND P4, PT, R8, R97, PT ;  /* 0x000000610800720c */ /* 0x000fc40003f86270 */
[----:B------:R-:W-:Y:S01]  /*3a60*/  ISETP.GE.AND P3, PT, R8, R96, PT ;  /* 0x000000600800720c */ /* 0x000fe20003f66270 */
[----:B------:R-:W4:Y:S01]  /*3a70*/  MUFU.TANH R67, R20 ;  /* 0x0000001400437308 */ /* 0x000f220000002400 */
[C---:B------:R-:W-:Y:S02]  /*3a80*/  IADD3 R9, R98.reuse, -0x20, RZ ;  /* 0xffffffe062097810 */ /* 0x040fe40007ffe0ff */
[----:B------:R-:W-:Y:S02]  /*3a90*/  IADD3 R8, R98, -0x1f, RZ ;  /* 0xffffffe162087810 */ /* 0x000fe40007ffe0ff */
[----:B------:R-:W-:Y:S02]  /*3aa0*/  FSEL R163, R163, -INF , !P1 ;  /* 0xff800000a3a37808 */ /* 0x000fe40004800000 */
[----:B------:R-:W-:Y:S01]  /*3ab0*/  FSEL R162, R162, -INF , !P2 ;  /* 0xff800000a2a27808 */ /* 0x000fe20005000000 */
[----:B------:R-:W5:Y:S01]  /*3ac0*/  MUFU.TANH R65, R21 ;  /* 0x0000001500417308 */ /* 0x000f620000002400 */
[----:B------:R-:W-:-:S02]  /*3ad0*/  FSEL R161, R161, -INF , !P0 ;  /* 0xff800000a1a17808 */ /* 0x000fc40004000000 */
[CC--:B------:R-:W-:Y:S02]  /*3ae0*/  ISETP.GE.AND P1, PT, R9.reuse, R97.reuse, PT ;  /* 0x000000610900720c */ /* 0x0c0fe40003f26270 */
[----:B------:R-:W-:Y:S02]  /*3af0*/  ISETP.GE.AND P2, PT, R9, R96, PT ;  /* 0x000000600900720c */ /* 0x000fe40003f46270 */
[----:B------:R-:W-:Y:S01]  /*3b00*/  ISETP.GE.AND P0, PT, R8, R97, PT ;  /* 0x000000610800720c */ /* 0x000fe20003f06270 */
[----:B------:R-:W1:Y:S01]  /*3b10*/  MUFU.TANH R64, R22 ;  /* 0x0000001600407308 */ /* 0x000e620000002400 */
[----:B------:R-:W-:Y:S02]  /*3b20*/  IADD3 R9, R98, -0xf, RZ ;  /* 0xfffffff162097810 */ /* 0x000fe40007ffe0ff */
[----:B------:R-:W-:Y:S02]  /*3b30*/  FSEL R147, R147, -INF , !P0 ;  /* 0xff80000093937808 */ /* 0x000fe40004000000 */
[----:B------:R-:W-:-:S02]  /*3b40*/  FSEL R160, R160, -INF , !P5 ;  /* 0xff800000a0a07808 */ /* 0x000fc40006800000 */
[----:B------:R-:W-:Y:S01]  /*3b50*/  ISETP.GE.AND P0, PT, R9, R97, PT ;  /* 0x000000610900720c */ /* 0x000fe20003f06270 */
[----:B------:R-:W1:Y:S01]  /*3b60*/  MUFU.TANH R62, R23 ;  /* 0x00000017003e7308 */ /* 0x000e620000002400 */
[----:B------:R-:W-:Y:S02]  /*3b70*/  ISETP.GE.AND P5, PT, R8, R96, PT ;  /* 0x000000600800720c */ /* 0x000fe40003fa6270 */
[C---:B------:R-:W-:Y:S02]  /*3b80*/  IADD3 R8, R98.reuse, -0x18, RZ ;  /* 0xffffffe862087810 */ /* 0x040fe40007ffe0ff */
[----:B------:R-:W-:Y:S02]  /*3b90*/  IADD3 R11, R98, -0x17, RZ ;  /* 0xffffffe9620b7810 */ /* 0x000fe40007ffe0ff */
[----:B------:R-:W-:Y:S02]  /*3ba0*/  FSEL R135, R135, -INF , !P0 ;  /* 0xff80000087877808 */ /* 0x000fe40004000000 */
[----:B------:R-:W-:-:S02]  /*3bb0*/  FSEL R156, R156, -INF , !P3 ;  /* 0xff8000009c9c7808 */ /* 0x000fc40005800000 */
[----:B------:R-:W-:Y:S01]  /*3bc0*/  FSEL R149, R149, -INF , !P1 ;  /* 0xff80000095957808 */ /* 0x000fe20004800000 */
[----:B------:R-:W-:Y:S01]  /*3bd0*/  BAR.SYNC.DEFER_BLOCKING 0x0 ;  /* 0x0000000000007b1d */ /* 0x000fe20000010000 */
[----:B------:R-:W-:Y:S02]  /*3be0*/  ISETP.GE.AND P0, PT, R36, 0x2, PT ;  /* 0x000000022400780c */ /* 0x000fe40003f06270 */
[----:B------:R-:W-:Y:S02]  /*3bf0*/  ISETP.GE.AND P3, PT, R8, R96, PT ;  /* 0x000000600800720c */ /* 0x000fe40003f66270 */
[----:B------:R-:W-:Y:S02]  /*3c00*/  ISETP.GE.AND P1, PT, R11, R97, PT ;  /* 0x000000610b00720c */ /* 0x000fe40003f26270 */
[----:B------:R-:W-:Y:S02]  /*3c10*/  IADD3 R10, R98, -0x10, RZ ;  /* 0xfffffff0620a7810 */ /* 0x000fe40007ffe0ff */
[----:B------:R-:W-:-:S02]  /*3c20*/  FSEL R159, R159, -INF , !P4 ;  /* 0xff8000009f9f7808 */ /* 0x000fc40006000000 */
[-C--:B------:R-:W-:Y:S02]  /*3c30*/  ISETP.GE.AND P4, PT, R8, R97.reuse, PT ;  /* 0x000000610800720c */ /* 0x080fe40003f86270 */
[----:B------:R-:W-:Y:S02]  /*3c40*/  FSEL R148, R148, -INF , !P2 ;  /* 0xff80000094947808 */ /* 0x000fe40005000000 */
[----:B------:R-:W-:Y:S02]  /*3c50*/  FSEL R144, R144, -INF , !P3 ;  /* 0xff80000090907808 */ /* 0x000fe40005800000 */
[----:B------:R-:W-:Y:S02]  /*3c60*/  FSEL R143, R143, -INF , !P1 ;  /* 0xff8000008f8f7808 */ /* 0x000fe40004800000 */
[----:B------:R-:W-:Y:S02]  /*3c70*/  IADD3 R8, R98, -0x8, RZ ;  /* 0xfffffff862087810 */ /* 0x000fe40007ffe0ff */
[----:B------:R-:W-:-:S02]  /*3c80*/  ISETP.GE.AND P2, PT, R10, R97, PT ;  /* 0x000000610a00720c */ /* 0x000fc40003f46270 */
[-C--:B------:R-:W-:Y:S02]  /*3c90*/  ISETP.GE.AND P3, PT, R11, R96.reuse, PT ;  /* 0x000000600b00720c */ /* 0x080fe40003f66270 */
[----:B------:R-:W-:Y:S02]  /*3ca0*/  ISETP.GE.AND P1, PT, R10, R96, PT ;  /* 0x000000600a00720c */ /* 0x000fe40003f26270 */
[----:B------:R-:W-:Y:S02]  /*3cb0*/  IADD3 R98, R98, -0x7, RZ ;  /* 0xfffffff962627810 */ /* 0x000fe40007ffe0ff */
[----:B-1----:R-:W-:Y:S02]  /*3cc0*/  FSEL R146, R146, -INF , !P5 ;  /* 0xff80000092927808 */ /* 0x002fe40006800000 */
[----:B------:R-:W-:Y:S02]  /*3cd0*/  FSEL R145, R145, -INF , !P4 ;  /* 0xff80000091917808 */ /* 0x000fe40006000000 */
[----:B------:R-:W-:-:S02]  /*3ce0*/  FSEL R142, R142, -INF , !P3 ;  /* 0xff8000008e8e7808 */ /* 0x000fc40005800000 */
[----:B------:R-:W-:Y:S02]  /*3cf0*/  FSEL R139, R139, -INF , !P2 ;  /* 0xff8000008b8b7808 */ /* 0x000fe40005000000 */
[----:B--2---:R-:W-:Y:S02]  /*3d00*/  FSEL R134, R134, -INF , !P1 ;  /* 0xff80000086867808 */ /* 0x004fe40004800000 */
[-C--:B------:R-:W-:Y:S02]  /*3d10*/  ISETP.GE.AND P5, PT, R8, R97.reuse, PT ;  /* 0x000000610800720c */ /* 0x080fe40003fa6270 */
[----:B------:R-:W-:Y:S02]  /*3d20*/  ISETP.GE.AND P4, PT, R98, R97, PT ;  /* 0x000000616200720c */ /* 0x000fe40003f86270 */
[-C--:B------:R-:W-:Y:S02]  /*3d30*/  ISETP.GE.AND P3, PT, R9, R96.reuse, PT ;  /* 0x000000600900720c */ /* 0x080fe40003f66270 */
[----:B------:R-:W-:-:S02]  /*3d40*/  ISETP.GE.AND P2, PT, R8, R96, PT ;  /* 0x000000600800720c */ /* 0x000fc40003f46270 */
[----:B------:R-:W-:Y:S02]  /*3d50*/  ISETP.GE.AND P1, PT, R98, R96, PT ;  /* 0x000000606200720c */ /* 0x000fe40003f26270 */
[----:B---3--:R-:W-:Y:S02]  /*3d60*/  FSEL R66, R66, -INF , !P3 ;  /* 0xff80000042427808 */ /* 0x008fe40005800000 */
[----:B----4-:R-:W-:Y:S02]  /*3d70*/  FSEL R67, R67, -INF , !P5 ;  /* 0xff80000043437808 */ /* 0x010fe40006800000 */
[----:B-----5:R-:W-:Y:S02]  /*3d80*/  FSEL R65, R65, -INF , !P4 ;  /* 0xff80000041417808 */ /* 0x020fe40006000000 */
        /* <DEDUP_REMOVED lines=62> */
.L_x_2280:
[----:B------:R-:W-:-:S04]  /*4170*/  ULEA UR6, -UR6, URZ, 0x7 ;  /* 0x0000003f06067291 */ /* 0x000fc8000f8e393f */
[----:B------:R-:W-:Y:S02]  /*4180*/  USHF.R.S32.HI UR4, URZ, 0x1f, UR6 ;  /* 0x0000001f3f047899 */ /* 0x000fe40008011406 */
[----:B------:R-:W-:-:S04]  /*4190*/  MOV R3, UR6 ;  /* 0x0000000600037c02 */ /* 0x000fc80008000f00 */
[----:B------:R-:W-:Y:S02]  /*41a0*/  MOV R4, UR4 ;  /* 0x0000000400047c02 */ /* 0x000fe40008000f00 */
.L_x_2281:
        /* <DEDUP_REMOVED lines=36> */
.L_x_2279:
        /* <DEDUP_REMOVED lines=78> */
[----:B------:R-:W-:Y:S04]  /*48d0*/  LDSM.16.MT88.4 R8, [R219+0x10800] ;  /* 0x01080000db08783b */ /* 0x000fe80000004200 */
[----:B------:R-:W-:Y:S04]  /*48e0*/  LDSM.16.MT88.4 R24, [R219+0xc800] ;  /* 0x00c80000db18783b */ /* 0x000fe80000004200 */
[----:B------:R-:W-:Y:S01]  /*48f0*/  LDSM.16.MT88.4 R20, [R218+0xc800] ;  /* 0x00c80000da14783b */ /* 0x000fe20000004200 */
[----:B-1----:R-:W-:-:S03]  /*4900*/  FMNMX.FTZ R132, R7, R132, !PT ;  /* 0x0000008407847209 */ /* 0x002fc60007810000 */
[----:B------:R-:W-:Y:S01]  /*4910*/  LDSM.16.MT88.4 R16, [R217+0xc800] ;  /* 0x00c80000d910783b */ /* 0x000fe20000004200 */
[C---:B------:R-:W-:Y:S01]  /*4920*/  FSETP.NEU.FTZ.AND P1, PT, R132.reuse, -INF , PT ;  /* 0xff8000008400780b */ /* 0x040fe20003f3d000 */
[----:B------:R-:W-:Y:S01]  /*4930*/  FMUL.FTZ R136, R132, c[0x0][0x23c] ;  /* 0x00008f0084887a20 */ /* 0x000fe20000410000 */
[----:B--2---:R-:W-:Y:S02]  /*4940*/  FMNMX.FTZ R3, R4, R3, !PT ;  /* 0x0000000304037209 */ /* 0x004fe40007810000 */
[----:B------:R-:W-:Y:S02]  /*4950*/  LDSM.16.MT88.4 R4, [R216+0x10000] ;  /* 0x01000000d804783b */ /* 0x000fe40000004200 */
[----:B------:R-:W-:Y:S02]  /*4960*/  FSEL R136, R136, RZ, P1 ;  /* 0x000000ff88887208 */ /* 0x000fe40000800000 */
[----:B------:R-:W-:-:S03]  /*4970*/  FSETP.NEU.FTZ.AND P1, PT, R3, -INF , PT ;  /* 0xff8000000300780b */ /* 0x000fc60003f3d000 */
[--C-:B------:R-:W-:Y:S02]  /*4980*/  FFMA.FTZ R59, R63, c[0x0][0x23c], -R136.reuse ;  /* 0x00008f003f3b7a23 */ /* 0x100fe40000010888 */
[----:B------:R-:W-:Y:S02]  /*4990*/  FMUL.FTZ R63, R3, c[0x0][0x23c] ;  /* 0x00008f00033f7a20 */ /* 0x000fe40000410000 */
[--C-:B------:R-:W-:Y:S02]  /*49a0*/  FFMA.FTZ R56, R88, c[0x0][0x23c], -R136.reuse ;  /* 0x00008f0058387a23 */ /* 0x100fe40000010888 */
[--C-:B------:R-:W-:Y:S01]  /*49b0*/  FFMA.FTZ R57, R75, c[0x0][0x23c], -R136.reuse ;  /* 0x00008f004b397a23 */ /* 0x100fe20000010888 */
[----:B------:R-:W-:Y:S01]  /*49c0*/  FSEL R63, R63, RZ, P1 ;  /* 0x000000ff3f3f7208 */ /* 0x000fe20000800000 */
        /* <DEDUP_REMOVED lines=8> */
[----:B------:R-:W2:Y:S01]  /*4a50*/  LDSM.16.MT88.4 R76, [R217+0x10000] ;  /* 0x01000000d94c783b */ /* 0x000ea20000004200 */
[----:B------:R-:W-:Y:S02]  /*4a60*/  FFMA.FTZ R48, R12, c[0x0][0x23c], -R63 ;  /* 0x00008f000c307a23 */ /* 0x000fe4000001083f */
[--C-:B------:R-:W-:Y:S01]  /*4a70*/  FFMA.FTZ R55, R35, c[0x0][0x23c], -R136.reuse ;  /* 0x00008f0023377a23 */ /* 0x100fe20000010888 */
[----:B------:R-:W4:Y:S01]  /*4a80*/  LDSM.16.MT88.4 R12, [R216+0xc800] ;  /* 0x00c80000d80c783b */ /* 0x000f220000004200 */
[----:B------:R-:W-:Y:S01]  /*4a90*/  MUFU.EX2 R57, R57 ;  /* 0x0000003900397308 */ /* 0x000fe20000000800 */
[----:B------:R-:W-:-:S02]  /*4aa0*/  FFMA.FTZ R50, R33, c[0x0][0x23c], -R136 ;  /* 0x00008f0021327a23 */ /* 0x000fc40000010888 */
[--C-:B------:R-:W-:Y:S02]  /*4ab0*/  FFMA.FTZ R51, R73, c[0x0][0x23c], -R136.reuse ;  /* 0x00008f0049337a23 */ /* 0x100fe40000010888 */
[--C-:B------:R-:W-:Y:S02]  /*4ac0*/  FFMA.FTZ R54, R34, c[0x0][0x23c], -R63.reuse ;  /* 0x00008f0022367a23 */ /* 0x100fe4000001083f */
[--C-:B------:R-:W-:Y:S01]  /*4ad0*/  FFMA.FTZ R49, R38, c[0x0][0x23c], -R63.reuse ;  /* 0x00008f0026317a23 */ /* 0x100fe2000001083f */
[----:B------:R-:W5:Y:S01]  /*4ae0*/  MUFU.EX2 R52, R52 ;  /* 0x0000003400347308 */ /* 0x000f620000000800 */
[----:B-1----:R-:W-:Y:S01]  /*4af0*/  F2FP.PACK_AB R68, R56, R59 ;  /* 0x0000003b3844723e */ /* 0x002fe200000000ff */
[----:B------:R-:W-:Y:S02]  /*4b00*/  FFMA.FTZ R45, R32, c[0x0][0x23c], -R63 ;  /* 0x00008f00202d7a23 */ /* 0x000fe4000001083f */
[--C-:B------:R-:W-:Y:S01]  /*4b10*/  FFMA.FTZ R42, R43, c[0x0][0x23c], -R136.reuse ;  /* 0x00008f002b2a7a23 */ /* 0x100fe20000010888 */
[----:B------:R-:W1:Y:S01]  /*4b20*/  LDSM.16.MT88.4 R32, [R218+0x10800] ;  /* 0x01080000da20783b */ /* 0x000e620000004200 */
[----:B------:R-:W-:-:S02]  /*4b30*/  FFMA.FTZ R43, R29, c[0x0][0x23c], -R136 ;  /* 0x00008f001d2b7a23 */ /* 0x000fc40000010888 */
[----:B------:R-:W-:Y:S01]  /*4b40*/  MUFU.EX2 R61, R61 ;  /* 0x0000003d003d7308 */ /* 0x000fe20000000800 */
[----:B------:R-:W1:Y:S01]  /*4b50*/  LDSM.16.MT88.4 R28, [R217+0x10800] ;  /* 0x01080000d91c783b */ /* 0x000e620000004200 */
[--C-:B------:R-:W-:Y:S02]  /*4b60*/  FFMA.FTZ R47, R41, c[0x0][0x23c], -R136.reuse ;  /* 0x00008f00292f7a23 */ /* 0x100fe40000010888 */
[----:B------:R-:W-:Y:S02]  /*4b70*/  FFMA.FTZ R38, R37, c[0x0][0x23c], -R136 ;  /* 0x00008f0025267a23 */ /* 0x000fe40000010888 */
[--C-:B------:R-:W-:Y:S02]  /*4b80*/  FFMA.FTZ R44, R172, c[0x0][0x23c], -R63.reuse ;  /* 0x00008f00ac2c7a23 */ /* 0x100fe4000001083f */
[----:B------:R-:W2:Y:S01]  /*4b90*/  MUFU.EX2 R60, R60 ;  /* 0x0000003c003c7308 */ /* 0x000ea20000000800 */
[----:B-----5:R-:W-:Y:S01]  /*4ba0*/  F2FP.PACK_AB R70, R52, R57 ;  /* 0x000000393446723e */ /* 0x020fe200000000ff */
[----:B------:R-:W-:-:S02]  /*4bb0*/  FFMA.FTZ R41, R170, c[0x0][0x23c], -R63 ;  /* 0x00008f00aa297a23 */ /* 0x000fc4000001083f */
[--C-:B------:R-:W-:Y:S02]  /*4bc0*/  FFMA.FTZ R40, R40, c[0x0][0x23c], -R63.reuse ;  /* 0x00008f0028287a23 */ /* 0x100fe4000001083f */
[--C-:B------:R-:W-:Y:S02]  /*4bd0*/  FFMA.FTZ R37, R2, c[0x0][0x23c], -R63.reuse ;  /* 0x00008f0002257a23 */ /* 0x100fe4000001083f */
[----:B------:R-:W-:Y:S01]  /*4be0*/  MUFU.EX2 R58, R58 ;  /* 0x0000003a003a7308 */ /* 0x000fe20000000800 */
[--C-:B------:R-:W-:Y:S02]  /*4bf0*/  FFMA.FTZ R2, R141, c[0x0][0x23c], -R136.reuse ;  /* 0x00008f008d027a23 */ /* 0x100fe40000010888 */
[--C-:B------:R-:W-:Y:S02]  /*4c00*/  FFMA.FTZ R0, R137, c[0x0][0x23c], -R136.reuse ;  /* 0x00008f0089007a23 */ /* 0x100fe40000010888 */
[--C-:B------:R-:W-:Y:S02]  /*4c10*/  FFMA.FTZ R39, R39, c[0x0][0x23c], -R136.reuse ;  /* 0x00008f0027277a23 */ /* 0x100fe40000010888 */
[----:B------:R-:W-:Y:S01]  /*4c20*/  FFMA.FTZ R133, R133, c[0x0][0x23c], -R136 ;  /* 0x00008f0085857a23 */ /* 0x000fe20000010888 */
[----:B------:R-:W5:Y:S01]  /*4c30*/  MUFU.EX2 R53, R53 ;  /* 0x0000003500357308 */ /* 0x000f620000000800 */
[----:B--2---:R-:W-:Y:S01]  /*4c40*/  F2FP.PACK_AB R69, R60, R61 ;  /* 0x0000003d3c45723e */ /* 0x004fe200000000ff */
        /* <DEDUP_REMOVED lines=8> */
[----:B-----5:R-:W-:Y:S01]  /*4cd0*/  F2FP.PACK_AB R71, R53, R58 ;  /* 0x0000003a3547723e */ /* 0x020fe200000000ff */
        /* <DEDUP_REMOVED lines=36> */
[----:B------:R-:W1:Y:S01]  /*4f20*/  MUFU.EX2 R45, R45 ;  /* 0x0000002d002d7308 */ /* 0x000e620000000800 */
[----:B------:R-:W-:-:S02]  /*4f30*/  FADD.FTZ R58, R58, R61 ;  /* 0x0000003d3a3a7221 */ /* 0x000fc40000010000 */
[----:B------:R-:W-:Y:S02]  /*4f40*/  FFMA.FTZ R245, R65, c[0x0][0x23c], -R136 ;  /* 0x00008f0041f57a23 */ /* 0x000fe40000010888 */
[----:B------:R-:W-:Y:S01]  /*4f50*/  FADD.FTZ R52, R52, R57 ;  /* 0x0000003934347221 */ /* 0x000fe20000010000 */
[C---:B------:R-:W-:Y:S01]  /*4f60*/  HMMA.16816.F32 R112, R68.reuse, R108, RZ ;  /* 0x0000006c4470723c */ /* 0x040fe200000018ff */
[----:B------:R-:W-:Y:S01]  /*4f70*/  FADD.FTZ R53, R53, R58 ;  /* 0x0000003a35357221 */ /* 0x000fe20000010000 */
[----:B------:R-:W-:Y:S06]  /*4f80*/  MUFU.EX2 R47, R47 ;  /* 0x0000002f002f7308 */ /* 0x000fec0000000800 */
[C---:B---3--:R-:W-:Y:S02]  /*4f90*/  HMMA.16816.F32 R88, R68.reuse, R84, RZ ;  /* 0x000000544458723c */ /* 0x048fe400000018ff */
[----:B------:R-:W3:Y:S06]  /*4fa0*/  MUFU.EX2 R42, R42 ;  /* 0x0000002a002a7308 */ /* 0x000eec0000000800 */
        /* <DEDUP_REMOVED lines=27> */
[----:B----4-:R-:W-:Y:S01]  /*5160*/  HMMA.16816.F32 R104, R4, R12, R104 ;  /* 0x0000000c0468723c */ /* 0x010fe20000001868 */
[----:B------:R-:W-:Y:S01]  /*5170*/  FADD.FTZ R46, R46, R51 ;  /* 0x000000332e2e7221 */ /* 0x000fe20000010000 */
[----:B------:R-:W-:Y:S01]  /*5180*/  MUFU.EX2 R0, R0 ;  /* 0x0000000000007308 */ /* 0x000fe20000000800 */
[----:B------:R-:W-:-:S05]  /*5190*/  FADD.FTZ R45, R45, R48 ;  /* 0x000000302d2d7221 */ /* 0x000fca0000010000 */
[C---:B------:R-:W-:Y:S01]  /*51a0*/  HMMA.16816.F32 R100, R4.reuse, R14, R100 ;  /* 0x0000000e0464723c */ /* 0x040fe20000001864 */
[----:B------:R-:W1:Y:S01]  /*51b0*/  LDSM.16.MT88.4 R12, [R216+0x10800] ;  /* 0x01080000d80c783b */ /* 0x000e620000004200 */
[----:B------:R-:W-:Y:S06]  /*51c0*/  MUFU.EX2 R137, R137 ;  /* 0x0000008900897308 */ /* 0x000fec0000000800 */
[C---:B------:R-:W-:Y:S02]  /*51d0*/  HMMA.16816.F32 R96, R4.reuse, R8, R96 ;  /* 0x000000080460723c */ /* 0x040fe40000001860 */
        /* <DEDUP_REMOVED lines=34> */
[----:B---3--:R-:W-:Y:S01]  /*5400*/  F2FP.PACK_AB R4, R42, R47 ;  /* 0x0000002f2a04723e */ /* 0x008fe200000000ff */
        /* <DEDUP_REMOVED lines=14> */
[----:B------:R-:W3:Y:S02]  /*54f0*/  MUFU.EX2 R162, R162 ;  /* 0x000000a200a27308 */ /* 0x000ee40000000800 */
[C---:B------:R-:W-:Y:S01]  /*5500*/  HMMA.16816.F32 R100, R4.reuse, R10, R100 ;  /* 0x0000000a0464723c */ /* 0x040fe20000001864 */
[----:B------:R-:W5:Y:S05]  /*5510*/  LDSM.16.MT88.4 R8, [R216+0x11000] ;  /* 0x01100000d808783b */ /* 0x000f6a0000004200 */
[----:B------:R-:W-:Y:S02]  /*5520*/  MUFU.EX2 R160, R160 ;  /* 0x000000a000a07308 */ /* 0x000fe40000000800 */
[C---:B--2---:R-:W-:Y:S06]  /*5530*/  HMMA.16816.F32 R112, R4.reuse, R16, R112 ;  /* 0x000000100470723c */ /* 0x044fec0000001870 */
[----:B------:R-:W2:Y:S02]  /*5540*/  MUFU.EX2 R165, R165 ;  /* 0x000000a500a57308 */ /* 0x000ea40000000800 */
[C---:B------:R-:W-:Y:S01]  /*5550*/  HMMA.16816.F32 R108, R4.reuse, R18, R108 ;  /* 0x00000012046c723c */ /* 0x040fe2000000186c */
[----:B------:R-:W-:Y:S05]  /*5560*/  LDSM.16.MT88.4 R16, [R216+0xd800] ;  /* 0x00d80000d810783b */ /* 0x000fea0000004200 */
        /* <DEDUP_REMOVED lines=80> */
[C---:B-1----:R-:W-:Y:S08]  /*5a70*/  HMMA.16816.F32 R104, R4.reuse, R12, R104 ;  /* 0x0000000c0468723c */ /* 0x042ff00000001868 */
        /* <DEDUP_REMOVED lines=32> */
[C---:B-----5:R-:W-:Y:S08]  /*5c80*/  HMMA.16816.F32 R104, R4.reuse, R8, R104 ;  /* 0x000000080468723c */ /* 0x060ff00000001868 */
        /* <DEDUP_REMOVED lines=109> */
.L_x_2286:
        /* <DEDUP_REMOVED lines=64> */
.L_x_2283:
[C---:B------:R-:W-:Y:S04]  /*6760*/  LEA R228, P0, R6.reuse, R228, 0x1 ;  /* 0x000000e406e47211 */ /* 0x040fe800078008ff */
[----:B------:R-:W-:Y:S02]  /*6770*/  LEA.HI.X R227, R6, R227, R3, 0x1, P0 ;  /* 0x000000e306e37211 */ /* 0x000fe400000f0c03 */
[----:B------:R-:W-:Y:S02]  /*6780*/  IADD3 R40, P0, R228, UR9, RZ ;  /* 0x00000009e4287c10 */ /* 0x000fe4000ff1e0ff */
[----:B------:R-:W-:Y:S02]  /*6790*/  MOV R229, R227 ;  /* 0x000000e300e57202 */ /* 0x000fe40000000f00 */
[----:B------:R-:W-:Y:S02]  /*67a0*/  IADD3.X R41, R227, UR5, RZ, P0, !PT ;  /* 0x00000005e3297c10 */ /* 0x000fe400087fe4ff */
[----:B------:R-:W-:Y:S01]  /*67b0*/  IADD3 R38, P0, R40, UR9, RZ ;  /* 0x0000000928267c10 */ /* 0x000fe2000ff1e0ff */
[----:B------:R-:W-:Y:S01]  /*67c0*/  @!PT LDS RZ, [RZ] ;  /* 0x00000000fffff984 */ /* 0x000fe20000000800 */
[----:B------:R-:W-:Y:S01]  /*67d0*/  @!PT LDS RZ, [RZ] ;  /* 0x00000000fffff984 */ /* 0x000fe20000000800 */
[----:B------:R-:W-:Y:S01]  /*67e0*/  @!PT LDS RZ, [RZ] ;  /* 0x00000000fffff984 */ /* 0x000fe20000000800 */
[----:B------:R1:W-:Y:S03]  /*67f0*/  LDGSTS.E.BYPASS.LTC128B.128 [R233+0xc000], [R228.64] ;  /* 0x0c000000e4e97fae */ /* 0x0003e6000b901d4a */
[----:B------:R-:W-:Y:S02]  /*6800*/  IADD3.X R39, R41, UR5, RZ, P0, !PT ;  /* 0x0000000529277c10 */ /* 0x000fe400087fe4ff */
[----:B------:R-:W-:Y:S03]  /*6810*/  IADD3 R36, P0, R38, UR9, RZ ;  /* 0x0000000926247c10 */ /* 0x000fe6000ff1e0ff */
[----:B------:R1:W-:Y:S01]  /*6820*/  LDGSTS.E.BYPASS.LTC128B.128 [R233+0x10000], [R228.64+0x80] ;  /* 0x10000080e4e97fae */ /* 0x0003e2000b901d4a */
[----:B------:R-:W-:Y:S02]  /*6830*/  IADD3.X R37, R39, UR5, RZ, P0, !PT ;  /* 0x0000000527257c10 */ /* 0x000fe400087fe4ff */
[----:B------:R-:W-:Y:S04]  /*6840*/  IADD3 R34, P0, R36, UR9, RZ ;  /* 0x0000000924227c10 */ /* 0x000fe8000ff1e0ff */
[----:B------:R-:W-:Y:S01]  /*6850*/  IADD3.X R35, R37, UR5, RZ, P0, !PT ;  /* 0x0000000525237c10 */ /* 0x000fe200087fe4ff */
[----:B------:R2:W-:Y:S01]  /*6860*/  LDGSTS.E.BYPASS.LTC128B.128 [R233+0xc800], [R40.64] ;  /* 0x0c80000028e97fae */ /* 0x0005e2000b901d4a */
[----:B------:R-:W-:Y:S04]  /*6870*/  IADD3 R32, P0, R34, UR9, RZ ;  /* 0x0000000922207c10 */ /* 0x000fe8000ff1e0ff */
[----:B------:R-:W-:Y:S02]  /*6880*/  IADD3.X R33, R35, UR5, RZ, P0, !PT ;  /* 0x0000000523217c10 */ /* 0x000fe400087fe4ff */
[----:B------:R-:W-:Y:S01]  /*6890*/  IADD3 R2, P0, R32, UR9, RZ ;  /* 0x0000000920027c10 */ /* 0x000fe2000ff1e0ff */
[----:B------:R2:W-:Y:S03]  /*68a0*/  LDGSTS.E.BYPASS.LTC128B.128 [R233+0x10800], [R40.64+0x80] ;  /* 0x1080008028e97fae */ /* 0x0005e6000b901d4a */
[----:B------:R-:W-:Y:S02]  /*68b0*/  IADD3.X R3, R33, UR5, RZ, P0, !PT ;  /* 0x0000000521037c10 */ /* 0x000fe400087fe4ff */
[----:B------:R-:W-:Y:S03]  /*68c0*/  IADD3 R42, P0, R2, UR9, RZ ;  /* 0x00000009022a7c10 */ /* 0x000fe6000ff1e0ff */
[----:B------:R3:W-:Y:S01]  /*68d0*/  LDGSTS.E.BYPASS.LTC128B.128 [R233+0xd000], [R38.64] ;  /* 0x0d00000026e97fae */ /* 0x0007e2000b901d4a */
[----:B------:R-:W-:Y:S02]  /*68e0*/  IADD3.X R43, R3, UR5, RZ, P0, !PT ;  /* 0x00000005032b7c10 */ /* 0x000fe400087fe4ff */
[----:B------:R-:W-:Y:S05]  /*68f0*/  ISETP.GE.AND P0, PT, R241, 0x1, PT ;  /* 0x00000001f100780c */ /* 0x000fea0003f06270 */
[----:B------:R3:W-:Y:S08]  /*6900*/  LDGSTS.E.BYPASS.LTC128B.128 [R233+0x11000], [R38.64+0x80] ;  /* 0x1100008026e97fae */ /* 0x0007f0000b901d4a */
[----:B------:R3:W-:Y:S08]  /*6910*/  LDGSTS.E.BYPASS.LTC128B.128 [R233+0xd800], [R36.64] ;  /* 0x0d80000024e97fae */ /* 0x0007f0000b901d4a */
        /* <DEDUP_REMOVED lines=9> */
[----:B------:R-:W-:Y:S08]  /*69b0*/  LDSM.16.M88.4 R136, [R226] ;  /* 0x00000000e288783b */ /* 0x000ff00000000200 */
[----:B------:R-:W1:Y:S08]  /*69c0*/  LDSM.16.M88.4 R140, [R225] ;  /* 0x00000000e18c783b */ /* 0x000e700000000200 */
[----:B------:R-:W2:Y:S08]  /*69d0*/  LDSM.16.M88.4 R144, [R225+0x800] ;  /* 0x00080000e190783b */ /* 0x000eb00000000200 */
[----:B------:R-:W2:Y:S08]  /*69e0*/  LDSM.16.M88.4 R148, [R225+0x1000] ;  /* 0x00100000e194783b */ /* 0x000eb00000000200 */
[----:B------:R-:W0:Y:S08]  /*69f0*/  LDGDEPBAR ;  /* 0x00000000000079af */ /* 0x000e300000000000 */
[----:B------:R-:W3:Y:S01]  /*6a00*/  LDSM.16.M88.4 R152, [R225+0x1800] ;  /* 0x00180000e198783b */ /* 0x000ee20000000200 */
[C---:B-1----:R-:W-:Y:S07]  /*6a10*/  HMMA.16816.F32 R4, R136.reuse, R140, RZ ;  /* 0x0000008c8804723c */ /* 0x042fee00000018ff */
[----:B------:R-:W1:Y:S01]  /*6a20*/  LDSM.16.M88.4 R156, [R225+0x2000] ;  /* 0x00200000e19c783b */ /* 0x000e620000000200 */
[C---:B------:R-:W-:Y:S07]  /*6a30*/  HMMA.16816.F32 R8, R136.reuse, R142, RZ ;  /* 0x0000008e8808723c */ /* 0x040fee00000018ff */
[----:B------:R-:W1:Y:S01]  /*6a40*/  LDSM.16.M88.4 R160, [R225+0x2800] ;  /* 0x00280000e1a0783b */ /* 0x000e620000000200 */
[C---:B--2---:R-:W-:Y:S07]  /*6a50*/  HMMA.16816.F32 R12, R136.reuse, R144, RZ ;  /* 0x00000090880c723c */ /* 0x044fee00000018ff */
[----:B------:R-:W2:Y:S01]  /*6a60*/  LDSM.16.M88.4 R164, [R225+0x3000] ;  /* 0x00300000e1a4783b */ /* 0x000ea20000000200 */
[C---:B------:R-:W-:Y:S07]  /*6a70*/  HMMA.16816.F32 R16, R136.reuse, R146, RZ ;  /* 0x000000928810723c */ /* 0x040fee00000018ff */
[----:B------:R-:W2:Y:S01]  /*6a80*/  LDSM.16.M88.4 R140, [R225+0x3800] ;  /* 0x00380000e18c783b */ /* 0x000ea20000000200 */
[C---:B------:R-:W-:Y:S07]  /*6a90*/  HMMA.16816.F32 R20, R136.reuse, R148, RZ ;  /* 0x000000948814723c */ /* 0x040fee00000018ff */
[----:B------:R-:W-:Y:S01]  /*6aa0*/  LDSM.16.M88.4 R144, [R224] ;  /* 0x00000000e090783b */ /* 0x000fe20000000200 */
[C---:B------:R-:W-:Y:S07]  /*6ab0*/  HMMA.16816.F32 R24, R136.reuse, R150, RZ ;  /* 0x000000968818723c */ /* 0x040fee00000018ff */
[----:B------:R-:W2:Y:S01]  /*6ac0*/  LDSM.16.M88.4 R148, [R223] ;  /* 0x00000000df94783b */ /* 0x000ea20000000200 */
[C---:B---3--:R-:W-:Y:S07]  /*6ad0*/  HMMA.16816.F32 R28, R136.reuse, R152, RZ ;  /* 0x00000098881c723c */ /* 0x048fee00000018ff */
[----:B------:R-:W3:Y:S01]  /*6ae0*/  LDSM.16.M88.4 R168, [R215] ;  /* 0x00000000d7a8783b */ /* 0x000ee20000000200 */
[C---:B----4-:R-:W-:Y:S07]  /*6af0*/  HMMA.16816.F32 R32, R136.reuse, R154, RZ ;  /* 0x0000009a8820723c */ /* 0x050fee00000018ff */
[----:B------:R-:W4:Y:S01]  /*6b00*/  LDSM.16.M88.4 R172, [R214] ;  /* 0x00000000d6ac783b */ /* 0x000f220000000200 */
[C---:B-1----:R-:W-:Y:S07]  /*6b10*/  HMMA.16816.F32 R36, R136.reuse, R156, RZ ;  /* 0x0000009c8824723c */ /* 0x042fee00000018ff */
[----:B------:R-:W1:Y:S01]  /*6b20*/  LDSM.16.M88.4 R152, [R213] ;  /* 0x00000000d598783b */ /* 0x000e620000000200 */
[C---:B------:R-:W-:Y:S07]  /*6b30*/  HMMA.16816.F32 R40, R136.reuse, R158, RZ ;  /* 0x0000009e8828723c */ /* 0x040fee00000018ff */
[----:B------:R-:W1:Y:S01]  /*6b40*/  LDSM.16.M88.4 R156, [R212] ;  /* 0x00000000d49c783b */ /* 0x000e620000000200 */
[C---:B------:R-:W-:Y:S07]  /*6b50*/  HMMA.16816.F32 R44, R136.reuse, R160, RZ ;  /* 0x000000a0882c723c */ /* 0x040fee00000018ff */
[----:B------:R-:W-:Y:S01]  /*6b60*/  LDSM.16.M88.4 R176, [R210] ;  /* 0x00000000d2b0783b */ /* 0x000fe20000000200 */
[C---:B------:R-:W-:Y:S07]  /*6b70*/  HMMA.16816.F32 R48, R136.reuse, R162, RZ ;  /* 0x000000a28830723c */ /* 0x040fee00000018ff */
[----:B------:R-:W1:Y:S01]  /*6b80*/  LDSM.16.M88.4 R160, [R211] ;  /* 0x00000000d3a0783b */ /* 0x000e620000000200 */
[C---:B--2---:R-:W-:Y:S07]  /*6b90*/  HMMA.16816.F32 R52, R136.reuse, R164, RZ ;  /* 0x000000a48834723c */ /* 0x044fee00000018ff */
[----:B------:R-:W2:Y:S01]  /*6ba0*/  LDSM.16.M88.4 R180, [R209] ;  /* 0x00000000d1b4783b */ /* 0x000ea20000000200 */
[C---:B------:R-:W-:Y:S07]  /*6bb0*/  HMMA.16816.F32 R56, R136.reuse, R166, RZ ;  /* 0x000000a68838723c */ /* 0x040fee00000018ff */
[----:B------:R-:W-:Y:S01]  /*6bc0*/  LDSM.16.M88.4 R184, [R222] ;  /* 0x00000000deb8783b */ /* 0x000fe20000000200 */
[C---:B------:R-:W-:Y:S07]  /*6bd0*/  HMMA.16816.F32 R60, R136.reuse, R140, RZ ;  /* 0x0000008c883c723c */ /* 0x040fee00000018ff */
[----:B------:R-:W1:Y:S01]  /*6be0*/  LDSM.16.M88.4 R164, [R221] ;  /* 0x00000000dda4783b */ /* 0x000e620000000200 */
[----:B------:R-:W-:Y:S07]  /*6bf0*/  HMMA.16816.F32 R64, R136, R142, RZ ;  /* 0x0000008e8840723c */ /* 0x000fee00000018ff */
[----:B------:R-:W1:Y:S01]  /*6c00*/  LDSM.16.M88.4 R136, [R221+0x800] ;  /* 0x00080000dd88783b */ /* 0x000e620000000200 */
[C---:B------:R-:W-:Y:S07]  /*6c10*/  HMMA.16816.F32 R4, R144.reuse, R148, R4 ;  /* 0x000000949004723c */ /* 0x040fee0000001804 */
[----:B------:R-:W1:Y:S01]  /*6c20*/  LDSM.16.M88.4 R140, [R221+0x1000] ;  /* 0x00100000dd8c783b */ /* 0x000e620000000200 */
[C---:B------:R-:W-:Y:S07]  /*6c30*/  HMMA.16816.F32 R8, R144.reuse, R150, R8 ;  /* 0x000000969008723c */ /* 0x040fee0000001808 */
[----:B------:R-:W2:Y:S01]  /*6c40*/  LDSM.16.M88.4 R148, [R221+0x1800] ;  /* 0x00180000dd94783b */ /* 0x000ea20000000200 */
[C---:B---3--:R-:W-:Y:S07]  /*6c50*/  HMMA.16816.F32 R12, R144.reuse, R168, R12 ;  /* 0x000000a8900c723c */ /* 0x048fee000000180c */
[----:B------:R-:W-:Y:S01]  /*6c60*/  LDSM.16.M88.4 R188, [R207] ;  /* 0x00000000cfbc783b */ /* 0x000fe20000000200 */
[C---:B------:R-:W-:Y:S07]  /*6c70*/  HMMA.16816.F32 R16, R144.reuse, R170, R16 ;  /* 0x000000aa9010723c */ /* 0x040fee0000001810 */
[----:B------:R-:W-:Y:S01]  /*6c80*/  LDSM.16.M88.4 R168, [R221+0x2800] ;  /* 0x00280000dda8783b */ /* 0x000fe20000000200 */
[C---:B----4-:R-:W-:Y:S07]  /*6c90*/  HMMA.16816.F32 R20, R144.reuse, R172, R20 ;  /* 0x000000ac9014723c */ /* 0x050fee0000001814 */
[----:B------:R-:W-:Y:S01]  /*6ca0*/  LDSM.16.M88.4 R192, [R220+0x2000] ;  /* 0x00200000dcc0783b */ /* 0x000fe20000000200 */
[C---:B------:R-:W-:Y:S07]  /*6cb0*/  HMMA.16816.F32 R24, R144.reuse, R174, R24 ;  /* 0x000000ae9018723c */ /* 0x040fee0000001818 */
[----:B------:R-:W-:Y:S01]  /*6cc0*/  LDSM.16.M88.4 R172, [R208] ;  /* 0x00000000d0ac783b */ /* 0x000fe20000000200 */
[C---:B-1----:R-:W-:Y:S07]  /*6cd0*/  HMMA.16816.F32 R28, R144.reuse, R152, R28 ;  /* 0x00000098901c723c */ /* 0x042fee000000181c */
[----:B------:R-:W-:Y:S01]  /*6ce0*/  LDSM.16.M88.4 R196, [R208+0x4000] ;  /* 0x00400000d0c4783b */ /* 0x000fe20000000200 */
[C---:B------:R-:W-:Y:S07]  /*6cf0*/  HMMA.16816.F32 R32, R144.reuse, R154, R32 ;  /* 0x0000009a9020723c */ /* 0x040fee0000001820 */
[----:B------:R-:W1:Y:S01]  /*6d00*/  LDSM.16.M88.4 R152, [R221+0x2000] ;  /* 0x00200000dd98783b */ /* 0x000e620000000200 */
[C---:B------:R-:W-:Y:S08]  /*6d10*/  HMMA.16816.F32 R36, R144.reuse, R156, R36 ;  /* 0x0000009c9024723c */ /* 0x040ff00000001824 */
[C---:B------:R-:W-:Y:S01]  /*6d20*/  HMMA.16816.F32 R40, R144.reuse, R158, R40 ;  /* 0x0000009e9028723c */ /* 0x040fe20000001828 */
[----:B------:R-:W-:Y:S07]  /*6d30*/  LDSM.16.M88.4 R156, [R221+0x3800] ;  /* 0x00380000dd9c783b */ /* 0x000fee0000000200 */
[C---:B------:R-:W-:Y:S08]  /*6d40*/  HMMA.16816.F32 R44, R144.reuse, R160, R44 ;  /* 0x000000a0902c723c */ /* 0x040ff0000000182c */
[C---:B------:R-:W-:Y:S01]  /*6d50*/  HMMA.16816.F32 R48, R144.reuse, R162, R48 ;  /* 0x000000a29030723c */ /* 0x040fe20000001830 */
[----:B------:R-:W-:Y:S07]  /*6d60*/  LDSM.16.M88.4 R160, [R220] ;  /* 0x00000000dca0783b */ /* 0x000fee0000000200 */
[C---:B------:R-:W-:Y:S08]  /*6d70*/  HMMA.16816.F32 R52, R144.reuse, R176, R52 ;  /* 0x000000b09034723c */ /* 0x040ff00000001834 */
[C---:B------:R-:W-:Y:S01]  /*6d80*/  HMMA.16816.F32 R56, R144.reuse, R178, R56 ;  /* 0x000000b29038723c */ /* 0x040fe20000001838 */
[----:B------:R-:W-:Y:S07]  /*6d90*/  LDSM.16.M88.4 R176, [R208+0x800] ;  /* 0x00080000d0b0783b */ /* 0x000fee0000000200 */
[C---:B--2---:R-:W-:Y:S08]  /*6da0*/  HMMA.16816.F32 R60, R144.reuse, R180, R60 ;  /* 0x000000b4903c723c */ /* 0x044ff0000000183c */
[----:B------:R-:W-:Y:S01]  /*6db0*/  HMMA.16816.F32 R64, R144, R182, R64 ;  /* 0x000000b69040723c */ /* 0x000fe20000001840 */
[----:B------:R-:W2:Y:S07]  /*6dc0*/  LDSM.16.M88.4 R144, [R221+0x3000] ;  /* 0x00300000dd90783b */ /* 0x000eae0000000200 */
[C---:B------:R-:W-:Y:S01]  /*6dd0*/  HMMA.16816.F32 R4, R184.reuse, R164, R4 ;  /* 0x000000a4b804723c */ /* 0x040fe20000001804 */
[----:B------:R-:W-:Y:S07]  /*6de0*/  LDSM.16.M88.4 R180, [R225+0x7800] ;  /* 0x00780000e1b4783b */ /* 0x000fee0000000200 */
[C---:B------:R-:W-:Y:S01]  /*6df0*/  HMMA.16816.F32 R8, R184.reuse, R166, R8 ;  /* 0x000000a6b808723c */ /* 0x040fe20000001808 */
[----:B------:R-:W3:Y:S07]  /*6e00*/  LDSM.16.M88.4 R164, [R208+0x1000] ;  /* 0x00100000d0a4783b */ /* 0x000eee0000000200 */
[C---:B------:R-:W-:Y:S08]  /*6e10*/  HMMA.16816.F32 R12, R184.reuse, R136, R12 ;  /* 0x00000088b80c723c */ /* 0x040ff0000000180c */
[C---:B------:R-:W-:Y:S01]  /*6e20*/  HMMA.16816.F32 R16, R184.reuse, R138, R16 ;  /* 0x0000008ab810723c */ /* 0x040fe20000001810 */
[----:B------:R-:W4:Y:S07]  /*6e30*/  LDSM.16.M88.4 R136, [R208+0x1800] ;  /* 0x00180000d088783b */ /* 0x000f2e0000000200 */
        /* <DEDUP_REMOVED lines=25> */
[C---:B---3--:R-:W-:Y:S08]  /*6fd0*/  HMMA.16816.F32 R20, R160.reuse, R164, R20 ;  /* 0x000000a4a014723c */ /* 0x048ff00000001814 */
[C---:B------:R-:W-:Y:S01]  /*6fe0*/  HMMA.16816.F32 R24, R160.reuse, R166, R24 ;  /* 0x000000a6a018723c */ /* 0x040fe20000001818 */
[----:B------:R-:W3:Y:S07]  /*6ff0*/  LDSM.16.M88.4 R164, [R225+0x5800] ;  /* 0x00580000e1a4783b */ /* 0x000eee0000000200 */
[C---:B----4-:R-:W-:Y:S08]  /*7000*/  HMMA.16816.F32 R28, R160.reuse, R136, R28 ;  /* 0x00000088a01c723c */ /* 0x050ff0000000181c */
[C---:B------:R-:W-:Y:S01]  /*7010*/  HMMA.16816.F32 R32, R160.reuse, R138, R32 ;  /* 0x0000008aa020723c */ /* 0x040fe20000001820 */
[----:B------:R-:W4:Y:S07]  /*7020*/  LDSM.16.M88.4 R136, [R225+0x6000] ;  /* 0x00600000e188783b */ /* 0x000f2e0000000200 */
[C---:B------:R-:W-:Y:S08]  /*7030*/  HMMA.16816.F32 R36, R160.reuse, R140, R36 ;  /* 0x0000008ca024723c */ /* 0x040ff00000001824 */
[C---:B------:R-:W-:Y:S01]  /*7040*/  HMMA.16816.F32 R40, R160.reuse, R142, R40 ;  /* 0x0000008ea028723c */ /* 0x040fe20000001828 */
[----:B------:R-:W3:Y:S07]  /*7050*/  LDSM.16.M88.4 R140, [R225+0x6800] ;  /* 0x00680000e18c783b */ /* 0x000eee0000000200 */
        /* <DEDUP_REMOVED lines=10> */
[----:B------:R-:W1:Y:S07]  /*7100*/  LDSM.16.M88.4 R160, [R204] ;  /* 0x00000000cca0783b */ /* 0x000e6e0000000200 */
        /* <DEDUP_REMOVED lines=9> */
[C---:B------:R-:W-:Y:S01]  /*71a0*/  HMMA.16816.F32 R32, R156.reuse, R166, R32 ;  /* 0x000000a69c20723c */ /* 0x040fe20000001820 */
[----:B------:R-:W-:Y:S07]  /*71b0*/  LDSM.16.M88.4 R164, [R221+0x4000] ;  /* 0x00400000dda4783b */ /* 0x000fee0000000200 */
[C---:B----4-:R-:W-:Y:S08]  /*71c0*/  HMMA.16816.F32 R36, R156.reuse, R136, R36 ;  /* 0x000000889c24723c */ /* 0x050ff00000001824 */
[C---:B------:R-:W-:Y:S01]  /*71d0*/  HMMA.16816.F32 R40, R156.reuse, R138, R40 ;  /* 0x0000008a9c28723c */ /* 0x040fe20000001828 */
[----:B------:R-:W3:Y:S07]  /*71e0*/  LDSM.16.M88.4 R136, [R203] ;  /* 0x00000000cb88783b */ /* 0x000eee0000000200 */
[C---:B------:R-:W-:Y:S08]  /*71f0*/  HMMA.16816.F32 R44, R156.reuse, R140, R44 ;  /* 0x0000008c9c2c723c */ /* 0x040ff0000000182c */
[C---:B------:R-:W-:Y:S01]  /*7200*/  HMMA.16816.F32 R48, R156.reuse, R142, R48 ;  /* 0x0000008e9c30723c */ /* 0x040fe20000001830 */
[----:B------:R-:W4:Y:S07]  /*7210*/  LDSM.16.M88.4 R140, [R202] ;  /* 0x00000000ca8c783b */ /* 0x000f2e0000000200 */
[C---:B------:R-:W-:Y:S08]  /*7220*/  HMMA.16816.F32 R52, R156.reuse, R148, R52 ;  /* 0x000000949c34723c */ /* 0x040ff00000001834 */
[C---:B------:R-:W-:Y:S01]  /*7230*/  HMMA.16816.F32 R56, R156.reuse, R150, R56 ;  /* 0x000000969c38723c */ /* 0x040fe20000001838 */
[----:B------:R-:W2:Y:S07]  /*7240*/  LDSM.16.M88.4 R148, [R201] ;  /* 0x00000000c994783b */ /* 0x000eae0000000200 */
[C---:B------:R-:W-:Y:S08]  /*7250*/  HMMA.16816.F32 R60, R156.reuse, R180, R60 ;  /* 0x000000b49c3c723c */ /* 0x040ff0000000183c */
[----:B------:R-:W-:Y:S01]  /*7260*/  HMMA.16816.F32 R64, R156, R182, R64 ;  /* 0x000000b69c40723c */ /* 0x000fe20000001840 */
[----:B------:R-:W-:Y:S07]  /*7270*/  LDSM.16.M88.4 R156, [R222+0x2000] ;  /* 0x00200000de9c783b */ /* 0x000fee0000000200 */
[C---:B------:R-:W-:Y:S01]  /*7280*/  HMMA.16816.F32 R4, R184.reuse, R188, R4 ;  /* 0x000000bcb804723c */ /* 0x040fe20000001804 */
[----:B------:R-:W-:Y:S07]  /*7290*/  LDSM.16.M88.4 R180, [R221+0x6800] ;  /* 0x00680000ddb4783b */ /* 0x000fee0000000200 */
        /* <DEDUP_REMOVED lines=18> */
[C---:B------:R-:W-:Y:S08]  /*73c0*/  HMMA.16816.F32 R56, R184.reuse, R150, R56 ;  /* 0x00000096b838723c */ /* 0x040ff00000001838 */
[C---:B-1----:R-:W-:Y:S08]  /*73d0*/  HMMA.16816.F32 R60, R184.reuse, R152, R60 ;  /* 0x00000098b83c723c */ /* 0x042ff0000000183c */
[----:B------:R-:W-:Y:S08]  /*73e0*/  HMMA.16816.F32 R64, R184, R154, R64 ;  /* 0x0000009ab840723c */ /* 0x000ff00000001840 */
[C---:B------:R-:W-:Y:S08]  /*73f0*/  HMMA.16816.F32 R4, R156.reuse, R164, R4 ;  /* 0x000000a49c04723c */ /* 0x040ff00000001804 */
[C---:B------:R-:W-:Y:S08]  /*7400*/  HMMA.16816.F32 R8, R156.reuse, R166, R8 ;  /* 0x000000a69c08723c */ /* 0x040ff00000001808 */
[C---:B--2---:R-:W-:Y:S08]  /*7410*/  HMMA.16816.F32 R12, R156.reuse, R144, R12 ;  /* 0x000000909c0c723c */ /* 0x044ff0000000180c */
        /* <DEDUP_REMOVED lines=16> */
[C---:B------:R-:W-:Y:S01]  /*7520*/  HMMA.16816.F32 R16, R192.reuse, R138, R16 ;  /* 0x0000008ac010723c */ /* 0x040fe20000001810 */
[----:B------:R-:W1:Y:S03]  /*7530*/  LDSM.16.M88.4 R136, [R208+0x5800] ;  /* 0x00580000d088783b */ /* 0x000e660000000200 */
[----:B-----5:R-:W-:Y:S02]  /*7540*/  FMUL.FTZ R3, R5, c[0x0][0x2ec] ;  /* 0x0000bb0005037a20 */ /* 0x020fe40000410000 */
        /* <DEDUP_REMOVED lines=111> */
[----:B------:R2:W1:Y:S10]  /*7c40*/  MUFU.TANH R158, R176 ;  /* 0x000000b0009e7308 */ /* 0x0004740000002400 */
[----:B------:R2:W1:Y:S10]  /*7c50*/  MUFU.TANH R170, R134 ;  /* 0x0000008600aa7308 */ /* 0x0004740000002400 */
        /* <DEDUP_REMOVED lines=33> */
[----:B---34-:R-:W-:Y:S02]  /*7e70*/  ULDC UR6, c[0x0][0x198] ;  /* 0x0000660000067ab9 */ /* 0x018fe40000000800 */
[----:B------:R-:W-:Y:S04]  /*7e80*/  ULEA UR6, -UR6, URZ, 0x7 ;  /* 0x0000003f06067291 */ /* 0x000fe8000f8e393f */
[----:B------:R-:W-:Y:S02]  /*7e90*/  USHF.R.S32.HI UR4, URZ, 0x1f, UR6 ;  /* 0x0000001f3f047899 */ /* 0x000fe40008011406 */
[----:B------:R-:W-:Y:S04]  /*7ea0*/  MOV R6, UR6 ;  /* 0x0000000600067c02 */ /* 0x000fe80008000f00 */
[----:B--2---:R-:W-:Y:S01]  /*7eb0*/  MOV R3, UR4 ;  /* 0x0000000400037c02 */ /* 0x004fe20008000f00 */
[----:B------:R-:W-:-:S05]  /*7ec0*/  @P6 BRA `(.L_x_2285) ;  /* 0x000003b000006947 */ /* 0x000fca0003800000 */
[----:B-1----:R-:W-:Y:S04]  /*7ed0*/  IABS R2, c[0x0][0x2d0] ;  /* 0x0000b40000027a13 */ /* 0x002fe80000000000 */
        /* <DEDUP_REMOVED lines=12> */
[----:B------:R-:W-:Y:S02]  /*7fa0*/  IMAD.MOV.U32 R3, RZ, RZ, c[0x0][0x2d0] ;  /* 0x0000b400ff037624 */ /* 0x000fe400078e00ff */
        /* <DEDUP_REMOVED lines=32> */
[----:B------:R-:W2:Y:S02]  /*81b0*/  LDG.E R4, [R16.64] ;  /* 0x0000000a10047981 */ /* 0x000ea4000c1e1900 */
[C---:B------:R-:W-:Y:S01]  /*81c0*/  IMAD.WIDE.U32 R6, R3.reuse, c[0x0][0x198], RZ ;  /* 0x0000660003067a25 */ /* 0x040fe200078e00ff */
[----:B------:R-:W-:Y:S01]  /*81d0*/  SHF.R.S32.HI R2, RZ, 0x1f, R3 ;  /* 0x0000001fff027819 */ /* 0x000fe20000011403 */
[----:B------:R-:W2:Y:S04]  /*81e0*/  LDG.E R5, [R14.64] ;  /* 0x0000000a0e057981 */ /* 0x000ea8000c1e1900 */
        /* <DEDUP_REMOVED lines=9> */
.L_x_2285:
        /* <DEDUP_REMOVED lines=22> */
[----:B-1----:R-:W-:Y:S01]  /*83e0*/  IADD3 R2, P0, R4, UR12, RZ ;  /* 0x0000000c04027c10 */ /* 0x002fe2000ff1e0ff */
        /* <DEDUP_REMOVED lines=13> */
.L_x_2284:
[----:B--234-:R-:W-:Y:S01]  /*84c0*/  FMNMX.FTZ R3, R172, R135, !PT ;  /* 0x00000087ac037209 */ /* 0x01cfe20007810000 */
[----:B------:R-:W-:Y:S01]  /*84d0*/  LDSM.16.MT88.4 R20, [R218+0xc000] ;  /* 0x00c00000da14783b */ /* 0x000fe20000004200 */
[----:B------:R-:W-:Y:S02]  /*84e0*/  FMNMX.FTZ R5, R164, R0, !PT ;  /* 0x00000000a4057209 */ /* 0x000fe40007810000 */
[----:B------:R-:W-:Y:S02]  /*84f0*/  FMNMX.FTZ R3, R168, R3, !PT ;  /* 0x00000003a8037209 */ /* 0x000fe40007810000 */
[----:B------:R-:W-:Y:S02]  /*8500*/  FMNMX.FTZ R5, R160, R5, !PT ;  /* 0x00000005a0057209 */ /* 0x000fe40007810000 */
[----:B------:R-:W-:Y:S01]  /*8510*/  FMNMX.FTZ R3, R8, R3, !PT ;  /* 0x0000000308037209 */ /* 0x000fe20007810000 */
[----:B------:R-:W-:Y:S01]  /*8520*/  LDSM.16.MT88.4 R28, [R217+0xc000] ;  /* 0x00c00000d91c783b */ /* 0x000fe20000004200 */
[----:B-1----:R-:W-:Y:S02]  /*8530*/  FMNMX.FTZ R2, R10, R5, !PT ;  /* 0x000000050a027209 */ /* 0x002fe40007810000 */
        /* <DEDUP_REMOVED lines=85> */
[----:B------:R-:W-:Y:S01]  /*8a90*/  ISETP.GT.AND P0, PT, R241, RZ, PT ;  /* 0x000000fff100720c */ /* 0x000fe20003f04270 */
        /* <DEDUP_REMOVED lines=8> */
[----:B------:R-:W-:Y:S02]  /*8b20*/  FFMA.FTZ R146, R146, c[0x0][0x23c], -R145 ;  /* 0x00008f0092927a23 */ /* 0x000fe40000010891 */
        /* <DEDUP_REMOVED lines=49> */
[----:B------:R-:W-:Y:S01]  /*8e40*/  FMUL.FTZ R66, R0, R70 ;  /* 0x0000004600427220 */ /* 0x000fe20000410000 */
[----:B-1----:R-:W-:Y:S01]  /*8e50*/  F2FP.PACK_AB R130, R140, R141 ;  /* 0x0000008d8c82723e */ /* 0x002fe200000000ff */
[C---:B------:R-:W-:Y:S02]  /*8e60*/  FMUL.FTZ R67, R0.reuse, R71 ;  /* 0x0000004700437220 */ /* 0x040fe40000410000 */
[----:B------:R-:W-:Y:S01]  /*8e70*/  LDSM.16.MT88.4 R100, [R216+0xf800] ;  /* 0x00f80000d864783b */ /* 0x000fe20000004200 */
[----:B------:R-:W-:Y:S02]  /*8e80*/  FFMA.FTZ R139, R0, R243, R139 ;  /* 0x000000f3008b7223 */ /* 0x000fe4000001008b */
        /* <DEDUP_REMOVED lines=39> */
[----:B------:R-:W1:Y:S01]  /*9100*/  MUFU.EX2 R113, R113 ;  /* 0x0000007100717308 */ /* 0x000e620000000800 */
        /* <DEDUP_REMOVED lines=12> */
[----:B------:R-:W-:Y:S01]  /*91d0*/  FMUL.FTZ R31, R0, R107 ;  /* 0x0000006b001f7220 */ /* 0x000fe20000410000 */
[----:B-1----:R-:W-:Y:S01]  /*91e0*/  F2FP.PACK_AB R70, R146, R113 ;  /* 0x000000719246723e */ /* 0x002fe200000000ff */
        /* <DEDUP_REMOVED lines=14> */
[----:B------:R-:W-:Y:S01]  /*92d0*/  MUFU.EX2 R106, R106 ;  /* 0x0000006a006a7308 */ /* 0x000fe20000000800 */
[----:B------:R-:W-:Y:S01]  /*92e0*/  LDSM.16.MT88.4 R96, [R216+0x13000] ;  /* 0x01300000d860783b */ /* 0x000fe20000004200 */
[--C-:B------:R-:W-:Y:S02]  /*92f0*/  FFMA.FTZ R153, R174, c[0x0][0x23c], -R145.reuse ;  /* 0x00008f00ae997a23 */ /* 0x100fe40000010891 */
[--C-:B------:R-:W-:Y:S02]  /*9300*/  FFMA.FTZ R156, R157, c[0x0][0x23c], -R144.reuse ;  /* 0x00008f009d9c7a23 */ /* 0x100fe40000010890 */
[C---:B------:R-:W-:Y:S03]  /*9310*/  HMMA.16816.F32 R36, R128.reuse, R44, R36 ;  /* 0x0000002c8024723c */ /* 0x040fe60000001824 */
[--C-:B------:R-:W-:Y:S01]  /*9320*/  FFMA.FTZ R157, R170, c[0x0][0x23c], -R145.reuse ;  /* 0x00008f00aa9d7a23 */ /* 0x100fe20000010891 */
[----:B------:R-:W4:Y:S01]  /*9330*/  MUFU.EX2 R107, R107 ;  /* 0x0000006b006b7308 */ /* 0x000f220000000800 */
        /* <DEDUP_REMOVED lines=9> */
[--C-:B------:R-:W-:Y:S02]  /*93d0*/  FFMA.FTZ R170, R246, c[0x0][0x23c], -R145.reuse ;  /* 0x00008f00f6aa7a23 */ /* 0x100fe40000010891 */
[--C-:B------:R-:W-:Y:S02]  /*93e0*/  FFMA.FTZ R173, R244, c[0x0][0x23c], -R145.reuse ;  /* 0x00008f00f4ad7a23 */ /* 0x100fe40000010891 */
[C---:B------:R-:W-:Y:S01]  /*93f0*/  HMMA.16816.F32 R44, R128.reuse, R52, R44 ;  /* 0x00000034802c723c */ /* 0x040fe2000000182c */
[----:B------:R-:W5:Y:S02]  /*9400*/  MUFU.EX2 R149, R149 ;  /* 0x0000009500957308 */ /* 0x000f640000000800 */
[--C-:B------:R-:W-:Y:S01]  /*9410*/  FFMA.FTZ R174, R242, c[0x0][0x23c], -R145.reuse ;  /* 0x00008f00f2ae7a23 */ /* 0x100fe20000010891 */
[----:B----4-:R-:W-:Y:S01]  /*9420*/  F2FP.PACK_AB R69, R107, R106 ;  /* 0x0000006a6b45723e */ /* 0x010fe200000000ff */
[--C-:B------:R-:W-:Y:S02]  /*9430*/  FFMA.FTZ R191, R191, c[0x0][0x23c], -R144.reuse ;  /* 0x00008f00bfbf7a23 */ /* 0x100fe40000010890 */
[C---:B------:R-:W-:Y:S01]  /*9440*/  FMUL.FTZ R52, R2.reuse, R80 ;  /* 0x0000005002347220 */ /* 0x040fe20000410000 */
[C---:B------:R-:W-:Y:S03]  /*9450*/  HMMA.16816.F32 R48, R128.reuse, R54, R48 ;  /* 0x000000368030723c */ /* 0x040fe60000001830 */
[----:B------:R-:W4:Y:S01]  /*9460*/  MUFU.EX2 R151, R151 ;  /* 0x0000009700977308 */ /* 0x000f220000000800 */
        /* <DEDUP_REMOVED lines=9> */
[--C-:B------:R-:W-:Y:S02]  /*9500*/  FFMA.FTZ R189, R190, c[0x0][0x23c], -R145.reuse ;  /* 0x00008f00bebd7a23 */ /* 0x100fe40000010891 */
[--C-:B------:R-:W-:Y:S02]  /*9510*/  FFMA.FTZ R187, R187, c[0x0][0x23c], -R144.reuse ;  /* 0x00008f00bbbb7a23 */ /* 0x100fe40000010890 */
[C---:B------:R-:W-:Y:S01]  /*9520*/  FMUL.FTZ R60, R2.reuse, R72 ;  /* 0x00000048023c7220 */ /* 0x040fe20000410000 */
[C---:B------:R-:W-:Y:S01]  /*9530*/  HMMA.16816.F32 R56, R128.reuse, R62, R56 ;  /* 0x0000003e8038723c */ /* 0x040fe20000001838 */
[----:B------:R-:W1:Y:S03]  /*9540*/  MUFU.EX2 R156, R156 ;  /* 0x0000009c009c7308 */ /* 0x000e660000000800 */
[----:B------:R-:W-:Y:S02]  /*9550*/  FMUL.FTZ R61, R2, R73 ;  /* 0x00000049023d7220 */ /* 0x000fe40000410000 */
[--C-:B------:R-:W-:Y:S02]  /*9560*/  FFMA.FTZ R190, R185, c[0x0][0x23c], -R144.reuse ;  /* 0x00008f00b9be7a23 */ /* 0x100fe40000010890 */
[C---:B------:R-:W-:Y:S03]  /*9570*/  FMUL.FTZ R62, R0.reuse, R74 ;  /* 0x0000004a003e7220 */ /* 0x040fe60000410000 */
[----:B------:R-:W1:Y:S01]  /*9580*/  MUFU.EX2 R157, R157 ;  /* 0x0000009d009d7308 */ /* 0x000e620000000800 */
[----:B------:R-:W-:Y:S02]  /*9590*/  FMUL.FTZ R63, R0, R75 ;  /* 0x0000004b003f7220 */ /* 0x000fe40000410000 */
[----:B------:R-:W1:Y:S01]  /*95a0*/  LDSM.16.MT88.4 R72, [R218+0xc800] ;  /* 0x00c80000da48783b */ /* 0x000e620000004200 */
[--C-:B------:R-:W-:Y:S02]  /*95b0*/  FFMA.FTZ R185, R186, c[0x0][0x23c], -R145.reuse ;  /* 0x00008f00bab97a23 */ /* 0x100fe40000010891 */
[--C-:B------:R-:W-:Y:S02]  /*95c0*/  FFMA.FTZ R184, R184, c[0x0][0x23c], -R145.reuse ;  /* 0x00008f00b8b87a23 */ /* 0x100fe40000010891 */
[C---:B--2---:R-:W-:Y:S02]  /*95d0*/  HMMA.16816.F32 R60, R128.reuse, R84, R60 ;  /* 0x00000054803c723c */ /* 0x044fe4000000183c */
[----:B------:R-:W-:Y:S01]  /*95e0*/  MUFU.EX2 R161, R161 ;  /* 0x000000a100a17308 */ /* 0x000fe20000000800 */
[--C-:B------:R-:W-:Y:S02]  /*95f0*/  FFMA.FTZ R183, R183, c[0x0][0x23c], -R144.reuse ;  /* 0x00008f00b7b77a23 */ /* 0x100fe40000010890 */
[--C-:B------:R-:W-:Y:S02]  /*9600*/  FFMA.FTZ R186, R181, c[0x0][0x23c], -R144.reuse ;  /* 0x00008f00b5ba7a23 */ /* 0x100fe40000010890 */
[--C-:B------:R-:W-:Y:S01]  /*9610*/  FFMA.FTZ R180, R180, c[0x0][0x23c], -R145.reuse ;  /* 0x00008f00b4b47a23 */ /* 0x100fe20000010891 */
[----:B------:R-:W-:Y:S01]  /*9620*/  HMMA.16816.F32 R64, R128, R86, R64 ;  /* 0x000000568040723c */ /* 0x000fe20000001840 */
[----:B------:R-:W2:Y:S03]  /*9630*/  LDSM.16.MT88.4 R84, [R216+0xc800] ;  /* 0x00c80000d854783b */ /* 0x000ea60000004200 */
[----:B------:R-:W2:Y:S01]  /*9640*/  MUFU.EX2 R162, R162 ;  /* 0x000000a200a27308 */ /* 0x000ea20000000800 */
[--C-:B------:R-:W-:Y:S02]  /*9650*/  FFMA.FTZ R181, R182, c[0x0][0x23c], -R145.reuse ;  /* 0x00008f00b6b57a23 */ /* 0x100fe40000010891 */
[--C-:B------:R-:W-:Y:S01]  /*9660*/  FFMA.FTZ R179, R179, c[0x0][0x23c], -R144.reuse ;  /* 0x00008f00b3b37a23 */ /* 0x100fe20000010890 */
[C---:B---3--:R-:W-:Y:S05]  /*9670*/  HMMA.16816.F32 R4, R68.reuse, R76, R4 ;  /* 0x0000004c4404723c */ /* 0x048fea0000001804 */
[--C-:B------:R-:W-:Y:S01]  /*9680*/  FFMA.FTZ R182, R177, c[0x0][0x23c], -R144.reuse ;  /* 0x00008f00b1b67a23 */ /* 0x100fe20000010890 */
[----:B------:R-:W-:Y:S01]  /*9690*/  MUFU.EX2 R163, R163 ;  /* 0x000000a300a37308 */ /* 0x000fe20000000800 */
[--C-:B------:R-:W-:Y:S01]  /*96a0*/  FFMA.FTZ R177, R178, c[0x0][0x23c], -R145.reuse ;  /* 0x00008f00b2b17a23 */ /* 0x100fe20000010891 */
[C---:B------:R-:W-:Y:S01]  /*96b0*/  HMMA.16816.F32 R8, R68.reuse, R78, R8 ;  /* 0x0000004e4408723c */ /* 0x040fe20000001808 */
[----:B------:R-:W3:Y:S03]  /*96c0*/  LDSM.16.MT88.4 R76, [R219+0x10800] ;  /* 0x01080000db4c783b */ /* 0x000ee60000004200 */
[--C-:B------:R-:W-:Y:S02]  /*96d0*/  FFMA.FTZ R134, R134, c[0x0][0x23c], -R144.reuse ;  /* 0x00008f0086867a23 */ /* 0x100fe40000010890 */
[----:B------:R-:W-:Y:S02]  /*96e0*/  FFMA.FTZ R145, R176, c[0x0][0x23c], -R145 ;  /* 0x00008f00b0917a23 */ /* 0x000fe40000010891 */
[----:B------:R-:W2:Y:S01]  /*96f0*/  MUFU.EX2 R164, R164 ;  /* 0x000000a400a47308 */ /* 0x000ea20000000800 */
[----:B------:R-:W-:Y:S01]  /*9700*/  FFMA.FTZ R144, R133, c[0x0][0x23c], -R144 ;  /* 0x00008f0085907a23 */ /* 0x000fe20000010890 */
[C---:B-1----:R-:W-:Y:S03]  /*9710*/  HMMA.16816.F32 R12, R68.reuse, R72, R12 ;  /* 0x00000048440c723c */ /* 0x042fe6000000180c */
[----:B------:R-:W-:Y:S02]  /*9720*/  FADD.FTZ R138, R138, R139 ;  /* 0x0000008b8a8a7221 */ /* 0x000fe40000010000 */
[----:B------:R-:W-:Y:S03]  /*9730*/  FFMA.FTZ R143, R2, R245, R143 ;  /* 0x000000f5028f7223 */ /* 0x000fe6000001008f */
[----:B------:R-:W-:Y:S01]  /*9740*/  MUFU.EX2 R166, R166 ;  /* 0x000000a600a67308 */ /* 0x000fe20000000800 */
[C---:B------:R-:W-:Y:S01]  /*9750*/  HMMA.16816.F32 R16, R68.reuse, R74, R16 ;  /* 0x0000004a4410723c */ /* 0x040fe20000001810 */
[----:B------:R-:W1:Y:S02]  /*9760*/  LDSM.16.MT88.4 R72, [R218+0x10800] ;  /* 0x01080000da48783b */ /* 0x000e640000004200 */
[----:B------:R-:W-:Y:S05]  /*9770*/  FADD.FTZ R142, R142, R143 ;  /* 0x0000008f8e8e7221 */ /* 0x000fea0000010000 */
[C---:B------:R-:W-:Y:S01]  /*9780*/  HMMA.16816.F32 R20, R68.reuse, R80, R20 ;  /* 0x000000504414723c */ /* 0x040fe20000001814 */
[----:B------:R-:W1:Y:S03]  /*9790*/  MUFU.EX2 R165, R165 ;  /* 0x000000a500a57308 */ /* 0x000e660000000800 */
[----:B------:R-:W-:Y:S04]  /*97a0*/  FADD.FTZ R141, R141, R142 ;  /* 0x0000008e8d8d7221 */ /* 0x000fe80000010000 */
[C---:B------:R-:W-:Y:S01]  /*97b0*/  HMMA.16816.F32 R24, R68.reuse, R82, R24 ;  /* 0x000000524418723c */ /* 0x040fe20000001818 */
[----:B------:R-:W4:Y:S02]  /*97c0*/  LDSM.16.MT88.4 R80, [R217+0x10800] ;  /* 0x01080000d950783b */ /* 0x000f240000004200 */
[----:B------:R-:W-:Y:S01]  /*97d0*/  MUFU.EX2 R167, R167 ;  /* 0x000000a700a77308 */ /* 0x000fe20000000800 */
[----:B------:R-:W-:Y:S04]  /*97e0*/  FADD.FTZ R141, R140, R141 ;  /* 0x0000008d8c8d7221 */ /* 0x000fe80000010000 */
[C---:B--2---:R-:W-:Y:S04]  /*97f0*/  HMMA.16816.F32 R28, R68.reuse, R84, R28 ;  /* 0x00000054441c723c */ /* 0x044fe8000000181c */
[----:B------:R-:W-:Y:S01]  /*9800*/  FADD.FTZ R104, R104, R141 ;  /* 0x0000008d68687221 */ /* 0x000fe20000010000 */
[----:B------:R-:W2:Y:S03]  /*9810*/  MUFU.EX2 R168, R168 ;  /* 0x000000a800a87308 */ /* 0x000ea60000000800 */
[C---:B------:R-:W-:Y:S01]  /*9820*/  HMMA.16816.F32 R32, R68.reuse, R86, R32 ;  /* 0x000000564420723c */ /* 0x040fe20000001820 */
[----:B------:R-:W2:Y:S03]  /*9830*/  LDSM.16.MT88.4 R84, [R219+0xd000] ;  /* 0x00d00000db54783b */ /* 0x000ea60000004200 */
[----:B------:R-:W-:Y:S03]  /*9840*/  FADD.FTZ R104, R105, R104 ;  /* 0x0000006869687221 */ /* 0x000fe60000010000 */
[----:B------:R-:W-:Y:S01]  /*9850*/  MUFU.EX2 R169, R169 ;  /* 0x000000a900a97308 */ /* 0x000fe20000000800 */
[C---:B---3--:R-:W-:Y:S08]  /*9860*/  HMMA.16816.F32 R36, R68.reuse, R76, R36 ;  /* 0x0000004c4424723c */ /* 0x048ff00000001824 */
[C---:B------:R-:W-:Y:S01]  /*9870*/  HMMA.16816.F32 R40, R68.reuse, R78, R40 ;  /* 0x0000004e4428723c */ /* 0x040fe20000001828 */
[----:B------:R-:W3:Y:S01]  /*9880*/  LDSM.16.MT88.4 R76, [R218+0xd000] ;  /* 0x00d00000da4c783b */ /* 0x000ee20000004200 */
[----:B------:R-:W2:Y:S06]  /*9890*/  MUFU.EX2 R170, R170 ;  /* 0x000000aa00aa7308 */ /* 0x000eac0000000800 */
        /* <DEDUP_REMOVED lines=14> */
[----:B-----5:R-:W-:Y:S02]  /*9980*/  F2FP.PACK_AB R68, R150, R149 ;  /* 0x000000959644723e */ /* 0x020fe400000000ff */
[----:B------:R-:W-:Y:S03]  /*9990*/  F2FP.PACK_AB R69, R152, R151 ;  /* 0x000000979845723e */ /* 0x000fe600000000ff */
[----:B------:R-:W-:Y:S02]  /*99a0*/  F2FP.PACK_AB R70, R154, R153 ;  /* 0x000000999a46723e */ /* 0x000fe400000000ff */
[----:B------:R-:W-:Y:S02]  /*99b0*/  F2FP.PACK_AB R71, R156, R155 ;  /* 0x0000009b9c47723e */ /* 0x000fe400000000ff */
[----:B------:R-:W5:Y:S05]  /*99c0*/  MUFU.EX2 R192, R192 ;  /* 0x000000c000c07308 */ /* 0x000f6a0000000800 */
[C---:B--2---:R-:W-:Y:S05]  /*99d0*/  HMMA.16816.F32 R4, R68.reuse, R84, R4 ;  /* 0x000000544404723c */ /* 0x044fea0000001804 */
[----:B------:R-:W-:Y:S03]  /*99e0*/  MUFU.EX2 R193, R193 ;  /* 0x000000c100c17308 */ /* 0x000fe60000000800 */
        /* <DEDUP_REMOVED lines=35> */
[----:B------:R-:W-:Y:S03]  /*9c20*/  F2FP.PACK_AB R69, R160, R159 ;  /* 0x0000009fa045723e */ /* 0x000fe600000000ff */
[----:B------:R-:W-:Y:S01]  /*9c30*/  F2FP.PACK_AB R70, R162, R161 ;  /* 0x000000a1a246723e */ /* 0x000fe200000000ff */
[----:B------:R-:W-:Y:S01]  /*9c40*/  MUFU.EX2 R180, R180 ;  /* 0x000000b400b47308 */ /* 0x000fe20000000800 */
[----:B------:R-:W-:Y:S07]  /*9c50*/  F2FP.PACK_AB R71, R164, R163 ;  /* 0x000000a3a447723e */ /* 0x000fee00000000ff */
[C---:B-1----:R-:W-:Y:S02]  /*9c60*/  HMMA.16816.F32 R4, R68.reuse, R72, R4 ;  /* 0x000000484404723c */ /* 0x042fe40000001804 */
[----:B------:R-:W1:Y:S06]  /*9c70*/  MUFU.EX2 R181, R181 ;  /* 0x000000b500b57308 */ /* 0x000e6c0000000800 */
        /* <DEDUP_REMOVED lines=30> */
[----:B------:R-:W-:Y:S03]  /*9e60*/  F2FP.PACK_AB R69, R168, R167 ;  /* 0x000000a7a845723e */ /* 0x000fe600000000ff */
[----:B------:R-:W-:Y:S02]  /*9e70*/  F2FP.PACK_AB R70, R170, R169 ;  /* 0x000000a9aa46723e */ /* 0x000fe400000000ff */
[----:B------:R-:W-:Y:S07]  /*9e80*/  F2FP.PACK_AB R71, R172, R171 ;  /* 0x000000abac47723e */ /* 0x000fee00000000ff */
        /* <DEDUP_REMOVED lines=26> */
[----:B------:R-:W-:Y:S02]  /*a030*/  F2FP.PACK_AB R70, R194, R193 ;  /* 0x000000c1c246723e */ /* 0x000fe400000000ff */
[----:B------:R-:W-:Y:S07]  /*a040*/  F2FP.PACK_AB R71, R196, R191 ;  /* 0x000000bfc447723e */ /* 0x000fee00000000ff */
[C---:B--2---:R-:W-:Y:S08]  /*a050*/  HMMA.16816.F32 R4, R68.reuse, R76, R4 ;  /* 0x0000004c4404723c */ /* 0x044ff00000001804 */
        /* <DEDUP_REMOVED lines=25> */
[----:B------:R-:W-:Y:S02]  /*a1f0*/  F2FP.PACK_AB R70, R184, R185 ;  /* 0x000000b9b846723e */ /* 0x000fe400000000ff */
[----:B------:R-:W-:Y:S07]  /*a200*/  F2FP.PACK_AB R71, R186, R183 ;  /* 0x000000b7ba47723e */ /* 0x000fee00000000ff */
[C---:B--2---:R-:W-:Y:S08]  /*a210*/  HMMA.16816.F32 R4, R68.reuse, R76, R4 ;  /* 0x0000004c4404723c */ /* 0x044ff00000001804 */
        /* <DEDUP_REMOVED lines=21> */
[----:B------:R-:W-:Y:S02]  /*a370*/  F2FP.PACK_AB R70, R176, R177 ;  /* 0x000000b1b046723e */ /* 0x000fe400000000ff */
[----:B------:R-:W-:Y:S07]  /*a380*/  F2FP.PACK_AB R71, R133, R134 ;  /* 0x000000868547723e */ /* 0x000fee00000000ff */
[C---:B------:R-:W-:Y:S07]  /*a390*/  HMMA.16816.F32 R128, R68.reuse, R124, R4 ;  /* 0x0000007c4480723c */ /* 0x040fee0000001804 */
[----:B------:R-:W-:Y:S01]  /*a3a0*/  FADD.FTZ R5, R137, R138 ;  /* 0x0000008a89057221 */ /* 0x000fe20000010000 */
[C---:B------:R-:W-:Y:S04]  /*a3b0*/  HMMA.16816.F32 R124, R68.reuse, R126, R8 ;  /* 0x0000007e447c723c */ /* 0x040fe80000001808 */
[----:B------:R-:W-:Y:S04]  /*a3c0*/  FADD.FTZ R5, R136, R5 ;  /* 0x0000000588057221 */ /* 0x000fe80000010000 */
[C---:B------:R-:W-:Y:S04]  /*a3d0*/  HMMA.16816.F32 R120, R68.reuse, R116, R12 ;  /* 0x000000744478723c */ /* 0x040fe8000000180c */
[----:B------:R-:W-:Y:S02]  /*a3e0*/  FADD.FTZ R0, R106, R5 ;  /* 0x000000056a007221 */ /* 0x000fe40000010000 */
[----:B------:R-:W-:Y:S02]  /*a3f0*/  FADD.FTZ R5, R113, R104 ;  /* 0x0000006871057221 */ /* 0x000fe40000010000 */
[C---:B------:R-:W-:Y:S04]  /*a400*/  HMMA.16816.F32 R116, R68.reuse, R118, R16 ;  /* 0x000000764474723c */ /* 0x040fe80000001810 */
[----:B------:R-:W-:Y:S02]  /*a410*/  FADD.FTZ R146, R146, R5 ;  /* 0x0000000592927221 */ /* 0x000fe40000010000 */
[----:B------:R-:W-:Y:S01]  /*a420*/  FADD.FTZ R0, R107, R0 ;  /* 0x000000006b007221 */ /* 0x000fe20000010000 */
[----:B------:R-:W2:Y:S01]  /*a430*/  LDSM.16.MT88.4 R4, [R216+0x13800] ;  /* 0x01380000d804783b */ /* 0x000ea20000004200 */
[----:B------:R-:W-:Y:S01]  /*a440*/  FADD.FTZ R149, R149, R146 ;  /* 0x0000009295957221 */ /* 0x000fe20000010000 */
[C---:B------:R-:W-:Y:S03]  /*a450*/  HMMA.16816.F32 R112, R68.reuse, R108, R20 ;  /* 0x0000006c4470723c */ /* 0x040fe60000001814 */
[----:B------:R-:W-:Y:S01]  /*a460*/  FADD.FTZ R147, R147, R0 ;  /* 0x0000000093937221 */ /* 0x000fe20000010000 */
[----:B------:R-:W-:Y:S01]  /*a470*/  IADD3 R0, R241, -0x1, RZ ;  /* 0xfffffffff1007810 */ /* 0x000fe20007ffe0ff */
[----:B------:R-:W-:Y:S02]  /*a480*/  FADD.FTZ R150, R150, R149 ;  /* 0x0000009596967221 */ /* 0x000fe40000010000 */
[----:B------:R-:W-:Y:S01]  /*a490*/  FADD.FTZ R148, R148, R147 ;  /* 0x0000009394947221 */ /* 0x000fe20000010000 */
[C---:B------:R-:W-:Y:S04]  /*a4a0*/  HMMA.16816.F32 R108, R68.reuse, R110, R24 ;  /* 0x0000006e446c723c */ /* 0x040fe80000001818 */
[----:B------:R-:W-:Y:S01]  /*a4b0*/  FADD.FTZ R151, R151, R148 ;  /* 0x0000009497977221 */ /* 0x000fe20000010000 */
[----:B------:R-:W-:Y:S01]  /*a4c0*/  MOV R241, R0 ;  /* 0x0000000000f17202 */ /* 0x000fe20000000f00 */
[----:B------:R-:W-:Y:S01]  /*a4d0*/  FADD.FTZ R153, R153, R150 ;  /* 0x0000009699997221 */ /* 0x000fe20000010000 */
[----:B------:R-:W-:Y:S01]  /*a4e0*/  MOV R0, R3 ;  /* 0x0000000300007202 */ /* 0x000fe20000000f00 */
        /* <DEDUP_REMOVED lines=13> */
[C---:B------:R-:W-:Y:S04]  /*a5c0*/  HMMA.16816.F32 R92, R68.reuse, R94, R40 ;  /* 0x0000005e445c723c */ /* 0x040fe80000001828 */
        /* <DEDUP_REMOVED lines=23> */
[----:B------:R-:W-:Y:S04]  /*a740*/  HMMA.16816.F32 R68, R68, R6, R64 ;  /* 0x000000064444723c */ /* 0x000fe80000001840 */
[----:B------:R-:W-:Y:S02]  /*a750*/  FADD.FTZ R188, R188, R193 ;  /* 0x000000c1bcbc7221 */ /* 0x000fe40000010000 */
[----:B------:R-:W-:Y:S02]  /*a760*/  FADD.FTZ R187, R187, R196 ;  /* 0x000000c4bbbb7221 */ /* 0x000fe40000010000 */
[----:B------:R-:W-:Y:S04]  /*a770*/  FADD.FTZ R188, R189, R188 ;  /* 0x000000bcbdbc7221 */ /* 0x000fe80000010000 */
[----:B------:R-:W-:Y:S02]  /*a780*/  FADD.FTZ R190, R190, R187 ;  /* 0x000000bbbebe7221 */ /* 0x000fe40000010000 */
        /* <DEDUP_REMOVED lines=13> */
.L_x_2282:
        /* <DEDUP_REMOVED lines=220> */
.L_x_2288:
[----:B------:R-:W-:Y:S05]  /*b620*/  BSYNC B0 ;  /* 0x0000000000007941 */ /* 0x000fea0003800000 */
.L_x_2287:
        /* <DEDUP_REMOVED lines=47> */
.L_x_2289:
        /* <DEDUP_REMOVED lines=14> */
.L_x_8227:


//--------------------- .text._ZN5flash24flash_fwd_splitkv_kernelI23Flash_fwd_kernel_traitsILi128ELi64ELi128ELi4ELb0ELb0EN7cutlass6half_tE19Flash_kernel_traitsILi128ELi64ELi128ELi4ES3_EELb1ELb0ELb0ELb1ELb1ELb0ELb1ELb0EEEvNS_16Flash_fwd_paramsE --------------------------
	.section	.text._ZN5flash24flash_fwd_splitkv_kernelI23Flash_fwd_kernel_traitsILi128ELi64ELi128ELi4ELb0ELb0EN7cutlass6half_tE19Flash_kernel_traitsILi128ELi64ELi128ELi4ES3_EELb1ELb0ELb0ELb1ELb1ELb0ELb1ELb0EEEvNS_16Flash_fwd_paramsE,"ax",@progbits
	.sectioninfo	@"SHI_REGISTERS=242"
	.align	128
        .global         _ZN5flash24flash_fwd_splitkv_kernelI23Flash_fwd_kernel_traitsILi128ELi64ELi128ELi4ELb0ELb0EN7cutlass6half_tE19Flash_kernel_traitsILi128ELi64ELi128ELi4ES3_EELb1ELb0ELb0ELb1ELb1ELb0ELb1ELb0EEEvNS_16Flash_fwd_paramsE
        .type           _ZN5flash24flash_fwd_splitkv_kernelI23Flash_fwd_kernel_traitsILi128ELi64ELi128ELi4ELb0ELb0EN7cutlass6half_tE19Flash_kernel_traitsILi128ELi64ELi128ELi4ES3_EELb1ELb0ELb0ELb1ELb1ELb0ELb1ELb0EEEvNS_16Flash_fwd_paramsE,@function
        .size           _ZN5flash24flash_fwd_splitkv_kernelI23Flash_fwd_kernel_traitsILi128ELi64ELi128ELi4ELb0ELb0EN7cutlass6half_tE19Flash_kernel_traitsILi128ELi64ELi128ELi4ES3_EELb1ELb0ELb0ELb1ELb1ELb0ELb1ELb0EEEvNS_16Flash_fwd_paramsE,(.L_x_8228 - _ZN5flash24flash_fwd_splitkv_kernelI23Flash_fwd_kernel_traitsILi128ELi64ELi128ELi4ELb0ELb0EN7cutlass6half_tE19Flash_kernel_traitsILi128ELi64ELi128ELi4ES3_EELb1ELb0ELb0ELb1ELb1ELb0ELb1ELb0EEEvNS_16Flash_fwd_paramsE)
        .other          _ZN5flash24flash_fwd_splitkv_kernelI23Flash_fwd_kernel_traitsILi128ELi64ELi128ELi4ELb0ELb0EN7cutlass6half_tE19Flash_kernel_traitsILi128ELi64ELi128ELi4ES3_EELb1ELb0ELb0ELb1ELb1ELb0ELb1ELb0EEEvNS_16Flash_fwd_paramsE,@"STO_CUDA_ENTRY STV_DEFAULT"
_ZN5flash24flash_fwd_splitkv_kernelI23Flash_fwd_kernel_traitsILi128ELi64ELi128ELi4ELb0ELb0EN7cutlass6half_tE19Flash_kernel_traitsILi128ELi64ELi128ELi4ES3_EELb1ELb0ELb0ELb1ELb1ELb0ELb1ELb0EEEvNS_16Flash_fwd_paramsE:
.text._ZN5flash24flash_fwd_splitkv_kernelI23Flash_fwd_kernel_traitsILi128ELi64ELi128ELi4ELb0ELb0EN7cutlass6half_tE19Flash_kernel_traitsILi128ELi64ELi128ELi4ES3_EELb1ELb0ELb0ELb1ELb1ELb0ELb1ELb0EEEvNS_16Flash_fwd_paramsE:
[----:B------:R-:W-:Y:S02]  /*0000*/  MOV R1, c[0x0][0x28] ;  /* 0x00000a0000017a02 */ /* 0x000fe40000000f00 */
[----:B------:R-:W1:Y:S01]  /*0010*/  I2F.U32.RP R6, c[0x0][0x1c0] ;  /* 0x0000700000067b06 */ /* 0x000e620000209000 */
[----:B------:R-:W2:Y:S01]  /*0020*/  S2R R0, SR_CTAID.Z ;  /* 0x0000000000007919 */ /* 0x000ea20000002700 */
[----:B------:R-:W-:Y:S01]  /*0030*/  ISETP.NE.U32.AND P1, PT, RZ, c[0x0][0x250], PT ;  /* 0x00009400ff007a0c */ /* 0x000fe20003f25070 */
[----:B------:R-:W-:Y:S01]  /*0040*/  IMAD.MOV.U32 R20, RZ, RZ, RZ ;  /* 0x000000ffff147224 */ /* 0x000fe200078e00ff */
[----:B------:R-:W-:Y:S01]  /*0050*/  ISETP.NE.U32.AND P0, PT, RZ, c[0x0][0x258], PT ;  /* 0x00009600ff007a0c */ /* 0x000fe20003f05070 */
[----:B------:R-:W-:Y:S01]  /*0060*/  ULDC.64 UR10, c[0x0][0x118] ;  /* 0x00004600000a7ab9 */ /* 0x000fe20000000a00 */
[----:B------:R-:W-:Y:S02]  /*0070*/  ISETP.NE.U32.AND P2, PT, RZ, c[0x0][0x1c0], PT ;  /* 0x00007000ff007a0c */ /* 0x000fe40003f45070 */
[----:B------:R-:W-:Y:S02]  /*0080*/  ISETP.NE.AND.EX P1, PT, RZ, c[0x0][0x254], PT, P1 ;  /* 0x00009500ff007a0c */ /* 0x000fe40003f25310 */
[----:B------:R-:W-:Y:S01]  /*0090*/  ISETP.NE.AND.EX P0, PT, RZ, c[0x0][0x25c], PT, P0 ;  /* 0x00009700ff007a0c */ /* 0x000fe20003f05300 */
[----:B-1----:R-:W1:Y:S02]  /*00a0*/  MUFU.RCP R4, R6 ;  /* 0x0000000600047308 */ /* 0x002e640000001000 */
[----:B-1----:R-:W-:-:S06]  /*00b0*/  IADD3 R4, R4, 0xffffffe, RZ ;  /* 0x0ffffffe04047810 */ /* 0x002fcc0007ffe0ff */
[----:B------:R-:W1:Y:S02]  /*00c0*/  F2I.FTZ.U32.TRUNC.NTZ R3, R4 ;  /* 0x0000000400037305 */ /* 0x000e64000021f000 */
[----:B-1----:R-:W-:-:S04]  /*00d0*/  IMAD.MOV R2, RZ, RZ, -R3 ;  /* 0x000000ffff027224 */ /* 0x002fc800078e0a03 */
[----:B------:R-:W-:Y:S02]  /*00e0*/  IMAD R5, R2, c[0x0][0x1c0], RZ ;  /* 0x0000700002057a24 */ /* 0x000fe400078e02ff */
[----:B------:R-:W-:-:S04]  /*00f0*/  IMAD.MOV.U32 R2, RZ, RZ, RZ ;  /* 0x000000ffff027224 */ /* 0x000fc800078e00ff */
[----:B------:R-:W-:-:S06]  /*0100*/  IMAD.HI.U32 R5, R3, R5, R2 ;  /* 0x0000000503057227 */ /* 0x000fcc00078e0002 */
[----:B--2---:R-:W-:-:S04]  /*0110*/  IMAD.HI.U32 R230, R5, R0, RZ ;  /* 0x0000000005e67227 */ /* 0x004fc800078e00ff */
[----:B------:R-:W-:Y:S02]  /*0120*/  IMAD.MOV R3, RZ, RZ, -R230 ;  /* 0x000000ffff037224 */ /* 0x000fe400078e0ae6 */
[----:B------:R-:W-:Y:S02]  /*0130*/  @P1 IMAD.MOV.U32 R5, RZ, RZ, 0x4 ;  /* 0x00000004ff051424 */ /* 0x000fe400078e00ff */
[----:B------:R-:W-:-:S05]  /*0140*/  IMAD R3, R3, c[0x0][0x1c0], R0 ;  /* 0x0000700003037a24 */ /* 0x000fca00078e0200 */
[----:B------:R-:W-:-:S13]  /*0150*/  ISETP.GE.U32.AND P4, PT, R3, c[0x0][0x1c0], PT ;  /* 0x0000700003007a0c */ /* 0x000fda0003f86070 */
[----:B------:R-:W-:Y:S02]  /*0160*/  @P4 IADD3 R3, R3, -c[0x0][0x1c0], RZ ;  /* 0x8000700003034a10 */ /* 0x000fe40007ffe0ff */
[----:B------:R-:W-:Y:S02]  /*0170*/  @P4 IADD3 R230, R230, 0x1, RZ ;  /* 0x00000001e6e64810 */ /* 0x000fe40007ffe0ff */
[----:B------:R-:W-:Y:S01]  /*0180*/  ISETP.GE.U32.AND P3, PT, R3, c[0x0][0x1c0], PT ;  /* 0x0000700003007a0c */ /* 0x000fe20003f66070 */
[----:B------:R-:W-:-:S12]  /*0190*/  @P0 IMAD.MOV.U32 R3, RZ, RZ, 0x4 ;  /* 0x00000004ff030424 */ /* 0x000fd800078e00ff */
[----:B------:R-:W-:Y:S02]  /*01a0*/  @P3 IADD3 R230, R230, 0x1, RZ ;  /* 0x00000001e6e63810 */ /* 0x000fe40007ffe0ff */
[----:B------:R-:W-:-:S05]  /*01b0*/  @!P2 LOP3.LUT R230, RZ, c[0x0][0x1c0], RZ, 0x33, !PT ;  /* 0x00007000ffe6aa12 */ /* 0x000fca00078e33ff */
[----:B------:R-:W-:-:S04]  /*01c0*/  @P1 IMAD.WIDE R4, R230, R5, c[0x0][0x250] ;  /* 0x00009400e6041625 */ /* 0x000fc800078e0205 */
[----:B------:R-:W-:Y:S01]  /*01d0*/  @P0 IMAD.WIDE R6, R230, R3, c[0x0][0x258] ;  /* 0x00009600e6060625 */ /* 0x000fe200078e0203 */
[----:B------:R-:W2:Y:S04]  /*01e0*/  @P1 LDG.E R20, [R4.64] ;  /* 0x0000000a04141981 */ /* 0x000ea8000c1e1900 */
[----:B------:R-:W2:Y:S01]  /*01f0*/  @P0 LDG.E R39, [R6.64] ;  /* 0x0000000a06270981 */ /* 0x000ea2000c1e1900 */
[----:B------:R-:W-:Y:S01]  /*0200*/  @!P0 ISETP.NE.U32.AND P2, PT, RZ, c[0x0][0x268], PT ;  /* 0x00009a00ff008a0c */ /* 0x000fe20003f45070 */
[----:B------:R-:W-:Y:S02]  /*0210*/  IMAD.MOV R17, RZ, RZ, -R230 ;  /* 0x000000ffff117224 */ /* 0x000fe400078e0ae6 */
[----:B------:R-:W1:Y:S01]  /*0220*/  S2R R19, SR_CTAID.X ;  /* 0x0000000000137919 */ /* 0x000e620000002500 */
[----:B------:R-:W-:Y:S01]  /*0230*/  @!P0 ISETP.NE.AND.EX P2, PT, RZ, c[0x0][0x26c], PT, P2 ;  /* 0x00009b00ff008a0c */ /* 0x000fe20003f45320 */
[----:B------:R-:W-:-:S03]  /*0240*/  IMAD R17, R17, c[0x0][0x1c0], R0 ;  /* 0x0000700011117a24 */ /* 0x000fc600078e0200 */
[----:B------:R-:W-:Y:S01]  /*0250*/  @!P0 SEL R3, RZ, c[0x0][0x21c], !P2 ;  /* 0x00008700ff038a07 */ /* 0x000fe20005000000 */
[----:B-1----:R-:W-:-:S05]  /*0260*/  IMAD.SHL.U32 R129, R19, 0x40, RZ ;  /* 0x0000004013817824 */ /* 0x002fca00078e00ff */
[----:B------:R-:W-:Y:S01]  /*0270*/  ISETP.GE.AND P1, PT, R129, c[0x0][0x214], PT ;  /* 0x0000850081007a0c */ /* 0x000fe20003f26270 */
[--C-:B--2---:R-:W-:Y:S01]  /*0280*/  @P0 IMAD.IADD R39, R39, 0x1, -R20.reuse ;  /* 0x0000000127270824 */ /* 0x104fe200078e0a14 */
[----:B------:R-:W-:-:S11]  /*0290*/  @!P0 IADD3 R39, R3, c[0x0][0x218], -R20 ;  /* 0x0000860003278a10 */ /* 0x000fd60007ffe814 */
[----:B------:R-:W-:Y:S05]  /*02a0*/  @P1 EXIT ;  /* 0x000000000000194d */ /* 0x000fea0003800000 */
[----:B------:R-:W-:Y:S01]  /*02b0*/  IABS R3, c[0x0][0x10] ;  /* 0x0000040000037a13 */ /* 0x000fe20000000000 */
[----:B------:R-:W-:-:S03]  /*02c0*/  IMAD.MOV.U32 R5, RZ, RZ, c[0x0][0x218] ;  /* 0x00008600ff057624 */ /* 0x000fc600078e00ff */
[----:B------:R-:W1:Y:S02]  /*02d0*/  I2F.RP R0, R3 ;  /* 0x0000000300007306 */ /* 0x000e640000209400 */
[----:B------:R-:W-:-:S04]  /*02e0*/  IADD3 R5, R5, 0x7f, RZ ;  /* 0x0000007f05057810 */ /* 0x000fc80007ffe0ff */
[----:B------:R-:W-:-:S04]  /*02f0*/  SHF.R.S32.HI R4, RZ, 0x1f, R5 ;  /* 0x0000001fff047819 */ /* 0x000fc80000011405 */
[----:B------:R-:W-:-:S04]  /*0300*/  LEA.HI R4, R4, R5, RZ, 0x7 ;  /* 0x0000000504047211 */ /* 0x000fc800078f38ff */
[----:B------:R-:W-:Y:S01]  /*0310*/  LEA.HI.SX32 R4, R4, c[0x0][0x10], 0x19 ;  /* 0x0000040004047a11 */ /* 0x000fe200078fcaff */
[----:B-1----:R-:W1:Y:S03]  /*0320*/  MUFU.RCP R6, R0 ;  /* 0x0000000000067308 */ /* 0x002e660000001000 */
[----:B------:R-:W-:Y:S02]  /*0330*/  IADD3 R4, R4, -0x1, RZ ;  /* 0xffffffff04047810 */ /* 0x000fe40007ffe0ff */
[----:B-1----:R-:W-:Y:S02]  /*0340*/  IADD3 R6, R6, 0xffffffe, RZ ;  /* 0x0ffffffe06067810 */ /* 0x002fe40007ffe0ff */
[----:B------:R-:W-:Y:S02]  /*0350*/  IABS R0, R4 ;  /* 0x0000000400007213 */ /* 0x000fe40000000000 */
[----:B------:R-:W1:Y:S01]  /*0360*/  F2I.FTZ.U32.TRUNC.NTZ R7, R6 ;  /* 0x0000000600077305 */ /* 0x000e62000021f000 */
[----:B------:R-:W-:-:S02]  /*0370*/  LOP3.LUT R4, R4, c[0x0][0x10], RZ, 0x3c, !PT ;  /* 0x0000040004047a12 */ /* 0x000fc400078e3cff */
[----:B------:R-:W-:Y:S02]  /*0380*/  IMAD.MOV.U32 R5, RZ, RZ, R0 ;  /* 0x000000ffff057224 */ /* 0x000fe400078e0000 */
[----:B------:R-:W-:Y:S02]  /*0390*/  ISETP.GE.AND P0, PT, R4, RZ, PT ;  /* 0x000000ff0400720c */ /* 0x000fe40003f06270 */
[----:B------:R-:W-:Y:S01]  /*03a0*/  IADD3 R4, R129, 0xbf, RZ ;  /* 0x000000bf81047810 */ /* 0x000fe20007ffe0ff */
[----:B-1----:R-:W-:Y:S02]  /*03b0*/  IMAD.MOV R2, RZ, RZ, -R7 ;  /* 0x000000ffff027224 */ /* 0x002fe400078e0a07 */
[----:B------:R-:W-:Y:S02]  /*03c0*/  IMAD.MOV.U32 R6, RZ, RZ, RZ ;  /* 0x000000ffff067224 */ /* 0x000fe400078e00ff */
[----:B------:R-:W-:-:S04]  /*03d0*/  IMAD R2, R2, R3, RZ ;  /* 0x0000000302027224 */ /* 0x000fc800078e02ff */
[----:B------:R-:W-:Y:S01]  /*03e0*/  IMAD.HI.U32 R2, R7, R2, R6 ;  /* 0x0000000207027227 */ /* 0x000fe200078e0006 */
[----:B------:R-:W-:Y:S01]  /*03f0*/  IADD3 R7, R39, -c[0x0][0x214], R4 ;  /* 0x8000850027077a10 */ /* 0x000fe20007ffe004 */
[----:B------:R-:W1:Y:S03]  /*0400*/  S2R R6, SR_TID.X ;  /* 0x0000000000067919 */ /* 0x000e660000002100 */
[----:B------:R-:W-:Y:S01]  /*0410*/  IADD3 R7, R7, c[0x0][0x2e8], RZ ;  /* 0x0000ba0007077a10 */ /* 0x000fe20007ffe0ff */
[----:B------:R-:W-:-:S03]  /*0420*/  IMAD.HI.U32 R0, R2, R5, RZ ;  /* 0x0000000502007227 */ /* 0x000fc600078e00ff */
[----:B------:R-:W-:Y:S01]  /*0430*/  SHF.R.S32.HI R36, RZ, 0x1f, R7 ;  /* 0x0000001fff247819 */ /* 0x000fe20000011407 */
[----:B------:R-:W-:-:S03]  /*0440*/  IMAD.MOV R2, RZ, RZ, -R0 ;  /* 0x000000ffff027224 */ /* 0x000fc600078e0a00 */
[----:B------:R-:W-:Y:S01]  /*0450*/  LEA.HI R36, R36, R7, RZ, 0x7 ;  /* 0x0000000724247211 */ /* 0x000fe200078f38ff */
[----:B------:R-:W-:-:S03]  /*0460*/  IMAD R2, R3, R2, R5 ;  /* 0x0000000203027224 */ /* 0x000fc600078e0205 */
[----:B------:R-:W-:Y:S02]  /*0470*/  SHF.R.S32.HI R36, RZ, 0x7, R36 ;  /* 0x00000007ff247819 */ /* 0x000fe40000011424 */
[----:B------:R-:W-:-:S13]  /*0480*/  ISETP.GT.U32.AND P1, PT, R3, R2, PT ;  /* 0x000000020300720c */ /* 0x000fda0003f24070 */
[----:B------:R-:W-:Y:S01]  /*0490*/  @!P1 IMAD.IADD R2, R2, 0x1, -R3 ;  /* 0x0000000102029824 */ /* 0x000fe200078e0a03 */
[----:B------:R-:W-:Y:S02]  /*04a0*/  @!P1 IADD3 R0, R0, 0x1, RZ ;  /* 0x0000000100009810 */ /* 0x000fe40007ffe0ff */
[----:B------:R-:W-:Y:S02]  /*04b0*/  ISETP.NE.AND P1, PT, RZ, c[0x0][0x10], PT ;  /* 0x00000400ff007a0c */ /* 0x000fe40003f25270 */
[----:B------:R-:W-:Y:S02]  /*04c0*/  ISETP.GE.U32.AND P2, PT, R2, R3, PT ;  /* 0x000000030200720c */ /* 0x000fe40003f46070 */
[----:B------:R-:W2:Y:S01]  /*04d0*/  S2R R3, SR_CTAID.Y ;  /* 0x0000000000037919 */ /* 0x000ea20000002600 */
[----:B------:R-:W-:-:S04]  /*04e0*/  IADD3 R2, R39, 0x7f, RZ ;  /* 0x0000007f27027810 */ /* 0x000fc80007ffe0ff */
[----:B------:R-:W-:-:S04]  /*04f0*/  SHF.R.S32.HI R5, RZ, 0x1f, R2 ;  /* 0x0000001fff057819 */ /* 0x000fc80000011402 */
[----:B------:R-:W-:Y:S02]  /*0500*/  LEA.HI R5, R5, R2, RZ, 0x7 ;  /* 0x0000000205057211 */ /* 0x000fe400078f38ff */
[----:B------:R-:W-:Y:S02]  /*0510*/  @P2 IADD3 R0, R0, 0x1, RZ ;  /* 0x0000000100002810 */ /* 0x000fe40007ffe0ff */
[----:B------:R-:W-:-:S03]  /*0520*/  SHF.R.S32.HI R5, RZ, 0x7, R5 ;  /* 0x00000007ff057819 */ /* 0x000fc60000011405 */
[----:B------:R-:W-:Y:S01]  /*0530*/  @!P0 IMAD.MOV R0, RZ, RZ, -R0 ;  /* 0x000000ffff008224 */ /* 0x000fe200078e0a00 */
[----:B------:R-:W-:-:S05]  /*0540*/  @!P1 LOP3.LUT R0, RZ, c[0x0][0x10], RZ, 0x33, !PT ;  /* 0x00000400ff009a12 */ /* 0x000fca00078e33ff */
[----:B--2---:R-:W-:-:S04]  /*0550*/  IMAD R223, R0, R3, RZ ;  /* 0x0000000300df7224 */ /* 0x004fc800078e02ff */
[----:B------:R-:W-:-:S05]  /*0560*/  IMAD.IADD R0, R0, 0x1, R223 ;  /* 0x0000000100007824 */ /* 0x000fca00078e02df */
[----:B------:R-:W-:-:S04]  /*0570*/  IMNMX R5, R5, R0, PT ;  /* 0x0000000005057217 */ /* 0x000fc80003800200 */
[----:B------:R-:W-:-:S04]  /*0580*/  IMNMX R36, R5, R36, PT ;  /* 0x0000002405247217 */ /* 0x000fc80003800200 */
[----:B------:R-:W-:-:S13]  /*0590*/  ISETP.GE.AND P0, PT, R223, R36, PT ;  /* 0x00000024df00720c */ /* 0x000fda0003f06270 */
[----:B------:R-:W-:Y:S05]  /*05a0*/  @!P0 BRA `(.L_x_2290) ;  /* 0x0000048000008947 */ /* 0x000fea0003800000 */
[----:B-1----:R-:W-:Y:S01]  /*05b0*/  SHF.R.S32.HI R5, RZ, 0x1f, R6 ;  /* 0x0000001fff057819 */ /* 0x002fe20000011406 */
[----:B------:R-:W-:Y:S01]  /*05c0*/  IMAD R2, R3, c[0x0][0x210], R230 ;  /* 0x0000840003027a24 */ /* 0x000fe200078e02e6 */
[----:B------:R-:W-:Y:S02]  /*05d0*/  LOP3.LUT P6, RZ, R6, 0xf, RZ, 0xc0, !PT ;  /* 0x0000000f06ff7812 */ /* 0x000fe400078cc0ff */
[----:B------:R-:W-:Y:S01]  /*05e0*/  LEA.HI R0, R5, R6, RZ, 0x4 ;  /* 0x0000000605007211 */ /* 0x000fe200078f20ff */
[----:B------:R-:W-:-:S03]  /*05f0*/  IMAD R2, R2, c[0x0][0x1c0], R17 ;  /* 0x0000700002027a24 */ /* 0x000fc600078e0211 */
[----:B------:R-:W-:Y:S01]  /*0600*/  LOP3.LUT R5, R0, 0x3ffffff0, RZ, 0xc0, !PT ;  /* 0x3ffffff000057812 */ /* 0x000fe200078ec0ff */
[----:B------:R-:W-:Y:S01]  /*0610*/  IMAD R3, R2, c[0x0][0x214], R129 ;  /* 0x0000850002037a24 */ /* 0x000fe200078e0281 */
[----:B------:R-:W-:Y:S02]  /*0620*/  SHF.R.S32.HI R0, RZ, 0x4, R0 ;  /* 0x00000004ff007819 */ /* 0x000fe40000011400 */
[----:B------:R-:W-:Y:S01]  /*0630*/  IADD3 R129, -R129, c[0x0][0x214], RZ ;  /* 0x0000850081817a10 */ /* 0x000fe20007ffe1ff */
[----:B------:R-:W-:Y:S01]  /*0640*/  IMAD.IADD R5, R6, 0x1, -R5 ;  /* 0x0000000106057824 */ /* 0x000fe200078e0a05 */
[C---:B------:R-:W-:Y:S01]  /*0650*/  IADD3 R8, R0.reuse, 0x8, RZ ;  /* 0x0000000800087810 */ /* 0x040fe20007ffe0ff */
[----:B------:R-:W-:Y:S01]  /*0660*/  IMAD R2, R3, c[0x0][0x22c], RZ ;  /* 0x00008b0003027a24 */ /* 0x000fe200078e02ff */
[-C--:B------:R-:W-:Y:S01]  /*0670*/  ISETP.GE.OR P5, PT, R0, R129.reuse, P6 ;  /* 0x000000810000720c */ /* 0x080fe200037a6670 */
[----:B------:R-:W-:Y:S01]  /*0680*/  IMAD.SHL.U32 R4, R5, 0x4, RZ ;  /* 0x0000000405047824 */ /* 0x000fe200078e00ff */
[----:B------:R-:W-:-:S02]  /*0690*/  ISETP.GE.OR P4, PT, R8, R129, P6 ;  /* 0x000000810800720c */ /* 0x000fc40003786670 */
[----:B------:R-:W-:Y:S02]  /*06a0*/  IADD3 R6, R0, 0x10, RZ ;  /* 0x0000001000067810 */ /* 0x000fe40007ffe0ff */
[--C-:B------:R-:W-:Y:S02]  /*06b0*/  SHF.R.S32.HI R5, RZ, 0x1f, R4.reuse ;  /* 0x0000001fff057819 */ /* 0x100fe40000011404 */
[-C--:B------:R-:W-:Y:S02]  /*06c0*/  ISETP.GE.OR P3, PT, R6, R129.reuse, P6 ;  /* 0x000000810600720c */ /* 0x080fe40003766670 */
[C---:B------:R-:W-:Y:S01]  /*06d0*/  IADD3 R10, R0.reuse, 0x18, RZ ;  /* 0x00000018000a7810 */ /* 0x040fe20007ffe0ff */
[C---:B------:R-:W-:Y:S01]  /*06e0*/  IMAD.WIDE R4, R0.reuse, 0x80, R4 ;  /* 0x0000008000047825 */ /* 0x040fe200078e0204 */
[----:B------:R-:W-:Y:S02]  /*06f0*/  IADD3 R6, R0, 0x20, RZ ;  /* 0x0000002000067810 */ /* 0x000fe40007ffe0ff */
[----:B------:R-:W-:Y:S01]  /*0700*/  ISETP.GE.OR P2, PT, R10, R129, P6 ;  /* 0x000000810a00720c */ /* 0x000fe20003746670 */
[----:B------:R-:W-:Y:S01]  /*0710*/  @!P4 IMAD.MOV.U32 R11, RZ, RZ, -0x800000 ;  /* 0xff800000ff0bc424 */ /* 0x000fe200078e00ff */
[----:B------:R-:W-:-:S02]  /*0720*/  IADD3 R7, P0, R2, R4, RZ ;  /* 0x0000000402077210 */ /* 0x000fc40007f1e0ff */
[----:B------:R-:W-:Y:S02]  /*0730*/  IADD3 R4, R0, 0x28, RZ ;  /* 0x0000002800047810 */ /* 0x000fe40007ffe0ff */
[----:B------:R-:W-:Y:S02]  /*0740*/  LEA.HI.X.SX32 R2, R2, R5, 0x1, P0 ;  /* 0x0000000502027211 */ /* 0x000fe400000f0eff */
[----:B------:R-:W-:Y:S02]  /*0750*/  LEA R12, P1, R7, c[0x0][0x1d8], 0x2 ;  /* 0x00007600070c7a11 */ /* 0x000fe400078210ff */
[----:B------:R-:W-:Y:S02]  /*0760*/  SHF.R.S32.HI R5, RZ, 0x1f, R3 ;  /* 0x0000001fff057819 */ /* 0x000fe40000011403 */
[----:B------:R-:W-:Y:S02]  /*0770*/  IADD3 R3, P0, R3, R0, RZ ;  /* 0x0000000003037210 */ /* 0x000fe40007f1e0ff */
[----:B------:R-:W-:Y:S01]  /*0780*/  LEA.HI.X R13, R7, c[0x0][0x1dc], R2, 0x2, P1 ;  /* 0x00007700070d7a11 */ /* 0x000fe200008f1402 */
[----:B------:R-:W-:Y:S01]  /*0790*/  @!P5 IMAD.MOV.U32 R7, RZ, RZ, -0x800000 ;  /* 0xff800000ff07d424 */ /* 0x000fe200078e00ff */
[----:B------:R-:W-:Y:S01]  /*07a0*/  LEA.HI.X.SX32 R2, R0, R5, 0x1, P0 ;  /* 0x0000000500027211 */ /* 0x000fe200000f0eff */
[----:B------:R-:W-:Y:S01]  /*07b0*/  @!P2 IMAD.MOV.U32 R5, RZ, RZ, -0x800000 ;  /* 0xff800000ff05a424 */ /* 0x000fe200078e00ff */
[C---:B------:R-:W-:Y:S01]  /*07c0*/  LEA R8, P0, R3.reuse, c[0x0][0x208], 0x2 ;  /* 0x0000820003087a11 */ /* 0x040fe200078010ff */
[----:B------:R1:W-:Y:S01]  /*07d0*/  STG.E.128 [R12.64], RZ ;  /* 0x000000ff0c007986 */ /* 0x0003e2000c101d0a */
[----:B------:R-:W-:Y:S01]  /*07e0*/  ISETP.GE.OR P1, PT, R6, R129, P6 ;  /* 0x000000810600720c */ /* 0x000fe20003726670 */
[----:B------:R-:W-:Y:S01]  /*07f0*/  @!P3 IMAD.MOV.U32 R6, RZ, RZ, -0x800000 ;  /* 0xff800000ff06b424 */ /* 0x000fe200078e00ff */
[----:B------:R-:W-:Y:S01]  /*0800*/  LEA.HI.X R9, R3, c[0x0][0x20c], R2, 0x2, P0 ;  /* 0x0000830003097a11 */ /* 0x000fe200000f1402 */
[----:B------:R1:W-:Y:S01]  /*0810*/  STG.E.128 [R12.64+0x100], RZ ;  /* 0x000100ff0c007986 */ /* 0x0003e2000c101d0a */
[----:B------:R-:W-:-:S02]  /*0820*/  IADD3 R2, R0, 0x30, RZ ;  /* 0x0000003000027810 */ /* 0x000fc40007ffe0ff */
[----:B------:R-:W-:Y:S01]  /*0830*/  ISETP.GE.OR P0, PT, R4, R129, P6 ;  /* 0x000000810400720c */ /* 0x000fe20003706670 */
[----:B------:R1:W-:Y:S01]  /*0840*/  STG.E.128 [R12.64+0x1000], RZ ;  /* 0x001000ff0c007986 */ /* 0x0003e2000c101d0a */
[----:B------:R-:W-:-:S03]  /*0850*/  IADD3 R0, R0, 0x38, RZ ;  /* 0x0000003800007810 */ /* 0x000fc60007ffe0ff */
[----:B------:R1:W-:Y:S02]  /*0860*/  STG.E.128 [R12.64+0x1100], RZ ;  /* 0x001100ff0c007986 */ /* 0x0003e4000c101d0a */
[----:B------:R-:W-:Y:S02]  /*0870*/  @!P1 IMAD.MOV.U32 R4, RZ, RZ, -0x800000 ;  /* 0xff800000ff049424 */ /* 0x000fe400078e00ff */
[----:B------:R1:W-:Y:S04]  /*0880*/  STG.E.128 [R12.64+0x2000], RZ ;  /* 0x002000ff0c007986 */ /* 0x0003e8000c101d0a */
[----:B------:R1:W-:Y:S01]  /*0890*/  STG.E.128 [R12.64+0x2100], RZ ;  /* 0x002100ff0c007986 */ /* 0x0003e2000c101d0a */
[----:B------:R-:W-:-:S03]  /*08a0*/  @!P0 IMAD.MOV.U32 R3, RZ, RZ, -0x800000 ;  /* 0xff800000ff038424 */ /* 0x000fc600078e00ff */
[----:B------:R1:W-:Y:S04]  /*08b0*/  STG.E.128 [R12.64+0x3000], RZ ;  /* 0x003000ff0c007986 */ /* 0x0003e8000c101d0a */
        /* <DEDUP_REMOVED lines=9> */
[----:B------:R1:W-:Y:S01]  /*0950*/  @!P5 STG.E [R8.64], R7 ;  /* 0x000000070800d986 */ /* 0x0003e2000c10190a */
[----:B------:R-:W-:-:S02]  /*0960*/  ISETP.GE.OR P5, PT, R2, R129, P6 ;  /* 0x000000810200720c */ /* 0x000fc400037a6670 */
[----:B------:R-:W-:Y:S01]  /*0970*/  ISETP.GE.OR P6, PT, R0, R129, P6 ;  /* 0x000000810000720c */ /* 0x000fe200037c6670 */
[----:B------:R1:W-:Y:S04]  /*0980*/  @!P4 STG.E [R8.64+0x20], R11 ;  /* 0x0000200b0800c986 */ /* 0x0003e8000c10190a */
[----:B------:R1:W-:Y:S04]  /*0990*/  @!P3 STG.E [R8.64+0x40], R6 ;  /* 0x000040060800b986 */ /* 0x0003e8000c10190a */
[----:B------:R1:W-:Y:S02]  /*09a0*/  @!P2 STG.E [R8.64+0x60], R5 ;  /* 0x000060050800a986 */ /* 0x0003e4000c10190a */
[----:B------:R-:W-:-:S02]  /*09b0*/  @!P5 IMAD.MOV.U32 R2, RZ, RZ, -0x800000 ;  /* 0xff800000ff02d424 */ /* 0x000fc400078e00ff */
[----:B------:R1:W-:Y:S04]  /*09c0*/  @!P1 STG.E [R8.64+0x80], R4 ;  /* 0x0000800408009986 */ /* 0x0003e8000c10190a */
[----:B------:R1:W-:Y:S04]  /*09d0*/  @!P0 STG.E [R8.64+0xa0], R3 ;  /* 0x0000a00308008986 */ /* 0x0003e8000c10190a */
[----:B------:R1:W-:Y:S01]  /*09e0*/  @!P5 STG.E [R8.64+0xc0], R2 ;  /* 0x0000c0020800d986 */ /* 0x0003e2000c10190a */
[----:B------:R-:W-:Y:S05]  /*09f0*/  @P6 EXIT ;  /* 0x000000000000694d */ /* 0x000fea0003800000 */
[----:B-1----:R-:W-:-:S05]  /*0a00*/  MOV R3, 0xff800000 ;  /* 0xff80000000037802 */ /* 0x002fca0000000f00 */
[----:B------:R-:W-:Y:S01]  /*0a10*/  STG.E [R8.64+0xe0], R3 ;  /* 0x0000e00308007986 */ /* 0x000fe2000c10190a */
[----:B------:R-:W-:Y:S05]  /*0a20*/  EXIT ;  /* 0x000000000000794d */ /* 0x000fea0003800000 */
.L_x_2290:
[----:B-1----:R-:W-:Y:S01]  /*0a30*/  ISETP.NE.U32.AND P0, PT, RZ, c[0x0][0x2b8], PT ;  /* 0x0000ae00ff007a0c */ /* 0x002fe20003f05070 */
        /* <DEDUP_REMOVED lines=18> */
.L_x_2291:
        /* <DEDUP_REMOVED lines=55> */
[----:B------:R-:W-:-:S05]  /*0ed0*/  SHF.R.S32.HI R10, RZ, 0x1f, R11 ;  /* 0x0000001fff0a7819 */ /* 0x000fca000001140b */
[----:B------:R-:W-:-:S04]  /*0ee0*/  IMAD R12, R10, c[0x0][0x1b0], RZ ;  /* 0x00006c000a0c7a24 */ /* 0x000fc800078e02ff */
[----:B------:R-:W-:Y:S01]  /*0ef0*/  IMAD R12, R11, c[0x0][0x1b4], R12 ;  /* 0x00006d000b0c7a24 */ /* 0x000fe200078e020c */
[----:B--2---:R-:W-:Y:S01]  /*0f00*/  SHF.R.S32.HI R13, RZ, 0x1f, R28 ;  /* 0x0000001fff0d7819 */ /* 0x004fe2000001141c */
[----:B------:R-:W-:-:S04]  /*0f10*/  IMAD.WIDE.U32 R4, R28, c[0x0][0x180], RZ ;  /* 0x000060001c047a25 */ /* 0x000fc800078e00ff */
[C---:B------:R-:W-:Y:S02]  /*0f20*/  IMAD R7, R13.reuse, c[0x0][0x180], RZ ;  /* 0x000060000d077a24 */ /* 0x040fe400078e02ff */
[----:B------:R-:W-:Y:S02]  /*0f30*/  IMAD.MOV.U32 R20, RZ, RZ, R4 ;  /* 0x000000ffff147224 */ /* 0x000fe400078e0004 */
[----:B------:R-:W-:Y:S02]  /*0f40*/  IMAD R2, R28, c[0x0][0x184], R7 ;  /* 0x000061001c027a24 */ /* 0x000fe400078e0207 */
[----:B------:R-:W-:-:S03]  /*0f50*/  IMAD R13, R13, c[0x0][0x188], RZ ;  /* 0x000062000d0d7a24 */ /* 0x000fc600078e02ff */
[----:B------:R-:W-:Y:S01]  /*0f60*/  IADD3 R21, R5, R2, RZ ;  /* 0x0000000205157210 */ /* 0x000fe20007ffe0ff */
[C---:B------:R-:W-:Y:S02]  /*0f70*/  IMAD R5, R9.reuse, c[0x0][0x19c], R0 ;  /* 0x0000670009057a24 */ /* 0x040fe400078e0200 */
[----:B------:R-:W-:Y:S02]  /*0f80*/  IMAD R13, R28, c[0x0][0x18c], R13 ;  /* 0x000063001c0d7a24 */ /* 0x000fe400078e020d */
[----:B------:R-:W-:-:S04]  /*0f90*/  IMAD.WIDE.U32 R20, R9, c[0x0][0x198], R20 ;  /* 0x0000660009147a25 */ /* 0x000fc800078e0014 */
[----:B------:R-:W-:Y:S01]  /*0fa0*/  IMAD.WIDE.U32 R28, R28, c[0x0][0x188], RZ ;  /* 0x000062001c1c7a25 */ /* 0x000fe200078e00ff */
[----:B------:R-:W-:-:S03]  /*0fb0*/  IADD3 R21, R21, R5, RZ ;  /* 0x0000000515157210 */ /* 0x000fc60007ffe0ff */
[----:B------:R-:W-:Y:S02]  /*0fc0*/  IMAD.IADD R13, R29, 0x1, R13 ;  /* 0x000000011d0d7824 */ /* 0x000fe400078e020d */
[----:B------:R-:W-:-:S05]  /*0fd0*/  IMAD.WIDE.U32 R20, R11, c[0x0][0x1b0], R20 ;  /* 0x00006c000b147a25 */ /* 0x000fca00078e0014 */
[----:B------:R-:W-:Y:S01]  /*0fe0*/  IADD3 R12, R21, R12, RZ ;  /* 0x0000000c150c7210 */ /* 0x000fe20007ffe0ff */
[----:B------:R-:W-:Y:S05]  /*0ff0*/  BRA `(.L_x_2293) ;  /* 0x0000034000007947 */ /* 0x000fea0003800000 */
.L_x_2292:
[----:B-1----:R-:W-:Y:S02]  /*1000*/  IABS R5, c[0x0][0x1c8] ;  /* 0x0000720000057a13 */ /* 0x002fe40000000000 */
[----:B-----5:R-:W-:Y:S02]  /*1010*/  SHF.R.S32.HI R13, RZ, 0x1f, R2 ;  /* 0x0000001fff0d7819 */ /* 0x020fe40000011402 */
[----:B------:R-:W1:Y:S08]  /*1020*/  I2F.RP R7, R5 ;  /* 0x0000000500077306 */ /* 0x000e700000209400 */
[----:B-1----:R-:W1:Y:S02]  /*1030*/  MUFU.RCP R8, R7 ;  /* 0x0000000700087308 */ /* 0x002e640000001000 */
[----:B-1----:R-:W-:-:S02]  /*1040*/  IADD3 R8, R8, 0xffffffe, RZ ;  /* 0x0ffffffe08087810 */ /* 0x002fc40007ffe0ff */
[----:B------:R-:W-:-:S04]  /*1050*/  SHF.R.S32.HI R7, RZ, 0x1f, R20 ;  /* 0x0000001fff077819 */ /* 0x000fc80000011414 */
[----:B------:R-:W1:Y:S02]  /*1060*/  F2I.FTZ.U32.TRUNC.NTZ R9, R8 ;  /* 0x0000000800097305 */ /* 0x000e64000021f000 */
[----:B-1----:R-:W-:Y:S01]  /*1070*/  IADD3 R0, RZ, -R9, RZ ;  /* 0x80000009ff007210 */ /* 0x002fe20007ffe0ff */
[----:B------:R-:W-:-:S04]  /*1080*/  IMAD.MOV.U32 R8, RZ, RZ, RZ ;  /* 0x000000ffff087224 */ /* 0x000fc800078e00ff */
[----:B------:R-:W-:Y:S01]  /*1090*/  IMAD R4, R0, R5, RZ ;  /* 0x0000000500047224 */ /* 0x000fe200078e02ff */
[----:B------:R-:W-:-:S03]  /*10a0*/  IABS R0, R17 ;  /* 0x0000001100007213 */ /* 0x000fc60000000000 */
[----:B------:R-:W-:Y:S01]  /*10b0*/  IMAD.HI.U32 R9, R9, R4, R8 ;  /* 0x0000000409097227 */ /* 0x000fe200078e0008 */
[----:B------:R-:W-:-:S05]  /*10c0*/  MOV R4, R0 ;  /* 0x0000000000047202 */ /* 0x000fca0000000f00 */
[----:B------:R-:W-:Y:S01]  /*10d0*/  IMAD.HI.U32 R11, R9, R4, RZ ;  /* 0x00000004090b7227 */ /* 0x000fe200078e00ff */
[----:B------:R-:W-:-:S03]  /*10e0*/  LEA R9, R36, 0xffffff80, 0x7 ;  /* 0xffffff8024097811 */ /* 0x000fc600078e38ff */
[----:B------:R-:W-:Y:S01]  /*10f0*/  IMAD.MOV R0, RZ, RZ, -R11 ;  /* 0x000000ffff007224 */ /* 0x000fe200078e0a0b */
[----:B------:R-:W-:Y:S02]  /*1100*/  SHF.R.S32.HI R8, RZ, 0x1f, R9 ;  /* 0x0000001fff087819 */ /* 0x000fe40000011409 */
[----:B------:R-:W-:Y:S01]  /*1110*/  IADD3 R14, P1, R20, R9, RZ ;  /* 0x00000009140e7210 */ /* 0x000fe20007f3e0ff */
[----:B------:R-:W-:-:S05]  /*1120*/  IMAD R0, R5, R0, R4 ;  /* 0x0000000005007224 */ /* 0x000fca00078e0204 */
[----:B------:R-:W-:-:S13]  /*1130*/  ISETP.GT.U32.AND P0, PT, R5, R0, PT ;  /* 0x000000000500720c */ /* 0x000fda0003f04070 */
[-C--:B------:R-:W-:Y:S02]  /*1140*/  @!P0 IADD3 R0, R0, -R5.reuse, RZ ;  /* 0x8000000500008210 */ /* 0x080fe40007ffe0ff */
[----:B------:R-:W-:Y:S02]  /*1150*/  @!P0 IADD3 R11, R11, 0x1, RZ ;  /* 0x000000010b0b8810 */ /* 0x000fe40007ffe0ff */
[----:B------:R-:W-:Y:S01]  /*1160*/  ISETP.GE.U32.AND P2, PT, R0, R5, PT ;  /* 0x000000050000720c */ /* 0x000fe20003f46070 */
[----:B------:R-:W-:Y:S01]  /*1170*/  IMAD.X R5, R7, 0x1, R8, P1 ;  /* 0x0000000107057824 */ /* 0x000fe200008e0608 */
        /* <DEDUP_REMOVED lines=11> */
[----:B------:R-:W-:Y:S02]  /*1230*/  IMAD R5, R13, c[0x0][0x180], RZ ;  /* 0x000060000d057a24 */ /* 0x000fe400078e02ff */
[----:B------:R-:W-:Y:S01]  /*1240*/  @!P1 IMAD.MOV R11, RZ, RZ, -R11 ;  /* 0x000000ffff0b9224 */ /* 0x000fe200078e0a0b */
[----:B------:R-:W-:Y:S01]  /*1250*/  @!P0 LOP3.LUT R11, RZ, c[0x0][0x1c8], RZ, 0x33, !PT ;  /* 0x00007200ff0b8a12 */ /* 0x000fe200078e33ff */
[C---:B------:R-:W-:Y:S01]  /*1260*/  IMAD R0, R2.reuse, c[0x0][0x184], R5 ;  /* 0x0000610002007a24 */ /* 0x040fe200078e0205 */
[----:B------:R-:W-:Y:S01]  /*1270*/  IADD3 R5, R21, R4, RZ ;  /* 0x0000000415057210 */ /* 0x000fe20007ffe0ff */
[----:B------:R-:W-:Y:S01]  /*1280*/  IMAD.WIDE.U32 R14, R2, c[0x0][0x180], R14 ;  /* 0x00006000020e7a25 */ /* 0x000fe200078e000e */
[----:B------:R-:W-:-:S03]  /*1290*/  SHF.R.S32.HI R10, RZ, 0x1f, R11 ;  /* 0x0000001fff0a7819 */ /* 0x000fc6000001140b */
[----:B------:R-:W-:Y:S01]  /*12a0*/  IMAD R13, R13, c[0x0][0x188], RZ ;  /* 0x000062000d0d7a24 */ /* 0x000fe200078e02ff */
[----:B------:R-:W-:Y:S01]  /*12b0*/  IADD3 R15, R15, R0, RZ ;  /* 0x000000000f0f7210 */ /* 0x000fe20007ffe0ff */
[----:B------:R-:W-:Y:S02]  /*12c0*/  IMAD.MOV.U32 R4, RZ, RZ, R20 ;  /* 0x000000ffff047224 */ /* 0x000fe400078e0014 */
[----:B------:R-:W-:Y:S02]  /*12d0*/  IMAD R0, R10, c[0x0][0x1b0], RZ ;  /* 0x00006c000a007a24 */ /* 0x000fe400078e02ff */
[C---:B------:R-:W-:Y:S02]  /*12e0*/  IMAD R13, R2.reuse, c[0x0][0x18c], R13 ;  /* 0x00006300020d7a24 */ /* 0x040fe400078e020d */
[----:B------:R-:W-:-:S04]  /*12f0*/  IMAD.WIDE.U32 R28, R2, c[0x0][0x188], R4 ;  /* 0x00006200021c7a25 */ /* 0x000fc800078e0004 */
[----:B------:R-:W-:Y:S01]  /*1300*/  IMAD.WIDE.U32 R20, R11, c[0x0][0x1b0], R14 ;  /* 0x00006c000b147a25 */ /* 0x000fe200078e000e */
[----:B------:R-:W-:-:S03]  /*1310*/  IADD3 R13, R29, R13, RZ ;  /* 0x0000000d1d0d7210 */ /* 0x000fc60007ffe0ff */
[----:B------:R-:W-:-:S05]  /*1320*/  IMAD R0, R11, c[0x0][0x1b4], R0 ;  /* 0x00006d000b007a24 */ /* 0x000fca00078e0200 */
[----:B------:R-:W-:Y:S02]  /*1330*/  IADD3 R12, R21, R0, RZ ;  /* 0x00000000150c7210 */ /* 0x000fe40007ffe0ff */
.L_x_2293:
        /* <DEDUP_REMOVED lines=8> */
[----:B------:R-:W-:Y:S01]  /*13c0*/  LOP3.LUT R5, R4, 0xfffffff8, RZ, 0xc0, !PT ;  /* 0xfffffff804057812 */ /* 0x000fe200078ec0ff */
[----:B------:R-:W-:Y:S01]  /*13d0*/  USHF.L.U32 UR9, UR4, 0x5, URZ ;  /* 0x0000000504097899 */ /* 0x000fe2000800063f */
[----:B------:R-:W-:Y:S01]  /*13e0*/  SHF.R.S32.HI R21, RZ, 0x4, R2 ;  /* 0x00000004ff157819 */ /* 0x000fe20000011402 */
[----:B------:R-:W-:Y:S01]  /*13f0*/  IMAD R7, R230, c[0x0][0x17c], R7 ;  /* 0x00005f00e6077a24 */ /* 0x000fe200078e0207 */
[----:B------:R-:W-:Y:S01]  /*1400*/  SHF.R.S32.HI R26, RZ, 0x3, R4 ;  /* 0x00000003ff1a7819 */ /* 0x000fe20000011404 */
[----:B------:R-:W-:Y:S01]  /*1410*/  IMAD.IADD R5, R6, 0x1, -R5 ;  /* 0x0000000106057824 */ /* 0x000fe200078e0a05 */
[----:B------:R-:W-:Y:S01]  /*1420*/  LEA.HI R0, R2, R21, RZ, 0x1 ;  /* 0x0000001502007211 */ /* 0x000fe200078f08ff */
[----:B------:R-:W-:Y:S01]  /*1430*/  UMOV UR8, 0x5 ;  /* 0x0000000500087882 */ /* 0x000fe20000000000 */
[----:B------:R-:W-:Y:S01]  /*1440*/  SHF.R.S32.HI R14, RZ, 0x1f, R17 ;  /* 0x0000001fff0e7819 */ /* 0x000fe20000011411 */
[----:B------:R-:W-:Y:S01]  /*1450*/  IMAD.SHL.U32 R22, R5, 0x8, RZ ;  /* 0x0000000805167824 */ /* 0x000fe200078e00ff */
[----:B------:R-:W-:Y:S01]  /*1460*/  LOP3.LUT R0, R0, 0xfffffffe, RZ, 0xc0, !PT ;  /* 0xfffffffe00007812 */ /* 0x000fe200078ec0ff */
[----:B------:R-:W-:Y:S01]  /*1470*/  IMAD.SHL.U32 R15, R26, 0x40, RZ ;  /* 0x000000401a0f7824 */ /* 0x000fe200078e00ff */
[----:B------:R-:W-:Y:S01]  /*1480*/  SHF.R.S32.HI R27, RZ, 0x1f, R26 ;  /* 0x0000001fff1b7819 */ /* 0x000fe2000001141a */
[----:B------:R-:W-:Y:S01]  /*1490*/  IMAD R14, R14, c[0x0][0x1a8], RZ ;  /* 0x00006a000e0e7a24 */ /* 0x000fe200078e02ff */
[----:B------:R-:W-:Y:S01]  /*14a0*/  SHF.R.S32.HI R23, RZ, 0x1f, R22 ;  /* 0x0000001fff177819 */ /* 0x000fe20000011416 */
[----:B------:R-:W-:Y:S01]  /*14b0*/  IMAD.IADD R0, R21, 0x1, -R0 ;  /* 0x0000000115007824 */ /* 0x000fe200078e0a00 */
[C---:B------:R-:W-:Y:S01]  /*14c0*/  IADD3 R28, P0, R22.reuse, R28, RZ ;  /* 0x0000001c161c7210 */ /* 0x040fe20007f1e0ff */
[----:B------:R-:W-:Y:S01]  /*14d0*/  IMAD.WIDE R18, R19, 0x40, R26 ;  /* 0x0000004013127825 */ /* 0x000fe200078e021a */
[----:B------:R-:W-:Y:S01]  /*14e0*/  IADD3 R20, P1, R22, R20, RZ ;  /* 0x0000001416147210 */ /* 0x000fe20007f3e0ff */
[----:B------:R-:W-:Y:S01]  /*14f0*/  USHF.L.U64.HI UR5, UR4, UR8, UR5 ;  /* 0x0000000804057299 */ /* 0x000fe20008010205 */
[----:B------:R-:W-:Y:S01]  /*1500*/  LOP3.LUT R15, R15, 0x1c0, RZ, 0xc0, !PT ;  /* 0x000001c00f0f7812 */ /* 0x000fe200078ec0ff */
[----:B------:R-:W-:Y:S01]  /*1510*/  IMAD.WIDE.U32 R24, R230, c[0x0][0x178], R22 ;  /* 0x00005e00e6187a25 */ /* 0x000fe200078e0016 */
[----:B------:R-:W-:-:S02]  /*1520*/  ULDC.64 UR6, c[0x0][0x198] ;  /* 0x0000660000067ab9 */ /* 0x000fc40000000a00 */
[----:B------:R-:W-:Y:S01]  /*1530*/  LOP3.LUT R16, R15, 0x38, R22, 0xf8, !PT ;  /* 0x000000380f107812 */ /* 0x000fe200078ef816 */
[----:B------:R-:W-:Y:S01]  /*1540*/  IMAD.X R29, R23, 0x1, R13, P0 ;  /* 0x00000001171d7824 */ /* 0x000fe200000e060d */
[----:B------:R-:W-:Y:S01]  /*1550*/  IADD3 R9, P0, R26, R9, RZ ;  /* 0x000000091a097210 */ /* 0x000fe20007f1e0ff */
[----:B------:R-:W-:Y:S01]  /*1560*/  IMAD.IADD R25, R25, 0x1, R7 ;  /* 0x0000000119197824 */ /* 0x000fe200078e0207 */
[----:B------:R-:W-:Y:S01]  /*1570*/  SHF.R.U32.HI R15, RZ, 0x3, R15 ;  /* 0x00000003ff0f7819 */ /* 0x000fe2000001160f */
[----:B------:R-:W-:Y:S01]  /*1580*/  IMAD.WIDE.U32 R28, R11, c[0x0][0x1b8], R28 ;  /* 0x00006e000b1c7a25 */ /* 0x000fe200078e001c */
[-C--:B------:R-:W-:Y:S01]  /*1590*/  LEA.HI R11, R37, R6.reuse, RZ, 0x6 ;  /* 0x00000006250b7211 */ /* 0x080fe200078f30ff */
[----:B------:R-:W-:Y:S01]  /*15a0*/  USHF.L.U32 UR12, UR6, 0x5, URZ ;  /* 0x00000005060c7899 */ /* 0x000fe2000800063f */
[----:B------:R-:W-:Y:S01]  /*15b0*/  LOP3.LUT R15, R16, R15, RZ, 0x3c, !PT ;  /* 0x0000000f100f7212 */ /* 0x000fe200078e3cff */
[----:B------:R-:W-:Y:S01]  /*15c0*/  IMAD.X R21, R23, 0x1, R12, P1 ;  /* 0x0000000117157824 */ /* 0x000fe200008e060c */
[----:B------:R-:W-:Y:S01]  /*15d0*/  USHF.L.U64.HI UR7, UR6, UR8, UR7 ;  /* 0x0000000806077299 */ /* 0x000fe20008010207 */
[----:B------:R-:W-:Y:S01]  /*15e0*/  IMAD R7, R27, c[0x0][0x198], RZ ;  /* 0x000066001b077a24 */ /* 0x000fe200078e02ff */
[----:B------:R-:W-:Y:S01]  /*15f0*/  LEA.HI R37, R37, R6, RZ, 0x5 ;  /* 0x0000000625257211 */ /* 0x000fe200078f28ff */
[----:B------:R-:W-:-:S02]  /*1600*/  IMAD R14, R17, c[0x0][0x1ac], R14 ;  /* 0x00006b00110e7a24 */ /* 0x000fc400078e020e */
[----:B------:R-:W-:Y:S01]  /*1610*/  IMAD.WIDE.U32 R24, R17, c[0x0][0x1a8], R24 ;  /* 0x00006a0011187a25 */ /* 0x000fe200078e0018 */
[----:B------:R-:W-:-:S03]  /*1620*/  SHF.R.S32.HI R38, RZ, 0x5, R37 ;  /* 0x00000005ff267819 */ /* 0x000fc60000011425 */
[----:B------:R-:W-:Y:S02]  /*1630*/  IMAD.SHL.U32 R12, R11, 0x8, RZ ;  /* 0x000000080b0c7824 */ /* 0x000fe400078e00ff */
[C---:B------:R-:W-:Y:S02]  /*1640*/  IMAD R7, R26.reuse, c[0x0][0x19c], R7 ;  /* 0x000067001a077a24 */ /* 0x040fe400078e0207 */
[----:B------:R-:W-:Y:S01]  /*1650*/  IMAD.WIDE.U32 R20, R26, c[0x0][0x198], R20 ;  /* 0x000066001a147a25 */ /* 0x000fe200078e0014 */
[----:B------:R-:W-:-:S03]  /*1660*/  LOP3.LUT R12, R15, 0x7ffffe00, R12, 0xf8, !PT ;  /* 0x7ffffe000f0c7812 */ /* 0x000fc600078ef80c */
[----:B------:R-:W-:Y:S02]  /*1670*/  IMAD R11, R19, c[0x0][0x190], RZ ;  /* 0x00006400130b7a24 */ /* 0x000fe400078e02ff */
[----:B------:R-:W-:Y:S02]  /*1680*/  IMAD.IADD R25, R25, 0x1, R14 ;  /* 0x0000000119197824 */ /* 0x000fe400078e020e */
[----:B------:R-:W-:Y:S01]  /*1690*/  IMAD.X R8, R27, 0x1, R8, P0 ;  /* 0x000000011b087824 */ /* 0x000fe200000e0608 */
[----:B------:R-:W-:Y:S01]  /*16a0*/  LEA R226, P0, R20, c[0x0][0x168], 0x1 ;  /* 0x00005a0014e27a11 */ /* 0x000fe200078008ff */
[----:B------:R-:W-:Y:S02]  /*16b0*/  IMAD.IADD R7, R21, 0x1, R7 ;  /* 0x0000000115077824 */ /* 0x000fe400078e0207 */
[C---:B------:R-:W-:Y:S02]  /*16c0*/  IMAD R11, R18.reuse, c[0x0][0x194], R11 ;  /* 0x00006500120b7a24 */ /* 0x040fe400078e020b */
[----:B------:R-:W-:Y:S01]  /*16d0*/  IMAD.WIDE.U32 R18, R18, c[0x0][0x190], R24 ;  /* 0x0000640012127a25 */ /* 0x000fe200078e0018 */
[----:B------:R-:W-:-:S03]  /*16e0*/  LEA.HI.X R227, R20, c[0x0][0x16c], R7, 0x1, P0 ;  /* 0x00005b0014e37a11 */ /* 0x000fc600000f0c07 */
[----:B------:R-:W-:Y:S01]  /*16f0*/  IMAD.IADD R29, R29, 0x1, R10 ;  /* 0x000000011d1d7824 */ /* 0x000fe200078e020a */
[----:B------:R-:W-:Y:S01]  /*1700*/  LEA R10, P0, R18, c[0x0][0x160], 0x1 ;  /* 0x00005800120a7a11 */ /* 0x000fe200078008ff */
[----:B------:R-:W-:Y:S02]  /*1710*/  IMAD.IADD R11, R19, 0x1, R11 ;  /* 0x00000001130b7824 */ /* 0x000fe400078e020b */
[----:B------:R-:W-:Y:S02]  /*1720*/  IMAD R8, R8, c[0x0][0x1a0], RZ ;  /* 0x0000680008087a24 */ /* 0x000fe400078e02ff */
[----:B------:R-:W-:Y:S01]  /*1730*/  IMAD.WIDE.U32 R28, R9, c[0x0][0x1a0], R28 ;  /* 0x00006800091c7a25 */ /* 0x000fe200078e001c */
[----:B------:R-:W-:-:S03]  /*1740*/  LEA.HI.X R11, R18, c[0x0][0x164], R11, 0x1, P0 ;  /* 0x00005900120b7a11 */ /* 0x000fc600000f0c0b */
[----:B------:R-:W-:Y:S01]  /*1750*/  IMAD R7, R9, c[0x0][0x1a4], R8 ;  /* 0x0000690009077a24 */ /* 0x000fe200078e0208 */
[----:B------:R-:W-:Y:S01]  /*1760*/  IADD3 R8, P0, R10, UR9, RZ ;  /* 0x000000090a087c10 */ /* 0x000fe2000ff1e0ff */
[----:B------:R-:W-:Y:S02]  /*1770*/  IMAD.SHL.U32 R229, R12, 0x2, RZ ;  /* 0x000000020ce57824 */ /* 0x000fe400078e00ff */
[----:B------:R-:W-:Y:S01]  /*1780*/  IMAD.IADD R225, R29, 0x1, R7 ;  /* 0x000000011de17824 */ /* 0x000fe200078e0207 */
[----:B------:R-:W-:Y:S01]  /*1790*/  IADD3.X R9, R11, UR5, RZ, P0, !PT ;  /* 0x000000050b097c10 */ /* 0x000fe200087fe4ff */
[----:B------:R-:W-:Y:S01]  /*17a0*/  IMAD.SHL.U32 R7, R0, 0x8, RZ ;  /* 0x0000000800077824 */ /* 0x000fe200078e00ff */
[----:B------:R-:W-:Y:S01]  /*17b0*/  IADD3 R16, P0, R8, UR9, RZ ;  /* 0x0000000908107c10 */ /* 0x000fe2000ff1e0ff */
[----:B------:R-:W-:Y:S01]  /*17c0*/  @!PT LDS RZ, [RZ] ;  /* 0x00000000fffff984 */ /* 0x000fe20000000800 */
[----:B------:R-:W-:Y:S01]  /*17d0*/  @!PT LDS RZ, [RZ] ;  /* 0x00000000fffff984 */ /* 0x000fe20000000800 */
[----:B------:R-:W-:Y:S01]  /*17e0*/  @!PT LDS RZ, [RZ] ;  /* 0x00000000fffff984 */ /* 0x000fe20000000800 */
[----:B------:R1:W-:Y:S03]  /*17f0*/  LDGSTS.E.BYPASS.LTC128B.128 [R229], [R10.64] ;  /* 0x000000000ae57fae */ /* 0x0003e6000b901d4a */
[----:B------:R-:W-:Y:S01]  /*1800*/  IADD3.X R17, R9, UR5, RZ, P0, !PT ;  /* 0x0000000509117c10 */ /* 0x000fe200087fe4ff */
[----:B------:R1:W-:Y:S01]  /*1810*/  LDGSTS.E.BYPASS.LTC128B.128 [R229+0x2000], [R10.64+0x80] ;  /* 0x020000800ae57fae */ /* 0x0003e2000b901d4a */
[----:B------:R-:W-:-:S03]  /*1820*/  IADD3 R18, P0, R16, UR9, RZ ;  /* 0x0000000910127c10 */ /* 0x000fc6000ff1e0ff */
[----:B------:R2:W-:Y:S01]  /*1830*/  LDGSTS.E.BYPASS.LTC128B.128 [R229+0x800], [R8.64] ;  /* 0x0080000008e57fae */ /* 0x0005e2000b901d4a */
[----:B------:R-:W-:Y:S01]  /*1840*/  IADD3.X R19, R17, UR5, RZ, P0, !PT ;  /* 0x0000000511137c10 */ /* 0x000fe200087fe4ff */
[----:B------:R-:W-:Y:S01]  /*1850*/  ULDC.64 UR4, c[0x0][0x1a0] ;  /* 0x0000680000047ab9 */ /* 0x000fe20000000a00 */
[----:B------:R-:W-:Y:S01]  /*1860*/  IADD3 R14, P0, R226, UR12, RZ ;  /* 0x0000000ce20e7c10 */ /* 0x000fe2000ff1e0ff */
[----:B------:R2:W-:Y:S01]  /*1870*/  LDGSTS.E.BYPASS.LTC128B.128 [R229+0x2800], [R8.64+0x80] ;  /* 0x0280008008e57fae */ /* 0x0005e2000b901d4a */
[----:B------:R-:W-:Y:S02]  /*1880*/  USHF.L.U32 UR9, UR4, 0x5, URZ ;  /* 0x0000000504097899 */ /* 0x000fe4000800063f */
[----:B------:R-:W-:Y:S01]  /*1890*/  IADD3.X R15, R227, UR7, RZ, P0, !PT ;  /* 0x00000007e30f7c10 */ /* 0x000fe200087fe4ff */
[----:B------:R3:W-:Y:S01]  /*18a0*/  LDGSTS.E.BYPASS.LTC128B.128 [R229+0x1000], [R16.64] ;  /* 0x0100000010e57fae */ /* 0x0007e2000b901d4a */
[----:B------:R-:W-:Y:S01]  /*18b0*/  IADD3 R12, P0, R14, UR12, RZ ;  /* 0x0000000c0e0c7c10 */ /* 0x000fe2000ff1e0ff */
[----:B------:R-:W-:-:S02]  /*18c0*/  USHF.L.U64.HI UR5, UR4, UR8, UR5 ;  /* 0x0000000804057299 */ /* 0x000fc40008010205 */
[----:B------:R3:W-:Y:S01]  /*18d0*/  LDGSTS.E.BYPASS.LTC128B.128 [R229+0x3000], [R16.64+0x80] ;  /* 0x0300008010e57fae */ /* 0x0007e2000b901d4a */
[----:B------:R-:W-:-:S03]  /*18e0*/  IADD3.X R13, R15, UR7, RZ, P0, !PT ;  /* 0x000000070f0d7c10 */ /* 0x000fc600087fe4ff */
[----:B------:R4:W-:Y:S04]  /*18f0*/  LDGSTS.E.BYPASS.LTC128B.128 [R229+0x1800], [R18.64] ;  /* 0x0180000012e57fae */ /* 0x0009e8000b901d4a */
[----:B------:R4:W-:Y:S01]  /*1900*/  LDGSTS.E.BYPASS.LTC128B.128 [R229+0x3800], [R18.64+0x80] ;  /* 0x0380008012e57fae */ /* 0x0009e2000b901d4a */
[----:B-1----:R-:W-:-:S03]  /*1910*/  IADD3 R10, P0, R12, UR12, RZ ;  /* 0x0000000c0c0a7c10 */ /* 0x002fc6000ff1e0ff */
[----:B------:R1:W-:Y:S01]  /*1920*/  LDGSTS.E.BYPASS.LTC128B.128 [R229+0x4000], [R226.64] ;  /* 0x04000000e2e57fae */ /* 0x0003e2000b901d4a */
[----:B------:R-:W-:-:S03]  /*1930*/  IADD3.X R11, R13, UR7, RZ, P0, !PT ;  /* 0x000000070d0b7c10 */ /* 0x000fc600087fe4ff */
[----:B------:R1:W-:Y:S01]  /*1940*/  LDGSTS.E.BYPASS.LTC128B.128 [R229+0x8000], [R226.64+0x80] ;  /* 0x08000080e2e57fae */ /* 0x0003e2000b901d4a */
[----:B--2---:R-:W-:-:S03]  /*1950*/  LOP3.LUT R9, R2, 0xfffffff0, RZ, 0xc0, !PT ;  /* 0xfffffff002097812 */ /* 0x004fc600078ec0ff */
[----:B------:R2:W-:Y:S04]  /*1960*/  LDGSTS.E.BYPASS.LTC128B.128 [R229+0x4800], [R14.64] ;  /* 0x048000000ee57fae */ /* 0x0005e8000b901d4a */
[----:B------:R2:W-:Y:S01]  /*1970*/  LDGSTS.E.BYPASS.LTC128B.128 [R229+0x8800], [R14.64+0x80] ;  /* 0x088000800ee57fae */ /* 0x0005e2000b901d4a */
[----:B------:R-:W-:-:S03]  /*1980*/  IMAD.IADD R228, R6, 0x1, -R9 ;  /* 0x0000000106e47824 */ /* 0x000fc600078e0a09 */
[----:B------:R5:W-:Y:S02]  /*1990*/  LDGSTS.E.BYPASS.LTC128B.128 [R229+0x5000], [R12.64] ;  /* 0x050000000ce57fae */ /* 0x000be4000b901d4a */
[----:B------:R-:W-:Y:S02]  /*19a0*/  SHF.R.S32.HI R9, RZ, 0x1f, R228 ;  /* 0x0000001fff097819 */ /* 0x000fe400000114e4 */
[----:B------:R5:W-:Y:S02]  /*19b0*/  LDGSTS.E.BYPASS.LTC128B.128 [R229+0x9000], [R12.64+0x80] ;  /* 0x090000800ce57fae */ /* 0x000be4000b901d4a */
[----:B------:R-:W-:Y:S02]  /*19c0*/  LEA.HI R8, R9, R228, RZ, 0x3 ;  /* 0x000000e409087211 */ /* 0x000fe400078f18ff */
[----:B----4-:R-:W-:Y:S01]  /*19d0*/  IADD3 R18, P0, R10, UR12, RZ ;  /* 0x0000000c0a127c10 */ /* 0x010fe2000ff1e0ff */
[----:B------:R4:W-:Y:S01]  /*19e0*/  LDGSTS.E.BYPASS.LTC128B.128 [R229+0x5800], [R10.64] ;  /* 0x058000000ae57fae */ /* 0x0009e2000b901d4a */
[----:B------:R-:W-:-:S02]  /*19f0*/  LOP3.LUT R9, R8, 0xfffffff8, RZ, 0xc0, !PT ;  /* 0xfffffff808097812 */ /* 0x000fc400078ec0ff */
[----:B------:R-:W-:Y:S01]  /*1a00*/  IADD3.X R19, R11, UR7, RZ, P0, !PT ;  /* 0x000000070b137c10 */ /* 0x000fe200087fe4ff */
[----:B------:R4:W-:Y:S01]  /*1a10*/  LDGSTS.E.BYPASS.LTC128B.128 [R229+0x9800], [R10.64+0x80] ;  /* 0x098000800ae57fae */ /* 0x0009e2000b901d4a */
[----:B---3--:R-:W-:Y:S01]  /*1a20*/  IADD3 R16, P0, R18, UR12, RZ ;  /* 0x0000000c12107c10 */ /* 0x008fe2000ff1e0ff */
[----:B------:R-:W-:Y:S02]  /*1a30*/  IMAD.IADD R2, R228, 0x1, -R9 ;  /* 0x00000001e4027824 */ /* 0x000fe400078e0a09 */
[----:B------:R3:W-:Y:S01]  /*1a40*/  LDGSTS.E.BYPASS.LTC128B.128 [R229+0x6000], [R18.64] ;  /* 0x0600000012e57fae */ /* 0x0007e2000b901d4a */
[----:B------:R-:W-:Y:S02]  /*1a50*/  IADD3.X R17, R19, UR7, RZ, P0, !PT ;  /* 0x0000000713117c10 */ /* 0x000fe400087fe4ff */
[----:B------:R-:W-:Y:S01]  /*1a60*/  LOP3.LUT P1, RZ, R2, 0x2, RZ, 0xc0, !PT ;  /* 0x0000000202ff7812 */ /* 0x000fe2000782c0ff */
[----:B------:R3:W-:Y:S01]  /*1a70*/  LDGSTS.E.BYPASS.LTC128B.128 [R229+0xa000], [R18.64+0x80] ;  /* 0x0a00008012e57fae */ /* 0x0007e2000b901d4a */
[----:B--2---:R-:W-:-:S03]  /*1a80*/  IADD3 R14, P0, R16, UR12, RZ ;  /* 0x0000000c100e7c10 */ /* 0x004fc6000ff1e0ff */
[----:B------:R2:W-:Y:S01]  /*1a90*/  LDGSTS.E.BYPASS.LTC128B.128 [R229+0x6800], [R16.64] ;  /* 0x0680000010e57fae */ /* 0x0005e2000b901d4a */
[----:B------:R-:W-:-:S03]  /*1aa0*/  IADD3.X R15, R17, UR7, RZ, P0, !PT ;  /* 0x00000007110f7c10 */ /* 0x000fc600087fe4ff */
[----:B------:R2:W-:Y:S01]  /*1ab0*/  LDGSTS.E.BYPASS.LTC128B.128 [R229+0xa800], [R16.64+0x80] ;  /* 0x0a80008010e57fae */ /* 0x0005e2000b901d4a */
[----:B-----5:R-:W-:-:S03]  /*1ac0*/  IADD3 R12, P0, R14, UR12, RZ ;  /* 0x0000000c0e0c7c10 */ /* 0x020fc6000ff1e0ff */
[----:B------:R5:W-:Y:S01]  /*1ad0*/  LDGSTS.E.BYPASS.LTC128B.128 [R229+0x7000], [R14.64] ;  /* 0x070000000ee57fae */ /* 0x000be2000b901d4a */
[----:B------:R-:W-:-:S03]  /*1ae0*/  IADD3.X R13, R15, UR7, RZ, P0, !PT ;  /* 0x000000070f0d7c10 */ /* 0x000fc600087fe4ff */
[----:B------:R5:W-:Y:S01]  /*1af0*/  LDGSTS.E.BYPASS.LTC128B.128 [R229+0xb000], [R14.64+0x80] ;  /* 0x0b0000800ee57fae */ /* 0x000be2000b901d4a */
[----:B------:R-:W-:Y:S01]  /*1b00*/  LEA R224, P0, R28, c[0x0][0x170], 0x1 ;  /* 0x00005c001ce07a11 */ /* 0x000fe200078008ff */
[----:B----4-:R-:W-:Y:S02]  /*1b10*/  IMAD.SHL.U32 R11, R5, 0x40, RZ ;  /* 0x00000040050b7824 */ /* 0x010fe400078e00ff */
[----:B------:R4:W-:Y:S01]  /*1b20*/  LDGSTS.E.BYPASS.LTC128B.128 [R229+0x7800], [R12.64] ;  /* 0x078000000ce57fae */ /* 0x0009e2000b901d4a */
[----:B------:R-:W-:Y:S01]  /*1b30*/  IMAD.SHL.U32 R10, R2, 0x40, RZ ;  /* 0x00000040020a7824 */ /* 0x000fe200078e00ff */
[----:B------:R-:W-:Y:S02]  /*1b40*/  LEA.HI.X R225, R28, c[0x0][0x174], R225, 0x1, P0 ;  /* 0x00005d001ce17a11 */ /* 0x000fe400000f0ce1 */
[----:B------:R4:W-:Y:S01]  /*1b50*/  LDGSTS.E.BYPASS.LTC128B.128 [R229+0xb800], [R12.64+0x80] ;  /* 0x0b8000800ce57fae */ /* 0x0009e2000b901d4a */
[----:B------:R-:W-:Y:S02]  /*1b60*/  LOP3.LUT R11, R11, 0x1c0, RZ, 0xc0, !PT ;  /* 0x000001c00b0b7812 */ /* 0x000fe400078ec0ff */
[----:B------:R-:W-:Y:S01]  /*1b70*/  LOP3.LUT R10, R10, 0x1c0, RZ, 0xc0, !PT ;  /* 0x000001c00a0a7812 */ /* 0x000fe200078ec0ff */
[----:B------:R-:W0:Y:S01]  /*1b80*/  LDGDEPBAR ;  /* 0x00000000000079af */ /* 0x000e220000000000 */
[----:B------:R-:W-:-:S02]  /*1b90*/  LOP3.LUT R9, R11, 0x8, R4, 0xf8, !PT ;  /* 0x000000080b097812 */ /* 0x000fc400078ef804 */
[----:B------:R-:W-:-:S04]  /*1ba0*/  SHF.R.U32.HI R4, RZ, 0x3, R11 ;  /* 0x00000003ff047819 */ /* 0x000fc8000001160b */
[----:B------:R-:W-:Y:S02]  /*1bb0*/  LOP3.LUT R9, R9, R4, RZ, 0x3c, !PT ;  /* 0x0000000409097212 */ /* 0x000fe400078e3cff */
[----:B------:R-:W-:Y:S02]  /*1bc0*/  LOP3.LUT R4, R10, 0x8, R7, 0xf8, !PT ;  /* 0x000000080a047812 */ /* 0x000fe400078ef807 */
[----:B------:R-:W-:Y:S01]  /*1bd0*/  SHF.R.U32.HI R7, RZ, 0x3, R10 ;  /* 0x00000003ff077819 */ /* 0x000fe2000001160a */
[----:B------:R-:W-:Y:S01]  /*1be0*/  IMAD R0, R0, 0x200, R9 ;  /* 0x0000020000007824 */ /* 0x000fe200078e0209 */
[----:B------:R-:W-:Y:S02]  /*1bf0*/  IADD3 R10, P0, R224, UR9, RZ ;  /* 0x00000009e00a7c10 */ /* 0x000fe4000ff1e0ff */
[----:B------:R-:W-:Y:S01]  /*1c00*/  LOP3.LUT R4, R4, R7, RZ, 0x3c, !PT ;  /* 0x0000000704047212 */ /* 0x000fe200078e3cff */
[----:B------:R-:W-:Y:S01]  /*1c10*/  IMAD.SHL.U32 R7, R8, 0x40, RZ ;  /* 0x0000004008077824 */ /* 0x000fe200078e00ff */
[----:B------:R-:W-:Y:S01]  /*1c20*/  IADD3.X R11, R225, UR5, RZ, P0, !PT ;  /* 0x00000005e10b7c10 */ /* 0x000fe200087fe4ff */
[----:B------:R-:W-:Y:S01]  /*1c30*/  IMAD.SHL.U32 R128, R0, 0x2, RZ ;  /* 0x0000000200807824 */ /* 0x000fe200078e00ff */
[----:B---3--:R-:W-:-:S02]  /*1c40*/  IADD3 R18, P0, R10, UR9, RZ ;  /* 0x000000090a127c10 */ /* 0x008fc4000ff1e0ff */
[----:B------:R-:W-:Y:S02]  /*1c50*/  LOP3.LUT R7, R7, 0xfffffe00, RZ, 0xc0, !PT ;  /* 0xfffffe0007077812 */ /* 0x000fe400078ec0ff */
[----:B------:R-:W-:Y:S01]  /*1c60*/  IADD3.X R19, R11, UR5, RZ, P0, !PT ;  /* 0x000000050b137c10 */ /* 0x000fe200087fe4ff */
[----:B------:R-:W-:-:S04]  /*1c70*/  DEPBAR.LE SB0, 0x0 ;  /* 0x000080000000791a */ /* 0x000fc80000000000 */
[----:B------:R-:W-:Y:S01]  /*1c80*/  BAR.SYNC.DEFER_BLOCKING 0x0 ;  /* 0x0000000000007b1d */ /* 0x000fe20000010000 */
[----:B--2---:R-:W-:Y:S01]  /*1c90*/  IADD3 R16, P0, R18, UR9, RZ ;  /* 0x0000000912107c10 */ /* 0x004fe2000ff1e0ff */
[----:B------:R-:W-:Y:S01]  /*1ca0*/  IMAD R9, R38, 0x400, R7 ;  /* 0x0000040026097824 */ /* 0x000fe200078e0207 */
[----:B------:R-:W-:Y:S02]  /*1cb0*/  LEA R221, R0, 0x4000, 0x1 ;  /* 0x0000400000dd7811 */ /* 0x000fe400078e08ff */
[----:B------:R-:W-:Y:S01]  /*1cc0*/  IADD3.X R17, R19, UR5, RZ, P0, !PT ;  /* 0x0000000513117c10 */ /* 0x000fe200087fe4ff */
[----:B------:R-:W-:Y:S01]  /*1cd0*/  IMAD.IADD R222, R9, 0x1, R4 ;  /* 0x0000000109de7824 */ /* 0x000fe200078e0204 */
[----:B-----5:R-:W-:Y:S02]  /*1ce0*/  IADD3 R14, P0, R16, UR9, RZ ;  /* 0x00000009100e7c10 */ /* 0x020fe4000ff1e0ff */
[----:B------:R-:W-:Y:S01]  /*1cf0*/  IADD3 R219, R221, 0x20, RZ ;  /* 0x00000020dddb7810 */ /* 0x000fe20007ffe0ff */
[----:B------:R-:W-:Y:S01]  /*1d00*/  IMAD.SHL.U32 R222, R222, 0x2, RZ ;  /* 0x00000002dede7824 */ /* 0x000fe200078e00ff */
[----:B------:R-:W-:-:S02]  /*1d10*/  IADD3.X R15, R17, UR5, RZ, P0, !PT ;  /* 0x00000005110f7c10 */ /* 0x000fc400087fe4ff */
[----:B----4-:R-:W-:-:S04]  /*1d20*/  IADD3 R12, P0, R14, UR9, RZ ;  /* 0x000000090e0c7c10 */ /* 0x010fc8000ff1e0ff */
[----:B------:R-:W-:Y:S01]  /*1d30*/  IADD3.X R13, R15, UR5, RZ, P0, !PT ;  /* 0x000000050f0d7c10 */ /* 0x000fe200087fe4ff */
        /* <DEDUP_REMOVED lines=13> */
[----:B--2---:R-:W-:-:S03]  /*1e10*/  IADD3 R10, P0, R12, UR9, RZ ;  /* 0x000000090c0a7c10 */ /* 0x004fc6000ff1e0ff */
[----:B------:R4:W-:Y:S01]  /*1e20*/  LDGSTS.E.BYPASS.LTC128B.128 [R229+0xe800], [R12.64] ;  /* 0x0e8000000ce57fae */ /* 0x0009e2000b901d4a */
[----:B------:R-:W-:-:S03]  /*1e30*/  IADD3.X R11, R13, UR5, RZ, P0, !PT ;  /* 0x000000050d0b7c10 */ /* 0x000fc600087fe4ff */
[----:B------:R4:W-:Y:S01]  /*1e40*/  LDGSTS.E.BYPASS.LTC128B.128 [R229+0x12800], [R12.64+0x80] ;  /* 0x128000800ce57fae */ /* 0x0009e2000b901d4a */
        /* <DEDUP_REMOVED lines=10> */
[----:B------:R-:W1:Y:S01]  /*1ef0*/  LDSM.16.M88.4 R76, [R128+0x4000] ;  /* 0x00400000804c783b */ /* 0x000e620000000200 */
[----:B------:R-:W-:Y:S01]  /*1f00*/  IMAD.MOV.U32 R5, RZ, RZ, 0x40 ;  /* 0x00000040ff057424 */ /* 0x000fe200078e00ff */
[C---:B------:R-:W-:Y:S02]  /*1f10*/  IADD3 R211, R219.reuse, 0x800, RZ ;  /* 0x00000800dbd37810 */ /* 0x040fe40007ffe0ff */
        /* <DEDUP_REMOVED lines=9> */
[----:B------:R-:W2:Y:S01]  /*1fb0*/  LDSM.16.M88.4 R44, [R128+0x6000] ;  /* 0x00600000802c783b */ /* 0x000ea20000000200 */
[C---:B------:R-:W-:Y:S01]  /*1fc0*/  IADD3 R203, R219.reuse, 0x4000, RZ ;  /* 0x00004000dbcb7810 */ /* 0x040fe20007ffe0ff */
[----:B-----5:R-:W-:Y:S02]  /*1fd0*/  IMAD.MOV.U32 R8, RZ, RZ, 0x20 ;  /* 0x00000020ff087424 */ /* 0x020fe400078e00ff */
[----:B------:R-:W5:Y:S01]  /*1fe0*/  LDSM.16.M88.4 R32, [R128+0x6800] ;  /* 0x006800008020783b */ /* 0x000f620000000200 */
[----:B------:R-:W-:-:S02]  /*1ff0*/  IADD3 R202, R219, 0x4800, RZ ;  /* 0x00004800dbca7810 */ /* 0x000fc40007ffe0ff */
[----:B------:R-:W-:Y:S01]  /*2000*/  IADD3 R201, R219, 0x5000, RZ ;  /* 0x00005000dbc97810 */ /* 0x000fe20007ffe0ff */
[----:B------:R-:W5:Y:S01]  /*2010*/  LDSM.16.M88.4 R24, [R128+0x7000] ;  /* 0x007000008018783b */ /* 0x000f620000000200 */
[----:B------:R-:W-:Y:S02]  /*2020*/  SEL R0, R8, 0xffffffe0, !P1 ;  /* 0xffffffe008007807 */ /* 0x000fe40004800000 */
[----:B------:R-:W-:Y:S01]  /*2030*/  LOP3.LUT P1, RZ, R2, 0x4, RZ, 0xc0, !PT ;  /* 0x0000000402ff7812 */ /* 0x000fe2000782c0ff */
[----:B----4-:R-:W4:Y:S01]  /*2040*/  LDSM.16.M88.4 R12, [R128+0x7800] ;  /* 0x00780000800c783b */ /* 0x010f220000000200 */
[C---:B------:R-:W-:Y:S01]  /*2050*/  SEL R2, R5.reuse, 0xffffffc0, !P0 ;  /* 0xffffffc005027807 */ /* 0x040fe20004000000 */
[C---:B------:R-:W-:Y:S01]  /*2060*/  IMAD.IADD R220, R222.reuse, 0x1, R0 ;  /* 0x00000001dedc7824 */ /* 0x040fe200078e0200 */
[----:B------:R-:W-:Y:S01]  /*2070*/  SEL R5, R5, 0xffffffc0, !P1 ;  /* 0xffffffc005057807 */ /* 0x000fe20004800000 */
[----:B------:R-:W-:Y:S01]  /*2080*/  LDSM.16.M88.4 R104, [R219+0x800] ;  /* 0x00080000db68783b */ /* 0x000fe20000000200 */
[----:B------:R-:W-:Y:S01]  /*2090*/  IADD3 R200, R219, 0x5800, RZ ;  /* 0x00005800dbc87810 */ /* 0x000fe20007ffe0ff */
[----:B------:R-:W-:Y:S01]  /*20a0*/  IMAD.IADD R217, R221, 0x1, R2 ;  /* 0x00000001ddd97824 */ /* 0x000fe200078e0202 */
[C---:B------:R-:W-:Y:S01]  /*20b0*/  IADD3 R199, R219.reuse, 0x6000, RZ ;  /* 0x00006000dbc77810 */ /* 0x040fe20007ffe0ff */
[----:B------:R-:W4:Y:S01]  /*20c0*/  LDSM.16.M88.4 R84, [R220] ;  /* 0x00000000dc54783b */ /* 0x000f220000000200 */
[--C-:B------:R-:W-:Y:S01]  /*20d0*/  IMAD.IADD R218, R222, 0x1, R5.reuse ;  /* 0x00000001deda7824 */ /* 0x100fe200078e0205 */
[C---:B------:R-:W-:Y:S01]  /*20e0*/  IADD3 R198, R219.reuse, 0x6800, RZ ;  /* 0x00006800dbc67810 */ /* 0x040fe20007ffe0ff */
[----:B------:R-:W-:Y:S01]  /*20f0*/  IMAD.IADD R216, R220, 0x1, R5 ;  /* 0x00000001dcd87824 */ /* 0x000fe200078e0205 */
[----:B------:R-:W4:Y:S01]  /*2100*/  LDSM.16.M88.4 R100, [R219+0x1000] ;  /* 0x00100000db64783b */ /* 0x000f220000000200 */
[----:B-1----:R-:W-:Y:S01]  /*2110*/  HMMA.16816.F32 R80, R112, R76, RZ ;  /* 0x0000004c7050723c */ /* 0x002fe200000018ff */
[----:B------:R-:W-:Y:S01]  /*2120*/  IMAD.IADD R204, R2, 0x1, R219 ;  /* 0x0000000102cc7824 */ /* 0x000fe200078e02db */
[C---:B------:R-:W-:Y:S01]  /*2130*/  IADD3 R197, R219.reuse, 0x7000, RZ ;  /* 0x00007000dbc57810 */ /* 0x040fe20007ffe0ff */
[----:B------:R-:W1:Y:S01]  /*2140*/  LDSM.16.M88.4 R96, [R219+0x1800] ;  /* 0x00180000db60783b */ /* 0x000e620000000200 */
[----:B------:R-:W-:-:S03]  /*2150*/  IADD3 R196, R219, 0x7800, RZ ;  /* 0x00007800dbc47810 */ /* 0x000fc60007ffe0ff */
[----:B---3--:R-:W3:Y:S01]  /*2160*/  LDSM.16.M88.4 R16, [R219+0x2000] ;  /* 0x00200000db10783b */ /* 0x008ee20000000200 */
[C---:B--2---:R-:W-:Y:S03]  /*2170*/  HMMA.16816.F32 R72, R112.reuse, R68, RZ ;  /* 0x000000447048723c */ /* 0x044fe600000018ff */
[----:B------:R-:W2:Y:S04]  /*2180*/  LDSM.16.M88.4 R8, [R219+0x2800] ;  /* 0x00280000db08783b */ /* 0x000ea80000000200 */
[----:B------:R-:W1:Y:S01]  /*2190*/  LDSM.16.M88.4 R92, [R219+0x3000] ;  /* 0x00300000db5c783b */ /* 0x000e620000000200 */
[C---:B------:R-:W-:Y:S03]  /*21a0*/  HMMA.16816.F32 R64, R112.reuse, R60, RZ ;  /* 0x0000003c7040723c */ /* 0x040fe600000018ff */
[----:B------:R-:W1:Y:S04]  /*21b0*/  LDSM.16.M88.4 R88, [R219+0x3800] ;  /* 0x00380000db58783b */ /* 0x000e680000000200 */
[----:B------:R-:W1:Y:S01]  /*21c0*/  LDSM.16.M88.4 R108, [R219] ;  /* 0x00000000db6c783b */ /* 0x000e620000000200 */
[C---:B------:R-:W-:Y:S03]  /*21d0*/  HMMA.16816.F32 R56, R112.reuse, R52, RZ ;  /* 0x000000347038723c */ /* 0x040fe600000018ff */
[----:B------:R-:W-:Y:S04]  /*21e0*/  LDSM.16.M88.4 R20, [R217] ;  /* 0x00000000d914783b */ /* 0x000fe80000000200 */
[----:B------:R-:W-:Y:S01]  /*21f0*/  LDSM.16.M88.4 R120, [R128+0x9800] ;  /* 0x009800008078783b */ /* 0x000fe20000000200 */
[C---:B------:R-:W-:Y:S03]  /*2200*/  HMMA.16816.F32 R48, R112.reuse, R44, RZ ;  /* 0x0000002c7030723c */ /* 0x040fe600000018ff */
[----:B------:R-:W-:Y:S04]  /*2210*/  LDSM.16.M88.4 R124, [R220+0x2000] ;  /* 0x00200000dc7c783b */ /* 0x000fe80000000200 */
[----:B------:R-:W0:Y:S01]  /*2220*/  LDGDEPBAR ;  /* 0x00000000000079af */ /* 0x000e220000000000 */
[C---:B-----5:R-:W-:Y:S08]  /*2230*/  HMMA.16816.F32 R40, R112.reuse, R32, RZ ;  /* 0x000000207028723c */ /* 0x060ff000000018ff */
        /* <DEDUP_REMOVED lines=8> */
[C---:B----4-:R-:W-:Y:S08]  /*22c0*/  HMMA.16816.F32 R116, R112.reuse, R12, RZ ;  /* 0x0000000c7074723c */ /* 0x050ff000000018ff */
[----:B------:R-:W-:Y:S01]  /*22d0*/  HMMA.16816.F32 R112, R112, R14, RZ ;  /* 0x0000000e7070723c */ /* 0x000fe200000018ff */
[----:B------:R-:W-:Y:S07]  /*22e0*/  LDSM.16.M88.4 R12, [R218] ;  /* 0x00000000da0c783b */ /* 0x000fee0000000200 */
        /* <DEDUP_REMOVED lines=9> */
[C---:B---3--:R-:W-:Y:S08]  /*2380*/  HMMA.16816.F32 R48, R84.reuse, R16, R48 ;  /* 0x000000105430723c */ /* 0x048ff00000001830 */
[C---:B------:R-:W-:Y:S01]  /*2390*/  HMMA.16816.F32 R44, R84.reuse, R18, R44 ;  /* 0x00000012542c723c */ /* 0x040fe2000000182c */
[----:B------:R-:W1:Y:S07]  /*23a0*/  LDSM.16.M88.4 R16, [R217+0x800] ;  /* 0x00080000d910783b */ /* 0x000e6e0000000200 */
[C---:B--2---:R-:W-:Y:S08]  /*23b0*/  HMMA.16816.F32 R40, R84.reuse, R8, R40 ;  /* 0x000000085428723c */ /* 0x044ff00000001828 */
[C---:B------:R-:W-:Y:S01]  /*23c0*/  HMMA.16816.F32 R32, R84.reuse, R10, R32 ;  /* 0x0000000a5420723c */ /* 0x040fe20000001820 */
[----:B------:R-:W2:Y:S07]  /*23d0*/  LDSM.16.M88.4 R8, [R217+0x1000] ;  /* 0x00100000d908783b */ /* 0x000eae0000000200 */
[C---:B------:R-:W-:Y:S08]  /*23e0*/  HMMA.16816.F32 R28, R84.reuse, R92, R28 ;  /* 0x0000005c541c723c */ /* 0x040ff0000000181c */
[C---:B------:R-:W-:Y:S01]  /*23f0*/  HMMA.16816.F32 R24, R84.reuse, R94, R24 ;  /* 0x0000005e5418723c */ /* 0x040fe20000001818 */
[----:B------:R-:W3:Y:S07]  /*2400*/  LDSM.16.M88.4 R92, [R217+0x3000] ;  /* 0x00300000d95c783b */ /* 0x000eee0000000200 */
[C---:B------:R-:W-:Y:S08]  /*2410*/  HMMA.16816.F32 R116, R84.reuse, R88, R116 ;  /* 0x000000585474723c */ /* 0x040ff00000001874 */
[C---:B------:R-:W-:Y:S01]  /*2420*/  HMMA.16816.F32 R112, R84.reuse, R90, R112 ;  /* 0x0000005a5470723c */ /* 0x040fe20000001870 */
[----:B------:R-:W4:Y:S07]  /*2430*/  LDSM.16.M88.4 R88, [R217+0x3800] ;  /* 0x00380000d958783b */ /* 0x000f2e0000000200 */
[C---:B------:R-:W-:Y:S08]  /*2440*/  HMMA.16816.F32 R80, R84.reuse, R108, R80 ;  /* 0x0000006c5450723c */ /* 0x040ff00000001850 */
[----:B------:R-:W-:Y:S01]  /*2450*/  HMMA.16816.F32 R76, R84, R110, R76 ;  /* 0x0000006e544c723c */ /* 0x000fe2000000184c */
[----:B------:R-:W-:Y:S04]  /*2460*/  LDSM.16.M88.4 R84, [R216] ;  /* 0x00000000d854783b */ /* 0x000fe80000000200 */
[----:B------:R-:W-:Y:S03]  /*2470*/  LDSM.16.M88.4 R108, [R128+0xa000] ;  /* 0x00a00000806c783b */ /* 0x000fe60000000200 */
[C---:B-1----:R-:W-:Y:S08]  /*2480*/  HMMA.16816.F32 R72, R12.reuse, R16, R72 ;  /* 0x000000100c48723c */ /* 0x042ff00000001848 */
[C---:B------:R-:W-:Y:S08]  /*2490*/  HMMA.16816.F32 R80, R12.reuse, R20, R80 ;  /* 0x000000140c50723c */ /* 0x040ff00000001850 */
[C---:B------:R-:W-:Y:S01]  /*24a0*/  HMMA.16816.F32 R76, R12.reuse, R22, R76 ;  /* 0x000000160c4c723c */ /* 0x040fe2000000184c */
[----:B------:R-:W-:Y:S07]  /*24b0*/  LDSM.16.M88.4 R20, [R204] ;  /* 0x00000000cc14783b */ /* 0x000fee0000000200 */
[C---:B------:R-:W-:Y:S01]  /*24c0*/  HMMA.16816.F32 R68, R12.reuse, R18, R68 ;  /* 0x000000120c44723c */ /* 0x040fe20000001844 */
[----:B------:R-:W-:Y:S07]  /*24d0*/  LDSM.16.M88.4 R16, [R204+0x800] ;  /* 0x00080000cc10783b */ /* 0x000fee0000000200 */
[C---:B--2---:R-:W-:Y:S08]  /*24e0*/  HMMA.16816.F32 R64, R12.reuse, R8, R64 ;  /* 0x000000080c40723c */ /* 0x044ff00000001840 */
        /* <DEDUP_REMOVED lines=15> */
[----:B------:R-:W-:Y:S01]  /*25e0*/  HMMA.16816.F32 R112, R12, R90, R112 ;  /* 0x0000005a0c70723c */ /* 0x000fe20000001870 */
[----:B------:R-:W2:Y:S04]  /*25f0*/  LDSM.16.M88.4 R12, [R204+0x2000] ;  /* 0x00200000cc0c783b */ /* 0x000ea80000000200 */
[----:B------:R-:W3:Y:S03]  /*2600*/  LDSM.16.M88.4 R88, [R204+0x3800] ;  /* 0x00380000cc58783b */ /* 0x000ee60000000200 */
[C---:B-1----:R-:W-:Y:S08]  /*2610*/  HMMA.16816.F32 R64, R84.reuse, R8, R64 ;  /* 0x000000085440723c */ /* 0x042ff00000001840 */
[C---:B------:R-:W-:Y:S01]  /*2620*/  HMMA.16816.F32 R60, R84.reuse, R10, R60 ;  /* 0x0000000a543c723c */ /* 0x040fe2000000183c */
[----:B------:R-:W-:Y:S07]  /*2630*/  LDSM.16.M88.4 R8, [R222+0x2000] ;  /* 0x00200000de08783b */ /* 0x000fee0000000200 */
[C---:B------:R-:W-:Y:S08]  /*2640*/  HMMA.16816.F32 R80, R84.reuse, R20, R80 ;  /* 0x000000145450723c */ /* 0x040ff00000001850 */
[C---:B------:R-:W-:Y:S01]  /*2650*/  HMMA.16816.F32 R76, R84.reuse, R22, R76 ;  /* 0x00000016544c723c */ /* 0x040fe2000000184c */
[----:B------:R-:W-:Y:S07]  /*2660*/  LDSM.16.M88.4 R20, [R128+0x8000] ;  /* 0x008000008014783b */ /* 0x000fee0000000200 */
[C---:B------:R-:W-:Y:S08]  /*2670*/  HMMA.16816.F32 R72, R84.reuse, R16, R72 ;  /* 0x000000105448723c */ /* 0x040ff00000001848 */
[C---:B--2---:R-:W-:Y:S08]  /*2680*/  HMMA.16816.F32 R48, R84.reuse, R12, R48 ;  /* 0x0000000c5430723c */ /* 0x044ff00000001830 */
[C---:B------:R-:W-:Y:S01]  /*2690*/  HMMA.16816.F32 R44, R84.reuse, R14, R44 ;  /* 0x0000000e542c723c */ /* 0x040fe2000000182c */
[----:B------:R-:W1:Y:S07]  /*26a0*/  LDSM.16.M88.4 R12, [R128+0x9000] ;  /* 0x00900000800c783b */ /* 0x000e6e0000000200 */
[C---:B------:R-:W-:Y:S01]  /*26b0*/  HMMA.16816.F32 R68, R84.reuse, R18, R68 ;  /* 0x000000125444723c */ /* 0x040fe20000001844 */
[----:B------:R-:W2:Y:S07]  /*26c0*/  LDSM.16.M88.4 R16, [R128+0x8800] ;  /* 0x008800008010783b */ /* 0x000eae0000000200 */
[C---:B------:R-:W-:Y:S08]  /*26d0*/  HMMA.16816.F32 R56, R84.reuse, R100, R56 ;  /* 0x000000645438723c */ /* 0x040ff00000001838 */
[C---:B------:R-:W-:Y:S01]  /*26e0*/  HMMA.16816.F32 R52, R84.reuse, R102, R52 ;  /* 0x000000665434723c */ /* 0x040fe20000001834 */
[----:B------:R-:W4:Y:S07]  /*26f0*/  LDSM.16.M88.4 R100, [R128+0xb000] ;  /* 0x00b000008064783b */ /* 0x000f2e0000000200 */
[C---:B------:R-:W-:Y:S08]  /*2700*/  HMMA.16816.F32 R40, R84.reuse, R96, R40 ;  /* 0x000000605428723c */ /* 0x040ff00000001828 */
[C---:B------:R-:W-:Y:S01]  /*2710*/  HMMA.16816.F32 R32, R84.reuse, R98, R32 ;  /* 0x000000625420723c */ /* 0x040fe20000001820 */
[----:B------:R-:W5:Y:S07]  /*2720*/  LDSM.16.M88.4 R96, [R128+0xb800] ;  /* 0x00b800008060783b */ /* 0x000f6e0000000200 */
[C---:B------:R-:W-:Y:S08]  /*2730*/  HMMA.16816.F32 R28, R84.reuse, R92, R28 ;  /* 0x0000005c541c723c */ /* 0x040ff0000000181c */
[C---:B------:R-:W-:Y:S01]  /*2740*/  HMMA.16816.F32 R24, R84.reuse, R94, R24 ;  /* 0x0000005e5418723c */ /* 0x040fe20000001818 */
[----:B------:R-:W-:Y:S07]  /*2750*/  LDSM.16.M88.4 R92, [R219+0x4000] ;  /* 0x00400000db5c783b */ /* 0x000fee0000000200 */
[C---:B---3--:R-:W-:Y:S08]  /*2760*/  HMMA.16816.F32 R116, R84.reuse, R88, R116 ;  /* 0x000000585474723c */ /* 0x048ff00000001874 */
[----:B------:R-:W-:Y:S01]  /*2770*/  HMMA.16816.F32 R112, R84, R90, R112 ;  /* 0x0000005a5470723c */ /* 0x000fe20000001870 */
[----:B------:R-:W3:Y:S04]  /*2780*/  LDSM.16.M88.4 R88, [R219+0x4800] ;  /* 0x00480000db58783b */ /* 0x000ee80000000200 */
[----:B------:R-:W-:Y:S03]  /*2790*/  LDSM.16.M88.4 R84, [R219+0x5000] ;  /* 0x00500000db54783b */ /* 0x000fe60000000200 */
        /* <DEDUP_REMOVED lines=21> */
[C---:B-----5:R-:W-:Y:S08]  /*28f0*/  HMMA.16816.F32 R116, R8.reuse, R96, R116 ;  /* 0x000000600874723c */ /* 0x060ff00000001874 */
[----:B------:R-:W-:Y:S01]  /*2900*/  HMMA.16816.F32 R112, R8, R98, R112 ;  /* 0x000000620870723c */ /* 0x000fe20000001870 */
[----:B------:R-:W4:Y:S04]  /*2910*/  LDSM.16.M88.4 R8, [R219+0x7000] ;  /* 0x00700000db08783b */ /* 0x000f280000000200 */
[----:B------:R-:W-:Y:S03]  /*2920*/  LDSM.16.M88.4 R96, [R217+0x5800] ;  /* 0x00580000d960783b */ /* 0x000fe60000000200 */
[C---:B---3--:R-:W-:Y:S08]  /*2930*/  HMMA.16816.F32 R72, R124.reuse, R88, R72 ;  /* 0x000000587c48723c */ /* 0x048ff00000001848 */
[C---:B------:R-:W-:Y:S01]  /*2940*/  HMMA.16816.F32 R68, R124.reuse, R90, R68 ;  /* 0x0000005a7c44723c */ /* 0x040fe20000001844 */
[----:B------:R-:W-:Y:S07]  /*2950*/  LDSM.16.M88.4 R88, [R217+0x6800] ;  /* 0x00680000d958783b */ /* 0x000fee0000000200 */
[C---:B-1----:R-:W-:Y:S08]  /*2960*/  HMMA.16816.F32 R48, R124.reuse, R12, R48 ;  /* 0x0000000c7c30723c */ /* 0x042ff00000001830 */
[C---:B------:R-:W-:Y:S01]  /*2970*/  HMMA.16816.F32 R44, R124.reuse, R14, R44 ;  /* 0x0000000e7c2c723c */ /* 0x040fe2000000182c */
[----:B------:R-:W1:Y:S07]  /*2980*/  LDSM.16.M88.4 R12, [R218+0x2000] ;  /* 0x00200000da0c783b */ /* 0x000e6e0000000200 */
[C---:B------:R-:W-:Y:S08]  /*2990*/  HMMA.16816.F32 R64, R124.reuse, R84, R64 ;  /* 0x000000547c40723c */ /* 0x040ff00000001840 */
[C---:B------:R-:W-:Y:S01]  /*29a0*/  HMMA.16816.F32 R60, R124.reuse, R86, R60 ;  /* 0x000000567c3c723c */ /* 0x040fe2000000183c */
[----:B------:R-:W3:Y:S07]  /*29b0*/  LDSM.16.M88.4 R84, [R217+0x7000] ;  /* 0x00700000d954783b */ /* 0x000eee0000000200 */
[C---:B------:R-:W-:Y:S08]  /*29c0*/  HMMA.16816.F32 R56, R124.reuse, R20, R56 ;  /* 0x000000147c38723c */ /* 0x040ff00000001838 */
[C---:B------:R-:W-:Y:S01]  /*29d0*/  HMMA.16816.F32 R52, R124.reuse, R22, R52 ;  /* 0x000000167c34723c */ /* 0x040fe20000001834 */
[----:B------:R-:W5:Y:S07]  /*29e0*/  LDSM.16.M88.4 R20, [R217+0x7800] ;  /* 0x00780000d914783b */ /* 0x000f6e0000000200 */
[C---:B--2---:R-:W-:Y:S08]  /*29f0*/  HMMA.16816.F32 R40, R124.reuse, R16, R40 ;  /* 0x000000107c28723c */ /* 0x044ff00000001828 */
[C---:B----4-:R-:W-:Y:S08]  /*2a00*/  HMMA.16816.F32 R28, R124.reuse, R8, R28 ;  /* 0x000000087c1c723c */ /* 0x050ff0000000181c */
[C---:B------:R-:W-:Y:S01]  /*2a10*/  HMMA.16816.F32 R24, R124.reuse, R10, R24 ;  /* 0x0000000a7c18723c */ /* 0x040fe20000001818 */
[----:B------:R-:W-:Y:S07]  /*2a20*/  LDSM.16.M88.4 R8, [R216+0x2000] ;  /* 0x00200000d808783b */ /* 0x000fee0000000200 */
[C---:B------:R-:W-:Y:S08]  /*2a30*/  HMMA.16816.F32 R80, R124.reuse, R92, R80 ;  /* 0x0000005c7c50723c */ /* 0x040ff00000001850 */
[C---:B------:R-:W-:Y:S01]  /*2a40*/  HMMA.16816.F32 R76, R124.reuse, R94, R76 ;  /* 0x0000005e7c4c723c */ /* 0x040fe2000000184c */
[----:B------:R-:W-:Y:S07]  /*2a50*/  LDSM.16.M88.4 R92, [R217+0x6000] ;  /* 0x00600000d95c783b */ /* 0x000fee0000000200 */
[C---:B------:R-:W-:Y:S01]  /*2a60*/  HMMA.16816.F32 R32, R124.reuse, R18, R32 ;  /* 0x000000127c20723c */ /* 0x040fe20000001820 */
[----:B------:R-:W2:Y:S07]  /*2a70*/  LDSM.16.M88.4 R16, [R204+0x4000] ;  /* 0x00400000cc10783b */ /* 0x000eae0000000200 */
[----:B------:R-:W-:Y:S08]  /*2a80*/  HMMA.16816.F32 R116, R124, R120, R116 ;  /* 0x000000787c74723c */ /* 0x000ff00000001874 */
[C---:B-1----:R-:W-:Y:S07]  /*2a90*/  HMMA.16816.F32 R40, R12.reuse, R88, R40 ;  /* 0x000000580c28723c */ /* 0x042fee0000001828 */
[----:B------:R-:W-:Y:S01]  /*2aa0*/  LOP3.LUT R89, R37, 0xffffffe0, RZ, 0xc0, !PT ;  /* 0xffffffe025597812 */ /* 0x000fe200078ec0ff */
[----:B---3--:R-:W-:Y:S04]  /*2ab0*/  HMMA.16816.F32 R28, R12, R84, R28 ;  /* 0x000000540c1c723c */ /* 0x008fe8000000181c */
[----:B------:R-:W-:-:S04]  /*2ac0*/  IMAD.IADD R89, R6, 0x1, -R89 ;  /* 0x0000000106597824 */ /* 0x000fc800078e0a59 */
[----:B------:R-:W-:Y:S01]  /*2ad0*/  HMMA.16816.F32 R24, R12, R86, R24 ;  /* 0x000000560c18723c */ /* 0x000fe20000001818 */
[----:B------:R-:W1:Y:S01]  /*2ae0*/  LDSM.16.M88.4 R84, [R204+0x4800] ;  /* 0x00480000cc54783b */ /* 0x000e620000000200 */
[----:B------:R-:W-:-:S04]  /*2af0*/  SHF.R.S32.HI R2, RZ, 0x1f, R89 ;  /* 0x0000001fff027819 */ /* 0x000fc80000011459 */
[----:B------:R-:W-:Y:S01]  /*2b00*/  LEA.HI R2, R2, R89, RZ, 0x2 ;  /* 0x0000005902027211 */ /* 0x000fe200078f10ff */
[----:B------:R-:W-:Y:S01]  /*2b10*/  IMAD.SHL.U32 R89, R6, 0x2, RZ ;  /* 0x0000000206597824 */ /* 0x000fe200078e00ff */
[----:B------:R-:W-:Y:S02]  /*2b20*/  HMMA.16816.F32 R80, R12, R108, R80 ;  /* 0x0000006c0c50723c */ /* 0x000fe40000001850 */
[----:B------:R-:W-:Y:S02]  /*2b30*/  SHF.R.S32.HI R231, RZ, 0x2, R2 ;  /* 0x00000002ffe77819 */ /* 0x000fe40000011402 */
[----:B------:R-:W-:-:S04]  /*2b40*/  IADD3 R2, R36, -0x1, RZ ;  /* 0xffffffff24027810 */ /* 0x000fc80007ffe0ff */
[----:B------:R-:W-:Y:S01]  /*2b50*/  HMMA.16816.F32 R76, R12, R110, R76 ;  /* 0x0000006e0c4c723c */ /* 0x000fe2000000184c */
[C---:B------:R-:W-:Y:S01]  /*2b60*/  IMAD.SHL.U32 R6, R2.reuse, 0x80, RZ ;  /* 0x0000008002067824 */ /* 0x040fe200078e00ff */
[----:B------:R-:W-:-:S04]  /*2b70*/  ISETP.GT.AND P0, PT, R2, R223, PT ;  /* 0x000000df0200720c */ /* 0x000fc80003f04270 */
[----:B------:R-:W-:Y:S02]  /*2b80*/  LOP3.LUT R2, R6, 0x6, R89, 0xf8, !PT ;  /* 0x0000000606027812 */ /* 0x000fe400078ef859 */
[----:B------:R-:W-:Y:S08]  /*2b90*/  HMMA.16816.F32 R112, R124, R122, R112 ;  /* 0x0000007a7c70723c */ /* 0x000ff00000001870 */
[C---:B-----5:R-:W-:Y:S07]  /*2ba0*/  HMMA.16816.F32 R116, R12.reuse, R20, R116 ;  /* 0x000000140c74723c */ /* 0x060fee0000001874 */
[----:B------:R-:W-:Y:S01]  /*2bb0*/  IMAD R20, R38, 0x10, R129 ;  /* 0x0000001026147824 */ /* 0x000fe200078e0281 */
[----:B------:R-:W-:Y:S01]  /*2bc0*/  HMMA.16816.F32 R72, R12, R104, R72 ;  /* 0x000000680c48723c */ /* 0x000fe20000001848 */
[----:B------:R-:W-:-:S03]  /*2bd0*/  SHF.R.S32.HI R21, RZ, 0x1f, R37 ;  /* 0x0000001fff157819 */ /* 0x000fc60000011425 */
[----:B------:R-:W-:Y:S02]  /*2be0*/  IADD3 R20, R20, 0x1, R231 ;  /* 0x0000000114147810 */ /* 0x000fe40007ffe0e7 */
[----:B------:R-:W-:Y:S02]  /*2bf0*/  LEA.HI R21, R21, R38, RZ, 0x2 ;  /* 0x0000002615157211 */ /* 0x000fe400078f10ff */
[----:B------:R-:W-:Y:S01]  /*2c00*/  IADD3 R20, R39, -c[0x0][0x214], R20 ;  /* 0x8000850027147a10 */ /* 0x000fe20007ffe014 */
[----:B--2---:R-:W-:Y:S01]  /*2c10*/  HMMA.16816.F32 R80, R8, R16, R80 ;  /* 0x000000100850723c */ /* 0x004fe20000001850 */
[----:B------:R-:W-:Y:S02]  /*2c20*/  LOP3.LUT R21, R21, 0xfffffffc, RZ, 0xc0, !PT ;  /* 0xfffffffc15157812 */ /* 0x000fe400078ec0ff */
[----:B------:R-:W-:-:S03]  /*2c30*/  IADD3 R20, R20, c[0x0][0x2e8], RZ ;  /* 0x0000ba0014147a10 */ /* 0x000fc60007ffe0ff */
[----:B------:R-:W-:Y:S02]  /*2c40*/  IMAD.IADD R234, R38, 0x1, -R21 ;  /* 0x0000000126ea7824 */ /* 0x000fe400078e0a15 */
[----:B------:R-:W-:Y:S01]  /*2c50*/  HMMA.16816.F32 R76, R8, R18, R76 ;  /* 0x00000012084c723c */ /* 0x000fe2000000184c */
[----:B------:R-:W2:Y:S07]  /*2c60*/  LDSM.16.M88.4 R16, [R204+0x5000] ;  /* 0x00500000cc10783b */ /* 0x000eae0000000200 */
[C---:B------:R-:W-:Y:S08]  /*2c70*/  HMMA.16816.F32 R68, R12.reuse, R106, R68 ;  /* 0x0000006a0c44723c */ /* 0x040ff00000001844 */
[C---:B------:R-:W-:Y:S08]  /*2c80*/  HMMA.16816.F32 R64, R12.reuse, R100, R64 ;  /* 0x000000640c40723c */ /* 0x040ff00000001840 */
[C---:B------:R-:W-:Y:S08]  /*2c90*/  HMMA.16816.F32 R60, R12.reuse, R102, R60 ;  /* 0x000000660c3c723c */ /* 0x040ff0000000183c */
[C---:B------:R-:W-:Y:S08]  /*2ca0*/  HMMA.16816.F32 R56, R12.reuse, R96, R56 ;  /* 0x000000600c38723c */ /* 0x040ff00000001838 */
[C---:B------:R-:W-:Y:S08]  /*2cb0*/  HMMA.16816.F32 R52, R12.reuse, R98, R52 ;  /* 0x000000620c34723c */ /* 0x040ff00000001834 */
[C---:B------:R-:W-:Y:S08]  /*2cc0*/  HMMA.16816.F32 R48, R12.reuse, R92, R48 ;  /* 0x0000005c0c30723c */ /* 0x040ff00000001830 */
[C---:B------:R-:W-:Y:S07]  /*2cd0*/  HMMA.16816.F32 R44, R12.reuse, R94, R44 ;  /* 0x0000005e0c2c723c */ /* 0x040fee000000182c */
[C---:B------:R-:W-:Y:S01]  /*2ce0*/  IMNMX R95, R20.reuse, R39, PT ;  /* 0x00000027145f7217 */ /* 0x040fe20003800200 */
[C---:B------:R-:W-:Y:S08]  /*2cf0*/  HMMA.16816.F32 R32, R12.reuse, R90, R32 ;  /* 0x0000005a0c20723c */ /* 0x040ff00000001820 */
[----:B------:R-:W-:Y:S07]  /*2d00*/  HMMA.16816.F32 R112, R12, R22, R112 ;  /* 0x000000160c70723c */ /* 0x000fee0000001870 */
[----:B------:R-:W-:Y:S01]  /*2d10*/  IADD3 R14, R20, 0x8, RZ ;  /* 0x00000008140e7810 */ /* 0x000fe20007ffe0ff */
[----:B-1----:R-:W-:Y:S01]  /*2d20*/  HMMA.16816.F32 R72, R8, R84, R72 ;  /* 0x000000540848723c */ /* 0x002fe20000001848 */
[----:B------:R-:W-:-:S02]  /*2d30*/  LOP3.LUT R12, R2, 0x1, RZ, 0xfc, !PT ;  /* 0x00000001020c7812 */ /* 0x000fc400078efcff */
[----:B------:R-:W-:Y:S02]  /*2d40*/  IMNMX R93, R14, R39, PT ;  /* 0x000000270e5d7217 */ /* 0x000fe40003800200 */
[C---:B------:R-:W-:Y:S02]  /*2d50*/  ISETP.GE.AND P4, PT, R12.reuse, R95, PT ;  /* 0x0000005f0c00720c */ /* 0x040fe40003f86270 */
[----:B------:R-:W-:Y:S01]  /*2d60*/  ISETP.GE.AND P2, PT, R12, R93, PT ;  /* 0x0000005d0c00720c */ /* 0x000fe20003f46270 */
[----:B------:R-:W-:Y:S01]  /*2d70*/  HMMA.16816.F32 R68, R8, R86, R68 ;  /* 0x000000560844723c */ /* 0x000fe20000001844 */
[----:B------:R-:W1:Y:S01]  /*2d80*/  LDSM.16.M88.4 R12, [R204+0x5800] ;  /* 0x00580000cc0c783b */ /* 0x000e620000000200 */
[C---:B------:R-:W-:Y:S02]  /*2d90*/  LOP3.LUT R20, R2.reuse, 0x8, RZ, 0xfc, !PT ;  /* 0x0000000802147812 */ /* 0x040fe400078efcff */
[----:B------:R-:W-:Y:S02]  /*2da0*/  LOP3.LUT R22, R2, 0x9, RZ, 0xfc, !PT ;  /* 0x0000000902167812 */ /* 0x000fe400078efcff */
[----:B------:R-:W-:-:S02]  /*2db0*/  ISETP.GE.AND P3, PT, R20, R95, PT ;  /* 0x0000005f1400720c */ /* 0x000fc40003f66270 */
[----:B------:R-:W-:Y:S01]  /*2dc0*/  ISETP.GE.AND P5, PT, R20, R93, PT ;  /* 0x0000005d1400720c */ /* 0x000fe20003fa6270 */
[C---:B--2---:R-:W-:Y:S01]  /*2dd0*/  HMMA.16816.F32 R64, R8.reuse, R16, R64 ;  /* 0x000000100840723c */ /* 0x044fe20000001840 */
[----:B------:R-:W-:Y:S02]  /*2de0*/  LOP3.LUT R20, R2, 0x10, RZ, 0xfc, !PT ;  /* 0x0000001002147812 */ /* 0x000fe400078efcff */
[----:B------:R-:W-:Y:S02]  /*2df0*/  FSEL R86, R83, -INF , !P2 ;  /* 0xff80000053567808 */ /* 0x000fe40005000000 */
[----:B------:R-:W-:Y:S02]  /*2e00*/  FSEL R85, R81, -INF , !P4 ;  /* 0xff80000051557808 */ /* 0x000fe40006000000 */
[----:B------:R-:W-:Y:S01]  /*2e10*/  FSEL R83, R76, -INF , !P3 ;  /* 0xff8000004c537808 */ /* 0x000fe20005800000 */
[----:B------:R-:W-:Y:S01]  /*2e20*/  HMMA.16816.F32 R60, R8, R18, R60 ;  /* 0x00000012083c723c */ /* 0x000fe2000000183c */
[----:B------:R-:W-:-:S02]  /*2e30*/  ISETP.GE.AND P1, PT, R22, R95, PT ;  /* 0x0000005f1600720c */ /* 0x000fc40003f26270 */
[----:B------:R-:W-:Y:S02]  /*2e40*/  ISETP.GE.AND P4, PT, R22, R93, PT ;  /* 0x0000005d1600720c */ /* 0x000fe40003f86270 */
[C---:B------:R-:W-:Y:S02]  /*2e50*/  ISETP.GE.AND P2, PT, R20.reuse, R95, PT ;  /* 0x0000005f1400720c */ /* 0x040fe40003f46270 */
[----:B------:R-:W-:Y:S02]  /*2e60*/  ISETP.GE.AND P3, PT, R20, R93, PT ;  /* 0x0000005d1400720c */ /* 0x000fe40003f66270 */
[C---:B------:R-:W-:Y:S02]  /*2e70*/  LOP3.LUT R22, R2.reuse, 0x11, RZ, 0xfc, !PT ;  /* 0x0000001102167812 */ /* 0x040fe400078efcff */
[----:B------:R-:W-:Y:S02]  /*2e80*/  LOP3.LUT R20, R2, 0x18, RZ, 0xfc, !PT ;  /* 0x0000001802147812 */ /* 0x000fe400078efcff */
[----:B------:R-:W-:-:S02]  /*2e90*/  FSEL R84, R78, -INF , !P5 ;  /* 0xff8000004e547808 */ /* 0x000fc40006800000 */
[----:B------:R-:W-:Y:S02]  /*2ea0*/  FSEL R77, R77, -INF , !P1 ;  /* 0xff8000004d4d7808 */ /* 0x000fe40004800000 */
[----:B------:R-:W-:Y:S02]  /*2eb0*/  FSEL R88, R79, -INF , !P4 ;  /* 0xff8000004f587808 */ /* 0x000fe40006000000 */
[----:B------:R-:W-:Y:S02]  /*2ec0*/  FSEL R81, R72, -INF , !P2 ;  /* 0xff80000048517808 */ /* 0x000fe40005000000 */
[C---:B------:R-:W-:Y:S02]  /*2ed0*/  ISETP.GE.AND P5, PT, R22.reuse, R95, PT ;  /* 0x0000005f1600720c */ /* 0x040fe40003fa6270 */
[----:B------:R-:W-:Y:S01]  /*2ee0*/  ISETP.GE.AND P1, PT, R22, R93, PT ;  /* 0x0000005d1600720c */ /* 0x000fe20003f26270 */
[----:B-1----:R-:W-:Y:S01]  /*2ef0*/  HMMA.16816.F32 R56, R8, R12, R56 ;  /* 0x0000000c0838723c */ /* 0x002fe20000001838 */
[----:B------:R-:W-:-:S02]  /*2f00*/  ISETP.GE.AND P4, PT, R20, R95, PT ;  /* 0x0000005f1400720c */ /* 0x000fc40003f86270 */
[----:B------:R-:W-:Y:S02]  /*2f10*/  ISETP.GE.AND P2, PT, R20, R93, PT ;  /* 0x0000005d1400720c */ /* 0x000fe40003f46270 */
[----:B------:R-:W1:Y:S01]  /*2f20*/  LDSM.16.M88.4 R20, [R204+0x6000] ;  /* 0x00600000cc14783b */ /* 0x000e620000000200 */
[----:B------:R-:W-:Y:S02]  /*2f30*/  LOP3.LUT R16, R2, 0x19, RZ, 0xfc, !PT ;  /* 0x0000001902107812 */ /* 0x000fe400078efcff */
[----:B------:R-:W-:Y:S01]  /*2f40*/  FSEL R96, R74, -INF , !P3 ;  /* 0xff8000004a607808 */ /* 0x000fe20005800000 */
[----:B------:R-:W-:Y:S01]  /*2f50*/  HMMA.16816.F32 R52, R8, R14, R52 ;  /* 0x0000000e0834723c */ /* 0x000fe20000001834 */
[----:B------:R-:W-:Y:S02]  /*2f60*/  FSEL R91, R73, -INF , !P5 ;  /* 0xff800000495b7808 */ /* 0x000fe40006800000 */
[C---:B------:R-:W-:Y:S02]  /*2f70*/  ISETP.GE.AND P3, PT, R16.reuse, R95, PT ;  /* 0x0000005f1000720c */ /* 0x040fe40003f66270 */
[----:B------:R-:W-:-:S02]  /*2f80*/  ISETP.GE.AND P5, PT, R16, R93, PT ;  /* 0x0000005d1000720c */ /* 0x000fc40003fa6270 */
[C---:B------:R-:W-:Y:S02]  /*2f90*/  LOP3.LUT R16, R2.reuse, 0x20, RZ, 0xfc, !PT ;  /* 0x0000002002107812 */ /* 0x040fe400078efcff */
[----:B------:R-:W-:Y:S02]  /*2fa0*/  LOP3.LUT R18, R2, 0x21, RZ, 0xfc, !PT ;  /* 0x0000002102127812 */ /* 0x000fe400078efcff */
[----:B------:R-:W-:Y:S02]  /*2fb0*/  FSEL R98, R75, -INF , !P1 ;  /* 0xff8000004b627808 */ /* 0x000fe40004800000 */
[----:B------:R-:W-:Y:S02]  /*2fc0*/  FSEL R97, R68, -INF , !P4 ;  /* 0xff80000044617808 */ /* 0x000fe40006000000 */
[----:B------:R-:W-:Y:S02]  /*2fd0*/  FSEL R106, R70, -INF , !P2 ;  /* 0xff800000466a7808 */ /* 0x000fe40005000000 */
[----:B------:R-:W-:-:S02]  /*2fe0*/  ISETP.GE.AND P1, PT, R16, R95, PT ;  /* 0x0000005f1000720c */ /* 0x000fc40003f26270 */
[----:B------:R-:W-:Y:S02]  /*2ff0*/  ISETP.GE.AND P4, PT, R16, R93, PT ;  /* 0x0000005d1000720c */ /* 0x000fe40003f86270 */
[----:B------:R-:W-:Y:S02]  /*3000*/  ISETP.GE.AND P2, PT, R18, R95, PT ;  /* 0x0000005f1200720c */ /* 0x000fe40003f46270 */
[C---:B------:R-:W-:Y:S02]  /*3010*/  LOP3.LUT R16, R2.reuse, 0x28, RZ, 0xfc, !PT ;  /* 0x0000002802107812 */ /* 0x040fe400078efcff */
[----:B------:R-:W-:Y:S02]  /*3020*/  LOP3.LUT R12, R2, 0x29, RZ, 0xfc, !PT ;  /* 0x00000029020c7812 */ /* 0x000fe400078efcff */
[----:B------:R-:W-:Y:S02]  /*3030*/  FSEL R89, R69, -INF , !P3 ;  /* 0xff80000045597808 */ /* 0x000fe40005800000 */
[----:B------:R-:W-:-:S02]  /*3040*/  FSEL R104, R71, -INF , !P5 ;  /* 0xff80000047687808 */ /* 0x000fc40006800000 */
[----:B------:R-:W-:Y:S02]  /*3050*/  FSEL R38, R66, -INF , !P4 ;  /* 0xff80000042267808 */ /* 0x000fe40006000000 */
[----:B------:R-:W-:Y:S02]  /*3060*/  FSEL R39, R65, -INF , !P2 ;  /* 0xff80000041277808 */ /* 0x000fe40005000000 */
[----:B------:R-:W-:Y:S01]  /*3070*/  ISETP.GE.AND P3, PT, R18, R93, PT ;  /* 0x0000005d1200720c */ /* 0x000fe20003f66270 */
[----:B-1----:R-:W-:Y:S01]  /*3080*/  HMMA.16816.F32 R48, R8, R20, R48 ;  /* 0x000000140830723c */ /* 0x002fe20000001830 */
[-C--:B------:R-:W-:Y:S02]  /*3090*/  ISETP.GE.AND P5, PT, R16, R95.reuse, PT ;  /* 0x0000005f1000720c */ /* 0x080fe40003fa6270 */
[----:B------:R-:W-:Y:S02]  /*30a0*/  FSEL R167, R64, -INF , !P1 ;  /* 0xff80000040a77808 */ /* 0x000fe40004800000 */
[----:B------:R-:W-:-:S02]  /*30b0*/  ISETP.GE.AND P4, PT, R12, R95, PT ;  /* 0x0000005f0c00720c */ /* 0x000fc40003f86270 */
[-C--:B------:R-:W-:Y:S01]  /*30c0*/  ISETP.GE.AND P2, PT, R12, R93.reuse, PT ;  /* 0x0000005d0c00720c */ /* 0x080fe20003f46270 */
[----:B------:R-:W-:Y:S01]  /*30d0*/  HMMA.16816.F32 R44, R8, R22, R44 ;  /* 0x00000016082c723c */ /* 0x000fe2000000182c */
[----:B------:R-:W-:Y:S02]  /*30e0*/  ISETP.GE.AND P1, PT, R16, R93, PT ;  /* 0x0000005d1000720c */ /* 0x000fe40003f26270 */
[----:B------:R-:W-:Y:S01]  /*30f0*/  LOP3.LUT R12, R2, 0x30, RZ, 0xfc, !PT ;  /* 0x00000030020c7812 */ /* 0x000fe200078efcff */
[----:B------:R-:W1:Y:S01]  /*3100*/  LDSM.16.M88.4 R16, [R204+0x6800] ;  /* 0x00680000cc10783b */ /* 0x000e620000000200 */
[----:B------:R-:W-:Y:S02]  /*3110*/  FSEL R172, R67, -INF , !P3 ;  /* 0xff80000043ac7808 */ /* 0x000fe40005800000 */
[----:B------:R-:W-:Y:S02]  /*3120*/  FSEL R169, R60, -INF , !P5 ;  /* 0xff8000003ca97808 */ /* 0x000fe40006800000 */
[----:B------:R-:W-:-:S02]  /*3130*/  ISETP.GE.AND P3, PT, R12, R95, PT ;  /* 0x0000005f0c00720c */ /* 0x000fc40003f66270 */
[----:B------:R-:W-:Y:S02]  /*3140*/  ISETP.GE.AND P5, PT, R12, R93, PT ;  /* 0x0000005d0c00720c */ /* 0x000fe40003fa6270 */
[C---:B------:R-:W-:Y:S02]  /*3150*/  LOP3.LUT R14, R2.reuse, 0x31, RZ, 0xfc, !PT ;  /* 0x00000031020e7812 */ /* 0x040fe400078efcff */
[----:B------:R-:W-:Y:S02]  /*3160*/  LOP3.LUT R12, R2, 0x38, RZ, 0xfc, !PT ;  /* 0x00000038020c7812 */ /* 0x000fe400078efcff */
[----:B------:R-:W-:Y:S02]  /*3170*/  FSEL R170, R62, -INF , !P1 ;  /* 0xff8000003eaa7808 */ /* 0x000fe40004800000 */
[----:B------:R-:W-:Y:S02]  /*3180*/  ISETP.GE.AND P1, PT, R14, R95, PT ;  /* 0x0000005f0e00720c */ /* 0x000fe40003f26270 */
[----:B------:R-:W-:-:S02]  /*3190*/  FSEL R37, R61, -INF , !P4 ;  /* 0xff8000003d257808 */ /* 0x000fc40006000000 */
[----:B------:R-:W-:Y:S02]  /*31a0*/  FSEL R136, R63, -INF , !P2 ;  /* 0xff8000003f887808 */ /* 0x000fe40005000000 */
[----:B------:R-:W-:Y:S02]  /*31b0*/  FSEL R141, R56, -INF , !P3 ;  /* 0xff800000388d7808 */ /* 0x000fe40005800000 */
[----:B------:R-:W-:Y:S02]  /*31c0*/  ISETP.GE.AND P4, PT, R14, R93, PT ;  /* 0x0000005d0e00720c */ /* 0x000fe40003f86270 */
[----:B------:R-:W-:Y:S02]  /*31d0*/  LOP3.LUT R20, R2, 0x39, RZ, 0xfc, !PT ;  /* 0x0000003902147812 */ /* 0x000fe400078efcff */
[C---:B------:R-:W-:Y:S02]  /*31e0*/  ISETP.GE.AND P2, PT, R12.reuse, R95, PT ;  /* 0x0000005f0c00720c */ /* 0x040fe40003f46270 */
[----:B------:R-:W-:-:S02]  /*31f0*/  ISETP.GE.AND P3, PT, R12, R93, PT ;  /* 0x0000005d0c00720c */ /* 0x000fc40003f66270 */
[----:B------:R-:W2:Y:S01]  /*3200*/  LDSM.16.M88.4 R12, [R204+0x7000] ;  /* 0x00700000cc0c783b */ /* 0x000ea20000000200 */
[----:B------:R-:W-:Y:S02]  /*3210*/  FSEL R138, R58, -INF , !P5 ;  /* 0xff8000003a8a7808 */ /* 0x000fe40006800000 */
[----:B------:R-:W-:Y:S02]  /*3220*/  FSEL R65, R57, -INF , !P1 ;  /* 0xff80000039417808 */ /* 0x000fe40004800000 */
[C---:B------:R-:W-:Y:S02]  /*3230*/  ISETP.GE.AND P5, PT, R20.reuse, R95, PT ;  /* 0x0000005f1400720c */ /* 0x040fe40003fa6270 */
[----:B------:R-:W-:Y:S02]  /*3240*/  ISETP.GE.AND P1, PT, R20, R93, PT ;  /* 0x0000005d1400720c */ /* 0x000fe40003f26270 */
[C---:B------:R-:W-:Y:S01]  /*3250*/  LOP3.LUT R20, R2.reuse, 0x40, RZ, 0xfc, !PT ;  /* 0x0000004002147812 */ /* 0x040fe200078efcff */
[----:B-1----:R-:W-:Y:S01]  /*3260*/  HMMA.16816.F32 R40, R8, R16, R40 ;  /* 0x000000100828723c */ /* 0x002fe20000001828 */
[----:B------:R-:W-:-:S02]  /*3270*/  LOP3.LUT R22, R2, 0x41, RZ, 0xfc, !PT ;  /* 0x0000004102167812 */ /* 0x000fc400078efcff */
        /* <DEDUP_REMOVED lines=10> */
[----:B------:R-:W-:Y:S01]  /*3320*/  LOP3.LUT R52, R2, 0x48, RZ, 0xfc, !PT ;  /* 0x0000004802347812 */ /* 0x000fe200078efcff */
[----:B------:R-:W-:-:S04]  /*3330*/  DEPBAR.LE SB0, 0x0 ;  /* 0x000080000000791a */ /* 0x000fc80000000000 */
[----:B------:R-:W-:Y:S02]  /*3340*/  LOP3.LUT R16, R2, 0x49, RZ, 0xfc, !PT ;  /* 0x0000004902107812 */ /* 0x000fe400078efcff */
[----:B------:R-:W-:Y:S02]  /*3350*/  FSEL R150, R55, -INF , !P1 ;  /* 0xff80000037967808 */ /* 0x000fe40004800000 */
[----:B------:R-:W-:Y:S01]  /*3360*/  FSEL R157, R48, -INF , !P4 ;  /* 0xff800000309d7808 */ /* 0x000fe20006000000 */
[----:B--2---:R-:W-:Y:S01]  /*3370*/  HMMA.16816.F32 R28, R8, R12, R28 ;  /* 0x0000000c081c723c */ /* 0x004fe2000000181c */
[----:B------:R-:W-:Y:S02]  /*3380*/  FSEL R154, R50, -INF , !P2 ;  /* 0xff800000329a7808 */ /* 0x000fe40005000000 */
[----:B------:R-:W-:Y:S02]  /*3390*/  FSEL R151, R49, -INF , !P3 ;  /* 0xff80000031977808 */ /* 0x000fe40005800000 */
[----:B------:R-:W-:-:S02]  /*33a0*/  ISETP.GE.AND P1, PT, R52, R95, PT ;  /* 0x0000005f3400720c */ /* 0x000fc40003f26270 */
[----:B------:R-:W-:Y:S01]  /*33b0*/  ISETP.GE.AND P4, PT, R52, R93, PT ;  /* 0x0000005d3400720c */ /* 0x000fe20003f86270 */
[----:B------:R-:W-:Y:S01]  /*33c0*/  HMMA.16816.F32 R24, R8, R14, R24 ;  /* 0x0000000e0818723c */ /* 0x000fe20000001818 */
[C---:B------:R-:W-:Y:S02]  /*33d0*/  ISETP.GE.AND P2, PT, R16.reuse, R95, PT ;  /* 0x0000005f1000720c */ /* 0x040fe40003f46270 */
[----:B------:R-:W-:Y:S02]  /*33e0*/  ISETP.GE.AND P3, PT, R16, R93, PT ;  /* 0x0000005d1000720c */ /* 0x000fe40003f66270 */
[C---:B------:R-:W-:Y:S02]  /*33f0*/  LOP3.LUT R16, R2.reuse, 0x50, RZ, 0xfc, !PT ;  /* 0x0000005002107812 */ /* 0x040fe400078efcff */
[----:B------:R-:W-:Y:S02]  /*3400*/  LOP3.LUT R18, R2, 0x51, RZ, 0xfc, !PT ;  /* 0x0000005102127812 */ /* 0x000fe400078efcff */
[----:B------:R-:W-:-:S02]  /*3410*/  FSEL R168, R51, -INF , !P5 ;  /* 0xff80000033a87808 */ /* 0x000fc40006800000 */
[----:B------:R-:W-:Y:S02]  /*3420*/  FSEL R153, R44, -INF , !P1 ;  /* 0xff8000002c997808 */ /* 0x000fe40004800000 */
[----:B------:R-:W-:Y:S02]  /*3430*/  FSEL R166, R46, -INF , !P4 ;  /* 0xff8000002ea67808 */ /* 0x000fe40006000000 */
[C---:B------:R-:W-:Y:S02]  /*3440*/  ISETP.GE.AND P5, PT, R16.reuse, R95, PT ;  /* 0x0000005f1000720c */ /* 0x040fe40003fa6270 */
[----:B------:R-:W-:Y:S02]  /*3450*/  ISETP.GE.AND P1, PT, R16, R93, PT ;  /* 0x0000005d1000720c */ /* 0x000fe40003f26270 */
[----:B------:R-:W-:Y:S01]  /*3460*/  ISETP.GE.AND P4, PT, R18, R95, PT ;  /* 0x0000005f1200720c */ /* 0x000fe20003f86270 */
[----:B-1----:R-:W-:Y:S01]  /*3470*/  HMMA.16816.F32 R116, R8, R20, R116 ;  /* 0x000000140874723c */ /* 0x002fe20000001874 */
[----:B------:R-:W-:-:S02]  /*3480*/  LOP3.LUT R16, R2, 0x58, RZ, 0xfc, !PT ;  /* 0x0000005802107812 */ /* 0x000fc400078efcff */
[----:B------:R-:W-:Y:S02]  /*3490*/  LOP3.LUT R12, R2, 0x59, RZ, 0xfc, !PT ;  /* 0x00000059020c7812 */ /* 0x000fe400078efcff */
        /* <DEDUP_REMOVED lines=9> */
[----:B------:R-:W-:Y:S02]  /*3530*/  LOP3.LUT R12, R2, 0x60, RZ, 0xfc, !PT ;  /* 0x00000060020c7812 */ /* 0x000fe400078efcff */
[----:B------:R-:W-:Y:S02]  /*3540*/  FSEL R165, R40, -INF , !P5 ;  /* 0xff80000028a57808 */ /* 0x000fe40006800000 */
[----:B------:R-:W-:-:S02]  /*3550*/  FSEL R162, R43, -INF , !P2 ;  /* 0xff8000002ba27808 */ /* 0x000fc40005000000 */
[----:B------:R-:W-:Y:S02]  /*3560*/  FSEL R161, R32, -INF , !P3 ;  /* 0xff80000020a17808 */ /* 0x000fe40005800000 */
[----:B------:R-:W-:Y:S02]  /*3570*/  ISETP.GE.AND P5, PT, R16, R93, PT ;  /* 0x0000005d1000720c */ /* 0x000fe40003fa6270 */
[C---:B------:R-:W-:Y:S02]  /*3580*/  ISETP.GE.AND P2, PT, R12.reuse, R95, PT ;  /* 0x0000005f0c00720c */ /* 0x040fe40003f46270 */
[----:B------:R-:W-:Y:S02]  /*3590*/  ISETP.GE.AND P3, PT, R12, R93, PT ;  /* 0x0000005d0c00720c */ /* 0x000fe40003f66270 */
[C---:B------:R-:W-:Y:S02]  /*35a0*/  LOP3.LUT R14, R2.reuse, 0x61, RZ, 0xfc, !PT ;  /* 0x00000061020e7812 */ /* 0x040fe400078efcff */
[----:B------:R-:W-:-:S02]  /*35b0*/  LOP3.LUT R12, R2, 0x68, RZ, 0xfc, !PT ;  /* 0x00000068020c7812 */ /* 0x000fc400078efcff */
[----:B------:R-:W-:Y:S02]  /*35c0*/  FSEL R160, R34, -INF , !P5 ;  /* 0xff80000022a07808 */ /* 0x000fe40006800000 */
[----:B------:R-:W-:Y:S02]  /*35d0*/  FSEL R159, R33, -INF , !P1 ;  /* 0xff800000219f7808 */ /* 0x000fe40004800000 */
[----:B------:R-:W-:Y:S02]  /*35e0*/  FSEL R156, R35, -INF , !P4 ;  /* 0xff800000239c7808 */ /* 0x000fe40006000000 */
[----:B------:R-:W-:Y:S01]  /*35f0*/  FSEL R149, R28, -INF , !P2 ;  /* 0xff8000001c957808 */ /* 0x000fe20005000000 */
[----:B------:R-:W-:Y:S01]  /*3600*/  BAR.SYNC.DEFER_BLOCKING 0x0 ;  /* 0x0000000000007b1d */ /* 0x000fe20000010000 */
[C---:B------:R-:W-:Y:S02]  /*3610*/  ISETP.GE.AND P5, PT, R14.reuse, R95, PT ;  /* 0x0000005f0e00720c */ /* 0x040fe40003fa6270 */
[----:B------:R-:W-:-:S02]  /*3620*/  ISETP.GE.AND P1, PT, R14, R93, PT ;  /* 0x0000005d0e00720c */ /* 0x000fc40003f26270 */
[C---:B------:R-:W-:Y:S02]  /*3630*/  ISETP.GE.AND P4, PT, R12.reuse, R95, PT ;  /* 0x0000005f0c00720c */ /* 0x040fe40003f86270 */
[----:B------:R-:W-:Y:S02]  /*3640*/  ISETP.GE.AND P2, PT, R12, R93, PT ;  /* 0x0000005d0c00720c */ /* 0x000fe40003f46270 */
[C---:B------:R-:W-:Y:S02]  /*3650*/  LOP3.LUT R14, R2.reuse, 0x69, RZ, 0xfc, !PT ;  /* 0x00000069020e7812 */ /* 0x040fe400078efcff */
[----:B------:R-:W-:Y:S02]  /*3660*/  LOP3.LUT R12, R2, 0x70, RZ, 0xfc, !PT ;  /* 0x00000070020c7812 */ /* 0x000fe400078efcff */
[----:B------:R-:W-:Y:S02]  /*3670*/  FSEL R148, R30, -INF , !P3 ;  /* 0xff8000001e947808 */ /* 0x000fe40005800000 */
[----:B------:R-:W-:-:S02]  /*3680*/  FSEL R146, R31, -INF , !P1 ;  /* 0xff8000001f927808 */ /* 0x000fc40004800000 */
[-C--:B------:R-:W-:Y:S02]  /*3690*/  ISETP.GE.AND P3, PT, R14, R95.reuse, PT ;  /* 0x0000005f0e00720c */ /* 0x080fe40003f66270 */
[----:B------:R-:W-:Y:S02]  /*36a0*/  ISETP.GE.AND P1, PT, R12, R95, PT ;  /* 0x0000005f0c00720c */ /* 0x000fe40003f26270 */
[----:B------:R-:W-:Y:S02]  /*36b0*/  LOP3.LUT R10, R2, 0x71, RZ, 0xfc, !PT ;  /* 0x00000071020a7812 */ /* 0x000fe400078efcff */
[----:B------:R-:W-:Y:S02]  /*36c0*/  FSEL R147, R29, -INF , !P5 ;  /* 0xff8000001d937808 */ /* 0x000fe40006800000 */
[----:B------:R-:W-:Y:S02]  /*36d0*/  FSEL R145, R24, -INF , !P4 ;  /* 0xff80000018917808 */ /* 0x000fe40006000000 */
[----:B------:R-:W-:-:S02]  /*36e0*/  FSEL R144, R26, -INF , !P2 ;  /* 0xff8000001a907808 */ /* 0x000fc40005000000 */
[----:B------:R-:W-:Y:S02]  /*36f0*/  FSEL R143, R25, -INF , !P3 ;  /* 0xff800000198f7808 */ /* 0x000fe40005800000 */
[----:B------:R-:W-:Y:S02]  /*3700*/  FSEL R139, R116, -INF , !P1 ;  /* 0xff800000748b7808 */ /* 0x000fe40004800000 */
[-C--:B------:R-:W-:Y:S02]  /*3710*/  ISETP.GE.AND P5, PT, R14, R93.reuse, PT ;  /* 0x0000005d0e00720c */ /* 0x080fe40003fa6270 */
[----:B------:R-:W-:Y:S02]  /*3720*/  ISETP.GE.AND P4, PT, R12, R93, PT ;  /* 0x0000005d0c00720c */ /* 0x000fe40003f86270 */
[C---:B------:R-:W-:Y:S02]  /*3730*/  ISETP.GE.AND P2, PT, R10.reuse, R95, PT ;  /* 0x0000005f0a00720c */ /* 0x040fe40003f46270 */
[----:B------:R-:W-:-:S02]  /*3740*/  ISETP.GE.AND P3, PT, R10, R93, PT ;  /* 0x0000005d0a00720c */ /* 0x000fc40003f66270 */
[C---:B------:R-:W-:Y:S02]  /*3750*/  ISETP.GE.AND P1, PT, R2.reuse, R95, PT ;  /* 0x0000005f0200720c */ /* 0x040fe40003f26270 */
[C---:B------:R-:W-:Y:S02]  /*3760*/  LOP3.LUT R8, R2.reuse, 0x78, RZ, 0xfc, !PT ;  /* 0x0000007802087812 */ /* 0x040fe400078efcff */
        /* <DEDUP_REMOVED lines=8> */
[-C--:B------:R-:W-:Y:S02]  /*37f0*/  ISETP.GE.AND P2, PT, R8, R93.reuse, PT ;  /* 0x0000005d0800720c */ /* 0x080fe40003f46270 */
[----:B------:R-:W-:-:S02]  /*3800*/  ISETP.GE.AND P3, PT, R2, R93, PT ;  /* 0x0000005d0200720c */ /* 0x000fc40003f66270 */
[----:B------:R-:W-:Y:S02]  /*3810*/  ISETP.GE.AND P1, PT, R10, R93, PT ;  /* 0x0000005d0a00720c */ /* 0x000fe40003f26270 */
[----:B------:R-:W-:Y:S02]  /*3820*/  LOP3.LUT R2, R4, R7, RZ, 0xfc, !PT ;  /* 0x0000000704027212 */ /* 0x000fe400078efcff */
[----:B------:R-:W-:Y:S02]  /*3830*/  FSEL R82, R82, -INF , !P3 ;  /* 0xff80000052527808 */ /* 0x000fe40005800000 */
[----:B------:R-:W-:Y:S02]  /*3840*/  FSEL R133, R112, -INF , !P5 ;  /* 0xff80000070857808 */ /* 0x000fe40006800000 */
[----:B------:R-:W-:Y:S02]  /*3850*/  FSEL R62, R114, -INF , !P2 ;  /* 0xff800000723e7808 */ /* 0x000fe40005000000 */
[----:B------:R-:W-:-:S02]  /*3860*/  FSEL R63, R113, -INF , !P4 ;  /* 0xff800000713f7808 */ /* 0x000fc40006000000 */
[----:B------:R-:W-:Y:S01]  /*3870*/  FSEL R60, R115, -INF , !P1 ;  /* 0xff800000733c7808 */ /* 0x000fe20004800000 */
[----:B------:R-:W-:Y:S05]  /*3880*/  @!P0 BRA `(.L_x_2294) ;  /* 0x0000061000008947 */ /* 0x000fea0003800000 */
[----:B------:R-:W-:Y:S05]  /*3890*/  @P6 BRA `(.L_x_2295) ;  /* 0x0000038000006947 */ /* 0x000fea0003800000 */
[----:B------:R-:W1:Y:S01]  /*38a0*/  I2F.RP R4, R3 ;  /* 0x0000000300047306 */ /* 0x000e620000209400 */
[C---:B------:R-:W-:Y:S02]  /*38b0*/  IADD3 R11, R6.reuse, -0x80, RZ ;  /* 0xffffff80060b7810 */ /* 0x040fe40007ffe0ff */
[----:B------:R-:W-:Y:S02]  /*38c0*/  IABS R9, R6 ;  /* 0x0000000600097213 */ /* 0x000fe40000000000 */
[----:B------:R-:W-:Y:S02]  /*38d0*/  IABS R7, R11 ;  /* 0x0000000b00077213 */ /* 0x000fe40000000000 */
[----:B------:R-:W-:Y:S02]  /*38e0*/  LOP3.LUT R6, R6, c[0x0][0x2d0], RZ, 0x3c, !PT ;  /* 0x0000b40006067a12 */ /* 0x000fe400078e3cff */
[----:B------:R-:W-:-:S02]  /*38f0*/  LOP3.LUT R11, R11, c[0x0][0x2d0], RZ, 0x3c, !PT ;  /* 0x0000b4000b0b7a12 */ /* 0x000fc400078e3cff */
[----:B------:R-:W-:Y:S02]  /*3900*/  ISETP.GE.AND P3, PT, R6, RZ, PT ;  /* 0x000000ff0600720c */ /* 0x000fe40003f66270 */
[----:B------:R-:W-:Y:S01]  /*3910*/  LOP3.LUT R6, RZ, c[0x0][0x2d0], RZ, 0x33, !PT ;  /* 0x0000b400ff067a12 */ /* 0x000fe200078e33ff */
        /* <DEDUP_REMOVED lines=22> */
[----:B------:R-:W-:-:S07]  /*3a80*/  ISETP.NE.AND P2, PT, RZ, c[0x0][0x2d0], PT ;  /* 0x0000b400ff007a0c */ /* 0x000fce0003f45270 */
        /* <DEDUP_REMOVED lines=20> */
[----:B------:R-:W-:-:S05]  /*3bd0*/  SHF.R.S32.HI R4, RZ, 0x1f, R7 ;  /* 0x0000001fff047819 */ /* 0x000fca0000011407 */
[----:B------:R-:W-:-:S04]  /*3be0*/  IMAD R4, R4, c[0x0][0x180], RZ ;  /* 0x0000600004047a24 */ /* 0x000fc800078e02ff */
[----:B------:R-:W-:-:S05]  /*3bf0*/  IMAD R4, R7, c[0x0][0x184], R4 ;  /* 0x0000610007047a24 */ /* 0x000fca00078e0204 */
[----:B------:R-:W-:Y:S01]  /*3c00*/  IADD3 R4, R9, R4, RZ ;  /* 0x0000000409047210 */ /* 0x000fe20007ffe0ff */
[----:B------:R-:W-:Y:S05]  /*3c10*/  BRA `(.L_x_2296) ;  /* 0x0000004000007947 */ /* 0x000fea0003800000 */
.L_x_2295:
[----:B------:R-:W-:-:S04]  /*3c20*/  ULEA UR6, -UR6, URZ, 0x7 ;  /* 0x0000003f06067291 */ /* 0x000fc8000f8e393f */
[----:B------:R-:W-:Y:S02]  /*3c30*/  USHF.R.S32.HI UR4, URZ, 0x1f, UR6 ;  /* 0x0000001f3f047899 */ /* 0x000fe40008011406 */
[----:B------:R-:W-:-:S04]  /*3c40*/  MOV R8, UR6 ;  /* 0x0000000600087c02 */ /* 0x000fc80008000f00 */
[----:B------:R-:W-:Y:S02]  /*3c50*/  MOV R4, UR4 ;  /* 0x0000000400047c02 */ /* 0x000fe40008000f00 */
.L_x_2296:
        /* <DEDUP_REMOVED lines=36> */
.L_x_2294:
        /* <DEDUP_REMOVED lines=77> */
[----:B------:R-:W-:Y:S04]  /*4370*/  LDSM.16.MT88.4 R12, [R212+0xc800] ;  /* 0x00c80000d40c783b */ /* 0x000fe80000004200 */
[----:B------:R-:W-:Y:S04]  /*4380*/  LDSM.16.MT88.4 R8, [R215+0x10800] ;  /* 0x01080000d708783b */ /* 0x000fe80000004200 */
[----:B------:R-:W-:Y:S04]  /*4390*/  LDSM.16.MT88.4 R24, [R215+0xc800] ;  /* 0x00c80000d718783b */ /* 0x000fe80000004200 */
[----:B------:R-:W-:Y:S01]  /*43a0*/  LDSM.16.MT88.4 R20, [R214+0xc800] ;  /* 0x00c80000d614783b */ /* 0x000fe20000004200 */
[----:B-1----:R-:W-:-:S03]  /*43b0*/  FMNMX.FTZ R132, R7, R132, !PT ;  /* 0x0000008407847209 */ /* 0x002fc60007810000 */
[----:B------:R-:W-:Y:S01]  /*43c0*/  LDSM.16.MT88.4 R16, [R213+0xc800] ;  /* 0x00c80000d510783b */ /* 0x000fe20000004200 */
[----:B--2---:R-:W-:Y:S01]  /*43d0*/  FMNMX.FTZ R3, R4, R3, !PT ;  /* 0x0000000304037209 */ /* 0x004fe20007810000 */
        /* <DEDUP_REMOVED lines=10> */
[----:B------:R-:W-:Y:S01]  /*4480*/  LDSM.16.MT88.4 R28, [R213+0x10800] ;  /* 0x01080000d51c783b */ /* 0x000fe20000004200 */
[--C-:B------:R-:W-:Y:S02]  /*4490*/  FFMA.FTZ R55, R83, c[0x0][0x23c], -R134.reuse ;  /* 0x00008f0053377a23 */ /* 0x100fe40000010886 */
[----:B------:R-:W-:Y:S01]  /*44a0*/  FFMA.FTZ R50, R77, c[0x0][0x23c], -R134 ;  /* 0x00008f004d327a23 */ /* 0x000fe20000010886 */
[----:B------:R-:W-:Y:S01]  /*44b0*/  MUFU.EX2 R57, R57 ;  /* 0x0000003900397308 */ /* 0x000fe20000000800 */
[--C-:B------:R-:W-:Y:S01]  /*44c0*/  FFMA.FTZ R59, R82, c[0x0][0x23c], -R61.reuse ;  /* 0x00008f00523b7a23 */ /* 0x100fe2000001083d */
[----:B------:R-:W1:Y:S01]  /*44d0*/  LDSM.16.MT88.4 R76, [R214+0xc000] ;  /* 0x00c00000d64c783b */ /* 0x000e620000004200 */
[----:B------:R-:W-:-:S02]  /*44e0*/  FFMA.FTZ R58, R86, c[0x0][0x23c], -R61 ;  /* 0x00008f00563a7a23 */ /* 0x000fc4000001083d */
[--C-:B------:R-:W-:Y:S02]  /*44f0*/  FFMA.FTZ R56, R84, c[0x0][0x23c], -R61.reuse ;  /* 0x00008f0054387a23 */ /* 0x100fe4000001083d */
[--C-:B------:R-:W-:Y:S01]  /*4500*/  FFMA.FTZ R51, R88, c[0x0][0x23c], -R61.reuse ;  /* 0x00008f0058337a23 */ /* 0x100fe2000001083d */
[----:B------:R-:W2:Y:S01]  /*4510*/  LDSM.16.MT88.4 R84, [R213+0xc000] ;  /* 0x00c00000d554783b */ /* 0x000ea20000004200 */
[----:B------:R-:W3:Y:S01]  /*4520*/  MUFU.EX2 R54, R54 ;  /* 0x0000003600367308 */ /* 0x000ee20000000800 */
[--C-:B------:R-:W-:Y:S02]  /*4530*/  FFMA.FTZ R52, R81, c[0x0][0x23c], -R134.reuse ;  /* 0x00008f0051347a23 */ /* 0x100fe40000010886 */
[--C-:B------:R-:W-:Y:S02]  /*4540*/  FFMA.FTZ R49, R91, c[0x0][0x23c], -R134.reuse ;  /* 0x00008f005b317a23 */ /* 0x100fe40000010886 */
[--C-:B------:R-:W-:Y:S02]  /*4550*/  FFMA.FTZ R48, R97, c[0x0][0x23c], -R134.reuse ;  /* 0x00008f0061307a23 */ /* 0x100fe40000010886 */
[----:B------:R-:W-:Y:S01]  /*4560*/  FFMA.FTZ R45, R89, c[0x0][0x23c], -R134 ;  /* 0x00008f00592d7a23 */ /* 0x000fe20000010886 */
[----:B------:R-:W-:Y:S01]  /*4570*/  MUFU.EX2 R55, R55 ;  /* 0x0000003700377308 */ /* 0x000fe20000000800 */
[----:B------:R-:W-:-:S02]  /*4580*/  FFMA.FTZ R53, R96, c[0x0][0x23c], -R61 ;  /* 0x00008f0060357a23 */ /* 0x000fc4000001083d */
[--C-:B------:R-:W-:Y:S02]  /*4590*/  FFMA.FTZ R46, R98, c[0x0][0x23c], -R61.reuse ;  /* 0x00008f00622e7a23 */ /* 0x100fe4000001083d */
[--C-:B------:R-:W-:Y:S02]  /*45a0*/  FFMA.FTZ R47, R106, c[0x0][0x23c], -R61.reuse ;  /* 0x00008f006a2f7a23 */ /* 0x100fe4000001083d */
[--C-:B------:R-:W-:Y:S01]  /*45b0*/  FFMA.FTZ R42, R104, c[0x0][0x23c], -R61.reuse ;  /* 0x00008f00682a7a23 */ /* 0x100fe2000001083d */
[----:B------:R-:W4:Y:S01]  /*45c0*/  MUFU.EX2 R50, R50 ;  /* 0x0000003200327308 */ /* 0x000f220000000800 */
[----:B---3--:R-:W-:Y:S01]  /*45d0*/  F2FP.PACK_AB R116, R54, R57 ;  /* 0x000000393674723e */ /* 0x008fe200000000ff */
[--C-:B------:R-:W-:Y:S02]  /*45e0*/  FFMA.FTZ R41, R39, c[0x0][0x23c], -R134.reuse ;  /* 0x00008f0027297a23 */ /* 0x100fe40000010886 */
[----:B------:R-:W-:Y:S02]  /*45f0*/  FFMA.FTZ R43, R38, c[0x0][0x23c], -R61 ;  /* 0x00008f00262b7a23 */ /* 0x000fe4000001083d */
[----:B------:R-:W-:-:S02]  /*4600*/  FFMA.FTZ R44, R167, c[0x0][0x23c], -R134 ;  /* 0x00008f00a72c7a23 */ /* 0x000fc40000010886 */
[----:B------:R-:W-:Y:S01]  /*4610*/  MUFU.EX2 R59, R59 ;  /* 0x0000003b003b7308 */ /* 0x000fe20000000800 */
[--C-:B------:R-:W-:Y:S02]  /*4620*/  FFMA.FTZ R40, R169, c[0x0][0x23c], -R134.reuse ;  /* 0x00008f00a9287a23 */ /* 0x100fe40000010886 */
[----:B------:R-:W-:Y:S02]  /*4630*/  FFMA.FTZ R37, R37, c[0x0][0x23c], -R134 ;  /* 0x00008f0025257a23 */ /* 0x000fe40000010886 */
[--C-:B------:R-:W-:Y:S02]  /*4640*/  FFMA.FTZ R38, R172, c[0x0][0x23c], -R61.reuse ;  /* 0x00008f00ac267a23 */ /* 0x100fe4000001083d */
[--C-:B------:R-:W-:Y:S01]  /*4650*/  FFMA.FTZ R39, R170, c[0x0][0x23c], -R61.reuse ;  /* 0x00008f00aa277a23 */ /* 0x100fe2000001083d */
[----:B------:R-:W3:Y:S01]  /*4660*/  MUFU.EX2 R58, R58 ;  /* 0x0000003a003a7308 */ /* 0x000ee20000000800 */
[----:B----4-:R-:W-:Y:S01]  /*4670*/  F2FP.PACK_AB R118, R50, R55 ;  /* 0x000000373276723e */ /* 0x010fe200000000ff */
        /* <DEDUP_REMOVED lines=43> */
[----:B------:R-:W4:Y:S01]  /*4930*/  MUFU.EX2 R46, R46 ;  /* 0x0000002e002e7308 */ /* 0x000f220000000800 */
        /* <DEDUP_REMOVED lines=9> */
[----:B-1----:R-:W-:Y:S01]  /*49d0*/  HMMA.16816.F32 R72, R116, R76, RZ ;  /* 0x0000004c7448723c */ /* 0x002fe200000018ff */
[----:B------:R-:W-:Y:S01]  /*49e0*/  FFMA.FTZ R239, R63, c[0x0][0x23c], -R134 ;  /* 0x00008f003fef7a23 */ /* 0x000fe20000010886 */
[----:B------:R-:W1:Y:S01]  /*49f0*/  MUFU.EX2 R42, R42 ;  /* 0x0000002a002a7308 */ /* 0x000e620000000800 */
[----:B------:R-:W-:-:S02]  /*4a00*/  FADD.FTZ R55, R50, R55 ;  /* 0x0000003732377221 */ /* 0x000fc40000010000 */
[----:B------:R-:W-:-:S03]  /*4a10*/  FADD.FTZ R56, R51, R56 ;  /* 0x0000003833387221 */ /* 0x000fc60000010000 */
[C---:B--2---:R-:W-:Y:S02]  /*4a20*/  HMMA.16816.F32 R80, R116.reuse, R84, RZ ;  /* 0x000000547450723c */ /* 0x044fe400000018ff */
[----:B------:R-:W-:Y:S06]  /*4a30*/  MUFU.EX2 R44, R44 ;  /* 0x0000002c002c7308 */ /* 0x000fec0000000800 */
[C---:B------:R-:W-:Y:S02]  /*4a40*/  HMMA.16816.F32 R104, R116.reuse, R124, RZ ;  /* 0x0000007c7468723c */ /* 0x040fe400000018ff */
[----:B------:R-:W2:Y:S06]  /*4a50*/  MUFU.EX2 R41, R41 ;  /* 0x0000002900297308 */ /* 0x000eac0000000800 */
        /* <DEDUP_REMOVED lines=69> */
[----:B--2---:R-:W-:Y:S01]  /*4eb0*/  F2FP.PACK_AB R4, R41, R44 ;  /* 0x0000002c2904723e */ /* 0x004fe200000000ff */
[----:B------:R-:W-:Y:S01]  /*4ec0*/  FADD.FTZ R44, R44, R45 ;  /* 0x0000002d2c2c7221 */ /* 0x000fe20000010000 */
[----:B-----5:R-:W-:Y:S01]  /*4ed0*/  F2FP.PACK_AB R5, R38, R43 ;  /* 0x0000002b2605723e */ /* 0x020fe200000000ff */
        /* <DEDUP_REMOVED lines=12> */
[----:B------:R-:W2:Y:S02]  /*4fa0*/  MUFU.EX2 R162, R162 ;  /* 0x000000a200a27308 */ /* 0x000ea40000000800 */
[C---:B------:R-:W-:Y:S01]  /*4fb0*/  HMMA.16816.F32 R92, R4.reuse, R10, R92 ;  /* 0x0000000a045c723c */ /* 0x040fe2000000185c */
[----:B------:R-:W5:Y:S05]  /*4fc0*/  LDSM.16.MT88.4 R8, [R212+0x11000] ;  /* 0x01100000d408783b */ /* 0x000f6a0000004200 */
[----:B------:R-:W-:Y:S02]  /*4fd0*/  MUFU.EX2 R160, R160 ;  /* 0x000000a000a07308 */ /* 0x000fe40000000800 */
[C---:B------:R-:W-:Y:S06]  /*4fe0*/  HMMA.16816.F32 R80, R4.reuse, R16, R80 ;  /* 0x000000100450723c */ /* 0x040fec0000001850 */
        /* <DEDUP_REMOVED lines=31> */
[C---:B----4-:R-:W-:Y:S01]  /*51e0*/  F2FP.PACK_AB R5, R138.reuse, R137 ;  /* 0x000000898a05723e */ /* 0x050fe200000000ff */
        /* <DEDUP_REMOVED lines=15> */
[C---:B-----5:R-:W-:Y:S08]  /*52e0*/  HMMA.16816.F32 R96, R4.reuse, R8, R96 ;  /* 0x000000080460723c */ /* 0x060ff00000001860 */
[C---:B------:R-:W-:Y:S01]  /*52f0*/  HMMA.16816.F32 R100, R4.reuse, R10, R100 ;  /* 0x0000000a0464723c */ /* 0x040fe20000001864 */
[----:B------:R-:W4:Y:S07]  /*5300*/  LDSM.16.MT88.4 R8, [R213+0xe000] ;  /* 0x00e00000d508783b */ /* 0x000f2e0000004200 */
[C---:B------:R-:W-:Y:S08]  /*5310*/  HMMA.16816.F32 R128, R4.reuse, R24, R128 ;  /* 0x000000180480723c */ /* 0x040ff00000001880 */
[C---:B------:R-:W-:Y:S01]  /*5320*/  HMMA.16816.F32 R68, R4.reuse, R26, R68 ;  /* 0x0000001a0444723c */ /* 0x040fe20000001844 */
[----:B------:R-:W-:Y:S07]  /*5330*/  LDSM.16.MT88.4 R24, [R215+0xe000] ;  /* 0x00e00000d718783b */ /* 0x000fee0000004200 */
[C---:B------:R-:W-:Y:S08]  /*5340*/  HMMA.16816.F32 R72, R4.reuse, R20, R72 ;  /* 0x000000140448723c */ /* 0x040ff00000001848 */
        /* <DEDUP_REMOVED lines=61> */
[----:B------:R-:W2:Y:S07]  /*5720*/  LDSM.16.MT88.4 R16, [R214+0x12800] ;  /* 0x01280000d610783b */ /* 0x000eae0000004200 */
[C---:B----4-:R-:W-:Y:S08]  /*5730*/  HMMA.16816.F32 R88, R4.reuse, R8, R88 ;  /* 0x000000080458723c */ /* 0x050ff00000001858 */
[C---:B------:R-:W-:Y:S01]  /*5740*/  HMMA.16816.F32 R92, R4.reuse, R10, R92 ;  /* 0x0000000a045c723c */ /* 0x040fe2000000185c */
[----:B------:R-:W3:Y:S07]  /*5750*/  LDSM.16.MT88.4 R8, [R212+0x12800] ;  /* 0x01280000d408783b */ /* 0x000eee0000004200 */
[C---:B-----5:R-:W-:Y:S08]  /*5760*/  HMMA.16816.F32 R80, R4.reuse, R20, R80 ;  /* 0x000000140450723c */ /* 0x060ff00000001850 */
[C---:B------:R-:W-:Y:S01]  /*5770*/  HMMA.16816.F32 R84, R4.reuse, R22, R84 ;  /* 0x000000160454723c */ /* 0x040fe20000001854 */
[----:B------:R-:W-:Y:S07]  /*5780*/  LDSM.16.MT88.4 R20, [R212+0xf000] ;  /* 0x00f00000d414783b */ /* 0x000fee0000004200 */
        /* <DEDUP_REMOVED lines=104> */
.L_x_2301:
        /* <DEDUP_REMOVED lines=59> */
[----:B------:R-:W-:Y:S01]  /*61c0*/  IMAD.WIDE.U32 R6, R5, c[0x0][0x188], R6 ;  /* 0x0000620005067a25 */ /* 0x000fe200078e0006 */
[----:B------:R-:W-:Y:S05]  /*61d0*/  SHF.R.S32.HI R3, RZ, 0x1f, R5 ;  /* 0x0000001fff037819 */ /* 0x000fea0000011405 */
[----:B------:R-:W-:Y:S04]  /*61e0*/  IMAD R2, R3, c[0x0][0x188], RZ ;  /* 0x0000620003027a24 */ /* 0x000fe800078e02ff */
[----:B------:R-:W-:Y:S04]  /*61f0*/  IMAD R2, R5, c[0x0][0x18c], R2 ;  /* 0x0000630005027a24 */ /* 0x000fe800078e0202 */
[----:B------:R-:W-:Y:S02]  /*6200*/  IMAD.IADD R2, R7, 0x1, R2 ;  /* 0x0000000107027824 */ /* 0x000fe400078e0202 */
.L_x_2298:
        /* <DEDUP_REMOVED lines=8> */
[----:B------:R-:W-:Y:S02]  /*6290*/  IADD3 R62, P0, R64, UR9, RZ ;  /* 0x00000009403e7c10 */ /* 0x000fe4000ff1e0ff */
[----:B------:R1:W-:Y:S02]  /*62a0*/  LDGSTS.E.BYPASS.LTC128B.128 [R229+0x10000], [R224.64+0x80] ;  /* 0x10000080e0e57fae */ /* 0x0003e4000b901d4a */
[----:B------:R-:W-:Y:S02]  /*62b0*/  IADD3.X R63, R65, UR5, RZ, P0, !PT ;  /* 0x00000005413f7c10 */ /* 0x000fe400087fe4ff */
[----:B------:R-:W-:Y:S01]  /*62c0*/  IADD3 R60, P0, R62, UR9, RZ ;  /* 0x000000093e3c7c10 */ /* 0x000fe2000ff1e0ff */
[----:B------:R2:W-:Y:S03]  /*62d0*/  LDGSTS.E.BYPASS.LTC128B.128 [R229+0xc800], [R64.64] ;  /* 0x0c80000040e57fae */ /* 0x0005e6000b901d4a */
[----:B------:R-:W-:Y:S02]  /*62e0*/  IADD3.X R61, R63, UR5, RZ, P0, !PT ;  /* 0x000000053f3d7c10 */ /* 0x000fe400087fe4ff */
[----:B------:R2:W-:Y:S01]  /*62f0*/  LDGSTS.E.BYPASS.LTC128B.128 [R229+0x10800], [R64.64+0x80] ;  /* 0x1080008040e57fae */ /* 0x0005e2000b901d4a */
[----:B------:R-:W-:Y:S04]  /*6300*/  IADD3 R58, P0, R60, UR9, RZ ;  /* 0x000000093c3a7c10 */ /* 0x000fe8000ff1e0ff */
        /* <DEDUP_REMOVED lines=12> */
[----:B------:R-:W-:Y:S02]  /*63d0*/  ISETP.GT.AND P0, PT, R238, R223, PT ;  /* 0x000000dfee00720c */ /* 0x000fe40003f04270 */
        /* <DEDUP_REMOVED lines=18> */
[----:B------:R-:W-:Y:S01]  /*6500*/  LDSM.16.M88.4 R172, [R221+0x4800] ;  /* 0x00480000ddac783b */ /* 0x000fe20000000200 */
[C---:B------:R-:W-:Y:S04]  /*6510*/  HMMA.16816.F32 R8, R136.reuse, R142, RZ ;  /* 0x0000008e8808723c */ /* 0x040fe800000018ff */
[----:B------:R-:W5:Y:S04]  /*6520*/  LDSM.16.M88.4 R140, [R221+0x3000] ;  /* 0x00300000dd8c783b */ /* 0x000f680000000200 */
        /* <DEDUP_REMOVED lines=16> */
[----:B------:R-:W1:Y:S07]  /*6630*/  LDSM.16.M88.4 R156, [R209] ;  /* 0x00000000d19c783b */ /* 0x000e6e0000000200 */
[C---:B------:R-:W-:Y:S08]  /*6640*/  HMMA.16816.F32 R44, R136.reuse, R160, RZ ;  /* 0x000000a0882c723c */ /* 0x040ff000000018ff */
[C---:B------:R-:W-:Y:S01]  /*6650*/  HMMA.16816.F32 R48, R136.reuse, R162, RZ ;  /* 0x000000a28830723c */ /* 0x040fe200000018ff */
[----:B------:R-:W-:Y:S07]  /*6660*/  LDSM.16.M88.4 R160, [R217] ;  /* 0x00000000d9a0783b */ /* 0x000fee0000000200 */
[C---:B-----5:R-:W-:Y:S08]  /*6670*/  HMMA.16816.F32 R52, R136.reuse, R140, RZ ;  /* 0x0000008c8834723c */ /* 0x060ff000000018ff */
[C---:B----4-:R-:W-:Y:S01]  /*6680*/  HMMA.16816.F32 R56, R136.reuse, R142, RZ ;  /* 0x0000008e8838723c */ /* 0x050fe200000018ff */
        /* <DEDUP_REMOVED lines=14> */
[C---:B------:R-:W-:Y:S08]  /*6770*/  HMMA.16816.F32 R28, R148.reuse, R156, R28 ;  /* 0x0000009c941c723c */ /* 0x040ff0000000181c */
        /* <DEDUP_REMOVED lines=218> */
.L_x_2300:
        /* <DEDUP_REMOVED lines=36> */
.L_x_2299:
        /* <DEDUP_REMOVED lines=570> */
.L_x_2297:
[----:B------:R-:W1:Y:S01]  /*9b00*/  SHFL.BFLY PT, R2, R237, 0x2, 0x1f ;  /* 0x0c401f00ed027f89 */ /* 0x000e6200000e0000 */
[----:B------:R-:W-:Y:S01]  /*9b10*/  MOV R8, 0x3f800000 ;  /* 0x3f80000000087802 */ /* 0x000fe20000000f00 */
[----:B------:R-:W-:Y:S01]  /*9b20*/  BSSY B0, `(.L_x_2302) ;  /* 0x00000ce000007945 */ /* 0x000fe20003800000 */
[----:B------:R-:W-:Y:S01]  /*9b30*/  MOV R7, 0x3f800000 ;  /* 0x3f80000000077802 */ /* 0x000fe20000000f00 */
[----:B------:R-:W2:Y:S01]  /*9b40*/  SHFL.BFLY PT, R0, R239, 0x2, 0x1f ;  /* 0x0c401f00ef007f89 */ /* 0x000ea200000e0000 */
[----:B------:R-:W-:-:S03]  /*9b50*/  LEA R234, R234, R231, 0x4 ;  /* 0x000000e7eaea7211 */ /* 0x000fc600078e20ff */
        /* <DEDUP_REMOVED lines=8> */
[----:B--2---:R-:W-:Y:S02]  /*9be0*/  FADD.FTZ R4, R9, R4 ;  /* 0x0000000409047221 */ /* 0x004fe40000010000 */
[----:B---3--:R-:W-:Y:S01]  /*9bf0*/  FADD.FTZ R5, R0, R5 ;  /* 0x0000000500057221 */ /* 0x008fe20000010000 */
[--C-:B------:R-:W-:Y:S02]  /*9c00*/  SHF.R.S32.HI R13, RZ, 0x2, R15.reuse ;  /* 0x00000002ff0d7819 */ /* 0x100fe4000001140f */
[----:B------:R-:W-:Y:S02]  /*9c10*/  SHF.R.S32.HI R6, RZ, 0x1f, R15 ;  /* 0x0000001fff067819 */ /* 0x000fe4000001140f */
[----:B------:R-:W-:Y:S02]  /*9c20*/  LEA.HI R0, R11, R2, RZ, 0x5 ;  /* 0x000000020b007211 */ /* 0x000fe400078f28ff */
[----:B------:R-:W-:-:S02]  /*9c30*/  LOP3.LUT R15, R15, 0x1ffffffc, RZ, 0xc0, !PT ;  /* 0x1ffffffc0f0f7812 */ /* 0x000fc400078ec0ff */
[----:B------:R-:W-:Y:S02]  /*9c40*/  FSETP.NE.FTZ.AND P4, PT, R5, RZ, PT ;  /* 0x000000ff0500720b */ /* 0x000fe40003f95000 */
[----:B------:R-:W-:Y:S02]  /*9c50*/  FSETP.NE.FTZ.AND P3, PT, R4, RZ, PT ;  /* 0x000000ff0400720b */ /* 0x000fe40003f75000 */
[----:B------:R-:W-:Y:S02]  /*9c60*/  LEA.HI R6, R6, R13, RZ, 0x3 ;  /* 0x0000000d06067211 */ /* 0x000fe400078f18ff */
[----:B------:R-:W-:Y:S02]  /*9c70*/  SHF.R.S32.HI R9, RZ, 0x5, R0 ;  /* 0x00000005ff097819 */ /* 0x000fe40000011400 */
[----:B------:R-:W-:Y:S02]  /*9c80*/  IADD3 R10, -R15, R2, RZ ;  /* 0x000000020f0a7210 */ /* 0x000fe40007ffe1ff */
[----:B------:R-:W-:-:S02]  /*9c90*/  LOP3.LUT R6, R6, 0xfffffff8, RZ, 0xc0, !PT ;  /* 0xfffffff806067812 */ /* 0x000fc400078ec0ff */
[----:B------:R-:W-:Y:S01]  /*9ca0*/  LEA R9, R9, R10, 0x9 ;  /* 0x0000000a09097211 */ /* 0x000fe200078e48ff */
[----:B------:R-:W1:Y:S01]  /*9cb0*/  @P4 MUFU.RCP R8, R5 ;  /* 0x0000000500084308 */ /* 0x000e620000001000 */
[----:B------:R-:W-:Y:S02]  /*9cc0*/  LEA.HI R10, R11, R2, RZ, 0x4 ;  /* 0x000000020b0a7211 */ /* 0x000fe400078f20ff */
[----:B------:R-:W-:Y:S02]  /*9cd0*/  IADD3 R6, R13, -R6, RZ ;  /* 0x800000060d067210 */ /* 0x000fe40007ffe0ff */
[----:B------:R-:W-:Y:S02]  /*9ce0*/  SHF.R.S32.HI R10, RZ, 0x4, R10 ;  /* 0x00000004ff0a7819 */ /* 0x000fe4000001140a */
[----:B------:R-:W-:Y:S01]  /*9cf0*/  LOP3.LUT R12, R6, 0x1, RZ, 0xc0, !PT ;  /* 0x00000001060c7812 */ /* 0x000fe200078ec0ff */
[----:B------:R-:W2:Y:S01]  /*9d00*/  @P3 MUFU.RCP R7, R4 ;  /* 0x0000000400073308 */ /* 0x000ea20000001000 */
[----:B------:R-:W-:-:S02]  /*9d10*/  LEA.HI R13, R228, R228, RZ, 0x1 ;  /* 0x000000e4e40d7211 */ /* 0x000fc400078f08ff */
[----:B------:R-:W-:Y:S02]  /*9d20*/  SHF.L.U32 R11, R10, 0x6, RZ ;  /* 0x000000060a0b7819 */ /* 0x000fe400000006ff */
[----:B------:R-:W-:Y:S02]  /*9d30*/  SHF.L.U32 R14, R6, 0x6, RZ ;  /* 0x00000006060e7819 */ /* 0x000fe400000006ff */
[----:B------:R-:W-:Y:S01]  /*9d40*/  ISETP.NE.U32.AND P0, PT, R12, 0x1, PT ;  /* 0x000000010c00780c */ /* 0x000fe20003f05070 */
[C---:B-1----:R-:W-:Y:S01]  /*9d50*/  FMUL.FTZ R128, R8.reuse, R128 ;  /* 0x0000008008807220 */ /* 0x042fe20000410000 */
[----:B------:R-:W-:Y:S01]  /*9d60*/  SHF.L.U32 R12, R13, 0x2, RZ ;  /* 0x000000020d0c7819 */ /* 0x000fe200000006ff */
[C---:B------:R-:W-:Y:S01]  /*9d70*/  FMUL.FTZ R129, R8.reuse, R129 ;  /* 0x0000008108817220 */ /* 0x040fe20000410000 */
[----:B------:R-:W-:Y:S01]  /*9d80*/  LOP3.LUT R11, R11, 0x1c0, RZ, 0xc0, !PT ;  /* 0x000001c00b0b7812 */ /* 0x000fe200078ec0ff */
[----:B------:R-:W-:Y:S01]  /*9d90*/  FMUL.FTZ R68, R8, R68 ;  /* 0x0000004408447220 */ /* 0x000fe20000410000 */
[----:B------:R-:W-:Y:S01]  /*9da0*/  LOP3.LUT R14, R14, 0x1c0, RZ, 0xc0, !PT ;  /* 0x000001c00e0e7812 */ /* 0x000fe200078ec0ff */
[----:B------:R-:W-:Y:S01]  /*9db0*/  FMUL.FTZ R69, R8, R69 ;  /* 0x0000004508457220 */ /* 0x000fe20000410000 */
[----:B------:R-:W-:Y:S01]  /*9dc0*/  LOP3.LUT R12, R11, 0x38, R12, 0xf8, !PT ;  /* 0x000000380b0c7812 */ /* 0x000fe200078ef80c */
[C---:B--2---:R-:W-:Y:S01]  /*9dd0*/  FMUL.FTZ R131, R7.reuse, R131 ;  /* 0x0000008307837220 */ /* 0x044fe20000410000 */
[----:B------:R-:W-:Y:S01]  /*9de0*/  LEA.HI R14, R14, R14, RZ, 0x1d ;  /* 0x0000000e0e0e7211 */ /* 0x000fe200078fe8ff */
[C---:B------:R-:W-:Y:S01]  /*9df0*/  FMUL.FTZ R130, R7.reuse, R130 ;  /* 0x0000008207827220 */ /* 0x040fe20000410000 */
[----:B------:R-:W-:Y:S01]  /*9e00*/  SHF.R.U32.HI R11, RZ, 0x3, R11 ;  /* 0x00000003ff0b7819 */ /* 0x000fe2000001160b */
[----:B------:R-:W-:Y:S01]  /*9e10*/  FMUL.FTZ R71, R7, R71 ;  /* 0x0000004707477220 */ /* 0x000fe20000410000 */
[----:B------:R-:W-:Y:S01]  /*9e20*/  LOP3.LUT R13, R13, 0xffffffe, RZ, 0xc0, !PT ;  /* 0x0ffffffe0d0d7812 */ /* 0x000fe200078ec0ff */
[----:B------:R-:W-:Y:S01]  /*9e30*/  FMUL.FTZ R70, R7, R70 ;  /* 0x0000004607467220 */ /* 0x000fe20000410000 */
[----:B------:R-:W-:Y:S01]  /*9e40*/  LEA R9, R9, R14, 0x1 ;  /* 0x0000000e09097211 */ /* 0x000fe200078e08ff */
[----:B------:R-:W-:Y:S01]  /*9e50*/  FMUL.FTZ R72, R8, R72 ;  /* 0x0000004808487220 */ /* 0x000fe20000410000 */
[----:B------:R-:W-:Y:S01]  /*9e60*/  LOP3.LUT R11, R12, R11, RZ, 0x3c, !PT ;  /* 0x0000000b0c0b7212 */ /* 0x000fe200078e3cff */
[----:B------:R-:W-:Y:S01]  /*9e70*/  FMUL.FTZ R73, R8, R73 ;  /* 0x0000004908497220 */ /* 0x000fe20000410000 */
[----:B------:R-:W-:Y:S01]  /*9e80*/  IADD3 R12, R228, -R13, RZ ;  /* 0x8000000de40c7210 */ /* 0x000fe20007ffe0ff */
[C---:B------:R-:W-:Y:S01]  /*9e90*/  FMUL.FTZ R75, R7.reuse, R75 ;  /* 0x0000004b074b7220 */ /* 0x040fe20000410000 */
[----:B------:R-:W-:Y:S01]  /*9ea0*/  R2P PR, R6, 0x6 ;  /* 0x0000000606007804 */ /* 0x000fe20000000000 */
[C---:B------:R-:W-:Y:S01]  /*9eb0*/  FMUL.FTZ R74, R7.reuse, R74 ;  /* 0x0000004a074a7220 */ /* 0x040fe20000410000 */
[----:B------:R-:W-:Y:S01]  /*9ec0*/  LEA R6, R12, R11, 0x2 ;  /* 0x0000000b0c067211 */ /* 0x000fe200078e10ff */
[C---:B------:R-:W-:Y:S01]  /*9ed0*/  FMUL.FTZ R76, R8.reuse, R76 ;  /* 0x0000004c084c7220 */ /* 0x040fe20000410000 */
[----:B------:R-:W-:Y:S01]  /*9ee0*/  MOV R11, 0x80 ;  /* 0x00000080000b7802 */ /* 0x000fe20000000f00 */
[C---:B------:R-:W-:Y:S01]  /*9ef0*/  FMUL.FTZ R77, R8.reuse, R77 ;  /* 0x0000004d084d7220 */ /* 0x040fe20000410000 */
[----:B------:R-:W-:Y:S01]  /*9f00*/  STS.64 [R9.X4], R128 ;  /* 0x0000008009007388 */ /* 0x000fe20000004a00 */
[----:B------:R-:W-:Y:S01]  /*9f10*/  FMUL.FTZ R79, R7, R79 ;  /* 0x0000004f074f7220 */ /* 0x000fe20000410000 */
[----:B------:R-:W-:Y:S01]  /*9f20*/  SEL R14, R11, 0xffffff80, !P2 ;  /* 0xffffff800b0e7807 */ /* 0x000fe20005000000 */
[----:B------:R-:W-:Y:S01]  /*9f30*/  FMUL.FTZ R78, R7, R78 ;  /* 0x0000004e074e7220 */ /* 0x000fe20000410000 */
[----:B------:R-:W-:Y:S01]  /*9f40*/  STS.64 [R9.X4+0x800], R130 ;  /* 0x0008008209007388 */ /* 0x000fe20000004a00 */
[C---:B------:R-:W-:Y:S01]  /*9f50*/  FMUL.FTZ R80, R8.reuse, R80 ;  /* 0x0000005008507220 */ /* 0x040fe20000410000 */
[----:B------:R-:W1:Y:S01]  /*9f60*/  @P4 MUFU.LG2 R5, R5 ;  /* 0x0000000500054308 */ /* 0x000e620000000c00 */
[----:B------:R-:W-:-:S02]  /*9f70*/  FMUL.FTZ R81, R8, R81 ;  /* 0x0000005108517220 */ /* 0x000fc40000410000 */
[C---:B------:R-:W-:Y:S02]  /*9f80*/  FMUL.FTZ R83, R7.reuse, R83 ;  /* 0x0000005307537220 */ /* 0x040fe40000410000 */
[C---:B------:R-:W-:Y:S02]  /*9f90*/  FMUL.FTZ R82, R7.reuse, R82 ;  /* 0x0000005207527220 */ /* 0x040fe40000410000 */
[C---:B------:R-:W-:Y:S01]  /*9fa0*/  FMUL.FTZ R84, R8.reuse, R84 ;  /* 0x0000005408547220 */ /* 0x040fe20000410000 */
[----:B------:R-:W2:Y:S01]  /*9fb0*/  @P3 MUFU.LG2 R4, R4 ;  /* 0x0000000400043308 */ /* 0x000ea20000000c00 */
        /* <DEDUP_REMOVED lines=40> */
[----:B------:R-:W-:Y:S01]  /*a240*/  FMUL.FTZ R117, R8, R117 ;  /* 0x0000007508757220 */ /* 0x000fe20000410000 */
[----:B------:R-:W-:Y:S01]  /*a250*/  MOV R8, 0x40 ;  /* 0x0000004000087802 */ /* 0x000fe20000000f00 */
[C---:B------:R-:W-:Y:S02]  /*a260*/  FMUL.FTZ R119, R7.reuse, R119 ;  /* 0x0000007707777220 */ /* 0x040fe40000410000 */
[----:B------:R-:W-:Y:S01]  /*a270*/  FMUL.FTZ R118, R7, R118 ;  /* 0x0000007607767220 */ /* 0x000fe20000410000 */
[----:B------:R-:W-:Y:S01]  /*a280*/  SHF.L.U32 R7, R9, 0x2, RZ ;  /* 0x0000000209077819 */ /* 0x000fe200000006ff */
[----:B-1----:R-:W-:Y:S01]  /*a290*/  @P4 FMUL.FTZ R5, R5, 0.69314718246459960938 ;  /* 0x3f31721805054820 */ /* 0x002fe20000410000 */
[----:B------:R-:W-:Y:S01]  /*a2a0*/  SEL R8, R8, 0xffffffc0, !P1 ;  /* 0xffffffc008087807 */ /* 0x000fe20004800000 */
[----:B--2---:R-:W-:Y:S01]  /*a2b0*/  @P3 FMUL.FTZ R4, R4, 0.69314718246459960938 ;  /* 0x3f31721804043820 */ /* 0x004fe20000410000 */
[----:B------:R-:W-:-:S02]  /*a2c0*/  IADD3 R13, R7, -0x20, RZ ;  /* 0xffffffe0070d7810 */ /* 0x000fc40007ffe0ff */
[C---:B------:R-:W-:Y:S02]  /*a2d0*/  @P0 IADD3 R13, R7.reuse, 0x20, RZ ;  /* 0x00000020070d0810 */ /* 0x040fe40007ffe0ff */
[C---:B------:R-:W-:Y:S02]  /*a2e0*/  IADD3 R12, R7.reuse, R8, RZ ;  /* 0x00000008070c7210 */ /* 0x040fe40007ffe0ff */
[-C--:B------:R-:W-:Y:S01]  /*a2f0*/  IADD3 R11, R8, R13.reuse, RZ ;  /* 0x0000000d080b7210 */ /* 0x080fe20007ffe0ff */
[----:B------:R-:W-:Y:S01]  /*a300*/  STS.64 [R13], R68 ;  /* 0x000000440d007388 */ /* 0x000fe20000000a00 */
[-C--:B------:R-:W-:Y:S02]  /*a310*/  IADD3 R15, R7, R14.reuse, RZ ;  /* 0x0000000e070f7210 */ /* 0x080fe40007ffe0ff */
[----:B------:R-:W-:Y:S01]  /*a320*/  IADD3 R16, R14, R13, RZ ;  /* 0x0000000d0e107210 */ /* 0x000fe20007ffe0ff */
[----:B------:R-:W-:Y:S01]  /*a330*/  STS.64 [R13+0x800], R70 ;  /* 0x000800460d007388 */ /* 0x000fe20000000a00 */
[----:B------:R-:W-:-:S02]  /*a340*/  IADD3 R17, R12, R14, RZ ;  /* 0x0000000e0c117210 */ /* 0x000fc40007ffe0ff */
[----:B------:R-:W-:Y:S01]  /*a350*/  IADD3 R14, R11, R14, RZ ;  /* 0x0000000e0b0e7210 */ /* 0x000fe20007ffe0ff */
[----:B------:R-:W-:Y:S04]  /*a360*/  STS.64 [R12], R72 ;  /* 0x000000480c007388 */ /* 0x000fe80000000a00 */
[----:B------:R-:W-:Y:S04]  /*a370*/  STS.64 [R12+0x800], R74 ;  /* 0x0008004a0c007388 */ /* 0x000fe80000000a00 */
[----:B------:R1:W-:Y:S04]  /*a380*/  STS.64 [R11], R76 ;  /* 0x0000004c0b007388 */ /* 0x0003e80000000a00 */
[----:B------:R-:W-:Y:S04]  /*a390*/  STS.64 [R11+0x800], R78 ;  /* 0x0008004e0b007388 */ /* 0x000fe80000000a00 */
[----:B------:R-:W-:Y:S04]  /*a3a0*/  STS.64 [R15], R80 ;  /* 0x000000500f007388 */ /* 0x000fe80000000a00 */
[----:B------:R-:W-:Y:S04]  /*a3b0*/  STS.64 [R15+0x800], R82 ;  /* 0x000800520f007388 */ /* 0x000fe80000000a00 */
[----:B------:R-:W-:Y:S04]  /*a3c0*/  STS.64 [R16], R84 ;  /* 0x0000005410007388 */ /* 0x000fe80000000a00 */
[----:B------:R-:W-:Y:S04]  /*a3d0*/  STS.64 [R16+0x800], R86 ;  /* 0x0008005610007388 */ /* 0x000fe80000000a00 */
[----:B------:R-:W-:Y:S01]  /*a3e0*/  STS.64 [R17], R88 ;  /* 0x0000005811007388 */ /* 0x000fe20000000a00 */
[----:B-1----:R-:W-:-:S03]  /*a3f0*/  LOP3.LUT R77, R0, 0xffffffe0, RZ, 0xc0, !PT ;  /* 0xffffffe0004d7812 */ /* 0x002fc600078ec0ff */
[----:B------:R-:W-:Y:S01]  /*a400*/  STS.64 [R17+0x800], R90 ;  /* 0x0008005a11007388 */ /* 0x000fe20000000a00 */
[----:B------:R-:W-:-:S03]  /*a410*/  IADD3 R77, -R77, R2, RZ ;  /* 0x000000024d4d7210 */ /* 0x000fc60007ffe1ff */
[----:B------:R-:W-:Y:S01]  /*a420*/  STS.64 [R14], R92 ;  /* 0x0000005c0e007388 */ /* 0x000fe20000000a00 */
[----:B------:R-:W-:Y:S01]  /*a430*/  MOV R2, 0xff800000 ;  /* 0xff80000000027802 */ /* 0x000fe20000000f00 */
[----:B------:R-:W-:Y:S01]  /*a440*/  @P4 FFMA.FTZ R2, R132, c[0x0][0x238], R5 ;  /* 0x00008e0084024a23 */ /* 0x000fe20000010005 */
[----:B------:R-:W-:Y:S01]  /*a450*/  LOP3.LUT P0, RZ, R77, 0x3, RZ, 0xc0, !PT ;  /* 0x000000034dff7812 */ /* 0x000fe2000780c0ff */
[----:B------:R-:W-:Y:S04]  /*a460*/  STS.64 [R14+0x800], R94 ;  /* 0x0008005e0e007388 */ /* 0x000fe80000000a00 */
[----:B------:R-:W-:Y:S04]  /*a470*/  STS.64 [R9.X4+0x4000], R96 ;  /* 0x0040006009007388 */ /* 0x000fe80000004a00 */
[----:B------:R1:W-:Y:S04]  /*a480*/  STS.64 [R9.X4+0x4800], R98 ;  /* 0x0048006209007388 */ /* 0x0003e80000004a00 */
[----:B------:R-:W-:Y:S04]  /*a490*/  STS.64 [R13+0x4000], R100 ;  /* 0x004000640d007388 */ /* 0x000fe80000000a00 */
[----:B------:R-:W-:Y:S04]  /*a4a0*/  STS.64 [R13+0x4800], R102 ;  /* 0x004800660d007388 */ /* 0x000fe80000000a00 */
[----:B------:R-:W-:Y:S04]  /*a4b0*/  STS.64 [R12+0x4000], R104 ;  /* 0x004000680c007388 */ /* 0x000fe80000000a00 */
[----:B------:R-:W-:Y:S04]  /*a4c0*/  STS.64 [R12+0x4800], R106 ;  /* 0x0048006a0c007388 */ /* 0x000fe80000000a00 */
[----:B------:R-:W2:Y:S04]  /*a4d0*/  S2R R8, SR_CTAID.Z ;  /* 0x0000000000087919 */ /* 0x000ea80000002700 */
[----:B------:R-:W3:Y:S04]  /*a4e0*/  S2R R7, SR_CTAID.Y ;  /* 0x0000000000077919 */ /* 0x000ee80000002600 */
[----:B------:R-:W-:Y:S04]  /*a4f0*/  STS.64 [R11+0x4000], R124 ;  /* 0x0040007c0b007388 */ /* 0x000fe80000000a00 */
[----:B------:R4:W-:Y:S04]  /*a500*/  STS.64 [R11+0x4800], R126 ;  /* 0x0048007e0b007388 */ /* 0x0009e80000000a00 */
[----:B------:R-:W-:Y:S04]  /*a510*/  STS.64 [R15+0x4000], R108 ;  /* 0x0040006c0f007388 */ /* 0x000fe80000000a00 */
[----:B------:R-:W-:Y:S04]  /*a520*/  STS.64 [R15+0x4800], R110 ;  /* 0x0048006e0f007388 */ /* 0x000fe80000000a00 */
[----:B------:R-:W-:Y:S04]  /*a530*/  STS.64 [R16+0x4000], R112 ;  /* 0x0040007010007388 */ /* 0x000fe80000000a00 */
[----:B------:R-:W-:Y:S01]  /*a540*/  STS.64 [R16+0x4800], R114 ;  /* 0x0048007210007388 */ /* 0x000fe20000000a00 */
[----:B---3--:R-:W-:-:S03]  /*a550*/  IMAD R7, R7, c[0x0][0x210], R230 ;  /* 0x0000840007077a24 */ /* 0x008fc600078e02e6 */
[----:B-1----:R-:W1:Y:S04]  /*a560*/  S2R R9, SR_CTAID.X ;  /* 0x0000000000097919 */ /* 0x002e680000002500 */
[----:B------:R-:W-:Y:S01]  /*a570*/  STS.64 [R17+0x4000], R120 ;  /* 0x0040007811007388 */ /* 0x000fe20000000a00 */
[----:B----4-:R-:W-:-:S03]  /*a580*/  IADD3 R11, -R230, RZ, RZ ;  /* 0x000000ffe60b7210 */ /* 0x010fc60007ffe1ff */
[----:B------:R-:W-:Y:S04]  /*a590*/  STS.64 [R17+0x4800], R122 ;  /* 0x0048007a11007388 */ /* 0x000fe80000000a00 */
[----:B------:R-:W-:Y:S01]  /*a5a0*/  STS.64 [R14+0x4000], R116 ;  /* 0x004000740e007388 */ /* 0x000fe20000000a00 */
[----:B--2---:R-:W-:-:S03]  /*a5b0*/  IMAD R8, R11, c[0x0][0x1c0], R8 ;  /* 0x000070000b087a24 */ /* 0x004fc600078e0208 */
[----:B------:R-:W-:Y:S01]  /*a5c0*/  STS.64 [R14+0x4800], R118 ;  /* 0x004800760e007388 */ /* 0x000fe20000000a00 */
[----:B------:R-:W-:-:S03]  /*a5d0*/  IMAD R7, R7, c[0x0][0x1c0], R8 ;  /* 0x0000700007077a24 */ /* 0x000fc600078e0208 */
[----:B------:R-:W-:Y:S01]  /*a5e0*/  BAR.SYNC.DEFER_BLOCKING 0x0 ;  /* 0x0000000000007b1d */ /* 0x000fe20000010000 */
[----:B-1----:R-:W-:-:S05]  /*a5f0*/  SHF.L.U32 R0, R9, 0x6, RZ ;  /* 0x0000000609007819 */ /* 0x002fca00000006ff */
[----:B------:R-:W-:Y:S01]  /*a600*/  IMAD R7, R7, c[0x0][0x214], R0 ;  /* 0x0000850007077a24 */ /* 0x000fe200078e0200 */
[----:B------:R-:W1:Y:S04]  /*a610*/  LDS.128 R68, [R6.X4] ;  /* 0x0000000006447984 */ /* 0x000e680000004c00 */
[----:B------:R-:W2:Y:S04]  /*a620*/  LDS.128 R64, [R6.X4+0x800] ;  /* 0x0008000006407984 */ /* 0x000ea80000004c00 */
[----:B------:R-:W3:Y:S04]  /*a630*/  LDS.128 R60, [R6.X4+0x1000] ;  /* 0x00100000063c7984 */ /* 0x000ee80000004c00 */
[----:B------:R-:W4:Y:S04]  /*a640*/  LDS.128 R56, [R6.X4+0x1800] ;  /* 0x0018000006387984 */ /* 0x000f280000004c00 */
        /* <DEDUP_REMOVED lines=15> */
[----:B--234-:R-:W-:Y:S01]  /*a740*/  IMAD.MOV.U32 R0, RZ, RZ, -0x40 ;  /* 0xffffffc0ff007424 */ /* 0x01cfe200078e00ff */
[----:B------:R-:W-:-:S02]  /*a750*/  IADD3 R3, R234, 0x8, RZ ;  /* 0x00000008ea037810 */ /* 0x000fc40007ffe0ff */
[----:B------:R-:W-:Y:S01]  /*a760*/  SHF.R.S32.HI R4, RZ, 0x1f, R234 ;  /* 0x0000001fff047819 */ /* 0x000fe200000114ea */
[----:B------:R-:W-:Y:S01]  /*a770*/  IMAD R9, R9, R0, c[0x0][0x214] ;  /* 0x0000850009097624 */ /* 0x000fe200078e0200 */
[----:B------:R-:W-:-:S04]  /*a780*/  IADD3 R0, P0, R7, R234, RZ ;  /* 0x000000ea07007210 */ /* 0x000fc80007f1e0ff */
[-C--:B------:R-:W-:Y:S02]  /*a790*/  ISETP.GE.AND P2, PT, R234, R9.reuse, PT ;  /* 0x00000009ea00720c */ /* 0x080fe40003f46270 */
[----:B------:R-:W-:Y:S02]  /*a7a0*/  ISETP.GE.AND P1, PT, R3, R9, PT ;  /* 0x000000090300720c */ /* 0x000fe40003f26270 */
[----:B------:R-:W-:Y:S02]  /*a7b0*/  LEA.HI.X.SX32 R3, R7, R4, 0x1, P0 ;  /* 0x0000000407037211 */ /* 0x000fe400000f0eff */
[----:B------:R-:W-:-:S04]  /*a7c0*/  LEA R4, P0, R0, c[0x0][0x208], 0x2 ;  /* 0x0000820000047a11 */ /* 0x000fc800078010ff */
[----:B------:R-:W-:-:S05]  /*a7d0*/  LEA.HI.X R5, R0, c[0x0][0x20c], R3, 0x2, P0 ;  /* 0x0000830000057a11 */ /* 0x000fca00000f1403 */
[----:B------:R2:W-:Y:S04]  /*a7e0*/  @!P2 STG.E [R4.64], R2 ;  /* 0x000000020400a986 */ /* 0x0005e8000c10190a */
[----:B------:R2:W-:Y:S02]  /*a7f0*/  @!P1 STG.E [R4.64+0x20], R6 ;  /* 0x0000200604009986 */ /* 0x0005e4000c10190a */
.L_x_2303:
[----:B--234-:R-:W-:Y:S05]  /*a800*/  BSYNC B0 ;  /* 0x0000000000007941 */ /* 0x01cfea0003800000 */
.L_x_2302:
[----:B------:R-:W-:Y:S02]  /*a810*/  IMAD.SHL.U32 R228, R228, 0x4, RZ ;  /* 0x00000004e4e47824 */ /* 0x000fe400078e00ff */
[----:B------:R-:W-:-:S03]  /*a820*/  IMAD R7, R7, c[0x0][0x22c], RZ ;  /* 0x00008b0007077a24 */ /* 0x000fc600078e02ff */
[----:B------:R-:W-:-:S05]  /*a830*/  SHF.R.S32.HI R229, RZ, 0x1f, R228 ;  /* 0x0000001fffe57819 */ /* 0x000fca00000114e4 */
[----:B------:R-:W-:-:S05]  /*a840*/  IMAD.WIDE R10, R10, 0x80, R228 ;  /* 0x000000800a0a7825 */ /* 0x000fca00078e02e4 */
[----:B------:R-:W-:-:S04]  /*a850*/  IADD3 R0, P0, R7, R10, RZ ;  /* 0x0000000a07007210 */ /* 0x000fc80007f1e0ff */
[----:B------:R-:W-:Y:S02]  /*a860*/  LEA.HI.X.SX32 R7, R7, R11, 0x1, P0 ;  /* 0x0000000b07077211 */ /* 0x000fe400000f0eff */
[----:B------:R-:W-:-:S04]  /*a870*/  LEA R2, P0, R0, c[0x0][0x1d8], 0x2 ;  /* 0x0000760000027a11 */ /* 0x000fc800078010ff */
[----:B------:R-:W-:-:S05]  /*a880*/  LEA.HI.X R3, R0, c[0x0][0x1dc], R7, 0x2, P0 ;  /* 0x0000770000037a11 */ /* 0x000fca00000f1407 */
[----:B-1----:R-:W-:Y:S04]  /*a890*/  STG.E.128 [R2.64], R68 ;  /* 0x0000004402007986 */ /* 0x002fe8000c101d0a */
[----:B------:R-:W-:Y:S04]  /*a8a0*/  STG.E.128 [R2.64+0x100], R36 ;  /* 0x0001002402007986 */ /* 0x000fe8000c101d0a */
        /* <DEDUP_REMOVED lines=13> */
[----:B------:R-:W-:Y:S01]  /*a980*/  STG.E.128 [R2.64+0x7100], R72 ;  /* 0x0071004802007986 */ /* 0x000fe2000c101d0a */
[----:B------:R-:W-:Y:S05]  /*a990*/  EXIT ;  /* 0x000000000000794d */ /* 0x000fea0003800000 */
.L_x_2304:
        /* <DEDUP_REMOVED lines=14> */
.L_x_8228:


//--------------------- .text._ZN5flash24flash_fwd_splitkv_kernelI23Flash_fwd_kernel_traitsILi128ELi64ELi128ELi4ELb0ELb0EN7cutlass6half_tE19Flash_kernel_traitsILi128ELi64ELi128ELi4ES3_EELb1ELb0ELb0ELb1ELb1ELb1ELb1ELb0EEEvNS_16Flash_fwd_paramsE --------------------------
	.section	.text._ZN5flash24flash_fwd_splitkv_kernelI23Flash_fwd_kernel_traitsILi128ELi64ELi128ELi4ELb0ELb0EN7cutlass6half_tE19Flash_kernel_traitsILi128ELi64ELi128ELi4ES3_EELb1ELb0ELb0ELb1ELb1ELb1ELb1ELb0EEEvNS_16Flash_fwd_paramsE,"ax",@progbits
	.sectioninfo	@"SHI_REGISTERS=255"
	.align	128
        .global         _ZN5flash24flash_fwd_splitkv_kernelI23Flash_fwd_kernel_traitsILi128ELi64ELi128ELi4ELb0ELb0EN7cutlass6half_tE19Flash_kernel_traitsILi128ELi64ELi128ELi4ES3_EELb1ELb0ELb0ELb1ELb1ELb1ELb1ELb0EEEvNS_16Flash_fwd_paramsE
        .type           _ZN5flash24flash_fwd_splitkv_kernelI23Flash_fwd_kernel_traitsILi128ELi64ELi128ELi4ELb0ELb0EN7cutlass6half_tE19Flash_kernel_traitsILi128ELi64ELi128ELi4ES3_EELb1ELb0ELb0ELb1ELb1ELb1ELb1ELb0EEEvNS_16Flash_fwd_paramsE,@function
        .size           _ZN5flash24flash_fwd_splitkv_kernelI23Flash_fwd_kernel_traitsILi128ELi64ELi128ELi4ELb0ELb0EN7cutlass6half_tE19Flash_kernel_traitsILi128ELi64ELi128ELi4ES3_EELb1ELb0ELb0ELb1ELb1ELb1ELb1ELb0EEEvNS_16Flash_fwd_paramsE,(.L_x_8229 - _ZN5flash24flash_fwd_splitkv_kernelI23Flash_fwd_kernel_traitsILi128ELi64ELi128ELi4ELb0ELb0EN7cutlass6half_tE19Flash_kernel_traitsILi128ELi64ELi128ELi4ES3_EELb1ELb0ELb0ELb1ELb1ELb1ELb1ELb0EEEvNS_16Flash_fwd_paramsE)
        .other          _ZN5flash24flash_fwd_splitkv_kernelI23Flash_fwd_kernel_traitsILi128ELi64ELi128ELi4ELb0ELb0EN7cutlass6half_tE19Flash_kernel_traitsILi128ELi64ELi128ELi4ES3_EELb1ELb0ELb0ELb1ELb1ELb1ELb1ELb0EEEvNS_16Flash_fwd_paramsE,@"STO_CUDA_ENTRY STV_DEFAULT"
_ZN5flash24flash_fwd_splitkv_kernelI23Flash_fwd_kernel_traitsILi128ELi64ELi128ELi4ELb0ELb0EN7cutlass6half_tE19Flash_kernel_traitsILi128ELi64ELi128ELi4ES3_EELb1ELb0ELb0ELb1ELb1ELb1ELb1ELb0EEEvNS_16Flash_fwd_paramsE:
.text._ZN5flash24flash_fwd_splitkv_kernelI23Flash_fwd_kernel_traitsILi128ELi64ELi128ELi4ELb0ELb0EN7cutlass6half_tE19Flash_kernel_traitsILi128ELi64ELi128ELi4ES3_EELb1ELb0ELb0ELb1ELb1ELb1ELb1ELb0EEEvNS_16Flash_fwd_paramsE:
        /* <DEDUP_REMOVED lines=163> */
.L_x_2305:
        /* <DEDUP_REMOVED lines=19> */
.L_x_2306:
        /* <DEDUP_REMOVED lines=74> */
.L_x_2307:
        /* <DEDUP_REMOVED lines=52> */
.L_x_2308:
        /* <DEDUP_REMOVED lines=30> */
[----:B------:R-:W-:Y:S01]  /*1520*/  ULDC.64 UR6, c[0x0][0x198] ;  /* 0x0000660000067ab9 */ /* 0x000fe20000000a00 */
[----:B------:R-:W-:Y:S01]  /*1530*/  LOP3.LUT R5, R5, 0xfffffff0, RZ, 0xc0, !PT ;  /* 0xfffffff005057812 */ /* 0x000fe200078ec0ff */
[----:B------:R-:W-:Y:S01]  /*1540*/  USHF.L.U32 UR12, UR6, 0x5, URZ ;  /* 0x00000005060c7899 */ /* 0x000fe2000800063f */
[----:B------:R-:W-:Y:S01]  /*1550*/  IMAD.X R29, R23, 0x1, R13, P0 ;  /* 0x00000001171d7824 */ /* 0x000fe200000e060d */
[----:B------:R-:W-:Y:S01]  /*1560*/  IADD3 R9, P0, R26, R9, RZ ;  /* 0x000000091a097210 */ /* 0x000fe20007f1e0ff */
[----:B------:R-:W-:Y:S01]  /*1570*/  IMAD.IADD R25, R25, 0x1, R7 ;  /* 0x0000000119197824 */ /* 0x000fe200078e0207 */
[----:B------:R-:W-:Y:S01]  /*1580*/  LOP3.LUT R16, R15, 0x38, R22, 0xf8, !PT ;  /* 0x000000380f107812 */ /* 0x000fe200078ef816 */
[----:B------:R-:W-:Y:S01]  /*1590*/  IMAD.WIDE.U32 R28, R11, c[0x0][0x1b8], R28 ;  /* 0x00006e000b1c7a25 */ /* 0x000fe200078e001c */
[-C--:B------:R-:W-:Y:S01]  /*15a0*/  LEA.HI R11, R39, R6.reuse, RZ, 0x6 ;  /* 0x00000006270b7211 */ /* 0x080fe200078f30ff */
[----:B------:R-:W-:Y:S01]  /*15b0*/  USHF.L.U64.HI UR7, UR6, UR8, UR7 ;  /* 0x0000000806077299 */ /* 0x000fe20008010207 */
[----:B------:R-:W-:Y:S01]  /*15c0*/  SHF.R.U32.HI R15, RZ, 0x3, R15 ;  /* 0x00000003ff0f7819 */ /* 0x000fe2000001160f */
[----:B------:R-:W-:Y:S01]  /*15d0*/  IMAD.X R21, R23, 0x1, R12, P1 ;  /* 0x0000000117157824 */ /* 0x000fe200008e060c */
[----:B------:R-:W-:Y:S01]  /*15e0*/  LEA.HI R39, R39, R6, RZ, 0x5 ;  /* 0x0000000627277211 */ /* 0x000fe200078f28ff */
[----:B------:R-:W-:Y:S01]  /*15f0*/  IMAD R7, R27, c[0x0][0x198], RZ ;  /* 0x000066001b077a24 */ /* 0x000fe200078e02ff */
[----:B------:R-:W-:Y:S01]  /*1600*/  LOP3.LUT R15, R16, R15, RZ, 0x3c, !PT ;  /* 0x0000000f100f7212 */ /* 0x000fe200078e3cff */
[C---:B------:R-:W-:Y:S01]  /*1610*/  IMAD R14, R17.reuse, c[0x0][0x1ac], R14 ;  /* 0x00006b00110e7a24 */ /* 0x040fe200078e020e */
[----:B------:R-:W-:Y:S01]  /*1620*/  SHF.R.S32.HI R38, RZ, 0x5, R39 ;  /* 0x00000005ff267819 */ /* 0x000fe20000011427 */
[----:B------:R-:W-:Y:S01]  /*1630*/  IMAD.WIDE.U32 R24, R17, c[0x0][0x1a8], R24 ;  /* 0x00006a0011187a25 */ /* 0x000fe200078e0018 */
[----:B------:R-:W-:-:S02]  /*1640*/  LOP3.LUT R235, R39, 0xffffffe0, RZ, 0xc0, !PT ;  /* 0xffffffe027eb7812 */ /* 0x000fc400078ec0ff */
[----:B------:R-:W-:Y:S01]  /*1650*/  SHF.R.S32.HI R39, RZ, 0x1f, R39 ;  /* 0x0000001fff277819 */ /* 0x000fe20000011427 */
[----:B------:R-:W-:Y:S02]  /*1660*/  IMAD.SHL.U32 R12, R11, 0x8, RZ ;  /* 0x000000080b0c7824 */ /* 0x000fe400078e00ff */
[C---:B------:R-:W-:Y:S01]  /*1670*/  IMAD R7, R26.reuse, c[0x0][0x19c], R7 ;  /* 0x000067001a077a24 */ /* 0x040fe200078e0207 */
[----:B------:R-:W-:Y:S01]  /*1680*/  LEA.HI R39, R39, R38, RZ, 0x2 ;  /* 0x0000002627277211 */ /* 0x000fe200078f10ff */
[----:B------:R-:W-:Y:S01]  /*1690*/  IMAD.WIDE.U32 R20, R26, c[0x0][0x198], R20 ;  /* 0x000066001a147a25 */ /* 0x000fe200078e0014 */
[----:B------:R-:W-:Y:S02]  /*16a0*/  LOP3.LUT R12, R15, 0x7ffffe00, R12, 0xf8, !PT ;  /* 0x7ffffe000f0c7812 */ /* 0x000fe400078ef80c */
[----:B------:R-:W-:Y:S01]  /*16b0*/  LOP3.LUT R39, R39, 0xfffffffc, RZ, 0xc0, !PT ;  /* 0xfffffffc27277812 */ /* 0x000fe200078ec0ff */
[----:B------:R-:W-:Y:S02]  /*16c0*/  IMAD R11, R19, c[0x0][0x190], RZ ;  /* 0x00006400130b7a24 */ /* 0x000fe400078e02ff */
[----:B------:R-:W-:-:S02]  /*16d0*/  IMAD.IADD R25, R25, 0x1, R14 ;  /* 0x0000000119197824 */ /* 0x000fc400078e020e */
        /* <DEDUP_REMOVED lines=15> */
[----:B------:R-:W-:Y:S01]  /*17d0*/  IMAD.IADD R232, R6, 0x1, -R5 ;  /* 0x0000000106e87824 */ /* 0x000fe200078e0a05 */
[----:B------:R-:W-:Y:S01]  /*17e0*/  IADD3.X R9, R11, UR5, RZ, P0, !PT ;  /* 0x000000050b097c10 */ /* 0x000fe200087fe4ff */
[----:B------:R-:W-:Y:S01]  /*17f0*/  IMAD.IADD R229, R29, 0x1, R7 ;  /* 0x000000011de57824 */ /* 0x000fe200078e0207 */
[----:B------:R-:W-:Y:S01]  /*1800*/  IADD3 R14, P0, R8, UR9, RZ ;  /* 0x00000009080e7c10 */ /* 0x000fe2000ff1e0ff */
[----:B------:R-:W-:Y:S01]  /*1810*/  @!PT LDS RZ, [RZ] ;  /* 0x00000000fffff984 */ /* 0x000fe20000000800 */
[----:B------:R-:W-:Y:S01]  /*1820*/  @!PT LDS RZ, [RZ] ;  /* 0x00000000fffff984 */ /* 0x000fe20000000800 */
[----:B------:R-:W-:Y:S01]  /*1830*/  @!PT LDS RZ, [RZ] ;  /* 0x00000000fffff984 */ /* 0x000fe20000000800 */
[----:B------:R1:W-:Y:S01]  /*1840*/  LDGSTS.E.BYPASS.LTC128B.128 [R233], [R10.64] ;  /* 0x000000000ae97fae */ /* 0x0003e2000b901d4a */
[----:B------:R-:W-:Y:S01]  /*1850*/  SHF.R.S32.HI R5, RZ, 0x1f, R232 ;  /* 0x0000001fff057819 */ /* 0x000fe200000114e8 */
[----:B------:R-:W-:Y:S01]  /*1860*/  IMAD.SHL.U32 R7, R0, 0x8, RZ ;  /* 0x0000000800077824 */ /* 0x000fe200078e00ff */
[----:B------:R-:W-:Y:S01]  /*1870*/  IADD3.X R15, R9, UR5, RZ, P0, !PT ;  /* 0x00000005090f7c10 */ /* 0x000fe200087fe4ff */
[----:B------:R1:W-:Y:S01]  /*1880*/  LDGSTS.E.BYPASS.LTC128B.128 [R233+0x2000], [R10.64+0x80] ;  /* 0x020000800ae97fae */ /* 0x0003e2000b901d4a */
[----:B------:R-:W-:Y:S01]  /*1890*/  IADD3 R16, P0, R14, UR9, RZ ;  /* 0x000000090e107c10 */ /* 0x000fe2000ff1e0ff */
[----:B------:R-:W-:-:S02]  /*18a0*/  IMAD.IADD R235, R6, 0x1, -R235 ;  /* 0x0000000106eb7824 */ /* 0x000fc400078e0aeb */
[----:B------:R2:W-:Y:S01]  /*18b0*/  LDGSTS.E.BYPASS.LTC128B.128 [R233+0x800], [R8.64] ;  /* 0x0080000008e97fae */ /* 0x0005e2000b901d4a */
[----:B------:R-:W-:Y:S01]  /*18c0*/  IADD3.X R17, R15, UR5, RZ, P0, !PT ;  /* 0x000000050f117c10 */ /* 0x000fe200087fe4ff */
[----:B------:R-:W-:Y:S01]  /*18d0*/  ULDC.64 UR4, c[0x0][0x1a0] ;  /* 0x0000680000047ab9 */ /* 0x000fe20000000a00 */
[----:B------:R-:W-:Y:S01]  /*18e0*/  IADD3 R12, P0, R230, UR12, RZ ;  /* 0x0000000ce60c7c10 */ /* 0x000fe2000ff1e0ff */
[----:B------:R2:W-:Y:S01]  /*18f0*/  LDGSTS.E.BYPASS.LTC128B.128 [R233+0x2800], [R8.64+0x80] ;  /* 0x0280008008e97fae */ /* 0x0005e2000b901d4a */
[----:B------:R-:W-:Y:S01]  /*1900*/  USHF.L.U32 UR9, UR4, 0x5, URZ ;  /* 0x0000000504097899 */ /* 0x000fe2000800063f */
[----:B------:R-:W-:Y:S01]  /*1910*/  IMAD.IADD R238, R38, 0x1, -R39 ;  /* 0x0000000126ee7824 */ /* 0x000fe200078e0a27 */
[----:B------:R-:W-:Y:S01]  /*1920*/  IADD3.X R13, R231, UR7, RZ, P0, !PT ;  /* 0x00000007e70d7c10 */ /* 0x000fe200087fe4ff */
[----:B------:R3:W-:Y:S01]  /*1930*/  LDGSTS.E.BYPASS.LTC128B.128 [R233+0x1000], [R14.64] ;  /* 0x010000000ee97fae */ /* 0x0007e2000b901d4a */
[----:B------:R-:W-:-:S03]  /*1940*/  USHF.L.U64.HI UR5, UR4, UR8, UR5 ;  /* 0x0000000804057299 */ /* 0x000fc60008010205 */
[----:B------:R3:W-:Y:S04]  /*1950*/  LDGSTS.E.BYPASS.LTC128B.128 [R233+0x3000], [R14.64+0x80] ;  /* 0x030000800ee97fae */ /* 0x0007e8000b901d4a */
[----:B------:R4:W-:Y:S04]  /*1960*/  LDGSTS.E.BYPASS.LTC128B.128 [R233+0x1800], [R16.64] ;  /* 0x0180000010e97fae */ /* 0x0009e8000b901d4a */
[----:B------:R4:W-:Y:S01]  /*1970*/  LDGSTS.E.BYPASS.LTC128B.128 [R233+0x3800], [R16.64+0x80] ;  /* 0x0380008010e97fae */ /* 0x0009e2000b901d4a */
[----:B-1----:R-:W-:-:S03]  /*1980*/  IADD3 R10, P0, R12, UR12, RZ ;  /* 0x0000000c0c0a7c10 */ /* 0x002fc6000ff1e0ff */
[----:B------:R1:W-:Y:S01]  /*1990*/  LDGSTS.E.BYPASS.LTC128B.128 [R233+0x4000], [R230.64] ;  /* 0x04000000e6e97fae */ /* 0x0003e2000b901d4a */
[----:B------:R-:W-:-:S03]  /*19a0*/  IADD3.X R11, R13, UR7, RZ, P0, !PT ;  /* 0x000000070d0b7c10 */ /* 0x000fc600087fe4ff */
[----:B------:R1:W-:Y:S01]  /*19b0*/  LDGSTS.E.BYPASS.LTC128B.128 [R233+0x8000], [R230.64+0x80] ;  /* 0x08000080e6e97fae */ /* 0x0003e2000b901d4a */
[----:B--2---:R-:W-:-:S03]  /*19c0*/  IADD3 R8, P0, R10, UR12, RZ ;  /* 0x0000000c0a087c10 */ /* 0x004fc6000ff1e0ff */
[----:B------:R2:W-:Y:S01]  /*19d0*/  LDGSTS.E.BYPASS.LTC128B.128 [R233+0x4800], [R12.64] ;  /* 0x048000000ce97fae */ /* 0x0005e2000b901d4a */
[----:B------:R-:W-:-:S03]  /*19e0*/  IADD3.X R9, R11, UR7, RZ, P0, !PT ;  /* 0x000000070b097c10 */ /* 0x000fc600087fe4ff */
[----:B------:R2:W-:Y:S01]  /*19f0*/  LDGSTS.E.BYPASS.LTC128B.128 [R233+0x8800], [R12.64+0x80] ;  /* 0x088000800ce97fae */ /* 0x0005e2000b901d4a */
[----:B------:R-:W-:-:S03]  /*1a00*/  IADD3 R18, P0, R8, UR12, RZ ;  /* 0x0000000c08127c10 */ /* 0x000fc6000ff1e0ff */
[----:B------:R5:W-:Y:S01]  /*1a10*/  LDGSTS.E.BYPASS.LTC128B.128 [R233+0x5000], [R10.64] ;  /* 0x050000000ae97fae */ /* 0x000be2000b901d4a */
[----:B------:R-:W-:-:S03]  /*1a20*/  IADD3.X R19, R9, UR7, RZ, P0, !PT ;  /* 0x0000000709137c10 */ /* 0x000fc600087fe4ff */
[----:B------:R5:W-:Y:S01]  /*1a30*/  LDGSTS.E.BYPASS.LTC128B.128 [R233+0x9000], [R10.64+0x80] ;  /* 0x090000800ae97fae */ /* 0x000be2000b901d4a */
[----:B----4-:R-:W-:-:S03]  /*1a40*/  IADD3 R16, P0, R18, UR12, RZ ;  /* 0x0000000c12107c10 */ /* 0x010fc6000ff1e0ff */
[----:B------:R4:W-:Y:S01]  /*1a50*/  LDGSTS.E.BYPASS.LTC128B.128 [R233+0x5800], [R8.64] ;  /* 0x0580000008e97fae */ /* 0x0009e2000b901d4a */
[----:B------:R-:W-:-:S03]  /*1a60*/  IADD3.X R17, R19, UR7, RZ, P0, !PT ;  /* 0x0000000713117c10 */ /* 0x000fc600087fe4ff */
[----:B------:R4:W-:Y:S01]  /*1a70*/  LDGSTS.E.BYPASS.LTC128B.128 [R233+0x9800], [R8.64+0x80] ;  /* 0x0980008008e97fae */ /* 0x0009e2000b901d4a */
[----:B---3--:R-:W-:-:S03]  /*1a80*/  IADD3 R14, P0, R16, UR12, RZ ;  /* 0x0000000c100e7c10 */ /* 0x008fc6000ff1e0ff */
[----:B------:R3:W-:Y:S01]  /*1a90*/  LDGSTS.E.BYPASS.LTC128B.128 [R233+0x6000], [R18.64] ;  /* 0x0600000012e97fae */ /* 0x0007e2000b901d4a */
[----:B------:R-:W-:-:S03]  /*1aa0*/  IADD3.X R15, R17, UR7, RZ, P0, !PT ;  /* 0x00000007110f7c10 */ /* 0x000fc600087fe4ff */
[----:B------:R3:W-:Y:S01]  /*1ab0*/  LDGSTS.E.BYPASS.LTC128B.128 [R233+0xa000], [R18.64+0x80] ;  /* 0x0a00008012e97fae */ /* 0x0007e2000b901d4a */
[----:B--2---:R-:W-:-:S03]  /*1ac0*/  IADD3 R12, P0, R14, UR12, RZ ;  /* 0x0000000c0e0c7c10 */ /* 0x004fc6000ff1e0ff */
[----:B------:R2:W-:Y:S01]  /*1ad0*/  LDGSTS.E.BYPASS.LTC128B.128 [R233+0x6800], [R16.64] ;  /* 0x0680000010e97fae */ /* 0x0005e2000b901d4a */
[----:B------:R-:W-:-:S03]  /*1ae0*/  IADD3.X R13, R15, UR7, RZ, P0, !PT ;  /* 0x000000070f0d7c10 */ /* 0x000fc600087fe4ff */
[----:B------:R2:W-:Y:S01]  /*1af0*/  LDGSTS.E.BYPASS.LTC128B.128 [R233+0xa800], [R16.64+0x80] ;  /* 0x0a80008010e97fae */ /* 0x0005e2000b901d4a */
[----:B------:R-:W-:Y:S01]  /*1b00*/  LEA R228, P0, R28, c[0x0][0x170], 0x1 ;  /* 0x00005c001ce47a11 */ /* 0x000fe200078008ff */
[----:B-----5:R-:W-:Y:S02]  /*1b10*/  IMAD.SHL.U32 R11, R2, 0x40, RZ ;  /* 0x00000040020b7824 */ /* 0x020fe400078e00ff */
[----:B------:R5:W-:Y:S01]  /*1b20*/  LDGSTS.E.BYPASS.LTC128B.128 [R233+0x7000], [R14.64] ;  /* 0x070000000ee97fae */ /* 0x000be2000b901d4a */
[----:B------:R-:W-:-:S03]  /*1b30*/  LEA.HI.X R229, R28, c[0x0][0x174], R229, 0x1, P0 ;  /* 0x00005d001ce57a11 */ /* 0x000fc600000f0ce5 */
[----:B------:R5:W-:Y:S01]  /*1b40*/  LDGSTS.E.BYPASS.LTC128B.128 [R233+0xb000], [R14.64+0x80] ;  /* 0x0b0000800ee97fae */ /* 0x000be2000b901d4a */
[----:B------:R-:W-:Y:S02]  /*1b50*/  LOP3.LUT R11, R11, 0x1c0, RZ, 0xc0, !PT ;  /* 0x000001c00b0b7812 */ /* 0x000fe400078ec0ff */
[----:B----4-:R-:W-:Y:S01]  /*1b60*/  LEA.HI R8, R5, R232, RZ, 0x3 ;  /* 0x000000e805087211 */ /* 0x010fe200078f18ff */
[----:B------:R4:W-:Y:S01]  /*1b70*/  LDGSTS.E.BYPASS.LTC128B.128 [R233+0x7800], [R12.64] ;  /* 0x078000000ce97fae */ /* 0x0009e2000b901d4a */
[----:B------:R-:W-:Y:S02]  /*1b80*/  LOP3.LUT R9, R11, 0x8, R4, 0xf8, !PT ;  /* 0x000000080b097812 */ /* 0x000fe400078ef804 */
[----:B------:R-:W-:Y:S01]  /*1b90*/  LOP3.LUT R5, R8, 0xfffffff8, RZ, 0xc0, !PT ;  /* 0xfffffff808057812 */ /* 0x000fe200078ec0ff */
[----:B------:R4:W-:Y:S01]  /*1ba0*/  LDGSTS.E.BYPASS.LTC128B.128 [R233+0xb800], [R12.64+0x80] ;  /* 0x0b8000800ce97fae */ /* 0x0009e2000b901d4a */
[----:B------:R-:W-:-:S03]  /*1bb0*/  SHF.R.U32.HI R4, RZ, 0x3, R11 ;  /* 0x00000003ff047819 */ /* 0x000fc6000001160b */
[----:B------:R-:W0:Y:S01]  /*1bc0*/  LDGDEPBAR ;  /* 0x00000000000079af */ /* 0x000e220000000000 */
[----:B------:R-:W-:Y:S01]  /*1bd0*/  IMAD.IADD R5, R232, 0x1, -R5 ;  /* 0x00000001e8057824 */ /* 0x000fe200078e0a05 */
[----:B------:R-:W-:-:S03]  /*1be0*/  LOP3.LUT R9, R9, R4, RZ, 0x3c, !PT ;  /* 0x0000000409097212 */ /* 0x000fc600078e3cff */
[C---:B------:R-:W-:Y:S01]  /*1bf0*/  IMAD.SHL.U32 R10, R5.reuse, 0x40, RZ ;  /* 0x00000040050a7824 */ /* 0x040fe200078e00ff */
[----:B------:R-:W-:Y:S01]  /*1c00*/  LOP3.LUT P1, RZ, R5, 0x2, RZ, 0xc0, !PT ;  /* 0x0000000205ff7812 */ /* 0x000fe2000782c0ff */
[----:B------:R-:W-:-:S03]  /*1c10*/  IMAD R0, R0, 0x200, R9 ;  /* 0x0000020000007824 */ /* 0x000fc600078e0209 */
[----:B------:R-:W-:Y:S01]  /*1c20*/  LOP3.LUT R10, R10, 0x1c0, RZ, 0xc0, !PT ;  /* 0x000001c00a0a7812 */ /* 0x000fe200078ec0ff */
[C---:B------:R-:W-:Y:S01]  /*1c30*/  IMAD.SHL.U32 R120, R0.reuse, 0x2, RZ ;  /* 0x0000000200787824 */ /* 0x040fe200078e00ff */
[----:B------:R-:W-:Y:S02]  /*1c40*/  LEA R225, R0, 0x4000, 0x1 ;  /* 0x0000400000e17811 */ /* 0x000fe400078e08ff */
[----:B------:R-:W-:Y:S02]  /*1c50*/  LOP3.LUT R4, R10, 0x8, R7, 0xf8, !PT ;  /* 0x000000080a047812 */ /* 0x000fe400078ef807 */
[----:B------:R-:W-:Y:S02]  /*1c60*/  SHF.R.U32.HI R7, RZ, 0x3, R10 ;  /* 0x00000003ff077819 */ /* 0x000fe4000001160a */
[----:B------:R-:W-:Y:S02]  /*1c70*/  IADD3 R10, P0, R228, UR9, RZ ;  /* 0x00000009e40a7c10 */ /* 0x000fe4000ff1e0ff */
[----:B------:R-:W-:Y:S01]  /*1c80*/  LOP3.LUT R4, R4, R7, RZ, 0x3c, !PT ;  /* 0x0000000704047212 */ /* 0x000fe200078e3cff */
[----:B------:R-:W-:Y:S01]  /*1c90*/  IMAD.SHL.U32 R7, R8, 0x40, RZ ;  /* 0x0000004008077824 */ /* 0x000fe200078e00ff */
[----:B------:R-:W-:Y:S01]  /*1ca0*/  IADD3.X R11, R229, UR5, RZ, P0, !PT ;  /* 0x00000005e50b7c10 */ /* 0x000fe200087fe4ff */
[----:B------:R-:W-:Y:S01]  /*1cb0*/  IMAD.MOV.U32 R8, RZ, RZ, 0x20 ;  /* 0x00000020ff087424 */ /* 0x000fe200078e00ff */
[----:B------:R-:W-:-:S04]  /*1cc0*/  DEPBAR.LE SB0, 0x0 ;  /* 0x000080000000791a */ /* 0x000fc80000000000 */
[----:B------:R-:W-:Y:S01]  /*1cd0*/  BAR.SYNC.DEFER_BLOCKING 0x0 ;  /* 0x0000000000007b1d */ /* 0x000fe20000010000 */
[----:B--2---:R-:W-:Y:S02]  /*1ce0*/  IADD3 R16, P0, R10, UR9, RZ ;  /* 0x000000090a107c10 */ /* 0x004fe4000ff1e0ff */
[----:B------:R-:W-:Y:S02]  /*1cf0*/  LOP3.LUT R7, R7, 0xfffffe00, RZ, 0xc0, !PT ;  /* 0xfffffe0007077812 */ /* 0x000fe400078ec0ff */
[----:B------:R-:W-:Y:S02]  /*1d00*/  IADD3.X R17, R11, UR5, RZ, P0, !PT ;  /* 0x000000050b117c10 */ /* 0x000fe400087fe4ff */
[----:B---3--:R-:W-:Y:S01]  /*1d10*/  IADD3 R18, P0, R16, UR9, RZ ;  /* 0x0000000910127c10 */ /* 0x008fe2000ff1e0ff */
[----:B------:R-:W-:Y:S01]  /*1d20*/  IMAD R9, R38, 0x400, R7 ;  /* 0x0000040026097824 */ /* 0x000fe200078e0207 */
[----:B------:R-:W-:Y:S02]  /*1d30*/  SEL R0, R8, 0xffffffe0, !P1 ;  /* 0xffffffe008007807 */ /* 0x000fe40004800000 */
[----:B------:R-:W-:Y:S01]  /*1d40*/  IADD3.X R19, R17, UR5, RZ, P0, !PT ;  /* 0x0000000511137c10 */ /* 0x000fe200087fe4ff */
[----:B------:R-:W-:Y:S01]  /*1d50*/  IMAD.IADD R226, R9, 0x1, R4 ;  /* 0x0000000109e27824 */ /* 0x000fe200078e0204 */
[----:B-----5:R-:W-:-:S02]  /*1d60*/  IADD3 R14, P0, R18, UR9, RZ ;  /* 0x00000009120e7c10 */ /* 0x020fc4000ff1e0ff */
[----:B------:R-:W-:Y:S01]  /*1d70*/  IADD3 R223, R225, 0x20, RZ ;  /* 0x00000020e1df7810 */ /* 0x000fe20007ffe0ff */
[----:B------:R-:W-:Y:S01]  /*1d80*/  IMAD.SHL.U32 R226, R226, 0x2, RZ ;  /* 0x00000002e2e27824 */ /* 0x000fe200078e00ff */
[----:B------:R-:W-:Y:S02]  /*1d90*/  IADD3.X R15, R19, UR5, RZ, P0, !PT ;  /* 0x00000005130f7c10 */ /* 0x000fe400087fe4ff */
[----:B----4-:R-:W-:Y:S01]  /*1da0*/  IADD3 R12, P0, R14, UR9, RZ ;  /* 0x000000090e0c7c10 */ /* 0x010fe2000ff1e0ff */
[----:B------:R-:W-:Y:S01]  /*1db0*/  IMAD.IADD R224, R226, 0x1, R0 ;  /* 0x00000001e2e07824 */ /* 0x000fe200078e0200 */
[----:B------:R-:W-:Y:S02]  /*1dc0*/  LOP3.LUT P1, RZ, R5, 0x4, RZ, 0xc0, !PT ;  /* 0x0000000405ff7812 */ /* 0x000fe4000782c0ff */
[----:B------:R-:W-:Y:S01]  /*1dd0*/  IADD3.X R13, R15, UR5, RZ, P0, !PT ;  /* 0x000000050f0d7c10 */ /* 0x000fe200087fe4ff */
[----:B------:R-:W-:Y:S01]  /*1de0*/  @!PT LDS RZ, [RZ] ;  /* 0x00000000fffff984 */ /* 0x000fe20000000800 */
[----:B------:R-:W-:Y:S01]  /*1df0*/  @!PT LDS RZ, [RZ] ;  /* 0x00000000fffff984 */ /* 0x000fe20000000800 */
[----:B------:R-:W-:Y:S01]  /*1e00*/  @!PT LDS RZ, [RZ] ;  /* 0x00000000fffff984 */ /* 0x000fe20000000800 */
[----:B------:R1:W-:Y:S01]  /*1e10*/  LDGSTS.E.BYPASS.LTC128B.128 [R233+0xc000], [R228.64] ;  /* 0x0c000000e4e97fae */ /* 0x0003e2000b901d4a */
[----:B------:R-:W-:-:S03]  /*1e20*/  LOP3.LUT R219, R4, R7, RZ, 0xfc, !PT ;  /* 0x0000000704db7212 */ /* 0x000fc600078efcff */
        /* <DEDUP_REMOVED lines=11> */
[----:B---3--:R-:W-:-:S04]  /*1ee0*/  IADD3 R16, P0, R12, UR9, RZ ;  /* 0x000000090c107c10 */ /* 0x008fc8000ff1e0ff */
[----:B------:R-:W-:Y:S02]  /*1ef0*/  IADD3.X R17, R13, UR5, RZ, P0, !PT ;  /* 0x000000050d117c10 */ /* 0x000fe400087fe4ff */
[----:B--2---:R-:W-:-:S03]  /*1f00*/  IADD3 R10, P0, R16, UR9, RZ ;  /* 0x00000009100a7c10 */ /* 0x004fc6000ff1e0ff */
        /* <DEDUP_REMOVED lines=12> */
[----:B-----5:R-:W4:Y:S01]  /*1fd0*/  LDSM.16.M88.4 R12, [R120+0x4800] ;  /* 0x00480000780c783b */ /* 0x020f220000000200 */
[C---:B------:R-:W-:Y:S02]  /*1fe0*/  IADD3 R213, R223.reuse, 0x1800, RZ ;  /* 0x00001800dfd57810 */ /* 0x040fe40007ffe0ff */
[C---:B------:R-:W-:Y:S01]  /*1ff0*/  IADD3 R212, R223.reuse, 0x2000, RZ ;  /* 0x00002000dfd47810 */ /* 0x040fe20007ffe0ff */
[----:B------:R-:W2:Y:S01]  /*2000*/  LDSM.16.M88.4 R76, [R120+0x5000] ;  /* 0x00500000784c783b */ /* 0x000ea20000000200 */
[----:B------:R-:W-:-:S02]  /*2010*/  IADD3 R211, R223, 0x2800, RZ ;  /* 0x00002800dfd37810 */ /* 0x000fc40007ffe0ff */
[C---:B------:R-:W-:Y:S01]  /*2020*/  IADD3 R210, R223.reuse, 0x3000, RZ ;  /* 0x00003000dfd27810 */ /* 0x040fe20007ffe0ff */
[----:B------:R-:W5:Y:S01]  /*2030*/  LDSM.16.M88.4 R68, [R120+0x5800] ;  /* 0x005800007844783b */ /* 0x000f620000000200 */
[C---:B------:R-:W-:Y:S02]  /*2040*/  IADD3 R209, R223.reuse, 0x3800, RZ ;  /* 0x00003800dfd17810 */ /* 0x040fe40007ffe0ff */
[C---:B------:R-:W-:Y:S01]  /*2050*/  IADD3 R207, R223.reuse, 0x4000, RZ ;  /* 0x00004000dfcf7810 */ /* 0x040fe20007ffe0ff */
[----:B------:R-:W1:Y:S01]  /*2060*/  LDSM.16.M88.4 R60, [R120+0x6000] ;  /* 0x00600000783c783b */ /* 0x000e620000000200 */
[C---:B------:R-:W-:Y:S02]  /*2070*/  IADD3 R206, R223.reuse, 0x4800, RZ ;  /* 0x00004800dfce7810 */ /* 0x040fe40007ffe0ff */
[C---:B------:R-:W-:Y:S01]  /*2080*/  IADD3 R205, R223.reuse, 0x5000, RZ ;  /* 0x00005000dfcd7810 */ /* 0x040fe20007ffe0ff */
[----:B------:R-:W1:Y:S01]  /*2090*/  LDSM.16.M88.4 R52, [R120+0x6800] ;  /* 0x006800007834783b */ /* 0x000e620000000200 */
[----:B------:R-:W-:-:S02]  /*20a0*/  IADD3 R204, R223, 0x5800, RZ ;  /* 0x00005800dfcc7810 */ /* 0x000fc40007ffe0ff */
[C---:B------:R-:W-:Y:S01]  /*20b0*/  IADD3 R203, R223.reuse, 0x6000, RZ ;  /* 0x00006000dfcb7810 */ /* 0x040fe20007ffe0ff */
[----:B------:R-:W1:Y:S01]  /*20c0*/  LDSM.16.M88.4 R40, [R120+0x7000] ;  /* 0x007000007828783b */ /* 0x000e620000000200 */
[C---:B------:R-:W-:Y:S02]  /*20d0*/  IADD3 R202, R223.reuse, 0x6800, RZ ;  /* 0x00006800dfca7810 */ /* 0x040fe40007ffe0ff */
[C---:B------:R-:W-:Y:S01]  /*20e0*/  IADD3 R201, R223.reuse, 0x7000, RZ ;  /* 0x00007000dfc97810 */ /* 0x040fe20007ffe0ff */
[----:B------:R-:W1:Y:S01]  /*20f0*/  LDSM.16.M88.4 R80, [R120+0x7800] ;  /* 0x007800007850783b */ /* 0x000e620000000200 */
[----:B------:R-:W-:-:S03]  /*2100*/  IADD3 R200, R223, 0x7800, RZ ;  /* 0x00007800dfc87810 */ /* 0x000fc60007ffe0ff */
[----:B------:R-:W-:Y:S04]  /*2110*/  LDSM.16.M88.4 R104, [R224] ;  /* 0x00000000e068783b */ /* 0x000fe80000000200 */
[----:B------:R-:W1:Y:S01]  /*2120*/  LDSM.16.M88.4 R48, [R223] ;  /* 0x00000000df30783b */ /* 0x000e620000000200 */
[C---:B---3--:R-:W-:Y:S03]  /*2130*/  HMMA.16816.F32 R24, R28.reuse, R20, RZ ;  /* 0x000000141c18723c */ /* 0x048fe600000018ff */
[----:B------:R-:W3:Y:S04]  /*2140*/  LDSM.16.M88.4 R84, [R223+0x2800] ;  /* 0x00280000df54783b */ /* 0x000ee80000000200 */
[----:B------:R-:W3:Y:S01]  /*2150*/  LDSM.16.M88.4 R88, [R223+0x2000] ;  /* 0x00200000df58783b */ /* 0x000ee20000000200 */
[C---:B------:R-:W-:Y:S03]  /*2160*/  HMMA.16816.F32 R20, R28.reuse, R22, RZ ;  /* 0x000000161c14723c */ /* 0x040fe600000018ff */
[----:B------:R-:W3:Y:S04]  /*2170*/  LDSM.16.M88.4 R92, [R223+0x800] ;  /* 0x00080000df5c783b */ /* 0x000ee80000000200 */
[----:B------:R-:W-:Y:S01]  /*2180*/  LDSM.16.M88.4 R116, [R223+0x1000] ;  /* 0x00100000df74783b */ /* 0x000fe20000000200 */
[C---:B----4-:R-:W-:Y:S03]  /*2190*/  HMMA.16816.F32 R16, R28.reuse, R12, RZ ;  /* 0x0000000c1c10723c */ /* 0x050fe600000018ff */
[----:B------:R-:W-:Y:S04]  /*21a0*/  LDSM.16.M88.4 R112, [R223+0x1800] ;  /* 0x00180000df70783b */ /* 0x000fe80000000200 */
[----:B------:R-:W-:Y:S01]  /*21b0*/  LDSM.16.M88.4 R108, [R223+0x3800] ;  /* 0x00380000df6c783b */ /* 0x000fe20000000200 */
[C---:B--2---:R-:W-:Y:S03]  /*21c0*/  HMMA.16816.F32 R8, R28.reuse, R76, RZ ;  /* 0x0000004c1c08723c */ /* 0x044fe600000018ff */
[----:B------:R-:W0:Y:S05]  /*21d0*/  LDGDEPBAR ;  /* 0x00000000000079af */ /* 0x000e2a0000000000 */
        /* <DEDUP_REMOVED lines=13> */
[C---:B------:R-:W-:Y:S07]  /*22b0*/  HMMA.16816.F32 R24, R104.reuse, R48, R24 ;  /* 0x000000306818723c */ /* 0x040fee0000001818 */
[----:B------:R-:W-:Y:S01]  /*22c0*/  IMAD.MOV.U32 R48, RZ, RZ, 0x40 ;  /* 0x00000040ff307424 */ /* 0x000fe200078e00ff */
[----:B------:R-:W-:Y:S04]  /*22d0*/  HMMA.16816.F32 R20, R104, R50, R20 ;  /* 0x000000326814723c */ /* 0x000fe80000001814 */
[----:B------:R-:W-:-:S02]  /*22e0*/  SEL R5, R48, 0xffffffc0, !P1 ;  /* 0xffffffc030057807 */ /* 0x000fc40004800000 */
[----:B------:R-:W-:Y:S02]  /*22f0*/  SEL R2, R48, 0xffffffc0, !P0 ;  /* 0xffffffc030027807 */ /* 0x000fe40004000000 */
[C---:B---3--:R-:W-:Y:S01]  /*2300*/  HMMA.16816.F32 R56, R104.reuse, R84, R56 ;  /* 0x000000546838723c */ /* 0x048fe20000001838 */
[--C-:B------:R-:W-:Y:S02]  /*2310*/  IMAD.IADD R222, R226, 0x1, R5.reuse ;  /* 0x00000001e2de7824 */ /* 0x100fe400078e0205 */
[----:B------:R-:W-:Y:S02]  /*2320*/  IMAD.IADD R221, R225, 0x1, R2 ;  /* 0x00000001e1dd7824 */ /* 0x000fe400078e0202 */
[----:B------:R-:W-:Y:S01]  /*2330*/  IMAD.IADD R220, R224, 0x1, R5 ;  /* 0x00000001e0dc7824 */ /* 0x000fe200078e0205 */
[----:B------:R-:W-:Y:S01]  /*2340*/  LDSM.16.M88.4 R48, [R222] ;  /* 0x00000000de30783b */ /* 0x000fe20000000200 */
[----:B------:R-:W-:Y:S01]  /*2350*/  IMAD.IADD R208, R2, 0x1, R223 ;  /* 0x0000000102d07824 */ /* 0x000fe200078e02df */
[C---:B------:R-:W-:Y:S02]  /*2360*/  HMMA.16816.F32 R52, R104.reuse, R86, R52 ;  /* 0x000000566834723c */ /* 0x040fe40000001834 */
[----:B------:R-:W2:Y:S04]  /*2370*/  LDSM.16.M88.4 R100, [R221] ;  /* 0x00000000dd64783b */ /* 0x000ea80000000200 */
[----:B------:R-:W3:Y:S02]  /*2380*/  LDSM.16.M88.4 R96, [R221+0x800] ;  /* 0x00080000dd60783b */ /* 0x000ee40000000200 */
[C---:B------:R-:W-:Y:S02]  /*2390*/  HMMA.16816.F32 R64, R104.reuse, R88, R64 ;  /* 0x000000586840723c */ /* 0x040fe40000001840 */
[----:B------:R-:W4:Y:S06]  /*23a0*/  LDSM.16.M88.4 R84, [R221+0x2000] ;  /* 0x00200000dd54783b */ /* 0x000f2c0000000200 */
[C---:B------:R-:W-:Y:S01]  /*23b0*/  HMMA.16816.F32 R60, R104.reuse, R90, R60 ;  /* 0x0000005a683c723c */ /* 0x040fe2000000183c */
[----:B------:R-:W5:Y:S07]  /*23c0*/  LDSM.16.M88.4 R88, [R221+0x1800] ;  /* 0x00180000dd58783b */ /* 0x000f6e0000000200 */
[C---:B------:R-:W-:Y:S08]  /*23d0*/  HMMA.16816.F32 R16, R104.reuse, R92, R16 ;  /* 0x0000005c6810723c */ /* 0x040ff00000001810 */
[C---:B------:R-:W-:Y:S01]  /*23e0*/  HMMA.16816.F32 R12, R104.reuse, R94, R12 ;  /* 0x0000005e680c723c */ /* 0x040fe2000000180c */
[----:B------:R-:W2:Y:S07]  /*23f0*/  LDSM.16.M88.4 R92, [R221+0x1000] ;  /* 0x00100000dd5c783b */ /* 0x000eae0000000200 */
[C---:B-1----:R-:W-:Y:S08]  /*2400*/  HMMA.16816.F32 R44, R104.reuse, R80, R44 ;  /* 0x00000050682c723c */ /* 0x042ff0000000182c */
        /* <DEDUP_REMOVED lines=11> */
[----:B------:R-:W1:Y:S03]  /*24c0*/  LDSM.16.M88.4 R104, [R208] ;  /* 0x00000000d068783b */ /* 0x000e660000000200 */
[C---:B--2---:R-:W-:Y:S08]  /*24d0*/  HMMA.16816.F32 R24, R48.reuse, R100, R24 ;  /* 0x000000643018723c */ /* 0x044ff00000001818 */
[C---:B------:R-:W-:Y:S01]  /*24e0*/  HMMA.16816.F32 R20, R48.reuse, R102, R20 ;  /* 0x000000663014723c */ /* 0x040fe20000001814 */
[----:B------:R-:W2:Y:S07]  /*24f0*/  LDSM.16.M88.4 R100, [R208+0x800] ;  /* 0x00080000d064783b */ /* 0x000eae0000000200 */
[C---:B---3--:R-:W-:Y:S08]  /*2500*/  HMMA.16816.F32 R16, R48.reuse, R96, R16 ;  /* 0x000000603010723c */ /* 0x048ff00000001810 */
[C---:B------:R-:W-:Y:S01]  /*2510*/  HMMA.16816.F32 R12, R48.reuse, R98, R12 ;  /* 0x00000062300c723c */ /* 0x040fe2000000180c */
[----:B------:R-:W-:Y:S07]  /*2520*/  LDSM.16.M88.4 R96, [R208+0x1000] ;  /* 0x00100000d060783b */ /* 0x000fee0000000200 */
[C---:B----4-:R-:W-:Y:S08]  /*2530*/  HMMA.16816.F32 R64, R48.reuse, R84, R64 ;  /* 0x000000543040723c */ /* 0x050ff00000001840 */
[C---:B------:R-:W-:Y:S01]  /*2540*/  HMMA.16816.F32 R60, R48.reuse, R86, R60 ;  /* 0x00000056303c723c */ /* 0x040fe2000000183c */
[----:B------:R-:W3:Y:S07]  /*2550*/  LDSM.16.M88.4 R84, [R208+0x2800] ;  /* 0x00280000d054783b */ /* 0x000eee0000000200 */
[C---:B-----5:R-:W-:Y:S08]  /*2560*/  HMMA.16816.F32 R72, R48.reuse, R88, R72 ;  /* 0x000000583048723c */ /* 0x060ff00000001848 */
[C---:B------:R-:W-:Y:S01]  /*2570*/  HMMA.16816.F32 R68, R48.reuse, R90, R68 ;  /* 0x0000005a3044723c */ /* 0x040fe20000001844 */
[----:B------:R-:W4:Y:S07]  /*2580*/  LDSM.16.M88.4 R88, [R208+0x2000] ;  /* 0x00200000d058783b */ /* 0x000f2e0000000200 */
[C---:B------:R-:W-:Y:S08]  /*2590*/  HMMA.16816.F32 R8, R48.reuse, R92, R8 ;  /* 0x0000005c3008723c */ /* 0x040ff00000001808 */
[C---:B------:R-:W-:Y:S01]  /*25a0*/  HMMA.16816.F32 R76, R48.reuse, R94, R76 ;  /* 0x0000005e304c723c */ /* 0x040fe2000000184c */
[----:B------:R-:W5:Y:S07]  /*25b0*/  LDSM.16.M88.4 R92, [R208+0x1800] ;  /* 0x00180000d05c783b */ /* 0x000f6e0000000200 */
[C---:B-1----:R-:W-:Y:S08]  /*25c0*/  HMMA.16816.F32 R56, R48.reuse, R80, R56 ;  /* 0x000000503038723c */ /* 0x042ff00000001838 */
[----:B------:R-:W-:Y:S01]  /*25d0*/  HMMA.16816.F32 R52, R48, R82, R52 ;  /* 0x000000523034723c */ /* 0x000fe20000001834 */
[----:B------:R-:W1:Y:S07]  /*25e0*/  LDSM.16.M88.4 R80, [R208+0x3000] ;  /* 0x00300000d050783b */ /* 0x000e6e0000000200 */
[C---:B------:R-:W-:Y:S08]  /*25f0*/  HMMA.16816.F32 R24, R108.reuse, R104, R24 ;  /* 0x000000686c18723c */ /* 0x040ff00000001818 */
[----:B------:R-:W-:Y:S01]  /*2600*/  HMMA.16816.F32 R20, R108, R106, R20 ;  /* 0x0000006a6c14723c */ /* 0x000fe20000001814 */
[----:B------:R-:W1:Y:S07]  /*2610*/  LDSM.16.M88.4 R104, [R208+0x3800] ;  /* 0x00380000d068783b */ /* 0x000e6e0000000200 */
[C---:B------:R-:W-:Y:S08]  /*2620*/  HMMA.16816.F32 R44, R48.reuse, R116, R44 ;  /* 0x00000074302c723c */ /* 0x040ff0000000182c */
[C---:B------:R-:W-:Y:S01]  /*2630*/  HMMA.16816.F32 R40, R48.reuse, R118, R40 ;  /* 0x000000763028723c */ /* 0x040fe20000001828 */
[----:B------:R-:W-:Y:S07]  /*2640*/  LDSM.16.M88.4 R116, [R223+0x5000] ;  /* 0x00500000df74783b */ /* 0x000fee0000000200 */
[C---:B------:R-:W-:Y:S08]  /*2650*/  HMMA.16816.F32 R32, R48.reuse, R112, R32 ;  /* 0x000000703020723c */ /* 0x040ff00000001820 */
[----:B------:R-:W-:Y:S01]  /*2660*/  HMMA.16816.F32 R28, R48, R114, R28 ;  /* 0x00000072301c723c */ /* 0x000fe2000000181c */
[----:B------:R-:W-:Y:S04]  /*2670*/  LDSM.16.M88.4 R48, [R120+0x8000] ;  /* 0x008000007830783b */ /* 0x000fe80000000200 */
[----:B------:R-:W-:Y:S03]  /*2680*/  LDSM.16.M88.4 R112, [R221+0x4800] ;  /* 0x00480000dd70783b */ /* 0x000fe60000000200 */
[C---:B--2---:R-:W-:Y:S08]  /*2690*/  HMMA.16816.F32 R16, R108.reuse, R100, R16 ;  /* 0x000000646c10723c */ /* 0x044ff00000001810 */
[C---:B------:R-:W-:Y:S01]  /*26a0*/  HMMA.16816.F32 R12, R108.reuse, R102, R12 ;  /* 0x000000666c0c723c */ /* 0x040fe2000000180c */
[----:B------:R-:W2:Y:S07]  /*26b0*/  LDSM.16.M88.4 R100, [R226+0x2000] ;  /* 0x00200000e264783b */ /* 0x000eae0000000200 */
[C---:B---3--:R-:W-:Y:S08]  /*26c0*/  HMMA.16816.F32 R56, R108.reuse, R84, R56 ;  /* 0x000000546c38723c */ /* 0x048ff00000001838 */
[C---:B------:R-:W-:Y:S01]  /*26d0*/  HMMA.16816.F32 R52, R108.reuse, R86, R52 ;  /* 0x000000566c34723c */ /* 0x040fe20000001834 */
[----:B------:R-:W3:Y:S07]  /*26e0*/  LDSM.16.M88.4 R84, [R120+0x9000] ;  /* 0x009000007854783b */ /* 0x000eee0000000200 */
[C---:B------:R-:W-:Y:S08]  /*26f0*/  HMMA.16816.F32 R8, R108.reuse, R96, R8 ;  /* 0x000000606c08723c */ /* 0x040ff00000001808 */
[C---:B------:R-:W-:Y:S08]  /*2700*/  HMMA.16816.F32 R76, R108.reuse, R98, R76 ;  /* 0x000000626c4c723c */ /* 0x040ff0000000184c */
[C---:B----4-:R-:W-:Y:S08]  /*2710*/  HMMA.16816.F32 R64, R108.reuse, R88, R64 ;  /* 0x000000586c40723c */ /* 0x050ff00000001840 */
[C---:B------:R-:W-:Y:S01]  /*2720*/  HMMA.16816.F32 R60, R108.reuse, R90, R60 ;  /* 0x0000005a6c3c723c */ /* 0x040fe2000000183c */
[----:B------:R-:W4:Y:S07]  /*2730*/  LDSM.16.M88.4 R88, [R120+0x8800] ;  /* 0x008800007858783b */ /* 0x000f2e0000000200 */
[C---:B-----5:R-:W-:Y:S08]  /*2740*/  HMMA.16816.F32 R72, R108.reuse, R92, R72 ;  /* 0x0000005c6c48723c */ /* 0x060ff00000001848 */
[C---:B------:R-:W-:Y:S01]  /*2750*/  HMMA.16816.F32 R68, R108.reuse, R94, R68 ;  /* 0x0000005e6c44723c */ /* 0x040fe20000001844 */
[----:B------:R-:W-:Y:S07]  /*2760*/  LDSM.16.M88.4 R92, [R223+0x4000] ;  /* 0x00400000df5c783b */ /* 0x000fee0000000200 */
[C---:B-1----:R-:W-:Y:S01]  /*2770*/  HMMA.16816.F32 R96, R108.reuse, R80, R44 ;  /* 0x000000506c60723c */ /* 0x042fe2000000182c */
[----:B------:R-:W1:Y:S07]  /*2780*/  LDSM.16.M88.4 R44, [R224+0x2000] ;  /* 0x00200000e02c783b */ /* 0x000e6e0000000200 */
[C---:B------:R-:W-:Y:S01]  /*2790*/  HMMA.16816.F32 R40, R108.reuse, R82, R40 ;  /* 0x000000526c28723c */ /* 0x040fe20000001828 */
[----:B------:R-:W5:Y:S07]  /*27a0*/  LDSM.16.M88.4 R80, [R120+0x9800] ;  /* 0x009800007850783b */ /* 0x000f6e0000000200 */
[C---:B------:R-:W-:Y:S08]  /*27b0*/  HMMA.16816.F32 R32, R108.reuse, R104, R32 ;  /* 0x000000686c20723c */ /* 0x040ff00000001820 */
[----:B------:R-:W-:Y:S08]  /*27c0*/  HMMA.16816.F32 R28, R108, R106, R28 ;  /* 0x0000006a6c1c723c */ /* 0x000ff0000000181c */
[C---:B--2---:R-:W-:Y:S08]  /*27d0*/  HMMA.16816.F32 R24, R100.reuse, R48, R24 ;  /* 0x000000306418723c */ /* 0x044ff00000001818 */
[C---:B------:R-:W-:Y:S01]  /*27e0*/  HMMA.16816.F32 R104, R100.reuse, R50, R20 ;  /* 0x000000326468723c */ /* 0x040fe20000001814 */
[----:B------:R-:W-:Y:S04]  /*27f0*/  LDSM.16.M88.4 R20, [R222+0x2000] ;  /* 0x00200000de14783b */ /* 0x000fe80000000200 */
[----:B------:R-:W2:Y:S03]  /*2800*/  LDSM.16.M88.4 R48, [R221+0x4000] ;  /* 0x00400000dd30783b */ /* 0x000ea60000000200 */
[C---:B---3--:R-:W-:Y:S08]  /*2810*/  HMMA.16816.F32 R8, R100.reuse, R84, R8 ;  /* 0x000000546408723c */ /* 0x048ff00000001808 */
[C---:B------:R-:W-:Y:S01]  /*2820*/  HMMA.16816.F32 R76, R100.reuse, R86, R76 ;  /* 0x00000056644c723c */ /* 0x040fe2000000184c */
[----:B------:R-:W3:Y:S07]  /*2830*/  LDSM.16.M88.4 R84, [R223+0x4800] ;  /* 0x00480000df54783b */ /* 0x000eee0000000200 */
[C---:B----4-:R-:W-:Y:S08]  /*2840*/  HMMA.16816.F32 R16, R100.reuse, R88, R16 ;  /* 0x000000586410723c */ /* 0x050ff00000001810 */
[----:B------:R-:W-:Y:S08]  /*2850*/  HMMA.16816.F32 R12, R100, R90, R12 ;  /* 0x0000005a640c723c */ /* 0x000ff0000000180c */
[C---:B-1----:R-:W-:Y:S01]  /*2860*/  HMMA.16816.F32 R88, R44.reuse, R92, R24 ;  /* 0x0000005c2c58723c */ /* 0x042fe20000001818 */
[----:B------:R-:W-:Y:S07]  /*2870*/  LDSM.16.M88.4 R24, [R220+0x2000] ;  /* 0x00200000dc18783b */ /* 0x000fee0000000200 */
[----:B------:R-:W-:Y:S01]  /*2880*/  HMMA.16816.F32 R104, R44, R94, R104 ;  /* 0x0000005e2c68723c */ /* 0x000fe20000001868 */
[----:B------:R-:W-:Y:S07]  /*2890*/  LDSM.16.M88.4 R92, [R120+0xa000] ;  /* 0x00a00000785c783b */ /* 0x000fee0000000200 */
[----:B-----5:R-:W-:Y:S01]  /*28a0*/  HMMA.16816.F32 R108, R100, R80, R72 ;  /* 0x00000050646c723c */ /* 0x020fe20000001848 */
[----:B------:R-:W1:Y:S07]  /*28b0*/  LDSM.16.M88.4 R72, [R208+0x4000] ;  /* 0x00400000d048783b */ /* 0x000e6e0000000200 */
[C---:B--2---:R-:W-:Y:S08]  /*28c0*/  HMMA.16816.F32 R88, R20.reuse, R48, R88 ;  /* 0x000000301458723c */ /* 0x044ff00000001858 */
[----:B------:R-:W-:Y:S01]  /*28d0*/  HMMA.16816.F32 R104, R20, R50, R104 ;  /* 0x000000321468723c */ /* 0x000fe20000001868 */
[----:B------:R-:W-:Y:S07]  /*28e0*/  LDSM.16.M88.4 R48, [R208+0x4800] ;  /* 0x00480000d030783b */ /* 0x000fee0000000200 */
[----:B------:R-:W-:Y:S01]  /*28f0*/  HMMA.16816.F32 R68, R100, R82, R68 ;  /* 0x000000526444723c */ /* 0x000fe20000001844 */
[----:B------:R-:W2:Y:S07]  /*2900*/  LDSM.16.M88.4 R80, [R120+0xa800] ;  /* 0x00a800007850783b */ /* 0x000eae0000000200 */
[C---:B---3--:R-:W-:Y:S08]  /*2910*/  HMMA.16816.F32 R16, R44.reuse, R84, R16 ;  /* 0x000000542c10723c */ /* 0x048ff00000001810 */
[----:B------:R-:W-:Y:S01]  /*2920*/  HMMA.16816.F32 R12, R44, R86, R12 ;  /* 0x000000562c0c723c */ /* 0x000fe2000000180c */
[----:B------:R-:W-:Y:S07]  /*2930*/  LDSM.16.M88.4 R84, [R120+0xb000] ;  /* 0x00b000007854783b */ /* 0x000fee0000000200 */
[C---:B-1----:R-:W-:Y:S08]  /*2940*/  HMMA.16816.F32 R88, R24.reuse, R72, R88 ;  /* 0x000000481858723c */ /* 0x042ff00000001858 */
[----:B------:R-:W-:Y:S01]  /*2950*/  HMMA.16816.F32 R104, R24, R74, R104 ;  /* 0x0000004a1868723c */ /* 0x000fe20000001868 */
[----:B------:R-:W1:Y:S07]  /*2960*/  LDSM.16.M88.4 R72, [R221+0x5000] ;  /* 0x00500000dd48783b */ /* 0x000e6e0000000200 */
[----:B------:R-:W-:Y:S08]  /*2970*/  HMMA.16816.F32 R16, R20, R112, R16 ;  /* 0x000000701410723c */ /* 0x000ff00000001810 */
[----:B------:R-:W-:Y:S01]  /*2980*/  HMMA.16816.F32 R8, R44, R116, R8 ;  /* 0x000000742c08723c */ /* 0x000fe20000001808 */
[----:B------:R-:W-:-:S02]  /*2990*/  FMUL.FTZ R2, R88, c[0x0][0x2ec] ;  /* 0x0000bb0058027a20 */ /* 0x000fc40000410000 */
[----:B------:R-:W-:Y:S02]  /*29a0*/  FMUL.FTZ R88, R89, c[0x0][0x2ec] ;  /* 0x0000bb0059587a20 */ /* 0x000fe40000410000 */
[----:B------:R-:W-:Y:S02]  /*29b0*/  FMUL.FTZ R89, R91, c[0x0][0x2ec] ;  /* 0x0000bb005b597a20 */ /* 0x000fe40000410000 */
[----:B------:R-:W-:Y:S01]  /*29c0*/  MUFU.TANH R2, R2 ;  /* 0x0000000200027308 */ /* 0x000fe20000002400 */
[----:B------:R-:W-:Y:S01]  /*29d0*/  HMMA.16816.F32 R64, R100, R92, R64 ;  /* 0x0000005c6440723c */ /* 0x000fe20000001840 */
[----:B------:R-:W-:Y:S02]  /*29e0*/  FMUL.FTZ R104, R104, c[0x0][0x2ec] ;  /* 0x0000bb0068687a20 */ /* 0x000fe40000410000 */
[----:B------:R-:W-:Y:S02]  /*29f0*/  FMUL.FTZ R106, R106, c[0x0][0x2ec] ;  /* 0x0000bb006a6a7a20 */ /* 0x000fe40000410000 */
[----:B------:R-:W-:-:S02]  /*2a00*/  FMUL.FTZ R91, R105, c[0x0][0x2ec] ;  /* 0x0000bb00695b7a20 */ /* 0x000fc40000410000 */
[----:B------:R-:W-:Y:S01]  /*2a10*/  MUFU.TANH R112, R104 ;  /* 0x0000006800707308 */ /* 0x000fe20000002400 */
[C---:B------:R-:W-:Y:S01]  /*2a20*/  HMMA.16816.F32 R60, R100.reuse, R94, R60 ;  /* 0x0000005e643c723c */ /* 0x040fe2000000183c */
[----:B------:R-:W3:Y:S06]  /*2a30*/  LDSM.16.M88.4 R92, [R223+0x5800] ;  /* 0x00580000df5c783b */ /* 0x000eec0000000200 */
[----:B------:R4:W-:Y:S01]  /*2a40*/  MUFU.TANH R113, R106 ;  /* 0x0000006a00717308 */ /* 0x0009e20000002400 */
[C---:B--2---:R-:W-:Y:S07]  /*2a50*/  HMMA.16816.F32 R56, R100.reuse, R80, R56 ;  /* 0x000000506438723c */ /* 0x044fee0000001838 */
[----:B------:R-:W2:Y:S01]  /*2a60*/  MUFU.TANH R88, R88 ;  /* 0x0000005800587308 */ /* 0x000ea20000002400 */
[----:B------:R-:W-:Y:S01]  /*2a70*/  HMMA.16816.F32 R52, R100, R82, R52 ;  /* 0x000000526434723c */ /* 0x000fe20000001834 */
[----:B------:R-:W5:Y:S06]  /*2a80*/  LDSM.16.M88.4 R80, [R208+0x5000] ;  /* 0x00500000d050783b */ /* 0x000f6c0000000200 */
[----:B------:R-:W1:Y:S01]  /*2a90*/  MUFU.TANH R89, R89 ;  /* 0x0000005900597308 */ /* 0x000e620000002400 */
[----:B------:R-:W-:Y:S07]  /*2aa0*/  HMMA.16816.F32 R12, R20, R114, R12 ;  /* 0x00000072140c723c */ /* 0x000fee000000180c */
[----:B------:R-:W-:Y:S01]  /*2ab0*/  FMUL.FTZ R114, R107, c[0x0][0x2ec] ;  /* 0x0000bb006b727a20 */ /* 0x000fe20000410000 */
[----:B------:R-:W-:Y:S01]  /*2ac0*/  HMMA.16816.F32 R16, R24, R48, R16 ;  /* 0x000000301810723c */ /* 0x000fe20000001810 */
[----:B----4-:R-:W-:Y:S01]  /*2ad0*/  LDSM.16.M88.4 R104, [R120+0xb800] ;  /* 0x00b800007868783b */ /* 0x010fe20000000200 */
[----:B------:R-:W4:Y:S06]  /*2ae0*/  MUFU.TANH R91, R91 ;  /* 0x0000005b005b7308 */ /* 0x000f2c0000002400 */
[----:B------:R-:W-:Y:S02]  /*2af0*/  HMMA.16816.F32 R76, R44, R118, R76 ;  /* 0x000000762c4c723c */ /* 0x000fe4000000184c */
[----:B------:R-:W2:Y:S06]  /*2b00*/  MUFU.TANH R114, R114 ;  /* 0x0000007200727308 */ /* 0x000eac0000002400 */
[----:B-1----:R-:W-:Y:S08]  /*2b10*/  HMMA.16816.F32 R8, R20, R72, R8 ;  /* 0x000000481408723c */ /* 0x002ff00000001808 */
[----:B------:R-:W-:Y:S01]  /*2b20*/  HMMA.16816.F32 R96, R100, R84, R96 ;  /* 0x000000546460723c */ /* 0x000fe20000001860 */
[----:B------:R-:W-:-:S06]  /*2b30*/  FMUL.FTZ R115, R16, c[0x0][0x2ec] ;  /* 0x0000bb0010737a20 */ /* 0x000fcc0000410000 */
[----:B------:R-:W-:Y:S01]  /*2b40*/  FMUL.FTZ R84, R17, c[0x0][0x2ec] ;  /* 0x0000bb0011547a20 */ /* 0x000fe20000410000 */
[----:B---3--:R-:W-:Y:S01]  /*2b50*/  HMMA.16816.F32 R108, R44, R92, R108 ;  /* 0x0000005c2c6c723c */ /* 0x008fe2000000186c */
[----:B------:R-:W-:Y:S01]  /*2b60*/  FMUL.FTZ R85, R18, c[0x0][0x2ec] ;  /* 0x0000bb0012557a20 */ /* 0x000fe20000410000 */
[----:B------:R-:W1:Y:S05]  /*2b70*/  MUFU.TANH R115, R115 ;  /* 0x0000007300737308 */ /* 0x000e6a0000002400 */
[----:B------:R-:W-:Y:S01]  /*2b80*/  FMUL.FTZ R92, R19, c[0x0][0x2ec] ;  /* 0x0000bb00135c7a20 */ /* 0x000fe20000410000 */
[----:B------:R-:W-:Y:S01]  /*2b90*/  HMMA.16816.F32 R12, R24, R50, R12 ;  /* 0x00000032180c723c */ /* 0x000fe2000000180c */
[----:B------:R-:W3:Y:S01]  /*2ba0*/  LDSM.16.M88.4 R16, [R223+0x6000] ;  /* 0x00600000df10783b */ /* 0x000ee20000000200 */
[----:B------:R-:W-:Y:S03]  /*2bb0*/  MUFU.TANH R84, R84 ;  /* 0x0000005400547308 */ /* 0x000fe60000002400 */
[----:B------:R-:W1:Y:S03]  /*2bc0*/  LDSM.16.M88.4 R48, [R221+0x5800] ;  /* 0x00580000dd30783b */ /* 0x000e660000000200 */
[----:B------:R-:W-:Y:S01]  /*2bd0*/  HMMA.16816.F32 R76, R20, R74, R76 ;  /* 0x0000004a144c723c */ /* 0x000fe2000000184c */
[----:B------:R-:W-:Y:S01]  /*2be0*/  LDSM.16.M88.4 R72, [R208+0x5800] ;  /* 0x00580000d048783b */ /* 0x000fe20000000200 */
[----:B------:R-:W1:Y:S06]  /*2bf0*/  MUFU.TANH R85, R85 ;  /* 0x0000005500557308 */ /* 0x000e6c0000002400 */
[----:B-----5:R-:W-:Y:S02]  /*2c00*/  HMMA.16816.F32 R8, R24, R80, R8 ;  /* 0x000000501808723c */ /* 0x020fe40000001808 */
[----:B------:R-:W5:Y:S06]  /*2c10*/  MUFU.TANH R92, R92 ;  /* 0x0000005c005c7308 */ /* 0x000f6c0000002400 */
[----:B------:R-:W-:Y:S01]  /*2c20*/  HMMA.16816.F32 R40, R100, R86, R40 ;  /* 0x000000566428723c */ /* 0x000fe20000001828 */
[----:B------:R-:W-:-:S02]  /*2c30*/  FMUL.FTZ R80, R12, c[0x0][0x2ec] ;  /* 0x0000bb000c507a20 */ /* 0x000fc40000410000 */
[----:B------:R-:W-:-:S04]  /*2c40*/  FMUL.FTZ R81, R13, c[0x0][0x2ec] ;  /* 0x0000bb000d517a20 */ /* 0x000fc80000410000 */
[----:B------:R-:W-:Y:S01]  /*2c50*/  FMUL.FTZ R86, R14, c[0x0][0x2ec] ;  /* 0x0000bb000e567a20 */ /* 0x000fe20000410000 */
[----:B------:R-:W-:Y:S01]  /*2c60*/  HMMA.16816.F32 R68, R44, R94, R68 ;  /* 0x0000005e2c44723c */ /* 0x000fe20000001844 */
[----:B------:R-:W-:Y:S01]  /*2c70*/  FMUL.FTZ R87, R15, c[0x0][0x2ec] ;  /* 0x0000bb000f577a20 */ /* 0x000fe20000410000 */
[----:B------:R-:W1:Y:S01]  /*2c80*/  MUFU.TANH R80, R80 ;  /* 0x0000005000507308 */ /* 0x000e620000002400 */
[----:B------:R-:W2:Y:S05]  /*2c90*/  LDSM.16.M88.4 R12, [R221+0x6000] ;  /* 0x00600000dd0c783b */ /* 0x000eaa0000000200 */
[----:B------:R-:W-:Y:S01]  /*2ca0*/  HMMA.16816.F32 R76, R24, R82, R76 ;  /* 0x00000052184c723c */ /* 0x000fe2000000184c */
[----:B------:R-:W-:Y:S01]  /*2cb0*/  FMUL.FTZ R169, R9, c[0x0][0x2ec] ;  /* 0x0000bb0009a97a20 */ /* 0x000fe20000410000 */
[----:B------:R-:W-:Y:S01]  /*2cc0*/  MUFU.TANH R81, R81 ;  /* 0x0000005100517308 */ /* 0x000fe20000002400 */
[----:B------:R-:W-:-:S02]  /*2cd0*/  FMUL.FTZ R172, R10, c[0x0][0x2ec] ;  /* 0x0000bb000aac7a20 */ /* 0x000fc40000410000 */
[----:B------:R-:W-:Y:S02]  /*2ce0*/  FMUL.FTZ R93, R11, c[0x0][0x2ec] ;  /* 0x0000bb000b5d7a20 */ /* 0x000fe40000410000 */
[----:B------:R-:W-:Y:S01]  /*2cf0*/  FMUL.FTZ R83, R8, c[0x0][0x2ec] ;  /* 0x0000bb0008537a20 */ /* 0x000fe20000410000 */
[----:B---3--:R-:W-:Y:S01]  /*2d00*/  HMMA.16816.F32 R64, R44, R16, R64 ;  /* 0x000000102c40723c */ /* 0x008fe20000001840 */
[----:B------:R-:W3:Y:S01]  /*2d10*/  LDSM.16.M88.4 R8, [R223+0x6800] ;  /* 0x00680000df08783b */ /* 0x000ee20000000200 */
[----:B------:R-:W2:Y:S05]  /*2d20*/  MUFU.TANH R86, R86 ;  /* 0x0000005600567308 */ /* 0x000eaa0000002400 */
[----:B------:R-:W-:Y:S01]  /*2d30*/  SHF.R.S32.HI R16, RZ, 0x1f, R235 ;  /* 0x0000001fff107819 */ /* 0x000fe200000114eb */
[----:B-1----:R-:W-:Y:S02]  /*2d40*/  HMMA.16816.F32 R108, R20, R48, R108 ;  /* 0x00000030146c723c */ /* 0x002fe4000000186c */
[----:B------:R-:W1:Y:S01]  /*2d50*/  MUFU.TANH R87, R87 ;  /* 0x0000005700577308 */ /* 0x000e620000002400 */
[----:B------:R-:W-:-:S04]  /*2d60*/  LEA.HI R235, R16, R235, RZ, 0x2 ;  /* 0x000000eb10eb7211 */ /* 0x000fc800078f10ff */
[----:B------:R-:W-:Y:S01]  /*2d70*/  SHF.R.S32.HI R235, RZ, 0x2, R235 ;  /* 0x00000002ffeb7819 */ /* 0x000fe200000114eb */
[----:B------:R-:W-:Y:S01]  /*2d80*/  HMMA.16816.F32 R68, R20, R50, R68 ;  /* 0x000000321444723c */ /* 0x000fe20000001844 */
[----:B------:R-:W1:Y:S01]  /*2d90*/  LDSM.16.M88.4 R48, [R208+0x6000] ;  /* 0x00600000d030783b */ /* 0x000e620000000200 */
[----:B------:R-:W-:Y:S01]  /*2da0*/  FMUL.FTZ R78, R78, c[0x0][0x2ec] ;  /* 0x0000bb004e4e7a20 */ /* 0x000fe20000410000 */
[----:B------:R-:W1:Y:S01]  /*2db0*/  MUFU.TANH R83, R83 ;  /* 0x0000005300537308 */ /* 0x000e620000002400 */
[----:B------:R-:W-:Y:S02]  /*2dc0*/  FMUL.FTZ R167, R76, c[0x0][0x2ec] ;  /* 0x0000bb004ca77a20 */ /* 0x000fe40000410000 */
[----:B------:R-:W-:Y:S02]  /*2dd0*/  FMUL.FTZ R79, R79, c[0x0][0x2ec] ;  /* 0x0000bb004f4f7a20 */ /* 0x000fe40000410000 */
[----:B------:R-:W-:Y:S01]  /*2de0*/  HMMA.16816.F32 R60, R44, R18, R60 ;  /* 0x000000122c3c723c */ /* 0x000fe2000000183c */
[----:B------:R-:W-:Y:S01]  /*2df0*/  LDSM.16.M88.4 R16, [R208+0x6800] ;  /* 0x00680000d010783b */ /* 0x000fe20000000200 */
[----:B------:R-:W-:Y:S01]  /*2e00*/  FMUL.FTZ R76, R77, c[0x0][0x2ec] ;  /* 0x0000bb004d4c7a20 */ /* 0x000fe20000410000 */
[----:B------:R-:W-:Y:S05]  /*2e10*/  MUFU.TANH R170, R78 ;  /* 0x0000004e00aa7308 */ /* 0x000fea0000002400 */
[----:B--2---:R-:W-:Y:S03]  /*2e20*/  HMMA.16816.F32 R64, R20, R12, R64 ;  /* 0x0000000c1440723c */ /* 0x004fe60000001840 */
[----:B------:R-:W2:Y:S05]  /*2e30*/  MUFU.TANH R93, R93 ;  /* 0x0000005d005d7308 */ /* 0x000eaa0000002400 */
[----:B------:R-:W-:Y:S03]  /*2e40*/  HMMA.16816.F32 R108, R24, R72, R108 ;  /* 0x00000048186c723c */ /* 0x000fe6000000186c */
[----:B------:R-:W1:Y:S05]  /*2e50*/  MUFU.TANH R167, R167 ;  /* 0x000000a700a77308 */ /* 0x000e6a0000002400 */
[C---:B---3--:R-:W-:Y:S03]  /*2e60*/  HMMA.16816.F32 R56, R44.reuse, R8, R56 ;  /* 0x000000082c38723c */ /* 0x048fe60000001838 */
[----:B------:R-:W3:Y:S05]  /*2e70*/  MUFU.TANH R169, R169 ;  /* 0x000000a900a97308 */ /* 0x000eea0000002400 */
[----:B------:R-:W-:Y:S01]  /*2e80*/  HMMA.16816.F32 R52, R44, R10, R52 ;  /* 0x0000000a2c34723c */ /* 0x000fe20000001834 */
[----:B------:R-:W2:Y:S02]  /*2e90*/  LDSM.16.M88.4 R8, [R221+0x6800] ;  /* 0x00680000dd08783b */ /* 0x000ea40000000200 */
[----:B------:R-:W1:Y:S05]  /*2ea0*/  MUFU.TANH R136, R79 ;  /* 0x0000004f00887308 */ /* 0x000e6a0000002400 */
[----:B------:R-:W-:Y:S01]  /*2eb0*/  HMMA.16816.F32 R68, R24, R74, R68 ;  /* 0x0000004a1844723c */ /* 0x000fe20000001844 */
[----:B------:R-:W3:Y:S01]  /*2ec0*/  LDSM.16.M88.4 R72, [R223+0x7000] ;  /* 0x00700000df48783b */ /* 0x000ee20000000200 */
[----:B------:R-:W-:Y:S01]  /*2ed0*/  FMUL.FTZ R108, R108, c[0x0][0x2ec] ;  /* 0x0000bb006c6c7a20 */ /* 0x000fe20000410000 */
[----:B------:R-:W-:Y:S01]  /*2ee0*/  MUFU.TANH R172, R172 ;  /* 0x000000ac00ac7308 */ /* 0x000fe20000002400 */
[----:B------:R-:W-:-:S02]  /*2ef0*/  FMUL.FTZ R77, R109, c[0x0][0x2ec] ;  /* 0x0000bb006d4d7a20 */ /* 0x000fc40000410000 */
[----:B------:R-:W-:Y:S02]  /*2f00*/  FMUL.FTZ R110, R110, c[0x0][0x2ec] ;  /* 0x0000bb006e6e7a20 */ /* 0x000fe40000410000 */
[----:B------:R-:W-:Y:S01]  /*2f10*/  HMMA.16816.F32 R60, R20, R14, R60 ;  /* 0x0000000e143c723c */ /* 0x000fe2000000183c */
[----:B------:R-:W3:Y:S01]  /*2f20*/  LDSM.16.M88.4 R12, [R223+0x7800] ;  /* 0x00780000df0c783b */ /* 0x000ee20000000200 */
[----:B------:R-:W-:Y:S01]  /*2f30*/  FMUL.FTZ R111, R111, c[0x0][0x2ec] ;  /* 0x0000bb006f6f7a20 */ /* 0x000fe20000410000 */
[----:B------:R-:W2:Y:S05]  /*2f40*/  MUFU.TANH R141, R108 ;  /* 0x0000006c008d7308 */ /* 0x000eaa0000002400 */
[----:B-1----:R-:W-:Y:S03]  /*2f50*/  HMMA.16816.F32 R64, R24, R48, R64 ;  /* 0x000000301840723c */ /* 0x002fe60000001840 */
[----:B------:R-:W1:Y:S04]  /*2f60*/  MUFU.TANH R76, R76 ;  /* 0x0000004c004c7308 */ /* 0x000e680000002400 */
[----:B------:R-:W-:Y:S01]  /*2f70*/  IMAD R48, R38, 0x10, R121 ;  /* 0x0000001026307824 */ /* 0x000fe200078e0279 */
[----:B------:R-:W-:Y:S01]  /*2f80*/  HMMA.16816.F32 R32, R100, R104, R32 ;  /* 0x000000686420723c */ /* 0x000fe20000001820 */
[----:B------:R-:W-:-:S02]  /*2f90*/  FMUL.FTZ R71, R71, c[0x0][0x2ec] ;  /* 0x0000bb0047477a20 */ /* 0x000fc40000410000 */
[----:B------:R-:W-:Y:S01]  /*2fa0*/  FMUL.FTZ R70, R70, c[0x0][0x2ec] ;  /* 0x0000bb0046467a20 */ /* 0x000fe20000410000 */
[----:B------:R-:W-:Y:S01]  /*2fb0*/  IADD3 R38, R48, 0x1, R235 ;  /* 0x0000000130267810 */ /* 0x000fe20007ffe0eb */
[----:B------:R1:W-:Y:S01]  /*2fc0*/  MUFU.TANH R150, R71 ;  /* 0x0000004700967308 */ /* 0x0003e20000002400 */
[----:B------:R-:W-:Y:S02]  /*2fd0*/  FMUL.FTZ R68, R68, c[0x0][0x2ec] ;  /* 0x0000bb0044447a20 */ /* 0x000fe40000410000 */
[----:B------:R-:W-:Y:S01]  /*2fe0*/  HMMA.16816.F32 R60, R24, R50, R60 ;  /* 0x00000032183c723c */ /* 0x000fe2000000183c */
[----:B------:R-:W4:Y:S01]  /*2ff0*/  LDSM.16.M88.4 R48, [R221+0x7000] ;  /* 0x00700000dd30783b */ /* 0x000f220000000200 */
[----:B------:R-:W-:Y:S01]  /*3000*/  IADD3 R38, R37, -c[0x0][0x214], R38 ;  /* 0x8000850025267a10 */ /* 0x000fe20007ffe026 */
[----:B------:R-:W-:Y:S02]  /*3010*/  FMUL.FTZ R69, R69, c[0x0][0x2ec] ;  /* 0x0000bb0045457a20 */ /* 0x000fe40000410000 */
[----:B------:R-:W-:Y:S03]  /*3020*/  MUFU.TANH R140, R70 ;  /* 0x00000046008c7308 */ /* 0x000fe60000002400 */
[----:B--2---:R-:W-:Y:S01]  /*3030*/  HMMA.16816.F32 R56, R20, R8, R56 ;  /* 0x000000081438723c */ /* 0x004fe20000001838 */
[----:B------:R-:W-:-:S02]  /*3040*/  FMUL.FTZ R64, R64, c[0x0][0x2ec] ;  /* 0x0000bb0040407a20 */ /* 0x000fc40000410000 */
[----:B------:R-:W-:Y:S02]  /*3050*/  FMUL.FTZ R65, R65, c[0x0][0x2ec] ;  /* 0x0000bb0041417a20 */ /* 0x000fe40000410000 */
[----:B-1----:R-:W-:Y:S01]  /*3060*/  IMAD.SHL.U32 R71, R6, 0x2, RZ ;  /* 0x0000000206477824 */ /* 0x002fe200078e00ff */
[----:B------:R1:W-:Y:S01]  /*3070*/  MUFU.TANH R157, R64 ;  /* 0x00000040009d7308 */ /* 0x0003e20000002400 */
[----:B------:R-:W-:Y:S01]  /*3080*/  IADD3 R8, R36, -0x1, RZ ;  /* 0xffffffff24087810 */ /* 0x000fe20007ffe0ff */
[----:B------:R-:W-:Y:S01]  /*3090*/  HMMA.16816.F32 R52, R20, R10, R52 ;  /* 0x0000000a1434723c */ /* 0x000fe20000001834 */
[----:B------:R-:W-:Y:S02]  /*30a0*/  FMUL.FTZ R66, R66, c[0x0][0x2ec] ;  /* 0x0000bb0042427a20 */ /* 0x000fe40000410000 */
[C---:B------:R-:W-:Y:S01]  /*30b0*/  ISETP.GT.AND P0, PT, R8.reuse, R227, PT ;  /* 0x000000e30800720c */ /* 0x040fe20003f04270 */
[----:B------:R-:W-:Y:S02]  /*30c0*/  IMAD.SHL.U32 R6, R8, 0x80, RZ ;  /* 0x0000008008067824 */ /* 0x000fe400078e00ff */
[----:B------:R2:W-:Y:S01]  /*30d0*/  MUFU.TANH R137, R68 ;  /* 0x0000004400897308 */ /* 0x0005e20000002400 */
[----:B------:R-:W-:Y:S01]  /*30e0*/  FMUL.FTZ R67, R67, c[0x0][0x2ec] ;  /* 0x0000bb0043437a20 */ /* 0x000fe20000410000 */
[----:B---3--:R-:W-:Y:S01]  /*30f0*/  HMMA.16816.F32 R96, R44, R72, R96 ;  /* 0x000000482c60723c */ /* 0x008fe20000001860 */
[----:B------:R-:W-:Y:S01]  /*3100*/  LOP3.LUT R71, R6, 0x6, R71, 0xf8, !PT ;  /* 0x0000000606477812 */ /* 0x000fe200078ef847 */
[----:B------:R-:W-:-:S02]  /*3110*/  FMUL.FTZ R155, R61, c[0x0][0x2ec] ;  /* 0x0000bb003d9b7a20 */ /* 0x000fc40000410000 */
[----:B------:R-:W-:Y:S01]  /*3120*/  FMUL.FTZ R60, R60, c[0x0][0x2ec] ;  /* 0x0000bb003c3c7a20 */ /* 0x000fe20000410000 */
[C---:B------:R-:W-:Y:S01]  /*3130*/  LOP3.LUT R9, R71.reuse, 0x1, RZ, 0xfc, !PT ;  /* 0x0000000147097812 */ /* 0x040fe200078efcff */
[----:B------:R3:W-:Y:S01]  /*3140*/  MUFU.TANH R78, R69 ;  /* 0x00000045004e7308 */ /* 0x0007e20000002400 */
[----:B-1----:R-:W-:Y:S01]  /*3150*/  IADD3 R64, R38, c[0x0][0x2e8], RZ ;  /* 0x0000ba0026407a10 */ /* 0x002fe20007ffe0ff */
[C---:B------:R-:W-:Y:S01]  /*3160*/  HMMA.16816.F32 R40, R44.reuse, R74, R40 ;  /* 0x0000004a2c28723c */ /* 0x040fe20000001828 */
[----:B------:R-:W-:Y:S01]  /*3170*/  LOP3.LUT R11, R71, 0x8, RZ, 0xfc, !PT ;  /* 0x00000008470b7812 */ /* 0x000fe200078efcff */
[----:B------:R-:W-:Y:S01]  /*3180*/  FMUL.FTZ R62, R62, c[0x0][0x2ec] ;  /* 0x0000bb003e3e7a20 */ /* 0x000fe20000410000 */
[C---:B------:R-:W-:Y:S01]  /*3190*/  IADD3 R70, R64.reuse, 0x8, RZ ;  /* 0x0000000840467810 */ /* 0x040fe20007ffe0ff */
[----:B------:R-:W-:Y:S01]  /*31a0*/  FMUL.FTZ R63, R63, c[0x0][0x2ec] ;  /* 0x0000bb003f3f7a20 */ /* 0x000fe20000410000 */
[-C--:B------:R-:W-:Y:S01]  /*31b0*/  IMNMX R64, R64, R37.reuse, PT ;  /* 0x0000002540407217 */ /* 0x080fe20003800200 */
[----:B------:R-:W-:Y:S01]  /*31c0*/  MUFU.TANH R77, R77 ;  /* 0x0000004d004d7308 */ /* 0x000fe20000002400 */
[----:B------:R-:W-:Y:S01]  /*31d0*/  IMNMX R70, R70, R37, PT ;  /* 0x0000002546467217 */ /* 0x000fe20003800200 */
[----:B------:R-:W-:Y:S01]  /*31e0*/  HMMA.16816.F32 R32, R44, R12, R32 ;  /* 0x0000000c2c20723c */ /* 0x000fe20000001820 */
[----:B------:R-:W-:-:S02]  /*31f0*/  ISETP.GE.AND P3, PT, R9, R64, PT ;  /* 0x000000400900720c */ /* 0x000fc40003f66270 */
[----:B------:R-:W-:Y:S02]  /*3200*/  ISETP.GE.AND P2, PT, R9, R70, PT ;  /* 0x000000460900720c */ /* 0x000fe40003f46270 */
[C---:B------:R-:W-:Y:S01]  /*3210*/  ISETP.GE.AND P1, PT, R11.reuse, R64, PT ;  /* 0x000000400b00720c */ /* 0x040fe20003f26270 */
[----:B------:R-:W1:Y:S01]  /*3220*/  MUFU.TANH R152, R110 ;  /* 0x0000006e00987308 */ /* 0x000e620000002400 */
[----:B------:R-:W-:Y:S01]  /*3230*/  ISETP.GE.AND P5, PT, R11, R70, PT ;  /* 0x000000460b00720c */ /* 0x000fe20003fa6270 */
[----:B------:R-:W-:Y:S01]  /*3240*/  HMMA.16816.F32 R56, R24, R16, R56 ;  /* 0x000000101838723c */ /* 0x000fe20000001838 */
[C---:B------:R-:W-:Y:S02]  /*3250*/  LOP3.LUT R9, R71.reuse, 0x9, RZ, 0xfc, !PT ;  /* 0x0000000947097812 */ /* 0x040fe400078efcff */
[----:B------:R-:W-:Y:S02]  /*3260*/  LOP3.LUT R11, R71, 0x10, RZ, 0xfc, !PT ;  /* 0x00000010470b7812 */ /* 0x000fe400078efcff */
[----:B------:R-:W-:Y:S01]  /*3270*/  FSEL R61, R88, -INF , !P3 ;  /* 0xff800000583d7808 */ /* 0x000fe20005800000 */
[----:B------:R-:W1:Y:S01]  /*3280*/  MUFU.TANH R138, R111 ;  /* 0x0000006f008a7308 */ /* 0x000e620000002400 */
[----:B--2---:R-:W-:Y:S01]  /*3290*/  FSEL R68, R89, -INF , !P2 ;  /* 0xff80000059447808 */ /* 0x004fe20005000000 */
[----:B----4-:R-:W-:Y:S01]  /*32a0*/  HMMA.16816.F32 R96, R20, R48, R96 ;  /* 0x000000301460723c */ /* 0x010fe20000001860 */
[----:B---3--:R-:W-:-:S02]  /*32b0*/  FSEL R69, R112, -INF , !P1 ;  /* 0xff80000070457808 */ /* 0x008fc40004800000 */
[C---:B------:R-:W-:Y:S02]  /*32c0*/  ISETP.GE.AND P4, PT, R9.reuse, R64, PT ;  /* 0x000000400900720c */ /* 0x040fe40003f86270 */
[----:B------:R-:W-:Y:S01]  /*32d0*/  ISETP.GE.AND P3, PT, R9, R70, PT ;  /* 0x000000460900720c */ /* 0x000fe20003f66270 */
[----:B------:R2:W-:Y:S01]  /*32e0*/  MUFU.TANH R151, R65 ;  /* 0x0000004100977308 */ /* 0x0005e20000002400 */
[C---:B------:R-:W-:Y:S01]  /*32f0*/  ISETP.GE.AND P2, PT, R11.reuse, R64, PT ;  /* 0x000000400b00720c */ /* 0x040fe20003f46270 */
[----:B------:R-:W-:Y:S01]  /*3300*/  HMMA.16816.F32 R52, R24, R18, R52 ;  /* 0x000000121834723c */ /* 0x000fe20000001834 */
[----:B------:R-:W-:Y:S02]  /*3310*/  ISETP.GE.AND P1, PT, R11, R70, PT ;  /* 0x000000460b00720c */ /* 0x000fe40003f26270 */
[----:B------:R-:W3:Y:S01]  /*3320*/  LDSM.16.M88.4 R8, [R208+0x7000] ;  /* 0x00700000d008783b */ /* 0x000ee20000000200 */
[C---:B------:R-:W-:Y:S02]  /*3330*/  LOP3.LUT R17, R71.reuse, 0x11, RZ, 0xfc, !PT ;  /* 0x0000001147117812 */ /* 0x040fe400078efcff */
[----:B------:R-:W-:Y:S01]  /*3340*/  LOP3.LUT R13, R71, 0x18, RZ, 0xfc, !PT ;  /* 0x00000018470d7812 */ /* 0x000fe200078efcff */
[----:B------:R-:W4:Y:S01]  /*3350*/  MUFU.TANH R154, R66 ;  /* 0x00000042009a7308 */ /* 0x000f220000002400 */
[----:B------:R-:W-:Y:S01]  /*3360*/  FSEL R48, R113, -INF , !P5 ;  /* 0xff80000071307808 */ /* 0x000fe20006800000 */
[----:B------:R-:W-:Y:S01]  /*3370*/  HMMA.16816.F32 R28, R100, R106, R28 ;  /* 0x0000006a641c723c */ /* 0x000fe2000000181c */
[----:B------:R-:W-:Y:S01]  /*3380*/  FSEL R91, R91, -INF , !P4 ;  /* 0xff8000005b5b7808 */ /* 0x000fe20006000000 */
[----:B------:R-:W-:Y:S01]  /*3390*/  FMUL.FTZ R56, R56, c[0x0][0x2ec] ;  /* 0x0000bb0038387a20 */ /* 0x000fe20000410000 */
[----:B------:R-:W-:Y:S01]  /*33a0*/  FSEL R114, R114, -INF , !P3 ;  /* 0xff80000072727808 */ /* 0x000fe20005800000 */
[----:B------:R-:W-:Y:S01]  /*33b0*/  FMUL.FTZ R57, R57, c[0x0][0x2ec] ;  /* 0x0000bb0039397a20 */ /* 0x000fe20000410000 */
[C---:B------:R-:W-:Y:S01]  /*33c0*/  ISETP.GE.AND P5, PT, R17.reuse, R64, PT ;  /* 0x000000401100720c */ /* 0x040fe20003fa6270 */
[----:B------:R1:W1:Y:S01]  /*33d0*/  MUFU.TANH R168, R67 ;  /* 0x0000004300a87308 */ /* 0x0002620000002400 */
[----:B------:R-:W-:Y:S01]  /*33e0*/  ISETP.GE.AND P4, PT, R17, R70, PT ;  /* 0x000000461100720c */ /* 0x000fe20003f86270 */
[----:B------:R-:W-:Y:S01]  /*33f0*/  HMMA.16816.F32 R40, R20, R50, R40 ;  /* 0x000000321428723c */ /* 0x000fe20000001828 */
[----:B------:R-:W-:Y:S01]  /*3400*/  ISETP.GE.AND P3, PT, R13, R64, PT ;  /* 0x000000400d00720c */ /* 0x000fe20003f66270 */
[----:B------:R-:W-:Y:S01]  /*3410*/  FMUL.FTZ R58, R58, c[0x0][0x2ec] ;  /* 0x0000bb003a3a7a20 */ /* 0x000fe20000410000 */
[----:B------:R-:W-:Y:S01]  /*3420*/  LOP3.LUT R19, R71, 0x19, RZ, 0xfc, !PT ;  /* 0x0000001947137812 */ /* 0x000fe200078efcff */
[----:B------:R-:W-:Y:S01]  /*3430*/  FMUL.FTZ R59, R59, c[0x0][0x2ec] ;  /* 0x0000bb003b3b7a20 */ /* 0x000fe20000410000 */
[----:B------:R-:W-:Y:S01]  /*3440*/  LOP3.LUT R17, R71, 0x20, RZ, 0xfc, !PT ;  /* 0x0000002047117812 */ /* 0x000fe200078efcff */
[----:B------:R-:W1:Y:S01]  /*3450*/  MUFU.TANH R153, R60 ;  /* 0x0000003c00997308 */ /* 0x000e620000002400 */
[----:B------:R-:W-:Y:S01]  /*3460*/  FSEL R115, R115, -INF , !P2 ;  /* 0xff80000073737808 */ /* 0x000fe20005000000 */
[----:B------:R-:W-:Y:S01]  /*3470*/  FMUL.FTZ R52, R52, c[0x0][0x2ec] ;  /* 0x0000bb0034347a20 */ /* 0x000fe20000410000 */
[----:B------:R-:W-:Y:S01]  /*3480*/  ISETP.GE.AND P2, PT, R13, R70, PT ;  /* 0x000000460d00720c */ /* 0x000fe20003f46270 */
[----:B------:R-:W-:Y:S01]  /*3490*/  FMUL.FTZ R53, R53, c[0x0][0x2ec] ;  /* 0x0000bb0035357a20 */ /* 0x000fe20000410000 */
[----:B------:R-:W-:Y:S01]  /*34a0*/  FSEL R82, R85, -INF , !P1 ;  /* 0xff80000055527808 */ /* 0x000fe20004800000 */
[----:B------:R-:W-:Y:S01]  /*34b0*/  FMUL.FTZ R54, R54, c[0x0][0x2ec] ;  /* 0x0000bb0036367a20 */ /* 0x000fe20000410000 */
[----:B------:R-:W-:Y:S01]  /*34c0*/  FSEL R13, R84, -INF , !P5 ;  /* 0xff800000540d7808 */ /* 0x000fe20006800000 */
[----:B------:R-:W-:Y:S01]  /*34d0*/  MUFU.TANH R155, R155 ;  /* 0x0000009b009b7308 */ /* 0x000fe20000002400 */
[----:B-----5:R-:W-:Y:S01]  /*34e0*/  FSEL R74, R92, -INF , !P4 ;  /* 0xff8000005c4a7808 */ /* 0x020fe20006000000 */
[----:B------:R-:W-:Y:S01]  /*34f0*/  HMMA.16816.F32 R28, R44, R14, R28 ;  /* 0x0000000e2c1c723c */ /* 0x000fe2000000181c */
[----:B------:R-:W-:Y:S01]  /*3500*/  FSEL R73, R80, -INF , !P3 ;  /* 0xff80000050497808 */ /* 0x000fe20005800000 */
[----:B------:R-:W-:Y:S01]  /*3510*/  FMUL.FTZ R55, R55, c[0x0][0x2ec] ;  /* 0x0000bb0037377a20 */ /* 0x000fe20000410000 */
[----:B------:R-:W-:-:S02]  /*3520*/  ISETP.GE.AND P1, PT, R19, R64, PT ;  /* 0x000000401300720c */ /* 0x000fc40003f26270 */
[----:B------:R-:W-:Y:S01]  /*3530*/  ISETP.GE.AND P5, PT, R19, R70, PT ;  /* 0x000000461300720c */ /* 0x000fe20003fa6270 */
[----:B------:R-:W5:Y:S01]  /*3540*/  MUFU.TANH R166, R62 ;  /* 0x0000003e00a67308 */ /* 0x000f620000002400 */
[C---:B------:R-:W-:Y:S02]  /*3550*/  ISETP.GE.AND P4, PT, R17.reuse, R64, PT ;  /* 0x000000401100720c */ /* 0x040fe40003f86270 */
[----:B------:R-:W-:Y:S01]  /*3560*/  ISETP.GE.AND P3, PT, R17, R70, PT ;  /* 0x000000461100720c */ /* 0x000fe20003f66270 */
[----:B---3--:R-:W-:Y:S01]  /*3570*/  HMMA.16816.F32 R96, R24, R8, R96 ;  /* 0x000000081860723c */ /* 0x008fe20000001860 */
[C---:B------:R-:W-:Y:S02]  /*3580*/  LOP3.LUT R19, R71.reuse, 0x21, RZ, 0xfc, !PT ;  /* 0x0000002147137812 */ /* 0x040fe400078efcff */
[----:B------:R-:W-:Y:S01]  /*3590*/  LOP3.LUT R17, R71, 0x28, RZ, 0xfc, !PT ;  /* 0x0000002847117812 */ /* 0x000fe200078efcff */
[----:B------:R-:W3:Y:S01]  /*35a0*/  MUFU.TANH R158, R63 ;  /* 0x0000003f009e7308 */ /* 0x000ee20000002400 */
[----:B------:R-:W-:-:S02]  /*35b0*/  FSEL R12, R86, -INF , !P2 ;  /* 0xff800000560c7808 */ /* 0x000fc40005000000 */
[----:B------:R-:W-:Y:S01]  /*35c0*/  FSEL R81, R81, -INF , !P1 ;  /* 0xff80000051517808 */ /* 0x000fe20004800000 */
[----:B------:R-:W-:Y:S01]  /*35d0*/  HMMA.16816.F32 R40, R24, R10, R40 ;  /* 0x0000000a1828723c */ /* 0x000fe20000001828 */
[----:B------:R-:W-:Y:S02]  /*35e0*/  FSEL R72, R87, -INF , !P5 ;  /* 0xff80000057487808 */ /* 0x000fe40006800000 */
[----:B------:R-:W-:Y:S01]  /*35f0*/  FSEL R39, R83, -INF , !P4 ;  /* 0xff80000053277808 */ /* 0x000fe20006000000 */
[----:B------:R-:W1:Y:S01]  /*3600*/  MUFU.TANH R165, R56 ;  /* 0x0000003800a57308 */ /* 0x000e620000002400 */
[C---:B------:R-:W-:Y:S02]  /*3610*/  ISETP.GE.AND P2, PT, R19.reuse, R64, PT ;  /* 0x000000401300720c */ /* 0x040fe40003f46270 */
[----:B------:R-:W-:Y:S02]  /*3620*/  ISETP.GE.AND P1, PT, R19, R70, PT ;  /* 0x000000461300720c */ /* 0x000fe40003f26270 */
[----:B------:R-:W-:-:S02]  /*3630*/  ISETP.GE.AND P5, PT, R17, R64, PT ;  /* 0x000000401100720c */ /* 0x000fc40003fa6270 */
[----:B------:R-:W-:Y:S01]  /*3640*/  ISETP.GE.AND P4, PT, R17, R70, PT ;  /* 0x000000461100720c */ /* 0x000fe20003f86270 */
[----:B------:R-:W-:Y:S01]  /*3650*/  MUFU.TANH R163, R57 ;  /* 0x0000003900a37308 */ /* 0x000fe20000002400 */
[----:B------:R-:W1:Y:S01]  /*3660*/  LDSM.16.M88.4 R16, [R221+0x7800] ;  /* 0x00780000dd10783b */ /* 0x000e620000000200 */
[C---:B------:R-:W-:Y:S02]  /*3670*/  LOP3.LUT R9, R71.reuse, 0x30, RZ, 0xfc, !PT ;  /* 0x0000003047097812 */ /* 0x040fe400078efcff */
[----:B------:R-:W-:Y:S01]  /*3680*/  LOP3.LUT R37, R71, 0x29, RZ, 0xfc, !PT ;  /* 0x0000002947257812 */ /* 0x000fe200078efcff */
[----:B------:R-:W-:Y:S01]  /*3690*/  FMUL.FTZ R96, R96, c[0x0][0x2ec] ;  /* 0x0000bb0060607a20 */ /* 0x000fe20000410000 */
[----:B------:R-:W-:Y:S01]  /*36a0*/  FSEL R38, R93, -INF , !P1 ;  /* 0xff8000005d267808 */ /* 0x000fe20004800000 */
[----:B------:R-:W-:Y:S01]  /*36b0*/  FMUL.FTZ R97, R97, c[0x0][0x2ec] ;  /* 0x0000bb0061617a20 */ /* 0x000fe20000410000 */
[----:B------:R-:W-:Y:S01]  /*36c0*/  FSEL R167, R167, -INF , !P5 ;  /* 0xff800000a7a77808 */ /* 0x000fe20006800000 */
[----:B------:R-:W1:Y:S01]  /*36d0*/  MUFU.TANH R164, R58 ;  /* 0x0000003a00a47308 */ /* 0x000e620000002400 */
[----:B------:R-:W-:Y:S01]  /*36e0*/  FSEL R169, R169, -INF , !P2 ;  /* 0xff800000a9a97808 */ /* 0x000fe20005000000 */
[----:B------:R-:W-:Y:S01]  /*36f0*/  FMUL.FTZ R98, R98, c[0x0][0x2ec] ;  /* 0x0000bb0062627a20 */ /* 0x000fe20000410000 */
[C---:B------:R-:W-:Y:S01]  /*3700*/  ISETP.GE.AND P1, PT, R9.reuse, R64, PT ;  /* 0x000000400900720c */ /* 0x040fe20003f26270 */
[----:B------:R-:W-:Y:S01]  /*3710*/  FMUL.FTZ R40, R40, c[0x0][0x2ec] ;  /* 0x0000bb0028287a20 */ /* 0x000fe20000410000 */
[-C--:B------:R-:W-:Y:S01]  /*3720*/  ISETP.GE.AND P5, PT, R9, R70.reuse, PT ;  /* 0x000000460900720c */ /* 0x080fe20003fa6270 */
[----:B------:R-:W-:Y:S01]  /*3730*/  FMUL.FTZ R99, R99, c[0x0][0x2ec] ;  /* 0x0000bb0063637a20 */ /* 0x000fe20000410000 */
[----:B------:R-:W-:Y:S01]  /*3740*/  ISETP.GE.AND P2, PT, R37, R70, PT ;  /* 0x000000462500720c */ /* 0x000fe20003f46270 */
[----:B------:R-:W1:Y:S01]  /*3750*/  MUFU.TANH R162, R59 ;  /* 0x0000003b00a27308 */ /* 0x000e620000002400 */
[----:B------:R-:W-:Y:S01]  /*3760*/  LOP3.LUT R9, R71, 0x38, RZ, 0xfc, !PT ;  /* 0x0000003847097812 */ /* 0x000fe200078efcff */
[----:B------:R-:W-:Y:S01]  /*3770*/  FMUL.FTZ R41, R41, c[0x0][0x2ec] ;  /* 0x0000bb0029297a20 */ /* 0x000fe20000410000 */
[----:B------:R-:W-:Y:S01]  /*3780*/  FSEL R136, R136, -INF , !P2 ;  /* 0xff80000088887808 */ /* 0x000fe20005000000 */
[----:B------:R-:W-:Y:S01]  /*3790*/  FMUL.FTZ R42, R42, c[0x0][0x2ec] ;  /* 0x0000bb002a2a7a20 */ /* 0x000fe20000410000 */
[----:B------:R-:W-:Y:S01]  /*37a0*/  FSEL R141, R141, -INF , !P1 ;  /* 0xff8000008d8d7808 */ /* 0x000fe20004800000 */
[----:B------:R-:W-:Y:S01]  /*37b0*/  FMUL.FTZ R43, R43, c[0x0][0x2ec] ;  /* 0x0000bb002b2b7a20 */ /* 0x000fe20000410000 */
[C---:B------:R-:W-:Y:S01]  /*37c0*/  ISETP.GE.AND P2, PT, R9.reuse, R64, PT ;  /* 0x000000400900720c */ /* 0x040fe20003f46270 */
[----:B------:R-:W1:Y:S01]  /*37d0*/  MUFU.TANH R161, R52 ;  /* 0x0000003400a17308 */ /* 0x000e620000002400 */
[----:B------:R-:W-:-:S02]  /*37e0*/  ISETP.GE.AND P1, PT, R9, R70, PT ;  /* 0x000000460900720c */ /* 0x000fc40003f26270 */
[----:B------:R-:W3:Y:S01]  /*37f0*/  LDSM.16.M88.4 R8, [R208+0x7800] ;  /* 0x00780000d008783b */ /* 0x000ee20000000200 */
[----:B------:R-:W-:Y:S01]  /*3800*/  FSEL R172, R172, -INF , !P3 ;  /* 0xff800000acac7808 */ /* 0x000fe20005800000 */
[----:B------:R-:W-:-:S04]  /*3810*/  DEPBAR.LE SB0, 0x0 ;  /* 0x000080000000791a */ /* 0x000fc80000000000 */
[-C--:B------:R-:W-:Y:S01]  /*3820*/  ISETP.GE.AND P3, PT, R37, R64.reuse, PT ;  /* 0x000000402500720c */ /* 0x080fe20003f66270 */
[----:B------:R-:W-:Y:S01]  /*3830*/  MUFU.TANH R159, R53 ;  /* 0x00000035009f7308 */ /* 0x000fe20000002400 */
[----:B------:R-:W-:Y:S02]  /*3840*/  LOP3.LUT R15, R71, 0x31, RZ, 0xfc, !PT ;  /* 0x00000031470f7812 */ /* 0x000fe400078efcff */
[----:B------:R-:W-:Y:S02]  /*3850*/  FSEL R170, R170, -INF , !P4 ;  /* 0xff800000aaaa7808 */ /* 0x000fe40006000000 */
[----:B------:R-:W-:Y:S01]  /*3860*/  FSEL R37, R76, -INF , !P3 ;  /* 0xff8000004c257808 */ /* 0x000fe20005800000 */
[----:B-1----:R-:W-:Y:S01]  /*3870*/  HMMA.16816.F32 R32, R20, R16, R32 ;  /* 0x000000101420723c */ /* 0x002fe20000001820 */
[C---:B------:R-:W-:Y:S01]  /*3880*/  ISETP.GE.AND P4, PT, R15.reuse, R64, PT ;  /* 0x000000400f00720c */ /* 0x040fe20003f86270 */
[----:B------:R-:W1:Y:S01]  /*3890*/  MUFU.TANH R160, R54 ;  /* 0x0000003600a07308 */ /* 0x000e620000002400 */
[----:B------:R-:W-:-:S02]  /*38a0*/  ISETP.GE.AND P3, PT, R15, R70, PT ;  /* 0x000000460f00720c */ /* 0x000fc40003f66270 */
[C---:B------:R-:W-:Y:S02]  /*38b0*/  LOP3.LUT R45, R71.reuse, 0x39, RZ, 0xfc, !PT ;  /* 0x00000039472d7812 */ /* 0x040fe400078efcff */
[----:B------:R-:W-:Y:S01]  /*38c0*/  LOP3.LUT R15, R71, 0x40, RZ, 0xfc, !PT ;  /* 0x00000040470f7812 */ /* 0x000fe200078efcff */
[----:B------:R-:W-:Y:S01]  /*38d0*/  HMMA.16816.F32 R28, R20, R18, R28 ;  /* 0x00000012141c723c */ /* 0x000fe2000000181c */
[----:B------:R-:W-:Y:S01]  /*38e0*/  FSEL R152, R152, -INF , !P5 ;  /* 0xff80000098987808 */ /* 0x000fe20006800000 */
[----:B------:R-:W1:Y:S01]  /*38f0*/  MUFU.TANH R156, R55 ;  /* 0x00000037009c7308 */ /* 0x000e620000002400 */
[----:B--2---:R-:W-:Y:S02]  /*3900*/  FSEL R65, R77, -INF , !P4 ;  /* 0xff8000004d417808 */ /* 0x004fe40006000000 */
[----:B------:R-:W-:Y:S02]  /*3910*/  FSEL R138, R138, -INF , !P3 ;  /* 0xff8000008a8a7808 */ /* 0x000fe40005800000 */
[----:B------:R-:W-:-:S02]  /*3920*/  FSEL R137, R137, -INF , !P2 ;  /* 0xff80000089897808 */ /* 0x000fc40005000000 */
[C---:B------:R-:W-:Y:S01]  /*3930*/  ISETP.GE.AND P5, PT, R45.reuse, R64, PT ;  /* 0x000000402d00720c */ /* 0x040fe20003fa6270 */
[----:B------:R-:W2:Y:S01]  /*3940*/  MUFU.TANH R149, R96 ;  /* 0x0000006000957308 */ /* 0x000ea20000002400 */
[----:B------:R-:W-:Y:S02]  /*3950*/  ISETP.GE.AND P4, PT, R45, R70, PT ;  /* 0x000000462d00720c */ /* 0x000fe40003f86270 */
[C---:B------:R-:W-:Y:S02]  /*3960*/  ISETP.GE.AND P3, PT, R15.reuse, R64, PT ;  /* 0x000000400f00720c */ /* 0x040fe40003f66270 */
[----:B------:R-:W-:Y:S02]  /*3970*/  ISETP.GE.AND P2, PT, R15, R70, PT ;  /* 0x000000460f00720c */ /* 0x000fe40003f46270 */
[C---:B------:R-:W-:Y:S01]  /*3980*/  LOP3.LUT R17, R71.reuse, 0x41, RZ, 0xfc, !PT ;  /* 0x0000004147117812 */ /* 0x040fe200078efcff */
[----:B------:R-:W-:Y:S01]  /*3990*/  MUFU.TANH R147, R97 ;  /* 0x0000006100937308 */ /* 0x000fe20000002400 */
[----:B---3--:R-:W-:Y:S01]  /*39a0*/  HMMA.16816.F32 R32, R24, R8, R32 ;  /* 0x000000081820723c */ /* 0x008fe20000001820 */
[----:B------:R-:W-:-:S02]  /*39b0*/  LOP3.LUT R15, R71, 0x48, RZ, 0xfc, !PT ;  /* 0x00000048470f7812 */ /* 0x000fc400078efcff */
[----:B------:R-:W-:Y:S02]  /*39c0*/  FSEL R140, R140, -INF , !P1 ;  /* 0xff8000008c8c7808 */ /* 0x000fe40004800000 */
[----:B------:R-:W-:Y:S02]  /*39d0*/  FSEL R67, R78, -INF , !P5 ;  /* 0xff8000004e437808 */ /* 0x000fe40006800000 */
[----:B------:R-:W-:Y:S01]  /*39e0*/  FSEL R150, R150, -INF , !P4 ;  /* 0xff80000096967808 */ /* 0x000fe20006000000 */
[----:B------:R-:W-:Y:S01]  /*39f0*/  HMMA.16816.F32 R28, R24, R10, R28 ;  /* 0x0000000a181c723c */ /* 0x000fe2000000181c */
[----:B------:R-:W-:Y:S01]  /*3a00*/  FSEL R157, R157, -INF , !P3 ;  /* 0xff8000009d9d7808 */ /* 0x000fe20005800000 */
[----:B------:R-:W3:Y:S01]  /*3a10*/  MUFU.TANH R148, R98 ;  /* 0x0000006200947308 */ /* 0x000ee20000002400 */
[C---:B------:R-:W-:Y:S01]  /*3a20*/  ISETP.GE.AND P1, PT, R17.reuse, R64, PT ;  /* 0x000000401100720c */ /* 0x040fe20003f26270 */
[----:B------:R-:W-:Y:S01]  /*3a30*/  FMUL.FTZ R8, R90, c[0x0][0x2ec] ;  /* 0x0000bb005a087a20 */ /* 0x000fe20000410000 */
[----:B------:R-:W-:-:S02]  /*3a40*/  ISETP.GE.AND P5, PT, R17, R70, PT ;  /* 0x000000461100720c */ /* 0x000fc40003fa6270 */
[C---:B------:R-:W-:Y:S02]  /*3a50*/  ISETP.GE.AND P4, PT, R15.reuse, R64, PT ;  /* 0x000000400f00720c */ /* 0x040fe40003f86270 */
[----:B------:R-:W-:Y:S01]  /*3a60*/  ISETP.GE.AND P3, PT, R15, R70, PT ;  /* 0x000000460f00720c */ /* 0x000fe20003f66270 */
[----:B------:R-:W1:Y:S01]  /*3a70*/  MUFU.TANH R145, R40 ;  /* 0x0000002800917308 */ /* 0x000e620000002400 */
[C---:B------:R-:W-:Y:S02]  /*3a80*/  LOP3.LUT R17, R71.reuse, 0x49, RZ, 0xfc, !PT ;  /* 0x0000004947117812 */ /* 0x040fe400078efcff */
[----:B------:R-:W-:Y:S02]  /*3a90*/  LOP3.LUT R15, R71, 0x50, RZ, 0xfc, !PT ;  /* 0x00000050470f7812 */ /* 0x000fe400078efcff */
[----:B----4-:R-:W-:Y:S01]  /*3aa0*/  FSEL R154, R154, -INF , !P2 ;  /* 0xff8000009a9a7808 */ /* 0x010fe20005000000 */
[----:B------:R-:W-:Y:S01]  /*3ab0*/  FMUL.FTZ R34, R34, c[0x0][0x2ec] ;  /* 0x0000bb0022227a20 */ /* 0x000fe20000410000 */
[----:B------:R-:W-:Y:S01]  /*3ac0*/  FSEL R151, R151, -INF , !P1 ;  /* 0xff80000097977808 */ /* 0x000fe20004800000 */
[----:B------:R-:W4:Y:S01]  /*3ad0*/  MUFU.TANH R146, R99 ;  /* 0x0000006300927308 */ /* 0x000f220000002400 */
[----:B------:R-:W-:Y:S01]  /*3ae0*/  FSEL R168, R168, -INF , !P5 ;  /* 0xff800000a8a87808 */ /* 0x000fe20006800000 */
[----:B------:R-:W-:Y:S01]  /*3af0*/  FMUL.FTZ R32, R32, c[0x0][0x2ec] ;  /* 0x0000bb0020207a20 */ /* 0x000fe20000410000 */
[----:B------:R-:W-:Y:S01]  /*3b00*/  FSEL R153, R153, -INF , !P4 ;  /* 0xff80000099997808 */ /* 0x000fe20006000000 */
[----:B------:R-:W-:Y:S01]  /*3b10*/  FMUL.FTZ R10, R35, c[0x0][0x2ec] ;  /* 0x0000bb00230a7a20 */ /* 0x000fe20000410000 */
[----:B------:R-:W-:Y:S01]  /*3b20*/  ISETP.GE.AND P2, PT, R17, R64, PT ;  /* 0x000000401100720c */ /* 0x000fe20003f46270 */
[----:B------:R-:W-:Y:S01]  /*3b30*/  FMUL.FTZ R33, R33, c[0x0][0x2ec] ;  /* 0x0000bb0021217a20 */ /* 0x000fe20000410000 */
[----:B------:R-:W-:Y:S01]  /*3b40*/  ISETP.GE.AND P1, PT, R17, R70, PT ;  /* 0x000000461100720c */ /* 0x000fe20003f26270 */
[----:B------:R-:W-:Y:S01]  /*3b50*/  MUFU.TANH R143, R41 ;  /* 0x00000029008f7308 */ /* 0x000fe20000002400 */
[C---:B------:R-:W-:Y:S01]  /*3b60*/  ISETP.GE.AND P5, PT, R15.reuse, R64, PT ;  /* 0x000000400f00720c */ /* 0x040fe20003fa6270 */
[----:B------:R-:W-:Y:S01]  /*3b70*/  FMUL.FTZ R28, R28, c[0x0][0x2ec] ;  /* 0x0000bb001c1c7a20 */ /* 0x000fe20000410000 */
[----:B------:R-:W-:Y:S01]  /*3b80*/  ISETP.GE.AND P4, PT, R15, R70, PT ;  /* 0x000000460f00720c */ /* 0x000fe20003f86270 */
[----:B------:R-:W-:Y:S01]  /*3b90*/  FMUL.FTZ R29, R29, c[0x0][0x2ec] ;  /* 0x0000bb001d1d7a20 */ /* 0x000fe20000410000 */
[C---:B------:R-:W-:Y:S01]  /*3ba0*/  LOP3.LUT R15, R71.reuse, 0x51, RZ, 0xfc, !PT ;  /* 0x00000051470f7812 */ /* 0x040fe200078efcff */
[----:B------:R-:W-:Y:S01]  /*3bb0*/  FMUL.FTZ R30, R30, c[0x0][0x2ec] ;  /* 0x0000bb001e1e7a20 */ /* 0x000fe20000410000 */
[----:B------:R-:W-:Y:S01]  /*3bc0*/  LOP3.LUT R9, R71, 0x58, RZ, 0xfc, !PT ;  /* 0x0000005847097812 */ /* 0x000fe200078efcff */
[----:B------:R-:W1:Y:S01]  /*3bd0*/  MUFU.TANH R144, R42 ;  /* 0x0000002a00907308 */ /* 0x000e620000002400 */
[----:B-----5:R-:W-:Y:S01]  /*3be0*/  FSEL R166, R166, -INF , !P3 ;  /* 0xff800000a6a67808 */ /* 0x020fe20005800000 */
[----:B------:R-:W-:Y:S01]  /*3bf0*/  FMUL.FTZ R31, R31, c[0x0][0x2ec] ;  /* 0x0000bb001f1f7a20 */ /* 0x000fe20000410000 */
[----:B------:R-:W-:-:S02]  /*3c00*/  FSEL R155, R155, -INF , !P2 ;  /* 0xff8000009b9b7808 */ /* 0x000fc40005000000 */
[----:B------:R-:W-:Y:S02]  /*3c10*/  FSEL R158, R158, -INF , !P1 ;  /* 0xff8000009e9e7808 */ /* 0x000fe40004800000 */
[----:B------:R-:W-:Y:S01]  /*3c20*/  FSEL R165, R165, -INF , !P5 ;  /* 0xff800000a5a57808 */ /* 0x000fe20006800000 */
[----:B------:R-:W5:Y:S01]  /*3c30*/  MUFU.TANH R66, R34 ;  /* 0x0000002200427308 */ /* 0x000f620000002400 */
[C---:B------:R-:W-:Y:S02]  /*3c40*/  ISETP.GE.AND P3, PT, R15.reuse, R64, PT ;  /* 0x000000400f00720c */ /* 0x040fe40003f66270 */
[----:B------:R-:W-:Y:S02]  /*3c50*/  ISETP.GE.AND P2, PT, R15, R70, PT ;  /* 0x000000460f00720c */ /* 0x000fe40003f46270 */
[C---:B------:R-:W-:Y:S02]  /*3c60*/  ISETP.GE.AND P1, PT, R9.reuse, R64, PT ;  /* 0x000000400900720c */ /* 0x040fe40003f26270 */
[----:B------:R-:W-:Y:S01]  /*3c70*/  ISETP.GE.AND P5, PT, R9, R70, PT ;  /* 0x000000460900720c */ /* 0x000fe20003fa6270 */
[----:B------:R-:W1:Y:S01]  /*3c80*/  MUFU.TANH R142, R43 ;  /* 0x0000002b008e7308 */ /* 0x000e620000002400 */
[----:B------:R-:W-:-:S02]  /*3c90*/  LOP3.LUT R15, R71, 0x59, RZ, 0xfc, !PT ;  /* 0x00000059470f7812 */ /* 0x000fc400078efcff */
[----:B------:R-:W-:Y:S02]  /*3ca0*/  LOP3.LUT R9, R71, 0x60, RZ, 0xfc, !PT ;  /* 0x0000006047097812 */ /* 0x000fe400078efcff */
[----:B------:R-:W-:Y:S02]  /*3cb0*/  FSEL R164, R164, -INF , !P4 ;  /* 0xff800000a4a47808 */ /* 0x000fe40006000000 */
[----:B------:R-:W-:Y:S01]  /*3cc0*/  FSEL R163, R163, -INF , !P3 ;  /* 0xff800000a3a37808 */ /* 0x000fe20005800000 */
[----:B------:R-:W1:Y:S01]  /*3cd0*/  MUFU.TANH R139, R32 ;  /* 0x00000020008b7308 */ /* 0x000e620000002400 */
[----:B------:R-:W-:Y:S02]  /*3ce0*/  FSEL R162, R162, -INF , !P2 ;  /* 0xff800000a2a27808 */ /* 0x000fe40005000000 */
[----:B------:R-:W-:Y:S02]  /*3cf0*/  FSEL R161, R161, -INF , !P1 ;  /* 0xff800000a1a17808 */ /* 0x000fe40004800000 */
[----:B------:R-:W-:-:S02]  /*3d00*/  ISETP.GE.AND P4, PT, R15, R64, PT ;  /* 0x000000400f00720c */ /* 0x000fc40003f86270 */
[----:B------:R-:W-:Y:S01]  /*3d10*/  ISETP.GE.AND P3, PT, R15, R70, PT ;  /* 0x000000460f00720c */ /* 0x000fe20003f66270 */
[----:B------:R-:W3:Y:S01]  /*3d20*/  MUFU.TANH R135, R33 ;  /* 0x0000002100877308 */ /* 0x000ee20000002400 */
[C---:B------:R-:W-:Y:S02]  /*3d30*/  ISETP.GE.AND P2, PT, R9.reuse, R64, PT ;  /* 0x000000400900720c */ /* 0x040fe40003f46270 */
[----:B------:R-:W-:Y:S02]  /*3d40*/  ISETP.GE.AND P1, PT, R9, R70, PT ;  /* 0x000000460900720c */ /* 0x000fe40003f26270 */
[C---:B------:R-:W-:Y:S02]  /*3d50*/  LOP3.LUT R11, R71.reuse, 0x61, RZ, 0xfc, !PT ;  /* 0x00000061470b7812 */ /* 0x040fe400078efcff */
[----:B------:R-:W-:Y:S01]  /*3d60*/  LOP3.LUT R9, R71, 0x68, RZ, 0xfc, !PT ;  /* 0x0000006847097812 */ /* 0x000fe200078efcff */
[----:B------:R-:W3:Y:S01]  /*3d70*/  MUFU.TANH R10, R10 ;  /* 0x0000000a000a7308 */ /* 0x000ee20000002400 */
[----:B-1----:R-:W-:-:S02]  /*3d80*/  FSEL R160, R160, -INF , !P5 ;  /* 0xff800000a0a07808 */ /* 0x002fc40006800000 */
[----:B------:R-:W-:Y:S02]  /*3d90*/  FSEL R159, R159, -INF , !P4 ;  /* 0xff8000009f9f7808 */ /* 0x000fe40006000000 */
[----:B------:R-:W-:Y:S02]  /*3da0*/  FSEL R156, R156, -INF , !P3 ;  /* 0xff8000009c9c7808 */ /* 0x000fe40005800000 */
[----:B--2---:R-:W-:Y:S01]  /*3db0*/  FSEL R149, R149, -INF , !P2 ;  /* 0xff80000095957808 */ /* 0x004fe20005000000 */
[----:B------:R-:W1:Y:S01]  /*3dc0*/  MUFU.TANH R133, R28 ;  /* 0x0000001c00857308 */ /* 0x000e620000002400 */
[C---:B------:R-:W-:Y:S02]  /*3dd0*/  ISETP.GE.AND P5, PT, R11.reuse, R64, PT ;  /* 0x000000400b00720c */ /* 0x040fe40003fa6270 */
[----:B------:R-:W-:Y:S02]  /*3de0*/  ISETP.GE.AND P4, PT, R11, R70, PT ;  /* 0x000000460b00720c */ /* 0x000fe40003f86270 */
[----:B------:R-:W-:-:S02]  /*3df0*/  ISETP.GE.AND P3, PT, R9, R64, PT ;  /* 0x000000400900720c */ /* 0x000fc40003f66270 */
[----:B------:R-:W-:Y:S01]  /*3e00*/  ISETP.GE.AND P2, PT, R9, R70, PT ;  /* 0x000000460900720c */ /* 0x000fe20003f46270 */
[----:B------:R-:W-:Y:S01]  /*3e10*/  MUFU.TANH R8, R8 ;  /* 0x0000000800087308 */ /* 0x000fe20000002400 */
[C---:B------:R-:W-:Y:S02]  /*3e20*/  LOP3.LUT R11, R71.reuse, 0x69, RZ, 0xfc, !PT ;  /* 0x00000069470b7812 */ /* 0x040fe400078efcff */
[----:B------:R-:W-:Y:S02]  /*3e30*/  LOP3.LUT R9, R71, 0x70, RZ, 0xfc, !PT ;  /* 0x0000007047097812 */ /* 0x000fe400078efcff */
[----:B---3--:R-:W-:Y:S02]  /*3e40*/  FSEL R148, R148, -INF , !P1 ;  /* 0xff80000094947808 */ /* 0x008fe40004800000 */
[----:B------:R-:W-:Y:S01]  /*3e50*/  FSEL R147, R147, -INF , !P5 ;  /* 0xff80000093937808 */ /* 0x000fe20006800000 */
[----:B------:R-:W-:Y:S01]  /*3e60*/  MUFU.TANH R63, R29 ;  /* 0x0000001d003f7308 */ /* 0x000fe20000002400 */
[----:B------:R-:W-:-:S02]  /*3e70*/  FSEL R145, R145, -INF , !P3 ;  /* 0xff80000091917808 */ /* 0x000fc40005800000 */
[C---:B------:R-:W-:Y:S02]  /*3e80*/  ISETP.GE.AND P1, PT, R11.reuse, R64, PT ;  /* 0x000000400b00720c */ /* 0x040fe40003f26270 */
[-C--:B------:R-:W-:Y:S02]  /*3e90*/  ISETP.GE.AND P5, PT, R11, R70.reuse, PT ;  /* 0x000000460b00720c */ /* 0x080fe40003fa6270 */
[----:B------:R-:W-:Y:S01]  /*3ea0*/  ISETP.GE.AND P3, PT, R9, R70, PT ;  /* 0x000000460900720c */ /* 0x000fe20003f66270 */
[----:B------:R-:W2:Y:S01]  /*3eb0*/  MUFU.TANH R62, R30 ;  /* 0x0000001e003e7308 */ /* 0x000ea20000002400 */
[C---:B------:R-:W-:Y:S02]  /*3ec0*/  LOP3.LUT R15, R71.reuse, 0x71, RZ, 0xfc, !PT ;  /* 0x00000071470f7812 */ /* 0x040fe400078efcff */
[----:B------:R-:W-:Y:S02]  /*3ed0*/  LOP3.LUT R11, R71, 0x78, RZ, 0xfc, !PT ;  /* 0x00000078470b7812 */ /* 0x000fe400078efcff */
[----:B----4-:R-:W-:Y:S01]  /*3ee0*/  FSEL R146, R146, -INF , !P4 ;  /* 0xff80000092927808 */ /* 0x010fe20006000000 */
[----:B------:R-:W-:Y:S01]  /*3ef0*/  BAR.SYNC.DEFER_BLOCKING 0x0 ;  /* 0x0000000000007b1d */ /* 0x000fe20000010000 */
[----:B------:R-:W-:-:S02]  /*3f00*/  ISETP.GE.AND P4, PT, R9, R64, PT ;  /* 0x000000400900720c */ /* 0x000fc40003f86270 */
[----:B------:R-:W-:Y:S02]  /*3f10*/  LOP3.LUT R9, R71, 0x79, RZ, 0xfc, !PT ;  /* 0x0000007947097812 */ /* 0x000fe400078efcff */
[----:B------:R-:W-:Y:S01]  /*3f20*/  FSEL R144, R144, -INF , !P2 ;  /* 0xff80000090907808 */ /* 0x000fe20005000000 */
[----:B------:R-:W3:Y:S01]  /*3f30*/  MUFU.TANH R60, R31 ;  /* 0x0000001f003c7308 */ /* 0x000ee20000002400 */
[----:B------:R-:W-:Y:S02]  /*3f40*/  FSEL R143, R143, -INF , !P1 ;  /* 0xff8000008f8f7808 */ /* 0x000fe40004800000 */
[----:B-----5:R-:W-:Y:S02]  /*3f50*/  FSEL R66, R66, -INF , !P3 ;  /* 0xff80000042427808 */ /* 0x020fe40005800000 */
[-C--:B------:R-:W-:Y:S02]  /*3f60*/  ISETP.GE.AND P2, PT, R15, R64.reuse, PT ;  /* 0x000000400f00720c */ /* 0x080fe40003f46270 */
[----:B------:R-:W-:-:S02]  /*3f70*/  ISETP.GE.AND P1, PT, R11, R64, PT ;  /* 0x000000400b00720c */ /* 0x000fc40003f26270 */
[----:B------:R-:W-:Y:S02]  /*3f80*/  ISETP.GE.AND P3, PT, R15, R70, PT ;  /* 0x000000460f00720c */ /* 0x000fe40003f66270 */
[----:B------:R-:W-:Y:S02]  /*3f90*/  FSEL R142, R142, -INF , !P5 ;  /* 0xff8000008e8e7808 */ /* 0x000fe40006800000 */
[----:B------:R-:W-:Y:S02]  /*3fa0*/  FSEL R139, R139, -INF , !P4 ;  /* 0xff8000008b8b7808 */ /* 0x000fe40006000000 */
[-C--:B------:R-:W-:Y:S02]  /*3fb0*/  ISETP.GE.AND P5, PT, R71, R64.reuse, PT ;  /* 0x000000404700720c */ /* 0x080fe40003fa6270 */
[----:B------:R-:W-:Y:S02]  /*3fc0*/  ISETP.GE.AND P4, PT, R9, R64, PT ;  /* 0x000000400900720c */ /* 0x000fe40003f86270 */
[----:B------:R-:W-:-:S02]  /*3fd0*/  FSEL R135, R135, -INF , !P2 ;  /* 0xff80000087877808 */ /* 0x000fc40005000000 */
[----:B------:R-:W-:Y:S02]  /*3fe0*/  FSEL R64, R10, -INF , !P3 ;  /* 0xff8000000a407808 */ /* 0x000fe40005800000 */
[----:B-1----:R-:W-:Y:S02]  /*3ff0*/  FSEL R133, R133, -INF , !P1 ;  /* 0xff80000085857808 */ /* 0x002fe40004800000 */
[-C--:B------:R-:W-:Y:S02]  /*4000*/  ISETP.GE.AND P2, PT, R11, R70.reuse, PT ;  /* 0x000000460b00720c */ /* 0x080fe40003f46270 */
[-C--:B------:R-:W-:Y:S02]  /*4010*/  ISETP.GE.AND P3, PT, R71, R70.reuse, PT ;  /* 0x000000464700720c */ /* 0x080fe40003f66270 */
[----:B------:R-:W-:Y:S02]  /*4020*/  ISETP.GE.AND P1, PT, R9, R70, PT ;  /* 0x000000460900720c */ /* 0x000fe40003f26270 */
[----:B------:R-:W-:-:S02]  /*4030*/  FSEL R4, R2, -INF , !P5 ;  /* 0xff80000002047808 */ /* 0x000fc40006800000 */
[----:B--2---:R-:W-:Y:S02]  /*4040*/  FSEL R62, R62, -INF , !P2 ;  /* 0xff8000003e3e7808 */ /* 0x004fe40005000000 */
[----:B------:R-:W-:Y:S02]  /*4050*/  FSEL R63, R63, -INF , !P4 ;  /* 0xff8000003f3f7808 */ /* 0x000fe40006000000 */
[----:B------:R-:W-:Y:S02]  /*4060*/  FSEL R2, R8, -INF , !P3 ;  /* 0xff80000008027808 */ /* 0x000fe40005800000 */
[----:B---3--:R-:W-:Y:S01]  /*4070*/  FSEL R60, R60, -INF , !P1 ;  /* 0xff8000003c3c7808 */ /* 0x008fe20004800000 */
[----:B------:R-:W-:Y:S05]  /*4080*/  @!P0 BRA `(.L_x_2309) ;  /* 0x0000061000008947 */ /* 0x000fea0003800000 */
[----:B------:R-:W-:Y:S05]  /*4090*/  @P6 BRA `(.L_x_2310) ;  /* 0x0000038000006947 */ /* 0x000fea0003800000 */
[----:B------:R-:W1:Y:S01]  /*40a0*/  I2F.RP R15, R3 ;  /* 0x00000003000f7306 */ /* 0x000e620000209400 */
[----:B------:R-:W-:Y:S02]  /*40b0*/  IADD3 R14, R6, -0x80, RZ ;  /* 0xffffff80060e7810 */ /* 0x000fe40007ffe0ff */
[----:B------:R-:W-:-:S02]  /*40c0*/  IABS R9, R6 ;  /* 0x0000000600097213 */ /* 0x000fc40000000000 */
        /* <DEDUP_REMOVED lines=26> */
[----:B------:R-:W-:-:S02]  /*4270*/  ISETP.NE.AND P2, PT, RZ, c[0x0][0x2d0], PT ;  /* 0x0000b400ff007a0c */ /* 0x000fc40003f45270 */
[----:B------:R-:W-:-:S05]  /*4280*/  LOP3.LUT R8, RZ, c[0x0][0x2d0], RZ, 0x33, !PT ;  /* 0x0000b400ff087a12 */ /* 0x000fca00078e33ff */
[----:B------:R-:W-:Y:S02]  /*4290*/  @P4 IADD3 R11, R11, 0x1, RZ ;  /* 0x000000010b0b4810 */ /* 0x000fe40007ffe0ff */
[----:B------:R-:W-:-:S03]  /*42a0*/  @P5 IADD3 R15, R15, 0x1, RZ ;  /* 0x000000010f0f5810 */ /* 0x000fc60007ffe0ff */
[----:B------:R-:W-:Y:S01]  /*42b0*/  @!P1 IMAD.MOV R11, RZ, RZ, -R11 ;  /* 0x000000ffff0b9224 */ /* 0x000fe200078e0a0b */
[----:B------:R-:W-:-:S04]  /*42c0*/  @!P3 IADD3 R15, -R15, RZ, RZ ;  /* 0x000000ff0f0fb210 */ /* 0x000fc80007ffe1ff */
[C---:B------:R-:W-:Y:S02]  /*42d0*/  SEL R3, R8.reuse, R15, !P2 ;  /* 0x0000000f08037207 */ /* 0x040fe40005000000 */
[----:B------:R-:W-:-:S03]  /*42e0*/  SEL R8, R8, R11, !P2 ;  /* 0x0000000b08087207 */ /* 0x000fc60005000000 */
        /* <DEDUP_REMOVED lines=19> */
.L_x_2310:
[----:B------:R-:W-:-:S04]  /*4420*/  ULEA UR6, -UR6, URZ, 0x7 ;  /* 0x0000003f06067291 */ /* 0x000fc8000f8e393f */
[----:B------:R-:W-:Y:S02]  /*4430*/  USHF.R.S32.HI UR4, URZ, 0x1f, UR6 ;  /* 0x0000001f3f047899 */ /* 0x000fe40008011406 */
[----:B------:R-:W-:-:S04]  /*4440*/  MOV R10, UR6 ;  /* 0x00000006000a7c02 */ /* 0x000fc80008000f00 */
[----:B------:R-:W-:Y:S02]  /*4450*/  MOV R6, UR4 ;  /* 0x0000000400067c02 */ /* 0x000fe40008000f00 */
.L_x_2311:
        /* <DEDUP_REMOVED lines=36> */
.L_x_2309:
        /* <DEDUP_REMOVED lines=83> */
[C---:B------:R-:W-:Y:S01]  /*4bd0*/  FSETP.NEU.FTZ.AND P1, PT, R132.reuse, -INF , PT ;  /* 0xff8000008400780b */ /* 0x040fe20003f3d000 */
[----:B------:R-:W-:Y:S01]  /*4be0*/  FMUL.FTZ R134, R132, c[0x0][0x23c] ;  /* 0x00008f0084867a20 */ /* 0x000fe20000410000 */
[----:B--2---:R-:W-:Y:S01]  /*4bf0*/  FMNMX.FTZ R3, R6, R3, !PT ;  /* 0x0000000306037209 */ /* 0x004fe20007810000 */
[----:B------:R-:W-:Y:S03]  /*4c00*/  LDSM.16.MT88.4 R16, [R217+0xc800] ;  /* 0x00c80000d910783b */ /* 0x000fe60000004200 */
[----:B------:R-:W-:Y:S01]  /*4c10*/  FSEL R134, R134, RZ, P1 ;  /* 0x000000ff86867208 */ /* 0x000fe20000800000 */
[----:B------:R-:W-:Y:S01]  /*4c20*/  LDSM.16.MT88.4 R32, [R218+0x10800] ;  /* 0x01080000da20783b */ /* 0x000fe20000004200 */
[----:B------:R-:W-:-:S03]  /*4c30*/  FSETP.NEU.FTZ.AND P1, PT, R3, -INF , PT ;  /* 0xff8000000300780b */ /* 0x000fc60003f3d000 */
[--C-:B------:R-:W-:Y:S01]  /*4c40*/  FFMA.FTZ R54, R61, c[0x0][0x23c], -R134.reuse ;  /* 0x00008f003d367a23 */ /* 0x100fe20000010886 */
[----:B------:R-:W-:Y:S01]  /*4c50*/  LDSM.16.MT88.4 R28, [R217+0x10800] ;  /* 0x01080000d91c783b */ /* 0x000fe20000004200 */
[----:B------:R-:W-:Y:S02]  /*4c60*/  FMUL.FTZ R61, R3, c[0x0][0x23c] ;  /* 0x00008f00033d7a20 */ /* 0x000fe40000410000 */
[--C-:B------:R-:W-:Y:S02]  /*4c70*/  FFMA.FTZ R57, R4, c[0x0][0x23c], -R134.reuse ;  /* 0x00008f0004397a23 */ /* 0x100fe40000010886 */
[--C-:B------:R-:W-:Y:S01]  /*4c80*/  FFMA.FTZ R55, R69, c[0x0][0x23c], -R134.reuse ;  /* 0x00008f0045377a23 */ /* 0x100fe20000010886 */
[----:B------:R-:W-:Y:S01]  /*4c90*/  FSEL R61, R61, RZ, P1 ;  /* 0x000000ff3d3d7208 */ /* 0x000fe20000800000 */
[--C-:B------:R-:W-:Y:S01]  /*4ca0*/  FFMA.FTZ R50, R91, c[0x0][0x23c], -R134.reuse ;  /* 0x00008f005b327a23 */ /* 0x100fe20000010886 */
[----:B------:R-:W1:Y:S01]  /*4cb0*/  LDSM.16.MT88.4 R4, [R216+0x10000] ;  /* 0x01000000d804783b */ /* 0x000e620000004200 */
[----:B------:R-:W-:Y:S01]  /*4cc0*/  MUFU.EX2 R57, R57 ;  /* 0x0000003900397308 */ /* 0x000fe20000000800 */
[----:B------:R-:W-:-:S02]  /*4cd0*/  FFMA.FTZ R49, R13, c[0x0][0x23c], -R134 ;  /* 0x00008f000d317a23 */ /* 0x000fc40000010886 */
[--C-:B------:R-:W-:Y:S02]  /*4ce0*/  FFMA.FTZ R59, R2, c[0x0][0x23c], -R61.reuse ;  /* 0x00008f00023b7a23 */ /* 0x100fe4000001083d */
[--C-:B------:R-:W-:Y:S02]  /*4cf0*/  FFMA.FTZ R58, R68, c[0x0][0x23c], -R61.reuse ;  /* 0x00008f00443a7a23 */ /* 0x100fe4000001083d */
[--C-:B------:R-:W-:Y:S01]  /*4d00*/  FFMA.FTZ R56, R48, c[0x0][0x23c], -R61.reuse ;  /* 0x00008f0030387a23 */ /* 0x100fe2000001083d */
[----:B------:R-:W2:Y:S01]  /*4d10*/  MUFU.EX2 R54, R54 ;  /* 0x0000003600367308 */ /* 0x000ea20000000800 */
[--C-:B------:R-:W-:Y:S02]  /*4d20*/  FFMA.FTZ R51, R114, c[0x0][0x23c], -R61.reuse ;  /* 0x00008f0072337a23 */ /* 0x100fe4000001083d */
[----:B------:R-:W-:Y:S02]  /*4d30*/  FFMA.FTZ R47, R12, c[0x0][0x23c], -R61 ;  /* 0x00008f000c2f7a23 */ /* 0x000fe4000001083d */
[----:B------:R-:W5:Y:S01]  /*4d40*/  LDSM.16.MT88.4 R12, [R216+0xc800] ;  /* 0x00c80000d80c783b */ /* 0x000f620000004200 */
[----:B------:R-:W-:-:S02]  /*4d50*/  FFMA.FTZ R52, R115, c[0x0][0x23c], -R134 ;  /* 0x00008f0073347a23 */ /* 0x000fc40000010886 */
[----:B------:R-:W-:Y:S01]  /*4d60*/  MUFU.EX2 R55, R55 ;  /* 0x0000003700377308 */ /* 0x000fe20000000800 */
[--C-:B------:R-:W-:Y:S02]  /*4d70*/  FFMA.FTZ R48, R73, c[0x0][0x23c], -R134.reuse ;  /* 0x00008f0049307a23 */ /* 0x100fe40000010886 */
[----:B------:R-:W-:Y:S02]  /*4d80*/  FFMA.FTZ R45, R81, c[0x0][0x23c], -R134 ;  /* 0x00008f00512d7a23 */ /* 0x000fe40000010886 */
[--C-:B------:R-:W-:Y:S02]  /*4d90*/  FFMA.FTZ R53, R82, c[0x0][0x23c], -R61.reuse ;  /* 0x00008f0052357a23 */ /* 0x100fe4000001083d */
[--C-:B------:R-:W-:Y:S01]  /*4da0*/  FFMA.FTZ R46, R74, c[0x0][0x23c], -R61.reuse ;  /* 0x00008f004a2e7a23 */ /* 0x100fe2000001083d */
[----:B------:R-:W1:Y:S01]  /*4db0*/  MUFU.EX2 R50, R50 ;  /* 0x0000003200327308 */ /* 0x000e620000000800 */
[----:B--2---:R-:W-:Y:S01]  /*4dc0*/  F2FP.PACK_AB R68, R54, R57 ;  /* 0x000000393644723e */ /* 0x004fe200000000ff */
        /* <DEDUP_REMOVED lines=8> */
[----:B------:R-:W2:Y:S01]  /*4e50*/  MUFU.EX2 R58, R58 ;  /* 0x0000003a003a7308 */ /* 0x000ea20000000800 */
[----:B-1----:R-:W-:Y:S01]  /*4e60*/  F2FP.PACK_AB R70, R50, R55 ;  /* 0x000000373246723e */ /* 0x002fe200000000ff */
        /* <DEDUP_REMOVED lines=18> */
[----:B-1----:R-:W-:Y:S01]  /*4f90*/  F2FP.PACK_AB R71, R51, R56 ;  /* 0x000000383347723e */ /* 0x002fe200000000ff */
[----:B------:R-:W1:Y:S01]  /*4fa0*/  MUFU.EX2 R49, R49 ;  /* 0x0000003100317308 */ /* 0x000e620000000800 */
        /* <DEDUP_REMOVED lines=8> */
[--C-:B------:R-:W-:Y:S01]  /*5030*/  FFMA.FTZ R163, R163, c[0x0][0x23c], -R134.reuse ;  /* 0x00008f00a3a37a23 */ /* 0x100fe20000010886 */
[----:B------:R-:W-:Y:S01]  /*5040*/  HMMA.16816.F32 R100, R68, R102, RZ ;  /* 0x000000664464723c */ /* 0x000fe200000018ff */
[----:B------:R-:W-:Y:S01]  /*5050*/  FFMA.FTZ R161, R161, c[0x0][0x23c], -R134 ;  /* 0x00008f00a1a17a23 */ /* 0x000fe20000010886 */
        /* <DEDUP_REMOVED lines=12> */
[----:B------:R-:W2:Y:S01]  /*5120*/  MUFU.EX2 R46, R46 ;  /* 0x0000002e002e7308 */ /* 0x000ea20000000800 */
[----:B------:R-:W-:-:S02]  /*5130*/  FFMA.FTZ R143, R148, c[0x0][0x23c], -R61 ;  /* 0x00008f00948f7a23 */ /* 0x000fc4000001083d */
[--C-:B------:R-:W-:Y:S02]  /*5140*/  FFMA.FTZ R146, R146, c[0x0][0x23c], -R61.reuse ;  /* 0x00008f0092927a23 */ /* 0x100fe4000001083d */
[--C-:B------:R-:W-:Y:S01]  /*5150*/  FFMA.FTZ R144, R144, c[0x0][0x23c], -R61.reuse ;  /* 0x00008f0090907a23 */ /* 0x100fe2000001083d */
[C---:B------:R-:W-:Y:S01]  /*5160*/  HMMA.16816.F32 R128, R68.reuse, R124, RZ ;  /* 0x0000007c4480723c */ /* 0x040fe200000018ff */
[----:B------:R-:W-:Y:S01]  /*5170*/  FFMA.FTZ R142, R142, c[0x0][0x23c], -R61 ;  /* 0x00008f008e8e7a23 */ /* 0x000fe2000001083d */
[----:B------:R-:W-:Y:S01]  /*5180*/  MUFU.EX2 R47, R47 ;  /* 0x0000002f002f7308 */ /* 0x000fe20000000800 */
[----:B------:R-:W-:Y:S02]  /*5190*/  FADD.FTZ R54, R57, R54 ;  /* 0x0000003639367221 */ /* 0x000fe40000010000 */
[----:B------:R-:W-:Y:S02]  /*51a0*/  FADD.FTZ R59, R59, R58 ;  /* 0x0000003a3b3b7221 */ /* 0x000fe40000010000 */
[----:B------:R-:W-:Y:S01]  /*51b0*/  FADD.FTZ R55, R55, R54 ;  /* 0x0000003637377221 */ /* 0x000fe20000010000 */
[----:B------:R-:W-:Y:S01]  /*51c0*/  HMMA.16816.F32 R120, R68, R116, RZ ;  /* 0x000000744478723c */ /* 0x000fe200000018ff */
[----:B------:R-:W-:Y:S01]  /*51d0*/  FADD.FTZ R56, R56, R59 ;  /* 0x0000003b38387221 */ /* 0x000fe20000010000 */
[----:B------:R-:W1:Y:S01]  /*51e0*/  MUFU.EX2 R42, R42 ;  /* 0x0000002a002a7308 */ /* 0x000e620000000800 */
[----:B------:R-:W-:-:S02]  /*51f0*/  FFMA.FTZ R243, R63, c[0x0][0x23c], -R134 ;  /* 0x00008f003ff37a23 */ /* 0x000fc40000010886 */
[----:B------:R-:W-:Y:S02]  /*5200*/  FADD.FTZ R55, R50, R55 ;  /* 0x0000003732377221 */ /* 0x000fe40000010000 */
[----:B------:R-:W-:Y:S01]  /*5210*/  FADD.FTZ R56, R51, R56 ;  /* 0x0000003833387221 */ /* 0x000fe20000010000 */
[C---:B------:R-:W-:Y:S02]  /*5220*/  HMMA.16816.F32 R112, R68.reuse, R108, RZ ;  /* 0x0000006c4470723c */ /* 0x040fe400000018ff */
[----:B------:R-:W-:Y:S06]  /*5230*/  MUFU.EX2 R44, R44 ;  /* 0x0000002c002c7308 */ /* 0x000fec0000000800 */
[C---:B---3--:R-:W-:Y:S02]  /*5240*/  HMMA.16816.F32 R88, R68.reuse, R84, RZ ;  /* 0x000000544458723c */ /* 0x048fe400000018ff */
[----:B------:R-:W3:Y:S06]  /*5250*/  MUFU.EX2 R41, R41 ;  /* 0x0000002900297308 */ /* 0x000eec0000000800 */
        /* <DEDUP_REMOVED lines=11> */
[----:B------:R-:W3:Y:S06]  /*5310*/  MUFU.EX2 R0, R0 ;  /* 0x0000000000007308 */ /* 0x000eec0000000800 */
[C---:B------:R-:W-:Y:S02]  /*5320*/  HMMA.16816.F32 R72, R68.reuse, R4, RZ ;  /* 0x000000044448723c */ /* 0x040fe400000018ff */
[----:B------:R-:W-:Y:S05]  /*5330*/  MUFU.EX2 R2, R2 ;  /* 0x0000000200027308 */ /* 0x000fea0000000800 */
[----:B-1----:R-:W-:Y:S01]  /*5340*/  F2FP.PACK_AB R4, R49, R52 ;  /* 0x000000343104723e */ /* 0x002fe200000000ff */
[----:B------:R-:W-:Y:S01]  /*5350*/  HMMA.16816.F32 R68, R68, R6, RZ ;  /* 0x000000064444723c */ /* 0x000fe200000018ff */
[----:B--2---:R-:W-:Y:S01]  /*5360*/  F2FP.PACK_AB R5, R46, R53 ;  /* 0x000000352e05723e */ /* 0x004fe200000000ff */
        /* <DEDUP_REMOVED lines=10> */
[----:B-----5:R-:W-:Y:S01]  /*5410*/  HMMA.16816.F32 R104, R4, R12, R104 ;  /* 0x0000000c0468723c */ /* 0x020fe20000001868 */
[----:B------:R-:W-:Y:S01]  /*5420*/  FADD.FTZ R45, R45, R48 ;  /* 0x000000302d2d7221 */ /* 0x000fe20000010000 */
[----:B------:R-:W-:Y:S01]  /*5430*/  MUFU.EX2 R67, R67 ;  /* 0x0000004300437308 */ /* 0x000fe20000000800 */
[----:B------:R-:W-:-:S05]  /*5440*/  FADD.FTZ R42, R42, R47 ;  /* 0x0000002f2a2a7221 */ /* 0x000fca0000010000 */
[C---:B------:R-:W-:Y:S01]  /*5450*/  HMMA.16816.F32 R100, R4.reuse, R14, R100 ;  /* 0x0000000e0464723c */ /* 0x040fe20000001864 */
[----:B------:R-:W2:Y:S01]  /*5460*/  LDSM.16.MT88.4 R12, [R216+0x10800] ;  /* 0x01080000d80c783b */ /* 0x000ea20000004200 */
[----:B------:R-:W-:Y:S06]  /*5470*/  MUFU.EX2 R137, R137 ;  /* 0x0000008900897308 */ /* 0x000fec0000000800 */
[C---:B------:R-:W-:Y:S02]  /*5480*/  HMMA.16816.F32 R96, R4.reuse, R8, R96 ;  /* 0x000000080460723c */ /* 0x040fe40000001860 */
[----:B------:R-:W5:Y:S06]  /*5490*/  MUFU.EX2 R138, R138 ;  /* 0x0000008a008a7308 */ /* 0x000f6c0000000800 */
        /* <DEDUP_REMOVED lines=33> */
[----:B---3--:R-:W-:Y:S01]  /*56b0*/  F2FP.PACK_AB R4, R41, R44 ;  /* 0x0000002c2904723e */ /* 0x008fe200000000ff */
        /* <DEDUP_REMOVED lines=16> */
[----:B------:R-:W3:Y:S05]  /*57c0*/  LDSM.16.MT88.4 R8, [R216+0x11000] ;  /* 0x01100000d808783b */ /* 0x000eea0000004200 */
[----:B------:R-:W-:Y:S02]  /*57d0*/  MUFU.EX2 R160, R160 ;  /* 0x000000a000a07308 */ /* 0x000fe40000000800 */
[C---:B------:R-:W-:Y:S06]  /*57e0*/  HMMA.16816.F32 R112, R4.reuse, R16, R112 ;  /* 0x000000100470723c */ /* 0x040fec0000001870 */
[----:B------:R-:W4:Y:S02]  /*57f0*/  MUFU.EX2 R165, R165 ;  /* 0x000000a500a57308 */ /* 0x000f240000000800 */
        /* <DEDUP_REMOVED lines=10> */
[C---:B---3--:R-:W-:Y:S06]  /*58a0*/  HMMA.16816.F32 R72, R4.reuse, R8, R72 ;  /* 0x000000080448723c */ /* 0x048fec0000001848 */
[----:B------:R-:W-:Y:S02]  /*58b0*/  MUFU.EX2 R143, R143 ;  /* 0x0000008f008f7308 */ /* 0x000fe40000000800 */
[C---:B------:R-:W-:Y:S01]  /*58c0*/  HMMA.16816.F32 R68, R4.reuse, R10, R68 ;  /* 0x0000000a0444723c */ /* 0x040fe20000001844 */
[----:B------:R-:W3:Y:S05]  /*58d0*/  LDSM.16.MT88.4 R8, [R219+0x11800] ;  /* 0x01180000db08783b */ /* 0x000eea0000004200 */
        /* <DEDUP_REMOVED lines=16> */
[C---:B-----5:R-:W-:Y:S01]  /*59e0*/  F2FP.PACK_AB R5, R138.reuse, R137 ;  /* 0x000000898a05723e */ /* 0x060fe200000000ff */
        /* <DEDUP_REMOVED lines=14> */
[----:B------:R-:W5:Y:S07]  /*5ad0*/  LDSM.16.MT88.4 R16, [R216+0x11800] ;  /* 0x01180000d810783b */ /* 0x000f6e0000004200 */
[C---:B---3--:R-:W-:Y:S08]  /*5ae0*/  HMMA.16816.F32 R96, R4.reuse, R8, R96 ;  /* 0x000000080460723c */ /* 0x048ff00000001860 */
[C---:B------:R-:W-:Y:S01]  /*5af0*/  HMMA.16816.F32 R92, R4.reuse, R10, R92 ;  /* 0x0000000a045c723c */ /* 0x040fe2000000185c */
[----:B------:R-:W3:Y:S07]  /*5b00*/  LDSM.16.MT88.4 R8, [R217+0xe000] ;  /* 0x00e00000d908783b */ /* 0x000eee0000004200 */
        /* <DEDUP_REMOVED lines=12> */
[C---:B-----5:R-:W-:Y:S08]  /*5bd0*/  HMMA.16816.F32 R72, R4.reuse, R16, R72 ;  /* 0x000000100448723c */ /* 0x060ff00000001848 */
[----:B------:R-:W-:Y:S01]  /*5be0*/  HMMA.16816.F32 R68, R4, R18, R68 ;  /* 0x000000120444723c */ /* 0x000fe20000001844 */
[----:B------:R-:W5:Y:S06]  /*5bf0*/  LDSM.16.MT88.4 R16, [R219+0x12000] ;  /* 0x01200000db10783b */ /* 0x000f6c0000004200 */
        /* <DEDUP_REMOVED lines=51> */
[C---:B---3--:R-:W-:Y:S08]  /*5f30*/  HMMA.16816.F32 R104, R4.reuse, R8, R104 ;  /* 0x000000080468723c */ /* 0x048ff00000001868 */
[C---:B------:R-:W-:Y:S01]  /*5f40*/  HMMA.16816.F32 R100, R4.reuse, R10, R100 ;  /* 0x0000000a0464723c */ /* 0x040fe20000001864 */
[----:B------:R-:W3:Y:S07]  /*5f50*/  LDSM.16.MT88.4 R8, [R216+0x12800] ;  /* 0x01280000d808783b */ /* 0x000eee0000004200 */
[C---:B--2---:R-:W-:Y:S08]  /*5f60*/  HMMA.16816.F32 R112, R4.reuse, R20, R112 ;  /* 0x000000140470723c */ /* 0x044ff00000001870 */
[C---:B------:R-:W-:Y:S01]  /*5f70*/  HMMA.16816.F32 R108, R4.reuse, R22, R108 ;  /* 0x00000016046c723c */ /* 0x040fe2000000186c */
[----:B------:R-:W-:Y:S07]  /*5f80*/  LDSM.16.MT88.4 R20, [R216+0xf000] ;  /* 0x00f00000d814783b */ /* 0x000fee0000004200 */
[C---:B-1----:R-:W-:Y:S08]  /*5f90*/  HMMA.16816.F32 R96, R4.reuse, R12, R96 ;  /* 0x0000000c0460723c */ /* 0x042ff00000001860 */
[C---:B------:R-:W-:Y:S01]  /*5fa0*/  HMMA.16816.F32 R92, R4.reuse, R14, R92 ;  /* 0x0000000e045c723c */ /* 0x040fe2000000185c */
[----:B------:R-:W1:Y:S07]  /*5fb0*/  LDSM.16.MT88.4 R12, [R217+0xf000] ;  /* 0x00f00000d90c783b */ /* 0x000e6e0000004200 */
[C---:B----4-:R-:W-:Y:S08]  /*5fc0*/  HMMA.16816.F32 R88, R4.reuse, R16, R88 ;  /* 0x000000100458723c */ /* 0x050ff00000001858 */
        /* <DEDUP_REMOVED lines=100> */
.L_x_2316:
        /* <DEDUP_REMOVED lines=64> */
.L_x_2313:
        /* <DEDUP_REMOVED lines=8> */
[----:B------:R-:W-:Y:S04]  /*6a90*/  IADD3 R38, P0, R40, UR9, RZ ;  /* 0x0000000928267c10 */ /* 0x000fe8000ff1e0ff */
[----:B------:R-:W-:Y:S01]  /*6aa0*/  IADD3.X R39, R41, UR5, RZ, P0, !PT ;  /* 0x0000000529277c10 */ /* 0x000fe200087fe4ff */
[----:B------:R1:W-:Y:S01]  /*6ab0*/  LDGSTS.E.BYPASS.LTC128B.128 [R233+0x10000], [R228.64+0x80] ;  /* 0x10000080e4e97fae */ /* 0x0003e2000b901d4a */
[----:B------:R-:W-:Y:S04]  /*6ac0*/  IADD3 R36, P0, R38, UR9, RZ ;  /* 0x0000000926247c10 */ /* 0x000fe8000ff1e0ff */
[----:B------:R-:W-:Y:S02]  /*6ad0*/  IADD3.X R37, R39, UR5, RZ, P0, !PT ;  /* 0x0000000527257c10 */ /* 0x000fe400087fe4ff */
[----:B------:R-:W-:Y:S01]  /*6ae0*/  IADD3 R34, P0, R36, UR9, RZ ;  /* 0x0000000924227c10 */ /* 0x000fe2000ff1e0ff */
        /* <DEDUP_REMOVED lines=10> */
[----:B------:R-:W-:Y:S01]  /*6b90*/  ISETP.GT.AND P0, PT, R242, R227, PT ;  /* 0x000000e3f200720c */ /* 0x000fe20003f04270 */
        /* <DEDUP_REMOVED lines=226> */
[----:B------:R1:W1:Y:S01]  /*79c0*/  MUFU.TANH R153, R2 ;  /* 0x0000000200997308 */ /* 0x0002620000002400 */
[----:B------:R-:W-:Y:S02]  /*79d0*/  FMUL.FTZ R35, R35, c[0x0][0x2ec] ;  /* 0x0000bb0023237a20 */ /* 0x000fe40000410000 */
[----:B---3--:R-:W-:Y:S02]  /*79e0*/  FMUL.FTZ R133, R15, c[0x0][0x2ec] ;  /* 0x0000bb000f857a20 */ /* 0x008fe40000410000 */
[----:B------:R-:W-:Y:S02]  /*79f0*/  FMUL.FTZ R37, R37, c[0x0][0x2ec] ;  /* 0x0000bb0025257a20 */ /* 0x000fe40000410000 */
[----:B------:R-:W-:Y:S03]  /*7a00*/  FMUL.FTZ R38, R38, c[0x0][0x2ec] ;  /* 0x0000bb0026267a20 */ /* 0x000fe60000410000 */
[----:B------:R-:W3:Y:S01]  /*7a10*/  MUFU.TANH R162, R33 ;  /* 0x0000002100a27308 */ /* 0x000ee20000002400 */
[----:B------:R-:W-:Y:S01]  /*7a20*/  FMUL.FTZ R39, R39, c[0x0][0x2ec] ;  /* 0x0000bb0027277a20 */ /* 0x000fe20000410000 */
[C---:B----4-:R-:W-:Y:S03]  /*7a30*/  HMMA.16816.F32 R44, R192.reuse, R136, R44 ;  /* 0x00000088c02c723c */ /* 0x050fe6000000182c */
[----:B--2---:R-:W-:Y:S02]  /*7a40*/  FMUL.FTZ R3, R26, c[0x0][0x2ec] ;  /* 0x0000bb001a037a20 */ /* 0x004fe40000410000 */
[----:B------:R-:W-:Y:S02]  /*7a50*/  FMUL.FTZ R250, R40, c[0x0][0x2ec] ;  /* 0x0000bb0028fa7a20 */ /* 0x000fe40000410000 */
[----:B------:R-:W-:Y:S01]  /*7a60*/  FMUL.FTZ R41, R41, c[0x0][0x2ec] ;  /* 0x0000bb0029297a20 */ /* 0x000fe20000410000 */
[----:B------:R2:W4:Y:S01]  /*7a70*/  MUFU.TANH R155, R3 ;  /* 0x00000003009b7308 */ /* 0x0005220000002400 */
[C---:B------:R-:W-:Y:S03]  /*7a80*/  HMMA.16816.F32 R48, R192.reuse, R138, R48 ;  /* 0x0000008ac030723c */ /* 0x040fe60000001830 */
[----:B-1----:R-:W-:Y:S02]  /*7a90*/  FMUL.FTZ R2, R27, c[0x0][0x2ec] ;  /* 0x0000bb001b027a20 */ /* 0x002fe40000410000 */
[----:B------:R-:W-:Y:S02]  /*7aa0*/  FMUL.FTZ R42, R42, c[0x0][0x2ec] ;  /* 0x0000bb002a2a7a20 */ /* 0x000fe40000410000 */
[----:B------:R-:W-:Y:S02]  /*7ab0*/  FMUL.FTZ R43, R43, c[0x0][0x2ec] ;  /* 0x0000bb002b2b7a20 */ /* 0x000fe40000410000 */
[----:B------:R-:W1:Y:S06]  /*7ac0*/  MUFU.TANH R163, R34 ;  /* 0x0000002200a37308 */ /* 0x000e6c0000002400 */
[----:B------:R-:W-:Y:S02]  /*7ad0*/  FMUL.FTZ R246, R44, c[0x0][0x2ec] ;  /* 0x0000bb002cf67a20 */ /* 0x000fe40000410000 */
[----:B------:R-:W-:Y:S02]  /*7ae0*/  FMUL.FTZ R45, R45, c[0x0][0x2ec] ;  /* 0x0000bb002d2d7a20 */ /* 0x000fe40000410000 */
[----:B------:R5:W1:Y:S01]  /*7af0*/  MUFU.TANH R165, R35 ;  /* 0x0000002300a57308 */ /* 0x000a620000002400 */
[----:B------:R-:W-:Y:S02]  /*7b00*/  FMUL.FTZ R46, R46, c[0x0][0x2ec] ;  /* 0x0000bb002e2e7a20 */ /* 0x000fe40000410000 */
[----:B------:R-:W-:Y:S02]  /*7b10*/  FMUL.FTZ R47, R47, c[0x0][0x2ec] ;  /* 0x0000bb002f2f7a20 */ /* 0x000fe40000410000 */
[----:B--2---:R-:W-:Y:S02]  /*7b20*/  FMUL.FTZ R3, R32, c[0x0][0x2ec] ;  /* 0x0000bb0020037a20 */ /* 0x004fe40000410000 */
[----:B------:R-:W-:Y:S02]  /*7b30*/  FMUL.FTZ R198, R48, c[0x0][0x2ec] ;  /* 0x0000bb0030c67a20 */ /* 0x000fe40000410000 */
[----:B------:R-:W-:Y:S01]  /*7b40*/  FMUL.FTZ R49, R49, c[0x0][0x2ec] ;  /* 0x0000bb0031317a20 */ /* 0x000fe20000410000 */
[----:B------:R2:W1:Y:S01]  /*7b50*/  MUFU.TANH R157, R2 ;  /* 0x00000002009d7308 */ /* 0x0004620000002400 */
[----:B------:R-:W-:Y:S02]  /*7b60*/  FMUL.FTZ R50, R50, c[0x0][0x2ec] ;  /* 0x0000bb0032327a20 */ /* 0x000fe40000410000 */
[----:B------:R-:W-:Y:S07]  /*7b70*/  FMUL.FTZ R51, R51, c[0x0][0x2ec] ;  /* 0x0000bb0033337a20 */ /* 0x000fee0000410000 */
[----:B------:R-:W1:Y:S01]  /*7b80*/  MUFU.TANH R252, R37 ;  /* 0x0000002500fc7308 */ /* 0x000e620000002400 */
[----:B-----5:R-:W5:Y:S09]  /*7b90*/  LDSM.16.M88.4 R32, [R208+0x7000] ;  /* 0x00700000d020783b */ /* 0x020f720000000200 */
[----:B------:R-:W1:Y:S01]  /*7ba0*/  MUFU.TANH R251, R38 ;  /* 0x0000002600fb7308 */ /* 0x000e620000002400 */
[----:B--2---:R-:W-:Y:S09]  /*7bb0*/  FMUL.FTZ R2, R36, c[0x0][0x2ec] ;  /* 0x0000bb0024027a20 */ /* 0x004ff20000410000 */
[----:B------:R2:W1:Y:S10]  /*7bc0*/  MUFU.TANH R249, R39 ;  /* 0x0000002700f97308 */ /* 0x0004740000002400 */
[----:B------:R1:W1:Y:S10]  /*7bd0*/  MUFU.TANH R148, R178 ;  /* 0x000000b200947308 */ /* 0x0002740000002400 */
[----:B------:R3:W3:Y:S01]  /*7be0*/  MUFU.TANH R8, R132 ;  /* 0x0000008400087308 */ /* 0x0006e20000002400 */
[----:B--2---:R-:W2:Y:S01]  /*7bf0*/  LDSM.16.M88.4 R36, [R208+0x7800] ;  /* 0x00780000d024783b */ /* 0x004ea20000000200 */
[----:B------:R-:W-:Y:S04]  /*7c00*/  DEPBAR.LE SB0, 0x0 ;  /* 0x000080000000791a */ /* 0x000fe80000000000 */
[C---:B-----5:R-:W-:Y:S04]  /*7c10*/  HMMA.16816.F32 R52, R192.reuse, R32, R52 ;  /* 0x00000020c034723c */ /* 0x060fe80000001834 */
[----:B------:R5:W2:Y:S01]  /*7c20*/  MUFU.TANH R156, R176 ;  /* 0x000000b0009c7308 */ /* 0x000aa20000002400 */
[----:B------:R-:W-:Y:S01]  /*7c30*/  BAR.SYNC.DEFER_BLOCKING 0x0 ;  /* 0x0000000000007b1d */ /* 0x000fe20000010000 */
[----:B-1----:R-:W-:Y:S02]  /*7c40*/  FMUL.FTZ R178, R17, c[0x0][0x2ec] ;  /* 0x0000bb0011b27a20 */ /* 0x002fe40000410000 */
[C---:B------:R-:W-:Y:S06]  /*7c50*/  HMMA.16816.F32 R56, R192.reuse, R34, R56 ;  /* 0x00000022c038723c */ /* 0x040fec0000001838 */
[----:B------:R1:W1:Y:S01]  /*7c60*/  MUFU.TANH R151, R134 ;  /* 0x0000008600977308 */ /* 0x0002620000002400 */
[----:B---3--:R-:W-:Y:S09]  /*7c70*/  FMUL.FTZ R132, R16, c[0x0][0x2ec] ;  /* 0x0000bb0010847a20 */ /* 0x008ff20000410000 */
[----:B------:R3:W3:Y:S01]  /*7c80*/  MUFU.TANH R149, R133 ;  /* 0x0000008500957308 */ /* 0x0006e20000002400 */
[----:B------:R-:W-:Y:S02]  /*7c90*/  FMUL.FTZ R188, R52, c[0x0][0x2ec] ;  /* 0x0000bb0034bc7a20 */ /* 0x000fe40000410000 */
[----:B-----5:R-:W-:Y:S02]  /*7ca0*/  FMUL.FTZ R176, R21, c[0x0][0x2ec] ;  /* 0x0000bb0015b07a20 */ /* 0x020fe40000410000 */
[----:B------:R-:W-:Y:S02]  /*7cb0*/  FMUL.FTZ R53, R53, c[0x0][0x2ec] ;  /* 0x0000bb0035357a20 */ /* 0x000fe40000410000 */
[----:B------:R-:W-:Y:S03]  /*7cc0*/  FMUL.FTZ R54, R54, c[0x0][0x2ec] ;  /* 0x0000bb0036367a20 */ /* 0x000fe60000410000 */
[----:B------:R5:W4:Y:S01]  /*7cd0*/  MUFU.TANH R146, R178 ;  /* 0x000000b200927308 */ /* 0x000b220000002400 */
[----:B------:R-:W-:Y:S02]  /*7ce0*/  FMUL.FTZ R186, R56, c[0x0][0x2ec] ;  /* 0x0000bb0038ba7a20 */ /* 0x000fe40000410000 */
[----:B------:R-:W-:Y:S01]  /*7cf0*/  FMUL.FTZ R55, R55, c[0x0][0x2ec] ;  /* 0x0000bb0037377a20 */ /* 0x000fe20000410000 */
[C---:B--2---:R-:W-:Y:S03]  /*7d00*/  HMMA.16816.F32 R60, R192.reuse, R36, R60 ;  /* 0x00000024c03c723c */ /* 0x044fe6000000183c */
[----:B-1----:R-:W-:Y:S02]  /*7d10*/  FMUL.FTZ R134, R22, c[0x0][0x2ec] ;  /* 0x0000bb0016867a20 */ /* 0x002fe40000410000 */
[----:B------:R-:W-:Y:S01]  /*7d20*/  FMUL.FTZ R57, R57, c[0x0][0x2ec] ;  /* 0x0000bb0039397a20 */ /* 0x000fe20000410000 */
[----:B------:R1:W2:Y:S01]  /*7d30*/  MUFU.TANH R150, R132 ;  /* 0x0000008400967308 */ /* 0x0002a20000002400 */
[----:B------:R-:W-:Y:S01]  /*7d40*/  FMUL.FTZ R58, R58, c[0x0][0x2ec] ;  /* 0x0000bb003a3a7a20 */ /* 0x000fe20000410000 */
[----:B------:R-:W-:Y:S04]  /*7d50*/  HMMA.16816.F32 R64, R192, R38, R64 ;  /* 0x00000026c040723c */ /* 0x000fe80000001840 */
[----:B---3--:R-:W-:Y:S02]  /*7d60*/  FMUL.FTZ R133, R23, c[0x0][0x2ec] ;  /* 0x0000bb0017857a20 */ /* 0x008fe40000410000 */
[----:B------:R-:W-:Y:S02]  /*7d70*/  FMUL.FTZ R59, R59, c[0x0][0x2ec] ;  /* 0x0000bb003b3b7a20 */ /* 0x000fe40000410000 */
[----:B------:R3:W2:Y:S01]  /*7d80*/  MUFU.TANH R160, R177 ;  /* 0x000000b100a07308 */ /* 0x0006a20000002400 */
[----:B-----5:R-:W-:Y:S07]  /*7d90*/  FMUL.FTZ R178, R25, c[0x0][0x2ec] ;  /* 0x0000bb0019b27a20 */ /* 0x020fee0000410000 */
[----:B------:R-:W-:Y:S02]  /*7da0*/  FMUL.FTZ R180, R60, c[0x0][0x2ec] ;  /* 0x0000bb003cb47a20 */ /* 0x000fe40000410000 */
[----:B------:R5:W2:Y:S01]  /*7db0*/  MUFU.TANH R173, R176 ;  /* 0x000000b000ad7308 */ /* 0x000aa20000002400 */
        /* <DEDUP_REMOVED lines=8> */
[----:B---3--:R-:W-:Y:S05]  /*7e40*/  FMUL.FTZ R177, R20, c[0x0][0x2ec] ;  /* 0x0000bb0014b17a20 */ /* 0x008fea0000410000 */
[----:B------:R3:W2:Y:S01]  /*7e50*/  MUFU.TANH R169, R133 ;  /* 0x0000008500a97308 */ /* 0x0006a20000002400 */
[----:B-----5:R-:W-:Y:S09]  /*7e60*/  FMUL.FTZ R176, R28, c[0x0][0x2ec] ;  /* 0x0000bb001cb07a20 */ /* 0x020ff20000410000 */
[----:B------:R5:W2:Y:S01]  /*7e70*/  MUFU.TANH R154, R178 ;  /* 0x000000b2009a7308 */ /* 0x000aa20000002400 */
[----:B-1----:R-:W-:Y:S09]  /*7e80*/  FMUL.FTZ R134, R29, c[0x0][0x2ec] ;  /* 0x0000bb001d867a20 */ /* 0x002ff20000410000 */
[----:B------:R1:W1:Y:S01]  /*7e90*/  MUFU.TANH R167, R132 ;  /* 0x0000008400a77308 */ /* 0x0002620000002400 */
[----:B---3--:R-:W-:Y:S09]  /*7ea0*/  FMUL.FTZ R133, R30, c[0x0][0x2ec] ;  /* 0x0000bb001e857a20 */ /* 0x008ff20000410000 */
[----:B------:R3:W2:Y:S01]  /*7eb0*/  MUFU.TANH R175, R177 ;  /* 0x000000b100af7308 */ /* 0x0006a20000002400 */
[----:B-----5:R-:W-:Y:S09]  /*7ec0*/  FMUL.FTZ R178, R64, c[0x0][0x2ec] ;  /* 0x0000bb0040b27a20 */ /* 0x020ff20000410000 */
[----:B------:R3:W2:Y:S01]  /*7ed0*/  MUFU.TANH R158, R176 ;  /* 0x000000b0009e7308 */ /* 0x0006a20000002400 */
[----:B-1----:R-:W-:Y:S09]  /*7ee0*/  FMUL.FTZ R132, R31, c[0x0][0x2ec] ;  /* 0x0000bb001f847a20 */ /* 0x002ff20000410000 */
[----:B------:R3:W1:Y:S10]  /*7ef0*/  MUFU.TANH R174, R134 ;  /* 0x0000008600ae7308 */ /* 0x0006740000002400 */
[----:B------:R3:W1:Y:S10]  /*7f00*/  MUFU.TANH R159, R133 ;  /* 0x00000085009f7308 */ /* 0x0006740000002400 */
        /* <DEDUP_REMOVED lines=32> */
[----:B--2-4-:R-:W-:Y:S02]  /*8110*/  ULDC UR6, c[0x0][0x198] ;  /* 0x0000660000067ab9 */ /* 0x014fe40000000800 */
[----:B------:R-:W-:Y:S04]  /*8120*/  ULEA UR6, -UR6, URZ, 0x7 ;  /* 0x0000003f06067291 */ /* 0x000fe8000f8e393f */
[----:B------:R-:W-:Y:S02]  /*8130*/  USHF.R.S32.HI UR4, URZ, 0x1f, UR6 ;  /* 0x0000001f3f047899 */ /* 0x000fe40008011406 */
[----:B------:R-:W-:Y:S04]  /*8140*/  MOV R6, UR6 ;  /* 0x0000000600067c02 */ /* 0x000fe80008000f00 */
[----:B---3--:R-:W-:Y:S01]  /*8150*/  MOV R2, UR4 ;  /* 0x0000000400027c02 */ /* 0x008fe20008000f00 */
[----:B------:R-:W-:-:S05]  /*8160*/  @P6 BRA `(.L_x_2315) ;  /* 0x000003b000006947 */ /* 0x000fca0003800000 */
[----:B------:R-:W-:Y:S04]  /*8170*/  IABS R2, c[0x0][0x2d0] ;  /* 0x0000b40000027a13 */ /* 0x000fe80000000000 */
[----:B------:R-:W2:Y:S10]  /*8180*/  I2F.RP R5, R2 ;  /* 0x0000000200057306 */ /* 0x000eb40000209400 */
[----:B--2---:R-:W2:Y:S02]  /*8190*/  MUFU.RCP R3, R5 ;  /* 0x0000000500037308 */ /* 0x004ea40000001000 */
[----:B--2---:R-:W-:Y:S01]  /*81a0*/  IADD3 R14, R3, 0xffffffe, RZ ;  /* 0x0ffffffe030e7810 */ /* 0x004fe20007ffe0ff */
[----:B------:R-:W-:Y:S07]  /*81b0*/  IMAD.SHL.U32 R3, R242, 0x80, RZ ;  /* 0x00000080f2037824 */ /* 0x000fee00078e00ff */
[----:B------:R-:W2:Y:S01]  /*81c0*/  F2I.FTZ.U32.TRUNC.NTZ R15, R14 ;  /* 0x0000000e000f7305 */ /* 0x000ea2000021f000 */
        /* <DEDUP_REMOVED lines=53> */
.L_x_2315:
        /* <DEDUP_REMOVED lines=36> */
.L_x_2314:
[----:B--234-:R-:W-:Y:S01]  /*8760*/  FMNMX.FTZ R3, R152, R135, !PT ;  /* 0x0000008798037209 */ /* 0x01cfe20007810000 */
        /* <DEDUP_REMOVED lines=169> */
[----:B------:R-:W1:Y:S01]  /*9200*/  MUFU.EX2 R148, R148 ;  /* 0x0000009400947308 */ /* 0x000e620000000800 */
        /* <DEDUP_REMOVED lines=10> */
[--C-:B------:R-:W-:Y:S01]  /*92b0*/  FFMA.FTZ R165, R252, c[0x0][0x23c], -R145.reuse ;  /* 0x00008f00fca57a23 */ /* 0x100fe20000010891 */
[----:B-1----:R-:W-:Y:S01]  /*92c0*/  F2FP.PACK_AB R71, R148, R147 ;  /* 0x000000939447723e */ /* 0x002fe200000000ff */
        /* <DEDUP_REMOVED lines=73> */
[----:B------:R-:W1:Y:S01]  /*9760*/  MUFU.EX2 R157, R157 ;  /* 0x0000009d009d7308 */ /* 0x000e620000000800 */
        /* <DEDUP_REMOVED lines=9> */
[----:B------:R-:W-:Y:S02]  /*9800*/  FMUL.FTZ R61, R2, R73 ;  /* 0x00000049023d7220 */ /* 0x000fe40000410000 */
[----:B------:R-:W1:Y:S01]  /*9810*/  MUFU.EX2 R160, R160 ;  /* 0x000000a000a07308 */ /* 0x000e620000000800 */
[C---:B------:R-:W-:Y:S02]  /*9820*/  FMUL.FTZ R62, R0.reuse, R74 ;  /* 0x0000004a003e7220 */ /* 0x040fe40000410000 */
        /* <DEDUP_REMOVED lines=25> */
[----:B------:R-:W-:Y:S03]  /*99c0*/  FADD.FTZ R138, R138, R139 ;  /* 0x0000008b8a8a7221 */ /* 0x000fe60000010000 */
[----:B------:R-:W-:Y:S01]  /*99d0*/  MUFU.EX2 R166, R166 ;  /* 0x000000a600a67308 */ /* 0x000fe20000000800 */
[----:B------:R-:W-:Y:S01]  /*99e0*/  FFMA.FTZ R143, R2, R243, R143 ;  /* 0x000000f3028f7223 */ /* 0x000fe2000001008f */
        /* <DEDUP_REMOVED lines=273> */
.L_x_2312:
        /* <DEDUP_REMOVED lines=162> */
[----:B------:R3:W-:Y:S01]  /*b520*/  STS.64 [R17+0x4000], R72 ;  /* 0x0040004811007388 */ /* 0x0007e20000000a00 */
[----:B----4-:R-:W-:-:S03]  /*b530*/  IADD3 R11, -R234, RZ, RZ ;  /* 0x000000ffea0b7210 */ /* 0x010fc60007ffe1ff */
[----:B------:R-:W-:Y:S04]  /*b540*/  STS.64 [R17+0x4800], R74 ;  /* 0x0048004a11007388 */ /* 0x000fe80000000a00 */
[----:B------:R-:W-:Y:S01]  /*b550*/  STS.64 [R14+0x4000], R68 ;  /* 0x004000440e007388 */ /* 0x000fe20000000a00 */
[----:B--2---:R-:W-:-:S03]  /*b560*/  IMAD R8, R11, c[0x0][0x1c0], R8 ;  /* 0x000070000b087a24 */ /* 0x004fc600078e0208 */
[----:B------:R-:W-:Y:S01]  /*b570*/  STS.64 [R14+0x4800], R70 ;  /* 0x004800460e007388 */ /* 0x000fe20000000a00 */
[----:B------:R-:W-:-:S03]  /*b580*/  IMAD R7, R7, c[0x0][0x1c0], R8 ;  /* 0x0000700007077a24 */ /* 0x000fc600078e0208 */
[----:B------:R-:W-:Y:S01]  /*b590*/  BAR.SYNC.DEFER_BLOCKING 0x0 ;  /* 0x0000000000007b1d */ /* 0x000fe20000010000 */
[----:B---3--:R-:W-:Y:S02]  /*b5a0*/  LOP3.LUT R73, R0, 0xffffffe0, RZ, 0xc0, !PT ;  /* 0xffffffe000497812 */ /* 0x008fe400078ec0ff */
[----:B-1----:R-:W-:Y:S02]  /*b5b0*/  SHF.L.U32 R0, R9, 0x6, RZ ;  /* 0x0000000609007819 */ /* 0x002fe400000006ff */
[----:B------:R-:W-:Y:S02]  /*b5c0*/  IADD3 R73, -R73, R2, RZ ;  /* 0x0000000249497210 */ /* 0x000fe40007ffe1ff */
[----:B------:R-:W-:Y:S01]  /*b5d0*/  MOV R2, 0xff800000 ;  /* 0xff80000000027802 */ /* 0x000fe20000000f00 */
[----:B------:R-:W-:Y:S01]  /*b5e0*/  IMAD R7, R7, c[0x0][0x214], R0 ;  /* 0x0000850007077a24 */ /* 0x000fe200078e0200 */
[----:B------:R-:W-:Y:S01]  /*b5f0*/  LOP3.LUT P0, RZ, R73, 0x3, RZ, 0xc0, !PT ;  /* 0x0000000349ff7812 */ /* 0x000fe2000780c0ff */
[----:B------:R-:W-:Y:S01]  /*b600*/  @P4 FFMA.FTZ R2, R132, c[0x0][0x238], R5 ;  /* 0x00008e0084024a23 */ /* 0x000fe20000010005 */
        /* <DEDUP_REMOVED lines=31> */
.L_x_2318:
[----:B--234-:R-:W-:Y:S05]  /*b800*/  BSYNC B0 ;  /* 0x0000000000007941 */ /* 0x01cfea0003800000 */
.L_x_2317:
        /* <DEDUP_REMOVED lines=25> */
.L_x_2319:
        /* <DEDUP_REMOVED lines=14> */
.L_x_8229:


//--------------------- .text._ZN5flash24flash_fwd_splitkv_kernelI23Flash_fwd_kernel_traitsILi128ELi64ELi128ELi4ELb0ELb0EN7cutlass6half_tE19Flash_kernel_traitsILi128ELi64ELi128ELi4ES3_EELb1ELb0ELb0ELb0ELb1ELb0ELb0ELb0EEEvNS_16Flash_fwd_paramsE --------------------------
	.section	.text._ZN5flash24flash_fwd_splitkv_kernelI23Flash_fwd_kernel_traitsILi128ELi64ELi128ELi4ELb0ELb0EN7cutlass6half_tE19Flash_kernel_traitsILi128ELi64ELi128ELi4ES3_EELb1ELb0ELb0ELb0ELb1ELb0ELb0ELb0EEEvNS_16Flash_fwd_paramsE,"ax",@progbits
	.sectioninfo	@"SHI_REGISTERS=254"
	.align	128
        .global         _ZN5flash24flash_fwd_splitkv_kernelI23Flash_fwd_kernel_traitsILi128ELi64ELi128ELi4ELb0ELb0EN7cutlass6half_tE19Flash_kernel_traitsILi128ELi64ELi128ELi4ES3_EELb1ELb0ELb0ELb0ELb1ELb0ELb0ELb0EEEvNS_16Flash_fwd_paramsE
        .type           _ZN5flash24flash_fwd_splitkv_kernelI23Flash_fwd_kernel_traitsILi128ELi64ELi128ELi4ELb0ELb0EN7cutlass6half_tE19Flash_kernel_traitsILi128ELi64ELi128ELi4ES3_EELb1ELb0ELb0ELb0ELb1ELb0ELb0ELb0EEEvNS_16Flash_fwd_paramsE,@function
        .size           _ZN5flash24flash_fwd_splitkv_kernelI23Flash_fwd_kernel_traitsILi128ELi64ELi128ELi4ELb0ELb0EN7cutlass6half_tE19Flash_kernel_traitsILi128ELi64ELi128ELi4ES3_EELb1ELb0ELb0ELb0ELb1ELb0ELb0ELb0EEEvNS_16Flash_fwd_paramsE,(.L_x_8230 - _ZN5flash24flash_fwd_splitkv_kernelI23Flash_fwd_kernel_traitsILi128ELi64ELi128ELi4ELb0ELb0EN7cutlass6half_tE19Flash_kernel_traitsILi128ELi64ELi128ELi4ES3_EELb1ELb0ELb0ELb0ELb1ELb0ELb0ELb0EEEvNS_16Flash_fwd_paramsE)
        .other          _ZN5flash24flash_fwd_splitkv_kernelI23Flash_fwd_kernel_traitsILi128ELi64ELi128ELi4ELb0ELb0EN7cutlass6half_tE19Flash_kernel_traitsILi128ELi64ELi128ELi4ES3_EELb1ELb0ELb0ELb0ELb1ELb0ELb0ELb0EEEvNS_16Flash_fwd_paramsE,@"STO_CUDA_ENTRY STV_DEFAULT"
_ZN5flash24flash_fwd_splitkv_kernelI23Flash_fwd_kernel_traitsILi128ELi64ELi128ELi4ELb0ELb0EN7cutlass6half_tE19Flash_kernel_traitsILi128ELi64ELi128ELi4ES3_EELb1ELb0ELb0ELb0ELb1ELb0ELb0ELb0EEEvNS_16Flash_fwd_paramsE:
.text._ZN5flash24flash_fwd_splitkv_kernelI23Flash_fwd_kernel_traitsILi128ELi64ELi128ELi4ELb0ELb0EN7cutlass6half_tE19Flash_kernel_traitsILi128ELi64ELi128ELi4ES3_EELb1ELb0ELb0ELb0ELb1ELb0ELb0ELb0EEEvNS_16Flash_fwd_paramsE:
        /* <DEDUP_REMOVED lines=33> */
.L_x_2320:
[----:B-1-34-:R-:W-:Y:S02]  /*0210*/  MOV R0, c[0x0][0x218] ;  /* 0x0000860000007a02 */ /* 0x01afe40000000f00 */
.L_x_2321:
[----:B------:R-:W-:-:S04]  /*0220*/  ISETP.NE.U32.AND P2, PT, RZ, c[0x0][0x258], PT ;  /* 0x00009600ff007a0c */ /* 0x000fc80003f45070 */
[----:B------:R-:W-:-:S13]  /*0230*/  ISETP.NE.AND.EX P2, PT, RZ, c[0x0][0x25c], PT, P2 ;  /* 0x00009700ff007a0c */ /* 0x000fda0003f45320 */
[----:B------:R-:W-:-:S06]  /*0240*/  @P2 IMAD.WIDE R6, R5, R8, c[0x0][0x258] ;  /* 0x0000960005062625 */ /* 0x000fcc00078e0208 */
[----:B------:R-:W2:Y:S01]  /*0250*/  @P2 LDG.E R7, [R6.64] ;  /* 0x0000000806072981 */ /* 0x000ea2000c1e1900 */
[----:B------:R-:W-:Y:S01]  /*0260*/  IMAD.SHL.U32 R130, R39, 0x40, RZ ;  /* 0x0000004027827824 */ /* 0x000fe200078e00ff */
[----:B------:R-:W-:-:S04]  /*0270*/  @!P2 ISETP.NE.U32.AND P1, PT, RZ, c[0x0][0x268], PT ;  /* 0x00009a00ff00aa0c */ /* 0x000fc80003f25070 */
[----:B------:R-:W-:Y:S02]  /*0280*/  ISETP.GT.AND P0, PT, R127, R130, PT ;  /* 0x000000827f00720c */ /* 0x000fe40003f04270 */
[----:B------:R-:W-:-:S04]  /*0290*/  @!P2 ISETP.NE.AND.EX P1, PT, RZ, c[0x0][0x26c], PT, P1 ;  /* 0x00009b00ff00aa0c */ /* 0x000fc80003f25310 */
[----:B-1----:R-:W-:Y:S01]  /*02a0*/  @!P2 SEL R3, RZ, c[0x0][0x21c], !P1 ;  /* 0x00008700ff03aa07 */ /* 0x002fe20004800000 */
[----:B--2--5:R-:W-:-:S03]  /*02b0*/  @P2 IMAD.IADD R126, R7, 0x1, -R4 ;  /* 0x00000001077e2824 */ /* 0x024fc600078e0a04 */
[----:B------:R-:W-:-:S03]  /*02c0*/  @!P2 IADD3 R126, R3, R0, -R4 ;  /* 0x00000000037ea210 */ /* 0x000fc60007ffe804 */
[----:B------:R-:W-:Y:S05]  /*02d0*/  @!P0 EXIT ;  /* 0x000000000000894d */ /* 0x000fea0003800000 */
[----:B------:R-:W-:Y:S01]  /*02e0*/  ULDC UR5, c[0x0][0x218] ;  /* 0x0000860000057ab9 */ /* 0x000fe20000000800 */
[----:B------:R-:W-:Y:S01]  /*02f0*/  IADD3 R3, -R127, 0xbf, R130 ;  /* 0x000000bf7f037810 */ /* 0x000fe20007ffe182 */
[----:B------:R-:W-:Y:S01]  /*0300*/  UIADD3 UR5, UR5, 0x7f, URZ ;  /* 0x0000007f05057890 */ /* 0x000fe2000fffe03f */
[----:B------:R-:W-:Y:S01]  /*0310*/  IADD3 R7, R126, 0x7f, RZ ;  /* 0x0000007f7e077810 */ /* 0x000fe20007ffe0ff */
[----:B------:R-:W1:Y:S01]  /*0320*/  S2R R6, SR_TID.X ;  /* 0x0000000000067919 */ /* 0x000e620000002100 */
[----:B------:R-:W-:Y:S01]  /*0330*/  IADD3 R3, R3, c[0x0][0x2e8], R126 ;  /* 0x0000ba0003037a10 */ /* 0x000fe20007ffe07e */
[----:B------:R-:W-:Y:S01]  /*0340*/  USHF.R.S32.HI UR4, URZ, 0x1f, UR5 ;  /* 0x0000001f3f047899 */ /* 0x000fe20008011405 */
[----:B------:R-:W-:Y:S02]  /*0350*/  SHF.R.S32.HI R2, RZ, 0x1f, R7 ;  /* 0x0000001fff027819 */ /* 0x000fe40000011407 */
[----:B------:R-:W-:Y:S01]  /*0360*/  SHF.R.S32.HI R0, RZ, 0x1f, R3 ;  /* 0x0000001fff007819 */ /* 0x000fe20000011403 */
[----:B------:R-:W-:Y:S01]  /*0370*/  ULEA.HI UR4, UR4, UR5, URZ, 0x7 ;  /* 0x0000000504047291 */ /* 0x000fe2000f8f383f */
[----:B------:R-:W-:-:S02]  /*0380*/  LEA.HI R2, R2, R7, RZ, 0x7 ;  /* 0x0000000702027211 */ /* 0x000fc400078f38ff */
[----:B------:R-:W-:Y:S01]  /*0390*/  LEA.HI R0, R0, R3, RZ, 0x7 ;  /* 0x0000000300007211 */ /* 0x000fe200078f38ff */
[----:B------:R-:W-:Y:S01]  /*03a0*/  USHF.R.S32.HI UR4, URZ, 0x7, UR4 ;  /* 0x000000073f047899 */ /* 0x000fe20008011404 */
[----:B------:R-:W-:Y:S02]  /*03b0*/  SHF.R.S32.HI R2, RZ, 0x7, R2 ;  /* 0x00000007ff027819 */ /* 0x000fe40000011402 */
[----:B------:R-:W-:-:S03]  /*03c0*/  SHF.R.S32.HI R0, RZ, 0x7, R0 ;  /* 0x00000007ff007819 */ /* 0x000fc60000011400 */
[----:B------:R-:W-:-:S04]  /*03d0*/  IMNMX R3, R2, UR4, PT ;  /* 0x0000000402037c17 */ /* 0x000fc8000b800200 */
[----:B------:R-:W-:-:S04]  /*03e0*/  IMNMX R2, R3, R0, PT ;  /* 0x0000000003027217 */ /* 0x000fc80003800200 */
[----:B------:R-:W-:-:S13]  /*03f0*/  ISETP.GT.AND P0, PT, R2, RZ, PT ;  /* 0x000000ff0200720c */ /* 0x000fda0003f04270 */
[----:B------:R-:W-:Y:S05]  /*0400*/  @P0 BRA `(.L_x_2322) ;  /* 0x0000072000000947 */ /* 0x000fea0003800000 */
[----:B-1----:R-:W-:Y:S01]  /*0410*/  SHF.R.S32.HI R3, RZ, 0x1f, R6 ;  /* 0x0000001fff037819 */ /* 0x002fe20000011406 */
[----:B------:R-:W-:Y:S01]  /*0420*/  BSSY B0, `(.L_x_2323) ;  /* 0x000002b000007945 */ /* 0x000fe20003800000 */
[----:B------:R-:W-:Y:S02]  /*0430*/  ISETP.NE.AND P0, PT, R226, -0x1, PT ;  /* 0xffffffffe200780c */ /* 0x000fe40003f05270 */
[-C--:B------:R-:W-:Y:S02]  /*0440*/  LEA.HI R2, R3, R6.reuse, RZ, 0x3 ;  /* 0x0000000603027211 */ /* 0x080fe400078f18ff */
[----:B------:R-:W-:Y:S02]  /*0450*/  SHF.R.S32.HI R0, RZ, 0x1f, R130 ;  /* 0x0000001fff007819 */ /* 0x000fe40000011482 */
[----:B------:R-:W-:Y:S02]  /*0460*/  LOP3.LUT R3, R2, 0x1ffffff8, RZ, 0xc0, !PT ;  /* 0x1ffffff802037812 */ /* 0x000fe400078ec0ff */
[----:B------:R-:W-:Y:S01]  /*0470*/  IADD3 R127, -R130, R127, RZ ;  /* 0x0000007f827f7210 */ /* 0x000fe20007ffe1ff */
[----:B------:R-:W-:Y:S01]  /*0480*/  IMAD R7, R0, c[0x0][0x1e8], RZ ;  /* 0x00007a0000077a24 */ /* 0x000fe200078e02ff */
[----:B------:R-:W-:-:S02]  /*0490*/  IADD3 R8, -R3, R6, RZ ;  /* 0x0000000603087210 */ /* 0x000fc40007ffe1ff */
[----:B------:R-:W-:Y:S01]  /*04a0*/  SHF.R.S32.HI R2, RZ, 0x3, R2 ;  /* 0x00000003ff027819 */ /* 0x000fe20000011402 */
[----:B------:R-:W-:Y:S01]  /*04b0*/  @P0 IMAD.WIDE.U32 R12, R226, c[0x0][0x1e8], RZ ;  /* 0x00007a00e20c0a25 */ /* 0x000fe200078e00ff */
[----:B------:R-:W-:Y:S02]  /*04c0*/  @!P0 SHF.R.S32.HI R10, RZ, 0x1f, R5 ;  /* 0x0000001fff0a8819 */ /* 0x000fe40000011405 */
[----:B------:R-:W-:Y:S01]  /*04d0*/  SHF.L.U32 R8, R8, 0x3, RZ ;  /* 0x0000000308087819 */ /* 0x000fe200000006ff */
[----:B------:R-:W-:Y:S01]  /*04e0*/  @P0 IMAD R226, R226, c[0x0][0x1ec], R13 ;  /* 0x00007b00e2e20a24 */ /* 0x000fe200078e020d */
[----:B------:R-:W-:Y:S01]  /*04f0*/  SHF.R.S32.HI R0, RZ, 0x1f, R32 ;  /* 0x0000001fff007819 */ /* 0x000fe20000011420 */
[----:B------:R-:W-:Y:S01]  /*0500*/  @P0 IMAD.MOV.U32 R4, RZ, RZ, R12 ;  /* 0x000000ffff040224 */ /* 0x000fe200078e000c */
[----:B------:R-:W-:Y:S01]  /*0510*/  SHF.R.S32.HI R9, RZ, 0x1f, R8 ;  /* 0x0000001fff097819 */ /* 0x000fe20000011408 */
[----:B------:R-:W-:Y:S02]  /*0520*/  @!P0 IMAD R10, R10, c[0x0][0x1e0], RZ ;  /* 0x000078000a0a8a24 */ /* 0x000fe400078e02ff */
[----:B------:R-:W-:-:S04]  /*0530*/  @!P0 IMAD.WIDE.U32 R12, R5, c[0x0][0x1e0], RZ ;  /* 0x00007800050c8a25 */ /* 0x000fc800078e00ff */
[----:B------:R-:W-:Y:S01]  /*0540*/  @!P0 IMAD R3, R5, c[0x0][0x1e4], R10 ;  /* 0x0000790005038a24 */ /* 0x000fe200078e020a */
[----:B------:R-:W-:Y:S01]  /*0550*/  @!P0 MOV R4, R12 ;  /* 0x0000000c00048202 */ /* 0x000fe20000000f00 */
[----:B------:R-:W-:-:S04]  /*0560*/  IMAD.WIDE.U32 R8, R130, c[0x0][0x1e8], R8 ;  /* 0x00007a0082087a25 */ /* 0x000fc800078e0008 */
[----:B------:R-:W-:Y:S01]  /*0570*/  @!P0 IMAD.IADD R226, R13, 0x1, R3 ;  /* 0x000000010de28824 */ /* 0x000fe200078e0203 */
[----:B------:R-:W-:Y:S01]  /*0580*/  IADD3 R8, P0, R4, R8, RZ ;  /* 0x0000000804087210 */ /* 0x000fe20007f1e0ff */
[----:B------:R-:W-:Y:S01]  /*0590*/  IMAD R7, R130, c[0x0][0x1ec], R7 ;  /* 0x00007b0082077a24 */ /* 0x000fe200078e0207 */
[----:B------:R-:W-:Y:S01]  /*05a0*/  SHF.R.S32.HI R4, RZ, 0x1f, R2 ;  /* 0x0000001fff047819 */ /* 0x000fe20000011402 */
[----:B------:R-:W-:Y:S02]  /*05b0*/  IMAD R3, R0, c[0x0][0x1f0], RZ ;  /* 0x00007c0000037a24 */ /* 0x000fe400078e02ff */
[----:B------:R-:W-:Y:S01]  /*05c0*/  IMAD R5, R5, c[0x0][0x1c0], R32 ;  /* 0x0000700005057a24 */ /* 0x000fe200078e0220 */
[----:B------:R-:W-:Y:S01]  /*05d0*/  IADD3.X R9, R226, R9, R7, P0, !PT ;  /* 0x00000009e2097210 */ /* 0x000fe200007fe407 */
[----:B------:R-:W-:Y:S01]  /*05e0*/  IMAD R3, R32, c[0x0][0x1f4], R3 ;  /* 0x00007d0020037a24 */ /* 0x000fe200078e0203 */
[----:B------:R-:W-:Y:S01]  /*05f0*/  ISETP.GE.AND P0, PT, R2, R127, PT ;  /* 0x0000007f0200720c */ /* 0x000fe20003f06270 */
[----:B------:R-:W-:-:S02]  /*0600*/  IMAD R5, R5, c[0x0][0x214], R130 ;  /* 0x0000850005057a24 */ /* 0x000fc400078e0282 */
[----:B------:R-:W-:-:S04]  /*0610*/  IMAD.WIDE.U32 R32, R32, c[0x0][0x1f0], R8 ;  /* 0x00007c0020207a25 */ /* 0x000fc800078e0008 */
[----:B------:R-:W-:-:S06]  /*0620*/  IMAD.IADD R15, R33, 0x1, R3 ;  /* 0x00000001210f7824 */ /* 0x000fcc00078e0203 */
[----:B------:R-:W-:Y:S05]  /*0630*/  @P0 BRA `(.L_x_2324) ;  /* 0x0000009000000947 */ /* 0x000fea0003800000 */
[----:B------:R-:W-:Y:S01]  /*0640*/  MOV R14, R32 ;  /* 0x00000020000e7202 */ /* 0x000fe20000000f00 */
[----:B------:R-:W-:-:S04]  /*0650*/  IMAD R3, R4, c[0x0][0x1e8], RZ ;  /* 0x00007a0004037a24 */ /* 0x000fc800078e02ff */
[----:B------:R-:W-:-:S04]  /*0660*/  IMAD.WIDE.U32 R8, R2, c[0x0][0x1e8], R14 ;  /* 0x00007a0002087a25 */ /* 0x000fc800078e000e */
[----:B------:R-:W-:Y:S01]  /*0670*/  IMAD R0, R2, c[0x0][0x1ec], R3 ;  /* 0x00007b0002007a24 */ /* 0x000fe200078e0203 */
[----:B------:R-:W-:-:S04]  /*0680*/  LEA R10, P0, R8, c[0x0][0x1d0], 0x1 ;  /* 0x00007400080a7a11 */ /* 0x000fc800078008ff */
[----:B------:R-:W-:-:S04]  /*0690*/  IADD3 R0, R9, R0, RZ ;  /* 0x0000000009007210 */ /* 0x000fc80007ffe0ff */
[----:B------:R-:W-:-:S05]  /*06a0*/  LEA.HI.X R11, R8, c[0x0][0x1d4], R0, 0x1, P0 ;  /* 0x00007500080b7a11 */ /* 0x000fca00000f0c00 */
[----:B------:R1:W-:Y:S04]  /*06b0*/  STG.E.128 [R10.64], RZ ;  /* 0x000000ff0a007986 */ /* 0x0003e8000c101d08 */
[----:B------:R1:W-:Y:S02]  /*06c0*/  STG.E.128 [R10.64+0x80], RZ ;  /* 0x000080ff0a007986 */ /* 0x0003e4000c101d08 */
.L_x_2324:
[----:B------:R-:W-:Y:S05]  /*06d0*/  BSYNC B0 ;  /* 0x0000000000007941 */ /* 0x000fea0003800000 */
.L_x_2323:
[----:B-1----:R-:W-:Y:S01]  /*06e0*/  IADD3 R10, R2, 0x10, RZ ;  /* 0x00000010020a7810 */ /* 0x002fe20007ffe0ff */
[----:B------:R-:W-:Y:S03]  /*06f0*/  BSSY B0, `(.L_x_2325) ;  /* 0x000000f000007945 */ /* 0x000fe60003800000 */
[----:B------:R-:W-:-:S13]  /*0700*/  ISETP.GE.AND P0, PT, R10, R127, PT ;  /* 0x0000007f0a00720c */ /* 0x000fda0003f06270 */
[----:B------:R-:W-:Y:S05]  /*0710*/  @P0 BRA `(.L_x_2326) ;  /* 0x000000c000000947 */ /* 0x000fea0003800000 */
[----:B------:R-:W-:Y:S01]  /*0720*/  IADD3 R3, P0, R2, 0x10, RZ ;  /* 0x0000001002037810 */ /* 0x000fe20007f1e0ff */
[----:B------:R-:W-:Y:S01]  /*0730*/  IMAD.MOV.U32 R8, RZ, RZ, R32 ;  /* 0x000000ffff087224 */ /* 0x000fe200078e0020 */
[----:B------:R-:W-:-:S03]  /*0740*/  MOV R9, R15 ;  /* 0x0000000f00097202 */ /* 0x000fc60000000f00 */
[----:B------:R-:W-:Y:S02]  /*0750*/  IMAD.X R0, RZ, RZ, R4, P0 ;  /* 0x000000ffff007224 */ /* 0x000fe400000e0604 */
[----:B------:R-:W-:-:S04]  /*0760*/  IMAD.WIDE.U32 R8, R3, c[0x0][0x1e8], R8 ;  /* 0x00007a0003087a25 */ /* 0x000fc800078e0008 */
[----:B------:R-:W-:Y:S01]  /*0770*/  IMAD R0, R0, c[0x0][0x1e8], RZ ;  /* 0x00007a0000007a24 */ /* 0x000fe200078e02ff */
[----:B------:R-:W-:-:S03]  /*0780*/  LEA R12, P0, R8, c[0x0][0x1d0], 0x1 ;  /* 0x00007400080c7a11 */ /* 0x000fc600078008ff */
[----:B------:R-:W-:-:S05]  /*0790*/  IMAD R0, R3, c[0x0][0x1ec], R0 ;  /* 0x00007b0003007a24 */ /* 0x000fca00078e0200 */
[----:B------:R-:W-:-:S04]  /*07a0*/  IADD3 R3, R9, R0, RZ ;  /* 0x0000000009037210 */ /* 0x000fc80007ffe0ff */
[----:B------:R-:W-:-:S05]  /*07b0*/  LEA.HI.X R13, R8, c[0x0][0x1d4], R3, 0x1, P0 ;  /* 0x00007500080d7a11 */ /* 0x000fca00000f0c03 */
[----:B------:R1:W-:Y:S04]  /*07c0*/  STG.E.128 [R12.64], RZ ;  /* 0x000000ff0c007986 */ /* 0x0003e8000c101d08 */
[----:B------:R1:W-:Y:S02]  /*07d0*/  STG.E.128 [R12.64+0x80], RZ ;  /* 0x000080ff0c007986 */ /* 0x0003e4000c101d08 */
.L_x_2326:
[----:B------:R-:W-:Y:S05]  /*07e0*/  BSYNC B0 ;  /* 0x0000000000007941 */ /* 0x000fea0003800000 */
.L_x_2325:
[----:B------:R-:W-:Y:S01]  /*07f0*/  IADD3 R8, R2, 0x20, RZ ;  /* 0x0000002002087810 */ /* 0x000fe20007ffe0ff */
[----:B------:R-:W-:Y:S03]  /*0800*/  BSSY B0, `(.L_x_2327) ;  /* 0x000000f000007945 */ /* 0x000fe60003800000 */
[----:B------:R-:W-:-:S13]  /*0810*/  ISETP.GE.AND P0, PT, R8, R127, PT ;  /* 0x0000007f0800720c */ /* 0x000fda0003f06270 */
[----:B------:R-:W-:Y:S05]  /*0820*/  @P0 BRA `(.L_x_2328) ;  /* 0x000000c000000947 */ /* 0x000fea0003800000 */
[----:B------:R-:W-:Y:S01]  /*0830*/  IADD3 R3, P0, R2, 0x20, RZ ;  /* 0x0000002002037810 */ /* 0x000fe20007f1e0ff */
[----:B-1----:R-:W-:Y:S01]  /*0840*/  IMAD.MOV.U32 R12, RZ, RZ, R32 ;  /* 0x000000ffff0c7224 */ /* 0x002fe200078e0020 */
        /* <DEDUP_REMOVED lines=10> */
.L_x_2328:
[----:B------:R-:W-:Y:S05]  /*08f0*/  BSYNC B0 ;  /* 0x0000000000007941 */ /* 0x000fea0003800000 */
.L_x_2327:
[----:B-1----:R-:W-:Y:S01]  /*0900*/  IADD3 R12, R2, 0x30, RZ ;  /* 0x00000030020c7810 */ /* 0x002fe20007ffe0ff */
[----:B------:R-:W-:Y:S03]  /*0910*/  BSSY B0, `(.L_x_2329) ;  /* 0x000000e000007945 */ /* 0x000fe60003800000 */
[----:B------:R-:W-:-:S13]  /*0920*/  ISETP.GE.AND P0, PT, R12, R127, PT ;  /* 0x0000007f0c00720c */ /* 0x000fda0003f06270 */
[----:B------:R-:W-:Y:S05]  /*0930*/  @P0 BRA `(.L_x_2330) ;  /* 0x000000b000000947 */ /* 0x000fea0003800000 */
[----:B------:R-:W-:Y:S02]  /*0940*/  IADD3 R3, P0, R2, 0x30, RZ ;  /* 0x0000003002037810 */ /* 0x000fe40007f1e0ff */
[----:B------:R-:W-:Y:S02]  /*0950*/  MOV R14, R32 ;  /* 0x00000020000e7202 */ /* 0x000fe40000000f00 */
[----:B------:R-:W-:-:S03]  /*0960*/  IADD3.X R0, RZ, R4, RZ, P0, !PT ;  /* 0x00000004ff007210 */ /* 0x000fc600007fe4ff */
        /* <DEDUP_REMOVED lines=8> */
.L_x_2330:
[----:B------:R-:W-:Y:S05]  /*09f0*/  BSYNC B0 ;  /* 0x0000000000007941 */ /* 0x000fea0003800000 */
.L_x_2329:
[----:B------:R-:W-:-:S04]  /*0a00*/  LOP3.LUT P4, RZ, R6, 0x7, RZ, 0xc0, !PT ;  /* 0x0000000706ff7812 */ /* 0x000fc8000788c0ff */
[-C--:B------:R-:W-:Y:S02]  /*0a10*/  ISETP.GE.OR P3, PT, R2, R127.reuse, P4 ;  /* 0x0000007f0200720c */ /* 0x080fe40002766670 */
[-C--:B------:R-:W-:Y:S02]  /*0a20*/  ISETP.GE.OR P2, PT, R10, R127.reuse, P4 ;  /* 0x0000007f0a00720c */ /* 0x080fe40002746670 */
[-C--:B------:R-:W-:Y:S02]  /*0a30*/  ISETP.GE.OR P1, PT, R8, R127.reuse, P4 ;  /* 0x0000007f0800720c */ /* 0x080fe40002726670 */
[C---:B------:R-:W-:Y:S02]  /*0a40*/  IADD3 R2, P0, R5.reuse, R2, RZ ;  /* 0x0000000205027210 */ /* 0x040fe40007f1e0ff */
[----:B------:R-:W-:Y:S02]  /*0a50*/  ISETP.GE.OR P4, PT, R12, R127, P4 ;  /* 0x0000007f0c00720c */ /* 0x000fe40002786670 */
[----:B------:R-:W-:-:S02]  /*0a60*/  LEA.HI.X.SX32 R5, R5, R4, 0x1, P0 ;  /* 0x0000000405057211 */ /* 0x000fc400000f0eff */
[----:B------:R-:W-:Y:S01]  /*0a70*/  LEA R4, P0, R2, c[0x0][0x200], 0x2 ;  /* 0x0000800002047a11 */ /* 0x000fe200078010ff */
[----:B------:R-:W-:-:S03]  /*0a80*/  @!P3 IMAD.MOV.U32 R3, RZ, RZ, 0x7f800000 ;  /* 0x7f800000ff03b424 */ /* 0x000fc600078e00ff */
[----:B------:R-:W-:Y:S01]  /*0a90*/  LEA.HI.X R5, R2, c[0x0][0x204], R5, 0x2, P0 ;  /* 0x0000810002057a11 */ /* 0x000fe200000f1405 */
[----:B------:R-:W-:Y:S02]  /*0aa0*/  @!P2 IMAD.MOV.U32 R2, RZ, RZ, 0x7f800000 ;  /* 0x7f800000ff02a424 */ /* 0x000fe400078e00ff */
[----:B------:R-:W-:Y:S02]  /*0ab0*/  @!P1 IMAD.MOV.U32 R0, RZ, RZ, 0x7f800000 ;  /* 0x7f800000ff009424 */ /* 0x000fe400078e00ff */
[----:B------:R2:W-:Y:S04]  /*0ac0*/  @!P3 STG.E [R4.64], R3 ;  /* 0x000000030400b986 */ /* 0x0005e8000c101908 */
[----:B------:R2:W-:Y:S04]  /*0ad0*/  @!P2 STG.E [R4.64+0x40], R2 ;  /* 0x000040020400a986 */ /* 0x0005e8000c101908 */
[----:B------:R2:W-:Y:S01]  /*0ae0*/  @!P1 STG.E [R4.64+0x80], R0 ;  /* 0x0000800004009986 */ /* 0x0005e2000c101908 */
[----:B------:R-:W-:Y:S05]  /*0af0*/  @P4 EXIT ;  /* 0x000000000000494d */ /* 0x000fea0003800000 */
[----:B--2---:R-:W-:-:S05]  /*0b00*/  MOV R3, 0x7f800000 ;  /* 0x7f80000000037802 */ /* 0x004fca0000000f00 */
[----:B------:R-:W-:Y:S01]  /*0b10*/  STG.E [R4.64+0xc0], R3 ;  /* 0x0000c00304007986 */ /* 0x000fe2000c101908 */
[----:B------:R-:W-:Y:S05]  /*0b20*/  EXIT ;  /* 0x000000000000794d */ /* 0x000fea0003800000 */
.L_x_2322:
[----:B-1----:R-:W-:Y:S01]  /*0b30*/  ISETP.NE.U32.AND P0, PT, RZ, c[0x0][0x2b8], PT ;  /* 0x0000ae00ff007a0c */ /* 0x002fe20003f05070 */
[----:B------:R-:W-:Y:S01]  /*0b40*/  IMAD.MOV.U32 R0, RZ, RZ, R5 ;  /* 0x000000ffff007224 */ /* 0x000fe200078e0005 */
[----:B------:R-:W-:Y:S02]  /*0b50*/  ISETP.NE.U32.AND P2, PT, RZ, c[0x0][0x2c0], PT ;  /* 0x0000b000ff007a0c */ /* 0x000fe40003f45070 */
[----:B------:R-:W-:Y:S02]  /*0b60*/  ISETP.NE.AND.EX P0, PT, RZ, c[0x0][0x2bc], PT, P0 ;  /* 0x0000af00ff007a0c */ /* 0x000fe40003f05300 */
[----:B------:R-:W-:-:S11]  /*0b70*/  ISETP.NE.AND.EX P2, PT, RZ, c[0x0][0x2c4], PT, P2 ;  /* 0x0000b100ff007a0c */ /* 0x000fd60003f45320 */
[C---:B------:R-:W-:Y:S02]  /*0b80*/  @P0 IMAD.WIDE R12, R5.reuse, R8, c[0x0][0x2b8] ;  /* 0x0000ae00050c0625 */ /* 0x040fe400078e0208 */
[----:B------:R-:W-:Y:S02]  /*0b90*/  @P2 SHF.R.S32.HI R8, RZ, 0x1f, R5 ;  /* 0x0000001fff082819 */ /* 0x000fe40000011405 */
[C---:B------:R-:W-:Y:S01]  /*0ba0*/  @P2 IMAD.WIDE.U32 R10, R5.reuse, c[0x0][0x2c8], RZ ;  /* 0x0000b200050a2a25 */ /* 0x040fe200078e00ff */
[----:B------:R-:W-:Y:S01]  /*0bb0*/  CS2R R234, SRZ ;  /* 0x0000000000ea7805 */ /* 0x000fe2000001ff00 */
[----:B------:R1:W5:Y:S01]  /*0bc0*/  @P0 LDG.E R0, [R12.64] ;  /* 0x000000080c000981 */ /* 0x000362000c1e1900 */
[----:B------:R-:W-:Y:S01]  /*0bd0*/  PLOP3.LUT P0, PT, PT, PT, PT, 0x8, 0x0 ;  /* 0x000000000000781c */ /* 0x000fe20003f0e170 */
[----:B------:R-:W-:Y:S01]  /*0be0*/  @P2 IMAD R8, R8, c[0x0][0x2c8], RZ ;  /* 0x0000b20008082a24 */ /* 0x000fe200078e02ff */
[----:B------:R-:W-:Y:S02]  /*0bf0*/  @P2 LEA R234, P1, R10, c[0x0][0x2c0], 0x2 ;  /* 0x0000b0000aea2a11 */ /* 0x000fe400078210ff */
[----:B------:R-:W-:Y:S01]  /*0c00*/  IABS R37, c[0x0][0x2d0] ;  /* 0x0000b40000257a13 */ /* 0x000fe20000000000 */
[----:B------:R-:W-:-:S04]  /*0c10*/  @P2 IMAD R3, R5, c[0x0][0x2cc], R8 ;  /* 0x0000b30005032a24 */ /* 0x000fc800078e0208 */
[----:B------:R-:W-:-:S05]  /*0c20*/  @P2 IMAD.IADD R3, R11, 0x1, R3 ;  /* 0x000000010b032824 */ /* 0x000fca00078e0203 */
[----:B------:R-:W-:-:S04]  /*0c30*/  @P2 SHF.L.U64.HI R3, R10, 0x2, R3 ;  /* 0x000000020a032819 */ /* 0x000fc80000010203 */
[----:B------:R-:W-:Y:S02]  /*0c40*/  @P2 IADD3.X R235, R3, c[0x0][0x2c4], RZ, P1, !PT ;  /* 0x0000b10003eb2a10 */ /* 0x000fe40000ffe4ff */
[----:B------:R-:W-:-:S04]  /*0c50*/  @P2 ISETP.NE.U32.AND P1, PT, R234, RZ, PT ;  /* 0x000000ffea00220c */ /* 0x000fc80003f25070 */
[----:B------:R-:W-:-:S13]  /*0c60*/  @P2 ISETP.NE.AND.EX P0, PT, R235, RZ, PT, P1 ;  /* 0x000000ffeb00220c */ /* 0x000fda0003f05310 */
[----:B------:R-:W-:Y:S05]  /*0c70*/  @!P0 BRA `(.L_x_2331) ;  /* 0x0000048000008947 */ /* 0x000fea0003800000 */
[----:B-1----:R-:W1:Y:S01]  /*0c80*/  I2F.RP R7, R37 ;  /* 0x0000002500077306 */ /* 0x002e620000209400 */
[----:B------:R-:W-:-:S07]  /*0c90*/  LEA R11, R2, 0xffffff80, 0x7 ;  /* 0xffffff80020b7811 */ /* 0x000fce00078e38ff */
[----:B-1----:R-:W1:Y:S02]  /*0ca0*/  MUFU.RCP R8, R7 ;  /* 0x0000000700087308 */ /* 0x002e640000001000 */
[----:B-1----:R-:W-:-:S06]  /*0cb0*/  IADD3 R8, R8, 0xffffffe, RZ ;  /* 0x0ffffffe08087810 */ /* 0x002fcc0007ffe0ff */
[----:B------:R-:W1:Y:S02]  /*0cc0*/  F2I.FTZ.U32.TRUNC.NTZ R9, R8 ;  /* 0x0000000800097305 */ /* 0x000e64000021f000 */
[----:B-1---5:R-:W-:Y:S02]  /*0cd0*/  IMAD.MOV R0, RZ, RZ, -R9 ;  /* 0x000000ffff007224 */ /* 0x022fe400078e0a09 */
        /* <DEDUP_REMOVED lines=47> */
[----:B------:R-:W-:-:S04]  /*0fd0*/  @!P2 LOP3.LUT R13, RZ, c[0x0][0x1c8], RZ, 0x33, !PT ;  /* 0x00007200ff0daa12 */ /* 0x000fc800078e33ff */
[----:B------:R-:W-:Y:S02]  /*0fe0*/  SHF.R.S32.HI R8, RZ, 0x1f, R13 ;  /* 0x0000001fff087819 */ /* 0x000fe4000001140d */
[----:B--2---:R-:W-:Y:S01]  /*0ff0*/  SHF.R.S32.HI R9, RZ, 0x1f, R20 ;  /* 0x0000001fff097819 */ /* 0x004fe20000011414 */
[----:B------:R-:W-:-:S04]  /*1000*/  IMAD.WIDE.U32 R14, R20, c[0x0][0x180], RZ ;  /* 0x00006000140e7a25 */ /* 0x000fc800078e00ff */
[C---:B------:R-:W-:Y:S02]  /*1010*/  IMAD R3, R9.reuse, c[0x0][0x180], RZ ;  /* 0x0000600009037a24 */ /* 0x040fe400078e02ff */
[----:B------:R-:W-:Y:S02]  /*1020*/  IMAD R9, R9, c[0x0][0x188], RZ ;  /* 0x0000620009097a24 */ /* 0x000fe400078e02ff */
[C---:B------:R-:W-:Y:S02]  /*1030*/  IMAD R3, R20.reuse, c[0x0][0x184], R3 ;  /* 0x0000610014037a24 */ /* 0x040fe400078e0203 */
[----:B------:R-:W-:Y:S02]  /*1040*/  IMAD R9, R20, c[0x0][0x18c], R9 ;  /* 0x0000630014097a24 */ /* 0x000fe400078e0209 */
[----:B------:R-:W-:Y:S02]  /*1050*/  IMAD.IADD R15, R15, 0x1, R3 ;  /* 0x000000010f0f7824 */ /* 0x000fe400078e0203 */
[----:B------:R-:W-:-:S02]  /*1060*/  IMAD R3, R11, c[0x0][0x19c], R0 ;  /* 0x000067000b037a24 */ /* 0x000fc400078e0200 */
[----:B------:R-:W-:-:S04]  /*1070*/  IMAD.WIDE.U32 R26, R11, c[0x0][0x198], R14 ;  /* 0x000066000b1a7a25 */ /* 0x000fc800078e000e */
[----:B------:R-:W-:Y:S01]  /*1080*/  IMAD R0, R8, c[0x0][0x1b0], RZ ;  /* 0x00006c0008007a24 */ /* 0x000fe200078e02ff */
[----:B------:R-:W-:Y:S01]  /*1090*/  IADD3 R27, R27, R3, RZ ;  /* 0x000000031b1b7210 */ /* 0x000fe20007ffe0ff */
[----:B------:R-:W-:-:S04]  /*10a0*/  IMAD.WIDE.U32 R20, R20, c[0x0][0x188], RZ ;  /* 0x0000620014147a25 */ /* 0x000fc800078e00ff */
[C---:B------:R-:W-:Y:S02]  /*10b0*/  IMAD R3, R13.reuse, c[0x0][0x1b4], R0 ;  /* 0x00006d000d037a24 */ /* 0x040fe400078e0200 */
[----:B------:R-:W-:-:S04]  /*10c0*/  IMAD.WIDE.U32 R26, R13, c[0x0][0x1b0], R26 ;  /* 0x00006c000d1a7a25 */ /* 0x000fc800078e001a */
[----:B------:R-:W-:Y:S01]  /*10d0*/  IMAD.IADD R9, R21, 0x1, R9 ;  /* 0x0000000115097824 */ /* 0x000fe200078e0209 */
[----:B------:R-:W-:Y:S01]  /*10e0*/  IADD3 R3, R27, R3, RZ ;  /* 0x000000031b037210 */ /* 0x000fe20007ffe0ff */
[----:B------:R-:W-:Y:S05]  /*10f0*/  BRA `(.L_x_2332) ;  /* 0x0000041000007947 */ /* 0x000fea0003800000 */
.L_x_2331:
[----:B-1----:R-:W-:-:S13]  /*1100*/  ISETP.NE.AND P4, PT, R9, -0x1, PT ;  /* 0xffffffff0900780c */ /* 0x002fda0003f85270 */
[----:B------:R-:W-:-:S05]  /*1110*/  @P4 IADD3 R3, R4, R9, RZ ;  /* 0x0000000904034210 */ /* 0x000fca0007ffe0ff */
[----:B------:R-:W-:-:S04]  /*1120*/  @P4 IMAD.WIDE.U32 R10, R3, c[0x0][0x198], RZ ;  /* 0x00006600030a4a25 */ /* 0x000fc800078e00ff */
[----:B------:R-:W-:Y:S01]  /*1130*/  @P4 IMAD R3, R3, c[0x0][0x19c], R11 ;  /* 0x0000670003034a24 */ /* 0x000fe200078e020b */
        /* <DEDUP_REMOVED lines=11> */
.L_x_2333:
[----:B------:R-:W-:Y:S01]  /*11f0*/  IABS R11, c[0x0][0x1c8] ;  /* 0x00007200000b7a13 */ /* 0x000fe20000000000 */
[----:B------:R-:W-:Y:S01]  /*1200*/  @P4 IMAD.IADD R9, R4, 0x1, R9 ;  /* 0x0000000104094824 */ /* 0x000fe200078e0209 */
[----:B------:R-:W-:Y:S02]  /*1210*/  MOV R15, R3 ;  /* 0x00000003000f7202 */ /* 0x000fe40000000f00 */
[----:B------:R-:W1:Y:S01]  /*1220*/  I2F.RP R14, R11 ;  /* 0x0000000b000e7306 */ /* 0x000e620000209400 */
[----:B------:R-:W-:-:S04]  /*1230*/  @P4 IMAD.WIDE.U32 R20, R9, c[0x0][0x1a0], RZ ;  /* 0x0000680009144a25 */ /* 0x000fc800078e00ff */
[----:B------:R-:W-:-:S03]  /*1240*/  @P4 IMAD R9, R9, c[0x0][0x1a4], R21 ;  /* 0x0000690009094a24 */ /* 0x000fc600078e0215 */
[----:B-1----:R-:W1:Y:S02]  /*1250*/  MUFU.RCP R12, R14 ;  /* 0x0000000e000c7308 */ /* 0x002e640000001000 */
[----:B-1----:R-:W-:Y:S01]  /*1260*/  IADD3 R12, R12, 0xffffffe, RZ ;  /* 0x0ffffffe0c0c7810 */ /* 0x002fe20007ffe0ff */
[----:B------:R-:W-:-:S05]  /*1270*/  IMAD.MOV.U32 R14, RZ, RZ, R10 ;  /* 0x000000ffff0e7224 */ /* 0x000fca00078e000a */
[----:B------:R-:W1:Y:S02]  /*1280*/  F2I.FTZ.U32.TRUNC.NTZ R13, R12 ;  /* 0x0000000c000d7305 */ /* 0x000e64000021f000 */
[----:B-1----:R-:W-:Y:S02]  /*1290*/  IMAD.MOV R7, RZ, RZ, -R13 ;  /* 0x000000ffff077224 */ /* 0x002fe400078e0a0d */
[----:B------:R-:W-:Y:S02]  /*12a0*/  IMAD.MOV.U32 R12, RZ, RZ, RZ ;  /* 0x000000ffff0c7224 */ /* 0x000fe400078e00ff */
[----:B------:R-:W-:Y:S01]  /*12b0*/  IMAD R8, R7, R11, RZ ;  /* 0x0000000b07087224 */ /* 0x000fe200078e02ff */
[----:B------:R-:W-:-:S03]  /*12c0*/  IABS R7, R32 ;  /* 0x0000002000077213 */ /* 0x000fc60000000000 */
[----:B------:R-:W-:-:S06]  /*12d0*/  IMAD.HI.U32 R8, R13, R8, R12 ;  /* 0x000000080d087227 */ /* 0x000fcc00078e000c */
[----:B------:R-:W-:-:S05]  /*12e0*/  IMAD.HI.U32 R13, R8, R7, RZ ;  /* 0x00000007080d7227 */ /* 0x000fca00078e00ff */
[----:B------:R-:W-:-:S05]  /*12f0*/  IADD3 R8, -R13, RZ, RZ ;  /* 0x000000ff0d087210 */ /* 0x000fca0007ffe1ff */
[----:B------:R-:W-:Y:S01]  /*1300*/  IMAD R8, R11, R8, R7 ;  /* 0x000000080b087224 */ /* 0x000fe200078e0207 */
[----:B------:R-:W-:-:S04]  /*1310*/  LOP3.LUT R7, R32, c[0x0][0x1c8], RZ, 0x3c, !PT ;  /* 0x0000720020077a12 */ /* 0x000fc800078e3cff */
[----:B------:R-:W-:Y:S02]  /*1320*/  ISETP.GT.U32.AND P1, PT, R11, R8, PT ;  /* 0x000000080b00720c */ /* 0x000fe40003f24070 */
[----:B------:R-:W-:-:S11]  /*1330*/  ISETP.GE.AND P2, PT, R7, RZ, PT ;  /* 0x000000ff0700720c */ /* 0x000fd60003f46270 */
[----:B------:R-:W-:Y:S01]  /*1340*/  @!P1 IMAD.IADD R8, R8, 0x1, -R11 ;  /* 0x0000000108089824 */ /* 0x000fe200078e0a0b */
[----:B------:R-:W-:Y:S02]  /*1350*/  @!P1 IADD3 R13, R13, 0x1, RZ ;  /* 0x000000010d0d9810 */ /* 0x000fe40007ffe0ff */
[----:B------:R-:W-:Y:S02]  /*1360*/  ISETP.NE.AND P1, PT, RZ, c[0x0][0x1c8], PT ;  /* 0x00007200ff007a0c */ /* 0x000fe40003f25270 */
[----:B------:R-:W-:Y:S02]  /*1370*/  ISETP.GE.U32.AND P3, PT, R8, R11, PT ;  /* 0x0000000b0800720c */ /* 0x000fe40003f66070 */
[----:B------:R-:W-:-:S04]  /*1380*/  LEA R11, R2, 0xffffff80, 0x7 ;  /* 0xffffff80020b7811 */ /* 0x000fc800078e38ff */
[----:B------:R-:W-:Y:S01]  /*1390*/  SHF.R.S32.HI R7, RZ, 0x1f, R11 ;  /* 0x0000001fff077819 */ /* 0x000fe2000001140b */
[----:B------:R-:W-:-:S04]  /*13a0*/  IMAD.WIDE.U32 R14, R11, c[0x0][0x198], R14 ;  /* 0x000066000b0e7a25 */ /* 0x000fc800078e000e */
[----:B------:R-:W-:Y:S02]  /*13b0*/  IMAD R8, R7, c[0x0][0x198], RZ ;  /* 0x0000660007087a24 */ /* 0x000fe400078e02ff */
[----:B------:R-:W-:Y:S02]  /*13c0*/  @P3 IADD3 R13, R13, 0x1, RZ ;  /* 0x000000010d0d3810 */ /* 0x000fe40007ffe0ff */
[----:B------:R-:W-:Y:S02]  /*13d0*/  IMAD R3, R11, c[0x0][0x19c], R8 ;  /* 0x000067000b037a24 */ /* 0x000fe400078e0208 */
[----:B------:R-:W-:Y:S02]  /*13e0*/  @!P2 IADD3 R13, -R13, RZ, RZ ;  /* 0x000000ff0d0da210 */ /* 0x000fe40007ffe1ff */
[----:B------:R-:W-:Y:S02]  /*13f0*/  @!P1 LOP3.LUT R13, RZ, c[0x0][0x1c8], RZ, 0x33, !PT ;  /* 0x00007200ff0d9a12 */ /* 0x000fe400078e33ff */
[----:B------:R-:W-:-:S02]  /*1400*/  IADD3 R15, R15, R3, RZ ;  /* 0x000000030f0f7210 */ /* 0x000fc40007ffe0ff */
[----:B------:R-:W-:-:S03]  /*1410*/  SHF.R.S32.HI R8, RZ, 0x1f, R13 ;  /* 0x0000001fff087819 */ /* 0x000fc6000001140d */
        /* <DEDUP_REMOVED lines=15> */
.L_x_2332:
[----:B------:R-:W-:Y:S01]  /*1510*/  ISETP.NE.AND P1, PT, R226, -0x1, PT ;  /* 0xffffffffe200780c */ /* 0x000fe20003f25270 */
[----:B------:R-:W-:Y:S01]  /*1520*/  IMAD.IADD R223, R127, 0x1, -R130 ;  /* 0x000000017fdf7824 */ /* 0x000fe200078e0a82 */
[----:B------:R-:W-:Y:S01]  /*1530*/  SHF.R.S32.HI R129, RZ, 0x1f, R6 ;  /* 0x0000001fff817819 */ /* 0x000fe20000011406 */
[----:B------:R-:W-:Y:S01]  /*1540*/  IMAD R8, R8, c[0x0][0x1b8], RZ ;  /* 0x00006e0008087a24 */ /* 0x000fe200078e02ff */
[----:B------:R-:W-:Y:S01]  /*1550*/  IADD3 R227, R2, -0x1, RZ ;  /* 0xffffffff02e37810 */ /* 0x000fe20007ffe0ff */
[----:B------:R-:W-:Y:S01]  /*1560*/  IMAD.SHL.U32 R194, R6, 0x2, RZ ;  /* 0x0000000206c27824 */ /* 0x000fe200078e00ff */
[----:B-----5:R-:W-:Y:S01]  /*1570*/  LEA.HI R0, R129, R6, RZ, 0x3 ;  /* 0x0000000681007211 */ /* 0x020fe200078f18ff */
[----:B------:R-:W-:-:S03]  /*1580*/  IMAD R8, R13, c[0x0][0x1bc], R8 ;  /* 0x00006f000d087a24 */ /* 0x000fc600078e0208 */
[----:B------:R-:W-:Y:S02]  /*1590*/  SHF.R.S32.HI R232, RZ, 0x3, R0 ;  /* 0x00000003ffe87819 */ /* 0x000fe40000011400 */
[----:B------:R-:W-:Y:S01]  /*15a0*/  LOP3.LUT R194, R194, 0x6, RZ, 0xc0, !PT ;  /* 0x00000006c2c27812 */ /* 0x000fe200078ec0ff */
[----:B------:R-:W-:Y:S01]  /*15b0*/  @!P1 IMAD.WIDE.U32 R14, R5, c[0x0][0x178], RZ ;  /* 0x00005e00050e9a25 */ /* 0x000fe200078e00ff */
[----:B------:R-:W-:Y:S02]  /*15c0*/  @!P1 SHF.R.S32.HI R4, RZ, 0x1f, R5 ;  /* 0x0000001fff049819 */ /* 0x000fe40000011405 */
[C---:B------:R-:W-:Y:S01]  /*15d0*/  IADD3 R10, R232.reuse, 0x20, RZ ;  /* 0x00000020e80a7810 */ /* 0x040fe20007ffe0ff */
[----:B------:R-:W-:Y:S01]  /*15e0*/  IMAD.SHL.U32 R229, R232, 0x40, RZ ;  /* 0x00000040e8e57824 */ /* 0x000fe200078e00ff */
[----:B------:R-:W-:Y:S01]  /*15f0*/  SHF.R.S32.HI R233, RZ, 0x1f, R232 ;  /* 0x0000001fffe97819 */ /* 0x000fe200000114e8 */
[----:B------:R-:W-:Y:S01]  /*1600*/  @!P1 IMAD R4, R4, c[0x0][0x178], RZ ;  /* 0x00005e0004049a24 */ /* 0x000fe200078e02ff */
[----:B------:R-:W-:Y:S01]  /*1610*/  ISETP.GE.AND P2, PT, R10, R223, PT ;  /* 0x000000df0a00720c */ /* 0x000fe20003f46270 */
[----:B------:R-:W-:Y:S01]  /*1620*/  @P1 IMAD.WIDE.U32 R16, R226, c[0x0][0x190], RZ ;  /* 0x00006400e2101a25 */ /* 0x000fe200078e00ff */
[----:B------:R-:W-:-:S03]  /*1630*/  LOP3.LUT R229, R229, 0x1c0, RZ, 0xc0, !PT ;  /* 0x000001c0e5e57812 */ /* 0x000fc600078ec0ff */
[----:B------:R-:W-:Y:S01]  /*1640*/  @!P1 IMAD R4, R5, c[0x0][0x17c], R4 ;  /* 0x00005f0005049a24 */ /* 0x000fe200078e0204 */
[----:B------:R-:W-:Y:S01]  /*1650*/  LOP3.LUT R5, R0, 0xfffffff8, RZ, 0xc0, !PT ;  /* 0xfffffff800057812 */ /* 0x000fe200078ec0ff */
[----:B------:R-:W-:Y:S01]  /*1660*/  @!P1 IMAD.MOV.U32 R16, RZ, RZ, R14 ;  /* 0x000000ffff109224 */ /* 0x000fe200078e000e */
[----:B------:R-:W-:Y:S01]  /*1670*/  IADD3 R14, R232, 0x10, RZ ;  /* 0x00000010e80e7810 */ /* 0x000fe20007ffe0ff */
[----:B------:R-:W-:Y:S02]  /*1680*/  @P1 IMAD R17, R226, c[0x0][0x194], R17 ;  /* 0x00006500e2111a24 */ /* 0x000fe400078e0211 */
[----:B------:R-:W-:Y:S01]  /*1690*/  IMAD.IADD R5, R6, 0x1, -R5 ;  /* 0x0000000106057824 */ /* 0x000fe200078e0a05 */
[----:B------:R-:W-:Y:S01]  /*16a0*/  ISETP.GE.AND P6, PT, R14, R223, PT ;  /* 0x000000df0e00720c */ /* 0x000fe20003fc6270 */
[----:B------:R-:W-:Y:S01]  /*16b0*/  @!P1 IMAD.IADD R17, R15, 0x1, R4 ;  /* 0x000000010f119824 */ /* 0x000fe200078e0204 */
[----:B------:R-:W-:Y:S01]  /*16c0*/  SHF.R.S32.HI R15, RZ, 0x1f, R32 ;  /* 0x0000001fff0f7819 */ /* 0x000fe20000011420 */
[----:B------:R-:W-:Y:S01]  /*16d0*/  IMAD.SHL.U32 R230, R5, 0x8, RZ ;  /* 0x0000000805e67824 */ /* 0x000fe200078e00ff */
[----:B------:R-:W-:Y:S01]  /*16e0*/  LEA.HI R4, R129, R6, RZ, 0x6 ;  /* 0x0000000681047211 */ /* 0x000fe200078f30ff */
[----:B------:R-:W-:-:S03]  /*16f0*/  IMAD.WIDE R38, R39, 0x40, R232 ;  /* 0x0000004027267825 */ /* 0x000fc600078e02e8 */
[--C-:B------:R-:W-:Y:S01]  /*1700*/  LOP3.LUT R0, R229, 0x38, R230.reuse, 0xf8, !PT ;  /* 0x00000038e5007812 */ /* 0x100fe200078ef8e6 */
[----:B------:R-:W-:Y:S01]  /*1710*/  IMAD R15, R15, c[0x0][0x1a8], RZ ;  /* 0x00006a000f0f7a24 */ /* 0x000fe200078e02ff */
[----:B------:R-:W-:Y:S01]  /*1720*/  IADD3 R16, P1, R230, R16, RZ ;  /* 0x00000010e6107210 */ /* 0x000fe20007f3e0ff */
[----:B------:R-:W-:Y:S01]  /*1730*/  IMAD.SHL.U32 R4, R4, 0x8, RZ ;  /* 0x0000000804047824 */ /* 0x000fe200078e00ff */
[----:B------:R-:W-:Y:S01]  /*1740*/  SHF.R.S32.HI R12, RZ, 0x1f, R230 ;  /* 0x0000001fff0c7819 */ /* 0x000fe200000114e6 */
[----:B------:R-:W-:Y:S01]  /*1750*/  IMAD R18, R32, c[0x0][0x1ac], R15 ;  /* 0x00006b0020127a24 */ /* 0x000fe200078e020f */
[----:B------:R-:W-:Y:S01]  /*1760*/  SHF.R.U32.HI R229, RZ, 0x3, R229 ;  /* 0x00000003ffe57819 */ /* 0x000fe200000116e5 */
[----:B------:R-:W-:Y:S01]  /*1770*/  IMAD R133, R233, c[0x0][0x198], RZ ;  /* 0x00006600e9857a24 */ /* 0x000fe200078e02ff */
[----:B------:R-:W-:Y:S01]  /*1780*/  IADD3 R20, P4, R230, R20, RZ ;  /* 0x00000014e6147210 */ /* 0x000fe20007f9e0ff */
[----:B------:R-:W-:Y:S01]  /*1790*/  IMAD.X R17, R12, 0x1, R17, P1 ;  /* 0x000000010c117824 */ /* 0x000fe200008e0611 */
[----:B------:R-:W-:Y:S01]  /*17a0*/  LOP3.LUT R229, R0, R229, RZ, 0x3c, !PT ;  /* 0x000000e500e57212 */ /* 0x000fe200078e3cff */
[C---:B------:R-:W-:Y:S01]  /*17b0*/  IMAD R133, R232.reuse, c[0x0][0x19c], R133 ;  /* 0x00006700e8857a24 */ /* 0x040fe200078e0285 */
[----:B------:R-:W-:Y:S01]  /*17c0*/  IADD3 R0, R232, 0x30, RZ ;  /* 0x00000030e8007810 */ /* 0x000fe20007ffe0ff */
[----:B------:R-:W-:Y:S01]  /*17d0*/  IMAD.X R21, R12, 0x1, R9, P4 ;  /* 0x000000010c157824 */ /* 0x000fe200020e0609 */
[-C--:B------:R-:W-:Y:S01]  /*17e0*/  ISETP.GE.AND P1, PT, R232, R223.reuse, PT ;  /* 0x000000dfe800720c */ /* 0x080fe20003f26270 */
[----:B------:R-:W-:Y:S01]  /*17f0*/  IMAD.WIDE.U32 R32, R32, c[0x0][0x1a8], R16 ;  /* 0x00006a0020207a25 */ /* 0x000fe200078e0010 */
[----:B------:R-:W-:-:S02]  /*1800*/  ISETP.GE.AND P3, PT, R0, R223, PT ;  /* 0x000000df0000720c */ /* 0x000fc40003f66270 */
[----:B------:R-:W-:Y:S01]  /*1810*/  IADD3 R26, P5, R230, R26, RZ ;  /* 0x0000001ae61a7210 */ /* 0x000fe20007fbe0ff */
[----:B------:R-:W-:Y:S01]  /*1820*/  IMAD.IADD R19, R33, 0x1, R18 ;  /* 0x0000000121137824 */ /* 0x000fe200078e0212 */
[----:B------:R-:W-:Y:S01]  /*1830*/  @!P6 IADD3 R30, P4, R38, 0x10, RZ ;  /* 0x00000010261ee810 */ /* 0x000fe20007f9e0ff */
[----:B------:R-:W-:Y:S01]  /*1840*/  @!P6 IMAD.MOV.U32 R24, RZ, RZ, R32 ;  /* 0x000000ffff18e224 */ /* 0x000fe200078e0020 */
[----:B------:R-:W-:Y:S01]  /*1850*/  LOP3.LUT R229, R229, 0xfffffe00, R4, 0xf8, !PT ;  /* 0xfffffe00e5e57812 */ /* 0x000fe200078ef804 */
[----:B------:R-:W-:Y:S01]  /*1860*/  IMAD.X R27, R12, 0x1, R3, P5 ;  /* 0x000000010c1b7824 */ /* 0x000fe200028e0603 */
[C---:B------:R-:W-:Y:S01]  /*1870*/  @!P2 IADD3 R28, P5, R38.reuse, 0x20, RZ ;  /* 0x00000020261ca810 */ /* 0x040fe20007fbe0ff */
[----:B------:R-:W-:Y:S02]  /*1880*/  @!P6 IMAD.X R9, RZ, RZ, R39, P4 ;  /* 0x000000ffff09e224 */ /* 0x000fe400020e0627 */
[----:B------:R-:W-:Y:S02]  /*1890*/  @!P1 IMAD R3, R39, c[0x0][0x190], RZ ;  /* 0x0000640027039a24 */ /* 0x000fe400078e02ff */
[----:B------:R-:W-:Y:S01]  /*18a0*/  @!P1 IMAD.MOV.U32 R18, RZ, RZ, R32 ;  /* 0x000000ffff129224 */ /* 0x000fe200078e0020 */
[----:B------:R-:W-:Y:S01]  /*18b0*/  @!P3 IADD3 R22, P4, R38, 0x30, RZ ;  /* 0x000000302616b810 */ /* 0x000fe20007f9e0ff */
[----:B------:R-:W-:-:S02]  /*18c0*/  @!P6 IMAD.MOV.U32 R25, RZ, RZ, R19 ;  /* 0x000000ffff19e224 */ /* 0x000fc400078e0013 */
[--C-:B------:R-:W-:Y:S02]  /*18d0*/  @!P2 IMAD.MOV.U32 R35, RZ, RZ, R19.reuse ;  /* 0x000000ffff23a224 */ /* 0x100fe400078e0013 */
[----:B------:R-:W-:Y:S02]  /*18e0*/  @!P3 IMAD.MOV.U32 R33, RZ, RZ, R19 ;  /* 0x000000ffff21b224 */ /* 0x000fe400078e0013 */
[----:B------:R-:W-:Y:S02]  /*18f0*/  @!P6 IMAD R9, R9, c[0x0][0x190], RZ ;  /* 0x000064000909ea24 */ /* 0x000fe400078e02ff */
[C---:B------:R-:W-:Y:S02]  /*1900*/  @!P1 IMAD R3, R38.reuse, c[0x0][0x194], R3 ;  /* 0x0000650026039a24 */ /* 0x040fe400078e0203 */
[----:B------:R-:W-:-:S04]  /*1910*/  @!P1 IMAD.WIDE.U32 R18, R38, c[0x0][0x190], R18 ;  /* 0x0000640026129a25 */ /* 0x000fc800078e0012 */
[----:B------:R-:W-:Y:S02]  /*1920*/  @!P2 IMAD.X R17, RZ, RZ, R39, P5 ;  /* 0x000000ffff11a224 */ /* 0x000fe400028e0627 */
[C---:B------:R-:W-:Y:S02]  /*1930*/  @!P6 IMAD R9, R30.reuse, c[0x0][0x194], R9 ;  /* 0x000065001e09ea24 */ /* 0x040fe400078e0209 */
[----:B------:R-:W-:Y:S02]  /*1940*/  @!P3 IMAD.X R15, RZ, RZ, R39, P4 ;  /* 0x000000ffff0fb224 */ /* 0x000fe400020e0627 */
[----:B------:R-:W-:Y:S01]  /*1950*/  @!P6 IMAD.WIDE.U32 R30, R30, c[0x0][0x190], R24 ;  /* 0x000064001e1eea25 */ /* 0x000fe200078e0018 */
[----:B------:R-:W-:-:S03]  /*1960*/  @!P1 LEA R24, P4, R18, c[0x0][0x160], 0x1 ;  /* 0x0000580012189a11 */ /* 0x000fc600078808ff */
[----:B------:R-:W-:Y:S02]  /*1970*/  @!P1 IMAD.IADD R3, R19, 0x1, R3 ;  /* 0x0000000113039824 */ /* 0x000fe400078e0203 */
[----:B------:R-:W-:Y:S02]  /*1980*/  @!P2 IMAD R17, R17, c[0x0][0x190], RZ ;  /* 0x000064001111aa24 */ /* 0x000fe400078e02ff */
[----:B------:R-:W-:Y:S01]  /*1990*/  @!P2 IMAD.MOV.U32 R34, RZ, RZ, R32 ;  /* 0x000000ffff22a224 */ /* 0x000fe200078e0020 */
[----:B------:R-:W-:Y:S01]  /*19a0*/  @!P1 LEA.HI.X R25, R18, c[0x0][0x164], R3, 0x1, P4 ;  /* 0x0000590012199a11 */ /* 0x000fe200020f0c03 */
[----:B------:R-:W-:Y:S01]  /*19b0*/  @!P2 IMAD R12, R28, c[0x0][0x194], R17 ;  /* 0x000065001c0caa24 */ /* 0x000fe200078e0211 */
[----:B------:R-:W-:Y:S01]  /*19c0*/  @!P6 LEA R18, P5, R30, c[0x0][0x160], 0x1 ;  /* 0x000058001e12ea11 */ /* 0x000fe200078a08ff */
[----:B------:R-:W-:Y:S02]  /*19d0*/  @!P6 IMAD.IADD R9, R31, 0x1, R9 ;  /* 0x000000011f09e824 */ /* 0x000fe400078e0209 */
[----:B------:R-:W-:-:S03]  /*19e0*/  @!P2 IMAD.WIDE.U32 R28, R28, c[0x0][0x190], R34 ;  /* 0x000064001c1caa25 */ /* 0x000fc600078e0022 */
[----:B------:R-:W-:Y:S01]  /*19f0*/  @!P6 LEA.HI.X R19, R30, c[0x0][0x164], R9, 0x1, P5 ;  /* 0x000059001e13ea11 */ /* 0x000fe200028f0c09 */
[----:B------:R-:W-:Y:S01]  /*1a00*/  IMAD.SHL.U32 R3, R227, 0x80, RZ ;  /* 0x00000080e3037824 */ /* 0x000fe200078e00ff */
[----:B------:R-:W-:Y:S01]  /*1a10*/  @!P2 LEA R16, P4, R28, c[0x0][0x160], 0x1 ;  /* 0x000058001c10aa11 */ /* 0x000fe200078808ff */
[----:B------:R-:W-:Y:S02]  /*1a20*/  @!P3 IMAD R15, R15, c[0x0][0x190], RZ ;  /* 0x000064000f0fba24 */ /* 0x000fe400078e02ff */
[----:B------:R-:W-:Y:S02]  /*1a30*/  @!P2 IMAD.IADD R12, R29, 0x1, R12 ;  /* 0x000000011d0ca824 */ /* 0x000fe400078e020c */
[----:B------:R-:W-:Y:S02]  /*1a40*/  IMAD.IADD R9, R126, 0x1, -R3 ;  /* 0x000000017e097824 */ /* 0x000fe400078e0a03 */
[----:B------:R-:W-:Y:S01]  /*1a50*/  @!P3 IMAD R4, R22, c[0x0][0x194], R15 ;  /* 0x000065001604ba24 */ /* 0x000fe200078e020f */
[----:B------:R-:W-:Y:S01]  /*1a60*/  @!P2 LEA.HI.X R17, R28, c[0x0][0x164], R12, 0x1, P4 ;  /* 0x000059001c11aa11 */ /* 0x000fe200020f0c0c */
[----:B------:R-:W-:Y:S01]  /*1a70*/  @!P3 IMAD.WIDE.U32 R22, R22, c[0x0][0x190], R32 ;  /* 0x000064001616ba25 */ /* 0x000fe200078e0020 */
[----:B------:R-:W-:-:S03]  /*1a80*/  ISETP.GE.AND P4, PT, R14, R9, PT ;  /* 0x000000090e00720c */ /* 0x000fc60003f86270 */
[----:B------:R-:W-:Y:S01]  /*1a90*/  IMAD.WIDE.U32 R134, R232, c[0x0][0x198], R26 ;  /* 0x00006600e8867a25 */ /* 0x000fe200078e001a */
[----:B------:R-:W-:-:S03]  /*1aa0*/  @!P3 LEA R26, P5, R22, c[0x0][0x160], 0x1 ;  /* 0x00005800161aba11 */ /* 0x000fc600078a08ff */
[----:B------:R-:W-:Y:S02]  /*1ab0*/  @!P3 IMAD.IADD R4, R23, 0x1, R4 ;  /* 0x000000011704b824 */ /* 0x000fe400078e0204 */
[----:B------:R-:W-:Y:S02]  /*1ac0*/  IMAD.SHL.U32 R229, R229, 0x2, RZ ;  /* 0x00000002e5e57824 */ /* 0x000fe400078e00ff */
[----:B------:R-:W-:Y:S01]  /*1ad0*/  IMAD.IADD R133, R135, 0x1, R133 ;  /* 0x0000000187857824 */ /* 0x000fe200078e0285 */
[----:B------:R-:W-:Y:S01]  /*1ae0*/  @!P3 LEA.HI.X R27, R22, c[0x0][0x164], R4, 0x1, P5 ;  /* 0x00005900161bba11 */ /* 0x000fe200028f0c04 */
[----:B------:R-:W-:Y:S01]  /*1af0*/  IMAD.MOV.U32 R4, RZ, RZ, c[0x0][0x198] ;  /* 0x00006600ff047624 */ /* 0x000fe200078e00ff */
[----:B------:R-:W-:Y:S01]  /*1b00*/  @!PT LDS RZ, [RZ] ;  /* 0x00000000fffff984 */ /* 0x000fe20000000800 */
[----:B------:R-:W-:Y:S01]  /*1b10*/  @!PT LDS RZ, [RZ] ;  /* 0x00000000fffff984 */ /* 0x000fe20000000800 */
[----:B------:R-:W-:Y:S01]  /*1b20*/  @!PT LDS RZ, [RZ] ;  /* 0x00000000fffff984 */ /* 0x000fe20000000800 */
[----:B------:R1:W-:Y:S01]  /*1b30*/  @!P1 LDGSTS.E.BYPASS.LTC128B.128 [R229], [R24.64] ;  /* 0x0000000018e59fae */ /* 0x0003e2000b901d48 */
[----:B------:R-:W-:Y:S02]  /*1b40*/  IMAD.MOV.U32 R15, RZ, RZ, c[0x0][0x19c] ;  /* 0x00006700ff0f7624 */ /* 0x000fe400078e00ff */
[----:B------:R-:W-:Y:S01]  /*1b50*/  IMAD.WIDE.U32 R20, R13, c[0x0][0x1b8], R20 ;  /* 0x00006e000d147a25 */ /* 0x000fe200078e0014 */
[----:B------:R1:W-:Y:S01]  /*1b60*/  @!P1 LDGSTS.E.BYPASS.LTC128B.128 [R229+0x2000], [R24.64+0x80] ;  /* 0x0200008018e59fae */ /* 0x0003e2000b901d48 */
[----:B------:R-:W-:-:S02]  /*1b70*/  ISETP.GE.AND P1, PT, R10, R9, PT ;  /* 0x000000090a00720c */ /* 0x000fc40003f26270 */
[C---:B------:R-:W-:Y:S01]  /*1b80*/  @!P4 LEA R12, P5, R4.reuse, R134, 0x4 ;  /* 0x00000086040cc211 */ /* 0x040fe200078a20ff */
[----:B------:R2:W-:Y:S01]  /*1b90*/  @!P6 LDGSTS.E.BYPASS.LTC128B.128 [R229+0x800], [R18.64] ;  /* 0x0080000012e5efae */ /* 0x0005e2000b901d48 */
[----:B------:R-:W-:Y:S02]  /*1ba0*/  IMAD.IADD R21, R21, 0x1, R8 ;  /* 0x0000000115157824 */ /* 0x000fe400078e0208 */
[----:B------:R-:W-:Y:S01]  /*1bb0*/  @!P4 LEA.HI.X R23, R4, R133, R15, 0x4, P5 ;  /* 0x000000850417c211 */ /* 0x000fe200028f240f */
[----:B------:R2:W-:Y:S01]  /*1bc0*/  @!P6 LDGSTS.E.BYPASS.LTC128B.128 [R229+0x2800], [R18.64+0x80] ;  /* 0x0280008012e5efae */ /* 0x0005e2000b901d48 */
[CC--:B------:R-:W-:Y:S01]  /*1bd0*/  ISETP.GE.AND P6, PT, R232.reuse, R9.reuse, PT ;  /* 0x00000009e800720c */ /* 0x0c0fe20003fc6270 */
[----:B------:R-:W-:Y:S01]  /*1be0*/  IMAD.SHL.U32 R13, R232, 0x8, RZ ;  /* 0x00000008e80d7824 */ /* 0x000fe200078e00ff */
[----:B------:R-:W-:Y:S01]  /*1bf0*/  ISETP.GE.AND P5, PT, R0, R9, PT ;  /* 0x000000090000720c */ /* 0x000fe20003fa6270 */
[----:B------:R3:W-:Y:S04]  /*1c00*/  @!P2 LDGSTS.E.BYPASS.LTC128B.128 [R229+0x1000], [R16.64] ;  /* 0x0100000010e5afae */ /* 0x0007e8000b901d48 */
[----:B------:R3:W-:Y:S01]  /*1c10*/  @!P2 LDGSTS.E.BYPASS.LTC128B.128 [R229+0x3000], [R16.64+0x80] ;  /* 0x0300008010e5afae */ /* 0x0007e2000b901d48 */
[----:B------:R-:W-:-:S03]  /*1c20*/  @!P4 LEA R22, P2, R12, c[0x0][0x168], 0x1 ;  /* 0x00005a000c16ca11 */ /* 0x000fc600078408ff */
[----:B------:R4:W-:Y:S01]  /*1c30*/  @!P3 LDGSTS.E.BYPASS.LTC128B.128 [R229+0x1800], [R26.64] ;  /* 0x018000001ae5bfae */ /* 0x0009e2000b901d48 */
[----:B------:R-:W-:Y:S01]  /*1c40*/  @!P4 LEA.HI.X R23, R12, c[0x0][0x16c], R23, 0x1, P2 ;  /* 0x00005b000c17ca11 */ /* 0x000fe200010f0c17 */
[----:B------:R-:W-:Y:S02]  /*1c50*/  IMAD.SHL.U32 R12, R15, 0x20, RZ ;  /* 0x000000200f0c7824 */ /* 0x000fe400078e00ff */
[----:B------:R4:W-:Y:S01]  /*1c60*/  @!P3 LDGSTS.E.BYPASS.LTC128B.128 [R229+0x3800], [R26.64+0x80] ;  /* 0x038000801ae5bfae */ /* 0x0009e2000b901d48 */
[----:B------:R-:W-:Y:S02]  /*1c70*/  @!P5 IMAD.MOV.U32 R132, RZ, RZ, R134 ;  /* 0x000000ffff84d224 */ /* 0x000fe400078e0086 */
[----:B-1----:R-:W-:-:S04]  /*1c80*/  IMAD.WIDE.U32 R24, R4, 0x20, RZ ;  /* 0x0000002004187825 */ /* 0x002fc800078e00ff */
[----:B------:R-:W-:Y:S01]  /*1c90*/  @!P5 IMAD.WIDE.U32 R28, R4, 0x30, R132 ;  /* 0x00000030041cd825 */ /* 0x000fe200078e0084 */
[----:B--2---:R-:W-:Y:S02]  /*1ca0*/  @!P1 IADD3 R19, P2, R134, R24, RZ ;  /* 0x0000001886139210 */ /* 0x004fe40007f5e0ff */
[----:B------:R-:W-:Y:S02]  /*1cb0*/  IADD3 R18, R232, 0x40, RZ ;  /* 0x00000040e8127810 */ /* 0x000fe40007ffe0ff */
[----:B------:R-:W-:Y:S02]  /*1cc0*/  @!P1 IADD3.X R12, R133, R25, R12, P2, !PT ;  /* 0x00000019850c9210 */ /* 0x000fe400017fe40c */
[----:B------:R-:W-:Y:S02]  /*1cd0*/  @!P6 LEA R30, P2, R134, c[0x0][0x168], 0x1 ;  /* 0x00005a00861eea11 */ /* 0x000fe400078408ff */
[----:B------:R-:W-:Y:S01]  /*1ce0*/  ISETP.GE.AND P3, PT, R18, R9, PT ;  /* 0x000000091200720c */ /* 0x000fe20003f66270 */
[----:B---3--:R-:W-:Y:S01]  /*1cf0*/  @!P5 IMAD R16, R15, 0x30, RZ ;  /* 0x000000300f10d824 */ /* 0x008fe200078e02ff */
[----:B------:R-:W-:-:S02]  /*1d00*/  @!P6 LEA.HI.X R31, R134, c[0x0][0x16c], R133, 0x1, P2 ;  /* 0x00005b00861fea11 */ /* 0x000fc400010f0c85 */
[----:B------:R-:W-:Y:S01]  /*1d10*/  @!P1 LEA R24, P2, R19, c[0x0][0x168], 0x1 ;  /* 0x00005a0013189a11 */ /* 0x000fe200078408ff */
[----:B------:R-:W-:Y:S02]  /*1d20*/  @!P5 IMAD.IADD R16, R29, 0x1, R16 ;  /* 0x000000011d10d824 */ /* 0x000fe400078e0210 */
[----:B------:R1:W-:Y:S01]  /*1d30*/  @!P6 LDGSTS.E.BYPASS.LTC128B.128 [R229+0x4000], [R30.64] ;  /* 0x040000001ee5efae */ /* 0x0003e2000b901d48 */
[----:B------:R-:W-:Y:S02]  /*1d40*/  @!P1 LEA.HI.X R25, R19, c[0x0][0x16c], R12, 0x1, P2 ;  /* 0x00005b0013199a11 */ /* 0x000fe400010f0c0c */
[----:B------:R-:W-:Y:S01]  /*1d50*/  IADD3 R12, R232, 0x50, RZ ;  /* 0x00000050e80c7810 */ /* 0x000fe20007ffe0ff */
[----:B------:R1:W-:Y:S01]  /*1d60*/  @!P6 LDGSTS.E.BYPASS.LTC128B.128 [R229+0x8000], [R30.64+0x80] ;  /* 0x080000801ee5efae */ /* 0x0003e2000b901d48 */
[----:B----4-:R-:W-:Y:S02]  /*1d70*/  @!P5 LEA R26, P2, R28, c[0x0][0x168], 0x1 ;  /* 0x00005a001c1ada11 */ /* 0x010fe400078408ff */
[----:B------:R-:W-:Y:S01]  /*1d80*/  ISETP.GE.AND P6, PT, R12, R9, PT ;  /* 0x000000090c00720c */ /* 0x000fe20003fc6270 */
[----:B------:R2:W-:Y:S01]  /*1d90*/  @!P4 LDGSTS.E.BYPASS.LTC128B.128 [R229+0x4800], [R22.64] ;  /* 0x0480000016e5cfae */ /* 0x0005e2000b901d48 */
[----:B------:R-:W-:-:S02]  /*1da0*/  @!P5 LEA.HI.X R27, R28, c[0x0][0x16c], R16, 0x1, P2 ;  /* 0x00005b001c1bda11 */ /* 0x000fc400010f0c10 */
[C---:B------:R-:W-:Y:S01]  /*1db0*/  @!P3 LEA R16, P2, R4.reuse, R134, 0x6 ;  /* 0x000000860410b211 */ /* 0x040fe200078430ff */
[----:B------:R2:W-:Y:S03]  /*1dc0*/  @!P4 LDGSTS.E.BYPASS.LTC128B.128 [R229+0x8800], [R22.64+0x80] ;  /* 0x0880008016e5cfae */ /* 0x0005e6000b901d48 */
[----:B------:R-:W-:Y:S01]  /*1dd0*/  @!P3 LEA.HI.X R17, R4, R133, R15, 0x6, P2 ;  /* 0x000000850411b211 */ /* 0x000fe200010f340f */
[----:B------:R3:W-:Y:S01]  /*1de0*/  @!P1 LDGSTS.E.BYPASS.LTC128B.128 [R229+0x5000], [R24.64] ;  /* 0x0500000018e59fae */ /* 0x0007e2000b901d48 */
[----:B------:R-:W-:Y:S02]  /*1df0*/  @!P3 LEA R28, P4, R16, c[0x0][0x168], 0x1 ;  /* 0x00005a00101cba11 */ /* 0x000fe400078808ff */
[-C--:B------:R-:W-:Y:S01]  /*1e00*/  ISETP.GE.AND P2, PT, R14, R9.reuse, PT ;  /* 0x000000090e00720c */ /* 0x080fe20003f46270 */
[----:B------:R3:W-:Y:S01]  /*1e10*/  @!P1 LDGSTS.E.BYPASS.LTC128B.128 [R229+0x9000], [R24.64+0x80] ;  /* 0x0900008018e59fae */ /* 0x0007e2000b901d48 */
[-C--:B------:R-:W-:Y:S01]  /*1e20*/  ISETP.GE.AND P1, PT, R10, R9.reuse, PT ;  /* 0x000000090a00720c */ /* 0x080fe20003f26270 */
[----:B------:R-:W-:Y:S01]  /*1e30*/  @!P6 IMAD.MOV.U32 R132, RZ, RZ, R134 ;  /* 0x000000ffff84e224 */ /* 0x000fe200078e0086 */
[----:B------:R-:W-:Y:S01]  /*1e40*/  IADD3 R10, R232, 0x60, RZ ;  /* 0x00000060e80a7810 */ /* 0x000fe20007ffe0ff */
[----:B------:R4:W-:Y:S01]  /*1e50*/  @!P5 LDGSTS.E.BYPASS.LTC128B.128 [R229+0x5800], [R26.64] ;  /* 0x058000001ae5dfae */ /* 0x0009e2000b901d48 */
[----:B------:R-:W-:Y:S01]  /*1e60*/  @!P3 LEA.HI.X R29, R16, c[0x0][0x16c], R17, 0x1, P4 ;  /* 0x00005b00101dba11 */ /* 0x000fe200020f0c11 */
[----:B------:R-:W-:Y:S01]  /*1e70*/  @!P6 IMAD R14, R15, 0x50, RZ ;  /* 0x000000500f0ee824 */ /* 0x000fe200078e02ff */
[----:B------:R-:W-:Y:S01]  /*1e80*/  IADD3 R16, R232, 0x70, RZ ;  /* 0x00000070e8107810 */ /* 0x000fe20007ffe0ff */
[----:B------:R4:W-:Y:S01]  /*1e90*/  @!P5 LDGSTS.E.BYPASS.LTC128B.128 [R229+0x9800], [R26.64+0x80] ;  /* 0x098000801ae5dfae */ /* 0x0009e2000b901d48 */
[----:B------:R-:W-:-:S02]  /*1ea0*/  ISETP.GE.AND P5, PT, R10, R9, PT ;  /* 0x000000090a00720c */ /* 0x000fc40003fa6270 */
[----:B------:R-:W-:Y:S01]  /*1eb0*/  ISETP.GE.AND P4, PT, R16, R9, PT ;  /* 0x000000091000720c */ /* 0x000fe20003f86270 */
[----:B------:R1:W-:Y:S04]  /*1ec0*/  @!P3 LDGSTS.E.BYPASS.LTC128B.128 [R229+0x6000], [R28.64] ;  /* 0x060000001ce5bfae */ /* 0x0003e8000b901d48 */
[----:B------:R1:W-:Y:S01]  /*1ed0*/  @!P3 LDGSTS.E.BYPASS.LTC128B.128 [R229+0xa000], [R28.64+0x80] ;  /* 0x0a0000801ce5bfae */ /* 0x0003e2000b901d48 */
[----:B--2---:R-:W-:-:S04]  /*1ee0*/  @!P6 IMAD.WIDE.U32 R22, R4, 0x50, R132 ;  /* 0x000000500416e825 */ /* 0x004fc800078e0084 */
[----:B------:R-:W-:Y:S02]  /*1ef0*/  @!P6 IMAD.IADD R14, R23, 0x1, R14 ;  /* 0x00000001170ee824 */ /* 0x000fe400078e020e */
[----:B------:R-:W-:Y:S01]  /*1f00*/  @!P5 IMAD.MOV.U32 R132, RZ, RZ, R134 ;  /* 0x000000ffff84d224 */ /* 0x000fe200078e0086 */
[----:B---3--:R-:W-:-:S04]  /*1f10*/  @!P6 LEA R24, P3, R22, c[0x0][0x168], 0x1 ;  /* 0x00005a001618ea11 */ /* 0x008fc800078608ff */
[----:B------:R-:W-:Y:S01]  /*1f20*/  @!P6 LEA.HI.X R25, R22, c[0x0][0x16c], R14, 0x1, P3 ;  /* 0x00005b001619ea11 */ /* 0x000fe200018f0c0e */
[----:B------:R-:W-:Y:S01]  /*1f30*/  @!P5 IMAD.WIDE.U32 R22, R4, 0x60, R132 ;  /* 0x000000600416d825 */ /* 0x000fe200078e0084 */
[----:B------:R-:W-:-:S03]  /*1f40*/  IADD3 R38, P3, R232, R11, RZ ;  /* 0x0000000be8267210 */ /* 0x000fc60007f7e0ff */
[----:B------:R-:W-:Y:S01]  /*1f50*/  @!P5 IMAD R11, R15, 0x60, RZ ;  /* 0x000000600f0bd824 */ /* 0x000fe200078e02ff */
[----:B------:R2:W-:Y:S01]  /*1f60*/  @!P6 LDGSTS.E.BYPASS.LTC128B.128 [R229+0x6800], [R24.64] ;  /* 0x0680000018e5efae */ /* 0x0005e2000b901d48 */
[----:B------:R-:W-:Y:S02]  /*1f70*/  @!P4 IMAD.MOV.U32 R132, RZ, RZ, R134 ;  /* 0x000000ffff84c224 */ /* 0x000fe400078e0086 */
[----:B------:R-:W-:Y:S01]  /*1f80*/  IMAD.X R7, R233, 0x1, R7, P3 ;  /* 0x00000001e9077824 */ /* 0x000fe200018e0607 */
[----:B----4-:R-:W-:Y:S01]  /*1f90*/  @!P5 LEA R26, P3, R22, c[0x0][0x168], 0x1 ;  /* 0x00005a00161ada11 */ /* 0x010fe200078608ff */
[----:B------:R-:W-:Y:S01]  /*1fa0*/  @!P5 IMAD.IADD R11, R23, 0x1, R11 ;  /* 0x00000001170bd824 */ /* 0x000fe200078e020b */
[----:B------:R2:W-:Y:S01]  /*1fb0*/  @!P6 LDGSTS.E.BYPASS.LTC128B.128 [R229+0xa800], [R24.64+0x80] ;  /* 0x0a80008018e5efae */ /* 0x0005e2000b901d48 */
[----:B------:R-:W-:Y:S01]  /*1fc0*/  @!P4 IMAD R15, R15, 0x70, RZ ;  /* 0x000000700f0fc824 */ /* 0x000fe200078e02ff */
[----:B------:R-:W-:Y:S01]  /*1fd0*/  ISETP.GE.AND P6, PT, R0, R9, PT ;  /* 0x000000090000720c */ /* 0x000fe20003fc6270 */
[----:B-1----:R-:W-:Y:S01]  /*1fe0*/  @!P4 IMAD.WIDE.U32 R28, R4, 0x70, R132 ;  /* 0x00000070041cc825 */ /* 0x002fe200078e0084 */
[----:B------:R-:W-:-:S02]  /*1ff0*/  @!P5 LEA.HI.X R27, R22, c[0x0][0x16c], R11, 0x1, P3 ;  /* 0x00005b00161bda11 */ /* 0x000fc400018f0c0b */
[-C--:B------:R-:W-:Y:S01]  /*2000*/  LEA.HI R22, R129, R6.reuse, RZ, 0x4 ;  /* 0x0000000681167211 */ /* 0x080fe200078f20ff */
[----:B------:R-:W-:Y:S01]  /*2010*/  @!P4 IMAD.IADD R15, R29, 0x1, R15 ;  /* 0x000000011d0fc824 */ /* 0x000fe200078e020f */
[----:B------:R-:W-:Y:S01]  /*2020*/  LEA.HI R129, R129, R6, RZ, 0x5 ;  /* 0x0000000681817211 */ /* 0x000fe200078f28ff */
[----:B------:R1:W-:Y:S01]  /*2030*/  @!P5 LDGSTS.E.BYPASS.LTC128B.128 [R229+0x7000], [R26.64] ;  /* 0x070000001ae5dfae */ /* 0x0003e2000b901d48 */
[----:B------:R-:W-:Y:S01]  /*2040*/  IMAD R7, R7, c[0x0][0x1a0], RZ ;  /* 0x0000680007077a24 */ /* 0x000fe200078e02ff */
[----:B------:R-:W-:Y:S01]  /*2050*/  SHF.R.S32.HI R221, RZ, 0x4, R22 ;  /* 0x00000004ffdd7819 */ /* 0x000fe20000011416 */
[----:B------:R-:W-:Y:S01]  /*2060*/  IMAD.MOV.U32 R0, RZ, RZ, 0x20 ;  /* 0x00000020ff007424 */ /* 0x000fe200078e00ff */
[----:B------:R1:W-:Y:S01]  /*2070*/  @!P5 LDGSTS.E.BYPASS.LTC128B.128 [R229+0xb000], [R26.64+0x80] ;  /* 0x0b0000801ae5dfae */ /* 0x0003e2000b901d48 */
[----:B------:R-:W-:Y:S01]  /*2080*/  IMAD R11, R38, c[0x0][0x1a4], R7 ;  /* 0x00006900260b7a24 */ /* 0x000fe200078e0207 */
[----:B------:R-:W-:Y:S01]  /*2090*/  LOP3.LUT R7, R22, 0xfffffff0, RZ, 0xc0, !PT ;  /* 0xfffffff016077812 */ /* 0x000fe200078ec0ff */
[----:B------:R-:W-:Y:S01]  /*20a0*/  IMAD.WIDE.U32 R38, R38, c[0x0][0x1a0], R20 ;  /* 0x0000680026267a25 */ /* 0x000fe200078e0014 */
[----:B------:R-:W-:-:S02]  /*20b0*/  ISETP.GE.AND P5, PT, R232, R9, PT ;  /* 0x00000009e800720c */ /* 0x000fc40003fa6270 */
[----:B------:R-:W-:Y:S01]  /*20c0*/  LEA.HI R22, R22, R221, RZ, 0x1 ;  /* 0x000000dd16167211 */ /* 0x000fe200078f08ff */
[----:B------:R-:W-:Y:S01]  /*20d0*/  IMAD.IADD R7, R6, 0x1, -R7 ;  /* 0x0000000106077824 */ /* 0x000fe200078e0a07 */
[----:B------:R-:W-:Y:S01]  /*20e0*/  SHF.R.S32.HI R128, RZ, 0x5, R129 ;  /* 0x00000005ff807819 */ /* 0x000fe20000011481 */
[----:B------:R-:W-:Y:S01]  /*20f0*/  IMAD.IADD R36, R39, 0x1, R11 ;  /* 0x0000000127247824 */ /* 0x000fe200078e020b */
[----:B------:R-:W-:Y:S01]  /*2100*/  LOP3.LUT R22, R22, 0xfffffffe, RZ, 0xc0, !PT ;  /* 0xfffffffe16167812 */ /* 0x000fe200078ec0ff */
[----:B------:R-:W-:Y:S01]  /*2110*/  IMAD.WIDE.U32 R20, R0, c[0x0][0x1a0], RZ ;  /* 0x0000680000147a25 */ /* 0x000fe200078e00ff */
[----:B------:R-:W-:Y:S02]  /*2120*/  SHF.R.S32.HI R8, RZ, 0x1f, R7 ;  /* 0x0000001fff087819 */ /* 0x000fe40000011407 */
[----:B--2---:R-:W-:Y:S01]  /*2130*/  @!P4 LEA R24, P3, R28, c[0x0][0x168], 0x1 ;  /* 0x00005a001c18ca11 */ /* 0x004fe200078608ff */
[----:B------:R-:W-:Y:S01]  /*2140*/  IMAD R14, R0, c[0x0][0x1a4], RZ ;  /* 0x00006900000e7a24 */ /* 0x000fe200078e02ff */
[----:B------:R-:W-:Y:S01]  /*2150*/  LEA.HI R8, R8, R7, RZ, 0x3 ;  /* 0x0000000708087211 */ /* 0x000fe200078f18ff */
[----:B------:R-:W-:Y:S01]  /*2160*/  @!P1 IMAD.MOV.U32 R11, RZ, RZ, c[0x0][0x1a0] ;  /* 0x00006800ff0b9624 */ /* 0x000fe200078e00ff */
[----:B------:R-:W-:Y:S01]  /*2170*/  @!P4 LEA.HI.X R25, R28, c[0x0][0x16c], R15, 0x1, P3 ;  /* 0x00005b001c19ca11 */ /* 0x000fe200018f0c0f */
[----:B------:R-:W-:Y:S01]  /*2180*/  IMAD.IADD R221, R221, 0x1, -R22 ;  /* 0x00000001dddd7824 */ /* 0x000fe200078e0a16 */
[C---:B------:R-:W-:Y:S01]  /*2190*/  LEA R224, P3, R38.reuse, c[0x0][0x170], 0x1 ;  /* 0x00005c0026e07a11 */ /* 0x040fe200078608ff */
[----:B------:R-:W-:Y:S01]  /*21a0*/  @!P6 IMAD.MOV.U32 R22, RZ, RZ, c[0x0][0x1a0] ;  /* 0x00006800ff16e624 */ /* 0x000fe200078e00ff */
[----:B------:R-:W-:Y:S01]  /*21b0*/  LOP3.LUT R129, R129, 0xffffffe0, RZ, 0xc0, !PT ;  /* 0xffffffe081817812 */ /* 0x000fe200078ec0ff */
[----:B------:R2:W-:Y:S01]  /*21c0*/  @!P4 LDGSTS.E.BYPASS.LTC128B.128 [R229+0x7800], [R24.64] ;  /* 0x0780000018e5cfae */ /* 0x0005e2000b901d48 */
[----:B------:R-:W-:Y:S01]  /*21d0*/  LEA.HI.X R225, R38, c[0x0][0x174], R36, 0x1, P3 ;  /* 0x00005d0026e17a11 */ /* 0x000fe200018f0c24 */
[----:B------:R-:W-:Y:S01]  /*21e0*/  IMAD.SHL.U32 R125, R8, 0x40, RZ ;  /* 0x00000040087d7824 */ /* 0x000fe200078e00ff */
[----:B------:R-:W-:Y:S01]  /*21f0*/  @!P2 IADD3 R20, P3, R224, R20, RZ ;  /* 0x00000014e014a210 */ /* 0x000fe20007f7e0ff */
[----:B------:R2:W-:Y:S01]  /*2200*/  @!P4 LDGSTS.E.BYPASS.LTC128B.128 [R229+0xb800], [R24.64+0x80] ;  /* 0x0b80008018e5cfae */ /* 0x0005e2000b901d48 */
[----:B------:R-:W-:Y:S01]  /*2210*/  ISETP.GE.AND P4, PT, R12, R9, PT ;  /* 0x000000090c00720c */ /* 0x000fe20003f86270 */
[----:B------:R-:W-:Y:S01]  /*2220*/  @!P6 IMAD.WIDE.U32 R22, R22, 0x60, R224 ;  /* 0x000000601616e825 */ /* 0x000fe200078e00e0 */
[----:B------:R-:W-:Y:S01]  /*2230*/  LOP3.LUT R12, R8, 0xfffffff8, RZ, 0xc0, !PT ;  /* 0xfffffff8080c7812 */ /* 0x000fe200078ec0ff */
[----:B------:R-:W0:Y:S01]  /*2240*/  LDGDEPBAR ;  /* 0x00000000000079af */ /* 0x000e220000000000 */
[----:B------:R-:W-:Y:S01]  /*2250*/  @!P2 IADD3.X R21, R225, R21, R14, P3, !PT ;  /* 0x00000015e115a210 */ /* 0x000fe20001ffe40e */
[----:B------:R-:W-:Y:S01]  /*2260*/  IMAD.SHL.U32 R14, R221, 0x8, RZ ;  /* 0x00000008dd0e7824 */ /* 0x000fe200078e00ff */
[----:B------:R-:W-:Y:S01]  /*2270*/  ISETP.GE.AND P3, PT, R10, R9, PT ;  /* 0x000000090a00720c */ /* 0x000fe20003f66270 */
[----:B------:R-:W-:Y:S01]  /*2280*/  IMAD.IADD R7, R7, 0x1, -R12 ;  /* 0x0000000107077824 */ /* 0x000fe200078e0a0c */
[----:B------:R-:W-:Y:S01]  /*2290*/  LOP3.LUT R125, R125, 0xfffffe00, RZ, 0xc0, !PT ;  /* 0xfffffe007d7d7812 */ /* 0x000fe200078ec0ff */
[----:B------:R-:W-:-:S02]  /*22a0*/  @!P1 IMAD.MOV.U32 R10, RZ, RZ, c[0x0][0x1a4] ;  /* 0x00006900ff0a9624 */ /* 0x000fc400078e00ff */
[----:B------:R-:W-:Y:S02]  /*22b0*/  IMAD.SHL.U32 R15, R7, 0x40, RZ ;  /* 0x00000040070f7824 */ /* 0x000fe400078e00ff */
[----:B------:R-:W-:-:S03]  /*22c0*/  IMAD.SHL.U32 R12, R5, 0x40, RZ ;  /* 0x00000040050c7824 */ /* 0x000fc600078e00ff */
[----:B------:R-:W-:Y:S02]  /*22d0*/  LOP3.LUT R15, R15, 0x1c0, RZ, 0xc0, !PT ;  /* 0x000001c00f0f7812 */ /* 0x000fe400078ec0ff */
[----:B------:R-:W-:Y:S02]  /*22e0*/  LOP3.LUT R12, R12, 0x1c0, RZ, 0xc0, !PT ;  /* 0x000001c00c0c7812 */ /* 0x000fe400078ec0ff */
[----:B------:R-:W-:Y:S02]  /*22f0*/  LOP3.LUT R14, R15, 0x8, R14, 0xf8, !PT ;  /* 0x000000080f0e7812 */ /* 0x000fe400078ef80e */
[----:B------:R-:W-:Y:S02]  /*2300*/  LOP3.LUT R13, R12, 0x8, R13, 0xf8, !PT ;  /* 0x000000080c0d7812 */ /* 0x000fe400078ef80d */
[----:B------:R-:W-:Y:S02]  /*2310*/  SHF.R.U32.HI R15, RZ, 0x3, R15 ;  /* 0x00000003ff0f7819 */ /* 0x000fe4000001160f */
[----:B------:R-:W-:Y:S01]  /*2320*/  SHF.R.U32.HI R12, RZ, 0x3, R12 ;  /* 0x00000003ff0c7819 */ /* 0x000fe2000001160c */
[----:B------:R-:W-:-:S04]  /*2330*/  DEPBAR.LE SB0, 0x0 ;  /* 0x000080000000791a */ /* 0x000fc80000000000 */
[----:B------:R-:W-:Y:S01]  /*2340*/  BAR.SYNC.DEFER_BLOCKING 0x0 ;  /* 0x0000000000007b1d */ /* 0x000fe20000010000 */
[----:B------:R-:W-:Y:S01]  /*2350*/  LOP3.LUT R124, R14, R15, RZ, 0x3c, !PT ;  /* 0x0000000f0e7c7212 */ /* 0x000fe200078e3cff */
[----:B------:R-:W-:Y:S01]  /*2360*/  @!P6 IMAD.MOV.U32 R14, RZ, RZ, c[0x0][0x1a4] ;  /* 0x00006900ff0ee624 */ /* 0x000fe200078e00ff */
[----:B------:R-:W-:-:S03]  /*2370*/  LOP3.LUT R12, R13, R12, RZ, 0x3c, !PT ;  /* 0x0000000c0d0c7212 */ /* 0x000fc600078e3cff */
[----:B------:R-:W-:Y:S02]  /*2380*/  @!P6 IMAD R14, R14, 0x60, RZ ;  /* 0x000000600e0ee824 */ /* 0x000fe400078e02ff */
[----:B------:R-:W-:Y:S02]  /*2390*/  IMAD R221, R221, 0x200, R12 ;  /* 0x00000200dddd7824 */ /* 0x000fe400078e020c */
[----:B------:R-:W-:Y:S02]  /*23a0*/  @!P6 IMAD.IADD R23, R23, 0x1, R14 ;  /* 0x000000011717e824 */ /* 0x000fe400078e020e */
[----:B------:R-:W-:-:S05]  /*23b0*/  IMAD.SHL.U32 R221, R221, 0x2, RZ ;  /* 0x00000002dddd7824 */ /* 0x000fca00078e00ff */
[C---:B------:R-:W-:Y:S02]  /*23c0*/  IADD3 R8, R221.reuse, 0x4000, RZ ;  /* 0x00004000dd087810 */ /* 0x040fe40007ffe0ff */
[----:B------:R-:W-:Y:S01]  /*23d0*/  IADD3 R219, R221, 0x4020, RZ ;  /* 0x00004020dddb7810 */ /* 0x000fe20007ffe0ff */
[----:B------:R-:W-:Y:S04]  /*23e0*/  @P5 STS.128 [R229+0xc000], RZ ;  /* 0x00c000ffe5005388 */ /* 0x000fe80000000c00 */
[----:B------:R-:W-:Y:S04]  /*23f0*/  @P5 STS.128 [R229+0x10000], RZ ;  /* 0x010000ffe5005388 */ /* 0x000fe80000000c00 */
[----:B------:R-:W-:Y:S01]  /*2400*/  @!PT LDS RZ, [RZ] ;  /* 0x00000000fffff984 */ /* 0x000fe20000000800 */
[----:B------:R-:W-:Y:S01]  /*2410*/  @!PT LDS RZ, [RZ] ;  /* 0x00000000fffff984 */ /* 0x000fe20000000800 */
[----:B------:R-:W-:Y:S01]  /*2420*/  @!PT LDS RZ, [RZ] ;  /* 0x00000000fffff984 */ /* 0x000fe20000000800 */
[----:B------:R3:W-:Y:S04]  /*2430*/  @!P5 LDGSTS.E.BYPASS.LTC128B.128 [R229+0xc000], [R224.64] ;  /* 0x0c000000e0e5dfae */ /* 0x0007e8000b901d48 */
[----:B------:R3:W-:Y:S01]  /*2440*/  @!P5 LDGSTS.E.BYPASS.LTC128B.128 [R229+0x10000], [R224.64+0x80] ;  /* 0x10000080e0e5dfae */ /* 0x0007e2000b901d48 */
[----:B--2---:R-:W-:-:S03]  /*2450*/  @!P1 LEA R24, P5, R11, R224, 0x6 ;  /* 0x000000e00b189211 */ /* 0x004fc600078a30ff */
[----:B------:R-:W-:Y:S01]  /*2460*/  @P2 STS.128 [R229+0xc800], RZ ;  /* 0x00c800ffe5002388 */ /* 0x000fe20000000c00 */
[----:B------:R-:W-:Y:S01]  /*2470*/  @!P1 LEA.HI.X R25, R11, R225, R10, 0x6, P5 ;  /* 0x000000e10b199211 */ /* 0x000fe200028f340a */
[----:B------:R-:W-:Y:S01]  /*2480*/  @!P4 IMAD.MOV.U32 R11, RZ, RZ, c[0x0][0x1a4] ;  /* 0x00006900ff0bc624 */ /* 0x000fe200078e00ff */
[-C--:B------:R-:W-:Y:S01]  /*2490*/  ISETP.GE.AND P5, PT, R18, R9.reuse, PT ;  /* 0x000000091200720c */ /* 0x080fe20003fa6270 */
[----:B------:R-:W-:Y:S01]  /*24a0*/  @P2 STS.128 [R229+0x10800], RZ ;  /* 0x010800ffe5002388 */ /* 0x000fe20000000c00 */
[----:B------:R-:W-:Y:S02]  /*24b0*/  @!P3 IMAD.MOV.U32 R18, RZ, RZ, c[0x0][0x1a0] ;  /* 0x00006800ff12b624 */ /* 0x000fe400078e00ff */
[----:B------:R-:W-:Y:S01]  /*24c0*/  @!P3 IMAD.MOV.U32 R10, RZ, RZ, c[0x0][0x1a4] ;  /* 0x00006900ff0ab624 */ /* 0x000fe200078e00ff */
[----:B------:R-:W-:Y:S01]  /*24d0*/  @!PT LDS RZ, [RZ] ;  /* 0x00000000fffff984 */ /* 0x000fe20000000800 */
[----:B------:R-:W-:Y:S01]  /*24e0*/  @!PT LDS RZ, [RZ] ;  /* 0x00000000fffff984 */ /* 0x000fe20000000800 */
[----:B------:R-:W-:Y:S01]  /*24f0*/  @!PT LDS RZ, [RZ] ;  /* 0x00000000fffff984 */ /* 0x000fe20000000800 */
[----:B------:R2:W-:Y:S01]  /*2500*/  @!P2 LDGSTS.E.BYPASS.LTC128B.128 [R229+0xc800], [R20.64] ;  /* 0x0c80000014e5afae */ /* 0x0005e2000b901d48 */
[----:B------:R-:W-:Y:S02]  /*2510*/  @!P4 IMAD R11, R11, 0xa0, RZ ;  /* 0x000000a00b0bc824 */ /* 0x000fe400078e02ff */
[----:B------:R-:W-:Y:S01]  /*2520*/  @!P3 IMAD.WIDE.U32 R18, R18, 0xc0, R224 ;  /* 0x000000c01212b825 */ /* 0x000fe200078e00e0 */
[----:B------:R2:W-:Y:S01]  /*2530*/  @!P2 LDGSTS.E.BYPASS.LTC128B.128 [R229+0x10800], [R20.64+0x80] ;  /* 0x1080008014e5afae */ /* 0x0005e2000b901d48 */
[----:B------:R-:W-:-:S02]  /*2540*/  ISETP.GE.AND P2, PT, R16, R9, PT ;  /* 0x000000091000720c */ /* 0x000fc40003f46270 */
[----:B------:R-:W-:Y:S01]  /*2550*/  @!P3 IMAD R10, R10, 0xc0, RZ ;  /* 0x000000c00a0ab824 */ /* 0x000fe200078e02ff */
[----:B------:R-:W-:Y:S01]  /*2560*/  @P1 STS.128 [R229+0xd000], RZ ;  /* 0x00d000ffe5001388 */ /* 0x000fe20000000c00 */
[----:B------:R-:W-:Y:S02]  /*2570*/  @!P5 IMAD.MOV.U32 R13, RZ, RZ, c[0x0][0x1a0] ;  /* 0x00006800ff0dd624 */ /* 0x000fe400078e00ff */
[----:B------:R-:W-:Y:S01]  /*2580*/  @!P5 IMAD.MOV.U32 R12, RZ, RZ, c[0x0][0x1a4] ;  /* 0x00006900ff0cd624 */ /* 0x000fe200078e00ff */
[----:B------:R-:W-:Y:S01]  /*2590*/  @P1 STS.128 [R229+0x11000], RZ ;  /* 0x011000ffe5001388 */ /* 0x000fe20000000c00 */
[----:B------:R-:W-:-:S03]  /*25a0*/  @!P3 IMAD.IADD R19, R19, 0x1, R10 ;  /* 0x000000011313b824 */ /* 0x000fc600078e020a */
[----:B------:R-:W-:Y:S01]  /*25b0*/  @!PT LDS RZ, [RZ] ;  /* 0x00000000fffff984 */ /* 0x000fe20000000800 */
[----:B------:R-:W-:Y:S01]  /*25c0*/  @!PT LDS RZ, [RZ] ;  /* 0x00000000fffff984 */ /* 0x000fe20000000800 */
[----:B------:R-:W-:Y:S01]  /*25d0*/  @!PT LDS RZ, [RZ] ;  /* 0x00000000fffff984 */ /* 0x000fe20000000800 */
[----:B------:R4:W-:Y:S02]  /*25e0*/  @!P1 LDGSTS.E.BYPASS.LTC128B.128 [R229+0xd000], [R24.64] ;  /* 0x0d00000018e59fae */ /* 0x0009e4000b901d48 */
[----:B------:R-:W-:Y:S02]  /*25f0*/  @!P2 IMAD.MOV.U32 R16, RZ, RZ, c[0x0][0x1a0] ;  /* 0x00006800ff10a624 */ /* 0x000fe400078e00ff */
[----:B------:R-:W-:Y:S01]  /*2600*/  @!P2 IMAD.MOV.U32 R9, RZ, RZ, c[0x0][0x1a4] ;  /* 0x00006900ff09a624 */ /* 0x000fe200078e00ff */
[----:B------:R4:W-:Y:S01]  /*2610*/  @!P1 LDGSTS.E.BYPASS.LTC128B.128 [R229+0x11000], [R24.64+0x80] ;  /* 0x1100008018e59fae */ /* 0x0009e2000b901d48 */
[----:B------:R-:W-:-:S03]  /*2620*/  @!P2 IMAD.WIDE.U32 R16, R16, 0xe0, R224 ;  /* 0x000000e01010a825 */ /* 0x000fc600078e00e0 */
[----:B------:R-:W-:Y:S01]  /*2630*/  @P6 STS.128 [R229+0xd800], RZ ;  /* 0x00d800ffe5006388 */ /* 0x000fe20000000c00 */
[----:B------:R-:W-:-:S03]  /*2640*/  @!P2 IMAD R9, R9, 0xe0, RZ ;  /* 0x000000e00909a824 */ /* 0x000fc600078e02ff */
[----:B------:R-:W-:Y:S01]  /*2650*/  @P6 STS.128 [R229+0x11800], RZ ;  /* 0x011800ffe5006388 */ /* 0x000fe20000000c00 */
[----:B------:R-:W-:Y:S02]  /*2660*/  @!P2 IMAD.IADD R17, R17, 0x1, R9 ;  /* 0x000000011111a824 */ /* 0x000fe400078e0209 */
[----:B--2---:R-:W-:Y:S01]  /*2670*/  @!P4 IMAD.MOV.U32 R20, RZ, RZ, c[0x0][0x1a0] ;  /* 0x00006800ff14c624 */ /* 0x004fe200078e00ff */
[----:B------:R-:W-:Y:S01]  /*2680*/  @!PT LDS RZ, [RZ] ;  /* 0x00000000fffff984 */ /* 0x000fe20000000800 */
[----:B------:R-:W-:Y:S01]  /*2690*/  @!PT LDS RZ, [RZ] ;  /* 0x00000000fffff984 */ /* 0x000fe20000000800 */
[----:B------:R-:W-:Y:S01]  /*26a0*/  @!PT LDS RZ, [RZ] ;  /* 0x00000000fffff984 */ /* 0x000fe20000000800 */
[----:B------:R2:W-:Y:S01]  /*26b0*/  @!P6 LDGSTS.E.BYPASS.LTC128B.128 [R229+0xd800], [R22.64] ;  /* 0x0d80000016e5efae */ /* 0x0005e2000b901d48 */
[----:B------:R-:W-:Y:S02]  /*26c0*/  IMAD R9, R128, 0x400, R125 ;  /* 0x0000040080097824 */ /* 0x000fe400078e027d */
[----:B------:R-:W-:Y:S01]  /*26d0*/  @!P4 IMAD.WIDE.U32 R20, R20, 0xa0, R224 ;  /* 0x000000a01414c825 */ /* 0x000fe200078e00e0 */
[----:B------:R2:W-:Y:S03]  /*26e0*/  @!P6 LDGSTS.E.BYPASS.LTC128B.128 [R229+0x11800], [R22.64+0x80] ;  /* 0x1180008016e5efae */ /* 0x0005e6000b901d48 */
[----:B------:R-:W-:Y:S01]  /*26f0*/  @!P4 IMAD.IADD R21, R21, 0x1, R11 ;  /* 0x000000011515c824 */ /* 0x000fe200078e020b */
[----:B------:R-:W-:Y:S01]  /*2700*/  @P5 STS.128 [R229+0xe000], RZ ;  /* 0x00e000ffe5005388 */ /* 0x000fe20000000c00 */
[----:B------:R-:W-:-:S03]  /*2710*/  IMAD.IADD R222, R124, 0x1, R9 ;  /* 0x000000017cde7824 */ /* 0x000fc600078e0209 */
[----:B------:R-:W-:Y:S01]  /*2720*/  @P5 STS.128 [R229+0x12000], RZ ;  /* 0x012000ffe5005388 */ /* 0x000fe20000000c00 */
[----:B------:R-:W-:Y:S01]  /*2730*/  IMAD.SHL.U32 R222, R222, 0x2, RZ ;  /* 0x00000002dede7824 */ /* 0x000fe200078e00ff */
[----:B----4-:R-:W-:-:S04]  /*2740*/  @!P5 LEA R24, P1, R13, R224, 0x7 ;  /* 0x000000e00d18d211 */ /* 0x010fc800078238ff */
[----:B------:R-:W-:-:S05]  /*2750*/  @!P5 LEA.HI.X R25, R13, R225, R12, 0x7, P1 ;  /* 0x000000e10d19d211 */ /* 0x000fca00008f3c0c */
[----:B------:R-:W-:Y:S01]  /*2760*/  @!PT LDS RZ, [RZ] ;  /* 0x00000000fffff984 */ /* 0x000fe20000000800 */
[----:B------:R-:W-:Y:S01]  /*2770*/  @!PT LDS RZ, [RZ] ;  /* 0x00000000fffff984 */ /* 0x000fe20000000800 */
[----:B------:R-:W-:Y:S01]  /*2780*/  @!PT LDS RZ, [RZ] ;  /* 0x00000000fffff984 */ /* 0x000fe20000000800 */
[----:B------:R1:W-:Y:S04]  /*2790*/  @!P5 LDGSTS.E.BYPASS.LTC128B.128 [R229+0xe000], [R24.64] ;  /* 0x0e00000018e5dfae */ /* 0x0003e8000b901d48 */
[----:B------:R1:W-:Y:S04]  /*27a0*/  @!P5 LDGSTS.E.BYPASS.LTC128B.128 [R229+0x12000], [R24.64+0x80] ;  /* 0x1200008018e5dfae */ /* 0x0003e8000b901d48 */
[----:B------:R-:W-:Y:S04]  /*27b0*/  @P4 STS.128 [R229+0xe800], RZ ;  /* 0x00e800ffe5004388 */ /* 0x000fe80000000c00 */
[----:B------:R-:W-:Y:S04]  /*27c0*/  @P4 STS.128 [R229+0x12800], RZ ;  /* 0x012800ffe5004388 */ /* 0x000fe80000000c00 */
        /* <DEDUP_REMOVED lines=11> */
[----:B------:R4:W-:Y:S01]  /*2880*/  @!P3 LDGSTS.E.BYPASS.LTC128B.128 [R229+0x13000], [R18.64+0x80] ;  /* 0x1300008012e5bfae */ /* 0x0009e2000b901d48 */
[----:B------:R-:W-:-:S03]  /*2890*/  LOP3.LUT P3, RZ, R5, 0x2, RZ, 0xc0, !PT ;  /* 0x0000000205ff7812 */ /* 0x000fc6000786c0ff */
[----:B------:R-:W-:Y:S04]  /*28a0*/  @P2 STS.128 [R229+0xf800], RZ ;  /* 0x00f800ffe5002388 */ /* 0x000fe80000000c00 */
[----:B------:R-:W-:Y:S04]  /*28b0*/  @P2 STS.128 [R229+0x13800], RZ ;  /* 0x013800ffe5002388 */ /* 0x000fe80000000c00 */
[----:B------:R-:W-:Y:S01]  /*28c0*/  @!PT LDS RZ, [RZ] ;  /* 0x00000000fffff984 */ /* 0x000fe20000000800 */
[----:B------:R-:W-:Y:S01]  /*28d0*/  @!PT LDS RZ, [RZ] ;  /* 0x00000000fffff984 */ /* 0x000fe20000000800 */
[----:B------:R-:W-:Y:S01]  /*28e0*/  @!PT LDS RZ, [RZ] ;  /* 0x00000000fffff984 */ /* 0x000fe20000000800 */
[----:B------:R4:W-:Y:S02]  /*28f0*/  @!P2 LDGSTS.E.BYPASS.LTC128B.128 [R229+0xf800], [R16.64] ;  /* 0x0f80000010e5afae */ /* 0x0009e4000b901d48 */
[----:B------:R-:W-:-:S02]  /*2900*/  @P3 IADD3 R219, R8, -0x20, RZ ;  /* 0xffffffe008db3810 */ /* 0x000fc40007ffe0ff */
[----:B------:R4:W-:Y:S01]  /*2910*/  @!P2 LDGSTS.E.BYPASS.LTC128B.128 [R229+0x13800], [R16.64+0x80] ;  /* 0x1380008010e5afae */ /* 0x0009e2000b901d48 */
[----:B------:R-:W-:Y:S01]  /*2920*/  R2P PR, R7, 0x6 ;  /* 0x0000000607007804 */ /* 0x000fe20000000000 */
[----:B------:R-:W-:Y:S01]  /*2930*/  IMAD.MOV.U32 R7, RZ, RZ, 0x10 ;  /* 0x00000010ff077424 */ /* 0x000fe200078e00ff */
[C---:B------:R-:W-:Y:S01]  /*2940*/  IADD3 R211, R219.reuse, 0x800, RZ ;  /* 0x00000800dbd37810 */ /* 0x040fe20007ffe0ff */
[----:B------:R-:W-:Y:S01]  /*2950*/  LDSM.16.M88.4 R28, [R222] ;  /* 0x00000000de1c783b */ /* 0x000fe20000000200 */
[----:B------:R-:W-:Y:S02]  /*2960*/  IADD3 R210, R219, 0x1000, RZ ;  /* 0x00001000dbd27810 */ /* 0x000fe40007ffe0ff */
[----:B------:R-:W-:Y:S01]  /*2970*/  SEL R7, R7, 0xfffffff0, !P1 ;  /* 0xfffffff007077807 */ /* 0x000fe20004800000 */
[----:B--2---:R-:W1:Y:S01]  /*2980*/  LDSM.16.M88.4 R20, [R221+0x4000] ;  /* 0x00400000dd14783b */ /* 0x004e620000000200 */
[----:B------:R-:W-:Y:S02]  /*2990*/  LOP3.LUT P1, RZ, R5, 0x4, RZ, 0xc0, !PT ;  /* 0x0000000405ff7812 */ /* 0x000fe4000782c0ff */
[C---:B------:R-:W-:Y:S01]  /*29a0*/  SEL R5, R0.reuse, 0xffffffe0, !P2 ;  /* 0xffffffe000057807 */ /* 0x040fe20005000000 */
[----:B------:R-:W4:Y:S01]  /*29b0*/  LDSM.16.M88.4 R12, [R221+0x4800] ;  /* 0x00480000dd0c783b */ /* 0x000f220000000200 */
[----:B------:R-:W-:Y:S01]  /*29c0*/  IMAD R220, R7, 0x2, R222 ;  /* 0x0000000207dc7824 */ /* 0x000fe200078e02de */
[----:B------:R-:W-:-:S02]  /*29d0*/  SEL R0, R0, 0xffffffe0, !P1 ;  /* 0xffffffe000007807 */ /* 0x000fc40004800000 */
[----:B------:R-:W2:Y:S01]  /*29e0*/  LDSM.16.M88.4 R80, [R221+0x5000] ;  /* 0x00500000dd50783b */ /* 0x000ea20000000200 */
[C---:B------:R-:W-:Y:S01]  /*29f0*/  IMAD R218, R5.reuse, 0x2, R222 ;  /* 0x0000000205da7824 */ /* 0x040fe200078e02de */
[----:B------:R-:W-:Y:S01]  /*2a00*/  ISETP.GT.AND P2, PT, R2, 0x1, PT ;  /* 0x000000010200780c */ /* 0x000fe20003f44270 */
[C---:B------:R-:W-:Y:S01]  /*2a10*/  IMAD R215, R0.reuse, 0x2, R221 ;  /* 0x0000000200d77824 */ /* 0x040fe200078e02dd */
[----:B------:R-:W2:Y:S01]  /*2a20*/  LDSM.16.M88.4 R72, [R221+0x5800] ;  /* 0x00580000dd48783b */ /* 0x000ea20000000200 */
[----:B------:R-:W-:Y:S01]  /*2a30*/  IMAD R217, R5, 0x2, R220 ;  /* 0x0000000205d97824 */ /* 0x000fe200078e02dc */
[C---:B------:R-:W-:Y:S01]  /*2a40*/  IADD3 R209, R219.reuse, 0x1800, RZ ;  /* 0x00001800dbd17810 */ /* 0x040fe20007ffe0ff */
[----:B------:R-:W-:Y:S01]  /*2a50*/  IMAD R204, R0, 0x2, R219 ;  /* 0x0000000200cc7824 */ /* 0x000fe200078e02db */
[----:B------:R-:W2:Y:S01]  /*2a60*/  LDSM.16.M88.4 R64, [R221+0x6000] ;  /* 0x00600000dd40783b */ /* 0x000ea20000000200 */
[----:B------:R-:W-:Y:S01]  /*2a70*/  IMAD.IADD R0, R6, 0x1, -R129 ;  /* 0x0000000106007824 */ /* 0x000fe200078e0a81 */
[----:B------:R-:W-:-:S02]  /*2a80*/  IADD3 R208, R219, 0x2000, RZ ;  /* 0x00002000dbd07810 */ /* 0x000fc40007ffe0ff */
[----:B------:R-:W3:Y:S01]  /*2a90*/  LDSM.16.M88.4 R56, [R221+0x6800] ;  /* 0x00680000dd38783b */ /* 0x000ee20000000200 */
[C---:B------:R-:W-:Y:S02]  /*2aa0*/  IADD3 R207, R219.reuse, 0x2800, RZ ;  /* 0x00002800dbcf7810 */ /* 0x040fe40007ffe0ff */
[C---:B------:R-:W-:Y:S01]  /*2ab0*/  @!P2 LEA R236, P1, R134.reuse, c[0x0][0x168], 0x1 ;  /* 0x00005a0086ecaa11 */ /* 0x040fe200078208ff */
[----:B------:R-:W3:Y:S01]  /*2ac0*/  LDSM.16.M88.4 R44, [R221+0x7000] ;  /* 0x00700000dd2c783b */ /* 0x000ee20000000200 */
[C---:B------:R-:W-:Y:S02]  /*2ad0*/  IADD3 R206, R219.reuse, 0x3000, RZ ;  /* 0x00003000dbce7810 */ /* 0x040fe40007ffe0ff */
[----:B------:R-:W-:Y:S01]  /*2ae0*/  @!P2 LEA.HI.X R237, R134, c[0x0][0x16c], R133, 0x1, P1 ;  /* 0x00005b0086edaa11 */ /* 0x000fe200008f0c85 */
        /* <DEDUP_REMOVED lines=13> */
[----:B------:R-:W-:-:S02]  /*2bc0*/  IADD3 R197, R219, 0x7000, RZ ;  /* 0x00007000dbc57810 */ /* 0x000fc40007ffe0ff */
[----:B------:R-:W-:Y:S01]  /*2bd0*/  IADD3 R196, R219, 0x7800, RZ ;  /* 0x00007800dbc47810 */ /* 0x000fe20007ffe0ff */
[----:B------:R-:W-:Y:S01]  /*2be0*/  LDSM.16.M88.4 R96, [R218] ;  /* 0x00000000da60783b */ /* 0x000fe20000000200 */
[C---:B----4-:R-:W-:Y:S03]  /*2bf0*/  HMMA.16816.F32 R16, R28.reuse, R12, RZ ;  /* 0x0000000c1c10723c */ /* 0x050fe600000018ff */
[----:B------:R-:W-:Y:S04]  /*2c00*/  LDSM.16.M88.4 R116, [R219+0x1800] ;  /* 0x00180000db74783b */ /* 0x000fe80000000200 */
[----:B------:R-:W-:Y:S01]  /*2c10*/  LDSM.16.M88.4 R108, [R219+0x3800] ;  /* 0x00380000db6c783b */ /* 0x000fe20000000200 */
[C---:B--2---:R-:W-:Y:S03]  /*2c20*/  HMMA.16816.F32 R8, R28.reuse, R80, RZ ;  /* 0x000000501c08723c */ /* 0x044fe600000018ff */
[----:B------:R-:W-:Y:S04]  /*2c30*/  LDSM.16.M88.4 R100, [R215+0x4000] ;  /* 0x00400000d764783b */ /* 0x000fe80000000200 */
[----:B------:R-:W-:Y:S01]  /*2c40*/  LDSM.16.M88.4 R92, [R215+0x4800] ;  /* 0x00480000d75c783b */ /* 0x000fe20000000200 */
[C---:B------:R-:W-:Y:S03]  /*2c50*/  HMMA.16816.F32 R76, R28.reuse, R72, RZ ;  /* 0x000000481c4c723c */ /* 0x040fe600000018ff */
[----:B------:R-:W-:Y:S04]  /*2c60*/  LDSM.16.M88.4 R112, [R219+0x3000] ;  /* 0x00300000db70783b */ /* 0x000fe80000000200 */
[----:B------:R-:W-:Y:S01]  /*2c70*/  LDSM.16.M88.4 R120, [R215+0xa000] ;  /* 0x00a00000d778783b */ /* 0x000fe20000000200 */
[C---:B------:R-:W-:Y:S03]  /*2c80*/  HMMA.16816.F32 R68, R28.reuse, R64, RZ ;  /* 0x000000401c44723c */ /* 0x040fe600000018ff */
[----:B------:R-:W0:Y:S05]  /*2c90*/  LDGDEPBAR ;  /* 0x00000000000079af */ /* 0x000e2a0000000000 */
[C---:B---3--:R-:W-:Y:S08]  /*2ca0*/  HMMA.16816.F32 R60, R28.reuse, R56, RZ ;  /* 0x000000381c3c723c */ /* 0x048ff000000018ff */
        /* <DEDUP_REMOVED lines=18> */
[C---:B--2---:R-:W-:Y:S08]  /*2dd0*/  HMMA.16816.F32 R68, R104.reuse, R84, R68 ;  /* 0x000000546844723c */ /* 0x044ff00000001844 */
[C---:B------:R-:W-:Y:S01]  /*2de0*/  HMMA.16816.F32 R64, R104.reuse, R86, R64 ;  /* 0x000000566840723c */ /* 0x040fe20000001840 */
[----:B------:R-:W1:Y:S07]  /*2df0*/  LDSM.16.M88.4 R84, [R215+0x6000] ;  /* 0x00600000d754783b */ /* 0x000e6e0000000200 */
        /* <DEDUP_REMOVED lines=13> */
[----:B------:R-:W-:Y:S07]  /*2ed0*/  LDSM.16.M88.4 R108, [R217] ;  /* 0x00000000d96c783b */ /* 0x000fee0000000200 */
[C---:B------:R-:W-:Y:S08]  /*2ee0*/  HMMA.16816.F32 R24, R96.reuse, R100, R24 ;  /* 0x000000646018723c */ /* 0x040ff00000001818 */
[C---:B------:R-:W-:Y:S01]  /*2ef0*/  HMMA.16816.F32 R20, R96.reuse, R102, R20 ;  /* 0x000000666014723c */ /* 0x040fe20000001814 */
[----:B------:R-:W2:Y:S07]  /*2f00*/  LDSM.16.M88.4 R100, [R215+0x7800] ;  /* 0x00780000d764783b */ /* 0x000eae0000000200 */
[C---:B------:R-:W-:Y:S08]  /*2f10*/  HMMA.16816.F32 R16, R96.reuse, R92, R16 ;  /* 0x0000005c6010723c */ /* 0x040ff00000001810 */
[C---:B------:R-:W-:Y:S01]  /*2f20*/  HMMA.16816.F32 R12, R96.reuse, R94, R12 ;  /* 0x0000005e600c723c */ /* 0x040fe2000000180c */
[----:B------:R-:W3:Y:S07]  /*2f30*/  LDSM.16.M88.4 R92, [R204] ;  /* 0x00000000cc5c783b */ /* 0x000eee0000000200 */
[C---:B-1----:R-:W-:Y:S08]  /*2f40*/  HMMA.16816.F32 R68, R96.reuse, R84, R68 ;  /* 0x000000546044723c */ /* 0x042ff00000001844 */
[----:B------:R-:W-:Y:S01]  /*2f50*/  HMMA.16816.F32 R64, R96, R86, R64 ;  /* 0x000000566040723c */ /* 0x000fe20000001840 */
[----:B------:R-:W1:Y:S07]  /*2f60*/  LDSM.16.M88.4 R84, [R204+0x1000] ;  /* 0x00100000cc54783b */ /* 0x000e6e0000000200 */
        /* <DEDUP_REMOVED lines=13> */
[C---:B------:R-:W-:Y:S08]  /*3040*/  HMMA.16816.F32 R40, R96.reuse, R100, R40 ;  /* 0x000000646028723c */ /* 0x040ff00000001828 */
[----:B------:R-:W-:Y:S01]  /*3050*/  HMMA.16816.F32 R28, R96, R102, R28 ;  /* 0x00000066601c723c */ /* 0x000fe2000000181c */
[----:B------:R-:W3:Y:S04]  /*3060*/  LDSM.16.M88.4 R100, [R204+0x3000] ;  /* 0x00300000cc64783b */ /* 0x000ee80000000200 */
[----:B------:R-:W-:Y:S03]  /*3070*/  LDSM.16.M88.4 R96, [R221+0x8000] ;  /* 0x00800000dd60783b */ /* 0x000fe60000000200 */
[C---:B------:R-:W-:Y:S08]  /*3080*/  HMMA.16816.F32 R24, R108.reuse, R92, R24 ;  /* 0x0000005c6c18723c */ /* 0x040ff00000001818 */
        /* <DEDUP_REMOVED lines=24> */
[----:B------:R-:W-:Y:S01]  /*3210*/  HMMA.16816.F32 R28, R108, R114, R28 ;  /* 0x000000726c1c723c */ /* 0x000fe2000000181c */
[----:B------:R-:W-:Y:S04]  /*3220*/  LDSM.16.M88.4 R112, [R219+0x5800] ;  /* 0x00580000db70783b */ /* 0x000fe80000000200 */
[----:B------:R-:W-:Y:S03]  /*3230*/  LDSM.16.M88.4 R108, [R219+0x6800] ;  /* 0x00680000db6c783b */ /* 0x000fe60000000200 */
        /* <DEDUP_REMOVED lines=14> */
[----:B------:R-:W-:Y:S07]  /*3320*/  LDSM.16.M88.4 R104, [R219+0x7000] ;  /* 0x00700000db68783b */ /* 0x000fee0000000200 */
[C---:B------:R-:W-:Y:S08]  /*3330*/  HMMA.16816.F32 R52, R84.reuse, R100, R52 ;  /* 0x000000645434723c */ /* 0x040ff00000001834 */
[C---:B------:R-:W-:Y:S01]  /*3340*/  HMMA.16816.F32 R44, R84.reuse, R102, R44 ;  /* 0x00000066542c723c */ /* 0x040fe2000000182c */
[----:B------:R-:W-:Y:S07]  /*3350*/  LDSM.16.M88.4 R100, [R219+0x7800] ;  /* 0x00780000db64783b */ /* 0x000fee0000000200 */
[C---:B-1----:R-:W-:Y:S08]  /*3360*/  HMMA.16816.F32 R40, R84.reuse, R92, R40 ;  /* 0x0000005c5428723c */ /* 0x042ff00000001828 */
[----:B------:R-:W-:Y:S01]  /*3370*/  HMMA.16816.F32 R28, R84, R94, R28 ;  /* 0x0000005e541c723c */ /* 0x000fe2000000181c */
[----:B------:R-:W1:Y:S04]  /*3380*/  LDSM.16.M88.4 R84, [R219+0x6000] ;  /* 0x00600000db54783b */ /* 0x000e680000000200 */
[----:B------:R-:W-:Y:S03]  /*3390*/  LDSM.16.M88.4 R92, [R215+0x8000] ;  /* 0x00800000d75c783b */ /* 0x000fe60000000200 */
        /* <DEDUP_REMOVED lines=15> */
[C---:B------:R-:W-:Y:S08]  /*3490*/  HMMA.16816.F32 R60, R96.reuse, R108, R60 ;  /* 0x0000006c603c723c */ /* 0x040ff0000000183c */
[----:B------:R-:W-:Y:S01]  /*34a0*/  HMMA.16816.F32 R56, R96, R110, R56 ;  /* 0x0000006e6038723c */ /* 0x000fe20000001838 */
[----:B------:R-:W4:Y:S07]  /*34b0*/  LDSM.16.M88.4 R108, [R215+0xb800] ;  /* 0x00b80000d76c783b */ /* 0x000f2e0000000200 */
[C---:B--2---:R-:W-:Y:S08]  /*34c0*/  HMMA.16816.F32 R16, R48.reuse, R32, R16 ;  /* 0x000000203010723c */ /* 0x044ff00000001810 */
[C---:B------:R-:W-:Y:S01]  /*34d0*/  HMMA.16816.F32 R12, R48.reuse, R34, R12 ;  /* 0x00000022300c723c */ /* 0x040fe2000000180c */
[----:B------:R-:W-:Y:S07]  /*34e0*/  LDSM.16.M88.4 R32, [R217+0x2000] ;  /* 0x00200000d920783b */ /* 0x000fee0000000200 */
[C---:B------:R-:W-:Y:S08]  /*34f0*/  HMMA.16816.F32 R8, R48.reuse, R88, R8 ;  /* 0x000000583008723c */ /* 0x040ff00000001808 */
[----:B------:R-:W-:Y:S01]  /*3500*/  HMMA.16816.F32 R80, R48, R90, R80 ;  /* 0x0000005a3050723c */ /* 0x000fe20000001850 */
[----:B------:R-:W2:Y:S07]  /*3510*/  LDSM.16.M88.4 R88, [R204+0x6000] ;  /* 0x00600000cc58783b */ /* 0x000eae0000000200 */
[C---:B------:R-:W-:Y:S08]  /*3520*/  HMMA.16816.F32 R52, R96.reuse, R104, R52 ;  /* 0x000000686034723c */ /* 0x040ff00000001834 */
[C---:B------:R-:W-:Y:S01]  /*3530*/  HMMA.16816.F32 R44, R96.reuse, R106, R44 ;  /* 0x0000006a602c723c */ /* 0x040fe2000000182c */
[----:B------:R-:W-:Y:S07]  /*3540*/  LDSM.16.M88.4 R104, [R204+0x4000] ;  /* 0x00400000cc68783b */ /* 0x000fee0000000200 */
[C---:B------:R-:W-:Y:S08]  /*3550*/  HMMA.16816.F32 R40, R96.reuse, R100, R40 ;  /* 0x000000646028723c */ /* 0x040ff00000001828 */
[----:B------:R-:W-:Y:S01]  /*3560*/  HMMA.16816.F32 R28, R96, R102, R28 ;  /* 0x00000066601c723c */ /* 0x000fe2000000181c */
[----:B------:R-:W-:Y:S04]  /*3570*/  LDSM.16.M88.4 R100, [R204+0x4800] ;  /* 0x00480000cc64783b */ /* 0x000fe80000000200 */
[----:B------:R-:W-:Y:S03]  /*3580*/  LDSM.16.M88.4 R96, [R204+0x5000] ;  /* 0x00500000cc60783b */ /* 0x000fe60000000200 */
[C---:B-1----:R-:W-:Y:S08]  /*3590*/  HMMA.16816.F32 R76, R48.reuse, R84, R76 ;  /* 0x00000054304c723c */ /* 0x042ff0000000184c */
[C---:B------:R-:W-:Y:S01]  /*35a0*/  HMMA.16816.F32 R72, R48.reuse, R86, R72 ;  /* 0x000000563048723c */ /* 0x040fe20000001848 */
[----:B------:R-:W1:Y:S07]  /*35b0*/  LDSM.16.M88.4 R84, [R204+0x6800] ;  /* 0x00680000cc54783b */ /* 0x000e6e0000000200 */
[C---:B------:R-:W-:Y:S08]  /*35c0*/  HMMA.16816.F32 R68, R48.reuse, R120, R68 ;  /* 0x000000783044723c */ /* 0x040ff00000001844 */
[C---:B------:R-:W-:Y:S08]  /*35d0*/  HMMA.16816.F32 R64, R48.reuse, R122, R64 ;  /* 0x0000007a3040723c */ /* 0x040ff00000001840 */
[C---:B------:R-:W-:Y:S08]  /*35e0*/  HMMA.16816.F32 R24, R48.reuse, R92, R24 ;  /* 0x0000005c3018723c */ /* 0x040ff00000001818 */
[C---:B------:R-:W-:Y:S01]  /*35f0*/  HMMA.16816.F32 R20, R48.reuse, R94, R20 ;  /* 0x0000005e3014723c */ /* 0x040fe20000001814 */
[----:B------:R-:W-:Y:S07]  /*3600*/  LDSM.16.M88.4 R92, [R204+0x5800] ;  /* 0x00580000cc5c783b */ /* 0x000fee0000000200 */
[C---:B------:R-:W-:Y:S08]  /*3610*/  HMMA.16816.F32 R60, R48.reuse, R116, R60 ;  /* 0x00000074303c723c */ /* 0x040ff0000000183c */
[C---:B------:R-:W-:Y:S08]  /*3620*/  HMMA.16816.F32 R56, R48.reuse, R118, R56 ;  /* 0x000000763038723c */ /* 0x040ff00000001838 */
[C---:B---3--:R-:W-:Y:S08]  /*3630*/  HMMA.16816.F32 R52, R48.reuse, R112, R52 ;  /* 0x000000703034723c */ /* 0x048ff00000001834 */
[C---:B------:R-:W-:Y:S08]  /*3640*/  HMMA.16816.F32 R44, R48.reuse, R114, R44 ;  /* 0x00000072302c723c */ /* 0x040ff0000000182c */
[C---:B----4-:R-:W-:Y:S08]  /*3650*/  HMMA.16816.F32 R40, R48.reuse, R108, R40 ;  /* 0x0000006c3028723c */ /* 0x050ff00000001828 */
[----:B------:R-:W-:Y:S01]  /*3660*/  HMMA.16816.F32 R28, R48, R110, R28 ;  /* 0x0000006e301c723c */ /* 0x000fe2000000181c */
[----:B------:R-:W3:Y:S07]  /*3670*/  LDSM.16.M88.4 R48, [R204+0x7000] ;  /* 0x00700000cc30783b */ /* 0x000eee0000000200 */
[C---:B--2---:R-:W-:Y:S08]  /*3680*/  HMMA.16816.F32 R68, R32.reuse, R88, R68 ;  /* 0x000000582044723c */ /* 0x044ff00000001844 */
[----:B------:R-:W-:Y:S01]  /*3690*/  HMMA.16816.F32 R64, R32, R90, R64 ;  /* 0x0000005a2040723c */ /* 0x000fe20000001840 */
[----:B------:R-:W2:Y:S01]  /*36a0*/  LDSM.16.M88.4 R88, [R204+0x7800] ;  /* 0x00780000cc58783b */ /* 0x000ea20000000200 */
[----:B------:R-:W-:-:S06]  /*36b0*/  DEPBAR.LE SB0, 0x0 ;  /* 0x000080000000791a */ /* 0x000fcc0000000000 */
[C---:B-1----:R-:W-:Y:S07]  /*36c0*/  HMMA.16816.F32 R60, R32.reuse, R84, R60 ;  /* 0x00000054203c723c */ /* 0x042fee000000183c */
[----:B------:R-:W-:Y:S01]  /*36d0*/  SHF.R.S32.HI R85, RZ, 0x1f, R0 ;  /* 0x0000001fff557819 */ /* 0x000fe20000011400 */
[----:B------:R-:W-:Y:S03]  /*36e0*/  HMMA.16816.F32 R24, R32, R104, R24 ;  /* 0x000000682018723c */ /* 0x000fe60000001818 */
[----:B------:R-:W-:Y:S01]  /*36f0*/  LEA.HI R228, R85, R0, RZ, 0x2 ;  /* 0x0000000055e47211 */ /* 0x000fe200078f10ff */
[----:B------:R-:W-:-:S02]  /*3700*/  IMAD R85, R128, 0x10, R130 ;  /* 0x0000001080557824 */ /* 0x000fc400078e0282 */
[----:B------:R-:W-:Y:S01]  /*3710*/  IMAD.IADD R0, R125, 0x1, R124 ;  /* 0x000000017d007824 */ /* 0x000fe200078e027c */
[----:B------:R-:W-:Y:S01]  /*3720*/  SHF.R.S32.HI R228, RZ, 0x2, R228 ;  /* 0x00000002ffe47819 */ /* 0x000fe200000114e4 */
[----:B------:R-:W-:Y:S03]  /*3730*/  HMMA.16816.F32 R20, R32, R106, R20 ;  /* 0x0000006a2014723c */ /* 0x000fe60000001814 */
[----:B------:R-:W-:-:S05]  /*3740*/  IADD3 R85, R85, 0x1, R228 ;  /* 0x0000000155557810 */ /* 0x000fca0007ffe0e4 */
[C---:B---3--:R-:W-:Y:S07]  /*3750*/  HMMA.16816.F32 R52, R32.reuse, R48, R52 ;  /* 0x000000302034723c */ /* 0x048fee0000001834 */
[----:B------:R-:W-:Y:S01]  /*3760*/  IADD3 R49, R126, R85, -R127 ;  /* 0x000000557e317210 */ /* 0x000fe20007ffe87f */
[----:B------:R-:W-:Y:S03]  /*3770*/  HMMA.16816.F32 R16, R32, R100, R16 ;  /* 0x000000642010723c */ /* 0x000fe60000001810 */
[----:B------:R-:W-:-:S04]  /*3780*/  IADD3 R49, R49, c[0x0][0x2e8], RZ ;  /* 0x0000ba0031317a10 */ /* 0x000fc80007ffe0ff */
[C---:B------:R-:W-:Y:S01]  /*3790*/  IADD3 R135, R49.reuse, 0x8, RZ ;  /* 0x0000000831877810 */ /* 0x040fe20007ffe0ff */
[----:B------:R-:W-:Y:S01]  /*37a0*/  HMMA.16816.F32 R12, R32, R102, R12 ;  /* 0x00000066200c723c */ /* 0x000fe2000000180c */
[-C--:B------:R-:W-:Y:S02]  /*37b0*/  IMNMX R192, R49, R126.reuse, PT ;  /* 0x0000007e31c07217 */ /* 0x080fe40003800200 */
[----:B------:R-:W-:-:S05]  /*37c0*/  IMNMX R135, R135, R126, PT ;  /* 0x0000007e87877217 */ /* 0x000fca0003800200 */
[C---:B------:R-:W-:Y:S08]  /*37d0*/  HMMA.16816.F32 R8, R32.reuse, R96, R8 ;  /* 0x000000602008723c */ /* 0x040ff00000001808 */
[C---:B------:R-:W-:Y:S08]  /*37e0*/  HMMA.16816.F32 R80, R32.reuse, R98, R80 ;  /* 0x000000622050723c */ /* 0x040ff00000001850 */
[C---:B------:R-:W-:Y:S08]  /*37f0*/  HMMA.16816.F32 R76, R32.reuse, R92, R76 ;  /* 0x0000005c204c723c */ /* 0x040ff0000000184c */
[C---:B------:R-:W-:Y:S08]  /*3800*/  HMMA.16816.F32 R72, R32.reuse, R94, R72 ;  /* 0x0000005e2048723c */ /* 0x040ff00000001848 */
[C---:B------:R-:W-:Y:S08]  /*3810*/  HMMA.16816.F32 R56, R32.reuse, R86, R56 ;  /* 0x000000562038723c */ /* 0x040ff00000001838 */
        /* <DEDUP_REMOVED lines=11> */
[----:B------:R-:W-:-:S04]  /*38d0*/  LOP3.LUT R48, R48, c[0x0][0x2d0], RZ, 0x3c, !PT ;  /* 0x0000b40030307a12 */ /* 0x000fc800078e3cff */
        /* <DEDUP_REMOVED lines=22> */
[----:B------:R-:W-:-:S02]  /*3a40*/  @!P2 IADD3 R35, R35, 0x1, RZ ;  /* 0x000000012323a810 */ /* 0x000fc40007ffe0ff */
[----:B------:R-:W-:Y:S02]  /*3a50*/  ISETP.GE.AND P3, PT, R6, RZ, PT ;  /* 0x000000ff0600720c */ /* 0x000fe40003f66270 */
[----:B------:R-:W-:Y:S02]  /*3a60*/  ISETP.NE.AND P2, PT, RZ, c[0x0][0x2d0], PT ;  /* 0x0000b400ff007a0c */ /* 0x000fe40003f45270 */
[----:B------:R-:W-:Y:S02]  /*3a70*/  LOP3.LUT R6, RZ, c[0x0][0x2d0], RZ, 0x33, !PT ;  /* 0x0000b400ff067a12 */ /* 0x000fe400078e33ff */
[----:B------:R-:W-:Y:S02]  /*3a80*/  @P6 IADD3 R49, R49, 0x1, RZ ;  /* 0x0000000131316810 */ /* 0x000fe40007ffe0ff */
[----:B------:R-:W-:-:S05]  /*3a90*/  @P5 IADD3 R35, R35, 0x1, RZ ;  /* 0x0000000123235810 */ /* 0x000fca0007ffe0ff */
        /* <DEDUP_REMOVED lines=24> */
.L_x_2335:
[----:B------:R-:W-:-:S04]  /*3c20*/  LEA R32, -R4, RZ, 0x7 ;  /* 0x000000ff04207211 */ /* 0x000fc800078e39ff */
[----:B------:R-:W-:Y:S02]  /*3c30*/  SHF.R.S32.HI R6, RZ, 0x1f, R32 ;  /* 0x0000001fff067819 */ /* 0x000fe40000011420 */
.L_x_2336:
[----:B------:R-:W-:Y:S01]  /*3c40*/  IADD3 R134, P1, R32, R134, RZ ;  /* 0x0000008620867210 */ /* 0x000fe20007f3e0ff */
[----:B------:R-:W-:Y:S02]  /*3c50*/  IMAD.MOV.U32 R35, RZ, RZ, 0x5 ;  /* 0x00000005ff237424 */ /* 0x000fe400078e00ff */
[----:B------:R-:W-:Y:S01]  /*3c60*/  IMAD.SHL.U32 R33, R4, 0x20, RZ ;  /* 0x0000002004217824 */ /* 0x000fe200078e00ff */
[----:B------:R-:W-:Y:S01]  /*3c70*/  LEA R236, P2, R134, c[0x0][0x168], 0x1 ;  /* 0x00005a0086ec7a11 */ /* 0x000fe200078408ff */
[----:B------:R-:W-:Y:S01]  /*3c80*/  IMAD.X R133, R6, 0x1, R133, P1 ;  /* 0x0000000106857824 */ /* 0x000fe200008e0685 */
[----:B------:R-:W-:Y:S02]  /*3c90*/  SHF.L.U64.HI R4, R4, R35, c[0x0][0x19c] ;  /* 0x0000670004047619 */ /* 0x000fe40000010223 */
[----:B------:R-:W-:Y:S02]  /*3ca0*/  IADD3 R86, P1, R33, R236, RZ ;  /* 0x000000ec21567210 */ /* 0x000fe40007f3e0ff */
[----:B------:R-:W-:-:S02]  /*3cb0*/  LEA.HI.X R237, R134, c[0x0][0x16c], R133, 0x1, P2 ;  /* 0x00005b0086ed7a11 */ /* 0x000fc400010f0c85 */
[----:B------:R-:W-:-:S03]  /*3cc0*/  IADD3 R84, P2, R86, R33, RZ ;  /* 0x0000002156547210 */ /* 0x000fc60007f5e0ff */
[----:B------:R-:W-:Y:S01]  /*3cd0*/  IMAD.X R87, R4, 0x1, R237, P1 ;  /* 0x0000000104577824 */ /* 0x000fe200008e06ed */
[-C--:B------:R-:W-:Y:S01]  /*3ce0*/  IADD3 R50, P1, R84, R33.reuse, RZ ;  /* 0x0000002154327210 */ /* 0x080fe20007f3e0ff */
[----:B------:R-:W-:Y:S01]  /*3cf0*/  @!PT LDS RZ, [RZ] ;  /* 0x00000000fffff984 */ /* 0x000fe20000000800 */
[----:B------:R-:W-:Y:S01]  /*3d00*/  @!PT LDS RZ, [RZ] ;  /* 0x00000000fffff984 */ /* 0x000fe20000000800 */
[----:B------:R-:W-:Y:S01]  /*3d10*/  @!PT LDS RZ, [RZ] ;  /* 0x00000000fffff984 */ /* 0x000fe20000000800 */
[----:B------:R1:W-:Y:S02]  /*3d20*/  LDGSTS.E.BYPASS.LTC128B.128 [R229+0x4000], [R236.64] ;  /* 0x04000000ece57fae */ /* 0x0003e4000b901d48 */
[--C-:B------:R-:W-:Y:S01]  /*3d30*/  IMAD.X R85, R87, 0x1, R4.reuse, P2 ;  /* 0x0000000157557824 */ /* 0x100fe200010e0604 */
[-C--:B------:R-:W-:Y:S01]  /*3d40*/  IADD3 R48, P2, R50, R33.reuse, RZ ;  /* 0x0000002132307210 */ /* 0x080fe20007f5e0ff */
[----:B------:R1:W-:Y:S02]  /*3d50*/  LDGSTS.E.BYPASS.LTC128B.128 [R229+0x8000], [R236.64+0x80] ;  /* 0x08000080ece57fae */ /* 0x0003e4000b901d48 */
[--C-:B------:R-:W-:Y:S01]  /*3d60*/  IMAD.X R51, R85, 0x1, R4.reuse, P1 ;  /* 0x0000000155337824 */ /* 0x100fe200008e0604 */
[-C--:B------:R-:W-:Y:S01]  /*3d70*/  IADD3 R34, P1, R48, R33.reuse, RZ ;  /* 0x0000002130227210 */ /* 0x080fe20007f3e0ff */
[----:B------:R1:W-:Y:S02]  /*3d80*/  LDGSTS.E.BYPASS.LTC128B.128 [R229+0x4800], [R86.64] ;  /* 0x0480000056e57fae */ /* 0x0003e4000b901d48 */
[--C-:B------:R-:W-:Y:S01]  /*3d90*/  IMAD.X R49, R51, 0x1, R4.reuse, P2 ;  /* 0x0000000133317824 */ /* 0x100fe200010e0604 */
[-C--:B------:R-:W-:Y:S01]  /*3da0*/  IADD3 R32, P2, R34, R33.reuse, RZ ;  /* 0x0000002122207210 */ /* 0x080fe20007f5e0ff */
[----:B------:R1:W-:Y:S02]  /*3db0*/  LDGSTS.E.BYPASS.LTC128B.128 [R229+0x8800], [R86.64+0x80] ;  /* 0x0880008056e57fae */ /* 0x0003e4000b901d48 */
[--C-:B------:R-:W-:Y:S01]  /*3dc0*/  IMAD.X R35, R49, 0x1, R4.reuse, P1 ;  /* 0x0000000131237824 */ /* 0x100fe200008e0604 */
[----:B------:R-:W-:Y:S01]  /*3dd0*/  IADD3 R88, P1, R32, R33, RZ ;  /* 0x0000002120587210 */ /* 0x000fe20007f3e0ff */
[----:B------:R1:W-:Y:S02]  /*3de0*/  LDGSTS.E.BYPASS.LTC128B.128 [R229+0x5000], [R84.64] ;  /* 0x0500000054e57fae */ /* 0x0003e4000b901d48 */
[----:B------:R-:W-:-:S02]  /*3df0*/  IMAD.X R33, R35, 0x1, R4, P2 ;  /* 0x0000000123217824 */ /* 0x000fc400010e0604 */
[----:B------:R1:W-:Y:S02]  /*3e00*/  LDGSTS.E.BYPASS.LTC128B.128 [R229+0x9000], [R84.64+0x80] ;  /* 0x0900008054e57fae */ /* 0x0003e4000b901d48 */
[----:B------:R-:W-:Y:S02]  /*3e10*/  IMAD.X R89, R33, 0x1, R4, P1 ;  /* 0x0000000121597824 */ /* 0x000fe400008e0604 */
        /* <DEDUP_REMOVED lines=10> */
[----:B------:R-:W0:Y:S02]  /*3ec0*/  LDGDEPBAR ;  /* 0x00000000000079af */ /* 0x000e240000000000 */
.L_x_2334:
[----:B------:R-:W-:Y:S02]  /*3ed0*/  IMAD.IADD R3, R3, 0x1, R194 ;  /* 0x0000000103037824 */ /* 0x000fe400078e02c2 */
[----:B------:R-:W-:-:S03]  /*3ee0*/  IMAD.SHL.U32 R216, R0, 0x2, RZ ;  /* 0x0000000200d87824 */ /* 0x000fc600078e00ff */
[----:B------:R-:W-:Y:S01]  /*3ef0*/  IADD3 R6, R3, 0x1, RZ ;  /* 0x0000000103067810 */ /* 0x000fe20007ffe0ff */
[----:B------:R-:W-:Y:S01]  /*3f00*/  IMAD R214, R7, 0x2, R216 ;  /* 0x0000000207d67824 */ /* 0x000fe200078e02d8 */
[----:B------:R-:W-:Y:S01]  /*3f10*/  IADD3 R4, R3, 0x8, RZ ;  /* 0x0000000803047810 */ /* 0x000fe20007ffe0ff */
[----:B------:R-:W-:Y:S01]  /*3f20*/  LDSM.16.MT88.4 R100, [R216+0x10000] ;  /* 0x01000000d864783b */ /* 0x000fe20000004200 */
[CC--:B------:R-:W-:Y:S01]  /*3f30*/  ISETP.GE.AND P3, PT, R6.reuse, R192.reuse, PT ;  /* 0x000000c00600720c */ /* 0x0c0fe20003f66270 */
[C---:B------:R-:W-:Y:S01]  /*3f40*/  IMAD R212, R5.reuse, 0x2, R214 ;  /* 0x0000000205d47824 */ /* 0x040fe200078e02d6 */
[----:B------:R-:W-:Y:S01]  /*3f50*/  ISETP.GE.AND P6, PT, R6, R135, PT ;  /* 0x000000870600720c */ /* 0x000fe20003fc6270 */
[----:B------:R-:W-:Y:S01]  /*3f60*/  IMAD R213, R5, 0x2, R216 ;  /* 0x0000000205d57824 */ /* 0x000fe200078e02d8 */
[----:B------:R-:W-:Y:S01]  /*3f70*/  IADD3 R6, R3, 0x9, RZ ;  /* 0x0000000903067810 */ /* 0x000fe20007ffe0ff */
[----:B------:R-:W-:Y:S01]  /*3f80*/  LDSM.16.MT88.4 R124, [R214+0x10000] ;  /* 0x01000000d67c783b */ /* 0x000fe20000004200 */
[----:B------:R-:W-:-:S02]  /*3f90*/  ISETP.GE.AND P2, PT, R4, R192, PT ;  /* 0x000000c00400720c */ /* 0x000fc40003f46270 */
[CC--:B------:R-:W-:Y:S01]  /*3fa0*/  ISETP.GE.AND P5, PT, R6.reuse, R192.reuse, PT ;  /* 0x000000c00600720c */ /* 0x0c0fe20003fa6270 */
[----:B------:R-:W-:Y:S01]  /*3fb0*/  LDSM.16.MT88.4 R92, [R212+0xc000] ;  /* 0x00c00000d45c783b */ /* 0x000fe20000004200 */
[----:B------:R-:W-:Y:S02]  /*3fc0*/  ISETP.GE.AND P1, PT, R6, R135, PT ;  /* 0x000000870600720c */ /* 0x000fe40003f26270 */
[----:B------:R-:W-:Y:S01]  /*3fd0*/  IADD3 R6, R3, 0x11, RZ ;  /* 0x0000001103067810 */ /* 0x000fe20007ffe0ff */
[----:B------:R-:W-:Y:S01]  /*3fe0*/  LDSM.16.MT88.4 R112, [R213+0x10000] ;  /* 0x01000000d570783b */ /* 0x000fe20000004200 */
[----:B-1----:R-:W-:Y:S02]  /*3ff0*/  FSEL R89, R21, -INF , !P5 ;  /* 0xff80000015597808 */ /* 0x002fe40006800000 */
[----:B------:R-:W-:Y:S02]  /*4000*/  FSEL R51, R23, -INF , !P1 ;  /* 0xff80000017337808 */ /* 0x000fe40004800000 */
[----:B------:R-:W-:-:S02]  /*4010*/  ISETP.GE.AND P5, PT, R6, R192, PT ;  /* 0x000000c00600720c */ /* 0x000fc40003fa6270 */
[-C--:B------:R-:W-:Y:S02]  /*4020*/  ISETP.GE.AND P1, PT, R6, R135.reuse, PT ;  /* 0x000000870600720c */ /* 0x080fe40003f26270 */
[----:B------:R-:W-:Y:S02]  /*4030*/  ISETP.GE.AND P4, PT, R4, R135, PT ;  /* 0x000000870400720c */ /* 0x000fe40003f86270 */
[C---:B------:R-:W-:Y:S02]  /*4040*/  IADD3 R6, R3.reuse, 0x19, RZ ;  /* 0x0000001903067810 */ /* 0x040fe40007ffe0ff */
[----:B------:R-:W-:Y:S02]  /*4050*/  IADD3 R4, R3, 0x10, RZ ;  /* 0x0000001003047810 */ /* 0x000fe40007ffe0ff */
[----:B------:R-:W-:Y:S02]  /*4060*/  FSEL R17, R17, -INF , !P5 ;  /* 0xff80000011117808 */ /* 0x000fe40006800000 */
[----:B------:R-:W-:-:S02]  /*4070*/  FSEL R19, R19, -INF , !P1 ;  /* 0xff80000013137808 */ /* 0x000fc40004800000 */
[----:B------:R-:W-:Y:S02]  /*4080*/  FSEL R87, R20, -INF , !P2 ;  /* 0xff80000014577808 */ /* 0x000fe40005000000 */
[----:B------:R-:W-:Y:S02]  /*4090*/  FSEL R85, R22, -INF , !P4 ;  /* 0xff80000016557808 */ /* 0x000fe40006000000 */
[CC--:B------:R-:W-:Y:S02]  /*40a0*/  ISETP.GE.AND P5, PT, R6.reuse, R192.reuse, PT ;  /* 0x000000c00600720c */ /* 0x0c0fe40003fa6270 */
[-C--:B------:R-:W-:Y:S02]  /*40b0*/  ISETP.GE.AND P1, PT, R6, R135.reuse, PT ;  /* 0x000000870600720c */ /* 0x080fe40003f26270 */
[C---:B------:R-:W-:Y:S02]  /*40c0*/  ISETP.GE.AND P2, PT, R4.reuse, R192, PT ;  /* 0x000000c00400720c */ /* 0x040fe40003f46270 */
[----:B------:R-:W-:-:S02]  /*40d0*/  ISETP.GE.AND P4, PT, R4, R135, PT ;  /* 0x000000870400720c */ /* 0x000fc40003f86270 */
[C---:B------:R-:W-:Y:S02]  /*40e0*/  IADD3 R6, R3.reuse, 0x21, RZ ;  /* 0x0000002103067810 */ /* 0x040fe40007ffe0ff */
[----:B------:R-:W-:Y:S02]  /*40f0*/  IADD3 R4, R3, 0x18, RZ ;  /* 0x0000001803047810 */ /* 0x000fe40007ffe0ff */
[----:B------:R-:W-:Y:S02]  /*4100*/  FSEL R13, R13, -INF , !P5 ;  /* 0xff8000000d0d7808 */ /* 0x000fe40006800000 */
[----:B------:R-:W-:Y:S02]  /*4110*/  FSEL R33, R15, -INF , !P1 ;  /* 0xff8000000f217808 */ /* 0x000fe40004800000 */
[----:B------:R-:W-:Y:S02]  /*4120*/  FSEL R49, R16, -INF , !P2 ;  /* 0xff80000010317808 */ /* 0x000fe40005000000 */
        /* <DEDUP_REMOVED lines=37> */
[CC--:B------:R-:W-:Y:S02]  /*4380*/  ISETP.GE.AND P5, PT, R3.reuse, R192.reuse, PT ;  /* 0x000000c00300720c */ /* 0x0c0fe40003fa6270 */
[C---:B------:R-:W-:Y:S02]  /*4390*/  ISETP.GE.AND P2, PT, R4.reuse, R192, PT ;  /* 0x000000c00400720c */ /* 0x040fe40003f46270 */
[----:B------:R-:W-:Y:S02]  /*43a0*/  ISETP.GE.AND P4, PT, R4, R135, PT ;  /* 0x000000870400720c */ /* 0x000fe40003f86270 */
[----:B------:R-:W-:Y:S02]  /*43b0*/  IADD3 R4, R3, 0x40, RZ ;  /* 0x0000004003047810 */ /* 0x000fe40007ffe0ff */
[----:B------:R-:W-:Y:S02]  /*43c0*/  FSEL R24, R24, -INF , !P5 ;  /* 0xff80000018187808 */ /* 0x000fe40006800000 */
[----:B------:R-:W-:-:S02]  /*43d0*/  FSEL R25, R25, -INF , !P3 ;  /* 0xff80000019197808 */ /* 0x000fc40005800000 */
[----:B------:R-:W-:Y:S02]  /*43e0*/  FSEL R249, R79, -INF , !P1 ;  /* 0xff8000004ff97808 */ /* 0x000fe40004800000 */
[----:B------:R-:W-:Y:S01]  /*43f0*/  FSEL R151, R72, -INF , !P2 ;  /* 0xff80000048977808 */ /* 0x000fe20005000000 */
[----:B------:R-:W-:Y:S01]  /*4400*/  LDSM.16.MT88.4 R76, [R214+0xc000] ;  /* 0x00c00000d64c783b */ /* 0x000fe20000004200 */
[----:B------:R-:W-:Y:S02]  /*4410*/  ISETP.GE.AND P1, PT, R6, R135, PT ;  /* 0x000000870600720c */ /* 0x000fe40003f26270 */
[----:B------:R-:W-:Y:S02]  /*4420*/  ISETP.GE.AND P2, PT, R4, R192, PT ;  /* 0x000000c00400720c */ /* 0x000fe40003f46270 */
[----:B------:R-:W-:Y:S02]  /*4430*/  IADD3 R6, R3, 0x48, RZ ;  /* 0x0000004803067810 */ /* 0x000fe40007ffe0ff */
[----:B------:R-:W-:-:S02]  /*4440*/  FMNMX.FTZ R8, R24, R25, !PT ;  /* 0x0000001918087209 */ /* 0x000fc40007810000 */
[----:B------:R-:W-:Y:S02]  /*4450*/  FSEL R247, R74, -INF , !P4 ;  /* 0xff8000004af77808 */ /* 0x000fe40006000000 */
[----:B------:R-:W-:Y:S02]  /*4460*/  FSEL R245, R68, -INF , !P2 ;  /* 0xff80000044f57808 */ /* 0x000fe40005000000 */
[-C--:B------:R-:W-:Y:S02]  /*4470*/  ISETP.GE.AND P4, PT, R4, R135.reuse, PT ;  /* 0x000000870400720c */ /* 0x080fe40003f86270 */
[C---:B------:R-:W-:Y:S02]  /*4480*/  ISETP.GE.AND P3, PT, R6.reuse, R192, PT ;  /* 0x000000c00600720c */ /* 0x040fe40003f66270 */
[----:B------:R-:W-:Y:S02]  /*4490*/  ISETP.GE.AND P2, PT, R6, R135, PT ;  /* 0x000000870600720c */ /* 0x000fe40003f46270 */
[----:B------:R-:W-:-:S02]  /*44a0*/  IADD3 R4, R3, 0x41, RZ ;  /* 0x0000004103047810 */ /* 0x000fc40007ffe0ff */
[----:B------:R-:W-:Y:S02]  /*44b0*/  FMNMX.FTZ R6, R87, R8, !PT ;  /* 0x0000000857067209 */ /* 0x000fe40007810000 */
[----:B------:R-:W-:Y:S02]  /*44c0*/  FSEL R159, R75, -INF , !P1 ;  /* 0xff8000004b9f7808 */ /* 0x000fe40004800000 */
[C---:B------:R-:W-:Y:S02]  /*44d0*/  ISETP.GE.AND P5, PT, R4.reuse, R135, PT ;  /* 0x000000870400720c */ /* 0x040fe40003fa6270 */
[----:B------:R-:W-:Y:S02]  /*44e0*/  FMNMX.FTZ R6, R89, R6, !PT ;  /* 0x0000000659067209 */ /* 0x000fe40007810000 */
[----:B------:R-:W-:Y:S02]  /*44f0*/  ISETP.GE.AND P1, PT, R4, R192, PT ;  /* 0x000000c00400720c */ /* 0x000fe40003f26270 */
[----:B------:R-:W-:-:S02]  /*4500*/  IADD3 R4, R3, 0x49, RZ ;  /* 0x0000004903047810 */ /* 0x000fc40007ffe0ff */
[----:B------:R-:W-:Y:S02]  /*4510*/  FSEL R179, R71, -INF , !P5 ;  /* 0xff80000047b37808 */ /* 0x000fe40006800000 */
[----:B------:R-:W-:Y:S02]  /*4520*/  FMNMX.FTZ R6, R49, R6, !PT ;  /* 0x0000000631067209 */ /* 0x000fe40007810000 */
[----:B------:R-:W-:Y:S02]  /*4530*/  FSEL R241, R70, -INF , !P4 ;  /* 0xff80000046f17808 */ /* 0x000fe40006000000 */
[----:B------:R-:W-:Y:S02]  /*4540*/  FSEL R173, R69, -INF , !P1 ;  /* 0xff80000045ad7808 */ /* 0x000fe40004800000 */
[----:B------:R-:W-:Y:S01]  /*4550*/  ISETP.GE.AND P5, PT, R3, R135, PT ;  /* 0x000000870300720c */ /* 0x000fe20003fa6270 */
[----:B------:R-:W-:Y:S01]  /*4560*/  LDSM.16.MT88.4 R68, [R216+0xc000] ;  /* 0x00c00000d844783b */ /* 0x000fe20000004200 */
[----:B------:R-:W-:-:S02]  /*4570*/  ISETP.GE.AND P4, PT, R4, R192, PT ;  /* 0x000000c00400720c */ /* 0x000fc40003f86270 */
[----:B------:R-:W-:Y:S02]  /*4580*/  ISETP.GE.AND P1, PT, R4, R135, PT ;  /* 0x000000870400720c */ /* 0x000fe40003f26270 */
[----:B------:R-:W-:Y:S02]  /*4590*/  IADD3 R4, R3, 0x50, RZ ;  /* 0x0000005003047810 */ /* 0x000fe40007ffe0ff */
[----:B------:R-:W-:Y:S02]  /*45a0*/  FMNMX.FTZ R6, R17, R6, !PT ;  /* 0x0000000611067209 */ /* 0x000fe40007810000 */
[----:B------:R-:W-:Y:S02]  /*45b0*/  FSEL R27, R27, -INF , !P6 ;  /* 0xff8000001b1b7808 */ /* 0x000fe40007000000 */
[----:B------:R-:W-:Y:S02]  /*45c0*/  FSEL R26, R26, -INF , !P5 ;  /* 0xff8000001a1a7808 */ /* 0x000fe40006800000 */
[----:B------:R-:W-:-:S02]  /*45d0*/  FSEL R175, R64, -INF , !P3 ;  /* 0xff80000040af7808 */ /* 0x000fc40005800000 */
[C---:B------:R-:W-:Y:S02]  /*45e0*/  ISETP.GE.AND P6, PT, R4.reuse, R192, PT ;  /* 0x000000c00400720c */ /* 0x040fe40003fc6270 */
[----:B------:R-:W-:Y:S02]  /*45f0*/  ISETP.GE.AND P3, PT, R4, R135, PT ;  /* 0x000000870400720c */ /* 0x000fe40003f66270 */
[----:B------:R-:W-:Y:S02]  /*4600*/  IADD3 R4, R3, 0x51, RZ ;  /* 0x0000005103047810 */ /* 0x000fe40007ffe0ff */
[----:B------:R-:W-:Y:S02]  /*4610*/  FMNMX.FTZ R6, R23, R6, !PT ;  /* 0x0000000617067209 */ /* 0x000fe40007810000 */
[----:B------:R-:W-:Y:S02]  /*4620*/  FMNMX.FTZ R8, R26, R27, !PT ;  /* 0x0000001b1a087209 */ /* 0x000fe40007810000 */
[----:B------:R-:W-:-:S02]  /*4630*/  FSEL R183, R66, -INF , !P2 ;  /* 0xff80000042b77808 */ /* 0x000fc40005000000 */
[C---:B------:R-:W-:Y:S02]  /*4640*/  ISETP.GE.AND P5, PT, R4.reuse, R192, PT ;  /* 0x000000c00400720c */ /* 0x040fe40003fa6270 */
[----:B------:R-:W-:Y:S02]  /*4650*/  FMNMX.FTZ R9, R13, R6, !PT ;  /* 0x000000060d097209 */ /* 0x000fe40007810000 */
[----:B------:R-:W-:Y:S02]  /*4660*/  ISETP.GE.AND P2, PT, R4, R135, PT ;  /* 0x000000870400720c */ /* 0x000fe40003f46270 */
        /* <DEDUP_REMOVED lines=9> */
[----:B------:R-:W-:Y:S02]  /*4700*/  IADD3 R6, R3, 0x58, RZ ;  /* 0x0000005803067810 */ /* 0x000fe40007ffe0ff */
[----:B------:R-:W-:Y:S02]  /*4710*/  FMNMX.FTZ R4, R136, R9, !PT ;  /* 0x0000000988047209 */ /* 0x000fe40007810000 */
[----:B------:R-:W-:Y:S02]  /*4720*/  FMNMX.FTZ R9, R33, R8, !PT ;  /* 0x0000000821097209 */ /* 0x000fe40007810000 */
[----:B------:R-:W-:Y:S02]  /*4730*/  FSEL R243, R65, -INF , !P4 ;  /* 0xff80000041f37808 */ /* 0x000fe40006000000 */
[----:B------:R-:W-:Y:S02]  /*4740*/  FSEL R239, R67, -INF , !P1 ;  /* 0xff80000043ef7808 */ /* 0x000fe40004800000 */
        /* <DEDUP_REMOVED lines=10> */
[----:B------:R-:W-:Y:S02]  /*47f0*/  IADD3 R6, R3, 0x60, RZ ;  /* 0x0000006003067810 */ /* 0x000fe40007ffe0ff */
[----:B------:R-:W-:Y:S02]  /*4800*/  FMNMX.FTZ R4, R151, R4, !PT ;  /* 0x0000000497047209 */ /* 0x000fe40007810000 */
[----:B------:R-:W-:-:S02]  /*4810*/  FSEL R193, R61, -INF , !P5 ;  /* 0xff8000003dc17808 */ /* 0x000fc40006800000 */
[----:B------:R-:W-:Y:S02]  /*4820*/  FSEL R185, R63, -INF , !P2 ;  /* 0xff8000003fb97808 */ /* 0x000fe40005000000 */
[----:B------:R-:W-:Y:S02]  /*4830*/  FMNMX.FTZ R9, R140, R9, !PT ;  /* 0x000000098c097209 */ /* 0x000fe40007810000 */
[C---:B------:R-:W-:Y:S02]  /*4840*/  ISETP.GE.AND P5, PT, R6.reuse, R192, PT ;  /* 0x000000c00600720c */ /* 0x040fe40003fa6270 */
[----:B------:R-:W-:Y:S02]  /*4850*/  ISETP.GE.AND P2, PT, R6, R135, PT ;  /* 0x000000870600720c */ /* 0x000fe40003f46270 */
[----:B------:R-:W-:Y:S02]  /*4860*/  FMNMX.FTZ R6, R251, R4, !PT ;  /* 0x00000004fb067209 */ /* 0x000fe40007810000 */
[----:B------:R-:W-:-:S02]  /*4870*/  IADD3 R4, R3, 0x61, RZ ;  /* 0x0000006103047810 */ /* 0x000fc40007ffe0ff */
[----:B------:R-:W-:Y:S02]  /*4880*/  FMNMX.FTZ R10, R138, R9, !PT ;  /* 0x000000098a0a7209 */ /* 0x000fe40007810000 */
[----:B------:R-:W-:Y:S02]  /*4890*/  FSEL R191, R56, -INF , !P4 ;  /* 0xff80000038bf7808 */ /* 0x000fe40006000000 */
[----:B------:R-:W-:Y:S02]  /*48a0*/  FSEL R181, R58, -INF , !P1 ;  /* 0xff8000003ab57808 */ /* 0x000fe40004800000 */
[C---:B------:R-:W-:Y:S02]  /*48b0*/  ISETP.GE.AND P4, PT, R4.reuse, R192, PT ;  /* 0x000000c00400720c */ /* 0x040fe40003f86270 */
[----:B------:R-:W-:Y:S02]  /*48c0*/  ISETP.GE.AND P1, PT, R4, R135, PT ;  /* 0x000000870400720c */ /* 0x000fe40003f26270 */
        /* <DEDUP_REMOVED lines=13> */
[----:B------:R-:W-:Y:S02]  /*49a0*/  FSEL R189, R57, -INF , !P6 ;  /* 0xff80000039bd7808 */ /* 0x000fe40007000000 */
[----:B------:R-:W-:Y:S02]  /*49b0*/  FMNMX.FTZ R10, R239, R10, !PT ;  /* 0x0000000aef0a7209 */ /* 0x000fe40007810000 */
[----:B------:R-:W-:Y:S02]  /*49c0*/  FMNMX.FTZ R12, R191, R12, !PT ;  /* 0x0000000cbf0c7209 */ /* 0x000fe40007810000 */
[----:B------:R-:W-:Y:S02]  /*49d0*/  FMNMX.FTZ R10, R187, R10, !PT ;  /* 0x0000000abb0a7209 */ /* 0x000fe40007810000 */
[----:B------:R-:W-:Y:S02]  /*49e0*/  IADD3 R8, R3, 0x68, RZ ;  /* 0x0000006803087810 */ /* 0x000fe40007ffe0ff */
[----:B------:R-:W-:-:S02]  /*49f0*/  FMNMX.FTZ R10, R185, R10, !PT ;  /* 0x0000000ab90a7209 */ /* 0x000fc40007810000 */
[----:B------:R-:W-:Y:S02]  /*4a00*/  FSEL R171, R52, -INF , !P5 ;  /* 0xff80000034ab7808 */ /* 0x000fe40006800000 */
[----:B------:R-:W-:Y:S02]  /*4a10*/  FMNMX.FTZ R12, R189, R12, !PT ;  /* 0x0000000cbd0c7209 */ /* 0x000fe40007810000 */
[----:B------:R-:W-:Y:S02]  /*4a20*/  FSEL R177, R59, -INF , !P3 ;  /* 0xff8000003bb17808 */ /* 0x000fe40005800000 */
[----:B------:R-:W-:Y:S02]  /*4a30*/  FMNMX.FTZ R10, R181, R10, !PT ;  /* 0x0000000ab50a7209 */ /* 0x000fe40007810000 */
[----:B------:R-:W-:Y:S02]  /*4a40*/  ISETP.GE.AND P6, PT, R8, R192, PT ;  /* 0x000000c00800720c */ /* 0x000fe40003fc6270 */
[----:B------:R-:W-:-:S02]  /*4a50*/  IADD3 R9, R3, 0x69, RZ ;  /* 0x0000006903097810 */ /* 0x000fc40007ffe0ff */
[----:B------:R-:W-:Y:S02]  /*4a60*/  FSEL R169, R53, -INF , !P4 ;  /* 0xff80000035a97808 */ /* 0x000fe40006000000 */
[----:B------:R-:W-:Y:S02]  /*4a70*/  FMNMX.FTZ R12, R171, R12, !PT ;  /* 0x0000000cab0c7209 */ /* 0x000fe40007810000 */
[----:B------:R-:W-:Y:S02]  /*4a80*/  FSEL R163, R54, -INF , !P2 ;  /* 0xff80000036a37808 */ /* 0x000fe40005000000 */
[----:B------:R-:W-:Y:S02]  /*4a90*/  FMNMX.FTZ R10, R177, R10, !PT ;  /* 0x0000000ab10a7209 */ /* 0x000fe40007810000 */
[----:B------:R-:W-:Y:S02]  /*4aa0*/  ISETP.GE.AND P3, PT, R8, R135, PT ;  /* 0x000000870800720c */ /* 0x000fe40003f66270 */
[----:B------:R-:W-:-:S02]  /*4ab0*/  IADD3 R8, R3, 0x70, RZ ;  /* 0x0000007003087810 */ /* 0x000fc40007ffe0ff */
[----:B------:R-:W-:Y:S02]  /*4ac0*/  ISETP.GE.AND P5, PT, R9, R192, PT ;  /* 0x000000c00900720c */ /* 0x000fe40003fa6270 */
[----:B------:R-:W-:Y:S02]  /*4ad0*/  FSEL R167, R44, -INF , !P6 ;  /* 0xff8000002ca77808 */ /* 0x000fe40007000000 */
[----:B------:R-:W-:Y:S02]  /*4ae0*/  FMNMX.FTZ R12, R169, R12, !PT ;  /* 0x0000000ca90c7209 */ /* 0x000fe40007810000 */
        /* <DEDUP_REMOVED lines=16> */
[----:B------:R-:W-:Y:S02]  /*4bf0*/  IADD3 R3, R3, 0x79, RZ ;  /* 0x0000007903037810 */ /* 0x000fe40007ffe0ff */
[----:B------:R-:W-:Y:S02]  /*4c00*/  ISETP.GE.AND P5, PT, R4, R192, PT ;  /* 0x000000c00400720c */ /* 0x000fe40003fa6270 */
[----:B------:R-:W-:Y:S02]  /*4c10*/  FSEL R145, R41, -INF , !P6 ;  /* 0xff80000029917808 */ /* 0x000fe40007000000 */
[----:B------:R-:W-:Y:S02]  /*4c20*/  FMNMX.FTZ R12, R147, R12, !PT ;  /* 0x0000000c930c7209 */ /* 0x000fe40007810000 */
[----:B------:R-:W-:-:S02]  /*4c30*/  ISETP.GE.AND P1, PT, R6, R135, PT ;  /* 0x000000870600720c */ /* 0x000fc40003f26270 */
[----:B------:R-:W-:Y:S02]  /*4c40*/  FSEL R139, R42, -INF , !P2 ;  /* 0xff8000002a8b7808 */ /* 0x000fe40005000000 */
[----:B------:R-:W-:Y:S02]  /*4c50*/  FMNMX.FTZ R10, R155, R10, !PT ;  /* 0x0000000a9b0a7209 */ /* 0x000fe40007810000 */
[----:B------:R-:W-:Y:S02]  /*4c60*/  ISETP.GE.AND P4, PT, R3, R192, PT ;  /* 0x000000c00300720c */ /* 0x000fe40003f86270 */
[----:B------:R-:W-:Y:S02]  /*4c70*/  FSEL R143, R28, -INF , !P5 ;  /* 0xff8000001c8f7808 */ /* 0x000fe40006800000 */
[----:B------:R-:W-:Y:S02]  /*4c80*/  FMNMX.FTZ R12, R145, R12, !PT ;  /* 0x0000000c910c7209 */ /* 0x000fe40007810000 */
        /* <DEDUP_REMOVED lines=24> */
[----:B------:R-:W-:Y:S01]  /*4e10*/  FSEL R66, R66, RZ, P1 ;  /* 0x000000ff42427208 */ /* 0x000fe20000800000 */
[----:B------:R-:W-:Y:S01]  /*4e20*/  LDSM.16.MT88.4 R4, [R212+0x10000] ;  /* 0x01000000d404783b */ /* 0x000fe20000004200 */
[C---:B------:R-:W-:Y:S01]  /*4e30*/  FSETP.NEU.FTZ.AND P1, PT, R3.reuse, -INF , PT ;  /* 0xff8000000300780b */ /* 0x040fe20003f3d000 */
[----:B------:R-:W-:Y:S02]  /*4e40*/  FMUL.FTZ R62, R3, c[0x0][0x23c] ;  /* 0x00008f00033e7a20 */ /* 0x000fe40000410000 */
[--C-:B------:R-:W-:Y:S02]  /*4e50*/  FFMA.FTZ R59, R24, c[0x0][0x23c], -R66.reuse ;  /* 0x00008f00183b7a23 */ /* 0x100fe40000010842 */
[--C-:B------:R-:W-:Y:S01]  /*4e60*/  FFMA.FTZ R58, R25, c[0x0][0x23c], -R66.reuse ;  /* 0x00008f00193a7a23 */ /* 0x100fe20000010842 */
[----:B------:R-:W-:Y:S01]  /*4e70*/  FSEL R62, R62, RZ, P1 ;  /* 0x000000ff3e3e7208 */ /* 0x000fe20000800000 */
[--C-:B------:R-:W-:Y:S01]  /*4e80*/  FFMA.FTZ R56, R87, c[0x0][0x23c], -R66.reuse ;  /* 0x00008f0057387a23 */ /* 0x100fe20000010842 */
[----:B------:R-:W-:Y:S01]  /*4e90*/  ISETP.GE.AND P1, PT, R2, 0x2, PT ;  /* 0x000000020200780c */ /* 0x000fe20003f26270 */
        /* <DEDUP_REMOVED lines=8> */
[--C-:B------:R-:W-:Y:S01]  /*4f20*/  FFMA.FTZ R48, R13, c[0x0][0x23c], -R66.reuse ;  /* 0x00008f000d307a23 */ /* 0x100fe20000010842 */
[----:B------:R-:W2:Y:S01]  /*4f30*/  LDSM.16.MT88.4 R84, [R213+0xc000] ;  /* 0x00c00000d554783b */ /* 0x000ea20000004200 */
[--C-:B------:R-:W-:Y:S02]  /*4f40*/  FFMA.FTZ R57, R49, c[0x0][0x23c], -R66.reuse ;  /* 0x00008f0031397a23 */ /* 0x100fe40000010842 */
[--C-:B------:R-:W-:Y:S01]  /*4f50*/  FFMA.FTZ R52, R17, c[0x0][0x23c], -R66.reuse ;  /* 0x00008f0011347a23 */ /* 0x100fe20000010842 */
[----:B------:R-:W3:Y:S01]  /*4f60*/  LDSM.16.MT88.4 R12, [R212+0xc800] ;  /* 0x00c80000d40c783b */ /* 0x000ee20000004200 */
[----:B------:R-:W-:Y:S01]  /*4f70*/  FFMA.FTZ R51, R23, c[0x0][0x23c], -R66 ;  /* 0x00008f0017337a23 */ /* 0x000fe20000010842 */
[----:B------:R-:W-:Y:S01]  /*4f80*/  MUFU.EX2 R56, R56 ;  /* 0x0000003800387308 */ /* 0x000fe20000000800 */
[----:B------:R-:W-:-:S02]  /*4f90*/  FFMA.FTZ R55, R21, c[0x0][0x23c], -R62 ;  /* 0x00008f0015377a23 */ /* 0x000fc4000001083e */
[--C-:B------:R-:W-:Y:S01]  /*4fa0*/  FFMA.FTZ R50, R19, c[0x0][0x23c], -R62.reuse ;  /* 0x00008f0013327a23 */ /* 0x100fe2000001083e */
[----:B------:R-:W4:Y:S01]  /*4fb0*/  LDSM.16.MT88.4 R20, [R214+0xc800] ;  /* 0x00c80000d614783b */ /* 0x000f220000004200 */
[--C-:B------:R-:W-:Y:S02]  /*4fc0*/  FFMA.FTZ R49, R35, c[0x0][0x23c], -R62.reuse ;  /* 0x00008f0023317a23 */ /* 0x100fe4000001083e */
[----:B------:R-:W-:Y:S01]  /*4fd0*/  FFMA.FTZ R46, R33, c[0x0][0x23c], -R62 ;  /* 0x00008f00212e7a23 */ /* 0x000fe2000001083e */
[----:B------:R-:W5:Y:S01]  /*4fe0*/  MUFU.EX2 R53, R53 ;  /* 0x0000003500357308 */ /* 0x000f620000000800 */
[----:B-1----:R-:W-:Y:S01]  /*4ff0*/  F2FP.PACK_AB R116, R58, R59 ;  /* 0x0000003b3a74723e */ /* 0x002fe200000000ff */
[----:B------:R-:W1:Y:S01]  /*5000*/  LDSM.16.MT88.4 R16, [R213+0xc800] ;  /* 0x00c80000d510783b */ /* 0x000e620000004200 */
[--C-:B------:R-:W-:Y:S02]  /*5010*/  FFMA.FTZ R47, R152, c[0x0][0x23c], -R66.reuse ;  /* 0x00008f00982f7a23 */ /* 0x100fe40000010842 */
[--C-:B------:R-:W-:Y:S01]  /*5020*/  FFMA.FTZ R44, R148, c[0x0][0x23c], -R66.reuse ;  /* 0x00008f00942c7a23 */ /* 0x100fe20000010842 */
[----:B------:R-:W1:Y:S01]  /*5030*/  LDSM.16.MT88.4 R32, [R214+0x10800] ;  /* 0x01080000d620783b */ /* 0x000e620000004200 */
[--C-:B------:R-:W-:Y:S01]  /*5040*/  FFMA.FTZ R43, R150, c[0x0][0x23c], -R66.reuse ;  /* 0x00008f00962b7a23 */ /* 0x100fe20000010842 */
[----:B------:R-:W-:Y:S01]  /*5050*/  MUFU.EX2 R63, R63 ;  /* 0x0000003f003f7308 */ /* 0x000fe20000000800 */
[----:B------:R-:W-:-:S02]  /*5060*/  FFMA.FTZ R40, R146, c[0x0][0x23c], -R66 ;  /* 0x00008f0092287a23 */ /* 0x000fc40000010842 */
[--C-:B------:R-:W-:Y:S02]  /*5070*/  FFMA.FTZ R45, R142, c[0x0][0x23c], -R62.reuse ;  /* 0x00008f008e2d7a23 */ /* 0x100fe4000001083e */
[--C-:B------:R-:W-:Y:S02]  /*5080*/  FFMA.FTZ R42, R144, c[0x0][0x23c], -R62.reuse ;  /* 0x00008f00902a7a23 */ /* 0x100fe4000001083e */
[--C-:B------:R-:W-:Y:S01]  /*5090*/  FFMA.FTZ R41, R140, c[0x0][0x23c], -R62.reuse ;  /* 0x00008f008c297a23 */ /* 0x100fe2000001083e */
[----:B------:R-:W2:Y:S01]  /*50a0*/  MUFU.EX2 R60, R60 ;  /* 0x0000003c003c7308 */ /* 0x000ea20000000800 */
[----:B-----5:R-:W-:Y:S01]  /*50b0*/  F2FP.PACK_AB R118, R53, R56 ;  /* 0x000000383576723e */ /* 0x020fe200000000ff */
[----:B------:R-:W-:Y:S02]  /*50c0*/  FFMA.FTZ R0, R138, c[0x0][0x23c], -R62 ;  /* 0x00008f008a007a23 */ /* 0x000fe4000001083e */
[----:B------:R-:W-:Y:S02]  /*50d0*/  FFMA.FTZ R64, R136, c[0x0][0x23c], -R66 ;  /* 0x00008f0088407a23 */ /* 0x000fe40000010842 */
[----:B------:R-:W-:-:S02]  /*50e0*/  FFMA.FTZ R138, R153, c[0x0][0x23c], -R62 ;  /* 0x00008f00998a7a23 */ /* 0x000fc4000001083e */
[----:B------:R-:W-:Y:S01]  /*50f0*/  MUFU.EX2 R61, R61 ;  /* 0x0000003d003d7308 */ /* 0x000fe20000000800 */
[--C-:B------:R-:W-:Y:S02]  /*5100*/  FFMA.FTZ R149, R149, c[0x0][0x23c], -R66.reuse ;  /* 0x00008f0095957a23 */ /* 0x100fe40000010842 */
[--C-:B------:R-:W-:Y:S02]  /*5110*/  FFMA.FTZ R151, R151, c[0x0][0x23c], -R66.reuse ;  /* 0x00008f0097977a23 */ /* 0x100fe40000010842 */
[----:B------:R-:W-:Y:S02]  /*5120*/  FFMA.FTZ R136, R251, c[0x0][0x23c], -R66 ;  /* 0x00008f00fb887a23 */ /* 0x000fe40000010842 */
[--C-:B------:R-:W-:Y:S01]  /*5130*/  FFMA.FTZ R153, R249, c[0x0][0x23c], -R62.reuse ;  /* 0x00008f00f9997a23 */ /* 0x100fe2000001083e */
[----:B------:R-:W5:Y:S01]  /*5140*/  MUFU.EX2 R54, R54 ;  /* 0x0000003600367308 */ /* 0x000f620000000800 */
[----:B--2---:R-:W-:Y:S01]  /*5150*/  F2FP.PACK_AB R117, R60, R63 ;  /* 0x0000003f3c75723e */ /* 0x004fe200000000ff */
        /* <DEDUP_REMOVED lines=12> */
[----:B------:R-:W-:Y:S01]  /*5220*/  FFMA.FTZ R183, R239, c[0x0][0x23c], -R62 ;  /* 0x00008f00efb77a23 */ /* 0x000fe2000001083e */
        /* <DEDUP_REMOVED lines=20> */
[----:B------:R-:W5:Y:S01]  /*5370*/  MUFU.EX2 R50, R50 ;  /* 0x0000003200327308 */ /* 0x000f620000000800 */
        /* <DEDUP_REMOVED lines=62> */
[C---:B----4-:R-:W-:Y:S02]  /*5760*/  HMMA.16816.F32 R72, R4.reuse, R20, R72 ;  /* 0x000000140448723c */ /* 0x050fe40000001848 */
[----:B------:R-:W4:Y:S06]  /*5770*/  MUFU.EX2 R173, R173 ;  /* 0x000000ad00ad7308 */ /* 0x000f2c0000000800 */
[C---:B------:R-:W-:Y:S01]  /*5780*/  HMMA.16816.F32 R76, R4.reuse, R22, R76 ;  /* 0x00000016044c723c */ /* 0x040fe2000000184c */
[----:B------:R-:W-:Y:S01]  /*5790*/  LDSM.16.MT88.4 R20, [R214+0xd000] ;  /* 0x00d00000d614783b */ /* 0x000fe20000004200 */
        /* <DEDUP_REMOVED lines=16> */
[C---:B---3--:R-:W-:Y:S02]  /*58a0*/  HMMA.16816.F32 R120, R4.reuse, R12, R120 ;  /* 0x0000000c0478723c */ /* 0x048fe40000001878 */
[----:B------:R-:W3:Y:S06]  /*58b0*/  MUFU.EX2 R150, R150 ;  /* 0x0000009600967308 */ /* 0x000eec0000000800 */
        /* <DEDUP_REMOVED lines=26> */
[----:B------:R-:W-:Y:S02]  /*5a60*/  MUFU.EX2 R158, R158 ;  /* 0x0000009e009e7308 */ /* 0x000fe40000000800 */
[C---:B--2---:R-:W-:Y:S06]  /*5a70*/  HMMA.16816.F32 R96, R4.reuse, R12, R96 ;  /* 0x0000000c0460723c */ /* 0x044fec0000001860 */
[----:B------:R-:W2:Y:S02]  /*5a80*/  MUFU.EX2 R169, R169 ;  /* 0x000000a900a97308 */ /* 0x000ea40000000800 */
[C---:B------:R-:W-:Y:S01]  /*5a90*/  HMMA.16816.F32 R100, R4.reuse, R14, R100 ;  /* 0x0000000e0464723c */ /* 0x040fe20000001864 */
[----:B------:R-:W2:Y:S05]  /*5aa0*/  LDSM.16.MT88.4 R12, [R212+0xd800] ;  /* 0x00d80000d40c783b */ /* 0x000eaa0000004200 */
[----:B------:R-:W-:Y:S02]  /*5ab0*/  MUFU.EX2 R160, R160 ;  /* 0x000000a000a07308 */ /* 0x000fe40000000800 */
[C---:B------:R-:W-:Y:S06]  /*5ac0*/  HMMA.16816.F32 R128, R4.reuse, R24, R128 ;  /* 0x000000180480723c */ /* 0x040fec0000001880 */
[----:B------:R-:W2:Y:S02]  /*5ad0*/  MUFU.EX2 R165, R165 ;  /* 0x000000a500a57308 */ /* 0x000ea40000000800 */
        /* <DEDUP_REMOVED lines=20> */
[----:B------:R-:W-:-:S02]  /*5c20*/  F2FP.PACK_AB R6, R136, R151 ;  /* 0x000000978806723e */ /* 0x000fc400000000ff */
[----:B-----5:R-:W-:Y:S01]  /*5c30*/  F2FP.PACK_AB R5, R153, R138 ;  /* 0x0000008a9905723e */ /* 0x020fe200000000ff */
[----:B------:R-:W-:Y:S01]  /*5c40*/  FADD.FTZ R138, R138, R41 ;  /* 0x000000298a8a7221 */ /* 0x000fe20000010000 */
[----:B------:R-:W-:Y:S01]  /*5c50*/  F2FP.PACK_AB R7, R159, R140 ;  /* 0x0000008c9f07723e */ /* 0x000fe200000000ff */
[----:B------:R-:W-:Y:S02]  /*5c60*/  FADD.FTZ R64, R149, R64 ;  /* 0x0000004095407221 */ /* 0x000fe40000010000 */
[----:B------:R-:W-:Y:S02]  /*5c70*/  FADD.FTZ R153, R153, R138 ;  /* 0x0000008a99997221 */ /* 0x000fe40000010000 */
[----:B------:R-:W-:Y:S02]  /*5c80*/  FADD.FTZ R151, R151, R64 ;  /* 0x0000004097977221 */ /* 0x000fe40000010000 */
[----:B---3--:R-:W-:Y:S01]  /*5c90*/  HMMA.16816.F32 R80, R4, R16, R80 ;  /* 0x000000100450723c */ /* 0x008fe20000001850 */
[----:B------:R-:W-:-:S02]  /*5ca0*/  FADD.FTZ R140, R140, R153 ;  /* 0x000000998c8c7221 */ /* 0x000fc40000010000 */
        /* <DEDUP_REMOVED lines=25> */
[----:B----4-:R-:W-:Y:S01]  /*5e40*/  F2FP.PACK_AB R4, R173, R142 ;  /* 0x0000008ead04723e */ /* 0x010fe200000000ff */
[----:B------:R-:W-:Y:S01]  /*5e50*/  FADD.FTZ R142, R142, R151 ;  /* 0x000000978e8e7221 */ /* 0x000fe20000010000 */
[----:B------:R-:W-:-:S02]  /*5e60*/  F2FP.PACK_AB R6, R144, R175 ;  /* 0x000000af9006723e */ /* 0x000fc400000000ff */
[----:B------:R-:W-:Y:S01]  /*5e70*/  F2FP.PACK_AB R5, R179, R146 ;  /* 0x00000092b305723e */ /* 0x000fe200000000ff */
[----:B------:R-:W-:Y:S01]  /*5e80*/  FADD.FTZ R146, R146, R159 ;  /* 0x0000009f92927221 */ /* 0x000fe20000010000 */
[----:B------:R-:W-:Y:S01]  /*5e90*/  F2FP.PACK_AB R7, R183, R148 ;  /* 0x00000094b707723e */ /* 0x000fe200000000ff */
[----:B------:R-:W-:Y:S02]  /*5ea0*/  FADD.FTZ R142, R173, R142 ;  /* 0x0000008ead8e7221 */ /* 0x000fe40000010000 */
[----:B------:R-:W-:Y:S02]  /*5eb0*/  FADD.FTZ R179, R179, R146 ;  /* 0x00000092b3b37221 */ /* 0x000fe40000010000 */
[----:B------:R-:W-:Y:S02]  /*5ec0*/  FADD.FTZ R175, R175, R142 ;  /* 0x0000008eafaf7221 */ /* 0x000fe40000010000 */
[----:B-1----:R-:W-:Y:S01]  /*5ed0*/  HMMA.16816.F32 R80, R4, R8, R80 ;  /* 0x000000080450723c */ /* 0x002fe20000001850 */
[----:B------:R-:W-:-:S02]  /*5ee0*/  FADD.FTZ R148, R148, R179 ;  /* 0x000000b394947221 */ /* 0x000fc40000010000 */
[----:B------:R-:W-:Y:S02]  /*5ef0*/  FADD.FTZ R144, R144, R175 ;  /* 0x000000af90907221 */ /* 0x000fe40000010000 */
[----:B------:R-:W-:-:S03]  /*5f00*/  FADD.FTZ R183, R183, R148 ;  /* 0x00000094b7b77221 */ /* 0x000fc60000010000 */
[C---:B------:R-:W-:Y:S01]  /*5f10*/  HMMA.16816.F32 R84, R4.reuse, R10, R84 ;  /* 0x0000000a0454723c */ /* 0x040fe20000001854 */
[----:B------:R-:W1:Y:S07]  /*5f20*/  LDSM.16.MT88.4 R8, [R213+0x12000] ;  /* 0x01200000d508783b */ /* 0x000e6e0000004200 */
[C---:B-----5:R-:W-:Y:S08]  /*5f30*/  HMMA.16816.F32 R72, R4.reuse, R20, R72 ;  /* 0x000000140448723c */ /* 0x060ff00000001848 */
        /* <DEDUP_REMOVED lines=20> */
[----:B------:R-:W-:Y:S01]  /*6080*/  F2FP.PACK_AB R4, R150, R195 ;  /* 0x000000c39604723e */ /* 0x000fe200000000ff */
        /* <DEDUP_REMOVED lines=8> */
[----:B--2---:R-:W-:Y:S01]  /*6110*/  HMMA.16816.F32 R72, R4, R12, R72 ;  /* 0x0000000c0448723c */ /* 0x004fe20000001848 */
[----:B------:R-:W-:-:S02]  /*6120*/  FADD.FTZ R156, R156, R185 ;  /* 0x000000b99c9c7221 */ /* 0x000fc40000010000 */
[----:B------:R-:W-:Y:S02]  /*6130*/  FADD.FTZ R189, R189, R152 ;  /* 0x00000098bdbd7221 */ /* 0x000fe40000010000 */
[----:B------:R-:W-:-:S03]  /*6140*/  FADD.FTZ R177, R177, R156 ;  /* 0x0000009cb1b17221 */ /* 0x000fc60000010000 */
        /* <DEDUP_REMOVED lines=25> */
[----:B------:R-:W-:-:S02]  /*62e0*/  F2FP.PACK_AB R6, R165, R160 ;  /* 0x000000a0a506723e */ /* 0x000fc400000000ff */
[----:B------:R-:W-:Y:S01]  /*62f0*/  F2FP.PACK_AB R5, R161, R162 ;  /* 0x000000a2a105723e */ /* 0x000fe200000000ff */
[----:B------:R-:W-:Y:S01]  /*6300*/  FADD.FTZ R162, R162, R177 ;  /* 0x000000b1a2a27221 */ /* 0x000fe20000010000 */
[----:B----4-:R-:W-:Y:S01]  /*6310*/  F2FP.PACK_AB R7, R32, R157 ;  /* 0x0000009d2007723e */ /* 0x010fe200000000ff */
        /* <DEDUP_REMOVED lines=36> */
[----:B------:R-:W1:Y:S03]  /*6560*/  MUFU.EX2 R26, R26 ;  /* 0x0000001a001a7308 */ /* 0x000e660000000800 */
[C---:B----4-:R-:W-:Y:S05]  /*6570*/  HMMA.16816.F32 R120, R4.reuse, R20, R120 ;  /* 0x000000140478723c */ /* 0x050fea0000001878 */
[----:B------:R-:W4:Y:S03]  /*6580*/  MUFU.EX2 R27, R27 ;  /* 0x0000001b001b7308 */ /* 0x000f260000000800 */
[----:B------:R-:W-:Y:S05]  /*6590*/  HMMA.16816.F32 R116, R4, R22, R116 ;  /* 0x000000160474723c */ /* 0x000fea0000001874 */
[----:B------:R-:W2:Y:S02]  /*65a0*/  MUFU.EX2 R30, R30 ;  /* 0x0000001e001e7308 */ /* 0x000ea40000000800 */
[----:B---3--:R-:W-:Y:S01]  /*65b0*/  F2FP.PACK_AB R4, R25, R24 ;  /* 0x000000181904723e */ /* 0x008fe200000000ff */
[----:B------:R-:W-:Y:S01]  /*65c0*/  FADD.FTZ R24, R24, R165 ;  /* 0x000000a518187221 */ /* 0x000fe20000010000 */
[----:B-1----:R-:W-:-:S03]  /*65d0*/  F2FP.PACK_AB R6, R243, R26 ;  /* 0x0000001af306723e */ /* 0x002fc600000000ff */
        /* <DEDUP_REMOVED lines=93> */
.L_x_2338:
[----:B------:R-:W-:-:S05]  /*6bb0*/  IMAD.MOV.U32 R0, RZ, RZ, c[0x0][0x1a0] ;  /* 0x00006800ff007624 */ /* 0x000fca00078e00ff */
[----:B------:R-:W-:-:S04]  /*6bc0*/  LEA R0, -R0, RZ, 0x7 ;  /* 0x000000ff00007211 */ /* 0x000fc800078e39ff */
[----:B------:R-:W-:Y:S02]  /*6bd0*/  SHF.R.S32.HI R5, RZ, 0x1f, R0 ;  /* 0x0000001fff057819 */ /* 0x000fe40000011400 */
.L_x_2339:
[----:B------:R-:W-:Y:S01]  /*6be0*/  ULDC.64 UR4, c[0x0][0x1a0] ;  /* 0x0000680000047ab9 */ /* 0x000fe20000000a00 */
[C---:B------:R-:W-:Y:S01]  /*6bf0*/  LEA R224, P1, R0.reuse, R224, 0x1 ;  /* 0x000000e000e07211 */ /* 0x040fe200078208ff */
[----:B------:R-:W-:Y:S02]  /*6c00*/  USHF.L.U32 UR7, UR4, 0x5, URZ ;  /* 0x0000000504077899 */ /* 0x000fe4000800063f */
[----:B------:R-:W-:Y:S01]  /*6c10*/  UMOV UR6, 0x5 ;  /* 0x0000000500067882 */ /* 0x000fe20000000000 */
[C---:B------:R-:W-:Y:S01]  /*6c20*/  LEA.HI.X R225, R0.reuse, R225, R5, 0x1, P1 ;  /* 0x000000e100e17211 */ /* 0x040fe200008f0c05 */
[----:B------:R-:W-:Y:S01]  /*6c30*/  USHF.L.U64.HI UR5, UR4, UR6, UR5 ;  /* 0x0000000604057299 */ /* 0x000fe20008010205 */
[----:B------:R-:W-:Y:S02]  /*6c40*/  IADD3 R0, P2, R0, R38, RZ ;  /* 0x0000002600007210 */ /* 0x000fe40007f5e0ff */
[----:B------:R-:W-:Y:S01]  /*6c50*/  IADD3 R6, P1, R224, UR7, RZ ;  /* 0x00000007e0067c10 */ /* 0x000fe2000ff3e0ff */
[----:B------:R-:W-:Y:S01]  /*6c60*/  @!PT LDS RZ, [RZ] ;  /* 0x00000000fffff984 */ /* 0x000fe20000000800 */
[----:B------:R-:W-:Y:S01]  /*6c70*/  @!PT LDS RZ, [RZ] ;  /* 0x00000000fffff984 */ /* 0x000fe20000000800 */
[----:B------:R-:W-:Y:S01]  /*6c80*/  @!PT LDS RZ, [RZ] ;  /* 0x00000000fffff984 */ /* 0x000fe20000000800 */
[----:B------:R1:W-:Y:S02]  /*6c90*/  LDGSTS.E.BYPASS.LTC128B.128 [R229+0xc000], [R224.64] ;  /* 0x0c000000e0e57fae */ /* 0x0003e4000b901d48 */
[----:B------:R-:W-:Y:S01]  /*6ca0*/  IMAD.X R5, R5, 0x1, R36, P2 ;  /* 0x0000000105057824 */ /* 0x000fe200010e0624 */
[----:B------:R-:W-:-:S02]  /*6cb0*/  IADD3.X R7, R225, UR5, RZ, P1, !PT ;  /* 0x00000005e1077c10 */ /* 0x000fc40008ffe4ff */
[----:B------:R-:W-:Y:S02]  /*6cc0*/  IADD3 R8, P1, R6, UR7, RZ ;  /* 0x0000000706087c10 */ /* 0x000fe4000ff3e0ff */
[----:B------:R-:W-:Y:S02]  /*6cd0*/  LEA R10, P2, R0, c[0x0][0x170], 0x1 ;  /* 0x00005c00000a7a11 */ /* 0x000fe400078408ff */
[----:B------:R-:W-:Y:S02]  /*6ce0*/  IADD3.X R9, R7, UR5, RZ, P1, !PT ;  /* 0x0000000507097c10 */ /* 0x000fe40008ffe4ff */
[----:B------:R-:W-:Y:S02]  /*6cf0*/  IADD3 R4, P1, R8, UR7, RZ ;  /* 0x0000000708047c10 */ /* 0x000fe4000ff3e0ff */
[----:B------:R-:W-:Y:S02]  /*6d00*/  LEA.HI.X R11, R0, c[0x0][0x174], R5, 0x1, P2 ;  /* 0x00005d00000b7a11 */ /* 0x000fe400010f0c05 */
[----:B------:R-:W-:-:S02]  /*6d10*/  IADD3.X R5, R9, UR5, RZ, P1, !PT ;  /* 0x0000000509057c10 */ /* 0x000fc40008ffe4ff */
        /* <DEDUP_REMOVED lines=14> */
[----:B------:R-:W-:Y:S01]  /*6e00*/  ISETP.GE.AND P1, PT, R2, 0x3, PT ;  /* 0x000000030200780c */ /* 0x000fe20003f26270 */
        /* <DEDUP_REMOVED lines=9> */
[----:B------:R-:W-:Y:S04]  /*6ea0*/  LDSM.16.M88.4 R44, [R222] ;  /* 0x00000000de2c783b */ /* 0x000fe80000000200 */
[----:B------:R-:W4:Y:S04]  /*6eb0*/  LDSM.16.M88.4 R12, [R221+0x4000] ;  /* 0x00400000dd0c783b */ /* 0x000f280000000200 */
[----:B---3--:R-:W2:Y:S04]  /*6ec0*/  LDSM.16.M88.4 R4, [R221+0x4800] ;  /* 0x00480000dd04783b */ /* 0x008ea80000000200 */
[----:B------:R-:W3:Y:S04]  /*6ed0*/  LDSM.16.M88.4 R152, [R221+0x5000] ;  /* 0x00500000dd98783b */ /* 0x000ee80000000200 */
[----:B------:R-:W1:Y:S04]  /*6ee0*/  LDSM.16.M88.4 R144, [R221+0x5800] ;  /* 0x00580000dd90783b */ /* 0x000e680000000200 */
[----:B------:R-:W1:Y:S04]  /*6ef0*/  LDSM.16.M88.4 R136, [R221+0x6000] ;  /* 0x00600000dd88783b */ /* 0x000e680000000200 */
[----:B------:R-:W1:Y:S04]  /*6f00*/  LDSM.16.M88.4 R60, [R221+0x6800] ;  /* 0x00680000dd3c783b */ /* 0x000e680000000200 */
[----:B------:R-:W1:Y:S04]  /*6f10*/  LDSM.16.M88.4 R52, [R221+0x7000] ;  /* 0x00700000dd34783b */ /* 0x000e680000000200 */
[----:B------:R-:W1:Y:S04]  /*6f20*/  LDSM.16.M88.4 R28, [R221+0x7800] ;  /* 0x00780000dd1c783b */ /* 0x000e680000000200 */
[----:B------:R-:W-:Y:S04]  /*6f30*/  LDSM.16.M88.4 R160, [R220] ;  /* 0x00000000dca0783b */ /* 0x000fe80000000200 */
[----:B------:R-:W1:Y:S04]  /*6f40*/  LDSM.16.M88.4 R24, [R219] ;  /* 0x00000000db18783b */ /* 0x000e680000000200 */
[----:B-----5:R-:W5:Y:S01]  /*6f50*/  LDSM.16.M88.4 R20, [R211] ;  /* 0x00000000d314783b */ /* 0x020f620000000200 */
[C---:B----4-:R-:W-:Y:S03]  /*6f60*/  HMMA.16816.F32 R16, R44.reuse, R12, RZ ;  /* 0x0000000c2c10723c */ /* 0x050fe600000018ff */
[----:B------:R-:W4:Y:S04]  /*6f70*/  LDSM.16.M88.4 R176, [R210] ;  /* 0x00000000d2b0783b */ /* 0x000f280000000200 */
[----:B------:R-:W4:Y:S01]  /*6f80*/  LDSM.16.M88.4 R40, [R208] ;  /* 0x00000000d028783b */ /* 0x000f220000000200 */
[C---:B------:R-:W-:Y:S03]  /*6f90*/  HMMA.16816.F32 R12, R44.reuse, R14, RZ ;  /* 0x0000000e2c0c723c */ /* 0x040fe600000018ff */
[----:B------:R-:W4:Y:S04]  /*6fa0*/  LDSM.16.M88.4 R32, [R207] ;  /* 0x00000000cf20783b */ /* 0x000f280000000200 */
[----:B------:R-:W-:Y:S01]  /*6fb0*/  LDSM.16.M88.4 R36, [R218] ;  /* 0x00000000da24783b */ /* 0x000fe20000000200 */
[C---:B--2---:R-:W-:Y:S03]  /*6fc0*/  HMMA.16816.F32 R8, R44.reuse, R4, RZ ;  /* 0x000000042c08723c */ /* 0x044fe600000018ff */
[----:B------:R-:W-:Y:S04]  /*6fd0*/  LDSM.16.M88.4 R172, [R209] ;  /* 0x00000000d1ac783b */ /* 0x000fe80000000200 */
[----:B------:R-:W-:Y:S01]  /*6fe0*/  LDSM.16.M88.4 R168, [R206] ;  /* 0x00000000cea8783b */ /* 0x000fe20000000200 */
[C---:B------:R-:W-:Y:S03]  /*6ff0*/  HMMA.16816.F32 R4, R44.reuse, R6, RZ ;  /* 0x000000062c04723c */ /* 0x040fe600000018ff */
[----:B------:R-:W-:Y:S04]  /*7000*/  LDSM.16.M88.4 R164, [R205] ;  /* 0x00000000cda4783b */ /* 0x000fe80000000200 */
[----:B------:R-:W-:Y:S01]  /*7010*/  LDSM.16.M88.4 R184, [R215+0x6800] ;  /* 0x00680000d7b8783b */ /* 0x000fe20000000200 */
[C---:B---3--:R-:W-:Y:S03]  /*7020*/  HMMA.16816.F32 R156, R44.reuse, R152, RZ ;  /* 0x000000982c9c723c */ /* 0x048fe600000018ff */
[----:B------:R-:W-:Y:S04]  /*7030*/  LDSM.16.M88.4 R180, [R215+0x7000] ;  /* 0x00700000d7b4783b */ /* 0x000fe80000000200 */
[----:B------:R-:W-:Y:S01]  /*7040*/  LDSM.16.M88.4 R188, [R215+0x8800] ;  /* 0x00880000d7bc783b */ /* 0x000fe20000000200 */
[C---:B-1----:R-:W-:Y:S03]  /*7050*/  HMMA.16816.F32 R148, R44.reuse, R144, RZ ;  /* 0x000000902c94723c */ /* 0x042fe600000018ff */
[----:B------:R-:W0:Y:S05]  /*7060*/  LDGDEPBAR ;  /* 0x00000000000079af */ /* 0x000e2a0000000000 */
        /* <DEDUP_REMOVED lines=17> */
[C---:B----4-:R-:W-:Y:S08]  /*7180*/  HMMA.16816.F32 R156, R160.reuse, R176, R156 ;  /* 0x000000b0a09c723c */ /* 0x050ff0000000189c */
[C---:B------:R-:W-:Y:S01]  /*7190*/  HMMA.16816.F32 R152, R160.reuse, R178, R152 ;  /* 0x000000b2a098723c */ /* 0x040fe20000001898 */
[----:B------:R-:W-:Y:S07]  /*71a0*/  LDSM.16.M88.4 R176, [R215+0x7800] ;  /* 0x00780000d7b0783b */ /* 0x000fee0000000200 */
[C---:B------:R-:W-:Y:S08]  /*71b0*/  HMMA.16816.F32 R140, R160.reuse, R40, R140 ;  /* 0x00000028a08c723c */ /* 0x040ff0000000188c */
[C---:B------:R-:W-:Y:S01]  /*71c0*/  HMMA.16816.F32 R136, R160.reuse, R42, R136 ;  /* 0x0000002aa088723c */ /* 0x040fe20000001888 */
[----:B------:R-:W4:Y:S07]  /*71d0*/  LDSM.16.M88.4 R40, [R215+0x5800] ;  /* 0x00580000d728783b */ /* 0x000f2e0000000200 */
[C---:B------:R-:W-:Y:S08]  /*71e0*/  HMMA.16816.F32 R64, R160.reuse, R32, R64 ;  /* 0x00000020a040723c */ /* 0x040ff00000001840 */
[----:B------:R-:W-:Y:S01]  /*71f0*/  HMMA.16816.F32 R60, R160, R34, R60 ;  /* 0x00000022a03c723c */ /* 0x000fe2000000183c */
[----:B------:R-:W5:Y:S07]  /*7200*/  LDSM.16.M88.4 R32, [R215+0x6000] ;  /* 0x00600000d720783b */ /* 0x000f6e0000000200 */
[C---:B-1----:R-:W-:Y:S08]  /*7210*/  HMMA.16816.F32 R16, R36.reuse, R28, R16 ;  /* 0x0000001c2410723c */ /* 0x042ff00000001810 */
[C---:B------:R-:W-:Y:S01]  /*7220*/  HMMA.16816.F32 R12, R36.reuse, R30, R12 ;  /* 0x0000001e240c723c */ /* 0x040fe2000000180c */
[----:B------:R-:W-:Y:S07]  /*7230*/  LDSM.16.M88.4 R28, [R204] ;  /* 0x00000000cc1c783b */ /* 0x000fee0000000200 */
[C---:B--2---:R-:W-:Y:S08]  /*7240*/  HMMA.16816.F32 R8, R36.reuse, R24, R8 ;  /* 0x000000182408723c */ /* 0x044ff00000001808 */
[C---:B------:R-:W-:Y:S01]  /*7250*/  HMMA.16816.F32 R4, R36.reuse, R26, R4 ;  /* 0x0000001a2404723c */ /* 0x040fe20000001804 */
[----:B------:R-:W1:Y:S07]  /*7260*/  LDSM.16.M88.4 R24, [R217] ;  /* 0x00000000d918783b */ /* 0x000e6e0000000200 */
[C---:B---3--:R-:W-:Y:S08]  /*7270*/  HMMA.16816.F32 R156, R36.reuse, R20, R156 ;  /* 0x00000014249c723c */ /* 0x048ff0000000189c */
[----:B------:R-:W-:Y:S01]  /*7280*/  HMMA.16816.F32 R152, R36, R22, R152 ;  /* 0x000000162498723c */ /* 0x000fe20000001898 */
[----:B------:R-:W2:Y:S07]  /*7290*/  LDSM.16.M88.4 R20, [R204+0x800] ;  /* 0x00080000cc14783b */ /* 0x000eae0000000200 */
        /* <DEDUP_REMOVED lines=8> */
[----:B------:R-:W1:Y:S04]  /*7320*/  LDSM.16.M88.4 R160, [R204+0x2800] ;  /* 0x00280000cca0783b */ /* 0x000e680000000200 */
[----:B------:R-:W1:Y:S03]  /*7330*/  LDSM.16.M88.4 R164, [R204+0x2000] ;  /* 0x00200000cca4783b */ /* 0x000e660000000200 */
[C---:B----4-:R-:W-:Y:S08]  /*7340*/  HMMA.16816.F32 R148, R36.reuse, R40, R148 ;  /* 0x000000282494723c */ /* 0x050ff00000001894 */
[C---:B------:R-:W-:Y:S01]  /*7350*/  HMMA.16816.F32 R144, R36.reuse, R42, R144 ;  /* 0x0000002a2490723c */ /* 0x040fe20000001890 */
[----:B------:R-:W4:Y:S07]  /*7360*/  LDSM.16.M88.4 R40, [R204+0x3000] ;  /* 0x00300000cc28783b */ /* 0x000f2e0000000200 */
[C---:B-----5:R-:W-:Y:S08]  /*7370*/  HMMA.16816.F32 R140, R36.reuse, R32, R140 ;  /* 0x00000020248c723c */ /* 0x060ff0000000188c */
[C---:B------:R-:W-:Y:S01]  /*7380*/  HMMA.16816.F32 R136, R36.reuse, R34, R136 ;  /* 0x000000222488723c */ /* 0x040fe20000001888 */
[----:B------:R-:W5:Y:S07]  /*7390*/  LDSM.16.M88.4 R32, [R204+0x3800] ;  /* 0x00380000cc20783b */ /* 0x000f6e0000000200 */
        /* <DEDUP_REMOVED lines=24> */
[----:B------:R-:W1:Y:S07]  /*7520*/  LDSM.16.M88.4 R168, [R221+0xa000] ;  /* 0x00a00000dda8783b */ /* 0x000e6e0000000200 */
[C---:B------:R-:W-:Y:S08]  /*7530*/  HMMA.16816.F32 R140, R24.reuse, R164, R140 ;  /* 0x000000a4188c723c */ /* 0x040ff0000000188c */
[C---:B------:R-:W-:Y:S01]  /*7540*/  HMMA.16816.F32 R136, R24.reuse, R166, R136 ;  /* 0x000000a61888723c */ /* 0x040fe20000001888 */
[----:B------:R-:W2:Y:S07]  /*7550*/  LDSM.16.M88.4 R164, [R221+0xa800] ;  /* 0x00a80000dda4783b */ /* 0x000eae0000000200 */
[C---:B----4-:R-:W-:Y:S08]  /*7560*/  HMMA.16816.F32 R56, R24.reuse, R40, R56 ;  /* 0x000000281838723c */ /* 0x050ff00000001838 */
[C---:B------:R-:W-:Y:S01]  /*7570*/  HMMA.16816.F32 R52, R24.reuse, R42, R52 ;  /* 0x0000002a1834723c */ /* 0x040fe20000001834 */
[----:B------:R-:W4:Y:S07]  /*7580*/  LDSM.16.M88.4 R40, [R221+0xb800] ;  /* 0x00b80000dd28783b */ /* 0x000f2e0000000200 */
[C---:B-----5:R-:W-:Y:S08]  /*7590*/  HMMA.16816.F32 R48, R24.reuse, R32, R48 ;  /* 0x000000201830723c */ /* 0x060ff00000001830 */
[----:B------:R-:W-:Y:S01]  /*75a0*/  HMMA.16816.F32 R44, R24, R34, R44 ;  /* 0x00000022182c723c */ /* 0x000fe2000000182c */
[----:B------:R-:W-:Y:S04]  /*75b0*/  LDSM.16.M88.4 R24, [R220+0x2000] ;  /* 0x00200000dc18783b */ /* 0x000fe80000000200 */
[----:B------:R-:W5:Y:S03]  /*75c0*/  LDSM.16.M88.4 R32, [R203] ;  /* 0x00000000cb20783b */ /* 0x000f660000000200 */
[C---:B-1----:R-:W-:Y:S08]  /*75d0*/  HMMA.16816.F32 R8, R36.reuse, R28, R8 ;  /* 0x0000001c2408723c */ /* 0x042ff00000001808 */
[C---:B------:R-:W-:Y:S01]  /*75e0*/  HMMA.16816.F32 R4, R36.reuse, R30, R4 ;  /* 0x0000001e2404723c */ /* 0x040fe20000001804 */
[----:B------:R-:W1:Y:S07]  /*75f0*/  LDSM.16.M88.4 R28, [R202] ;  /* 0x00000000ca1c783b */ /* 0x000e6e0000000200 */
[C---:B--2---:R-:W-:Y:S08]  /*7600*/  HMMA.16816.F32 R156, R36.reuse, R20, R156 ;  /* 0x00000014249c723c */ /* 0x044ff0000000189c */
[C---:B------:R-:W-:Y:S01]  /*7610*/  HMMA.16816.F32 R152, R36.reuse, R22, R152 ;  /* 0x000000162498723c */ /* 0x040fe20000001898 */
[----:B------:R-:W2:Y:S07]  /*7620*/  LDSM.16.M88.4 R20, [R201] ;  /* 0x00000000c914783b */ /* 0x000eae0000000200 */
[C---:B------:R-:W-:Y:S08]  /*7630*/  HMMA.16816.F32 R16, R36.reuse, R176, R16 ;  /* 0x000000b02410723c */ /* 0x040ff00000001810 */
[C---:B------:R-:W-:Y:S01]  /*7640*/  HMMA.16816.F32 R12, R36.reuse, R178, R12 ;  /* 0x000000b2240c723c */ /* 0x040fe2000000180c */
[----:B------:R-:W-:Y:S07]  /*7650*/  LDSM.16.M88.4 R176, [R215+0x9800] ;  /* 0x00980000d7b0783b */ /* 0x000fee0000000200 */
[C---:B---3--:R-:W-:Y:S08]  /*7660*/  HMMA.16816.F32 R56, R36.reuse, R160, R56 ;  /* 0x000000a02438723c */ /* 0x048ff00000001838 */
[C---:B------:R-:W-:Y:S01]  /*7670*/  HMMA.16816.F32 R52, R36.reuse, R162, R52 ;  /* 0x000000a22434723c */ /* 0x040fe20000001834 */
[----:B------:R-:W3:Y:S07]  /*7680*/  LDSM.16.M88.4 R160, [R200] ;  /* 0x00000000c8a0783b */ /* 0x000eee0000000200 */
        /* <DEDUP_REMOVED lines=10> */
[----:B------:R-:W-:Y:S01]  /*7730*/  HMMA.16816.F32 R44, R36, R42, R44 ;  /* 0x0000002a242c723c */ /* 0x000fe2000000182c */
[----:B------:R-:W4:Y:S04]  /*7740*/  LDSM.16.M88.4 R40, [R199] ;  /* 0x00000000c728783b */ /* 0x000f280000000200 */
[----:B------:R-:W3:Y:S03]  /*7750*/  LDSM.16.M88.4 R36, [R198] ;  /* 0x00000000c624783b */ /* 0x000ee60000000200 */
[C---:B-----5:R-:W-:Y:S08]  /*7760*/  HMMA.16816.F32 R16, R24.reuse, R32, R16 ;  /* 0x000000201810723c */ /* 0x060ff00000001810 */
[C---:B------:R-:W-:Y:S01]  /*7770*/  HMMA.16816.F32 R12, R24.reuse, R34, R12 ;  /* 0x00000022180c723c */ /* 0x040fe2000000180c */
[----:B------:R-:W5:Y:S07]  /*7780*/  LDSM.16.M88.4 R32, [R197] ;  /* 0x00000000c520783b */ /* 0x000f6e0000000200 */
[C---:B-1----:R-:W-:Y:S08]  /*7790*/  HMMA.16816.F32 R8, R24.reuse, R28, R8 ;  /* 0x0000001c1808723c */ /* 0x042ff00000001808 */
[C---:B------:R-:W-:Y:S01]  /*77a0*/  HMMA.16816.F32 R4, R24.reuse, R30, R4 ;  /* 0x0000001e1804723c */ /* 0x040fe20000001804 */
[----:B------:R-:W1:Y:S07]  /*77b0*/  LDSM.16.M88.4 R28, [R196] ;  /* 0x00000000c41c783b */ /* 0x000e6e0000000200 */
        /* <DEDUP_REMOVED lines=8> */
[----:B------:R-:W-:Y:S07]  /*7840*/  LDSM.16.M88.4 R40, [R217+0x2000] ;  /* 0x00200000d928783b */ /* 0x000fee0000000200 */
[C---:B------:R-:W-:Y:S08]  /*7850*/  HMMA.16816.F32 R64, R24.reuse, R36, R64 ;  /* 0x000000241840723c */ /* 0x040ff00000001840 */
[C---:B------:R-:W-:Y:S01]  /*7860*/  HMMA.16816.F32 R60, R24.reuse, R38, R60 ;  /* 0x00000026183c723c */ /* 0x040fe2000000183c */
[----:B------:R-:W3:Y:S07]  /*7870*/  LDSM.16.M88.4 R36, [R204+0x4000] ;  /* 0x00400000cc24783b */ /* 0x000eee0000000200 */
[C---:B-----5:R-:W-:Y:S08]  /*7880*/  HMMA.16816.F32 R56, R24.reuse, R32, R56 ;  /* 0x000000201838723c */ /* 0x060ff00000001838 */
        /* <DEDUP_REMOVED lines=8> */
[----:B------:R-:W2:Y:S07]  /*7910*/  LDSM.16.M88.4 R20, [R204+0x6000] ;  /* 0x00600000cc14783b */ /* 0x000eae0000000200 */
[C---:B------:R-:W-:Y:S08]  /*7920*/  HMMA.16816.F32 R148, R184.reuse, R176, R148 ;  /* 0x000000b0b894723c */ /* 0x040ff00000001894 */
[C---:B------:R-:W-:Y:S08]  /*7930*/  HMMA.16816.F32 R144, R184.reuse, R178, R144 ;  /* 0x000000b2b890723c */ /* 0x040ff00000001890 */
[C---:B------:R-:W-:Y:S08]  /*7940*/  HMMA.16816.F32 R140, R184.reuse, R172, R140 ;  /* 0x000000acb88c723c */ /* 0x040ff0000000188c */
[C---:B------:R-:W-:Y:S01]  /*7950*/  HMMA.16816.F32 R136, R184.reuse, R174, R136 ;  /* 0x000000aeb888723c */ /* 0x040fe20000001888 */
[----:B------:R-:W-:Y:S07]  /*7960*/  LDSM.16.M88.4 R172, [R204+0x6800] ;  /* 0x00680000ccac783b */ /* 0x000fee0000000200 */
[C---:B------:R-:W-:Y:S08]  /*7970*/  HMMA.16816.F32 R156, R184.reuse, R180, R156 ;  /* 0x000000b4b89c723c */ /* 0x040ff0000000189c */
[C---:B------:R-:W-:Y:S08]  /*7980*/  HMMA.16816.F32 R8, R184.reuse, R188, R8 ;  /* 0x000000bcb808723c */ /* 0x040ff00000001808 */
[----:B------:R-:W-:Y:S08]  /*7990*/  HMMA.16816.F32 R4, R184, R190, R4 ;  /* 0x000000beb804723c */ /* 0x000ff00000001804 */
[C---:B---3--:R-:W-:Y:S08]  /*79a0*/  HMMA.16816.F32 R16, R40.reuse, R36, R16 ;  /* 0x000000242810723c */ /* 0x048ff00000001810 */
[C---:B-1----:R-:W-:Y:S08]  /*79b0*/  HMMA.16816.F32 R148, R40.reuse, R24, R148 ;  /* 0x000000182894723c */ /* 0x042ff00000001894 */
[C---:B------:R-:W-:Y:S01]  /*79c0*/  HMMA.16816.F32 R144, R40.reuse, R26, R144 ;  /* 0x0000001a2890723c */ /* 0x040fe20000001890 */
[----:B------:R-:W1:Y:S07]  /*79d0*/  LDSM.16.M88.4 R24, [R204+0x7000] ;  /* 0x00700000cc18783b */ /* 0x000e6e0000000200 */
[----:B------:R-:W-:Y:S08]  /*79e0*/  HMMA.16816.F32 R12, R40, R38, R12 ;  /* 0x00000026280c723c */ /* 0x000ff0000000180c */
[----:B------:R-:W-:Y:S08]  /*79f0*/  HMMA.16816.F32 R152, R184, R182, R152 ;  /* 0x000000b6b898723c */ /* 0x000ff00000001898 */
[C---:B--2---:R-:W-:Y:S08]  /*7a00*/  HMMA.16816.F32 R140, R40.reuse, R20, R140 ;  /* 0x00000014288c723c */ /* 0x044ff0000000188c */
[----:B------:R-:W-:Y:S01]  /*7a10*/  HMMA.16816.F32 R136, R40, R22, R136 ;  /* 0x000000162888723c */ /* 0x000fe20000001888 */
[----:B------:R-:W2:Y:S01]  /*7a20*/  LDSM.16.M88.4 R20, [R204+0x7800] ;  /* 0x00780000cc14783b */ /* 0x000ea20000000200 */
[----:B------:R-:W-:-:S06]  /*7a30*/  DEPBAR.LE SB0, 0x0 ;  /* 0x000080000000791a */ /* 0x000fcc0000000000 */
[C---:B------:R-:W-:Y:S07]  /*7a40*/  HMMA.16816.F32 R156, R40.reuse, R28, R156 ;  /* 0x0000001c289c723c */ /* 0x040fee000000189c */
[----:B------:R-:W-:Y:S01]  /*7a50*/  IMAD R28, R227, 0x80, R194 ;  /* 0x00000080e31c7824 */ /* 0x000fe200078e02c2 */
[----:B------:R-:W-:Y:S04]  /*7a60*/  HMMA.16816.F32 R8, R40, R32, R8 ;  /* 0x000000202808723c */ /* 0x000fe80000001808 */
[----:B------:R-:W-:-:S02]  /*7a70*/  IADD3 R0, R28, 0x1, RZ ;  /* 0x000000011c007810 */ /* 0x000fc40007ffe0ff */
[-C--:B------:R-:W-:Y:S02]  /*7a80*/  ISETP.GE.AND P2, PT, R28, R192.reuse, PT ;  /* 0x000000c01c00720c */ /* 0x080fe40003f46270 */
[----:B------:R-:W-:Y:S01]  /*7a90*/  HMMA.16816.F32 R4, R40, R34, R4 ;  /* 0x000000222804723c */ /* 0x000fe20000001804 */
[C---:B------:R-:W-:Y:S02]  /*7aa0*/  ISETP.GE.AND P3, PT, R0.reuse, R192, PT ;  /* 0x000000c00000720c */ /* 0x040fe40003f66270 */
[----:B------:R-:W-:Y:S02]  /*7ab0*/  ISETP.GE.AND P6, PT, R0, R135, PT ;  /* 0x000000870000720c */ /* 0x000fe40003fc6270 */
[C---:B------:R-:W-:Y:S02]  /*7ac0*/  IADD3 R2, R28.reuse, 0x9, RZ ;  /* 0x000000091c027810 */ /* 0x040fe40007ffe0ff */
[----:B------:R-:W-:Y:S01]  /*7ad0*/  IADD3 R0, R28, 0x8, RZ ;  /* 0x000000081c007810 */ /* 0x000fe20007ffe0ff */
[----:B------:R-:W-:Y:S01]  /*7ae0*/  HMMA.16816.F32 R56, R184, R164, R56 ;  /* 0x000000a4b838723c */ /* 0x000fe20000001838 */
[----:B------:R-:W-:-:S02]  /*7af0*/  FSEL R16, R16, -INF , !P2 ;  /* 0xff80000010107808 */ /* 0x000fc40005000000 */
[-C--:B------:R-:W-:Y:S02]  /*7b00*/  ISETP.GE.AND P2, PT, R2, R192.reuse, PT ;  /* 0x000000c00200720c */ /* 0x080fe40003f46270 */
[C---:B------:R-:W-:Y:S02]  /*7b10*/  ISETP.GE.AND P4, PT, R0.reuse, R192, PT ;  /* 0x000000c00000720c */ /* 0x040fe40003f86270 */
[-C--:B------:R-:W-:Y:S01]  /*7b20*/  ISETP.GE.AND P5, PT, R0, R135.reuse, PT ;  /* 0x000000870000720c */ /* 0x080fe20003fa6270 */
[----:B------:R-:W-:Y:S01]  /*7b30*/  HMMA.16816.F32 R64, R184, R168, R64 ;  /* 0x000000a8b840723c */ /* 0x000fe20000001840 */
[----:B------:R-:W-:Y:S02]  /*7b40*/  FSEL R0, R17, -INF , !P3 ;  /* 0xff80000011007808 */ /* 0x000fe40005800000 */
[----:B------:R-:W-:Y:S02]  /*7b50*/  ISETP.GE.AND P3, PT, R2, R135, PT ;  /* 0x000000870200720c */ /* 0x000fe40003f66270 */
[----:B------:R-:W-:-:S02]  /*7b60*/  IADD3 R17, R28, 0x11, RZ ;  /* 0x000000111c117810 */ /* 0x000fc40007ffe0ff */
[----:B------:R-:W-:Y:S01]  /*7b70*/  FSEL R2, R13, -INF , !P2 ;  /* 0xff8000000d027808 */ /* 0x000fe20005000000 */
[----:B------:R-:W-:Y:S01]  /*7b80*/  HMMA.16816.F32 R48, R184, R160, R48 ;  /* 0x000000a0b830723c */ /* 0x000fe20000001830 */
[----:B------:R-:W-:Y:S02]  /*7b90*/  FSEL R13, R14, -INF , !P5 ;  /* 0xff8000000e0d7808 */ /* 0x000fe40006800000 */
[C---:B------:R-:W-:Y:S02]  /*7ba0*/  IADD3 R29, R28.reuse, 0x10, RZ ;  /* 0x000000101c1d7810 */ /* 0x040fe40007ffe0ff */
[----:B------:R-:W-:Y:S02]  /*7bb0*/  IADD3 R14, R28, 0x18, RZ ;  /* 0x000000181c0e7810 */ /* 0x000fe40007ffe0ff */
[----:B------:R-:W-:Y:S01]  /*7bc0*/  FSEL R19, R19, -INF , !P6 ;  /* 0xff80000013137808 */ /* 0x000fe20007000000 */
[----:B------:R-:W-:Y:S01]  /*7bd0*/  HMMA.16816.F32 R152, R40, R30, R152 ;  /* 0x0000001e2898723c */ /* 0x000fe20000001898 */
[----:B------:R-:W-:-:S02]  /*7be0*/  FSEL R12, R12, -INF , !P4 ;  /* 0xff8000000c0c7808 */ /* 0x000fc40006000000 */
[CC--:B------:R-:W-:Y:S02]  /*7bf0*/  ISETP.GE.AND P6, PT, R17.reuse, R192.reuse, PT ;  /* 0x000000c01100720c */ /* 0x0c0fe40003fc6270 */
[-C--:B------:R-:W-:Y:S02]  /*7c00*/  ISETP.GE.AND P5, PT, R17, R135.reuse, PT ;  /* 0x000000871100720c */ /* 0x080fe40003fa6270 */
[C---:B------:R-:W-:Y:S01]  /*7c10*/  ISETP.GE.AND P4, PT, R28.reuse, R135, PT ;  /* 0x000000871c00720c */ /* 0x040fe20003f86270 */
[----:B------:R-:W-:Y:S01]  /*7c20*/  HMMA.16816.F32 R52, R184, R166, R52 ;  /* 0x000000a6b834723c */ /* 0x000fe20000001834 */
[----:B------:R-:W-:Y:S02]  /*7c30*/  FSEL R17, R15, -INF , !P3 ;  /* 0xff8000000f117808 */ /* 0x000fe40005800000 */
[----:B------:R-:W-:Y:S02]  /*7c40*/  ISETP.GE.AND P2, PT, R29, R192, PT ;  /* 0x000000c01d00720c */ /* 0x000fe40003f46270 */
[----:B------:R-:W-:-:S02]  /*7c50*/  IADD3 R15, R28, 0x19, RZ ;  /* 0x000000191c0f7810 */ /* 0x000fc40007ffe0ff */
[-C--:B------:R-:W-:Y:S01]  /*7c60*/  ISETP.GE.AND P3, PT, R14, R192.reuse, PT ;  /* 0x000000c00e00720c */ /* 0x080fe20003f66270 */
[C---:B-1----:R-:W-:Y:S01]  /*7c70*/  HMMA.16816.F32 R56, R40.reuse, R24, R56 ;  /* 0x000000182838723c */ /* 0x042fe20000001838 */
[----:B------:R-:W-:Y:S02]  /*7c80*/  FSEL R18, R18, -INF , !P4 ;  /* 0xff80000012127808 */ /* 0x000fe40006000000 */
[----:B------:R-:W-:Y:S02]  /*7c90*/  FSEL R190, R9, -INF , !P6 ;  /* 0xff80000009be7808 */ /* 0x000fe40007000000 */
[----:B------:R-:W-:Y:S02]  /*7ca0*/  ISETP.GE.AND P4, PT, R29, R135, PT ;  /* 0x000000871d00720c */ /* 0x000fe40003f86270 */
[----:B------:R-:W-:Y:S01]  /*7cb0*/  FSEL R194, R8, -INF , !P2 ;  /* 0xff80000008c27808 */ /* 0x000fe20005000000 */
[----:B------:R-:W-:Y:S01]  /*7cc0*/  HMMA.16816.F32 R64, R40, R172, R64 ;  /* 0x000000ac2840723c */ /* 0x000fe20000001840 */
[----:B------:R-:W-:-:S02]  /*7cd0*/  ISETP.GE.AND P6, PT, R15, R192, PT ;  /* 0x000000c00f00720c */ /* 0x000fc40003fc6270 */
[----:B------:R-:W-:Y:S02]  /*7ce0*/  FSEL R188, R4, -INF , !P3 ;  /* 0xff80000004bc7808 */ /* 0x000fe40005800000 */
[C---:B------:R-:W-:Y:S02]  /*7cf0*/  IADD3 R4, R28.reuse, 0x20, RZ ;  /* 0x000000201c047810 */ /* 0x040fe40007ffe0ff */
[----:B------:R-:W-:Y:S01]  /*7d00*/  IADD3 R8, R28, 0x21, RZ ;  /* 0x000000211c087810 */ /* 0x000fe20007ffe0ff */
[----:B------:R-:W-:Y:S01]  /*7d10*/  HMMA.16816.F32 R60, R184, R170, R60 ;  /* 0x000000aab83c723c */ /* 0x000fe2000000183c */
[----:B------:R-:W-:Y:S02]  /*7d20*/  FSEL R24, R5, -INF , !P6 ;  /* 0xff80000005187808 */ /* 0x000fe40007000000 */
[----:B------:R-:W-:Y:S02]  /*7d30*/  FSEL R183, R10, -INF , !P4 ;  /* 0xff8000000ab77808 */ /* 0x000fe40006000000 */
[----:B------:R-:W-:-:S02]  /*7d40*/  FSEL R25, R11, -INF , !P5 ;  /* 0xff8000000b197808 */ /* 0x000fc40006800000 */
[-C--:B------:R-:W-:Y:S01]  /*7d50*/  ISETP.GE.AND P3, PT, R15, R135.reuse, PT ;  /* 0x000000870f00720c */ /* 0x080fe20003f66270 */
[----:B------:R-:W-:Y:S01]  /*7d60*/  HMMA.16816.F32 R52, R40, R26, R52 ;  /* 0x0000001a2834723c */ /* 0x000fe20000001834 */
[CC--:B------:R-:W-:Y:S02]  /*7d70*/  ISETP.GE.AND P6, PT, R4.reuse, R192.reuse, PT ;  /* 0x000000c00400720c */ /* 0x0c0fe40003fc6270 */
[-C--:B------:R-:W-:Y:S02]  /*7d80*/  ISETP.GE.AND P4, PT, R4, R135.reuse, PT ;  /* 0x000000870400720c */ /* 0x080fe40003f86270 */
[----:B------:R-:W-:Y:S02]  /*7d90*/  ISETP.GE.AND P5, PT, R8, R192, PT ;  /* 0x000000c00800720c */ /* 0x000fe40003fa6270 */
[----:B------:R-:W-:Y:S01]  /*7da0*/  ISETP.GE.AND P2, PT, R14, R135, PT ;  /* 0x000000870e00720c */ /* 0x000fe20003f46270 */
[----:B------:R-:W-:Y:S01]  /*7db0*/  HMMA.16816.F32 R184, R184, R162, R44 ;  /* 0x000000a2b8b8723c */ /* 0x000fe2000000182c */
[----:B------:R-:W-:-:S02]  /*7dc0*/  IADD3 R4, R28, 0x28, RZ ;  /* 0x000000281c047810 */ /* 0x000fc40007ffe0ff */
[----:B------:R-:W-:Y:S02]  /*7dd0*/  IADD3 R5, R28, 0x29, RZ ;  /* 0x000000291c057810 */ /* 0x000fe40007ffe0ff */
[----:B------:R-:W-:Y:S02]  /*7de0*/  FSEL R33, R7, -INF , !P3 ;  /* 0xff80000007217808 */ /* 0x000fe40005800000 */
[----:B------:R-:W-:Y:S01]  /*7df0*/  FSEL R34, R156, -INF , !P6 ;  /* 0xff8000009c227808 */ /* 0x000fe20007000000 */
[----:B------:R-:W-:Y:S01]  /*7e00*/  HMMA.16816.F32 R60, R40, R174, R60 ;  /* 0x000000ae283c723c */ /* 0x000fe2000000183c */
[----:B------:R-:W-:Y:S02]  /*7e10*/  FSEL R32, R157, -INF , !P5 ;  /* 0xff8000009d207808 */ /* 0x000fe40006800000 */
[----:B------:R-:W-:Y:S02]  /*7e20*/  FSEL R179, R158, -INF , !P4 ;  /* 0xff8000009eb37808 */ /* 0x000fe40006000000 */
[----:B------:R-:W-:-:S02]  /*7e30*/  FSEL R35, R6, -INF , !P2 ;  /* 0xff80000006237808 */ /* 0x000fc40005000000 */
[CC--:B------:R-:W-:Y:S02]  /*7e40*/  ISETP.GE.AND P3, PT, R4.reuse, R192.reuse, PT ;  /* 0x000000c00400720c */ /* 0x0c0fe40003f66270 */
[-C--:B------:R-:W-:Y:S02]  /*7e50*/  ISETP.GE.AND P6, PT, R4, R135.reuse, PT ;  /* 0x000000870400720c */ /* 0x080fe40003fc6270 */
[C---:B------:R-:W-:Y:S02]  /*7e60*/  ISETP.GE.AND P5, PT, R5.reuse, R192, PT ;  /* 0x000000c00500720c */ /* 0x040fe40003fa6270 */
[-C--:B------:R-:W-:Y:S02]  /*7e70*/  ISETP.GE.AND P4, PT, R5, R135.reuse, PT ;  /* 0x000000870500720c */ /* 0x080fe40003f86270 */
[----:B------:R-:W-:Y:S01]  /*7e80*/  ISETP.GE.AND P2, PT, R8, R135, PT ;  /* 0x000000870800720c */ /* 0x000fe20003f46270 */
[----:B--2---:R-:W-:Y:S01]  /*7e90*/  HMMA.16816.F32 R4, R40, R20, R48 ;  /* 0x000000142804723c */ /* 0x004fe20000001830 */
[----:B------:R-:W-:-:S02]  /*7ea0*/  FSEL R182, R152, -INF , !P3 ;  /* 0xff80000098b67808 */ /* 0x000fc40005800000 */
[----:B------:R-:W-:Y:S02]  /*7eb0*/  FSEL R181, R159, -INF , !P2 ;  /* 0xff8000009fb57808 */ /* 0x000fe40005000000 */
[C---:B------:R-:W-:Y:S02]  /*7ec0*/  IADD3 R37, R28.reuse, 0x40, RZ ;  /* 0x000000401c257810 */ /* 0x040fe40007ffe0ff */
[C---:B------:R-:W-:Y:S01]  /*7ed0*/  IADD3 R50, R28.reuse, 0x30, RZ ;  /* 0x000000301c327810 */ /* 0x040fe20007ffe0ff */
[----:B------:R-:W-:Y:S01]  /*7ee0*/  HMMA.16816.F32 R184, R40, R22, R184 ;  /* 0x0000001628b8723c */ /* 0x000fe200000018b8 */
[----:B------:R-:W-:Y:S02]  /*7ef0*/  IADD3 R49, R28, 0x31, RZ ;  /* 0x000000311c317810 */ /* 0x000fe40007ffe0ff */
[-C--:B------:R-:W-:Y:S02]  /*7f00*/  ISETP.GE.AND P3, PT, R50, R192.reuse, PT ;  /* 0x000000c03200720c */ /* 0x080fe40003f66270 */
[----:B------:R-:W-:-:S02]  /*7f10*/  ISETP.GE.AND P2, PT, R49, R192, PT ;  /* 0x000000c03100720c */ /* 0x000fc40003f46270 */
[----:B------:R-:W-:Y:S02]  /*7f20*/  IADD3 R36, R28, 0x41, RZ ;  /* 0x000000411c247810 */ /* 0x000fe40007ffe0ff */
[----:B------:R-:W-:Y:S02]  /*7f30*/  FSEL R178, R148, -INF , !P3 ;  /* 0xff80000094b27808 */ /* 0x000fe40005800000 */
[----:B------:R-:W-:Y:S02]  /*7f40*/  FSEL R176, R149, -INF , !P2 ;  /* 0xff80000095b07808 */ /* 0x000fe40005000000 */
[-C--:B------:R-:W-:Y:S02]  /*7f50*/  ISETP.GE.AND P3, PT, R37, R192.reuse, PT ;  /* 0x000000c02500720c */ /* 0x080fe40003f66270 */
[----:B------:R-:W-:Y:S02]  /*7f60*/  ISETP.GE.AND P2, PT, R36, R192, PT ;  /* 0x000000c02400720c */ /* 0x000fe40003f46270 */
[----:B------:R-:W-:-:S02]  /*7f70*/  IADD3 R29, R28, 0x50, RZ ;  /* 0x000000501c1d7810 */ /* 0x000fc40007ffe0ff */
        /* <DEDUP_REMOVED lines=17> */
[----:B------:R-:W-:-:S02]  /*8090*/  FSEL R48, R4, -INF , !P3 ;  /* 0xff80000004307808 */ /* 0x000fc40005800000 */
[----:B------:R-:W-:Y:S02]  /*80a0*/  FSEL R46, R5, -INF , !P2 ;  /* 0xff800000052e7808 */ /* 0x000fe40005000000 */
[-C--:B------:R-:W-:Y:S02]  /*80b0*/  ISETP.GE.AND P3, PT, R50, R135.reuse, PT ;  /* 0x000000873200720c */ /* 0x080fe40003f66270 */
[----:B------:R-:W-:Y:S02]  /*80c0*/  ISETP.GE.AND P2, PT, R49, R135, PT ;  /* 0x000000873100720c */ /* 0x000fe40003f46270 */
[C---:B------:R-:W-:Y:S02]  /*80d0*/  IADD3 R39, R28.reuse, 0x38, RZ ;  /* 0x000000381c277810 */ /* 0x040fe40007ffe0ff */
[----:B------:R-:W-:Y:S02]  /*80e0*/  IADD3 R38, R28, 0x39, RZ ;  /* 0x000000391c267810 */ /* 0x000fe40007ffe0ff */
[----:B------:R-:W-:-:S02]  /*80f0*/  FSEL R155, R155, -INF , !P4 ;  /* 0xff8000009b9b7808 */ /* 0x000fc40006000000 */
[----:B------:R-:W-:Y:S02]  /*8100*/  FSEL R175, R150, -INF , !P3 ;  /* 0xff80000096af7808 */ /* 0x000fe40005800000 */
[----:B------:R-:W-:Y:S02]  /*8110*/  FSEL R161, R151, -INF , !P2 ;  /* 0xff80000097a17808 */ /* 0x000fe40005000000 */
[-C--:B------:R-:W-:Y:S02]  /*8120*/  ISETP.GE.AND P4, PT, R39, R135.reuse, PT ;  /* 0x000000872700720c */ /* 0x080fe40003f86270 */
[-C--:B------:R-:W-:Y:S02]  /*8130*/  ISETP.GE.AND P3, PT, R38, R135.reuse, PT ;  /* 0x000000872600720c */ /* 0x080fe40003f66270 */
[----:B------:R-:W-:Y:S02]  /*8140*/  ISETP.GE.AND P2, PT, R37, R135, PT ;  /* 0x000000872500720c */ /* 0x000fe40003f46270 */
[----:B------:R-:W-:-:S02]  /*8150*/  IADD3 R31, R28, 0x48, RZ ;  /* 0x000000481c1f7810 */ /* 0x000fc40007ffe0ff */
[----:B------:R-:W-:Y:S02]  /*8160*/  IADD3 R30, R28, 0x49, RZ ;  /* 0x000000491c1e7810 */ /* 0x000fe40007ffe0ff */
[----:B------:R-:W-:Y:S02]  /*8170*/  FSEL R177, R154, -INF , !P6 ;  /* 0xff8000009ab17808 */ /* 0x000fe40007000000 */
[----:B------:R-:W-:Y:S02]  /*8180*/  FSEL R180, R153, -INF , !P5 ;  /* 0xff80000099b47808 */ /* 0x000fe40006800000 */
[----:B------:R-:W-:Y:S02]  /*8190*/  FSEL R173, R146, -INF , !P4 ;  /* 0xff80000092ad7808 */ /* 0x000fe40006000000 */
[----:B------:R-:W-:Y:S02]  /*81a0*/  FSEL R163, R147, -INF , !P3 ;  /* 0xff80000093a37808 */ /* 0x000fe40005800000 */
[----:B------:R-:W-:-:S02]  /*81b0*/  FSEL R171, R142, -INF , !P2 ;  /* 0xff8000008eab7808 */ /* 0x000fc40005000000 */
[-C--:B------:R-:W-:Y:S02]  /*81c0*/  ISETP.GE.AND P6, PT, R39, R192.reuse, PT ;  /* 0x000000c02700720c */ /* 0x080fe40003fc6270 */
[----:B------:R-:W-:Y:S02]  /*81d0*/  ISETP.GE.AND P5, PT, R38, R192, PT ;  /* 0x000000c02600720c */ /* 0x000fe40003fa6270 */
[-C--:B------:R-:W-:Y:S02]  /*81e0*/  ISETP.GE.AND P4, PT, R36, R135.reuse, PT ;  /* 0x000000872400720c */ /* 0x080fe40003f86270 */
[-C--:B------:R-:W-:Y:S02]  /*81f0*/  ISETP.GE.AND P3, PT, R31, R135.reuse, PT ;  /* 0x000000871f00720c */ /* 0x080fe40003f66270 */
[----:B------:R-:W-:Y:S02]  /*8200*/  ISETP.GE.AND P2, PT, R30, R135, PT ;  /* 0x000000871e00720c */ /* 0x000fe40003f46270 */
[----:B------:R-:W-:-:S02]  /*8210*/  IADD3 R26, R28, 0x58, RZ ;  /* 0x000000581c1a7810 */ /* 0x000fc40007ffe0ff */
[----:B------:R-:W-:Y:S02]  /*8220*/  FSEL R174, R144, -INF , !P6 ;  /* 0xff80000090ae7808 */ /* 0x000fe40007000000 */
[----:B------:R-:W-:Y:S02]  /*8230*/  FSEL R172, R145, -INF , !P5 ;  /* 0xff80000091ac7808 */ /* 0x000fe40006800000 */
[----:B------:R-:W-:Y:S02]  /*8240*/  FSEL R169, R143, -INF , !P4 ;  /* 0xff8000008fa97808 */ /* 0x000fe40006000000 */
[----:B------:R-:W-:Y:S02]  /*8250*/  FSEL R165, R138, -INF , !P3 ;  /* 0xff8000008aa57808 */ /* 0x000fe40005800000 */
[----:B------:R-:W-:Y:S02]  /*8260*/  FSEL R167, R139, -INF , !P2 ;  /* 0xff8000008ba77808 */ /* 0x000fe40005000000 */
[----:B------:R-:W-:-:S02]  /*8270*/  ISETP.GE.AND P6, PT, R31, R192, PT ;  /* 0x000000c01f00720c */ /* 0x000fc40003fc6270 */
[----:B------:R-:W-:Y:S02]  /*8280*/  ISETP.GE.AND P5, PT, R30, R192, PT ;  /* 0x000000c01e00720c */ /* 0x000fe40003fa6270 */
[-C--:B------:R-:W-:Y:S02]  /*8290*/  ISETP.GE.AND P4, PT, R29, R135.reuse, PT ;  /* 0x000000871d00720c */ /* 0x080fe40003f86270 */
[-C--:B------:R-:W-:Y:S02]  /*82a0*/  ISETP.GE.AND P3, PT, R27, R135.reuse, PT ;  /* 0x000000871b00720c */ /* 0x080fe40003f66270 */
[----:B------:R-:W-:Y:S02]  /*82b0*/  ISETP.GE.AND P2, PT, R26, R135, PT ;  /* 0x000000871a00720c */ /* 0x000fe40003f46270 */
[----:B------:R-:W-:Y:S02]  /*82c0*/  IADD3 R21, R28, 0x59, RZ ;  /* 0x000000591c157810 */ /* 0x000fe40007ffe0ff */
[----:B------:R-:W-:-:S02]  /*82d0*/  FSEL R168, R136, -INF , !P6 ;  /* 0xff80000088a87808 */ /* 0x000fc40007000000 */
[----:B------:R-:W-:Y:S02]  /*82e0*/  FSEL R164, R137, -INF , !P5 ;  /* 0xff80000089a47808 */ /* 0x000fe40006800000 */
[----:B------:R-:W-:Y:S02]  /*82f0*/  FSEL R159, R66, -INF , !P4 ;  /* 0xff800000429f7808 */ /* 0x000fe40006000000 */
[----:B------:R-:W-:Y:S02]  /*8300*/  FSEL R157, R67, -INF , !P3 ;  /* 0xff800000439d7808 */ /* 0x000fe40005800000 */
[----:B------:R-:W-:Y:S02]  /*8310*/  FSEL R151, R62, -INF , !P2 ;  /* 0xff8000003e977808 */ /* 0x000fe40005000000 */
[-C--:B------:R-:W-:Y:S02]  /*8320*/  ISETP.GE.AND P6, PT, R26, R192.reuse, PT ;  /* 0x000000c01a00720c */ /* 0x080fe40003fc6270 */
[----:B------:R-:W-:-:S02]  /*8330*/  ISETP.GE.AND P5, PT, R21, R192, PT ;  /* 0x000000c01500720c */ /* 0x000fc40003fa6270 */
[-C--:B------:R-:W-:Y:S02]  /*8340*/  ISETP.GE.AND P4, PT, R21, R135.reuse, PT ;  /* 0x000000871500720c */ /* 0x080fe40003f86270 */
[-C--:B------:R-:W-:Y:S02]  /*8350*/  ISETP.GE.AND P3, PT, R20, R135.reuse, PT ;  /* 0x000000871400720c */ /* 0x080fe40003f66270 */
[----:B------:R-:W-:Y:S02]  /*8360*/  ISETP.GE.AND P2, PT, R15, R135, PT ;  /* 0x000000870f00720c */ /* 0x000fe40003f46270 */
[C---:B------:R-:W-:Y:S02]  /*8370*/  IADD3 R14, R28.reuse, 0x68, RZ ;  /* 0x000000681c0e7810 */ /* 0x040fe40007ffe0ff */
[----:B------:R-:W-:Y:S02]  /*8380*/  IADD3 R11, R28, 0x69, RZ ;  /* 0x000000691c0b7810 */ /* 0x000fe40007ffe0ff */
[----:B------:R-:W-:-:S02]  /*8390*/  FSEL R156, R60, -INF , !P6 ;  /* 0xff8000003c9c7808 */ /* 0x000fc40007000000 */
[----:B------:R-:W-:Y:S02]  /*83a0*/  FSEL R154, R61, -INF , !P5 ;  /* 0xff8000003d9a7808 */ /* 0x000fe40006800000 */
[----:B------:R-:W-:Y:S02]  /*83b0*/  FSEL R149, R63, -INF , !P4 ;  /* 0xff8000003f957808 */ /* 0x000fe40006000000 */
[----:B------:R-:W-:Y:S02]  /*83c0*/  FSEL R147, R58, -INF , !P3 ;  /* 0xff8000003a937808 */ /* 0x000fe40005800000 */
[----:B------:R-:W-:Y:S02]  /*83d0*/  FSEL R145, R59, -INF , !P2 ;  /* 0xff8000003b917808 */ /* 0x000fe40005000000 */
[----:B------:R-:W-:Y:S01]  /*83e0*/  IADD3 R8, R28, 0x78, RZ ;  /* 0x000000781c087810 */ /* 0x000fe20007ffe0ff */
[----:B------:R-:W-:Y:S01]  /*83f0*/  BAR.SYNC.DEFER_BLOCKING 0x0 ;  /* 0x0000000000007b1d */ /* 0x000fe20000010000 */
[----:B------:R-:W-:-:S02]  /*8400*/  ISETP.GE.AND P6, PT, R14, R192, PT ;  /* 0x000000c00e00720c */ /* 0x000fc40003fc6270 */
[C---:B------:R-:W-:Y:S02]  /*8410*/  ISETP.GE.AND P5, PT, R11.reuse, R192, PT ;  /* 0x000000c00b00720c */ /* 0x040fe40003fa6270 */
        /* <DEDUP_REMOVED lines=14> */
[----:B------:R-:W-:Y:S02]  /*8500*/  FSEL R49, R7, -INF , !P4 ;  /* 0xff80000007317808 */ /* 0x000fe40006000000 */
[----:B------:R-:W-:Y:S02]  /*8510*/  FSEL R60, R184, -INF , !P6 ;  /* 0xff800000b83c7808 */ /* 0x000fe40007000000 */
[----:B------:R-:W-:-:S02]  /*8520*/  FSEL R57, R185, -INF , !P5 ;  /* 0xff800000b9397808 */ /* 0x000fc40006800000 */
[----:B------:R-:W-:Y:S02]  /*8530*/  FSEL R47, R186, -INF , !P3 ;  /* 0xff800000ba2f7808 */ /* 0x000fe40005800000 */
[----:B------:R-:W-:Y:S01]  /*8540*/  FSEL R45, R187, -INF , !P2 ;  /* 0xff800000bb2d7808 */ /* 0x000fe20005000000 */
[----:B------:R-:W-:Y:S05]  /*8550*/  @!P1 BRA `(.L_x_2340) ;  /* 0x000006c000009947 */ /* 0x000fea0003800000 */
[----:B------:R-:W-:Y:S02]  /*8560*/  ULDC.64 UR8, c[0x0][0x118] ;  /* 0x0000460000087ab9 */ /* 0x000fe40000000a00 */
[----:B------:R-:W-:Y:S01]  /*8570*/  ULDC UR6, c[0x0][0x198] ;  /* 0x0000660000067ab9 */ /* 0x000fe20000000800 */
[----:B------:R-:W-:Y:S05]  /*8580*/  @!P0 BRA `(.L_x_2341) ;  /* 0x000003b000008947 */ /* 0x000fea0003800000 */
[----:B------:R-:W-:Y:S01]  /*8590*/  IABS R4, c[0x0][0x2d0] ;  /* 0x0000b40000047a13 */ /* 0x000fe20000000000 */
[----:B------:R-:W-:-:S03]  /*85a0*/  IMAD.SHL.U32 R5, R227, 0x80, RZ ;  /* 0x00000080e3057824 */ /* 0x000fc600078e00ff */
[----:B------:R-:W1:Y:S02]  /*85b0*/  I2F.RP R9, R4 ;  /* 0x0000000400097306 */ /* 0x000e640000209400 */
[C---:B------:R-:W-:Y:S02]  /*85c0*/  IADD3 R11, R5.reuse, -0x80, RZ ;  /* 0xffffff80050b7810 */ /* 0x040fe40007ffe0ff */
[----:B------:R-:W-:Y:S02]  /*85d0*/  IABS R8, R5 ;  /* 0x0000000500087213 */ /* 0x000fe40000000000 */
[----:B------:R-:W-:Y:S02]  /*85e0*/  IABS R6, R11 ;  /* 0x0000000b00067213 */ /* 0x000fe40000000000 */
[----:B------:R-:W-:Y:S02]  /*85f0*/  LOP3.LUT R5, R5, c[0x0][0x2d0], RZ, 0x3c, !PT ;  /* 0x0000b40005057a12 */ /* 0x000fe400078e3cff */
[----:B------:R-:W-:-:S02]  /*8600*/  LOP3.LUT R11, R11, c[0x0][0x2d0], RZ, 0x3c, !PT ;  /* 0x0000b4000b0b7a12 */ /* 0x000fc400078e3cff */
        /* <DEDUP_REMOVED lines=23> */
[----:B------:R-:W-:-:S02]  /*8780*/  ISETP.NE.AND P2, PT, RZ, c[0x0][0x2d0], PT ;  /* 0x0000b400ff007a0c */ /* 0x000fc40003f45270 */
[----:B------:R-:W-:-:S05]  /*8790*/  LOP3.LUT R4, RZ, c[0x0][0x2d0], RZ, 0x33, !PT ;  /* 0x0000b400ff047a12 */ /* 0x000fca00078e33ff */
        /* <DEDUP_REMOVED lines=26> */
.L_x_2341:
[----:B------:R-:W-:-:S04]  /*8940*/  ULEA UR5, -UR6, URZ, 0x7 ;  /* 0x0000003f06057291 */ /* 0x000fc8000f8e393f */
[----:B------:R-:W-:Y:S02]  /*8950*/  USHF.R.S32.HI UR4, URZ, 0x1f, UR5 ;  /* 0x0000001f3f047899 */ /* 0x000fe40008011405 */
[----:B------:R-:W-:-:S04]  /*8960*/  MOV R5, UR5 ;  /* 0x0000000500057c02 */ /* 0x000fc80008000f00 */
[----:B------:R-:W-:Y:S02]  /*8970*/  MOV R4, UR4 ;  /* 0x0000000400047c02 */ /* 0x000fe40008000f00 */
.L_x_2342:
[----:B------:R-:W-:Y:S01]  /*8980*/  IADD3 R5, P1, R134, R5, RZ ;  /* 0x0000000586057210 */ /* 0x000fe20007f3e0ff */
[----:B------:R-:W-:Y:S02]  /*8990*/  USHF.L.U32 UR7, UR6, 0x5, URZ ;  /* 0x0000000506077899 */ /* 0x000fe4000800063f */
[----:B------:R-:W-:Y:S02]  /*89a0*/  ULDC UR4, c[0x0][0x19c] ;  /* 0x0000670000047ab9 */ /* 0x000fe40000000800 */
[----:B------:R-:W-:Y:S01]  /*89b0*/  IMAD.X R4, R133, 0x1, R4, P1 ;  /* 0x0000000185047824 */ /* 0x000fe200008e0604 */
[C---:B------:R-:W-:Y:S01]  /*89c0*/  LEA R236, P1, R5.reuse, c[0x0][0x168], 0x1 ;  /* 0x00005a0005ec7a11 */ /* 0x040fe200078208ff */
[----:B------:R-:W-:Y:S02]  /*89d0*/  UMOV UR5, 0x5 ;  /* 0x0000000500057882 */ /* 0x000fe40000000000 */
[----:B------:R-:W-:Y:S01]  /*89e0*/  USHF.L.U64.HI UR4, UR6, UR5, UR4 ;  /* 0x0000000506047299 */ /* 0x000fe20008010204 */
[----:B------:R-:W-:-:S02]  /*89f0*/  LEA.HI.X R237, R5, c[0x0][0x16c], R4, 0x1, P1 ;  /* 0x00005b0005ed7a11 */ /* 0x000fc400008f0c04 */
        /* <DEDUP_REMOVED lines=34> */
.L_x_2340:
[----:B-1----:R-:W-:Y:S01]  /*8c20*/  FMNMX.FTZ R5, R132, R16, !PT ;  /* 0x0000001084057209 */ /* 0x002fe20007810000 */
        /* <DEDUP_REMOVED lines=78> */
[----:B------:R-:W-:Y:S01]  /*9110*/  FMUL.FTZ R50, R37, c[0x0][0x23c] ;  /* 0x00008f0025327a20 */ /* 0x000fe20000410000 */
[----:B------:R-:W-:Y:S02]  /*9120*/  FSEL R61, R61, RZ, P2 ;  /* 0x000000ff3d3d7208 */ /* 0x000fe40001000000 */
[----:B------:R-:W-:Y:S02]  /*9130*/  FSEL R5, R38, RZ, P2 ;  /* 0x000000ff26057208 */ /* 0x000fe40001000000 */
[----:B------:R-:W-:Y:S01]  /*9140*/  FSEL R50, R50, RZ, P1 ;  /* 0x000000ff32327208 */ /* 0x000fe20000800000 */
[--C-:B------:R-:W-:Y:S01]  /*9150*/  FFMA.FTZ R31, R0, c[0x0][0x23c], -R61.reuse ;  /* 0x00008f00001f7a23 */ /* 0x100fe2000001083d */
[----:B------:R-:W-:Y:S01]  /*9160*/  FSEL R6, R37, RZ, P1 ;  /* 0x000000ff25067208 */ /* 0x000fe20000800000 */
[----:B------:R-:W-:-:S02]  /*9170*/  FFMA.FTZ R30, R12, c[0x0][0x23c], -R61 ;  /* 0x00008f000c1e7a23 */ /* 0x000fc4000001083d */
[----:B------:R-:W-:Y:S02]  /*9180*/  FFMA.FTZ R0, R13, c[0x0][0x23c], -R50 ;  /* 0x00008f000d007a23 */ /* 0x000fe40000010832 */
[----:B------:R-:W1:Y:S01]  /*9190*/  LDSM.16.MT88.4 R12, [R216+0xc000] ;  /* 0x00c00000d80c783b */ /* 0x000e620000004200 */
[----:B------:R-:W-:Y:S01]  /*91a0*/  FADD.FTZ R4, R132, -R5 ;  /* 0x8000000584047221 */ /* 0x000fe20000010000 */
[----:B------:R-:W-:Y:S01]  /*91b0*/  MUFU.EX2 R31, R31 ;  /* 0x0000001f001f7308 */ /* 0x000fe20000000800 */
[----:B------:R-:W-:Y:S02]  /*91c0*/  FADD.FTZ R6, R3, -R6 ;  /* 0x8000000603067221 */ /* 0x000fe40000010000 */
[--C-:B------:R-:W-:Y:S02]  /*91d0*/  FFMA.FTZ R29, R2, c[0x0][0x23c], -R61.reuse ;  /* 0x00008f00021d7a23 */ /* 0x100fe4000001083d */
[----:B------:R-:W-:Y:S02]  /*91e0*/  FFMA.FTZ R36, R16, c[0x0][0x23c], -R61 ;  /* 0x00008f0010247a23 */ /* 0x000fe4000001083d */
[--C-:B------:R-:W-:Y:S01]  /*91f0*/  FFMA.FTZ R28, R18, c[0x0][0x23c], -R50.reuse ;  /* 0x00008f00121c7a23 */ /* 0x100fe20000010832 */
[----:B------:R-:W-:Y:S01]  /*9200*/  MUFU.EX2 R30, R30 ;  /* 0x0000001e001e7308 */ /* 0x000fe20000000800 */
[----:B------:R-:W-:-:S02]  /*9210*/  FFMA.FTZ R2, R19, c[0x0][0x23c], -R50 ;  /* 0x00008f0013027a23 */ /* 0x000fc40000010832 */
[----:B------:R-:W-:Y:S02]  /*9220*/  FFMA.FTZ R39, R17, c[0x0][0x23c], -R50 ;  /* 0x00008f0011277a23 */ /* 0x000fe40000010832 */
[----:B------:R-:W-:Y:S01]  /*9230*/  FMUL.FTZ R44, R4, c[0x0][0x23c] ;  /* 0x00008f00042c7a20 */ /* 0x000fe20000410000 */
[----:B------:R-:W2:Y:S01]  /*9240*/  LDSM.16.MT88.4 R16, [R213+0xc000] ;  /* 0x00c00000d510783b */ /* 0x000ea20000004200 */
[----:B------:R-:W-:Y:S01]  /*9250*/  FMUL.FTZ R3, R6, c[0x0][0x23c] ;  /* 0x00008f0006037a20 */ /* 0x000fe20000410000 */
[----:B------:R-:W3:Y:S01]  /*9260*/  MUFU.EX2 R36, R36 ;  /* 0x0000002400247308 */ /* 0x000ee20000000800 */
[--C-:B------:R-:W-:Y:S02]  /*9270*/  FFMA.FTZ R56, R194, c[0x0][0x23c], -R61.reuse ;  /* 0x00008f00c2387a23 */ /* 0x100fe4000001083d */
[--C-:B------:R-:W-:Y:S02]  /*9280*/  FFMA.FTZ R59, R190, c[0x0][0x23c], -R61.reuse ;  /* 0x00008f00be3b7a23 */ /* 0x100fe4000001083d */
[----:B------:R-:W-:-:S02]  /*9290*/  FFMA.FTZ R58, R188, c[0x0][0x23c], -R61 ;  /* 0x00008f00bc3a7a23 */ /* 0x000fc4000001083d */
[--C-:B------:R-:W-:Y:S01]  /*92a0*/  FFMA.FTZ R63, R24, c[0x0][0x23c], -R61.reuse ;  /* 0x00008f00183f7a23 */ /* 0x100fe2000001083d */
[----:B------:R-:W4:Y:S01]  /*92b0*/  MUFU.EX2 R29, R29 ;  /* 0x0000001d001d7308 */ /* 0x000f220000000800 */
[--C-:B------:R-:W-:Y:S02]  /*92c0*/  FFMA.FTZ R64, R183, c[0x0][0x23c], -R50.reuse ;  /* 0x00008f00b7407a23 */ /* 0x100fe40000010832 */
[--C-:B------:R-:W-:Y:S02]  /*92d0*/  FFMA.FTZ R67, R25, c[0x0][0x23c], -R50.reuse ;  /* 0x00008f0019437a23 */ /* 0x100fe40000010832 */
[--C-:B------:R-:W-:Y:S01]  /*92e0*/  FFMA.FTZ R62, R35, c[0x0][0x23c], -R50.reuse ;  /* 0x00008f00233e7a23 */ /* 0x100fe20000010832 */
[----:B------:R-:W-:Y:S01]  /*92f0*/  LDSM.16.MT88.4 R24, [R216+0xc800] ;  /* 0x00c80000d818783b */ /* 0x000fe20000004200 */
[----:B------:R-:W-:Y:S01]  /*9300*/  FFMA.FTZ R65, R33, c[0x0][0x23c], -R50 ;  /* 0x00008f0021417a23 */ /* 0x000fe20000010832 */
[----:B------:R-:W-:Y:S01]  /*9310*/  MUFU.EX2 R28, R28 ;  /* 0x0000001c001c7308 */ /* 0x000fe20000000800 */
[----:B---3--:R-:W-:Y:S01]  /*9320*/  F2FP.PACK_AB R4, R31, R36 ;  /* 0x000000241f04723e */ /* 0x008fe200000000ff */
[----:B------:R-:W-:-:S02]  /*9330*/  FFMA.FTZ R66, R34, c[0x0][0x23c], -R61 ;  /* 0x00008f0022427a23 */ /* 0x000fc4000001083d */
[--C-:B------:R-:W-:Y:S02]  /*9340*/  FFMA.FTZ R133, R32, c[0x0][0x23c], -R61.reuse ;  /* 0x00008f0020857a23 */ /* 0x100fe4000001083d */
[----:B------:R-:W-:Y:S01]  /*9350*/  LDSM.16.MT88.4 R32, [R213+0x10800] ;  /* 0x01080000d520783b */ /* 0x000fe20000004200 */
[--C-:B------:R-:W-:Y:S01]  /*9360*/  FFMA.FTZ R135, R182, c[0x0][0x23c], -R61.reuse ;  /* 0x00008f00b6877a23 */ /* 0x100fe2000001083d */
[----:B------:R-:W3:Y:S01]  /*9370*/  MUFU.EX2 R2, R2 ;  /* 0x0000000200027308 */ /* 0x000ee20000000800 */
[----:B----4-:R-:W-:Y:S01]  /*9380*/  F2FP.PACK_AB R6, R29, R30 ;  /* 0x0000001e1d06723e */ /* 0x010fe200000000ff */
[----:B------:R-:W-:Y:S02]  /*9390*/  FFMA.FTZ R132, R180, c[0x0][0x23c], -R61 ;  /* 0x00008f00b4847a23 */ /* 0x000fe4000001083d */
[--C-:B------:R-:W-:Y:S02]  /*93a0*/  FFMA.FTZ R134, R179, c[0x0][0x23c], -R50.reuse ;  /* 0x00008f00b3867a23 */ /* 0x100fe40000010832 */
[----:B------:R-:W-:-:S02]  /*93b0*/  FFMA.FTZ R137, R181, c[0x0][0x23c], -R50 ;  /* 0x00008f00b5897a23 */ /* 0x000fc40000010832 */
[----:B------:R-:W-:Y:S01]  /*93c0*/  MUFU.EX2 R0, R0 ;  /* 0x0000000000007308 */ /* 0x000fe20000000800 */
[--C-:B------:R-:W-:Y:S02]  /*93d0*/  FFMA.FTZ R136, R177, c[0x0][0x23c], -R50.reuse ;  /* 0x00008f00b1887a23 */ /* 0x100fe40000010832 */
[----:B------:R-:W-:Y:S02]  /*93e0*/  FFMA.FTZ R139, R155, c[0x0][0x23c], -R50 ;  /* 0x00008f009b8b7a23 */ /* 0x000fe40000010832 */
[--C-:B------:R-:W-:Y:S02]  /*93f0*/  FFMA.FTZ R138, R178, c[0x0][0x23c], -R61.reuse ;  /* 0x00008f00b28a7a23 */ /* 0x100fe4000001083d */
[--C-:B------:R-:W-:Y:S01]  /*9400*/  FFMA.FTZ R153, R176, c[0x0][0x23c], -R61.reuse ;  /* 0x00008f00b0997a23 */ /* 0x100fe2000001083d */
[----:B------:R-:W4:Y:S01]  /*9410*/  MUFU.EX2 R39, R39 ;  /* 0x0000002700277308 */ /* 0x000f220000000800 */
[----:B---3--:R-:W-:Y:S01]  /*9420*/  F2FP.PACK_AB R5, R2, R28 ;  /* 0x0000001c0205723e */ /* 0x008fe200000000ff */
[----:B------:R-:W-:-:S02]  /*9430*/  FFMA.FTZ R155, R174, c[0x0][0x23c], -R61 ;  /* 0x00008f00ae9b7a23 */ /* 0x000fc4000001083d */
[--C-:B------:R-:W-:Y:S02]  /*9440*/  FFMA.FTZ R142, R172, c[0x0][0x23c], -R61.reuse ;  /* 0x00008f00ac8e7a23 */ /* 0x100fe4000001083d */
[--C-:B------:R-:W-:Y:S02]  /*9450*/  FFMA.FTZ R146, R175, c[0x0][0x23c], -R50.reuse ;  /* 0x00008f00af927a23 */ /* 0x100fe40000010832 */
[----:B------:R-:W3:Y:S01]  /*9460*/  MUFU.EX2 R44, R44 ;  /* 0x0000002c002c7308 */ /* 0x000ee20000000800 */
[--C-:B------:R-:W-:Y:S02]  /*9470*/  FFMA.FTZ R161, R161, c[0x0][0x23c], -R50.reuse ;  /* 0x00008f00a1a17a23 */ /* 0x100fe40000010832 */
[--C-:B------:R-:W-:Y:S02]  /*9480*/  FFMA.FTZ R150, R173, c[0x0][0x23c], -R50.reuse ;  /* 0x00008f00ad967a23 */ /* 0x100fe40000010832 */
[----:B------:R-:W-:Y:S02]  /*9490*/  FFMA.FTZ R163, R163, c[0x0][0x23c], -R50 ;  /* 0x00008f00a3a37a23 */ /* 0x000fe40000010832 */
[--C-:B------:R-:W-:Y:S01]  /*94a0*/  FFMA.FTZ R173, R166, c[0x0][0x23c], -R61.reuse ;  /* 0x00008f00a6ad7a23 */ /* 0x100fe2000001083d */
[----:B------:R-:W5:Y:S01]  /*94b0*/  MUFU.EX2 R3, R3 ;  /* 0x0000000300037308 */ /* 0x000f620000000800 */
[----:B----4-:R-:W-:Y:S01]  /*94c0*/  F2FP.PACK_AB R7, R39, R0 ;  /* 0x000000002707723e */ /* 0x010fe200000000ff */
[----:B------:R-:W-:-:S02]  /*94d0*/  FFMA.FTZ R175, R164, c[0x0][0x23c], -R61 ;  /* 0x00008f00a4af7a23 */ /* 0x000fc4000001083d */
[--C-:B------:R-:W-:Y:S02]  /*94e0*/  FFMA.FTZ R162, R170, c[0x0][0x23c], -R61.reuse ;  /* 0x00008f00aaa27a23 */ /* 0x100fe4000001083d */
[----:B------:R-:W-:Y:S02]  /*94f0*/  FFMA.FTZ R166, R168, c[0x0][0x23c], -R61 ;  /* 0x00008f00a8a67a23 */ /* 0x000fe4000001083d */
[-C--:B---3--:R-:W-:Y:S01]  /*9500*/  FMUL.FTZ R128, R128, R44.reuse ;  /* 0x0000002c80807220 */ /* 0x088fe20000410000 */
[----:B------:R-:W-:Y:S01]  /*9510*/  MUFU.EX2 R56, R56 ;  /* 0x0000003800387308 */ /* 0x000fe20000000800 */
[-C--:B------:R-:W-:Y:S02]  /*9520*/  FMUL.FTZ R129, R129, R44.reuse ;  /* 0x0000002c81817220 */ /* 0x080fe40000410000 */
[-C--:B------:R-:W-:Y:S02]  /*9530*/  FMUL.FTZ R68, R68, R44.reuse ;  /* 0x0000002c44447220 */ /* 0x080fe40000410000 */
[----:B------:R-:W-:-:S02]  /*9540*/  FMUL.FTZ R69, R69, R44 ;  /* 0x0000002c45457220 */ /* 0x000fc40000410000 */
[-C--:B-----5:R-:W-:Y:S01]  /*9550*/  FMUL.FTZ R130, R130, R3.reuse ;  /* 0x0000000382827220 */ /* 0x0a0fe20000410000 */
[----:B------:R-:W3:Y:S01]  /*9560*/  MUFU.EX2 R59, R59 ;  /* 0x0000003b003b7308 */ /* 0x000ee20000000800 */
[-C--:B------:R-:W-:Y:S02]  /*9570*/  FMUL.FTZ R131, R131, R3.reuse ;  /* 0x0000000383837220 */ /* 0x080fe40000410000 */
[-C--:B------:R-:W-:Y:S02]  /*9580*/  FMUL.FTZ R70, R70, R3.reuse ;  /* 0x0000000346467220 */ /* 0x080fe40000410000 */
[-C--:B------:R-:W-:Y:S02]  /*9590*/  FMUL.FTZ R71, R71, R3.reuse ;  /* 0x0000000347477220 */ /* 0x080fe40000410000 */
[-C--:B------:R-:W-:Y:S01]  /*95a0*/  FMUL.FTZ R72, R72, R44.reuse ;  /* 0x0000002c48487220 */ /* 0x080fe20000410000 */
[----:B-1----:R-:W-:Y:S01]  /*95b0*/  HMMA.16816.F32 R128, R4, R12, R128 ;  /* 0x0000000c0480723c */ /* 0x002fe20000001880 */
[----:B------:R-:W-:Y:S01]  /*95c0*/  FMUL.FTZ R73, R73, R44 ;  /* 0x0000002c49497220 */ /* 0x000fe20000410000 */
[----:B------:R-:W-:Y:S01]  /*95d0*/  MUFU.EX2 R58, R58 ;  /* 0x0000003a003a7308 */ /* 0x000fe20000000800 */
[----:B------:R-:W-:-:S02]  /*95e0*/  FMUL.FTZ R74, R74, R3 ;  /* 0x000000034a4a7220 */ /* 0x000fc40000410000 */
[-C--:B------:R-:W-:Y:S02]  /*95f0*/  FMUL.FTZ R75, R75, R3.reuse ;  /* 0x000000034b4b7220 */ /* 0x080fe40000410000 */
[-C--:B------:R-:W-:Y:S01]  /*9600*/  FMUL.FTZ R76, R76, R44.reuse ;  /* 0x0000002c4c4c7220 */ /* 0x080fe20000410000 */
[C---:B------:R-:W-:Y:S01]  /*9610*/  HMMA.16816.F32 R68, R4.reuse, R14, R68 ;  /* 0x0000000e0444723c */ /* 0x040fe20000001844 */
[-C--:B------:R-:W-:Y:S01]  /*9620*/  FMUL.FTZ R77, R77, R44.reuse ;  /* 0x0000002c4d4d7220 */ /* 0x080fe20000410000 */
[----:B------:R-:W1:Y:S01]  /*9630*/  LDSM.16.MT88.4 R12, [R212+0xc000] ;  /* 0x00c00000d40c783b */ /* 0x000e620000004200 */
        /* <DEDUP_REMOVED lines=27> */
[----:B------:R-:W2:Y:S01]  /*97f0*/  MUFU.EX2 R65, R65 ;  /* 0x0000004100417308 */ /* 0x000ea20000000800 */
[----:B------:R-:W-:-:S02]  /*9800*/  FMUL.FTZ R95, R95, R3 ;  /* 0x000000035f5f7220 */ /* 0x000fc40000410000 */
[-C--:B------:R-:W-:Y:S01]  /*9810*/  FMUL.FTZ R96, R96, R44.reuse ;  /* 0x0000002c60607220 */ /* 0x080fe20000410000 */
[C---:B-1----:R-:W-:Y:S01]  /*9820*/  HMMA.16816.F32 R88, R4.reuse, R12, R88 ;  /* 0x0000000c0458723c */ /* 0x042fe20000001858 */
[-C--:B------:R-:W-:Y:S02]  /*9830*/  FMUL.FTZ R97, R97, R44.reuse ;  /* 0x0000002c61617220 */ /* 0x080fe40000410000 */
[-C--:B------:R-:W-:Y:S01]  /*9840*/  FMUL.FTZ R98, R98, R3.reuse ;  /* 0x0000000362627220 */ /* 0x080fe20000410000 */
[----:B------:R-:W1:Y:S01]  /*9850*/  MUFU.EX2 R66, R66 ;  /* 0x0000004200427308 */ /* 0x000e620000000800 */
        /* <DEDUP_REMOVED lines=9> */
[C---:B----4-:R-:W-:Y:S01]  /*98f0*/  HMMA.16816.F32 R96, R4.reuse, R8, R96 ;  /* 0x000000080460723c */ /* 0x050fe20000001860 */
[-C--:B------:R-:W-:Y:S02]  /*9900*/  FMUL.FTZ R105, R105, R44.reuse ;  /* 0x0000002c69697220 */ /* 0x080fe40000410000 */
[-C--:B------:R-:W-:Y:S01]  /*9910*/  FMUL.FTZ R106, R106, R3.reuse ;  /* 0x000000036a6a7220 */ /* 0x080fe20000410000 */
[----:B------:R-:W4:Y:S01]  /*9920*/  MUFU.EX2 R135, R135 ;  /* 0x0000008700877308 */ /* 0x000f220000000800 */
[----:B------:R-:W-:Y:S02]  /*9930*/  FMUL.FTZ R107, R107, R3 ;  /* 0x000000036b6b7220 */ /* 0x000fe40000410000 */
[-C--:B------:R-:W-:Y:S01]  /*9940*/  FMUL.FTZ R124, R124, R44.reuse ;  /* 0x0000002c7c7c7220 */ /* 0x080fe20000410000 */
[----:B------:R-:W-:Y:S01]  /*9950*/  HMMA.16816.F32 R100, R4, R10, R100 ;  /* 0x0000000a0464723c */ /* 0x000fe20000001864 */
[----:B------:R-:W3:Y:S01]  /*9960*/  LDSM.16.MT88.4 R8, [R212+0x10000] ;  /* 0x01000000d408783b */ /* 0x000ee20000004200 */
[----:B------:R-:W-:-:S02]  /*9970*/  FMUL.FTZ R125, R125, R44 ;  /* 0x0000002c7d7d7220 */ /* 0x000fc40000410000 */
[-C--:B------:R-:W-:Y:S01]  /*9980*/  FMUL.FTZ R126, R126, R3.reuse ;  /* 0x000000037e7e7220 */ /* 0x080fe20000410000 */
[----:B------:R-:W1:Y:S01]  /*9990*/  MUFU.EX2 R132, R132 ;  /* 0x0000008400847308 */ /* 0x000e620000000800 */
[-C--:B------:R-:W-:Y:S02]  /*99a0*/  FMUL.FTZ R127, R127, R3.reuse ;  /* 0x000000037f7f7220 */ /* 0x080fe40000410000 */
[-C--:B------:R-:W-:Y:S01]  /*99b0*/  FMUL.FTZ R108, R108, R44.reuse ;  /* 0x0000002c6c6c7220 */ /* 0x080fe20000410000 */
[----:B--2---:R-:W-:Y:S01]  /*99c0*/  HMMA.16816.F32 R104, R4, R16, R104 ;  /* 0x000000100468723c */ /* 0x004fe20000001868 */
[----:B------:R-:W-:Y:S02]  /*99d0*/  FMUL.FTZ R109, R109, R44 ;  /* 0x0000002c6d6d7220 */ /* 0x000fe40000410000 */
[-C--:B------:R-:W-:Y:S01]  /*99e0*/  FMUL.FTZ R110, R110, R3.reuse ;  /* 0x000000036e6e7220 */ /* 0x080fe20000410000 */
[----:B------:R-:W-:Y:S01]  /*99f0*/  MUFU.EX2 R134, R134 ;  /* 0x0000008600867308 */ /* 0x000fe20000000800 */
        /* <DEDUP_REMOVED lines=21> */
[C---:B---3--:R-:W-:Y:S01]  /*9b50*/  HMMA.16816.F32 R120, R4.reuse, R8, R120 ;  /* 0x000000080478723c */ /* 0x048fe20000001878 */
[--C-:B------:R-:W-:Y:S02]  /*9b60*/  FFMA.FTZ R164, R171, c[0x0][0x23c], -R50.reuse ;  /* 0x00008f00aba47a23 */ /* 0x100fe40000010832 */
[--C-:B------:R-:W-:Y:S02]  /*9b70*/  FFMA.FTZ R169, R169, c[0x0][0x23c], -R50.reuse ;  /* 0x00008f00a9a97a23 */ /* 0x100fe40000010832 */
[----:B------:R-:W3:Y:S01]  /*9b80*/  MUFU.EX2 R138, R138 ;  /* 0x0000008a008a7308 */ /* 0x000ee20000000800 */
[----:B------:R-:W-:Y:S02]  /*9b90*/  FFMA.FTZ R156, R156, c[0x0][0x23c], -R61 ;  /* 0x00008f009c9c7a23 */ /* 0x000fe4000001083d */
[----:B------:R-:W-:Y:S01]  /*9ba0*/  HMMA.16816.F32 R116, R4, R10, R116 ;  /* 0x0000000a0474723c */ /* 0x000fe20000001874 */
[----:B------:R-:W1:Y:S01]  /*9bb0*/  LDSM.16.MT88.4 R8, [R216+0x10800] ;  /* 0x01080000d808783b */ /* 0x000e620000004200 */
[----:B------:R-:W-:-:S02]  /*9bc0*/  FFMA.FTZ R157, R157, c[0x0][0x23c], -R50 ;  /* 0x00008f009d9d7a23 */ /* 0x000fc40000010832 */
[--C-:B------:R-:W-:Y:S01]  /*9bd0*/  FFMA.FTZ R151, R151, c[0x0][0x23c], -R50.reuse ;  /* 0x00008f0097977a23 */ /* 0x100fe20000010832 */
[----:B------:R-:W1:Y:S01]  /*9be0*/  MUFU.EX2 R153, R153 ;  /* 0x0000009900997308 */ /* 0x000e620000000800 */
[--C-:B------:R-:W-:Y:S01]  /*9bf0*/  FFMA.FTZ R148, R148, c[0x0][0x23c], -R61.reuse ;  /* 0x00008f0094947a23 */ /* 0x100fe2000001083d */
[----:B------:R-:W-:Y:S01]  /*9c00*/  F2FP.PACK_AB R4, R59, R56 ;  /* 0x000000383b04723e */ /* 0x000fe200000000ff */
[----:B------:R-:W-:Y:S01]  /*9c10*/  FFMA.FTZ R144, R144, c[0x0][0x23c], -R61 ;  /* 0x00008f0090907a23 */ /* 0x000fe2000001083d */
[----:B-----5:R-:W-:Y:S01]  /*9c20*/  F2FP.PACK_AB R5, R67, R64 ;  /* 0x000000404305723e */ /* 0x020fe200000000ff */
[--C-:B------:R-:W-:Y:S01]  /*9c30*/  FFMA.FTZ R145, R145, c[0x0][0x23c], -R50.reuse ;  /* 0x00008f0091917a23 */ /* 0x100fe20000010832 */
[----:B------:R-:W-:Y:S01]  /*9c40*/  F2FP.PACK_AB R6, R63, R58 ;  /* 0x0000003a3f06723e */ /* 0x000fe200000000ff */
[--C-:B------:R-:W-:Y:S01]  /*9c50*/  FFMA.FTZ R143, R143, c[0x0][0x23c], -R50.reuse ;  /* 0x00008f008f8f7a23 */ /* 0x100fe20000010832 */
[----:B------:R-:W-:Y:S01]  /*9c60*/  F2FP.PACK_AB R7, R65, R62 ;  /* 0x0000003e4107723e */ /* 0x000fe200000000ff */
[----:B------:R-:W5:Y:S01]  /*9c70*/  MUFU.EX2 R155, R155 ;  /* 0x0000009b009b7308 */ /* 0x000f620000000800 */
[----:B------:R-:W-:-:S02]  /*9c80*/  FFMA.FTZ R141, R141, c[0x0][0x23c], -R50 ;  /* 0x00008f008d8d7a23 */ /* 0x000fc40000010832 */
[----:B------:R-:W-:Y:S02]  /*9c90*/  FFMA.FTZ R36, R243, R44, R36 ;  /* 0x0000002cf3247223 */ /* 0x000fe40000010024 */
[----:B------:R-:W-:Y:S01]  /*9ca0*/  FFMA.FTZ R3, R241, R3, R28 ;  /* 0x00000003f1037223 */ /* 0x000fe2000001001c */
[C---:B------:R-:W-:Y:S01]  /*9cb0*/  HMMA.16816.F32 R72, R4.reuse, R20, R72 ;  /* 0x000000140448723c */ /* 0x040fe20000001848 */
[----:B------:R-:W-:Y:S01]  /*9cc0*/  FADD.FTZ R31, R31, R36 ;  /* 0x000000241f1f7221 */ /* 0x000fe20000010000 */
[----:B------:R-:W1:Y:S01]  /*9cd0*/  MUFU.EX2 R142, R142 ;  /* 0x0000008e008e7308 */ /* 0x000e620000000800 */
[----:B------:R-:W-:Y:S02]  /*9ce0*/  FADD.FTZ R3, R2, R3 ;  /* 0x0000000302037221 */ /* 0x000fe40000010000 */
[----:B------:R-:W-:Y:S02]  /*9cf0*/  FADD.FTZ R30, R30, R31 ;  /* 0x0000001f1e1e7221 */ /* 0x000fe40000010000 */
[----:B------:R-:W-:Y:S01]  /*9d00*/  FADD.FTZ R0, R0, R3 ;  /* 0x0000000300007221 */ /* 0x000fe20000010000 */
[----:B------:R-:W-:Y:S01]  /*9d10*/  HMMA.16816.F32 R76, R4, R22, R76 ;  /* 0x00000016044c723c */ /* 0x000fe2000000184c */
[----:B------:R-:W3:Y:S01]  /*9d20*/  LDSM.16.MT88.4 R20, [R212+0x10800] ;  /* 0x01080000d414783b */ /* 0x000ee20000004200 */
[----:B------:R-:W-:Y:S01]  /*9d30*/  MUFU.EX2 R146, R146 ;  /* 0x0000009200927308 */ /* 0x000fe20000000800 */
[----:B------:R-:W-:-:S02]  /*9d40*/  FADD.FTZ R29, R29, R30 ;  /* 0x0000001e1d1d7221 */ /* 0x000fc40000010000 */
[----:B------:R-:W-:Y:S02]  /*9d50*/  FADD.FTZ R39, R39, R0 ;  /* 0x0000000027277221 */ /* 0x000fe40000010000 */
        /* <DEDUP_REMOVED lines=13> */
[----:B-1----:R-:W-:Y:S01]  /*9e30*/  HMMA.16816.F32 R88, R4, R12, R88 ;  /* 0x0000000c0458723c */ /* 0x002fe20000001858 */
[----:B------:R-:W-:Y:S01]  /*9e40*/  FADD.FTZ R0, R66, R63 ;  /* 0x0000003f42007221 */ /* 0x000fe20000010000 */
[----:B------:R-:W1:Y:S03]  /*9e50*/  MUFU.EX2 R163, R163 ;  /* 0x000000a300a37308 */ /* 0x000e660000000800 */
[----:B------:R-:W-:-:S03]  /*9e60*/  FADD.FTZ R0, R133, R0 ;  /* 0x0000000085007221 */ /* 0x000fc60000010000 */
[----:B------:R-:W-:Y:S01]  /*9e70*/  HMMA.16816.F32 R92, R4, R14, R92 ;  /* 0x0000000e045c723c */ /* 0x000fe2000000185c */
[----:B------:R-:W1:Y:S01]  /*9e80*/  LDSM.16.MT88.4 R12, [R213+0xd000] ;  /* 0x00d00000d50c783b */ /* 0x000e620000004200 */
[----:B------:R-:W-:Y:S01]  /*9e90*/  MUFU.EX2 R162, R162 ;  /* 0x000000a200a27308 */ /* 0x000fe20000000800 */
[----:B----4-:R-:W-:-:S04]  /*9ea0*/  FADD.FTZ R3, R135, R0 ;  /* 0x0000000087037221 */ /* 0x010fc80000010000 */
[----:B------:R-:W-:Y:S01]  /*9eb0*/  FADD.FTZ R3, R132, R3 ;  /* 0x0000000384037221 */ /* 0x000fe20000010000 */
[----:B------:R-:W-:Y:S02]  /*9ec0*/  HMMA.16816.F32 R96, R4, R8, R96 ;  /* 0x000000080460723c */ /* 0x000fe40000001860 */
[----:B------:R-:W4:Y:S01]  /*9ed0*/  MUFU.EX2 R173, R173 ;  /* 0x000000ad00ad7308 */ /* 0x000f220000000800 */
[----:B---3--:R-:W-:-:S04]  /*9ee0*/  FADD.FTZ R0, R138, R3 ;  /* 0x000000038a007221 */ /* 0x008fc80000010000 */
[----:B------:R-:W-:Y:S01]  /*9ef0*/  FADD.FTZ R0, R153, R0 ;  /* 0x0000000099007221 */ /* 0x000fe20000010000 */
[----:B------:R-:W-:Y:S01]  /*9f00*/  HMMA.16816.F32 R100, R4, R10, R100 ;  /* 0x0000000a0464723c */ /* 0x000fe20000001864 */
[----:B------:R-:W3:Y:S01]  /*9f10*/  LDSM.16.MT88.4 R8, [R212+0xd000] ;  /* 0x00d00000d408783b */ /* 0x000ee20000004200 */
[----:B------:R-:W-:Y:S01]  /*9f20*/  MUFU.EX2 R166, R166 ;  /* 0x000000a600a67308 */ /* 0x000fe20000000800 */
[----:B-----5:R-:W-:-:S04]  /*9f30*/  FADD.FTZ R3, R155, R0 ;  /* 0x000000009b037221 */ /* 0x020fc80000010000 */
[----:B------:R-:W-:Y:S01]  /*9f40*/  FADD.FTZ R3, R142, R3 ;  /* 0x000000038e037221 */ /* 0x000fe20000010000 */
[C---:B------:R-:W-:Y:S02]  /*9f50*/  HMMA.16816.F32 R104, R4.reuse, R40, R104 ;  /* 0x000000280468723c */ /* 0x040fe40000001868 */
        /* <DEDUP_REMOVED lines=17> */
[----:B------:R-:W3:Y:S01]  /*a070*/  LDSM.16.MT88.4 R20, [R216+0x11000] ;  /* 0x01100000d814783b */ /* 0x000ee20000004200 */
        /* <DEDUP_REMOVED lines=10> */
[----:B--2---:R-:W-:Y:S01]  /*a120*/  HMMA.16816.F32 R72, R4, R16, R72 ;  /* 0x000000100448723c */ /* 0x004fe20000001848 */
[----:B------:R-:W-:-:S04]  /*a130*/  FADD.FTZ R136, R136, R137 ;  /* 0x0000008988887221 */ /* 0x000fc80000010000 */
[----:B------:R-:W-:-:S03]  /*a140*/  FADD.FTZ R139, R139, R136 ;  /* 0x000000888b8b7221 */ /* 0x000fc60000010000 */
        /* <DEDUP_REMOVED lines=8> */
[C---:B------:R-:W-:Y:S08]  /*a1d0*/  HMMA.16816.F32 R108, R4.reuse, R52, R108 ;  /* 0x00000034046c723c */ /* 0x040ff0000000186c */
[C---:B------:R-:W-:Y:S01]  /*a1e0*/  HMMA.16816.F32 R112, R4.reuse, R54, R112 ;  /* 0x000000360470723c */ /* 0x040fe20000001870 */
[----:B------:R-:W1:Y:S07]  /*a1f0*/  LDSM.16.MT88.4 R52, [R214+0x11800] ;  /* 0x01180000d634783b */ /* 0x000e6e0000004200 */
[C---:B-----5:R-:W-:Y:S08]  /*a200*/  HMMA.16816.F32 R104, R4.reuse, R40, R104 ;  /* 0x000000280468723c */ /* 0x060ff00000001868 */
[C---:B------:R-:W-:Y:S08]  /*a210*/  HMMA.16816.F32 R128, R4.reuse, R24, R128 ;  /* 0x000000180480723c */ /* 0x040ff00000001880 */
[C---:B------:R-:W-:Y:S01]  /*a220*/  HMMA.16816.F32 R68, R4.reuse, R26, R68 ;  /* 0x0000001a0444723c */ /* 0x040fe20000001844 */
[----:B------:R-:W5:Y:S07]  /*a230*/  LDSM.16.MT88.4 R24, [R216+0xd800] ;  /* 0x00d80000d818783b */ /* 0x000f6e0000004200 */
[C---:B------:R-:W-:Y:S08]  /*a240*/  HMMA.16816.F32 R96, R4.reuse, R20, R96 ;  /* 0x000000140460723c */ /* 0x040ff00000001860 */
[C---:B------:R-:W-:Y:S01]  /*a250*/  HMMA.16816.F32 R100, R4.reuse, R22, R100 ;  /* 0x000000160464723c */ /* 0x040fe20000001864 */
[----:B------:R-:W1:Y:S07]  /*a260*/  LDSM.16.MT88.4 R20, [R216+0x11800] ;  /* 0x01180000d814783b */ /* 0x000e6e0000004200 */
[C---:B------:R-:W-:Y:S01]  /*a270*/  HMMA.16816.F32 R124, R4.reuse, R42, R124 ;  /* 0x0000002a047c723c */ /* 0x040fe2000000187c */
[----:B------:R-:W1:Y:S07]  /*a280*/  LDSM.16.MT88.4 R40, [R213+0x11800] ;  /* 0x01180000d528783b */ /* 0x000e6e0000004200 */
[C---:B------:R-:W-:Y:S08]  /*a290*/  HMMA.16816.F32 R120, R4.reuse, R32, R120 ;  /* 0x000000200478723c */ /* 0x040ff00000001878 */
[----:B------:R-:W-:Y:S01]  /*a2a0*/  HMMA.16816.F32 R116, R4, R34, R116 ;  /* 0x000000220474723c */ /* 0x000fe20000001874 */
[----:B------:R-:W3:Y:S06]  /*a2b0*/  LDSM.16.MT88.4 R32, [R212+0x11800] ;  /* 0x01180000d420783b */ /* 0x000eec0000004200 */
[----:B------:R-:W-:-:S02]  /*a2c0*/  F2FP.PACK_AB R4, R153, R138 ;  /* 0x0000008a9904723e */ /* 0x000fc400000000ff */
[----:B------:R-:W-:Y:S01]  /*a2d0*/  F2FP.PACK_AB R5, R161, R146 ;  /* 0x00000092a105723e */ /* 0x000fe200000000ff */
[----:B------:R-:W-:Y:S01]  /*a2e0*/  FADD.FTZ R146, R146, R139 ;  /* 0x0000008b92927221 */ /* 0x000fe20000010000 */
[----:B------:R-:W-:Y:S02]  /*a2f0*/  F2FP.PACK_AB R6, R142, R155 ;  /* 0x0000009b8e06723e */ /* 0x000fe400000000ff */
[----:B------:R-:W-:Y:S01]  /*a300*/  F2FP.PACK_AB R7, R163, R150 ;  /* 0x00000096a307723e */ /* 0x000fe200000000ff */
[----:B------:R-:W-:-:S04]  /*a310*/  FADD.FTZ R161, R161, R146 ;  /* 0x00000092a1a17221 */ /* 0x000fc80000010000 */
[----:B------:R-:W-:Y:S02]  /*a320*/  FADD.FTZ R150, R150, R161 ;  /* 0x000000a196967221 */ /* 0x000fe40000010000 */
[----:B--2---:R-:W-:Y:S02]  /*a330*/  HMMA.16816.F32 R72, R4, R16, R72 ;  /* 0x000000100448723c */ /* 0x004fe40000001848 */
[----:B------:R-:W-:-:S06]  /*a340*/  FADD.FTZ R163, R163, R150 ;  /* 0x00000096a3a37221 */ /* 0x000fcc0000010000 */
        /* <DEDUP_REMOVED lines=10> */
[----:B-----5:R-:W-:Y:S01]  /*a3f0*/  HMMA.16816.F32 R128, R4, R24, R128 ;  /* 0x000000180480723c */ /* 0x020fe20000001880 */
[----:B------:R-:W-:-:S02]  /*a400*/  FFMA.FTZ R53, R167, c[0x0][0x23c], -R50 ;  /* 0x00008f00a7357a23 */ /* 0x000fc40000010832 */
[--C-:B------:R-:W-:Y:S02]  /*a410*/  FFMA.FTZ R165, R154, c[0x0][0x23c], -R61.reuse ;  /* 0x00008f009aa57a23 */ /* 0x100fe4000001083d */
[----:B------:R-:W-:Y:S01]  /*a420*/  MUFU.EX2 R52, R52 ;  /* 0x0000003400347308 */ /* 0x000fe20000000800 */
[--C-:B------:R-:W-:Y:S02]  /*a430*/  FFMA.FTZ R154, R159, c[0x0][0x23c], -R50.reuse ;  /* 0x00008f009f9a7a23 */ /* 0x100fe40000010832 */
[C---:B------:R-:W-:Y:S01]  /*a440*/  HMMA.16816.F32 R68, R4.reuse, R26, R68 ;  /* 0x0000001a0444723c */ /* 0x040fe20000001844 */
[----:B------:R-:W5:Y:S01]  /*a450*/  LDSM.16.MT88.4 R24, [R216+0xe000] ;  /* 0x00e00000d818783b */ /* 0x000f620000004200 */
[--C-:B------:R-:W-:Y:S02]  /*a460*/  FFMA.FTZ R159, R140, c[0x0][0x23c], -R61.reuse ;  /* 0x00008f008c9f7a23 */ /* 0x100fe4000001083d */
[----:B------:R-:W-:Y:S01]  /*a470*/  FFMA.FTZ R140, R147, c[0x0][0x23c], -R50 ;  /* 0x00008f00938c7a23 */ /* 0x000fe20000010832 */
[----:B------:R-:W1:Y:S03]  /*a480*/  MUFU.EX2 R53, R53 ;  /* 0x0000003500357308 */ /* 0x000e660000000800 */
[C---:B------:R-:W-:Y:S05]  /*a490*/  HMMA.16816.F32 R96, R4.reuse, R20, R96 ;  /* 0x000000140460723c */ /* 0x040fea0000001860 */
[----:B------:R-:W-:Y:S03]  /*a4a0*/  MUFU.EX2 R165, R165 ;  /* 0x000000a500a57308 */ /* 0x000fe60000000800 */
[C---:B------:R-:W-:Y:S01]  /*a4b0*/  HMMA.16816.F32 R100, R4.reuse, R22, R100 ;  /* 0x000000160464723c */ /* 0x040fe20000001864 */
[----:B------:R-:W1:Y:S04]  /*a4c0*/  LDSM.16.MT88.4 R20, [R216+0x12000] ;  /* 0x01200000d814783b */ /* 0x000e680000004200 */
        /* <DEDUP_REMOVED lines=15> */
[----:B------:R-:W3:Y:S04]  /*a5c0*/  LDSM.16.MT88.4 R32, [R214+0x12000] ;  /* 0x01200000d620783b */ /* 0x000ee80000004200 */
[----:B------:R-:W3:Y:S02]  /*a5d0*/  MUFU.EX2 R149, R149 ;  /* 0x0000009500957308 */ /* 0x000ee40000000800 */
[----:B----4-:R-:W-:Y:S01]  /*a5e0*/  F2FP.PACK_AB R4, R173, R162 ;  /* 0x000000a2ad04723e */ /* 0x010fe200000000ff */
        /* <DEDUP_REMOVED lines=10> */
[----:B--2---:R-:W-:Y:S01]  /*a690*/  HMMA.16816.F32 R72, R4, R16, R72 ;  /* 0x000000100448723c */ /* 0x004fe20000001848 */
[----:B------:R-:W-:Y:S02]  /*a6a0*/  FADD.FTZ R175, R175, R166 ;  /* 0x000000a6afaf7221 */ /* 0x000fe40000010000 */
[----:B------:R-:W-:-:S04]  /*a6b0*/  FADD.FTZ R53, R53, R52 ;  /* 0x0000003435357221 */ /* 0x000fc80000010000 */
[----:B------:R-:W-:Y:S01]  /*a6c0*/  FADD.FTZ R0, R154, R53 ;  /* 0x000000359a007221 */ /* 0x000fe20000010000 */
[----:B------:R-:W-:Y:S01]  /*a6d0*/  HMMA.16816.F32 R76, R4, R18, R76 ;  /* 0x00000012044c723c */ /* 0x000fe2000000184c */
[----:B------:R-:W2:Y:S02]  /*a6e0*/  LDSM.16.MT88.4 R16, [R213+0x12000] ;  /* 0x01200000d510783b */ /* 0x000ea40000004200 */
[----:B------:R-:W-:-:S04]  /*a6f0*/  FADD.FTZ R0, R157, R0 ;  /* 0x000000009d007221 */ /* 0x000fc80000010000 */
[----:B------:R-:W-:Y:S01]  /*a700*/  FADD.FTZ R3, R151, R0 ;  /* 0x0000000097037221 */ /* 0x000fe20000010000 */
[----:B------:R-:W-:Y:S03]  /*a710*/  HMMA.16816.F32 R80, R4, R12, R80 ;  /* 0x0000000c0450723c */ /* 0x000fe60000001850 */
[----:B------:R-:W-:-:S05]  /*a720*/  FADD.FTZ R3, R158, R3 ;  /* 0x000000039e037221 */ /* 0x000fca0000010000 */
[C---:B------:R-:W-:Y:S01]  /*a730*/  HMMA.16816.F32 R84, R4.reuse, R14, R84 ;  /* 0x0000000e0454723c */ /* 0x040fe20000001854 */
[----:B------:R-:W4:Y:S07]  /*a740*/  LDSM.16.MT88.4 R12, [R212+0x12000] ;  /* 0x01200000d40c783b */ /* 0x000f2e0000004200 */
        /* <DEDUP_REMOVED lines=12> */
[C---:B--2---:R-:W-:Y:S08]  /*a810*/  HMMA.16816.F32 R108, R4.reuse, R16, R108 ;  /* 0x00000010046c723c */ /* 0x044ff0000000186c */
[C---:B------:R-:W-:Y:S01]  /*a820*/  HMMA.16816.F32 R112, R4.reuse, R18, R112 ;  /* 0x000000120470723c */ /* 0x040fe20000001870 */
[----:B------:R-:W2:Y:S07]  /*a830*/  LDSM.16.MT88.4 R16, [R212+0xe800] ;  /* 0x00e80000d410783b */ /* 0x000eae0000004200 */
[C---:B----4-:R-:W-:Y:S08]  /*a840*/  HMMA.16816.F32 R120, R4.reuse, R12, R120 ;  /* 0x0000000c0478723c */ /* 0x050ff00000001878 */
[----:B------:R-:W-:Y:S01]  /*a850*/  HMMA.16816.F32 R116, R4, R14, R116 ;  /* 0x0000000e0474723c */ /* 0x000fe20000001874 */
[----:B------:R-:W4:Y:S06]  /*a860*/  LDSM.16.MT88.4 R12, [R216+0x12800] ;  /* 0x01280000d80c783b */ /* 0x000f2c0000004200 */
[----:B------:R-:W-:Y:S01]  /*a870*/  F2FP.PACK_AB R4, R55, R54 ;  /* 0x000000363704723e */ /* 0x000fe200000000ff */
[----:B------:R-:W-:Y:S01]  /*a880*/  FADD.FTZ R54, R54, R175 ;  /* 0x000000af36367221 */ /* 0x000fe20000010000 */
[----:B------:R-:W-:-:S02]  /*a890*/  F2FP.PACK_AB R5, R157, R154 ;  /* 0x0000009a9d05723e */ /* 0x000fc400000000ff */
[----:B------:R-:W-:Y:S01]  /*a8a0*/  F2FP.PACK_AB R6, R165, R156 ;  /* 0x0000009ca506723e */ /* 0x000fe200000000ff */
[----:B------:R-:W-:Y:S01]  /*a8b0*/  FADD.FTZ R55, R55, R54 ;  /* 0x0000003637377221 */ /* 0x000fe20000010000 */
[----:B------:R-:W-:-:S03]  /*a8c0*/  F2FP.PACK_AB R7, R158, R151 ;  /* 0x000000979e07723e */ /* 0x000fc600000000ff */
[----:B------:R-:W-:-:S04]  /*a8d0*/  FADD.FTZ R156, R156, R55 ;  /* 0x000000379c9c7221 */ /* 0x000fc80000010000 */
[----:B---3--:R-:W-:Y:S01]  /*a8e0*/  HMMA.16816.F32 R72, R4, R8, R72 ;  /* 0x000000080448723c */ /* 0x008fe20000001848 */
        /* <DEDUP_REMOVED lines=8> */
[----:B------:R-:W5:Y:S07]  /*a970*/  LDSM.16.MT88.4 R20, [R213+0xf000] ;  /* 0x00f00000d514783b */ /* 0x000f6e0000004200 */
[C---:B----4-:R-:W-:Y:S08]  /*a980*/  HMMA.16816.F32 R96, R4.reuse, R12, R96 ;  /* 0x0000000c0460723c */ /* 0x050ff00000001860 */
[C---:B---3--:R-:W-:Y:S08]  /*a990*/  HMMA.16816.F32 R104, R4.reuse, R8, R104 ;  /* 0x000000080468723c */ /* 0x048ff00000001868 */
        /* <DEDUP_REMOVED lines=10> */
[C---:B--2---:R-:W-:Y:S08]  /*aa40*/  HMMA.16816.F32 R120, R4.reuse, R16, R120 ;  /* 0x000000100478723c */ /* 0x044ff00000001878 */
[----:B------:R-:W-:Y:S01]  /*aa50*/  HMMA.16816.F32 R116, R4, R18, R116 ;  /* 0x000000120474723c */ /* 0x000fe20000001874 */
[----:B------:R-:W2:Y:S06]  /*aa60*/  LDSM.16.MT88.4 R16, [R214+0x13000] ;  /* 0x01300000d610783b */ /* 0x000eac0000004200 */
[----:B------:R-:W-:Y:S01]  /*aa70*/  F2FP.PACK_AB R4, R148, R149 ;  /* 0x000000959404723e */ /* 0x000fe200000000ff */
[----:B------:R-:W-:Y:S01]  /*aa80*/  FADD.FTZ R149, R149, R0 ;  /* 0x0000000095957221 */ /* 0x000fe20000010000 */
[----:B-1----:R-:W-:Y:S01]  /*aa90*/  F2FP.PACK_AB R5, R145, R140 ;  /* 0x0000008c9105723e */ /* 0x002fe200000000ff */
        /* <DEDUP_REMOVED lines=38> */
[C---:B-1----:R-:W-:Y:S05]  /*ad00*/  HMMA.16816.F32 R108, R4.reuse, R20, R108 ;  /* 0x00000014046c723c */ /* 0x042fea000000186c */
[----:B------:R-:W1:Y:S03]  /*ad10*/  MUFU.EX2 R27, R27 ;  /* 0x0000001b001b7308 */ /* 0x000e660000000800 */
[C---:B------:R-:W-:Y:S01]  /*ad20*/  HMMA.16816.F32 R112, R4.reuse, R22, R112 ;  /* 0x000000160470723c */ /* 0x040fe20000001870 */
[----:B------:R-:W-:Y:S04]  /*ad30*/  LDSM.16.MT88.4 R20, [R213+0xf800] ;  /* 0x00f80000d514783b */ /* 0x000fe80000004200 */
[----:B------:R-:W-:Y:S03]  /*ad40*/  MUFU.EX2 R34, R34 ;  /* 0x0000002200227308 */ /* 0x000fe60000000800 */
[C---:B---3--:R-:W-:Y:S05]  /*ad50*/  HMMA.16816.F32 R120, R4.reuse, R8, R120 ;  /* 0x000000080478723c */ /* 0x048fea0000001878 */
[----:B------:R-:W3:Y:S03]  /*ad60*/  MUFU.EX2 R35, R35 ;  /* 0x0000002300237308 */ /* 0x000ee60000000800 */
[----:B------:R-:W-:Y:S01]  /*ad70*/  HMMA.16816.F32 R116, R4, R10, R116 ;  /* 0x0000000a0474723c */ /* 0x000fe20000001874 */
[----:B------:R-:W5:Y:S06]  /*ad80*/  LDSM.16.MT88.4 R8, [R212+0xf800] ;  /* 0x00f80000d408783b */ /* 0x000f6c0000004200 */
[----:B--2---:R-:W-:Y:S01]  /*ad90*/  F2FP.PACK_AB R4, R25, R24 ;  /* 0x000000181904723e */ /* 0x004fe200000000ff */
[----:B------:R-:W-:Y:S01]  /*ada0*/  FADD.FTZ R24, R24, R159 ;  /* 0x0000009f18187221 */ /* 0x000fe20000010000 */
[----:B------:R-:W-:Y:S01]  /*adb0*/  F2FP.PACK_AB R5, R33, R32 ;  /* 0x000000202105723e */ /* 0x000fe200000000ff */
[----:B------:R-:W-:Y:S01]  /*adc0*/  FADD.FTZ R32, R32, R3 ;  /* 0x0000000320207221 */ /* 0x000fe20000010000 */
[----:B-1----:R-:W-:Y:S01]  /*add0*/  F2FP.PACK_AB R6, R27, R26 ;  /* 0x0000001a1b06723e */ /* 0x002fe200000000ff */
        /* <DEDUP_REMOVED lines=28> */
.L_x_2337:
[----:B------:R-:W-:Y:S01]  /*afa0*/  ISETP.GE.AND P1, PT, R227, 0x1, PT ;  /* 0x00000001e300780c */ /* 0x000fe20003f26270 */
[----:B------:R-:W-:-:S12]  /*afb0*/  ULDC.64 UR12, c[0x0][0x118] ;  /* 0x00004600000c7ab9 */ /* 0x000fd80000000a00 */
[----:B------:R-:W-:Y:S05]  /*afc0*/  @!P1 BRA `(.L_x_2343) ;  /* 0x00003de000009947 */ /* 0x000fea0003800000 */
[----:B------:R-:W-:Y:S01]  /*afd0*/  ULDC UR8, c[0x0][0x1a0] ;  /* 0x0000680000087ab9 */ /* 0x000fe20000000800 */
[----:B------:R-:W-:Y:S01]  /*afe0*/  IMAD.MOV.U32 R0, RZ, RZ, R3 ;  /* 0x000000ffff007224 */ /* 0x000fe200078e0003 */
[----:B------:R-:W-:Y:S01]  /*aff0*/  ULEA UR5, -UR8, URZ, 0x7 ;  /* 0x0000003f08057291 */ /* 0x000fe2000f8e393f */
[----:B------:R-:W-:Y:S01]  /*b000*/  IMAD.MOV.U32 R133, RZ, RZ, R132 ;  /* 0x000000ffff857224 */ /* 0x000fe200078e0084 */
[----:B------:R-:W-:Y:S02]  /*b010*/  UMOV UR10, 0x5 ;  /* 0x00000005000a7882 */ /* 0x000fe40000000000 */
[----:B------:R-:W-:Y:S02]  /*b020*/  USHF.R.S32.HI UR4, URZ, 0x1f, UR5 ;  /* 0x0000001f3f047899 */ /* 0x000fe40008011405 */
[----:B------:R-:W-:Y:S01]  /*b030*/  ULDC UR9, c[0x0][0x1a4] ;  /* 0x0000690000097ab9 */ /* 0x000fe20000000800 */
[----:B------:R-:W-:Y:S01]  /*b040*/  MOV R239, UR5 ;  /* 0x0000000500ef7c02 */ /* 0x000fe20008000f00 */
[----:B------:R-:W-:-:S02]  /*b050*/  USHF.L.U64.HI UR9, UR8, UR10, UR9 ;  /* 0x0000000a08097299 */ /* 0x000fc40008010209 */
[----:B------:R-:W-:Y:S01]  /*b060*/  MOV R238, UR4 ;  /* 0x0000000400ee7c02 */ /* 0x000fe20008000f00 */
[----:B------:R-:W-:Y:S02]  /*b070*/  USHF.L.U32 UR8, UR8, 0x5, URZ ;  /* 0x0000000508087899 */ /* 0x000fe4000800063f */
[----:B------:R-:W-:Y:S02]  /*b080*/  ULDC UR4, c[0x0][0x19c] ;  /* 0x0000670000047ab9 */ /* 0x000fe40000000800 */
.L_x_2347:
[----:B------:R-:W-:Y:S01]  /*b090*/  MOV R6, R239 ;  /* 0x000000ef00067202 */ /* 0x000fe20000000f00 */
[----:B------:R-:W-:Y:S04]  /*b0a0*/  DEPBAR.LE SB0, 0x0 ;  /* 0x000080000000791a */ /* 0x000fe80000000000 */
[----:B------:R-:W-:Y:S01]  /*b0b0*/  BAR.SYNC.DEFER_BLOCKING 0x0 ;  /* 0x0000000000007b1d */ /* 0x000fe20000010000 */
[----:B------:R-:W-:Y:S05]  /*b0c0*/  MOV R3, R238 ;  /* 0x000000ee00037202 */ /* 0x000fea0000000f00 */
[----:B------:R-:W-:-:S05]  /*b0d0*/  @!P0 BRA `(.L_x_2344) ;  /* 0x000003b000008947 */ /* 0x000fca0003800000 */
[----:B------:R-:W-:Y:S01]  /*b0e0*/  IMAD.SHL.U32 R10, R227, 0x80, RZ ;  /* 0x00000080e30a7824 */ /* 0x000fe200078e00ff */
[----:B------:R-:W-:Y:S04]  /*b0f0*/  IABS R2, c[0x0][0x2d0] ;  /* 0x0000b40000027a13 */ /* 0x000fe80000000000 */
[----:B------:R-:W1:Y:S01]  /*b100*/  I2F.RP R7, R2 ;  /* 0x0000000200077306 */ /* 0x000e620000209400 */
[----:B------:R-:W-:Y:S09]  /*b110*/  IABS R6, R10 ;  /* 0x0000000a00067213 */ /* 0x000ff20000000000 */
        /* <DEDUP_REMOVED lines=55> */
.L_x_2344:
        /* <DEDUP_REMOVED lines=28> */
[----:B------:R-:W-:Y:S02]  /*b650*/  ISETP.GE.AND P1, PT, R227, 0x2, PT ;  /* 0x00000002e300780c */ /* 0x000fe40003f26270 */
        /* <DEDUP_REMOVED lines=8> */
[----:B------:R-:W5:Y:S05]  /*b6e0*/  LDSM.16.M88.4 R140, [R221+0x4000] ;  /* 0x00400000dd8c783b */ /* 0x000f6a0000000200 */
        /* <DEDUP_REMOVED lines=31> */
[----:B------:R-:W-:Y:S07]  /*b8e0*/  LDSM.16.M88.4 R160, [R215+0x4000] ;  /* 0x00400000d7a0783b */ /* 0x000fee0000000200 */
        /* <DEDUP_REMOVED lines=175> */
[----:B------:R-:W-:-:S05]  /*c3e0*/  @!P0 BRA `(.L_x_2346) ;  /* 0x000003c000008947 */ /* 0x000fca0003800000 */
[----:B------:R-:W-:Y:S01]  /*c3f0*/  IMAD.SHL.U32 R139, R227, 0x80, RZ ;  /* 0x00000080e38b7824 */ /* 0x000fe200078e00ff */
[----:B------:R-:W-:Y:S04]  /*c400*/  IABS R2, c[0x0][0x2d0] ;  /* 0x0000b40000027a13 */ /* 0x000fe80000000000 */
[----:B------:R-:W1:Y:S01]  /*c410*/  I2F.RP R135, R2 ;  /* 0x0000000200877306 */ /* 0x000e620000209400 */
[C---:B------:R-:W-:Y:S02]  /*c420*/  IADD3 R137, R139.reuse, -0x100, RZ ;  /* 0xffffff008b897810 */ /* 0x040fe40007ffe0ff */
[----:B------:R-:W-:Y:S02]  /*c430*/  IADD3 R139, R139, -0x80, RZ ;  /* 0xffffff808b8b7810 */ /* 0x000fe40007ffe0ff */
        /* <DEDUP_REMOVED lines=40> */
[----:B------:R-:W-:Y:S02]  /*c6c0*/  IMAD.MOV.U32 R3, RZ, RZ, c[0x0][0x2d0] ;  /* 0x0000b400ff037624 */ /* 0x000fe400078e00ff */
[----:B------:R-:W2:Y:S02]  /*c6d0*/  LDG.E R132, [R140.64] ;  /* 0x0000000c8c847981 */ /* 0x000ea4000c1e1900 */
[----:B------:R-:W-:Y:S02]  /*c6e0*/  IMAD R3, R2, R3, -0x80 ;  /* 0xffffff8002037424 */ /* 0x000fe400078e0203 */
[----:B------:R-:W2:Y:S02]  /*c6f0*/  LDG.E R135, [R134.64] ;  /* 0x0000000c86877981 */ /* 0x000ea4000c1e1900 */
        /* <DEDUP_REMOVED lines=11> */
.L_x_2346:
[C---:B------:R-:W-:Y:S01]  /*c7b0*/  LEA R236, P1, R136.reuse, R236, 0x1 ;  /* 0x000000ec88ec7211 */ /* 0x040fe200078208ff */
[----:B------:R-:W-:Y:S02]  /*c7c0*/  USHF.L.U32 UR5, UR7, 0x5, URZ ;  /* 0x0000000507057899 */ /* 0x000fe4000800063f */
[----:B------:R-:W-:Y:S01]  /*c7d0*/  USHF.L.U64.HI UR7, UR7, UR10, UR4 ;  /* 0x0000000a07077299 */ /* 0x000fe20008010204 */
[----:B------:R-:W-:Y:S03]  /*c7e0*/  LEA.HI.X R237, R136, R237, R3, 0x1, P1 ;  /* 0x000000ed88ed7211 */ /* 0x000fe600008f0c03 */
[----:B------:R-:W-:Y:S02]  /*c7f0*/  IADD3 R142, P1, R236, UR5, RZ ;  /* 0x00000005ec8e7c10 */ /* 0x000fe4000ff3e0ff */
[----:B------:R-:W-:Y:S01]  /*c800*/  @!PT LDS RZ, [RZ] ;  /* 0x00000000fffff984 */ /* 0x000fe20000000800 */
[----:B------:R-:W-:Y:S01]  /*c810*/  @!PT LDS RZ, [RZ] ;  /* 0x00000000fffff984 */ /* 0x000fe20000000800 */
[----:B------:R-:W-:Y:S01]  /*c820*/  @!PT LDS RZ, [RZ] ;  /* 0x00000000fffff984 */ /* 0x000fe20000000800 */
[----:B------:R1:W-:Y:S02]  /*c830*/  LDGSTS.E.BYPASS.LTC128B.128 [R229+0x4000], [R236.64] ;  /* 0x04000000ece57fae */ /* 0x0003e4000b901d4c */
[----:B------:R-:W-:Y:S02]  /*c840*/  IADD3.X R143, R237, UR7, RZ, P1, !PT ;  /* 0x00000007ed8f7c10 */ /* 0x000fe40008ffe4ff */
        /* <DEDUP_REMOVED lines=21> */
[----:B------:R1:W-:Y:S04]  /*c9a0*/  LDGSTS.E.BYPASS.LTC128B.128 [R229+0x6800], [R134.64] ;  /* 0x0680000086e57fae */ /* 0x0003e8000b901d4c */
[----:B------:R1:W-:Y:S04]  /*c9b0*/  LDGSTS.E.BYPASS.LTC128B.128 [R229+0xa800], [R134.64+0x80] ;  /* 0x0a80008086e57fae */ /* 0x0003e8000b901d4c */
[----:B------:R1:W-:Y:S04]  /*c9c0*/  LDGSTS.E.BYPASS.LTC128B.128 [R229+0x7000], [R2.64] ;  /* 0x0700000002e57fae */ /* 0x0003e8000b901d4c */
[----:B------:R1:W-:Y:S04]  /*c9d0*/  LDGSTS.E.BYPASS.LTC128B.128 [R229+0xb000], [R2.64+0x80] ;  /* 0x0b00008002e57fae */ /* 0x0003e8000b901d4c */
[----:B------:R1:W-:Y:S04]  /*c9e0*/  LDGSTS.E.BYPASS.LTC128B.128 [R229+0x7800], [R144.64] ;  /* 0x0780000090e57fae */ /* 0x0003e8000b901d4c */
[----:B------:R1:W-:Y:S04]  /*c9f0*/  LDGSTS.E.BYPASS.LTC128B.128 [R229+0xb800], [R144.64+0x80] ;  /* 0x0b80008090e57fae */ /* 0x0003e8000b901d4c */
[----:B------:R-:W0:Y:S02]  /*ca00*/  LDGDEPBAR ;  /* 0x00000000000079af */ /* 0x000e240000000000 */
.L_x_2345:
        /* <DEDUP_REMOVED lines=570> */
.L_x_2343:
[----:B------:R-:W1:Y:S01]  /*edb0*/  SHFL.BFLY PT, R0, R241, 0x2, 0x1f ;  /* 0x0c401f00f1007f89 */ /* 0x000e6200000e0000 */
[----:B------:R-:W-:Y:S01]  /*edc0*/  MOV R5, 0x3f800000 ;  /* 0x3f80000000057802 */ /* 0x000fe20000000f00 */
[----:B------:R-:W-:Y:S01]  /*edd0*/  BSSY B0, `(.L_x_2348) ;  /* 0x00000e6000007945 */ /* 0x000fe20003800000 */
[----:B------:R-:W-:Y:S01]  /*ede0*/  MOV R6, 0x3f800000 ;  /* 0x3f80000000067802 */ /* 0x000fe20000000f00 */
[----:B------:R-:W2:Y:S01]  /*edf0*/  SHFL.BFLY PT, R2, R243, 0x2, 0x1f ;  /* 0x0c401f00f3027f89 */ /* 0x000ea200000e0000 */
[----:B-1----:R-:W-:-:S03]  /*ee00*/  FADD.FTZ R7, R0, R241 ;  /* 0x000000f100077221 */ /* 0x002fc60000010000 */
[----:B------:R-:W1:Y:S01]  /*ee10*/  S2R R0, SR_TID.X ;  /* 0x0000000000007919 */ /* 0x000e620000002100 */
[----:B--2---:R-:W-:-:S03]  /*ee20*/  FADD.FTZ R9, R2, R243 ;  /* 0x000000f302097221 */ /* 0x004fc60000010000 */
[----:B------:R-:W2:Y:S04]  /*ee30*/  SHFL.BFLY PT, R2, R7, 0x1, 0x1f ;  /* 0x0c201f0007027f89 */ /* 0x000ea800000e0000 */
[----:B------:R-:W3:Y:S01]  /*ee40*/  SHFL.BFLY PT, R4, R9, 0x1, 0x1f ;  /* 0x0c201f0009047f89 */ /* 0x000ee200000e0000 */
[----:B--2---:R-:W-:Y:S01]  /*ee50*/  FADD.FTZ R2, R7, R2 ;  /* 0x0000000207027221 */ /* 0x004fe20000010000 */
[----:B-1----:R-:W-:Y:S01]  /*ee60*/  SHF.R.S32.HI R7, RZ, 0x1f, R0 ;  /* 0x0000001fff077819 */ /* 0x002fe20000011400 */
[----:B---3--:R-:W-:-:S03]  /*ee70*/  FADD.FTZ R4, R9, R4 ;  /* 0x0000000409047221 */ /* 0x008fc60000010000 */
[CC--:B------:R-:W-:Y:S02]  /*ee80*/  LEA.HI R8, R7.reuse, R0.reuse, RZ, 0x2 ;  /* 0x0000000007087211 */ /* 0x0c0fe400078f10ff */
[----:B------:R-:W-:Y:S02]  /*ee90*/  FSETP.NE.FTZ.AND P0, PT, R2, RZ, PT ;  /* 0x000000ff0200720b */ /* 0x000fe40003f15000 */
[----:B------:R-:W-:Y:S02]  /*eea0*/  FSETP.NE.FTZ.AND P3, PT, R4, RZ, PT ;  /* 0x000000ff0400720b */ /* 0x000fe40003f75000 */
[--C-:B------:R-:W-:Y:S02]  /*eeb0*/  SHF.R.S32.HI R10, RZ, 0x2, R8.reuse ;  /* 0x00000002ff0a7819 */ /* 0x100fe40000011408 */
[----:B------:R-:W-:Y:S02]  /*eec0*/  SHF.R.S32.HI R9, RZ, 0x1f, R8 ;  /* 0x0000001fff097819 */ /* 0x000fe40000011408 */
[----:B------:R-:W-:-:S02]  /*eed0*/  LEA.HI R7, R7, R0, RZ, 0x5 ;  /* 0x0000000007077211 */ /* 0x000fc400078f28ff */
[----:B------:R-:W-:Y:S02]  /*eee0*/  LEA.HI R9, R9, R10, RZ, 0x3 ;  /* 0x0000000a09097211 */ /* 0x000fe400078f18ff */
[----:B------:R-:W-:Y:S01]  /*eef0*/  LOP3.LUT R11, R8, 0x3ffffffc, RZ, 0xc0, !PT ;  /* 0x3ffffffc080b7812 */ /* 0x000fe200078ec0ff */
[----:B------:R-:W1:Y:S01]  /*ef00*/  @P0 MUFU.RCP R6, R2 ;  /* 0x0000000200060308 */ /* 0x000e620000001000 */
[----:B------:R-:W-:Y:S02]  /*ef10*/  LOP3.LUT R9, R9, 0xfffffff8, RZ, 0xc0, !PT ;  /* 0xfffffff809097812 */ /* 0x000fe400078ec0ff */
[----:B------:R-:W-:Y:S02]  /*ef20*/  SHF.R.S32.HI R8, RZ, 0x5, R7 ;  /* 0x00000005ff087819 */ /* 0x000fe40000011407 */
[----:B------:R-:W-:Y:S02]  /*ef30*/  IADD3 R9, R10, -R9, RZ ;  /* 0x800000090a097210 */ /* 0x000fe40007ffe0ff */
[----:B------:R-:W-:Y:S01]  /*ef40*/  IADD3 R11, -R11, R0, RZ ;  /* 0x000000000b0b7210 */ /* 0x000fe20007ffe1ff */
[----:B------:R-:W2:Y:S01]  /*ef50*/  @P3 MUFU.RCP R5, R4 ;  /* 0x0000000400053308 */ /* 0x000ea20000001000 */
[----:B------:R-:W-:-:S02]  /*ef60*/  SHF.L.U32 R10, R9, 0x6, RZ ;  /* 0x00000006090a7819 */ /* 0x000fc400000006ff */
[----:B------:R-:W-:Y:S02]  /*ef70*/  LOP3.LUT R12, R9, 0x1, RZ, 0xc0, !PT ;  /* 0x00000001090c7812 */ /* 0x000fe400078ec0ff */
[----:B------:R-:W-:Y:S02]  /*ef80*/  LOP3.LUT R10, R10, 0x1c0, RZ, 0xc0, !PT ;  /* 0x000001c00a0a7812 */ /* 0x000fe400078ec0ff */
[----:B------:R-:W-:Y:S01]  /*ef90*/  LEA R11, R8, R11, 0x9 ;  /* 0x0000000b080b7211 */ /* 0x000fe200078e48ff */
[----:B-1----:R-:W-:Y:S01]  /*efa0*/  FMUL.FTZ R131, R6, R131 ;  /* 0x0000008306837220 */ /* 0x002fe20000410000 */
[----:B------:R-:W-:Y:S01]  /*efb0*/  LEA.HI R10, R10, R10, RZ, 0x1d ;  /* 0x0000000a0a0a7211 */ /* 0x000fe200078fe8ff */
[----:B------:R-:W-:Y:S01]  /*efc0*/  FMUL.FTZ R130, R6, R130 ;  /* 0x0000008206827220 */ /* 0x000fe20000410000 */
[----:B------:R-:W-:Y:S01]  /*efd0*/  ISETP.NE.U32.AND P4, PT, R12, 0x1, PT ;  /* 0x000000010c00780c */ /* 0x000fe20003f85070 */
[C---:B------:R-:W-:Y:S01]  /*efe0*/  FMUL.FTZ R71, R6.reuse, R71 ;  /* 0x0000004706477220 */ /* 0x040fe20000410000 */
[----:B------:R-:W-:Y:S01]  /*eff0*/  LEA R10, R11, R10, 0x1 ;  /* 0x0000000a0b0a7211 */ /* 0x000fe200078e08ff */
[----:B------:R-:W-:Y:S01]  /*f000*/  FMUL.FTZ R70, R6, R70 ;  /* 0x0000004606467220 */ /* 0x000fe20000410000 */
[----:B------:R-:W-:Y:S01]  /*f010*/  R2P PR, R9, 0x6 ;  /* 0x0000000609007804 */ /* 0x000fe20000000000 */
[C---:B--2---:R-:W-:Y:S01]  /*f020*/  FMUL.FTZ R128, R5.reuse, R128 ;  /* 0x0000008005807220 */ /* 0x044fe20000410000 */
[----:B------:R-:W-:Y:S01]  /*f030*/  SHF.L.U32 R11, R10, 0x1, RZ ;  /* 0x000000010a0b7819 */ /* 0x000fe200000006ff */
[C---:B------:R-:W-:Y:S01]  /*f040*/  FMUL.FTZ R129, R5.reuse, R129 ;  /* 0x0000008105817220 */ /* 0x040fe20000410000 */
[----:B------:R-:W-:Y:S01]  /*f050*/  MOV R9, 0x20 ;  /* 0x0000002000097802 */ /* 0x000fe20000000f00 */
[----:B------:R-:W-:Y:S01]  /*f060*/  FMUL.FTZ R68, R5, R68 ;  /* 0x0000004405447220 */ /* 0x000fe20000410000 */
[----:B------:R-:W-:Y:S01]  /*f070*/  IADD3 R13, R11, -0x10, RZ ;  /* 0xfffffff00b0d7810 */ /* 0x000fe20007ffe0ff */
[----:B------:R-:W-:Y:S01]  /*f080*/  FMUL.FTZ R69, R5, R69 ;  /* 0x0000004505457220 */ /* 0x000fe20000410000 */
[----:B------:R-:W-:Y:S01]  /*f090*/  F2FP.PACK_AB R128, R129, R128 ;  /* 0x000000808180723e */ /* 0x000fe200000000ff */
[----:B------:R-:W-:Y:S01]  /*f0a0*/  FMUL.FTZ R72, R5, R72 ;  /* 0x0000004805487220 */ /* 0x000fe20000410000 */
[----:B------:R-:W-:Y:S01]  /*f0b0*/  @P4 IADD3 R13, R11, 0x10, RZ ;  /* 0x000000100b0d4810 */ /* 0x000fe20007ffe0ff */
[----:B------:R-:W-:Y:S01]  /*f0c0*/  FMUL.FTZ R73, R5, R73 ;  /* 0x0000004905497220 */ /* 0x000fe20000410000 */
[----:B------:R-:W-:Y:S01]  /*f0d0*/  F2FP.PACK_AB R130, R131, R130 ;  /* 0x000000828382723e */ /* 0x000fe200000000ff */
        /* <DEDUP_REMOVED lines=24> */
[----:B------:R-:W-:Y:S01]  /*f260*/  FMUL.FTZ R100, R5, R100 ;  /* 0x0000006405647220 */ /* 0x000fe20000410000 */
[----:B------:R-:W-:Y:S01]  /*f270*/  LOP3.LUT R7, R7, 0xffffffe0, RZ, 0xc0, !PT ;  /* 0xffffffe007077812 */ /* 0x000fe200078ec0ff */
[----:B------:R-:W-:Y:S01]  /*f280*/  FMUL.FTZ R101, R5, R101 ;  /* 0x0000006505657220 */ /* 0x000fe20000410000 */
[----:B------:R-:W-:Y:S01]  /*f290*/  F2FP.PACK_AB R96, R97, R96 ;  /* 0x000000606160723e */ /* 0x000fe200000000ff */
[C---:B------:R-:W-:Y:S01]  /*f2a0*/  FMUL.FTZ R104, R5.reuse, R104 ;  /* 0x0000006805687220 */ /* 0x040fe20000410000 */
[----:B------:R-:W-:Y:S01]  /*f2b0*/  @P3 MUFU.LG2 R4, R4 ;  /* 0x0000000400043308 */ /* 0x000fe20000000c00 */
[----:B------:R-:W-:Y:S01]  /*f2c0*/  FMUL.FTZ R105, R5, R105 ;  /* 0x0000006905697220 */ /* 0x000fe20000410000 */
[----:B------:R-:W-:Y:S01]  /*f2d0*/  F2FP.PACK_AB R100, R101, R100 ;  /* 0x000000646564723e */ /* 0x000fe200000000ff */
[----:B------:R-:W-:Y:S01]  /*f2e0*/  FMUL.FTZ R124, R5, R124 ;  /* 0x0000007c057c7220 */ /* 0x000fe20000410000 */
[----:B------:R-:W-:Y:S01]  /*f2f0*/  IADD3 R7, -R7, R0, RZ ;  /* 0x0000000007077210 */ /* 0x000fe20007ffe1ff */
[----:B------:R-:W-:Y:S01]  /*f300*/  FMUL.FTZ R125, R5, R125 ;  /* 0x0000007d057d7220 */ /* 0x000fe20000410000 */
[----:B------:R-:W-:Y:S01]  /*f310*/  F2FP.PACK_AB R104, R105, R104 ;  /* 0x000000686968723e */ /* 0x000fe200000000ff */
[C---:B------:R-:W-:Y:S01]  /*f320*/  FMUL.FTZ R108, R5.reuse, R108 ;  /* 0x0000006c056c7220 */ /* 0x040fe20000410000 */
[----:B------:R-:W1:Y:S01]  /*f330*/  @P0 MUFU.LG2 R2, R2 ;  /* 0x0000000200020308 */ /* 0x000e620000000c00 */
        /* <DEDUP_REMOVED lines=13> */
[C---:B------:R-:W-:Y:S01]  /*f410*/  FMUL.FTZ R74, R6.reuse, R74 ;  /* 0x0000004a064a7220 */ /* 0x040fe20000410000 */
[----:B------:R-:W-:Y:S01]  /*f420*/  F2FP.PACK_AB R116, R5, R116 ;  /* 0x000000740574723e */ /* 0x000fe200000000ff */
[C---:B------:R-:W-:Y:S01]  /*f430*/  FMUL.FTZ R79, R6.reuse, R79 ;  /* 0x0000004f064f7220 */ /* 0x040fe20000410000 */
[----:B------:R-:W-:Y:S01]  /*f440*/  MOV R5, 0x40 ;  /* 0x0000004000057802 */ /* 0x000fe20000000f00 */
[C---:B------:R-:W-:Y:S01]  /*f450*/  FMUL.FTZ R78, R6.reuse, R78 ;  /* 0x0000004e064e7220 */ /* 0x040fe20000410000 */
[----:B------:R-:W-:Y:S01]  /*f460*/  F2FP.PACK_AB R74, R75, R74 ;  /* 0x0000004a4b4a723e */ /* 0x000fe200000000ff */
[C---:B------:R-:W-:Y:S01]  /*f470*/  FMUL.FTZ R83, R6.reuse, R83 ;  /* 0x0000005306537220 */ /* 0x040fe20000410000 */
[----:B------:R-:W-:Y:S01]  /*f480*/  SEL R10, R5, 0xffffffc0, !P2 ;  /* 0xffffffc0050a7807 */ /* 0x000fe20005000000 */
[C---:B------:R-:W-:Y:S01]  /*f490*/  FMUL.FTZ R82, R6.reuse, R82 ;  /* 0x0000005206527220 */ /* 0x040fe20000410000 */
[----:B------:R-:W-:Y:S01]  /*f4a0*/  F2FP.PACK_AB R78, R79, R78 ;  /* 0x0000004e4f4e723e */ /* 0x000fe200000000ff */
[C---:B------:R-:W-:Y:S01]  /*f4b0*/  FMUL.FTZ R87, R6.reuse, R87 ;  /* 0x0000005706577220 */ /* 0x040fe20000410000 */
[----:B------:R-:W-:Y:S01]  /*f4c0*/  IADD3 R17, R11, R10, RZ ;  /* 0x0000000a0b117210 */ /* 0x000fe20007ffe0ff */
[C---:B------:R-:W-:Y:S01]  /*f4d0*/  FMUL.FTZ R86, R6.reuse, R86 ;  /* 0x0000005606567220 */ /* 0x040fe20000410000 */
[----:B------:R-:W-:Y:S01]  /*f4e0*/  F2FP.PACK_AB R82, R83, R82 ;  /* 0x000000525352723e */ /* 0x000fe200000000ff */
[----:B------:R-:W-:Y:S01]  /*f4f0*/  FMUL.FTZ R91, R6, R91 ;  /* 0x0000005b065b7220 */ /* 0x000fe20000410000 */
[----:B------:R-:W-:Y:S01]  /*f500*/  IADD3 R19, R10, R13, RZ ;  /* 0x0000000d0a137210 */ /* 0x000fe20007ffe0ff */
[C---:B------:R-:W-:Y:S01]  /*f510*/  FMUL.FTZ R90, R6.reuse, R90 ;  /* 0x0000005a065a7220 */ /* 0x040fe20000410000 */
[----:B------:R-:W-:Y:S01]  /*f520*/  F2FP.PACK_AB R86, R87, R86 ;  /* 0x000000565756723e */ /* 0x000fe200000000ff */
[C---:B------:R-:W-:Y:S01]  /*f530*/  FMUL.FTZ R95, R6.reuse, R95 ;  /* 0x0000005f065f7220 */ /* 0x040fe20000410000 */
[----:B------:R-:W2:Y:S01]  /*f540*/  S2R R5, SR_CTAID.Y ;  /* 0x0000000000057919 */ /* 0x000ea20000002600 */
[C---:B------:R-:W-:Y:S01]  /*f550*/  FMUL.FTZ R94, R6.reuse, R94 ;  /* 0x0000005e065e7220 */ /* 0x040fe20000410000 */
[----:B------:R-:W-:Y:S01]  /*f560*/  F2FP.PACK_AB R90, R91, R90 ;  /* 0x0000005a5b5a723e */ /* 0x000fe200000000ff */
[----:B------:R-:W-:Y:S01]  /*f570*/  FMUL.FTZ R99, R6, R99 ;  /* 0x0000006306637220 */ /* 0x000fe20000410000 */
[----:B------:R-:W-:Y:S01]  /*f580*/  ISETP.NE.AND P2, PT, R226, -0x1, PT ;  /* 0xffffffffe200780c */ /* 0x000fe20003f45270 */
        /* <DEDUP_REMOVED lines=21> */
[----:B------:R-:W-:Y:S01]  /*f6e0*/  FMUL.FTZ R6, R6, R118 ;  /* 0x0000007606067220 */ /* 0x000fe20000410000 */
[----:B------:R-:W-:Y:S01]  /*f6f0*/  F2FP.PACK_AB R122, R123, R122 ;  /* 0x0000007a7b7a723e */ /* 0x000fe200000000ff */
[----:B------:R-:W-:-:S03]  /*f700*/  @P2 IMAD.WIDE.U32 R44, R226, c[0x0][0x1e8], RZ ;  /* 0x00007a00e22c2a25 */ /* 0x000fc600078e00ff */
[----:B------:R-:W-:Y:S01]  /*f710*/  F2FP.PACK_AB R119, R119, R6 ;  /* 0x000000067777723e */ /* 0x000fe200000000ff */
[----:B--2---:R-:W-:Y:S01]  /*f720*/  @!P2 IMAD.WIDE.U32 R48, R5, c[0x0][0x1e0], RZ ;  /* 0x000078000530aa25 */ /* 0x004fe200078e00ff */
[----:B------:R-:W-:-:S03]  /*f730*/  SEL R6, R9, 0xffffffe0, !P1 ;  /* 0xffffffe009067807 */ /* 0x000fc60004800000 */
[----:B-1----:R-:W-:Y:S01]  /*f740*/  @P0 FMUL.FTZ R2, R2, 0.69314718246459960938 ;  /* 0x3f31721802020820 */ /* 0x002fe20000410000 */
[----:B------:R-:W-:Y:S02]  /*f750*/  IADD3 R9, R11, R6, RZ ;  /* 0x000000060b097210 */ /* 0x000fe40007ffe0ff */
[----:B------:R-:W-:Y:S02]  /*f760*/  IADD3 R15, R6, R13, RZ ;  /* 0x0000000d060f7210 */ /* 0x000fe40007ffe0ff */
[-C--:B------:R-:W-:Y:S01]  /*f770*/  IADD3 R21, R9, R10.reuse, RZ ;  /* 0x0000000a09157210 */ /* 0x080fe20007ffe0ff */
[----:B------:R-:W-:Y:S01]  /*f780*/  STS [R9], R72 ;  /* 0x0000004809007388 */ /* 0x000fe20000000800 */
[----:B------:R-:W-:Y:S02]  /*f790*/  IADD3 R41, R15, R10, RZ ;  /* 0x0000000a0f297210 */ /* 0x000fe40007ffe0ff */
[----:B------:R-:W1:Y:S01]  /*f7a0*/  LDC.U8 R10, c[0x0][0x328] ;  /* 0x0000ca00ff0a7b82 */ /* 0x000e620000000000 */
[----:B------:R-:W-:Y:S01]  /*f7b0*/  STS [R9+0x400], R74 ;  /* 0x0004004a09007388 */ /* 0x000fe20000000800 */
[----:B------:R-:W-:-:S03]  /*f7c0*/  @!P2 MOV R44, R48 ;  /* 0x00000030002ca202 */ /* 0x000fc60000000f00 */
[----:B------:R-:W-:Y:S04]  /*f7d0*/  STS [R15], R76 ;  /* 0x0000004c0f007388 */ /* 0x000fe80000000800 */
[----:B------:R-:W-:Y:S04]  /*f7e0*/  STS [R15+0x400], R78 ;  /* 0x0004004e0f007388 */ /* 0x000fe80000000800 */
[----:B------:R-:W-:Y:S04]  /*f7f0*/  STS [R17], R80 ;  /* 0x0000005011007388 */ /* 0x000fe80000000800 */
[----:B------:R-:W-:Y:S04]  /*f800*/  STS [R17+0x400], R82 ;  /* 0x0004005211007388 */ /* 0x000fe80000000800 */
[----:B------:R-:W-:Y:S01]  /*f810*/  STS [R19], R84 ;  /* 0x0000005413007388 */ /* 0x000fe20000000800 */
[----:B-1----:R-:W-:-:S03]  /*f820*/  ISETP.NE.AND P4, PT, R10, RZ, PT ;  /* 0x000000ff0a00720c */ /* 0x002fc60003f85270 */
[----:B------:R-:W-:Y:S01]  /*f830*/  STS [R19+0x400], R86 ;  /* 0x0004005613007388 */ /* 0x000fe20000000800 */
[C---:B------:R-:W-:Y:S01]  /*f840*/  @P2 IMAD R10, R226.reuse, c[0x0][0x1ec], R45 ;  /* 0x00007b00e20a2a24 */ /* 0x040fe200078e022d */
[----:B------:R-:W-:Y:S02]  /*f850*/  ISETP.NE.OR P1, PT, R226, -0x1, !P4 ;  /* 0xffffffffe200780c */ /* 0x000fe40006725670 */
[----:B------:R-:W-:Y:S04]  /*f860*/  STS [R21], R88 ;  /* 0x0000005815007388 */ /* 0x000fe80000000800 */
[----:B------:R-:W-:Y:S04]  /*f870*/  STS [R21+0x400], R90 ;  /* 0x0004005a15007388 */ /* 0x000fe80000000800 */
[----:B------:R-:W-:Y:S04]  /*f880*/  STS [R41], R92 ;  /* 0x0000005c29007388 */ /* 0x000fe80000000800 */
[----:B------:R-:W-:Y:S01]  /*f890*/  STS [R41+0x400], R94 ;  /* 0x0004005e29007388 */ /* 0x000fe20000000800 */
[----:B------:R-:W-:Y:S01]  /*f8a0*/  @!P1 IMAD R226, R5, c[0x0][0x214], RZ ;  /* 0x0000850005e29a24 */ /* 0x000fe200078e02ff */
[----:B------:R-:W-:-:S02]  /*f8b0*/  LOP3.LUT P1, RZ, R7, 0x3, RZ, 0xc0, !PT ;  /* 0x0000000307ff7812 */ /* 0x000fc4000782c0ff */
[----:B------:R-:W-:Y:S01]  /*f8c0*/  STS [R11+0x2000], R96 ;  /* 0x002000600b007388 */ /* 0x000fe20000000800 */
[----:B------:R-:W-:Y:S01]  /*f8d0*/  MOV R7, 0x7f800000 ;  /* 0x7f80000000077802 */ /* 0x000fe20000000f00 */
[----:B------:R-:W-:Y:S02]  /*f8e0*/  @P0 FFMA.FTZ R7, R3, c[0x0][0x238], R2 ;  /* 0x00008e0003070a23 */ /* 0x000fe40000010002 */
[----:B------:R1:W-:Y:S04]  /*f8f0*/  STS [R11+0x2400], R98 ;  /* 0x002400620b007388 */ /* 0x0003e80000000800 */
[----:B------:R-:W-:Y:S04]  /*f900*/  STS [R13+0x2000], R100 ;  /* 0x002000640d007388 */ /* 0x000fe80000000800 */
[----:B------:R-:W-:Y:S04]  /*f910*/  STS [R13+0x2400], R102 ;  /* 0x002400660d007388 */ /* 0x000fe80000000800 */
[----:B------:R-:W-:Y:S04]  /*f920*/  STS [R9+0x2000], R104 ;  /* 0x0020006809007388 */ /* 0x000fe80000000800 */
[----:B------:R2:W-:Y:S04]  /*f930*/  STS [R9+0x2400], R106 ;  /* 0x0024006a09007388 */ /* 0x0005e80000000800 */
[----:B------:R3:W-:Y:S04]  /*f940*/  STS [R15+0x2000], R124 ;  /* 0x0020007c0f007388 */ /* 0x0007e80000000800 */
[----:B------:R3:W-:Y:S01]  /*f950*/  STS [R15+0x2400], R126 ;  /* 0x0024007e0f007388 */ /* 0x0007e20000000800 */
[----:B-1----:R-:W-:-:S03]  /*f960*/  @P3 FMUL.FTZ R11, R4, 0.69314718246459960938 ;  /* 0x3f317218040b3820 */ /* 0x002fc60000410000 */
[----:B------:R3:W-:Y:S01]  /*f970*/  STS [R17+0x2000], R108 ;  /* 0x0020006c11007388 */ /* 0x0007e20000000800 */
[----:B------:R-:W-:-:S03]  /*f980*/  @P3 FFMA.FTZ R0, R132, c[0x0][0x238], R11 ;  /* 0x00008e0084003a23 */ /* 0x000fc6000001000b */
[----:B------:R3:W-:Y:S04]  /*f990*/  STS [R17+0x2400], R110 ;  /* 0x0024006e11007388 */ /* 0x0007e80000000800 */
[----:B------:R3:W-:Y:S04]  /*f9a0*/  STS [R19+0x2000], R112 ;  /* 0x0020007013007388 */ /* 0x0007e80000000800 */
[----:B------:R3:W-:Y:S01]  /*f9b0*/  STS [R19+0x2400], R114 ;  /* 0x0024007213007388 */ /* 0x0007e20000000800 */
[----:B--2---:R-:W-:-:S03]  /*f9c0*/  @!P2 SHF.R.S32.HI R9, RZ, 0x1f, R5 ;  /* 0x0000001fff09a819 */ /* 0x004fc60000011405 */
[----:B------:R3:W-:Y:S02]  /*f9d0*/  STS [R21+0x2000], R120 ;  /* 0x0020007815007388 */ /* 0x0007e40000000800 */
[----:B------:R-:W-:Y:S01]  /*f9e0*/  @!P2 IMAD R46, R9, c[0x0][0x1e0], RZ ;  /* 0x00007800092eaa24 */ /* 0x000fe200078e02ff */
[----:B------:R-:W-:Y:S01]  /*f9f0*/  SHF.R.S32.HI R9, RZ, 0x1f, R8 ;  /* 0x0000001fff097819 */ /* 0x000fe20000011408 */
[----:B------:R3:W-:Y:S02]  /*fa00*/  STS [R21+0x2400], R122 ;  /* 0x0024007a15007388 */ /* 0x0007e40000000800 */
[----:B------:R-:W-:Y:S01]  /*fa10*/  @!P2 IMAD R46, R5, c[0x0][0x1e4], R46 ;  /* 0x00007900052eaa24 */ /* 0x000fe200078e022e */
[----:B------:R-:W-:Y:S01]  /*fa20*/  LEA.HI R9, R9, R8, RZ, 0x2 ;  /* 0x0000000809097211 */ /* 0x000fe200078f10ff */
[----:B------:R3:W-:Y:S03]  /*fa30*/  STS [R41+0x2000], R116 ;  /* 0x0020007429007388 */ /* 0x0007e60000000800 */
[----:B------:R-:W-:Y:S01]  /*fa40*/  LOP3.LUT R9, R9, 0xffffffc, RZ, 0xc0, !PT ;  /* 0x0ffffffc09097812 */ /* 0x000fe200078ec0ff */
[----:B------:R3:W-:Y:S01]  /*fa50*/  STS [R41+0x2400], R119 ;  /* 0x0024007729007388 */ /* 0x0007e20000000800 */
[----:B------:R-:W-:-:S02]  /*fa60*/  @!P2 IADD3 R10, R49, R46, RZ ;  /* 0x0000002e310aa210 */ /* 0x000fc40007ffe0ff */
[----:B------:R-:W-:Y:S01]  /*fa70*/  IADD3 R9, R8, -R9, RZ ;  /* 0x8000000908097210 */ /* 0x000fe20007ffe0ff */
[----:B------:R-:W-:Y:S03]  /*fa80*/  BAR.SYNC.DEFER_BLOCKING 0x0 ;  /* 0x0000000000007b1d */ /* 0x000fe60000010000 */
[----:B------:R-:W-:-:S03]  /*fa90*/  LEA R228, R9, R228, 0x4 ;  /* 0x000000e409e47211 */ /* 0x000fc600078e20ff */
        /* <DEDUP_REMOVED lines=25> */
.L_x_2349:
[----:B------:R-:W-:Y:S05]  /*fc30*/  BSYNC B0 ;  /* 0x0000000000007941 */ /* 0x000fea0003800000 */
.L_x_2348:
[----:B------:R-:W5:Y:S01]  /*fc40*/  S2R R3, SR_CTAID.X ;  /* 0x0000000000037919 */ /* 0x000f620000002500 */
[----:B------:R-:W-:Y:S01]  /*fc50*/  SHF.R.S32.HI R231, RZ, 0x1f, R230 ;  /* 0x0000001fffe77819 */ /* 0x000fe200000114e6 */
[----:B------:R-:W-:Y:S01]  /*fc60*/  BSSY B0, `(.L_x_2350) ;  /* 0x0000018000007945 */ /* 0x000fe20003800000 */
[----:B------:R-:W-:-:S05]  /*fc70*/  SHF.R.S32.HI R2, RZ, 0x1f, R6 ;  /* 0x0000001fff027819 */ /* 0x000fca0000011406 */
[----:B---3--:R-:W-:-:S04]  /*fc80*/  IMAD R5, R2, c[0x0][0x1f0], RZ ;  /* 0x00007c0002057a24 */ /* 0x008fc800078e02ff */
[----:B------:R-:W-:Y:S01]  /*fc90*/  IMAD R5, R6, c[0x0][0x1f4], R5 ;  /* 0x00007d0006057a24 */ /* 0x000fe200078e0205 */
[----:B-----5:R-:W-:-:S04]  /*fca0*/  SHF.L.U32 R3, R3, 0x6, RZ ;  /* 0x0000000603037819 */ /* 0x020fc800000006ff */
[----:B------:R-:W-:Y:S01]  /*fcb0*/  SHF.R.S32.HI R0, RZ, 0x1f, R3 ;  /* 0x0000001fff007819 */ /* 0x000fe20000011403 */
[----:B------:R-:W-:-:S04]  /*fcc0*/  IMAD.WIDE.U32 R230, R3, c[0x0][0x1e8], R230 ;  /* 0x00007a0003e67a25 */ /* 0x000fc800078e00e6 */
[----:B------:R-:W-:Y:S01]  /*fcd0*/  IMAD R0, R0, c[0x0][0x1e8], RZ ;  /* 0x00007a0000007a24 */ /* 0x000fe200078e02ff */
[----:B------:R-:W-:-:S03]  /*fce0*/  IADD3 R44, P0, R44, R230, RZ ;  /* 0x000000e62c2c7210 */ /* 0x000fc60007f1e0ff */
[----:B------:R-:W-:-:S05]  /*fcf0*/  IMAD R3, R3, c[0x0][0x1ec], R0 ;  /* 0x00007b0003037a24 */ /* 0x000fca00078e0200 */
[----:B------:R-:W-:Y:S02]  /*fd00*/  IADD3.X R45, R10, R3, R231, P0, !PT ;  /* 0x000000030a2d7210 */ /* 0x000fe400007fe4e7 */
[----:B------:R-:W-:-:S03]  /*fd10*/  ISETP.GE.AND P0, PT, R232, R223, PT ;  /* 0x000000dfe800720c */ /* 0x000fc60003f06270 */
[----:B------:R-:W-:-:S05]  /*fd20*/  IMAD.WIDE.U32 R6, R6, c[0x0][0x1f0], R44 ;  /* 0x00007c0006067a25 */ /* 0x000fca00078e002c */
[----:B------:R-:W-:-:S05]  /*fd30*/  IADD3 R5, R5, R7, RZ ;  /* 0x0000000705057210 */ /* 0x000fca0007ffe0ff */
        /* <DEDUP_REMOVED lines=8> */
[----:B--2---:R2:W-:Y:S04]  /*fdc0*/  STG.E.128 [R2.64], R36 ;  /* 0x0000002402007986 */ /* 0x0045e8000c101d0c */
[----:B-1----:R2:W-:Y:S02]  /*fdd0*/  STG.E.128 [R2.64+0x80], R20 ;  /* 0x0000801402007986 */ /* 0x0025e4000c101d0c */
.L_x_2351:
[----:B------:R-:W-:Y:S05]  /*fde0*/  BSYNC B0 ;  /* 0x0000000000007941 */ /* 0x000fea0003800000 */
.L_x_2350:
[----:B------:R-:W-:Y:S01]  /*fdf0*/  IADD3 R0, R232, 0x10, RZ ;  /* 0x00000010e8007810 */ /* 0x000fe20007ffe0ff */
[----:B------:R-:W-:Y:S03]  /*fe00*/  BSSY B0, `(.L_x_2352) ;  /* 0x000000f000007945 */ /* 0x000fe60003800000 */
[----:B------:R-:W-:-:S13]  /*fe10*/  ISETP.GE.AND P0, PT, R0, R223, PT ;  /* 0x000000df0000720c */ /* 0x000fda0003f06270 */
[----:B------:R-:W-:Y:S05]  /*fe20*/  @P0 BRA `(.L_x_2353) ;  /* 0x000000c000000947 */ /* 0x000fea0003800000 */
[----:B--2---:R-:W-:Y:S01]  /*fe30*/  IADD3 R3, P0, R232, 0x10, RZ ;  /* 0x00000010e8037810 */ /* 0x004fe20007f1e0ff */
        /* <DEDUP_REMOVED lines=9> */
[----:B----4-:R2:W-:Y:S04]  /*fed0*/  STG.E.128 [R2.64], R32 ;  /* 0x0000002002007986 */ /* 0x0105e8000c101d0c */
[----:B-1----:R2:W-:Y:S02]  /*fee0*/  STG.E.128 [R2.64+0x80], R16 ;  /* 0x0000801002007986 */ /* 0x0025e4000c101d0c */
.L_x_2353:
[----:B------:R-:W-:Y:S05]  /*fef0*/  BSYNC B0 ;  /* 0x0000000000007941 */ /* 0x000fea0003800000 */
.L_x_2352:
        /* <DEDUP_REMOVED lines=14> */
[----:B-1----:R1:W-:Y:S04]  /*ffe0*/  STG.E.128 [R2.64], R28 ;  /* 0x0000001c02007986 */ /* 0x0023e8000c101d0c */
[----:B------:R1:W-:Y:S02]  /*fff0*/  STG.E.128 [R2.64+0x80], R12 ;  /* 0x0000800c02007986 */ /* 0x0003e4000c101d0c */
.L_x_2355:
[----:B------:R-:W-:Y:S05]  /*10000*/  BSYNC B0 ;  /* 0x0000000000007941 */ /* 0x000fea0003800000 */
.L_x_2354:
[----:B------:R-:W-:-:S04]  /*10010*/  IADD3 R0, R232, 0x30, RZ ;  /* 0x00000030e8007810 */ /* 0x000fc80007ffe0ff */
[----:B------:R-:W-:-:S13]  /*10020*/  ISETP.GE.AND P0, PT, R0, R223, PT ;  /* 0x000000df0000720c */ /* 0x000fda0003f06270 */
[----:B------:R-:W-:Y:S05]  /*10030*/  @P0 EXIT ;  /* 0x000000000000094d */ /* 0x000fea0003800000 */
[----:B------:R-:W-:Y:S02]  /*10040*/  IADD3 R0, P0, R232, 0x30, RZ ;  /* 0x00000030e8007810 */ /* 0x000fe40007f1e0ff */
[----:B------:R-:W-:Y:S02]  /*10050*/  MOV R4, R6 ;  /* 0x0000000600047202 */ /* 0x000fe40000000f00 */
[----:B-12---:R-:W-:-:S03]  /*10060*/  IADD3.X R3, RZ, R233, RZ, P0, !PT ;  /* 0x000000e9ff037210 */ /* 0x006fc600007fe4ff */
[----:B------:R-:W-:-:S04]  /*10070*/  IMAD.WIDE.U32 R4, R0, c[0x0][0x1e8], R4 ;  /* 0x00007a0000047a25 */ /* 0x000fc800078e0004 */
[----:B------:R-:W-:Y:S01]  /*10080*/  IMAD R3, R3, c[0x0][0x1e8], RZ ;  /* 0x00007a0003037a24 */ /* 0x000fe200078e02ff */
[----:B------:R-:W-:-:S03]  /*10090*/  LEA R2, P0, R4, c[0x0][0x1d0], 0x1 ;  /* 0x0000740004027a11 */ /* 0x000fc600078008ff */
[----:B------:R-:W-:-:S05]  /*100a0*/  IMAD R3, R0, c[0x0][0x1ec], R3 ;  /* 0x00007b0000037a24 */ /* 0x000fca00078e0203 */
[----:B------:R-:W-:-:S04]  /*100b0*/  IADD3 R3, R3, R5, RZ ;  /* 0x0000000503037210 */ /* 0x000fc80007ffe0ff */
[----:B------:R-:W-:-:S05]  /*100c0*/  LEA.HI.X R3, R4, c[0x0][0x1d4], R3, 0x1, P0 ;  /* 0x0000750004037a11 */ /* 0x000fca00000f0c03 */
[----:B------:R-:W-:Y:S04]  /*100d0*/  STG.E.128 [R2.64], R24 ;  /* 0x0000001802007986 */ /* 0x000fe8000c101d0c */
[----:B------:R-:W-:Y:S01]  /*100e0*/  STG.E.128 [R2.64+0x80], R40 ;  /* 0x0000802802007986 */ /* 0x000fe2000c101d0c */
[----:B------:R-:W-:Y:S05]  /*100f0*/  EXIT ;  /* 0x000000000000794d */ /* 0x000fea0003800000 */
.L_x_2356:
        /* <DEDUP_REMOVED lines=16> */
.L_x_8230:


//--------------------- .text._ZN5flash24flash_fwd_splitkv_kernelI23Flash_fwd_kernel_traitsILi128ELi64ELi128ELi4ELb0ELb0EN7cutlass6half_tE19Flash_kernel_traitsILi128ELi64ELi128ELi4ES3_EELb1ELb0ELb0ELb0ELb1ELb1ELb0ELb0EEEvNS_16Flash_fwd_paramsE --------------------------
	.section	.text._ZN5flash24flash_fwd_splitkv_kernelI23Flash_fwd_kernel_traitsILi128ELi64ELi128ELi4ELb0ELb0EN7cutlass6half_tE19Flash_kernel_traitsILi128ELi64ELi128ELi4ES3_EELb1ELb0ELb0ELb0ELb1ELb1ELb0ELb0EEEvNS_16Flash_fwd_paramsE,"ax",@progbits
	.sectioninfo	@"SHI_REGISTERS=255"
	.align	128
        .global         _ZN5flash24flash_fwd_splitkv_kernelI23Flash_fwd_kernel_traitsILi128ELi64ELi128ELi4ELb0ELb0EN7cutlass6half_tE19Flash_kernel_traitsILi128ELi64ELi128ELi4ES3_EELb1ELb0ELb0ELb0ELb1ELb1ELb0ELb0EEEvNS_16Flash_fwd_paramsE
        .type           _ZN5flash24flash_fwd_splitkv_kernelI23Flash_fwd_kernel_traitsILi128ELi64ELi128ELi4ELb0ELb0EN7cutlass6half_tE19Flash_kernel_traitsILi128ELi64ELi128ELi4ES3_EELb1ELb0ELb0ELb0ELb1ELb1ELb0ELb0EEEvNS_16Flash_fwd_paramsE,@function
        .size           _ZN5flash24flash_fwd_splitkv_kernelI23Flash_fwd_kernel_traitsILi128ELi64ELi128ELi4ELb0ELb0EN7cutlass6half_tE19Flash_kernel_traitsILi128ELi64ELi128ELi4ES3_EELb1ELb0ELb0ELb0ELb1ELb1ELb0ELb0EEEvNS_16Flash_fwd_paramsE,(.L_x_8231 - _ZN5flash24flash_fwd_splitkv_kernelI23Flash_fwd_kernel_traitsILi128ELi64ELi128ELi4ELb0ELb0EN7cutlass6half_tE19Flash_kernel_traitsILi128ELi64ELi128ELi4ES3_EELb1ELb0ELb0ELb0ELb1ELb1ELb0ELb0EEEvNS_16Flash_fwd_paramsE)
        .other          _ZN5flash24flash_fwd_splitkv_kernelI23Flash_fwd_kernel_traitsILi128ELi64ELi128ELi4ELb0ELb0EN7cutlass6half_tE19Flash_kernel_traitsILi128ELi64ELi128ELi4ES3_EELb1ELb0ELb0ELb0ELb1ELb1ELb0ELb0EEEvNS_16Flash_fwd_paramsE,@"STO_CUDA_ENTRY STV_DEFAULT"
_ZN5flash24flash_fwd_splitkv_kernelI23Flash_fwd_kernel_traitsILi128ELi64ELi128ELi4ELb0ELb0EN7cutlass6half_tE19Flash_kernel_traitsILi128ELi64ELi128ELi4ES3_EELb1ELb0ELb0ELb0ELb1ELb1ELb0ELb0EEEvNS_16Flash_fwd_paramsE:
.text._ZN5flash24flash_fwd_splitkv_kernelI23Flash_fwd_kernel_traitsILi128ELi64ELi128ELi4ELb0ELb0EN7cutlass6half_tE19Flash_kernel_traitsILi128ELi64ELi128ELi4ES3_EELb1ELb0ELb0ELb0ELb1ELb1ELb0ELb0EEEvNS_16Flash_fwd_paramsE:
        /* <DEDUP_REMOVED lines=15> */
[----:B------:R-:W-:Y:S01]  /*00f0*/  IMAD.WIDE R6, R5, R3, c[0x0][0x248] ;  /* 0x0000920005067625 */ /* 0x000fe200078e0203 */
[----:B------:R1:W2:Y:S11]  /*0100*/  @P2 LDG.E R226, [R130.64] ;  /* 0x0000000882e22981 */ /* 0x0002b6000c1e1900 */
[----:B------:R3:W5:Y:S04]  /*0110*/  @!P1 LDG.E R11, [R6.64] ;  /* 0x00000008060b9981 */ /* 0x000768000c1e1900 */
[----:B-1----:R-:W2:Y:S01]  /*0120*/  @P2 LDG.E R130, [R130.64+0x4] ;  /* 0x0000040882822981 */ /* 0x002ea2000c1e1900 */
[----:B------:R-:W-:-:S02]  /*0130*/  IMAD.MOV.U32 R2, RZ, RZ, RZ ;  /* 0x000000ffff027224 */ /* 0x000fc400078e00ff */
[----:B------:R-:W-:Y:S01]  /*0140*/  @P0 IMAD.WIDE R8, R5, R3, c[0x0][0x250] ;  /* 0x0000940005080625 */ /* 0x000fe200078e0203 */
[----:B------:R-:W1:Y:S04]  /*0150*/  S2R R32, SR_CTAID.X ;  /* 0x0000000000207919 */ /* 0x000e680000002500 */
[----:B------:R3:W5:Y:S01]  /*0160*/  @P0 LDG.E R2, [R8.64] ;  /* 0x0000000808020981 */ /* 0x000762000c1e1900 */
[----:B------:R-:W-:-:S03]  /*0170*/  ISETP.NE.U32.AND P0, PT, RZ, c[0x0][0x248], PT ;  /* 0x00009200ff007a0c */ /* 0x000fc60003f05070 */
        /* <DEDUP_REMOVED lines=9> */
.L_x_2357:
[----:B-1-34-:R-:W-:Y:S02]  /*0210*/  MOV R4, c[0x0][0x218] ;  /* 0x0000860000047a02 */ /* 0x01afe40000000f00 */
.L_x_2358:
        /* <DEDUP_REMOVED lines=44> */
[----:B------:R-:W-:Y:S02]  /*04e0*/  @P0 IMAD R226, R226, c[0x0][0x1ec], R9 ;  /* 0x00007b00e2e20a24 */ /* 0x000fe400078e0209 */
        /* <DEDUP_REMOVED lines=10> */
[--C-:B------:R-:W-:Y:S01]  /*0590*/  SHF.R.S32.HI R3, RZ, 0x1f, R28.reuse ;  /* 0x0000001fff037819 */ /* 0x100fe2000001141c */
[----:B------:R-:W-:Y:S01]  /*05a0*/  IMAD R5, R5, c[0x0][0x1c0], R28 ;  /* 0x0000700005057a24 */ /* 0x000fe200078e021c */
[----:B------:R-:W-:Y:S02]  /*05b0*/  SHF.R.S32.HI R4, RZ, 0x1f, R2 ;  /* 0x0000001fff047819 */ /* 0x000fe40000011402 */
[----:B------:R-:W-:Y:S01]  /*05c0*/  IADD3.X R7, R226, R7, R0, P0, !PT ;  /* 0x00000007e2077210 */ /* 0x000fe200007fe400 */
[----:B------:R-:W-:Y:S01]  /*05d0*/  IMAD R3, R3, c[0x0][0x1f0], RZ ;  /* 0x00007c0003037a24 */ /* 0x000fe200078e02ff */
[----:B------:R-:W-:Y:S01]  /*05e0*/  ISETP.GE.AND P0, PT, R2, R130, PT ;  /* 0x000000820200720c */ /* 0x000fe20003f06270 */
[----:B------:R-:W-:-:S02]  /*05f0*/  IMAD R136, R5, c[0x0][0x214], R136 ;  /* 0x0000850005887a24 */ /* 0x000fc400078e0288 */
[C---:B------:R-:W-:Y:S02]  /*0600*/  IMAD R3, R28.reuse, c[0x0][0x1f4], R3 ;  /* 0x00007d001c037a24 */ /* 0x040fe400078e0203 */
[----:B------:R-:W-:-:S04]  /*0610*/  IMAD.WIDE.U32 R28, R28, c[0x0][0x1f0], R6 ;  /* 0x00007c001c1c7a25 */ /* 0x000fc800078e0006 */
[----:B------:R-:W-:-:S04]  /*0620*/  IMAD.IADD R11, R29, 0x1, R3 ;  /* 0x000000011d0b7824 */ /* 0x000fc800078e0203 */
        /* <DEDUP_REMOVED lines=10> */
.L_x_2361:
[----:B------:R-:W-:Y:S05]  /*06d0*/  BSYNC B0 ;  /* 0x0000000000007941 */ /* 0x000fea0003800000 */
.L_x_2360:
        /* <DEDUP_REMOVED lines=16> */
.L_x_2363:
[----:B------:R-:W-:Y:S05]  /*07e0*/  BSYNC B0 ;  /* 0x0000000000007941 */ /* 0x000fea0003800000 */
.L_x_2362:
        /* <DEDUP_REMOVED lines=16> */
.L_x_2365:
[----:B------:R-:W-:Y:S05]  /*08f0*/  BSYNC B0 ;  /* 0x0000000000007941 */ /* 0x000fea0003800000 */
.L_x_2364:
        /* <DEDUP_REMOVED lines=16> */
.L_x_2367:
[----:B------:R-:W-:Y:S05]  /*0a00*/  BSYNC B0 ;  /* 0x0000000000007941 */ /* 0x000fea0003800000 */
.L_x_2366:
[----:B------:R-:W-:-:S04]  /*0a10*/  LOP3.LUT P4, RZ, R126, 0x7, RZ, 0xc0, !PT ;  /* 0x000000077eff7812 */ /* 0x000fc8000788c0ff */
[-C--:B------:R-:W-:Y:S02]  /*0a20*/  ISETP.GE.OR P3, PT, R2, R130.reuse, P4 ;  /* 0x000000820200720c */ /* 0x080fe40002766670 */
[-C--:B------:R-:W-:Y:S02]  /*0a30*/  ISETP.GE.OR P2, PT, R6, R130.reuse, P4 ;  /* 0x000000820600720c */ /* 0x080fe40002746670 */
[----:B------:R-:W-:Y:S02]  /*0a40*/  ISETP.GE.OR P1, PT, R5, R130, P4 ;  /* 0x000000820500720c */ /* 0x000fe40002726670 */
        /* <DEDUP_REMOVED lines=15> */
.L_x_2359:
[----:B-1----:R-:W-:Y:S01]  /*0b40*/  ISETP.NE.U32.AND P0, PT, RZ, c[0x0][0x2b8], PT ;  /* 0x0000ae00ff007a0c */ /* 0x002fe20003f05070 */
[----:B------:R-:W-:Y:S01]  /*0b50*/  IMAD.MOV.U32 R0, RZ, RZ, R5 ;  /* 0x000000ffff007224 */ /* 0x000fe200078e0005 */
[----:B------:R-:W-:Y:S02]  /*0b60*/  ISETP.NE.U32.AND P2, PT, RZ, c[0x0][0x2c0], PT ;  /* 0x0000b000ff007a0c */ /* 0x000fe40003f45070 */
[----:B------:R-:W-:Y:S02]  /*0b70*/  ISETP.NE.AND.EX P0, PT, RZ, c[0x0][0x2bc], PT, P0 ;  /* 0x0000af00ff007a0c */ /* 0x000fe40003f05300 */
[----:B------:R-:W-:-:S11]  /*0b80*/  ISETP.NE.AND.EX P2, PT, RZ, c[0x0][0x2c4], PT, P2 ;  /* 0x0000b100ff007a0c */ /* 0x000fd60003f45320 */
[----:B------:R-:W-:Y:S02]  /*0b90*/  @P0 IMAD.WIDE R6, R5, R3, c[0x0][0x2b8] ;  /* 0x0000ae0005060625 */ /* 0x000fe400078e0203 */
[----:B------:R-:W-:-:S03]  /*0ba0*/  @P2 SHF.R.S32.HI R3, RZ, 0x1f, R5 ;  /* 0x0000001fff032819 */ /* 0x000fc60000011405 */
[----:B------:R1:W5:Y:S01]  /*0bb0*/  @P0 LDG.E R0, [R6.64] ;  /* 0x0000000806000981 */ /* 0x000362000c1e1900 */
[----:B------:R-:W-:Y:S01]  /*0bc0*/  CS2R R234, SRZ ;  /* 0x0000000000ea7805 */ /* 0x000fe2000001ff00 */
[----:B------:R-:W-:Y:S01]  /*0bd0*/  @P2 IMAD R3, R3, c[0x0][0x2c8], RZ ;  /* 0x0000b20003032a24 */ /* 0x000fe200078e02ff */
[----:B------:R-:W-:Y:S02]  /*0be0*/  PLOP3.LUT P0, PT, PT, PT, PT, 0x8, 0x0 ;  /* 0x000000000000781c */ /* 0x000fe40003f0e170 */
[----:B------:R-:W-:Y:S01]  /*0bf0*/  IABS R37, c[0x0][0x2d0] ;  /* 0x0000b40000257a13 */ /* 0x000fe20000000000 */
[C---:B------:R-:W-:Y:S02]  /*0c00*/  @P2 IMAD R3, R5.reuse, c[0x0][0x2cc], R3 ;  /* 0x0000b30005032a24 */ /* 0x040fe400078e0203 */
        /* <DEDUP_REMOVED lines=32> */
[----:B------:R-:W-:-:S05]  /*0e10*/  IMAD.WIDE R8, R3, 0x4, R234 ;  /* 0x0000000403087825 */ /* 0x000fca00078e02ea */
[----:B------:R1:W2:Y:S01]  /*0e20*/  LDG.E R2, [R8.64] ;  /* 0x0000000808027981 */ /* 0x0002a2000c1e1900 */
[----:B------:R-:W-:Y:S01]  /*0e30*/  IABS R0, c[0x0][0x1c8] ;  /* 0x0000720000007a13 */ /* 0x000fe20000000000 */
[----:B------:R-:W-:-:S04]  /*0e40*/  IMAD.MOV R3, RZ, RZ, -R3 ;  /* 0x000000ffff037224 */ /* 0x000fc800078e0a03 */
[----:B------:R-:W-:Y:S01]  /*0e50*/  IMAD R7, R3, c[0x0][0x2d0], R7 ;  /* 0x0000b40003077a24 */ /* 0x000fe200078e0207 */
[----:B-1----:R-:W1:Y:S08]  /*0e60*/  I2F.RP R8, R0 ;  /* 0x0000000000087306 */ /* 0x002e700000209400 */
        /* <DEDUP_REMOVED lines=23> */
[----:B------:R-:W-:-:S09]  /*0fe0*/  @!P1 IADD3 R9, -R9, RZ, RZ ;  /* 0x000000ff09099210 */ /* 0x000fd20007ffe1ff */
[----:B------:R-:W-:-:S04]  /*0ff0*/  @!P2 LOP3.LUT R9, RZ, c[0x0][0x1c8], RZ, 0x33, !PT ;  /* 0x00007200ff09aa12 */ /* 0x000fc800078e33ff */
[----:B------:R-:W-:-:S05]  /*1000*/  SHF.R.S32.HI R8, RZ, 0x1f, R9 ;  /* 0x0000001fff087819 */ /* 0x000fca0000011409 */
[----:B------:R-:W-:-:S04]  /*1010*/  IMAD R6, R8, c[0x0][0x1b0], RZ ;  /* 0x00006c0008067a24 */ /* 0x000fc800078e02ff */
[----:B------:R-:W-:Y:S01]  /*1020*/  IMAD R6, R9, c[0x0][0x1b4], R6 ;  /* 0x00006d0009067a24 */ /* 0x000fe200078e0206 */
[----:B--2---:R-:W-:Y:S01]  /*1030*/  SHF.R.S32.HI R11, RZ, 0x1f, R2 ;  /* 0x0000001fff0b7819 */ /* 0x004fe20000011402 */
[----:B------:R-:W-:-:S04]  /*1040*/  IMAD.WIDE.U32 R12, R2, c[0x0][0x180], RZ ;  /* 0x00006000020c7a25 */ /* 0x000fc800078e00ff */
[C---:B------:R-:W-:Y:S02]  /*1050*/  IMAD R3, R11.reuse, c[0x0][0x180], RZ ;  /* 0x000060000b037a24 */ /* 0x040fe400078e02ff */
[----:B------:R-:W-:Y:S02]  /*1060*/  IMAD R11, R11, c[0x0][0x188], RZ ;  /* 0x000062000b0b7a24 */ /* 0x000fe400078e02ff */
[C---:B------:R-:W-:Y:S02]  /*1070*/  IMAD R3, R2.reuse, c[0x0][0x184], R3 ;  /* 0x0000610002037a24 */ /* 0x040fe400078e0203 */
[C---:B------:R-:W-:Y:S02]  /*1080*/  IMAD R11, R2.reuse, c[0x0][0x18c], R11 ;  /* 0x00006300020b7a24 */ /* 0x040fe400078e020b */
[----:B------:R-:W-:Y:S02]  /*1090*/  IMAD.IADD R13, R13, 0x1, R3 ;  /* 0x000000010d0d7824 */ /* 0x000fe400078e0203 */
[----:B------:R-:W-:-:S04]  /*10a0*/  IMAD.WIDE.U32 R2, R2, c[0x0][0x188], RZ ;  /* 0x0000620002027a25 */ /* 0x000fc800078e00ff */
[----:B------:R-:W-:Y:S01]  /*10b0*/  IMAD.WIDE.U32 R22, R7, c[0x0][0x198], R12 ;  /* 0x0000660007167a25 */ /* 0x000fe200078e000c */
[----:B------:R-:W-:-:S03]  /*10c0*/  IADD3 R11, R3, R11, RZ ;  /* 0x0000000b030b7210 */ /* 0x000fc60007ffe0ff */
[----:B------:R-:W-:Y:S01]  /*10d0*/  IMAD.MOV.U32 R14, RZ, RZ, R2 ;  /* 0x000000ffff0e7224 */ /* 0x000fe200078e0002 */
[----:B------:R-:W-:-:S05]  /*10e0*/  IADD3 R23, R23, R0, RZ ;  /* 0x0000000017177210 */ /* 0x000fca0007ffe0ff */
[----:B------:R-:W-:-:S04]  /*10f0*/  IMAD.WIDE.U32 R22, R9, c[0x0][0x1b0], R22 ;  /* 0x00006c0009167a25 */ /* 0x000fc800078e0016 */
[----:B------:R-:W-:Y:S01]  /*1100*/  IMAD.IADD R6, R23, 0x1, R6 ;  /* 0x0000000117067824 */ /* 0x000fe200078e0206 */
[----:B------:R-:W-:Y:S05]  /*1110*/  BRA `(.L_x_2369) ;  /* 0x0000045000007947 */ /* 0x000fea0003800000 */
.L_x_2368:
[----:B------:R-:W-:-:S13]  /*1120*/  ISETP.NE.AND P4, PT, R11, -0x1, PT ;  /* 0xffffffff0b00780c */ /* 0x000fda0003f85270 */
        /* <DEDUP_REMOVED lines=14> */
.L_x_2370:
[----:B------:R-:W-:Y:S02]  /*1210*/  IABS R7, c[0x0][0x1c8] ;  /* 0x0000720000077a13 */ /* 0x000fe40000000000 */
[----:B------:R-:W-:Y:S02]  /*1220*/  @P4 IADD3 R11, R2, R11, RZ ;  /* 0x0000000b020b4210 */ /* 0x000fe40007ffe0ff */
[----:B------:R-:W1:Y:S03]  /*1230*/  I2F.RP R12, R7 ;  /* 0x00000007000c7306 */ /* 0x000e660000209400 */
[----:B------:R-:W-:-:S04]  /*1240*/  @P4 IMAD.WIDE.U32 R14, R11, c[0x0][0x1a0], RZ ;  /* 0x000068000b0e4a25 */ /* 0x000fc800078e00ff */
[----:B------:R-:W-:Y:S01]  /*1250*/  @P4 IMAD R11, R11, c[0x0][0x1a4], R15 ;  /* 0x000069000b0b4a24 */ /* 0x000fe200078e020f */
[----:B-1----:R-:W1:Y:S02]  /*1260*/  MUFU.RCP R12, R12 ;  /* 0x0000000c000c7308 */ /* 0x002e640000001000 */
[----:B-1----:R-:W-:-:S06]  /*1270*/  IADD3 R12, R12, 0xffffffe, RZ ;  /* 0x0ffffffe0c0c7810 */ /* 0x002fcc0007ffe0ff */
[----:B------:R-:W1:Y:S02]  /*1280*/  F2I.FTZ.U32.TRUNC.NTZ R13, R12 ;  /* 0x0000000c000d7305 */ /* 0x000e64000021f000 */
[----:B-1----:R-:W-:Y:S02]  /*1290*/  IMAD.MOV R3, RZ, RZ, -R13 ;  /* 0x000000ffff037224 */ /* 0x002fe400078e0a0d */
[----:B------:R-:W-:Y:S02]  /*12a0*/  IMAD.MOV.U32 R12, RZ, RZ, RZ ;  /* 0x000000ffff0c7224 */ /* 0x000fe400078e00ff */
[----:B------:R-:W-:Y:S01]  /*12b0*/  IMAD R4, R3, R7, RZ ;  /* 0x0000000703047224 */ /* 0x000fe200078e02ff */
[----:B------:R-:W-:-:S03]  /*12c0*/  IABS R3, R28 ;  /* 0x0000001c00037213 */ /* 0x000fc60000000000 */
[----:B------:R-:W-:Y:S01]  /*12d0*/  IMAD.HI.U32 R9, R13, R4, R12 ;  /* 0x000000040d097227 */ /* 0x000fe200078e000c */
[----:B------:R-:W-:Y:S02]  /*12e0*/  MOV R4, R3 ;  /* 0x0000000300047202 */ /* 0x000fe40000000f00 */
[----:B------:R-:W-:Y:S01]  /*12f0*/  MOV R12, R8 ;  /* 0x00000008000c7202 */ /* 0x000fe20000000f00 */
[----:B------:R-:W-:Y:S02]  /*1300*/  IMAD.MOV.U32 R13, RZ, RZ, R6 ;  /* 0x000000ffff0d7224 */ /* 0x000fe400078e0006 */
        /* <DEDUP_REMOVED lines=9> */
[----:B------:R-:W-:-:S02]  /*13a0*/  ISETP.GE.AND P2, PT, R3, RZ, PT ;  /* 0x000000ff0300720c */ /* 0x000fc40003f46270 */
[----:B------:R-:W-:-:S04]  /*13b0*/  LEA R7, R133, 0xffffff80, 0x7 ;  /* 0xffffff8085077811 */ /* 0x000fc800078e38ff */
[----:B------:R-:W-:Y:S01]  /*13c0*/  SHF.R.S32.HI R4, RZ, 0x1f, R7 ;  /* 0x0000001fff047819 */ /* 0x000fe20000011407 */
[----:B------:R-:W-:Y:S01]  /*13d0*/  IMAD.WIDE.U32 R12, R7, c[0x0][0x198], R12 ;  /* 0x00006600070c7a25 */ /* 0x000fe200078e000c */
[----:B------:R-:W-:-:S03]  /*13e0*/  @P3 IADD3 R9, R9, 0x1, RZ ;  /* 0x0000000109093810 */ /* 0x000fc60007ffe0ff */
[----:B------:R-:W-:Y:S02]  /*13f0*/  IMAD R3, R4, c[0x0][0x198], RZ ;  /* 0x0000660004037a24 */ /* 0x000fe400078e02ff */
[----:B------:R-:W-:Y:S01]  /*1400*/  @!P2 IMAD.MOV R9, RZ, RZ, -R9 ;  /* 0x000000ffff09a224 */ /* 0x000fe200078e0a09 */
[----:B------:R-:W-:Y:S01]  /*1410*/  @!P1 LOP3.LUT R9, RZ, c[0x0][0x1c8], RZ, 0x33, !PT ;  /* 0x00007200ff099a12 */ /* 0x000fe200078e33ff */
[----:B------:R-:W-:-:S03]  /*1420*/  IMAD R3, R7, c[0x0][0x19c], R3 ;  /* 0x0000670007037a24 */ /* 0x000fc600078e0203 */
[----:B------:R-:W-:Y:S01]  /*1430*/  SHF.R.S32.HI R8, RZ, 0x1f, R9 ;  /* 0x0000001fff087819 */ /* 0x000fe20000011409 */
[----:B------:R-:W-:-:S04]  /*1440*/  IMAD.IADD R13, R13, 0x1, R3 ;  /* 0x000000010d0d7824 */ /* 0x000fc800078e0203 */
[----:B------:R-:W-:Y:S02]  /*1450*/  IMAD R6, R8, c[0x0][0x1b0], RZ ;  /* 0x00006c0008067a24 */ /* 0x000fe400078e02ff */
[----:B------:R-:W-:-:S04]  /*1460*/  IMAD.WIDE.U32 R12, R9, c[0x0][0x1b0], R12 ;  /* 0x00006c00090c7a25 */ /* 0x000fc800078e000c */
[----:B------:R-:W-:Y:S01]  /*1470*/  IMAD R6, R9, c[0x0][0x1b4], R6 ;  /* 0x00006d0009067a24 */ /* 0x000fe200078e0206 */
[----:B------:R-:W-:-:S03]  /*1480*/  MOV R22, R12 ;  /* 0x0000000c00167202 */ /* 0x000fc60000000f00 */
        /* <DEDUP_REMOVED lines=14> */
.L_x_2369:
[----:B------:R-:W-:Y:S01]  /*1570*/  ISETP.NE.AND P1, PT, R226, -0x1, PT ;  /* 0xffffffffe200780c */ /* 0x000fe20003f25270 */
[----:B------:R-:W-:Y:S01]  /*1580*/  IMAD R8, R8, c[0x0][0x1b8], RZ ;  /* 0x00006e0008087a24 */ /* 0x000fe200078e02ff */
[----:B------:R-:W-:Y:S02]  /*1590*/  SHF.R.S32.HI R132, RZ, 0x1f, R126 ;  /* 0x0000001fff847819 */ /* 0x000fe4000001147e */
[----:B------:R-:W-:Y:S01]  /*15a0*/  IADD3 R223, -R136, R130, RZ ;  /* 0x0000008288df7210 */ /* 0x000fe20007ffe1ff */
[----:B------:R-:W-:Y:S01]  /*15b0*/  IMAD R8, R9, c[0x0][0x1bc], R8 ;  /* 0x00006f0009087a24 */ /* 0x000fe200078e0208 */
[----:B-----5:R-:W-:Y:S02]  /*15c0*/  LEA.HI R0, R132, R126, RZ, 0x3 ;  /* 0x0000007e84007211 */ /* 0x020fe400078f18ff */
[----:B------:R-:W-:-:S02]  /*15d0*/  SHF.R.S32.HI R16, RZ, 0x1f, R28 ;  /* 0x0000001fff107819 */ /* 0x000fc4000001141c */
[----:B------:R-:W-:Y:S02]  /*15e0*/  SHF.R.S32.HI R232, RZ, 0x3, R0 ;  /* 0x00000003ffe87819 */ /* 0x000fe40000011400 */
[----:B------:R-:W-:Y:S01]  /*15f0*/  LOP3.LUT R0, R0, 0xfffffff8, RZ, 0xc0, !PT ;  /* 0xfffffff800007812 */ /* 0x000fe200078ec0ff */
[----:B------:R-:W-:Y:S01]  /*1600*/  @!P1 IMAD.WIDE.U32 R12, R5, c[0x0][0x178], RZ ;  /* 0x00005e00050c9a25 */ /* 0x000fe200078e00ff */
[----:B------:R-:W-:Y:S02]  /*1610*/  @!P1 SHF.R.S32.HI R3, RZ, 0x1f, R5 ;  /* 0x0000001fff039819 */ /* 0x000fe40000011405 */
[-C--:B------:R-:W-:Y:S01]  /*1620*/  IADD3 R0, -R0, R126.reuse, RZ ;  /* 0x0000007e00007210 */ /* 0x080fe20007ffe1ff */
[----:B------:R-:W-:Y:S01]  /*1630*/  @P1 IMAD.WIDE.U32 R18, R226, c[0x0][0x190], RZ ;  /* 0x00006400e2121a25 */ /* 0x000fe200078e00ff */
[----:B------:R-:W-:Y:S02]  /*1640*/  IADD3 R10, R232, 0x10, RZ ;  /* 0x00000010e80a7810 */ /* 0x000fe40007ffe0ff */
[----:B------:R-:W-:Y:S01]  /*1650*/  SHF.R.S32.HI R233, RZ, 0x1f, R232 ;  /* 0x0000001fffe97819 */ /* 0x000fe200000114e8 */
[----:B------:R-:W-:Y:S01]  /*1660*/  @!P1 IMAD R3, R3, c[0x0][0x178], RZ ;  /* 0x00005e0003039a24 */ /* 0x000fe200078e02ff */
[----:B------:R-:W-:Y:S01]  /*1670*/  ISETP.GE.AND P6, PT, R10, R223, PT ;  /* 0x000000df0a00720c */ /* 0x000fe20003fc6270 */
[----:B------:R-:W-:Y:S01]  /*1680*/  IMAD.SHL.U32 R228, R232, 0x40, RZ ;  /* 0x00000040e8e47824 */ /* 0x000fe200078e00ff */
[----:B------:R-:W-:Y:S01]  /*1690*/  IADD3 R227, R133, -0x1, RZ ;  /* 0xffffffff85e37810 */ /* 0x000fe20007ffe0ff */
[----:B------:R-:W-:Y:S01]  /*16a0*/  @!P1 IMAD R3, R5, c[0x0][0x17c], R3 ;  /* 0x00005f0005039a24 */ /* 0x000fe200078e0203 */
[----:B------:R-:W-:Y:S01]  /*16b0*/  LEA.HI R5, R132, R126, RZ, 0x6 ;  /* 0x0000007e84057211 */ /* 0x000fe200078f30ff */
[----:B------:R-:W-:Y:S01]  /*16c0*/  @!P1 IMAD.MOV.U32 R18, RZ, RZ, R12 ;  /* 0x000000ffff129224 */ /* 0x000fe200078e000c */
[----:B------:R-:W-:Y:S01]  /*16d0*/  LOP3.LUT R228, R228, 0x1c0, RZ, 0xc0, !PT ;  /* 0x000001c0e4e47812 */ /* 0x000fe200078ec0ff */
[----:B------:R-:W-:Y:S01]  /*16e0*/  IMAD.SHL.U32 R230, R0, 0x8, RZ ;  /* 0x0000000800e67824 */ /* 0x000fe200078e00ff */
[----:B------:R-:W-:Y:S01]  /*16f0*/  SHF.L.U32 R124, R227, 0x7, RZ ;  /* 0x00000007e37c7819 */ /* 0x000fe200000006ff */
[----:B------:R-:W-:Y:S01]  /*1700*/  @P1 IMAD R2, R226, c[0x0][0x194], R19 ;  /* 0x00006500e2021a24 */ /* 0x000fe200078e0213 */
[----:B------:R-:W-:Y:S01]  /*1710*/  MOV R125, c[0x0][0x198] ;  /* 0x00006600007d7a02 */ /* 0x000fe20000000f00 */
[----:B------:R-:W-:Y:S01]  /*1720*/  @!P1 IMAD.IADD R2, R13, 0x1, R3 ;  /* 0x000000010d029824 */ /* 0x000fe200078e0203 */
[----:B------:R-:W-:Y:S01]  /*1730*/  IADD3 R18, P1, R230, R18, RZ ;  /* 0x00000012e6127210 */ /* 0x000fe20007f3e0ff */
[----:B------:R-:W-:Y:S01]  /*1740*/  IMAD.WIDE R32, R32, 0x40, R232 ;  /* 0x0000004020207825 */ /* 0x000fe200078e02e8 */
[----:B------:R-:W-:-:S02]  /*1750*/  SHF.R.S32.HI R12, RZ, 0x1f, R230 ;  /* 0x0000001fff0c7819 */ /* 0x000fc400000114e6 */
[----:B------:R-:W-:Y:S01]  /*1760*/  LOP3.LUT R3, R228, 0x38, R230, 0xf8, !PT ;  /* 0x00000038e4037812 */ /* 0x000fe200078ef8e6 */
[----:B------:R-:W-:Y:S01]  /*1770*/  IMAD R16, R16, c[0x0][0x1a8], RZ ;  /* 0x00006a0010107a24 */ /* 0x000fe200078e02ff */
[----:B------:R-:W-:Y:S01]  /*1780*/  SHF.R.U32.HI R228, RZ, 0x3, R228 ;  /* 0x00000003ffe47819 */ /* 0x000fe200000116e4 */
[----:B------:R-:W-:Y:S01]  /*1790*/  IMAD.X R19, R12, 0x1, R2, P1 ;  /* 0x000000010c137824 */ /* 0x000fe200008e0602 */
[----:B------:R-:W-:Y:S01]  /*17a0*/  IADD3 R2, R232, 0x20, RZ ;  /* 0x00000020e8027810 */ /* 0x000fe20007ffe0ff */
[----:B------:R-:W-:Y:S01]  /*17b0*/  IMAD.SHL.U32 R5, R5, 0x8, RZ ;  /* 0x0000000805057824 */ /* 0x000fe200078e00ff */
[----:B------:R-:W-:Y:S01]  /*17c0*/  LOP3.LUT R228, R3, R228, RZ, 0x3c, !PT ;  /* 0x000000e403e47212 */ /* 0x000fe200078e3cff */
[----:B------:R-:W-:Y:S01]  /*17d0*/  IMAD R16, R28, c[0x0][0x1ac], R16 ;  /* 0x00006b001c107a24 */ /* 0x000fe200078e0210 */
[----:B------:R-:W-:Y:S01]  /*17e0*/  IADD3 R3, R232, 0x30, RZ ;  /* 0x00000030e8037810 */ /* 0x000fe20007ffe0ff */
[----:B------:R-:W-:Y:S01]  /*17f0*/  IMAD.WIDE.U32 R28, R28, c[0x0][0x1a8], R18 ;  /* 0x00006a001c1c7a25 */ /* 0x000fe200078e0012 */
[----:B------:R-:W-:-:S02]  /*1800*/  ISETP.GE.AND P1, PT, R232, R223, PT ;  /* 0x000000dfe800720c */ /* 0x000fc40003f26270 */
[-C--:B------:R-:W-:Y:S01]  /*1810*/  ISETP.GE.AND P2, PT, R2, R223.reuse, PT ;  /* 0x000000df0200720c */ /* 0x080fe20003f46270 */
[----:B------:R-:W-:Y:S01]  /*1820*/  IMAD.IADD R17, R29, 0x1, R16 ;  /* 0x000000011d117824 */ /* 0x000fe200078e0210 */
[----:B------:R-:W-:Y:S01]  /*1830*/  IADD3 R14, P4, R230, R14, RZ ;  /* 0x0000000ee60e7210 */ /* 0x000fe20007f9e0ff */
[----:B------:R-:W-:Y:S01]  /*1840*/  @!P6 IMAD.MOV.U32 R20, RZ, RZ, R28 ;  /* 0x000000ffff14e224 */ /* 0x000fe200078e001c */
[----:B------:R-:W-:Y:S01]  /*1850*/  ISETP.GE.AND P3, PT, R3, R223, PT ;  /* 0x000000df0300720c */ /* 0x000fe20003f66270 */
[----:B------:R-:W-:Y:S01]  /*1860*/  IMAD R134, R233, c[0x0][0x198], RZ ;  /* 0x00006600e9867a24 */ /* 0x000fe200078e02ff */
[----:B------:R-:W-:Y:S02]  /*1870*/  IADD3.X R15, R12, R11, RZ, P4, !PT ;  /* 0x0000000b0c0f7210 */ /* 0x000fe400027fe4ff */
[----:B------:R-:W-:Y:S01]  /*1880*/  IADD3 R22, P5, R230, R22, RZ ;  /* 0x00000016e6167210 */ /* 0x000fe20007fbe0ff */
[----:B------:R-:W-:Y:S01]  /*1890*/  IMAD R134, R232, c[0x0][0x19c], R134 ;  /* 0x00006700e8867a24 */ /* 0x000fe200078e0286 */
[----:B------:R-:W-:Y:S01]  /*18a0*/  @!P6 IADD3 R26, P4, R32, 0x10, RZ ;  /* 0x00000010201ae810 */ /* 0x000fe20007f9e0ff */
[----:B------:R-:W-:Y:S01]  /*18b0*/  @!P1 IMAD.MOV.U32 R16, RZ, RZ, R28 ;  /* 0x000000ffff109224 */ /* 0x000fe200078e001c */
[----:B------:R-:W-:Y:S01]  /*18c0*/  LOP3.LUT R228, R228, 0xfffffe00, R5, 0xf8, !PT ;  /* 0xfffffe00e4e47812 */ /* 0x000fe200078ef805 */
[----:B------:R-:W-:Y:S01]  /*18d0*/  IMAD.X R23, R12, 0x1, R6, P5 ;  /* 0x000000010c177824 */ /* 0x000fe200028e0606 */
[----:B------:R-:W-:Y:S01]  /*18e0*/  @!P6 IADD3.X R5, RZ, R33, RZ, P4, !PT ;  /* 0x00000021ff05e210 */ /* 0x000fe200027fe4ff */
[----:B------:R-:W-:Y:S01]  /*18f0*/  @!P1 IMAD R12, R33, c[0x0][0x190], RZ ;  /* 0x00006400210c9a24 */ /* 0x000fe200078e02ff */
[C---:B------:R-:W-:Y:S01]  /*1900*/  @!P2 IADD3 R24, P5, R32.reuse, 0x20, RZ ;  /* 0x000000202018a810 */ /* 0x040fe20007fbe0ff */
[--C-:B------:R-:W-:Y:S01]  /*1910*/  @!P2 IMAD.MOV.U32 R31, RZ, RZ, R17.reuse ;  /* 0x000000ffff1fa224 */ /* 0x100fe200078e0011 */
[-C--:B------:R-:W-:Y:S01]  /*1920*/  @!P6 MOV R21, R17.reuse ;  /* 0x000000110015e202 */ /* 0x080fe20000000f00 */
[----:B------:R-:W-:Y:S01]  /*1930*/  @!P6 IMAD R5, R5, c[0x0][0x190], RZ ;  /* 0x000064000505ea24 */ /* 0x000fe200078e02ff */
[----:B------:R-:W-:Y:S01]  /*1940*/  @!P3 MOV R29, R17 ;  /* 0x00000011001db202 */ /* 0x000fe20000000f00 */
[C---:B------:R-:W-:Y:S01]  /*1950*/  @!P1 IMAD R12, R32.reuse, c[0x0][0x194], R12 ;  /* 0x00006500200c9a24 */ /* 0x040fe200078e020c */
[C---:B------:R-:W-:Y:S01]  /*1960*/  @!P3 IADD3 R18, P4, R32.reuse, 0x30, RZ ;  /* 0x000000302012b810 */ /* 0x040fe20007f9e0ff */
[----:B------:R-:W-:Y:S01]  /*1970*/  @!P1 IMAD.WIDE.U32 R16, R32, c[0x0][0x190], R16 ;  /* 0x0000640020109a25 */ /* 0x000fe200078e0010 */
[----:B------:R-:W-:-:S02]  /*1980*/  SHF.L.U32 R228, R228, 0x1, RZ ;  /* 0x00000001e4e47819 */ /* 0x000fc400000006ff */
[----:B------:R-:W-:Y:S01]  /*1990*/  SHF.L.U32 R194, R126, 0x1, RZ ;  /* 0x000000017ec27819 */ /* 0x000fe200000006ff */
[----:B------:R-:W-:Y:S01]  /*19a0*/  @!P2 IMAD.X R11, RZ, RZ, R33, P5 ;  /* 0x000000ffff0ba224 */ /* 0x000fe200028e0621 */
[----:B------:R-:W-:Y:S01]  /*19b0*/  @!P1 IADD3 R12, R17, R12, RZ ;  /* 0x0000000c110c9210 */ /* 0x000fe20007ffe0ff */
[----:B------:R-:W-:Y:S01]  /*19c0*/  @!P6 IMAD R5, R26, c[0x0][0x194], R5 ;  /* 0x000065001a05ea24 */ /* 0x000fe200078e0205 */
[----:B------:R-:W-:Y:S01]  /*19d0*/  LOP3.LUT R194, R194, 0x6, RZ, 0xc0, !PT ;  /* 0x00000006c2c27812 */ /* 0x000fe200078ec0ff */
[----:B------:R-:W-:Y:S02]  /*19e0*/  @!P3 IMAD.X R6, RZ, RZ, R33, P4 ;  /* 0x000000ffff06b224 */ /* 0x000fe400020e0621 */
[----:B------:R-:W-:Y:S01]  /*19f0*/  @!P6 IMAD.WIDE.U32 R26, R26, c[0x0][0x190], R20 ;  /* 0x000064001a1aea25 */ /* 0x000fe200078e0014 */
[----:B------:R-:W-:-:S03]  /*1a00*/  @!P1 LEA R20, P4, R16, c[0x0][0x160], 0x1 ;  /* 0x0000580010149a11 */ /* 0x000fc600078808ff */
[----:B------:R-:W-:Y:S01]  /*1a10*/  @!P2 IMAD R11, R11, c[0x0][0x190], RZ ;  /* 0x000064000b0baa24 */ /* 0x000fe200078e02ff */
[----:B------:R-:W-:Y:S01]  /*1a20*/  @!P1 LEA.HI.X R21, R16, c[0x0][0x164], R12, 0x1, P4 ;  /* 0x0000590010159a11 */ /* 0x000fe200020f0c0c */
[----:B------:R-:W-:Y:S01]  /*1a30*/  @!P2 IMAD.MOV.U32 R30, RZ, RZ, R28 ;  /* 0x000000ffff1ea224 */ /* 0x000fe200078e001c */
[----:B------:R-:W-:Y:S01]  /*1a40*/  @!P6 LEA R16, P5, R26, c[0x0][0x160], 0x1 ;  /* 0x000058001a10ea11 */ /* 0x000fe200078a08ff */
[C---:B------:R-:W-:Y:S02]  /*1a50*/  @!P2 IMAD R11, R24.reuse, c[0x0][0x194], R11 ;  /* 0x00006500180baa24 */ /* 0x040fe400078e020b */
[----:B------:R-:W-:Y:S01]  /*1a60*/  @!P6 IMAD.IADD R5, R27, 0x1, R5 ;  /* 0x000000011b05e824 */ /* 0x000fe200078e0205 */
[----:B------:R-:W-:Y:S01]  /*1a70*/  @!PT LDS RZ, [RZ] ;  /* 0x00000000fffff984 */ /* 0x000fe20000000800 */
[----:B------:R-:W-:Y:S01]  /*1a80*/  @!PT LDS RZ, [RZ] ;  /* 0x00000000fffff984 */ /* 0x000fe20000000800 */
[----:B------:R-:W-:Y:S01]  /*1a90*/  @!PT LDS RZ, [RZ] ;  /* 0x00000000fffff984 */ /* 0x000fe20000000800 */
[----:B------:R1:W-:Y:S01]  /*1aa0*/  @!P1 LDGSTS.E.BYPASS.LTC128B.128 [R228], [R20.64] ;  /* 0x0000000014e49fae */ /* 0x0003e2000b901d48 */
[----:B------:R-:W-:-:S03]  /*1ab0*/  @!P2 IMAD.WIDE.U32 R24, R24, c[0x0][0x190], R30 ;  /* 0x000064001818aa25 */ /* 0x000fc600078e001e */
[----:B------:R-:W-:Y:S01]  /*1ac0*/  @!P6 LEA.HI.X R17, R26, c[0x0][0x164], R5, 0x1, P5 ;  /* 0x000059001a11ea11 */ /* 0x000fe200028f0c05 */
[----:B------:R-:W-:Y:S01]  /*1ad0*/  @!P2 IMAD.IADD R11, R25, 0x1, R11 ;  /* 0x00000001190ba824 */ /* 0x000fe200078e020b */
[----:B------:R-:W-:Y:S01]  /*1ae0*/  @!P2 LEA R12, P4, R24, c[0x0][0x160], 0x1 ;  /* 0x00005800180caa11 */ /* 0x000fe200078808ff */
[----:B------:R-:W-:Y:S01]  /*1af0*/  IMAD.IADD R5, R129, 0x1, -R124 ;  /* 0x0000000181057824 */ /* 0x000fe200078e0a7c */
[----:B------:R1:W-:Y:S01]  /*1b00*/  @!P1 LDGSTS.E.BYPASS.LTC128B.128 [R228+0x2000], [R20.64+0x80] ;  /* 0x0200008014e49fae */ /* 0x0003e2000b901d48 */
[----:B------:R-:W-:Y:S01]  /*1b10*/  @!P3 IMAD R6, R6, c[0x0][0x190], RZ ;  /* 0x000064000606ba24 */ /* 0x000fe200078e02ff */
[----:B------:R-:W-:Y:S01]  /*1b20*/  @!P2 LEA.HI.X R13, R24, c[0x0][0x164], R11, 0x1, P4 ;  /* 0x00005900180daa11 */ /* 0x000fe200020f0c0b */
[----:B------:R-:W-:Y:S01]  /*1b30*/  IMAD.WIDE.U32 R24, R232, c[0x0][0x198], R22 ;  /* 0x00006600e8187a25 */ /* 0x000fe200078e0016 */
[-C--:B------:R-:W-:Y:S01]  /*1b40*/  ISETP.GE.AND P4, PT, R10, R5.reuse, PT ;  /* 0x000000050a00720c */ /* 0x080fe20003f86270 */
[----:B------:R2:W-:Y:S01]  /*1b50*/  @!P6 LDGSTS.E.BYPASS.LTC128B.128 [R228+0x800], [R16.64] ;  /* 0x0080000010e4efae */ /* 0x0005e2000b901d48 */
[----:B------:R-:W-:Y:S01]  /*1b60*/  ISETP.GE.AND P1, PT, R2, R5, PT ;  /* 0x000000050200720c */ /* 0x000fe20003f26270 */
[----:B------:R-:W-:-:S02]  /*1b70*/  @!P3 IMAD R6, R18, c[0x0][0x194], R6 ;  /* 0x000065001206ba24 */ /* 0x000fc400078e0206 */
[----:B------:R-:W-:Y:S01]  /*1b80*/  @!P3 IMAD.WIDE.U32 R18, R18, c[0x0][0x190], R28 ;  /* 0x000064001212ba25 */ /* 0x000fe200078e001c */
[----:B------:R2:W-:Y:S01]  /*1b90*/  @!P6 LDGSTS.E.BYPASS.LTC128B.128 [R228+0x2800], [R16.64+0x80] ;  /* 0x0280008010e4efae */ /* 0x0005e2000b901d48 */
[----:B------:R-:W-:Y:S02]  /*1ba0*/  ISETP.GE.AND P6, PT, R232, R5, PT ;  /* 0x00000005e800720c */ /* 0x000fe40003fc6270 */
[----:B------:R-:W-:Y:S01]  /*1bb0*/  @!P3 IMAD.IADD R6, R19, 0x1, R6 ;  /* 0x000000011306b824 */ /* 0x000fe200078e0206 */
[C---:B------:R-:W-:Y:S01]  /*1bc0*/  @!P3 LEA R22, P5, R18.reuse, c[0x0][0x160], 0x1 ;  /* 0x000058001216ba11 */ /* 0x040fe200078a08ff */
[----:B------:R-:W-:Y:S01]  /*1bd0*/  IMAD.MOV.U32 R135, RZ, RZ, R24 ;  /* 0x000000ffff877224 */ /* 0x000fe200078e0018 */
[----:B------:R3:W-:Y:S01]  /*1be0*/  @!P2 LDGSTS.E.BYPASS.LTC128B.128 [R228+0x1000], [R12.64] ;  /* 0x010000000ce4afae */ /* 0x0007e2000b901d48 */
[----:B------:R-:W-:Y:S01]  /*1bf0*/  IMAD.IADD R134, R25, 0x1, R134 ;  /* 0x0000000119867824 */ /* 0x000fe200078e0286 */
[----:B------:R-:W-:Y:S01]  /*1c00*/  @!P3 LEA.HI.X R23, R18, c[0x0][0x164], R6, 0x1, P5 ;  /* 0x000059001217ba11 */ /* 0x000fe200028f0c06 */
[----:B------:R-:W-:Y:S01]  /*1c10*/  IMAD.MOV.U32 R11, RZ, RZ, c[0x0][0x19c] ;  /* 0x00006700ff0b7624 */ /* 0x000fe200078e00ff */
[----:B------:R-:W-:Y:S01]  /*1c20*/  @!P4 LEA R6, P5, R125, R135, 0x4 ;  /* 0x000000877d06c211 */ /* 0x000fe200078a20ff */
[----:B------:R3:W-:Y:S01]  /*1c30*/  @!P2 LDGSTS.E.BYPASS.LTC128B.128 [R228+0x3000], [R12.64+0x80] ;  /* 0x030000800ce4afae */ /* 0x0007e2000b901d48 */
[----:B------:R-:W-:-:S02]  /*1c40*/  IMAD.WIDE.U32 R14, R9, c[0x0][0x1b8], R14 ;  /* 0x00006e00090e7a25 */ /* 0x000fc400078e000e */
[C---:B------:R-:W-:Y:S01]  /*1c50*/  @!P4 LEA R18, P2, R6.reuse, c[0x0][0x168], 0x1 ;  /* 0x00005a000612ca11 */ /* 0x040fe200078408ff */
[----:B------:R4:W-:Y:S02]  /*1c60*/  @!P3 LDGSTS.E.BYPASS.LTC128B.128 [R228+0x1800], [R22.64] ;  /* 0x0180000016e4bfae */ /* 0x0009e4000b901d48 */
[----:B------:R-:W-:Y:S02]  /*1c70*/  IADD3 R15, R15, R8, RZ ;  /* 0x000000080f0f7210 */ /* 0x000fe40007ffe0ff */
[----:B------:R4:W-:Y:S01]  /*1c80*/  @!P3 LDGSTS.E.BYPASS.LTC128B.128 [R228+0x3800], [R22.64+0x80] ;  /* 0x0380008016e4bfae */ /* 0x0009e2000b901d48 */
[C---:B--2---:R-:W-:Y:S01]  /*1c90*/  IMAD.WIDE.U32 R16, R125.reuse, 0x20, RZ ;  /* 0x000000207d107825 */ /* 0x044fe200078e00ff */
[----:B---3--:R-:W-:Y:S02]  /*1ca0*/  @!P4 LEA.HI.X R12, R125, R134, R11, 0x4, P5 ;  /* 0x000000867d0cc211 */ /* 0x008fe400028f240b */
[----:B------:R-:W-:Y:S02]  /*1cb0*/  ISETP.GE.AND P5, PT, R3, R5, PT ;  /* 0x000000050300720c */ /* 0x000fe40003fa6270 */
[----:B------:R-:W-:Y:S01]  /*1cc0*/  @!P4 LEA.HI.X R19, R6, c[0x0][0x16c], R12, 0x1, P2 ;  /* 0x00005b000613ca11 */ /* 0x000fe200010f0c0c */
[----:B------:R-:W-:Y:S01]  /*1cd0*/  IMAD.SHL.U32 R6, R11, 0x20, RZ ;  /* 0x000000200b067824 */ /* 0x000fe200078e00ff */
[----:B------:R-:W-:-:S02]  /*1ce0*/  @!P1 IADD3 R12, P2, R135, R16, RZ ;  /* 0x00000010870c9210 */ /* 0x000fc40007f5e0ff */
[----:B------:R-:W-:Y:S02]  /*1cf0*/  IADD3 R13, R232, 0x40, RZ ;  /* 0x00000040e80d7810 */ /* 0x000fe40007ffe0ff */
[----:B------:R-:W-:Y:S02]  /*1d00*/  @!P1 IADD3.X R6, R134, R17, R6, P2, !PT ;  /* 0x0000001186069210 */ /* 0x000fe400017fe406 */
[----:B------:R-:W-:Y:S02]  /*1d10*/  @!P6 LEA R26, P2, R135, c[0x0][0x168], 0x1 ;  /* 0x00005a00871aea11 */ /* 0x000fe400078408ff */
[----:B------:R-:W-:Y:S01]  /*1d20*/  ISETP.GE.AND P3, PT, R13, R5, PT ;  /* 0x000000050d00720c */ /* 0x000fe20003f66270 */
[--C-:B-1----:R-:W-:Y:S01]  /*1d30*/  @!P5 IMAD.MOV.U32 R21, RZ, RZ, R134.reuse ;  /* 0x000000ffff15d224 */ /* 0x102fe200078e0086 */
[----:B------:R-:W-:Y:S01]  /*1d40*/  @!P5 MOV R20, R135 ;  /* 0x000000870014d202 */ /* 0x000fe20000000f00 */
[----:B------:R-:W-:Y:S01]  /*1d50*/  @!P5 IMAD R16, R11, 0x30, RZ ;  /* 0x000000300b10d824 */ /* 0x000fe200078e02ff */
[----:B------:R-:W-:-:S03]  /*1d60*/  @!P6 LEA.HI.X R27, R135, c[0x0][0x16c], R134, 0x1, P2 ;  /* 0x00005b00871bea11 */ /* 0x000fc600010f0c86 */
[----:B------:R-:W-:Y:S01]  /*1d70*/  @!P5 IMAD.WIDE.U32 R24, R125, 0x30, R20 ;  /* 0x000000307d18d825 */ /* 0x000fe200078e0014 */
[C---:B------:R-:W-:Y:S01]  /*1d80*/  @!P1 LEA R20, P2, R12.reuse, c[0x0][0x168], 0x1 ;  /* 0x00005a000c149a11 */ /* 0x040fe200078408ff */
[----:B------:R1:W-:Y:S02]  /*1d90*/  @!P6 LDGSTS.E.BYPASS.LTC128B.128 [R228+0x4000], [R26.64] ;  /* 0x040000001ae4efae */ /* 0x0003e4000b901d48 */
[----:B------:R-:W-:Y:S01]  /*1da0*/  @!P5 IMAD.IADD R16, R25, 0x1, R16 ;  /* 0x000000011910d824 */ /* 0x000fe200078e0210 */
[----:B------:R-:W-:Y:S01]  /*1db0*/  @!P1 LEA.HI.X R21, R12, c[0x0][0x16c], R6, 0x1, P2 ;  /* 0x00005b000c159a11 */ /* 0x000fe200010f0c06 */
[----:B------:R1:W-:Y:S01]  /*1dc0*/  @!P6 LDGSTS.E.BYPASS.LTC128B.128 [R228+0x8000], [R26.64+0x80] ;  /* 0x080000801ae4efae */ /* 0x0003e2000b901d48 */
[----:B------:R-:W-:Y:S02]  /*1dd0*/  IADD3 R6, R232, 0x50, RZ ;  /* 0x00000050e8067810 */ /* 0x000fe40007ffe0ff */
[----:B----4-:R-:W-:Y:S01]  /*1de0*/  @!P5 LEA R22, P2, R24, c[0x0][0x168], 0x1 ;  /* 0x00005a001816da11 */ /* 0x010fe200078408ff */
[----:B------:R2:W-:Y:S01]  /*1df0*/  @!P4 LDGSTS.E.BYPASS.LTC128B.128 [R228+0x4800], [R18.64] ;  /* 0x0480000012e4cfae */ /* 0x0005e2000b901d48 */
[----:B------:R-:W-:-:S02]  /*1e00*/  ISETP.GE.AND P6, PT, R6, R5, PT ;  /* 0x000000050600720c */ /* 0x000fc40003fc6270 */
[----:B------:R-:W-:Y:S01]  /*1e10*/  @!P5 LEA.HI.X R23, R24, c[0x0][0x16c], R16, 0x1, P2 ;  /* 0x00005b001817da11 */ /* 0x000fe200010f0c10 */
[----:B------:R2:W-:Y:S01]  /*1e20*/  @!P4 LDGSTS.E.BYPASS.LTC128B.128 [R228+0x8800], [R18.64+0x80] ;  /* 0x0880008012e4cfae */ /* 0x0005e2000b901d48 */
[----:B------:R-:W-:-:S03]  /*1e30*/  @!P3 LEA R12, P2, R125, R135, 0x6 ;  /* 0x000000877d0cb211 */ /* 0x000fc600078430ff */
[----:B------:R3:W-:Y:S01]  /*1e40*/  @!P1 LDGSTS.E.BYPASS.LTC128B.128 [R228+0x5000], [R20.64] ;  /* 0x0500000014e49fae */ /* 0x0007e2000b901d48 */
[----:B------:R-:W-:Y:S02]  /*1e50*/  @!P3 LEA.HI.X R16, R125, R134, R11, 0x6, P2 ;  /* 0x000000867d10b211 */ /* 0x000fe400010f340b */
[-C--:B------:R-:W-:Y:S01]  /*1e60*/  ISETP.GE.AND P2, PT, R10, R5.reuse, PT ;  /* 0x000000050a00720c */ /* 0x080fe20003f46270 */
[----:B------:R3:W-:Y:S01]  /*1e70*/  @!P1 LDGSTS.E.BYPASS.LTC128B.128 [R228+0x9000], [R20.64+0x80] ;  /* 0x0900008014e49fae */ /* 0x0007e2000b901d48 */
[----:B------:R-:W-:Y:S01]  /*1e80*/  ISETP.GE.AND P1, PT, R2, R5, PT ;  /* 0x000000050200720c */ /* 0x000fe20003f26270 */
[----:B------:R-:W-:Y:S01]  /*1e90*/  @!P6 IMAD.MOV.U32 R17, RZ, RZ, R134 ;  /* 0x000000ffff11e224 */ /* 0x000fe200078e0086 */
[----:B------:R-:W-:Y:S01]  /*1ea0*/  IADD3 R2, R232, 0x60, RZ ;  /* 0x00000060e8027810 */ /* 0x000fe20007ffe0ff */
[----:B------:R4:W-:Y:S01]  /*1eb0*/  @!P5 LDGSTS.E.BYPASS.LTC128B.128 [R228+0x5800], [R22.64] ;  /* 0x0580000016e4dfae */ /* 0x0009e2000b901d48 */
[----:B------:R-:W-:-:S03]  /*1ec0*/  @!P6 IMAD R10, R11, 0x50, RZ ;  /* 0x000000500b0ae824 */ /* 0x000fc600078e02ff */
[----:B------:R4:W-:Y:S01]  /*1ed0*/  @!P5 LDGSTS.E.BYPASS.LTC128B.128 [R228+0x9800], [R22.64+0x80] ;  /* 0x0980008016e4dfae */ /* 0x0009e2000b901d48 */
[----:B------:R-:W-:Y:S02]  /*1ee0*/  ISETP.GE.AND P5, PT, R2, R5, PT ;  /* 0x000000050200720c */ /* 0x000fe40003fa6270 */
[----:B--2---:R-:W-:-:S11]  /*1ef0*/  @!P3 LEA R18, P4, R12, c[0x0][0x168], 0x1 ;  /* 0x00005a000c12ba11 */ /* 0x004fd600078808ff */
[----:B------:R-:W-:Y:S01]  /*1f00*/  @!P5 IMAD R9, R11, 0x60, RZ ;  /* 0x000000600b09d824 */ /* 0x000fe200078e02ff */
[----:B------:R-:W-:Y:S02]  /*1f10*/  @!P3 LEA.HI.X R19, R12, c[0x0][0x16c], R16, 0x1, P4 ;  /* 0x00005b000c13ba11 */ /* 0x000fe400020f0c10 */
[----:B------:R-:W-:Y:S02]  /*1f20*/  @!P6 MOV R16, R135 ;  /* 0x000000870010e202 */ /* 0x000fe40000000f00 */
[----:B------:R-:W-:Y:S01]  /*1f30*/  IADD3 R12, R232, 0x70, RZ ;  /* 0x00000070e80c7810 */ /* 0x000fe20007ffe0ff */
[----:B------:R2:W-:Y:S02]  /*1f40*/  @!P3 LDGSTS.E.BYPASS.LTC128B.128 [R228+0x6000], [R18.64] ;  /* 0x0600000012e4bfae */ /* 0x0005e4000b901d48 */
[----:B------:R-:W-:Y:S01]  /*1f50*/  @!P6 IMAD.WIDE.U32 R16, R125, 0x50, R16 ;  /* 0x000000507d10e825 */ /* 0x000fe200078e0010 */
[----:B------:R-:W-:Y:S01]  /*1f60*/  ISETP.GE.AND P4, PT, R12, R5, PT ;  /* 0x000000050c00720c */ /* 0x000fe20003f86270 */
[----:B------:R2:W-:Y:S02]  /*1f70*/  @!P3 LDGSTS.E.BYPASS.LTC128B.128 [R228+0xa000], [R18.64+0x80] ;  /* 0x0a00008012e4bfae */ /* 0x0005e4000b901d48 */
[----:B------:R-:W-:-:S02]  /*1f80*/  @!P6 IMAD.IADD R10, R17, 0x1, R10 ;  /* 0x00000001110ae824 */ /* 0x000fc400078e020a */
[----:B------:R-:W-:-:S08]  /*1f90*/  @!P5 IMAD.MOV.U32 R17, RZ, RZ, R134 ;  /* 0x000000ffff11d224 */ /* 0x000fd000078e0086 */
[----:B---3--:R-:W-:Y:S01]  /*1fa0*/  @!P4 MOV R20, R135 ;  /* 0x000000870014c202 */ /* 0x008fe20000000f00 */
[----:B------:R-:W-:Y:S02]  /*1fb0*/  @!P4 IMAD.MOV.U32 R21, RZ, RZ, R134 ;  /* 0x000000ffff15c224 */ /* 0x000fe400078e0086 */
[----:B------:R-:W-:Y:S02]  /*1fc0*/  @!P4 IMAD R11, R11, 0x70, RZ ;  /* 0x000000700b0bc824 */ /* 0x000fe400078e02ff */
[----:B------:R-:W-:-:S04]  /*1fd0*/  @!P4 IMAD.WIDE.U32 R20, R125, 0x70, R20 ;  /* 0x000000707d14c825 */ /* 0x000fc800078e0014 */
[----:B------:R-:W-:Y:S01]  /*1fe0*/  @!P4 IMAD.IADD R11, R21, 0x1, R11 ;  /* 0x00000001150bc824 */ /* 0x000fe200078e020b */
[----:B--2---:R-:W-:-:S04]  /*1ff0*/  @!P6 LEA R18, P3, R16, c[0x0][0x168], 0x1 ;  /* 0x00005a001012ea11 */ /* 0x004fc800078608ff */
[----:B------:R-:W-:Y:S02]  /*2000*/  @!P6 LEA.HI.X R19, R16, c[0x0][0x16c], R10, 0x1, P3 ;  /* 0x00005b001013ea11 */ /* 0x000fe400018f0c0a */
[----:B------:R-:W-:Y:S02]  /*2010*/  @!P5 MOV R16, R135 ;  /* 0x000000870010d202 */ /* 0x000fe40000000f00 */
[----:B------:R-:W-:Y:S01]  /*2020*/  IADD3 R7, P3, R232, R7, RZ ;  /* 0x00000007e8077210 */ /* 0x000fe20007f7e0ff */
[----:B------:R2:W-:Y:S02]  /*2030*/  @!P6 LDGSTS.E.BYPASS.LTC128B.128 [R228+0x6800], [R18.64] ;  /* 0x0680000012e4efae */ /* 0x0005e4000b901d48 */
[----:B------:R-:W-:Y:S02]  /*2040*/  @!P5 IMAD.WIDE.U32 R16, R125, 0x60, R16 ;  /* 0x000000607d10d825 */ /* 0x000fe400078e0010 */
[----:B------:R2:W-:Y:S01]  /*2050*/  @!P6 LDGSTS.E.BYPASS.LTC128B.128 [R228+0xa800], [R18.64+0x80] ;  /* 0x0a80008012e4efae */ /* 0x0005e2000b901d48 */
[----:B------:R-:W-:Y:S01]  /*2060*/  ISETP.GE.AND P6, PT, R3, R5, PT ;  /* 0x000000050300720c */ /* 0x000fe20003fc6270 */
[----:B------:R-:W-:-:S02]  /*2070*/  IMAD.X R4, R233, 0x1, R4, P3 ;  /* 0x00000001e9047824 */ /* 0x000fc400018e0604 */
[----:B------:R-:W-:Y:S02]  /*2080*/  @!P5 IMAD.IADD R9, R17, 0x1, R9 ;  /* 0x000000011109d824 */ /* 0x000fe400078e0209 */
[----:B------:R-:W-:Y:S02]  /*2090*/  IMAD R4, R4, c[0x0][0x1a0], RZ ;  /* 0x0000680004047a24 */ /* 0x000fe400078e02ff */
[----:B------:R-:W-:-:S04]  /*20a0*/  IMAD.WIDE.U32 R38, R7, c[0x0][0x1a0], R14 ;  /* 0x0000680007267a25 */ /* 0x000fc800078e000e */
[----:B------:R-:W-:Y:S02]  /*20b0*/  IMAD R36, R7, c[0x0][0x1a4], R4 ;  /* 0x0000690007247a24 */ /* 0x000fe400078e0204 */
[----:B------:R-:W-:Y:S02]  /*20c0*/  IMAD.MOV.U32 R3, RZ, RZ, 0x20 ;  /* 0x00000020ff037424 */ /* 0x000fe400078e00ff */
[----:B------:R-:W-:Y:S02]  /*20d0*/  IMAD.IADD R36, R39, 0x1, R36 ;  /* 0x0000000127247824 */ /* 0x000fe400078e0224 */
[----:B------:R-:W-:Y:S01]  /*20e0*/  IMAD R8, R3, c[0x0][0x1a4], RZ ;  /* 0x0000690003087a24 */ /* 0x000fe200078e02ff */
[----:B--2---:R-:W-:-:S04]  /*20f0*/  @!P5 LEA R18, P3, R16, c[0x0][0x168], 0x1 ;  /* 0x00005a001012da11 */ /* 0x004fc800078608ff */
[----:B------:R-:W-:Y:S02]  /*2100*/  @!P5 LEA.HI.X R19, R16, c[0x0][0x16c], R9, 0x1, P3 ;  /* 0x00005b001013da11 */ /* 0x000fe400018f0c09 */
[----:B------:R-:W-:Y:S02]  /*2110*/  @!P4 LEA R10, P3, R20, c[0x0][0x168], 0x1 ;  /* 0x00005a00140aca11 */ /* 0x000fe400078608ff */
[----:B------:R-:W-:Y:S01]  /*2120*/  LEA.HI R9, R132, R126, RZ, 0x4 ;  /* 0x0000007e84097211 */ /* 0x000fe200078f20ff */
[----:B------:R2:W-:Y:S01]  /*2130*/  @!P5 LDGSTS.E.BYPASS.LTC128B.128 [R228+0x7000], [R18.64] ;  /* 0x0700000012e4dfae */ /* 0x0005e2000b901d48 */
[----:B------:R-:W-:Y:S02]  /*2140*/  @!P4 LEA.HI.X R11, R20, c[0x0][0x16c], R11, 0x1, P3 ;  /* 0x00005b00140bca11 */ /* 0x000fe400018f0c0b */
[----:B------:R-:W-:Y:S01]  /*2150*/  LOP3.LUT R7, R9, 0xfffffff0, RZ, 0xc0, !PT ;  /* 0xfffffff009077812 */ /* 0x000fe200078ec0ff */
[----:B------:R2:W-:Y:S01]  /*2160*/  @!P5 LDGSTS.E.BYPASS.LTC128B.128 [R228+0xb000], [R18.64+0x80] ;  /* 0x0b00008012e4dfae */ /* 0x0005e2000b901d48 */
[----:B------:R-:W-:-:S02]  /*2170*/  ISETP.GE.AND P5, PT, R232, R5, PT ;  /* 0x00000005e800720c */ /* 0x000fc40003fa6270 */
[----:B------:R-:W-:Y:S01]  /*2180*/  IADD3 R7, -R7, R126, RZ ;  /* 0x0000007e07077210 */ /* 0x000fe20007ffe1ff */
[----:B------:R3:W-:Y:S01]  /*2190*/  @!P4 LDGSTS.E.BYPASS.LTC128B.128 [R228+0x7800], [R10.64] ;  /* 0x078000000ae4cfae */ /* 0x0007e2000b901d48 */
[C---:B------:R-:W-:Y:S02]  /*21a0*/  LEA R225, P3, R38.reuse, c[0x0][0x170], 0x1 ;  /* 0x00005c0026e17a11 */ /* 0x040fe400078608ff */
[----:B------:R-:W-:Y:S01]  /*21b0*/  SHF.R.S32.HI R4, RZ, 0x1f, R7 ;  /* 0x0000001fff047819 */ /* 0x000fe20000011407 */
[----:B------:R3:W-:Y:S01]  /*21c0*/  @!P4 LDGSTS.E.BYPASS.LTC128B.128 [R228+0xb800], [R10.64+0x80] ;  /* 0x0b8000800ae4cfae */ /* 0x0007e2000b901d48 */
[----:B------:R-:W-:Y:S02]  /*21d0*/  LEA.HI.X R224, R38, c[0x0][0x174], R36, 0x1, P3 ;  /* 0x00005d0026e07a11 */ /* 0x000fe400018f0c24 */
[----:B------:R-:W-:Y:S01]  /*21e0*/  LEA.HI R4, R4, R7, RZ, 0x3 ;  /* 0x0000000704047211 */ /* 0x000fe200078f18ff */
[----:B------:R-:W0:Y:S01]  /*21f0*/  LDGDEPBAR ;  /* 0x00000000000079af */ /* 0x000e220000000000 */
[----:B------:R-:W-:-:S02]  /*2200*/  ISETP.GE.AND P4, PT, R6, R5, PT ;  /* 0x000000050600720c */ /* 0x000fc40003f86270 */
[C---:B------:R-:W-:Y:S01]  /*2210*/  LOP3.LUT R6, R4.reuse, 0xfffffff8, RZ, 0xc0, !PT ;  /* 0xfffffff804067812 */ /* 0x040fe200078ec0ff */
[----:B------:R-:W-:Y:S01]  /*2220*/  IMAD.SHL.U32 R128, R4, 0x40, RZ ;  /* 0x0000004004807824 */ /* 0x000fe200078e00ff */
[----:B------:R-:W-:Y:S02]  /*2230*/  SHF.R.S32.HI R221, RZ, 0x4, R9 ;  /* 0x00000004ffdd7819 */ /* 0x000fe40000011409 */
[----:B------:R-:W-:Y:S02]  /*2240*/  LEA.HI R132, R132, R126, RZ, 0x5 ;  /* 0x0000007e84847211 */ /* 0x000fe400078f28ff */
[----:B------:R-:W-:Y:S02]  /*2250*/  LEA.HI R9, R9, R221, RZ, 0x1 ;  /* 0x000000dd09097211 */ /* 0x000fe400078f08ff */
[----:B------:R-:W-:Y:S02]  /*2260*/  SHF.R.S32.HI R131, RZ, 0x5, R132 ;  /* 0x00000005ff837819 */ /* 0x000fe40000011484 */
[----:B------:R-:W-:Y:S01]  /*2270*/  LOP3.LUT R9, R9, 0xfffffffe, RZ, 0xc0, !PT ;  /* 0xfffffffe09097812 */ /* 0x000fe200078ec0ff */
[----:B------:R-:W-:Y:S01]  /*2280*/  @!P4 IMAD.MOV.U32 R16, RZ, RZ, c[0x0][0x1a0] ;  /* 0x00006800ff10c624 */ /* 0x000fe200078e00ff */
[----:B--2---:R-:W-:-:S02]  /*2290*/  @!P6 MOV R18, c[0x0][0x1a0] ;  /* 0x000068000012ea02 */ /* 0x004fc40000000f00 */
[----:B------:R-:W-:Y:S01]  /*22a0*/  LOP3.LUT R128, R128, 0xfffffe00, RZ, 0xc0, !PT ;  /* 0xfffffe0080807812 */ /* 0x000fe200078ec0ff */
[----:B------:R-:W-:Y:S02]  /*22b0*/  IMAD.IADD R221, R221, 0x1, -R9 ;  /* 0x00000001dddd7824 */ /* 0x000fe400078e0a09 */
[----:B------:R-:W-:Y:S02]  /*22c0*/  IMAD.SHL.U32 R9, R232, 0x8, RZ ;  /* 0x00000008e8097824 */ /* 0x000fe400078e00ff */
[C---:B------:R-:W-:Y:S01]  /*22d0*/  IMAD R222, R131.reuse, 0x400, R128 ;  /* 0x0000040083de7824 */ /* 0x040fe200078e0280 */
[----:B------:R-:W-:Y:S01]  /*22e0*/  LEA R131, R131, R136, 0x4 ;  /* 0x0000008883837211 */ /* 0x000fe200078e20ff */
[----:B------:R-:W-:-:S04]  /*22f0*/  DEPBAR.LE SB0, 0x0 ;  /* 0x000080000000791a */ /* 0x000fc80000000000 */
[----:B------:R-:W-:Y:S01]  /*2300*/  BAR.SYNC.DEFER_BLOCKING 0x0 ;  /* 0x0000000000007b1d */ /* 0x000fe20000010000 */
[----:B---3--:R-:W-:-:S05]  /*2310*/  IMAD.WIDE.U32 R10, R3, c[0x0][0x1a0], RZ ;  /* 0x00006800030a7a25 */ /* 0x008fca00078e00ff */
[----:B------:R-:W-:-:S04]  /*2320*/  @!P2 IADD3 R10, P3, R225, R10, RZ ;  /* 0x0000000ae10aa210 */ /* 0x000fc80007f7e0ff */
[----:B------:R-:W-:Y:S01]  /*2330*/  @!P2 IADD3.X R11, R224, R11, R8, P3, !PT ;  /* 0x0000000be00ba210 */ /* 0x000fe20001ffe408 */
[----:B------:R-:W-:Y:S01]  /*2340*/  IMAD.SHL.U32 R8, R0, 0x40, RZ ;  /* 0x0000004000087824 */ /* 0x000fe200078e00ff */
[----:B------:R-:W-:Y:S02]  /*2350*/  ISETP.GE.AND P3, PT, R2, R5, PT ;  /* 0x000000050200720c */ /* 0x000fe40003f66270 */
[----:B------:R-:W-:Y:S01]  /*2360*/  IADD3 R2, R7, -R6, RZ ;  /* 0x8000000607027210 */ /* 0x000fe20007ffe0ff */
[----:B------:R-:W-:Y:S01]  /*2370*/  @!P5 IMAD.MOV.U32 R6, RZ, RZ, R225 ;  /* 0x000000ffff06d224 */ /* 0x000fe200078e00e1 */
[----:B------:R-:W-:Y:S02]  /*2380*/  @!P5 MOV R7, R224 ;  /* 0x000000e00007d202 */ /* 0x000fe40000000f00 */
[----:B------:R-:W-:-:S04]  /*2390*/  LOP3.LUT R8, R8, 0x1c0, RZ, 0xc0, !PT ;  /* 0x000001c008087812 */ /* 0x000fc800078ec0ff */
[----:B------:R-:W-:Y:S01]  /*23a0*/  LOP3.LUT R9, R8, 0x8, R9, 0xf8, !PT ;  /* 0x0000000808097812 */ /* 0x000fe200078ef809 */
[----:B------:R-:W-:Y:S02]  /*23b0*/  @P5 STS.128 [R228+0xc000], RZ ;  /* 0x00c000ffe4005388 */ /* 0x000fe40000000c00 */
[----:B------:R-:W-:Y:S01]  /*23c0*/  @!P3 IMAD.MOV.U32 R14, RZ, RZ, c[0x0][0x1a0] ;  /* 0x00006800ff0eb624 */ /* 0x000fe200078e00ff */
[----:B------:R-:W-:Y:S01]  /*23d0*/  SHF.R.U32.HI R8, RZ, 0x3, R8 ;  /* 0x00000003ff087819 */ /* 0x000fe20000011608 */
[----:B------:R-:W-:Y:S03]  /*23e0*/  @P5 STS.128 [R228+0x10000], RZ ;  /* 0x010000ffe4005388 */ /* 0x000fe60000000c00 */
[----:B------:R-:W-:Y:S01]  /*23f0*/  LOP3.LUT R8, R9, R8, RZ, 0x3c, !PT ;  /* 0x0000000809087212 */ /* 0x000fe200078e3cff */
        /* <DEDUP_REMOVED lines=12> */
[----:B------:R-:W-:-:S03]  /*24c0*/  ISETP.GE.AND P2, PT, R12, R5, PT ;  /* 0x000000050c00720c */ /* 0x000fc60003f46270 */
[----:B------:R-:W-:Y:S04]  /*24d0*/  @P1 STS.128 [R228+0xd000], RZ ;  /* 0x00d000ffe4001388 */ /* 0x000fe80000000c00 */
[----:B------:R-:W-:Y:S01]  /*24e0*/  @P1 STS.128 [R228+0x11000], RZ ;  /* 0x011000ffe4001388 */ /* 0x000fe20000000c00 */
[----:B--2---:R-:W-:Y:S01]  /*24f0*/  @!P1 IMAD.MOV.U32 R7, RZ, RZ, c[0x0][0x1a0] ;  /* 0x00006800ff079624 */ /* 0x004fe200078e00ff */
[----:B------:R-:W-:-:S04]  /*2500*/  @!P1 MOV R6, c[0x0][0x1a4] ;  /* 0x0000690000069a02 */ /* 0x000fc80000000f00 */
[----:B------:R-:W-:Y:S02]  /*2510*/  @!P2 MOV R12, c[0x0][0x1a0] ;  /* 0x00006800000caa02 */ /* 0x000fe40000000f00 */
[----:B------:R-:W-:-:S04]  /*2520*/  @!P1 LEA R20, P5, R7, R225, 0x6 ;  /* 0x000000e107149211 */ /* 0x000fc800078a30ff */
[----:B------:R-:W-:Y:S01]  /*2530*/  @!P1 LEA.HI.X R21, R7, R224, R6, 0x6, P5 ;  /* 0x000000e007159211 */ /* 0x000fe200028f3406 */
[----:B------:R-:W-:Y:S01]  /*2540*/  @!P6 IMAD.MOV.U32 R7, RZ, RZ, R224 ;  /* 0x000000ffff07e224 */ /* 0x000fe200078e00e0 */
[----:B------:R-:W-:Y:S02]  /*2550*/  @!P6 MOV R6, R225 ;  /* 0x000000e10006e202 */ /* 0x000fe40000000f00 */
[----:B------:R-:W-:Y:S01]  /*2560*/  ISETP.GE.AND P5, PT, R13, R5, PT ;  /* 0x000000050d00720c */ /* 0x000fe20003fa6270 */
[----:B------:R-:W-:Y:S01]  /*2570*/  @!PT LDS RZ, [RZ] ;  /* 0x00000000fffff984 */ /* 0x000fe20000000800 */
[----:B------:R-:W-:Y:S01]  /*2580*/  @!PT LDS RZ, [RZ] ;  /* 0x00000000fffff984 */ /* 0x000fe20000000800 */
[----:B------:R-:W-:Y:S01]  /*2590*/  @!PT LDS RZ, [RZ] ;  /* 0x00000000fffff984 */ /* 0x000fe20000000800 */
[----:B------:R2:W-:Y:S01]  /*25a0*/  @!P1 LDGSTS.E.BYPASS.LTC128B.128 [R228+0xd000], [R20.64] ;  /* 0x0d00000014e49fae */ /* 0x0005e2000b901d48 */
[----:B------:R-:W-:Y:S02]  /*25b0*/  @!P2 IMAD.MOV.U32 R5, RZ, RZ, c[0x0][0x1a4] ;  /* 0x00006900ff05a624 */ /* 0x000fe400078e00ff */
[----:B---3--:R-:W-:Y:S01]  /*25c0*/  IMAD.SHL.U32 R11, R2, 0x40, RZ ;  /* 0x00000040020b7824 */ /* 0x008fe200078e00ff */
[----:B------:R2:W-:Y:S01]  /*25d0*/  @!P1 LDGSTS.E.BYPASS.LTC128B.128 [R228+0x11000], [R20.64+0x80] ;  /* 0x1100008014e49fae */ /* 0x0005e2000b901d48 */
[----:B------:R-:W-:-:S03]  /*25e0*/  @!P6 IMAD.WIDE.U32 R18, R18, 0x60, R6 ;  /* 0x000000601212e825 */ /* 0x000fc600078e0006 */
[----:B------:R-:W-:Y:S01]  /*25f0*/  LOP3.LUT R11, R11, 0x1c0, RZ, 0xc0, !PT ;  /* 0x000001c00b0b7812 */ /* 0x000fe200078ec0ff */
[----:B------:R-:W-:Y:S01]  /*2600*/  @!P4 IMAD.MOV.U32 R6, RZ, RZ, R225 ;  /* 0x000000ffff06c224 */ /* 0x000fe200078e00e1 */
[----:B------:R-:W-:Y:S01]  /*2610*/  @P6 STS.128 [R228+0xd800], RZ ;  /* 0x00d800ffe4006388 */ /* 0x000fe20000000c00 */
[----:B------:R-:W-:Y:S01]  /*2620*/  @!P4 IMAD.MOV.U32 R7, RZ, RZ, R224 ;  /* 0x000000ffff07c224 */ /* 0x000fe200078e00e0 */
[----:B------:R-:W-:Y:S01]  /*2630*/  SHF.R.U32.HI R127, RZ, 0x3, R11 ;  /* 0x00000003ff7f7819 */ /* 0x000fe2000001160b */
[----:B------:R-:W-:Y:S01]  /*2640*/  IMAD.SHL.U32 R10, R221, 0x8, RZ ;  /* 0x00000008dd0a7824 */ /* 0x000fe200078e00ff */
[----:B------:R-:W-:Y:S01]  /*2650*/  @P6 STS.128 [R228+0x11800], RZ ;  /* 0x011800ffe4006388 */ /* 0x000fe20000000c00 */
[----:B------:R-:W-:Y:S01]  /*2660*/  @!P4 IMAD.WIDE.U32 R16, R16, 0xa0, R6 ;  /* 0x000000a01010c825 */ /* 0x000fe200078e0006 */
[----:B------:R-:W-:Y:S02]  /*2670*/  @!P3 MOV R6, R225 ;  /* 0x000000e10006b202 */ /* 0x000fe40000000f00 */
[----:B------:R-:W-:Y:S01]  /*2680*/  LOP3.LUT R10, R11, 0x8, R10, 0xf8, !PT ;  /* 0x000000080b0a7812 */ /* 0x000fe200078ef80a */
[----:B------:R-:W-:-:S02]  /*2690*/  @!P3 IMAD.MOV.U32 R7, RZ, RZ, R224 ;  /* 0x000000ffff07b224 */ /* 0x000fc400078e00e0 */
[----:B------:R-:W-:Y:S01]  /*26a0*/  @!P5 IMAD.MOV.U32 R9, RZ, RZ, c[0x0][0x1a0] ;  /* 0x00006800ff09d624 */ /* 0x000fe200078e00ff */
[----:B------:R-:W-:Y:S01]  /*26b0*/  LOP3.LUT R127, R10, R127, RZ, 0x3c, !PT ;  /* 0x0000007f0a7f7212 */ /* 0x000fe200078e3cff */
[----:B------:R-:W-:Y:S01]  /*26c0*/  @!P3 IMAD.WIDE.U32 R14, R14, 0xc0, R6 ;  /* 0x000000c00e0eb825 */ /* 0x000fe200078e0006 */
[----:B------:R-:W-:Y:S02]  /*26d0*/  @!P2 MOV R7, R224 ;  /* 0x000000e00007a202 */ /* 0x000fe40000000f00 */
[----:B------:R-:W-:Y:S01]  /*26e0*/  IADD3 R222, R127, R222, RZ ;  /* 0x000000de7fde7210 */ /* 0x000fe20007ffe0ff */
[----:B------:R-:W-:Y:S02]  /*26f0*/  @!P6 IMAD.MOV.U32 R10, RZ, RZ, c[0x0][0x1a4] ;  /* 0x00006900ff0ae624 */ /* 0x000fe400078e00ff */
[----:B------:R-:W-:Y:S01]  /*2700*/  @!P2 IMAD.MOV.U32 R6, RZ, RZ, R225 ;  /* 0x000000ffff06a224 */ /* 0x000fe200078e00e1 */
[----:B------:R-:W-:Y:S01]  /*2710*/  SHF.L.U32 R222, R222, 0x1, RZ ;  /* 0x00000001dede7819 */ /* 0x000fe200000006ff */
[----:B------:R-:W-:Y:S01]  /*2720*/  @!P6 IMAD R10, R10, 0x60, RZ ;  /* 0x000000600a0ae824 */ /* 0x000fe200078e02ff */
[----:B--2---:R-:W-:Y:S01]  /*2730*/  @!P5 LEA R20, P1, R9, R225, 0x7 ;  /* 0x000000e10914d211 */ /* 0x004fe200078238ff */
[----:B------:R-:W-:Y:S01]  /*2740*/  @!P2 IMAD.WIDE.U32 R12, R12, 0xe0, R6 ;  /* 0x000000e00c0ca825 */ /* 0x000fe200078e0006 */
[----:B------:R-:W-:-:S03]  /*2750*/  @!P4 MOV R7, c[0x0][0x1a4] ;  /* 0x000069000007ca02 */ /* 0x000fc60000000f00 */
[----:B------:R-:W-:Y:S01]  /*2760*/  IMAD R221, R221, 0x200, R8 ;  /* 0x00000200dddd7824 */ /* 0x000fe200078e0208 */
[----:B------:R-:W-:Y:S01]  /*2770*/  @!P5 MOV R8, c[0x0][0x1a4] ;  /* 0x000069000008da02 */ /* 0x000fe20000000f00 */
[----:B------:R-:W-:Y:S02]  /*2780*/  @!P3 IMAD.MOV.U32 R6, RZ, RZ, c[0x0][0x1a4] ;  /* 0x00006900ff06b624 */ /* 0x000fe400078e00ff */
[----:B------:R-:W-:Y:S01]  /*2790*/  @!P6 IMAD.IADD R11, R19, 0x1, R10 ;  /* 0x00000001130be824 */ /* 0x000fe200078e020a */
[----:B------:R-:W-:Y:S01]  /*27a0*/  @!P5 LEA.HI.X R21, R9, R224, R8, 0x7, P1 ;  /* 0x000000e00915d211 */ /* 0x000fe200008f3c08 */
[----:B------:R-:W-:Y:S02]  /*27b0*/  @!P6 IMAD.MOV.U32 R10, RZ, RZ, R18 ;  /* 0x000000ffff0ae224 */ /* 0x000fe400078e0012 */
[----:B------:R-:W-:Y:S02]  /*27c0*/  @!P4 IMAD R7, R7, 0xa0, RZ ;  /* 0x000000a00707c824 */ /* 0x000fe400078e02ff */
[----:B------:R-:W-:Y:S01]  /*27d0*/  @!P3 IMAD R6, R6, 0xc0, RZ ;  /* 0x000000c00606b824 */ /* 0x000fe200078e02ff */
[----:B------:R-:W-:Y:S01]  /*27e0*/  @!PT LDS RZ, [RZ] ;  /* 0x00000000fffff984 */ /* 0x000fe20000000800 */
[----:B------:R-:W-:Y:S01]  /*27f0*/  @!PT LDS RZ, [RZ] ;  /* 0x00000000fffff984 */ /* 0x000fe20000000800 */
[----:B------:R-:W-:Y:S01]  /*2800*/  @!PT LDS RZ, [RZ] ;  /* 0x00000000fffff984 */ /* 0x000fe20000000800 */
[----:B------:R2:W-:Y:S01]  /*2810*/  @!P6 LDGSTS.E.BYPASS.LTC128B.128 [R228+0xd800], [R10.64] ;  /* 0x0d8000000ae4efae */ /* 0x0005e2000b901d48 */
[----:B------:R-:W-:-:S02]  /*2820*/  @!P4 IMAD.IADD R17, R17, 0x1, R7 ;  /* 0x000000011111c824 */ /* 0x000fc400078e0207 */
[----:B------:R-:W-:Y:S01]  /*2830*/  @!P2 IMAD R5, R5, 0xe0, RZ ;  /* 0x000000e00505a824 */ /* 0x000fe200078e02ff */
[----:B------:R2:W-:Y:S01]  /*2840*/  @!P6 LDGSTS.E.BYPASS.LTC128B.128 [R228+0x11800], [R10.64+0x80] ;  /* 0x118000800ae4efae */ /* 0x0005e2000b901d48 */
[----:B------:R-:W-:Y:S01]  /*2850*/  @!P3 IADD3 R7, R15, R6, RZ ;  /* 0x000000060f07b210 */ /* 0x000fe20007ffe0ff */
[----:B------:R-:W-:Y:S01]  /*2860*/  IMAD.SHL.U32 R221, R221, 0x2, RZ ;  /* 0x00000002dddd7824 */ /* 0x000fe200078e00ff */
[----:B------:R-:W-:Y:S01]  /*2870*/  @!P3 MOV R6, R14 ;  /* 0x0000000e0006b202 */ /* 0x000fe20000000f00 */
[----:B------:R-:W-:Y:S01]  /*2880*/  @P5 STS.128 [R228+0xe000], RZ ;  /* 0x00e000ffe4005388 */ /* 0x000fe20000000c00 */
[----:B------:R-:W-:Y:S02]  /*2890*/  @!P2 IMAD.IADD R13, R13, 0x1, R5 ;  /* 0x000000010d0da824 */ /* 0x000fe400078e0205 */
[C---:B------:R-:W-:Y:S01]  /*28a0*/  IADD3 R4, R221.reuse, 0x4000, RZ ;  /* 0x00004000dd047810 */ /* 0x040fe20007ffe0ff */
[----:B------:R-:W-:Y:S01]  /*28b0*/  @P5 STS.128 [R228+0x12000], RZ ;  /* 0x012000ffe4005388 */ /* 0x000fe20000000c00 */
[----:B------:R-:W-:Y:S01]  /*28c0*/  IADD3 R219, R221, 0x4020, RZ ;  /* 0x00004020dddb7810 */ /* 0x000fe20007ffe0ff */
[----:B------:R-:W-:-:S02]  /*28d0*/  IMAD.IADD R216, R128, 0x1, R127 ;  /* 0x0000000180d87824 */ /* 0x000fc400078e027f */
        /* <DEDUP_REMOVED lines=34> */
[----:B---3--:R-:W3:Y:S01]  /*2b00*/  LDSM.16.M88.4 R16, [R221+0x4000] ;  /* 0x00400000dd10783b */ /* 0x008ee20000000200 */
[----:B------:R-:W-:Y:S02]  /*2b10*/  LOP3.LUT P1, RZ, R0, 0x4, RZ, 0xc0, !PT ;  /* 0x0000000400ff7812 */ /* 0x000fe4000782c0ff */
[----:B------:R-:W-:Y:S01]  /*2b20*/  LEA R220, R2, R222, 0x1 ;  /* 0x000000de02dc7211 */ /* 0x000fe200078e08ff */
[----:B------:R-:W2:Y:S01]  /*2b30*/  LDSM.16.M88.4 R76, [R221+0x4800] ;  /* 0x00480000dd4c783b */ /* 0x000ea20000000200 */
[----:B------:R-:W-:-:S02]  /*2b40*/  SEL R0, R3, 0xffffffe0, !P2 ;  /* 0xffffffe003007807 */ /* 0x000fc40005000000 */
[----:B------:R-:W-:Y:S01]  /*2b50*/  SEL R3, R3, 0xffffffe0, !P1 ;  /* 0xffffffe003037807 */ /* 0x000fe20004800000 */
[----:B------:R-:W2:Y:S01]  /*2b60*/  LDSM.16.M88.4 R68, [R221+0x5000] ;  /* 0x00500000dd44783b */ /* 0x000ea20000000200 */
[----:B------:R-:W-:Y:S01]  /*2b70*/  ISETP.GT.AND P2, PT, R133, 0x1, PT ;  /* 0x000000018500780c */ /* 0x000fe20003f44270 */
[C---:B------:R-:W-:Y:S01]  /*2b80*/  IMAD R218, R0.reuse, 0x2, R222 ;  /* 0x0000000200da7824 */ /* 0x040fe200078e02de */
[C---:B------:R-:W-:Y:S01]  /*2b90*/  LEA R215, R3.reuse, R221, 0x1 ;  /* 0x000000dd03d77211 */ /* 0x040fe200078e08ff */
[----:B------:R-:W2:Y:S01]  /*2ba0*/  LDSM.16.M88.4 R60, [R221+0x5800] ;  /* 0x00580000dd3c783b */ /* 0x000ea20000000200 */
[----:B------:R-:W-:Y:S01]  /*2bb0*/  IMAD R217, R0, 0x2, R220 ;  /* 0x0000000200d97824 */ /* 0x000fe200078e02dc */
[----:B------:R-:W-:Y:S02]  /*2bc0*/  LEA R204, R3, R219, 0x1 ;  /* 0x000000db03cc7211 */ /* 0x000fe400078e08ff */
[----:B------:R-:W2:Y:S01]  /*2bd0*/  LDSM.16.M88.4 R52, [R221+0x6000] ;  /* 0x00600000dd34783b */ /* 0x000ea20000000200 */
[----:B------:R-:W-:-:S02]  /*2be0*/  IADD3 R209, R219, 0x1800, RZ ;  /* 0x00001800dbd17810 */ /* 0x000fc40007ffe0ff */
[C---:B------:R-:W-:Y:S01]  /*2bf0*/  IADD3 R208, R219.reuse, 0x2000, RZ ;  /* 0x00002000dbd07810 */ /* 0x040fe20007ffe0ff */
[----:B------:R-:W2:Y:S01]  /*2c00*/  LDSM.16.M88.4 R44, [R221+0x6800] ;  /* 0x00680000dd2c783b */ /* 0x000ea20000000200 */
[----:B------:R-:W-:Y:S02]  /*2c10*/  IADD3 R207, R219, 0x2800, RZ ;  /* 0x00002800dbcf7810 */ /* 0x000fe40007ffe0ff */
[----:B------:R-:W-:Y:S01]  /*2c20*/  @!P2 LEA R236, P1, R135, c[0x0][0x168], 0x1 ;  /* 0x00005a0087ecaa11 */ /* 0x000fe200078208ff */
[----:B------:R-:W2:Y:S01]  /*2c30*/  LDSM.16.M88.4 R96, [R221+0x7000] ;  /* 0x00700000dd60783b */ /* 0x000ea20000000200 */
[----:B------:R-:W-:Y:S02]  /*2c40*/  IADD3 R206, R219, 0x3000, RZ ;  /* 0x00003000dbce7810 */ /* 0x000fe40007ffe0ff */
[----:B------:R-:W-:Y:S01]  /*2c50*/  @!P2 LEA.HI.X R229, R135, c[0x0][0x16c], R134, 0x1, P1 ;  /* 0x00005b0087e5aa11 */ /* 0x000fe200008f0c86 */
[----:B----4-:R-:W4:Y:S01]  /*2c60*/  LDSM.16.M88.4 R20, [R221+0x7800] ;  /* 0x00780000dd14783b */ /* 0x010f220000000200 */
[----:B------:R-:W-:-:S02]  /*2c70*/  IADD3 R205, R219, 0x3800, RZ ;  /* 0x00003800dbcd7810 */ /* 0x000fc40007ffe0ff */
[C---:B------:R-:W-:Y:S01]  /*2c80*/  IADD3 R203, R219.reuse, 0x4000, RZ ;  /* 0x00004000dbcb7810 */ /* 0x040fe20007ffe0ff */
[----:B------:R-:W-:Y:S01]  /*2c90*/  LDSM.16.M88.4 R40, [R220] ;  /* 0x00000000dc28783b */ /* 0x000fe20000000200 */
[C---:B------:R-:W-:Y:S02]  /*2ca0*/  IADD3 R202, R219.reuse, 0x4800, RZ ;  /* 0x00004800dbca7810 */ /* 0x040fe40007ffe0ff */
[C---:B------:R-:W-:Y:S01]  /*2cb0*/  IADD3 R201, R219.reuse, 0x5000, RZ ;  /* 0x00005000dbc97810 */ /* 0x040fe20007ffe0ff */
[----:B-1----:R-:W1:Y:S01]  /*2cc0*/  LDSM.16.M88.4 R12, [R219] ;  /* 0x00000000db0c783b */ /* 0x002e620000000200 */
[C---:B------:R-:W-:Y:S02]  /*2cd0*/  IADD3 R200, R219.reuse, 0x5800, RZ ;  /* 0x00005800dbc87810 */ /* 0x040fe40007ffe0ff */
[C---:B------:R-:W-:Y:S01]  /*2ce0*/  IADD3 R199, R219.reuse, 0x6000, RZ ;  /* 0x00006000dbc77810 */ /* 0x040fe20007ffe0ff */
[----:B---3--:R-:W-:Y:S01]  /*2cf0*/  HMMA.16816.F32 R4, R88, R16, RZ ;  /* 0x000000105804723c */ /* 0x008fe200000018ff */
[----:B--2---:R-:W2:Y:S01]  /*2d00*/  LDSM.16.M88.4 R8, [R219+0x1800] ;  /* 0x00180000db08783b */ /* 0x004ea20000000200 */
[----:B------:R-:W-:-:S02]  /*2d10*/  IADD3 R198, R219, 0x6800, RZ ;  /* 0x00006800dbc67810 */ /* 0x000fc40007ffe0ff */
[C---:B------:R-:W-:Y:S01]  /*2d20*/  IADD3 R197, R219.reuse, 0x7000, RZ ;  /* 0x00007000dbc57810 */ /* 0x040fe20007ffe0ff */
[----:B------:R-:W3:Y:S01]  /*2d30*/  LDSM.16.M88.4 R112, [R219+0x800] ;  /* 0x00080000db70783b */ /* 0x000ee20000000200 */
[----:B------:R-:W-:Y:S02]  /*2d40*/  IADD3 R196, R219, 0x7800, RZ ;  /* 0x00007800dbc47810 */ /* 0x000fe40007ffe0ff */
[C---:B------:R-:W-:Y:S01]  /*2d50*/  HMMA.16816.F32 R16, R88.reuse, R18, RZ ;  /* 0x000000125810723c */ /* 0x040fe200000018ff */
[----:B------:R-:W1:Y:S04]  /*2d60*/  LDSM.16.M88.4 R108, [R219+0x1000] ;  /* 0x00100000db6c783b */ /* 0x000e680000000200 */
[----:B------:R-:W1:Y:S03]  /*2d70*/  LDSM.16.M88.4 R104, [R219+0x2000] ;  /* 0x00200000db68783b */ /* 0x000e660000000200 */
[C---:B------:R-:W-:Y:S01]  /*2d80*/  HMMA.16816.F32 R28, R88.reuse, R76, RZ ;  /* 0x0000004c581c723c */ /* 0x040fe200000018ff */
[----:B------:R-:W-:Y:S04]  /*2d90*/  LDSM.16.M88.4 R84, [R219+0x3000] ;  /* 0x00300000db54783b */ /* 0x000fe80000000200 */
[----:B------:R-:W-:Y:S03]  /*2da0*/  LDSM.16.M88.4 R80, [R219+0x3800] ;  /* 0x00380000db50783b */ /* 0x000fe60000000200 */
[C---:B------:R-:W-:Y:S01]  /*2db0*/  HMMA.16816.F32 R72, R88.reuse, R68, RZ ;  /* 0x000000445848723c */ /* 0x040fe200000018ff */
[----:B------:R-:W-:Y:S04]  /*2dc0*/  LDSM.16.M88.4 R24, [R215+0x4000] ;  /* 0x00400000d718783b */ /* 0x000fe80000000200 */
[----:B------:R-:W-:Y:S03]  /*2dd0*/  LDSM.16.M88.4 R32, [R215+0x4800] ;  /* 0x00480000d720783b */ /* 0x000fe60000000200 */
[C---:B------:R-:W-:Y:S01]  /*2de0*/  HMMA.16816.F32 R64, R88.reuse, R60, RZ ;  /* 0x0000003c5840723c */ /* 0x040fe200000018ff */
[----:B------:R-:W-:Y:S04]  /*2df0*/  LDSM.16.M88.4 R116, [R215+0x8000] ;  /* 0x00800000d774783b */ /* 0x000fe80000000200 */
[----:B------:R-:W-:Y:S03]  /*2e00*/  LDSM.16.M88.4 R120, [R221+0x8800] ;  /* 0x00880000dd78783b */ /* 0x000fe60000000200 */
[C---:B------:R-:W-:Y:S01]  /*2e10*/  HMMA.16816.F32 R56, R88.reuse, R52, RZ ;  /* 0x000000345838723c */ /* 0x040fe200000018ff */
[----:B------:R-:W0:Y:S07]  /*2e20*/  LDGDEPBAR ;  /* 0x00000000000079af */ /* 0x000e2e0000000000 */
        /* <DEDUP_REMOVED lines=10> */
[----:B------:R-:W4:Y:S07]  /*2ed0*/  LDSM.16.M88.4 R20, [R219+0x2800] ;  /* 0x00280000db14783b */ /* 0x000f2e0000000200 */
        /* <DEDUP_REMOVED lines=8> */
[----:B------:R-:W-:Y:S07]  /*2f60*/  LDSM.16.M88.4 R112, [R217] ;  /* 0x00000000d970783b */ /* 0x000fee0000000200 */
        /* <DEDUP_REMOVED lines=12> */
[C---:B------:R-:W-:Y:S08]  /*3030*/  HMMA.16816.F32 R92, R40.reuse, R80, R92 ;  /* 0x00000050285c723c */ /* 0x040ff0000000185c */
[----:B------:R-:W-:Y:S01]  /*3040*/  HMMA.16816.F32 R88, R40, R82, R88 ;  /* 0x000000522858723c */ /* 0x000fe20000001858 */
[----:B------:R-:W3:Y:S04]  /*3050*/  LDSM.16.M88.4 R80, [R215+0x6800] ;  /* 0x00680000d750783b */ /* 0x000ee80000000200 */
[----:B------:R-:W3:Y:S03]  /*3060*/  LDSM.16.M88.4 R40, [R215+0x7000] ;  /* 0x00700000d728783b */ /* 0x000ee60000000200 */
[C---:B-1----:R-:W-:Y:S08]  /*3070*/  HMMA.16816.F32 R4, R12.reuse, R24, R4 ;  /* 0x000000180c04723c */ /* 0x042ff00000001804 */
[C---:B------:R-:W-:Y:S01]  /*3080*/  HMMA.16816.F32 R16, R12.reuse, R26, R16 ;  /* 0x0000001a0c10723c */ /* 0x040fe20000001810 */
[----:B------:R-:W1:Y:S07]  /*3090*/  LDSM.16.M88.4 R24, [R215+0x7800] ;  /* 0x00780000d718783b */ /* 0x000e6e0000000200 */
[C---:B------:R-:W-:Y:S08]  /*30a0*/  HMMA.16816.F32 R28, R12.reuse, R32, R28 ;  /* 0x000000200c1c723c */ /* 0x040ff0000000181c */
[C---:B------:R-:W-:Y:S01]  /*30b0*/  HMMA.16816.F32 R76, R12.reuse, R34, R76 ;  /* 0x000000220c4c723c */ /* 0x040fe2000000184c */
[----:B------:R-:W1:Y:S07]  /*30c0*/  LDSM.16.M88.4 R32, [R204] ;  /* 0x00000000cc20783b */ /* 0x000e6e0000000200 */
        /* <DEDUP_REMOVED lines=18> */
[----:B------:R-:W4:Y:S03]  /*31f0*/  LDSM.16.M88.4 R24, [R204+0x1800] ;  /* 0x00180000cc18783b */ /* 0x000f260000000200 */
[C---:B------:R-:W-:Y:S08]  /*3200*/  HMMA.16816.F32 R4, R112.reuse, R32, R4 ;  /* 0x000000207004723c */ /* 0x040ff00000001804 */
[C---:B--2---:R-:W-:Y:S08]  /*3210*/  HMMA.16816.F32 R28, R112.reuse, R8, R28 ;  /* 0x00000008701c723c */ /* 0x044ff0000000181c */
[C---:B------:R-:W-:Y:S01]  /*3220*/  HMMA.16816.F32 R76, R112.reuse, R10, R76 ;  /* 0x0000000a704c723c */ /* 0x040fe2000000184c */
[----:B------:R-:W2:Y:S07]  /*3230*/  LDSM.16.M88.4 R8, [R204+0x2000] ;  /* 0x00200000cc08783b */ /* 0x000eae0000000200 */
[C---:B------:R-:W-:Y:S01]  /*3240*/  HMMA.16816.F32 R16, R112.reuse, R34, R16 ;  /* 0x000000227010723c */ /* 0x040fe20000001810 */
[----:B------:R-:W-:Y:S07]  /*3250*/  LDSM.16.M88.4 R32, [R219+0x4800] ;  /* 0x00480000db20783b */ /* 0x000fee0000000200 */
[----:B---3--:R-:W-:Y:S08]  /*3260*/  HMMA.16816.F32 R72, R112, R20, R72 ;  /* 0x000000147048723c */ /* 0x008ff00000001848 */
[----:B-1----:R-:W-:Y:S08]  /*3270*/  HMMA.16816.F32 R4, R84, R12, R4 ;  /* 0x0000000c5404723c */ /* 0x002ff00000001804 */
[C---:B----4-:R-:W-:Y:S08]  /*3280*/  HMMA.16816.F32 R64, R112.reuse, R24, R64 ;  /* 0x000000187040723c */ /* 0x050ff00000001840 */
[C---:B------:R-:W-:Y:S01]  /*3290*/  HMMA.16816.F32 R60, R112.reuse, R26, R60 ;  /* 0x0000001a703c723c */ /* 0x040fe2000000183c */
[----:B------:R-:W1:Y:S07]  /*32a0*/  LDSM.16.M88.4 R24, [R218+0x2000] ;  /* 0x00200000da18783b */ /* 0x000e6e0000000200 */
[----:B------:R-:W-:Y:S01]  /*32b0*/  HMMA.16816.F32 R68, R112, R22, R68 ;  /* 0x000000167044723c */ /* 0x000fe20000001844 */
[----:B------:R-:W3:Y:S07]  /*32c0*/  LDSM.16.M88.4 R20, [R204+0x2800] ;  /* 0x00280000cc14783b */ /* 0x000eee0000000200 */
[----:B------:R-:W-:Y:S01]  /*32d0*/  HMMA.16816.F32 R16, R84, R14, R16 ;  /* 0x0000000e5410723c */ /* 0x000fe20000001810 */
[----:B------:R-:W-:Y:S07]  /*32e0*/  LDSM.16.M88.4 R12, [R217+0x2000] ;  /* 0x00200000d90c783b */ /* 0x000fee0000000200 */
[----:B------:R-:W-:Y:S08]  /*32f0*/  HMMA.16816.F32 R4, R40, R80, R4 ;  /* 0x000000502804723c */ /* 0x000ff00000001804 */
[C---:B--2---:R-:W-:Y:S08]  /*3300*/  HMMA.16816.F32 R56, R112.reuse, R8, R56 ;  /* 0x000000087038723c */ /* 0x044ff00000001838 */
[----:B------:R-:W-:Y:S01]  /*3310*/  HMMA.16816.F32 R52, R112, R10, R52 ;  /* 0x0000000a7034723c */ /* 0x000fe20000001834 */
[----:B------:R-:W2:Y:S07]  /*3320*/  LDSM.16.M88.4 R8, [R204+0x4000] ;  /* 0x00400000cc08783b */ /* 0x000eae0000000200 */
[----:B------:R-:W-:Y:S01]  /*3330*/  HMMA.16816.F32 R16, R40, R82, R16 ;  /* 0x000000522810723c */ /* 0x000fe20000001810 */
[----:B------:R-:W4:Y:S07]  /*3340*/  LDSM.16.M88.4 R80, [R221+0x9000] ;  /* 0x00900000dd50783b */ /* 0x000f2e0000000200 */
[----:B-1----:R-:W-:Y:S08]  /*3350*/  HMMA.16816.F32 R4, R24, R116, R4 ;  /* 0x000000741804723c */ /* 0x002ff00000001804 */
[----:B------:R-:W-:Y:S08]  /*3360*/  HMMA.16816.F32 R28, R84, R120, R28 ;  /* 0x00000078541c723c */ /* 0x000ff0000000181c */
[C---:B---3--:R-:W-:Y:S08]  /*3370*/  HMMA.16816.F32 R48, R112.reuse, R20, R48 ;  /* 0x000000147030723c */ /* 0x048ff00000001830 */
[----:B------:R-:W-:Y:S01]  /*3380*/  HMMA.16816.F32 R44, R112, R22, R44 ;  /* 0x00000016702c723c */ /* 0x000fe2000000182c */
[----:B------:R-:W1:Y:S07]  /*3390*/  LDSM.16.M88.4 R20, [R215+0x8800] ;  /* 0x00880000d714783b */ /* 0x000e6e0000000200 */
[----:B------:R-:W-:Y:S08]  /*33a0*/  HMMA.16816.F32 R16, R24, R118, R16 ;  /* 0x000000761810723c */ /* 0x000ff00000001810 */
[----:B--2---:R-:W-:Y:S08]  /*33b0*/  HMMA.16816.F32 R4, R12, R8, R4 ;  /* 0x000000080c04723c */ /* 0x004ff00000001804 */
[----:B------:R-:W-:Y:S08]  /*33c0*/  HMMA.16816.F32 R28, R40, R32, R28 ;  /* 0x00000020281c723c */ /* 0x000ff0000000181c */
[----:B------:R-:W-:Y:S01]  /*33d0*/  HMMA.16816.F32 R76, R84, R122, R76 ;  /* 0x0000007a544c723c */ /* 0x000fe2000000184c */
[----:B------:R-:W2:Y:S07]  /*33e0*/  LDSM.16.M88.4 R120, [R221+0x9800] ;  /* 0x00980000dd78783b */ /* 0x000eae0000000200 */
[----:B------:R-:W-:Y:S01]  /*33f0*/  HMMA.16816.F32 R116, R112, R104, R92 ;  /* 0x000000687074723c */ /* 0x000fe2000000185c */
[----:B------:R-:W3:Y:S01]  /*3400*/  LDSM.16.M88.4 R92, [R204+0x4800] ;  /* 0x00480000cc5c783b */ /* 0x000ee20000000200 */
[----:B------:R-:W-:-:S02]  /*3410*/  FMUL.FTZ R5, R5, c[0x0][0x2ec] ;  /* 0x0000bb0005057a20 */ /* 0x000fc40000410000 */
[----:B------:R-:W-:Y:S02]  /*3420*/  FMUL.FTZ R6, R6, c[0x0][0x2ec] ;  /* 0x0000bb0006067a20 */ /* 0x000fe40000410000 */
[----:B------:R-:W-:Y:S02]  /*3430*/  FMUL.FTZ R3, R4, c[0x0][0x2ec] ;  /* 0x0000bb0004037a20 */ /* 0x000fe40000410000 */
[C---:B------:R-:W-:Y:S04]  /*3440*/  HMMA.16816.F32 R100, R112.reuse, R108, R100 ;  /* 0x0000006c7064723c */ /* 0x040fe80000001864 */
[----:B------:R-:W1:Y:S04]  /*3450*/  MUFU.TANH R3, R3 ;  /* 0x0000000300037308 */ /* 0x000e680000002400 */
[----:B------:R-:W-:Y:S01]  /*3460*/  HMMA.16816.F32 R96, R112, R110, R96 ;  /* 0x0000006e7060723c */ /* 0x000fe20000001860 */
[----:B------:R-:W3:Y:S07]  /*3470*/  LDSM.16.M88.4 R108, [R219+0x5000] ;  /* 0x00500000db6c783b */ /* 0x000eee0000000200 */
[----:B------:R-:W-:Y:S01]  /*3480*/  HMMA.16816.F32 R16, R12, R10, R16 ;  /* 0x0000000a0c10723c */ /* 0x000fe20000001810 */
[----:B------:R-:W-:Y:S07]  /*3490*/  LDSM.16.M88.4 R8, [R215+0x9000] ;  /* 0x00900000d708783b */ /* 0x000fee0000000200 */
[----:B----4-:R-:W-:Y:S01]  /*34a0*/  HMMA.16816.F32 R72, R84, R80, R72 ;  /* 0x000000505448723c */ /* 0x010fe20000001848 */
[----:B------:R-:W4:Y:S07]  /*34b0*/  MUFU.TANH R81, R5 ;  /* 0x0000000500517308 */ /* 0x000f2e0000002400 */
[----:B-1----:R-:W-:Y:S01]  /*34c0*/  HMMA.16816.F32 R28, R24, R20, R28 ;  /* 0x00000014181c723c */ /* 0x002fe2000000181c */
[----:B------:R1:W1:Y:S07]  /*34d0*/  MUFU.TANH R80, R6 ;  /* 0x0000000600507308 */ /* 0x00026e0000002400 */
[----:B------:R-:W-:Y:S01]  /*34e0*/  HMMA.16816.F32 R68, R84, R82, R68 ;  /* 0x000000525444723c */ /* 0x000fe20000001844 */
[----:B------:R-:W-:-:S02]  /*34f0*/  FMUL.FTZ R16, R16, c[0x0][0x2ec] ;  /* 0x0000bb0010107a20 */ /* 0x000fc40000410000 */
[----:B------:R-:W-:Y:S02]  /*3500*/  FMUL.FTZ R17, R17, c[0x0][0x2ec] ;  /* 0x0000bb0011117a20 */ /* 0x000fe40000410000 */
[----:B------:R-:W-:Y:S01]  /*3510*/  FMUL.FTZ R18, R18, c[0x0][0x2ec] ;  /* 0x0000bb0012127a20 */ /* 0x000fe20000410000 */
[----:B------:R-:W3:Y:S01]  /*3520*/  MUFU.TANH R83, R16 ;  /* 0x0000001000537308 */ /* 0x000ee20000002400 */
[----:B------:R-:W-:Y:S01]  /*3530*/  FMUL.FTZ R82, R7, c[0x0][0x2ec] ;  /* 0x0000bb0007527a20 */ /* 0x000fe20000410000 */
[----:B--2---:R-:W-:Y:S01]  /*3540*/  HMMA.16816.F32 R64, R84, R120, R64 ;  /* 0x000000785440723c */ /* 0x004fe20000001840 */
[----:B-1----:R-:W1:Y:S01]  /*3550*/  LDSM.16.M88.4 R4, [R219+0x5800] ;  /* 0x00580000db04783b */ /* 0x002e620000000200 */
[----:B------:R-:W-:-:S04]  /*3560*/  FMUL.FTZ R19, R19, c[0x0][0x2ec] ;  /* 0x0000bb0013137a20 */ /* 0x000fc80000410000 */
[----:B------:R-:W2:Y:S02]  /*3570*/  MUFU.TANH R104, R19 ;  /* 0x0000001300687308 */ /* 0x000ea40000002400 */
[----:B------:R-:W-:Y:S06]  /*3580*/  HMMA.16816.F32 R60, R84, R122, R60 ;  /* 0x0000007a543c723c */ /* 0x000fec000000183c */
[----:B------:R-:W1:Y:S02]  /*3590*/  MUFU.TANH R82, R82 ;  /* 0x0000005200527308 */ /* 0x000e640000002400 */
[----:B---3--:R-:W-:Y:S06]  /*35a0*/  HMMA.16816.F32 R28, R12, R92, R28 ;  /* 0x0000005c0c1c723c */ /* 0x008fec000000181c */
[----:B------:R-:W3:Y:S02]  /*35b0*/  MUFU.TANH R92, R17 ;  /* 0x00000011005c7308 */ /* 0x000ee40000002400 */
[C---:B------:R-:W-:Y:S01]  /*35c0*/  HMMA.16816.F32 R76, R40.reuse, R34, R76 ;  /* 0x00000022284c723c */ /* 0x040fe2000000184c */
[----:B------:R-:W2:Y:S05]  /*35d0*/  LDSM.16.M88.4 R32, [R221+0xa000] ;  /* 0x00a00000dd20783b */ /* 0x000eaa0000000200 */
[----:B------:R1:W1:Y:S02]  /*35e0*/  MUFU.TANH R93, R18 ;  /* 0x00000012005d7308 */ /* 0x0002640000002400 */
[C---:B------:R-:W-:Y:S08]  /*35f0*/  HMMA.16816.F32 R72, R40.reuse, R108, R72 ;  /* 0x0000006c2848723c */ /* 0x040ff00000001848 */
[----:B------:R-:W-:Y:S01]  /*3600*/  HMMA.16816.F32 R68, R40, R110, R68 ;  /* 0x0000006e2844723c */ /* 0x000fe20000001844 */
[----:B------:R-:W-:-:S02]  /*3610*/  FMUL.FTZ R28, R28, c[0x0][0x2ec] ;  /* 0x0000bb001c1c7a20 */ /* 0x000fc40000410000 */
[----:B------:R-:W-:Y:S02]  /*3620*/  FMUL.FTZ R29, R29, c[0x0][0x2ec] ;  /* 0x0000bb001d1d7a20 */ /* 0x000fe40000410000 */
[----:B------:R-:W-:Y:S01]  /*3630*/  FMUL.FTZ R30, R30, c[0x0][0x2ec] ;  /* 0x0000bb001e1e7a20 */ /* 0x000fe20000410000 */
[----:B-1----:R-:W1:Y:S01]  /*3640*/  LDSM.16.M88.4 R16, [R215+0x9800] ;  /* 0x00980000d710783b */ /* 0x002e620000000200 */
[----:B------:R-:W-:Y:S01]  /*3650*/  FMUL.FTZ R31, R31, c[0x0][0x2ec] ;  /* 0x0000bb001f1f7a20 */ /* 0x000fe20000410000 */
[C---:B------:R-:W-:Y:S01]  /*3660*/  HMMA.16816.F32 R64, R40.reuse, R4, R64 ;  /* 0x000000042840723c */ /* 0x040fe20000001840 */
[----:B------:R-:W1:Y:S07]  /*3670*/  MUFU.TANH R105, R30 ;  /* 0x0000001e00697308 */ /* 0x000e6e0000002400 */
[----:B------:R-:W-:Y:S01]  /*3680*/  HMMA.16816.F32 R60, R40, R6, R60 ;  /* 0x00000006283c723c */ /* 0x000fe2000000183c */
[----:B------:R-:W3:Y:S01]  /*3690*/  LDSM.16.M88.4 R4, [R221+0xa800] ;  /* 0x00a80000dd04783b */ /* 0x000ee20000000200 */
[----:B------:R-:W1:Y:S06]  /*36a0*/  MUFU.TANH R108, R31 ;  /* 0x0000001f006c7308 */ /* 0x000e6c0000002400 */
[C---:B------:R-:W-:Y:S08]  /*36b0*/  HMMA.16816.F32 R72, R24.reuse, R8, R72 ;  /* 0x000000081848723c */ /* 0x040ff00000001848 */
[C---:B------:R-:W-:Y:S01]  /*36c0*/  HMMA.16816.F32 R68, R24.reuse, R10, R68 ;  /* 0x0000000a1844723c */ /* 0x040fe20000001844 */
[----:B------:R-:W3:Y:S07]  /*36d0*/  LDSM.16.M88.4 R8, [R219+0x6000] ;  /* 0x00600000db08783b */ /* 0x000eee0000000200 */
[----:B------:R-:W-:Y:S01]  /*36e0*/  HMMA.16816.F32 R76, R24, R22, R76 ;  /* 0x00000016184c723c */ /* 0x000fe2000000184c */
[----:B------:R-:W4:Y:S07]  /*36f0*/  LDSM.16.M88.4 R20, [R204+0x5000] ;  /* 0x00500000cc14783b */ /* 0x000f2e0000000200 */
[----:B--2---:R-:W-:Y:S08]  /*3700*/  HMMA.16816.F32 R56, R84, R32, R56 ;  /* 0x000000205438723c */ /* 0x004ff00000001838 */
[----:B-1----:R-:W-:Y:S08]  /*3710*/  HMMA.16816.F32 R64, R24, R16, R64 ;  /* 0x000000101840723c */ /* 0x002ff00000001840 */
[----:B------:R-:W-:Y:S01]  /*3720*/  HMMA.16816.F32 R52, R84, R34, R52 ;  /* 0x000000225434723c */ /* 0x000fe20000001834 */
[----:B------:R-:W-:Y:S07]  /*3730*/  LDSM.16.M88.4 R32, [R204+0x6000] ;  /* 0x00600000cc20783b */ /* 0x000fee0000000200 */
[----:B------:R-:W-:Y:S01]  /*3740*/  HMMA.16816.F32 R60, R24, R18, R60 ;  /* 0x00000012183c723c */ /* 0x000fe2000000183c */
[----:B------:R-:W1:Y:S07]  /*3750*/  LDSM.16.M88.4 R16, [R219+0x6800] ;  /* 0x00680000db10783b */ /* 0x000e6e0000000200 */
[C---:B---3--:R-:W-:Y:S08]  /*3760*/  HMMA.16816.F32 R48, R84.reuse, R4, R48 ;  /* 0x000000045430723c */ /* 0x048ff00000001830 */
[----:B------:R-:W-:Y:S01]  /*3770*/  HMMA.16816.F32 R44, R84, R6, R44 ;  /* 0x00000006542c723c */ /* 0x000fe2000000182c */
[----:B------:R-:W-:Y:S07]  /*3780*/  LDSM.16.M88.4 R4, [R219+0x7000] ;  /* 0x00700000db04783b */ /* 0x000fee0000000200 */
[C---:B------:R-:W-:Y:S08]  /*3790*/  HMMA.16816.F32 R56, R40.reuse, R8, R56 ;  /* 0x000000082838723c */ /* 0x040ff00000001838 */
[----:B------:R-:W-:Y:S01]  /*37a0*/  HMMA.16816.F32 R52, R40, R10, R52 ;  /* 0x0000000a2834723c */ /* 0x000fe20000001834 */
[----:B------:R-:W2:Y:S07]  /*37b0*/  LDSM.16.M88.4 R8, [R221+0xb000] ;  /* 0x00b00000dd08783b */ /* 0x000eae0000000200 */
[C---:B----4-:R-:W-:Y:S08]  /*37c0*/  HMMA.16816.F32 R72, R12.reuse, R20, R72 ;  /* 0x000000140c48723c */ /* 0x050ff00000001848 */
[C---:B------:R-:W-:Y:S01]  /*37d0*/  HMMA.16816.F32 R68, R12.reuse, R22, R68 ;  /* 0x000000160c44723c */ /* 0x040fe20000001844 */
[----:B------:R-:W3:Y:S07]  /*37e0*/  LDSM.16.M88.4 R20, [R215+0xa000] ;  /* 0x00a00000d714783b */ /* 0x000eee0000000200 */
[----:B------:R-:W-:Y:S01]  /*37f0*/  HMMA.16816.F32 R76, R12, R94, R76 ;  /* 0x0000005e0c4c723c */ /* 0x000fe2000000184c */
[----:B------:R-:W4:Y:S07]  /*3800*/  MUFU.TANH R94, R28 ;  /* 0x0000001c005e7308 */ /* 0x000f2e0000002400 */
[----:B-1----:R-:W-:Y:S01]  /*3810*/  HMMA.16816.F32 R48, R40, R16, R48 ;  /* 0x000000102830723c */ /* 0x002fe20000001830 */
[----:B------:R1:W1:Y:S01]  /*3820*/  MUFU.TANH R95, R29 ;  /* 0x0000001d005f7308 */ /* 0x0002620000002400 */
[----:B------:R-:W-:-:S02]  /*3830*/  FMUL.FTZ R72, R72, c[0x0][0x2ec] ;  /* 0x0000bb0048487a20 */ /* 0x000fc40000410000 */
[----:B------:R-:W-:Y:S02]  /*3840*/  FMUL.FTZ R73, R73, c[0x0][0x2ec] ;  /* 0x0000bb0049497a20 */ /* 0x000fe40000410000 */
[----:B------:R-:W-:Y:S02]  /*3850*/  FMUL.FTZ R74, R74, c[0x0][0x2ec] ;  /* 0x0000bb004a4a7a20 */ /* 0x000fe40000410000 */
[----:B------:R-:W-:Y:S01]  /*3860*/  HMMA.16816.F32 R44, R40, R18, R44 ;  /* 0x00000012282c723c */ /* 0x000fe2000000182c */
[----:B------:R-:W4:Y:S01]  /*3870*/  LDSM.16.M88.4 R16, [R221+0xb800] ;  /* 0x00b80000dd10783b */ /* 0x000f220000000200 */
[----:B------:R-:W-:Y:S01]  /*3880*/  FMUL.FTZ R75, R75, c[0x0][0x2ec] ;  /* 0x0000bb004b4b7a20 */ /* 0x000fe20000410000 */
[----:B------:R-:W3:Y:S01]  /*3890*/  MUFU.TANH R72, R72 ;  /* 0x0000004800487308 */ /* 0x000ee20000002400 */
[----:B------:R-:W-:Y:S02]  /*38a0*/  FMUL.FTZ R68, R68, c[0x0][0x2ec] ;  /* 0x0000bb0044447a20 */ /* 0x000fe40000410000 */
[----:B------:R-:W-:-:S02]  /*38b0*/  FMUL.FTZ R69, R69, c[0x0][0x2ec] ;  /* 0x0000bb0045457a20 */ /* 0x000fc40000410000 */
[----:B------:R-:W-:Y:S01]  /*38c0*/  HMMA.16816.F32 R88, R112, R106, R88 ;  /* 0x0000006a7058723c */ /* 0x000fe20000001858 */
[----:B-1----:R-:W1:Y:S01]  /*38d0*/  LDSM.16.M88.4 R28, [R204+0x5800] ;  /* 0x00580000cc1c783b */ /* 0x002e620000000200 */
[----:B------:R-:W-:Y:S01]  /*38e0*/  FMUL.FTZ R76, R76, c[0x0][0x2ec] ;  /* 0x0000bb004c4c7a20 */ /* 0x000fe20000410000 */
[----:B------:R-:W1:Y:S01]  /*38f0*/  MUFU.TANH R73, R73 ;  /* 0x0000004900497308 */ /* 0x000e620000002400 */
[----:B------:R-:W-:Y:S02]  /*3900*/  FMUL.FTZ R77, R77, c[0x0][0x2ec] ;  /* 0x0000bb004d4d7a20 */ /* 0x000fe40000410000 */
[----:B------:R-:W-:Y:S02]  /*3910*/  FMUL.FTZ R78, R78, c[0x0][0x2ec] ;  /* 0x0000bb004e4e7a20 */ /* 0x000fe40000410000 */
[----:B--2---:R-:W-:Y:S01]  /*3920*/  HMMA.16816.F32 R100, R84, R8, R100 ;  /* 0x000000085464723c */ /* 0x004fe20000001864 */
[----:B------:R-:W-:Y:S02]  /*3930*/  FMUL.FTZ R79, R79, c[0x0][0x2ec] ;  /* 0x0000bb004f4f7a20 */ /* 0x000fe40000410000 */
[----:B------:R-:W-:Y:S01]  /*3940*/  FMUL.FTZ R70, R70, c[0x0][0x2ec] ;  /* 0x0000bb0046467a20 */ /* 0x000fe20000410000 */
[----:B------:R-:W2:Y:S01]  /*3950*/  MUFU.TANH R76, R76 ;  /* 0x0000004c004c7308 */ /* 0x000ea20000002400 */
[----:B------:R-:W-:-:S03]  /*3960*/  FMUL.FTZ R71, R71, c[0x0][0x2ec] ;  /* 0x0000bb0047477a20 */ /* 0x000fc60000410000 */
[----:B------:R-:W-:Y:S01]  /*3970*/  HMMA.16816.F32 R96, R84, R10, R96 ;  /* 0x0000000a5460723c */ /* 0x000fe20000001860 */
[----:B------:R-:W2:Y:S03]  /*3980*/  LDSM.16.M88.4 R8, [R219+0x7800] ;  /* 0x00780000db08783b */ /* 0x000ea60000000200 */
[----:B------:R-:W1:Y:S04]  /*3990*/  MUFU.TANH R77, R77 ;  /* 0x0000004d004d7308 */ /* 0x000e680000002400 */
[C---:B---3--:R-:W-:Y:S04]  /*39a0*/  HMMA.16816.F32 R56, R24.reuse, R20, R56 ;  /* 0x000000141838723c */ /* 0x048fe80000001838 */
[----:B------:R-:W3:Y:S04]  /*39b0*/  MUFU.TANH R78, R78 ;  /* 0x0000004e004e7308 */ /* 0x000ee80000002400 */
[----:B------:R-:W-:Y:S01]  /*39c0*/  HMMA.16816.F32 R52, R24, R22, R52 ;  /* 0x000000161834723c */ /* 0x000fe20000001834 */
[----:B------:R-:W-:Y:S03]  /*39d0*/  LDSM.16.M88.4 R20, [R204+0x6800] ;  /* 0x00680000cc14783b */ /* 0x000fe60000000200 */
[----:B------:R-:W2:Y:S04]  /*39e0*/  MUFU.TANH R79, R79 ;  /* 0x0000004f004f7308 */ /* 0x000ea80000002400 */
[----:B----4-:R-:W-:Y:S04]  /*39f0*/  HMMA.16816.F32 R116, R84, R16, R116 ;  /* 0x000000105474723c */ /* 0x010fe80000001874 */
[----:B------:R-:W4:Y:S04]  /*3a00*/  MUFU.TANH R74, R74 ;  /* 0x0000004a004a7308 */ /* 0x000f280000002400 */
[C---:B-1----:R-:W-:Y:S04]  /*3a10*/  HMMA.16816.F32 R64, R12.reuse, R28, R64 ;  /* 0x0000001c0c40723c */ /* 0x042fe80000001840 */
[----:B------:R-:W1:Y:S04]  /*3a20*/  MUFU.TANH R75, R75 ;  /* 0x0000004b004b7308 */ /* 0x000e680000002400 */
[----:B------:R-:W-:Y:S01]  /*3a30*/  HMMA.16816.F32 R60, R12, R30, R60 ;  /* 0x0000001e0c3c723c */ /* 0x000fe2000000183c */
[----:B------:R-:W1:Y:S03]  /*3a40*/  LDSM.16.M88.4 R28, [R215+0xa800] ;  /* 0x00a80000d71c783b */ /* 0x000e660000000200 */
[----:B------:R-:W1:Y:S04]  /*3a50*/  MUFU.TANH R68, R68 ;  /* 0x0000004400447308 */ /* 0x000e680000002400 */
[----:B------:R-:W-:Y:S01]  /*3a60*/  HMMA.16816.F32 R88, R84, R18, R88 ;  /* 0x000000125458723c */ /* 0x000fe20000001858 */
[----:B------:R-:W-:Y:S03]  /*3a70*/  LDSM.16.M88.4 R16, [R204+0x7800] ;  /* 0x00780000cc10783b */ /* 0x000fe60000000200 */
[----:B------:R-:W1:Y:S04]  /*3a80*/  MUFU.TANH R69, R69 ;  /* 0x0000004500457308 */ /* 0x000e680000002400 */
[----:B------:R-:W-:Y:S01]  /*3a90*/  HMMA.16816.F32 R100, R40, R4, R100 ;  /* 0x000000042864723c */ /* 0x000fe20000001864 */
[----:B------:R-:W-:-:S02]  /*3aa0*/  FMUL.FTZ R66, R66, c[0x0][0x2ec] ;  /* 0x0000bb0042427a20 */ /* 0x000fc40000410000 */
[----:B------:R-:W-:Y:S01]  /*3ab0*/  FMUL.FTZ R64, R64, c[0x0][0x2ec] ;  /* 0x0000bb0040407a20 */ /* 0x000fe20000410000 */
[----:B------:R-:W1:Y:S01]  /*3ac0*/  MUFU.TANH R70, R70 ;  /* 0x0000004600467308 */ /* 0x000e620000002400 */
[----:B------:R-:W-:Y:S02]  /*3ad0*/  FMUL.FTZ R65, R65, c[0x0][0x2ec] ;  /* 0x0000bb0041417a20 */ /* 0x000fe40000410000 */
[----:B------:R-:W-:Y:S01]  /*3ae0*/  FMUL.FTZ R67, R67, c[0x0][0x2ec] ;  /* 0x0000bb0043437a20 */ /* 0x000fe20000410000 */
[----:B------:R-:W-:Y:S01]  /*3af0*/  HMMA.16816.F32 R96, R40, R6, R96 ;  /* 0x000000062860723c */ /* 0x000fe20000001860 */
[----:B------:R-:W3:Y:S01]  /*3b00*/  LDSM.16.M88.4 R4, [R215+0xb800] ;  /* 0x00b80000d704783b */ /* 0x000ee20000000200 */
[----:B------:R-:W-:Y:S02]  /*3b10*/  FMUL.FTZ R63, R63, c[0x0][0x2ec] ;  /* 0x0000bb003f3f7a20 */ /* 0x000fe40000410000 */
[----:B------:R1:W1:Y:S01]  /*3b20*/  MUFU.TANH R144, R66 ;  /* 0x0000004200907308 */ /* 0x0002620000002400 */
[----:B------:R-:W-:-:S02]  /*3b30*/  FMUL.FTZ R60, R60, c[0x0][0x2ec] ;  /* 0x0000bb003c3c7a20 */ /* 0x000fc40000410000 */
[----:B------:R-:W-:Y:S01]  /*3b40*/  FMUL.FTZ R61, R61, c[0x0][0x2ec] ;  /* 0x0000bb003d3d7a20 */ /* 0x000fe20000410000 */
[----:B------:R-:W-:Y:S01]  /*3b50*/  HMMA.16816.F32 R56, R12, R32, R56 ;  /* 0x000000200c38723c */ /* 0x000fe20000001838 */
[----:B------:R-:W-:-:S03]  /*3b60*/  FMUL.FTZ R62, R62, c[0x0][0x2ec] ;  /* 0x0000bb003e3e7a20 */ /* 0x000fc60000410000 */
[----:B------:R1:W1:Y:S04]  /*3b70*/  MUFU.TANH R149, R63 ;  /* 0x0000003f00957308 */ /* 0x0002680000002400 */
[----:B------:R-:W-:Y:S01]  /*3b80*/  HMMA.16816.F32 R52, R12, R34, R52 ;  /* 0x000000220c34723c */ /* 0x000fe20000001834 */
[----:B------:R-:W4:Y:S03]  /*3b90*/  LDSM.16.M88.4 R32, [R215+0xb000] ;  /* 0x00b00000d720783b */ /* 0x000f260000000200 */
[----:B------:R-:W1:Y:S04]  /*3ba0*/  MUFU.TANH R71, R71 ;  /* 0x0000004700477308 */ /* 0x000e680000002400 */
[C---:B--2---:R-:W-:Y:S04]  /*3bb0*/  HMMA.16816.F32 R116, R40.reuse, R8, R116 ;  /* 0x000000082874723c */ /* 0x044fe80000001874 */
[----:B------:R-:W2:Y:S04]  /*3bc0*/  MUFU.TANH R64, R64 ;  /* 0x0000004000407308 */ /* 0x000ea80000002400 */
[----:B------:R-:W-:Y:S01]  /*3bd0*/  HMMA.16816.F32 R88, R40, R10, R88 ;  /* 0x0000000a2858723c */ /* 0x000fe20000001858 */
[----:B------:R-:W-:-:S02]  /*3be0*/  FMUL.FTZ R56, R56, c[0x0][0x2ec] ;  /* 0x0000bb0038387a20 */ /* 0x000fc40000410000 */
[----:B------:R-:W-:Y:S01]  /*3bf0*/  FMUL.FTZ R57, R57, c[0x0][0x2ec] ;  /* 0x0000bb0039397a20 */ /* 0x000fe20000410000 */
[----:B------:R-:W2:Y:S01]  /*3c00*/  MUFU.TANH R65, R65 ;  /* 0x0000004100417308 */ /* 0x000ea20000002400 */
[----:B------:R-:W-:Y:S02]  /*3c10*/  FMUL.FTZ R58, R58, c[0x0][0x2ec] ;  /* 0x0000bb003a3a7a20 */ /* 0x000fe40000410000 */
[----:B------:R-:W-:Y:S01]  /*3c20*/  FMUL.FTZ R59, R59, c[0x0][0x2ec] ;  /* 0x0000bb003b3b7a20 */ /* 0x000fe20000410000 */
[----:B-1----:R-:W-:Y:S01]  /*3c30*/  HMMA.16816.F32 R48, R24, R28, R48 ;  /* 0x0000001c1830723c */ /* 0x002fe20000001830 */
[----:B------:R-:W-:Y:S02]  /*3c40*/  FMUL.FTZ R52, R52, c[0x0][0x2ec] ;  /* 0x0000bb0034347a20 */ /* 0x000fe40000410000 */
[----:B------:R-:W-:Y:S01]  /*3c50*/  FMUL.FTZ R53, R53, c[0x0][0x2ec] ;  /* 0x0000bb0035357a20 */ /* 0x000fe20000410000 */
[----:B------:R1:W1:Y:S01]  /*3c60*/  MUFU.TANH R145, R67 ;  /* 0x0000004300917308 */ /* 0x0002620000002400 */
[----:B------:R-:W-:-:S02]  /*3c70*/  FMUL.FTZ R54, R54, c[0x0][0x2ec] ;  /* 0x0000bb0036367a20 */ /* 0x000fc40000410000 */
[----:B------:R-:W-:Y:S01]  /*3c80*/  FMUL.FTZ R55, R55, c[0x0][0x2ec] ;  /* 0x0000bb0037377a20 */ /* 0x000fe20000410000 */
[----:B------:R-:W-:Y:S01]  /*3c90*/  HMMA.16816.F32 R44, R24, R30, R44 ;  /* 0x0000001e182c723c */ /* 0x000fe2000000182c */
[----:B------:R-:W1:Y:S01]  /*3ca0*/  LDSM.16.M88.4 R28, [R204+0x7000] ;  /* 0x00700000cc1c783b */ /* 0x000e620000000200 */
[----:B------:R-:W-:-:S04]  /*3cb0*/  DEPBAR.LE SB0, 0x0 ;  /* 0x000080000000791a */ /* 0x000fc80000000000 */
[----:B------:R1:W1:Y:S02]  /*3cc0*/  MUFU.TANH R143, R60 ;  /* 0x0000003c008f7308 */ /* 0x0002640000002400 */
[C---:B---3--:R-:W-:Y:S06]  /*3cd0*/  HMMA.16816.F32 R116, R24.reuse, R4, R116 ;  /* 0x000000041874723c */ /* 0x048fec0000001874 */
[----:B------:R3:W1:Y:S01]  /*3ce0*/  MUFU.TANH R142, R61 ;  /* 0x0000003d008e7308 */ /* 0x0006620000002400 */
[----:B------:R-:W-:Y:S01]  /*3cf0*/  LOP3.LUT R4, R132, 0xffffffe0, RZ, 0xc0, !PT ;  /* 0xffffffe084047812 */ /* 0x000fe200078ec0ff */
[----:B------:R-:W-:Y:S04]  /*3d00*/  HMMA.16816.F32 R88, R24, R6, R88 ;  /* 0x000000061858723c */ /* 0x000fe80000001858 */
[----:B------:R-:W-:-:S02]  /*3d10*/  IMAD.IADD R4, R126, 0x1, -R4 ;  /* 0x000000017e047824 */ /* 0x000fc400078e0a04 */
[----:B------:R3:W1:Y:S02]  /*3d20*/  MUFU.TANH R148, R62 ;  /* 0x0000003e00947308 */ /* 0x0006640000002400 */
[----:B----4-:R-:W-:Y:S01]  /*3d30*/  HMMA.16816.F32 R100, R24, R32, R100 ;  /* 0x000000201864723c */ /* 0x010fe20000001864 */
[----:B------:R-:W-:-:S04]  /*3d40*/  SHF.R.S32.HI R5, RZ, 0x1f, R4 ;  /* 0x0000001fff057819 */ /* 0x000fc80000011404 */
[----:B------:R-:W-:Y:S01]  /*3d50*/  LEA.HI R5, R5, R4, RZ, 0x2 ;  /* 0x0000000405057211 */ /* 0x000fe200078f10ff */
[----:B------:R3:W4:Y:S02]  /*3d60*/  MUFU.TANH R156, R56 ;  /* 0x00000038009c7308 */ /* 0x0007240000002400 */
[----:B------:R-:W-:Y:S01]  /*3d70*/  HMMA.16816.F32 R96, R24, R34, R96 ;  /* 0x000000221860723c */ /* 0x000fe20000001860 */
[----:B------:R-:W-:-:S04]  /*3d80*/  SHF.R.S32.HI R238, RZ, 0x2, R5 ;  /* 0x00000002ffee7819 */ /* 0x000fc80000011405 */
[----:B------:R-:W-:Y:S01]  /*3d90*/  IADD3 R131, R131, 0x1, R238 ;  /* 0x0000000183837810 */ /* 0x000fe20007ffe0ee */
[----:B------:R3:W1:Y:S02]  /*3da0*/  MUFU.TANH R157, R57 ;  /* 0x00000039009d7308 */ /* 0x0006640000002400 */
[----:B------:R-:W-:Y:S01]  /*3db0*/  HMMA.16816.F32 R116, R12, R16, R116 ;  /* 0x000000100c74723c */ /* 0x000fe20000001874 */
[----:B------:R-:W-:-:S04]  /*3dc0*/  IADD3 R131, R129, R131, -R130 ;  /* 0x0000008381837210 */ /* 0x000fc80007ffe882 */
[----:B------:R-:W-:Y:S01]  /*3dd0*/  IADD3 R193, R131, c[0x0][0x2e8], RZ ;  /* 0x0000ba0083c17a10 */ /* 0x000fe20007ffe0ff */
[----:B------:R3:W1:Y:S02]  /*3de0*/  MUFU.TANH R161, R58 ;  /* 0x0000003a00a17308 */ /* 0x0006640000002400 */
[C---:B------:R-:W-:Y:S01]  /*3df0*/  HMMA.16816.F32 R88, R12.reuse, R18, R88 ;  /* 0x000000120c58723c */ /* 0x040fe20000001858 */
[C---:B------:R-:W-:Y:S02]  /*3e00*/  IADD3 R192, R193.reuse, 0x8, RZ ;  /* 0x00000008c1c07810 */ /* 0x040fe40007ffe0ff */
[-C--:B------:R-:W-:Y:S02]  /*3e10*/  IMNMX R193, R193, R129.reuse, PT ;  /* 0x00000081c1c17217 */ /* 0x080fe40003800200 */
[----:B------:R-:W-:Y:S01]  /*3e20*/  IMNMX R192, R192, R129, PT ;  /* 0x00000081c0c07217 */ /* 0x000fe20003800200 */
[----:B------:R3:W1:Y:S02]  /*3e30*/  MUFU.TANH R162, R59 ;  /* 0x0000003b00a27308 */ /* 0x0006640000002400 */
[C---:B------:R-:W-:Y:S06]  /*3e40*/  HMMA.16816.F32 R48, R12.reuse, R20, R48 ;  /* 0x000000140c30723c */ /* 0x040fec0000001830 */
[----:B------:R3:W2:Y:S02]  /*3e50*/  MUFU.TANH R159, R52 ;  /* 0x00000034009f7308 */ /* 0x0006a40000002400 */
[----:B------:R-:W-:Y:S01]  /*3e60*/  HMMA.16816.F32 R44, R12, R22, R44 ;  /* 0x000000160c2c723c */ /* 0x000fe2000000182c */
[----:B------:R-:W-:-:S02]  /*3e70*/  FMUL.FTZ R66, R118, c[0x0][0x2ec] ;  /* 0x0000bb0076427a20 */ /* 0x000fc40000410000 */
[----:B------:R-:W-:Y:S02]  /*3e80*/  FMUL.FTZ R6, R119, c[0x0][0x2ec] ;  /* 0x0000bb0077067a20 */ /* 0x000fe40000410000 */
[----:B------:R-:W-:Y:S01]  /*3e90*/  FMUL.FTZ R116, R116, c[0x0][0x2ec] ;  /* 0x0000bb0074747a20 */ /* 0x000fe20000410000 */
[----:B------:R3:W2:Y:S01]  /*3ea0*/  MUFU.TANH R158, R53 ;  /* 0x00000035009e7308 */ /* 0x0006a20000002400 */
[----:B------:R-:W-:Y:S01]  /*3eb0*/  FMUL.FTZ R117, R117, c[0x0][0x2ec] ;  /* 0x0000bb0075757a20 */ /* 0x000fe20000410000 */
[C---:B-1----:R-:W-:Y:S01]  /*3ec0*/  HMMA.16816.F32 R100, R12.reuse, R28, R100 ;  /* 0x0000001c0c64723c */ /* 0x042fe20000001864 */
[----:B------:R-:W-:Y:S02]  /*3ed0*/  FMUL.FTZ R7, R90, c[0x0][0x2ec] ;  /* 0x0000bb005a077a20 */ /* 0x000fe40000410000 */
[----:B------:R-:W-:Y:S02]  /*3ee0*/  FMUL.FTZ R63, R91, c[0x0][0x2ec] ;  /* 0x0000bb005b3f7a20 */ /* 0x000fe40000410000 */
[----:B------:R-:W-:Y:S01]  /*3ef0*/  FMUL.FTZ R88, R88, c[0x0][0x2ec] ;  /* 0x0000bb0058587a20 */ /* 0x000fe20000410000 */
[----:B------:R3:W1:Y:S01]  /*3f00*/  MUFU.TANH R164, R54 ;  /* 0x0000003600a47308 */ /* 0x0006620000002400 */
[----:B------:R-:W-:Y:S01]  /*3f10*/  FMUL.FTZ R89, R89, c[0x0][0x2ec] ;  /* 0x0000bb0059597a20 */ /* 0x000fe20000410000 */
[----:B------:R-:W-:Y:S01]  /*3f20*/  HMMA.16816.F32 R96, R12, R30, R96 ;  /* 0x0000001e0c60723c */ /* 0x000fe20000001860 */
[----:B------:R-:W-:-:S02]  /*3f30*/  FMUL.FTZ R48, R48, c[0x0][0x2ec] ;  /* 0x0000bb0030307a20 */ /* 0x000fc40000410000 */
[----:B------:R-:W-:Y:S02]  /*3f40*/  FMUL.FTZ R49, R49, c[0x0][0x2ec] ;  /* 0x0000bb0031317a20 */ /* 0x000fe40000410000 */
        /* <DEDUP_REMOVED lines=17> */
[----:B------:R-:W-:-:S07]  /*4060*/  FMUL.FTZ R99, R99, c[0x0][0x2ec] ;  /* 0x0000bb0063637a20 */ /* 0x000fce0000410000 */
        /* <DEDUP_REMOVED lines=16> */
[----:B------:R-:W1:Y:S08]  /*4170*/  MUFU.TANH R6, R6 ;  /* 0x0000000600067308 */ /* 0x000e700000002400 */
[----:B------:R3:W1:Y:S08]  /*4180*/  MUFU.TANH R138, R88 ;  /* 0x00000058008a7308 */ /* 0x0006700000002400 */
[----:B------:R3:W1:Y:S08]  /*4190*/  MUFU.TANH R137, R89 ;  /* 0x0000005900897308 */ /* 0x0006700000002400 */
[----:B------:R-:W1:Y:S08]  /*41a0*/  MUFU.TANH R7, R7 ;  /* 0x0000000700077308 */ /* 0x000e700000002400 */
[----:B------:R-:W1:Y:S01]  /*41b0*/  MUFU.TANH R63, R63 ;  /* 0x0000003f003f7308 */ /* 0x000e620000002400 */
[----:B------:R-:W-:Y:S06]  /*41c0*/  BAR.SYNC.DEFER_BLOCKING 0x0 ;  /* 0x0000000000007b1d */ /* 0x000fec0000010000 */
[----:B------:R-:W-:Y:S05]  /*41d0*/  @!P2 BRA `(.L_x_2371) ;  /* 0x000006800000a947 */ /* 0x000fea0003800000 */
[----:B--234-:R-:W-:Y:S05]  /*41e0*/  @!P0 BRA `(.L_x_2372) ;  /* 0x000003a000008947 */ /* 0x01cfea0003800000 */
[----:B------:R-:W2:Y:S01]  /*41f0*/  I2F.RP R12, R37 ;  /* 0x00000025000c7306 */ /* 0x000ea20000209400 */
[----:B------:R-:W-:-:S02]  /*4200*/  IADD3 R11, R124, -0x80, RZ ;  /* 0xffffff807c0b7810 */ /* 0x000fc40007ffe0ff */
[----:B------:R-:W-:Y:S02]  /*4210*/  IABS R9, R124 ;  /* 0x0000007c00097213 */ /* 0x000fe40000000000 */
[----:B------:R-:W-:Y:S02]  /*4220*/  IABS R5, R11 ;  /* 0x0000000b00057213 */ /* 0x000fe40000000000 */
[----:B------:R-:W-:-:S04]  /*4230*/  LOP3.LUT R11, R11, c[0x0][0x2d0], RZ, 0x3c, !PT ;  /* 0x0000b4000b0b7a12 */ /* 0x000fc800078e3cff */
[----:B------:R-:W-:Y:S01]  /*4240*/  ISETP.GE.AND P1, PT, R11, RZ, PT ;  /* 0x000000ff0b00720c */ /* 0x000fe20003f26270 */
        /* <DEDUP_REMOVED lines=21> */
[----:B------:R-:W-:Y:S02]  /*43a0*/  LOP3.LUT R4, R124, c[0x0][0x2d0], RZ, 0x3c, !PT ;  /* 0x0000b4007c047a12 */ /* 0x000fe400078e3cff */
[----:B------:R-:W-:-:S02]  /*43b0*/  ISETP.NE.AND P2, PT, RZ, c[0x0][0x2d0], PT ;  /* 0x0000b400ff007a0c */ /* 0x000fc40003f45270 */
[----:B------:R-:W-:Y:S02]  /*43c0*/  ISETP.GE.AND P3, PT, R4, RZ, PT ;  /* 0x000000ff0400720c */ /* 0x000fe40003f66270 */
[----:B------:R-:W-:-:S03]  /*43d0*/  LOP3.LUT R8, RZ, c[0x0][0x2d0], RZ, 0x33, !PT ;  /* 0x0000b400ff087a12 */ /* 0x000fc600078e33ff */
        /* <DEDUP_REMOVED lines=9> */
[----:B------:R-:W2:Y:S04]  /*4470*/  LDG.E R5, [R12.64] ;  /* 0x000000080c057981 */ /* 0x000ea8000c1e1900 */
[----:B------:R3:W2:Y:S01]  /*4480*/  LDG.E R9, [R10.64] ;  /* 0x000000080a097981 */ /* 0x0006a2000c1e1900 */
[----:B------:R-:W-:Y:S01]  /*4490*/  IADD3 R4, R4, -R8, RZ ;  /* 0x8000000804047210 */ /* 0x000fe20007ffe0ff */
[----:B------:R-:W-:-:S04]  /*44a0*/  IMAD.MOV.U32 R8, RZ, RZ, c[0x0][0x2d0] ;  /* 0x0000b400ff087624 */ /* 0x000fc800078e00ff */
[----:B------:R-:W-:-:S05]  /*44b0*/  IMAD R8, R4, R8, -0x80 ;  /* 0xffffff8004087424 */ /* 0x000fca00078e0208 */
[----:B------:R-:W-:-:S05]  /*44c0*/  SHF.R.S32.HI R4, RZ, 0x1f, R8 ;  /* 0x0000001fff047819 */ /* 0x000fca0000011408 */
[----:B------:R-:W-:-:S04]  /*44d0*/  IMAD R4, R4, c[0x0][0x198], RZ ;  /* 0x0000660004047a24 */ /* 0x000fc800078e02ff */
[C---:B------:R-:W-:Y:S02]  /*44e0*/  IMAD R4, R8.reuse, c[0x0][0x19c], R4 ;  /* 0x0000670008047a24 */ /* 0x040fe400078e0204 */
[----:B---3--:R-:W-:-:S05]  /*44f0*/  IMAD.WIDE.U32 R10, R8, c[0x0][0x198], RZ ;  /* 0x00006600080a7a25 */ /* 0x008fca00078e00ff */
        /* <DEDUP_REMOVED lines=9> */
.L_x_2372:
[----:B------:R-:W-:-:S04]  /*4590*/  LEA R4, -R125, RZ, 0x7 ;  /* 0x000000ff7d047211 */ /* 0x000fc800078e39ff */
[----:B------:R-:W-:Y:S02]  /*45a0*/  SHF.R.S32.HI R8, RZ, 0x1f, R4 ;  /* 0x0000001fff087819 */ /* 0x000fe40000011404 */
.L_x_2373:
[----:B------:R-:W-:Y:S01]  /*45b0*/  IADD3 R135, P1, R4, R135, RZ ;  /* 0x0000008704877210 */ /* 0x000fe20007f3e0ff */
[----:B------:R-:W-:Y:S02]  /*45c0*/  IMAD.MOV.U32 R5, RZ, RZ, 0x5 ;  /* 0x00000005ff057424 */ /* 0x000fe400078e00ff */
[----:B------:R-:W-:Y:S01]  /*45d0*/  IMAD.SHL.U32 R4, R125, 0x20, RZ ;  /* 0x000000207d047824 */ /* 0x000fe200078e00ff */
[----:B------:R-:W-:Y:S01]  /*45e0*/  LEA R236, P2, R135, c[0x0][0x168], 0x1 ;  /* 0x00005a0087ec7a11 */ /* 0x000fe200078408ff */
[----:B------:R-:W-:Y:S01]  /*45f0*/  IMAD.X R134, R8, 0x1, R134, P1 ;  /* 0x0000000108867824 */ /* 0x000fe200008e0686 */
[----:B------:R-:W-:Y:S02]  /*4600*/  SHF.L.U64.HI R125, R125, R5, c[0x0][0x19c] ;  /* 0x000067007d7d7619 */ /* 0x000fe40000010205 */
[----:B------:R-:W-:Y:S01]  /*4610*/  IADD3 R8, P1, R4, R236, RZ ;  /* 0x000000ec04087210 */ /* 0x000fe20007f3e0ff */
[----:B------:R-:W-:Y:S01]  /*4620*/  IMAD.MOV.U32 R10, RZ, RZ, R236 ;  /* 0x000000ffff0a7224 */ /* 0x000fe200078e00ec */
[----:B------:R-:W-:-:S02]  /*4630*/  LEA.HI.X R229, R135, c[0x0][0x16c], R134, 0x1, P2 ;  /* 0x00005b0087e57a11 */ /* 0x000fc400010f0c86 */
[-C--:B------:R-:W-:Y:S02]  /*4640*/  IADD3 R16, P2, R8, R4.reuse, RZ ;  /* 0x0000000408107210 */ /* 0x080fe40007f5e0ff */
[----:B------:R-:W-:Y:S01]  /*4650*/  MOV R11, R229 ;  /* 0x000000e5000b7202 */ /* 0x000fe20000000f00 */
[----:B------:R-:W-:Y:S01]  /*4660*/  IMAD.X R9, R125, 0x1, R229, P1 ;  /* 0x000000017d097824 */ /* 0x000fe200008e06e5 */
[----:B------:R-:W-:-:S03]  /*4670*/  IADD3 R14, P1, R16, R4, RZ ;  /* 0x00000004100e7210 */ /* 0x000fc60007f3e0ff */
[--C-:B------:R-:W-:Y:S01]  /*4680*/  IMAD.X R17, R9, 0x1, R125.reuse, P2 ;  /* 0x0000000109117824 */ /* 0x100fe200010e067d */
[-C--:B------:R-:W-:Y:S01]  /*4690*/  IADD3 R12, P2, R14, R4.reuse, RZ ;  /* 0x000000040e0c7210 */ /* 0x080fe20007f5e0ff */
[----:B------:R-:W-:Y:S01]  /*46a0*/  @!PT LDS RZ, [RZ] ;  /* 0x00000000fffff984 */ /* 0x000fe20000000800 */
[----:B------:R-:W-:Y:S01]  /*46b0*/  @!PT LDS RZ, [RZ] ;  /* 0x00000000fffff984 */ /* 0x000fe20000000800 */
[----:B------:R-:W-:Y:S01]  /*46c0*/  @!PT LDS RZ, [RZ] ;  /* 0x00000000fffff984 */ /* 0x000fe20000000800 */
[----:B------:R2:W-:Y:S02]  /*46d0*/  LDGSTS.E.BYPASS.LTC128B.128 [R228+0x4000], [R10.64] ;  /* 0x040000000ae47fae */ /* 0x0005e4000b901d48 */
[--C-:B------:R-:W-:Y:S02]  /*46e0*/  IMAD.X R15, R17, 0x1, R125.reuse, P1 ;  /* 0x00000001110f7824 */ /* 0x100fe400008e067d */
[----:B------:R2:W-:Y:S02]  /*46f0*/  LDGSTS.E.BYPASS.LTC128B.128 [R228+0x8000], [R10.64+0x80] ;  /* 0x080000800ae47fae */ /* 0x0005e4000b901d48 */
[----:B------:R-:W-:Y:S02]  /*4700*/  IMAD.X R13, R15, 0x1, R125, P2 ;  /* 0x000000010f0d7824 */ /* 0x000fe400010e067d */
[----:B------:R3:W-:Y:S04]  /*4710*/  LDGSTS.E.BYPASS.LTC128B.128 [R228+0x4800], [R8.64] ;  /* 0x0480000008e47fae */ /* 0x0007e8000b901d48 */
[----:B------:R3:W-:Y:S04]  /*4720*/  LDGSTS.E.BYPASS.LTC128B.128 [R228+0x8800], [R8.64+0x80] ;  /* 0x0880008008e47fae */ /* 0x0007e8000b901d48 */
[----:B------:R4:W-:Y:S04]  /*4730*/  LDGSTS.E.BYPASS.LTC128B.128 [R228+0x5000], [R16.64] ;  /* 0x0500000010e47fae */ /* 0x0009e8000b901d48 */
[----:B------:R4:W-:Y:S04]  /*4740*/  LDGSTS.E.BYPASS.LTC128B.128 [R228+0x9000], [R16.64+0x80] ;  /* 0x0900008010e47fae */ /* 0x0009e8000b901d48 */
[----:B------:R4:W-:Y:S04]  /*4750*/  LDGSTS.E.BYPASS.LTC128B.128 [R228+0x5800], [R14.64] ;  /* 0x058000000ee47fae */ /* 0x0009e8000b901d48 */
[----:B------:R4:W-:Y:S01]  /*4760*/  LDGSTS.E.BYPASS.LTC128B.128 [R228+0x9800], [R14.64+0x80] ;  /* 0x098000800ee47fae */ /* 0x0009e2000b901d48 */
[----:B--2---:R-:W-:-:S03]  /*4770*/  IADD3 R10, P1, R12, R4, RZ ;  /* 0x000000040c0a7210 */ /* 0x004fc60007f3e0ff */
[----:B------:R4:W-:Y:S02]  /*4780*/  LDGSTS.E.BYPASS.LTC128B.128 [R228+0x6000], [R12.64] ;  /* 0x060000000ce47fae */ /* 0x0009e4000b901d48 */
[----:B------:R-:W-:Y:S02]  /*4790*/  IMAD.X R11, R13, 0x1, R125, P1 ;  /* 0x000000010d0b7824 */ /* 0x000fe400008e067d */
[----:B------:R4:W-:Y:S01]  /*47a0*/  LDGSTS.E.BYPASS.LTC128B.128 [R228+0xa000], [R12.64+0x80] ;  /* 0x0a0000800ce47fae */ /* 0x0009e2000b901d48 */
[----:B---3--:R-:W-:-:S03]  /*47b0*/  IADD3 R8, P2, R10, R4, RZ ;  /* 0x000000040a087210 */ /* 0x008fc60007f5e0ff */
[----:B------:R4:W-:Y:S01]  /*47c0*/  LDGSTS.E.BYPASS.LTC128B.128 [R228+0x6800], [R10.64] ;  /* 0x068000000ae47fae */ /* 0x0009e2000b901d48 */
[----:B------:R-:W-:Y:S02]  /*47d0*/  IADD3 R4, P1, R8, R4, RZ ;  /* 0x0000000408047210 */ /* 0x000fe40007f3e0ff */
[----:B------:R-:W-:Y:S01]  /*47e0*/  IADD3.X R9, R11, R125, RZ, P2, !PT ;  /* 0x0000007d0b097210 */ /* 0x000fe200017fe4ff */
[----:B------:R4:W-:Y:S04]  /*47f0*/  LDGSTS.E.BYPASS.LTC128B.128 [R228+0xa800], [R10.64+0x80] ;  /* 0x0a8000800ae47fae */ /* 0x0009e8000b901d48 */
[----:B------:R-:W-:Y:S01]  /*4800*/  IMAD.X R5, R9, 0x1, R125, P1 ;  /* 0x0000000109057824 */ /* 0x000fe200008e067d */
[----:B------:R4:W-:Y:S04]  /*4810*/  LDGSTS.E.BYPASS.LTC128B.128 [R228+0x7000], [R8.64] ;  /* 0x0700000008e47fae */ /* 0x0009e8000b901d48 */
[----:B------:R4:W-:Y:S04]  /*4820*/  LDGSTS.E.BYPASS.LTC128B.128 [R228+0xb000], [R8.64+0x80] ;  /* 0x0b00008008e47fae */ /* 0x0009e8000b901d48 */
[----:B------:R4:W-:Y:S04]  /*4830*/  LDGSTS.E.BYPASS.LTC128B.128 [R228+0x7800], [R4.64] ;  /* 0x0780000004e47fae */ /* 0x0009e8000b901d48 */
[----:B------:R4:W-:Y:S04]  /*4840*/  LDGSTS.E.BYPASS.LTC128B.128 [R228+0xb800], [R4.64+0x80] ;  /* 0x0b80008004e47fae */ /* 0x0009e8000b901d48 */
[----:B------:R-:W0:Y:S02]  /*4850*/  LDGDEPBAR ;  /* 0x00000000000079af */ /* 0x000e240000000000 */
.L_x_2371:
[----:B--234-:R-:W-:Y:S02]  /*4860*/  IMAD.IADD R124, R124, 0x1, R194 ;  /* 0x000000017c7c7824 */ /* 0x01cfe400078e02c2 */
[----:B------:R-:W-:-:S03]  /*4870*/  IMAD.SHL.U32 R216, R216, 0x2, RZ ;  /* 0x00000002d8d87824 */ /* 0x000fc600078e00ff */
[----:B------:R-:W-:Y:S01]  /*4880*/  IADD3 R4, R124, 0x1, RZ ;  /* 0x000000017c047810 */ /* 0x000fe20007ffe0ff */
[--C-:B------:R-:W-:Y:S01]  /*4890*/  IMAD R214, R2, 0x2, R216.reuse ;  /* 0x0000000202d67824 */ /* 0x100fe200078e02d8 */
[----:B------:R-:W-:Y:S01]  /*48a0*/  IADD3 R5, R124, 0x8, RZ ;  /* 0x000000087c057810 */ /* 0x000fe20007ffe0ff */
[----:B------:R-:W-:Y:S01]  /*48b0*/  IMAD R213, R0, 0x2, R216 ;  /* 0x0000000200d57824 */ /* 0x000fe200078e02d8 */
[-C--:B------:R-:W-:Y:S01]  /*48c0*/  ISETP.GE.AND P5, PT, R4, R193.reuse, PT ;  /* 0x000000c10400720c */ /* 0x080fe20003fa6270 */
[----:B------:R-:W-:Y:S01]  /*48d0*/  IMAD R212, R0, 0x2, R214 ;  /* 0x0000000200d47824 */ /* 0x000fe200078e02d6 */
[-C--:B------:R-:W-:Y:S01]  /*48e0*/  ISETP.GE.AND P2, PT, R4, R192.reuse, PT ;  /* 0x000000c00400720c */ /* 0x080fe20003f46270 */
[----:B------:R-:W-:Y:S01]  /*48f0*/  LDSM.16.MT88.4 R116, [R214+0xc000] ;  /* 0x00c00000d674783b */ /* 0x000fe20000004200 */
[----:B------:R-:W-:Y:S02]  /*4900*/  IADD3 R4, R124, 0x9, RZ ;  /* 0x000000097c047810 */ /* 0x000fe40007ffe0ff */
[C---:B------:R-:W-:Y:S01]  /*4910*/  ISETP.GE.AND P4, PT, R5.reuse, R193, PT ;  /* 0x000000c10500720c */ /* 0x040fe20003f86270 */
[----:B------:R-:W-:Y:S01]  /*4920*/  LDSM.16.MT88.4 R100, [R212+0xc000] ;  /* 0x00c00000d464783b */ /* 0x000fe20000004200 */
[----:B------:R-:W-:-:S02]  /*4930*/  ISETP.GE.AND P6, PT, R5, R192, PT ;  /* 0x000000c00500720c */ /* 0x000fc40003fc6270 */
[----:B------:R-:W-:Y:S01]  /*4940*/  IADD3 R5, R124, 0x10, RZ ;  /* 0x000000107c057810 */ /* 0x000fe20007ffe0ff */
[----:B------:R-:W-:Y:S01]  /*4950*/  LDSM.16.MT88.4 R84, [R214+0x10000] ;  /* 0x01000000d654783b */ /* 0x000fe20000004200 */
[C---:B------:R-:W-:Y:S02]  /*4960*/  ISETP.GE.AND P1, PT, R4.reuse, R193, PT ;  /* 0x000000c10400720c */ /* 0x040fe40003f26270 */
[----:B------:R-:W-:Y:S01]  /*4970*/  ISETP.GE.AND P3, PT, R4, R192, PT ;  /* 0x000000c00400720c */ /* 0x000fe20003f66270 */
[----:B------:R-:W-:Y:S01]  /*4980*/  LDSM.16.MT88.4 R24, [R216+0xc800] ;  /* 0x00c80000d818783b */ /* 0x000fe20000004200 */
[----:B------:R-:W-:Y:S02]  /*4990*/  IADD3 R4, R124, 0x11, RZ ;  /* 0x000000117c047810 */ /* 0x000fe40007ffe0ff */
[----:B------:R-:W-:Y:S01]  /*49a0*/  FSEL R81, R81, -INF , !P5 ;  /* 0xff80000051517808 */ /* 0x000fe20006800000 */
[----:B------:R-:W-:Y:S01]  /*49b0*/  LDSM.16.MT88.4 R20, [R214+0xc800] ;  /* 0x00c80000d614783b */ /* 0x000fe20000004200 */
[----:B------:R-:W-:-:S02]  /*49c0*/  FSEL R82, R82, -INF , !P2 ;  /* 0xff80000052527808 */ /* 0x000fc40005000000 */
[CC--:B------:R-:W-:Y:S01]  /*49d0*/  ISETP.GE.AND P5, PT, R5.reuse, R193.reuse, PT ;  /* 0x000000c10500720c */ /* 0x0c0fe20003fa6270 */
[----:B------:R-:W-:Y:S01]  /*49e0*/  LDSM.16.MT88.4 R32, [R214+0x10800] ;  /* 0x01080000d620783b */ /* 0x000fe20000004200 */
        /* <DEDUP_REMOVED lines=18> */
[----:B------:R-:W-:Y:S02]  /*4b10*/  FSEL R10, R108, -INF , !P6 ;  /* 0xff8000006c0a7808 */ /* 0x000fe40007000000 */
[C---:B------:R-:W-:Y:S01]  /*4b20*/  ISETP.GE.AND P4, PT, R9.reuse, R193, PT ;  /* 0x000000c10900720c */ /* 0x040fe20003f86270 */
[----:B------:R-:W-:Y:S01]  /*4b30*/  LDSM.16.MT88.4 R108, [R213+0xc000] ;  /* 0x00c00000d56c783b */ /* 0x000fe20000004200 */
[----:B------:R-:W-:Y:S02]  /*4b40*/  ISETP.GE.AND P6, PT, R9, R192, PT ;  /* 0x000000c00900720c */ /* 0x000fe40003fc6270 */
[----:B------:R-:W-:Y:S02]  /*4b50*/  IADD3 R13, R124, 0x28, RZ ;  /* 0x000000287c0d7810 */ /* 0x000fe40007ffe0ff */
[----:B------:R-:W-:-:S02]  /*4b60*/  FSEL R76, R76, -INF , !P1 ;  /* 0xff8000004c4c7808 */ /* 0x000fc40004800000 */
[----:B------:R-:W-:Y:S02]  /*4b70*/  FSEL R9, R78, -INF , !P3 ;  /* 0xff8000004e097808 */ /* 0x000fe40005800000 */
[CC--:B------:R-:W-:Y:S02]  /*4b80*/  ISETP.GE.AND P1, PT, R8.reuse, R193.reuse, PT ;  /* 0x000000c10800720c */ /* 0x0c0fe40003f26270 */
[----:B------:R-:W-:Y:S02]  /*4b90*/  ISETP.GE.AND P3, PT, R8, R192, PT ;  /* 0x000000c00800720c */ /* 0x000fe40003f66270 */
[----:B------:R-:W-:Y:S02]  /*4ba0*/  FSEL R12, R77, -INF , !P5 ;  /* 0xff8000004d0c7808 */ /* 0x000fe40006800000 */
[----:B------:R-:W-:Y:S02]  /*4bb0*/  FSEL R8, R79, -INF , !P2 ;  /* 0xff8000004f087808 */ /* 0x000fe40005000000 */
        /* <DEDUP_REMOVED lines=9> */
[----:B------:R-:W-:Y:S02]  /*4c50*/  ISETP.GE.AND P3, PT, R13, R192, PT ;  /* 0x000000c00d00720c */ /* 0x000fe40003f66270 */
[----:B------:R-:W-:Y:S02]  /*4c60*/  IADD3 R13, R124, 0x38, RZ ;  /* 0x000000387c0d7810 */ /* 0x000fe40007ffe0ff */
[----:B------:R-:W-:Y:S02]  /*4c70*/  FSEL R44, R69, -INF , !P4 ;  /* 0xff800000452c7808 */ /* 0x000fe40006000000 */
[----:B------:R-:W-:-:S02]  /*4c80*/  FSEL R41, R74, -INF , !P6 ;  /* 0xff8000004a297808 */ /* 0x000fc40007000000 */
[----:B------:R-:W-:Y:S02]  /*4c90*/  ISETP.GE.AND P4, PT, R13, R193, PT ;  /* 0x000000c10d00720c */ /* 0x000fe40003f86270 */
        /* <DEDUP_REMOVED lines=40> */
[----:B------:R-:W-:-:S02]  /*4f20*/  FSEL R141, R65, -INF , !P5 ;  /* 0xff800000418d7808 */ /* 0x000fc40006800000 */
[----:B------:R-:W-:Y:S02]  /*4f30*/  FMNMX.FTZ R18, R67, R18, !PT ;  /* 0x0000001243127209 */ /* 0x000fe40007810000 */
[----:B------:R-:W-:Y:S02]  /*4f40*/  FMNMX.FTZ R17, R41, R17, !PT ;  /* 0x0000001129117209 */ /* 0x000fe40007810000 */
[----:B------:R-:W-:Y:S02]  /*4f50*/  IADD3 R13, R124, 0x40, RZ ;  /* 0x000000407c0d7810 */ /* 0x000fe40007ffe0ff */
[----:B------:R-:W-:Y:S02]  /*4f60*/  FMNMX.FTZ R18, R141, R18, !PT ;  /* 0x000000128d127209 */ /* 0x000fe40007810000 */
[----:B------:R-:W-:Y:S02]  /*4f70*/  FMNMX.FTZ R17, R173, R17, !PT ;  /* 0x00000011ad117209 */ /* 0x000fe40007810000 */
[----:B------:R-:W-:-:S02]  /*4f80*/  FSEL R145, R145, -INF , !P2 ;  /* 0xff80000091917808 */ /* 0x000fc40005000000 */
[C---:B------:R-:W-:Y:S02]  /*4f90*/  ISETP.GE.AND P5, PT, R13.reuse, R193, PT ;  /* 0x000000c10d00720c */ /* 0x040fe40003fa6270 */
[----:B------:R-:W-:Y:S02]  /*4fa0*/  ISETP.GE.AND P2, PT, R13, R192, PT ;  /* 0x000000c00d00720c */ /* 0x000fe40003f46270 */
[----:B------:R-:W-:Y:S02]  /*4fb0*/  FSEL R142, R142, -INF , !P1 ;  /* 0xff8000008e8e7808 */ /* 0x000fe40004800000 */
[----:B------:R-:W-:Y:S02]  /*4fc0*/  FMNMX.FTZ R18, R143, R18, !PT ;  /* 0x000000128f127209 */ /* 0x000fe40007810000 */
[----:B------:R-:W-:Y:S02]  /*4fd0*/  FMNMX.FTZ R17, R40, R17, !PT ;  /* 0x0000001128117209 */ /* 0x000fe40007810000 */
[----:B------:R-:W-:-:S02]  /*4fe0*/  IADD3 R13, R124, 0x48, RZ ;  /* 0x000000487c0d7810 */ /* 0x000fc40007ffe0ff */
[----:B------:R-:W-:Y:S02]  /*4ff0*/  FSEL R149, R149, -INF , !P3 ;  /* 0xff80000095957808 */ /* 0x000fe40005800000 */
[----:B------:R-:W-:Y:S02]  /*5000*/  FSEL R156, R156, -INF , !P5 ;  /* 0xff8000009c9c7808 */ /* 0x000fe40006800000 */
[----:B------:R-:W-:Y:S02]  /*5010*/  FMNMX.FTZ R18, R142, R18, !PT ;  /* 0x000000128e127209 */ /* 0x000fe40007810000 */
[----:B------:R-:W-:Y:S02]  /*5020*/  FMNMX.FTZ R17, R172, R17, !PT ;  /* 0x00000011ac117209 */ /* 0x000fe40007810000 */
[----:B------:R-:W-:Y:S02]  /*5030*/  ISETP.GE.AND P4, PT, R14, R192, PT ;  /* 0x000000c00e00720c */ /* 0x000fe40003f86270 */
[----:B------:R-:W-:-:S02]  /*5040*/  ISETP.GE.AND P1, PT, R13, R193, PT ;  /* 0x000000c10d00720c */ /* 0x000fc40003f26270 */
[----:B------:R-:W-:Y:S02]  /*5050*/  ISETP.GE.AND P3, PT, R13, R192, PT ;  /* 0x000000c00d00720c */ /* 0x000fe40003f66270 */
[C---:B------:R-:W-:Y:S02]  /*5060*/  IADD3 R13, R124.reuse, 0x50, RZ ;  /* 0x000000507c0d7810 */ /* 0x040fe40007ffe0ff */
[----:B------:R-:W-:Y:S02]  /*5070*/  IADD3 R14, R124, 0x49, RZ ;  /* 0x000000497c0e7810 */ /* 0x000fe40007ffe0ff */
[----:B------:R-:W-:Y:S02]  /*5080*/  FMNMX.FTZ R18, R156, R18, !PT ;  /* 0x000000129c127209 */ /* 0x000fe40007810000 */
[----:B------:R-:W-:Y:S02]  /*5090*/  FMNMX.FTZ R17, R144, R17, !PT ;  /* 0x0000001190117209 */ /* 0x000fe40007810000 */
[----:B------:R-:W-:-:S02]  /*50a0*/  FSEL R162, R162, -INF , !P4 ;  /* 0xff800000a2a27808 */ /* 0x000fc40006000000 */
[----:B------:R-:W-:Y:S02]  /*50b0*/  FSEL R159, R159, -INF , !P1 ;  /* 0xff8000009f9f7808 */ /* 0x000fe40004800000 */
[CC--:B------:R-:W-:Y:S02]  /*50c0*/  ISETP.GE.AND P4, PT, R13.reuse, R193.reuse, PT ;  /* 0x000000c10d00720c */ /* 0x0c0fe40003f86270 */
[----:B------:R-:W-:Y:S02]  /*50d0*/  ISETP.GE.AND P1, PT, R13, R192, PT ;  /* 0x000000c00d00720c */ /* 0x000fe40003f26270 */
[----:B------:R-:W-:Y:S02]  /*50e0*/  IADD3 R13, R124, 0x51, RZ ;  /* 0x000000517c0d7810 */ /* 0x000fe40007ffe0ff */
[----:B------:R-:W-:Y:S02]  /*50f0*/  ISETP.GE.AND P5, PT, R14, R193, PT ;  /* 0x000000c10e00720c */ /* 0x000fe40003fa6270 */
[----:B------:R-:W-:-:S02]  /*5100*/  FMNMX.FTZ R18, R157, R18, !PT ;  /* 0x000000129d127209 */ /* 0x000fc40007810000 */
[----:B------:R-:W-:Y:S02]  /*5110*/  FMNMX.FTZ R17, R145, R17, !PT ;  /* 0x0000001191117209 */ /* 0x000fe40007810000 */
[----:B------:R-:W-:Y:S02]  /*5120*/  FSEL R161, R161, -INF , !P2 ;  /* 0xff800000a1a17808 */ /* 0x000fe40005000000 */
[----:B-1----:R-:W-:Y:S02]  /*5130*/  FSEL R164, R164, -INF , !P3 ;  /* 0xff800000a4a47808 */ /* 0x002fe40005800000 */
[-C--:B------:R-:W-:Y:S02]  /*5140*/  ISETP.GE.AND P2, PT, R14, R192.reuse, PT ;  /* 0x000000c00e00720c */ /* 0x080fe40003f46270 */
        /* <DEDUP_REMOVED lines=9> */
[----:B------:R-:W-:Y:S02]  /*51e0*/  FSEL R171, R171, -INF , !P4 ;  /* 0xff800000abab7808 */ /* 0x000fe40006000000 */
        /* <DEDUP_REMOVED lines=27> */
[----:B------:R-:W-:-:S02]  /*53a0*/  ISETP.GE.AND P4, PT, R13, R193, PT ;  /* 0x000000c10d00720c */ /* 0x000fc40003f86270 */
[----:B------:R-:W-:Y:S02]  /*53b0*/  IADD3 R16, R124, 0x69, RZ ;  /* 0x000000697c107810 */ /* 0x000fe40007ffe0ff */
[----:B------:R-:W-:Y:S02]  /*53c0*/  FSEL R154, R154, -INF , !P5 ;  /* 0xff8000009a9a7808 */ /* 0x000fe40006800000 */
[----:B------:R-:W-:Y:S02]  /*53d0*/  FMNMX.FTZ R18, R155, R18, !PT ;  /* 0x000000129b127209 */ /* 0x000fe40007810000 */
[----:B------:R-:W-:Y:S02]  /*53e0*/  FMNMX.FTZ R17, R167, R17, !PT ;  /* 0x00000011a7117209 */ /* 0x000fe40007810000 */
[----:B------:R-:W-:Y:S02]  /*53f0*/  IADD3 R15, R124, 0x70, RZ ;  /* 0x000000707c0f7810 */ /* 0x000fe40007ffe0ff */
[----:B------:R-:W-:-:S02]  /*5400*/  ISETP.GE.AND P6, PT, R16, R193, PT ;  /* 0x000000c11000720c */ /* 0x000fc40003fc6270 */
[----:B------:R-:W-:Y:S02]  /*5410*/  FSEL R153, R153, -INF , !P4 ;  /* 0xff80000099997808 */ /* 0x000fe40006000000 */
[----:B------:R-:W-:Y:S02]  /*5420*/  FMNMX.FTZ R18, R154, R18, !PT ;  /* 0x000000129a127209 */ /* 0x000fe40007810000 */
[----:B------:R-:W-:Y:S02]  /*5430*/  FMNMX.FTZ R17, R166, R17, !PT ;  /* 0x00000011a6117209 */ /* 0x000fe40007810000 */
[----:B------:R-:W-:Y:S02]  /*5440*/  FSEL R160, R160, -INF , !P1 ;  /* 0xff800000a0a07808 */ /* 0x000fe40004800000 */
[----:B------:R-:W-:Y:S02]  /*5450*/  IADD3 R14, R124, 0x71, RZ ;  /* 0x000000717c0e7810 */ /* 0x000fe40007ffe0ff */
[----:B------:R-:W-:-:S02]  /*5460*/  ISETP.GE.AND P5, PT, R15, R193, PT ;  /* 0x000000c10f00720c */ /* 0x000fc40003fa6270 */
[----:B------:R-:W-:Y:S02]  /*5470*/  FSEL R152, R152, -INF , !P6 ;  /* 0xff80000098987808 */ /* 0x000fe40007000000 */
[----:B------:R-:W-:Y:S02]  /*5480*/  FMNMX.FTZ R18, R153, R18, !PT ;  /* 0x0000001299127209 */ /* 0x000fe40007810000 */
[----:B------:R-:W-:Y:S02]  /*5490*/  FMNMX.FTZ R17, R163, R17, !PT ;  /* 0x00000011a3117209 */ /* 0x000fe40007810000 */
[----:B------:R-:W-:Y:S02]  /*54a0*/  ISETP.GE.AND P1, PT, R13, R192, PT ;  /* 0x000000c00d00720c */ /* 0x000fe40003f26270 */
[----:B------:R-:W-:Y:S02]  /*54b0*/  IADD3 R13, R124, 0x78, RZ ;  /* 0x000000787c0d7810 */ /* 0x000fe40007ffe0ff */
[----:B------:R-:W-:-:S02]  /*54c0*/  ISETP.GE.AND P4, PT, R14, R193, PT ;  /* 0x000000c10e00720c */ /* 0x000fc40003f86270 */
[----:B------:R-:W-:Y:S02]  /*54d0*/  FSEL R140, R140, -INF , !P5 ;  /* 0xff8000008c8c7808 */ /* 0x000fe40006800000 */
[----:B------:R-:W-:Y:S02]  /*54e0*/  FMNMX.FTZ R18, R152, R18, !PT ;  /* 0x0000001298127209 */ /* 0x000fe40007810000 */
[----:B------:R-:W-:Y:S02]  /*54f0*/  FSEL R151, R151, -INF , !P3 ;  /* 0xff80000097977808 */ /* 0x000fe40005800000 */
        /* <DEDUP_REMOVED lines=23> */
[-C--:B------:R-:W-:Y:S02]  /*5670*/  ISETP.GE.AND P1, PT, R13, R192.reuse, PT ;  /* 0x000000c00d00720c */ /* 0x080fe40003f26270 */
[----:B------:R-:W-:Y:S02]  /*5680*/  FSEL R65, R6, -INF , !P2 ;  /* 0xff80000006417808 */ /* 0x000fe40005000000 */
[----:B------:R-:W-:Y:S02]  /*5690*/  FMNMX.FTZ R17, R66, R17, !PT ;  /* 0x0000001142117209 */ /* 0x000fe40007810000 */
[----:B------:R-:W-:Y:S02]  /*56a0*/  ISETP.GE.AND P2, PT, R124, R192, PT ;  /* 0x000000c07c00720c */ /* 0x000fe40003f46270 */
[----:B------:R-:W-:Y:S01]  /*56b0*/  FSEL R64, R7, -INF , !P1 ;  /* 0xff80000007407808 */ /* 0x000fe20004800000 */
[----:B------:R-:W-:Y:S01]  /*56c0*/  LDSM.16.MT88.4 R124, [R216+0xc000] ;  /* 0x00c00000d87c783b */ /* 0x000fe20000004200 */
[----:B------:R-:W-:-:S02]  /*56d0*/  FMNMX.FTZ R17, R65, R17, !PT ;  /* 0x0000001141117209 */ /* 0x000fc40007810000 */
[----:B------:R-:W-:Y:S02]  /*56e0*/  FSEL R63, R63, -INF , !P2 ;  /* 0xff8000003f3f7808 */ /* 0x000fe40005000000 */
[----:B------:R-:W-:-:S04]  /*56f0*/  FMNMX.FTZ R7, R64, R17, !PT ;  /* 0x0000001140077209 */ /* 0x000fc80007810000 */
[----:B------:R-:W-:Y:S02]  /*5700*/  FMNMX.FTZ R7, R63, R7, !PT ;  /* 0x000000073f077209 */ /* 0x000fe40007810000 */
[----:B-1----:R-:W-:-:S03]  /*5710*/  FMNMX.FTZ R15, R16, R15, !PT ;  /* 0x0000000f100f7209 */ /* 0x002fc60007810000 */
[----:B------:R-:W1:Y:S04]  /*5720*/  SHFL.BFLY PT, R6, R7, 0x2, 0x1f ;  /* 0x0c401f0007067f89 */ /* 0x000e6800000e0000 */
[----:B------:R-:W2:Y:S04]  /*5730*/  SHFL.BFLY PT, R132, R15, 0x1, 0x1f ;  /* 0x0c201f000f847f89 */ /* 0x000ea800000e0000 */
[----:B------:R-:W-:Y:S01]  /*5740*/  LDSM.16.MT88.4 R16, [R213+0xc800] ;  /* 0x00c80000d510783b */ /* 0x000fe20000004200 */
        /* <DEDUP_REMOVED lines=18> */
[----:B------:R-:W-:Y:S01]  /*5870*/  LDSM.16.MT88.4 R4, [R212+0x10000] ;  /* 0x01000000d404783b */ /* 0x000fe20000004200 */
[----:B------:R-:W1:Y:S01]  /*5880*/  MUFU.EX2 R57, R57 ;  /* 0x0000003900397308 */ /* 0x000e620000000800 */
[----:B------:R-:W-:-:S02]  /*5890*/  FFMA.FTZ R47, R12, c[0x0][0x23c], -R136 ;  /* 0x00008f000c2f7a23 */ /* 0x000fc40000010888 */
[----:B------:R-:W-:Y:S01]  /*58a0*/  FSEL R62, R62, RZ, P1 ;  /* 0x000000ff3e3e7208 */ /* 0x000fe20000800000 */
[----:B------:R-:W-:Y:S01]  /*58b0*/  LDSM.16.MT88.4 R12, [R212+0xc800] ;  /* 0x00c80000d40c783b */ /* 0x000fe20000004200 */
[--C-:B------:R-:W-:Y:S01]  /*58c0*/  FFMA.FTZ R46, R30, c[0x0][0x23c], -R136.reuse ;  /* 0x00008f001e2e7a23 */ /* 0x100fe20000010888 */
[----:B------:R-:W-:Y:S01]  /*58d0*/  ISETP.GE.AND P1, PT, R133, 0x2, PT ;  /* 0x000000028500780c */ /* 0x000fe20003f26270 */
[----:B------:R-:W-:Y:S01]  /*58e0*/  FFMA.FTZ R43, R28, c[0x0][0x23c], -R136 ;  /* 0x00008f001c2b7a23 */ /* 0x000fe20000010888 */
[----:B------:R-:W-:Y:S01]  /*58f0*/  MUFU.EX2 R56, R56 ;  /* 0x0000003800387308 */ /* 0x000fe20000000800 */
[--C-:B------:R-:W-:Y:S02]  /*5900*/  FFMA.FTZ R59, R93, c[0x0][0x23c], -R62.reuse ;  /* 0x00008f005d3b7a23 */ /* 0x100fe4000001083e */
[----:B------:R-:W2:Y:S01]  /*5910*/  LDSM.16.MT88.4 R92, [R216+0x10000] ;  /* 0x01000000d85c783b */ /* 0x000ea20000004200 */
[--C-:B------:R-:W-:Y:S02]  /*5920*/  FFMA.FTZ R61, R80, c[0x0][0x23c], -R62.reuse ;  /* 0x00008f00503d7a23 */ /* 0x100fe4000001083e */
[----:B------:R-:W-:-:S02]  /*5930*/  FFMA.FTZ R60, R82, c[0x0][0x23c], -R62 ;  /* 0x00008f00523c7a23 */ /* 0x000fc4000001083e */
[--C-:B------:R-:W-:Y:S01]  /*5940*/  FFMA.FTZ R53, R104, c[0x0][0x23c], -R62.reuse ;  /* 0x00008f0068357a23 */ /* 0x100fe2000001083e */
[----:B------:R-:W3:Y:S01]  /*5950*/  MUFU.EX2 R52, R52 ;  /* 0x0000003400347308 */ /* 0x000ee20000000800 */
[--C-:B------:R-:W-:Y:S01]  /*5960*/  FFMA.FTZ R54, R11, c[0x0][0x23c], -R62.reuse ;  /* 0x00008f000b367a23 */ /* 0x100fe2000001083e */
[----:B-1----:R-:W-:Y:S01]  /*5970*/  F2FP.PACK_AB R68, R57, R58 ;  /* 0x0000003a3944723e */ /* 0x002fe200000000ff */
[--C-:B------:R-:W-:Y:S02]  /*5980*/  FFMA.FTZ R49, R10, c[0x0][0x23c], -R62.reuse ;  /* 0x00008f000a317a23 */ /* 0x100fe4000001083e */
[--C-:B------:R-:W-:Y:S02]  /*5990*/  FFMA.FTZ R48, R9, c[0x0][0x23c], -R62.reuse ;  /* 0x00008f0009307a23 */ /* 0x100fe4000001083e */
[----:B------:R-:W-:Y:S01]  /*59a0*/  FFMA.FTZ R45, R8, c[0x0][0x23c], -R62 ;  /* 0x00008f00082d7a23 */ /* 0x000fe2000001083e */
[----:B------:R-:W-:Y:S01]  /*59b0*/  MUFU.EX2 R61, R61 ;  /* 0x0000003d003d7308 */ /* 0x000fe20000000800 */
[----:B------:R-:W1:Y:S01]  /*59c0*/  LDSM.16.MT88.4 R8, [R216+0x10800] ;  /* 0x01080000d808783b */ /* 0x000e620000004200 */
[----:B------:R-:W-:-:S02]  /*59d0*/  FFMA.FTZ R42, R29, c[0x0][0x23c], -R136 ;  /* 0x00008f001d2a7a23 */ /* 0x000fc40000010888 */
[----:B------:R-:W-:Y:S01]  /*59e0*/  FFMA.FTZ R2, R44, c[0x0][0x23c], -R136 ;  /* 0x00008f002c027a23 */ /* 0x000fe20000010888 */
[----:B------:R-:W4:Y:S01]  /*59f0*/  LDSM.16.MT88.4 R28, [R213+0x10800] ;  /* 0x01080000d51c783b */ /* 0x000f220000004200 */
[--C-:B------:R-:W-:Y:S02]  /*5a00*/  FFMA.FTZ R44, R41, c[0x0][0x23c], -R62.reuse ;  /* 0x00008f00292c7a23 */ /* 0x100fe4000001083e */
[----:B------:R-:W5:Y:S01]  /*5a10*/  MUFU.EX2 R60, R60 ;  /* 0x0000003c003c7308 */ /* 0x000f620000000800 */
        /* <DEDUP_REMOVED lines=36> */
[C---:B--2---:R-:W-:Y:S01]  /*5c60*/  HMMA.16816.F32 R96, R68.reuse, R92, RZ ;  /* 0x0000005c4460723c */ /* 0x044fe200000018ff */
[--C-:B------:R-:W-:Y:S01]  /*5c70*/  FFMA.FTZ R163, R163, c[0x0][0x23c], -R62.reuse ;  /* 0x00008f00a3a37a23 */ /* 0x100fe2000001083e */
[----:B------:R-:W-:Y:S01]  /*5c80*/  MUFU.EX2 R54, R54 ;  /* 0x0000003600367308 */ /* 0x000fe20000000800 */
[----:B------:R-:W-:Y:S02]  /*5c90*/  FFMA.FTZ R160, R160, c[0x0][0x23c], -R62 ;  /* 0x00008f00a0a07a23 */ /* 0x000fe4000001083e */
[--C-:B------:R-:W-:Y:S02]  /*5ca0*/  FFMA.FTZ R155, R155, c[0x0][0x23c], -R136.reuse ;  /* 0x00008f009b9b7a23 */ /* 0x100fe40000010888 */
[--C-:B------:R-:W-:Y:S01]  /*5cb0*/  FFMA.FTZ R154, R154, c[0x0][0x23c], -R136.reuse ;  /* 0x00008f009a9a7a23 */ /* 0x100fe20000010888 */
[----:B------:R-:W-:Y:S01]  /*5cc0*/  HMMA.16816.F32 R92, R68, R94, RZ ;  /* 0x0000005e445c723c */ /* 0x000fe200000018ff */
[--C-:B------:R-:W-:Y:S01]  /*5cd0*/  FFMA.FTZ R153, R153, c[0x0][0x23c], -R136.reuse ;  /* 0x00008f0099997a23 */ /* 0x100fe20000010888 */
        /* <DEDUP_REMOVED lines=12> */
[----:B------:R-:W5:Y:S01]  /*5da0*/  MUFU.EX2 R45, R45 ;  /* 0x0000002d002d7308 */ /* 0x000f620000000800 */
[----:B------:R-:W-:-:S02]  /*5db0*/  FADD.FTZ R59, R59, R60 ;  /* 0x0000003c3b3b7221 */ /* 0x000fc40000010000 */
[----:B------:R-:W-:Y:S02]  /*5dc0*/  FFMA.FTZ R242, R137, c[0x0][0x23c], -R136 ;  /* 0x00008f0089f27a23 */ /* 0x000fe40000010888 */
[----:B------:R-:W-:Y:S01]  /*5dd0*/  FFMA.FTZ R241, R63, c[0x0][0x23c], -R62 ;  /* 0x00008f003ff17a23 */ /* 0x000fe2000001083e */
[----:B------:R-:W-:Y:S01]  /*5de0*/  HMMA.16816.F32 R112, R68, R108, RZ ;  /* 0x0000006c4470723c */ /* 0x000fe200000018ff */
[----:B------:R-:W-:Y:S01]  /*5df0*/  FADD.FTZ R56, R52, R56 ;  /* 0x0000003834387221 */ /* 0x000fe20000010000 */
[----:B------:R-:W-:Y:S01]  /*5e00*/  MUFU.EX2 R46, R46 ;  /* 0x0000002e002e7308 */ /* 0x000fe20000000800 */
[----:B------:R-:W-:-:S05]  /*5e10*/  FADD.FTZ R59, R53, R59 ;  /* 0x0000003b353b7221 */ /* 0x000fca0000010000 */
        /* <DEDUP_REMOVED lines=18> */
[----:B--2---:R-:W-:Y:S01]  /*5f40*/  F2FP.PACK_AB R5, R49, R54 ;  /* 0x000000363105723e */ /* 0x004fe200000000ff */
[----:B------:R-:W2:Y:S01]  /*5f50*/  MUFU.EX2 R141, R141 ;  /* 0x0000008d008d7308 */ /* 0x000ea20000000800 */
[----:B------:R-:W-:-:S02]  /*5f60*/  FADD.FTZ R55, R55, R56 ;  /* 0x0000003837377221 */ /* 0x000fc40000010000 */
[----:B------:R-:W-:Y:S02]  /*5f70*/  FADD.FTZ R54, R54, R59 ;  /* 0x0000003b36367221 */ /* 0x000fe40000010000 */
[----:B------:R-:W-:Y:S01]  /*5f80*/  F2FP.PACK_AB R6, R47, R50 ;  /* 0x000000322f06723e */ /* 0x000fe200000000ff */
[----:B------:R-:W-:Y:S01]  /*5f90*/  FADD.FTZ R55, R51, R55 ;  /* 0x0000003733377221 */ /* 0x000fe20000010000 */
[----:B-----5:R-:W-:Y:S01]  /*5fa0*/  F2FP.PACK_AB R7, R45, R48 ;  /* 0x000000302d07723e */ /* 0x020fe200000000ff */
[----:B------:R-:W-:Y:S01]  /*5fb0*/  MUFU.EX2 R143, R143 ;  /* 0x0000008f008f7308 */ /* 0x000fe20000000800 */
[----:B------:R-:W-:Y:S02]  /*5fc0*/  FADD.FTZ R54, R49, R54 ;  /* 0x0000003631367221 */ /* 0x000fe40000010000 */
[----:B------:R-:W-:Y:S02]  /*5fd0*/  FADD.FTZ R50, R50, R55 ;  /* 0x0000003732327221 */ /* 0x000fe40000010000 */
[----:B------:R-:W-:Y:S01]  /*5fe0*/  FADD.FTZ R48, R48, R54 ;  /* 0x0000003630307221 */ /* 0x000fe20000010000 */
[----:B------:R-:W-:Y:S01]  /*5ff0*/  HMMA.16816.F32 R104, R4, R12, R104 ;  /* 0x0000000c0468723c */ /* 0x000fe20000001868 */
[----:B------:R-:W-:Y:S01]  /*6000*/  FADD.FTZ R50, R47, R50 ;  /* 0x000000322f327221 */ /* 0x000fe20000010000 */
[----:B------:R-:W3:Y:S01]  /*6010*/  MUFU.EX2 R142, R142 ;  /* 0x0000008e008e7308 */ /* 0x000ee20000000800 */
[----:B------:R-:W-:-:S05]  /*6020*/  FADD.FTZ R48, R45, R48 ;  /* 0x000000302d307221 */ /* 0x000fca0000010000 */
[C---:B------:R-:W-:Y:S01]  /*6030*/  HMMA.16816.F32 R100, R4.reuse, R14, R100 ;  /* 0x0000000e0464723c */ /* 0x040fe20000001864 */
[----:B------:R-:W5:Y:S01]  /*6040*/  LDSM.16.MT88.4 R12, [R212+0x10800] ;  /* 0x01080000d40c783b */ /* 0x000f620000004200 */
[----:B------:R-:W-:Y:S06]  /*6050*/  MUFU.EX2 R144, R144 ;  /* 0x0000009000907308 */ /* 0x000fec0000000800 */
[C---:B-1----:R-:W-:Y:S02]  /*6060*/  HMMA.16816.F32 R96, R4.reuse, R8, R96 ;  /* 0x000000080460723c */ /* 0x042fe40000001860 */
        /* <DEDUP_REMOVED lines=29> */
[C---:B-----5:R-:W-:Y:S02]  /*6240*/  HMMA.16816.F32 R72, R4.reuse, R12, R72 ;  /* 0x0000000c0448723c */ /* 0x060fe40000001848 */
[----:B------:R-:W5:Y:S06]  /*6250*/  MUFU.EX2 R170, R170 ;  /* 0x000000aa00aa7308 */ /* 0x000f6c0000000800 */
        /* <DEDUP_REMOVED lines=55> */
[----:B---3--:R-:W-:-:S02]  /*65d0*/  F2FP.PACK_AB R6, R142, R143 ;  /* 0x0000008f8e06723e */ /* 0x008fc400000000ff */
[----:B------:R-:W-:Y:S01]  /*65e0*/  F2FP.PACK_AB R5, R145, R144 ;  /* 0x000000909105723e */ /* 0x000fe200000000ff */
        /* <DEDUP_REMOVED lines=22> */
[----:B------:R-:W1:Y:S07]  /*6750*/  LDSM.16.MT88.4 R20, [R214+0xe000] ;  /* 0x00e00000d614783b */ /* 0x000e6e0000004200 */
        /* <DEDUP_REMOVED lines=12> */
[C---:B------:R-:W-:Y:S01]  /*6820*/  F2FP.PACK_AB R5, R162.reuse, R161 ;  /* 0x000000a1a205723e */ /* 0x040fe200000000ff */
[----:B------:R-:W-:Y:S01]  /*6830*/  FADD.FTZ R161, R161, R148 ;  /* 0x00000094a1a17221 */ /* 0x000fe20000010000 */
[----:B----4-:R-:W-:Y:S01]  /*6840*/  F2FP.PACK_AB R7, R165, R164 ;  /* 0x000000a4a507723e */ /* 0x010fe200000000ff */
        /* <DEDUP_REMOVED lines=9> */
[C---:B------:R-:W-:Y:S08]  /*68e0*/  HMMA.16816.F32 R120, R4.reuse, R20, R120 ;  /* 0x000000140478723c */ /* 0x040ff00000001878 */
        /* <DEDUP_REMOVED lines=20> */
[----:B-----5:R-:W-:Y:S01]  /*6a30*/  F2FP.PACK_AB R4, R170, R171 ;  /* 0x000000abaa04723e */ /* 0x020fe200000000ff */
        /* <DEDUP_REMOVED lines=85> */
[----:B------:R-:W-:Y:S01]  /*6f90*/  F2FP.PACK_AB R6, R242, R26 ;  /* 0x0000001af206723e */ /* 0x000fe200000000ff */
[C---:B------:R-:W-:Y:S01]  /*6fa0*/  FADD.FTZ R147, R28.reuse, R147 ;  /* 0x000000931c937221 */ /* 0x040fe20000010000 */
[----:B------:R-:W-:Y:S01]  /*6fb0*/  F2FP.PACK_AB R5, R28, R27 ;  /* 0x0000001b1c05723e */ /* 0x000fe200000000ff */
        /* <DEDUP_REMOVED lines=42> */
[----:B-1----:R-:W-:Y:S01]  /*7260*/  IMAD.MOV R7, RZ, RZ, -R11 ;  /* 0x000000ffff077224 */ /* 0x002fe200078e0a0b */
[----:B------:R-:W-:-:S03]  /*7270*/  MOV R10, RZ ;  /* 0x000000ff000a7202 */ /* 0x000fc60000000f00 */
[----:B------:R-:W-:-:S04]  /*7280*/  IMAD R7, R7, R37, RZ ;  /* 0x0000002507077224 */ /* 0x000fc800078e02ff */
[----:B------:R-:W-:-:S06]  /*7290*/  IMAD.HI.U32 R7, R11, R7, R10 ;  /* 0x000000070b077227 */ /* 0x000fcc00078e000a */
[----:B------:R-:W-:-:S04]  /*72a0*/  IMAD.HI.U32 R8, R7, R6, RZ ;  /* 0x0000000607087227 */ /* 0x000fc800078e00ff */
[----:B------:R-:W-:-:S04]  /*72b0*/  IMAD.HI.U32 R7, R7, R4, RZ ;  /* 0x0000000407077227 */ /* 0x000fc800078e00ff */
[----:B------:R-:W-:Y:S02]  /*72c0*/  IMAD.MOV R5, RZ, RZ, -R8 ;  /* 0x000000ffff057224 */ /* 0x000fe400078e0a08 */
[----:B------:R-:W-:Y:S02]  /*72d0*/  IMAD.MOV R2, RZ, RZ, -R7 ;  /* 0x000000ffff027224 */ /* 0x000fe400078e0a07 */
[C---:B------:R-:W-:Y:S02]  /*72e0*/  IMAD R5, R37.reuse, R5, R6 ;  /* 0x0000000525057224 */ /* 0x040fe400078e0206 */
[C---:B------:R-:W-:Y:S01]  /*72f0*/  IMAD R2, R37.reuse, R2, R4 ;  /* 0x0000000225027224 */ /* 0x040fe200078e0204 */
[----:B------:R-:W-:Y:S02]  /*7300*/  LOP3.LUT R4, RZ, c[0x0][0x2d0], RZ, 0x33, !PT ;  /* 0x0000b400ff047a12 */ /* 0x000fe400078e33ff */
        /* <DEDUP_REMOVED lines=8> */
[----:B------:R-:W-:-:S07]  /*7390*/  ISETP.NE.AND P2, PT, RZ, c[0x0][0x2d0], PT ;  /* 0x0000b400ff007a0c */ /* 0x000fce0003f45270 */
[----:B------:R-:W-:Y:S02]  /*73a0*/  @P6 IADD3 R8, R8, 0x1, RZ ;  /* 0x0000000108086810 */ /* 0x000fe40007ffe0ff */
[----:B------:R-:W-:-:S03]  /*73b0*/  @P5 IADD3 R7, R7, 0x1, RZ ;  /* 0x0000000107075810 */ /* 0x000fc60007ffe0ff */
[----:B------:R-:W-:Y:S02]  /*73c0*/  IMAD.MOV.U32 R0, RZ, RZ, R8 ;  /* 0x000000ffff007224 */ /* 0x000fe400078e0008 */
[----:B------:R-:W-:-:S03]  /*73d0*/  @!P1 IMAD.MOV R7, RZ, RZ, -R7 ;  /* 0x000000ffff079224 */ /* 0x000fc600078e0a07 */
[----:B------:R-:W-:-:S04]  /*73e0*/  @!P3 IADD3 R0, -R0, RZ, RZ ;  /* 0x000000ff0000b210 */ /* 0x000fc80007ffe1ff */
[C---:B------:R-:W-:Y:S02]  /*73f0*/  SEL R0, R4.reuse, R0, !P2 ;  /* 0x0000000004007207 */ /* 0x040fe40005000000 */
[----:B------:R-:W-:-:S03]  /*7400*/  SEL R4, R4, R7, !P2 ;  /* 0x0000000704047207 */ /* 0x000fc60005000000 */
[----:B------:R-:W-:-:S04]  /*7410*/  IMAD.WIDE R8, R0, 0x4, R234 ;  /* 0x0000000400087825 */ /* 0x000fc800078e02ea */
[----:B------:R-:W-:Y:S01]  /*7420*/  IMAD.WIDE R6, R4, 0x4, R234 ;  /* 0x0000000404067825 */ /* 0x000fe200078e02ea */
[----:B------:R-:W2:Y:S04]  /*7430*/  LDG.E R2, [R8.64] ;  /* 0x0000000808027981 */ /* 0x000ea8000c1e1900 */
[----:B------:R1:W2:Y:S01]  /*7440*/  LDG.E R5, [R6.64] ;  /* 0x0000000806057981 */ /* 0x0002a2000c1e1900 */
[----:B------:R-:W-:Y:S01]  /*7450*/  IMAD.IADD R0, R0, 0x1, -R4 ;  /* 0x0000000100007824 */ /* 0x000fe200078e0a04 */
[----:B------:R-:W-:-:S05]  /*7460*/  MOV R4, c[0x0][0x2d0] ;  /* 0x0000b40000047a02 */ /* 0x000fca0000000f00 */
[----:B------:R-:W-:-:S05]  /*7470*/  IMAD R4, R0, R4, -0x80 ;  /* 0xffffff8000047424 */ /* 0x000fca00078e0204 */
[----:B------:R-:W-:-:S05]  /*7480*/  SHF.R.S32.HI R0, RZ, 0x1f, R4 ;  /* 0x0000001fff007819 */ /* 0x000fca0000011404 */
[----:B------:R-:W-:-:S04]  /*7490*/  IMAD R0, R0, c[0x0][0x1a0], RZ ;  /* 0x0000680000007a24 */ /* 0x000fc800078e02ff */
[C---:B------:R-:W-:Y:S02]  /*74a0*/  IMAD R0, R4.reuse, c[0x0][0x1a4], R0 ;  /* 0x0000690004007a24 */ /* 0x040fe400078e0200 */
[----:B-1----:R-:W-:-:S05]  /*74b0*/  IMAD.WIDE.U32 R6, R4, c[0x0][0x1a0], RZ ;  /* 0x0000680004067a25 */ /* 0x002fca00078e00ff */
        /* <DEDUP_REMOVED lines=9> */
.L_x_2375:
[----:B------:R-:W-:-:S05]  /*7550*/  IMAD.MOV.U32 R0, RZ, RZ, c[0x0][0x1a0] ;  /* 0x00006800ff007624 */ /* 0x000fca00078e00ff */
[----:B------:R-:W-:-:S04]  /*7560*/  LEA R0, -R0, RZ, 0x7 ;  /* 0x000000ff00007211 */ /* 0x000fc800078e39ff */
[----:B------:R-:W-:Y:S02]  /*7570*/  SHF.R.S32.HI R2, RZ, 0x1f, R0 ;  /* 0x0000001fff027819 */ /* 0x000fe40000011400 */
.L_x_2376:
[----:B------:R-:W-:Y:S01]  /*7580*/  ULDC.64 UR4, c[0x0][0x1a0] ;  /* 0x0000680000047ab9 */ /* 0x000fe20000000a00 */
[C---:B------:R-:W-:Y:S01]  /*7590*/  LEA R225, P1, R0.reuse, R225, 0x1 ;  /* 0x000000e100e17211 */ /* 0x040fe200078208ff */
[----:B------:R-:W-:Y:S01]  /*75a0*/  USHF.L.U32 UR7, UR4, 0x5, URZ ;  /* 0x0000000504077899 */ /* 0x000fe2000800063f */
[----:B------:R-:W-:Y:S01]  /*75b0*/  IMAD R194, R227, 0x80, R194 ;  /* 0x00000080e3c27824 */ /* 0x000fe200078e02c2 */
[----:B------:R-:W-:Y:S01]  /*75c0*/  UMOV UR6, 0x5 ;  /* 0x0000000500067882 */ /* 0x000fe20000000000 */
[C---:B------:R-:W-:Y:S01]  /*75d0*/  LEA.HI.X R224, R0.reuse, R224, R2, 0x1, P1 ;  /* 0x000000e000e07211 */ /* 0x040fe200008f0c02 */
[----:B------:R-:W-:Y:S01]  /*75e0*/  USHF.L.U64.HI UR5, UR4, UR6, UR5 ;  /* 0x0000000604057299 */ /* 0x000fe20008010205 */
[----:B------:R-:W-:Y:S01]  /*75f0*/  IADD3 R0, P2, R0, R38, RZ ;  /* 0x0000002600007210 */ /* 0x000fe20007f5e0ff */
[----:B------:R-:W-:Y:S01]  /*7600*/  IMAD.MOV.U32 R14, RZ, RZ, R225 ;  /* 0x000000ffff0e7224 */ /* 0x000fe200078e00e1 */
[----:B------:R-:W-:Y:S01]  /*7610*/  IADD3 R4, P1, R225, UR7, RZ ;  /* 0x00000007e1047c10 */ /* 0x000fe2000ff3e0ff */
[----:B------:R-:W-:Y:S01]  /*7620*/  IMAD.MOV.U32 R15, RZ, RZ, R224 ;  /* 0x000000ffff0f7224 */ /* 0x000fe200078e00e0 */
[----:B------:R-:W-:Y:S01]  /*7630*/  ISETP.GE.AND P5, PT, R194, R193, PT ;  /* 0x000000c1c200720c */ /* 0x000fe20003fa6270 */
[----:B------:R-:W-:Y:S01]  /*7640*/  IMAD.X R2, R2, 0x1, R36, P2 ;  /* 0x0000000102027824 */ /* 0x000fe200010e0624 */
[----:B------:R-:W-:-:S02]  /*7650*/  IADD3.X R5, R224, UR5, RZ, P1, !PT ;  /* 0x00000005e0057c10 */ /* 0x000fc40008ffe4ff */
[----:B------:R-:W-:Y:S01]  /*7660*/  IADD3 R6, P1, R4, UR7, RZ ;  /* 0x0000000704067c10 */ /* 0x000fe2000ff3e0ff */
[----:B------:R-:W-:Y:S01]  /*7670*/  @!PT LDS RZ, [RZ] ;  /* 0x00000000fffff984 */ /* 0x000fe20000000800 */
[----:B------:R-:W-:Y:S01]  /*7680*/  @!PT LDS RZ, [RZ] ;  /* 0x00000000fffff984 */ /* 0x000fe20000000800 */
[----:B------:R-:W-:Y:S01]  /*7690*/  @!PT LDS RZ, [RZ] ;  /* 0x00000000fffff984 */ /* 0x000fe20000000800 */
[----:B------:R1:W-:Y:S01]  /*76a0*/  LDGSTS.E.BYPASS.LTC128B.128 [R228+0xc000], [R14.64] ;  /* 0x0c0000000ee47fae */ /* 0x0003e2000b901d48 */
        /* <DEDUP_REMOVED lines=18> */
[----:B---3--:R-:W-:-:S03]  /*77d0*/  IADD3 R4, P1, R10, UR7, RZ ;  /* 0x000000070a047c10 */ /* 0x008fc6000ff3e0ff */
[----:B------:R5:W-:Y:S01]  /*77e0*/  LDGSTS.E.BYPASS.LTC128B.128 [R228+0xe800], [R10.64] ;  /* 0x0e8000000ae47fae */ /* 0x000be2000b901d48 */
[----:B------:R-:W-:-:S03]  /*77f0*/  IADD3.X R5, R11, UR5, RZ, P1, !PT ;  /* 0x000000050b057c10 */ /* 0x000fc60008ffe4ff */
[----:B------:R5:W-:Y:S01]  /*7800*/  LDGSTS.E.BYPASS.LTC128B.128 [R228+0x12800], [R10.64+0x80] ;  /* 0x128000800ae47fae */ /* 0x000be2000b901d48 */
[----:B----4-:R-:W-:-:S03]  /*7810*/  IADD3 R6, P1, R4, UR7, RZ ;  /* 0x0000000704067c10 */ /* 0x010fc6000ff3e0ff */
[----:B------:R2:W-:Y:S01]  /*7820*/  LDGSTS.E.BYPASS.LTC128B.128 [R228+0xf000], [R4.64] ;  /* 0x0f00000004e47fae */ /* 0x0005e2000b901d48 */
[----:B------:R-:W-:-:S03]  /*7830*/  IADD3.X R7, R5, UR5, RZ, P1, !PT ;  /* 0x0000000505077c10 */ /* 0x000fc60008ffe4ff */
[----:B------:R2:W-:Y:S01]  /*7840*/  LDGSTS.E.BYPASS.LTC128B.128 [R228+0x13000], [R4.64+0x80] ;  /* 0x1300008004e47fae */ /* 0x0005e2000b901d48 */
[----:B------:R-:W-:-:S03]  /*7850*/  ISETP.GE.AND P1, PT, R133, 0x3, PT ;  /* 0x000000038500780c */ /* 0x000fc60003f26270 */
[----:B------:R2:W-:Y:S04]  /*7860*/  LDGSTS.E.BYPASS.LTC128B.128 [R228+0xf800], [R6.64] ;  /* 0x0f80000006e47fae */ /* 0x0005e8000b901d48 */
[----:B------:R2:W-:Y:S04]  /*7870*/  LDGSTS.E.BYPASS.LTC128B.128 [R228+0x13800], [R6.64+0x80] ;  /* 0x1380008006e47fae */ /* 0x0005e8000b901d48 */
[----:B------:R-:W-:Y:S04]  /*7880*/  LDSM.16.M88.4 R160, [R222] ;  /* 0x00000000dea0783b */ /* 0x000fe80000000200 */
[----:B------:R-:W3:Y:S04]  /*7890*/  LDSM.16.M88.4 R52, [R221+0x4000] ;  /* 0x00400000dd34783b */ /* 0x000ee80000000200 */
[----:B------:R-:W4:Y:S04]  /*78a0*/  LDSM.16.M88.4 R36, [R221+0x5000] ;  /* 0x00500000dd24783b */ /* 0x000f280000000200 */
[----:B------:R-:W2:Y:S04]  /*78b0*/  LDSM.16.M88.4 R44, [R221+0x4800] ;  /* 0x00480000dd2c783b */ /* 0x000ea80000000200 */
[----:B------:R-:W2:Y:S04]  /*78c0*/  LDSM.16.M88.4 R28, [R221+0x5800] ;  /* 0x00580000dd1c783b */ /* 0x000ea80000000200 */
[----:B------:R-:W2:Y:S04]  /*78d0*/  LDSM.16.M88.4 R20, [R221+0x6000] ;  /* 0x00600000dd14783b */ /* 0x000ea80000000200 */
[----:B-1----:R-:W1:Y:S04]  /*78e0*/  LDSM.16.M88.4 R12, [R221+0x6800] ;  /* 0x00680000dd0c783b */ /* 0x002e680000000200 */
[----:B------:R-:W1:Y:S04]  /*78f0*/  LDSM.16.M88.4 R168, [R221+0x7000] ;  /* 0x00700000dda8783b */ /* 0x000e680000000200 */
[----:B------:R-:W-:Y:S04]  /*7900*/  LDSM.16.M88.4 R140, [R220] ;  /* 0x00000000dc8c783b */ /* 0x000fe80000000200 */
[----:B------:R-:W1:Y:S04]  /*7910*/  LDSM.16.M88.4 R144, [R219] ;  /* 0x00000000db90783b */ /* 0x000e680000000200 */
[----:B------:R-:W1:Y:S04]  /*7920*/  LDSM.16.M88.4 R64, [R210] ;  /* 0x00000000d240783b */ /* 0x000e680000000200 */
[----:B------:R-:W1:Y:S01]  /*7930*/  LDSM.16.M88.4 R136, [R211] ;  /* 0x00000000d388783b */ /* 0x000e620000000200 */
[C---:B---3--:R-:W-:Y:S03]  /*7940*/  HMMA.16816.F32 R56, R160.reuse, R52, RZ ;  /* 0x00000034a038723c */ /* 0x048fe600000018ff */
[----:B------:R-:W3:Y:S04]  /*7950*/  LDSM.16.M88.4 R152, [R221+0x7800] ;  /* 0x00780000dd98783b */ /* 0x000ee80000000200 */
[----:B------:R-:W1:Y:S01]  /*7960*/  LDSM.16.M88.4 R60, [R209] ;  /* 0x00000000d13c783b */ /* 0x000e620000000200 */
[C---:B----4-:R-:W-:Y:S03]  /*7970*/  HMMA.16816.F32 R40, R160.reuse, R36, RZ ;  /* 0x00000024a028723c */ /* 0x050fe600000018ff */
[----:B-----5:R-:W4:Y:S04]  /*7980*/  LDSM.16.M88.4 R8, [R208] ;  /* 0x00000000d008783b */ /* 0x020f280000000200 */
[----:B--2---:R-:W2:Y:S01]  /*7990*/  LDSM.16.M88.4 R4, [R207] ;  /* 0x00000000cf04783b */ /* 0x004ea20000000200 */
[C---:B------:R-:W-:Y:S03]  /*79a0*/  HMMA.16816.F32 R52, R160.reuse, R54, RZ ;  /* 0x00000036a034723c */ /* 0x040fe600000018ff */
[----:B------:R-:W5:Y:S04]  /*79b0*/  LDSM.16.M88.4 R148, [R206] ;  /* 0x00000000ce94783b */ /* 0x000f680000000200 */
[----:B------:R-:W-:Y:S01]  /*79c0*/  LDSM.16.M88.4 R184, [R218] ;  /* 0x00000000dab8783b */ /* 0x000fe20000000200 */
[C---:B------:R-:W-:Y:S03]  /*79d0*/  HMMA.16816.F32 R36, R160.reuse, R38, RZ ;  /* 0x00000026a024723c */ /* 0x040fe600000018ff */
[----:B------:R-:W-:Y:S04]  /*79e0*/  LDSM.16.M88.4 R188, [R215+0x6800] ;  /* 0x00680000d7bc783b */ /* 0x000fe80000000200 */
[----:B------:R-:W-:Y:S01]  /*79f0*/  LDSM.16.M88.4 R156, [R217] ;  /* 0x00000000d99c783b */ /* 0x000fe20000000200 */
[C---:B------:R-:W-:Y:S03]  /*7a00*/  HMMA.16816.F32 R48, R160.reuse, R44, RZ ;  /* 0x0000002ca030723c */ /* 0x040fe600000018ff */
[----:B------:R-:W-:Y:S04]  /*7a10*/  LDSM.16.M88.4 R180, [R215+0x7000] ;  /* 0x00700000d7b4783b */ /* 0x000fe80000000200 */
[----:B------:R-:W-:Y:S01]  /*7a20*/  LDSM.16.M88.4 R176, [R215+0x7800] ;  /* 0x00780000d7b0783b */ /* 0x000fe20000000200 */
[C---:B------:R-:W-:Y:S03]  /*7a30*/  HMMA.16816.F32 R44, R160.reuse, R46, RZ ;  /* 0x0000002ea02c723c */ /* 0x040fe600000018ff */
[----:B------:R-:W0:Y:S05]  /*7a40*/  LDGDEPBAR ;  /* 0x00000000000079af */ /* 0x000e2a0000000000 */
[C---:B------:R-:W-:Y:S08]  /*7a50*/  HMMA.16816.F32 R32, R160.reuse, R28, RZ ;  /* 0x0000001ca020723c */ /* 0x040ff000000018ff */
[C---:B------:R-:W-:Y:S08]  /*7a60*/  HMMA.16816.F32 R24, R160.reuse, R20, RZ ;  /* 0x00000014a018723c */ /* 0x040ff000000018ff */
[C---:B-1----:R-:W-:Y:S08]  /*7a70*/  HMMA.16816.F32 R16, R160.reuse, R12, RZ ;  /* 0x0000000ca010723c */ /* 0x042ff000000018ff */
[C---:B------:R-:W-:Y:S08]  /*7a80*/  HMMA.16816.F32 R28, R160.reuse, R30, RZ ;  /* 0x0000001ea01c723c */ /* 0x040ff000000018ff */
[C---:B------:R-:W-:Y:S08]  /*7a90*/  HMMA.16816.F32 R20, R160.reuse, R22, RZ ;  /* 0x00000016a014723c */ /* 0x040ff000000018ff */
[C---:B------:R-:W-:Y:S08]  /*7aa0*/  HMMA.16816.F32 R12, R160.reuse, R14, RZ ;  /* 0x0000000ea00c723c */ /* 0x040ff000000018ff */
[----:B------:R-:W-:Y:S08]  /*7ab0*/  HMMA.16816.F32 R172, R160, R168, RZ ;  /* 0x000000a8a0ac723c */ /* 0x000ff000000018ff */
[C---:B------:R-:W-:Y:S08]  /*7ac0*/  HMMA.16816.F32 R56, R140.reuse, R144, R56 ;  /* 0x000000908c38723c */ /* 0x040ff00000001838 */
[C---:B------:R-:W-:Y:S01]  /*7ad0*/  HMMA.16816.F32 R52, R140.reuse, R146, R52 ;  /* 0x000000928c34723c */ /* 0x040fe20000001834 */
[----:B------:R-:W1:Y:S07]  /*7ae0*/  LDSM.16.M88.4 R144, [R205] ;  /* 0x00000000cd90783b */ /* 0x000e6e0000000200 */
[C---:B------:R-:W-:Y:S08]  /*7af0*/  HMMA.16816.F32 R40, R140.reuse, R64, R40 ;  /* 0x000000408c28723c */ /* 0x040ff00000001828 */
[----:B------:R-:W-:Y:S01]  /*7b00*/  HMMA.16816.F32 R36, R140, R66, R36 ;  /* 0x000000428c24723c */ /* 0x000fe20000001824 */
[----:B------:R-:W1:Y:S07]  /*7b10*/  LDSM.16.M88.4 R64, [R215+0x4800] ;  /* 0x00480000d740783b */ /* 0x000e6e0000000200 */
[----:B------:R-:W-:Y:S08]  /*7b20*/  HMMA.16816.F32 R168, R160, R170, RZ ;  /* 0x000000aaa0a8723c */ /* 0x000ff000000018ff */
[C---:B------:R-:W-:Y:S08]  /*7b30*/  HMMA.16816.F32 R48, R140.reuse, R136, R48 ;  /* 0x000000888c30723c */ /* 0x040ff00000001830 */
[----:B------:R-:W-:Y:S01]  /*7b40*/  HMMA.16816.F32 R44, R140, R138, R44 ;  /* 0x0000008a8c2c723c */ /* 0x000fe2000000182c */
[----:B------:R-:W1:Y:S07]  /*7b50*/  LDSM.16.M88.4 R136, [R215+0x4000] ;  /* 0x00400000d788783b */ /* 0x000e6e0000000200 */
[C---:B---3--:R-:W-:Y:S08]  /*7b60*/  HMMA.16816.F32 R164, R160.reuse, R152, RZ ;  /* 0x00000098a0a4723c */ /* 0x048ff000000018ff */
[----:B------:R-:W-:Y:S01]  /*7b70*/  HMMA.16816.F32 R160, R160, R154, RZ ;  /* 0x0000009aa0a0723c */ /* 0x000fe200000018ff */
[----:B------:R-:W-:Y:S07]  /*7b80*/  LDSM.16.M88.4 R152, [R204] ;  /* 0x00000000cc98783b */ /* 0x000fee0000000200 */
[C---:B------:R-:W-:Y:S08]  /*7b90*/  HMMA.16816.F32 R32, R140.reuse, R60, R32 ;  /* 0x0000003c8c20723c */ /* 0x040ff00000001820 */
[C---:B------:R-:W-:Y:S01]  /*7ba0*/  HMMA.16816.F32 R28, R140.reuse, R62, R28 ;  /* 0x0000003e8c1c723c */ /* 0x040fe2000000181c */
[----:B------:R-:W3:Y:S07]  /*7bb0*/  LDSM.16.M88.4 R60, [R215+0x5000] ;  /* 0x00500000d73c783b */ /* 0x000eee0000000200 */
        /* <DEDUP_REMOVED lines=9> */
[C---:B-1----:R-:W-:Y:S08]  /*7c50*/  HMMA.16816.F32 R164, R140.reuse, R144, R164 ;  /* 0x000000908ca4723c */ /* 0x042ff000000018a4 */
[----:B------:R-:W-:Y:S01]  /*7c60*/  HMMA.16816.F32 R160, R140, R146, R160 ;  /* 0x000000928ca0723c */ /* 0x000fe200000018a0 */
[----:B------:R-:W1:Y:S04]  /*7c70*/  LDSM.16.M88.4 R144, [R204+0x1000] ;  /* 0x00100000cc90783b */ /* 0x000e680000000200 */
[----:B------:R-:W-:Y:S03]  /*7c80*/  LDSM.16.M88.4 R140, [R204+0x1800] ;  /* 0x00180000cc8c783b */ /* 0x000fe60000000200 */
[C---:B------:R-:W-:Y:S08]  /*7c90*/  HMMA.16816.F32 R48, R184.reuse, R64, R48 ;  /* 0x00000040b830723c */ /* 0x040ff00000001830 */
[C---:B------:R-:W-:Y:S01]  /*7ca0*/  HMMA.16816.F32 R44, R184.reuse, R66, R44 ;  /* 0x00000042b82c723c */ /* 0x040fe2000000182c */
[----:B------:R-:W1:Y:S07]  /*7cb0*/  LDSM.16.M88.4 R64, [R204+0x2800] ;  /* 0x00280000cc40783b */ /* 0x000e6e0000000200 */
        /* <DEDUP_REMOVED lines=12> */
[C---:B------:R-:W-:Y:S08]  /*7d80*/  HMMA.16816.F32 R16, R184.reuse, R188, R16 ;  /* 0x000000bcb810723c */ /* 0x040ff00000001810 */
[----:B------:R-:W-:Y:S08]  /*7d90*/  HMMA.16816.F32 R12, R184, R190, R12 ;  /* 0x000000beb80c723c */ /* 0x000ff0000000180c */
[C---:B-----5:R-:W-:Y:S08]  /*7da0*/  HMMA.16816.F32 R48, R156.reuse, R148, R48 ;  /* 0x000000949c30723c */ /* 0x060ff00000001830 */
[C---:B------:R-:W-:Y:S01]  /*7db0*/  HMMA.16816.F32 R44, R156.reuse, R150, R44 ;  /* 0x000000969c2c723c */ /* 0x040fe2000000182c */
[----:B------:R-:W3:Y:S07]  /*7dc0*/  LDSM.16.M88.4 R148, [R204+0x3800] ;  /* 0x00380000cc94783b */ /* 0x000eee0000000200 */
[C---:B------:R-:W-:Y:S08]  /*7dd0*/  HMMA.16816.F32 R56, R156.reuse, R152, R56 ;  /* 0x000000989c38723c */ /* 0x040ff00000001838 */
[----:B------:R-:W-:Y:S08]  /*7de0*/  HMMA.16816.F32 R52, R156, R154, R52 ;  /* 0x0000009a9c34723c */ /* 0x000ff00000001834 */
[C---:B------:R-:W-:Y:S08]  /*7df0*/  HMMA.16816.F32 R172, R184.reuse, R180, R172 ;  /* 0x000000b4b8ac723c */ /* 0x040ff000000018ac */
[----:B------:R-:W-:Y:S01]  /*7e00*/  HMMA.16816.F32 R168, R184, R182, R168 ;  /* 0x000000b6b8a8723c */ /* 0x000fe200000018a8 */
[----:B------:R-:W4:Y:S07]  /*7e10*/  LDSM.16.M88.4 R180, [R221+0x8800] ;  /* 0x00880000ddb4783b */ /* 0x000f2e0000000200 */
[C---:B-1----:R-:W-:Y:S08]  /*7e20*/  HMMA.16816.F32 R40, R156.reuse, R144, R40 ;  /* 0x000000909c28723c */ /* 0x042ff00000001828 */
[C---:B------:R-:W-:Y:S01]  /*7e30*/  HMMA.16816.F32 R152, R156.reuse, R146, R36 ;  /* 0x000000929c98723c */ /* 0x040fe20000001824 */
[----:B------:R-:W-:Y:S04]  /*7e40*/  LDSM.16.M88.4 R144, [R220+0x2000] ;  /* 0x00200000dc90783b */ /* 0x000fe80000000200 */
[----:B------:R-:W1:Y:S03]  /*7e50*/  LDSM.16.M88.4 R36, [R203] ;  /* 0x00000000cb24783b */ /* 0x000e660000000200 */
[C---:B------:R-:W-:Y:S08]  /*7e60*/  HMMA.16816.F32 R16, R156.reuse, R64, R16 ;  /* 0x000000409c10723c */ /* 0x040ff00000001810 */
[----:B------:R-:W-:Y:S01]  /*7e70*/  HMMA.16816.F32 R12, R156, R66, R12 ;  /* 0x000000429c0c723c */ /* 0x000fe2000000180c */
[----:B------:R-:W5:Y:S07]  /*7e80*/  LDSM.16.M88.4 R64, [R221+0x9800] ;  /* 0x00980000dd40783b */ /* 0x000f6e0000000200 */
[C---:B------:R-:W-:Y:S08]  /*7e90*/  HMMA.16816.F32 R164, R184.reuse, R176, R164 ;  /* 0x000000b0b8a4723c */ /* 0x040ff000000018a4 */
[----:B------:R-:W-:Y:S01]  /*7ea0*/  HMMA.16816.F32 R160, R184, R178, R160 ;  /* 0x000000b2b8a0723c */ /* 0x000fe200000018a0 */
[----:B------:R-:W-:Y:S07]  /*7eb0*/  LDSM.16.M88.4 R176, [R221+0x9000] ;  /* 0x00900000ddb0783b */ /* 0x000fee0000000200 */
[----:B------:R-:W-:Y:S08]  /*7ec0*/  HMMA.16816.F32 R32, R156, R140, R32 ;  /* 0x0000008c9c20723c */ /* 0x000ff00000001820 */
[C---:B--2---:R-:W-:Y:S08]  /*7ed0*/  HMMA.16816.F32 R56, R8.reuse, R4, R56 ;  /* 0x000000040838723c */ /* 0x044ff00000001838 */
[----:B------:R-:W-:Y:S01]  /*7ee0*/  HMMA.16816.F32 R52, R8, R6, R52 ;  /* 0x000000060834723c */ /* 0x000fe20000001834 */
[----:B------:R-:W2:Y:S07]  /*7ef0*/  LDSM.16.M88.4 R4, [R202] ;  /* 0x00000000ca04783b */ /* 0x000eae0000000200 */
[C---:B------:R-:W-:Y:S01]  /*7f00*/  HMMA.16816.F32 R28, R156.reuse, R142, R28 ;  /* 0x0000008e9c1c723c */ /* 0x040fe2000000181c */
[----:B------:R-:W-:Y:S07]  /*7f10*/  LDSM.16.M88.4 R140, [R221+0xa000] ;  /* 0x00a00000dd8c783b */ /* 0x000fee0000000200 */
        /* <DEDUP_REMOVED lines=10> */
[C---:B----4-:R-:W-:Y:S08]  /*7fc0*/  HMMA.16816.F32 R48, R8.reuse, R180, R48 ;  /* 0x000000b40830723c */ /* 0x050ff00000001830 */
[----:B------:R-:W-:Y:S08]  /*7fd0*/  HMMA.16816.F32 R44, R8, R182, R44 ;  /* 0x000000b6082c723c */ /* 0x000ff0000000182c */
[----:B-1----:R-:W-:Y:S08]  /*7fe0*/  HMMA.16816.F32 R56, R144, R36, R56 ;  /* 0x000000249038723c */ /* 0x002ff00000001838 */
[----:B-----5:R-:W-:Y:S08]  /*7ff0*/  HMMA.16816.F32 R32, R8, R64, R32 ;  /* 0x000000400820723c */ /* 0x020ff00000001820 */
[----:B------:R-:W-:Y:S01]  /*8000*/  HMMA.16816.F32 R52, R144, R38, R52 ;  /* 0x000000269034723c */ /* 0x000fe20000001834 */
[----:B------:R-:W-:Y:S07]  /*8010*/  LDSM.16.M88.4 R36, [R201] ;  /* 0x00000000c924783b */ /* 0x000fee0000000200 */
        /* <DEDUP_REMOVED lines=8> */
[C---:B------:R-:W-:Y:S01]  /*80a0*/  HMMA.16816.F32 R176, R8.reuse, R178, R152 ;  /* 0x000000b208b0723c */ /* 0x040fe20000001898 */
[----:B------:R-:W-:Y:S07]  /*80b0*/  LDSM.16.M88.4 R152, [R217+0x2000] ;  /* 0x00200000d998783b */ /* 0x000fee0000000200 */
[----:B---3--:R-:W-:Y:S01]  /*80c0*/  HMMA.16816.F32 R60, R8, R156, R16 ;  /* 0x0000009c083c723c */ /* 0x008fe20000001810 */
[----:B------:R-:W3:Y:S07]  /*80d0*/  LDSM.16.M88.4 R16, [R204+0x4800] ;  /* 0x00480000cc10783b */ /* 0x000eee0000000200 */
[C---:B-1----:R-:W-:Y:S08]  /*80e0*/  HMMA.16816.F32 R48, R136.reuse, R28, R48 ;  /* 0x0000001c8830723c */ /* 0x042ff00000001830 */
[----:B------:R-:W-:Y:S01]  /*80f0*/  HMMA.16816.F32 R44, R136, R30, R44 ;  /* 0x0000001e882c723c */ /* 0x000fe2000000182c */
[----:B------:R-:W1:Y:S07]  /*8100*/  LDSM.16.M88.4 R28, [R200] ;  /* 0x00000000c81c783b */ /* 0x000e6e0000000200 */
[C---:B------:R-:W-:Y:S08]  /*8110*/  HMMA.16816.F32 R24, R8.reuse, R140, R24 ;  /* 0x0000008c0818723c */ /* 0x040ff00000001818 */
[C---:B------:R-:W-:Y:S01]  /*8120*/  HMMA.16816.F32 R20, R8.reuse, R142, R20 ;  /* 0x0000008e0814723c */ /* 0x040fe20000001814 */
[----:B------:R-:W4:Y:S07]  /*8130*/  LDSM.16.M88.4 R140, [R215+0x9000] ;  /* 0x00900000d78c783b */ /* 0x000f2e0000000200 */
[----:B--2---:R-:W-:Y:S08]  /*8140*/  HMMA.16816.F32 R172, R8, R4, R172 ;  /* 0x0000000408ac723c */ /* 0x004ff000000018ac */
[----:B---3--:R-:W-:Y:S08]  /*8150*/  HMMA.16816.F32 R48, R152, R16, R48 ;  /* 0x000000109830723c */ /* 0x008ff00000001830 */
[----:B------:R-:W-:Y:S01]  /*8160*/  HMMA.16816.F32 R168, R8, R6, R168 ;  /* 0x0000000608a8723c */ /* 0x000fe200000018a8 */
[----:B------:R-:W2:Y:S07]  /*8170*/  LDSM.16.M88.4 R4, [R215+0x9800] ;  /* 0x00980000d704783b */ /* 0x000eae0000000200 */
[----:B------:R-:W-:Y:S07]  /*8180*/  HMMA.16816.F32 R52, R152, R150, R52 ;  /* 0x000000969834723c */ /* 0x000fee0000001834 */
[----:B------:R-:W-:Y:S01]  /*8190*/  IADD3 R150, R194, 0x40, RZ ;  /* 0x00000040c2967810 */ /* 0x000fe20007ffe0ff */
[----:B------:R-:W-:Y:S01]  /*81a0*/  HMMA.16816.F32 R40, R144, R36, R40 ;  /* 0x000000249028723c */ /* 0x000fe20000001828 */
[----:B------:R-:W-:-:S02]  /*81b0*/  FMUL.FTZ R48, R48, c[0x0][0x2ec] ;  /* 0x0000bb0030307a20 */ /* 0x000fc40000410000 */
[----:B------:R-:W-:Y:S02]  /*81c0*/  FMUL.FTZ R49, R49, c[0x0][0x2ec] ;  /* 0x0000bb0031317a20 */ /* 0x000fe40000410000 */
[----:B------:R-:W-:-:S03]  /*81d0*/  FMUL.FTZ R50, R50, c[0x0][0x2ec] ;  /* 0x0000bb0032327a20 */ /* 0x000fc60000410000 */
[----:B------:R-:W-:Y:S01]  /*81e0*/  HMMA.16816.F32 R176, R144, R38, R176 ;  /* 0x0000002690b0723c */ /* 0x000fe200000018b0 */
[----:B------:R-:W3:Y:S07]  /*81f0*/  LDSM.16.M88.4 R36, [R204+0x5000] ;  /* 0x00500000cc24783b */ /* 0x000eee0000000200 */
[----:B------:R-:W-:Y:S01]  /*8200*/  HMMA.16816.F32 R56, R152, R148, R56 ;  /* 0x000000949838723c */ /* 0x000fe20000001838 */
[----:B------:R-:W-:Y:S02]  /*8210*/  FMUL.FTZ R52, R52, c[0x0][0x2ec] ;  /* 0x0000bb0034347a20 */ /* 0x000fe40000410000 */
[----:B------:R-:W-:-:S02]  /*8220*/  FMUL.FTZ R53, R53, c[0x0][0x2ec] ;  /* 0x0000bb0035357a20 */ /* 0x000fc40000410000 */
[----:B------:R-:W-:Y:S02]  /*8230*/  FMUL.FTZ R54, R54, c[0x0][0x2ec] ;  /* 0x0000bb0036367a20 */ /* 0x000fe40000410000 */
[----:B------:R-:W-:Y:S01]  /*8240*/  FMUL.FTZ R55, R55, c[0x0][0x2ec] ;  /* 0x0000bb0037377a20 */ /* 0x000fe20000410000 */
[C---:B-1----:R-:W-:Y:S01]  /*8250*/  HMMA.16816.F32 R32, R144.reuse, R28, R32 ;  /* 0x0000001c9020723c */ /* 0x042fe20000001820 */
[----:B------:R-:W-:Y:S07]  /*8260*/  MUFU.TANH R148, R54 ;  /* 0x0000003600947308 */ /* 0x000fee0000002400 */
[----:B------:R-:W-:Y:S01]  /*8270*/  HMMA.16816.F32 R64, R144, R30, R64 ;  /* 0x0000001e9040723c */ /* 0x000fe20000001840 */
[----:B------:R-:W1:Y:S01]  /*8280*/  LDSM.16.M88.4 R28, [R198] ;  /* 0x00000000c61c783b */ /* 0x000e620000000200 */
[----:B------:R-:W-:Y:S06]  /*8290*/  MUFU.TANH R149, R55 ;  /* 0x0000003700957308 */ /* 0x000fec0000002400 */
[----:B------:R-:W-:Y:S01]  /*82a0*/  HMMA.16816.F32 R44, R152, R18, R44 ;  /* 0x00000012982c723c */ /* 0x000fe2000000182c */
[----:B------:R-:W5:Y:S01]  /*82b0*/  LDSM.16.M88.4 R16, [R221+0xb800] ;  /* 0x00b80000dd10783b */ /* 0x000f620000000200 */
[----:B------:R-:W-:-:S02]  /*82c0*/  FMUL.FTZ R0, R56, c[0x0][0x2ec] ;  /* 0x0000bb0038007a20 */ /* 0x000fc40000410000 */
[----:B------:R-:W-:Y:S02]  /*82d0*/  FMUL.FTZ R56, R57, c[0x0][0x2ec] ;  /* 0x0000bb0039387a20 */ /* 0x000fe40000410000 */
[----:B------:R-:W-:Y:S01]  /*82e0*/  FMUL.FTZ R2, R58, c[0x0][0x2ec] ;  /* 0x0000bb003a027a20 */ /* 0x000fe20000410000 */
[----:B------:R-:W-:Y:S01]  /*82f0*/  MUFU.TANH R57, R52 ;  /* 0x0000003400397308 */ /* 0x000fe20000002400 */
[----:B----4-:R-:W-:Y:S01]  /*8300*/  HMMA.16816.F32 R40, R136, R140, R40 ;  /* 0x0000008c8828723c */ /* 0x010fe20000001828 */
[----:B------:R-:W-:-:S06]  /*8310*/  FMUL.FTZ R59, R59, c[0x0][0x2ec] ;  /* 0x0000bb003b3b7a20 */ /* 0x000fcc0000410000 */
[----:B------:R-:W-:Y:S01]  /*8320*/  MUFU.TANH R140, R48 ;  /* 0x00000030008c7308 */ /* 0x000fe20000002400 */
[----:B------:R-:W-:Y:S07]  /*8330*/  HMMA.16816.F32 R176, R136, R142, R176 ;  /* 0x0000008e88b0723c */ /* 0x000fee00000018b0 */
[----:B------:R-:W-:Y:S01]  /*8340*/  MUFU.TANH R141, R49 ;  /* 0x00000031008d7308 */ /* 0x000fe20000002400 */
[----:B------:R-:W-:Y:S01]  /*8350*/  FMUL.FTZ R143, R51, c[0x0][0x2ec] ;  /* 0x0000bb00338f7a20 */ /* 0x000fe20000410000 */
[----:B------:R-:W-:Y:S01]  /*8360*/  HMMA.16816.F32 R12, R8, R158, R12 ;  /* 0x0000009e080c723c */ /* 0x000fe2000000180c */
[----:B------:R-:W-:-:S02]  /*8370*/  FMUL.FTZ R45, R45, c[0x0][0x2ec] ;  /* 0x0000bb002d2d7a20 */ /* 0x000fc40000410000 */
[----:B------:R-:W-:Y:S02]  /*8380*/  FMUL.FTZ R44, R44, c[0x0][0x2ec] ;  /* 0x0000bb002c2c7a20 */ /* 0x000fe40000410000 */
[----:B------:R-:W-:Y:S01]  /*8390*/  FMUL.FTZ R47, R47, c[0x0][0x2ec] ;  /* 0x0000bb002f2f7a20 */ /* 0x000fe20000410000 */
[----:B------:R4:W-:Y:S01]  /*83a0*/  MUFU.TANH R142, R50 ;  /* 0x00000032008e7308 */ /* 0x0009e20000002400 */
[----:B------:R-:W-:Y:S01]  /*83b0*/  FMUL.FTZ R46, R46, c[0x0][0x2ec] ;  /* 0x0000bb002e2e7a20 */ /* 0x000fe20000410000 */
[C---:B--2---:R-:W-:Y:S06]  /*83c0*/  HMMA.16816.F32 R32, R136.reuse, R4, R32 ;  /* 0x000000048820723c */ /* 0x044fec0000001820 */
[----:B------:R2:W-:Y:S02]  /*83d0*/  MUFU.TANH R58, R53 ;  /* 0x00000035003a7308 */ /* 0x0005e40000002400 */
[----:B------:R-:W-:Y:S01]  /*83e0*/  HMMA.16816.F32 R64, R136, R6, R64 ;  /* 0x000000068840723c */ /* 0x000fe20000001840 */
[----:B------:R-:W-:Y:S04]  /*83f0*/  LDSM.16.M88.4 R4, [R197] ;  /* 0x00000000c504783b */ /* 0x000fe80000000200 */
[----:B----4-:R-:W4:Y:S01]  /*8400*/  LDSM.16.M88.4 R48, [R204+0x5800] ;  /* 0x00580000cc30783b */ /* 0x010f220000000200 */
[----:B------:R-:W1:Y:S02]  /*8410*/  MUFU.TANH R0, R0 ;  /* 0x0000000000007308 */ /* 0x000e640000002400 */
[C---:B---3--:R-:W-:Y:S01]  /*8420*/  HMMA.16816.F32 R40, R152.reuse, R36, R40 ;  /* 0x000000249828723c */ /* 0x048fe20000001828 */
[----:B--2---:R-:W2:Y:S05]  /*8430*/  LDSM.16.M88.4 R52, [R199] ;  /* 0x00000000c734783b */ /* 0x004eaa0000000200 */
[----:B------:R-:W3:Y:S02]  /*8440*/  MUFU.TANH R56, R56 ;  /* 0x0000003800387308 */ /* 0x000ee40000002400 */
[----:B------:R-:W-:Y:S01]  /*8450*/  HMMA.16816.F32 R176, R152, R38, R176 ;  /* 0x0000002698b0723c */ /* 0x000fe200000018b0 */
[----:B------:R-:W2:Y:S01]  /*8460*/  LDSM.16.M88.4 R36, [R215+0xa000] ;  /* 0x00a00000d724783b */ /* 0x000ea20000000200 */
[----:B-1----:R-:W-:-:S06]  /*8470*/  FSEL R0, R0, -INF , !P5 ;  /* 0xff80000000007808 */ /* 0x002fcc0006800000 */
[C---:B------:R-:W-:Y:S01]  /*8480*/  HMMA.16816.F32 R60, R144.reuse, R28, R60 ;  /* 0x0000001c903c723c */ /* 0x040fe2000000183c */
[----:B------:R-:W1:Y:S07]  /*8490*/  MUFU.TANH R2, R2 ;  /* 0x0000000200027308 */ /* 0x000e6e0000002400 */
[----:B------:R-:W-:Y:S01]  /*84a0*/  HMMA.16816.F32 R12, R144, R30, R12 ;  /* 0x0000001e900c723c */ /* 0x000fe2000000180c */
[----:B------:R-:W1:Y:S01]  /*84b0*/  LDSM.16.M88.4 R28, [R215+0xa800] ;  /* 0x00a80000d71c783b */ /* 0x000e620000000200 */
[----:B------:R-:W1:Y:S01]  /*84c0*/  MUFU.TANH R59, R59 ;  /* 0x0000003b003b7308 */ /* 0x000e620000002400 */
[----:B------:R-:W-:-:S02]  /*84d0*/  FMUL.FTZ R40, R40, c[0x0][0x2ec] ;  /* 0x0000bb0028287a20 */ /* 0x000fc40000410000 */
[----:B------:R-:W-:Y:S02]  /*84e0*/  FMUL.FTZ R41, R41, c[0x0][0x2ec] ;  /* 0x0000bb0029297a20 */ /* 0x000fe40000410000 */
[----:B------:R-:W-:Y:S01]  /*84f0*/  FMUL.FTZ R43, R43, c[0x0][0x2ec] ;  /* 0x0000bb002b2b7a20 */ /* 0x000fe20000410000 */
[C---:B-----5:R-:W-:Y:S01]  /*8500*/  HMMA.16816.F32 R164, R8.reuse, R16, R164 ;  /* 0x0000001008a4723c */ /* 0x060fe200000018a4 */
[----:B------:R-:W-:Y:S01]  /*8510*/  FMUL.FTZ R42, R42, c[0x0][0x2ec] ;  /* 0x0000bb002a2a7a20 */ /* 0x000fe20000410000 */
[----:B------:R-:W5:Y:S06]  /*8520*/  MUFU.TANH R45, R45 ;  /* 0x0000002d002d7308 */ /* 0x000f6c0000002400 */
[----:B------:R-:W-:Y:S01]  /*8530*/  HMMA.16816.F32 R160, R8, R18, R160 ;  /* 0x0000001208a0723c */ /* 0x000fe200000018a0 */
[----:B------:R-:W1:Y:S01]  /*8540*/  LDSM.16.M88.4 R16, [R196] ;  /* 0x00000000c410783b */ /* 0x000e620000000200 */
[----:B------:R-:W1:Y:S03]  /*8550*/  MUFU.TANH R44, R44 ;  /* 0x0000002c002c7308 */ /* 0x000e660000002400 */
[----:B------:R-:W1:Y:S03]  /*8560*/  LDSM.16.M88.4 R8, [R204+0x6000] ;  /* 0x00600000cc08783b */ /* 0x000e660000000200 */
[----:B----4-:R-:W-:Y:S02]  /*8570*/  HMMA.16816.F32 R32, R152, R48, R32 ;  /* 0x000000309820723c */ /* 0x010fe40000001820 */
[----:B------:R-:W4:Y:S05]  /*8580*/  MUFU.TANH R143, R143 ;  /* 0x0000008f008f7308 */ /* 0x000f2a0000002400 */
[----:B------:R-:W-:Y:S01]  /*8590*/  FMUL.FTZ R48, R178, c[0x0][0x2ec] ;  /* 0x0000bb00b2307a20 */ /* 0x000fe20000410000 */
[C---:B--2---:R-:W-:Y:S01]  /*85a0*/  HMMA.16816.F32 R24, R144.reuse, R52, R24 ;  /* 0x000000349018723c */ /* 0x044fe20000001818 */
[----:B------:R-:W-:Y:S01]  /*85b0*/  FMUL.FTZ R49, R177, c[0x0][0x2ec] ;  /* 0x0000bb00b1317a20 */ /* 0x000fe20000410000 */
[----:B------:R-:W2:Y:S05]  /*85c0*/  MUFU.TANH R47, R47 ;  /* 0x0000002f002f7308 */ /* 0x000eaa0000002400 */
[----:B------:R-:W-:Y:S01]  /*85d0*/  FMUL.FTZ R52, R176, c[0x0][0x2ec] ;  /* 0x0000bb00b0347a20 */ /* 0x000fe20000410000 */
[C---:B------:R-:W-:Y:S02]  /*85e0*/  HMMA.16816.F32 R20, R144.reuse, R54, R20 ;  /* 0x000000369014723c */ /* 0x040fe40000001814 */
[----:B------:R-:W1:Y:S05]  /*85f0*/  MUFU.TANH R40, R40 ;  /* 0x0000002800287308 */ /* 0x000e6a0000002400 */
[----:B------:R-:W-:Y:S01]  /*8600*/  FMUL.FTZ R55, R179, c[0x0][0x2ec] ;  /* 0x0000bb00b3377a20 */ /* 0x000fe20000410000 */
[----:B------:R-:W-:Y:S01]  /*8610*/  HMMA.16816.F32 R172, R144, R4, R172 ;  /* 0x0000000490ac723c */ /* 0x000fe200000018ac */
[----:B------:R-:W-:Y:S01]  /*8620*/  FMUL.FTZ R32, R32, c[0x0][0x2ec] ;  /* 0x0000bb0020207a20 */ /* 0x000fe20000410000 */
[----:B------:R-:W-:Y:S01]  /*8630*/  MUFU.TANH R41, R41 ;  /* 0x0000002900297308 */ /* 0x000fe20000002400 */
[----:B------:R-:W-:-:S02]  /*8640*/  FMUL.FTZ R33, R33, c[0x0][0x2ec] ;  /* 0x0000bb0021217a20 */ /* 0x000fc40000410000 */
[----:B------:R-:W-:Y:S02]  /*8650*/  FMUL.FTZ R34, R34, c[0x0][0x2ec] ;  /* 0x0000bb0022227a20 */ /* 0x000fe40000410000 */
[----:B------:R-:W-:Y:S01]  /*8660*/  FMUL.FTZ R35, R35, c[0x0][0x2ec] ;  /* 0x0000bb0023237a20 */ /* 0x000fe20000410000 */
[----:B------:R-:W-:Y:S01]  /*8670*/  HMMA.16816.F32 R168, R144, R6, R168 ;  /* 0x0000000690a8723c */ /* 0x000fe200000018a8 */
[----:B------:R-:W2:Y:S01]  /*8680*/  LDSM.16.M88.4 R4, [R204+0x6800] ;  /* 0x00680000cc04783b */ /* 0x000ea20000000200 */
[----:B------:R-:W-:Y:S06]  /*8690*/  MUFU.TANH R54, R32 ;  /* 0x0000002000367308 */ /* 0x000fec0000002400 */
[C---:B------:R-:W-:Y:S02]  /*86a0*/  HMMA.16816.F32 R24, R136.reuse, R36, R24 ;  /* 0x000000248818723c */ /* 0x040fe40000001818 */
[----:B------:R-:W-:Y:S06]  /*86b0*/  MUFU.TANH R53, R33 ;  /* 0x0000002100357308 */ /* 0x000fec0000002400 */
[C---:B------:R-:W-:Y:S02]  /*86c0*/  HMMA.16816.F32 R20, R136.reuse, R38, R20 ;  /* 0x000000268814723c */ /* 0x040fe40000001814 */
[----:B------:R-:W-:Y:S06]  /*86d0*/  MUFU.TANH R36, R34 ;  /* 0x0000002200247308 */ /* 0x000fec0000002400 */
[----:B-1----:R-:W-:Y:S02]  /*86e0*/  HMMA.16816.F32 R60, R136, R28, R60 ;  /* 0x0000001c883c723c */ /* 0x002fe4000000183c */
[----:B------:R1:W-:Y:S06]  /*86f0*/  MUFU.TANH R37, R35 ;  /* 0x0000002300257308 */ /* 0x0003ec0000002400 */
[C---:B------:R-:W-:Y:S02]  /*8700*/  HMMA.16816.F32 R164, R144.reuse, R16, R164 ;  /* 0x0000001090a4723c */ /* 0x040fe400000018a4 */
[----:B------:R-:W2:Y:S06]  /*8710*/  MUFU.TANH R52, R52 ;  /* 0x0000003400347308 */ /* 0x000eac0000002400 */
[----:B------:R-:W-:Y:S01]  /*8720*/  HMMA.16816.F32 R160, R144, R18, R160 ;  /* 0x0000001290a0723c */ /* 0x000fe200000018a0 */
[----:B------:R-:W-:Y:S01]  /*8730*/  LDSM.16.M88.4 R16, [R215+0xb800] ;  /* 0x00b80000d710783b */ /* 0x000fe20000000200 */
[----:B------:R-:W2:Y:S03]  /*8740*/  MUFU.TANH R46, R46 ;  /* 0x0000002e002e7308 */ /* 0x000ea60000002400 */
[----:B-1----:R-:W1:Y:S02]  /*8750*/  LDSM.16.M88.4 R32, [R215+0xb000] ;  /* 0x00b00000d720783b */ /* 0x002e640000000200 */
[C---:B------:R-:W-:Y:S01]  /*8760*/  IADD3 R147, R194.reuse, 0x41, RZ ;  /* 0x00000041c2937810 */ /* 0x040fe20007ffe0ff */
[----:B------:R-:W-:Y:S02]  /*8770*/  HMMA.16816.F32 R12, R136, R30, R12 ;  /* 0x0000001e880c723c */ /* 0x000fe4000000180c */
[----:B------:R-:W1:Y:S06]  /*8780*/  MUFU.TANH R43, R43 ;  /* 0x0000002b002b7308 */ /* 0x000e6c0000002400 */
[C---:B------:R-:W-:Y:S02]  /*8790*/  HMMA.16816.F32 R24, R152.reuse, R8, R24 ;  /* 0x000000089818723c */ /* 0x040fe40000001818 */
[----:B------:R-:W1:Y:S06]  /*87a0*/  MUFU.TANH R42, R42 ;  /* 0x0000002a002a7308 */ /* 0x000e6c0000002400 */
[C---:B------:R-:W-:Y:S01]  /*87b0*/  HMMA.16816.F32 R20, R152.reuse, R10, R20 ;  /* 0x0000000a9814723c */ /* 0x040fe20000001814 */
[----:B------:R-:W4:Y:S01]  /*87c0*/  LDSM.16.M88.4 R8, [R204+0x7000] ;  /* 0x00700000cc08783b */ /* 0x000f220000000200 */
[----:B------:R-:W1:Y:S06]  /*87d0*/  MUFU.TANH R48, R48 ;  /* 0x0000003000307308 */ /* 0x000e6c0000002400 */
[C---:B--2---:R-:W-:Y:S02]  /*87e0*/  HMMA.16816.F32 R60, R152.reuse, R4, R60 ;  /* 0x00000004983c723c */ /* 0x044fe4000000183c */
[----:B------:R-:W-:Y:S05]  /*87f0*/  MUFU.TANH R49, R49 ;  /* 0x0000003100317308 */ /* 0x000fea0000002400 */
[C---:B------:R-:W-:Y:S01]  /*8800*/  IADD3 R4, R194.reuse, 0x1, RZ ;  /* 0x00000001c2047810 */ /* 0x040fe20007ffe0ff */
[C---:B------:R-:W-:Y:S01]  /*8810*/  HMMA.16816.F32 R64, R152.reuse, R50, R64 ;  /* 0x000000329840723c */ /* 0x040fe20000001840 */
[----:B------:R-:W-:Y:S01]  /*8820*/  IADD3 R5, R194, 0x8, RZ ;  /* 0x00000008c2057810 */ /* 0x000fe20007ffe0ff */
[----:B------:R-:W-:Y:S01]  /*8830*/  FMUL.FTZ R25, R25, c[0x0][0x2ec] ;  /* 0x0000bb0019197a20 */ /* 0x000fe20000410000 */
[-C--:B------:R-:W-:Y:S01]  /*8840*/  ISETP.GE.AND P2, PT, R4, R193.reuse, PT ;  /* 0x000000c10400720c */ /* 0x080fe20003f46270 */
[----:B------:R-:W-:Y:S01]  /*8850*/  FMUL.FTZ R24, R24, c[0x0][0x2ec] ;  /* 0x0000bb0018187a20 */ /* 0x000fe20000410000 */
[-C--:B------:R-:W-:Y:S01]  /*8860*/  ISETP.GE.AND P4, PT, R4, R192.reuse, PT ;  /* 0x000000c00400720c */ /* 0x080fe20003f86270 */
[----:B------:R-:W-:Y:S01]  /*8870*/  MUFU.TANH R29, R25 ;  /* 0x00000019001d7308 */ /* 0x000fe20000002400 */
[----:B------:R-:W-:Y:S01]  /*8880*/  IADD3 R4, R194, 0x9, RZ ;  /* 0x00000009c2047810 */ /* 0x000fe20007ffe0ff */
[----:B------:R-:W-:Y:S01]  /*8890*/  HMMA.16816.F32 R12, R152, R6, R12 ;  /* 0x00000006980c723c */ /* 0x000fe2000000180c */
[----:B---3--:R-:W-:Y:S01]  /*88a0*/  FSEL R56, R56, -INF , !P2 ;  /* 0xff80000038387808 */ /* 0x008fe20005000000 */
[----:B------:R-:W-:Y:S01]  /*88b0*/  FMUL.FTZ R22, R22, c[0x0][0x2ec] ;  /* 0x0000bb0016167a20 */ /* 0x000fe20000410000 */
[-C--:B------:R-:W-:Y:S01]  /*88c0*/  ISETP.GE.AND P6, PT, R5, R193.reuse, PT ;  /* 0x000000c10500720c */ /* 0x080fe20003fc6270 */
[----:B------:R-:W-:Y:S01]  /*88d0*/  FMUL.FTZ R23, R23, c[0x0][0x2ec] ;  /* 0x0000bb0017177a20 */ /* 0x000fe20000410000 */
[-C--:B------:R-:W-:Y:S01]  /*88e0*/  ISETP.GE.AND P3, PT, R5, R192.reuse, PT ;  /* 0x000000c00500720c */ /* 0x080fe20003f66270 */
[----:B------:R-:W-:Y:S01]  /*88f0*/  FMUL.FTZ R26, R26, c[0x0][0x2ec] ;  /* 0x0000bb001a1a7a20 */ /* 0x000fe20000410000 */
[C---:B------:R-:W-:Y:S01]  /*8900*/  ISETP.GE.AND P5, PT, R4.reuse, R193, PT ;  /* 0x000000c10400720c */ /* 0x040fe20003fa6270 */
[----:B-1----:R-:W-:Y:S01]  /*8910*/  HMMA.16816.F32 R172, R136, R32, R172 ;  /* 0x0000002088ac723c */ /* 0x002fe200000018ac */
[----:B------:R-:W-:Y:S01]  /*8920*/  ISETP.GE.AND P2, PT, R4, R192, PT ;  /* 0x000000c00400720c */ /* 0x000fe20003f46270 */
[----:B------:R-:W-:Y:S01]  /*8930*/  FMUL.FTZ R60, R60, c[0x0][0x2ec] ;  /* 0x0000bb003c3c7a20 */ /* 0x000fe20000410000 */
[----:B------:R-:W1:Y:S01]  /*8940*/  LDSM.16.M88.4 R4, [R204+0x7800] ;  /* 0x00780000cc04783b */ /* 0x000e620000000200 */
[----:B------:R-:W-:Y:S01]  /*8950*/  FSEL R148, R148, -INF , !P3 ;  /* 0xff80000094947808 */ /* 0x000fe20005800000 */
[----:B------:R-:W-:Y:S01]  /*8960*/  MUFU.TANH R30, R22 ;  /* 0x00000016001e7308 */ /* 0x000fe20000002400 */
[----:B------:R-:W-:Y:S01]  /*8970*/  FMUL.FTZ R21, R21, c[0x0][0x2ec] ;  /* 0x0000bb0015157a20 */ /* 0x000fe20000410000 */
[----:B------:R-:W-:-:S04]  /*8980*/  DEPBAR.LE SB0, 0x0 ;  /* 0x000080000000791a */ /* 0x000fc80000000000 */
[----:B------:R-:W-:Y:S01]  /*8990*/  FMUL.FTZ R66, R66, c[0x0][0x2ec] ;  /* 0x0000bb0042427a20 */ /* 0x000fe20000410000 */
[C---:B------:R-:W-:Y:S01]  /*89a0*/  HMMA.16816.F32 R164, R136.reuse, R16, R164 ;  /* 0x0000001088a4723c */ /* 0x040fe200000018a4 */
[----:B------:R-:W-:Y:S01]  /*89b0*/  FMUL.FTZ R38, R64, c[0x0][0x2ec] ;  /* 0x0000bb0040267a20 */ /* 0x000fe20000410000 */
[----:B------:R-:W-:Y:S01]  /*89c0*/  MUFU.TANH R50, R24 ;  /* 0x0000001800327308 */ /* 0x000fe20000002400 */
[----:B------:R-:W-:Y:S02]  /*89d0*/  FMUL.FTZ R39, R65, c[0x0][0x2ec] ;  /* 0x0000bb0041277a20 */ /* 0x000fe40000410000 */
[----:B------:R-:W-:Y:S02]  /*89e0*/  FMUL.FTZ R12, R12, c[0x0][0x2ec] ;  /* 0x0000bb000c0c7a20 */ /* 0x000fe40000410000 */
[C---:B------:R-:W-:Y:S01]  /*89f0*/  IADD3 R16, R194.reuse, 0x11, RZ ;  /* 0x00000011c2107810 */ /* 0x040fe20007ffe0ff */
[----:B------:R-:W-:Y:S01]  /*8a00*/  HMMA.16816.F32 R168, R136, R34, R168 ;  /* 0x0000002288a8723c */ /* 0x000fe200000018a8 */
[----:B------:R-:W-:Y:S01]  /*8a10*/  IADD3 R17, R194, 0x10, RZ ;  /* 0x00000010c2117810 */ /* 0x000fe20007ffe0ff */
[----:B------:R-:W-:Y:S01]  /*8a20*/  MUFU.TANH R156, R66 ;  /* 0x00000042009c7308 */ /* 0x000fe20000002400 */
[----:B------:R-:W-:Y:S01]  /*8a30*/  ISETP.GE.AND P3, PT, R16, R192, PT ;  /* 0x000000c01000720c */ /* 0x000fe20003f66270 */
[----:B------:R-:W-:-:S02]  /*8a40*/  FMUL.FTZ R20, R20, c[0x0][0x2ec] ;  /* 0x0000bb0014147a20 */ /* 0x000fc40000410000 */
[----:B------:R-:W-:Y:S02]  /*8a50*/  FMUL.FTZ R61, R61, c[0x0][0x2ec] ;  /* 0x0000bb003d3d7a20 */ /* 0x000fe40000410000 */
[----:B------:R-:W-:Y:S01]  /*8a60*/  HMMA.16816.F32 R160, R136, R18, R160 ;  /* 0x0000001288a0723c */ /* 0x000fe200000018a0 */
[----:B------:R-:W-:Y:S01]  /*8a70*/  FMUL.FTZ R67, R67, c[0x0][0x2ec] ;  /* 0x0000bb0043437a20 */ /* 0x000fe20000410000 */
[----:B------:R2:W-:Y:S01]  /*8a80*/  MUFU.TANH R66, R60 ;  /* 0x0000003c00427308 */ /* 0x0005e20000002400 */
[----:B------:R-:W-:Y:S02]  /*8a90*/  FMUL.FTZ R62, R62, c[0x0][0x2ec] ;  /* 0x0000bb003e3e7a20 */ /* 0x000fe40000410000 */
[----:B------:R-:W-:Y:S02]  /*8aa0*/  FMUL.FTZ R13, R13, c[0x0][0x2ec] ;  /* 0x0000bb000d0d7a20 */ /* 0x000fe40000410000 */
[----:B------:R-:W-:Y:S01]  /*8ab0*/  IADD3 R139, R194, 0x50, RZ ;  /* 0x00000050c28b7810 */ /* 0x000fe20007ffe0ff */
[----:B----4-:R-:W-:Y:S01]  /*8ac0*/  HMMA.16816.F32 R172, R152, R8, R172 ;  /* 0x0000000898ac723c */ /* 0x010fe200000018ac */
[----:B------:R-:W-:Y:S01]  /*8ad0*/  FMUL.FTZ R27, R27, c[0x0][0x2ec] ;  /* 0x0000bb001b1b7a20 */ /* 0x000fe20000410000 */
[----:B------:R5:W-:Y:S01]  /*8ae0*/  MUFU.TANH R65, R23 ;  /* 0x0000001700417308 */ /* 0x000be20000002400 */
[----:B------:R-:W-:-:S04]  /*8af0*/  FMUL.FTZ R15, R15, c[0x0][0x2ec] ;  /* 0x0000bb000f0f7a20 */ /* 0x000fc80000410000 */
[C---:B------:R-:W-:Y:S02]  /*8b00*/  IADD3 R8, R194.reuse, 0x19, RZ ;  /* 0x00000019c2087810 */ /* 0x040fe40007ffe0ff */
[C---:B------:R-:W-:Y:S01]  /*8b10*/  IADD3 R9, R194.reuse, 0x18, RZ ;  /* 0x00000018c2097810 */ /* 0x040fe20007ffe0ff */
[----:B------:R3:W-:Y:S01]  /*8b20*/  MUFU.TANH R28, R26 ;  /* 0x0000001a001c7308 */ /* 0x0007e20000002400 */
[----:B--2---:R-:W-:Y:S02]  /*8b30*/  FSEL R60, R57, -INF , !P6 ;  /* 0xff800000393c7808 */ /* 0x004fe40007000000 */
[----:B------:R-:W-:Y:S02]  /*8b40*/  ISETP.GE.AND P6, PT, R194, R192, PT ;  /* 0x000000c0c200720c */ /* 0x000fe40003fc6270 */
[----:B------:R-:W-:Y:S01]  /*8b50*/  FSEL R57, R58, -INF , !P5 ;  /* 0xff8000003a397808 */ /* 0x000fe20006800000 */
[----:B------:R-:W-:Y:S01]  /*8b60*/  FMUL.FTZ R58, R63, c[0x0][0x2ec] ;  /* 0x0000bb003f3a7a20 */ /* 0x000fe20000410000 */
[----:B------:R-:W-:Y:S01]  /*8b70*/  FSEL R64, R2, -INF , !P6 ;  /* 0xff80000002407808 */ /* 0x000fe20007000000 */
[----:B------:R2:W-:Y:S01]  /*8b80*/  MUFU.TANH R51, R21 ;  /* 0x0000001500337308 */ /* 0x0005e20000002400 */
[----:B------:R-:W-:-:S02]  /*8b90*/  FSEL R2, R59, -INF , !P4 ;  /* 0xff8000003b027808 */ /* 0x000fc40006000000 */
[-C--:B------:R-:W-:Y:S02]  /*8ba0*/  ISETP.GE.AND P4, PT, R16, R193.reuse, PT ;  /* 0x000000c11000720c */ /* 0x080fe40003f86270 */
[----:B------:R-:W-:Y:S01]  /*8bb0*/  ISETP.GE.AND P6, PT, R17, R192, PT ;  /* 0x000000c01100720c */ /* 0x000fe20003fc6270 */
[----:B------:R-:W-:Y:S01]  /*8bc0*/  FMUL.FTZ R145, R173, c[0x0][0x2ec] ;  /* 0x0000bb00ad917a20 */ /* 0x000fe20000410000 */
[----:B------:R-:W-:Y:S01]  /*8bd0*/  FSEL R25, R141, -INF , !P4 ;  /* 0xff8000008d197808 */ /* 0x000fe20006000000 */
[----:B------:R-:W4:Y:S01]  /*8be0*/  MUFU.TANH R38, R38 ;  /* 0x0000002600267308 */ /* 0x000f220000002400 */
[----:B------:R-:W-:Y:S01]  /*8bf0*/  FSEL R63, R149, -INF , !P2 ;  /* 0xff800000953f7808 */ /* 0x000fe20005000000 */
[----:B------:R-:W-:Y:S01]  /*8c00*/  FMUL.FTZ R146, R172, c[0x0][0x2ec] ;  /* 0x0000bb00ac927a20 */ /* 0x000fe20000410000 */
[-C--:B------:R-:W-:Y:S01]  /*8c10*/  ISETP.GE.AND P4, PT, R8, R193.reuse, PT ;  /* 0x000000c10800720c */ /* 0x080fe20003f86270 */
[----:B------:R-:W-:Y:S01]  /*8c20*/  FMUL.FTZ R175, R175, c[0x0][0x2ec] ;  /* 0x0000bb00afaf7a20 */ /* 0x000fe20000410000 */
[----:B------:R-:W-:-:S02]  /*8c30*/  ISETP.GE.AND P2, PT, R9, R193, PT ;  /* 0x000000c10900720c */ /* 0x000fc40003f46270 */
[----:B------:R-:W-:Y:S01]  /*8c40*/  IADD3 R16, R194, 0x20, RZ ;  /* 0x00000020c2107810 */ /* 0x000fe20007ffe0ff */
[----:B------:R-:W2:Y:S01]  /*8c50*/  MUFU.TANH R31, R20 ;  /* 0x00000014001f7308 */ /* 0x000ea20000002400 */
[-C--:B------:R-:W-:Y:S02]  /*8c60*/  ISETP.GE.AND P5, PT, R17, R193.reuse, PT ;  /* 0x000000c11100720c */ /* 0x080fe40003fa6270 */
[----:B-----5:R-:W-:Y:S02]  /*8c70*/  FSEL R23, R45, -INF , !P4 ;  /* 0xff8000002d177808 */ /* 0x020fe40006000000 */
[----:B------:R-:W-:Y:S01]  /*8c80*/  FSEL R22, R142, -INF , !P6 ;  /* 0xff8000008e167808 */ /* 0x000fe20007000000 */
[----:B------:R-:W-:Y:S01]  /*8c90*/  FMUL.FTZ R142, R174, c[0x0][0x2ec] ;  /* 0x0000bb00ae8e7a20 */ /* 0x000fe20000410000 */
[----:B------:R-:W-:Y:S01]  /*8ca0*/  FSEL R24, R44, -INF , !P2 ;  /* 0xff8000002c187808 */ /* 0x000fe20005000000 */
[----:B------:R-:W5:Y:S01]  /*8cb0*/  MUFU.TANH R39, R39 ;  /* 0x0000002700277308 */ /* 0x000f620000002400 */
[----:B------:R-:W-:-:S02]  /*8cc0*/  ISETP.GE.AND P4, PT, R16, R193, PT ;  /* 0x000000c11000720c */ /* 0x000fc40003f86270 */
[-C--:B------:R-:W-:Y:S02]  /*8cd0*/  ISETP.GE.AND P6, PT, R16, R192.reuse, PT ;  /* 0x000000c01000720c */ /* 0x080fe40003fc6270 */
[----:B---3--:R-:W-:Y:S01]  /*8ce0*/  FSEL R26, R140, -INF , !P5 ;  /* 0xff8000008c1a7808 */ /* 0x008fe20006800000 */
[C---:B-1----:R-:W-:Y:S01]  /*8cf0*/  HMMA.16816.F32 R16, R152.reuse, R4, R164 ;  /* 0x000000049810723c */ /* 0x042fe200000018a4 */
[-C--:B------:R-:W-:Y:S01]  /*8d00*/  ISETP.GE.AND P2, PT, R8, R192.reuse, PT ;  /* 0x000000c00800720c */ /* 0x080fe20003f46270 */
[----:B------:R1:W-:Y:S01]  /*8d10*/  MUFU.TANH R44, R12 ;  /* 0x0000000c002c7308 */ /* 0x0003e20000002400 */
[----:B------:R-:W-:Y:S02]  /*8d20*/  ISETP.GE.AND P5, PT, R9, R192, PT ;  /* 0x000000c00900720c */ /* 0x000fe40003fa6270 */
[----:B--2---:R-:W-:Y:S02]  /*8d30*/  FSEL R21, R143, -INF , !P3 ;  /* 0xff8000008f157808 */ /* 0x004fe40005800000 */
[----:B------:R-:W-:Y:S01]  /*8d40*/  IADD3 R5, R194, 0x28, RZ ;  /* 0x00000028c2057810 */ /* 0x000fe20007ffe0ff */
[----:B------:R-:W-:Y:S01]  /*8d50*/  HMMA.16816.F32 R8, R152, R10, R168 ;  /* 0x0000000a9808723c */ /* 0x000fe200000018a8 */
[----:B------:R-:W-:Y:S01]  /*8d60*/  FSEL R35, R47, -INF , !P2 ;  /* 0xff8000002f237808 */ /* 0x000fe20005000000 */
[----:B------:R-:W2:Y:S01]  /*8d70*/  MUFU.TANH R61, R61 ;  /* 0x0000003d003d7308 */ /* 0x000ea20000002400 */
[----:B------:R-:W-:-:S02]  /*8d80*/  ISETP.GE.AND P2, PT, R5, R193, PT ;  /* 0x000000c10500720c */ /* 0x000fc40003f46270 */
[----:B------:R-:W-:Y:S02]  /*8d90*/  IADD3 R4, R194, 0x29, RZ ;  /* 0x00000029c2047810 */ /* 0x000fe40007ffe0ff */
[----:B------:R-:W-:Y:S02]  /*8da0*/  FSEL R34, R40, -INF , !P4 ;  /* 0xff80000028227808 */ /* 0x000fe40006000000 */
[----:B------:R-:W-:Y:S01]  /*8db0*/  FSEL R32, R52, -INF , !P2 ;  /* 0xff80000034207808 */ /* 0x000fe20005000000 */
[----:B------:R-:W3:Y:S01]  /*8dc0*/  MUFU.TANH R145, R145 ;  /* 0x0000009100917308 */ /* 0x000ee20000002400 */
[----:B-1----:R-:W-:Y:S02]  /*8dd0*/  IADD3 R12, R194, 0x21, RZ ;  /* 0x00000021c20c7810 */ /* 0x002fe40007ffe0ff */
[-C--:B------:R-:W-:Y:S02]  /*8de0*/  ISETP.GE.AND P4, PT, R5, R192.reuse, PT ;  /* 0x000000c00500720c */ /* 0x080fe40003f86270 */
[-C--:B------:R-:W-:Y:S01]  /*8df0*/  ISETP.GE.AND P3, PT, R12, R193.reuse, PT ;  /* 0x000000c10c00720c */ /* 0x080fe20003f66270 */
[----:B------:R-:W-:Y:S01]  /*8e00*/  FMUL.FTZ R16, R16, c[0x0][0x2ec] ;  /* 0x0000bb0010107a20 */ /* 0x000fe20000410000 */
[-C--:B------:R-:W-:Y:S01]  /*8e10*/  ISETP.GE.AND P2, PT, R4, R192.reuse, PT ;  /* 0x000000c00400720c */ /* 0x080fe20003f46270 */
[----:B------:R-:W-:Y:S01]  /*8e20*/  MUFU.TANH R158, R67 ;  /* 0x00000043009e7308 */ /* 0x000fe20000002400 */
[----:B------:R-:W-:Y:S01]  /*8e30*/  FSEL R33, R41, -INF , !P3 ;  /* 0xff80000029217808 */ /* 0x000fe20005800000 */
[----:B------:R-:W-:Y:S01]  /*8e40*/  FMUL.FTZ R18, R18, c[0x0][0x2ec] ;  /* 0x0000bb0012127a20 */ /* 0x000fe20000410000 */
[----:B------:R-:W-:Y:S01]  /*8e50*/  ISETP.GE.AND P3, PT, R4, R193, PT ;  /* 0x000000c10400720c */ /* 0x000fe20003f66270 */
[----:B------:R-:W-:Y:S01]  /*8e60*/  FMUL.FTZ R19, R19, c[0x0][0x2ec] ;  /* 0x0000bb0013137a20 */ /* 0x000fe20000410000 */
[----:B------:R-:W-:Y:S01]  /*8e70*/  HMMA.16816.F32 R4, R152, R6, R160 ;  /* 0x000000069804723c */ /* 0x000fe200000018a0 */
[----:B------:R-:W-:Y:S01]  /*8e80*/  FSEL R20, R46, -INF , !P5 ;  /* 0xff8000002e147808 */ /* 0x000fe20006800000 */
[----:B------:R-:W-:Y:S01]  /*8e90*/  FMUL.FTZ R9, R9, c[0x0][0x2ec] ;  /* 0x0000bb0009097a20 */ /* 0x000fe20000410000 */
[----:B------:R-:W-:Y:S01]  /*8ea0*/  ISETP.GE.AND P5, PT, R12, R192, PT ;  /* 0x000000c00c00720c */ /* 0x000fe20003fa6270 */
[----:B------:R-:W-:Y:S01]  /*8eb0*/  FMUL.FTZ R144, R8, c[0x0][0x2ec] ;  /* 0x0000bb0008907a20 */ /* 0x000fe20000410000 */
[C---:B------:R-:W-:Y:S01]  /*8ec0*/  IADD3 R59, R194.reuse, 0x31, RZ ;  /* 0x00000031c23b7810 */ /* 0x040fe20007ffe0ff */
[----:B------:R1:W-:Y:S01]  /*8ed0*/  MUFU.TANH R143, R9 ;  /* 0x00000009008f7308 */ /* 0x0003e20000002400 */
[----:B------:R-:W-:Y:S01]  /*8ee0*/  IADD3 R154, R194, 0x30, RZ ;  /* 0x00000030c29a7810 */ /* 0x000fe20007ffe0ff */
[----:B------:R-:W-:Y:S01]  /*8ef0*/  FMUL.FTZ R12, R14, c[0x0][0x2ec] ;  /* 0x0000bb000e0c7a20 */ /* 0x000fe20000410000 */
[----:B------:R-:W-:-:S02]  /*8f00*/  IADD3 R153, R194, 0x38, RZ ;  /* 0x00000038c2997810 */ /* 0x000fc40007ffe0ff */
[----:B------:R-:W-:Y:S02]  /*8f10*/  FSEL R136, R43, -INF , !P5 ;  /* 0xff8000002b887808 */ /* 0x000fe40006800000 */
[-C--:B------:R-:W-:Y:S01]  /*8f20*/  ISETP.GE.AND P5, PT, R59, R193.reuse, PT ;  /* 0x000000c13b00720c */ /* 0x080fe20003fa6270 */
[----:B------:R-:W2:Y:S01]  /*8f30*/  MUFU.TANH R146, R146 ;  /* 0x0000009200927308 */ /* 0x000ea20000002400 */
[----:B------:R-:W-:Y:S02]  /*8f40*/  FSEL R138, R42, -INF , !P6 ;  /* 0xff8000002a8a7808 */ /* 0x000fe40007000000 */
[----:B------:R-:W-:Y:S02]  /*8f50*/  FSEL R137, R48, -INF , !P4 ;  /* 0xff80000030897808 */ /* 0x000fe40006000000 */
[-C--:B------:R-:W-:Y:S02]  /*8f60*/  ISETP.GE.AND P6, PT, R154, R193.reuse, PT ;  /* 0x000000c19a00720c */ /* 0x080fe40003fc6270 */
[-C--:B------:R-:W-:Y:S01]  /*8f70*/  ISETP.GE.AND P4, PT, R153, R193.reuse, PT ;  /* 0x000000c19900720c */ /* 0x080fe20003f86270 */
[----:B-1----:R-:W-:Y:S01]  /*8f80*/  FMUL.FTZ R9, R17, c[0x0][0x2ec] ;  /* 0x0000bb0011097a20 */ /* 0x002fe20000410000 */
[C---:B------:R-:W-:Y:S01]  /*8f90*/  IADD3 R141, R194.reuse, 0x48, RZ ;  /* 0x00000048c28d7810 */ /* 0x040fe20007ffe0ff */
[----:B------:R-:W1:Y:S01]  /*8fa0*/  MUFU.TANH R144, R144 ;  /* 0x0000009000907308 */ /* 0x000e620000002400 */
[----:B------:R-:W-:Y:S01]  /*8fb0*/  IADD3 R152, R194, 0x39, RZ ;  /* 0x00000039c2987810 */ /* 0x000fe20007ffe0ff */
[----:B------:R-:W-:Y:S01]  /*8fc0*/  FMUL.FTZ R4, R4, c[0x0][0x2ec] ;  /* 0x0000bb0004047a20 */ /* 0x000fe20000410000 */
[----:B------:R-:W-:Y:S01]  /*8fd0*/  FSEL R53, R53, -INF , !P5 ;  /* 0xff80000035357808 */ /* 0x000fe20006800000 */
[----:B------:R-:W-:Y:S01]  /*8fe0*/  FMUL.FTZ R5, R5, c[0x0][0x2ec] ;  /* 0x0000bb0005057a20 */ /* 0x000fe20000410000 */
[----:B------:R-:W-:Y:S01]  /*8ff0*/  ISETP.GE.AND P5, PT, R147, R193, PT ;  /* 0x000000c19300720c */ /* 0x000fe20003fa6270 */
[----:B------:R-:W-:Y:S01]  /*9000*/  FMUL.FTZ R6, R6, c[0x0][0x2ec] ;  /* 0x0000bb0006067a20 */ /* 0x000fe20000410000 */
[----:B------:R-:W-:Y:S01]  /*9010*/  IADD3 R67, R194, 0x51, RZ ;  /* 0x00000051c2437810 */ /* 0x000fe20007ffe0ff */
[----:B------:R-:W-:Y:S01]  /*9020*/  MUFU.TANH R157, R62 ;  /* 0x0000003e009d7308 */ /* 0x000fe20000002400 */
[----:B------:R-:W-:Y:S01]  /*9030*/  FSEL R54, R54, -INF , !P6 ;  /* 0xff80000036367808 */ /* 0x000fe20007000000 */
[----:B------:R-:W-:Y:S01]  /*9040*/  FMUL.FTZ R7, R7, c[0x0][0x2ec] ;  /* 0x0000bb0007077a20 */ /* 0x000fe20000410000 */
[----:B----4-:R-:W-:-:S02]  /*9050*/  FSEL R52, R38, -INF , !P4 ;  /* 0xff80000026347808 */ /* 0x010fc40006000000 */
[----:B------:R-:W-:Y:S02]  /*9060*/  FSEL R133, R49, -INF , !P3 ;  /* 0xff80000031857808 */ /* 0x000fe40005800000 */
[-C--:B------:R-:W-:Y:S01]  /*9070*/  ISETP.GE.AND P6, PT, R150, R193.reuse, PT ;  /* 0x000000c19600720c */ /* 0x080fe20003fc6270 */
[----:B------:R4:W1:Y:S01]  /*9080*/  MUFU.TANH R159, R13 ;  /* 0x0000000d009f7308 */ /* 0x0008620000002400 */
[-C--:B------:R-:W-:Y:S02]  /*9090*/  ISETP.GE.AND P4, PT, R141, R193.reuse, PT ;  /* 0x000000c18d00720c */ /* 0x080fe40003f86270 */
[----:B------:R-:W-:Y:S02]  /*90a0*/  IADD3 R47, R194, 0x58, RZ ;  /* 0x00000058c22f7810 */ /* 0x000fe40007ffe0ff */
[----:B------:R-:W-:Y:S02]  /*90b0*/  ISETP.GE.AND P3, PT, R152, R193, PT ;  /* 0x000000c19800720c */ /* 0x000fe40003f66270 */
[----:B------:R-:W-:Y:S01]  /*90c0*/  IADD3 R140, R194, 0x49, RZ ;  /* 0x00000049c28c7810 */ /* 0x000fe20007ffe0ff */
[----:B------:R-:W1:Y:S01]  /*90d0*/  MUFU.TANH R9, R9 ;  /* 0x0000000900097308 */ /* 0x000e620000002400 */
[----:B------:R-:W-:-:S02]  /*90e0*/  FSEL R169, R29, -INF , !P5 ;  /* 0xff8000001da97808 */ /* 0x000fc40006800000 */
[-C--:B------:R-:W-:Y:S02]  /*90f0*/  ISETP.GE.AND P5, PT, R67, R193.reuse, PT ;  /* 0x000000c14300720c */ /* 0x080fe40003fa6270 */
[----:B------:R-:W-:Y:S02]  /*9100*/  IADD3 R41, R194, 0x61, RZ ;  /* 0x00000061c2297810 */ /* 0x000fe40007ffe0ff */
[----:B------:R-:W-:Y:S01]  /*9110*/  FSEL R168, R50, -INF , !P6 ;  /* 0xff80000032a87808 */ /* 0x000fe20007000000 */
[----:B------:R-:W1:Y:S01]  /*9120*/  MUFU.TANH R62, R16 ;  /* 0x00000010003e7308 */ /* 0x000e620000002400 */
[----:B------:R-:W-:Y:S02]  /*9130*/  FSEL R170, R31, -INF , !P4 ;  /* 0xff8000001faa7808 */ /* 0x000fe40006000000 */
[----:B-----5:R-:W-:Y:S02]  /*9140*/  FSEL R149, R39, -INF , !P3 ;  /* 0xff80000027957808 */ /* 0x020fe40005800000 */
[----:B------:R-:W-:-:S02]  /*9150*/  ISETP.GE.AND P6, PT, R139, R193, PT ;  /* 0x000000c18b00720c */ /* 0x000fc40003fc6270 */
[-C--:B------:R-:W-:Y:S01]  /*9160*/  ISETP.GE.AND P4, PT, R47, R193.reuse, PT ;  /* 0x000000c12f00720c */ /* 0x080fe20003f86270 */
[----:B------:R5:W1:Y:S01]  /*9170*/  MUFU.TANH R16, R4 ;  /* 0x0000000400107308 */ /* 0x000a620000002400 */
[C---:B------:R-:W-:Y:S02]  /*9180*/  IADD3 R45, R194.reuse, 0x60, RZ ;  /* 0x00000060c22d7810 */ /* 0x040fe40007ffe0ff */
[----:B------:R-:W-:Y:S02]  /*9190*/  IADD3 R40, R194, 0x68, RZ ;  /* 0x00000068c2287810 */ /* 0x000fe40007ffe0ff */
[-C--:B------:R-:W-:Y:S02]  /*91a0*/  ISETP.GE.AND P3, PT, R140, R193.reuse, PT ;  /* 0x000000c18c00720c */ /* 0x080fe40003f66270 */
[----:B--2---:R-:W-:Y:S01]  /*91b0*/  FSEL R161, R61, -INF , !P5 ;  /* 0xff8000003da17808 */ /* 0x004fe20006800000 */
[----:B------:R-:W-:Y:S01]  /*91c0*/  MUFU.TANH R55, R55 ;  /* 0x0000003700377308 */ /* 0x000fe20000002400 */
[----:B------:R-:W-:-:S02]  /*91d0*/  ISETP.GE.AND P5, PT, R41, R193, PT ;  /* 0x000000c12900720c */ /* 0x000fc40003fa6270 */
[C---:B------:R-:W-:Y:S02]  /*91e0*/  IADD3 R46, R194.reuse, 0x59, RZ ;  /* 0x00000059c22e7810 */ /* 0x040fe40007ffe0ff */
[----:B----4-:R-:W-:Y:S02]  /*91f0*/  IADD3 R13, R194, 0x71, RZ ;  /* 0x00000071c20d7810 */ /* 0x010fe40007ffe0ff */
[----:B------:R-:W-:Y:S01]  /*9200*/  FSEL R162, R66, -INF , !P6 ;  /* 0xff80000042a27808 */ /* 0x000fe20007000000 */
[----:B------:R-:W-:Y:S01]  /*9210*/  MUFU.TANH R27, R27 ;  /* 0x0000001b001b7308 */ /* 0x000fe20000002400 */
[----:B------:R-:W-:Y:S01]  /*9220*/  FSEL R160, R44, -INF , !P4 ;  /* 0xff8000002ca07808 */ /* 0x000fe20006000000 */
[----:B-----5:R-:W-:Y:S01]  /*9230*/  FMUL.FTZ R4, R10, c[0x0][0x2ec] ;  /* 0x0000bb000a047a20 */ /* 0x020fe20000410000 */
[----:B------:R-:W-:Y:S02]  /*9240*/  FSEL R167, R51, -INF , !P3 ;  /* 0xff80000033a77808 */ /* 0x000fe40005800000 */
[----:B------:R-:W-:-:S02]  /*9250*/  ISETP.GE.AND P6, PT, R45, R193, PT ;  /* 0x000000c12d00720c */ /* 0x000fc40003fc6270 */
[-C--:B------:R-:W-:Y:S01]  /*9260*/  ISETP.GE.AND P4, PT, R40, R193.reuse, PT ;  /* 0x000000c12800720c */ /* 0x080fe20003f86270 */
[----:B------:R2:W4:Y:S01]  /*9270*/  MUFU.TANH R51, R5 ;  /* 0x0000000500337308 */ /* 0x0005220000002400 */
[C---:B------:R-:W-:Y:S02]  /*9280*/  IADD3 R14, R194.reuse, 0x70, RZ ;  /* 0x00000070c20e7810 */ /* 0x040fe40007ffe0ff */
[----:B------:R-:W-:Y:S02]  /*9290*/  IADD3 R8, R194, 0x78, RZ ;  /* 0x00000078c2087810 */ /* 0x000fe40007ffe0ff */
[----:B---3--:R-:W-:Y:S02]  /*92a0*/  FSEL R145, R145, -INF , !P5 ;  /* 0xff80000091917808 */ /* 0x008fe40006800000 */
[-C--:B------:R-:W-:Y:S01]  /*92b0*/  ISETP.GE.AND P3, PT, R46, R193.reuse, PT ;  /* 0x000000c12e00720c */ /* 0x080fe20003f66270 */
[----:B------:R3:W-:Y:S01]  /*92c0*/  MUFU.TANH R151, R15 ;  /* 0x0000000f00977308 */ /* 0x0007e20000002400 */
[----:B------:R-:W-:-:S02]  /*92d0*/  ISETP.GE.AND P5, PT, R13, R193, PT ;  /* 0x000000c10d00720c */ /* 0x000fc40003fa6270 */
[----:B------:R-:W-:Y:S02]  /*92e0*/  FSEL R146, R146, -INF , !P6 ;  /* 0xff80000092927808 */ /* 0x000fe40007000000 */
[----:B-1----:R-:W-:Y:S02]  /*92f0*/  FSEL R144, R144, -INF , !P4 ;  /* 0xff80000090907808 */ /* 0x002fe40006000000 */
[-C--:B------:R-:W-:Y:S01]  /*9300*/  ISETP.GE.AND P6, PT, R14, R193.reuse, PT ;  /* 0x000000c10e00720c */ /* 0x080fe20003fc6270 */
[----:B------:R-:W1:Y:S01]  /*9310*/  MUFU.TANH R58, R58 ;  /* 0x0000003a003a7308 */ /* 0x000e620000002400 */
[----:B------:R-:W-:Y:S01]  /*9320*/  ISETP.GE.AND P4, PT, R8, R193, PT ;  /* 0x000000c10800720c */ /* 0x000fe20003f86270 */
[----:B--2---:R-:W-:Y:S01]  /*9330*/  FMUL.FTZ R5, R11, c[0x0][0x2ec] ;  /* 0x0000bb000b057a20 */ /* 0x004fe20000410000 */
[----:B------:R-:W-:Y:S02]  /*9340*/  FSEL R159, R159, -INF , !P3 ;  /* 0xff8000009f9f7808 */ /* 0x000fe40005800000 */
[----:B------:R-:W-:-:S02]  /*9350*/  FSEL R61, R9, -INF , !P5 ;  /* 0xff800000093d7808 */ /* 0x000fc40006800000 */
[----:B------:R-:W-:Y:S01]  /*9360*/  ISETP.GE.AND P5, PT, R59, R192, PT ;  /* 0x000000c03b00720c */ /* 0x000fe20003fa6270 */
[----:B------:R-:W2:Y:S01]  /*9370*/  MUFU.TANH R12, R12 ;  /* 0x0000000c000c7308 */ /* 0x000ea20000002400 */
[C---:B---3--:R-:W-:Y:S02]  /*9380*/  IADD3 R15, R194.reuse, 0x69, RZ ;  /* 0x00000069c20f7810 */ /* 0x048fe40007ffe0ff */
[----:B------:R-:W-:Y:S02]  /*9390*/  IADD3 R194, R194, 0x79, RZ ;  /* 0x00000079c2c27810 */ /* 0x000fe40007ffe0ff */
[----:B------:R-:W-:Y:S02]  /*93a0*/  ISETP.GE.AND P3, PT, R15, R193, PT ;  /* 0x000000c10f00720c */ /* 0x000fe40003f66270 */
[----:B------:R-:W-:Y:S01]  /*93b0*/  FSEL R62, R62, -INF , !P6 ;  /* 0xff8000003e3e7808 */ /* 0x000fe20007000000 */
[----:B------:R-:W3:Y:S01]  /*93c0*/  MUFU.TANH R142, R142 ;  /* 0x0000008e008e7308 */ /* 0x000ee20000002400 */
[----:B------:R-:W-:-:S02]  /*93d0*/  FSEL R59, R16, -INF , !P4 ;  /* 0xff800000103b7808 */ /* 0x000fc40006000000 */
[-C--:B------:R-:W-:Y:S02]  /*93e0*/  ISETP.GE.AND P6, PT, R154, R192.reuse, PT ;  /* 0x000000c09a00720c */ /* 0x080fe40003fc6270 */
[----:B------:R-:W-:Y:S02]  /*93f0*/  ISETP.GE.AND P4, PT, R153, R192, PT ;  /* 0x000000c09900720c */ /* 0x000fe40003f86270 */
[----:B------:R-:W-:Y:S01]  /*9400*/  FSEL R143, R143, -INF , !P3 ;  /* 0xff8000008f8f7808 */ /* 0x000fe20005800000 */
[----:B------:R-:W5:Y:S01]  /*9410*/  MUFU.TANH R175, R175 ;  /* 0x000000af00af7308 */ /* 0x000f620000002400 */
[----:B------:R-:W-:Y:S02]  /*9420*/  ISETP.GE.AND P3, PT, R194, R193, PT ;  /* 0x000000c1c200720c */ /* 0x000fe40003f66270 */
[----:B------:R-:W-:Y:S02]  /*9430*/  FSEL R153, R36, -INF , !P6 ;  /* 0xff80000024997808 */ /* 0x000fe40007000000 */
[----:B------:R-:W-:-:S02]  /*9440*/  FSEL R156, R156, -INF , !P4 ;  /* 0xff8000009c9c7808 */ /* 0x000fc40006000000 */
[-C--:B------:R-:W-:Y:S01]  /*9450*/  ISETP.GE.AND P6, PT, R147, R192.reuse, PT ;  /* 0x000000c09300720c */ /* 0x080fe20003fc6270 */
[----:B------:R-:W1:Y:S01]  /*9460*/  MUFU.TANH R4, R4 ;  /* 0x0000000400047308 */ /* 0x000e620000002400 */
[-C--:B------:R-:W-:Y:S02]  /*9470*/  ISETP.GE.AND P4, PT, R140, R192.reuse, PT ;  /* 0x000000c08c00720c */ /* 0x080fe40003f86270 */
[----:B----4-:R-:W-:Y:S02]  /*9480*/  FSEL R51, R51, -INF , !P3 ;  /* 0xff80000033337808 */ /* 0x010fe40005800000 */
[----:B------:R-:W-:Y:S02]  /*9490*/  FSEL R55, R55, -INF , !P2 ;  /* 0xff80000037377808 */ /* 0x000fe40005000000 */
[-C--:B------:R-:W-:Y:S01]  /*94a0*/  ISETP.GE.AND P3, PT, R152, R192.reuse, PT ;  /* 0x000000c09800720c */ /* 0x080fe20003f66270 */
[----:B------:R-:W4:Y:S01]  /*94b0*/  MUFU.TANH R5, R5 ;  /* 0x0000000500057308 */ /* 0x000f220000002400 */
[----:B------:R-:W-:Y:S01]  /*94c0*/  BAR.SYNC.DEFER_BLOCKING 0x0 ;  /* 0x0000000000007b1d */ /* 0x000fe20000010000 */
[----:B------:R-:W-:-:S02]  /*94d0*/  ISETP.GE.AND P2, PT, R150, R192, PT ;  /* 0x000000c09600720c */ /* 0x000fc40003f46270 */
[----:B------:R-:W-:Y:S02]  /*94e0*/  FSEL R165, R27, -INF , !P6 ;  /* 0xff8000001ba57808 */ /* 0x000fe40007000000 */
[----:B------:R-:W-:Y:S02]  /*94f0*/  FSEL R163, R65, -INF , !P4 ;  /* 0xff80000041a37808 */ /* 0x000fe40006000000 */
[-C--:B------:R-:W-:Y:S01]  /*9500*/  ISETP.GE.AND P6, PT, R47, R192.reuse, PT ;  /* 0x000000c02f00720c */ /* 0x080fe20003fc6270 */
[----:B------:R-:W1:Y:S01]  /*9510*/  MUFU.TANH R49, R18 ;  /* 0x0000001200317308 */ /* 0x000e620000002400 */
[----:B------:R-:W-:Y:S02]  /*9520*/  ISETP.GE.AND P4, PT, R45, R192, PT ;  /* 0x000000c02d00720c */ /* 0x000fe40003f86270 */
[----:B------:R-:W-:Y:S02]  /*9530*/  FSEL R155, R37, -INF , !P5 ;  /* 0xff800000259b7808 */ /* 0x000fe40006800000 */
[----:B------:R-:W-:-:S02]  /*9540*/  FSEL R158, R158, -INF , !P3 ;  /* 0xff8000009e9e7808 */ /* 0x000fc40005800000 */
[----:B------:R-:W-:Y:S01]  /*9550*/  FSEL R166, R28, -INF , !P2 ;  /* 0xff8000001ca67808 */ /* 0x000fe20005000000 */
[----:B------:R-:W2:Y:S01]  /*9560*/  MUFU.TANH R48, R19 ;  /* 0x0000001300307308 */ /* 0x000ea20000002400 */
[-C--:B------:R-:W-:Y:S02]  /*9570*/  ISETP.GE.AND P5, PT, R141, R192.reuse, PT ;  /* 0x000000c08d00720c */ /* 0x080fe40003fa6270 */
[-C--:B------:R-:W-:Y:S02]  /*9580*/  ISETP.GE.AND P3, PT, R139, R192.reuse, PT ;  /* 0x000000c08b00720c */ /* 0x080fe40003f66270 */
[----:B------:R-:W-:Y:S02]  /*9590*/  ISETP.GE.AND P2, PT, R67, R192, PT ;  /* 0x000000c04300720c */ /* 0x000fe40003f46270 */
[----:B------:R-:W-:Y:S01]  /*95a0*/  FSEL R164, R30, -INF , !P5 ;  /* 0xff8000001ea47808 */ /* 0x000fe20006800000 */
[----:B------:R-:W4:Y:S01]  /*95b0*/  MUFU.TANH R47, R6 ;  /* 0x00000006002f7308 */ /* 0x000f220000002400 */
[----:B------:R-:W-:-:S02]  /*95c0*/  FSEL R157, R157, -INF , !P3 ;  /* 0xff8000009d9d7808 */ /* 0x000fc40005800000 */
[----:B-1----:R-:W-:Y:S02]  /*95d0*/  FSEL R154, R58, -INF , !P2 ;  /* 0xff8000003a9a7808 */ /* 0x002fe40005000000 */
[-C--:B------:R-:W-:Y:S02]  /*95e0*/  ISETP.GE.AND P5, PT, R46, R192.reuse, PT ;  /* 0x000000c02e00720c */ /* 0x080fe40003fa6270 */
[-C--:B------:R-:W-:Y:S01]  /*95f0*/  ISETP.GE.AND P3, PT, R41, R192.reuse, PT ;  /* 0x000000c02900720c */ /* 0x080fe20003f66270 */
[----:B------:R-:W1:Y:S01]  /*9600*/  MUFU.TANH R45, R7 ;  /* 0x00000007002d7308 */ /* 0x000e620000002400 */
[----:B------:R-:W-:Y:S02]  /*9610*/  ISETP.GE.AND P2, PT, R40, R192, PT ;  /* 0x000000c02800720c */ /* 0x000fe40003f46270 */
[----:B--2---:R-:W-:Y:S02]  /*9620*/  FSEL R152, R12, -INF , !P6 ;  /* 0xff8000000c987808 */ /* 0x004fe40007000000 */
[----:B------:R-:W-:-:S02]  /*9630*/  FSEL R151, R151, -INF , !P5 ;  /* 0xff80000097977808 */ /* 0x000fc40006800000 */
[----:B---3--:R-:W-:Y:S02]  /*9640*/  FSEL R142, R142, -INF , !P4 ;  /* 0xff8000008e8e7808 */ /* 0x008fe40006000000 */
[----:B-----5:R-:W-:Y:S02]  /*9650*/  FSEL R141, R175, -INF , !P3 ;  /* 0xff800000af8d7808 */ /* 0x020fe40005800000 */
[----:B------:R-:W-:Y:S02]  /*9660*/  FSEL R139, R4, -INF , !P2 ;  /* 0xff800000048b7808 */ /* 0x000fe40005000000 */
[-C--:B------:R-:W-:Y:S02]  /*9670*/  ISETP.GE.AND P6, PT, R15, R192.reuse, PT ;  /* 0x000000c00f00720c */ /* 0x080fe40003fc6270 */
[-C--:B------:R-:W-:Y:S02]  /*9680*/  ISETP.GE.AND P5, PT, R14, R192.reuse, PT ;  /* 0x000000c00e00720c */ /* 0x080fe40003fa6270 */
[----:B------:R-:W-:-:S02]  /*9690*/  ISETP.GE.AND P4, PT, R13, R192, PT ;  /* 0x000000c00d00720c */ /* 0x000fc40003f86270 */
[-C--:B------:R-:W-:Y:S02]  /*96a0*/  ISETP.GE.AND P3, PT, R8, R192.reuse, PT ;  /* 0x000000c00800720c */ /* 0x080fe40003f66270 */
[----:B------:R-:W-:Y:S02]  /*96b0*/  ISETP.GE.AND P2, PT, R194, R192, PT ;  /* 0x000000c0c200720c */ /* 0x000fe40003f46270 */
[----:B----4-:R-:W-:Y:S02]  /*96c0*/  FSEL R140, R5, -INF , !P6 ;  /* 0xff800000058c7808 */ /* 0x010fe40007000000 */
[----:B------:R-:W-:Y:S02]  /*96d0*/  FSEL R49, R49, -INF , !P5 ;  /* 0xff80000031317808 */ /* 0x000fe40006800000 */
[----:B------:R-:W-:Y:S02]  /*96e0*/  FSEL R48, R48, -INF , !P4 ;  /* 0xff80000030307808 */ /* 0x000fe40006000000 */
[----:B------:R-:W-:-:S02]  /*96f0*/  FSEL R47, R47, -INF , !P3 ;  /* 0xff8000002f2f7808 */ /* 0x000fc40005800000 */
[----:B-1----:R-:W-:Y:S01]  /*9700*/  FSEL R45, R45, -INF , !P2 ;  /* 0xff8000002d2d7808 */ /* 0x002fe20005000000 */
[----:B------:R-:W-:Y:S05]  /*9710*/  @!P1 BRA `(.L_x_2377) ;  /* 0x000006f000009947 */ /* 0x000fea0003800000 */
[----:B------:R-:W-:Y:S02]  /*9720*/  ULDC.64 UR8, c[0x0][0x118] ;  /* 0x0000460000087ab9 */ /* 0x000fe40000000a00 */
[----:B------:R-:W-:Y:S01]  /*9730*/  ULDC UR6, c[0x0][0x198] ;  /* 0x0000660000067ab9 */ /* 0x000fe20000000800 */
        /* <DEDUP_REMOVED lines=56> */
[----:B------:R-:W-:Y:S01]  /*9ac0*/  IMAD R5, R5, c[0x0][0x180], RZ ;  /* 0x0000600005057a24 */ /* 0x000fe200078e02ff */
[----:B------:R-:W-:-:S03]  /*9ad0*/  MOV R4, R8 ;  /* 0x0000000800047202 */ /* 0x000fc60000000f00 */
[----:B------:R-:W-:-:S04]  /*9ae0*/  IMAD R5, R7, c[0x0][0x184], R5 ;  /* 0x0000610007057a24 */ /* 0x000fc800078e0205 */
[----:B------:R-:W-:Y:S01]  /*9af0*/  IMAD.IADD R5, R9, 0x1, R5 ;  /* 0x0000000109057824 */ /* 0x000fe200078e0205 */
[----:B------:R-:W-:Y:S05]  /*9b00*/  BRA `(.L_x_2379) ;  /* 0x0000004000007947 */ /* 0x000fea0003800000 */
.L_x_2378:
[----:B------:R-:W-:-:S04]  /*9b10*/  ULEA UR5, -UR6, URZ, 0x7 ;  /* 0x0000003f06057291 */ /* 0x000fc8000f8e393f */
[----:B------:R-:W-:Y:S02]  /*9b20*/  USHF.R.S32.HI UR4, URZ, 0x1f, UR5 ;  /* 0x0000001f3f047899 */ /* 0x000fe40008011405 */
[----:B------:R-:W-:-:S04]  /*9b30*/  MOV R4, UR5 ;  /* 0x0000000500047c02 */ /* 0x000fc80008000f00 */
[----:B------:R-:W-:Y:S02]  /*9b40*/  MOV R5, UR4 ;  /* 0x0000000400057c02 */ /* 0x000fe40008000f00 */
.L_x_2379:
[----:B------:R-:W-:Y:S01]  /*9b50*/  IADD3 R4, P1, R135, R4, RZ ;  /* 0x0000000487047210 */ /* 0x000fe20007f3e0ff */
[----:B------:R-:W-:Y:S02]  /*9b60*/  USHF.L.U32 UR7, UR6, 0x5, URZ ;  /* 0x0000000506077899 */ /* 0x000fe4000800063f */
[----:B------:R-:W-:Y:S02]  /*9b70*/  ULDC UR4, c[0x0][0x19c] ;  /* 0x0000670000047ab9 */ /* 0x000fe40000000800 */
[----:B------:R-:W-:Y:S01]  /*9b80*/  IMAD.X R5, R134, 0x1, R5, P1 ;  /* 0x0000000186057824 */ /* 0x000fe200008e0605 */
[C---:B------:R-:W-:Y:S01]  /*9b90*/  LEA R236, P1, R4.reuse, c[0x0][0x168], 0x1 ;  /* 0x00005a0004ec7a11 */ /* 0x040fe200078208ff */
[----:B------:R-:W-:Y:S02]  /*9ba0*/  UMOV UR5, 0x5 ;  /* 0x0000000500057882 */ /* 0x000fe40000000000 */
[----:B------:R-:W-:Y:S01]  /*9bb0*/  USHF.L.U64.HI UR4, UR6, UR5, UR4 ;  /* 0x0000000506047299 */ /* 0x000fe20008010204 */
[----:B------:R-:W-:Y:S01]  /*9bc0*/  LEA.HI.X R229, R4, c[0x0][0x16c], R5, 0x1, P1 ;  /* 0x00005b0004e57a11 */ /* 0x000fe200008f0c05 */
[----:B------:R-:W-:Y:S01]  /*9bd0*/  IMAD.MOV.U32 R4, RZ, RZ, R236 ;  /* 0x000000ffff047224 */ /* 0x000fe200078e00ec */
[----:B------:R-:W-:-:S03]  /*9be0*/  IADD3 R14, P1, R236, UR7, RZ ;  /* 0x00000007ec0e7c10 */ /* 0x000fc6000ff3e0ff */
        /* <DEDUP_REMOVED lines=28> */
[----:B------:R3:W-:Y:S04]  /*9db0*/  LDGSTS.E.BYPASS.LTC128B.128 [R228+0xa800], [R6.64+0x80] ;  /* 0x0a80008006e47fae */ /* 0x0007e8000b901d48 */
[----:B------:R3:W-:Y:S04]  /*9dc0*/  LDGSTS.E.BYPASS.LTC128B.128 [R228+0x7000], [R4.64] ;  /* 0x0700000004e47fae */ /* 0x0007e8000b901d48 */
[----:B------:R3:W-:Y:S04]  /*9dd0*/  LDGSTS.E.BYPASS.LTC128B.128 [R228+0xb000], [R4.64+0x80] ;  /* 0x0b00008004e47fae */ /* 0x0007e8000b901d48 */
[----:B------:R3:W-:Y:S04]  /*9de0*/  LDGSTS.E.BYPASS.LTC128B.128 [R228+0x7800], [R14.64] ;  /* 0x078000000ee47fae */ /* 0x0007e8000b901d48 */
[----:B------:R3:W-:Y:S04]  /*9df0*/  LDGSTS.E.BYPASS.LTC128B.128 [R228+0xb800], [R14.64+0x80] ;  /* 0x0b8000800ee47fae */ /* 0x0007e8000b901d48 */
[----:B------:R-:W0:Y:S02]  /*9e00*/  LDGDEPBAR ;  /* 0x00000000000079af */ /* 0x000e240000000000 */
.L_x_2377:
[----:B---3--:R-:W-:Y:S01]  /*9e10*/  FMNMX.FTZ R6, R3, R64, !PT ;  /* 0x0000004003067209 */ /* 0x008fe20007810000 */
        /* <DEDUP_REMOVED lines=88> */
[----:B------:R-:W-:Y:S01]  /*a3a0*/  FFMA.FTZ R29, R57, c[0x0][0x23c], -R58 ;  /* 0x00008f00391d7a23 */ /* 0x000fe2000001083a */
[----:B------:R-:W-:Y:S01]  /*a3b0*/  MUFU.EX2 R36, R36 ;  /* 0x0000002400247308 */ /* 0x000fe20000000800 */
[--C-:B------:R-:W-:Y:S02]  /*a3c0*/  FFMA.FTZ R28, R64, c[0x0][0x23c], -R46.reuse ;  /* 0x00008f00401c7a23 */ /* 0x100fe4000001082e */
[----:B------:R-:W-:-:S02]  /*a3d0*/  FFMA.FTZ R2, R2, c[0x0][0x23c], -R46 ;  /* 0x00008f0002027a23 */ /* 0x000fc4000001082e */
[--C-:B------:R-:W-:Y:S02]  /*a3e0*/  FFMA.FTZ R0, R148, c[0x0][0x23c], -R46.reuse ;  /* 0x00008f0094007a23 */ /* 0x100fe4000001082e */
[----:B------:R-:W-:Y:S01]  /*a3f0*/  FFMA.FTZ R39, R63, c[0x0][0x23c], -R46 ;  /* 0x00008f003f277a23 */ /* 0x000fe2000001082e */
[----:B------:R-:W-:Y:S01]  /*a400*/  MUFU.EX2 R31, R31 ;  /* 0x0000001f001f7308 */ /* 0x000fe20000000800 */
[----:B------:R-:W-:Y:S02]  /*a410*/  FMUL.FTZ R3, R5, c[0x0][0x23c] ;  /* 0x00008f0005037a20 */ /* 0x000fe40000410000 */
[----:B------:R-:W-:Y:S02]  /*a420*/  FMUL.FTZ R4, R4, c[0x0][0x23c] ;  /* 0x00008f0004047a20 */ /* 0x000fe40000410000 */
[----:B------:R-:W-:Y:S02]  /*a430*/  FFMA.FTZ R60, R23, c[0x0][0x23c], -R58 ;  /* 0x00008f00173c7a23 */ /* 0x000fe4000001083a */
[--C-:B------:R-:W-:Y:S01]  /*a440*/  FFMA.FTZ R64, R22, c[0x0][0x23c], -R46.reuse ;  /* 0x00008f0016407a23 */ /* 0x100fe2000001082e */
[----:B------:R-:W-:Y:S01]  /*a450*/  MUFU.EX2 R30, R30 ;  /* 0x0000001e001e7308 */ /* 0x000fe20000000800 */
[----:B------:R-:W-:-:S02]  /*a460*/  FFMA.FTZ R66, R21, c[0x0][0x23c], -R46 ;  /* 0x00008f0015427a23 */ /* 0x000fc4000001082e */
[----:B------:R-:W-:Y:S02]  /*a470*/  FFMA.FTZ R63, R20, c[0x0][0x23c], -R46 ;  /* 0x00008f00143f7a23 */ /* 0x000fe4000001082e */
[----:B------:R-:W-:Y:S01]  /*a480*/  LDSM.16.MT88.4 R20, [R214+0xc800] ;  /* 0x00c80000d614783b */ /* 0x000fe20000004200 */
[--C-:B------:R-:W-:Y:S02]  /*a490*/  FFMA.FTZ R50, R26, c[0x0][0x23c], -R58.reuse ;  /* 0x00008f001a327a23 */ /* 0x100fe4000001083a */
[----:B------:R-:W1:Y:S01]  /*a4a0*/  MUFU.EX2 R29, R29 ;  /* 0x0000001d001d7308 */ /* 0x000e620000000800 */
[--C-:B------:R-:W-:Y:S02]  /*a4b0*/  FFMA.FTZ R57, R25, c[0x0][0x23c], -R58.reuse ;  /* 0x00008f0019397a23 */ /* 0x100fe4000001083a */
[----:B------:R-:W-:Y:S02]  /*a4c0*/  FFMA.FTZ R56, R24, c[0x0][0x23c], -R58 ;  /* 0x00008f0018387a23 */ /* 0x000fe4000001083a */
[----:B------:R-:W-:Y:S01]  /*a4d0*/  FFMA.FTZ R65, R35, c[0x0][0x23c], -R46 ;  /* 0x00008f0023417a23 */ /* 0x000fe2000001082e */
[----:B------:R-:W-:Y:S01]  /*a4e0*/  LDSM.16.MT88.4 R24, [R216+0xc800] ;  /* 0x00c80000d818783b */ /* 0x000fe20000004200 */
[--C-:B------:R-:W-:Y:S01]  /*a4f0*/  FFMA.FTZ R67, R34, c[0x0][0x23c], -R58.reuse ;  /* 0x00008f0022437a23 */ /* 0x100fe2000001083a */
[----:B------:R-:W-:Y:S01]  /*a500*/  MUFU.EX2 R28, R28 ;  /* 0x0000001c001c7308 */ /* 0x000fe20000000800 */
[----:B------:R-:W-:-:S02]  /*a510*/  FFMA.FTZ R132, R33, c[0x0][0x23c], -R58 ;  /* 0x00008f0021847a23 */ /* 0x000fc4000001083a */
[----:B------:R-:W-:Y:S02]  /*a520*/  FFMA.FTZ R134, R32, c[0x0][0x23c], -R58 ;  /* 0x00008f0020867a23 */ /* 0x000fe4000001083a */
[----:B------:R-:W-:Y:S01]  /*a530*/  LDSM.16.MT88.4 R32, [R213+0x10800] ;  /* 0x01080000d520783b */ /* 0x000fe20000004200 */
[--C-:B------:R-:W-:Y:S02]  /*a540*/  FFMA.FTZ R135, R138, c[0x0][0x23c], -R46.reuse ;  /* 0x00008f008a877a23 */ /* 0x100fe4000001082e */
[----:B------:R-:W2:Y:S01]  /*a550*/  MUFU.EX2 R2, R2 ;  /* 0x0000000200027308 */ /* 0x000ea20000000800 */
[----:B-1----:R-:W-:Y:S01]  /*a560*/  F2FP.PACK_AB R6, R29, R30 ;  /* 0x0000001e1d06723e */ /* 0x002fe200000000ff */
[----:B------:R-:W-:Y:S02]  /*a570*/  FFMA.FTZ R138, R55, c[0x0][0x23c], -R46 ;  /* 0x00008f00378a7a23 */ /* 0x000fe4000001082e */
[--C-:B------:R-:W-:Y:S02]  /*a580*/  FFMA.FTZ R147, R54, c[0x0][0x23c], -R58.reuse ;  /* 0x00008f0036937a23 */ /* 0x100fe4000001083a */
[----:B------:R-:W-:-:S02]  /*a590*/  FFMA.FTZ R148, R53, c[0x0][0x23c], -R58 ;  /* 0x00008f0035947a23 */ /* 0x000fc4000001083a */
[----:B------:R-:W-:Y:S01]  /*a5a0*/  MUFU.EX2 R0, R0 ;  /* 0x0000000000007308 */ /* 0x000fe20000000800 */
[--C-:B------:R-:W-:Y:S02]  /*a5b0*/  FFMA.FTZ R150, R52, c[0x0][0x23c], -R58.reuse ;  /* 0x00008f0034967a23 */ /* 0x100fe4000001083a */
[----:B------:R-:W-:Y:S01]  /*a5c0*/  FFMA.FTZ R133, R133, c[0x0][0x23c], -R58 ;  /* 0x00008f0085857a23 */ /* 0x000fe2000001083a */
[----:B------:R-:W-:Y:S01]  /*a5d0*/  LDSM.16.MT88.4 R52, [R213+0x11000] ;  /* 0x01100000d534783b */ /* 0x000fe20000004200 */
        /* <DEDUP_REMOVED lines=8> */
[--C-:B------:R-:W-:Y:S02]  /*a660*/  FFMA.FTZ R156, R156, c[0x0][0x23c], -R46.reuse ;  /* 0x00008f009c9c7a23 */ /* 0x100fe4000001082e */
[----:B------:R-:W-:Y:S02]  /*a670*/  FFMA.FTZ R158, R158, c[0x0][0x23c], -R46 ;  /* 0x00008f009e9e7a23 */ /* 0x000fe4000001082e */
[--C-:B------:R-:W-:Y:S02]  /*a680*/  FFMA.FTZ R168, R168, c[0x0][0x23c], -R58.reuse ;  /* 0x00008f00a8a87a23 */ /* 0x100fe4000001083a */
[--C-:B------:R-:W-:Y:S01]  /*a690*/  FFMA.FTZ R169, R169, c[0x0][0x23c], -R58.reuse ;  /* 0x00008f00a9a97a23 */ /* 0x100fe2000001083a */
[----:B------:R-:W4:Y:S01]  /*a6a0*/  MUFU.EX2 R3, R3 ;  /* 0x0000000300037308 */ /* 0x000f220000000800 */
[----:B-1----:R-:W-:Y:S01]  /*a6b0*/  F2FP.PACK_AB R7, R39, R0 ;  /* 0x000000002707723e */ /* 0x002fe200000000ff */
[----:B------:R-:W-:-:S02]  /*a6c0*/  FFMA.FTZ R170, R170, c[0x0][0x23c], -R58 ;  /* 0x00008f00aaaa7a23 */ /* 0x000fc4000001083a */
[----:B------:R-:W-:Y:S02]  /*a6d0*/  FFMA.FTZ R167, R167, c[0x0][0x23c], -R58 ;  /* 0x00008f00a7a77a23 */ /* 0x000fe4000001083a */
        /* <DEDUP_REMOVED lines=104> */
[----:B------:R-:W-:Y:S02]  /*ad60*/  FFMA.FTZ R165, R165, c[0x0][0x23c], -R46 ;  /* 0x00008f00a5a57a23 */ /* 0x000fe4000001082e */
[--C-:B------:R-:W-:Y:S02]  /*ad70*/  FFMA.FTZ R160, R160, c[0x0][0x23c], -R58.reuse ;  /* 0x00008f00a0a07a23 */ /* 0x100fe4000001083a */
[----:B------:R-:W3:Y:S01]  /*ad80*/  MUFU.EX2 R147, R147 ;  /* 0x0000009300937308 */ /* 0x000ee20000000800 */
[----:B------:R-:W-:Y:S02]  /*ad90*/  FFMA.FTZ R159, R159, c[0x0][0x23c], -R58 ;  /* 0x00008f009f9f7a23 */ /* 0x000fe4000001083a */
[----:B------:R-:W-:Y:S01]  /*ada0*/  HMMA.16816.F32 R68, R4, R10, R68 ;  /* 0x0000000a0444723c */ /* 0x000fe20000001844 */
[----:B------:R-:W1:Y:S01]  /*adb0*/  LDSM.16.MT88.4 R8, [R216+0x10800] ;  /* 0x01080000d808783b */ /* 0x000e620000004200 */
[----:B------:R-:W-:-:S02]  /*adc0*/  FFMA.FTZ R157, R157, c[0x0][0x23c], -R46 ;  /* 0x00008f009d9d7a23 */ /* 0x000fc4000001082e */
[--C-:B------:R-:W-:Y:S01]  /*add0*/  FFMA.FTZ R154, R154, c[0x0][0x23c], -R46.reuse ;  /* 0x00008f009a9a7a23 */ /* 0x100fe2000001082e */
[----:B------:R-:W-:Y:S01]  /*ade0*/  MUFU.EX2 R148, R148 ;  /* 0x0000009400947308 */ /* 0x000fe20000000800 */
[--C-:B------:R-:W-:Y:S01]  /*adf0*/  FFMA.FTZ R152, R152, c[0x0][0x23c], -R46.reuse ;  /* 0x00008f0098987a23 */ /* 0x100fe2000001082e */
[----:B------:R-:W-:Y:S01]  /*ae00*/  F2FP.PACK_AB R4, R57, R50 ;  /* 0x000000323904723e */ /* 0x000fe200000000ff */
[----:B------:R-:W-:Y:S01]  /*ae10*/  FFMA.FTZ R151, R151, c[0x0][0x23c], -R46 ;  /* 0x00008f0097977a23 */ /* 0x000fe2000001082e */
[----:B----4-:R-:W-:Y:S01]  /*ae20*/  F2FP.PACK_AB R5, R66, R64 ;  /* 0x000000404205723e */ /* 0x010fe200000000ff */
[--C-:B------:R-:W-:Y:S01]  /*ae30*/  FFMA.FTZ R146, R146, c[0x0][0x23c], -R58.reuse ;  /* 0x00008f0092927a23 */ /* 0x100fe2000001083a */
[----:B------:R-:W-:Y:S01]  /*ae40*/  F2FP.PACK_AB R6, R60, R56 ;  /* 0x000000383c06723e */ /* 0x000fe200000000ff */
[--C-:B------:R-:W-:Y:S01]  /*ae50*/  FFMA.FTZ R145, R145, c[0x0][0x23c], -R58.reuse ;  /* 0x00008f0091917a23 */ /* 0x100fe2000001083a */
[----:B------:R-:W-:Y:S01]  /*ae60*/  F2FP.PACK_AB R7, R65, R63 ;  /* 0x0000003f4107723e */ /* 0x000fe200000000ff */
[----:B------:R-:W-:Y:S01]  /*ae70*/  MUFU.EX2 R150, R150 ;  /* 0x0000009600967308 */ /* 0x000fe20000000800 */
[----:B------:R-:W-:-:S02]  /*ae80*/  FFMA.FTZ R144, R144, c[0x0][0x23c], -R58 ;  /* 0x00008f0090907a23 */ /* 0x000fc4000001083a */
[----:B------:R-:W-:Y:S02]  /*ae90*/  FFMA.FTZ R143, R143, c[0x0][0x23c], -R58 ;  /* 0x00008f008f8f7a23 */ /* 0x000fe4000001083a */
[--C-:B------:R-:W-:Y:S01]  /*aea0*/  FFMA.FTZ R142, R142, c[0x0][0x23c], -R46.reuse ;  /* 0x00008f008e8e7a23 */ /* 0x100fe2000001082e */
[C---:B------:R-:W-:Y:S01]  /*aeb0*/  HMMA.16816.F32 R120, R4.reuse, R20, R120 ;  /* 0x000000140478723c */ /* 0x040fe20000001878 */
[--C-:B------:R-:W-:Y:S01]  /*aec0*/  FFMA.FTZ R141, R141, c[0x0][0x23c], -R46.reuse ;  /* 0x00008f008d8d7a23 */ /* 0x100fe2000001082e */
[----:B------:R-:W-:Y:S01]  /*aed0*/  MUFU.EX2 R149, R149 ;  /* 0x0000009500957308 */ /* 0x000fe20000000800 */
[--C-:B------:R-:W-:Y:S02]  /*aee0*/  FFMA.FTZ R139, R139, c[0x0][0x23c], -R46.reuse ;  /* 0x00008f008b8b7a23 */ /* 0x100fe4000001082e */
[----:B------:R-:W-:Y:S02]  /*aef0*/  FFMA.FTZ R140, R140, c[0x0][0x23c], -R46 ;  /* 0x00008f008c8c7a23 */ /* 0x000fe4000001082e */
[----:B------:R-:W-:Y:S01]  /*af00*/  FFMA.FTZ R36, R242, R44, R36 ;  /* 0x0000002cf2247223 */ /* 0x000fe20000010024 */
[----:B------:R-:W-:Y:S01]  /*af10*/  HMMA.16816.F32 R116, R4, R22, R116 ;  /* 0x000000160474723c */ /* 0x000fe20000001874 */
[----:B------:R-:W4:Y:S01]  /*af20*/  LDSM.16.MT88.4 R20, [R212+0x10800] ;  /* 0x01080000d414783b */ /* 0x000f220000004200 */
[----:B------:R-:W1:Y:S01]  /*af30*/  MUFU.EX2 R153, R153 ;  /* 0x0000009900997308 */ /* 0x000e620000000800 */
[----:B------:R-:W-:-:S02]  /*af40*/  FFMA.FTZ R3, R241, R3, R28 ;  /* 0x00000003f1037223 */ /* 0x000fc4000001001c */
[----:B------:R-:W-:Y:S02]  /*af50*/  FADD.FTZ R31, R31, R36 ;  /* 0x000000241f1f7221 */ /* 0x000fe40000010000 */
[----:B------:R-:W-:Y:S01]  /*af60*/  FADD.FTZ R2, R2, R3 ;  /* 0x0000000302027221 */ /* 0x000fe20000010000 */
[C---:B--2---:R-:W-:Y:S01]  /*af70*/  HMMA.16816.F32 R112, R4.reuse, R16, R112 ;  /* 0x000000100470723c */ /* 0x044fe20000001870 */
[----:B------:R-:W-:Y:S01]  /*af80*/  FADD.FTZ R31, R30, R31 ;  /* 0x0000001f1e1f7221 */ /* 0x000fe20000010000 */
[----:B------:R-:W2:Y:S01]  /*af90*/  MUFU.EX2 R155, R155 ;  /* 0x0000009b009b7308 */ /* 0x000ea20000000800 */
[----:B------:R-:W-:Y:S01]  /*afa0*/  FADD.FTZ R2, R0, R2 ;  /* 0x0000000200027221 */ /* 0x000fe20000010000 */
[----:B------:R-:W-:Y:S01]  /*afb0*/  MOV R3, R37 ;  /* 0x0000002500037202 */ /* 0x000fe20000000f00 */
        /* <DEDUP_REMOVED lines=18> */
[----:B------:R-:W-:Y:S02]  /*b0e0*/  FADD.FTZ R60, R67, R60 ;  /* 0x0000003c433c7221 */ /* 0x000fe40000010000 */
[----:B-----5:R-:W-:Y:S01]  /*b0f0*/  FADD.FTZ R65, R135, R65 ;  /* 0x0000004187417221 */ /* 0x020fe20000010000 */
        /* <DEDUP_REMOVED lines=265> */
.L_x_2374:
        /* <DEDUP_REMOVED lines=15> */
.L_x_2384:
        /* <DEDUP_REMOVED lines=8> */
[C---:B------:R-:W-:Y:S02]  /*c300*/  IADD3 R4, R11.reuse, -0x80, RZ ;  /* 0xffffff800b047810 */ /* 0x040fe40007ffe0ff */
        /* <DEDUP_REMOVED lines=41> */
[----:B------:R-:W2:Y:S01]  /*c5a0*/  LDG.E R6, [R6.64] ;  /* 0x0000000c06067981 */ /* 0x000ea2000c1e1900 */
[----:B-1----:R-:W-:Y:S04]  /*c5b0*/  IMAD.MOV.U32 R4, RZ, RZ, c[0x0][0x2d0] ;  /* 0x0000b400ff047624 */ /* 0x002fe800078e00ff */
[----:B------:R-:W-:Y:S04]  /*c5c0*/  IMAD R4, R3, R4, -0x80 ;  /* 0xffffff8003047424 */ /* 0x000fe800078e0204 */
        /* <DEDUP_REMOVED lines=11> */
.L_x_2381:
[C---:B------:R-:W-:Y:S04]  /*c680*/  LEA R225, P1, R8.reuse, R225, 0x1 ;  /* 0x000000e108e17211 */ /* 0x040fe800078208ff */
[----:B------:R-:W-:Y:S02]  /*c690*/  LEA.HI.X R224, R8, R224, R4, 0x1, P1 ;  /* 0x000000e008e07211 */ /* 0x000fe400008f0c04 */
[----:B------:R-:W-:Y:S02]  /*c6a0*/  MOV R4, R225 ;  /* 0x000000e100047202 */ /* 0x000fe40000000f00 */
[----:B------:R-:W-:Y:S02]  /*c6b0*/  MOV R5, R224 ;  /* 0x000000e000057202 */ /* 0x000fe40000000f00 */
        /* <DEDUP_REMOVED lines=16> */
[----:B------:R-:W-:Y:S07]  /*c7c0*/  IADD3.X R7, R9, UR9, RZ, P1, !PT ;  /* 0x0000000909077c10 */ /* 0x000fee0008ffe4ff */
[----:B------:R3:W-:Y:S01]  /*c7d0*/  LDGSTS.E.BYPASS.LTC128B.128 [R228+0xd000], [R12.64] ;  /* 0x0d0000000ce47fae */ /* 0x0007e2000b901d4c */
[----:B-1----:R-:W-:Y:S04]  /*c7e0*/  IADD3 R4, P1, R6, UR8, RZ ;  /* 0x0000000806047c10 */ /* 0x002fe8000ff3e0ff */
[----:B------:R-:W-:Y:S03]  /*c7f0*/  IADD3.X R5, R7, UR9, RZ, P1, !PT ;  /* 0x0000000907057c10 */ /* 0x000fe60008ffe4ff */
[----:B------:R3:W-:Y:S08]  /*c800*/  LDGSTS.E.BYPASS.LTC128B.128 [R228+0x11000], [R12.64+0x80] ;  /* 0x110000800ce47fae */ /* 0x0007f0000b901d4c */
[----:B------:R1:W-:Y:S01]  /*c810*/  LDGSTS.E.BYPASS.LTC128B.128 [R228+0xd800], [R10.64] ;  /* 0x0d8000000ae47fae */ /* 0x0003e2000b901d4c */
[----:B--2---:R-:W-:Y:S04]  /*c820*/  IADD3 R14, P1, R4, UR8, RZ ;  /* 0x00000008040e7c10 */ /* 0x004fe8000ff3e0ff */
[----:B------:R-:W-:Y:S03]  /*c830*/  IADD3.X R15, R5, UR9, RZ, P1, !PT ;  /* 0x00000009050f7c10 */ /* 0x000fe60008ffe4ff */
[----:B------:R1:W-:Y:S01]  /*c840*/  LDGSTS.E.BYPASS.LTC128B.128 [R228+0x11800], [R10.64+0x80] ;  /* 0x118000800ae47fae */ /* 0x0003e2000b901d4c */
[----:B------:R-:W-:Y:S07]  /*c850*/  ISETP.GE.AND P1, PT, R227, 0x2, PT ;  /* 0x00000002e300780c */ /* 0x000fee0003f26270 */
        /* <DEDUP_REMOVED lines=9> */
[----:B-1----:R-:W2:Y:S08]  /*c8f0*/  LDSM.16.M88.4 R8, [R221+0x4000] ;  /* 0x00400000dd08783b */ /* 0x002eb00000000200 */
[----:B------:R-:W3:Y:S08]  /*c900*/  LDSM.16.M88.4 R16, [R221+0x4800] ;  /* 0x00480000dd10783b */ /* 0x000ef00000000200 */
[----:B------:R-:W1:Y:S08]  /*c910*/  LDSM.16.M88.4 R24, [R221+0x5000] ;  /* 0x00500000dd18783b */ /* 0x000e700000000200 */
[----:B------:R-:W0:Y:S08]  /*c920*/  LDGDEPBAR ;  /* 0x00000000000079af */ /* 0x000e300000000000 */
[----:B------:R-:W4:Y:S01]  /*c930*/  LDSM.16.M88.4 R32, [R221+0x5800] ;  /* 0x00580000dd20783b */ /* 0x000f220000000200 */
[C---:B--2---:R-:W-:Y:S07]  /*c940*/  HMMA.16816.F32 R4, R64.reuse, R8, RZ ;  /* 0x000000084004723c */ /* 0x044fee00000018ff */
[----:B------:R-:W2:Y:S01]  /*c950*/  LDSM.16.M88.4 R40, [R221+0x6000] ;  /* 0x00600000dd28783b */ /* 0x000ea20000000200 */
[C---:B------:R-:W-:Y:S07]  /*c960*/  HMMA.16816.F32 R8, R64.reuse, R10, RZ ;  /* 0x0000000a4008723c */ /* 0x040fee00000018ff */
[----:B------:R-:W5:Y:S01]  /*c970*/  LDSM.16.M88.4 R48, [R221+0x6800] ;  /* 0x00680000dd30783b */ /* 0x000f620000000200 */
[C---:B---3--:R-:W-:Y:S07]  /*c980*/  HMMA.16816.F32 R12, R64.reuse, R16, RZ ;  /* 0x00000010400c723c */ /* 0x048fee00000018ff */
[----:B------:R-:W3:Y:S01]  /*c990*/  LDSM.16.M88.4 R56, [R221+0x7000] ;  /* 0x00700000dd38783b */ /* 0x000ee20000000200 */
[C---:B------:R-:W-:Y:S07]  /*c9a0*/  HMMA.16816.F32 R16, R64.reuse, R18, RZ ;  /* 0x000000124010723c */ /* 0x040fee00000018ff */
[----:B------:R-:W3:Y:S01]  /*c9b0*/  LDSM.16.M88.4 R132, [R221+0x7800] ;  /* 0x00780000dd84783b */ /* 0x000ee20000000200 */
[C---:B-1----:R-:W-:Y:S07]  /*c9c0*/  HMMA.16816.F32 R20, R64.reuse, R24, RZ ;  /* 0x000000184014723c */ /* 0x042fee00000018ff */
[----:B------:R-:W-:Y:S01]  /*c9d0*/  LDSM.16.M88.4 R136, [R220] ;  /* 0x00000000dc88783b */ /* 0x000fe20000000200 */
[C---:B------:R-:W-:Y:S07]  /*c9e0*/  HMMA.16816.F32 R24, R64.reuse, R26, RZ ;  /* 0x0000001a4018723c */ /* 0x040fee00000018ff */
[----:B------:R-:W1:Y:S01]  /*c9f0*/  LDSM.16.M88.4 R140, [R219] ;  /* 0x00000000db8c783b */ /* 0x000e620000000200 */
[C---:B----4-:R-:W-:Y:S07]  /*ca00*/  HMMA.16816.F32 R28, R64.reuse, R32, RZ ;  /* 0x00000020401c723c */ /* 0x050fee00000018ff */
[----:B------:R-:W4:Y:S01]  /*ca10*/  LDSM.16.M88.4 R144, [R211] ;  /* 0x00000000d390783b */ /* 0x000f220000000200 */
[C---:B------:R-:W-:Y:S07]  /*ca20*/  HMMA.16816.F32 R32, R64.reuse, R34, RZ ;  /* 0x000000224020723c */ /* 0x040fee00000018ff */
[----:B------:R-:W1:Y:S01]  /*ca30*/  LDSM.16.M88.4 R148, [R210] ;  /* 0x00000000d294783b */ /* 0x000e620000000200 */
[C---:B--2---:R-:W-:Y:S07]  /*ca40*/  HMMA.16816.F32 R36, R64.reuse, R40, RZ ;  /* 0x000000284024723c */ /* 0x044fee00000018ff */
[----:B------:R-:W2:Y:S01]  /*ca50*/  LDSM.16.M88.4 R152, [R209] ;  /* 0x00000000d198783b */ /* 0x000ea20000000200 */
[C---:B------:R-:W-:Y:S07]  /*ca60*/  HMMA.16816.F32 R40, R64.reuse, R42, RZ ;  /* 0x0000002a4028723c */ /* 0x040fee00000018ff */
[----:B------:R-:W1:Y:S01]  /*ca70*/  LDSM.16.M88.4 R156, [R208] ;  /* 0x00000000d09c783b */ /* 0x000e620000000200 */
[C---:B-----5:R-:W-:Y:S07]  /*ca80*/  HMMA.16816.F32 R44, R64.reuse, R48, RZ ;  /* 0x00000030402c723c */ /* 0x060fee00000018ff */
[----:B------:R-:W5:Y:S01]  /*ca90*/  LDSM.16.M88.4 R160, [R207] ;  /* 0x00000000cfa0783b */ /* 0x000f620000000200 */
[C---:B------:R-:W-:Y:S07]  /*caa0*/  HMMA.16816.F32 R48, R64.reuse, R50, RZ ;  /* 0x000000324030723c */ /* 0x040fee00000018ff */
[----:B------:R-:W2:Y:S01]  /*cab0*/  LDSM.16.M88.4 R164, [R206] ;  /* 0x00000000cea4783b */ /* 0x000ea20000000200 */
[C---:B---3--:R-:W-:Y:S07]  /*cac0*/  HMMA.16816.F32 R52, R64.reuse, R56, RZ ;  /* 0x000000384034723c */ /* 0x048fee00000018ff */
[----:B------:R-:W3:Y:S01]  /*cad0*/  LDSM.16.M88.4 R168, [R205] ;  /* 0x00000000cda8783b */ /* 0x000ee20000000200 */
[C---:B------:R-:W-:Y:S07]  /*cae0*/  HMMA.16816.F32 R56, R64.reuse, R58, RZ ;  /* 0x0000003a4038723c */ /* 0x040fee00000018ff */
[----:B------:R-:W-:Y:S01]  /*caf0*/  LDSM.16.M88.4 R172, [R218] ;  /* 0x00000000daac783b */ /* 0x000fe20000000200 */
[C---:B------:R-:W-:Y:S07]  /*cb00*/  HMMA.16816.F32 R60, R64.reuse, R132, RZ ;  /* 0x00000084403c723c */ /* 0x040fee00000018ff */
[----:B------:R-:W2:Y:S01]  /*cb10*/  LDSM.16.M88.4 R176, [R215+0x4000] ;  /* 0x00400000d7b0783b */ /* 0x000ea20000000200 */
[----:B------:R-:W-:Y:S07]  /*cb20*/  HMMA.16816.F32 R64, R64, R134, RZ ;  /* 0x000000864040723c */ /* 0x000fee00000018ff */
[----:B------:R-:W2:Y:S01]  /*cb30*/  LDSM.16.M88.4 R132, [R215+0x4800] ;  /* 0x00480000d784783b */ /* 0x000ea20000000200 */
[C---:B-1----:R-:W-:Y:S07]  /*cb40*/  HMMA.16816.F32 R4, R136.reuse, R140, R4 ;  /* 0x0000008c8804723c */ /* 0x042fee0000001804 */
[----:B------:R-:W-:Y:S01]  /*cb50*/  LDSM.16.M88.4 R180, [R220+0x2000] ;  /* 0x00200000dcb4783b */ /* 0x000fe20000000200 */
[C---:B------:R-:W-:Y:S07]  /*cb60*/  HMMA.16816.F32 R8, R136.reuse, R142, R8 ;  /* 0x0000008e8808723c */ /* 0x040fee0000001808 */
[----:B------:R-:W1:Y:S01]  /*cb70*/  LDSM.16.M88.4 R140, [R215+0x5000] ;  /* 0x00500000d78c783b */ /* 0x000e620000000200 */
[C---:B----4-:R-:W-:Y:S07]  /*cb80*/  HMMA.16816.F32 R12, R136.reuse, R144, R12 ;  /* 0x00000090880c723c */ /* 0x050fee000000180c */
[----:B------:R-:W-:Y:S01]  /*cb90*/  LDSM.16.M88.4 R184, [R203] ;  /* 0x00000000cbb8783b */ /* 0x000fe20000000200 */
[C---:B------:R-:W-:Y:S07]  /*cba0*/  HMMA.16816.F32 R16, R136.reuse, R146, R16 ;  /* 0x000000928810723c */ /* 0x040fee0000001810 */
[----:B------:R-:W4:Y:S01]  /*cbb0*/  LDSM.16.M88.4 R144, [R215+0x5800] ;  /* 0x00580000d790783b */ /* 0x000f220000000200 */
[C---:B------:R-:W-:Y:S07]  /*cbc0*/  HMMA.16816.F32 R20, R136.reuse, R148, R20 ;  /* 0x000000948814723c */ /* 0x040fee0000001814 */
[----:B------:R-:W-:Y:S01]  /*cbd0*/  LDSM.16.M88.4 R188, [R217+0x2000] ;  /* 0x00200000d9bc783b */ /* 0x000fe20000000200 */
[C---:B------:R-:W-:Y:S07]  /*cbe0*/  HMMA.16816.F32 R24, R136.reuse, R150, R24 ;  /* 0x000000968818723c */ /* 0x040fee0000001818 */
[----:B------:R-:W1:Y:S01]  /*cbf0*/  LDSM.16.M88.4 R148, [R215+0x6000] ;  /* 0x00600000d794783b */ /* 0x000e620000000200 */
[C---:B--2---:R-:W-:Y:S07]  /*cc00*/  HMMA.16816.F32 R28, R136.reuse, R152, R28 ;  /* 0x00000098881c723c */ /* 0x044fee000000181c */
[----:B------:R-:W-:Y:S01]  /*cc10*/  LDSM.16.M88.4 R192, [R204+0x4000] ;  /* 0x00400000ccc0783b */ /* 0x000fe20000000200 */
[C---:B------:R-:W-:Y:S07]  /*cc20*/  HMMA.16816.F32 R32, R136.reuse, R154, R32 ;  /* 0x0000009a8820723c */ /* 0x040fee0000001820 */
[----:B------:R-:W2:Y:S01]  /*cc30*/  LDSM.16.M88.4 R152, [R215+0x6800] ;  /* 0x00680000d798783b */ /* 0x000ea20000000200 */
[C---:B------:R-:W-:Y:S08]  /*cc40*/  HMMA.16816.F32 R36, R136.reuse, R156, R36 ;  /* 0x0000009c8824723c */ /* 0x040ff00000001824 */
[C---:B------:R-:W-:Y:S01]  /*cc50*/  HMMA.16816.F32 R40, R136.reuse, R158, R40 ;  /* 0x0000009e8828723c */ /* 0x040fe20000001828 */
[----:B------:R-:W-:Y:S07]  /*cc60*/  LDSM.16.M88.4 R156, [R215+0x7800] ;  /* 0x00780000d79c783b */ /* 0x000fee0000000200 */
[C---:B-----5:R-:W-:Y:S08]  /*cc70*/  HMMA.16816.F32 R44, R136.reuse, R160, R44 ;  /* 0x000000a0882c723c */ /* 0x060ff0000000182c */
[C---:B------:R-:W-:Y:S01]  /*cc80*/  HMMA.16816.F32 R48, R136.reuse, R162, R48 ;  /* 0x000000a28830723c */ /* 0x040fe20000001830 */
[----:B------:R-:W-:Y:S07]  /*cc90*/  LDSM.16.M88.4 R160, [R217] ;  /* 0x00000000d9a0783b */ /* 0x000fee0000000200 */
[C---:B------:R-:W-:Y:S08]  /*cca0*/  HMMA.16816.F32 R52, R136.reuse, R164, R52 ;  /* 0x000000a48834723c */ /* 0x040ff00000001834 */
[C---:B------:R-:W-:Y:S01]  /*ccb0*/  HMMA.16816.F32 R56, R136.reuse, R166, R56 ;  /* 0x000000a68838723c */ /* 0x040fe20000001838 */
[----:B------:R-:W-:Y:S07]  /*ccc0*/  LDSM.16.M88.4 R164, [R204] ;  /* 0x00000000cca4783b */ /* 0x000fee0000000200 */
[C---:B---3--:R-:W-:Y:S08]  /*ccd0*/  HMMA.16816.F32 R60, R136.reuse, R168, R60 ;  /* 0x000000a8883c723c */ /* 0x048ff0000000183c */
[----:B------:R-:W-:Y:S01]  /*cce0*/  HMMA.16816.F32 R64, R136, R170, R64 ;  /* 0x000000aa8840723c */ /* 0x000fe20000001840 */
[----:B------:R-:W3:Y:S07]  /*ccf0*/  LDSM.16.M88.4 R136, [R215+0x7000] ;  /* 0x00700000d788783b */ /* 0x000eee0000000200 */
[C---:B------:R-:W-:Y:S01]  /*cd00*/  HMMA.16816.F32 R4, R172.reuse, R176, R4 ;  /* 0x000000b0ac04723c */ /* 0x040fe20000001804 */
[----:B------:R-:W5:Y:S07]  /*cd10*/  LDSM.16.M88.4 R168, [R204+0x800] ;  /* 0x00080000cca8783b */ /* 0x000f6e0000000200 */
        /* <DEDUP_REMOVED lines=16> */
[----:B------:R-:W-:Y:S07]  /*ce20*/  LDSM.16.M88.4 R152, [R222+0x2000] ;  /* 0x00200000de98783b */ /* 0x000fee0000000200 */
[C---:B---3--:R-:W-:Y:S08]  /*ce30*/  HMMA.16816.F32 R52, R172.reuse, R136, R52 ;  /* 0x00000088ac34723c */ /* 0x048ff00000001834 */
[C---:B------:R-:W-:Y:S01]  /*ce40*/  HMMA.16816.F32 R56, R172.reuse, R138, R56 ;  /* 0x0000008aac38723c */ /* 0x040fe20000001838 */
[----:B------:R-:W2:Y:S07]  /*ce50*/  LDSM.16.M88.4 R136, [R204+0x3800] ;  /* 0x00380000cc88783b */ /* 0x000eae0000000200 */
[C---:B------:R-:W-:Y:S08]  /*ce60*/  HMMA.16816.F32 R60, R172.reuse, R156, R60 ;  /* 0x0000009cac3c723c */ /* 0x040ff0000000183c */
[----:B------:R-:W-:Y:S01]  /*ce70*/  HMMA.16816.F32 R64, R172, R158, R64 ;  /* 0x0000009eac40723c */ /* 0x000fe20000001840 */
[----:B------:R-:W3:Y:S07]  /*ce80*/  LDSM.16.M88.4 R156, [R221+0x8000] ;  /* 0x00800000dd9c783b */ /* 0x000eee0000000200 */
[C---:B------:R-:W-:Y:S01]  /*ce90*/  HMMA.16816.F32 R4, R160.reuse, R164, R4 ;  /* 0x000000a4a004723c */ /* 0x040fe20000001804 */
[----:B------:R-:W-:Y:S07]  /*cea0*/  LDSM.16.M88.4 R172, [R221+0x9800] ;  /* 0x00980000ddac783b */ /* 0x000fee0000000200 */
[C---:B------:R-:W-:Y:S01]  /*ceb0*/  HMMA.16816.F32 R8, R160.reuse, R166, R8 ;  /* 0x000000a6a008723c */ /* 0x040fe20000001808 */
[----:B------:R-:W1:Y:S07]  /*cec0*/  LDSM.16.M88.4 R164, [R221+0x8800] ;  /* 0x00880000dda4783b */ /* 0x000e6e0000000200 */
        /* <DEDUP_REMOVED lines=17> */
[----:B------:R-:W1:Y:S07]  /*cfe0*/  LDSM.16.M88.4 R148, [R202] ;  /* 0x00000000ca94783b */ /* 0x000e6e0000000200 */
[C---:B--2---:R-:W-:Y:S08]  /*cff0*/  HMMA.16816.F32 R60, R160.reuse, R136, R60 ;  /* 0x00000088a03c723c */ /* 0x044ff0000000183c */
[----:B------:R-:W-:Y:S01]  /*d000*/  HMMA.16816.F32 R64, R160, R138, R64 ;  /* 0x0000008aa040723c */ /* 0x000fe20000001840 */
[----:B------:R-:W2:Y:S07]  /*d010*/  LDSM.16.M88.4 R136, [R201] ;  /* 0x00000000c988783b */ /* 0x000eae0000000200 */
[C---:B---3--:R-:W-:Y:S01]  /*d020*/  HMMA.16816.F32 R4, R152.reuse, R156, R4 ;  /* 0x0000009c9804723c */ /* 0x048fe20000001804 */
[----:B------:R-:W-:Y:S07]  /*d030*/  LDSM.16.M88.4 R160, [R215+0x8000] ;  /* 0x00800000d7a0783b */ /* 0x000fee0000000200 */
[C---:B------:R-:W-:Y:S01]  /*d040*/  HMMA.16816.F32 R8, R152.reuse, R158, R8 ;  /* 0x0000009e9808723c */ /* 0x040fe20000001808 */
[----:B------:R-:W3:Y:S07]  /*d050*/  LDSM.16.M88.4 R156, [R200] ;  /* 0x00000000c89c783b */ /* 0x000eee0000000200 */
        /* <DEDUP_REMOVED lines=9> */
[C---:B------:R-:W-:Y:S08]  /*d0f0*/  HMMA.16816.F32 R36, R152.reuse, R132, R36 ;  /* 0x000000849824723c */ /* 0x040ff00000001824 */
[C---:B------:R-:W-:Y:S01]  /*d100*/  HMMA.16816.F32 R40, R152.reuse, R134, R40 ;  /* 0x000000869828723c */ /* 0x040fe20000001828 */
[----:B------:R-:W5:Y:S07]  /*d110*/  LDSM.16.M88.4 R132, [R199] ;  /* 0x00000000c784783b */ /* 0x000f6e0000000200 */
[C---:B-1----:R-:W-:Y:S08]  /*d120*/  HMMA.16816.F32 R44, R152.reuse, R140, R44 ;  /* 0x0000008c982c723c */ /* 0x042ff0000000182c */
[C---:B------:R-:W-:Y:S01]  /*d130*/  HMMA.16816.F32 R48, R152.reuse, R142, R48 ;  /* 0x0000008e9830723c */ /* 0x040fe20000001830 */
[----:B------:R-:W1:Y:S07]  /*d140*/  LDSM.16.M88.4 R140, [R198] ;  /* 0x00000000c68c783b */ /* 0x000e6e0000000200 */
[C---:B----4-:R-:W-:Y:S08]  /*d150*/  HMMA.16816.F32 R52, R152.reuse, R144, R52 ;  /* 0x000000909834723c */ /* 0x050ff00000001834 */
[C---:B------:R-:W-:Y:S01]  /*d160*/  HMMA.16816.F32 R56, R152.reuse, R146, R56 ;  /* 0x000000929838723c */ /* 0x040fe20000001838 */
[----:B------:R-:W4:Y:S07]  /*d170*/  LDSM.16.M88.4 R144, [R197] ;  /* 0x00000000c590783b */ /* 0x000f2e0000000200 */
[C---:B------:R-:W-:Y:S08]  /*d180*/  HMMA.16816.F32 R60, R152.reuse, R176, R60 ;  /* 0x000000b0983c723c */ /* 0x040ff0000000183c */
[----:B------:R-:W-:Y:S01]  /*d190*/  HMMA.16816.F32 R64, R152, R178, R64 ;  /* 0x000000b29840723c */ /* 0x000fe20000001840 */
[----:B------:R-:W-:Y:S07]  /*d1a0*/  LDSM.16.M88.4 R152, [R218+0x2000] ;  /* 0x00200000da98783b */ /* 0x000fee0000000200 */
[C---:B------:R-:W-:Y:S01]  /*d1b0*/  HMMA.16816.F32 R4, R180.reuse, R184, R4 ;  /* 0x000000b8b404723c */ /* 0x040fe20000001804 */
[----:B------:R-:W-:Y:S07]  /*d1c0*/  LDSM.16.M88.4 R176, [R215+0xa800] ;  /* 0x00a80000d7b0783b */ /* 0x000fee0000000200 */
[C---:B------:R-:W-:Y:S01]  /*d1d0*/  HMMA.16816.F32 R8, R180.reuse, R186, R8 ;  /* 0x000000bab408723c */ /* 0x040fe20000001808 */
[----:B------:R-:W-:Y:S07]  /*d1e0*/  LDSM.16.M88.4 R184, [R215+0xb000] ;  /* 0x00b00000d7b8783b */ /* 0x000fee0000000200 */
        /* <DEDUP_REMOVED lines=9> */
[C---:B-----5:R-:W-:Y:S08]  /*d280*/  HMMA.16816.F32 R36, R180.reuse, R132, R36 ;  /* 0x00000084b424723c */ /* 0x060ff00000001824 */
[C---:B------:R-:W-:Y:S01]  /*d290*/  HMMA.16816.F32 R40, R180.reuse, R134, R40 ;  /* 0x00000086b428723c */ /* 0x040fe20000001828 */
[----:B------:R-:W5:Y:S07]  /*d2a0*/  LDSM.16.M88.4 R132, [R204+0x4800] ;  /* 0x00480000cc84783b */ /* 0x000f6e0000000200 */
[C---:B-1----:R-:W-:Y:S08]  /*d2b0*/  HMMA.16816.F32 R44, R180.reuse, R140, R44 ;  /* 0x0000008cb42c723c */ /* 0x042ff0000000182c */
[C---:B------:R-:W-:Y:S08]  /*d2c0*/  HMMA.16816.F32 R48, R180.reuse, R142, R48 ;  /* 0x0000008eb430723c */ /* 0x040ff00000001830 */
[C---:B----4-:R-:W-:Y:S08]  /*d2d0*/  HMMA.16816.F32 R52, R180.reuse, R144, R52 ;  /* 0x00000090b434723c */ /* 0x050ff00000001834 */
[C---:B------:R-:W-:Y:S08]  /*d2e0*/  HMMA.16816.F32 R56, R180.reuse, R146, R56 ;  /* 0x00000092b438723c */ /* 0x040ff00000001838 */
[C---:B------:R-:W-:Y:S08]  /*d2f0*/  HMMA.16816.F32 R60, R180.reuse, R148, R60 ;  /* 0x00000094b43c723c */ /* 0x040ff0000000183c */
        /* <DEDUP_REMOVED lines=16> */
[----:B------:R-:W-:Y:S08]  /*d400*/  HMMA.16816.F32 R64, R152, R158, R64 ;  /* 0x0000009e9840723c */ /* 0x000ff00000001840 */
[C---:B------:R-:W-:Y:S08]  /*d410*/  HMMA.16816.F32 R4, R188.reuse, R192, R4 ;  /* 0x000000c0bc04723c */ /* 0x040ff00000001804 */
[C---:B------:R-:W-:Y:S08]  /*d420*/  HMMA.16816.F32 R8, R188.reuse, R194, R8 ;  /* 0x000000c2bc08723c */ /* 0x040ff00000001808 */
[C---:B-----5:R-:W-:Y:S08]  /*d430*/  HMMA.16816.F32 R12, R188.reuse, R132, R12 ;  /* 0x00000084bc0c723c */ /* 0x060ff0000000180c */
[----:B------:R-:W-:Y:S01]  /*d440*/  FMUL.FTZ R4, R4, c[0x0][0x2ec] ;  /* 0x0000bb0004047a20 */ /* 0x000fe20000410000 */
[C---:B------:R-:W-:Y:S03]  /*d450*/  HMMA.16816.F32 R16, R188.reuse, R134, R16 ;  /* 0x00000086bc10723c */ /* 0x040fe60000001810 */
[----:B------:R-:W1:Y:S01]  /*d460*/  MUFU.TANH R140, R4 ;  /* 0x00000004008c7308 */ /* 0x000e620000002400 */
[----:B------:R-:W-:Y:S02]  /*d470*/  FMUL.FTZ R5, R5, c[0x0][0x2ec] ;  /* 0x0000bb0005057a20 */ /* 0x000fe40000410000 */
[----:B------:R-:W-:Y:S02]  /*d480*/  FMUL.FTZ R6, R6, c[0x0][0x2ec] ;  /* 0x0000bb0006067a20 */ /* 0x000fe40000410000 */
        /* <DEDUP_REMOVED lines=145> */
[----:B--23--:R-:W-:Y:S02]  /*dda0*/  ULDC UR7, c[0x0][0x198] ;  /* 0x0000660000077ab9 */ /* 0x00cfe40000000800 */
[----:B------:R-:W-:Y:S04]  /*ddb0*/  ULEA UR6, -UR7, URZ, 0x7 ;  /* 0x0000003f07067291 */ /* 0x000fe8000f8e393f */
[----:B------:R-:W-:Y:S02]  /*ddc0*/  USHF.R.S32.HI UR5, URZ, 0x1f, UR6 ;  /* 0x0000001f3f057899 */ /* 0x000fe40008011406 */
[----:B------:R-:W-:Y:S04]  /*ddd0*/  MOV R8, UR6 ;  /* 0x0000000600087c02 */ /* 0x000fe80008000f00 */
[----:B------:R-:W-:Y:S01]  /*dde0*/  MOV R4, UR5 ;  /* 0x0000000500047c02 */ /* 0x000fe20008000f00 */
[----:B------:R-:W-:-:S05]  /*ddf0*/  @!P0 BRA `(.L_x_2383) ;  /* 0x000003c000008947 */ /* 0x000fca0003800000 */
[----:B------:R-:W-:Y:S01]  /*de00*/  IMAD.SHL.U32 R11, R227, 0x80, RZ ;  /* 0x00000080e30b7824 */ /* 0x000fe200078e00ff */
[----:B------:R-:W-:Y:S04]  /*de10*/  IABS R3, c[0x0][0x2d0] ;  /* 0x0000b40000037a13 */ /* 0x000fe80000000000 */
[----:B------:R-:W2:Y:S01]  /*de20*/  I2F.RP R12, R3 ;  /* 0x00000003000c7306 */ /* 0x000ea20000209400 */
        /* <DEDUP_REMOVED lines=39> */
[-C--:B------:R-:W-:Y:S02]  /*e0a0*/  LEA.HI.X.SX32 R5, R8, R235.reuse, 0x2, P2 ;  /* 0x000000eb08057211 */ /* 0x080fe400010f16ff */
[C---:B------:R-:W-:Y:S01]  /*e0b0*/  LEA.HI.X.SX32 R7, R3.reuse, R235, 0x2, P1 ;  /* 0x000000eb03077211 */ /* 0x040fe200008f16ff */
[----:B------:R-:W-:Y:S03]  /*e0c0*/  IMAD.IADD R3, R3, 0x1, -R8 ;  /* 0x0000000103037824 */ /* 0x000fe600078e0a08 */
[----:B------:R2:W3:Y:S04]  /*e0d0*/  LDG.E R5, [R4.64] ;  /* 0x0000000c04057981 */ /* 0x0004e8000c1e1900 */
[----:B------:R-:W3:Y:S01]  /*e0e0*/  LDG.E R6, [R6.64] ;  /* 0x0000000c06067981 */ /* 0x000ee2000c1e1900 */
[----:B--2---:R-:W-:Y:S04]  /*e0f0*/  IMAD.MOV.U32 R4, RZ, RZ, c[0x0][0x2d0] ;  /* 0x0000b400ff047624 */ /* 0x004fe800078e00ff */
[----:B------:R-:W-:Y:S04]  /*e100*/  IMAD R4, R3, R4, -0x80 ;  /* 0xffffff8003047424 */ /* 0x000fe800078e0204 */
[C---:B------:R-:W-:Y:S01]  /*e110*/  IMAD.WIDE.U32 R8, R4.reuse, c[0x0][0x198], RZ ;  /* 0x0000660004087a25 */ /* 0x040fe200078e00ff */
[----:B------:R-:W-:Y:S05]  /*e120*/  SHF.R.S32.HI R3, RZ, 0x1f, R4 ;  /* 0x0000001fff037819 */ /* 0x000fea0000011404 */
[----:B------:R-:W-:Y:S04]  /*e130*/  IMAD R3, R3, c[0x0][0x198], RZ ;  /* 0x0000660003037a24 */ /* 0x000fe800078e02ff */
[----:B------:R-:W-:Y:S04]  /*e140*/  IMAD R3, R4, c[0x0][0x19c], R3 ;  /* 0x0000670004037a24 */ /* 0x000fe800078e0203 */
[----:B------:R-:W-:Y:S02]  /*e150*/  IMAD.IADD R9, R9, 0x1, R3 ;  /* 0x0000000109097824 */ /* 0x000fe400078e0203 */
[----:B---3--:R-:W-:Y:S04]  /*e160*/  IMAD.IADD R5, R5, 0x1, -R6 ;  /* 0x0000000105057824 */ /* 0x008fe800078e0a06 */
[C---:B------:R-:W-:Y:S01]  /*e170*/  IMAD.WIDE.U32 R8, R5.reuse, c[0x0][0x180], R8 ;  /* 0x0000600005087a25 */ /* 0x040fe200078e0008 */
[----:B------:R-:W-:Y:S05]  /*e180*/  SHF.R.S32.HI R4, RZ, 0x1f, R5 ;  /* 0x0000001fff047819 */ /* 0x000fea0000011405 */
[----:B------:R-:W-:Y:S04]  /*e190*/  IMAD R4, R4, c[0x0][0x180], RZ ;  /* 0x0000600004047a24 */ /* 0x000fe800078e02ff */
[----:B------:R-:W-:Y:S04]  /*e1a0*/  IMAD R4, R5, c[0x0][0x184], R4 ;  /* 0x0000610005047a24 */ /* 0x000fe800078e0204 */
[----:B------:R-:W-:Y:S02]  /*e1b0*/  IMAD.IADD R4, R9, 0x1, R4 ;  /* 0x0000000109047824 */ /* 0x000fe400078e0204 */
.L_x_2383:
[C---:B------:R-:W-:Y:S01]  /*e1c0*/  LEA R236, P1, R8.reuse, R236, 0x1 ;  /* 0x000000ec08ec7211 */ /* 0x040fe200078208ff */
[----:B------:R-:W-:Y:S02]  /*e1d0*/  USHF.L.U32 UR5, UR7, 0x5, URZ ;  /* 0x0000000507057899 */ /* 0x000fe4000800063f */
[----:B------:R-:W-:Y:S01]  /*e1e0*/  USHF.L.U64.HI UR7, UR7, UR10, UR4 ;  /* 0x0000000a07077299 */ /* 0x000fe20008010204 */
[----:B------:R-:W-:Y:S03]  /*e1f0*/  LEA.HI.X R229, R8, R229, R4, 0x1, P1 ;  /* 0x000000e508e57211 */ /* 0x000fe600008f0c04 */
[----:B----4-:R-:W-:Y:S02]  /*e200*/  IADD3 R14, P1, R236, UR5, RZ ;  /* 0x00000005ec0e7c10 */ /* 0x010fe4000ff3e0ff */
[----:B------:R-:W-:Y:S02]  /*e210*/  IMAD.MOV.U32 R237, RZ, RZ, R229 ;  /* 0x000000ffffed7224 */ /* 0x000fe400078e00e5 */
[----:B------:R-:W-:Y:S02]  /*e220*/  IADD3.X R15, R229, UR7, RZ, P1, !PT ;  /* 0x00000007e50f7c10 */ /* 0x000fe40008ffe4ff */
[----:B------:R-:W-:Y:S01]  /*e230*/  IADD3 R12, P1, R14, UR5, RZ ;  /* 0x000000050e0c7c10 */ /* 0x000fe2000ff3e0ff */
[----:B------:R-:W-:Y:S01]  /*e240*/  @!PT LDS RZ, [RZ] ;  /* 0x00000000fffff984 */ /* 0x000fe20000000800 */
[----:B------:R-:W-:Y:S01]  /*e250*/  @!PT LDS RZ, [RZ] ;  /* 0x00000000fffff984 */ /* 0x000fe20000000800 */
[----:B------:R-:W-:Y:S01]  /*e260*/  @!PT LDS RZ, [RZ] ;  /* 0x00000000fffff984 */ /* 0x000fe20000000800 */
        /* <DEDUP_REMOVED lines=19> */
[----:B---3--:R-:W-:Y:S03]  /*e3a0*/  IADD3 R14, P1, R4, UR5, RZ ;  /* 0x00000005040e7c10 */ /* 0x008fe6000ff3e0ff */
[----:B------:R2:W-:Y:S01]  /*e3b0*/  LDGSTS.E.BYPASS.LTC128B.128 [R228+0x6800], [R6.64] ;  /* 0x0680000006e47fae */ /* 0x0005e2000b901d4c */
[----:B------:R-:W-:Y:S03]  /*e3c0*/  IADD3.X R15, R5, UR7, RZ, P1, !PT ;  /* 0x00000007050f7c10 */ /* 0x000fe60008ffe4ff */
[----:B------:R2:W-:Y:S04]  /*e3d0*/  LDGSTS.E.BYPASS.LTC128B.128 [R228+0xa800], [R6.64+0x80] ;  /* 0x0a80008006e47fae */ /* 0x0005e8000b901d4c */
[----:B------:R2:W-:Y:S04]  /*e3e0*/  LDGSTS.E.BYPASS.LTC128B.128 [R228+0x7000], [R4.64] ;  /* 0x0700000004e47fae */ /* 0x0005e8000b901d4c */
[----:B------:R2:W-:Y:S04]  /*e3f0*/  LDGSTS.E.BYPASS.LTC128B.128 [R228+0xb000], [R4.64+0x80] ;  /* 0x0b00008004e47fae */ /* 0x0005e8000b901d4c */
[----:B------:R2:W-:Y:S04]  /*e400*/  LDGSTS.E.BYPASS.LTC128B.128 [R228+0x7800], [R14.64] ;  /* 0x078000000ee47fae */ /* 0x0005e8000b901d4c */
[----:B------:R2:W-:Y:S04]  /*e410*/  LDGSTS.E.BYPASS.LTC128B.128 [R228+0xb800], [R14.64+0x80] ;  /* 0x0b8000800ee47fae */ /* 0x0005e8000b901d4c */
[----:B------:R-:W0:Y:S02]  /*e420*/  LDGDEPBAR ;  /* 0x00000000000079af */ /* 0x000e240000000000 */
.L_x_2382:
[----:B--23--:R-:W-:Y:S01]  /*e430*/  FMNMX.FTZ R5, R140, R2, !PT ;  /* 0x000000028c057209 */ /* 0x00cfe20007810000 */
[----:B----4-:R-:W-:Y:S01]  /*e440*/  LDSM.16.MT88.4 R12, [R216+0xc000] ;  /* 0x00c00000d80c783b */ /* 0x010fe20000004200 */
        /* <DEDUP_REMOVED lines=90> */
[----:B------:R-:W-:Y:S01]  /*e9f0*/  ISETP.GT.AND P1, PT, R227, 0x1, PT ;  /* 0x00000001e300780c */ /* 0x000fe20003f24270 */
[----:B------:R-:W-:Y:S01]  /*ea00*/  FFMA.FTZ R140, R136, c[0x0][0x23c], -R145 ;  /* 0x00008f00888c7a23 */ /* 0x000fe20000010891 */
[----:B------:R-:W2:Y:S01]  /*ea10*/  MUFU.EX2 R2, R2 ;  /* 0x0000000200027308 */ /* 0x000ea20000000800 */
[--C-:B------:R-:W-:Y:S02]  /*ea20*/  FFMA.FTZ R138, R138, c[0x0][0x23c], -R143.reuse ;  /* 0x00008f008a8a7a23 */ /* 0x100fe4000001088f */
[----:B------:R-:W-:Y:S02]  /*ea30*/  FFMA.FTZ R137, R137, c[0x0][0x23c], -R143 ;  /* 0x00008f0089897a23 */ /* 0x000fe4000001088f */
[----:B------:R-:W-:Y:S02]  /*ea40*/  FFMA.FTZ R139, R252, c[0x0][0x23c], -R145 ;  /* 0x00008f00fc8b7a23 */ /* 0x000fe40000010891 */
[--C-:B------:R-:W-:Y:S02]  /*ea50*/  FFMA.FTZ R136, R251, c[0x0][0x23c], -R143.reuse ;  /* 0x00008f00fb887a23 */ /* 0x100fe4000001088f */
[----:B------:R-:W-:Y:S01]  /*ea60*/  FFMA.FTZ R135, R250, c[0x0][0x23c], -R143 ;  /* 0x00008f00fa877a23 */ /* 0x000fe2000001088f */
        /* <DEDUP_REMOVED lines=57> */
[----:B------:R-:W-:Y:S02]  /*ee00*/  FFMA.FTZ R159, R159, c[0x0][0x23c], -R143 ;  /* 0x00008f009f9f7a23 */ /* 0x000fe4000001088f */
[--C-:B------:R-:W-:Y:S02]  /*ee10*/  FFMA.FTZ R162, R162, c[0x0][0x23c], -R145.reuse ;  /* 0x00008f00a2a27a23 */ /* 0x100fe40000010891 */
[----:B------:R-:W-:Y:S02]  /*ee20*/  FFMA.FTZ R163, R163, c[0x0][0x23c], -R145 ;  /* 0x00008f00a3a37a23 */ /* 0x000fe40000010891 */
[--C-:B------:R-:W-:Y:S01]  /*ee30*/  FFMA.FTZ R164, R164, c[0x0][0x23c], -R143.reuse ;  /* 0x00008f00a4a47a23 */ /* 0x100fe2000001088f */
[----:B------:R-:W-:Y:S01]  /*ee40*/  MUFU.EX2 R154, R154 ;  /* 0x0000009a009a7308 */ /* 0x000fe20000000800 */
[----:B------:R-:W-:Y:S01]  /*ee50*/  FFMA.FTZ R165, R165, c[0x0][0x23c], -R143 ;  /* 0x00008f00a5a57a23 */ /* 0x000fe2000001088f */
[----:B---3--:R-:W-:Y:S01]  /*ee60*/  F2FP.PACK_AB R131, R135, R136 ;  /* 0x000000888783723e */ /* 0x008fe200000000ff */
[--C-:B------:R-:W-:Y:S02]  /*ee70*/  FFMA.FTZ R166, R166, c[0x0][0x23c], -R145.reuse ;  /* 0x00008f00a6a67a23 */ /* 0x100fe40000010891 */
[----:B------:R-:W-:Y:S02]  /*ee80*/  FFMA.FTZ R167, R167, c[0x0][0x23c], -R145 ;  /* 0x00008f00a7a77a23 */ /* 0x000fe40000010891 */
[--C-:B------:R-:W-:Y:S02]  /*ee90*/  FFMA.FTZ R168, R168, c[0x0][0x23c], -R143.reuse ;  /* 0x00008f00a8a87a23 */ /* 0x100fe4000001088f */
[C---:B------:R-:W-:Y:S01]  /*eea0*/  HMMA.16816.F32 R4, R128.reuse, R12, R4 ;  /* 0x0000000c8004723c */ /* 0x040fe20000001804 */
[----:B------:R-:W3:Y:S04]  /*eeb0*/  MUFU.EX2 R159, R159 ;  /* 0x0000009f009f7308 */ /* 0x000ee80000000800 */
[----:B------:R-:W-:Y:S02]  /*eec0*/  FFMA.FTZ R169, R169, c[0x0][0x23c], -R143 ;  /* 0x00008f00a9a97a23 */ /* 0x000fe4000001088f */
        /* <DEDUP_REMOVED lines=8> */
[----:B------:R-:W-:Y:S02]  /*ef50*/  FFMA.FTZ R177, R177, c[0x0][0x23c], -R145 ;  /* 0x00008f00b1b17a23 */ /* 0x000fe40000010891 */
[--C-:B------:R-:W-:Y:S01]  /*ef60*/  FFMA.FTZ R180, R180, c[0x0][0x23c], -R143.reuse ;  /* 0x00008f00b4b47a23 */ /* 0x100fe2000001088f */
[----:B---3--:R-:W-:Y:S01]  /*ef70*/  F2FP.PACK_AB R71, R159, R154 ;  /* 0x0000009a9f47723e */ /* 0x008fe200000000ff */
[----:B------:R-:W-:Y:S01]  /*ef80*/  FFMA.FTZ R181, R181, c[0x0][0x23c], -R143 ;  /* 0x00008f00b5b57a23 */ /* 0x000fe2000001088f */
        /* <DEDUP_REMOVED lines=10> */
[----:B------:R-:W-:Y:S02]  /*f030*/  FFMA.FTZ R112, R245, c[0x0][0x23c], -R145 ;  /* 0x00008f00f5707a23 */ /* 0x000fe40000010891 */
[--C-:B------:R-:W-:Y:S02]  /*f040*/  FFMA.FTZ R184, R184, c[0x0][0x23c], -R143.reuse ;  /* 0x00008f00b8b87a23 */ /* 0x100fe4000001088f */
[C---:B------:R-:W-:Y:S01]  /*f050*/  HMMA.16816.F32 R20, R128.reuse, R28, R20 ;  /* 0x0000001c8014723c */ /* 0x040fe20000001814 */
[----:B------:R-:W-:Y:S02]  /*f060*/  MUFU.EX2 R166, R166 ;  /* 0x000000a600a67308 */ /* 0x000fe40000000800 */
[----:B------:R-:W-:Y:S02]  /*f070*/  FFMA.FTZ R185, R185, c[0x0][0x23c], -R143 ;  /* 0x00008f00b9b97a23 */ /* 0x000fe4000001088f */
        /* <DEDUP_REMOVED lines=9> */
[----:B------:R-:W-:Y:S02]  /*f110*/  FFMA.FTZ R105, R248, c[0x0][0x23c], -R145 ;  /* 0x00008f00f8697a23 */ /* 0x000fe40000010891 */
[--C-:B------:R-:W-:Y:S02]  /*f120*/  FFMA.FTZ R106, R247, c[0x0][0x23c], -R143.reuse ;  /* 0x00008f00f76a7a23 */ /* 0x100fe4000001088f */
[----:B------:R-:W-:Y:S01]  /*f130*/  FFMA.FTZ R107, R246, c[0x0][0x23c], -R143 ;  /* 0x00008f00f66b7a23 */ /* 0x000fe2000001088f */
[C---:B------:R-:W-:Y:S03]  /*f140*/  HMMA.16816.F32 R28, R128.reuse, R36, R28 ;  /* 0x00000024801c723c */ /* 0x040fe6000000181c */
[----:B------:R-:W-:Y:S01]  /*f150*/  FFMA.FTZ R188, R243, c[0x0][0x23c], -R145 ;  /* 0x00008f00f3bc7a23 */ /* 0x000fe20000010891 */
        /* <DEDUP_REMOVED lines=10> */
[----:B------:R-:W-:Y:S02]  /*f200*/  FFMA.FTZ R191, R194, c[0x0][0x23c], -R143 ;  /* 0x00008f00c2bf7a23 */ /* 0x000fe4000001088f */
[--C-:B------:R-:W-:Y:S02]  /*f210*/  FFMA.FTZ R193, R193, c[0x0][0x23c], -R145.reuse ;  /* 0x00008f00c1c17a23 */ /* 0x100fe40000010891 */
[C---:B------:R-:W-:Y:S01]  /*f220*/  HMMA.16816.F32 R36, R128.reuse, R44, R36 ;  /* 0x0000002c8024723c */ /* 0x040fe20000001824 */
[----:B------:R-:W3:Y:S02]  /*f230*/  MUFU.EX2 R107, R107 ;  /* 0x0000006b006b7308 */ /* 0x000ee40000000800 */
[----:B------:R-:W-:Y:S01]  /*f240*/  FFMA.FTZ R192, R192, c[0x0][0x23c], -R145 ;  /* 0x00008f00c0c07a23 */ /* 0x000fe20000010891 */
[----:B----4-:R-:W-:Y:S01]  /*f250*/  F2FP.PACK_AB R68, R105, R104 ;  /* 0x000000686944723e */ /* 0x010fe200000000ff */
[--C-:B------:R-:W-:Y:S02]  /*f260*/  FFMA.FTZ R187, R187, c[0x0][0x23c], -R143.reuse ;  /* 0x00008f00bbbb7a23 */ /* 0x100fe4000001088f */
[C---:B------:R-:W-:Y:S01]  /*f270*/  FMUL.FTZ R44, R2.reuse, R88 ;  /* 0x00000058022c7220 */ /* 0x040fe20000410000 */
[C---:B------:R-:W-:Y:S03]  /*f280*/  HMMA.16816.F32 R40, R128.reuse, R46, R40 ;  /* 0x0000002e8028723c */ /* 0x040fe60000001828 */
[----:B------:R-:W4:Y:S01]  /*f290*/  MUFU.EX2 R167, R167 ;  /* 0x000000a700a77308 */ /* 0x000f220000000800 */
[----:B------:R-:W-:Y:S02]  /*f2a0*/  FMUL.FTZ R45, R2, R89 ;  /* 0x00000059022d7220 */ /* 0x000fe40000410000 */
[----:B------:R-:W-:Y:S02]  /*f2b0*/  FFMA.FTZ R186, R186, c[0x0][0x23c], -R143 ;  /* 0x00008f00baba7a23 */ /* 0x000fe4000001088f */
[C---:B------:R-:W-:Y:S04]  /*f2c0*/  FMUL.FTZ R46, R0.reuse, R90 ;  /* 0x0000005a002e7220 */ /* 0x040fe80000410000 */
[----:B------:R-:W-:Y:S01]  /*f2d0*/  FMUL.FTZ R47, R0, R91 ;  /* 0x0000005b002f7220 */ /* 0x000fe20000410000 */
[----:B------:R-:W-:Y:S01]  /*f2e0*/  MUFU.EX2 R168, R168 ;  /* 0x000000a800a87308 */ /* 0x000fe20000000800 */
[----:B------:R-:W-:Y:S01]  /*f2f0*/  LDSM.16.MT88.4 R88, [R212+0x10800] ;  /* 0x01080000d458783b */ /* 0x000fe20000004200 */
[--C-:B------:R-:W-:Y:S01]  /*f300*/  FFMA.FTZ R179, R179, c[0x0][0x23c], -R145.reuse ;  /* 0x00008f00b3b37a23 */ /* 0x100fe20000010891 */
[----:B---3--:R-:W-:Y:S01]  /*f310*/  F2FP.PACK_AB R69, R107, R106 ;  /* 0x0000006a6b45723e */ /* 0x008fe200000000ff */
[----:B------:R-:W-:Y:S02]  /*f320*/  FFMA.FTZ R176, R176, c[0x0][0x23c], -R145 ;  /* 0x00008f00b0b07a23 */ /* 0x000fe40000010891 */
[C---:B------:R-:W-:Y:S03]  /*f330*/  HMMA.16816.F32 R44, R128.reuse, R52, R44 ;  /* 0x00000034802c723c */ /* 0x040fe6000000182c */
[--C-:B------:R-:W-:Y:S01]  /*f340*/  FFMA.FTZ R175, R175, c[0x0][0x23c], -R143.reuse ;  /* 0x00008f00afaf7a23 */ /* 0x100fe2000001088f */
[----:B------:R-:W3:Y:S01]  /*f350*/  MUFU.EX2 R169, R169 ;  /* 0x000000a900a97308 */ /* 0x000ee20000000800 */
[----:B------:R-:W-:Y:S02]  /*f360*/  FFMA.FTZ R174, R174, c[0x0][0x23c], -R143 ;  /* 0x00008f00aeae7a23 */ /* 0x000fe4000001088f */
        /* <DEDUP_REMOVED lines=8> */
[----:B------:R-:W-:Y:S02]  /*f3f0*/  FFMA.FTZ R172, R172, c[0x0][0x23c], -R145 ;  /* 0x00008f00acac7a23 */ /* 0x000fe40000010891 */
[C---:B------:R-:W-:Y:S01]  /*f400*/  HMMA.16816.F32 R52, R128.reuse, R60, R52 ;  /* 0x0000003c8034723c */ /* 0x040fe20000001834 */
[----:B------:R-:W-:Y:S02]  /*f410*/  MUFU.EX2 R177, R177 ;  /* 0x000000b100b17308 */ /* 0x000fe40000000800 */
[--C-:B------:R-:W-:Y:S02]  /*f420*/  FFMA.FTZ R171, R171, c[0x0][0x23c], -R143.reuse ;  /* 0x00008f00abab7a23 */ /* 0x100fe4000001088f */
[----:B------:R-:W-:Y:S02]  /*f430*/  FFMA.FTZ R170, R170, c[0x0][0x23c], -R143 ;  /* 0x00008f00aaaa7a23 */ /* 0x000fe4000001088f */
        /* <DEDUP_REMOVED lines=9> */
[----:B------:R-:W-:Y:S02]  /*f4d0*/  FFMA.FTZ R161, R161, c[0x0][0x23c], -R145 ;  /* 0x00008f00a1a17a23 */ /* 0x000fe40000010891 */
[--C-:B------:R-:W-:Y:S02]  /*f4e0*/  FFMA.FTZ R158, R158, c[0x0][0x23c], -R143.reuse ;  /* 0x00008f009e9e7a23 */ /* 0x100fe4000001088f */
[C---:B--2---:R-:W-:Y:S03]  /*f4f0*/  HMMA.16816.F32 R60, R128.reuse, R84, R60 ;  /* 0x00000054803c723c */ /* 0x044fe6000000183c */
[----:B------:R-:W-:Y:S01]  /*f500*/  FFMA.FTZ R157, R157, c[0x0][0x23c], -R143 ;  /* 0x00008f009d9d7a23 */ /* 0x000fe2000001088f */
[----:B------:R-:W-:Y:S01]  /*f510*/  MUFU.EX2 R182, R182 ;  /* 0x000000b600b67308 */ /* 0x000fe20000000800 */
[--C-:B------:R-:W-:Y:S02]  /*f520*/  FFMA.FTZ R156, R156, c[0x0][0x23c], -R145.reuse ;  /* 0x00008f009c9c7a23 */ /* 0x100fe40000010891 */
[----:B------:R-:W-:Y:S01]  /*f530*/  FFMA.FTZ R155, R155, c[0x0][0x23c], -R145 ;  /* 0x00008f009b9b7a23 */ /* 0x000fe20000010891 */
[----:B------:R-:W-:Y:S01]  /*f540*/  HMMA.16816.F32 R64, R128, R86, R64 ;  /* 0x000000568040723c */ /* 0x000fe20000001840 */
[----:B------:R-:W2:Y:S03]  /*f550*/  LDSM.16.MT88.4 R84, [R212+0xc800] ;  /* 0x00c80000d454783b */ /* 0x000ea60000004200 */
[--C-:B------:R-:W-:Y:S02]  /*f560*/  FFMA.FTZ R153, R153, c[0x0][0x23c], -R143.reuse ;  /* 0x00008f0099997a23 */ /* 0x100fe4000001088f */
[----:B------:R-:W2:Y:S01]  /*f570*/  MUFU.EX2 R183, R183 ;  /* 0x000000b700b77308 */ /* 0x000ea20000000800 */
[----:B------:R-:W-:Y:S01]  /*f580*/  FFMA.FTZ R152, R152, c[0x0][0x23c], -R143 ;  /* 0x00008f0098987a23 */ /* 0x000fe2000001088f */
[C---:B-1----:R-:W-:Y:S05]  /*f590*/  HMMA.16816.F32 R4, R68.reuse, R76, R4 ;  /* 0x0000004c4404723c */ /* 0x042fea0000001804 */
[--C-:B------:R-:W-:Y:S02]  /*f5a0*/  FFMA.FTZ R149, R149, c[0x0][0x23c], -R145.reuse ;  /* 0x00008f0095957a23 */ /* 0x100fe40000010891 */
[----:B------:R-:W-:Y:S01]  /*f5b0*/  FFMA.FTZ R150, R150, c[0x0][0x23c], -R145 ;  /* 0x00008f0096967a23 */ /* 0x000fe20000010891 */
[C---:B------:R-:W-:Y:S01]  /*f5c0*/  HMMA.16816.F32 R8, R68.reuse, R78, R8 ;  /* 0x0000004e4408723c */ /* 0x040fe20000001808 */
[----:B------:R-:W1:Y:S01]  /*f5d0*/  LDSM.16.MT88.4 R76, [R216+0x10800] ;  /* 0x01080000d84c783b */ /* 0x000e620000004200 */
[----:B------:R-:W-:Y:S02]  /*f5e0*/  MUFU.EX2 R184, R184 ;  /* 0x000000b800b87308 */ /* 0x000fe40000000800 */
[--C-:B------:R-:W-:Y:S02]  /*f5f0*/  FFMA.FTZ R148, R148, c[0x0][0x23c], -R143.reuse ;  /* 0x00008f0094947a23 */ /* 0x100fe4000001088f */
[----:B------:R-:W-:Y:S02]  /*f600*/  FFMA.FTZ R147, R147, c[0x0][0x23c], -R143 ;  /* 0x00008f0093937a23 */ /* 0x000fe4000001088f */
        /* <DEDUP_REMOVED lines=61> */
[----:B------:R-:W-:Y:S01]  /*f9e0*/  IADD3 R0, R227, -0x1, RZ ;  /* 0xffffffffe3007810 */ /* 0x000fe20007ffe0ff */
[----:B------:R-:W-:Y:S02]  /*f9f0*/  FADD.FTZ R165, R165, R159 ;  /* 0x0000009fa5a57221 */ /* 0x000fe40000010000 */
[----:B------:R-:W-:Y:S01]  /*fa00*/  FADD.FTZ R166, R166, R162 ;  /* 0x000000a2a6a67221 */ /* 0x000fe20000010000 */
[----:B------:R-:W-:Y:S01]  /*fa10*/  MOV R227, R0 ;  /* 0x0000000000e37202 */ /* 0x000fe20000000f00 */
[C---:B--2---:R-:W-:Y:S02]  /*fa20*/  HMMA.16816.F32 R4, R68.reuse, R84, R4 ;  /* 0x000000544404723c */ /* 0x044fe40000001804 */
[----:B------:R-:W2:Y:S01]  /*fa30*/  MUFU.EX2 R174, R174 ;  /* 0x000000ae00ae7308 */ /* 0x000ea20000000800 */
[----:B------:R-:W-:Y:S01]  /*fa40*/  FADD.FTZ R165, R168, R165 ;  /* 0x000000a5a8a57221 */ /* 0x000fe20000010000 */
[----:B------:R-:W-:Y:S01]  /*fa50*/  MOV R0, R3 ;  /* 0x0000000300007202 */ /* 0x000fe20000000f00 */
        /* <DEDUP_REMOVED lines=192> */
[----:B------:R-:W-:Y:S01]  /*10660*/  F2FP.PACK_AB R70, R145, R146 ;  /* 0x000000929146723e */ /* 0x000fe200000000ff */
        /* <DEDUP_REMOVED lines=22> */
.L_x_2380:
[----:B------:R-:W1:Y:S01]  /*107d0*/  SHFL.BFLY PT, R2, R242, 0x2, 0x1f ;  /* 0x0c401f00f2027f89 */ /* 0x000e6200000e0000 */
[----:B------:R-:W-:Y:S01]  /*107e0*/  MOV R5, 0x3f800000 ;  /* 0x3f80000000057802 */ /* 0x000fe20000000f00 */
[----:B------:R-:W2:Y:S01]  /*107f0*/  LDC.U8 R16, c[0x0][0x328] ;  /* 0x0000ca00ff107b82 */ /* 0x000ea20000000000 */
[----:B------:R-:W-:Y:S01]  /*10800*/  MOV R6, 0x3f800000 ;  /* 0x3f80000000067802 */ /* 0x000fe20000000f00 */
[----:B------:R-:W3:Y:S01]  /*10810*/  SHFL.BFLY PT, R0, R241, 0x2, 0x1f ;  /* 0x0c401f00f1007f89 */ /* 0x000ee200000e0000 */
[----:B------:R-:W-:Y:S01]  /*10820*/  BSSY B0, `(.L_x_2385) ;  /* 0x00000e4000007945 */ /* 0x000fe20003800000 */
[----:B-1----:R-:W-:-:S02]  /*10830*/  FADD.FTZ R242, R2, R242 ;  /* 0x000000f202f27221 */ /* 0x002fc40000010000 */
[----:B---3--:R-:W-:-:S03]  /*10840*/  FADD.FTZ R241, R0, R241 ;  /* 0x000000f100f17221 */ /* 0x008fc60000010000 */
[----:B------:R-:W1:Y:S04]  /*10850*/  SHFL.BFLY PT, R4, R242, 0x1, 0x1f ;  /* 0x0c201f00f2047f89 */ /* 0x000e6800000e0000 */
[----:B------:R-:W3:Y:S04]  /*10860*/  S2R R0, SR_TID.X ;  /* 0x0000000000007919 */ /* 0x000ee80000002100 */
[----:B------:R-:W4:Y:S01]  /*10870*/  SHFL.BFLY PT, R2, R241, 0x1, 0x1f ;  /* 0x0c201f00f1027f89 */ /* 0x000f2200000e0000 */
[----:B-1----:R-:W-:Y:S01]  /*10880*/  FADD.FTZ R4, R242, R4 ;  /* 0x00000004f2047221 */ /* 0x002fe20000010000 */
[----:B---3--:R-:W-:-:S04]  /*10890*/  SHF.R.S32.HI R7, RZ, 0x1f, R0 ;  /* 0x0000001fff077819 */ /* 0x008fc80000011400 */
[----:B------:R-:W-:Y:S02]  /*108a0*/  FSETP.NE.FTZ.AND P3, PT, R4, RZ, PT ;  /* 0x000000ff0400720b */ /* 0x000fe40003f75000 */
[-C--:B------:R-:W-:Y:S01]  /*108b0*/  LEA.HI R8, R7, R0.reuse, RZ, 0x2 ;  /* 0x0000000007087211 */ /* 0x080fe200078f10ff */
[----:B----4-:R-:W-:Y:S01]  /*108c0*/  FADD.FTZ R2, R241, R2 ;  /* 0x00000002f1027221 */ /* 0x010fe20000010000 */
[----:B------:R-:W-:Y:S02]  /*108d0*/  LEA.HI R7, R7, R0, RZ, 0x5 ;  /* 0x0000000007077211 */ /* 0x000fe400078f28ff */
[--C-:B------:R-:W-:Y:S02]  /*108e0*/  SHF.R.S32.HI R10, RZ, 0x2, R8.reuse ;  /* 0x00000002ff0a7819 */ /* 0x100fe40000011408 */
[----:B------:R-:W-:Y:S02]  /*108f0*/  SHF.R.S32.HI R9, RZ, 0x1f, R8 ;  /* 0x0000001fff097819 */ /* 0x000fe40000011408 */
[----:B------:R-:W-:-:S02]  /*10900*/  FSETP.NE.FTZ.AND P0, PT, R2, RZ, PT ;  /* 0x000000ff0200720b */ /* 0x000fc40003f15000 */
[----:B------:R-:W-:Y:S01]  /*10910*/  LEA.HI R9, R9, R10, RZ, 0x3 ;  /* 0x0000000a09097211 */ /* 0x000fe200078f18ff */
[----:B------:R-:W1:Y:S01]  /*10920*/  @P3 MUFU.RCP R5, R4 ;  /* 0x0000000400053308 */ /* 0x000e620000001000 */
[----:B------:R-:W-:Y:S02]  /*10930*/  LOP3.LUT R8, R8, 0x3ffffffc, RZ, 0xc0, !PT ;  /* 0x3ffffffc08087812 */ /* 0x000fe400078ec0ff */
[----:B------:R-:W-:Y:S02]  /*10940*/  LOP3.LUT R9, R9, 0xfffffff8, RZ, 0xc0, !PT ;  /* 0xfffffff809097812 */ /* 0x000fe400078ec0ff */
[----:B------:R-:W-:Y:S02]  /*10950*/  IADD3 R8, -R8, R0, RZ ;  /* 0x0000000008087210 */ /* 0x000fe40007ffe1ff */
[----:B------:R-:W-:Y:S02]  /*10960*/  IADD3 R9, R10, -R9, RZ ;  /* 0x800000090a097210 */ /* 0x000fe40007ffe0ff */
[----:B------:R-:W-:Y:S01]  /*10970*/  SHF.R.S32.HI R10, RZ, 0x5, R7 ;  /* 0x00000005ff0a7819 */ /* 0x000fe20000011407 */
[----:B------:R-:W3:Y:S01]  /*10980*/  @P0 MUFU.RCP R6, R2 ;  /* 0x0000000200060308 */ /* 0x000ee20000001000 */
[----:B------:R-:W-:-:S02]  /*10990*/  SHF.L.U32 R11, R9, 0x6, RZ ;  /* 0x00000006090b7819 */ /* 0x000fc400000006ff */
[----:B------:R-:W-:Y:S02]  /*109a0*/  LOP3.LUT R12, R9, 0x1, RZ, 0xc0, !PT ;  /* 0x00000001090c7812 */ /* 0x000fe400078ec0ff */
[----:B------:R-:W-:Y:S01]  /*109b0*/  LOP3.LUT R11, R11, 0x1c0, RZ, 0xc0, !PT ;  /* 0x000001c00b0b7812 */ /* 0x000fe200078ec0ff */
[C---:B-1----:R-:W-:Y:S01]  /*109c0*/  FMUL.FTZ R128, R5.reuse, R128 ;  /* 0x0000008005807220 */ /* 0x042fe20000410000 */
[----:B------:R-:W-:Y:S01]  /*109d0*/  LEA R8, R10, R8, 0x9 ;  /* 0x000000080a087211 */ /* 0x000fe200078e48ff */
[----:B------:R-:W-:Y:S01]  /*109e0*/  FMUL.FTZ R129, R5, R129 ;  /* 0x0000008105817220 */ /* 0x000fe20000410000 */
[----:B------:R-:W-:Y:S01]  /*109f0*/  LEA.HI R11, R11, R11, RZ, 0x1d ;  /* 0x0000000b0b0b7211 */ /* 0x000fe200078fe8ff */
[C---:B------:R-:W-:Y:S01]  /*10a00*/  FMUL.FTZ R124, R5.reuse, R124 ;  /* 0x0000007c057c7220 */ /* 0x040fe20000410000 */
[----:B------:R-:W-:Y:S01]  /*10a10*/  ISETP.NE.U32.AND P4, PT, R12, 0x1, PT ;  /* 0x000000010c00780c */ /* 0x000fe20003f85070 */
[C---:B------:R-:W-:Y:S01]  /*10a20*/  FMUL.FTZ R125, R5.reuse, R125 ;  /* 0x0000007d057d7220 */ /* 0x040fe20000410000 */
[----:B------:R-:W-:Y:S01]  /*10a30*/  LEA R8, R8, R11, 0x1 ;  /* 0x0000000b08087211 */ /* 0x000fe200078e08ff */
[----:B------:R-:W-:Y:S01]  /*10a40*/  FMUL.FTZ R120, R5, R120 ;  /* 0x0000007805787220 */ /* 0x000fe20000410000 */
[----:B------:R-:W-:Y:S01]  /*10a50*/  R2P PR, R9, 0x6 ;  /* 0x0000000609007804 */ /* 0x000fe20000000000 */
[C---:B------:R-:W-:Y:S01]  /*10a60*/  FMUL.FTZ R121, R5.reuse, R121 ;  /* 0x0000007905797220 */ /* 0x040fe20000410000 */
[----:B------:R-:W-:Y:S01]  /*10a70*/  SHF.L.U32 R8, R8, 0x1, RZ ;  /* 0x0000000108087819 */ /* 0x000fe200000006ff */
[C---:B------:R-:W-:Y:S01]  /*10a80*/  FMUL.FTZ R116, R5.reuse, R116 ;  /* 0x0000007405747220 */ /* 0x040fe20000410000 */
[----:B------:R-:W-:Y:S01]  /*10a90*/  MOV R9, 0x20 ;  /* 0x0000002000097802 */ /* 0x000fe20000000f00 */
[C---:B------:R-:W-:Y:S01]  /*10aa0*/  FMUL.FTZ R117, R5.reuse, R117 ;  /* 0x0000007505757220 */ /* 0x040fe20000410000 */
[C---:B------:R-:W-:Y:S01]  /*10ab0*/  IADD3 R11, R8.reuse, -0x10, RZ ;  /* 0xfffffff0080b7810 */ /* 0x040fe20007ffe0ff */
[----:B------:R-:W-:Y:S01]  /*10ac0*/  FMUL.FTZ R112, R5, R112 ;  /* 0x0000007005707220 */ /* 0x000fe20000410000 */
[----:B------:R-:W-:Y:S01]  /*10ad0*/  SEL R9, R9, 0xffffffe0, !P1 ;  /* 0xffffffe009097807 */ /* 0x000fe20004800000 */
[C---:B------:R-:W-:Y:S01]  /*10ae0*/  FMUL.FTZ R113, R5.reuse, R113 ;  /* 0x0000007105717220 */ /* 0x040fe20000410000 */
[C---:B------:R-:W-:Y:S01]  /*10af0*/  @P4 IADD3 R11, R8.reuse, 0x10, RZ ;  /* 0x00000010080b4810 */ /* 0x040fe20007ffe0ff */
[----:B------:R-:W-:Y:S01]  /*10b00*/  FMUL.FTZ R108, R5, R108 ;  /* 0x0000006c056c7220 */ /* 0x000fe20000410000 */
[----:B------:R-:W-:Y:S01]  /*10b10*/  F2FP.PACK_AB R128, R129, R128 ;  /* 0x000000808180723e */ /* 0x000fe200000000ff */
[----:B------:R-:W-:Y:S01]  /*10b20*/  FMUL.FTZ R109, R5, R109 ;  /* 0x0000006d056d7220 */ /* 0x000fe20000410000 */
[----:B------:R-:W-:Y:S01]  /*10b30*/  F2FP.PACK_AB R124, R125, R124 ;  /* 0x0000007c7d7c723e */ /* 0x000fe200000000ff */
[C---:B------:R-:W-:Y:S01]  /*10b40*/  FMUL.FTZ R104, R5.reuse, R104 ;  /* 0x0000006805687220 */ /* 0x040fe20000410000 */
[----:B------:R-:W-:Y:S01]  /*10b50*/  IADD3 R12, R8, R9, RZ ;  /* 0x00000009080c7210 */ /* 0x000fe20007ffe0ff */
        /* <DEDUP_REMOVED lines=19> */
[----:B--2---:R-:W-:Y:S01]  /*10c90*/  ISETP.NE.AND P4, PT, R16, RZ, PT ;  /* 0x000000ff1000720c */ /* 0x004fe20003f85270 */
[----:B------:R-:W-:Y:S01]  /*10ca0*/  FMUL.FTZ R85, R5, R85 ;  /* 0x0000005505557220 */ /* 0x000fe20000410000 */
[----:B------:R-:W-:Y:S01]  /*10cb0*/  F2FP.PACK_AB R88, R89, R88 ;  /* 0x000000585958723e */ /* 0x000fe200000000ff */
[C---:B------:R-:W-:Y:S01]  /*10cc0*/  FMUL.FTZ R80, R5.reuse, R80 ;  /* 0x0000005005507220 */ /* 0x040fe20000410000 */
[----:B------:R-:W-:Y:S01]  /*10cd0*/  ISETP.NE.OR P1, PT, R226, -0x1, !P4 ;  /* 0xffffffffe200780c */ /* 0x000fe20006725670 */
[----:B------:R-:W-:Y:S01]  /*10ce0*/  FMUL.FTZ R81, R5, R81 ;  /* 0x0000005105517220 */ /* 0x000fe20000410000 */
[----:B------:R-:W-:Y:S01]  /*10cf0*/  F2FP.PACK_AB R84, R85, R84 ;  /* 0x000000545554723e */ /* 0x000fe200000000ff */
[----:B------:R-:W-:Y:S01]  /*10d00*/  FMUL.FTZ R76, R5, R76 ;  /* 0x0000004c054c7220 */ /* 0x000fe20000410000 */
[----:B------:R-:W-:Y:S01]  /*10d10*/  LOP3.LUT R7, R7, 0xffffffe0, RZ, 0xc0, !PT ;  /* 0xffffffe007077812 */ /* 0x000fe200078ec0ff */
[----:B------:R-:W-:Y:S01]  /*10d20*/  FMUL.FTZ R77, R5, R77 ;  /* 0x0000004d054d7220 */ /* 0x000fe20000410000 */
[----:B------:R-:W-:Y:S01]  /*10d30*/  F2FP.PACK_AB R80, R81, R80 ;  /* 0x000000505150723e */ /* 0x000fe200000000ff */
[C---:B------:R-:W-:Y:S01]  /*10d40*/  FMUL.FTZ R72, R5.reuse, R72 ;  /* 0x0000004805487220 */ /* 0x040fe20000410000 */
[----:B------:R-:W1:Y:S01]  /*10d50*/  @P0 MUFU.LG2 R2, R2 ;  /* 0x0000000200020308 */ /* 0x000e620000000c00 */
[----:B------:R-:W-:Y:S01]  /*10d60*/  FMUL.FTZ R73, R5, R73 ;  /* 0x0000004905497220 */ /* 0x000fe20000410000 */
[----:B------:R-:W-:Y:S01]  /*10d70*/  F2FP.PACK_AB R76, R77, R76 ;  /* 0x0000004c4d4c723e */ /* 0x000fe200000000ff */
[----:B------:R-:W-:-:S02]  /*10d80*/  FMUL.FTZ R68, R5, R68 ;  /* 0x0000004405447220 */ /* 0x000fc40000410000 */
[----:B------:R-:W-:Y:S01]  /*10d90*/  FMUL.FTZ R5, R5, R69 ;  /* 0x0000004505057220 */ /* 0x000fe20000410000 */
[----:B------:R-:W-:Y:S01]  /*10da0*/  F2FP.PACK_AB R72, R73, R72 ;  /* 0x000000484948723e */ /* 0x000fe200000000ff */
[C---:B---3--:R-:W-:Y:S02]  /*10db0*/  FMUL.FTZ R131, R6.reuse, R131 ;  /* 0x0000008306837220 */ /* 0x048fe40000410000 */
        /* <DEDUP_REMOVED lines=10> */
[----:B------:R-:W-:Y:S01]  /*10e60*/  FMUL.FTZ R119, R6, R119 ;  /* 0x0000007706777220 */ /* 0x000fe20000410000 */
[----:B------:R-:W-:Y:S01]  /*10e70*/  IADD3 R13, R8, R5, RZ ;  /* 0x00000005080d7210 */ /* 0x000fe20007ffe0ff */
[C---:B------:R-:W-:Y:S01]  /*10e80*/  FMUL.FTZ R118, R6.reuse, R118 ;  /* 0x0000007606767220 */ /* 0x040fe20000410000 */
[----:B------:R-:W-:Y:S01]  /*10e90*/  F2FP.PACK_AB R122, R123, R122 ;  /* 0x0000007a7b7a723e */ /* 0x000fe200000000ff */
[C---:B------:R-:W-:Y:S01]  /*10ea0*/  FMUL.FTZ R115, R6.reuse, R115 ;  /* 0x0000007306737220 */ /* 0x040fe20000410000 */
[----:B------:R-:W-:Y:S01]  /*10eb0*/  STS [R8+0x400], R130 ;  /* 0x0004008208007388 */ /* 0x000fe20000000800 */
[C---:B------:R-:W-:Y:S01]  /*10ec0*/  FMUL.FTZ R114, R6.reuse, R114 ;  /* 0x0000007206727220 */ /* 0x040fe20000410000 */
[----:B------:R-:W-:Y:S01]  /*10ed0*/  F2FP.PACK_AB R118, R119, R118 ;  /* 0x000000767776723e */ /* 0x000fe200000000ff */
[C---:B------:R-:W-:Y:S01]  /*10ee0*/  FMUL.FTZ R111, R6.reuse, R111 ;  /* 0x0000006f066f7220 */ /* 0x040fe20000410000 */
[----:B------:R-:W-:Y:S01]  /*10ef0*/  IADD3 R14, R5, R11, RZ ;  /* 0x0000000b050e7210 */ /* 0x000fe20007ffe0ff */
[C---:B------:R-:W-:Y:S01]  /*10f00*/  FMUL.FTZ R110, R6.reuse, R110 ;  /* 0x0000006e066e7220 */ /* 0x040fe20000410000 */
[----:B------:R-:W-:Y:S01]  /*10f10*/  F2FP.PACK_AB R114, R115, R114 ;  /* 0x000000727372723e */ /* 0x000fe200000000ff */
[C---:B------:R-:W-:Y:S01]  /*10f20*/  FMUL.FTZ R107, R6.reuse, R107 ;  /* 0x0000006b066b7220 */ /* 0x040fe20000410000 */
[----:B------:R-:W-:Y:S01]  /*10f30*/  STS [R11], R124 ;  /* 0x0000007c0b007388 */ /* 0x000fe20000000800 */
[C---:B------:R-:W-:Y:S01]  /*10f40*/  FMUL.FTZ R106, R6.reuse, R106 ;  /* 0x0000006a066a7220 */ /* 0x040fe20000410000 */
[----:B------:R-:W-:Y:S01]  /*10f50*/  F2FP.PACK_AB R110, R111, R110 ;  /* 0x0000006e6f6e723e */ /* 0x000fe200000000ff */
[C---:B------:R-:W-:Y:S01]  /*10f60*/  FMUL.FTZ R103, R6.reuse, R103 ;  /* 0x0000006706677220 */ /* 0x040fe20000410000 */
[----:B------:R-:W-:Y:S01]  /*10f70*/  STS [R11+0x400], R126 ;  /* 0x0004007e0b007388 */ /* 0x000fe20000000800 */
[----:B------:R-:W-:Y:S01]  /*10f80*/  FMUL.FTZ R102, R6, R102 ;  /* 0x0000006606667220 */ /* 0x000fe20000410000 */
[----:B------:R-:W-:Y:S01]  /*10f90*/  F2FP.PACK_AB R106, R107, R106 ;  /* 0x0000006a6b6a723e */ /* 0x000fe200000000ff */
[----:B------:R-:W-:Y:S01]  /*10fa0*/  IMAD.IADD R9, R9, 0x1, R11 ;  /* 0x0000000109097824 */ /* 0x000fe200078e020b */
[----:B------:R-:W-:Y:S01]  /*10fb0*/  IADD3 R15, R12, R5, RZ ;  /* 0x000000050c0f7210 */ /* 0x000fe20007ffe0ff */
[C---:B------:R-:W-:Y:S01]  /*10fc0*/  FMUL.FTZ R99, R6.reuse, R99 ;  /* 0x0000006306637220 */ /* 0x040fe20000410000 */
[----:B------:R-:W-:Y:S01]  /*10fd0*/  F2FP.PACK_AB R102, R103, R102 ;  /* 0x000000666766723e */ /* 0x000fe200000000ff */
[C---:B------:R-:W-:Y:S01]  /*10fe0*/  FMUL.FTZ R98, R6.reuse, R98 ;  /* 0x0000006206627220 */ /* 0x040fe20000410000 */
[----:B------:R-:W-:Y:S01]  /*10ff0*/  STS [R12], R120 ;  /* 0x000000780c007388 */ /* 0x000fe20000000800 */
[C---:B------:R-:W-:Y:S01]  /*11000*/  FMUL.FTZ R95, R6.reuse, R95 ;  /* 0x0000005f065f7220 */ /* 0x040fe20000410000 */
[----:B------:R-:W-:Y:S01]  /*11010*/  IADD3 R17, R9, R5, RZ ;  /* 0x0000000509117210 */ /* 0x000fe20007ffe0ff */
[C---:B------:R-:W-:Y:S01]  /*11020*/  FMUL.FTZ R94, R6.reuse, R94 ;  /* 0x0000005e065e7220 */ /* 0x040fe20000410000 */
[----:B------:R-:W-:Y:S01]  /*11030*/  STS [R12+0x400], R122 ;  /* 0x0004007a0c007388 */ /* 0x000fe20000000800 */
        /* <DEDUP_REMOVED lines=22> */
[----:B------:R-:W-:Y:S01]  /*111a0*/  FMUL.FTZ R6, R6, R70 ;  /* 0x0000004606067220 */ /* 0x000fe20000410000 */
[----:B------:R-:W-:Y:S01]  /*111b0*/  STS [R14+0x400], R110 ;  /* 0x0004006e0e007388 */ /* 0x000fe20000000800 */
[----:B------:R-:W-:Y:S01]  /*111c0*/  F2FP.PACK_AB R74, R75, R74 ;  /* 0x0000004a4b4a723e */ /* 0x000fe200000000ff */
[----:B------:R-:W-:Y:S01]  /*111d0*/  IMAD.IADD R7, R0, 0x1, -R7 ;  /* 0x0000000100077824 */ /* 0x000fe200078e0a07 */
[----:B------:R-:W-:Y:S01]  /*111e0*/  ISETP.NE.AND P2, PT, R226, -0x1, PT ;  /* 0xffffffffe200780c */ /* 0x000fe20003f45270 */
[----:B------:R-:W-:Y:S01]  /*111f0*/  STS [R15], R104 ;  /* 0x000000680f007388 */ /* 0x000fe20000000800 */
[----:B------:R-:W-:Y:S01]  /*11200*/  F2FP.PACK_AB R6, R71, R6 ;  /* 0x000000064706723e */ /* 0x000fe200000000ff */
[----:B-1----:R-:W-:Y:S01]  /*11210*/  @P0 FMUL.FTZ R2, R2, 0.69314718246459960938 ;  /* 0x3f31721802020820 */ /* 0x002fe20000410000 */
[----:B------:R-:W-:Y:S01]  /*11220*/  SHF.R.S32.HI R0, RZ, 0x1f, R10 ;  /* 0x0000001fff007819 */ /* 0x000fe2000001140a */
[----:B------:R-:W-:Y:S03]  /*11230*/  STS [R15+0x400], R106 ;  /* 0x0004006a0f007388 */ /* 0x000fe60000000800 */
[----:B------:R-:W-:Y:S01]  /*11240*/  LEA.HI R0, R0, R10, RZ, 0x2 ;  /* 0x0000000a00007211 */ /* 0x000fe200078f10ff */
[----:B------:R-:W-:Y:S03]  /*11250*/  STS [R17], R100 ;  /* 0x0000006411007388 */ /* 0x000fe60000000800 */
[----:B------:R-:W-:Y:S01]  /*11260*/  LOP3.LUT R0, R0, 0xffffffc, RZ, 0xc0, !PT ;  /* 0x0ffffffc00007812 */ /* 0x000fe200078ec0ff */
[----:B------:R-:W-:Y:S01]  /*11270*/  STS [R17+0x400], R102 ;  /* 0x0004006611007388 */ /* 0x000fe20000000800 */
[----:B------:R-:W-:-:S02]  /*11280*/  @P2 IMAD.WIDE.U32 R44, R226, c[0x0][0x1e8], RZ ;  /* 0x00007a00e22c2a25 */ /* 0x000fc400078e00ff */
[----:B------:R-:W-:Y:S01]  /*11290*/  IADD3 R0, R10, -R0, RZ ;  /* 0x800000000a007210 */ /* 0x000fe20007ffe0ff */
[----:B------:R-:W-:Y:S03]  /*112a0*/  STS [R8+0x2000], R96 ;  /* 0x0020006008007388 */ /* 0x000fe60000000800 */
[----:B------:R-:W-:Y:S01]  /*112b0*/  LEA R0, R0, R238, 0x4 ;  /* 0x000000ee00007211 */ /* 0x000fe200078e20ff */
[----:B------:R-:W-:Y:S04]  /*112c0*/  STS [R8+0x2400], R98 ;  /* 0x0024006208007388 */ /* 0x000fe80000000800 */
[----:B------:R-:W-:Y:S04]  /*112d0*/  STS [R11+0x2000], R92 ;  /* 0x0020005c0b007388 */ /* 0x000fe80000000800 */
[----:B------:R1:W-:Y:S04]  /*112e0*/  STS [R11+0x2400], R94 ;  /* 0x0024005e0b007388 */ /* 0x0003e80000000800 */
[----:B------:R-:W-:Y:S04]  /*112f0*/  STS [R12+0x2000], R88 ;  /* 0x002000580c007388 */ /* 0x000fe80000000800 */
[----:B------:R-:W-:Y:S04]  /*11300*/  STS [R12+0x2400], R90 ;  /* 0x0024005a0c007388 */ /* 0x000fe80000000800 */
[----:B------:R-:W-:Y:S04]  /*11310*/  STS [R9+0x2000], R84 ;  /* 0x0020005409007388 */ /* 0x000fe80000000800 */
[----:B------:R2:W-:Y:S04]  /*11320*/  STS [R9+0x2400], R86 ;  /* 0x0024005609007388 */ /* 0x0005e80000000800 */
[----:B------:R-:W-:Y:S04]  /*11330*/  STS [R13+0x2000], R80 ;  /* 0x002000500d007388 */ /* 0x000fe80000000800 */
[----:B------:R-:W-:Y:S01]  /*11340*/  STS [R13+0x2400], R82 ;  /* 0x002400520d007388 */ /* 0x000fe20000000800 */
[----:B-1----:R1:W3:Y:S03]  /*11350*/  @P3 MUFU.LG2 R11, R4 ;  /* 0x00000004000b3308 */ /* 0x0022e60000000c00 */
[----:B------:R-:W-:Y:S04]  /*11360*/  STS [R14+0x2000], R76 ;  /* 0x0020004c0e007388 */ /* 0x000fe80000000800 */
[----:B------:R-:W-:Y:S04]  /*11370*/  STS [R14+0x2400], R78 ;  /* 0x0024004e0e007388 */ /* 0x000fe80000000800 */
[----:B------:R-:W-:Y:S04]  /*11380*/  STS [R15+0x2000], R72 ;  /* 0x002000480f007388 */ /* 0x000fe80000000800 */
[----:B------:R-:W-:Y:S01]  /*11390*/  STS [R15+0x2400], R74 ;  /* 0x0024004a0f007388 */ /* 0x000fe20000000800 */
[----:B-1----:R-:W-:Y:S01]  /*113a0*/  @P2 IMAD R4, R226, c[0x0][0x1ec], R45 ;  /* 0x00007b00e2042a24 */ /* 0x002fe200078e022d */
[----:B--2---:R-:W-:Y:S01]  /*113b0*/  @P2 MOV R9, R44 ;  /* 0x0000002c00092202 */ /* 0x004fe20000000f00 */
[----:B---3--:R-:W-:Y:S01]  /*113c0*/  @P3 FMUL.FTZ R11, R11, 0.69314718246459960938 ;  /* 0x3f3172180b0b3820 */ /* 0x008fe20000410000 */
[----:B------:R-:W-:Y:S04]  /*113d0*/  STS [R17+0x2000], R68 ;  /* 0x0020004411007388 */ /* 0x000fe80000000800 */
[----:B------:R1:W-:Y:S04]  /*113e0*/  STS [R17+0x2400], R6 ;  /* 0x0024000611007388 */ /* 0x0003e80000000800 */
[----:B------:R-:W-:Y:S06]  /*113f0*/  BAR.SYNC.DEFER_BLOCKING 0x0 ;  /* 0x0000000000007b1d */ /* 0x000fec0000010000 */
[----:B------:R-:W2:Y:S04]  /*11400*/  S2R R5, SR_CTAID.Y ;  /* 0x0000000000057919 */ /* 0x000ea80000002600 */
[----:B-1----:R-:W1:Y:S04]  /*11410*/  S2R R6, SR_CTAID.Z ;  /* 0x0000000000067919 */ /* 0x002e680000002700 */
[----:B------:R3:W4:Y:S04]  /*11420*/  LDS.128 R36, [R228] ;  /* 0x00000000e4247984 */ /* 0x0007280000000c00 */
[----:B------:R3:W3:Y:S01]  /*11430*/  LDS.128 R32, [R228+0x800] ;  /* 0x00080000e4207984 */ /* 0x0006e20000000c00 */
[----:B--2---:R-:W-:Y:S01]  /*11440*/  @!P2 SHF.R.S32.HI R8, RZ, 0x1f, R5 ;  /* 0x0000001fff08a819 */ /* 0x004fe20000011405 */
[----:B------:R-:W-:Y:S01]  /*11450*/  @!P1 IMAD R226, R5, c[0x0][0x214], RZ ;  /* 0x0000850005e29a24 */ /* 0x000fe200078e02ff */
[----:B------:R-:W-:Y:S01]  /*11460*/  LOP3.LUT P1, RZ, R7, 0x3, RZ, 0xc0, !PT ;  /* 0x0000000307ff7812 */ /* 0x000fe2000782c0ff */
[----:B------:R2:W2:Y:S01]  /*11470*/  LDS.128 R28, [R228+0x1000] ;  /* 0x00100000e41c7984 */ /* 0x0004a20000000c00 */
[----:B------:R-:W-:Y:S01]  /*11480*/  @!P2 IMAD.WIDE.U32 R44, R5, c[0x0][0x1e0], RZ ;  /* 0x00007800052caa25 */ /* 0x000fe200078e00ff */
[----:B------:R-:W-:-:S02]  /*11490*/  MOV R7, 0x7f800000 ;  /* 0x7f80000000077802 */ /* 0x000fc40000000f00 */
[----:B------:R2:W2:Y:S01]  /*114a0*/  LDS.128 R24, [R228+0x1800] ;  /* 0x00180000e4187984 */ /* 0x0004a20000000c00 */
[----:B------:R-:W-:Y:S01]  /*114b0*/  @!P2 IMAD R8, R8, c[0x0][0x1e0], RZ ;  /* 0x000078000808aa24 */ /* 0x000fe200078e02ff */
[----:B------:R-:W-:Y:S01]  /*114c0*/  @!P2 MOV R9, R44 ;  /* 0x0000002c0009a202 */ /* 0x000fe20000000f00 */
[----:B------:R-:W-:Y:S01]  /*114d0*/  @P3 FFMA.FTZ R7, R132, c[0x0][0x238], R11 ;  /* 0x00008e0084073a23 */ /* 0x000fe2000001000b */
[----:B------:R2:W2:Y:S01]  /*114e0*/  LDS.128 R20, [R228+0x2000] ;  /* 0x00200000e4147984 */ /* 0x0004a20000000c00 */
[----:B------:R-:W-:-:S03]  /*114f0*/  @!P2 IMAD R8, R5, c[0x0][0x1e4], R8 ;  /* 0x000079000508aa24 */ /* 0x000fc600078e0208 */
[----:B------:R2:W2:Y:S01]  /*11500*/  LDS.128 R16, [R228+0x2800] ;  /* 0x00280000e4107984 */ /* 0x0004a20000000c00 */
[----:B-1----:R-:W-:Y:S01]  /*11510*/  @!P4 IMAD R5, R5, c[0x0][0x1c0], R6 ;  /* 0x000070000505ca24 */ /* 0x002fe200078e0206 */
[----:B------:R-:W-:Y:S01]  /*11520*/  @!P2 IADD3 R4, R45, R8, RZ ;  /* 0x000000082d04a210 */ /* 0x000fe20007ffe0ff */
[----:B------:R-:W-:Y:S01]  /*11530*/  @P4 IMAD R226, R6, c[0x0][0x234], R226 ;  /* 0x00008d0006e24a24 */ /* 0x000fe200078e02e2 */
[----:B------:R1:W1:Y:S01]  /*11540*/  LDS.128 R12, [R228+0x3000] ;  /* 0x00300000e40c7984 */ /* 0x0002620000000c00 */
[----:B------:R-:W-:Y:S01]  /*11550*/  MOV R8, 0x7f800000 ;  /* 0x7f80000000087802 */ /* 0x000fe20000000f00 */
[----:B------:R-:W-:Y:S02]  /*11560*/  @P0 FFMA.FTZ R8, R3, c[0x0][0x238], R2 ;  /* 0x00008e0003080a23 */ /* 0x000fe40000010002 */
[----:B------:R1:W1:Y:S01]  /*11570*/  LDS.128 R40, [R228+0x3800] ;  /* 0x00380000e4287984 */ /* 0x0002620000000c00 */
[----:B------:R-:W-:Y:S01]  /*11580*/  @!P4 IMAD R226, R5, c[0x0][0x214], RZ ;  /* 0x0000850005e2ca24 */ /* 0x000fe200078e02ff */
        /* <DEDUP_REMOVED lines=13> */
.L_x_2386:
[----:B------:R-:W-:Y:S05]  /*11660*/  BSYNC B0 ;  /* 0x0000000000007941 */ /* 0x000fea0003800000 */
.L_x_2385:
[----:B------:R-:W5:Y:S01]  /*11670*/  S2R R2, SR_CTAID.X ;  /* 0x0000000000027919 */ /* 0x000f620000002500 */
[----:B------:R-:W-:Y:S01]  /*11680*/  SHF.R.S32.HI R231, RZ, 0x1f, R230 ;  /* 0x0000001fffe77819 */ /* 0x000fe200000114e6 */
[----:B------:R-:W-:Y:S01]  /*11690*/  BSSY B0, `(.L_x_2387) ;  /* 0x0000018000007945 */ /* 0x000fe20003800000 */
[----:B------:R-:W-:-:S05]  /*116a0*/  SHF.R.S32.HI R3, RZ, 0x1f, R6 ;  /* 0x0000001fff037819 */ /* 0x000fca0000011406 */
[----:B------:R-:W-:-:S04]  /*116b0*/  IMAD R3, R3, c[0x0][0x1f0], RZ ;  /* 0x00007c0003037a24 */ /* 0x000fc800078e02ff */
[----:B------:R-:W-:Y:S01]  /*116c0*/  IMAD R3, R6, c[0x0][0x1f4], R3 ;  /* 0x00007d0006037a24 */ /* 0x000fe200078e0203 */
[----:B-----5:R-:W-:-:S04]  /*116d0*/  SHF.L.U32 R2, R2, 0x6, RZ ;  /* 0x0000000602027819 */ /* 0x020fc800000006ff */
[----:B------:R-:W-:Y:S01]  /*116e0*/  SHF.R.S32.HI R0, RZ, 0x1f, R2 ;  /* 0x0000001fff007819 */ /* 0x000fe20000011402 */
[----:B------:R-:W-:-:S04]  /*116f0*/  IMAD.WIDE.U32 R230, R2, c[0x0][0x1e8], R230 ;  /* 0x00007a0002e67a25 */ /* 0x000fc800078e00e6 */
[----:B------:R-:W-:Y:S01]  /*11700*/  IMAD R0, R0, c[0x0][0x1e8], RZ ;  /* 0x00007a0000007a24 */ /* 0x000fe200078e02ff */
[----:B----4-:R-:W-:-:S03]  /*11710*/  IADD3 R8, P0, R9, R230, RZ ;  /* 0x000000e609087210 */ /* 0x010fc60007f1e0ff */
        /* <DEDUP_REMOVED lines=13> */
[----:B------:R4:W-:Y:S04]  /*117f0*/  STG.E.128 [R8.64], R36 ;  /* 0x0000002408007986 */ /* 0x0009e8000c101d0c */
[----:B--2---:R4:W-:Y:S02]  /*11800*/  STG.E.128 [R8.64+0x80], R20 ;  /* 0x0000801408007986 */ /* 0x0049e4000c101d0c */
.L_x_2388:
[----:B------:R-:W-:Y:S05]  /*11810*/  BSYNC B0 ;  /* 0x0000000000007941 */ /* 0x000fea0003800000 */
.L_x_2387:
[----:B------:R-:W-:Y:S01]  /*11820*/  IADD3 R0, R232, 0x10, RZ ;  /* 0x00000010e8007810 */ /* 0x000fe20007ffe0ff */
[----:B------:R-:W-:Y:S03]  /*11830*/  BSSY B0, `(.L_x_2389) ;  /* 0x000000f000007945 */ /* 0x000fe60003800000 */
[----:B------:R-:W-:-:S13]  /*11840*/  ISETP.GE.AND P0, PT, R0, R223, PT ;  /* 0x000000df0000720c */ /* 0x000fda0003f06270 */
[----:B------:R-:W-:Y:S05]  /*11850*/  @P0 BRA `(.L_x_2390) ;  /* 0x000000c000000947 */ /* 0x000fea0003800000 */
[----:B------:R-:W-:Y:S01]  /*11860*/  IADD3 R2, P0, R232, 0x10, RZ ;  /* 0x00000010e8027810 */ /* 0x000fe20007f1e0ff */
[----:B----4-:R-:W-:Y:S01]  /*11870*/  IMAD.MOV.U32 R8, RZ, RZ, R6 ;  /* 0x000000ffff087224 */ /* 0x010fe200078e0006 */
[----:B------:R-:W-:-:S03]  /*11880*/  MOV R9, R5 ;  /* 0x0000000500097202 */ /* 0x000fc60000000f00 */
[----:B------:R-:W-:Y:S02]  /*11890*/  IMAD.X R0, RZ, RZ, R233, P0 ;  /* 0x000000ffff007224 */ /* 0x000fe400000e06e9 */
[----:B------:R-:W-:-:S04]  /*118a0*/  IMAD.WIDE.U32 R8, R2, c[0x0][0x1e8], R8 ;  /* 0x00007a0002087a25 */ /* 0x000fc800078e0008 */
[----:B------:R-:W-:-:S04]  /*118b0*/  IMAD R0, R0, c[0x0][0x1e8], RZ ;  /* 0x00007a0000007a24 */ /* 0x000fc800078e02ff */
[----:B------:R-:W-:Y:S01]  /*118c0*/  IMAD R0, R2, c[0x0][0x1ec], R0 ;  /* 0x00007b0002007a24 */ /* 0x000fe200078e0200 */
[----:B------:R-:W-:-:S04]  /*118d0*/  LEA R2, P0, R8, c[0x0][0x1d0], 0x1 ;  /* 0x0000740008027a11 */ /* 0x000fc800078008ff */
[----:B------:R-:W-:-:S04]  /*118e0*/  IADD3 R0, R0, R9, RZ ;  /* 0x0000000900007210 */ /* 0x000fc80007ffe0ff */
[----:B------:R-:W-:-:S05]  /*118f0*/  LEA.HI.X R3, R8, c[0x0][0x1d4], R0, 0x1, P0 ;  /* 0x0000750008037a11 */ /* 0x000fca00000f0c00 */
[----:B---3--:R3:W-:Y:S04]  /*11900*/  STG.E.128 [R2.64], R32 ;  /* 0x0000002002007986 */ /* 0x0087e8000c101d0c */
[----:B--2---:R3:W-:Y:S02]  /*11910*/  STG.E.128 [R2.64+0x80], R16 ;  /* 0x0000801002007986 */ /* 0x0047e4000c101d0c */
.L_x_2390:
[----:B------:R-:W-:Y:S05]  /*11920*/  BSYNC B0 ;  /* 0x0000000000007941 */ /* 0x000fea0003800000 */
.L_x_2389:
[----:B------:R-:W-:Y:S01]  /*11930*/  IADD3 R0, R232, 0x20, RZ ;  /* 0x00000020e8007810 */ /* 0x000fe20007ffe0ff */
[----:B------:R-:W-:Y:S03]  /*11940*/  BSSY B0, `(.L_x_2391) ;  /* 0x000000f000007945 */ /* 0x000fe60003800000 */
[----:B------:R-:W-:-:S13]  /*11950*/  ISETP.GE.AND P0, PT, R0, R223, PT ;  /* 0x000000df0000720c */ /* 0x000fda0003f06270 */
[----:B------:R-:W-:Y:S05]  /*11960*/  @P0 BRA `(.L_x_2392) ;  /* 0x000000c000000947 */ /* 0x000fea0003800000 */
[----:B---3--:R-:W-:Y:S01]  /*11970*/  IADD3 R2, P0, R232, 0x20, RZ ;  /* 0x00000020e8027810 */ /* 0x008fe20007f1e0ff */
        /* <DEDUP_REMOVED lines=9> */
[----:B--2---:R2:W-:Y:S04]  /*11a10*/  STG.E.128 [R2.64], R28 ;  /* 0x0000001c02007986 */ /* 0x0045e8000c101d0c */
[----:B-1----:R2:W-:Y:S02]  /*11a20*/  STG.E.128 [R2.64+0x80], R12 ;  /* 0x0000800c02007986 */ /* 0x0025e4000c101d0c */
.L_x_2392:
[----:B------:R-:W-:Y:S05]  /*11a30*/  BSYNC B0 ;  /* 0x0000000000007941 */ /* 0x000fea0003800000 */
.L_x_2391:
[----:B------:R-:W-:-:S04]  /*11a40*/  IADD3 R0, R232, 0x30, RZ ;  /* 0x00000030e8007810 */ /* 0x000fc80007ffe0ff */
[----:B------:R-:W-:-:S13]  /*11a50*/  ISETP.GE.AND P0, PT, R0, R223, PT ;  /* 0x000000df0000720c */ /* 0x000fda0003f06270 */
[----:B------:R-:W-:Y:S05]  /*11a60*/  @P0 EXIT ;  /* 0x000000000000094d */ /* 0x000fea0003800000 */
[----:B------:R-:W-:Y:S02]  /*11a70*/  IADD3 R0, P0, R232, 0x30, RZ ;  /* 0x00000030e8007810 */ /* 0x000fe40007f1e0ff */
[----:B------:R-:W-:Y:S02]  /*11a80*/  MOV R4, R6 ;  /* 0x0000000600047202 */ /* 0x000fe40000000f00 */
[----:B--23--:R-:W-:-:S03]  /*11a90*/  IADD3.X R2, RZ, R233, RZ, P0, !PT ;  /* 0x000000e9ff027210 */ /* 0x00cfc600007fe4ff */
[----:B------:R-:W-:-:S04]  /*11aa0*/  IMAD.WIDE.U32 R4, R0, c[0x0][0x1e8], R4 ;  /* 0x00007a0000047a25 */ /* 0x000fc800078e0004 */
[----:B------:R-:W-:Y:S01]  /*11ab0*/  IMAD R2, R2, c[0x0][0x1e8], RZ ;  /* 0x00007a0002027a24 */ /* 0x000fe200078e02ff */
[----:B------:R-:W-:-:S03]  /*11ac0*/  LEA R6, P0, R4, c[0x0][0x1d0], 0x1 ;  /* 0x0000740004067a11 */ /* 0x000fc600078008ff */
[----:B------:R-:W-:-:S05]  /*11ad0*/  IMAD R2, R0, c[0x0][0x1ec], R2 ;  /* 0x00007b0000027a24 */ /* 0x000fca00078e0202 */
[----:B------:R-:W-:-:S04]  /*11ae0*/  IADD3 R2, R2, R5, RZ ;  /* 0x0000000502027210 */ /* 0x000fc80007ffe0ff */
[----:B------:R-:W-:-:S05]  /*11af0*/  LEA.HI.X R7, R4, c[0x0][0x1d4], R2, 0x1, P0 ;  /* 0x0000750004077a11 */ /* 0x000fca00000f0c02 */
[----:B------:R-:W-:Y:S04]  /*11b00*/  STG.E.128 [R6.64], R24 ;  /* 0x0000001806007986 */ /* 0x000fe8000c101d0c */
[----:B-1----:R-:W-:Y:S01]  /*11b10*/  STG.E.128 [R6.64+0x80], R40 ;  /* 0x0000802806007986 */ /* 0x002fe2000c101d0c */
[----:B------:R-:W-:Y:S05]  /*11b20*/  EXIT ;  /* 0x000000000000794d */ /* 0x000fea0003800000 */
.L_x_2393:
        /* <DEDUP_REMOVED lines=13> */
.L_x_8231:


//--------------------- .text._ZN5flash24flash_fwd_splitkv_kernelI23Flash_fwd_kernel_traitsILi128ELi64ELi128ELi4ELb0ELb0EN7cutlass6half_tE19Flash_kernel_traitsILi128ELi64ELi128ELi4ES3_EELb1ELb0ELb1ELb0ELb0ELb0ELb0ELb0EEEvNS_16Flash_fwd_paramsE --------------------------
	.section	.text._ZN5flash24flash_fwd_splitkv_kernelI23Flash_fwd_kernel_traitsILi128ELi64ELi128ELi4ELb0ELb0EN7cutlass6half_tE19Flash_kernel_traitsILi128ELi64ELi128ELi4ES3_EELb1ELb0ELb1ELb0ELb0ELb0ELb0ELb0EEEvNS_16Flash_fwd_paramsE,"ax",@progbits
	.sectioninfo	@"SHI_REGISTERS=254"
	.align	128
        .global         _ZN5flash24flash_fwd_splitkv_kernelI23Flash_fwd_kernel_traitsILi128ELi64ELi128ELi4ELb0ELb0EN7cutlass6half_tE19Flash_kernel_traitsILi128ELi64ELi128ELi4ES3_EELb1ELb0ELb1ELb0ELb0ELb0ELb0ELb0EEEvNS_16Flash_fwd_paramsE
        .type           _ZN5flash24flash_fwd_splitkv_kernelI23Flash_fwd_kernel_traitsILi128ELi64ELi128ELi4ELb0ELb0EN7cutlass6half_tE19Flash_kernel_traitsILi128ELi64ELi128ELi4ES3_EELb1ELb0ELb1ELb0ELb0ELb0ELb0ELb0EEEvNS_16Flash_fwd_paramsE,@function
        .size           _ZN5flash24flash_fwd_splitkv_kernelI23Flash_fwd_kernel_traitsILi128ELi64ELi128ELi4ELb0ELb0EN7cutlass6half_tE19Flash_kernel_traitsILi128ELi64ELi128ELi4ES3_EELb1ELb0ELb1ELb0ELb0ELb0ELb0ELb0EEEvNS_16Flash_fwd_paramsE,(.L_x_8232 - _ZN5flash24flash_fwd_splitkv_kernelI23Flash_fwd_kernel_traitsILi128ELi64ELi128ELi4ELb0ELb0EN7cutlass6half_tE19Flash_kernel_traitsILi128ELi64ELi128ELi4ES3_EELb1ELb0ELb1ELb0ELb0ELb0ELb0ELb0EEEvNS_16Flash_fwd_paramsE)
        .other          _ZN5flash24flash_fwd_splitkv_kernelI23Flash_fwd_kernel_traitsILi128ELi64ELi128ELi4ELb0ELb0EN7cutlass6half_tE19Flash_kernel_traitsILi128ELi64ELi128ELi4ES3_EELb1ELb0ELb1ELb0ELb0ELb0ELb0ELb0EEEvNS_16Flash_fwd_paramsE,@"STO_CUDA_ENTRY STV_DEFAULT"
_ZN5flash24flash_fwd_splitkv_kernelI23Flash_fwd_kernel_traitsILi128ELi64ELi128ELi4ELb0ELb0EN7cutlass6half_tE19Flash_kernel_traitsILi128ELi64ELi128ELi4ES3_EELb1ELb0ELb1ELb0ELb0ELb0ELb0ELb0EEEvNS_16Flash_fwd_paramsE:
.text._ZN5flash24flash_fwd_splitkv_kernelI23Flash_fwd_kernel_traitsILi128ELi64ELi128ELi4ELb0ELb0EN7cutlass6half_tE19Flash_kernel_traitsILi128ELi64ELi128ELi4ES3_EELb1ELb0ELb1ELb0ELb0ELb0ELb0ELb0EEEvNS_16Flash_fwd_paramsE:
        /* <DEDUP_REMOVED lines=33> */
.L_x_2394:
[----:B-1-34-:R-:W-:Y:S02]  /*0210*/  MOV R0, c[0x0][0x218] ;  /* 0x0000860000007a02 */ /* 0x01afe40000000f00 */
.L_x_2395:
[----:B------:R-:W-:-:S04]  /*0220*/  ISETP.NE.U32.AND P2, PT, RZ, c[0x0][0x258], PT ;  /* 0x00009600ff007a0c */ /* 0x000fc80003f45070 */
[----:B------:R-:W-:-:S13]  /*0230*/  ISETP.NE.AND.EX P2, PT, RZ, c[0x0][0x25c], PT, P2 ;  /* 0x00009700ff007a0c */ /* 0x000fda0003f45320 */
[----:B-1----:R-:W-:-:S06]  /*0240*/  @P2 IMAD.WIDE R4, R20, R219, c[0x0][0x258] ;  /* 0x0000960014042625 */ /* 0x002fcc00078e02db */
        /* <DEDUP_REMOVED lines=37> */
[----:B------:R-:W-:-:S02]  /*04a0*/  IMAD.IADD R8, R8, 0x1, -R3 ;  /* 0x0000000108087824 */ /* 0x000fc400078e0a03 */
[----:B------:R-:W-:Y:S01]  /*04b0*/  @!P0 SHF.R.S32.HI R9, RZ, 0x1f, R20 ;  /* 0x0000001fff098819 */ /* 0x000fe20000011414 */
[----:B------:R-:W-:Y:S02]  /*04c0*/  @P0 IMAD.WIDE.U32 R4, R218, c[0x0][0x1e8], RZ ;  /* 0x00007a00da040a25 */ /* 0x000fe400078e00ff */
[----:B------:R-:W-:Y:S02]  /*04d0*/  SHF.L.U32 R2, R8, 0x3, RZ ;  /* 0x0000000308027819 */ /* 0x000fe400000006ff */
[----:B------:R-:W-:Y:S02]  /*04e0*/  @!P0 IMAD R9, R9, c[0x0][0x1e0], RZ ;  /* 0x0000780009098a24 */ /* 0x000fe400078e02ff */
[----:B------:R-:W-:Y:S01]  /*04f0*/  SHF.R.S32.HI R3, RZ, 0x1f, R2 ;  /* 0x0000001fff037819 */ /* 0x000fe20000011402 */
[----:B------:R-:W-:-:S04]  /*0500*/  @!P0 IMAD.WIDE.U32 R14, R20, c[0x0][0x1e0], RZ ;  /* 0x00007800140e8a25 */ /* 0x000fc800078e00ff */
[----:B------:R-:W-:Y:S01]  /*0510*/  @P0 IMAD.MOV.U32 R6, RZ, RZ, R4 ;  /* 0x000000ffff060224 */ /* 0x000fe200078e0004 */
[----:B------:R-:W-:Y:S01]  /*0520*/  @!P0 MOV R6, R14 ;  /* 0x0000000e00068202 */ /* 0x000fe20000000f00 */
[----:B------:R-:W-:Y:S02]  /*0530*/  @!P0 IMAD R4, R20, c[0x0][0x1e4], R9 ;  /* 0x0000790014048a24 */ /* 0x000fe400078e0209 */
[----:B------:R-:W-:-:S04]  /*0540*/  IMAD.WIDE.U32 R12, R10, c[0x0][0x1e8], R2 ;  /* 0x00007a000a0c7a25 */ /* 0x000fc800078e0002 */
[----:B------:R-:W-:Y:S02]  /*0550*/  @P0 IMAD R5, R218, c[0x0][0x1ec], R5 ;  /* 0x00007b00da050a24 */ /* 0x000fe400078e0205 */
[----:B------:R-:W-:Y:S01]  /*0560*/  @!P0 IMAD.IADD R5, R15, 0x1, R4 ;  /* 0x000000010f058824 */ /* 0x000fe200078e0204 */
[----:B------:R-:W-:Y:S01]  /*0570*/  IADD3 R6, P0, R6, R12, RZ ;  /* 0x0000000c06067210 */ /* 0x000fe20007f1e0ff */
[----:B------:R-:W-:Y:S01]  /*0580*/  IMAD R4, R10, c[0x0][0x1ec], R7 ;  /* 0x00007b000a047a24 */ /* 0x000fe200078e0207 */
[--C-:B------:R-:W-:Y:S01]  /*0590*/  SHF.R.S32.HI R15, RZ, 0x1f, R24.reuse ;  /* 0x0000001fff0f7819 */ /* 0x100fe20000011418 */
[----:B------:R-:W-:-:S03]  /*05a0*/  IMAD R9, R20, c[0x0][0x1c0], R24 ;  /* 0x0000700014097a24 */ /* 0x000fc600078e0218 */
[----:B------:R-:W-:Y:S01]  /*05b0*/  IADD3.X R7, R5, R13, R4, P0, !PT ;  /* 0x0000000d05077210 */ /* 0x000fe200007fe404 */
[----:B------:R-:W-:Y:S01]  /*05c0*/  IMAD R15, R15, c[0x0][0x1f0], RZ ;  /* 0x00007c000f0f7a24 */ /* 0x000fe200078e02ff */
[----:B------:R-:W-:Y:S01]  /*05d0*/  ISETP.GE.AND P0, PT, R0, R217, PT ;  /* 0x000000d90000720c */ /* 0x000fe20003f06270 */
[----:B------:R-:W-:Y:S01]  /*05e0*/  IMAD R9, R9, c[0x0][0x214], R10 ;  /* 0x0000850009097a24 */ /* 0x000fe200078e020a */
[----:B------:R-:W-:Y:S01]  /*05f0*/  SHF.R.S32.HI R5, RZ, 0x1f, R0 ;  /* 0x0000001fff057819 */ /* 0x000fe20000011400 */
[C---:B------:R-:W-:Y:S02]  /*0600*/  IMAD R15, R24.reuse, c[0x0][0x1f4], R15 ;  /* 0x00007d00180f7a24 */ /* 0x040fe400078e020f */
[----:B------:R-:W-:Y:S01]  /*0610*/  IMAD.WIDE.U32 R24, R24, c[0x0][0x1f0], R6 ;  /* 0x00007c0018187a25 */ /* 0x000fe200078e0006 */
[----:B------:R-:W-:-:S03]  /*0620*/  IADD3 R7, R2, 0x40, RZ ;  /* 0x0000004002077810 */ /* 0x000fc60007ffe0ff */
        /* <DEDUP_REMOVED lines=13> */
.L_x_2398:
[----:B------:R-:W-:Y:S05]  /*0700*/  BSYNC B0 ;  /* 0x0000000000007941 */ /* 0x000fea0003800000 */
.L_x_2397:
        /* <DEDUP_REMOVED lines=18> */
.L_x_2400:
[----:B------:R-:W-:Y:S05]  /*0830*/  BSYNC B0 ;  /* 0x0000000000007941 */ /* 0x000fea0003800000 */
.L_x_2399:
        /* <DEDUP_REMOVED lines=18> */
.L_x_2402:
[----:B------:R-:W-:Y:S05]  /*0960*/  BSYNC B0 ;  /* 0x0000000000007941 */ /* 0x000fea0003800000 */
.L_x_2401:
        /* <DEDUP_REMOVED lines=17> */
.L_x_2404:
[----:B------:R-:W-:Y:S05]  /*0a80*/  BSYNC B0 ;  /* 0x0000000000007941 */ /* 0x000fea0003800000 */
.L_x_2403:
[----:B------:R-:W-:-:S04]  /*0a90*/  ISETP.NE.AND P4, PT, R8, RZ, PT ;  /* 0x000000ff0800720c */ /* 0x000fc80003f85270 */
[-C--:B------:R-:W-:Y:S02]  /*0aa0*/  ISETP.GE.OR P3, PT, R0, R217.reuse, P4 ;  /* 0x000000d90000720c */ /* 0x080fe40002766670 */
[-C--:B------:R-:W-:Y:S02]  /*0ab0*/  ISETP.GE.OR P2, PT, R12, R217.reuse, P4 ;  /* 0x000000d90c00720c */ /* 0x080fe40002746670 */
[-C--:B------:R-:W-:Y:S02]  /*0ac0*/  ISETP.GE.OR P1, PT, R10, R217.reuse, P4 ;  /* 0x000000d90a00720c */ /* 0x080fe40002726670 */
[C---:B------:R-:W-:Y:S02]  /*0ad0*/  IADD3 R0, P0, R9.reuse, R0, RZ ;  /* 0x0000000009007210 */ /* 0x040fe40007f1e0ff */
        /* <DEDUP_REMOVED lines=14> */
.L_x_2396:
        /* <DEDUP_REMOVED lines=23> */
[----:B------:R-:W-:-:S03]  /*0d30*/  IABS R2, R13 ;  /* 0x0000000d00027213 */ /* 0x000fc60000000000 */
[----:B-1----:R-:W1:Y:S02]  /*0d40*/  MUFU.RCP R4, R6 ;  /* 0x0000000600047308 */ /* 0x002e640000001000 */
[----:B-1----:R-:W-:-:S06]  /*0d50*/  IADD3 R4, R4, 0xffffffe, RZ ;  /* 0x0ffffffe04047810 */ /* 0x002fcc0007ffe0ff */
[----:B------:R-:W1:Y:S02]  /*0d60*/  F2I.FTZ.U32.TRUNC.NTZ R5, R4 ;  /* 0x0000000400057305 */ /* 0x000e64000021f000 */
[----:B-1---5:R-:W-:Y:S02]  /*0d70*/  IMAD.MOV R0, RZ, RZ, -R5 ;  /* 0x000000ffff007224 */ /* 0x022fe400078e0a05 */
[----:B------:R-:W-:Y:S02]  /*0d80*/  IMAD.MOV.U32 R4, RZ, RZ, RZ ;  /* 0x000000ffff047224 */ /* 0x000fe400078e00ff */
[----:B------:R-:W-:-:S04]  /*0d90*/  IMAD R3, R0, R135, RZ ;  /* 0x0000008700037224 */ /* 0x000fc800078e02ff */
[----:B------:R-:W-:-:S06]  /*0da0*/  IMAD.HI.U32 R3, R5, R3, R4 ;  /* 0x0000000305037227 */ /* 0x000fcc00078e0004 */
[----:B------:R-:W-:-:S05]  /*0db0*/  IMAD.HI.U32 R3, R3, R2, RZ ;  /* 0x0000000203037227 */ /* 0x000fca00078e00ff */
[----:B------:R-:W-:-:S05]  /*0dc0*/  IADD3 R0, -R3, RZ, RZ ;  /* 0x000000ff03007210 */ /* 0x000fca0007ffe1ff */
[----:B------:R-:W-:-:S05]  /*0dd0*/  IMAD R0, R135, R0, R2 ;  /* 0x0000000087007224 */ /* 0x000fca00078e0202 */
[----:B------:R-:W-:-:S13]  /*0de0*/  ISETP.GT.U32.AND P2, PT, R135, R0, PT ;  /* 0x000000008700720c */ /* 0x000fda0003f44070 */
[----:B------:R-:W-:Y:S01]  /*0df0*/  @!P2 IMAD.IADD R0, R0, 0x1, -R135 ;  /* 0x000000010000a824 */ /* 0x000fe200078e0a87 */
[----:B------:R-:W-:Y:S02]  /*0e00*/  @!P2 IADD3 R3, R3, 0x1, RZ ;  /* 0x000000010303a810 */ /* 0x000fe40007ffe0ff */
[----:B------:R-:W-:Y:S02]  /*0e10*/  ISETP.NE.AND P2, PT, RZ, c[0x0][0x2d0], PT ;  /* 0x0000b400ff007a0c */ /* 0x000fe40003f45270 */
[----:B------:R-:W-:Y:S02]  /*0e20*/  ISETP.GE.U32.AND P3, PT, R0, R135, PT ;  /* 0x000000870000720c */ /* 0x000fe40003f66070 */
[----:B------:R-:W-:-:S04]  /*0e30*/  LOP3.LUT R0, R13, c[0x0][0x2d0], RZ, 0x3c, !PT ;  /* 0x0000b4000d007a12 */ /* 0x000fc800078e3cff */
[----:B------:R-:W-:-:S07]  /*0e40*/  ISETP.GE.AND P1, PT, R0, RZ, PT ;  /* 0x000000ff0000720c */ /* 0x000fce0003f26270 */
[----:B------:R-:W-:-:S06]  /*0e50*/  @P3 IADD3 R3, R3, 0x1, RZ ;  /* 0x0000000103033810 */ /* 0x000fcc0007ffe0ff */
[----:B------:R-:W-:Y:S02]  /*0e60*/  @!P1 IADD3 R3, -R3, RZ, RZ ;  /* 0x000000ff03039210 */ /* 0x000fe40007ffe1ff */
[----:B------:R-:W-:-:S05]  /*0e70*/  @!P2 LOP3.LUT R3, RZ, c[0x0][0x2d0], RZ, 0x33, !PT ;  /* 0x0000b400ff03aa12 */ /* 0x000fca00078e33ff */
[----:B------:R-:W-:-:S05]  /*0e80*/  IMAD.WIDE R14, R3, 0x4, R226 ;  /* 0x00000004030e7825 */ /* 0x000fca00078e02e2 */
[----:B------:R1:W2:Y:S01]  /*0e90*/  LDG.E R0, [R14.64] ;  /* 0x0000000c0e007981 */ /* 0x0002a2000c1e1900 */
[----:B------:R-:W-:-:S04]  /*0ea0*/  IABS R2, c[0x0][0x1c8] ;  /* 0x0000720000027a13 */ /* 0x000fc80000000000 */
[----:B------:R-:W3:Y:S08]  /*0eb0*/  I2F.RP R9, R2 ;  /* 0x0000000200097306 */ /* 0x000ef00000209400 */
[----:B---3--:R-:W3:Y:S02]  /*0ec0*/  MUFU.RCP R6, R9 ;  /* 0x0000000900067308 */ /* 0x008ee40000001000 */
[----:B---3--:R-:W-:-:S06]  /*0ed0*/  IADD3 R6, R6, 0xffffffe, RZ ;  /* 0x0ffffffe06067810 */ /* 0x008fcc0007ffe0ff */
[----:B------:R-:W3:Y:S02]  /*0ee0*/  F2I.FTZ.U32.TRUNC.NTZ R7, R6 ;  /* 0x0000000600077305 */ /* 0x000ee4000021f000 */
[----:B---3--:R-:W-:Y:S01]  /*0ef0*/  IMAD.MOV R4, RZ, RZ, -R7 ;  /* 0x000000ffff047224 */ /* 0x008fe200078e0a07 */
[----:B------:R-:W-:-:S03]  /*0f00*/  MOV R6, RZ ;  /* 0x000000ff00067202 */ /* 0x000fc60000000f00 */
[----:B------:R-:W-:Y:S01]  /*0f10*/  IMAD R5, R4, R2, RZ ;  /* 0x0000000204057224 */ /* 0x000fe200078e02ff */
[----:B------:R-:W-:-:S03]  /*0f20*/  IABS R4, R24 ;  /* 0x0000001800047213 */ /* 0x000fc60000000000 */
[----:B------:R-:W-:-:S06]  /*0f30*/  IMAD.HI.U32 R5, R7, R5, R6 ;  /* 0x0000000507057227 */ /* 0x000fcc00078e0006 */
[----:B-1----:R-:W-:-:S04]  /*0f40*/  IMAD.HI.U32 R14, R5, R4, RZ ;  /* 0x00000004050e7227 */ /* 0x002fc800078e00ff */
        /* <DEDUP_REMOVED lines=14> */
[----:B------:R-:W-:-:S03]  /*1030*/  @!P1 IADD3 R14, -R14, RZ, RZ ;  /* 0x000000ff0e0e9210 */ /* 0x000fc60007ffe1ff */
[----:B------:R-:W-:-:S08]  /*1040*/  IMAD R2, R13, c[0x0][0x19c], R2 ;  /* 0x000067000d027a24 */ /* 0x000fd000078e0202 */
        /* <DEDUP_REMOVED lines=9> */
[----:B------:R-:W-:-:S02]  /*10e0*/  IMAD R3, R15, c[0x0][0x1b0], RZ ;  /* 0x00006c000f037a24 */ /* 0x000fc400078e02ff */
[----:B------:R-:W-:-:S04]  /*10f0*/  IMAD.WIDE.U32 R6, R13, c[0x0][0x198], R6 ;  /* 0x000066000d067a25 */ /* 0x000fc800078e0006 */
[----:B------:R-:W-:Y:S01]  /*1100*/  IMAD R3, R14, c[0x0][0x1b4], R3 ;  /* 0x00006d000e037a24 */ /* 0x000fe200078e0203 */
[----:B------:R-:W-:Y:S01]  /*1110*/  IADD3 R7, R7, R2, RZ ;  /* 0x0000000207077210 */ /* 0x000fe20007ffe0ff */
[----:B------:R-:W-:-:S04]  /*1120*/  IMAD.WIDE.U32 R22, R0, c[0x0][0x188], RZ ;  /* 0x0000620000167a25 */ /* 0x000fc800078e00ff */
[----:B------:R-:W-:-:S04]  /*1130*/  IMAD.WIDE.U32 R6, R14, c[0x0][0x1b0], R6 ;  /* 0x00006c000e067a25 */ /* 0x000fc800078e0006 */
[----:B------:R-:W-:Y:S01]  /*1140*/  IMAD.IADD R19, R23, 0x1, R19 ;  /* 0x0000000117137824 */ /* 0x000fe200078e0213 */
[----:B------:R-:W-:Y:S01]  /*1150*/  IADD3 R9, R7, R3, RZ ;  /* 0x0000000307097210 */ /* 0x000fe20007ffe0ff */
[----:B------:R-:W-:Y:S01]  /*1160*/  IMAD.MOV.U32 R18, RZ, RZ, R6 ;  /* 0x000000ffff127224 */ /* 0x000fe200078e0006 */
[----:B------:R-:W-:Y:S05]  /*1170*/  BRA `(.L_x_2406) ;  /* 0x0000042000007947 */ /* 0x000fea0003800000 */
.L_x_2405:
        /* <DEDUP_REMOVED lines=15> */
.L_x_2407:
[----:B------:R-:W-:Y:S02]  /*1270*/  IABS R7, c[0x0][0x1c8] ;  /* 0x0000720000077a13 */ /* 0x000fe40000000000 */
[----:B------:R-:W-:Y:S02]  /*1280*/  MOV R12, RZ ;  /* 0x000000ff000c7202 */ /* 0x000fe40000000f00 */
[----:B------:R-:W1:Y:S01]  /*1290*/  I2F.RP R9, R7 ;  /* 0x0000000700097306 */ /* 0x000e620000209400 */
[----:B------:R-:W-:-:S05]  /*12a0*/  @P4 IADD3 R19, R2, R19, RZ ;  /* 0x0000001302134210 */ /* 0x000fca0007ffe0ff */
        /* <DEDUP_REMOVED lines=9> */
[----:B------:R-:W-:-:S03]  /*1340*/  LEA R13, R185, 0xffffff80, 0x7 ;  /* 0xffffff80b90d7811 */ /* 0x000fc600078e38ff */
[----:B------:R-:W-:-:S04]  /*1350*/  IMAD.MOV.U32 R5, RZ, RZ, R4 ;  /* 0x000000ffff057224 */ /* 0x000fc800078e0004 */
[----:B------:R-:W-:-:S05]  /*1360*/  IMAD.HI.U32 R14, R12, R5, RZ ;  /* 0x000000050c0e7227 */ /* 0x000fca00078e00ff */
[----:B------:R-:W-:-:S05]  /*1370*/  IADD3 R4, -R14, RZ, RZ ;  /* 0x000000ff0e047210 */ /* 0x000fca0007ffe1ff */
[----:B------:R-:W-:Y:S01]  /*1380*/  IMAD R4, R7, R4, R5 ;  /* 0x0000000407047224 */ /* 0x000fe200078e0205 */
[----:B------:R-:W-:-:S04]  /*1390*/  SHF.R.S32.HI R5, RZ, 0x1f, R13 ;  /* 0x0000001fff057819 */ /* 0x000fc8000001140d */
[----:B------:R-:W-:-:S13]  /*13a0*/  ISETP.GT.U32.AND P1, PT, R7, R4, PT ;  /* 0x000000040700720c */ /* 0x000fda0003f24070 */
[----:B------:R-:W-:Y:S01]  /*13b0*/  @!P1 IMAD.IADD R4, R4, 0x1, -R7 ;  /* 0x0000000104049824 */ /* 0x000fe200078e0a07 */
[----:B------:R-:W-:Y:S02]  /*13c0*/  @!P1 IADD3 R14, R14, 0x1, RZ ;  /* 0x000000010e0e9810 */ /* 0x000fe40007ffe0ff */
[----:B------:R-:W-:Y:S02]  /*13d0*/  ISETP.NE.AND P1, PT, RZ, c[0x0][0x1c8], PT ;  /* 0x00007200ff007a0c */ /* 0x000fe40003f25270 */
[----:B------:R-:W-:Y:S01]  /*13e0*/  ISETP.GE.U32.AND P3, PT, R4, R7, PT ;  /* 0x000000070400720c */ /* 0x000fe20003f66070 */
[----:B------:R-:W-:Y:S01]  /*13f0*/  IMAD.MOV.U32 R7, RZ, RZ, R3 ;  /* 0x000000ffff077224 */ /* 0x000fe200078e0003 */
[----:B------:R-:W-:-:S03]  /*1400*/  LOP3.LUT R4, R24, c[0x0][0x1c8], RZ, 0x3c, !PT ;  /* 0x0000720018047a12 */ /* 0x000fc600078e3cff */
[----:B------:R-:W-:Y:S01]  /*1410*/  IMAD.WIDE.U32 R6, R13, c[0x0][0x198], R6 ;  /* 0x000066000d067a25 */ /* 0x000fe200078e0006 */
[----:B------:R-:W-:-:S03]  /*1420*/  ISETP.GE.AND P2, PT, R4, RZ, PT ;  /* 0x000000ff0400720c */ /* 0x000fc60003f46270 */
[----:B------:R-:W-:-:S04]  /*1430*/  IMAD R4, R5, c[0x0][0x198], RZ ;  /* 0x0000660005047a24 */ /* 0x000fc800078e02ff */
[----:B------:R-:W-:Y:S01]  /*1440*/  @P3 IADD3 R14, R14, 0x1, RZ ;  /* 0x000000010e0e3810 */ /* 0x000fe20007ffe0ff */
[----:B------:R-:W-:-:S04]  /*1450*/  IMAD R3, R13, c[0x0][0x19c], R4 ;  /* 0x000067000d037a24 */ /* 0x000fc800078e0204 */
[----:B------:R-:W-:Y:S01]  /*1460*/  IMAD.IADD R7, R7, 0x1, R3 ;  /* 0x0000000107077824 */ /* 0x000fe200078e0203 */
[----:B------:R-:W-:Y:S02]  /*1470*/  @!P2 IADD3 R14, -R14, RZ, RZ ;  /* 0x000000ff0e0ea210 */ /* 0x000fe40007ffe1ff */
[----:B------:R-:W-:-:S04]  /*1480*/  @!P1 LOP3.LUT R14, RZ, c[0x0][0x1c8], RZ, 0x33, !PT ;  /* 0x00007200ff0e9a12 */ /* 0x000fc800078e33ff */
[----:B------:R-:W-:Y:S01]  /*1490*/  SHF.R.S32.HI R15, RZ, 0x1f, R14 ;  /* 0x0000001fff0f7819 */ /* 0x000fe2000001140e */
[----:B------:R-:W-:-:S04]  /*14a0*/  IMAD.WIDE.U32 R6, R14, c[0x0][0x1b0], R6 ;  /* 0x00006c000e067a25 */ /* 0x000fc800078e0006 */
[----:B------:R-:W-:Y:S01]  /*14b0*/  IMAD R9, R15, c[0x0][0x1b0], RZ ;  /* 0x00006c000f097a24 */ /* 0x000fe200078e02ff */
[----:B------:R-:W-:-:S03]  /*14c0*/  MOV R18, R6 ;  /* 0x0000000600127202 */ /* 0x000fc60000000f00 */
        /* <DEDUP_REMOVED lines=13> */
.L_x_2406:
[----:B------:R-:W-:Y:S01]  /*15a0*/  ISETP.NE.AND P1, PT, R218, -0x1, PT ;  /* 0xffffffffda00780c */ /* 0x000fe20003f25270 */
[----:B------:R-:W-:Y:S01]  /*15b0*/  IMAD R15, R15, c[0x0][0x1b8], RZ ;  /* 0x00006e000f0f7a24 */ /* 0x000fe200078e02ff */
[----:B------:R-:W-:Y:S01]  /*15c0*/  SHF.R.S32.HI R3, RZ, 0x1f, R8 ;  /* 0x0000001fff037819 */ /* 0x000fe20000011408 */
[----:B------:R-:W-:Y:S01]  /*15d0*/  BSSY B0, `(.L_x_2408) ;  /* 0x000005e000007945 */ /* 0x000fe20003800000 */
[----:B------:R-:W-:Y:S01]  /*15e0*/  IADD3 R208, -R10, R217, RZ ;  /* 0x000000d90ad07210 */ /* 0x000fe20007ffe1ff */
[----:B------:R-:W-:Y:S01]  /*15f0*/  IMAD R4, R14, c[0x0][0x1bc], R15 ;  /* 0x00006f000e047a24 */ /* 0x000fe200078e020f */
[CC--:B------:R-:W-:Y:S02]  /*1600*/  LEA.HI R224, R3.reuse, R8.reuse, RZ, 0x3 ;  /* 0x0000000803e07211 */ /* 0x0c0fe400078f18ff */
[----:B------:R-:W-:Y:S02]  /*1610*/  LEA.HI R6, R3, R8, RZ, 0x6 ;  /* 0x0000000803067211 */ /* 0x000fe400078f30ff */
[----:B------:R-:W-:-:S02]  /*1620*/  SHF.R.S32.HI R25, RZ, 0x1f, R24 ;  /* 0x0000001fff197819 */ /* 0x000fc40000011418 */
[----:B------:R-:W-:Y:S01]  /*1630*/  LEA.HI R212, R3, R8, RZ, 0x5 ;  /* 0x0000000803d47211 */ /* 0x000fe200078f28ff */
[----:B------:R-:W-:Y:S01]  /*1640*/  @P1 IMAD.WIDE.U32 R16, R218, c[0x0][0x190], RZ ;  /* 0x00006400da101a25 */ /* 0x000fe200078e00ff */
[----:B------:R-:W-:-:S03]  /*1650*/  @!P1 SHF.R.S32.HI R7, RZ, 0x1f, R20 ;  /* 0x0000001fff079819 */ /* 0x000fc60000011414 */
[----:B------:R-:W-:Y:S02]  /*1660*/  @P1 IMAD R11, R218, c[0x0][0x194], R17 ;  /* 0x00006500da0b1a24 */ /* 0x000fe400078e0211 */
[----:B------:R-:W-:Y:S02]  /*1670*/  @!P1 IMAD R7, R7, c[0x0][0x178], RZ ;  /* 0x00005e0007079a24 */ /* 0x000fe400078e02ff */
[----:B------:R-:W-:Y:S02]  /*1680*/  @P1 IMAD.MOV.U32 R2, RZ, RZ, R16 ;  /* 0x000000ffff021224 */ /* 0x000fe400078e0010 */
[----:B-----5:R-:W-:Y:S01]  /*1690*/  @!P1 IMAD R0, R20, c[0x0][0x17c], R7 ;  /* 0x00005f0014009a24 */ /* 0x020fe200078e0207 */
[----:B------:R-:W-:Y:S01]  /*16a0*/  LOP3.LUT R7, R224, 0xfffffff8, RZ, 0xc0, !PT ;  /* 0xfffffff8e0077812 */ /* 0x000fe200078ec0ff */
[----:B------:R-:W-:Y:S01]  /*16b0*/  @!P1 IMAD.WIDE.U32 R16, R20, c[0x0][0x178], RZ ;  /* 0x00005e0014109a25 */ /* 0x000fe200078e00ff */
[----:B------:R-:W-:Y:S02]  /*16c0*/  SHF.R.S32.HI R224, RZ, 0x3, R224 ;  /* 0x00000003ffe07819 */ /* 0x000fe400000114e0 */
[----:B------:R-:W-:Y:S01]  /*16d0*/  IADD3 R12, -R7, R8, RZ ;  /* 0x00000008070c7210 */ /* 0x000fe20007ffe1ff */
[----:B------:R-:W-:Y:S01]  /*16e0*/  @!P1 IMAD.MOV.U32 R2, RZ, RZ, R16 ;  /* 0x000000ffff029224 */ /* 0x000fe200078e0010 */
[----:B------:R-:W-:Y:S01]  /*16f0*/  LEA.HI R16, R3, R8, RZ, 0x4 ;  /* 0x0000000803107211 */ /* 0x000fe200078f20ff */
[----:B------:R-:W-:Y:S01]  /*1700*/  @!P1 IMAD.IADD R11, R17, 0x1, R0 ;  /* 0x00000001110b9824 */ /* 0x000fe200078e0200 */
[--C-:B------:R-:W-:Y:S01]  /*1710*/  SHF.R.S32.HI R225, RZ, 0x1f, R224.reuse ;  /* 0x0000001fffe17819 */ /* 0x100fe200000114e0 */
[----:B------:R-:W-:Y:S01]  /*1720*/  IMAD.SHL.U32 R220, R12, 0x8, RZ ;  /* 0x000000080cdc7824 */ /* 0x000fe200078e00ff */
[----:B------:R-:W-:Y:S01]  /*1730*/  LOP3.LUT R7, R16, 0xfffffff0, RZ, 0xc0, !PT ;  /* 0xfffffff010077812 */ /* 0x000fe200078ec0ff */
[----:B------:R-:W-:Y:S01]  /*1740*/  IMAD.SHL.U32 R21, R224, 0x40, RZ ;  /* 0x00000040e0157824 */ /* 0x000fe200078e00ff */
[----:B------:R-:W-:Y:S01]  /*1750*/  LOP3.LUT R3, R212, 0xffffffe0, RZ, 0xc0, !PT ;  /* 0xffffffe0d4037812 */ /* 0x000fe200078ec0ff */
[----:B------:R-:W-:Y:S01]  /*1760*/  IMAD R181, R225, c[0x0][0x198], RZ ;  /* 0x00006600e1b57a24 */ /* 0x000fe200078e02ff */
[----:B------:R-:W-:Y:S01]  /*1770*/  IADD3 R7, -R7, R8, RZ ;  /* 0x0000000807077210 */ /* 0x000fe20007ffe1ff */
[----:B------:R-:W-:Y:S01]  /*1780*/  IMAD.WIDE R26, R27, 0x40, R224 ;  /* 0x000000401b1a7825 */ /* 0x000fe200078e02e0 */
[----:B------:R-:W-:-:S02]  /*1790*/  IADD3 R22, P1, R220, R22, RZ ;  /* 0x00000016dc167210 */ /* 0x000fc40007f3e0ff */
[----:B------:R-:W-:Y:S01]  /*17a0*/  SHF.R.S32.HI R221, RZ, 0x1f, R220 ;  /* 0x0000001fffdd7819 */ /* 0x000fe200000114dc */
[----:B------:R-:W-:Y:S01]  /*17b0*/  IMAD R181, R224, c[0x0][0x19c], R181 ;  /* 0x00006700e0b57a24 */ /* 0x000fe200078e02b5 */
[----:B------:R-:W-:Y:S02]  /*17c0*/  IADD3 R18, P2, R220, R18, RZ ;  /* 0x00000012dc127210 */ /* 0x000fe40007f5e0ff */
[----:B------:R-:W-:Y:S01]  /*17d0*/  SHF.R.S32.HI R0, RZ, 0x1f, R7 ;  /* 0x0000001fff007819 */ /* 0x000fe20000011407 */
[C---:B------:R-:W-:Y:S01]  /*17e0*/  IMAD.X R23, R221.reuse, 0x1, R19, P1 ;  /* 0x00000001dd177824 */ /* 0x040fe200008e0613 */
[----:B------:R-:W-:Y:S01]  /*17f0*/  IADD3 R38, P1, R224, R13, RZ ;  /* 0x0000000de0267210 */ /* 0x000fe20007f3e0ff */
[----:B------:R-:W-:Y:S01]  /*1800*/  IMAD.X R19, R221, 0x1, R9, P2 ;  /* 0x00000001dd137824 */ /* 0x000fe200010e0609 */
[----:B------:R-:W-:Y:S01]  /*1810*/  LEA.HI R0, R0, R7, RZ, 0x3 ;  /* 0x0000000700007211 */ /* 0x000fe200078f18ff */
[----:B------:R-:W-:Y:S01]  /*1820*/  IMAD.WIDE.U32 R14, R14, c[0x0][0x1b8], R22 ;  /* 0x00006e000e0e7a25 */ /* 0x000fe200078e0016 */
[----:B------:R-:W-:-:S02]  /*1830*/  LOP3.LUT R21, R21, 0x1c0, RZ, 0xc0, !PT ;  /* 0x000001c015157812 */ /* 0x000fc400078ec0ff */
[----:B------:R-:W-:Y:S01]  /*1840*/  SHF.R.S32.HI R212, RZ, 0x5, R212 ;  /* 0x00000005ffd47819 */ /* 0x000fe200000114d4 */
[----:B------:R-:W-:Y:S01]  /*1850*/  IMAD.SHL.U32 R9, R6, 0x8, RZ ;  /* 0x0000000806097824 */ /* 0x000fe200078e00ff */
[----:B------:R-:W-:Y:S01]  /*1860*/  LOP3.LUT R6, R0, 0xfffffff8, RZ, 0xc0, !PT ;  /* 0xfffffff800067812 */ /* 0x000fe200078ec0ff */
[----:B------:R-:W-:Y:S01]  /*1870*/  IMAD.WIDE.U32 R18, R224, c[0x0][0x198], R18 ;  /* 0x00006600e0127a25 */ /* 0x000fe200078e0012 */
[----:B------:R-:W-:Y:S02]  /*1880*/  IADD3 R15, R15, R4, RZ ;  /* 0x000000040f0f7210 */ /* 0x000fe40007ffe0ff */
[----:B------:R-:W-:Y:S01]  /*1890*/  LOP3.LUT R17, R21, 0x38, R220, 0xf8, !PT ;  /* 0x0000003815117812 */ /* 0x000fe200078ef8dc */
[----:B------:R-:W-:Y:S01]  /*18a0*/  IMAD.X R5, R225, 0x1, R5, P1 ;  /* 0x00000001e1057824 */ /* 0x000fe200008e0605 */
[----:B------:R-:W-:Y:S01]  /*18b0*/  SHF.R.U32.HI R216, RZ, 0x3, R21 ;  /* 0x00000003ffd87819 */ /* 0x000fe20000011615 */
[----:B------:R-:W-:Y:S01]  /*18c0*/  IMAD.MOV.U32 R180, RZ, RZ, R18 ;  /* 0x000000ffffb47224 */ /* 0x000fe200078e0012 */
[----:B------:R-:W-:Y:S01]  /*18d0*/  IADD3 R18, P1, R220, R2, RZ ;  /* 0x00000002dc127210 */ /* 0x000fe20007f3e0ff */
[----:B------:R-:W-:Y:S01]  /*18e0*/  IMAD.IADD R4, R7, 0x1, -R6 ;  /* 0x0000000107047824 */ /* 0x000fe200078e0a06 */
[----:B------:R-:W-:Y:S01]  /*18f0*/  LOP3.LUT R216, R17, R216, RZ, 0x3c, !PT ;  /* 0x000000d811d87212 */ /* 0x000fe200078e3cff */
[----:B------:R-:W-:Y:S01]  /*1900*/  IMAD.IADD R181, R19, 0x1, R181 ;  /* 0x0000000113b57824 */ /* 0x000fe200078e02b5 */
[----:B------:R-:W-:Y:S01]  /*1910*/  MOV R7, 0x10 ;  /* 0x0000001000077802 */ /* 0x000fe20000000f00 */
[----:B------:R-:W-:Y:S01]  /*1920*/  IMAD.X R19, R221, 0x1, R11, P1 ;  /* 0x00000001dd137824 */ /* 0x000fe200008e060b */
[----:B------:R-:W-:Y:S01]  /*1930*/  R2P PR, R4, 0x6 ;  /* 0x0000000604007804 */ /* 0x000fe20000000000 */
[----:B------:R-:W-:Y:S01]  /*1940*/  IMAD R5, R5, c[0x0][0x1a0], RZ ;  /* 0x0000680005057a24 */ /* 0x000fe200078e02ff */
[----:B------:R-:W-:Y:S01]  /*1950*/  ISETP.GE.AND P3, PT, R224, R208, PT ;  /* 0x000000d0e000720c */ /* 0x000fe20003f66270 */
[----:B------:R-:W-:Y:S01]  /*1960*/  IMAD R23, R25, c[0x0][0x1a8], RZ ;  /* 0x00006a0019177a24 */ /* 0x000fe200078e02ff */
[----:B------:R-:W-:Y:S01]  /*1970*/  LOP3.LUT R216, R216, 0xfffffe00, R9, 0xf8, !PT ;  /* 0xfffffe00d8d87812 */ /* 0x000fe200078ef809 */
[----:B------:R-:W-:Y:S01]  /*1980*/  IMAD R9, R38, c[0x0][0x1a4], R5 ;  /* 0x0000690026097a24 */ /* 0x000fe200078e0205 */
[----:B------:R-:W-:Y:S01]  /*1990*/  IADD3 R209, R220, 0x40, RZ ;  /* 0x00000040dcd17810 */ /* 0x000fe20007ffe0ff */
[----:B------:R-:W-:-:S02]  /*19a0*/  IMAD.MOV.U32 R5, RZ, RZ, 0x20 ;  /* 0x00000020ff057424 */ /* 0x000fc400078e00ff */
[C---:B------:R-:W-:Y:S02]  /*19b0*/  IMAD R23, R24.reuse, c[0x0][0x1ac], R23 ;  /* 0x00006b0018177a24 */ /* 0x040fe400078e0217 */
[----:B------:R-:W-:Y:S01]  /*19c0*/  IMAD.WIDE.U32 R18, R24, c[0x0][0x1a8], R18 ;  /* 0x00006a0018127a25 */ /* 0x000fe200078e0012 */
[----:B------:R-:W-:-:S03]  /*19d0*/  SEL R2, R5, 0xffffffe0, !P2 ;  /* 0xffffffe005027807 */ /* 0x000fc60005000000 */
[----:B------:R-:W-:Y:S01]  /*19e0*/  IMAD.WIDE.U32 R38, R38, c[0x0][0x1a0], R14 ;  /* 0x0000680026267a25 */ /* 0x000fe200078e000e */
[----:B------:R-:W-:-:S03]  /*19f0*/  IADD3 R23, R19, R23, RZ ;  /* 0x0000001713177210 */ /* 0x000fc60007ffe0ff */
[----:B------:R-:W-:Y:S01]  /*1a00*/  IMAD.IADD R14, R8, 0x1, -R3 ;  /* 0x00000001080e7824 */ /* 0x000fe200078e0a03 */
[----:B------:R-:W-:Y:S01]  /*1a10*/  SEL R3, R7, 0xfffffff0, !P1 ;  /* 0xfffffff007037807 */ /* 0x000fe20004800000 */
[----:B------:R-:W-:Y:S02]  /*1a20*/  IMAD.SHL.U32 R216, R216, 0x2, RZ ;  /* 0x00000002d8d87824 */ /* 0x000fe400078e00ff */
        /* <DEDUP_REMOVED lines=24> */
.L_x_2409:
[----:B------:R-:W-:Y:S05]  /*1bb0*/  BSYNC B0 ;  /* 0x0000000000007941 */ /* 0x000fea0003800000 */
.L_x_2408:
        /* <DEDUP_REMOVED lines=29> */
.L_x_2411:
[----:B------:R-:W-:Y:S05]  /*1d90*/  BSYNC B0 ;  /* 0x0000000000007941 */ /* 0x000fea0003800000 */
.L_x_2410:
        /* <DEDUP_REMOVED lines=29> */
.L_x_2413:
[----:B------:R-:W-:Y:S05]  /*1f70*/  BSYNC B0 ;  /* 0x0000000000007941 */ /* 0x000fea0003800000 */
.L_x_2412:
        /* <DEDUP_REMOVED lines=28> */
.L_x_2415:
[----:B------:R-:W-:Y:S05]  /*2140*/  BSYNC B0 ;  /* 0x0000000000007941 */ /* 0x000fea0003800000 */
.L_x_2414:
        /* <DEDUP_REMOVED lines=23> */
.L_x_2417:
[----:B------:R-:W-:Y:S05]  /*22c0*/  BSYNC B0 ;  /* 0x0000000000007941 */ /* 0x000fea0003800000 */
.L_x_2416:
        /* <DEDUP_REMOVED lines=25> */
.L_x_2419:
[----:B------:R-:W-:Y:S05]  /*2460*/  BSYNC B0 ;  /* 0x0000000000007941 */ /* 0x000fea0003800000 */
.L_x_2418:
[----:B------:R-:W-:Y:S01]  /*2470*/  ISETP.GE.AND P1, PT, R11, R6, PT ;  /* 0x000000060b00720c */ /* 0x000fe20003f26270 */
[----:B------:R-:W-:-:S12]  /*2480*/  BSSY B0, `(.L_x_2420) ;  /* 0x0000016000007945 */ /* 0x000fd80003800000 */
[----:B------:R-:W-:Y:S05]  /*2490*/  @P1 BRA `(.L_x_2421) ;  /* 0x0000014000001947 */ /* 0x000fea0003800000 */
[----:B------:R-:W-:Y:S01]  /*24a0*/  ISETP.GE.AND P2, PT, R220, c[0x0][0x220], PT ;  /* 0x00008800dc007a0c */ /* 0x000fe20003f46270 */
[----:B------:R-:W-:Y:S01]  /*24b0*/  IMAD.MOV.U32 R13, RZ, RZ, c[0x0][0x19c] ;  /* 0x00006700ff0d7624 */ /* 0x000fe200078e00ff */
[C---:B---3--:R-:W-:Y:S02]  /*24c0*/  LEA R18, P3, R134.reuse, R180, 0x5 ;  /* 0x000000b486127211 */ /* 0x048fe400078628ff */
        /* <DEDUP_REMOVED lines=17> */
.L_x_2421:
[----:B------:R-:W-:Y:S05]  /*25e0*/  BSYNC B0 ;  /* 0x0000000000007941 */ /* 0x000fea0003800000 */
.L_x_2420:
        /* <DEDUP_REMOVED lines=24> */
.L_x_2423:
[----:B------:R-:W-:Y:S05]  /*2770*/  BSYNC B0 ;  /* 0x0000000000007941 */ /* 0x000fea0003800000 */
.L_x_2422:
[----:B--23--:R-:W-:Y:S01]  /*2780*/  IADD3 R19, R224, 0x40, RZ ;  /* 0x00000040e0137810 */ /* 0x00cfe20007ffe0ff */
[----:B------:R-:W-:Y:S03]  /*2790*/  BSSY B0, `(.L_x_2424) ;  /* 0x0000017000007945 */ /* 0x000fe60003800000 */
[----:B------:R-:W-:-:S13]  /*27a0*/  ISETP.GE.AND P1, PT, R19, R6, PT ;  /* 0x000000061300720c */ /* 0x000fda0003f26270 */
[----:B------:R-:W-:Y:S05]  /*27b0*/  @P1 BRA `(.L_x_2425) ;  /* 0x0000014000001947 */ /* 0x000fea0003800000 */
[----:B------:R-:W-:Y:S01]  /*27c0*/  ISETP.GE.AND P2, PT, R220, c[0x0][0x220], PT ;  /* 0x00008800dc007a0c */ /* 0x000fe20003f46270 */
[----:B------:R-:W-:Y:S01]  /*27d0*/  IMAD.MOV.U32 R13, RZ, RZ, c[0x0][0x19c] ;  /* 0x00006700ff0d7624 */ /* 0x000fe200078e00ff */
[C---:B------:R-:W-:Y:S02]  /*27e0*/  LEA R15, P3, R134.reuse, R180, 0x6 ;  /* 0x000000b4860f7211 */ /* 0x040fe400078630ff */
        /* <DEDUP_REMOVED lines=17> */
.L_x_2425:
[----:B------:R-:W-:Y:S05]  /*2900*/  BSYNC B0 ;  /* 0x0000000000007941 */ /* 0x000fea0003800000 */
.L_x_2424:
        /* <DEDUP_REMOVED lines=25> */
.L_x_2427:
[----:B------:R-:W-:Y:S05]  /*2aa0*/  BSYNC B0 ;  /* 0x0000000000007941 */ /* 0x000fea0003800000 */
.L_x_2426:
        /* <DEDUP_REMOVED lines=25> */
.L_x_2429:
[----:B------:R-:W-:Y:S05]  /*2c40*/  BSYNC B0 ;  /* 0x0000000000007941 */ /* 0x000fea0003800000 */
.L_x_2428:
        /* <DEDUP_REMOVED lines=25> */
.L_x_2431:
[----:B------:R-:W-:Y:S05]  /*2de0*/  BSYNC B0 ;  /* 0x0000000000007941 */ /* 0x000fea0003800000 */
.L_x_2430:
[----:B------:R-:W-:Y:S01]  /*2df0*/  SHF.R.S32.HI R18, RZ, 0x1f, R20 ;  /* 0x0000001fff127819 */ /* 0x000fe20000011414 */
[----:B------:R-:W-:Y:S01]  /*2e00*/  IMAD.WIDE.U32 R24, R20, c[0x0][0x320], R24 ;  /* 0x0000c80014187a25 */ /* 0x000fe200078e0018 */
[----:B------:R-:W0:Y:S03]  /*2e10*/  LDGDEPBAR ;  /* 0x00000000000079af */ /* 0x000e260000000000 */
[----:B--2---:R-:W-:Y:S01]  /*2e20*/  IMAD R23, R18, c[0x0][0x320], RZ ;  /* 0x0000c80012177a24 */ /* 0x004fe200078e02ff */
[----:B------:R-:W-:-:S03]  /*2e30*/  LEA R22, P1, R24, c[0x0][0x318], 0x2 ;  /* 0x0000c60018167a11 */ /* 0x000fc600078210ff */
[----:B------:R-:W-:-:S04]  /*2e40*/  IMAD R23, R20, c[0x0][0x324], R23 ;  /* 0x0000c90014177a24 */ /* 0x000fc800078e0217 */
[----:B------:R-:W-:-:S05]  /*2e50*/  IMAD.IADD R23, R25, 0x1, R23 ;  /* 0x0000000119177824 */ /* 0x000fca00078e0217 */
[----:B------:R-:W-:-:S06]  /*2e60*/  LEA.HI.X R23, R24, c[0x0][0x31c], R23, 0x2, P1 ;  /* 0x0000c70018177a11 */ /* 0x000fcc00008f1417 */
[----:B------:R-:W2:Y:S01]  /*2e70*/  LDG.E R23, [R22.64] ;  /* 0x0000000c16177981 */ /* 0x000ea2000c1e1900 */
[----:B------:R-:W-:Y:S01]  /*2e80*/  SHF.R.S32.HI R27, RZ, 0x4, R16 ;  /* 0x00000004ff1b7819 */ /* 0x000fe20000011410 */
[----:B------:R-:W-:-:S04]  /*2e90*/  DEPBAR.LE SB0, 0x0 ;  /* 0x000080000000791a */ /* 0x000fc80000000000 */
[----:B------:R-:W-:Y:S01]  /*2ea0*/  LEA.HI R16, R16, R27, RZ, 0x1 ;  /* 0x0000001b10107211 */ /* 0x000fe200078f08ff */
[----:B------:R-:W-:Y:S01]  /*2eb0*/  IMAD.SHL.U32 R4, R4, 0x40, RZ ;  /* 0x0000004004047824 */ /* 0x000fe200078e00ff */
[----:B------:R-:W-:Y:S01]  /*2ec0*/  ISETP.GE.AND P2, PT, R224, R6, PT ;  /* 0x00000006e000720c */ /* 0x000fe20003f46270 */
[----:B------:R-:W-:Y:S01]  /*2ed0*/  BAR.SYNC.DEFER_BLOCKING 0x0 ;  /* 0x0000000000007b1d */ /* 0x000fe20000010000 */
[----:B------:R-:W-:Y:S01]  /*2ee0*/  LOP3.LUT R16, R16, 0xfffffffe, RZ, 0xc0, !PT ;  /* 0xfffffffe10107812 */ /* 0x000fe200078ec0ff */
[----:B------:R-:W-:Y:S01]  /*2ef0*/  IMAD.SHL.U32 R206, R12, 0x40, RZ ;  /* 0x000000400cce7824 */ /* 0x000fe200078e00ff */
[----:B------:R-:W-:Y:S01]  /*2f00*/  LOP3.LUT R4, R4, 0x1c0, RZ, 0xc0, !PT ;  /* 0x000001c004047812 */ /* 0x000fe200078ec0ff */
[----:B------:R-:W-:Y:S01]  /*2f10*/  IMAD.SHL.U32 R29, R224, 0x8, RZ ;  /* 0x00000008e01d7824 */ /* 0x000fe200078e00ff */
[----:B------:R-:W-:Y:S01]  /*2f20*/  SHF.R.S32.HI R213, RZ, 0x1f, R14 ;  /* 0x0000001fffd57819 */ /* 0x000fe2000001140e */
[----:B------:R-:W-:Y:S01]  /*2f30*/  IMAD.IADD R27, R27, 0x1, -R16 ;  /* 0x000000011b1b7824 */ /* 0x000fe200078e0a10 */
[----:B------:R-:W-:Y:S01]  /*2f40*/  LOP3.LUT R206, R206, 0x1c0, RZ, 0xc0, !PT ;  /* 0x000001c0cece7812 */ /* 0x000fe200078ec0ff */
[----:B------:R-:W-:Y:S01]  /*2f50*/  IMAD R10, R212, 0x10, R10 ;  /* 0x00000010d40a7824 */ /* 0x000fe200078e020a */
[----:B------:R-:W-:Y:S01]  /*2f60*/  LEA.HI R213, R213, R14, RZ, 0x2 ;  /* 0x0000000ed5d57211 */ /* 0x000fe200078f10ff */
[----:B------:R-:W-:Y:S01]  /*2f70*/  IMAD.SHL.U32 R25, R27, 0x8, RZ ;  /* 0x000000081b197824 */ /* 0x000fe200078e00ff */
[----:B------:R-:W-:Y:S01]  /*2f80*/  LOP3.LUT R29, R206, 0x8, R29, 0xf8, !PT ;  /* 0x00000008ce1d7812 */ /* 0x000fe200078ef81d */
[----:B------:R-:W-:Y:S01]  /*2f90*/  IMAD.SHL.U32 R214, R8, 0x2, RZ ;  /* 0x0000000208d67824 */ /* 0x000fe200078e00ff */
[----:B------:R-:W-:Y:S01]  /*2fa0*/  SHF.R.U32.HI R206, RZ, 0x3, R206 ;  /* 0x00000003ffce7819 */ /* 0x000fe200000116ce */
[----:B------:R-:W-:Y:S01]  /*2fb0*/  BSSY B0, `(.L_x_2432) ;  /* 0x000002d000007945 */ /* 0x000fe20003800000 */
[----:B------:R-:W-:-:S02]  /*2fc0*/  LOP3.LUT R25, R4, 0x8, R25, 0xf8, !PT ;  /* 0x0000000804197812 */ /* 0x000fc400078ef819 */
[----:B------:R-:W-:Y:S02]  /*2fd0*/  SHF.R.U32.HI R4, RZ, 0x3, R4 ;  /* 0x00000003ff047819 */ /* 0x000fe40000011604 */
[----:B------:R-:W-:Y:S02]  /*2fe0*/  LOP3.LUT R206, R29, R206, RZ, 0x3c, !PT ;  /* 0x000000ce1dce7212 */ /* 0x000fe400078e3cff */
[----:B------:R-:W-:Y:S01]  /*2ff0*/  LOP3.LUT R4, R25, R4, RZ, 0x3c, !PT ;  /* 0x0000000419047212 */ /* 0x000fe200078e3cff */
[----:B------:R-:W-:Y:S01]  /*3000*/  IMAD.SHL.U32 R25, R0, 0x40, RZ ;  /* 0x0000004000197824 */ /* 0x000fe200078e00ff */
[----:B------:R-:W-:Y:S01]  /*3010*/  SHF.R.S32.HI R29, RZ, 0x1f, R212 ;  /* 0x0000001fff1d7819 */ /* 0x000fe200000114d4 */
[----:B------:R3:W-:Y:S01]  /*3020*/  @P2 STS.128 [R216+0xc000], RZ ;  /* 0x00c000ffd8002388 */ /* 0x0007e20000000c00 */
[----:B------:R-:W2:Y:S01]  /*3030*/  MUFU.RCP R0, c[0x0][0x238] ;  /* 0x00008e0000007b08 */ /* 0x000ea20000001000 */
[----:B------:R-:W-:Y:S01]  /*3040*/  SHF.R.S32.HI R213, RZ, 0x2, R213 ;  /* 0x00000002ffd57819 */ /* 0x000fe200000114d5 */
[----:B------:R-:W-:Y:S01]  /*3050*/  IMAD R206, R27, 0x200, R206 ;  /* 0x000002001bce7824 */ /* 0x000fe200078e02ce */
[----:B------:R3:W-:Y:S01]  /*3060*/  @P2 STS.128 [R216+0x10000], RZ ;  /* 0x010000ffd8002388 */ /* 0x0007e20000000c00 */
[----:B------:R-:W-:-:S02]  /*3070*/  LOP3.LUT R25, R25, 0xfffffe00, RZ, 0xc0, !PT ;  /* 0xfffffe0019197812 */ /* 0x000fc400078ec0ff */
[----:B------:R-:W-:Y:S02]  /*3080*/  LEA.HI R29, R29, R212, RZ, 0x2 ;  /* 0x000000d41d1d7211 */ /* 0x000fe400078f10ff */
[----:B------:R-:W-:Y:S01]  /*3090*/  IADD3 R10, R10, 0x1, R213 ;  /* 0x000000010a0a7810 */ /* 0x000fe20007ffe0d5 */
[----:B------:R-:W-:Y:S01]  /*30a0*/  IMAD R207, R212, 0x400, R25 ;  /* 0x00000400d4cf7824 */ /* 0x000fe200078e0219 */
[----:B------:R-:W-:Y:S02]  /*30b0*/  LOP3.LUT R29, R29, 0xfffffffc, RZ, 0xc0, !PT ;  /* 0xfffffffc1d1d7812 */ /* 0x000fe400078ec0ff */
[----:B------:R-:W-:Y:S01]  /*30c0*/  LOP3.LUT P4, RZ, R12, 0x4, RZ, 0xc0, !PT ;  /* 0x000000040cff7812 */ /* 0x000fe2000788c0ff */
[----:B------:R-:W-:Y:S01]  /*30d0*/  IMAD.IADD R207, R4, 0x1, R207 ;  /* 0x0000000104cf7824 */ /* 0x000fe200078e02cf */
[----:B------:R-:W-:Y:S01]  /*30e0*/  LOP3.LUT P3, RZ, R12, 0x2, RZ, 0xc0, !PT ;  /* 0x000000020cff7812 */ /* 0x000fe2000786c0ff */
[----:B------:R-:W-:Y:S01]  /*30f0*/  IMAD.IADD R212, R212, 0x1, -R29 ;  /* 0x00000001d4d47824 */ /* 0x000fe200078e0a1d */
[----:B------:R-:W-:Y:S01]  /*3100*/  LEA R172, P1, R38, c[0x0][0x170], 0x1 ;  /* 0x00005c0026ac7a11 */ /* 0x000fe200078208ff */
[----:B------:R-:W-:Y:S01]  /*3110*/  IMAD.SHL.U32 R207, R207, 0x2, RZ ;  /* 0x00000002cfcf7824 */ /* 0x000fe200078e00ff */
[----:B------:R-:W-:-:S02]  /*3120*/  IADD3 R121, R120, R10, -R217 ;  /* 0x0000000a78797210 */ /* 0x000fc40007ffe8d9 */
[----:B------:R-:W-:Y:S02]  /*3130*/  LOP3.LUT R4, R4, R25, RZ, 0xfc, !PT ;  /* 0x0000001904047212 */ /* 0x000fe400078efcff */
[----:B------:R-:W-:Y:S02]  /*3140*/  SEL R5, R5, 0xffffffe0, !P4 ;  /* 0xffffffe005057807 */ /* 0x000fe40006000000 */
[----:B------:R-:W-:Y:S02]  /*3150*/  LOP3.LUT R214, R214, 0x6, RZ, 0xc0, !PT ;  /* 0x00000006d6d67812 */ /* 0x000fe400078ec0ff */
[----:B------:R-:W-:Y:S02]  /*3160*/  SEL R7, R7, 0xfffffff0, !P3 ;  /* 0xfffffff007077807 */ /* 0x000fe40005800000 */
[----:B------:R-:W-:Y:S02]  /*3170*/  LEA.HI.X R173, R38, c[0x0][0x174], R36, 0x1, P1 ;  /* 0x00005d0026ad7a11 */ /* 0x000fe400008f0c24 */
[----:B------:R-:W-:Y:S01]  /*3180*/  IADD3 R121, R121, c[0x0][0x2e8], RZ ;  /* 0x0000ba0079797a10 */ /* 0x000fe20007ffe0ff */
[----:B--2---:R-:W-:Y:S01]  /*3190*/  FMUL.FTZ R0, R23, R0 ;  /* 0x0000000017007220 */ /* 0x004fe20000410000 */
[----:B------:R-:W-:Y:S05]  /*31a0*/  @P2 BRA `(.L_x_2433) ;  /* 0x000000d000002947 */ /* 0x000fea0003800000 */
[----:B---3--:R-:W-:Y:S02]  /*31b0*/  ISETP.GE.AND P2, PT, R220, c[0x0][0x220], PT ;  /* 0x00008800dc007a0c */ /* 0x008fe40003f46270 */
        /* <DEDUP_REMOVED lines=12> */
.L_x_2433:
[----:B---3--:R-:W-:Y:S05]  /*3280*/  BSYNC B0 ;  /* 0x0000000000007941 */ /* 0x008fea0003800000 */
.L_x_2432:
        /* <DEDUP_REMOVED lines=19> */
[----:B----4-:R-:W-:-:S04]  /*33c0*/  LEA R20, P1, R222, R172, 0x1 ;  /* 0x000000acde147211 */ /* 0x010fc800078208ff */
[----:B------:R-:W-:-:S05]  /*33d0*/  LEA.HI.X R21, R222, R173, R219, 0x1, P1 ;  /* 0x000000adde157211 */ /* 0x000fca00008f0cdb */
[----:B------:R-:W-:Y:S01]  /*33e0*/  @!PT LDS RZ, [RZ] ;  /* 0x00000000fffff984 */ /* 0x000fe20000000800 */
[----:B------:R-:W-:Y:S01]  /*33f0*/  @!PT LDS RZ, [RZ] ;  /* 0x00000000fffff984 */ /* 0x000fe20000000800 */
[----:B------:R-:W-:Y:S01]  /*3400*/  @!PT LDS RZ, [RZ] ;  /* 0x00000000fffff984 */ /* 0x000fe20000000800 */
[----:B------:R4:W-:Y:S04]  /*3410*/  LDGSTS.E.BYPASS.LTC128B.128 [R216+0x10800], [R20.64+0x80] ;  /* 0x1080008014d87fae */ /* 0x0009e8000b901d4c */
.L_x_2435:
[----:B------:R-:W-:Y:S05]  /*3420*/  BSYNC B0 ;  /* 0x0000000000007941 */ /* 0x000fea0003800000 */
.L_x_2434:
        /* <DEDUP_REMOVED lines=10> */
[C---:B----4-:R-:W-:Y:S01]  /*34d0*/  @!P2 LEA R20, P3, R8.reuse, R172, 0x1 ;  /* 0x000000ac0814a211 */ /* 0x050fe200078608ff */
        /* <DEDUP_REMOVED lines=14> */
.L_x_2437:
[----:B------:R-:W-:Y:S05]  /*35c0*/  BSYNC B0 ;  /* 0x0000000000007941 */ /* 0x000fea0003800000 */
.L_x_2436:
        /* <DEDUP_REMOVED lines=26> */
.L_x_2439:
[----:B------:R-:W-:Y:S05]  /*3770*/  BSYNC B0 ;  /* 0x0000000000007941 */ /* 0x000fea0003800000 */
.L_x_2438:
        /* <DEDUP_REMOVED lines=25> */
.L_x_2441:
[----:B------:R-:W-:Y:S05]  /*3910*/  BSYNC B0 ;  /* 0x0000000000007941 */ /* 0x000fea0003800000 */
.L_x_2440:
        /* <DEDUP_REMOVED lines=26> */
.L_x_2443:
[----:B------:R-:W-:Y:S05]  /*3ac0*/  BSYNC B0 ;  /* 0x0000000000007941 */ /* 0x000fea0003800000 */
.L_x_2442:
        /* <DEDUP_REMOVED lines=26> */
.L_x_2445:
[----:B------:R-:W-:Y:S05]  /*3c70*/  BSYNC B0 ;  /* 0x0000000000007941 */ /* 0x000fea0003800000 */
.L_x_2444:
        /* <DEDUP_REMOVED lines=26> */
.L_x_2447:
[----:B------:R-:W-:Y:S05]  /*3e20*/  BSYNC B0 ;  /* 0x0000000000007941 */ /* 0x000fea0003800000 */
.L_x_2446:
[----:B------:R-:W-:Y:S01]  /*3e30*/  IMAD.SHL.U32 R206, R206, 0x2, RZ ;  /* 0x00000002cece7824 */ /* 0x000fe200078e00ff */
[----:B------:R-:W-:Y:S01]  /*3e40*/  LDSM.16.M88.4 R72, [R207] ;  /* 0x00000000cf48783b */ /* 0x000fe20000000200 */
[--C-:B------:R-:W-:Y:S01]  /*3e50*/  IMAD R205, R3, 0x2, R207.reuse ;  /* 0x0000000203cd7824 */ /* 0x100fe200078e02cf */
[----:B------:R-:W-:Y:S01]  /*3e60*/  IADD3 R183, R121, 0x8, RZ ;  /* 0x0000000879b77810 */ /* 0x000fe20007ffe0ff */
[--C-:B------:R-:W-:Y:S01]  /*3e70*/  IMAD R122, R7, 0x2, R206.reuse ;  /* 0x00000002077a7824 */ /* 0x100fe200078e02ce */
[----:B------:R-:W5:Y:S01]  /*3e80*/  LDSM.16.M88.4 R52, [R206+0x4000] ;  /* 0x00400000ce34783b */ /* 0x000f620000000200 */
[----:B------:R-:W-:Y:S01]  /*3e90*/  IMAD R203, R2, 0x2, R207 ;  /* 0x0000000202cb7824 */ /* 0x000fe200078e02cf */
[----:B------:R-:W-:Y:S01]  /*3ea0*/  IADD3 R6, R206, 0x4000, RZ ;  /* 0x00004000ce067810 */ /* 0x000fe20007ffe0ff */
[----:B------:R-:W-:Y:S01]  /*3eb0*/  IMAD R199, R5, 0x2, R206 ;  /* 0x0000000205c77824 */ /* 0x000fe200078e02ce */
[----:B------:R-:W1:Y:S01]  /*3ec0*/  LDSM.16.M88.4 R44, [R206+0x4800] ;  /* 0x00480000ce2c783b */ /* 0x000e620000000200 */
[----:B------:R-:W-:Y:S01]  /*3ed0*/  IMAD R202, R2, 0x2, R205 ;  /* 0x0000000202ca7824 */ /* 0x000fe200078e02cd */
[-C--:B------:R-:W-:Y:S01]  /*3ee0*/  IMNMX R184, R121, R120.reuse, PT ;  /* 0x0000007879b87217 */ /* 0x080fe20003800200 */
[----:B------:R-:W-:Y:S01]  /*3ef0*/  IMAD R204, R7, 0x2, R6 ;  /* 0x0000000207cc7824 */ /* 0x000fe200078e0206 */
[----:B------:R-:W2:Y:S01]  /*3f00*/  LDSM.16.M88.4 R32, [R206+0x5000] ;  /* 0x00500000ce20783b */ /* 0x000ea20000000200 */
[----:B------:R-:W-:-:S02]  /*3f10*/  IMNMX R183, R183, R120, PT ;  /* 0x00000078b7b77217 */ /* 0x000fc40003800200 */
[----:B------:R-:W-:Y:S01]  /*3f20*/  IMAD R201, R5, 0x2, R204 ;  /* 0x0000000205c97824 */ /* 0x000fe200078e02cc */
[----:B------:R-:W3:Y:S01]  /*3f30*/  LDSM.16.M88.4 R16, [R206+0x5800] ;  /* 0x00580000ce10783b */ /* 0x000ee20000000200 */
[----:B------:R-:W-:-:S03]  /*3f40*/  IMAD.IADD R5, R37, 0x1, R214 ;  /* 0x0000000125057824 */ /* 0x000fc600078e02d6 */
[----:B------:R-:W4:Y:S02]  /*3f50*/  LDSM.16.M88.4 R96, [R206+0x6000] ;  /* 0x00600000ce60783b */ /* 0x000f240000000200 */
[----:B------:R-:W-:Y:S02]  /*3f60*/  IADD3 R7, R5, 0x9, RZ ;  /* 0x0000000905077810 */ /* 0x000fe40007ffe0ff */
[----:B------:R-:W2:Y:S02]  /*3f70*/  LDSM.16.M88.4 R88, [R206+0x6800] ;  /* 0x00680000ce58783b */ /* 0x000ea40000000200 */
[C---:B------:R-:W-:Y:S02]  /*3f80*/  ISETP.GE.AND P4, PT, R7.reuse, R184, PT ;  /* 0x000000b80700720c */ /* 0x040fe40003f86270 */
[----:B------:R-:W2:Y:S01]  /*3f90*/  LDSM.16.M88.4 R80, [R206+0x7000] ;  /* 0x00700000ce50783b */ /* 0x000ea20000000200 */
[----:B------:R-:W-:-:S03]  /*3fa0*/  ISETP.GE.AND P2, PT, R7, R183, PT ;  /* 0x000000b70700720c */ /* 0x000fc60003f46270 */
[----:B-1----:R-:W1:Y:S04]  /*3fb0*/  LDSM.16.M88.4 R8, [R206+0x7800] ;  /* 0x00780000ce08783b */ /* 0x002e680000000200 */
[----:B------:R-:W-:Y:S04]  /*3fc0*/  LDSM.16.M88.4 R28, [R205] ;  /* 0x00000000cd1c783b */ /* 0x000fe80000000200 */
[----:B------:R-:W1:Y:S01]  /*3fd0*/  LDSM.16.M88.4 R24, [R122+0x4000] ;  /* 0x004000007a18783b */ /* 0x000e620000000200 */
[C---:B-----5:R-:W-:Y:S03]  /*3fe0*/  HMMA.16816.F32 R56, R72.reuse, R52, RZ ;  /* 0x000000344838723c */ /* 0x060fe600000018ff */
[----:B------:R-:W5:Y:S04]  /*3ff0*/  LDSM.16.M88.4 R64, [R122+0x6800] ;  /* 0x006800007a40783b */ /* 0x000f680000000200 */
[----:B------:R-:W1:Y:S01]  /*4000*/  LDSM.16.M88.4 R112, [R122+0x4800] ;  /* 0x004800007a70783b */ /* 0x000e620000000200 */
[C---:B------:R-:W-:Y:S03]  /*4010*/  HMMA.16816.F32 R52, R72.reuse, R54, RZ ;  /* 0x000000364834723c */ /* 0x040fe600000018ff */
[----:B------:R-:W-:Y:S04]  /*4020*/  LDSM.16.M88.4 R108, [R122+0x5000] ;  /* 0x005000007a6c783b */ /* 0x000fe80000000200 */
[----:B------:R-:W-:Y:S01]  /*4030*/  LDSM.16.M88.4 R104, [R122+0x5800] ;  /* 0x005800007a68783b */ /* 0x000fe20000000200 */
[C---:B------:R-:W-:Y:S03]  /*4040*/  HMMA.16816.F32 R48, R72.reuse, R44, RZ ;  /* 0x0000002c4830723c */ /* 0x040fe600000018ff */
[----:B------:R-:W-:Y:S04]  /*4050*/  LDSM.16.M88.4 R100, [R122+0x6000] ;  /* 0x006000007a64783b */ /* 0x000fe80000000200 */
[----:B------:R-:W-:Y:S01]  /*4060*/  LDSM.16.M88.4 R68, [R122+0x7800] ;  /* 0x007800007a44783b */ /* 0x000fe20000000200 */
[C---:B--2---:R-:W-:Y:S03]  /*4070*/  HMMA.16816.F32 R40, R72.reuse, R32, RZ ;  /* 0x000000204828723c */ /* 0x044fe600000018ff */
[----:B------:R-:W-:Y:S04]  /*4080*/  LDSM.16.M88.4 R60, [R203] ;  /* 0x00000000cb3c783b */ /* 0x000fe80000000200 */
[----:B------:R-:W-:Y:S01]  /*4090*/  LDSM.16.M88.4 R116, [R199+0x5800] ;  /* 0x00580000c774783b */ /* 0x000fe20000000200 */
[C---:B---34-:R-:W-:Y:S03]  /*40a0*/  HMMA.16816.F32 R20, R72.reuse, R16, RZ ;  /* 0x000000104814723c */ /* 0x058fe600000018ff */
        /* <DEDUP_REMOVED lines=20> */
[C---:B-1----:R-:W-:Y:S08]  /*41f0*/  HMMA.16816.F32 R84, R28.reuse, R8, R84 ;  /* 0x000000081c54723c */ /* 0x042ff00000001854 */
        /* <DEDUP_REMOVED lines=20> */
[C---:B---3--:R-:W-:Y:S08]  /*4340*/  HMMA.16816.F32 R48, R60.reuse, R64, R48 ;  /* 0x000000403c30723c */ /* 0x048ff00000001830 */
        /* <DEDUP_REMOVED lines=23> */
[----:B------:R-:W5:Y:S03]  /*44c0*/  LDSM.16.M88.4 R100, [R201+0x3000] ;  /* 0x00300000c964783b */ /* 0x000f660000000200 */
[C---:B------:R-:W-:Y:S08]  /*44d0*/  HMMA.16816.F32 R48, R28.reuse, R68, R48 ;  /* 0x000000441c30723c */ /* 0x040ff00000001830 */
[C---:B------:R-:W-:Y:S01]  /*44e0*/  HMMA.16816.F32 R44, R28.reuse, R70, R44 ;  /* 0x000000461c2c723c */ /* 0x040fe2000000182c */
[----:B------:R-:W4:Y:S07]  /*44f0*/  LDSM.16.M88.4 R68, [R201+0x3800] ;  /* 0x00380000c944783b */ /* 0x000f2e0000000200 */
[C---:B---3--:R-:W-:Y:S08]  /*4500*/  HMMA.16816.F32 R40, R28.reuse, R64, R40 ;  /* 0x000000401c28723c */ /* 0x048ff00000001828 */
        /* <DEDUP_REMOVED lines=8> */
[C---:B----4-:R-:W-:Y:S08]  /*4590*/  HMMA.16816.F32 R12, R28.reuse, R60, R12 ;  /* 0x0000003c1c0c723c */ /* 0x050ff0000000180c */
[C---:B------:R-:W-:Y:S01]  /*45a0*/  HMMA.16816.F32 R96, R28.reuse, R62, R96 ;  /* 0x0000003e1c60723c */ /* 0x040fe20000001860 */
[----:B------:R-:W3:Y:S07]  /*45b0*/  LDSM.16.M88.4 R60, [R206+0x8800] ;  /* 0x00880000ce3c783b */ /* 0x000eee0000000200 */
[C---:B-----5:R-:W-:Y:S08]  /*45c0*/  HMMA.16816.F32 R84, R28.reuse, R100, R84 ;  /* 0x000000641c54723c */ /* 0x060ff00000001854 */
        /* <DEDUP_REMOVED lines=13> */
[C---:B----4-:R-:W-:Y:S08]  /*46a0*/  HMMA.16816.F32 R12, R64.reuse, R28, R12 ;  /* 0x0000001c400c723c */ /* 0x050ff0000000180c */
[C---:B------:R-:W-:Y:S01]  /*46b0*/  HMMA.16816.F32 R96, R64.reuse, R30, R96 ;  /* 0x0000001e4060723c */ /* 0x040fe20000001860 */
[----:B------:R-:W3:Y:S07]  /*46c0*/  LDSM.16.M88.4 R28, [R122+0x9000] ;  /* 0x009000007a1c783b */ /* 0x000eee0000000200 */
[C---:B-1----:R-:W-:Y:S08]  /*46d0*/  HMMA.16816.F32 R92, R64.reuse, R8, R92 ;  /* 0x00000008405c723c */ /* 0x042ff0000000185c */
[C---:B------:R-:W-:Y:S01]  /*46e0*/  HMMA.16816.F32 R88, R64.reuse, R10, R88 ;  /* 0x0000000a4058723c */ /* 0x040fe20000001858 */
[----:B------:R-:W1:Y:S07]  /*46f0*/  LDSM.16.M88.4 R8, [R122+0x9800] ;  /* 0x009800007a08783b */ /* 0x000e6e0000000200 */
[C---:B------:R-:W-:Y:S01]  /*4700*/  HMMA.16816.F32 R44, R64.reuse, R62, R44 ;  /* 0x0000003e402c723c */ /* 0x040fe2000000182c */
[----:B------:R-:W4:Y:S07]  /*4710*/  LDSM.16.M88.4 R60, [R122+0x8800] ;  /* 0x008800007a3c783b */ /* 0x000f2e0000000200 */
[C---:B------:R-:W-:Y:S08]  /*4720*/  HMMA.16816.F32 R76, R64.reuse, R68, R76 ;  /* 0x00000044404c723c */ /* 0x040ff0000000184c */
[----:B------:R-:W-:Y:S01]  /*4730*/  HMMA.16816.F32 R72, R64, R70, R72 ;  /* 0x000000464048723c */ /* 0x000fe20000001848 */
[----:B------:R-:W-:Y:S07]  /*4740*/  LDSM.16.M88.4 R68, [R199+0x8000] ;  /* 0x00800000c744783b */ /* 0x000fee0000000200 */
[C---:B--2---:R-:W-:Y:S08]  /*4750*/  HMMA.16816.F32 R56, R112.reuse, R24, R56 ;  /* 0x000000187038723c */ /* 0x044ff00000001838 */
[----:B------:R-:W-:Y:S01]  /*4760*/  HMMA.16816.F32 R52, R112, R26, R52 ;  /* 0x0000001a7034723c */ /* 0x000fe20000001834 */
[----:B------:R-:W2:Y:S07]  /*4770*/  LDSM.16.M88.4 R24, [R203+0x2000] ;  /* 0x00200000cb18783b */ /* 0x000eae0000000200 */
[C---:B------:R-:W-:Y:S08]  /*4780*/  HMMA.16816.F32 R20, R64.reuse, R104, R20 ;  /* 0x000000684014723c */ /* 0x040ff00000001814 */
[C---:B------:R-:W-:Y:S01]  /*4790*/  HMMA.16816.F32 R16, R64.reuse, R106, R16 ;  /* 0x0000006a4010723c */ /* 0x040fe20000001810 */
[----:B------:R-:W-:Y:S07]  /*47a0*/  LDSM.16.M88.4 R104, [R122+0xb000] ;  /* 0x00b000007a68783b */ /* 0x000fee0000000200 */
[C---:B------:R-:W-:Y:S08]  /*47b0*/  HMMA.16816.F32 R84, R64.reuse, R100, R84 ;  /* 0x000000644054723c */ /* 0x040ff00000001854 */
[----:B------:R-:W-:Y:S01]  /*47c0*/  HMMA.16816.F32 R80, R64, R102, R80 ;  /* 0x000000664050723c */ /* 0x000fe20000001850 */
[----:B------:R-:W5:Y:S04]  /*47d0*/  LDSM.16.M88.4 R100, [R122+0xb800] ;  /* 0x00b800007a64783b */ /* 0x000f680000000200 */
[----:B------:R-:W2:Y:S03]  /*47e0*/  LDSM.16.M88.4 R64, [R199+0x8800] ;  /* 0x00880000c740783b */ /* 0x000ea60000000200 */
[C---:B---3--:R-:W-:Y:S08]  /*47f0*/  HMMA.16816.F32 R40, R112.reuse, R28, R40 ;  /* 0x0000001c7028723c */ /* 0x048ff00000001828 */
[C---:B------:R-:W-:Y:S01]  /*4800*/  HMMA.16816.F32 R32, R112.reuse, R30, R32 ;  /* 0x0000001e7020723c */ /* 0x040fe20000001820 */
[----:B------:R-:W-:Y:S07]  /*4810*/  LDSM.16.M88.4 R28, [R201+0x4000] ;  /* 0x00400000c91c783b */ /* 0x000fee0000000200 */
[C---:B-1----:R-:W-:Y:S08]  /*4820*/  HMMA.16816.F32 R20, R112.reuse, R8, R20 ;  /* 0x000000087014723c */ /* 0x042ff00000001814 */
[C---:B------:R-:W-:Y:S01]  /*4830*/  HMMA.16816.F32 R16, R112.reuse, R10, R16 ;  /* 0x0000000a7010723c */ /* 0x040fe20000001810 */
[----:B------:R-:W1:Y:S07]  /*4840*/  LDSM.16.M88.4 R8, [R202+0x2000] ;  /* 0x00200000ca08783b */ /* 0x000e6e0000000200 */
[C---:B----4-:R-:W-:Y:S08]  /*4850*/  HMMA.16816.F32 R48, R112.reuse, R60, R48 ;  /* 0x0000003c7030723c */ /* 0x050ff00000001830 */
[----:B------:R-:W-:Y:S01]  /*4860*/  HMMA.16816.F32 R44, R112, R62, R44 ;  /* 0x0000003e702c723c */ /* 0x000fe2000000182c */
[----:B------:R-:W3:Y:S07]  /*4870*/  LDSM.16.M88.4 R60, [R199+0x9000] ;  /* 0x00900000c73c783b */ /* 0x000eee0000000200 */
[C---:B--2---:R-:W-:Y:S08]  /*4880*/  HMMA.16816.F32 R56, R24.reuse, R68, R56 ;  /* 0x000000441838723c */ /* 0x044ff00000001838 */
[----:B------:R-:W-:Y:S01]  /*4890*/  HMMA.16816.F32 R68, R24, R70, R52 ;  /* 0x000000461844723c */ /* 0x000fe20000001834 */
[----:B------:R-:W2:Y:S07]  /*48a0*/  LDSM.16.M88.4 R52, [R199+0x9800] ;  /* 0x00980000c734783b */ /* 0x000eae0000000200 */
[C---:B-----5:R-:W-:Y:S08]  /*48b0*/  HMMA.16816.F32 R76, R112.reuse, R100, R76 ;  /* 0x00000064704c723c */ /* 0x060ff0000000184c */
[----:B------:R-:W-:Y:S01]  /*48c0*/  HMMA.16816.F32 R72, R112, R102, R72 ;  /* 0x000000667048723c */ /* 0x000fe20000001848 */
[----:B------:R-:W4:Y:S07]  /*48d0*/  LDSM.16.M88.4 R100, [R201+0x4800] ;  /* 0x00480000c964783b */ /* 0x000f2e0000000200 */
[----:B------:R-:W-:Y:S07]  /*48e0*/  HMMA.16816.F32 R48, R24, R64, R48 ;  /* 0x000000401830723c */ /* 0x000fee0000001830 */
[----:B------:R-:W-:Y:S01]  /*48f0*/  IADD3 R64, R5, 0x8, RZ ;  /* 0x0000000805407810 */ /* 0x000fe20007ffe0ff */
[----:B-1----:R-:W-:Y:S03]  /*4900*/  HMMA.16816.F32 R56, R8, R28, R56 ;  /* 0x0000001c0838723c */ /* 0x002fe60000001838 */
[----:B------:R1:W-:Y:S01]  /*4910*/  I2F R65, R64 ;  /* 0x0000004000417306 */ /* 0x0003e20000201400 */
[----:B------:R-:W-:-:S02]  /*4920*/  ISETP.GE.AND P5, PT, R64, R184, PT ;  /* 0x000000b84000720c */ /* 0x000fc40003fa6270 */
[----:B------:R-:W-:Y:S02]  /*4930*/  ISETP.GE.AND P1, PT, R64, R183, PT ;  /* 0x000000b74000720c */ /* 0x000fe40003f26270 */
[C---:B---3--:R-:W-:Y:S07]  /*4940*/  HMMA.16816.F32 R40, R24.reuse, R60, R40 ;  /* 0x0000003c1828723c */ /* 0x048fee0000001828 */
[----:B------:R-:W-:Y:S01]  /*4950*/  IADD3 R60, R5, 0x1, RZ ;  /* 0x00000001053c7810 */ /* 0x000fe20007ffe0ff */
[----:B------:R-:W-:Y:S03]  /*4960*/  HMMA.16816.F32 R44, R24, R66, R44 ;  /* 0x00000042182c723c */ /* 0x000fe6000000182c */
[----:B------:R3:W5:Y:S01]  /*4970*/  I2F R6, R60 ;  /* 0x0000003c00067306 */ /* 0x0007620000201400 */
[----:B------:R-:W-:-:S02]  /*4980*/  ISETP.GE.AND P6, PT, R60, R184, PT ;  /* 0x000000b83c00720c */ /* 0x000fc40003fc6270 */
[----:B------:R-:W-:Y:S02]  /*4990*/  ISETP.GE.AND P3, PT, R60, R183, PT ;  /* 0x000000b73c00720c */ /* 0x000fe40003f66270 */
[----:B------:R-:W-:Y:S01]  /*49a0*/  HMMA.16816.F32 R68, R8, R30, R68 ;  /* 0x0000001e0844723c */ /* 0x000fe20000001844 */
[----:B------:R-:W-:Y:S01]  /*49b0*/  LDSM.16.M88.4 R28, [R199+0xa000] ;  /* 0x00a00000c71c783b */ /* 0x000fe20000000200 */
[C---:B------:R-:W-:Y:S02]  /*49c0*/  IADD3 R66, R5.reuse, 0x11, RZ ;  /* 0x0000001105427810 */ /* 0x040fe40007ffe0ff */
[----:B-1----:R-:W-:-:S04]  /*49d0*/  IADD3 R64, R5, 0x18, RZ ;  /* 0x0000001805407810 */ /* 0x002fc80007ffe0ff */
[----:B------:R-:W-:Y:S01]  /*49e0*/  HMMA.16816.F32 R32, R24, R62, R32 ;  /* 0x0000003e1820723c */ /* 0x000fe20000001820 */
[----:B---3--:R-:W1:Y:S01]  /*49f0*/  LDSM.16.M88.4 R60, [R201+0x5000] ;  /* 0x00500000c93c783b */ /* 0x008e620000000200 */
[CC--:B-----5:R-:W-:Y:S02]  /*4a00*/  FFMA.FTZ R57, R0.reuse, R6.reuse, R57 ;  /* 0x0000000600397223 */ /* 0x0e0fe40000010039 */
[----:B------:R-:W-:-:S04]  /*4a10*/  FFMA.FTZ R6, R0, R6, R59 ;  /* 0x0000000600067223 */ /* 0x000fc8000001003b */
[----:B--2---:R-:W-:Y:S01]  /*4a20*/  HMMA.16816.F32 R20, R24, R52, R20 ;  /* 0x000000341814723c */ /* 0x004fe20000001814 */
[----:B------:R2:W3:Y:S06]  /*4a30*/  I2F R52, R7 ;  /* 0x0000000700347306 */ /* 0x0004ec0000201400 */
[----:B------:R-:W-:Y:S01]  /*4a40*/  IADD3 R53, R5, 0x10, RZ ;  /* 0x0000001005357810 */ /* 0x000fe20007ffe0ff */
[----:B----4-:R-:W-:Y:S01]  /*4a50*/  HMMA.16816.F32 R48, R8, R100, R48 ;  /* 0x000000640830723c */ /* 0x010fe20000001830 */
[----:B------:R-:W-:Y:S02]  /*4a60*/  FFMA.FTZ R68, R0, R65, R68 ;  /* 0x0000004100447223 */ /* 0x000fe40000010044 */
[----:B------:R4:W5:Y:S03]  /*4a70*/  I2F R59, R53 ;  /* 0x00000035003b7306 */ /* 0x0009660000201400 */
[----:B------:R-:W-:-:S02]  /*4a80*/  FSEL R68, R68, -INF , !P5 ;  /* 0xff80000044447808 */ /* 0x000fc40006800000 */
[----:B------:R-:W-:Y:S01]  /*4a90*/  HMMA.16816.F32 R44, R8, R102, R44 ;  /* 0x00000066082c723c */ /* 0x000fe2000000182c */
[----:B--2---:R-:W-:Y:S01]  /*4aa0*/  FSEL R7, R6, -INF , !P3 ;  /* 0xff80000006077808 */ /* 0x004fe20005800000 */
[CC--:B---3--:R-:W-:Y:S01]  /*4ab0*/  FFMA.FTZ R69, R0.reuse, R52.reuse, R69 ;  /* 0x0000003400457223 */ /* 0x0c8fe20000010045 */
[----:B------:R-:W-:Y:S01]  /*4ac0*/  ISETP.GE.AND P3, PT, R53, R183, PT ;  /* 0x000000b73500720c */ /* 0x000fe20003f66270 */
[----:B------:R-:W-:Y:S01]  /*4ad0*/  FFMA.FTZ R71, R0, R52, R71 ;  /* 0x0000003400477223 */ /* 0x000fe20000010047 */
[----:B------:R-:W2:Y:S01]  /*4ae0*/  I2F R6, R66 ;  /* 0x0000004200067306 */ /* 0x000ea20000201400 */
[-C--:B------:R-:W-:Y:S02]  /*4af0*/  ISETP.GE.AND P5, PT, R66, R184.reuse, PT ;  /* 0x000000b84200720c */ /* 0x080fe40003fa6270 */
[----:B------:R-:W-:Y:S07]  /*4b00*/  HMMA.16816.F32 R84, R112, R104, R84 ;  /* 0x000000687054723c */ /* 0x000fee0000001854 */
[----:B------:R-:W-:Y:S01]  /*4b10*/  FSEL R104, R57, -INF , !P6 ;  /* 0xff80000039687808 */ /* 0x000fe20007000000 */
[----:B------:R-:W-:Y:S01]  /*4b20*/  HMMA.16816.F32 R16, R24, R54, R16 ;  /* 0x000000361810723c */ /* 0x000fe20000001810 */
[----:B------:R-:W-:Y:S01]  /*4b30*/  ISETP.GE.AND P6, PT, R53, R184, PT ;  /* 0x000000b83500720c */ /* 0x000fe20003fc6270 */
[C---:B------:R-:W-:Y:S01]  /*4b40*/  FFMA.FTZ R57, R0.reuse, R65, R70 ;  /* 0x0000004100397223 */ /* 0x040fe20000010046 */
[----:B----4-:R-:W3:Y:S01]  /*4b50*/  LDSM.16.M88.4 R52, [R201+0x5800] ;  /* 0x00580000c934783b */ /* 0x010ee20000000200 */
[----:B------:R-:W4:Y:S01]  /*4b60*/  I2F R65, R64 ;  /* 0x0000004000417306 */ /* 0x000f220000201400 */
[CC--:B-----5:R-:W-:Y:S01]  /*4b70*/  FFMA.FTZ R48, R0.reuse, R59.reuse, R48 ;  /* 0x0000003b00307223 */ /* 0x0e0fe20000010030 */
[----:B------:R-:W-:Y:S01]  /*4b80*/  FSEL R70, R69, -INF , !P4 ;  /* 0xff80000045467808 */ /* 0x000fe20006000000 */
[C---:B------:R-:W-:Y:S01]  /*4b90*/  FFMA.FTZ R50, R0.reuse, R59, R50 ;  /* 0x0000003b00327223 */ /* 0x040fe20000010032 */
[----:B------:R-:W-:Y:S01]  /*4ba0*/  HMMA.16816.F32 R12, R112, R116, R12 ;  /* 0x00000074700c723c */ /* 0x000fe2000000180c */
[----:B------:R-:W-:Y:S01]  /*4bb0*/  FSEL R57, R57, -INF , !P1 ;  /* 0xff80000039397808 */ /* 0x000fe20004800000 */
[-C--:B--2---:R-:W-:Y:S01]  /*4bc0*/  FFMA.FTZ R51, R0, R6.reuse, R51 ;  /* 0x0000000600337223 */ /* 0x084fe20000010033 */
[----:B------:R-:W-:Y:S01]  /*4bd0*/  ISETP.GE.AND P1, PT, R66, R183, PT ;  /* 0x000000b74200720c */ /* 0x000fe20003f26270 */
[----:B------:R-:W-:Y:S01]  /*4be0*/  FFMA.FTZ R49, R0, R6, R49 ;  /* 0x0000000600317223 */ /* 0x000fe20000010031 */
[----:B------:R-:W-:-:S02]  /*4bf0*/  IADD3 R66, R5, 0x19, RZ ;  /* 0x0000001905427810 */ /* 0x000fc40007ffe0ff */
[----:B------:R-:W-:Y:S01]  /*4c00*/  FSEL R69, R71, -INF , !P2 ;  /* 0xff80000047457808 */ /* 0x000fe20005000000 */
[----:B------:R-:W-:Y:S01]  /*4c10*/  HMMA.16816.F32 R96, R112, R118, R96 ;  /* 0x000000767060723c */ /* 0x000fe20000001860 */
[----:B------:R-:W2:Y:S01]  /*4c20*/  I2F R59, R66 ;  /* 0x00000042003b7306 */ /* 0x000ea20000201400 */
[-C--:B------:R-:W-:Y:S01]  /*4c30*/  ISETP.GE.AND P4, PT, R64, R184.reuse, PT ;  /* 0x000000b84000720c */ /* 0x080fe20003f86270 */
[----:B----4-:R-:W-:Y:S01]  /*4c40*/  FFMA.FTZ R46, R0, R65, R46 ;  /* 0x00000041002e7223 */ /* 0x010fe2000001002e */
[----:B------:R-:W-:Y:S02]  /*4c50*/  ISETP.GE.AND P2, PT, R64, R183, PT ;  /* 0x000000b74000720c */ /* 0x000fe40003f46270 */
[----:B------:R-:W-:Y:S02]  /*4c60*/  FSEL R48, R48, -INF , !P6 ;  /* 0xff80000030307808 */ /* 0x000fe40007000000 */
[----:B-1----:R-:W-:Y:S01]  /*4c70*/  HMMA.16816.F32 R40, R8, R60, R40 ;  /* 0x0000003c0828723c */ /* 0x002fe20000001828 */
[----:B------:R-:W-:-:S02]  /*4c80*/  ISETP.GE.AND P6, PT, R66, R184, PT ;  /* 0x000000b84200720c */ /* 0x000fc40003fc6270 */
[----:B------:R-:W-:Y:S02]  /*4c90*/  IADD3 R64, R5, 0x20, RZ ;  /* 0x0000002005407810 */ /* 0x000fe40007ffe0ff */
[----:B------:R-:W-:Y:S02]  /*4ca0*/  FSEL R103, R46, -INF , !P2 ;  /* 0xff8000002e677808 */ /* 0x000fe40005000000 */
[----:B------:R-:W-:Y:S01]  /*4cb0*/  FSEL R6, R49, -INF , !P5 ;  /* 0xff80000031067808 */ /* 0x000fe20006800000 */
[----:B------:R-:W-:Y:S01]  /*4cc0*/  HMMA.16816.F32 R92, R112, R108, R92 ;  /* 0x0000006c705c723c */ /* 0x000fe2000000185c */
[CC--:B--2---:R-:W-:Y:S01]  /*4cd0*/  FFMA.FTZ R45, R0.reuse, R59.reuse, R45 ;  /* 0x0000003b002d7223 */ /* 0x0c4fe2000001002d */
[----:B------:R-:W1:Y:S01]  /*4ce0*/  I2F R49, R64 ;  /* 0x0000004000317306 */ /* 0x000e620000201400 */
[----:B------:R-:W-:Y:S01]  /*4cf0*/  FFMA.FTZ R47, R0, R59, R47 ;  /* 0x0000003b002f7223 */ /* 0x000fe2000001002f */
[----:B------:R-:W-:Y:S02]  /*4d00*/  IADD3 R61, R5, 0x28, RZ ;  /* 0x00000028053d7810 */ /* 0x000fe40007ffe0ff */
[----:B------:R-:W-:-:S02]  /*4d10*/  FSEL R100, R45, -INF , !P6 ;  /* 0xff8000002d647808 */ /* 0x000fc40007000000 */
[----:B------:R-:W-:Y:S01]  /*4d20*/  FSEL R109, R50, -INF , !P3 ;  /* 0xff800000326d7808 */ /* 0x000fe20005800000 */
[----:B------:R-:W-:Y:S01]  /*4d30*/  FFMA.FTZ R50, R0, R65, R44 ;  /* 0x0000004100327223 */ /* 0x000fe2000001002c */
[----:B------:R-:W-:Y:S01]  /*4d40*/  IADD3 R44, R5, 0x21, RZ ;  /* 0x00000021052c7810 */ /* 0x000fe20007ffe0ff */
[----:B------:R-:W-:Y:S01]  /*4d50*/  HMMA.16816.F32 R88, R112, R110, R88 ;  /* 0x0000006e7058723c */ /* 0x000fe20000001858 */
[-C--:B------:R-:W-:Y:S01]  /*4d60*/  ISETP.GE.AND P3, PT, R66, R183.reuse, PT ;  /* 0x000000b74200720c */ /* 0x080fe20003f66270 */
[----:B------:R-:W-:Y:S01]  /*4d70*/  I2F R59, R61 ;  /* 0x0000003d003b7306 */ /* 0x000fe20000201400 */
[----:B------:R-:W-:Y:S02]  /*4d80*/  FSEL R50, R50, -INF , !P4 ;  /* 0xff80000032327808 */ /* 0x000fe40006000000 */
[C---:B------:R-:W-:Y:S02]  /*4d90*/  ISETP.GE.AND P4, PT, R44.reuse, R184, PT ;  /* 0x000000b82c00720c */ /* 0x040fe40003f86270 */
[----:B------:R-:W-:Y:S01]  /*4da0*/  FSEL R111, R51, -INF , !P1 ;  /* 0xff800000336f7808 */ /* 0x000fe20004800000 */
[C---:B------:R-:W-:Y:S01]  /*4db0*/  HMMA.16816.F32 R12, R24.reuse, R28, R12 ;  /* 0x0000001c180c723c */ /* 0x040fe2000000180c */
[----:B------:R-:W-:Y:S01]  /*4dc0*/  ISETP.GE.AND P2, PT, R44, R183, PT ;  /* 0x000000b72c00720c */ /* 0x000fe20003f46270 */
[----:B------:R2:W4:Y:S01]  /*4dd0*/  I2F R51, R44 ;  /* 0x0000002c00337306 */ /* 0x0005220000201400 */
[----:B------:R-:W-:Y:S01]  /*4de0*/  FSEL R101, R47, -INF , !P3 ;  /* 0xff8000002f657808 */ /* 0x000fe20005800000 */
[CC--:B-1----:R-:W-:Y:S01]  /*4df0*/  FFMA.FTZ R176, R0.reuse, R49.reuse, R40 ;  /* 0x0000003100b07223 */ /* 0x0c2fe20000010028 */
[----:B------:R-:W-:Y:S01]  /*4e00*/  IADD3 R60, R5, 0x29, RZ ;  /* 0x00000029053c7810 */ /* 0x000fe20007ffe0ff */
[----:B------:R-:W-:Y:S01]  /*4e10*/  FFMA.FTZ R42, R0, R49, R42 ;  /* 0x00000031002a7223 */ /* 0x000fe2000001002a */
[----:B------:R-:W-:Y:S01]  /*4e20*/  ISETP.GE.AND P1, PT, R64, R183, PT ;  /* 0x000000b74000720c */ /* 0x000fe20003f26270 */
[----:B------:R-:W-:Y:S01]  /*4e30*/  HMMA.16816.F32 R96, R24, R30, R96 ;  /* 0x0000001e1860723c */ /* 0x000fe20000001860 */
[----:B------:R-:W1:Y:S01]  /*4e40*/  LDSM.16.M88.4 R28, [R199+0xa800] ;  /* 0x00a80000c71c783b */ /* 0x000e620000000200 */
[----:B------:R-:W-:Y:S01]  /*4e50*/  I2F R40, R60 ;  /* 0x0000003c00287306 */ /* 0x000fe20000201400 */
[----:B------:R-:W-:-:S02]  /*4e60*/  FSEL R177, R42, -INF , !P1 ;  /* 0xff8000002ab17808 */ /* 0x000fc40004800000 */
[----:B------:R-:W-:Y:S02]  /*4e70*/  IADD3 R42, R5, 0x31, RZ ;  /* 0x00000031052a7810 */ /* 0x000fe40007ffe0ff */
[-C--:B------:R-:W-:Y:S01]  /*4e80*/  ISETP.GE.AND P5, PT, R64, R184.reuse, PT ;  /* 0x000000b84000720c */ /* 0x080fe20003fa6270 */
[C---:B---3--:R-:W-:Y:S01]  /*4e90*/  HMMA.16816.F32 R20, R8.reuse, R52, R20 ;  /* 0x000000340814723c */ /* 0x048fe20000001814 */
[----:B------:R-:W-:Y:S01]  /*4ea0*/  ISETP.GE.AND P6, PT, R61, R184, PT ;  /* 0x000000b83d00720c */ /* 0x000fe20003fc6270 */
[----:B--2---:R-:W2:Y:S01]  /*4eb0*/  LDSM.16.M88.4 R44, [R201+0x6000] ;  /* 0x00600000c92c783b */ /* 0x004ea20000000200 */
[CC--:B----4-:R-:W-:Y:S01]  /*4ec0*/  FFMA.FTZ R178, R0.reuse, R51.reuse, R41 ;  /* 0x0000003300b27223 */ /* 0x0d0fe20000010029 */
[C---:B------:R-:W-:Y:S01]  /*4ed0*/  IADD3 R41, R5.reuse, 0x30, RZ ;  /* 0x0000003005297810 */ /* 0x040fe20007ffe0ff */
[----:B------:R-:W-:Y:S01]  /*4ee0*/  FFMA.FTZ R43, R0, R51, R43 ;  /* 0x00000033002b7223 */ /* 0x000fe2000001002b */
[----:B------:R-:W3:Y:S01]  /*4ef0*/  I2F R49, R42 ;  /* 0x0000002a00317306 */ /* 0x000ee20000201400 */
[----:B------:R-:W-:Y:S01]  /*4f00*/  IADD3 R51, R5, 0x38, RZ ;  /* 0x0000003805337810 */ /* 0x000fe20007ffe0ff */
[----:B------:R-:W-:Y:S01]  /*4f10*/  HMMA.16816.F32 R32, R8, R62, R32 ;  /* 0x0000003e0820723c */ /* 0x000fe20000001820 */
[----:B------:R-:W-:-:S02]  /*4f20*/  FSEL R178, R178, -INF , !P4 ;  /* 0xff800000b2b27808 */ /* 0x000fc40006000000 */
[----:B------:R-:W-:Y:S02]  /*4f30*/  FSEL R179, R43, -INF , !P2 ;  /* 0xff8000002bb37808 */ /* 0x000fe40005000000 */
[CC--:B------:R-:W-:Y:S02]  /*4f40*/  ISETP.GE.AND P4, PT, R41.reuse, R184.reuse, PT ;  /* 0x000000b82900720c */ /* 0x0c0fe40003f86270 */
[-C--:B------:R-:W-:Y:S01]  /*4f50*/  ISETP.GE.AND P2, PT, R41, R183.reuse, PT ;  /* 0x000000b72900720c */ /* 0x080fe20003f46270 */
[----:B------:R-:W-:Y:S01]  /*4f60*/  HMMA.16816.F32 R16, R8, R54, R16 ;  /* 0x000000360810723c */ /* 0x000fe20000001810 */
[----:B------:R-:W4:Y:S01]  /*4f70*/  I2F R41, R41 ;  /* 0x0000002900297306 */ /* 0x000f220000201400 */
[----:B------:R-:W-:Y:S02]  /*4f80*/  ISETP.GE.AND P3, PT, R61, R183, PT ;  /* 0x000000b73d00720c */ /* 0x000fe40003f66270 */
[----:B------:R-:W-:Y:S02]  /*4f90*/  FSEL R176, R176, -INF , !P5 ;  /* 0xff800000b0b07808 */ /* 0x000fe40006800000 */
[----:B------:R-:W-:-:S02]  /*4fa0*/  ISETP.GE.AND P5, PT, R60, R184, PT ;  /* 0x000000b83c00720c */ /* 0x000fc40003fa6270 */
[----:B------:R-:W-:Y:S01]  /*4fb0*/  ISETP.GE.AND P1, PT, R60, R183, PT ;  /* 0x000000b73c00720c */ /* 0x000fe20003f26270 */
[CC--:B---3--:R-:W-:Y:S01]  /*4fc0*/  FFMA.FTZ R142, R0.reuse, R49.reuse, R21 ;  /* 0x00000031008e7223 */ /* 0x0c8fe20000010015 */
[----:B------:R-:W-:Y:S01]  /*4fd0*/  HMMA.16816.F32 R80, R112, R106, R80 ;  /* 0x0000006a7050723c */ /* 0x000fe20000001850 */
[----:B------:R-:W-:-:S05]  /*4fe0*/  FFMA.FTZ R23, R0, R49, R23 ;  /* 0x0000003100177223 */ /* 0x000fca0000010017 */
[C---:B------:R-:W-:Y:S02]  /*4ff0*/  FFMA.FTZ R32, R0.reuse, R59, R32 ;  /* 0x0000003b00207223 */ /* 0x040fe40000010020 */
[C---:B----4-:R-:W-:Y:S01]  /*5000*/  FFMA.FTZ R20, R0.reuse, R41, R20 ;  /* 0x0000002900147223 */ /* 0x050fe20000010014 */
[C---:B-1----:R-:W-:Y:S01]  /*5010*/  HMMA.16816.F32 R92, R24.reuse, R28, R92 ;  /* 0x0000001c185c723c */ /* 0x042fe2000000185c */
[C---:B------:R-:W-:Y:S01]  /*5020*/  FFMA.FTZ R34, R0.reuse, R59, R34 ;  /* 0x0000003b00227223 */ /* 0x040fe20000010022 */
[----:B------:R-:W1:Y:S01]  /*5030*/  I2F R29, R51 ;  /* 0x00000033001d7306 */ /* 0x000e620000201400 */
[-C--:B------:R-:W-:Y:S01]  /*5040*/  FFMA.FTZ R33, R0, R40.reuse, R33 ;  /* 0x0000002800217223 */ /* 0x080fe20000010021 */
[----:B------:R-:W-:Y:S01]  /*5050*/  FSEL R66, R20, -INF , !P4 ;  /* 0xff80000014427808 */ /* 0x000fe20006000000 */
[----:B------:R-:W-:Y:S01]  /*5060*/  FFMA.FTZ R35, R0, R40, R35 ;  /* 0x0000002800237223 */ /* 0x000fe20000010023 */
[----:B------:R-:W-:Y:S01]  /*5070*/  FSEL R186, R32, -INF , !P6 ;  /* 0xff80000020ba7808 */ /* 0x000fe20007000000 */
[----:B------:R-:W-:Y:S01]  /*5080*/  FFMA.FTZ R22, R0, R41, R22 ;  /* 0x0000002900167223 */ /* 0x000fe20000010016 */
[----:B------:R-:W-:Y:S01]  /*5090*/  IADD3 R28, R5, 0x39, RZ ;  /* 0x00000039051c7810 */ /* 0x000fe20007ffe0ff */
[----:B------:R-:W-:Y:S01]  /*50a0*/  HMMA.16816.F32 R88, R24, R30, R88 ;  /* 0x0000001e1858723c */ /* 0x000fe20000001858 */
[----:B------:R-:W-:-:S02]  /*50b0*/  FSEL R141, R34, -INF , !P3 ;  /* 0xff800000228d7808 */ /* 0x000fc40005800000 */
[----:B------:R-:W3:Y:S01]  /*50c0*/  I2F R20, R28 ;  /* 0x0000001c00147306 */ /* 0x000ee20000201400 */
[CC--:B------:R-:W-:Y:S02]  /*50d0*/  ISETP.GE.AND P6, PT, R42.reuse, R184.reuse, PT ;  /* 0x000000b82a00720c */ /* 0x0c0fe40003fc6270 */
[----:B------:R-:W-:Y:S02]  /*50e0*/  ISETP.GE.AND P3, PT, R42, R183, PT ;  /* 0x000000b72a00720c */ /* 0x000fe40003f66270 */
[----:B------:R-:W-:Y:S01]  /*50f0*/  FSEL R174, R33, -INF , !P5 ;  /* 0xff80000021ae7808 */ /* 0x000fe20006800000 */
[C---:B--2---:R-:W-:Y:S01]  /*5100*/  HMMA.16816.F32 R40, R8.reuse, R44, R12 ;  /* 0x0000002c0828723c */ /* 0x044fe2000000180c */
[----:B------:R-:W-:Y:S01]  /*5110*/  FSEL R139, R35, -INF , !P1 ;  /* 0xff800000238b7808 */ /* 0x000fe20004800000 */
[----:B------:R-:W2:Y:S01]  /*5120*/  LDSM.16.M88.4 R12, [R201+0x6800] ;  /* 0x00680000c90c783b */ /* 0x000ea20000000200 */
[----:B------:R-:W-:Y:S01]  /*5130*/  FSEL R143, R22, -INF , !P2 ;  /* 0xff800000168f7808 */ /* 0x000fe20005000000 */
[CC--:B-1----:R-:W-:Y:S01]  /*5140*/  FFMA.FTZ R16, R0.reuse, R29.reuse, R16 ;  /* 0x0000001d00107223 */ /* 0x0c2fe20000010010 */
[----:B------:R-:W-:Y:S01]  /*5150*/  IADD3 R22, R5, 0x40, RZ ;  /* 0x0000004005167810 */ /* 0x000fe20007ffe0ff */
[----:B------:R-:W1:Y:S01]  /*5160*/  LDSM.16.M88.4 R32, [R199+0xb000] ;  /* 0x00b00000c720783b */ /* 0x000e620000000200 */
[C---:B------:R-:W-:Y:S01]  /*5170*/  FFMA.FTZ R18, R0.reuse, R29, R18 ;  /* 0x0000001d00127223 */ /* 0x040fe20000010012 */
[C---:B------:R-:W-:Y:S01]  /*5180*/  ISETP.GE.AND P5, PT, R51.reuse, R184, PT ;  /* 0x000000b83300720c */ /* 0x040fe20003fa6270 */
[----:B------:R-:W4:Y:S01]  /*5190*/  I2F R21, R22 ;  /* 0x0000001600157306 */ /* 0x000f220000201400 */
[CC--:B---3--:R-:W-:Y:S01]  /*51a0*/  FFMA.FTZ R17, R0.reuse, R20.reuse, R17 ;  /* 0x0000001400117223 */ /* 0x0c8fe20000010011 */
[----:B------:R-:W-:Y:S01]  /*51b0*/  ISETP.GE.AND P1, PT, R51, R183, PT ;  /* 0x000000b73300720c */ /* 0x000fe20003f26270 */
[----:B------:R-:W-:Y:S01]  /*51c0*/  FFMA.FTZ R149, R0, R20, R19 ;  /* 0x0000001400957223 */ /* 0x000fe20000010013 */
[----:B------:R-:W-:Y:S01]  /*51d0*/  ISETP.GE.AND P4, PT, R28, R184, PT ;  /* 0x000000b81c00720c */ /* 0x000fe20003f86270 */
[----:B------:R-:W-:Y:S01]  /*51e0*/  HMMA.16816.F32 R96, R8, R46, R96 ;  /* 0x0000002e0860723c */ /* 0x000fe20000001860 */
[----:B------:R-:W-:-:S02]  /*51f0*/  FSEL R146, R16, -INF , !P5 ;  /* 0xff80000010927808 */ /* 0x000fc40006800000 */
[----:B------:R-:W-:Y:S02]  /*5200*/  FSEL R155, R18, -INF , !P1 ;  /* 0xff800000129b7808 */ /* 0x000fe40004800000 */
[----:B------:R-:W-:Y:S02]  /*5210*/  FSEL R136, R17, -INF , !P4 ;  /* 0xff80000011887808 */ /* 0x000fe40006000000 */
[----:B------:R-:W3:Y:S01]  /*5220*/  LDSM.16.M88.4 R16, [R199+0xb800] ;  /* 0x00b80000c710783b */ /* 0x000ee20000000200 */
[----:B------:R-:W-:Y:S02]  /*5230*/  ISETP.GE.AND P2, PT, R28, R183, PT ;  /* 0x000000b71c00720c */ /* 0x000fe40003f46270 */
[----:B------:R-:W-:Y:S01]  /*5240*/  IADD3 R20, R5, 0x48, RZ ;  /* 0x0000004805147810 */ /* 0x000fe20007ffe0ff */
[-C--:B----4-:R-:W-:Y:S01]  /*5250*/  FFMA.FTZ R40, R0, R21.reuse, R40 ;  /* 0x0000001500287223 */ /* 0x090fe20000010028 */
[----:B------:R-:W-:Y:S01]  /*5260*/  FSEL R142, R142, -INF , !P6 ;  /* 0xff8000008e8e7808 */ /* 0x000fe20007000000 */
[----:B------:R-:W-:Y:S01]  /*5270*/  FFMA.FTZ R42, R0, R21, R42 ;  /* 0x00000015002a7223 */ /* 0x000fe2000001002a */
[----:B------:R-:W-:Y:S01]  /*5280*/  FSEL R157, R23, -INF , !P3 ;  /* 0xff800000179d7808 */ /* 0x000fe20005800000 */
[----:B------:R4:W5:Y:S01]  /*5290*/  I2F R31, R20 ;  /* 0x00000014001f7306 */ /* 0x0009620000201400 */
[----:B------:R-:W-:-:S02]  /*52a0*/  FSEL R149, R149, -INF , !P2 ;  /* 0xff80000095957808 */ /* 0x000fc40005000000 */
[CC--:B------:R-:W-:Y:S02]  /*52b0*/  ISETP.GE.AND P6, PT, R22.reuse, R184.reuse, PT ;  /* 0x000000b81600720c */ /* 0x0c0fe40003fc6270 */
[-C--:B------:R-:W-:Y:S02]  /*52c0*/  ISETP.GE.AND P3, PT, R22, R183.reuse, PT ;  /* 0x000000b71600720c */ /* 0x080fe40003f66270 */
[CC--:B------:R-:W-:Y:S02]  /*52d0*/  ISETP.GE.AND P4, PT, R20.reuse, R184.reuse, PT ;  /* 0x000000b81400720c */ /* 0x0c0fe40003f86270 */
[----:B------:R-:W-:Y:S02]  /*52e0*/  ISETP.GE.AND P2, PT, R20, R183, PT ;  /* 0x000000b71400720c */ /* 0x000fe40003f46270 */
[C---:B------:R-:W-:Y:S01]  /*52f0*/  IADD3 R29, R5.reuse, 0x41, RZ ;  /* 0x00000041051d7810 */ /* 0x040fe20007ffe0ff */
[----:B--2---:R-:W-:Y:S01]  /*5300*/  HMMA.16816.F32 R92, R8, R12, R92 ;  /* 0x0000000c085c723c */ /* 0x004fe2000000185c */
[----:B------:R-:W-:Y:S01]  /*5310*/  IADD3 R28, R5, 0x49, RZ ;  /* 0x00000049051c7810 */ /* 0x000fe20007ffe0ff */
[----:B----4-:R-:W2:Y:S01]  /*5320*/  LDSM.16.M88.4 R20, [R201+0x7000] ;  /* 0x00700000c914783b */ /* 0x010ea20000000200 */
[C---:B------:R-:W-:Y:S01]  /*5330*/  ISETP.GE.AND P5, PT, R29.reuse, R184, PT ;  /* 0x000000b81d00720c */ /* 0x040fe20003fa6270 */
[C---:B-----5:R-:W-:Y:S01]  /*5340*/  FFMA.FTZ R96, R0.reuse, R31, R96 ;  /* 0x0000001f00607223 */ /* 0x060fe20000010060 */
[----:B------:R-:W-:Y:S01]  /*5350*/  ISETP.GE.AND P1, PT, R29, R183, PT ;  /* 0x000000b71d00720c */ /* 0x000fe20003f26270 */
[----:B------:R-:W-:Y:S01]  /*5360*/  FFMA.FTZ R98, R0, R31, R98 ;  /* 0x0000001f00627223 */ /* 0x000fe20000010062 */
[----:B------:R-:W4:Y:S01]  /*5370*/  I2F R29, R29 ;  /* 0x0000001d001d7306 */ /* 0x000f220000201400 */
[----:B-1----:R-:W-:Y:S01]  /*5380*/  HMMA.16816.F32 R84, R24, R32, R84 ;  /* 0x000000201854723c */ /* 0x002fe20000001854 */
[----:B------:R-:W-:-:S02]  /*5390*/  FSEL R162, R40, -INF , !P6 ;  /* 0xff80000028a27808 */ /* 0x000fc40007000000 */
[----:B------:R-:W-:Y:S02]  /*53a0*/  FSEL R175, R42, -INF , !P3 ;  /* 0xff8000002aaf7808 */ /* 0x000fe40005800000 */
[C---:B------:R-:W-:Y:S02]  /*53b0*/  ISETP.GE.AND P6, PT, R28.reuse, R184, PT ;  /* 0x000000b81c00720c */ /* 0x040fe40003fc6270 */
[----:B------:R-:W-:Y:S01]  /*53c0*/  IADD3 R32, R5, 0x50, RZ ;  /* 0x0000005005207810 */ /* 0x000fe20007ffe0ff */
[----:B------:R-:W-:Y:S01]  /*53d0*/  HMMA.16816.F32 R88, R8, R14, R88 ;  /* 0x0000000e0858723c */ /* 0x000fe20000001858 */
[----:B------:R-:W1:Y:S01]  /*53e0*/  LDSM.16.M88.4 R12, [R201+0x7800] ;  /* 0x00780000c90c783b */ /* 0x000e620000000200 */
[----:B------:R-:W-:Y:S01]  /*53f0*/  ISETP.GE.AND P3, PT, R28, R183, PT ;  /* 0x000000b71c00720c */ /* 0x000fe20003f66270 */
[----:B------:R-:W-:-:S04]  /*5400*/  DEPBAR.LE SB0, 0x0 ;  /* 0x000080000000791a */ /* 0x000fc80000000000 */
[----:B------:R-:W5:Y:S01]  /*5410*/  I2F R28, R28 ;  /* 0x0000001c001c7306 */ /* 0x000f620000201400 */
[CC--:B----4-:R-:W-:Y:S01]  /*5420*/  FFMA.FTZ R41, R0.reuse, R29.reuse, R41 ;  /* 0x0000001d00297223 */ /* 0x0d0fe20000010029 */
[C---:B---3--:R-:W-:Y:S01]  /*5430*/  HMMA.16816.F32 R76, R24.reuse, R16, R76 ;  /* 0x00000010184c723c */ /* 0x048fe2000000184c */
[----:B------:R-:W-:Y:S01]  /*5440*/  FFMA.FTZ R43, R0, R29, R43 ;  /* 0x0000001d002b7223 */ /* 0x000fe2000001002b */
[----:B------:R-:W-:Y:S02]  /*5450*/  IADD3 R33, R5, 0x51, RZ ;  /* 0x0000005105217810 */ /* 0x000fe40007ffe0ff */
[----:B------:R-:W-:Y:S02]  /*5460*/  FSEL R156, R41, -INF , !P5 ;  /* 0xff800000299c7808 */ /* 0x000fe40006800000 */
[----:B------:R-:W3:Y:S01]  /*5470*/  I2F R29, R32 ;  /* 0x00000020001d7306 */ /* 0x000ee20000201400 */
[----:B------:R-:W-:Y:S01]  /*5480*/  FSEL R161, R43, -INF , !P1 ;  /* 0xff8000002ba17808 */ /* 0x000fe20004800000 */
[----:B------:R-:W-:Y:S01]  /*5490*/  HMMA.16816.F32 R80, R24, R34, R80 ;  /* 0x000000221850723c */ /* 0x000fe20000001850 */
[----:B------:R-:W-:-:S02]  /*54a0*/  ISETP.GE.AND P5, PT, R32, R184, PT ;  /* 0x000000b82000720c */ /* 0x000fc40003fa6270 */
[----:B------:R-:W-:Y:S02]  /*54b0*/  ISETP.GE.AND P1, PT, R32, R183, PT ;  /* 0x000000b72000720c */ /* 0x000fe40003f26270 */
[----:B------:R-:W-:Y:S01]  /*54c0*/  FSEL R158, R96, -INF , !P4 ;  /* 0xff800000609e7808 */ /* 0x000fe20006000000 */
[CC--:B-----5:R-:W-:Y:S01]  /*54d0*/  FFMA.FTZ R97, R0.reuse, R28.reuse, R97 ;  /* 0x0000001c00617223 */ /* 0x0e0fe20000010061 */
[----:B------:R-:W4:Y:S01]  /*54e0*/  I2F R30, R33 ;  /* 0x00000021001e7306 */ /* 0x000f220000201400 */
[----:B------:R-:W-:Y:S01]  /*54f0*/  HMMA.16816.F32 R72, R24, R18, R72 ;  /* 0x000000121848723c */ /* 0x000fe20000001848 */
[----:B------:R-:W-:Y:S01]  /*5500*/  FFMA.FTZ R99, R0, R28, R99 ;  /* 0x0000001c00637223 */ /* 0x000fe20000010063 */
[----:B------:R-:W-:Y:S02]  /*5510*/  IADD3 R28, R5, 0x59, RZ ;  /* 0x00000059051c7810 */ /* 0x000fe40007ffe0ff */
[----:B------:R-:W-:Y:S01]  /*5520*/  FSEL R171, R98, -INF , !P2 ;  /* 0xff80000062ab7808 */ /* 0x000fe20005000000 */
[----:B---3--:R-:W-:-:S02]  /*5530*/  FFMA.FTZ R92, R0, R29, R92 ;  /* 0x0000001d005c7223 */ /* 0x008fc4000001005c */
[----:B------:R-:W3:Y:S01]  /*5540*/  I2F R16, R28 ;  /* 0x0000001c00107306 */ /* 0x000ee20000201400 */
[C---:B--2---:R-:W-:Y:S01]  /*5550*/  HMMA.16816.F32 R84, R8.reuse, R20, R84 ;  /* 0x000000140854723c */ /* 0x044fe20000001854 */
[C---:B------:R-:W-:Y:S01]  /*5560*/  FFMA.FTZ R94, R0.reuse, R29, R94 ;  /* 0x0000001d005e7223 */ /* 0x040fe2000001005e */
[C---:B------:R-:W-:Y:S02]  /*5570*/  IADD3 R29, R5.reuse, 0x60, RZ ;  /* 0x00000060051d7810 */ /* 0x040fe40007ffe0ff */
[C---:B------:R-:W-:Y:S02]  /*5580*/  IADD3 R32, R5.reuse, 0x58, RZ ;  /* 0x0000005805207810 */ /* 0x040fe40007ffe0ff */
[C---:B------:R-:W-:Y:S01]  /*5590*/  IADD3 R18, R5.reuse, 0x70, RZ ;  /* 0x0000007005127810 */ /* 0x040fe20007ffe0ff */
[----:B------:R-:W2:Y:S01]  /*55a0*/  I2F R17, R29 ;  /* 0x0000001d00117306 */ /* 0x000ea20000201400 */
[----:B------:R-:W-:Y:S01]  /*55b0*/  IADD3 R21, R5, 0x61, RZ ;  /* 0x0000006105157810 */ /* 0x000fe20007ffe0ff */
[----:B-1----:R-:W-:Y:S01]  /*55c0*/  HMMA.16816.F32 R76, R8, R12, R76 ;  /* 0x0000000c084c723c */ /* 0x002fe2000000184c */
[C---:B----4-:R-:W-:Y:S01]  /*55d0*/  FFMA.FTZ R93, R0.reuse, R30, R93 ;  /* 0x0000001e005d7223 */ /* 0x050fe2000001005d */
[C---:B------:R-:W-:Y:S01]  /*55e0*/  ISETP.GE.AND P4, PT, R33.reuse, R184, PT ;  /* 0x000000b82100720c */ /* 0x040fe20003f86270 */
[----:B------:R-:W-:Y:S01]  /*55f0*/  FFMA.FTZ R95, R0, R30, R95 ;  /* 0x0000001e005f7223 */ /* 0x000fe2000001005f */
[----:B------:R-:W-:-:S02]  /*5600*/  ISETP.GE.AND P2, PT, R33, R183, PT ;  /* 0x000000b72100720c */ /* 0x000fc40003f46270 */
[----:B------:R-:W1:Y:S01]  /*5610*/  I2F R31, R32 ;  /* 0x00000020001f7306 */ /* 0x000e620000201400 */
[CC--:B---3--:R-:W-:Y:S01]  /*5620*/  FFMA.FTZ R89, R0.reuse, R16.reuse, R89 ;  /* 0x0000001000597223 */ /* 0x0c8fe20000010059 */
[C---:B------:R-:W-:Y:S01]  /*5630*/  HMMA.16816.F32 R80, R8.reuse, R22, R80 ;  /* 0x000000160850723c */ /* 0x040fe20000001850 */
[C---:B------:R-:W-:Y:S01]  /*5640*/  FFMA.FTZ R91, R0.reuse, R16, R91 ;  /* 0x00000010005b7223 */ /* 0x040fe2000001005b */
[----:B------:R-:W-:Y:S02]  /*5650*/  IADD3 R16, R5, 0x69, RZ ;  /* 0x0000006905107810 */ /* 0x000fe40007ffe0ff */
[----:B------:R-:W-:Y:S02]  /*5660*/  FSEL R160, R97, -INF , !P6 ;  /* 0xff80000061a07808 */ /* 0x000fe40007000000 */
[----:B------:R-:W3:Y:S01]  /*5670*/  I2F R20, R21 ;  /* 0x0000001500147306 */ /* 0x000ee20000201400 */
[CC--:B--2---:R-:W-:Y:S01]  /*5680*/  FFMA.FTZ R84, R0.reuse, R17.reuse, R84 ;  /* 0x0000001100547223 */ /* 0x0c4fe20000010054 */
[----:B------:R-:W-:Y:S01]  /*5690*/  HMMA.16816.F32 R72, R8, R14, R72 ;  /* 0x0000000e0848723c */ /* 0x000fe20000001848 */
[----:B------:R-:W-:Y:S01]  /*56a0*/  FFMA.FTZ R86, R0, R17, R86 ;  /* 0x0000001100567223 */ /* 0x000fe20000010056 */
[----:B------:R-:W-:-:S02]  /*56b0*/  FSEL R165, R99, -INF , !P3 ;  /* 0xff80000063a57808 */ /* 0x000fc40005800000 */
[-C--:B------:R-:W-:Y:S02]  /*56c0*/  ISETP.GE.AND P6, PT, R32, R184.reuse, PT ;  /* 0x000000b82000720c */ /* 0x080fe40003fc6270 */
[----:B------:R-:W2:Y:S01]  /*56d0*/  I2F R17, R18 ;  /* 0x0000001200117306 */ /* 0x000ea20000201400 */
[----:B------:R-:W-:Y:S01]  /*56e0*/  IADD3 R8, R5, 0x78, RZ ;  /* 0x0000007805087810 */ /* 0x000fe20007ffe0ff */
[----:B-1----:R-:W-:Y:S01]  /*56f0*/  FFMA.FTZ R88, R0, R31, R88 ;  /* 0x0000001f00587223 */ /* 0x002fe20000010058 */
[----:B------:R-:W-:Y:S01]  /*5700*/  ISETP.GE.AND P3, PT, R32, R183, PT ;  /* 0x000000b72000720c */ /* 0x000fe20003f66270 */
[C---:B------:R-:W-:Y:S01]  /*5710*/  FFMA.FTZ R90, R0.reuse, R31, R90 ;  /* 0x0000001f005a7223 */ /* 0x040fe2000001005a */
[----:B------:R-:W-:Y:S02]  /*5720*/  FSEL R168, R93, -INF , !P4 ;  /* 0xff8000005da87808 */ /* 0x000fe40006000000 */
[----:B------:R-:W-:Y:S01]  /*5730*/  FSEL R167, R95, -INF , !P2 ;  /* 0xff8000005fa77808 */ /* 0x000fe20005000000 */
[----:B------:R-:W1:Y:S01]  /*5740*/  I2F R12, R16 ;  /* 0x00000010000c7306 */ /* 0x000e620000201400 */
[C---:B------:R-:W-:Y:S01]  /*5750*/  ISETP.GE.AND P4, PT, R29.reuse, R184, PT ;  /* 0x000000b81d00720c */ /* 0x040fe20003f86270 */
[CC--:B---3--:R-:W-:Y:S01]  /*5760*/  FFMA.FTZ R85, R0.reuse, R20.reuse, R85 ;  /* 0x0000001400557223 */ /* 0x0c8fe20000010055 */
[----:B------:R-:W-:Y:S01]  /*5770*/  ISETP.GE.AND P2, PT, R29, R183, PT ;  /* 0x000000b71d00720c */ /* 0x000fe20003f46270 */
[----:B------:R-:W-:Y:S01]  /*5780*/  FFMA.FTZ R87, R0, R20, R87 ;  /* 0x0000001400577223 */ /* 0x000fe20000010057 */
[----:B------:R-:W-:-:S02]  /*5790*/  IADD3 R22, R5, 0x68, RZ ;  /* 0x0000006805167810 */ /* 0x000fc40007ffe0ff */
[----:B------:R-:W-:Y:S01]  /*57a0*/  FSEL R166, R88, -INF , !P6 ;  /* 0xff80000058a67808 */ /* 0x000fe20007000000 */
[----:B------:R-:W3:Y:S01]  /*57b0*/  I2F R11, R8 ;  /* 0x00000008000b7306 */ /* 0x000ee20000201400 */
[----:B------:R-:W-:Y:S01]  /*57c0*/  FSEL R163, R90, -INF , !P3 ;  /* 0xff8000005aa37808 */ /* 0x000fe20005800000 */
[CC--:B--2---:R-:W-:Y:S01]  /*57d0*/  FFMA.FTZ R76, R0.reuse, R17.reuse, R76 ;  /* 0x00000011004c7223 */ /* 0x0c4fe2000001004c */
[C---:B------:R-:W-:Y:S01]  /*57e0*/  ISETP.GE.AND P6, PT, R21.reuse, R184, PT ;  /* 0x000000b81500720c */ /* 0x040fe20003fc6270 */
[----:B------:R-:W-:Y:S01]  /*57f0*/  FFMA.FTZ R67, R0, R17, R78 ;  /* 0x0000001100437223 */ /* 0x000fe2000001004e */
[-C--:B------:R-:W-:Y:S02]  /*5800*/  ISETP.GE.AND P3, PT, R21, R183.reuse, PT ;  /* 0x000000b71500720c */ /* 0x080fe40003f66270 */
[----:B------:R-:W-:Y:S01]  /*5810*/  FSEL R154, R84, -INF , !P4 ;  /* 0xff800000549a7808 */ /* 0x000fe20006000000 */
[----:B------:R-:W2:Y:S01]  /*5820*/  I2F R19, R22 ;  /* 0x0000001600137306 */ /* 0x000ea20000201400 */
[----:B------:R-:W-:Y:S01]  /*5830*/  FSEL R153, R86, -INF , !P2 ;  /* 0xff80000056997808 */ /* 0x000fe20005000000 */
[----:B-1----:R-:W-:Y:S01]  /*5840*/  FFMA.FTZ R81, R0, R12, R81 ;  /* 0x0000000c00517223 */ /* 0x002fe20000010051 */
[----:B------:R-:W-:Y:S01]  /*5850*/  ISETP.GE.AND P4, PT, R16, R184, PT ;  /* 0x000000b81000720c */ /* 0x000fe20003f86270 */
[----:B------:R-:W-:Y:S01]  /*5860*/  FFMA.FTZ R83, R0, R12, R83 ;  /* 0x0000000c00537223 */ /* 0x000fe20000010053 */
[----:B------:R-:W-:-:S02]  /*5870*/  ISETP.GE.AND P2, PT, R16, R183, PT ;  /* 0x000000b71000720c */ /* 0x000fc40003f46270 */
[----:B------:R-:W-:Y:S01]  /*5880*/  IADD3 R16, R5, 0x71, RZ ;  /* 0x0000007105107810 */ /* 0x000fe20007ffe0ff */
[----:B------:R-:W1:Y:S01]  /*5890*/  I2F R9, R5 ;  /* 0x0000000500097306 */ /* 0x000e620000201400 */
[----:B------:R-:W-:Y:S01]  /*58a0*/  FSEL R152, R85, -INF , !P6 ;  /* 0xff80000055987808 */ /* 0x000fe20007000000 */
[CC--:B---3--:R-:W-:Y:S01]  /*58b0*/  FFMA.FTZ R72, R0.reuse, R11.reuse, R72 ;  /* 0x0000000b00487223 */ /* 0x0c8fe20000010048 */
[----:B------:R-:W-:Y:S01]  /*58c0*/  FSEL R151, R87, -INF , !P3 ;  /* 0xff80000057977808 */ /* 0x000fe20005800000 */
[----:B------:R-:W-:Y:S01]  /*58d0*/  FFMA.FTZ R63, R0, R11, R74 ;  /* 0x0000000b003f7223 */ /* 0x000fe2000001004a */
[C---:B------:R-:W-:Y:S02]  /*58e0*/  ISETP.GE.AND P6, PT, R18.reuse, R184, PT ;  /* 0x000000b81200720c */ /* 0x040fe40003fc6270 */
[----:B------:R-:W-:Y:S01]  /*58f0*/  ISETP.GE.AND P3, PT, R18, R183, PT ;  /* 0x000000b71200720c */ /* 0x000fe20003f66270 */
[----:B------:R-:W3:Y:S01]  /*5900*/  I2F R13, R16 ;  /* 0x00000010000d7306 */ /* 0x000ee20000201400 */
[----:B------:R-:W-:Y:S01]  /*5910*/  IADD3 R10, R5, 0x79, RZ ;  /* 0x00000079050a7810 */ /* 0x000fe20007ffe0ff */
[-C--:B--2---:R-:W-:Y:S01]  /*5920*/  FFMA.FTZ R80, R0, R19.reuse, R80 ;  /* 0x0000001300507223 */ /* 0x084fe20000010050 */
[----:B------:R-:W-:Y:S01]  /*5930*/  FSEL R144, R76, -INF , !P6 ;  /* 0xff8000004c907808 */ /* 0x000fe20007000000 */
[----:B------:R-:W-:Y:S01]  /*5940*/  FFMA.FTZ R82, R0, R19, R82 ;  /* 0x0000001300527223 */ /* 0x000fe20000010052 */
[----:B------:R-:W-:-:S02]  /*5950*/  FSEL R67, R67, -INF , !P3 ;  /* 0xff80000043437808 */ /* 0x000fc40005800000 */
[CC--:B------:R-:W-:Y:S01]  /*5960*/  ISETP.GE.AND P6, PT, R5.reuse, R184.reuse, PT ;  /* 0x000000b80500720c */ /* 0x0c0fe20003fc6270 */
[----:B-1----:R-:W-:Y:S01]  /*5970*/  FFMA.FTZ R58, R0, R9, R58 ;  /* 0x00000009003a7223 */ /* 0x002fe2000001003a */
[----:B------:R-:W-:Y:S01]  /*5980*/  BAR.SYNC.DEFER_BLOCKING 0x0 ;  /* 0x0000000000007b1d */ /* 0x000fe20000010000 */
[----:B------:R-:W-:Y:S02]  /*5990*/  ISETP.GE.AND P3, PT, R5, R183, PT ;  /* 0x000000b70500720c */ /* 0x000fe40003f66270 */
[----:B------:R-:W-:Y:S02]  /*59a0*/  FSEL R148, R81, -INF , !P4 ;  /* 0xff80000051947808 */ /* 0x000fe40006000000 */
[----:B------:R-:W-:Y:S01]  /*59b0*/  FSEL R170, R92, -INF , !P5 ;  /* 0xff8000005caa7808 */ /* 0x000fe20006800000 */
[----:B------:R-:W1:Y:S01]  /*59c0*/  I2F R5, R10 ;  /* 0x0000000a00057306 */ /* 0x000e620000201400 */
[----:B------:R-:W-:Y:S01]  /*59d0*/  FSEL R169, R94, -INF , !P1 ;  /* 0xff8000005ea97808 */ /* 0x000fe20004800000 */
[-C--:B---3--:R-:W-:Y:S01]  /*59e0*/  FFMA.FTZ R77, R0, R13.reuse, R77 ;  /* 0x0000000d004d7223 */ /* 0x088fe2000001004d */
[-C--:B------:R-:W-:Y:S01]  /*59f0*/  ISETP.GE.AND P4, PT, R8, R184.reuse, PT ;  /* 0x000000b80800720c */ /* 0x080fe20003f86270 */
[----:B------:R-:W-:Y:S01]  /*5a00*/  FFMA.FTZ R65, R0, R13, R79 ;  /* 0x0000000d00417223 */ /* 0x000fe2000001004f */
[----:B------:R-:W-:-:S02]  /*5a10*/  ISETP.GE.AND P5, PT, R28, R184, PT ;  /* 0x000000b81c00720c */ /* 0x000fc40003fa6270 */
[----:B------:R-:W-:Y:S02]  /*5a20*/  ISETP.GE.AND P1, PT, R28, R183, PT ;  /* 0x000000b71c00720c */ /* 0x000fe40003f26270 */
[----:B------:R-:W-:Y:S02]  /*5a30*/  FSEL R138, R72, -INF , !P4 ;  /* 0xff800000488a7808 */ /* 0x000fe40006000000 */
[----:B------:R-:W-:Y:S02]  /*5a40*/  FSEL R164, R89, -INF , !P5 ;  /* 0xff80000059a47808 */ /* 0x000fe40006800000 */
[----:B------:R-:W-:Y:S02]  /*5a50*/  FSEL R159, R91, -INF , !P1 ;  /* 0xff8000005b9f7808 */ /* 0x000fe40004800000 */
[----:B------:R-:W-:Y:S01]  /*5a60*/  ISETP.GE.AND P4, PT, R185, 0x2, PT ;  /* 0x00000002b900780c */ /* 0x000fe20003f86270 */
[-C--:B-1----:R-:W-:Y:S01]  /*5a70*/  FFMA.FTZ R64, R0, R5.reuse, R73 ;  /* 0x0000000500407223 */ /* 0x082fe20000010049 */
[----:B------:R-:W-:Y:S01]  /*5a80*/  ISETP.GE.AND P5, PT, R22, R184, PT ;  /* 0x000000b81600720c */ /* 0x000fe20003fa6270 */
[----:B------:R-:W-:Y:S01]  /*5a90*/  FFMA.FTZ R61, R0, R5, R75 ;  /* 0x00000005003d7223 */ /* 0x000fe2000001004b */
[----:B------:R-:W-:-:S02]  /*5aa0*/  ISETP.GE.AND P1, PT, R22, R183, PT ;  /* 0x000000b71600720c */ /* 0x000fc40003f26270 */
[----:B------:R-:W-:Y:S02]  /*5ab0*/  FSEL R150, R80, -INF , !P5 ;  /* 0xff80000050967808 */ /* 0x000fe40006800000 */
[----:B------:R-:W-:Y:S02]  /*5ac0*/  FSEL R147, R82, -INF , !P1 ;  /* 0xff80000052937808 */ /* 0x000fe40004800000 */
[C---:B------:R-:W-:Y:S02]  /*5ad0*/  ISETP.GE.AND P5, PT, R16.reuse, R184, PT ;  /* 0x000000b81000720c */ /* 0x040fe40003fa6270 */
[-C--:B------:R-:W-:Y:S02]  /*5ae0*/  ISETP.GE.AND P1, PT, R16, R183.reuse, PT ;  /* 0x000000b71000720c */ /* 0x080fe40003f26270 */
[----:B------:R-:W-:Y:S02]  /*5af0*/  FSEL R145, R83, -INF , !P2 ;  /* 0xff80000053917808 */ /* 0x000fe40005000000 */
[----:B------:R-:W-:Y:S01]  /*5b00*/  ISETP.GE.AND P2, PT, R8, R183, PT ;  /* 0x000000b70800720c */ /* 0x000fe20003f46270 */
[----:B------:R-:W-:Y:S01]  /*5b10*/  FFMA.FTZ R8, R0, R9, R56 ;  /* 0x0000000900087223 */ /* 0x000fe20000010038 */
[----:B------:R-:W-:-:S02]  /*5b20*/  FSEL R140, R77, -INF , !P5 ;  /* 0xff8000004d8c7808 */ /* 0x000fc40006800000 */
[----:B------:R-:W-:Y:S02]  /*5b30*/  FSEL R65, R65, -INF , !P1 ;  /* 0xff80000041417808 */ /* 0x000fe40004800000 */
[C---:B------:R-:W-:Y:S02]  /*5b40*/  ISETP.GE.AND P5, PT, R10.reuse, R184, PT ;  /* 0x000000b80a00720c */ /* 0x040fe40003fa6270 */
[----:B------:R-:W-:Y:S02]  /*5b50*/  ISETP.GE.AND P1, PT, R10, R183, PT ;  /* 0x000000b70a00720c */ /* 0x000fe40003f26270 */
[----:B------:R-:W-:Y:S02]  /*5b60*/  FSEL R63, R63, -INF , !P2 ;  /* 0xff8000003f3f7808 */ /* 0x000fe40005000000 */
[----:B------:R-:W-:Y:S02]  /*5b70*/  FSEL R8, R8, -INF , !P6 ;  /* 0xff80000008087808 */ /* 0x000fe40007000000 */
[----:B------:R-:W-:-:S02]  /*5b80*/  FSEL R5, R58, -INF , !P3 ;  /* 0xff8000003a057808 */ /* 0x000fc40005800000 */
[----:B------:R-:W-:Y:S02]  /*5b90*/  FSEL R64, R64, -INF , !P5 ;  /* 0xff80000040407808 */ /* 0x000fe40006800000 */
[----:B------:R-:W-:Y:S01]  /*5ba0*/  FSEL R61, R61, -INF , !P1 ;  /* 0xff8000003d3d7808 */ /* 0x000fe20004800000 */
[----:B------:R-:W-:Y:S05]  /*5bb0*/  @!P4 BRA `(.L_x_2448) ;  /* 0x00000e200000c947 */ /* 0x000fea0003800000 */
[----:B------:R-:W-:Y:S05]  /*5bc0*/  @!P0 BRA `(.L_x_2449) ;  /* 0x0000039000008947 */ /* 0x000fea0003800000 */
[----:B------:R-:W1:Y:S01]  /*5bd0*/  I2F.RP R15, R135 ;  /* 0x00000087000f7306 */ /* 0x000e620000209400 */
[C---:B------:R-:W-:Y:S02]  /*5be0*/  IADD3 R14, R37.reuse, -0x80, RZ ;  /* 0xffffff80250e7810 */ /* 0x040fe40007ffe0ff */
[----:B------:R-:W-:Y:S02]  /*5bf0*/  IABS R11, R37 ;  /* 0x00000025000b7213 */ /* 0x000fe40000000000 */
[----:B------:R-:W-:Y:S02]  /*5c00*/  IABS R9, R14 ;  /* 0x0000000e00097213 */ /* 0x000fe40000000000 */
[----:B------:R-:W-:-:S02]  /*5c10*/  LOP3.LUT R37, R37, c[0x0][0x2d0], RZ, 0x3c, !PT ;  /* 0x0000b40025257a12 */ /* 0x000fc400078e3cff */
        /* <DEDUP_REMOVED lines=52> */
.L_x_2449:
[----:B------:R-:W-:-:S04]  /*5f60*/  LEA R13, -R134, RZ, 0x7 ;  /* 0x000000ff860d7211 */ /* 0x000fc800078e39ff */
[----:B------:R-:W-:Y:S02]  /*5f70*/  SHF.R.S32.HI R14, RZ, 0x1f, R13 ;  /* 0x0000001fff0e7819 */ /* 0x000fe4000001140d */
.L_x_2450:
        /* <DEDUP_REMOVED lines=162> */
.L_x_2452:
[----:B------:R-:W-:Y:S05]  /*69a0*/  BSYNC B0 ;  /* 0x0000000000007941 */ /* 0x000fea0003800000 */
.L_x_2451:
[----:B------:R-:W0:Y:S01]  /*69b0*/  LDGDEPBAR ;  /* 0x00000000000079af */ /* 0x000e220000000000 */
[----:B------:R-:W-:-:S04]  /*69c0*/  IADD3 R180, P1, R13, R180, RZ ;  /* 0x000000b40db47210 */ /* 0x000fc80007f3e0ff */
[----:B------:R-:W-:Y:S02]  /*69d0*/  IADD3.X R181, R14, R181, RZ, P1, !PT ;  /* 0x000000b50eb57210 */ /* 0x000fe40000ffe4ff */
.L_x_2448:
        /* <DEDUP_REMOVED lines=63> */
[----:B------:R-:W2:Y:S03]  /*6dd0*/  SHFL.BFLY PT, R10, R11, 0x2, 0x1f ;  /* 0x0c401f000b0a7f89 */ /* 0x000ea600000e0000 */
[-C--:B------:R-:W-:Y:S01]  /*6de0*/  LEA R198, R3, R200.reuse, 0x1 ;  /* 0x000000c803c67211 */ /* 0x080fe200078e08ff */
[----:B------:R-:W3:Y:S01]  /*6df0*/  SHFL.BFLY PT, R9, R12, 0x2, 0x1f ;  /* 0x0c401f000c097f89 */ /* 0x000ee200000e0000 */
[----:B------:R-:W-:-:S02]  /*6e00*/  LEA R197, R2, R200, 0x1 ;  /* 0x000000c802c57211 */ /* 0x000fc400078e08ff */
[----:B------:R-:W-:Y:S01]  /*6e10*/  LEA R196, R2, R198, 0x1 ;  /* 0x000000c602c47211 */ /* 0x000fe200078e08ff */
[----:B------:R-:W-:Y:S04]  /*6e20*/  LDSM.16.MT88.4 R96, [R200+0x10000] ;  /* 0x01000000c860783b */ /* 0x000fe80000004200 */
[----:B------:R-:W-:Y:S04]  /*6e30*/  LDSM.16.MT88.4 R88, [R196+0xc000] ;  /* 0x00c00000c458783b */ /* 0x000fe80000004200 */
[----:B------:R-:W-:Y:S04]  /*6e40*/  LDSM.16.MT88.4 R124, [R200+0xc000] ;  /* 0x00c00000c87c783b */ /* 0x000fe80000004200 */
[----:B------:R-:W-:Y:S01]  /*6e50*/  LDSM.16.MT88.4 R72, [R198+0xc000] ;  /* 0x00c00000c648783b */ /* 0x000fe20000004200 */
[----:B--2---:R-:W-:-:S03]  /*6e60*/  FMNMX.FTZ R10, R11, R10, !PT ;  /* 0x0000000a0b0a7209 */ /* 0x004fc60007810000 */
[----:B------:R-:W-:Y:S01]  /*6e70*/  LDSM.16.MT88.4 R80, [R197+0xc000] ;  /* 0x00c00000c550783b */ /* 0x000fe20000004200 */
[----:B---3--:R-:W-:-:S03]  /*6e80*/  FMNMX.FTZ R9, R12, R9, !PT ;  /* 0x000000090c097209 */ /* 0x008fc60007810000 */
[----:B------:R-:W2:Y:S04]  /*6e90*/  SHFL.BFLY PT, R133, R10, 0x1, 0x1f ;  /* 0x0c201f000a857f89 */ /* 0x000ea800000e0000 */
[----:B------:R-:W3:Y:S04]  /*6ea0*/  SHFL.BFLY PT, R132, R9, 0x1, 0x1f ;  /* 0x0c201f0009847f89 */ /* 0x000ee800000e0000 */
[----:B------:R-:W-:Y:S04]  /*6eb0*/  LDSM.16.MT88.4 R120, [R197+0x10000] ;  /* 0x01000000c578783b */ /* 0x000fe80000004200 */
[----:B------:R-:W-:Y:S04]  /*6ec0*/  LDSM.16.MT88.4 R12, [R196+0xc800] ;  /* 0x00c80000c40c783b */ /* 0x000fe80000004200 */
[----:B-1----:R-:W-:Y:S04]  /*6ed0*/  LDSM.16.MT88.4 R24, [R200+0xc800] ;  /* 0x00c80000c818783b */ /* 0x002fe80000004200 */
[----:B------:R-:W-:Y:S01]  /*6ee0*/  LDSM.16.MT88.4 R20, [R198+0xc800] ;  /* 0x00c80000c614783b */ /* 0x000fe20000004200 */
[----:B--2---:R-:W-:-:S03]  /*6ef0*/  FMNMX.FTZ R133, R10, R133, !PT ;  /* 0x000000850a857209 */ /* 0x004fc60007810000 */
[----:B------:R-:W-:Y:S01]  /*6f00*/  LDSM.16.MT88.4 R16, [R197+0xc800] ;  /* 0x00c80000c510783b */ /* 0x000fe20000004200 */
[----:B---3--:R-:W-:Y:S01]  /*6f10*/  FMNMX.FTZ R132, R9, R132, !PT ;  /* 0x0000008409847209 */ /* 0x008fe20007810000 */
        /* <DEDUP_REMOVED lines=11> */
[--C-:B------:R-:W-:Y:S01]  /*6fd0*/  FFMA.FTZ R56, R68, c[0x0][0x23c], -R137.reuse ;  /* 0x00008f0044387a23 */ /* 0x100fe20000010889 */
[----:B------:R-:W-:Y:S01]  /*6fe0*/  LEA R232, P1, R180, c[0x0][0x168], 0x1 ;  /* 0x00005a00b4e87a11 */ /* 0x000fe200078208ff */
[----:B------:R-:W-:Y:S01]  /*6ff0*/  FFMA.FTZ R51, R70, c[0x0][0x23c], -R137 ;  /* 0x00008f0046337a23 */ /* 0x000fe20000010889 */
[----:B------:R-:W1:Y:S01]  /*7000*/  LDSM.16.MT88.4 R104, [R198+0x10000] ;  /* 0x01000000c668783b */ /* 0x000e620000004200 */
[--C-:B------:R-:W-:Y:S01]  /*7010*/  FFMA.FTZ R60, R5, c[0x0][0x23c], -R62.reuse ;  /* 0x00008f00053c7a23 */ /* 0x100fe2000001083e */
[----:B------:R-:W-:Y:S01]  /*7020*/  MUFU.EX2 R58, R58 ;  /* 0x0000003a003a7308 */ /* 0x000fe20000000800 */
[--C-:B------:R-:W-:Y:S01]  /*7030*/  FFMA.FTZ R59, R7, c[0x0][0x23c], -R62.reuse ;  /* 0x00008f00073b7a23 */ /* 0x100fe2000001083e */
[----:B------:R-:W-:Y:S01]  /*7040*/  LEA.HI.X R231, R180, c[0x0][0x16c], R181, 0x1, P1 ;  /* 0x00005b00b4e77a11 */ /* 0x000fe200008f0cb5 */
[----:B------:R-:W-:-:S02]  /*7050*/  FFMA.FTZ R57, R57, c[0x0][0x23c], -R62 ;  /* 0x00008f0039397a23 */ /* 0x000fc4000001083e */
[--C-:B------:R-:W-:Y:S02]  /*7060*/  FFMA.FTZ R52, R69, c[0x0][0x23c], -R62.reuse ;  /* 0x00008f0045347a23 */ /* 0x100fe4000001083e */
[--C-:B------:R-:W-:Y:S01]  /*7070*/  FFMA.FTZ R49, R6, c[0x0][0x23c], -R137.reuse ;  /* 0x00008f0006317a23 */ /* 0x100fe20000010889 */
[----:B------:R-:W2:Y:S01]  /*7080*/  MUFU.EX2 R55, R55 ;  /* 0x0000003700377308 */ /* 0x000ea20000000800 */
[----:B------:R-:W3:Y:S01]  /*7090*/  LDSM.16.MT88.4 R4, [R196+0x10000] ;  /* 0x01000000c404783b */ /* 0x000ee20000004200 */
        /* <DEDUP_REMOVED lines=8> */
[----:B------:R-:W4:Y:S01]  /*7120*/  MUFU.EX2 R51, R51 ;  /* 0x0000003300337308 */ /* 0x000f220000000800 */
[----:B--2---:R-:W-:Y:S01]  /*7130*/  F2FP.PACK_AB R112, R55, R58 ;  /* 0x0000003a3770723e */ /* 0x004fe200000000ff */
        /* <DEDUP_REMOVED lines=8> */
[----:B------:R-:W2:Y:S01]  /*71c0*/  MUFU.EX2 R59, R59 ;  /* 0x0000003b003b7308 */ /* 0x000ea20000000800 */
        /* <DEDUP_REMOVED lines=56> */
[----:B------:R-:W5:Y:S01]  /*7550*/  MUFU.EX2 R44, R44 ;  /* 0x0000002c002c7308 */ /* 0x000f620000000800 */
[----:B------:R-:W-:-:S02]  /*7560*/  FADD.FTZ R51, R51, R56 ;  /* 0x0000003833337221 */ /* 0x000fc40000010000 */
[----:B------:R-:W-:-:S03]  /*7570*/  FADD.FTZ R52, R52, R57 ;  /* 0x0000003934347221 */ /* 0x000fc60000010000 */
[C---:B------:R-:W-:Y:S02]  /*7580*/  HMMA.16816.F32 R76, R112.reuse, R80, RZ ;  /* 0x00000050704c723c */ /* 0x040fe400000018ff */
[----:B------:R-:W-:Y:S06]  /*7590*/  MUFU.EX2 R46, R46 ;  /* 0x0000002e002e7308 */ /* 0x000fec0000000800 */
        /* <DEDUP_REMOVED lines=14> */
[C---:B---3--:R-:W-:Y:S02]  /*7680*/  HMMA.16816.F32 R116, R112.reuse, R4, RZ ;  /* 0x000000047074723c */ /* 0x048fe400000018ff */
[----:B------:R-:W-:Y:S05]  /*7690*/  MUFU.EX2 R66, R66 ;  /* 0x0000004200427308 */ /* 0x000fea0000000800 */
[----:B--2---:R-:W-:Y:S01]  /*76a0*/  F2FP.PACK_AB R4, R49, R54 ;  /* 0x000000363104723e */ /* 0x004fe200000000ff */
[----:B------:R-:W-:Y:S01]  /*76b0*/  HMMA.16816.F32 R112, R112, R6, RZ ;  /* 0x000000067070723c */ /* 0x000fe200000018ff */
[----:B----4-:R-:W-:Y:S01]  /*76c0*/  F2FP.PACK_AB R5, R48, R53 ;  /* 0x000000353005723e */ /* 0x010fe200000000ff */
        /* <DEDUP_REMOVED lines=67> */
[----:B------:R-:W1:Y:S02]  /*7b00*/  MUFU.EX2 R167, R167 ;  /* 0x000000a700a77308 */ /* 0x000e640000000800 */
[C---:B------:R-:W-:Y:S01]  /*7b10*/  HMMA.16816.F32 R88, R4.reuse, R10, R88 ;  /* 0x0000000a0458723c */ /* 0x040fe20000001858 */
[----:B------:R-:W5:Y:S05]  /*7b20*/  LDSM.16.MT88.4 R8, [R196+0x11000] ;  /* 0x01100000c408783b */ /* 0x000f6a0000004200 */
[----:B------:R-:W-:Y:S02]  /*7b30*/  MUFU.EX2 R163, R163 ;  /* 0x000000a300a37308 */ /* 0x000fe40000000800 */
[C---:B------:R-:W-:Y:S06]  /*7b40*/  HMMA.16816.F32 R76, R4.reuse, R16, R76 ;  /* 0x00000010044c723c */ /* 0x040fec000000184c */
[----:B------:R-:W1:Y:S02]  /*7b50*/  MUFU.EX2 R168, R168 ;  /* 0x000000a800a87308 */ /* 0x000e640000000800 */
        /* <DEDUP_REMOVED lines=40> */
[----:B------:R-:W-:Y:S02]  /*7de0*/  FADD.FTZ R149, R149, R146 ;  /* 0x0000009295957221 */ /* 0x000fe40000010000 */
[----:B------:R-:W-:-:S03]  /*7df0*/  FADD.FTZ R3, R155, R136 ;  /* 0x000000889b037221 */ /* 0x000fc60000010000 */
[----:B------:R-:W-:Y:S01]  /*7e00*/  HMMA.16816.F32 R80, R4, R14, R80 ;  /* 0x0000000e0450723c */ /* 0x000fe20000001850 */
[----:B------:R-:W1:Y:S01]  /*7e10*/  LDSM.16.MT88.4 R12, [R198+0x11800] ;  /* 0x01180000c60c783b */ /* 0x000e620000004200 */
[----:B------:R-:W-:-:S06]  /*7e20*/  FADD.FTZ R3, R156, R3 ;  /* 0x000000039c037221 */ /* 0x000fcc0000010000 */
        /* <DEDUP_REMOVED lines=30> */
[----:B-----5:R-:W-:Y:S02]  /*8010*/  HMMA.16816.F32 R76, R4, R8, R76 ;  /* 0x00000008044c723c */ /* 0x020fe4000000184c */
[----:B------:R-:W-:-:S06]  /*8020*/  FADD.FTZ R165, R165, R162 ;  /* 0x000000a2a5a57221 */ /* 0x000fcc0000010000 */
        /* <DEDUP_REMOVED lines=100> */
[----:B------:R-:W3:Y:S04]  /*8670*/  LDSM.16.MT88.4 R12, [R197+0xf800] ;  /* 0x00f80000c50c783b */ /* 0x000ee80000004200 */
[----:B------:R-:W-:Y:S03]  /*8680*/  MUFU.EX2 R26, R26 ;  /* 0x0000001a001a7308 */ /* 0x000fe60000000800 */
[C---:B----4-:R-:W-:Y:S05]  /*8690*/  HMMA.16816.F32 R116, R4.reuse, R20, R116 ;  /* 0x000000140474723c */ /* 0x050fea0000001874 */
[----:B------:R-:W4:Y:S03]  /*86a0*/  MUFU.EX2 R27, R27 ;  /* 0x0000001b001b7308 */ /* 0x000f260000000800 */
[----:B------:R-:W-:Y:S05]  /*86b0*/  HMMA.16816.F32 R112, R4, R22, R112 ;  /* 0x000000160470723c */ /* 0x000fea0000001870 */
[----:B------:R-:W5:Y:S02]  /*86c0*/  MUFU.EX2 R30, R30 ;  /* 0x0000001e001e7308 */ /* 0x000f640000000800 */
[----:B-1----:R-:W-:Y:S01]  /*86d0*/  F2FP.PACK_AB R4, R25, R24 ;  /* 0x000000181904723e */ /* 0x002fe200000000ff */
[----:B------:R-:W-:Y:S01]  /*86e0*/  FADD.FTZ R24, R24, R169 ;  /* 0x000000a918187221 */ /* 0x000fe20000010000 */
[----:B------:R-:W-:Y:S01]  /*86f0*/  F2FP.PACK_AB R5, R29, R28 ;  /* 0x0000001c1d05723e */ /* 0x000fe200000000ff */
[----:B------:R-:W-:-:S02]  /*8700*/  FADD.FTZ R28, R28, R147 ;  /* 0x000000931c1c7221 */ /* 0x000fc40000010000 */
[----:B------:R-:W-:Y:S01]  /*8710*/  FADD.FTZ R25, R25, R24 ;  /* 0x0000001819197221 */ /* 0x000fe20000010000 */
[----:B----4-:R-:W-:Y:S01]  /*8720*/  F2FP.PACK_AB R6, R27, R26 ;  /* 0x0000001a1b06723e */ /* 0x010fe200000000ff */
[----:B------:R-:W-:Y:S02]  /*8730*/  FADD.FTZ R29, R29, R28 ;  /* 0x0000001c1d1d7221 */ /* 0x000fe40000010000 */
[----:B------:R-:W-:-:S04]  /*8740*/  FADD.FTZ R26, R26, R25 ;  /* 0x000000191a1a7221 */ /* 0x000fc80000010000 */
[----:B------:R-:W-:Y:S01]  /*8750*/  FADD.FTZ R234, R27, R26 ;  /* 0x0000001a1bea7221 */ /* 0x000fe20000010000 */
[----:B-----5:R-:W-:Y:S01]  /*8760*/  F2FP.PACK_AB R7, R233, R30 ;  /* 0x0000001ee907723e */ /* 0x020fe200000000ff */
[----:B------:R-:W-:-:S04]  /*8770*/  FADD.FTZ R30, R30, R29 ;  /* 0x0000001d1e1e7221 */ /* 0x000fc80000010000 */
[----:B------:R-:W-:Y:S02]  /*8780*/  FADD.FTZ R233, R233, R30 ;  /* 0x0000001ee9e97221 */ /* 0x000fe40000010000 */
[C---:B--2---:R-:W-:Y:S08]  /*8790*/  HMMA.16816.F32 R128, R4.reuse, R8, R128 ;  /* 0x000000080480723c */ /* 0x044ff00000001880 */
        /* <DEDUP_REMOVED lines=83> */
.L_x_2454:
[----:B------:R-:W-:-:S04]  /*8cd0*/  LEA R9, -R182, RZ, 0x7 ;  /* 0x000000ffb6097211 */ /* 0x000fc800078e39ff */
[----:B------:R-:W-:Y:S02]  /*8ce0*/  SHF.R.S32.HI R4, RZ, 0x1f, R9 ;  /* 0x0000001fff047819 */ /* 0x000fe40000011409 */
.L_x_2455:
[----:B------:R-:W-:Y:S02]  /*8cf0*/  ISETP.GE.AND P1, PT, R209, c[0x0][0x220], PT ;  /* 0x00008800d1007a0c */ /* 0x000fe40003f26270 */
[C---:B------:R-:W-:Y:S02]  /*8d00*/  LEA R2, P3, R9.reuse, R172, 0x1 ;  /* 0x000000ac09027211 */ /* 0x040fe400078608ff */
[----:B------:R-:W-:Y:S02]  /*8d10*/  ISETP.GE.AND P2, PT, R220, c[0x0][0x220], PT ;  /* 0x00008800dc007a0c */ /* 0x000fe40003f46270 */
[----:B------:R-:W-:-:S07]  /*8d20*/  LEA.HI.X R3, R9, R173, R4, 0x1, P3 ;  /* 0x000000ad09037211 */ /* 0x000fce00018f0c04 */
[-C--:B------:R-:W-:Y:S02]  /*8d30*/  @!P1 IADD3 R8, P4, R9, R38.reuse, RZ ;  /* 0x0000002609089210 */ /* 0x080fe40007f9e0ff */
        /* <DEDUP_REMOVED lines=75> */
[----:B------:R-:W-:Y:S01]  /*91f0*/  @!P1 IADD3 R6, P5, R9, R38, RZ ;  /* 0x0000002609069210 */ /* 0x000fe20007fbe0ff */
[----:B------:R-:W-:Y:S01]  /*9200*/  @P2 STS.128 [R216+0xd800], RZ ;  /* 0x00d800ffd8002388 */ /* 0x000fe20000000c00 */
[----:B------:R-:W-:-:S02]  /*9210*/  IADD3 R5, P4, R222, R9, RZ ;  /* 0x00000009de057210 */ /* 0x000fc40007f9e0ff */
[----:B------:R-:W-:Y:S01]  /*9220*/  @!P2 LEA R8, P6, R9, R172, 0x1 ;  /* 0x000000ac0908a211 */ /* 0x000fe200078c08ff */
[----:B------:R-:W-:Y:S01]  /*9230*/  @!PT LDS RZ, [RZ] ;  /* 0x00000000fffff984 */ /* 0x000fe20000000800 */
[----:B------:R-:W-:Y:S01]  /*9240*/  @!PT LDS RZ, [RZ] ;  /* 0x00000000fffff984 */ /* 0x000fe20000000800 */
[----:B------:R-:W-:Y:S01]  /*9250*/  @!PT LDS RZ, [RZ] ;  /* 0x00000000fffff984 */ /* 0x000fe20000000800 */
[----:B------:R4:W-:Y:S01]  /*9260*/  @!P2 LDGSTS.E.BYPASS.LTC128B.128 [R216+0xd800], [R16.64] ;  /* 0x0d80000010d8afae */ /* 0x0009e2000b901d4c */
[----:B------:R-:W-:Y:S01]  /*9270*/  @!P1 IMAD.X R7, R4, 0x1, R36, P5 ;  /* 0x0000000104079824 */ /* 0x000fe200028e0624 */
[----:B------:R-:W-:Y:S02]  /*9280*/  @!P1 IADD3 R38, P3, R5, R38, RZ ;  /* 0x0000002605269210 */ /* 0x000fe40007f7e0ff */
[--C-:B------:R-:W-:Y:S01]  /*9290*/  @!P2 LEA.HI.X R9, R9, R173, R4.reuse, 0x1, P6 ;  /* 0x000000ad0909a211 */ /* 0x100fe200030f0c04 */
[----:B------:R-:W-:Y:S01]  /*92a0*/  @P1 STS.128 [R216+0x11800], RZ ;  /* 0x011800ffd8001388 */ /* 0x000fe20000000c00 */
[----:B------:R-:W-:Y:S01]  /*92b0*/  IMAD.X R4, R219, 0x1, R4, P4 ;  /* 0x00000001db047824 */ /* 0x000fe200020e0604 */
[----:B------:R-:W-:Y:S02]  /*92c0*/  @!P2 LEA R34, P4, R5, R172, 0x1 ;  /* 0x000000ac0522a211 */ /* 0x000fe400078808ff */
[----:B------:R-:W-:Y:S01]  /*92d0*/  @!PT LDS RZ, [RZ] ;  /* 0x00000000fffff984 */ /* 0x000fe20000000800 */
[----:B------:R-:W-:Y:S01]  /*92e0*/  @!PT LDS RZ, [RZ] ;  /* 0x00000000fffff984 */ /* 0x000fe20000000800 */
[----:B------:R-:W-:Y:S01]  /*92f0*/  @!PT LDS RZ, [RZ] ;  /* 0x00000000fffff984 */ /* 0x000fe20000000800 */
[----:B------:R5:W-:Y:S01]  /*9300*/  @!P1 LDGSTS.E.BYPASS.LTC128B.128 [R216+0x11800], [R14.64+0x80] ;  /* 0x118000800ed89fae */ /* 0x000be2000b901d4c */
[----:B------:R-:W-:-:S02]  /*9310*/  @!P1 LEA R32, P5, R6, c[0x0][0x170], 0x1 ;  /* 0x00005c0006209a11 */ /* 0x000fc400078a08ff */
[----:B------:R-:W-:Y:S01]  /*9320*/  @!P2 LEA.HI.X R35, R5, R173, R4, 0x1, P4 ;  /* 0x000000ad0523a211 */ /* 0x000fe200020f0c04 */
[----:B------:R-:W-:Y:S01]  /*9330*/  @P2 STS.128 [R216+0xe000], RZ ;  /* 0x00e000ffd8002388 */ /* 0x000fe20000000c00 */
[----:B------:R-:W-:Y:S01]  /*9340*/  @!P1 IMAD.X R5, R4, 0x1, R36, P3 ;  /* 0x0000000104059824 */ /* 0x000fe200018e0624 */
[----:B------:R-:W-:Y:S02]  /*9350*/  @!P1 LEA.HI.X R33, R6, c[0x0][0x174], R7, 0x1, P5 ;  /* 0x00005d0006219a11 */ /* 0x000fe400028f0c07 */
[----:B------:R-:W-:Y:S01]  /*9360*/  @!PT LDS RZ, [RZ] ;  /* 0x00000000fffff984 */ /* 0x000fe20000000800 */
[----:B------:R-:W-:Y:S01]  /*9370*/  @!PT LDS RZ, [RZ] ;  /* 0x00000000fffff984 */ /* 0x000fe20000000800 */
[----:B------:R-:W-:Y:S01]  /*9380*/  @!PT LDS RZ, [RZ] ;  /* 0x00000000fffff984 */ /* 0x000fe20000000800 */
[----:B------:R5:W-:Y:S01]  /*9390*/  @!P2 LDGSTS.E.BYPASS.LTC128B.128 [R216+0xe000], [R12.64] ;  /* 0x0e0000000cd8afae */ /* 0x000be2000b901d4c */
[----:B------:R-:W-:-:S03]  /*93a0*/  @!P1 LEA R36, P3, R38, c[0x0][0x170], 0x1 ;  /* 0x00005c0026249a11 */ /* 0x000fc600078608ff */
[----:B------:R-:W-:Y:S01]  /*93b0*/  @P1 STS.128 [R216+0x12000], RZ ;  /* 0x012000ffd8001388 */ /* 0x000fe20000000c00 */
[----:B------:R-:W-:Y:S02]  /*93c0*/  @!P1 LEA.HI.X R37, R38, c[0x0][0x174], R5, 0x1, P3 ;  /* 0x00005d0026259a11 */ /* 0x000fe400018f0c05 */
[----:B------:R-:W-:Y:S01]  /*93d0*/  ISETP.GE.AND P3, PT, R185, 0x3, PT ;  /* 0x00000003b900780c */ /* 0x000fe20003f66270 */
        /* <DEDUP_REMOVED lines=34> */
[----:B--2---:R-:W-:Y:S04]  /*9600*/  LDSM.16.M88.4 R24, [R207] ;  /* 0x00000000cf18783b */ /* 0x004fe80000000200 */
[----:B------:R-:W2:Y:S04]  /*9610*/  LDSM.16.M88.4 R64, [R206+0x5000] ;  /* 0x00500000ce40783b */ /* 0x000ea80000000200 */
[----:B------:R-:W3:Y:S04]  /*9620*/  LDSM.16.M88.4 R4, [R206+0x4000] ;  /* 0x00400000ce04783b */ /* 0x000ee80000000200 */
[----:B------:R-:W3:Y:S04]  /*9630*/  LDSM.16.M88.4 R140, [R206+0x4800] ;  /* 0x00480000ce8c783b */ /* 0x000ee80000000200 */
[----:B------:R-:W3:Y:S04]  /*9640*/  LDSM.16.M88.4 R56, [R206+0x5800] ;  /* 0x00580000ce38783b */ /* 0x000ee80000000200 */
[----:B------:R-:W3:Y:S04]  /*9650*/  LDSM.16.M88.4 R48, [R206+0x6000] ;  /* 0x00600000ce30783b */ /* 0x000ee80000000200 */
[----:B------:R-:W3:Y:S04]  /*9660*/  LDSM.16.M88.4 R40, [R206+0x6800] ;  /* 0x00680000ce28783b */ /* 0x000ee80000000200 */
[----:B-1----:R-:W1:Y:S04]  /*9670*/  LDSM.16.M88.4 R32, [R206+0x7000] ;  /* 0x00700000ce20783b */ /* 0x002e680000000200 */
[----:B------:R-:W1:Y:S04]  /*9680*/  LDSM.16.M88.4 R156, [R206+0x7800] ;  /* 0x00780000ce9c783b */ /* 0x000e680000000200 */
[----:B------:R-:W-:Y:S04]  /*9690*/  LDSM.16.M88.4 R148, [R205] ;  /* 0x00000000cd94783b */ /* 0x000fe80000000200 */
[----:B------:R-:W1:Y:S04]  /*96a0*/  LDSM.16.M88.4 R152, [R204+0x1000] ;  /* 0x00100000cc98783b */ /* 0x000e680000000200 */
[----:B----4-:R-:W4:Y:S01]  /*96b0*/  LDSM.16.M88.4 R16, [R204+0x1800] ;  /* 0x00180000cc10783b */ /* 0x010f220000000200 */
[C---:B--2---:R-:W-:Y:S03]  /*96c0*/  HMMA.16816.F32 R136, R24.reuse, R64, RZ ;  /* 0x000000401888723c */ /* 0x044fe600000018ff */
[----:B-----5:R-:W2:Y:S04]  /*96d0*/  LDSM.16.M88.4 R12, [R204+0x2000] ;  /* 0x00200000cc0c783b */ /* 0x020ea80000000200 */
[----:B------:R-:W5:Y:S01]  /*96e0*/  LDSM.16.M88.4 R164, [R204] ;  /* 0x00000000cca4783b */ /* 0x000f620000000200 */
[C---:B------:R-:W-:Y:S03]  /*96f0*/  HMMA.16816.F32 R64, R24.reuse, R66, RZ ;  /* 0x000000421840723c */ /* 0x040fe600000018ff */
[----:B------:R-:W1:Y:S04]  /*9700*/  LDSM.16.M88.4 R160, [R204+0x800] ;  /* 0x00080000cca0783b */ /* 0x000e680000000200 */
[----:B---3--:R-:W3:Y:S01]  /*9710*/  LDSM.16.M88.4 R20, [R204+0x2800] ;  /* 0x00280000cc14783b */ /* 0x008ee20000000200 */
[C---:B------:R-:W-:Y:S03]  /*9720*/  HMMA.16816.F32 R8, R24.reuse, R4, RZ ;  /* 0x000000041808723c */ /* 0x040fe600000018ff */
[----:B------:R-:W-:Y:S04]  /*9730*/  LDSM.16.M88.4 R176, [R199+0x4800] ;  /* 0x00480000c7b0783b */ /* 0x000fe80000000200 */
[----:B------:R-:W-:Y:S01]  /*9740*/  LDSM.16.M88.4 R172, [R199+0x5000] ;  /* 0x00500000c7ac783b */ /* 0x000fe20000000200 */
[C---:B------:R-:W-:Y:S03]  /*9750*/  HMMA.16816.F32 R144, R24.reuse, R140, RZ ;  /* 0x0000008c1890723c */ /* 0x040fe600000018ff */
[----:B------:R-:W-:Y:S04]  /*9760*/  LDSM.16.M88.4 R168, [R199+0x5800] ;  /* 0x00580000c7a8783b */ /* 0x000fe80000000200 */
[----:B------:R-:W0:Y:S01]  /*9770*/  LDGDEPBAR ;  /* 0x00000000000079af */ /* 0x000e220000000000 */
[C---:B------:R-:W-:Y:S08]  /*9780*/  HMMA.16816.F32 R60, R24.reuse, R56, RZ ;  /* 0x00000038183c723c */ /* 0x040ff000000018ff */
[C---:B------:R-:W-:Y:S08]  /*9790*/  HMMA.16816.F32 R52, R24.reuse, R48, RZ ;  /* 0x000000301834723c */ /* 0x040ff000000018ff */
[C---:B------:R-:W-:Y:S08]  /*97a0*/  HMMA.16816.F32 R44, R24.reuse, R40, RZ ;  /* 0x00000028182c723c */ /* 0x040ff000000018ff */
        /* <DEDUP_REMOVED lines=12> */
[----:B------:R-:W1:Y:S07]  /*9870*/  LDSM.16.M88.4 R152, [R204+0x3800] ;  /* 0x00380000cc98783b */ /* 0x000e6e0000000200 */
[C---:B----4-:R-:W-:Y:S08]  /*9880*/  HMMA.16816.F32 R60, R148.reuse, R16, R60 ;  /* 0x00000010943c723c */ /* 0x050ff0000000183c */
[C---:B------:R-:W-:Y:S01]  /*9890*/  HMMA.16816.F32 R56, R148.reuse, R18, R56 ;  /* 0x000000129438723c */ /* 0x040fe20000001838 */
[----:B------:R-:W-:Y:S07]  /*98a0*/  LDSM.16.M88.4 R16, [R199+0x4000] ;  /* 0x00400000c710783b */ /* 0x000fee0000000200 */
[C---:B--2---:R-:W-:Y:S08]  /*98b0*/  HMMA.16816.F32 R52, R148.reuse, R12, R52 ;  /* 0x0000000c9434723c */ /* 0x044ff00000001834 */
[C---:B------:R-:W-:Y:S01]  /*98c0*/  HMMA.16816.F32 R48, R148.reuse, R14, R48 ;  /* 0x0000000e9430723c */ /* 0x040fe20000001830 */
[----:B------:R-:W2:Y:S07]  /*98d0*/  LDSM.16.M88.4 R12, [R203] ;  /* 0x00000000cb0c783b */ /* 0x000eae0000000200 */
[C---:B-----5:R-:W-:Y:S08]  /*98e0*/  HMMA.16816.F32 R8, R148.reuse, R164, R8 ;  /* 0x000000a49408723c */ /* 0x060ff00000001808 */
        /* <DEDUP_REMOVED lines=12> */
[----:B------:R-:W-:Y:S01]  /*99b0*/  HMMA.16816.F32 R24, R148, R154, R24 ;  /* 0x0000009a9418723c */ /* 0x000fe20000001818 */
[----:B------:R-:W-:Y:S04]  /*99c0*/  LDSM.16.M88.4 R148, [R201+0x800] ;  /* 0x00080000c994783b */ /* 0x000fe80000000200 */
[----:B------:R-:W-:Y:S03]  /*99d0*/  LDSM.16.M88.4 R152, [R201] ;  /* 0x00000000c998783b */ /* 0x000fe60000000200 */
[C---:B--2---:R-:W-:Y:S08]  /*99e0*/  HMMA.16816.F32 R8, R12.reuse, R16, R8 ;  /* 0x000000100c08723c */ /* 0x044ff00000001808 */
[C---:B------:R-:W-:Y:S01]  /*99f0*/  HMMA.16816.F32 R4, R12.reuse, R18, R4 ;  /* 0x000000120c04723c */ /* 0x040fe20000001804 */
[----:B------:R-:W2:Y:S07]  /*9a00*/  LDSM.16.M88.4 R16, [R202] ;  /* 0x00000000ca10783b */ /* 0x000eae0000000200 */
        /* <DEDUP_REMOVED lines=12> */
[C---:B---3--:R-:W-:Y:S08]  /*9ad0*/  HMMA.16816.F32 R44, R12.reuse, R20, R44 ;  /* 0x000000140c2c723c */ /* 0x048ff0000000182c */
[C---:B------:R-:W-:Y:S01]  /*9ae0*/  HMMA.16816.F32 R40, R12.reuse, R22, R40 ;  /* 0x000000160c28723c */ /* 0x040fe20000001828 */
[----:B------:R-:W3:Y:S07]  /*9af0*/  LDSM.16.M88.4 R20, [R201+0x1000] ;  /* 0x00100000c914783b */ /* 0x000eee0000000200 */
        /* <DEDUP_REMOVED lines=12> */
[----:B------:R-:W4:Y:S07]  /*9bc0*/  LDSM.16.M88.4 R152, [R201+0x2800] ;  /* 0x00280000c998783b */ /* 0x000f2e0000000200 */
[C---:B---3--:R-:W-:Y:S08]  /*9bd0*/  HMMA.16816.F32 R136, R16.reuse, R20, R136 ;  /* 0x000000141088723c */ /* 0x048ff00000001888 */
[C---:B------:R-:W-:Y:S01]  /*9be0*/  HMMA.16816.F32 R64, R16.reuse, R22, R64 ;  /* 0x000000161040723c */ /* 0x040fe20000001840 */
[----:B------:R-:W3:Y:S07]  /*9bf0*/  LDSM.16.M88.4 R20, [R201+0x3800] ;  /* 0x00380000c914783b */ /* 0x000eee0000000200 */
[C---:B-1----:R-:W-:Y:S08]  /*9c00*/  HMMA.16816.F32 R52, R16.reuse, R12, R52 ;  /* 0x0000000c1034723c */ /* 0x042ff00000001834 */
[C---:B------:R-:W-:Y:S01]  /*9c10*/  HMMA.16816.F32 R48, R16.reuse, R14, R48 ;  /* 0x0000000e1030723c */ /* 0x040fe20000001830 */
[----:B------:R-:W1:Y:S07]  /*9c20*/  LDSM.16.M88.4 R12, [R206+0x8000] ;  /* 0x00800000ce0c783b */ /* 0x000e6e0000000200 */
[C---:B--2---:R-:W-:Y:S08]  /*9c30*/  HMMA.16816.F32 R36, R16.reuse, R148, R36 ;  /* 0x000000941024723c */ /* 0x044ff00000001824 */
[C---:B------:R-:W-:Y:S01]  /*9c40*/  HMMA.16816.F32 R32, R16.reuse, R150, R32 ;  /* 0x000000961020723c */ /* 0x040fe20000001820 */
[----:B------:R-:W2:Y:S07]  /*9c50*/  LDSM.16.M88.4 R148, [R206+0xb800] ;  /* 0x00b80000ce94783b */ /* 0x000eae0000000200 */
[C---:B------:R-:W-:Y:S08]  /*9c60*/  HMMA.16816.F32 R60, R16.reuse, R156, R60 ;  /* 0x0000009c103c723c */ /* 0x040ff0000000183c */
[C---:B------:R-:W-:Y:S01]  /*9c70*/  HMMA.16816.F32 R56, R16.reuse, R158, R56 ;  /* 0x0000009e1038723c */ /* 0x040fe20000001838 */
[----:B------:R-:W5:Y:S07]  /*9c80*/  LDSM.16.M88.4 R156, [R206+0xa800] ;  /* 0x00a80000ce9c783b */ /* 0x000f6e0000000200 */
[C---:B----4-:R-:W-:Y:S08]  /*9c90*/  HMMA.16816.F32 R44, R16.reuse, R152, R44 ;  /* 0x00000098102c723c */ /* 0x050ff0000000182c */
[C---:B------:R-:W-:Y:S01]  /*9ca0*/  HMMA.16816.F32 R40, R16.reuse, R154, R40 ;  /* 0x0000009a1028723c */ /* 0x040fe20000001828 */
[----:B------:R-:W4:Y:S07]  /*9cb0*/  LDSM.16.M88.4 R152, [R206+0xb000] ;  /* 0x00b00000ce98783b */ /* 0x000f2e0000000200 */
[C---:B---3--:R-:W-:Y:S08]  /*9cc0*/  HMMA.16816.F32 R28, R16.reuse, R20, R28 ;  /* 0x00000014101c723c */ /* 0x048ff0000000181c */
[----:B------:R-:W-:Y:S01]  /*9cd0*/  HMMA.16816.F32 R24, R16, R22, R24 ;  /* 0x000000161018723c */ /* 0x000fe20000001818 */
[----:B------:R-:W-:Y:S04]  /*9ce0*/  LDSM.16.M88.4 R20, [R205+0x2000] ;  /* 0x00200000cd14783b */ /* 0x000fe80000000200 */
[----:B------:R-:W-:Y:S03]  /*9cf0*/  LDSM.16.M88.4 R16, [R204+0x4000] ;  /* 0x00400000cc10783b */ /* 0x000fe60000000200 */
        /* <DEDUP_REMOVED lines=9> */
[C---:B-----5:R-:W-:Y:S08]  /*9d90*/  HMMA.16816.F32 R44, R176.reuse, R156, R44 ;  /* 0x0000009cb02c723c */ /* 0x060ff0000000182c */
[C---:B------:R-:W-:Y:S01]  /*9da0*/  HMMA.16816.F32 R40, R176.reuse, R158, R40 ;  /* 0x0000009eb028723c */ /* 0x040fe20000001828 */
[----:B------:R-:W3:Y:S07]  /*9db0*/  LDSM.16.M88.4 R156, [R204+0x5000] ;  /* 0x00500000cc9c783b */ /* 0x000eee0000000200 */
[C---:B------:R-:W-:Y:S08]  /*9dc0*/  HMMA.16816.F32 R60, R176.reuse, R164, R60 ;  /* 0x000000a4b03c723c */ /* 0x040ff0000000183c */
[C---:B------:R-:W-:Y:S01]  /*9dd0*/  HMMA.16816.F32 R56, R176.reuse, R166, R56 ;  /* 0x000000a6b038723c */ /* 0x040fe20000001838 */
[----:B------:R-:W-:Y:S07]  /*9de0*/  LDSM.16.M88.4 R164, [R204+0x6800] ;  /* 0x00680000cca4783b */ /* 0x000fee0000000200 */
[C---:B----4-:R-:W-:Y:S08]  /*9df0*/  HMMA.16816.F32 R36, R176.reuse, R152, R36 ;  /* 0x00000098b024723c */ /* 0x050ff00000001824 */
[----:B------:R-:W-:Y:S01]  /*9e00*/  HMMA.16816.F32 R32, R176, R154, R32 ;  /* 0x0000009ab020723c */ /* 0x000fe20000001820 */
[----:B------:R-:W-:Y:S07]  /*9e10*/  LDSM.16.M88.4 R152, [R203+0x2000] ;  /* 0x00200000cb98783b */ /* 0x000fee0000000200 */
[C---:B-1----:R-:W-:Y:S08]  /*9e20*/  HMMA.16816.F32 R144, R20.reuse, R12, R144 ;  /* 0x0000000c1490723c */ /* 0x042ff00000001890 */
[----:B------:R-:W-:Y:S01]  /*9e30*/  HMMA.16816.F32 R140, R20, R14, R140 ;  /* 0x0000000e148c723c */ /* 0x000fe2000000188c */
[----:B------:R-:W1:Y:S07]  /*9e40*/  LDSM.16.M88.4 R12, [R199+0x8000] ;  /* 0x00800000c70c783b */ /* 0x000e6e0000000200 */
[C---:B------:R-:W-:Y:S08]  /*9e50*/  HMMA.16816.F32 R136, R176.reuse, R168, R136 ;  /* 0x000000a8b088723c */ /* 0x040ff00000001888 */
[----:B------:R-:W-:Y:S08]  /*9e60*/  HMMA.16816.F32 R64, R176, R170, R64 ;  /* 0x000000aab040723c */ /* 0x000ff00000001840 */
[C---:B------:R-:W-:Y:S08]  /*9e70*/  HMMA.16816.F32 R8, R20.reuse, R16, R8 ;  /* 0x000000101408723c */ /* 0x040ff00000001808 */
[C---:B------:R-:W-:Y:S01]  /*9e80*/  HMMA.16816.F32 R4, R20.reuse, R18, R4 ;  /* 0x000000121404723c */ /* 0x040fe20000001804 */
[----:B------:R-:W4:Y:S07]  /*9e90*/  LDSM.16.M88.4 R16, [R204+0x6000] ;  /* 0x00600000cc10783b */ /* 0x000f2e0000000200 */
[C---:B--2---:R-:W-:Y:S08]  /*9ea0*/  HMMA.16816.F32 R60, R20.reuse, R148, R60 ;  /* 0x00000094143c723c */ /* 0x044ff0000000183c */
[C---:B------:R-:W-:Y:S01]  /*9eb0*/  HMMA.16816.F32 R168, R20.reuse, R150, R56 ;  /* 0x0000009614a8723c */ /* 0x040fe20000001838 */
[----:B------:R-:W-:Y:S04]  /*9ec0*/  LDSM.16.M88.4 R148, [R202+0x2000] ;  /* 0x00200000ca94783b */ /* 0x000fe80000000200 */
[----:B------:R-:W2:Y:S03]  /*9ed0*/  LDSM.16.M88.4 R56, [R201+0x4000] ;  /* 0x00400000c938783b */ /* 0x000ea60000000200 */
[C---:B---3--:R-:W-:Y:S08]  /*9ee0*/  HMMA.16816.F32 R136, R20.reuse, R156, R136 ;  /* 0x0000009c1488723c */ /* 0x048ff00000001888 */
[----:B------:R-:W-:Y:S01]  /*9ef0*/  HMMA.16816.F32 R64, R20, R158, R64 ;  /* 0x0000009e1440723c */ /* 0x000fe20000001840 */
[----:B------:R-:W3:Y:S07]  /*9f00*/  LDSM.16.M88.4 R156, [R204+0x7800] ;  /* 0x00780000cc9c783b */ /* 0x000eee0000000200 */
[C---:B------:R-:W-:Y:S08]  /*9f10*/  HMMA.16816.F32 R52, R176.reuse, R160, R52 ;  /* 0x000000a0b034723c */ /* 0x040ff00000001834 */
[----:B------:R-:W-:Y:S01]  /*9f20*/  HMMA.16816.F32 R48, R176, R162, R48 ;  /* 0x000000a2b030723c */ /* 0x000fe20000001830 */
[----:B------:R-:W5:Y:S07]  /*9f30*/  LDSM.16.M88.4 R160, [R204+0x7000] ;  /* 0x00700000cca0783b */ /* 0x000f6e0000000200 */
[C---:B-1----:R-:W-:Y:S08]  /*9f40*/  HMMA.16816.F32 R8, R152.reuse, R12, R8 ;  /* 0x0000000c9808723c */ /* 0x042ff00000001808 */
[----:B------:R-:W-:Y:S01]  /*9f50*/  HMMA.16816.F32 R4, R152, R14, R4 ;  /* 0x0000000e9804723c */ /* 0x000fe20000001804 */
[----:B------:R-:W1:Y:S07]  /*9f60*/  LDSM.16.M88.4 R12, [R201+0x4800] ;  /* 0x00480000c90c783b */ /* 0x000e6e0000000200 */
[C---:B----4-:R-:W-:Y:S08]  /*9f70*/  HMMA.16816.F32 R52, R20.reuse, R16, R52 ;  /* 0x000000101434723c */ /* 0x050ff00000001834 */
[----:B------:R-:W-:Y:S01]  /*9f80*/  HMMA.16816.F32 R48, R20, R18, R48 ;  /* 0x000000121430723c */ /* 0x000fe20000001830 */
[----:B------:R-:W4:Y:S07]  /*9f90*/  LDSM.16.M88.4 R16, [R199+0x9000] ;  /* 0x00900000c710783b */ /* 0x000f2e0000000200 */
[----:B------:R-:W-:Y:S07]  /*9fa0*/  HMMA.16816.F32 R144, R152, R172, R144 ;  /* 0x000000ac9890723c */ /* 0x000fee0000001890 */
[----:B------:R-:W-:Y:S01]  /*9fb0*/  IMAD.MOV.U32 R173, RZ, RZ, R3 ;  /* 0x000000ffffad7224 */ /* 0x000fe200078e0003 */
[----:B------:R-:W-:Y:S01]  /*9fc0*/  HMMA.16816.F32 R40, R20, R166, R40 ;  /* 0x000000a61428723c */ /* 0x000fe20000001828 */
[----:B------:R-:W-:-:S06]  /*9fd0*/  IMAD.MOV.U32 R172, RZ, RZ, R2 ;  /* 0x000000ffffac7224 */ /* 0x000fcc00078e0002 */
[----:B------:R-:W-:Y:S01]  /*9fe0*/  IMAD R166, R215, 0x80, R214 ;  /* 0x00000080d7a67824 */ /* 0x000fe200078e02d6 */
[----:B--2---:R-:W-:Y:S07]  /*9ff0*/  HMMA.16816.F32 R8, R148, R56, R8 ;  /* 0x000000389408723c */ /* 0x004fee0000001808 */
[----:B------:R-:W-:Y:S01]  /*a000*/  IADD3 R57, R166, 0x8, RZ ;  /* 0x00000008a6397810 */ /* 0x000fe20007ffe0ff */
[----:B---3--:R-:W-:Y:S03]  /*a010*/  HMMA.16816.F32 R24, R20, R158, R24 ;  /* 0x0000009e1418723c */ /* 0x008fe60000001818 */
[----:B------:R-:W-:-:S04]  /*a020*/  ISETP.GE.AND P6, PT, R57, R184, PT ;  /* 0x000000b83900720c */ /* 0x000fc80003fc6270 */
[----:B------:R-:W-:Y:S01]  /*a030*/  IADD3 R158, R166, 0x1, RZ ;  /* 0x00000001a69e7810 */ /* 0x000fe20007ffe0ff */
[----:B------:R-:W-:Y:S03]  /*a040*/  HMMA.16816.F32 R4, R148, R58, R4 ;  /* 0x0000003a9404723c */ /* 0x000fe60000001804 */
[----:B------:R-:W2:Y:S01]  /*a050*/  I2F R56, R158 ;  /* 0x0000009e00387306 */ /* 0x000ea20000201400 */
[C---:B------:R-:W-:Y:S02]  /*a060*/  ISETP.GE.AND P4, PT, R158.reuse, R184, PT ;  /* 0x000000b89e00720c */ /* 0x040fe40003f86270 */
[----:B------:R-:W-:Y:S02]  /*a070*/  ISETP.GE.AND P5, PT, R158, R183, PT ;  /* 0x000000b79e00720c */ /* 0x000fe40003fa6270 */
[----:B------:R-:W-:Y:S03]  /*a080*/  HMMA.16816.F32 R28, R20, R156, R28 ;  /* 0x0000009c141c723c */ /* 0x000fe6000000181c */
[----:B------:R-:W3:Y:S04]  /*a090*/  I2F R157, R57 ;  /* 0x00000039009d7306 */ /* 0x000ee80000201400 */
[----:B------:R-:W-:Y:S01]  /*a0a0*/  IADD3 R156, R166, 0x9, RZ ;  /* 0x00000009a69c7810 */ /* 0x000fe20007ffe0ff */
[----:B------:R-:W-:Y:S01]  /*a0b0*/  HMMA.16816.F32 R140, R152, R174, R140 ;  /* 0x000000ae988c723c */ /* 0x000fe2000000188c */
[----:B--2---:R-:W-:-:S02]  /*a0c0*/  FFMA.FTZ R9, R0, R56, R9 ;  /* 0x0000003800097223 */ /* 0x004fc40000010009 */
[----:B------:R-:W-:-:S05]  /*a0d0*/  FFMA.FTZ R11, R0, R56, R11 ;  /* 0x00000038000b7223 */ /* 0x000fca000001000b */
[C---:B------:R-:W-:Y:S01]  /*a0e0*/  HMMA.16816.F32 R44, R20.reuse, R164, R44 ;  /* 0x000000a4142c723c */ /* 0x040fe2000000182c */
[----:B------:R-:W-:Y:S02]  /*a0f0*/  FSEL R9, R9, -INF , !P4 ;  /* 0xff80000009097808 */ /* 0x000fe40006000000 */
[----:B------:R-:W-:Y:S01]  /*a100*/  ISETP.GE.AND P4, PT, R57, R183, PT ;  /* 0x000000b73900720c */ /* 0x000fe20003f86270 */
[CC--:B---3--:R-:W-:Y:S01]  /*a110*/  FFMA.FTZ R4, R0.reuse, R157.reuse, R4 ;  /* 0x0000009d00047223 */ /* 0x0c8fe20000010004 */
[----:B------:R-:W-:Y:S01]  /*a120*/  LDSM.16.M88.4 R56, [R199+0x9800] ;  /* 0x00980000c738783b */ /* 0x000fe20000000200 */
[----:B------:R-:W-:Y:S01]  /*a130*/  FSEL R11, R11, -INF , !P5 ;  /* 0xff8000000b0b7808 */ /* 0x000fe20006800000 */
[----:B------:R-:W-:Y:S01]  /*a140*/  FFMA.FTZ R6, R0, R157, R6 ;  /* 0x0000009d00067223 */ /* 0x000fe20000010006 */
[----:B-----5:R-:W-:Y:S01]  /*a150*/  HMMA.16816.F32 R36, R20, R160, R36 ;  /* 0x000000a01424723c */ /* 0x020fe20000001824 */
[----:B------:R-:W-:Y:S02]  /*a160*/  FSEL R174, R4, -INF , !P6 ;  /* 0xff80000004ae7808 */ /* 0x000fe40007000000 */
[----:B------:R-:W-:-:S02]  /*a170*/  ISETP.GE.AND P5, PT, R156, R184, PT ;  /* 0x000000b89c00720c */ /* 0x000fc40003fa6270 */
[----:B------:R-:W-:Y:S02]  /*a180*/  IADD3 R4, R166, 0x11, RZ ;  /* 0x00000011a6047810 */ /* 0x000fe40007ffe0ff */
[----:B------:R-:W-:Y:S01]  /*a190*/  FSEL R176, R6, -INF , !P4 ;  /* 0xff80000006b07808 */ /* 0x000fe20006000000 */
[----:B------:R-:W-:Y:S01]  /*a1a0*/  HMMA.16816.F32 R32, R20, R162, R32 ;  /* 0x000000a21420723c */ /* 0x000fe20000001820 */
[----:B------:R-:W2:Y:S01]  /*a1b0*/  LDSM.16.M88.4 R20, [R201+0x5000] ;  /* 0x00500000c914783b */ /* 0x000ea20000000200 */
[----:B------:R-:W-:-:S06]  /*a1c0*/  ISETP.GE.AND P6, PT, R156, R183, PT ;  /* 0x000000b79c00720c */ /* 0x000fcc0003fc6270 */
[----:B-1----:R-:W-:Y:S01]  /*a1d0*/  HMMA.16816.F32 R144, R148, R12, R144 ;  /* 0x0000000c9490723c */ /* 0x002fe20000001890 */
[----:B------:R-:W1:Y:S06]  /*a1e0*/  I2F R13, R156 ;  /* 0x0000009c000d7306 */ /* 0x000e6c0000201400 */
[----:B------:R-:W-:Y:S01]  /*a1f0*/  IADD3 R12, R166, 0x10, RZ ;  /* 0x00000010a60c7810 */ /* 0x000fe20007ffe0ff */
[----:B----4-:R-:W-:Y:S03]  /*a200*/  HMMA.16816.F32 R136, R152, R16, R136 ;  /* 0x000000109888723c */ /* 0x010fe60000001888 */
[----:B------:R-:W3:Y:S01]  /*a210*/  I2F R159, R12 ;  /* 0x0000000c009f7306 */ /* 0x000ee20000201400 */
[----:B------:R-:W-:-:S03]  /*a220*/  ISETP.GE.AND P4, PT, R12, R184, PT ;  /* 0x000000b80c00720c */ /* 0x000fc60003f86270 */
[----:B------:R-:W-:Y:S01]  /*a230*/  IADD3 R16, R166, 0x19, RZ ;  /* 0x00000019a6107810 */ /* 0x000fe20007ffe0ff */
[----:B------:R-:W-:Y:S01]  /*a240*/  HMMA.16816.F32 R140, R148, R14, R140 ;  /* 0x0000000e948c723c */ /* 0x000fe2000000188c */
[CC--:B-1----:R-:W-:Y:S02]  /*a250*/  FFMA.FTZ R5, R0.reuse, R13.reuse, R5 ;  /* 0x0000000d00057223 */ /* 0x0c2fe40000010005 */
[----:B------:R-:W-:Y:S02]  /*a260*/  FFMA.FTZ R7, R0, R13, R7 ;  /* 0x0000000d00077223 */ /* 0x000fe40000010007 */
[----:B------:R1:W4:Y:S01]  /*a270*/  I2F R13, R4 ;  /* 0x00000004000d7306 */ /* 0x0003220000201400 */
[----:B------:R-:W-:Y:S02]  /*a280*/  FSEL R186, R5, -INF , !P5 ;  /* 0xff80000005ba7808 */ /* 0x000fe40006800000 */
[----:B------:R-:W-:Y:S01]  /*a290*/  ISETP.GE.AND P5, PT, R12, R183, PT ;  /* 0x000000b70c00720c */ /* 0x000fe20003fa6270 */
[----:B------:R-:W-:Y:S01]  /*a2a0*/  HMMA.16816.F32 R64, R152, R18, R64 ;  /* 0x000000129840723c */ /* 0x000fe20000001840 */
[----:B------:R-:W-:Y:S01]  /*a2b0*/  FSEL R178, R7, -INF , !P6 ;  /* 0xff80000007b27808 */ /* 0x000fe20007000000 */
[----:B---3--:R-:W-:Y:S01]  /*a2c0*/  FFMA.FTZ R144, R0, R159, R144 ;  /* 0x0000009f00907223 */ /* 0x008fe20000010090 */
[----:B------:R-:W-:-:S02]  /*a2d0*/  IADD3 R12, R166, 0x18, RZ ;  /* 0x00000018a60c7810 */ /* 0x000fc40007ffe0ff */
[-C--:B------:R-:W-:Y:S02]  /*a2e0*/  ISETP.GE.AND P6, PT, R4, R184.reuse, PT ;  /* 0x000000b80400720c */ /* 0x080fe40003fc6270 */
[----:B------:R-:W3:Y:S01]  /*a2f0*/  I2F R17, R12 ;  /* 0x0000000c00117306 */ /* 0x000ee20000201400 */
[----:B------:R-:W-:Y:S01]  /*a300*/  FSEL R164, R144, -INF , !P4 ;  /* 0xff80000090a47808 */ /* 0x000fe20006000000 */
[----:B------:R-:W-:Y:S01]  /*a310*/  FFMA.FTZ R144, R0, R159, R146 ;  /* 0x0000009f00907223 */ /* 0x000fe20000010092 */
[----:B------:R-:W-:Y:S01]  /*a320*/  ISETP.GE.AND P4, PT, R4, R183, PT ;  /* 0x000000b70400720c */ /* 0x000fe20003f86270 */
[----:B--2---:R-:W-:Y:S01]  /*a330*/  HMMA.16816.F32 R136, R148, R20, R136 ;  /* 0x000000149488723c */ /* 0x004fe20000001888 */
[----:B-1----:R-:W1:Y:S01]  /*a340*/  LDSM.16.M88.4 R4, [R201+0x5800] ;  /* 0x00580000c904783b */ /* 0x002e620000000200 */
[-C--:B----4-:R-:W-:Y:S01]  /*a350*/  FFMA.FTZ R145, R0, R13.reuse, R145 ;  /* 0x0000000d00917223 */ /* 0x090fe20000010091 */
[----:B------:R-:W-:Y:S01]  /*a360*/  IADD3 R18, R166, 0x20, RZ ;  /* 0x00000020a6127810 */ /* 0x000fe20007ffe0ff */
[----:B------:R-:W2:Y:S01]  /*a370*/  I2F R20, R16 ;  /* 0x0000001000147306 */ /* 0x000ea20000201400 */
[----:B------:R-:W-:Y:S01]  /*a380*/  FSEL R144, R144, -INF , !P5 ;  /* 0xff80000090907808 */ /* 0x000fe20006800000 */
[----:B------:R-:W-:Y:S01]  /*a390*/  FFMA.FTZ R147, R0, R13, R147 ;  /* 0x0000000d00937223 */ /* 0x000fe20000010093 */
[----:B------:R-:W-:Y:S01]  /*a3a0*/  FSEL R162, R145, -INF , !P6 ;  /* 0xff80000091a27808 */ /* 0x000fe20007000000 */
[----:B------:R-:W-:Y:S01]  /*a3b0*/  HMMA.16816.F32 R60, R152, R56, R60 ;  /* 0x00000038983c723c */ /* 0x000fe2000000183c */
[----:B------:R-:W-:-:S02]  /*a3c0*/  ISETP.GE.AND P5, PT, R12, R184, PT ;  /* 0x000000b80c00720c */ /* 0x000fc40003fa6270 */
[----:B------:R-:W-:Y:S01]  /*a3d0*/  ISETP.GE.AND P6, PT, R12, R183, PT ;  /* 0x000000b70c00720c */ /* 0x000fe20003fc6270 */
[CC--:B---3--:R-:W-:Y:S01]  /*a3e0*/  FFMA.FTZ R140, R0.reuse, R17.reuse, R140 ;  /* 0x00000011008c7223 */ /* 0x0c8fe2000001008c */
[----:B------:R-:W3:Y:S01]  /*a3f0*/  LDSM.16.M88.4 R12, [R199+0xa000] ;  /* 0x00a00000c70c783b */ /* 0x000ee20000000200 */
[----:B------:R-:W4:Y:S01]  /*a400*/  I2F R19, R18 ;  /* 0x0000001200137306 */ /* 0x000f220000201400 */
[----:B------:R-:W-:Y:S01]  /*a410*/  FSEL R156, R147, -INF , !P4 ;  /* 0xff800000939c7808 */ /* 0x000fe20006000000 */
[----:B------:R-:W-:Y:S01]  /*a420*/  FFMA.FTZ R142, R0, R17, R142 ;  /* 0x00000011008e7223 */ /* 0x000fe2000001008e */
[----:B------:R-:W-:Y:S01]  /*a430*/  FSEL R160, R140, -INF , !P5 ;  /* 0xff8000008ca07808 */ /* 0x000fe20006800000 */
[----:B------:R-:W-:Y:S01]  /*a440*/  HMMA.16816.F32 R64, R148, R22, R64 ;  /* 0x000000169440723c */ /* 0x000fe20000001840 */
[----:B------:R-:W-:Y:S01]  /*a450*/  ISETP.GE.AND P4, PT, R16, R184, PT ;  /* 0x000000b81000720c */ /* 0x000fe20003f86270 */
[-C--:B--2---:R-:W-:Y:S01]  /*a460*/  FFMA.FTZ R141, R0, R20.reuse, R141 ;  /* 0x00000014008d7223 */ /* 0x084fe2000001008d */
[----:B------:R-:W-:Y:S01]  /*a470*/  ISETP.GE.AND P5, PT, R16, R183, PT ;  /* 0x000000b71000720c */ /* 0x000fe20003fa6270 */
[----:B------:R-:W-:Y:S01]  /*a480*/  FFMA.FTZ R143, R0, R20, R143 ;  /* 0x00000014008f7223 */ /* 0x000fe2000001008f */
[----:B------:R-:W-:-:S02]  /*a490*/  IADD3 R16, R166, 0x21, RZ ;  /* 0x00000021a6107810 */ /* 0x000fc40007ffe0ff */
[----:B------:R-:W-:Y:S01]  /*a4a0*/  IADD3 R20, R166, 0x28, RZ ;  /* 0x00000028a6147810 */ /* 0x000fe20007ffe0ff */
[----:B------:R-:W-:Y:S01]  /*a4b0*/  HMMA.16816.F32 R168, R152, R58, R168 ;  /* 0x0000003a98a8723c */ /* 0x000fe200000018a8 */
[----:B------:R-:W2:Y:S01]  /*a4c0*/  I2F R21, R16 ;  /* 0x0000001000157306 */ /* 0x000ea20000201400 */
[----:B------:R-:W-:Y:S01]  /*a4d0*/  FSEL R146, R142, -INF , !P6 ;  /* 0xff8000008e927808 */ /* 0x000fe20007000000 */
[-C--:B----4-:R-:W-:Y:S01]  /*a4e0*/  FFMA.FTZ R136, R0, R19.reuse, R136 ;  /* 0x0000001300887223 */ /* 0x090fe20000010088 */
[----:B------:R-:W-:Y:S01]  /*a4f0*/  ISETP.GE.AND P6, PT, R18, R184, PT ;  /* 0x000000b81200720c */ /* 0x000fe20003fc6270 */
[----:B------:R-:W-:Y:S01]  /*a500*/  FFMA.FTZ R138, R0, R19, R138 ;  /* 0x00000013008a7223 */ /* 0x000fe2000001008a */
[----:B------:R-:W-:-:S03]  /*a510*/  FSEL R158, R141, -INF , !P4 ;  /* 0xff8000008d9e7808 */ /* 0x000fc60006000000 */
[----:B------:R-:W4:Y:S01]  /*a520*/  I2F R57, R20 ;  /* 0x0000001400397306 */ /* 0x000f220000201400 */
[----:B------:R-:W-:Y:S02]  /*a530*/  FSEL R142, R143, -INF , !P5 ;  /* 0xff8000008f8e7808 */ /* 0x000fe40006800000 */
[----:B------:R-:W-:Y:S02]  /*a540*/  FSEL R251, R136, -INF , !P6 ;  /* 0xff80000088fb7808 */ /* 0x000fe40007000000 */
[----:B------:R-:W-:Y:S01]  /*a550*/  ISETP.GE.AND P4, PT, R18, R183, PT ;  /* 0x000000b71200720c */ /* 0x000fe20003f86270 */
[----:B-1----:R-:W-:Y:S01]  /*a560*/  HMMA.16816.F32 R60, R148, R4, R60 ;  /* 0x00000004943c723c */ /* 0x002fe2000000183c */
[----:B------:R-:W-:Y:S01]  /*a570*/  ISETP.GE.AND P5, PT, R16, R184, PT ;  /* 0x000000b81000720c */ /* 0x000fe20003fa6270 */
[----:B--2---:R-:W-:Y:S01]  /*a580*/  FFMA.FTZ R136, R0, R21, R137 ;  /* 0x0000001500887223 */ /* 0x004fe20000010089 */
[----:B------:R-:W-:Y:S01]  /*a590*/  ISETP.GE.AND P6, PT, R16, R183, PT ;  /* 0x000000b71000720c */ /* 0x000fe20003fc6270 */
[----:B------:R-:W-:Y:S01]  /*a5a0*/  FFMA.FTZ R139, R0, R21, R139 ;  /* 0x00000015008b7223 */ /* 0x000fe2000001008b */
[----:B------:R-:W1:Y:S01]  /*a5b0*/  LDSM.16.M88.4 R16, [R201+0x6000] ;  /* 0x00600000c910783b */ /* 0x000e620000000200 */
[----:B------:R-:W-:-:S02]  /*a5c0*/  IADD3 R56, R166, 0x29, RZ ;  /* 0x00000029a6387810 */ /* 0x000fc40007ffe0ff */
[----:B------:R-:W-:Y:S01]  /*a5d0*/  FSEL R141, R138, -INF , !P4 ;  /* 0xff8000008a8d7808 */ /* 0x000fe20006000000 */
[----:B------:R-:W-:Y:S01]  /*a5e0*/  HMMA.16816.F32 R168, R148, R6, R168 ;  /* 0x0000000694a8723c */ /* 0x000fe200000018a8 */
[----:B------:R-:W-:Y:S01]  /*a5f0*/  FSEL R136, R136, -INF , !P5 ;  /* 0xff80000088887808 */ /* 0x000fe20006800000 */
[----:B------:R-:W2:Y:S01]  /*a600*/  I2F R58, R56 ;  /* 0x00000038003a7306 */ /* 0x000ea20000201400 */
[----:B------:R-:W-:Y:S01]  /*a610*/  ISETP.GE.AND P4, PT, R20, R184, PT ;  /* 0x000000b81400720c */ /* 0x000fe20003f86270 */
[----:B----4-:R-:W-:Y:S01]  /*a620*/  FFMA.FTZ R64, R0, R57, R64 ;  /* 0x0000003900407223 */ /* 0x010fe20000010040 */
[----:B------:R-:W-:Y:S01]  /*a630*/  ISETP.GE.AND P5, PT, R20, R183, PT ;  /* 0x000000b71400720c */ /* 0x000fe20003fa6270 */
[----:B------:R-:W-:Y:S01]  /*a640*/  FFMA.FTZ R66, R0, R57, R66 ;  /* 0x0000003900427223 */ /* 0x000fe20000010042 */
[----:B------:R-:W4:Y:S01]  /*a650*/  LDSM.16.M88.4 R20, [R199+0xa800] ;  /* 0x00a80000c714783b */ /* 0x000f220000000200 */
[----:B------:R-:W-:Y:S01]  /*a660*/  IADD3 R4, R166, 0x30, RZ ;  /* 0x00000030a6047810 */ /* 0x000fe20007ffe0ff */
[----:B---3--:R-:W-:Y:S01]  /*a670*/  HMMA.16816.F32 R52, R152, R12, R52 ;  /* 0x0000000c9834723c */ /* 0x008fe20000001834 */
[----:B------:R-:W-:-:S02]  /*a680*/  FSEL R249, R139, -INF , !P6 ;  /* 0xff8000008bf97808 */ /* 0x000fc40007000000 */
[----:B------:R-:W3:Y:S01]  /*a690*/  I2F R5, R4 ;  /* 0x0000000400057306 */ /* 0x000ee20000201400 */
[----:B------:R-:W-:Y:S02]  /*a6a0*/  FSEL R140, R64, -INF , !P4 ;  /* 0xff800000408c7808 */ /* 0x000fe40006000000 */
[C---:B------:R-:W-:Y:S02]  /*a6b0*/  ISETP.GE.AND P6, PT, R56.reuse, R184, PT ;  /* 0x000000b83800720c */ /* 0x040fe40003fc6270 */
[----:B------:R-:W-:Y:S01]  /*a6c0*/  ISETP.GE.AND P4, PT, R56, R183, PT ;  /* 0x000000b73800720c */ /* 0x000fe20003f86270 */
[-C--:B--2---:R-:W-:Y:S01]  /*a6d0*/  FFMA.FTZ R65, R0, R58.reuse, R65 ;  /* 0x0000003a00417223 */ /* 0x084fe20000010041 */
[----:B------:R-:W-:Y:S01]  /*a6e0*/  IADD3 R56, R166, 0x31, RZ ;  /* 0x00000031a6387810 */ /* 0x000fe20007ffe0ff */
[----:B------:R-:W-:Y:S01]  /*a6f0*/  FFMA.FTZ R67, R0, R58, R67 ;  /* 0x0000003a00437223 */ /* 0x000fe20000010043 */
[----:B------:R-:W-:Y:S01]  /*a700*/  IADD3 R12, R166, 0x38, RZ ;  /* 0x00000038a60c7810 */ /* 0x000fe20007ffe0ff */
[----:B------:R-:W-:Y:S01]  /*a710*/  HMMA.16816.F32 R48, R152, R14, R48 ;  /* 0x0000000e9830723c */ /* 0x000fe20000001830 */
[----:B------:R-:W2:Y:S01]  /*a720*/  I2F R13, R56 ;  /* 0x00000038000d7306 */ /* 0x000ea20000201400 */
[----:B------:R-:W-:-:S02]  /*a730*/  FSEL R247, R66, -INF , !P5 ;  /* 0xff80000042f77808 */ /* 0x000fc40006800000 */
[----:B------:R-:W-:Y:S02]  /*a740*/  FSEL R138, R65, -INF , !P6 ;  /* 0xff800000418a7808 */ /* 0x000fe40007000000 */
[-C--:B------:R-:W-:Y:S01]  /*a750*/  ISETP.GE.AND P5, PT, R4, R184.reuse, PT ;  /* 0x000000b80400720c */ /* 0x080fe20003fa6270 */
[----:B---3--:R-:W-:Y:S01]  /*a760*/  FFMA.FTZ R60, R0, R5, R60 ;  /* 0x00000005003c7223 */ /* 0x008fe2000001003c */
[----:B------:R-:W-:Y:S01]  /*a770*/  ISETP.GE.AND P6, PT, R4, R183, PT ;  /* 0x000000b70400720c */ /* 0x000fe20003fc6270 */
[----:B------:R-:W3:Y:S01]  /*a780*/  I2F R57, R12 ;  /* 0x0000000c00397306 */ /* 0x000ee20000201400 */
[----:B------:R-:W-:Y:S01]  /*a790*/  FFMA.FTZ R62, R0, R5, R62 ;  /* 0x00000005003e7223 */ /* 0x000fe2000001003e */
[----:B------:R-:W-:Y:S01]  /*a7a0*/  FSEL R143, R67, -INF , !P4 ;  /* 0xff800000438f7808 */ /* 0x000fe20006000000 */
[----:B------:R-:W5:Y:S01]  /*a7b0*/  LDSM.16.M88.4 R4, [R201+0x6800] ;  /* 0x00680000c904783b */ /* 0x000f620000000200 */
[----:B------:R-:W-:Y:S01]  /*a7c0*/  FSEL R241, R60, -INF , !P5 ;  /* 0xff8000003cf17808 */ /* 0x000fe20006800000 */
[----:B-1----:R-:W-:Y:S01]  /*a7d0*/  HMMA.16816.F32 R52, R148, R16, R52 ;  /* 0x000000109434723c */ /* 0x002fe20000001834 */
[----:B------:R-:W-:Y:S01]  /*a7e0*/  FSEL R179, R62, -INF , !P6 ;  /* 0xff8000003eb37808 */ /* 0x000fe20007000000 */
[-C--:B--2---:R-:W-:Y:S01]  /*a7f0*/  FFMA.FTZ R63, R0, R13.reuse, R63 ;  /* 0x0000000d003f7223 */ /* 0x084fe2000001003f */
[----:B------:R-:W-:Y:S01]  /*a800*/  ISETP.GE.AND P4, PT, R56, R184, PT ;  /* 0x000000b83800720c */ /* 0x000fe20003f86270 */
[----:B------:R-:W-:Y:S01]  /*a810*/  FFMA.FTZ R61, R0, R13, R61 ;  /* 0x0000000d003d7223 */ /* 0x000fe2000001003d */
[----:B------:R-:W-:-:S02]  /*a820*/  ISETP.GE.AND P5, PT, R56, R183, PT ;  /* 0x000000b73800720c */ /* 0x000fc40003fa6270 */
[-C--:B------:R-:W-:Y:S02]  /*a830*/  ISETP.GE.AND P6, PT, R12, R184.reuse, PT ;  /* 0x000000b80c00720c */ /* 0x080fe40003fc6270 */
[----:B------:R-:W-:Y:S01]  /*a840*/  IADD3 R56, R166, 0x39, RZ ;  /* 0x00000039a6387810 */ /* 0x000fe20007ffe0ff */
[-C--:B---3--:R-:W-:Y:S01]  /*a850*/  FFMA.FTZ R168, R0, R57.reuse, R168 ;  /* 0x0000003900a87223 */ /* 0x088fe200000100a8 */
[----:B------:R-:W-:Y:S01]  /*a860*/  IADD3 R16, R166, 0x40, RZ ;  /* 0x00000040a6107810 */ /* 0x000fe20007ffe0ff */
[----:B----4-:R-:W-:Y:S01]  /*a870*/  HMMA.16816.F32 R44, R152, R20, R44 ;  /* 0x00000014982c723c */ /* 0x010fe2000000182c */
[----:B------:R-:W-:Y:S01]  /*a880*/  FSEL R239, R63, -INF , !P5 ;  /* 0xff8000003fef7808 */ /* 0x000fe20006800000 */
[----:B------:R1:W2:Y:S01]  /*a890*/  I2F R58, R56 ;  /* 0x00000038003a7306 */ /* 0x0002a20000201400 */
[----:B------:R-:W-:Y:S01]  /*a8a0*/  FSEL R245, R168, -INF , !P6 ;  /* 0xff800000a8f57808 */ /* 0x000fe20007000000 */
[----:B------:R-:W-:Y:S01]  /*a8b0*/  FFMA.FTZ R170, R0, R57, R170 ;  /* 0x0000003900aa7223 */ /* 0x000fe200000100aa */
[----:B------:R-:W-:-:S02]  /*a8c0*/  ISETP.GE.AND P5, PT, R56, R184, PT ;  /* 0x000000b83800720c */ /* 0x000fc40003fa6270 */
[-C--:B------:R-:W-:Y:S01]  /*a8d0*/  ISETP.GE.AND P6, PT, R56, R183.reuse, PT ;  /* 0x000000b73800720c */ /* 0x080fe20003fc6270 */
[----:B------:R-:W-:Y:S01]  /*a8e0*/  HMMA.16816.F32 R48, R148, R18, R48 ;  /* 0x000000129430723c */ /* 0x000fe20000001830 */
[----:B------:R-:W-:Y:S01]  /*a8f0*/  FSEL R159, R61, -INF , !P4 ;  /* 0xff8000003d9f7808 */ /* 0x000fe20006000000 */
[----:B------:R-:W3:Y:S01]  /*a900*/  I2F R17, R16 ;  /* 0x0000001000117306 */ /* 0x000ee20000201400 */
[----:B------:R-:W-:Y:S02]  /*a910*/  ISETP.GE.AND P4, PT, R12, R183, PT ;  /* 0x000000b70c00720c */ /* 0x000fe40003f86270 */
[----:B------:R-:W4:Y:S01]  /*a920*/  LDSM.16.M88.4 R12, [R199+0xb000] ;  /* 0x00b00000c70c783b */ /* 0x000f220000000200 */
[----:B------:R-:W-:Y:S02]  /*a930*/  IADD3 R20, R166, 0x48, RZ ;  /* 0x00000048a6147810 */ /* 0x000fe40007ffe0ff */
[----:B------:R-:W-:Y:S01]  /*a940*/  FSEL R237, R170, -INF , !P4 ;  /* 0xff800000aaed7808 */ /* 0x000fe20006000000 */
[----:B------:R-:W-:Y:S01]  /*a950*/  HMMA.16816.F32 R40, R152, R22, R40 ;  /* 0x000000169828723c */ /* 0x000fe20000001828 */
[----:B-1----:R-:W-:Y:S01]  /*a960*/  IADD3 R56, R166, 0x41, RZ ;  /* 0x00000041a6387810 */ /* 0x002fe20007ffe0ff */
[----:B--2---:R-:W-:Y:S01]  /*a970*/  FFMA.FTZ R169, R0, R58, R169 ;  /* 0x0000003a00a97223 */ /* 0x004fe200000100a9 */
[----:B------:R-:W-:Y:S01]  /*a980*/  ISETP.GE.AND P4, PT, R16, R184, PT ;  /* 0x000000b81000720c */ /* 0x000fe20003f86270 */
[C---:B------:R-:W-:Y:S01]  /*a990*/  FFMA.FTZ R171, R0.reuse, R58, R171 ;  /* 0x0000003a00ab7223 */ /* 0x040fe200000100ab */
[----:B------:R-:W1:Y:S02]  /*a9a0*/  I2F R21, R56 ;  /* 0x0000003800157306 */ /* 0x000e640000201400 */
[----:B------:R-:W-:Y:S01]  /*a9b0*/  FSEL R243, R169, -INF , !P5 ;  /* 0xff800000a9f37808 */ /* 0x000fe20006800000 */
[----:B-----5:R-:W-:Y:S01]  /*a9c0*/  HMMA.16816.F32 R44, R148, R4, R44 ;  /* 0x00000004942c723c */ /* 0x020fe2000000182c */
[CC--:B---3--:R-:W-:Y:S01]  /*a9d0*/  FFMA.FTZ R52, R0.reuse, R17.reuse, R52 ;  /* 0x0000001100347223 */ /* 0x0c8fe20000010034 */
[----:B------:R-:W-:Y:S01]  /*a9e0*/  FSEL R235, R171, -INF , !P6 ;  /* 0xff800000abeb7808 */ /* 0x000fe20007000000 */
[----:B------:R-:W-:Y:S01]  /*a9f0*/  FFMA.FTZ R54, R0, R17, R54 ;  /* 0x0000001100367223 */ /* 0x000fe20000010036 */
[----:B------:R-:W-:Y:S01]  /*aa00*/  ISETP.GE.AND P5, PT, R16, R183, PT ;  /* 0x000000b71000720c */ /* 0x000fe20003fa6270 */
[----:B------:R-:W2:Y:S01]  /*aa10*/  I2F R57, R20 ;  /* 0x0000001400397306 */ /* 0x000ea20000201400 */
[----:B------:R-:W-:Y:S01]  /*aa20*/  ISETP.GE.AND P6, PT, R56, R184, PT ;  /* 0x000000b83800720c */ /* 0x000fe20003fc6270 */
[----:B------:R-:W3:Y:S01]  /*aa30*/  LDSM.16.M88.4 R16, [R201+0x7000] ;  /* 0x00700000c910783b */ /* 0x000ee20000000200 */
[----:B------:R-:W-:-:S02]  /*aa40*/  FSEL R193, R52, -INF , !P4 ;  /* 0xff80000034c17808 */ /* 0x000fc40006000000 */
[----:B------:R-:W-:Y:S02]  /*aa50*/  IADD3 R52, R166, 0x49, RZ ;  /* 0x00000049a6347810 */ /* 0x000fe40007ffe0ff */
[----:B------:R-:W-:Y:S01]  /*aa60*/  FSEL R189, R54, -INF , !P5 ;  /* 0xff80000036bd7808 */ /* 0x000fe20006800000 */
[-C--:B-1----:R-:W-:Y:S01]  /*aa70*/  FFMA.FTZ R53, R0, R21.reuse, R53 ;  /* 0x0000001500357223 */ /* 0x082fe20000010035 */
[-C--:B------:R-:W-:Y:S01]  /*aa80*/  ISETP.GE.AND P5, PT, R20, R184.reuse, PT ;  /* 0x000000b81400720c */ /* 0x080fe20003fa6270 */
[----:B------:R-:W-:Y:S01]  /*aa90*/  FFMA.FTZ R55, R0, R21, R55 ;  /* 0x0000001500377223 */ /* 0x000fe20000010037 */
[----:B------:R-:W1:Y:S01]  /*aaa0*/  I2F R4, R52 ;  /* 0x0000003400047306 */ /* 0x000e620000201400 */
[-C--:B------:R-:W-:Y:S01]  /*aab0*/  ISETP.GE.AND P4, PT, R56, R183.reuse, PT ;  /* 0x000000b73800720c */ /* 0x080fe20003f86270 */
[----:B------:R-:W-:Y:S01]  /*aac0*/  HMMA.16816.F32 R40, R148, R6, R40 ;  /* 0x000000069428723c */ /* 0x000fe20000001828 */
[----:B------:R-:W-:Y:S02]  /*aad0*/  FSEL R195, R53, -INF , !P6 ;  /* 0xff80000035c37808 */ /* 0x000fe40007000000 */
[----:B------:R-:W-:Y:S01]  /*aae0*/  ISETP.GE.AND P6, PT, R20, R183, PT ;  /* 0x000000b71400720c */ /* 0x000fe20003fc6270 */
[-C--:B--2---:R-:W-:Y:S01]  /*aaf0*/  FFMA.FTZ R50, R0, R57.reuse, R50 ;  /* 0x0000003900327223 */ /* 0x084fe20000010032 */
[----:B------:R-:W2:Y:S01]  /*ab00*/  LDSM.16.M88.4 R20, [R199+0xb800] ;  /* 0x00b80000c714783b */ /* 0x000ea20000000200 */
[----:B------:R-:W-:Y:S01]  /*ab10*/  IADD3 R5, R166, 0x50, RZ ;  /* 0x00000050a6057810 */ /* 0x000fe20007ffe0ff */
[----:B------:R-:W-:Y:S01]  /*ab20*/  FFMA.FTZ R48, R0, R57, R48 ;  /* 0x0000003900307223 */ /* 0x000fe20000010030 */
[----:B------:R-:W-:Y:S01]  /*ab30*/  FSEL R187, R55, -INF , !P4 ;  /* 0xff80000037bb7808 */ /* 0x000fe20006000000 */
[----:B----4-:R-:W-:Y:S01]  /*ab40*/  HMMA.16816.F32 R36, R152, R12, R36 ;  /* 0x0000000c9824723c */ /* 0x010fe20000001824 */
[----:B------:R4:W5:Y:S01]  /*ab50*/  I2F R13, R5 ;  /* 0x00000005000d7306 */ /* 0x0009620000201400 */
[----:B------:R-:W-:Y:S01]  /*ab60*/  ISETP.GE.AND P4, PT, R52, R184, PT ;  /* 0x000000b83400720c */ /* 0x000fe20003f86270 */
[-C--:B-1----:R-:W-:Y:S01]  /*ab70*/  FFMA.FTZ R223, R0, R4.reuse, R49 ;  /* 0x0000000400df7223 */ /* 0x082fe20000010031 */
[----:B------:R-:W-:Y:S01]  /*ab80*/  FSEL R185, R50, -INF , !P6 ;  /* 0xff80000032b97808 */ /* 0x000fe20007000000 */
[----:B------:R-:W-:Y:S01]  /*ab90*/  FFMA.FTZ R51, R0, R4, R51 ;  /* 0x0000000400337223 */ /* 0x000fe20000010033 */
[----:B------:R-:W-:-:S02]  /*aba0*/  ISETP.GE.AND P6, PT, R5, R184, PT ;  /* 0x000000b80500720c */ /* 0x000fc40003fc6270 */
[----:B------:R-:W-:Y:S01]  /*abb0*/  HMMA.16816.F32 R32, R152, R14, R32 ;  /* 0x0000000e9820723c */ /* 0x000fe20000001820 */
[----:B------:R-:W-:Y:S02]  /*abc0*/  FSEL R223, R223, -INF , !P4 ;  /* 0xff800000dfdf7808 */ /* 0x000fe40006000000 */
[----:B------:R-:W-:Y:S02]  /*abd0*/  ISETP.GE.AND P4, PT, R5, R183, PT ;  /* 0x000000b70500720c */ /* 0x000fe40003f86270 */
[----:B------:R-:W-:Y:S02]  /*abe0*/  IADD3 R12, R166, 0x51, RZ ;  /* 0x00000051a60c7810 */ /* 0x000fe40007ffe0ff */
[----:B------:R-:W-:Y:S01]  /*abf0*/  FSEL R229, R48, -INF , !P5 ;  /* 0xff80000030e57808 */ /* 0x000fe20006800000 */
[----:B----4-:R-:W1:Y:S01]  /*ac00*/  LDSM.16.M88.4 R4, [R201+0x7800] ;  /* 0x00780000c904783b */ /* 0x010e620000000200 */
[----:B-----5:R-:W-:Y:S01]  /*ac10*/  FFMA.FTZ R44, R0, R13, R44 ;  /* 0x0000000d002c7223 */ /* 0x020fe2000001002c */
[----:B------:R-:W-:Y:S01]  /*ac20*/  ISETP.GE.AND P5, PT, R52, R183, PT ;  /* 0x000000b73400720c */ /* 0x000fe20003fa6270 */
[----:B------:R-:W4:Y:S01]  /*ac30*/  I2F R49, R12 ;  /* 0x0000000c00317306 */ /* 0x000f220000201400 */
[----:B------:R-:W-:Y:S01]  /*ac40*/  IADD3 R48, R166, 0x58, RZ ;  /* 0x00000058a6307810 */ /* 0x000fe20007ffe0ff */
[----:B------:R-:W-:Y:S01]  /*ac50*/  FFMA.FTZ R46, R0, R13, R46 ;  /* 0x0000000d002e7223 */ /* 0x000fe2000001002e */
[----:B------:R-:W-:-:S02]  /*ac60*/  IADD3 R14, R166, 0x59, RZ ;  /* 0x00000059a60e7810 */ /* 0x000fc40007ffe0ff */
[----:B---3--:R-:W-:Y:S01]  /*ac70*/  HMMA.16816.F32 R36, R148, R16, R36 ;  /* 0x000000109424723c */ /* 0x008fe20000001824 */
[----:B------:R-:W-:Y:S01]  /*ac80*/  FSEL R191, R51, -INF , !P5 ;  /* 0xff80000033bf7808 */ /* 0x000fe20006800000 */
[----:B------:R-:W-:-:S04]  /*ac90*/  DEPBAR.LE SB0, 0x0 ;  /* 0x000080000000791a */ /* 0x000fc80000000000 */
[----:B------:R-:W3:Y:S01]  /*aca0*/  I2F R15, R48 ;  /* 0x00000030000f7306 */ /* 0x000ee20000201400 */
[----:B------:R-:W-:Y:S01]  /*acb0*/  FSEL R177, R44, -INF , !P6 ;  /* 0xff8000002cb17808 */ /* 0x000fe20007000000 */
[----:B------:R-:W-:Y:S01]  /*acc0*/  HMMA.16816.F32 R32, R148, R18, R32 ;  /* 0x000000129420723c */ /* 0x000fe20000001820 */
[C---:B------:R-:W-:Y:S02]  /*acd0*/  ISETP.GE.AND P5, PT, R12.reuse, R184, PT ;  /* 0x000000b80c00720c */ /* 0x040fe40003fa6270 */
[----:B------:R-:W-:Y:S01]  /*ace0*/  ISETP.GE.AND P6, PT, R12, R183, PT ;  /* 0x000000b70c00720c */ /* 0x000fe20003fc6270 */
[-C--:B----4-:R-:W-:Y:S01]  /*acf0*/  FFMA.FTZ R45, R0, R49.reuse, R45 ;  /* 0x00000031002d7223 */ /* 0x090fe2000001002d */
[----:B------:R-:W-:Y:S01]  /*ad00*/  IADD3 R16, R166, 0x60, RZ ;  /* 0x00000060a6107810 */ /* 0x000fe20007ffe0ff */
[----:B------:R-:W4:Y:S01]  /*ad10*/  I2F R12, R14 ;  /* 0x0000000e000c7306 */ /* 0x000f220000201400 */
[----:B------:R-:W-:Y:S01]  /*ad20*/  FFMA.FTZ R47, R0, R49, R47 ;  /* 0x00000031002f7223 */ /* 0x000fe2000001002f */
[----:B--2---:R-:W-:Y:S01]  /*ad30*/  HMMA.16816.F32 R28, R152, R20, R28 ;  /* 0x00000014981c723c */ /* 0x004fe2000000181c */
[----:B------:R-:W-:-:S02]  /*ad40*/  FSEL R167, R46, -INF , !P4 ;  /* 0xff8000002ea77808 */ /* 0x000fc40006000000 */
[----:B------:R-:W-:Y:S02]  /*ad50*/  ISETP.GE.AND P4, PT, R48, R184, PT ;  /* 0x000000b83000720c */ /* 0x000fe40003f86270 */
[----:B------:R-:W-:Y:S01]  /*ad60*/  FSEL R175, R45, -INF , !P5 ;  /* 0xff8000002daf7808 */ /* 0x000fe20006800000 */
[----:B------:R-:W2:Y:S01]  /*ad70*/  I2F R13, R16 ;  /* 0x00000010000d7306 */ /* 0x000ea20000201400 */
[CC--:B---3--:R-:W-:Y:S01]  /*ad80*/  FFMA.FTZ R40, R0.reuse, R15.reuse, R40 ;  /* 0x0000000f00287223 */ /* 0x0c8fe20000010028 */
[----:B------:R-:W-:Y:S01]  /*ad90*/  FSEL R165, R47, -INF , !P6 ;  /* 0xff8000002fa57808 */ /* 0x000fe20007000000 */
[----:B------:R-:W-:Y:S01]  /*ada0*/  FFMA.FTZ R42, R0, R15, R42 ;  /* 0x0000000f002a7223 */ /* 0x000fe2000001002a */
[----:B------:R-:W-:Y:S01]  /*adb0*/  ISETP.GE.AND P5, PT, R48, R183, PT ;  /* 0x000000b73000720c */ /* 0x000fe20003fa6270 */
[----:B------:R-:W-:Y:S01]  /*adc0*/  HMMA.16816.F32 R24, R152, R22, R24 ;  /* 0x000000169818723c */ /* 0x000fe20000001818 */
[----:B------:R-:W-:Y:S01]  /*add0*/  IADD3 R17, R166, 0x61, RZ ;  /* 0x00000061a6117810 */ /* 0x000fe20007ffe0ff */
[----:B----4-:R-:W-:Y:S01]  /*ade0*/  FFMA.FTZ R41, R0, R12, R41 ;  /* 0x0000000c00297223 */ /* 0x010fe20000010029 */
[----:B------:R-:W-:Y:S01]  /*adf0*/  ISETP.GE.AND P6, PT, R14, R184, PT ;  /* 0x000000b80e00720c */ /* 0x000fe20003fc6270 */
[----:B------:R-:W-:Y:S01]  /*ae00*/  FFMA.FTZ R43, R0, R12, R43 ;  /* 0x0000000c002b7223 */ /* 0x000fe2000001002b */
[----:B------:R-:W-:-:S02]  /*ae10*/  IADD3 R15, R166, 0x68, RZ ;  /* 0x00000068a60f7810 */ /* 0x000fc40007ffe0ff */
[----:B------:R-:W-:Y:S02]  /*ae20*/  FSEL R171, R40, -INF , !P4 ;  /* 0xff80000028ab7808 */ /* 0x000fe40006000000 */
[----:B------:R-:W-:Y:S01]  /*ae30*/  ISETP.GE.AND P4, PT, R14, R183, PT ;  /* 0x000000b70e00720c */ /* 0x000fe20003f86270 */
[----:B------:R-:W3:Y:S01]  /*ae40*/  I2F R19, R15 ;  /* 0x0000000f00137306 */ /* 0x000ee20000201400 */
[----:B------:R-:W-:Y:S02]  /*ae50*/  FSEL R163, R42, -INF , !P5 ;  /* 0xff8000002aa37808 */ /* 0x000fe40006800000 */
[----:B-1----:R-:W-:Y:S01]  /*ae60*/  HMMA.16816.F32 R28, R148, R4, R28 ;  /* 0x00000004941c723c */ /* 0x002fe2000000181c */
[----:B------:R-:W-:Y:S01]  /*ae70*/  FSEL R169, R41, -INF , !P6 ;  /* 0xff80000029a97808 */ /* 0x000fe20007000000 */
[-C--:B--2---:R-:W-:Y:S01]  /*ae80*/  FFMA.FTZ R36, R0, R13.reuse, R36 ;  /* 0x0000000d00247223 */ /* 0x084fe20000010024 */
[----:B------:R-:W-:Y:S01]  /*ae90*/  ISETP.GE.AND P5, PT, R16, R184, PT ;  /* 0x000000b81000720c */ /* 0x000fe20003fa6270 */
[----:B------:R-:W-:Y:S01]  /*aea0*/  FFMA.FTZ R38, R0, R13, R38 ;  /* 0x0000000d00267223 */ /* 0x000fe20000010026 */
[----:B------:R-:W-:Y:S01]  /*aeb0*/  ISETP.GE.AND P6, PT, R16, R183, PT ;  /* 0x000000b71000720c */ /* 0x000fe20003fc6270 */
[----:B------:R-:W1:Y:S01]  /*aec0*/  I2F R14, R17 ;  /* 0x00000011000e7306 */ /* 0x000e620000201400 */
[----:B------:R-:W-:-:S02]  /*aed0*/  IADD3 R16, R166, 0x69, RZ ;  /* 0x00000069a6107810 */ /* 0x000fc40007ffe0ff */
[C---:B------:R-:W-:Y:S02]  /*aee0*/  IADD3 R4, R166.reuse, 0x70, RZ ;  /* 0x00000070a6047810 */ /* 0x040fe40007ffe0ff */
[----:B------:R-:W-:Y:S01]  /*aef0*/  IADD3 R13, R166, 0x71, RZ ;  /* 0x00000071a60d7810 */ /* 0x000fe20007ffe0ff */
[----:B------:R-:W-:Y:S01]  /*af00*/  HMMA.16816.F32 R24, R148, R6, R24 ;  /* 0x000000069418723c */ /* 0x000fe20000001818 */
[----:B------:R-:W-:Y:S01]  /*af10*/  FSEL R161, R43, -INF , !P4 ;  /* 0xff8000002ba17808 */ /* 0x000fe20006000000 */
[----:B------:R-:W2:Y:S01]  /*af20*/  I2F R12, R16 ;  /* 0x00000010000c7306 */ /* 0x000ea20000201400 */
[----:B------:R-:W-:Y:S01]  /*af30*/  FSEL R157, R36, -INF , !P5 ;  /* 0xff800000249d7808 */ /* 0x000fe20006800000 */
[CC--:B---3--:R-:W-:Y:S01]  /*af40*/  FFMA.FTZ R32, R0.reuse, R19.reuse, R32 ;  /* 0x0000001300207223 */ /* 0x0c8fe20000010020 */
[C---:B------:R-:W-:Y:S01]  /*af50*/  ISETP.GE.AND P4, PT, R17.reuse, R184, PT ;  /* 0x000000b81100720c */ /* 0x040fe20003f86270 */
[----:B------:R-:W-:Y:S01]  /*af60*/  FFMA.FTZ R34, R0, R19, R34 ;  /* 0x0000001300227223 */ /* 0x000fe20000010022 */
[----:B------:R-:W-:-:S02]  /*af70*/  ISETP.GE.AND P5, PT, R17, R183, PT ;  /* 0x000000b71100720c */ /* 0x000fc40003fa6270 */
[----:B------:R-:W-:Y:S01]  /*af80*/  FSEL R147, R38, -INF , !P6 ;  /* 0xff80000026937808 */ /* 0x000fe20007000000 */
[----:B------:R-:W3:Y:S01]  /*af90*/  I2F R17, R4 ;  /* 0x0000000400117306 */ /* 0x000ee20000201400 */
[C---:B-1----:R-:W-:Y:S01]  /*afa0*/  FFMA.FTZ R37, R0.reuse, R14, R37 ;  /* 0x0000000e00257223 */ /* 0x042fe20000010025 */
[----:B------:R-:W-:Y:S01]  /*afb0*/  ISETP.GE.AND P6, PT, R15, R184, PT ;  /* 0x000000b80f00720c */ /* 0x000fe20003fc6270 */
[----:B------:R-:W-:Y:S01]  /*afc0*/  FFMA.FTZ R39, R0, R14, R39 ;  /* 0x0000000e00277223 */ /* 0x000fe20000010027 */
[----:B------:R-:W-:Y:S02]  /*afd0*/  IADD3 R6, R166, 0x78, RZ ;  /* 0x00000078a6067810 */ /* 0x000fe40007ffe0ff */
[----:B------:R-:W-:Y:S02]  /*afe0*/  FSEL R155, R37, -INF , !P4 ;  /* 0xff800000259b7808 */ /* 0x000fe40006000000 */
[----:B------:R-:W1:Y:S01]  /*aff0*/  I2F R5, R13 ;  /* 0x0000000d00057306 */ /* 0x000e620000201400 */
[----:B------:R-:W-:Y:S01]  /*b000*/  ISETP.GE.AND P4, PT, R15, R183, PT ;  /* 0x000000b70f00720c */ /* 0x000fe20003f86270 */
[CC--:B--2---:R-:W-:Y:S01]  /*b010*/  FFMA.FTZ R33, R0.reuse, R12.reuse, R33 ;  /* 0x0000000c00217223 */ /* 0x0c4fe20000010021 */
[----:B------:R-:W-:Y:S01]  /*b020*/  FSEL R145, R39, -INF , !P5 ;  /* 0xff80000027917808 */ /* 0x000fe20006800000 */
[----:B------:R-:W-:Y:S01]  /*b030*/  FFMA.FTZ R35, R0, R12, R35 ;  /* 0x0000000c00237223 */ /* 0x000fe20000010023 */
[----:B------:R-:W-:-:S02]  /*b040*/  FSEL R153, R32, -INF , !P6 ;  /* 0xff80000020997808 */ /* 0x000fc40007000000 */
[-C--:B------:R-:W-:Y:S01]  /*b050*/  ISETP.GE.AND P5, PT, R16, R184.reuse, PT ;  /* 0x000000b81000720c */ /* 0x080fe20003fa6270 */
[----:B---3--:R-:W-:Y:S01]  /*b060*/  FFMA.FTZ R28, R0, R17, R28 ;  /* 0x00000011001c7223 */ /* 0x008fe2000001001c */
[----:B------:R-:W-:Y:S01]  /*b070*/  BAR.SYNC.DEFER_BLOCKING 0x0 ;  /* 0x0000000000007b1d */ /* 0x000fe20000010000 */
[----:B------:R-:W-:Y:S01]  /*b080*/  ISETP.GE.AND P6, PT, R16, R183, PT ;  /* 0x000000b71000720c */ /* 0x000fe20003fc6270 */
[----:B------:R-:W-:Y:S01]  /*b090*/  FFMA.FTZ R30, R0, R17, R30 ;  /* 0x00000011001e7223 */ /* 0x000fe2000001001e */
[----:B------:R-:W-:Y:S02]  /*b0a0*/  FSEL R139, R34, -INF , !P4 ;  /* 0xff800000228b7808 */ /* 0x000fe40006000000 */
[----:B------:R-:W-:Y:S01]  /*b0b0*/  ISETP.GE.AND P4, PT, R4, R184, PT ;  /* 0x000000b80400720c */ /* 0x000fe20003f86270 */
[----:B------:R-:W2:Y:S01]  /*b0c0*/  I2F R7, R6 ;  /* 0x0000000600077306 */ /* 0x000ea20000201400 */
[----:B------:R-:W-:Y:S01]  /*b0d0*/  FSEL R149, R33, -INF , !P5 ;  /* 0xff80000021957808 */ /* 0x000fe20006800000 */
[CC--:B-1----:R-:W-:Y:S01]  /*b0e0*/  FFMA.FTZ R29, R0.reuse, R5.reuse, R29 ;  /* 0x00000005001d7223 */ /* 0x0c2fe2000001001d */
[----:B------:R-:W-:Y:S01]  /*b0f0*/  FSEL R137, R35, -INF , !P6 ;  /* 0xff80000023897808 */ /* 0x000fe20007000000 */
[----:B------:R-:W-:Y:S01]  /*b100*/  FFMA.FTZ R31, R0, R5, R31 ;  /* 0x00000005001f7223 */ /* 0x000fe2000001001f */
[----:B------:R-:W-:-:S02]  /*b110*/  ISETP.GE.AND P5, PT, R4, R183, PT ;  /* 0x000000b70400720c */ /* 0x000fc40003fa6270 */
[CC--:B------:R-:W-:Y:S02]  /*b120*/  ISETP.GE.AND P6, PT, R13.reuse, R184.reuse, PT ;  /* 0x000000b80d00720c */ /* 0x0c0fe40003fc6270 */
[----:B------:R-:W-:Y:S02]  /*b130*/  FSEL R63, R28, -INF , !P4 ;  /* 0xff8000001c3f7808 */ /* 0x000fe40006000000 */
[----:B------:R-:W-:Y:S02]  /*b140*/  ISETP.GE.AND P4, PT, R13, R183, PT ;  /* 0x000000b70d00720c */ /* 0x000fe40003f86270 */
[----:B------:R-:W-:Y:S01]  /*b150*/  FSEL R49, R30, -INF , !P5 ;  /* 0xff8000001e317808 */ /* 0x000fe20006800000 */
[----:B------:R-:W1:Y:S01]  /*b160*/  I2F R13, R166 ;  /* 0x000000a6000d7306 */ /* 0x000e620000201400 */
[----:B------:R-:W-:Y:S01]  /*b170*/  FSEL R59, R29, -INF , !P6 ;  /* 0xff8000001d3b7808 */ /* 0x000fe20007000000 */
[-C--:B--2---:R-:W-:Y:S01]  /*b180*/  FFMA.FTZ R24, R0, R7.reuse, R24 ;  /* 0x0000000700187223 */ /* 0x084fe20000010018 */
[----:B------:R-:W-:Y:S01]  /*b190*/  ISETP.GE.AND P5, PT, R6, R184, PT ;  /* 0x000000b80600720c */ /* 0x000fe20003fa6270 */
[----:B------:R-:W-:Y:S01]  /*b1a0*/  FFMA.FTZ R26, R0, R7, R26 ;  /* 0x00000007001a7223 */ /* 0x000fe2000001001a */
[----:B------:R-:W-:-:S02]  /*b1b0*/  ISETP.GE.AND P6, PT, R6, R183, PT ;  /* 0x000000b70600720c */ /* 0x000fc40003fc6270 */
[C---:B------:R-:W-:Y:S02]  /*b1c0*/  IADD3 R6, R166.reuse, 0x79, RZ ;  /* 0x00000079a6067810 */ /* 0x040fe40007ffe0ff */
[----:B------:R-:W-:Y:S02]  /*b1d0*/  FSEL R42, R31, -INF , !P4 ;  /* 0xff8000001f2a7808 */ /* 0x000fe40006000000 */
[----:B------:R-:W2:Y:S01]  /*b1e0*/  I2F R5, R6 ;  /* 0x0000000600057306 */ /* 0x000ea20000201400 */
[----:B------:R-:W-:Y:S02]  /*b1f0*/  ISETP.GE.AND P4, PT, R166, R184, PT ;  /* 0x000000b8a600720c */ /* 0x000fe40003f86270 */
[----:B------:R-:W-:Y:S01]  /*b200*/  FSEL R56, R24, -INF , !P5 ;  /* 0xff80000018387808 */ /* 0x000fe20006800000 */
[-C--:B-1----:R-:W-:Y:S01]  /*b210*/  FFMA.FTZ R4, R0, R13.reuse, R8 ;  /* 0x0000000d00047223 */ /* 0x082fe20000010008 */
[----:B------:R-:W-:Y:S01]  /*b220*/  FSEL R43, R26, -INF , !P6 ;  /* 0xff8000001a2b7808 */ /* 0x000fe20007000000 */
[----:B------:R-:W-:Y:S01]  /*b230*/  FFMA.FTZ R10, R0, R13, R10 ;  /* 0x0000000d000a7223 */ /* 0x000fe2000001000a */
[----:B------:R-:W-:-:S02]  /*b240*/  ISETP.GE.AND P5, PT, R166, R183, PT ;  /* 0x000000b7a600720c */ /* 0x000fc40003fa6270 */
[----:B------:R-:W-:Y:S02]  /*b250*/  FSEL R4, R4, -INF , !P4 ;  /* 0xff80000004047808 */ /* 0x000fe40006000000 */
[C---:B------:R-:W-:Y:S02]  /*b260*/  ISETP.GE.AND P6, PT, R6.reuse, R184, PT ;  /* 0x000000b80600720c */ /* 0x040fe40003fc6270 */
[----:B------:R-:W-:Y:S01]  /*b270*/  ISETP.GE.AND P4, PT, R6, R183, PT ;  /* 0x000000b70600720c */ /* 0x000fe20003f86270 */
[-C--:B--2---:R-:W-:Y:S01]  /*b280*/  FFMA.FTZ R25, R0, R5.reuse, R25 ;  /* 0x0000000500197223 */ /* 0x084fe20000010019 */
[----:B------:R-:W-:Y:S01]  /*b290*/  FSEL R3, R10, -INF , !P5 ;  /* 0xff8000000a037808 */ /* 0x000fe20006800000 */
[----:B------:R-:W-:-:S03]  /*b2a0*/  FFMA.FTZ R27, R0, R5, R27 ;  /* 0x00000005001b7223 */ /* 0x000fc6000001001b */
        /* <DEDUP_REMOVED lines=63> */
.L_x_2457:
[----:B------:R-:W-:-:S04]  /*b6a0*/  LEA R10, -R134, RZ, 0x7 ;  /* 0x000000ff860a7211 */ /* 0x000fc800078e39ff */
[----:B------:R-:W-:Y:S02]  /*b6b0*/  SHF.R.S32.HI R8, RZ, 0x1f, R10 ;  /* 0x0000001fff087819 */ /* 0x000fe4000001140a */
.L_x_2458:
        /* <DEDUP_REMOVED lines=144> */
.L_x_2460:
[----:B------:R-:W-:Y:S05]  /*bfc0*/  BSYNC B0 ;  /* 0x0000000000007941 */ /* 0x000fea0003800000 */
.L_x_2459:
[----:B------:R-:W0:Y:S01]  /*bfd0*/  LDGDEPBAR ;  /* 0x00000000000079af */ /* 0x000e220000000000 */
[----:B------:R-:W-:-:S04]  /*bfe0*/  LEA R232, P1, R10, R232, 0x1 ;  /* 0x000000e80ae87211 */ /* 0x000fc800078208ff */
[----:B------:R-:W-:Y:S02]  /*bff0*/  LEA.HI.X R231, R10, R231, R8, 0x1, P1 ;  /* 0x000000e70ae77211 */ /* 0x000fe400008f0c08 */
.L_x_2456:
[----:B------:R-:W-:Y:S01]  /*c000*/  FMNMX.FTZ R2, R133, R4, !PT ;  /* 0x0000000485027209 */ /* 0x000fe20007810000 */
[----:B-1----:R-:W-:Y:S03]  /*c010*/  LDSM.16.MT88.4 R12, [R200+0xc000] ;  /* 0x00c00000c80c783b */ /* 0x002fe60000004200 */
        /* <DEDUP_REMOVED lines=69> */
[----:B------:R-:W-:-:S05]  /*c470*/  FMNMX.FTZ R7, R48, R7, !PT ;  /* 0x0000000730077209 */ /* 0x000fca0007810000 */
[----:B------:R-:W2:Y:S01]  /*c480*/  SHFL.BFLY PT, R2, R7, 0x2, 0x1f ;  /* 0x0c401f0007027f89 */ /* 0x000ea200000e0000 */
[----:B-1----:R-:W-:-:S05]  /*c490*/  FMNMX.FTZ R5, R6, R5, !PT ;  /* 0x0000000506057209 */ /* 0x002fca0007810000 */
[----:B------:R-:W1:Y:S01]  /*c4a0*/  SHFL.BFLY PT, R34, R5, 0x1, 0x1f ;  /* 0x0c201f0005227f89 */ /* 0x000e6200000e0000 */
[----:B--2---:R-:W-:-:S05]  /*c4b0*/  FMNMX.FTZ R2, R7, R2, !PT ;  /* 0x0000000207027209 */ /* 0x004fca0007810000 */
[----:B------:R-:W2:Y:S01]  /*c4c0*/  SHFL.BFLY PT, R33, R2, 0x1, 0x1f ;  /* 0x0c201f0002217f89 */ /* 0x000ea200000e0000 */
[----:B-1----:R-:W-:-:S04]  /*c4d0*/  FMNMX.FTZ R34, R5, R34, !PT ;  /* 0x0000002205227209 */ /* 0x002fc80007810000 */
[C---:B------:R-:W-:Y:S01]  /*c4e0*/  FSETP.NEU.FTZ.AND P2, PT, R34.reuse, -INF , PT ;  /* 0xff8000002200780b */ /* 0x040fe20003f5d000 */
[----:B------:R-:W-:Y:S01]  /*c4f0*/  FMUL.FTZ R62, R34, c[0x0][0x23c] ;  /* 0x00008f00223e7a20 */ /* 0x000fe20000410000 */
[----:B--2---:R-:W-:-:S04]  /*c500*/  FMNMX.FTZ R33, R2, R33, !PT ;  /* 0x0000002102217209 */ /* 0x004fc80007810000 */
[C---:B------:R-:W-:Y:S01]  /*c510*/  FSETP.NEU.FTZ.AND P1, PT, R33.reuse, -INF , PT ;  /* 0xff8000002100780b */ /* 0x040fe20003f3d000 */
[C---:B------:R-:W-:Y:S01]  /*c520*/  FMUL.FTZ R50, R33.reuse, c[0x0][0x23c] ;  /* 0x00008f0021327a20 */ /* 0x040fe20000410000 */
[----:B------:R-:W-:Y:S02]  /*c530*/  FSEL R62, R62, RZ, P2 ;  /* 0x000000ff3e3e7208 */ /* 0x000fe40001000000 */
[----:B------:R-:W-:Y:S02]  /*c540*/  FSEL R5, R33, RZ, P1 ;  /* 0x000000ff21057208 */ /* 0x000fe40000800000 */
[----:B------:R-:W-:Y:S01]  /*c550*/  FSEL R50, R50, RZ, P1 ;  /* 0x000000ff32327208 */ /* 0x000fe20000800000 */
[--C-:B------:R-:W-:Y:S02]  /*c560*/  FFMA.FTZ R31, R9, c[0x0][0x23c], -R62.reuse ;  /* 0x00008f00091f7a23 */ /* 0x100fe4000001083e */
[----:B------:R-:W-:Y:S01]  /*c570*/  FFMA.FTZ R32, R4, c[0x0][0x23c], -R62 ;  /* 0x00008f0004207a23 */ /* 0x000fe2000001083e */
[----:B------:R-:W-:Y:S01]  /*c580*/  FSEL R4, R34, RZ, P2 ;  /* 0x000000ff22047208 */ /* 0x000fe20001000000 */
[----:B------:R-:W-:-:S02]  /*c590*/  FFMA.FTZ R28, R3, c[0x0][0x23c], -R50 ;  /* 0x00008f00031c7a23 */ /* 0x000fc40000010832 */
[----:B------:R-:W-:Y:S01]  /*c5a0*/  FFMA.FTZ R3, R11, c[0x0][0x23c], -R50 ;  /* 0x00008f000b037a23 */ /* 0x000fe20000010832 */
[----:B------:R-:W-:Y:S01]  /*c5b0*/  MUFU.EX2 R31, R31 ;  /* 0x0000001f001f7308 */ /* 0x000fe20000000800 */
[----:B------:R-:W1:Y:S01]  /*c5c0*/  LDSM.16.MT88.4 R8, [R198+0xc000] ;  /* 0x00c00000c608783b */ /* 0x000e620000004200 */
[----:B------:R-:W-:Y:S02]  /*c5d0*/  FADD.FTZ R4, R133, -R4 ;  /* 0x8000000485047221 */ /* 0x000fe40000010000 */
[----:B------:R-:W-:Y:S02]  /*c5e0*/  FADD.FTZ R5, R132, -R5 ;  /* 0x8000000584057221 */ /* 0x000fe40000010000 */
[--C-:B------:R-:W-:Y:S02]  /*c5f0*/  FFMA.FTZ R30, R174, c[0x0][0x23c], -R62.reuse ;  /* 0x00008f00ae1e7a23 */ /* 0x100fe4000001083e */
[----:B------:R-:W-:Y:S01]  /*c600*/  FFMA.FTZ R29, R186, c[0x0][0x23c], -R62 ;  /* 0x00008f00ba1d7a23 */ /* 0x000fe2000001083e */
[----:B------:R-:W2:Y:S01]  /*c610*/  MUFU.EX2 R32, R32 ;  /* 0x0000002000207308 */ /* 0x000ea20000000800 */
[----:B------:R-:W-:-:S02]  /*c620*/  FFMA.FTZ R2, R176, c[0x0][0x23c], -R50 ;  /* 0x00008f00b0027a23 */ /* 0x000fc40000010832 */
[----:B------:R-:W-:Y:S02]  /*c630*/  FFMA.FTZ R35, R178, c[0x0][0x23c], -R50 ;  /* 0x00008f00b2237a23 */ /* 0x000fe40000010832 */
[----:B------:R-:W-:Y:S02]  /*c640*/  FMUL.FTZ R41, R4, c[0x0][0x23c] ;  /* 0x00008f0004297a20 */ /* 0x000fe40000410000 */
[----:B------:R-:W-:Y:S01]  /*c650*/  FMUL.FTZ R40, R5, c[0x0][0x23c] ;  /* 0x00008f0005287a20 */ /* 0x000fe20000410000 */
[----:B------:R-:W-:Y:S01]  /*c660*/  MUFU.EX2 R30, R30 ;  /* 0x0000001e001e7308 */ /* 0x000fe20000000800 */
[--C-:B------:R-:W-:Y:S02]  /*c670*/  FFMA.FTZ R51, R164, c[0x0][0x23c], -R62.reuse ;  /* 0x00008f00a4337a23 */ /* 0x100fe4000001083e */
[--C-:B------:R-:W-:Y:S02]  /*c680*/  FFMA.FTZ R60, R162, c[0x0][0x23c], -R62.reuse ;  /* 0x00008f00a23c7a23 */ /* 0x100fe4000001083e */
[----:B------:R-:W-:-:S02]  /*c690*/  FFMA.FTZ R58, R160, c[0x0][0x23c], -R62 ;  /* 0x00008f00a03a7a23 */ /* 0x000fc4000001083e */
[----:B------:R-:W-:Y:S01]  /*c6a0*/  FFMA.FTZ R61, R158, c[0x0][0x23c], -R62 ;  /* 0x00008f009e3d7a23 */ /* 0x000fe2000001083e */
[----:B------:R-:W3:Y:S01]  /*c6b0*/  MUFU.EX2 R29, R29 ;  /* 0x0000001d001d7308 */ /* 0x000ee20000000800 */
[----:B--2---:R-:W-:Y:S01]  /*c6c0*/  F2FP.PACK_AB R4, R31, R32 ;  /* 0x000000201f04723e */ /* 0x004fe200000000ff */
[--C-:B------:R-:W-:Y:S02]  /*c6d0*/  FFMA.FTZ R65, R144, c[0x0][0x23c], -R50.reuse ;  /* 0x00008f0090417a23 */ /* 0x100fe40000010832 */
[--C-:B------:R-:W-:Y:S02]  /*c6e0*/  FFMA.FTZ R66, R156, c[0x0][0x23c], -R50.reuse ;  /* 0x00008f009c427a23 */ /* 0x100fe40000010832 */
[--C-:B------:R-:W-:Y:S02]  /*c6f0*/  FFMA.FTZ R64, R146, c[0x0][0x23c], -R50.reuse ;  /* 0x00008f0092407a23 */ /* 0x100fe40000010832 */
[----:B------:R-:W-:Y:S01]  /*c700*/  MUFU.EX2 R28, R28 ;  /* 0x0000001c001c7308 */ /* 0x000fe20000000800 */
[----:B------:R-:W-:-:S02]  /*c710*/  FFMA.FTZ R67, R142, c[0x0][0x23c], -R50 ;  /* 0x00008f008e437a23 */ /* 0x000fc40000010832 */
[--C-:B------:R-:W-:Y:S02]  /*c720*/  FFMA.FTZ R133, R136, c[0x0][0x23c], -R62.reuse ;  /* 0x00008f0088857a23 */ /* 0x100fe4000001083e */
[--C-:B------:R-:W-:Y:S02]  /*c730*/  FFMA.FTZ R135, R138, c[0x0][0x23c], -R62.reuse ;  /* 0x00008f008a877a23 */ /* 0x100fe4000001083e */
[----:B------:R-:W-:Y:S01]  /*c740*/  FFMA.FTZ R136, R140, c[0x0][0x23c], -R62 ;  /* 0x00008f008c887a23 */ /* 0x000fe2000001083e */
[----:B------:R-:W2:Y:S01]  /*c750*/  MUFU.EX2 R3, R3 ;  /* 0x0000000300037308 */ /* 0x000ea20000000800 */
[----:B---3--:R-:W-:Y:S01]  /*c760*/  F2FP.PACK_AB R6, R29, R30 ;  /* 0x0000001e1d06723e */ /* 0x008fe200000000ff */
[----:B------:R-:W-:Y:S02]  /*c770*/  FFMA.FTZ R138, R141, c[0x0][0x23c], -R50 ;  /* 0x00008f008d8a7a23 */ /* 0x000fe40000010832 */
[----:B------:R-:W-:Y:S02]  /*c780*/  FFMA.FTZ R132, R251, c[0x0][0x23c], -R62 ;  /* 0x00008f00fb847a23 */ /* 0x000fe4000001083e */
[----:B------:R-:W-:-:S02]  /*c790*/  FFMA.FTZ R141, R249, c[0x0][0x23c], -R50 ;  /* 0x00008f00f98d7a23 */ /* 0x000fc40000010832 */
[----:B------:R-:W-:Y:S01]  /*c7a0*/  MUFU.EX2 R2, R2 ;  /* 0x0000000200027308 */ /* 0x000fe20000000800 */
[--C-:B------:R-:W-:Y:S02]  /*c7b0*/  FFMA.FTZ R140, R247, c[0x0][0x23c], -R50.reuse ;  /* 0x00008f00f78c7a23 */ /* 0x100fe40000010832 */
[----:B------:R-:W-:Y:S02]  /*c7c0*/  FFMA.FTZ R143, R143, c[0x0][0x23c], -R50 ;  /* 0x00008f008f8f7a23 */ /* 0x000fe40000010832 */
[----:B------:R-:W-:Y:S02]  /*c7d0*/  FFMA.FTZ R151, R159, c[0x0][0x23c], -R62 ;  /* 0x00008f009f977a23 */ /* 0x000fe4000001083e */
[----:B------:R-:W-:Y:S01]  /*c7e0*/  FFMA.FTZ R146, R179, c[0x0][0x23c], -R50 ;  /* 0x00008f00b3927a23 */ /* 0x000fe20000010832 */
[----:B------:R-:W3:Y:S01]  /*c7f0*/  MUFU.EX2 R35, R35 ;  /* 0x0000002300237308 */ /* 0x000ee20000000800 */
[----:B--2---:R-:W-:Y:S01]  /*c800*/  F2FP.PACK_AB R5, R3, R28 ;  /* 0x0000001c0305723e */ /* 0x004fe200000000ff */
[----:B------:R-:W-:-:S02]  /*c810*/  FFMA.FTZ R142, R241, c[0x0][0x23c], -R62 ;  /* 0x00008f00f18e7a23 */ /* 0x000fc4000001083e */
[--C-:B------:R-:W-:Y:S02]  /*c820*/  FFMA.FTZ R159, R245, c[0x0][0x23c], -R62.reuse ;  /* 0x00008f00f59f7a23 */ /* 0x100fe4000001083e */
[----:B------:R-:W-:Y:S02]  /*c830*/  FFMA.FTZ R144, R243, c[0x0][0x23c], -R62 ;  /* 0x00008f00f3907a23 */ /* 0x000fe4000001083e */
[----:B------:R-:W2:Y:S01]  /*c840*/  MUFU.EX2 R41, R41 ;  /* 0x0000002900297308 */ /* 0x000ea20000000800 */
        /* <DEDUP_REMOVED lines=43> */
[----:B------:R-:W4:Y:S01]  /*cb00*/  MUFU.EX2 R66, R66 ;  /* 0x0000004200427308 */ /* 0x000f220000000800 */
[----:B------:R-:W-:-:S02]  /*cb10*/  FMUL.FTZ R83, R83, R40 ;  /* 0x0000002853537220 */ /* 0x000fc40000410000 */
[C---:B------:R-:W-:Y:S01]  /*cb20*/  HMMA.16816.F32 R76, R4.reuse, R16, R76 ;  /* 0x00000010044c723c */ /* 0x040fe2000000184c */
[-C--:B------:R-:W-:Y:S02]  /*cb30*/  FMUL.FTZ R84, R84, R41.reuse ;  /* 0x0000002954547220 */ /* 0x080fe40000410000 */
[-C--:B------:R-:W-:Y:S02]  /*cb40*/  FMUL.FTZ R85, R85, R41.reuse ;  /* 0x0000002955557220 */ /* 0x080fe40000410000 */
[-C--:B------:R-:W-:Y:S01]  /*cb50*/  FMUL.FTZ R86, R86, R40.reuse ;  /* 0x0000002856567220 */ /* 0x080fe20000410000 */
[----:B------:R-:W-:Y:S01]  /*cb60*/  MUFU.EX2 R64, R64 ;  /* 0x0000004000407308 */ /* 0x000fe20000000800 */
[----:B------:R-:W-:Y:S01]  /*cb70*/  FMUL.FTZ R87, R87, R40 ;  /* 0x0000002857577220 */ /* 0x000fe20000410000 */
[----:B------:R-:W-:Y:S01]  /*cb80*/  HMMA.16816.F32 R80, R4, R18, R80 ;  /* 0x000000120450723c */ /* 0x000fe20000001850 */
[----:B------:R-:W5:Y:S01]  /*cb90*/  LDSM.16.MT88.4 R16, [R198+0x10000] ;  /* 0x01000000c610783b */ /* 0x000f620000004200 */
[----:B------:R-:W-:-:S02]  /*cba0*/  FMUL.FTZ R88, R88, R41 ;  /* 0x0000002958587220 */ /* 0x000fc40000410000 */
[-C--:B------:R-:W-:Y:S02]  /*cbb0*/  FMUL.FTZ R89, R89, R41.reuse ;  /* 0x0000002959597220 */ /* 0x080fe40000410000 */
[-C--:B------:R-:W-:Y:S01]  /*cbc0*/  FMUL.FTZ R90, R90, R40.reuse ;  /* 0x000000285a5a7220 */ /* 0x080fe20000410000 */
[----:B------:R-:W1:Y:S01]  /*cbd0*/  MUFU.EX2 R67, R67 ;  /* 0x0000004300437308 */ /* 0x000e620000000800 */
[-C--:B------:R-:W-:Y:S02]  /*cbe0*/  FMUL.FTZ R91, R91, R40.reuse ;  /* 0x000000285b5b7220 */ /* 0x080fe40000410000 */
[-C--:B------:R-:W-:Y:S01]  /*cbf0*/  FMUL.FTZ R92, R92, R41.reuse ;  /* 0x000000295c5c7220 */ /* 0x080fe20000410000 */
[----:B---3--:R-:W-:Y:S01]  /*cc00*/  HMMA.16816.F32 R84, R4, R12, R84 ;  /* 0x0000000c0454723c */ /* 0x008fe20000001854 */
[----:B------:R-:W-:Y:S02]  /*cc10*/  FMUL.FTZ R93, R93, R41 ;  /* 0x000000295d5d7220 */ /* 0x000fe40000410000 */
[-C--:B------:R-:W-:Y:S01]  /*cc20*/  FMUL.FTZ R94, R94, R40.reuse ;  /* 0x000000285e5e7220 */ /* 0x080fe20000410000 */
[----:B------:R-:W-:Y:S01]  /*cc30*/  MUFU.EX2 R132, R132 ;  /* 0x0000008400847308 */ /* 0x000fe20000000800 */
[----:B------:R-:W-:-:S02]  /*cc40*/  FMUL.FTZ R95, R95, R40 ;  /* 0x000000285f5f7220 */ /* 0x000fc40000410000 */
[-C--:B------:R-:W-:Y:S01]  /*cc50*/  FMUL.FTZ R96, R96, R41.reuse ;  /* 0x0000002960607220 */ /* 0x080fe20000410000 */
[C---:B------:R-:W-:Y:S01]  /*cc60*/  HMMA.16816.F32 R88, R4.reuse, R14, R88 ;  /* 0x0000000e0458723c */ /* 0x040fe20000001858 */
[-C--:B------:R-:W-:Y:S01]  /*cc70*/  FMUL.FTZ R97, R97, R41.reuse ;  /* 0x0000002961617220 */ /* 0x080fe20000410000 */
[----:B------:R-:W3:Y:S01]  /*cc80*/  LDSM.16.MT88.4 R12, [R197+0x10000] ;  /* 0x01000000c50c783b */ /* 0x000ee20000004200 */
        /* <DEDUP_REMOVED lines=16> */
[C---:B-----5:R-:W-:Y:S01]  /*cd90*/  HMMA.16816.F32 R100, R4.reuse, R16, R100 ;  /* 0x000000100464723c */ /* 0x060fe20000001864 */
        /* <DEDUP_REMOVED lines=20> */
[----:B------:R-:W-:Y:S01]  /*cee0*/  FMUL.FTZ R113, R113, R41 ;  /* 0x0000002971717220 */ /* 0x000fe20000410000 */
[----:B------:R-:W3:Y:S01]  /*cef0*/  LDSM.16.MT88.4 R12, [R196+0xc800] ;  /* 0x00c80000c40c783b */ /* 0x000ee20000004200 */
[-C--:B------:R-:W-:Y:S01]  /*cf00*/  FMUL.FTZ R114, R114, R40.reuse ;  /* 0x0000002872727220 */ /* 0x080fe20000410000 */
[----:B------:R-:W2:Y:S01]  /*cf10*/  MUFU.EX2 R143, R143 ;  /* 0x0000008f008f7308 */ /* 0x000ea20000000800 */
[----:B------:R-:W-:Y:S02]  /*cf20*/  FMUL.FTZ R115, R115, R40 ;  /* 0x0000002873737220 */ /* 0x000fe40000410000 */
[--C-:B------:R-:W-:Y:S01]  /*cf30*/  FFMA.FTZ R154, R189, c[0x0][0x23c], -R50.reuse ;  /* 0x00008f00bd9a7a23 */ /* 0x100fe20000010832 */
[----:B-1----:R-:W-:Y:S01]  /*cf40*/  HMMA.16816.F32 R116, R4, R8, R116 ;  /* 0x000000080474723c */ /* 0x002fe20000001874 */
[----:B------:R-:W-:-:S02]  /*cf50*/  FFMA.FTZ R187, R187, c[0x0][0x23c], -R50 ;  /* 0x00008f00bbbb7a23 */ /* 0x000fc40000010832 */
[--C-:B------:R-:W-:Y:S01]  /*cf60*/  FFMA.FTZ R156, R171, c[0x0][0x23c], -R62.reuse ;  /* 0x00008f00ab9c7a23 */ /* 0x100fe2000001083e */
[----:B------:R-:W-:Y:S01]  /*cf70*/  MUFU.EX2 R142, R142 ;  /* 0x0000008e008e7308 */ /* 0x000fe20000000800 */
[----:B------:R-:W-:Y:S02]  /*cf80*/  FFMA.FTZ R169, R169, c[0x0][0x23c], -R62 ;  /* 0x00008f00a9a97a23 */ /* 0x000fe4000001083e */
[--C-:B------:R-:W-:Y:S01]  /*cf90*/  FFMA.FTZ R158, R167, c[0x0][0x23c], -R50.reuse ;  /* 0x00008f00a79e7a23 */ /* 0x100fe20000010832 */
[----:B------:R-:W-:Y:S01]  /*cfa0*/  HMMA.16816.F32 R112, R4, R10, R112 ;  /* 0x0000000a0470723c */ /* 0x000fe20000001870 */
[----:B------:R-:W1:Y:S01]  /*cfb0*/  LDSM.16.MT88.4 R8, [R200+0x10800] ;  /* 0x01080000c808783b */ /* 0x000e620000004200 */
[--C-:B------:R-:W-:Y:S02]  /*cfc0*/  FFMA.FTZ R165, R165, c[0x0][0x23c], -R50.reuse ;  /* 0x00008f00a5a57a23 */ /* 0x100fe40000010832 */
[----:B------:R-:W1:Y:S01]  /*cfd0*/  MUFU.EX2 R151, R151 ;  /* 0x0000009700977308 */ /* 0x000e620000000800 */
[----:B------:R-:W-:-:S02]  /*cfe0*/  FFMA.FTZ R160, R163, c[0x0][0x23c], -R50 ;  /* 0x00008f00a3a07a23 */ /* 0x000fc40000010832 */
[----:B--2---:R-:W-:Y:S01]  /*cff0*/  F2FP.PACK_AB R4, R60, R51 ;  /* 0x000000333c04723e */ /* 0x004fe200000000ff */
[----:B------:R-:W-:Y:S01]  /*d000*/  FFMA.FTZ R161, R161, c[0x0][0x23c], -R50 ;  /* 0x00008f00a1a17a23 */ /* 0x000fe20000010832 */
[----:B----4-:R-:W-:Y:S01]  /*d010*/  F2FP.PACK_AB R5, R66, R65 ;  /* 0x000000414205723e */ /* 0x010fe200000000ff */
[--C-:B------:R-:W-:Y:S01]  /*d020*/  FFMA.FTZ R157, R157, c[0x0][0x23c], -R62.reuse ;  /* 0x00008f009d9d7a23 */ /* 0x100fe2000001083e */
[----:B------:R-:W-:Y:S01]  /*d030*/  F2FP.PACK_AB R6, R61, R58 ;  /* 0x0000003a3d06723e */ /* 0x000fe200000000ff */
[----:B------:R-:W-:Y:S01]  /*d040*/  MUFU.EX2 R159, R159 ;  /* 0x0000009f009f7308 */ /* 0x000fe20000000800 */
[----:B------:R-:W-:Y:S01]  /*d050*/  F2FP.PACK_AB R7, R67, R64 ;  /* 0x000000404307723e */ /* 0x000fe200000000ff */
[--C-:B------:R-:W-:Y:S02]  /*d060*/  FFMA.FTZ R162, R155, c[0x0][0x23c], -R62.reuse ;  /* 0x00008f009ba27a23 */ /* 0x100fe4000001083e */
[--C-:B------:R-:W-:Y:S02]  /*d070*/  FFMA.FTZ R153, R153, c[0x0][0x23c], -R62.reuse ;  /* 0x00008f0099997a23 */ /* 0x100fe4000001083e */
[----:B------:R-:W-:-:S02]  /*d080*/  FFMA.FTZ R164, R149, c[0x0][0x23c], -R62 ;  /* 0x00008f0095a47a23 */ /* 0x000fc4000001083e */
[C---:B------:R-:W-:Y:S01]  /*d090*/  HMMA.16816.F32 R68, R4.reuse, R20, R68 ;  /* 0x000000140444723c */ /* 0x040fe20000001844 */
[----:B------:R-:W-:Y:S01]  /*d0a0*/  MUFU.EX2 R144, R144 ;  /* 0x0000009000907308 */ /* 0x000fe20000000800 */
[--C-:B------:R-:W-:Y:S02]  /*d0b0*/  FFMA.FTZ R147, R147, c[0x0][0x23c], -R50.reuse ;  /* 0x00008f0093937a23 */ /* 0x100fe40000010832 */
[--C-:B------:R-:W-:Y:S02]  /*d0c0*/  FFMA.FTZ R166, R145, c[0x0][0x23c], -R50.reuse ;  /* 0x00008f0091a67a23 */ /* 0x100fe40000010832 */
[--C-:B------:R-:W-:Y:S02]  /*d0d0*/  FFMA.FTZ R139, R139, c[0x0][0x23c], -R50.reuse ;  /* 0x00008f008b8b7a23 */ /* 0x100fe40000010832 */
[----:B------:R-:W-:Y:S01]  /*d0e0*/  HMMA.16816.F32 R72, R4, R22, R72 ;  /* 0x000000160448723c */ /* 0x000fe20000001848 */
[----:B------:R-:W2:Y:S01]  /*d0f0*/  LDSM.16.MT88.4 R20, [R196+0x10800] ;  /* 0x01080000c414783b */ /* 0x000ea20000004200 */
[----:B------:R-:W-:Y:S01]  /*d100*/  MUFU.EX2 R146, R146 ;  /* 0x0000009200927308 */ /* 0x000fe20000000800 */
[----:B------:R-:W-:-:S02]  /*d110*/  FFMA.FTZ R137, R137, c[0x0][0x23c], -R50 ;  /* 0x00008f0089897a23 */ /* 0x000fc40000010832 */
[----:B------:R-:W-:Y:S02]  /*d120*/  FFMA.FTZ R32, R234, R41, R32 ;  /* 0x00000029ea207223 */ /* 0x000fe40000010020 */
[----:B------:R-:W-:Y:S01]  /*d130*/  FFMA.FTZ R28, R233, R40, R28 ;  /* 0x00000028e91c7223 */ /* 0x000fe2000001001c */
[----:B-----5:R-:W-:Y:S01]  /*d140*/  HMMA.16816.F32 R76, R4, R16, R76 ;  /* 0x00000010044c723c */ /* 0x020fe2000000184c */
[----:B------:R-:W-:Y:S01]  /*d150*/  FADD.FTZ R31, R31, R32 ;  /* 0x000000201f1f7221 */ /* 0x000fe20000010000 */
[----:B------:R-:W4:Y:S01]  /*d160*/  MUFU.EX2 R179, R179 ;  /* 0x000000b300b37308 */ /* 0x000f220000000800 */
[----:B------:R-:W-:Y:S02]  /*d170*/  FADD.FTZ R3, R3, R28 ;  /* 0x0000001c03037221 */ /* 0x000fe40000010000 */
[----:B------:R-:W-:-:S03]  /*d180*/  FADD.FTZ R30, R30, R31 ;  /* 0x0000001f1e1e7221 */ /* 0x000fc60000010000 */
[C---:B------:R-:W-:Y:S01]  /*d190*/  HMMA.16816.F32 R80, R4.reuse, R18, R80 ;  /* 0x000000120450723c */ /* 0x040fe20000001850 */
[----:B------:R-:W5:Y:S01]  /*d1a0*/  LDSM.16.MT88.4 R16, [R198+0xd000] ;  /* 0x00d00000c610783b */ /* 0x000f620000004200 */
[----:B------:R-:W-:Y:S06]  /*d1b0*/  MUFU.EX2 R148, R148 ;  /* 0x0000009400947308 */ /* 0x000fec0000000800 */
        /* <DEDUP_REMOVED lines=11> */
[----:B------:R-:W-:Y:S06]  /*d270*/  MUFU.EX2 R193, R193 ;  /* 0x000000c100c17308 */ /* 0x000fec0000000800 */
[C---:B------:R-:W-:Y:S01]  /*d280*/  HMMA.16816.F32 R120, R4.reuse, R38, R120 ;  /* 0x000000260478723c */ /* 0x040fe20000001878 */
[----:B------:R-:W-:Y:S01]  /*d290*/  LDSM.16.MT88.4 R36, [R196+0x11000] ;  /* 0x01100000c424783b */ /* 0x000fe20000004200 */
[----:B------:R-:W-:Y:S06]  /*d2a0*/  MUFU.EX2 R154, R154 ;  /* 0x0000009a009a7308 */ /* 0x000fec0000000800 */
[C---:B------:R-:W-:Y:S02]  /*d2b0*/  HMMA.16816.F32 R128, R4.reuse, R24, R128 ;  /* 0x000000180480723c */ /* 0x040fe40000001880 */
[----:B------:R-:W2:Y:S06]  /*d2c0*/  MUFU.EX2 R187, R187 ;  /* 0x000000bb00bb7308 */ /* 0x000eac0000000800 */
[C---:B------:R-:W-:Y:S01]  /*d2d0*/  HMMA.16816.F32 R124, R4.reuse, R26, R124 ;  /* 0x0000001a047c723c */ /* 0x040fe2000000187c */
[----:B------:R-:W3:Y:S01]  /*d2e0*/  LDSM.16.MT88.4 R24, [R200+0xd000] ;  /* 0x00d00000c818783b */ /* 0x000ee20000004200 */
[----:B------:R-:W-:Y:S06]  /*d2f0*/  MUFU.EX2 R156, R156 ;  /* 0x0000009c009c7308 */ /* 0x000fec0000000800 */
[C---:B-1----:R-:W-:Y:S02]  /*d300*/  HMMA.16816.F32 R92, R4.reuse, R8, R92 ;  /* 0x00000008045c723c */ /* 0x042fe4000000185c */
[----:B------:R-:W-:Y:S06]  /*d310*/  MUFU.EX2 R169, R169 ;  /* 0x000000a900a97308 */ /* 0x000fec0000000800 */
[C---:B------:R-:W-:Y:S01]  /*d320*/  HMMA.16816.F32 R96, R4.reuse, R10, R96 ;  /* 0x0000000a0460723c */ /* 0x040fe20000001860 */
[----:B------:R-:W1:Y:S01]  /*d330*/  LDSM.16.MT88.4 R8, [R196+0xd000] ;  /* 0x00d00000c408783b */ /* 0x000e620000004200 */
[----:B------:R-:W-:Y:S06]  /*d340*/  MUFU.EX2 R158, R158 ;  /* 0x0000009e009e7308 */ /* 0x000fec0000000800 */
[C---:B--2---:R-:W-:Y:S02]  /*d350*/  HMMA.16816.F32 R116, R4.reuse, R20, R116 ;  /* 0x000000140474723c */ /* 0x044fe40000001874 */
[----:B------:R-:W-:Y:S06]  /*d360*/  MUFU.EX2 R165, R165 ;  /* 0x000000a500a57308 */ /* 0x000fec0000000800 */
[----:B------:R-:W-:Y:S01]  /*d370*/  HMMA.16816.F32 R112, R4, R22, R112 ;  /* 0x000000160470723c */ /* 0x000fe20000001870 */
[----:B------:R-:W2:Y:S01]  /*d380*/  LDSM.16.MT88.4 R20, [R200+0x11000] ;  /* 0x01100000c814783b */ /* 0x000ea20000004200 */
[----:B------:R-:W-:Y:S05]  /*d390*/  MUFU.EX2 R160, R160 ;  /* 0x000000a000a07308 */ /* 0x000fea0000000800 */
[----:B------:R-:W-:-:S02]  /*d3a0*/  F2FP.PACK_AB R4, R133, R132 ;  /* 0x000000848504723e */ /* 0x000fc400000000ff */
[----:B------:R-:W-:Y:S01]  /*d3b0*/  F2FP.PACK_AB R5, R141, R138 ;  /* 0x0000008a8d05723e */ /* 0x000fe200000000ff */
[----:B------:R-:W-:Y:S01]  /*d3c0*/  MUFU.EX2 R161, R161 ;  /* 0x000000a100a17308 */ /* 0x000fe20000000800 */
[----:B------:R-:W-:Y:S02]  /*d3d0*/  F2FP.PACK_AB R6, R135, R136 ;  /* 0x000000888706723e */ /* 0x000fe400000000ff */
[----:B------:R-:W-:-:S05]  /*d3e0*/  F2FP.PACK_AB R7, R143, R140 ;  /* 0x0000008c8f07723e */ /* 0x000fca00000000ff */
[----:B------:R-:W-:Y:S02]  /*d3f0*/  MUFU.EX2 R157, R157 ;  /* 0x0000009d009d7308 */ /* 0x000fe40000000800 */
[C---:B-----5:R-:W-:Y:S06]  /*d400*/  HMMA.16816.F32 R68, R4.reuse, R16, R68 ;  /* 0x000000100444723c */ /* 0x060fec0000001844 */
[----:B------:R-:W-:Y:S02]  /*d410*/  MUFU.EX2 R162, R162 ;  /* 0x000000a200a27308 */ /* 0x000fe40000000800 */
[C---:B------:R-:W-:Y:S01]  /*d420*/  HMMA.16816.F32 R72, R4.reuse, R18, R72 ;  /* 0x000000120448723c */ /* 0x040fe20000001848 */
[----:B------:R-:W5:Y:S05]  /*d430*/  LDSM.16.MT88.4 R16, [R198+0xd800] ;  /* 0x00d80000c610783b */ /* 0x000f6a0000004200 */
[----:B------:R-:W-:Y:S02]  /*d440*/  MUFU.EX2 R153, R153 ;  /* 0x0000009900997308 */ /* 0x000fe40000000800 */
[C---:B------:R-:W-:Y:S06]  /*d450*/  HMMA.16816.F32 R108, R4.reuse, R52, R108 ;  /* 0x00000034046c723c */ /* 0x040fec000000186c */
[----:B------:R-:W-:Y:S02]  /*d460*/  MUFU.EX2 R164, R164 ;  /* 0x000000a400a47308 */ /* 0x000fe40000000800 */
[C---:B------:R-:W-:Y:S01]  /*d470*/  HMMA.16816.F32 R120, R4.reuse, R54, R120 ;  /* 0x000000360478723c */ /* 0x040fe20000001878 */
[----:B------:R-:W1:Y:S05]  /*d480*/  LDSM.16.MT88.4 R52, [R198+0x11800] ;  /* 0x01180000c634783b */ /* 0x000e6a0000004200 */
[----:B------:R-:W-:Y:S02]  /*d490*/  MUFU.EX2 R147, R147 ;  /* 0x0000009300937308 */ /* 0x000fe40000000800 */
[C---:B------:R-:W-:Y:S06]  /*d4a0*/  HMMA.16816.F32 R76, R4.reuse, R12, R76 ;  /* 0x0000000c044c723c */ /* 0x040fec000000184c */
[----:B------:R-:W-:Y:S02]  /*d4b0*/  MUFU.EX2 R166, R166 ;  /* 0x000000a600a67308 */ /* 0x000fe40000000800 */
[C---:B------:R-:W-:Y:S01]  /*d4c0*/  HMMA.16816.F32 R80, R4.reuse, R14, R80 ;  /* 0x0000000e0450723c */ /* 0x040fe20000001850 */
[----:B------:R-:W2:Y:S05]  /*d4d0*/  LDSM.16.MT88.4 R12, [R197+0xd800] ;  /* 0x00d80000c50c783b */ /* 0x000eaa0000004200 */
[----:B------:R-:W-:Y:S02]  /*d4e0*/  MUFU.EX2 R139, R139 ;  /* 0x0000008b008b7308 */ /* 0x000fe40000000800 */
[C---:B------:R-:W-:Y:S08]  /*d4f0*/  HMMA.16816.F32 R100, R4.reuse, R44, R100 ;  /* 0x0000002c0464723c */ /* 0x040ff00000001864 */
        /* <DEDUP_REMOVED lines=9> */
[C---:B------:R-:W-:Y:S01]  /*d590*/  HMMA.16816.F32 R104, R4.reuse, R46, R104 ;  /* 0x0000002e0468723c */ /* 0x040fe20000001868 */
[----:B------:R-:W1:Y:S07]  /*d5a0*/  LDSM.16.MT88.4 R44, [R197+0x11800] ;  /* 0x01180000c52c783b */ /* 0x000e6e0000004200 */
[C---:B------:R-:W-:Y:S08]  /*d5b0*/  HMMA.16816.F32 R116, R4.reuse, R36, R116 ;  /* 0x000000240474723c */ /* 0x040ff00000001874 */
[----:B------:R-:W-:Y:S01]  /*d5c0*/  HMMA.16816.F32 R112, R4, R38, R112 ;  /* 0x000000260470723c */ /* 0x000fe20000001870 */
[----:B------:R-:W1:Y:S06]  /*d5d0*/  LDSM.16.MT88.4 R36, [R196+0x11800] ;  /* 0x01180000c424783b */ /* 0x000e6c0000004200 */
[----:B------:R-:W-:-:S02]  /*d5e0*/  F2FP.PACK_AB R4, R151, R142 ;  /* 0x0000008e9704723e */ /* 0x000fc400000000ff */
[----:B----4-:R-:W-:Y:S02]  /*d5f0*/  F2FP.PACK_AB R5, R179, R146 ;  /* 0x00000092b305723e */ /* 0x010fe400000000ff */
[----:B------:R-:W-:Y:S02]  /*d600*/  F2FP.PACK_AB R6, R144, R159 ;  /* 0x0000009f9006723e */ /* 0x000fe400000000ff */
[----:B------:R-:W-:-:S07]  /*d610*/  F2FP.PACK_AB R7, R181, R148 ;  /* 0x00000094b507723e */ /* 0x000fce00000000ff */
[C---:B-----5:R-:W-:Y:S08]  /*d620*/  HMMA.16816.F32 R68, R4.reuse, R16, R68 ;  /* 0x000000100444723c */ /* 0x060ff00000001844 */
[C---:B------:R-:W-:Y:S01]  /*d630*/  HMMA.16816.F32 R72, R4.reuse, R18, R72 ;  /* 0x000000120448723c */ /* 0x040fe20000001848 */
[----:B------:R-:W4:Y:S07]  /*d640*/  LDSM.16.MT88.4 R16, [R198+0xe000] ;  /* 0x00e00000c610783b */ /* 0x000f2e0000004200 */
[C---:B------:R-:W-:Y:S07]  /*d650*/  HMMA.16816.F32 R100, R4.reuse, R52, R100 ;  /* 0x000000340464723c */ /* 0x040fee0000001864 */
[--C-:B------:R-:W-:Y:S01]  /*d660*/  FFMA.FTZ R52, R185, c[0x0][0x23c], -R50.reuse ;  /* 0x00008f00b9347a23 */ /* 0x100fe20000010832 */
[----:B------:R-:W-:Y:S01]  /*d670*/  HMMA.16816.F32 R76, R4, R12, R76 ;  /* 0x0000000c044c723c */ /* 0x000fe2000000184c */
[----:B------:R-:W-:-:S04]  /*d680*/  FFMA.FTZ R53, R191, c[0x0][0x23c], -R50 ;  /* 0x00008f00bf357a23 */ /* 0x000fc80000010832 */
[----:B------:R-:W-:Y:S03]  /*d690*/  MUFU.EX2 R52, R52 ;  /* 0x0000003400347308 */ /* 0x000fe60000000800 */
[C---:B------:R-:W-:Y:S01]  /*d6a0*/  HMMA.16816.F32 R80, R4.reuse, R14, R80 ;  /* 0x0000000e0450723c */ /* 0x040fe20000001850 */
[----:B------:R-:W5:Y:S04]  /*d6b0*/  LDSM.16.MT88.4 R12, [R197+0xe000] ;  /* 0x00e00000c50c783b */ /* 0x000f680000004200 */
[----:B------:R-:W1:Y:S03]  /*d6c0*/  MUFU.EX2 R53, R53 ;  /* 0x0000003500357308 */ /* 0x000e660000000800 */
[C---:B---3--:R-:W-:Y:S08]  /*d6d0*/  HMMA.16816.F32 R128, R4.reuse, R24, R128 ;  /* 0x000000180480723c */ /* 0x048ff00000001880 */
[C---:B------:R-:W-:Y:S01]  /*d6e0*/  HMMA.16816.F32 R124, R4.reuse, R26, R124 ;  /* 0x0000001a047c723c */ /* 0x040fe2000000187c */
[----:B------:R-:W-:Y:S07]  /*d6f0*/  LDSM.16.MT88.4 R24, [R200+0xe000] ;  /* 0x00e00000c818783b */ /* 0x000fee0000004200 */
[C---:B-1----:R-:W-:Y:S08]  /*d700*/  HMMA.16816.F32 R84, R4.reuse, R8, R84 ;  /* 0x000000080454723c */ /* 0x042ff00000001854 */
[C---:B------:R-:W-:Y:S01]  /*d710*/  HMMA.16816.F32 R88, R4.reuse, R10, R88 ;  /* 0x0000000a0458723c */ /* 0x040fe20000001858 */
[----:B------:R-:W1:Y:S07]  /*d720*/  LDSM.16.MT88.4 R8, [R196+0xe000] ;  /* 0x00e00000c408783b */ /* 0x000e6e0000004200 */
[C---:B--2---:R-:W-:Y:S08]  /*d730*/  HMMA.16816.F32 R92, R4.reuse, R20, R92 ;  /* 0x00000014045c723c */ /* 0x044ff0000000185c */
[C---:B------:R-:W-:Y:S01]  /*d740*/  HMMA.16816.F32 R96, R4.reuse, R22, R96 ;  /* 0x000000160460723c */ /* 0x040fe20000001860 */
[----:B------:R-:W-:Y:S07]  /*d750*/  LDSM.16.MT88.4 R20, [R200+0x12000] ;  /* 0x01200000c814783b */ /* 0x000fee0000004200 */
[C---:B------:R-:W-:Y:S07]  /*d760*/  HMMA.16816.F32 R104, R4.reuse, R54, R104 ;  /* 0x000000360468723c */ /* 0x040fee0000001868 */
[--C-:B------:R-:W-:Y:S01]  /*d770*/  FFMA.FTZ R54, R177, c[0x0][0x23c], -R62.reuse ;  /* 0x00008f00b1367a23 */ /* 0x100fe2000001083e */
[----:B------:R-:W-:Y:S01]  /*d780*/  HMMA.16816.F32 R108, R4, R44, R108 ;  /* 0x0000002c046c723c */ /* 0x000fe2000000186c */
[----:B------:R-:W-:-:S04]  /*d790*/  FFMA.FTZ R55, R175, c[0x0][0x23c], -R62 ;  /* 0x00008f00af377a23 */ /* 0x000fc8000001083e */
[----:B------:R-:W-:Y:S03]  /*d7a0*/  MUFU.EX2 R54, R54 ;  /* 0x0000003600367308 */ /* 0x000fe60000000800 */
[C---:B------:R-:W-:Y:S01]  /*d7b0*/  HMMA.16816.F32 R120, R4.reuse, R46, R120 ;  /* 0x0000002e0478723c */ /* 0x040fe20000001878 */
[----:B------:R-:W-:Y:S04]  /*d7c0*/  LDSM.16.MT88.4 R44, [R197+0x12800] ;  /* 0x01280000c52c783b */ /* 0x000fe80000004200 */
[----:B------:R-:W2:Y:S03]  /*d7d0*/  MUFU.EX2 R55, R55 ;  /* 0x0000003700377308 */ /* 0x000ea60000000800 */
[C---:B------:R-:W-:Y:S08]  /*d7e0*/  HMMA.16816.F32 R116, R4.reuse, R36, R116 ;  /* 0x000000240474723c */ /* 0x040ff00000001874 */
[----:B------:R-:W-:Y:S01]  /*d7f0*/  HMMA.16816.F32 R112, R4, R38, R112 ;  /* 0x000000260470723c */ /* 0x000fe20000001870 */
[----:B------:R-:W-:Y:S06]  /*d800*/  LDSM.16.MT88.4 R36, [R198+0x12000] ;  /* 0x01200000c624783b */ /* 0x000fec0000004200 */
[----:B------:R-:W-:-:S02]  /*d810*/  F2FP.PACK_AB R4, R183, R150 ;  /* 0x00000096b704723e */ /* 0x000fc400000000ff */
[----:B------:R-:W-:Y:S02]  /*d820*/  F2FP.PACK_AB R5, R187, R154 ;  /* 0x0000009abb05723e */ /* 0x000fe400000000ff */
[----:B------:R-:W-:Y:S02]  /*d830*/  F2FP.PACK_AB R6, R193, R152 ;  /* 0x00000098c106723e */ /* 0x000fe400000000ff */
[----:B------:R-:W-:-:S07]  /*d840*/  F2FP.PACK_AB R7, R53, R52 ;  /* 0x000000343507723e */ /* 0x000fce00000000ff */
[C---:B----4-:R-:W-:Y:S08]  /*d850*/  HMMA.16816.F32 R68, R4.reuse, R16, R68 ;  /* 0x000000100444723c */ /* 0x050ff00000001844 */
        /* <DEDUP_REMOVED lines=8> */
[C---:B------:R-:W-:Y:S08]  /*d8e0*/  HMMA.16816.F32 R128, R4.reuse, R24, R128 ;  /* 0x000000180480723c */ /* 0x040ff00000001880 */
[C---:B---3--:R-:W-:Y:S08]  /*d8f0*/  HMMA.16816.F32 R108, R4.reuse, R16, R108 ;  /* 0x00000010046c723c */ /* 0x048ff0000000186c */
[C---:B------:R-:W-:Y:S01]  /*d900*/  HMMA.16816.F32 R120, R4.reuse, R18, R120 ;  /* 0x000000120478723c */ /* 0x040fe20000001878 */
[----:B------:R-:W3:Y:S07]  /*d910*/  LDSM.16.MT88.4 R16, [R196+0xe800] ;  /* 0x00e80000c410783b */ /* 0x000eee0000004200 */
[C---:B------:R-:W-:Y:S01]  /*d920*/  HMMA.16816.F32 R124, R4.reuse, R26, R124 ;  /* 0x0000001a047c723c */ /* 0x040fe2000000187c */
[----:B------:R-:W-:Y:S07]  /*d930*/  LDSM.16.MT88.4 R24, [R200+0xe800] ;  /* 0x00e80000c818783b */ /* 0x000fee0000004200 */
[C---:B------:R-:W-:Y:S08]  /*d940*/  HMMA.16816.F32 R92, R4.reuse, R20, R92 ;  /* 0x00000014045c723c */ /* 0x040ff0000000185c */
[C---:B------:R-:W-:Y:S01]  /*d950*/  HMMA.16816.F32 R96, R4.reuse, R22, R96 ;  /* 0x000000160460723c */ /* 0x040fe20000001860 */
[----:B------:R-:W5:Y:S07]  /*d960*/  LDSM.16.MT88.4 R20, [R197+0xe800] ;  /* 0x00e80000c514783b */ /* 0x000f6e0000004200 */
[C---:B------:R-:W-:Y:S08]  /*d970*/  HMMA.16816.F32 R100, R4.reuse, R36, R100 ;  /* 0x000000240464723c */ /* 0x040ff00000001864 */
[C---:B------:R-:W-:Y:S01]  /*d980*/  HMMA.16816.F32 R104, R4.reuse, R38, R104 ;  /* 0x000000260468723c */ /* 0x040fe20000001868 */
[----:B------:R-:W-:Y:S07]  /*d990*/  LDSM.16.MT88.4 R36, [R200+0xf000] ;  /* 0x00f00000c824783b */ /* 0x000fee0000004200 */
[C---:B----4-:R-:W-:Y:S08]  /*d9a0*/  HMMA.16816.F32 R116, R4.reuse, R12, R116 ;  /* 0x0000000c0474723c */ /* 0x050ff00000001874 */
[----:B------:R-:W-:Y:S01]  /*d9b0*/  HMMA.16816.F32 R112, R4, R14, R112 ;  /* 0x0000000e0470723c */ /* 0x000fe20000001870 */
[----:B------:R-:W4:Y:S06]  /*d9c0*/  LDSM.16.MT88.4 R12, [R200+0x12800] ;  /* 0x01280000c80c783b */ /* 0x000f2c0000004200 */
[----:B--2---:R-:W-:-:S02]  /*d9d0*/  F2FP.PACK_AB R4, R55, R54 ;  /* 0x000000363704723e */ /* 0x004fc400000000ff */
[----:B------:R-:W-:Y:S02]  /*d9e0*/  F2FP.PACK_AB R5, R165, R158 ;  /* 0x0000009ea505723e */ /* 0x000fe400000000ff */
[----:B------:R-:W-:Y:S02]  /*d9f0*/  F2FP.PACK_AB R6, R169, R156 ;  /* 0x0000009ca906723e */ /* 0x000fe400000000ff */
[----:B------:R-:W-:-:S07]  /*da00*/  F2FP.PACK_AB R7, R161, R160 ;  /* 0x000000a0a107723e */ /* 0x000fce00000000ff */
[C---:B-1----:R-:W-:Y:S08]  /*da10*/  HMMA.16816.F32 R68, R4.reuse, R8, R68 ;  /* 0x000000080444723c */ /* 0x042ff00000001844 */
[C---:B------:R-:W-:Y:S01]  /*da20*/  HMMA.16816.F32 R72, R4.reuse, R10, R72 ;  /* 0x0000000a0448723c */ /* 0x040fe20000001848 */
[----:B------:R-:W1:Y:S07]  /*da30*/  LDSM.16.MT88.4 R8, [R198+0x12800] ;  /* 0x01280000c608783b */ /* 0x000e6e0000004200 */
[C---:B---3--:R-:W-:Y:S08]  /*da40*/  HMMA.16816.F32 R84, R4.reuse, R16, R84 ;  /* 0x000000100454723c */ /* 0x048ff00000001854 */
[C---:B------:R-:W-:Y:S01]  /*da50*/  HMMA.16816.F32 R88, R4.reuse, R18, R88 ;  /* 0x000000120458723c */ /* 0x040fe20000001858 */
[----:B------:R-:W2:Y:S07]  /*da60*/  LDSM.16.MT88.4 R16, [R196+0x12800] ;  /* 0x01280000c410783b */ /* 0x000eae0000004200 */
[C---:B-----5:R-:W-:Y:S08]  /*da70*/  HMMA.16816.F32 R76, R4.reuse, R20, R76 ;  /* 0x00000014044c723c */ /* 0x060ff0000000184c */
[C---:B------:R-:W-:Y:S01]  /*da80*/  HMMA.16816.F32 R80, R4.reuse, R22, R80 ;  /* 0x000000160450723c */ /* 0x040fe20000001850 */
[----:B------:R-:W3:Y:S07]  /*da90*/  LDSM.16.MT88.4 R20, [R197+0xf000] ;  /* 0x00f00000c514783b */ /* 0x000eee0000004200 */
[C---:B----4-:R-:W-:Y:S08]  /*daa0*/  HMMA.16816.F32 R92, R4.reuse, R12, R92 ;  /* 0x0000000c045c723c */ /* 0x050ff0000000185c */
[C---:B-1----:R-:W-:Y:S08]  /*dab0*/  HMMA.16816.F32 R100, R4.reuse, R8, R100 ;  /* 0x000000080464723c */ /* 0x042ff00000001864 */
[C---:B------:R-:W-:Y:S01]  /*dac0*/  HMMA.16816.F32 R104, R4.reuse, R10, R104 ;  /* 0x0000000a0468723c */ /* 0x040fe20000001868 */
[----:B------:R-:W1:Y:S07]  /*dad0*/  LDSM.16.MT88.4 R8, [R200+0x13000] ;  /* 0x01300000c808783b */ /* 0x000e6e0000004200 */
[C---:B--2---:R-:W-:Y:S08]  /*dae0*/  HMMA.16816.F32 R116, R4.reuse, R16, R116 ;  /* 0x000000100474723c */ /* 0x044ff00000001874 */
[C---:B------:R-:W-:Y:S01]  /*daf0*/  HMMA.16816.F32 R112, R4.reuse, R18, R112 ;  /* 0x000000120470723c */ /* 0x040fe20000001870 */
[----:B------:R-:W2:Y:S07]  /*db00*/  LDSM.16.MT88.4 R16, [R198+0x13000] ;  /* 0x01300000c610783b */ /* 0x000eae0000004200 */
[C---:B------:R-:W-:Y:S01]  /*db10*/  HMMA.16816.F32 R96, R4.reuse, R14, R96 ;  /* 0x0000000e0460723c */ /* 0x040fe20000001860 */
[----:B------:R-:W-:Y:S07]  /*db20*/  LDSM.16.MT88.4 R12, [R196+0xf000] ;  /* 0x00f00000c40c783b */ /* 0x000fee0000004200 */
[C---:B------:R-:W-:Y:S01]  /*db30*/  HMMA.16816.F32 R108, R4.reuse, R44, R108 ;  /* 0x0000002c046c723c */ /* 0x040fe2000000186c */
[----:B------:R-:W4:Y:S07]  /*db40*/  MUFU.EX2 R44, R137 ;  /* 0x00000089002c7308 */ /* 0x000f2e0000000800 */
[C---:B------:R-:W-:Y:S08]  /*db50*/  HMMA.16816.F32 R128, R4.reuse, R24, R128 ;  /* 0x000000180480723c */ /* 0x040ff00000001880 */
[C---:B------:R-:W-:Y:S01]  /*db60*/  HMMA.16816.F32 R124, R4.reuse, R26, R124 ;  /* 0x0000001a047c723c */ /* 0x040fe2000000187c */
[----:B------:R-:W5:Y:S07]  /*db70*/  LDSM.16.MT88.4 R24, [R198+0xf000] ;  /* 0x00f00000c618783b */ /* 0x000f6e0000004200 */
[----:B------:R-:W-:Y:S07]  /*db80*/  HMMA.16816.F32 R120, R4, R46, R120 ;  /* 0x0000002e0478723c */ /* 0x000fee0000001878 */
[----:B------:R-:W-:-:S02]  /*db90*/  F2FP.PACK_AB R4, R162, R157 ;  /* 0x0000009da204723e */ /* 0x000fc400000000ff */
[----:B------:R-:W-:Y:S02]  /*dba0*/  F2FP.PACK_AB R5, R166, R147 ;  /* 0x00000093a605723e */ /* 0x000fe400000000ff */
[----:B------:R-:W-:Y:S02]  /*dbb0*/  F2FP.PACK_AB R6, R164, R153 ;  /* 0x00000099a406723e */ /* 0x000fe400000000ff */
[----:B----4-:R-:W-:-:S07]  /*dbc0*/  F2FP.PACK_AB R7, R44, R139 ;  /* 0x0000008b2c07723e */ /* 0x010fce00000000ff */
        /* <DEDUP_REMOVED lines=25> */
[----:B------:R-:W4:Y:S03]  /*dd60*/  MUFU.EX2 R25, R25 ;  /* 0x0000001900197308 */ /* 0x000f260000000800 */
[C---:B------:R-:W-:Y:S01]  /*dd70*/  HMMA.16816.F32 R88, R4.reuse, R14, R88 ;  /* 0x0000000e0458723c */ /* 0x040fe20000001858 */
[----:B------:R-:W5:Y:S04]  /*dd80*/  LDSM.16.MT88.4 R12, [R198+0xf800] ;  /* 0x00f80000c60c783b */ /* 0x000f680000004200 */
[----:B------:R-:W-:Y:S03]  /*dd90*/  MUFU.EX2 R26, R26 ;  /* 0x0000001a001a7308 */ /* 0x000fe60000000800 */
[C---:B---3--:R-:W-:Y:S05]  /*dda0*/  HMMA.16816.F32 R108, R4.reuse, R20, R108 ;  /* 0x00000014046c723c */ /* 0x048fea000000186c */
[----:B------:R-:W3:Y:S03]  /*ddb0*/  MUFU.EX2 R27, R27 ;  /* 0x0000001b001b7308 */ /* 0x000ee60000000800 */
[C---:B------:R-:W-:Y:S01]  /*ddc0*/  HMMA.16816.F32 R120, R4.reuse, R22, R120 ;  /* 0x000000160478723c */ /* 0x040fe20000001878 */
[----:B------:R-:W-:Y:S04]  /*ddd0*/  LDSM.16.MT88.4 R20, [R197+0xf800] ;  /* 0x00f80000c514783b */ /* 0x000fe80000004200 */
[----:B------:R-:W-:Y:S03]  /*dde0*/  MUFU.EX2 R38, R38 ;  /* 0x0000002600267308 */ /* 0x000fe60000000800 */
[C---:B-1----:R-:W-:Y:S05]  /*ddf0*/  HMMA.16816.F32 R116, R4.reuse, R8, R116 ;  /* 0x000000080474723c */ /* 0x042fea0000001874 */
[----:B------:R-:W1:Y:S03]  /*de00*/  MUFU.EX2 R39, R39 ;  /* 0x0000002700277308 */ /* 0x000e660000000800 */
[----:B------:R-:W-:Y:S01]  /*de10*/  HMMA.16816.F32 R112, R4, R10, R112 ;  /* 0x0000000a0470723c */ /* 0x000fe20000001870 */
[----:B------:R-:W5:Y:S06]  /*de20*/  LDSM.16.MT88.4 R8, [R196+0xf800] ;  /* 0x00f80000c408783b */ /* 0x000f6c0000004200 */
[----:B----4-:R-:W-:-:S02]  /*de30*/  F2FP.PACK_AB R4, R25, R24 ;  /* 0x000000181904723e */ /* 0x010fc400000000ff */
[----:B------:R-:W-:Y:S02]  /*de40*/  F2FP.PACK_AB R5, R37, R36 ;  /* 0x000000242505723e */ /* 0x000fe400000000ff */
[----:B---3--:R-:W-:Y:S02]  /*de50*/  F2FP.PACK_AB R6, R27, R26 ;  /* 0x0000001a1b06723e */ /* 0x008fe400000000ff */
[----:B-1----:R-:W-:-:S07]  /*de60*/  F2FP.PACK_AB R7, R39, R38 ;  /* 0x000000262707723e */ /* 0x002fce00000000ff */
[C---:B--2---:R-:W-:Y:S07]  /*de70*/  HMMA.16816.F32 R128, R4.reuse, R16, R128 ;  /* 0x000000100480723c */ /* 0x044fee0000001880 */
[----:B------:R-:W-:Y:S01]  /*de80*/  FADD.FTZ R16, R2, R3 ;  /* 0x0000000302107221 */ /* 0x000fe20000010000 */
[----:B-----5:R-:W-:Y:S01]  /*de90*/  HMMA.16816.F32 R68, R4, R12, R68 ;  /* 0x0000000c0444723c */ /* 0x020fe20000001844 */
[----:B------:R-:W-:Y:S02]  /*dea0*/  FADD.FTZ R2, R29, R30 ;  /* 0x0000001e1d027221 */ /* 0x000fe40000010000 */
[----:B------:R-:W-:-:S02]  /*deb0*/  FADD.FTZ R16, R35, R16 ;  /* 0x0000001023107221 */ /* 0x000fc40000010000 */
[----:B------:R-:W-:Y:S02]  /*dec0*/  FADD.FTZ R3, R51, R2 ;  /* 0x0000000233037221 */ /* 0x000fe40000010000 */
[----:B------:R-:W-:Y:S01]  /*ded0*/  FADD.FTZ R17, R65, R16 ;  /* 0x0000001041117221 */ /* 0x000fe20000010000 */
[C---:B------:R-:W-:Y:S01]  /*dee0*/  HMMA.16816.F32 R72, R4.reuse, R14, R72 ;  /* 0x0000000e0448723c */ /* 0x040fe20000001848 */
[----:B------:R-:W-:Y:S01]  /*def0*/  FADD.FTZ R3, R60, R3 ;  /* 0x000000033c037221 */ /* 0x000fe20000010000 */
[----:B------:R-:W1:Y:S01]  /*df00*/  LDSM.16.MT88.4 R12, [R200+0x13800] ;  /* 0x01380000c80c783b */ /* 0x000e620000004200 */
[----:B------:R-:W-:Y:S02]  /*df10*/  FADD.FTZ R17, R66, R17 ;  /* 0x0000001142117221 */ /* 0x000fe40000010000 */
[----:B------:R-:W-:Y:S02]  /*df20*/  FADD.FTZ R58, R58, R3 ;  /* 0x000000033a3a7221 */ /* 0x000fe40000010000 */
[----:B------:R-:W-:Y:S01]  /*df30*/  FADD.FTZ R64, R64, R17 ;  /* 0x0000001140407221 */ /* 0x000fe20000010000 */
[----:B------:R-:W-:Y:S01]  /*df40*/  HMMA.16816.F32 R84, R4, R8, R84 ;  /* 0x000000080454723c */ /* 0x000fe20000001854 */
[----:B------:R-:W-:-:S02]  /*df50*/  FADD.FTZ R61, R61, R58 ;  /* 0x0000003a3d3d7221 */ /* 0x000fc40000010000 */
[----:B------:R-:W-:Y:S02]  /*df60*/  FADD.FTZ R67, R67, R64 ;  /* 0x0000004043437221 */ /* 0x000fe40000010000 */
[----:B------:R-:W-:Y:S02]  /*df70*/  FADD.FTZ R132, R132, R61 ;  /* 0x0000003d84847221 */ /* 0x000fe40000010000 */
[----:B------:R-:W-:Y:S01]  /*df80*/  FADD.FTZ R138, R138, R67 ;  /* 0x000000438a8a7221 */ /* 0x000fe20000010000 */
[C---:B------:R-:W-:Y:S01]  /*df90*/  HMMA.16816.F32 R88, R4.reuse, R10, R88 ;  /* 0x0000000a0458723c */ /* 0x040fe20000001858 */
[----:B------:R-:W-:Y:S01]  /*dfa0*/  FADD.FTZ R133, R133, R132 ;  /* 0x0000008485857221 */ /* 0x000fe20000010000 */
[----:B------:R-:W2:Y:S01]  /*dfb0*/  LDSM.16.MT88.4 R8, [R197+0x13800] ;  /* 0x01380000c508783b */ /* 0x000ea20000004200 */
[----:B------:R-:W-:Y:S01]  /*dfc0*/  FADD.FTZ R141, R141, R138 ;  /* 0x0000008a8d8d7221 */ /* 0x000fe20000010000 */
[----:B------:R-:W-:Y:S01]  /*dfd0*/  MOV R132, R33 ;  /* 0x0000002100847202 */ /* 0x000fe20000000f00 */
[----:B------:R-:W-:Y:S01]  /*dfe0*/  FADD.FTZ R136, R136, R133 ;  /* 0x0000008588887221 */ /* 0x000fe20000010000 */
[----:B------:R-:W-:Y:S01]  /*dff0*/  MOV R133, R34 ;  /* 0x0000002200857202 */ /* 0x000fe20000000f00 */
[----:B------:R-:W-:Y:S01]  /*e000*/  FADD.FTZ R140, R140, R141 ;  /* 0x0000008d8c8c7221 */ /* 0x000fe20000010000 */
[----:B------:R-:W-:Y:S01]  /*e010*/  HMMA.16816.F32 R124, R4, R18, R124 ;  /* 0x00000012047c723c */ /* 0x000fe2000000187c */
[----:B------:R-:W-:Y:S01]  /*e020*/  FADD.FTZ R135, R135, R136 ;  /* 0x0000008887877221 */ /* 0x000fe20000010000 */
[----:B------:R-:W3:Y:S01]  /*e030*/  LDSM.16.MT88.4 R16, [R198+0x13800] ;  /* 0x01380000c610783b */ /* 0x000ee20000004200 */
[----:B------:R-:W-:-:S02]  /*e040*/  FADD.FTZ R143, R143, R140 ;  /* 0x0000008c8f8f7221 */ /* 0x000fc40000010000 */
[----:B------:R-:W-:Y:S02]  /*e050*/  FADD.FTZ R2, R142, R135 ;  /* 0x000000878e027221 */ /* 0x000fe40000010000 */
[----:B------:R-:W-:Y:S01]  /*e060*/  FADD.FTZ R146, R146, R143 ;  /* 0x0000008f92927221 */ /* 0x000fe20000010000 */
[C---:B------:R-:W-:Y:S01]  /*e070*/  HMMA.16816.F32 R76, R4.reuse, R20, R76 ;  /* 0x00000014044c723c */ /* 0x040fe2000000184c */
[----:B------:R-:W-:Y:S02]  /*e080*/  FADD.FTZ R2, R151, R2 ;  /* 0x0000000297027221 */ /* 0x000fe40000010000 */
        /* <DEDUP_REMOVED lines=8> */
[----:B-1----:R-:W-:Y:S01]  /*e110*/  HMMA.16816.F32 R92, R4, R12, R92 ;  /* 0x0000000c045c723c */ /* 0x002fe2000000185c */
[----:B------:R-:W-:Y:S02]  /*e120*/  FADD.FTZ R183, R183, R150 ;  /* 0x00000096b7b77221 */ /* 0x000fe40000010000 */
[----:B------:R-:W-:Y:S02]  /*e130*/  FADD.FTZ R187, R187, R154 ;  /* 0x0000009abbbb7221 */ /* 0x000fe40000010000 */
[----:B------:R-:W-:-:S02]  /*e140*/  FADD.FTZ R152, R152, R183 ;  /* 0x000000b798987221 */ /* 0x000fc40000010000 */
[----:B------:R-:W-:Y:S01]  /*e150*/  FADD.FTZ R52, R52, R187 ;  /* 0x000000bb34347221 */ /* 0x000fe20000010000 */
[C---:B------:R-:W-:Y:S01]  /*e160*/  HMMA.16816.F32 R96, R4.reuse, R14, R96 ;  /* 0x0000000e0460723c */ /* 0x040fe20000001860 */
[----:B------:R-:W1:Y:S01]  /*e170*/  LDSM.16.MT88.4 R12, [R196+0x13800] ;  /* 0x01380000c40c783b */ /* 0x000e620000004200 */
[----:B------:R-:W-:Y:S02]  /*e180*/  FADD.FTZ R193, R193, R152 ;  /* 0x00000098c1c17221 */ /* 0x000fe40000010000 */
[----:B------:R-:W-:Y:S02]  /*e190*/  FADD.FTZ R53, R53, R52 ;  /* 0x0000003435357221 */ /* 0x000fe40000010000 */
[----:B------:R-:W-:Y:S02]  /*e1a0*/  FADD.FTZ R54, R54, R193 ;  /* 0x000000c136367221 */ /* 0x000fe40000010000 */
[----:B------:R-:W-:Y:S01]  /*e1b0*/  FADD.FTZ R158, R158, R53 ;  /* 0x000000359e9e7221 */ /* 0x000fe20000010000 */
[----:B--2---:R-:W-:Y:S01]  /*e1c0*/  HMMA.16816.F32 R108, R4, R8, R108 ;  /* 0x00000008046c723c */ /* 0x004fe2000000186c */
[----:B------:R-:W-:-:S02]  /*e1d0*/  FADD.FTZ R55, R55, R54 ;  /* 0x0000003637377221 */ /* 0x000fc40000010000 */
[----:B------:R-:W-:Y:S02]  /*e1e0*/  FADD.FTZ R165, R165, R158 ;  /* 0x0000009ea5a57221 */ /* 0x000fe40000010000 */
[----:B------:R-:W-:Y:S02]  /*e1f0*/  FADD.FTZ R2, R156, R55 ;  /* 0x000000379c027221 */ /* 0x000fe40000010000 */
[----:B------:R-:W-:Y:S01]  /*e200*/  FADD.FTZ R8, R160, R165 ;  /* 0x000000a5a0087221 */ /* 0x000fe20000010000 */
[----:B---3--:R-:W-:Y:S01]  /*e210*/  HMMA.16816.F32 R100, R4, R16, R100 ;  /* 0x000000100464723c */ /* 0x008fe20000001864 */
[----:B------:R-:W-:Y:S02]  /*e220*/  FADD.FTZ R2, R169, R2 ;  /* 0x00000002a9027221 */ /* 0x000fe40000010000 */
[----:B------:R-:W-:Y:S02]  /*e230*/  FADD.FTZ R8, R161, R8 ;  /* 0x00000008a1087221 */ /* 0x000fe40000010000 */
[----:B------:R-:W-:-:S02]  /*e240*/  FADD.FTZ R157, R157, R2 ;  /* 0x000000029d9d7221 */ /* 0x000fc40000010000 */
        /* <DEDUP_REMOVED lines=16> */
[----:B------:R-:W-:Y:S01]  /*e350*/  HMMA.16816.F32 R112, R4, R14, R112 ;  /* 0x0000000e0470723c */ /* 0x000fe20000001870 */
[----:B------:R-:W-:Y:S02]  /*e360*/  FADD.FTZ R234, R27, R26 ;  /* 0x0000001a1bea7221 */ /* 0x000fe40000010000 */
[----:B------:R-:W-:-:S05]  /*e370*/  FADD.FTZ R233, R39, R38 ;  /* 0x0000002627e97221 */ /* 0x000fca0000010000 */
.L_x_2453:
        /* <DEDUP_REMOVED lines=11> */
.L_x_2465:
        /* <DEDUP_REMOVED lines=32> */
[C---:B------:R-:W-:Y:S01]  /*e630*/  IMAD R6, R2.reuse, R5, R6 ;  /* 0x0000000502067224 */ /* 0x040fe200078e0206 */
[----:B------:R-:W-:Y:S02]  /*e640*/  LOP3.LUT R5, RZ, c[0x0][0x2d0], RZ, 0x33, !PT ;  /* 0x0000b400ff057a12 */ /* 0x000fe400078e33ff */
[C---:B------:R-:W-:Y:S02]  /*e650*/  ISETP.GT.U32.AND P4, PT, R2.reuse, R8, PT ;  /* 0x000000080200720c */ /* 0x040fe40003f84070 */
[----:B------:R-:W-:Y:S11]  /*e660*/  ISETP.GT.U32.AND P2, PT, R2, R6, PT ;  /* 0x000000060200720c */ /* 0x000ff60003f44070 */
[----:B------:R-:W-:Y:S01]  /*e670*/  @!P4 IADD3 R10, R10, 0x1, RZ ;  /* 0x000000010a0ac810 */ /* 0x000fe20007ffe0ff */
[--C-:B------:R-:W-:Y:S01]  /*e680*/  @!P4 IMAD.IADD R8, R8, 0x1, -R2.reuse ;  /* 0x000000010808c824 */ /* 0x100fe200078e0a02 */
[----:B------:R-:W-:Y:S01]  /*e690*/  @!P2 IADD3 R9, R9, 0x1, RZ ;  /* 0x000000010909a810 */ /* 0x000fe20007ffe0ff */
[----:B------:R-:W-:Y:S01]  /*e6a0*/  @!P2 IMAD.IADD R6, R6, 0x1, -R2 ;  /* 0x000000010606a824 */ /* 0x000fe200078e0a02 */
[----:B------:R-:W-:Y:S02]  /*e6b0*/  ISETP.NE.AND P2, PT, RZ, c[0x0][0x2d0], PT ;  /* 0x0000b400ff007a0c */ /* 0x000fe40003f45270 */
[-C--:B------:R-:W-:Y:S02]  /*e6c0*/  ISETP.GE.U32.AND P6, PT, R8, R2.reuse, PT ;  /* 0x000000020800720c */ /* 0x080fe40003fc6070 */
        /* <DEDUP_REMOVED lines=21> */
[----:B------:R-:W-:Y:S01]  /*e820*/  IMAD.WIDE.U32 R8, R6, c[0x0][0x188], R8 ;  /* 0x0000620006087a25 */ /* 0x000fe200078e0008 */
[----:B------:R-:W-:Y:S03]  /*e830*/  SHF.R.S32.HI R4, RZ, 0x1f, R6 ;  /* 0x0000001fff047819 */ /* 0x000fe60000011406 */
[----:B------:R-:W-:Y:S02]  /*e840*/  IMAD.MOV.U32 R59, RZ, RZ, R8 ;  /* 0x000000ffff3b7224 */ /* 0x000fe400078e0008 */
[----:B------:R-:W-:Y:S04]  /*e850*/  IMAD R5, R4, c[0x0][0x188], RZ ;  /* 0x0000620004057a24 */ /* 0x000fe800078e02ff */
[----:B------:R-:W-:Y:S04]  /*e860*/  IMAD R5, R6, c[0x0][0x18c], R5 ;  /* 0x0000630006057a24 */ /* 0x000fe800078e0205 */
[----:B------:R-:W-:Y:S02]  /*e870*/  IMAD.IADD R2, R9, 0x1, R5 ;  /* 0x0000000109027824 */ /* 0x000fe400078e0205 */
.L_x_2462:
[----:B------:R-:W-:Y:S02]  /*e880*/  ISETP.GE.AND P4, PT, R220, c[0x0][0x220], PT ;  /* 0x00008800dc007a0c */ /* 0x000fe40003f86270 */
[----:B------:R-:W-:Y:S02]  /*e890*/  ISETP.GE.AND P3, PT, R209, c[0x0][0x220], PT ;  /* 0x00008800d1007a0c */ /* 0x000fe40003f66270 */
[CC--:B------:R-:W-:Y:S02]  /*e8a0*/  LEA R132, P2, R59.reuse, R172.reuse, 0x1 ;  /* 0x000000ac3b847211 */ /* 0x0c0fe400078408ff */
[C---:B------:R-:W-:Y:S02]  /*e8b0*/  IADD3 R57, P1, R222.reuse, R59, RZ ;  /* 0x0000003bde397210 */ /* 0x040fe40007f3e0ff */
[--C-:B------:R-:W-:Y:S02]  /*e8c0*/  LEA.HI.X R133, R59, R173, R2.reuse, 0x1, P2 ;  /* 0x000000ad3b857211 */ /* 0x100fe400010f0c02 */
[C---:B------:R-:W-:Y:S01]  /*e8d0*/  IADD3 R59, P2, R222.reuse, R57, RZ ;  /* 0x00000039de3b7210 */ /* 0x040fe20007f5e0ff */
[----:B------:R-:W-:Y:S02]  /*e8e0*/  IMAD.X R56, R219, 0x1, R2, P1 ;  /* 0x00000001db387824 */ /* 0x000fe400008e0602 */
        /* <DEDUP_REMOVED lines=10> */
[----:B------:R-:W-:Y:S01]  /*e990*/  IMAD.X R56, R219, 0x1, R56, P2 ;  /* 0x00000001db387824 */ /* 0x000fe200010e0638 */
[CC--:B------:R-:W-:Y:S02]  /*e9a0*/  @!P4 LEA R174, P5, R59.reuse, R172.reuse, 0x1 ;  /* 0x000000ac3baec211 */ /* 0x0c0fe400078a08ff */
[----:B------:R-:W-:Y:S01]  /*e9b0*/  @!PT LDS RZ, [RZ] ;  /* 0x00000000fffff984 */ /* 0x000fe20000000800 */
[----:B------:R-:W-:Y:S01]  /*e9c0*/  @!PT LDS RZ, [RZ] ;  /* 0x00000000fffff984 */ /* 0x000fe20000000800 */
[----:B------:R-:W-:Y:S01]  /*e9d0*/  @!PT LDS RZ, [RZ] ;  /* 0x00000000fffff984 */ /* 0x000fe20000000800 */
[----:B------:R1:W-:Y:S01]  /*e9e0*/  @!P3 LDGSTS.E.BYPASS.LTC128B.128 [R216+0x10000], [R132.64+0x80] ;  /* 0x1000008084d8bfae */ /* 0x0003e2000b901d4c */
        /* <DEDUP_REMOVED lines=8> */
[----:B------:R2:W-:Y:S01]  /*ea70*/  @!P4 LDGSTS.E.BYPASS.LTC128B.128 [R216+0xc800], [R176.64] ;  /* 0x0c800000b0d8cfae */ /* 0x0005e2000b901d4c */
        /* <DEDUP_REMOVED lines=9> */
[----:B------:R3:W-:Y:S01]  /*eb10*/  @!P3 LDGSTS.E.BYPASS.LTC128B.128 [R216+0x10800], [R64.64+0x80] ;  /* 0x1080008040d8bfae */ /* 0x0007e2000b901d4c */
        /* <DEDUP_REMOVED lines=9> */
[----:B------:R4:W-:Y:S01]  /*ebb0*/  @!P4 LDGSTS.E.BYPASS.LTC128B.128 [R216+0xd000], [R174.64] ;  /* 0x0d000000aed8cfae */ /* 0x0009e2000b901d4c */
[C---:B------:R-:W-:Y:S02]  /*ebc0*/  IADD3 R57, P2, R222.reuse, R59, RZ ;  /* 0x0000003bde397210 */ /* 0x040fe40007f5e0ff */
[--C-:B------:R-:W-:Y:S01]  /*ebd0*/  @!P3 LEA.HI.X R179, R59, R173, R56.reuse, 0x1, P1 ;  /* 0x000000ad3bb3b211 */ /* 0x100fe200008f0c38 */
[----:B------:R-:W-:Y:S01]  /*ebe0*/  @P3 STS.128 [R216+0x11000], RZ ;  /* 0x011000ffd8003388 */ /* 0x000fe20000000c00 */
[-C--:B------:R-:W-:Y:S01]  /*ebf0*/  @!P4 LEA R184, P5, R57, R172.reuse, 0x1 ;  /* 0x000000ac39b8c211 */ /* 0x080fe200078a08ff */
[----:B------:R-:W-:Y:S01]  /*ec00*/  IMAD.X R56, R219, 0x1, R56, P2 ;  /* 0x00000001db387824 */ /* 0x000fe200010e0638 */
[CC--:B------:R-:W-:Y:S01]  /*ec10*/  @!P3 LEA R182, P1, R57.reuse, R172.reuse, 0x1 ;  /* 0x000000ac39b6b211 */ /* 0x0c0fe200078208ff */
        /* <DEDUP_REMOVED lines=17> */
[----:B------:R-:W-:Y:S02]  /*ed30*/  IADD3 R57, P1, R222, R59, RZ ;  /* 0x0000003bde397210 */ /* 0x000fe40007f3e0ff */
[-CC-:B------:R-:W-:Y:S01]  /*ed40*/  @!P3 LEA.HI.X R59, R59, R173.reuse, R56.reuse, 0x1, P2 ;  /* 0x000000ad3b3bb211 */ /* 0x180fe200010f0c38 */
[----:B------:R-:W-:Y:S01]  /*ed50*/  @!PT LDS RZ, [RZ] ;  /* 0x00000000fffff984 */ /* 0x000fe20000000800 */
[----:B------:R-:W-:Y:S01]  /*ed60*/  @!PT LDS RZ, [RZ] ;  /* 0x00000000fffff984 */ /* 0x000fe20000000800 */
[----:B------:R-:W-:Y:S01]  /*ed70*/  @!PT LDS RZ, [RZ] ;  /* 0x00000000fffff984 */ /* 0x000fe20000000800 */
[----:B------:R5:W-:Y:S01]  /*ed80*/  @!P3 LDGSTS.E.BYPASS.LTC128B.128 [R216+0x11800], [R60.64+0x80] ;  /* 0x118000803cd8bfae */ /* 0x000be2000b901d4c */
[-C--:B------:R-:W-:Y:S01]  /*ed90*/  @!P4 LEA R186, P5, R57, R172.reuse, 0x1 ;  /* 0x000000ac39bac211 */ /* 0x080fe200078a08ff */
        /* <DEDUP_REMOVED lines=51> */
[----:B------:R-:W5:Y:S04]  /*f0d0*/  LDSM.16.M88.4 R156, [R206+0x6000] ;  /* 0x00600000ce9c783b */ /* 0x000f680000000200 */
[----:B------:R-:W5:Y:S04]  /*f0e0*/  LDSM.16.M88.4 R160, [R206+0x6800] ;  /* 0x00680000cea0783b */ /* 0x000f680000000200 */
[----:B------:R-:W-:Y:S04]  /*f0f0*/  LDSM.16.M88.4 R164, [R204] ;  /* 0x00000000cca4783b */ /* 0x000fe80000000200 */
[----:B------:R-:W-:Y:S04]  /*f100*/  LDSM.16.M88.4 R168, [R204+0x800] ;  /* 0x00080000cca8783b */ /* 0x000fe80000000200 */
[----:B----4-:R-:W-:Y:S01]  /*f110*/  LDSM.16.M88.4 R172, [R206+0x8800] ;  /* 0x00880000ceac783b */ /* 0x010fe20000000200 */
[C---:B-1----:R-:W-:Y:S03]  /*f120*/  HMMA.16816.F32 R4, R136.reuse, R140, RZ ;  /* 0x0000008c8804723c */ /* 0x042fe600000018ff */
[----:B--2---:R-:W-:Y:S04]  /*f130*/  LDSM.16.M88.4 R176, [R206+0xa000] ;  /* 0x00a00000ceb0783b */ /* 0x004fe80000000200 */
        /* <DEDUP_REMOVED lines=14> */
[----:B------:R-:W4:Y:S07]  /*f220*/  LDSM.16.M88.4 R152, [R204+0x1000] ;  /* 0x00100000cc98783b */ /* 0x000f2e0000000200 */
[C---:B-----5:R-:W-:Y:S08]  /*f230*/  HMMA.16816.F32 R36, R136.reuse, R156, RZ ;  /* 0x0000009c8824723c */ /* 0x060ff000000018ff */
[C---:B------:R-:W-:Y:S01]  /*f240*/  HMMA.16816.F32 R40, R136.reuse, R158, RZ ;  /* 0x0000009e8828723c */ /* 0x040fe200000018ff */
[----:B------:R-:W5:Y:S07]  /*f250*/  LDSM.16.M88.4 R156, [R204+0x1800] ;  /* 0x00180000cc9c783b */ /* 0x000f6e0000000200 */
        /* <DEDUP_REMOVED lines=19> */
[C---:B-----5:R-:W-:Y:S08]  /*f390*/  HMMA.16816.F32 R28, R148.reuse, R156, R28 ;  /* 0x0000009c941c723c */ /* 0x060ff0000000181c */
        /* <DEDUP_REMOVED lines=166> */
[----:B------:R-:W-:Y:S04]  /*fe00*/  IADD3 R140, R140, -0x80, RZ ;  /* 0xffffff808c8c7810 */ /* 0x000fe80007ffe0ff */
[----:B------:R-:W-:Y:S02]  /*fe10*/  IABS R134, R140 ;  /* 0x0000008c00867213 */ /* 0x000fe40000000000 */
[----:B------:R-:W-:Y:S01]  /*fe20*/  LOP3.LUT R140, R140, c[0x0][0x2d0], RZ, 0x3c, !PT ;  /* 0x0000b4008c8c7a12 */ /* 0x000fe200078e3cff */
[----:B-1----:R-:W1:Y:S02]  /*fe30*/  MUFU.RCP R132, R133 ;  /* 0x0000008500847308 */ /* 0x002e640000001000 */
[----:B-1----:R-:W-:Y:S02]  /*fe40*/  IADD3 R136, R132, 0xffffffe, RZ ;  /* 0x0ffffffe84887810 */ /* 0x002fe40007ffe0ff */
[----:B------:R-:W-:Y:S06]  /*fe50*/  IABS R132, R138 ;  /* 0x0000008a00847213 */ /* 0x000fec0000000000 */
[----:B------:R-:W1:Y:S01]  /*fe60*/  F2I.FTZ.U32.TRUNC.NTZ R137, R136 ;  /* 0x0000008800897305 */ /* 0x000e62000021f000 */
        /* <DEDUP_REMOVED lines=49> */
.L_x_2464:
        /* <DEDUP_REMOVED lines=129> */
.L_x_2463:
[----:B-1----:R-:W-:Y:S01]  /*10990*/  IADD3 R149, R215, -0x1, RZ ;  /* 0xffffffffd7957810 */ /* 0x002fe20007ffe0ff */
[----:B------:R-:W-:Y:S02]  /*109a0*/  UMOV UR8, UR11 ;  /* 0x0000000b00087c82 */ /* 0x000fe40008000000 */
[----:B------:R-:W-:Y:S01]  /*109b0*/  UMOV UR9, UR10 ;  /* 0x0000000a00097c82 */ /* 0x000fe20008000000 */
[----:B------:R-:W-:Y:S04]  /*109c0*/  LEA R2, R149, R214, 0x7 ;  /* 0x000000d695027211 */ /* 0x000fe800078e38ff */
[C---:B------:R-:W-:Y:S01]  /*109d0*/  IADD3 R150, R2.reuse, 0x1, RZ ;  /* 0x0000000102967810 */ /* 0x040fe20007ffe0ff */
[----:B------:R-:W-:Y:S01]  /*109e0*/  I2F R159, R2 ;  /* 0x00000002009f7306 */ /* 0x000fe20000201400 */
[C---:B------:R-:W-:Y:S02]  /*109f0*/  IADD3 R137, R2.reuse, 0x9, RZ ;  /* 0x0000000902897810 */ /* 0x040fe40007ffe0ff */
[C---:B------:R-:W-:Y:S02]  /*10a00*/  IADD3 R148, R2.reuse, 0x11, RZ ;  /* 0x0000001102947810 */ /* 0x040fe40007ffe0ff */
[C---:B------:R-:W-:Y:S02]  /*10a10*/  IADD3 R138, R2.reuse, 0x19, RZ ;  /* 0x00000019028a7810 */ /* 0x040fe40007ffe0ff */
[C---:B------:R-:W-:Y:S02]  /*10a20*/  IADD3 R151, R2.reuse, 0x20, RZ ;  /* 0x0000002002977810 */ /* 0x040fe40007ffe0ff */
        /* <DEDUP_REMOVED lines=18> */
[----:B------:R-:W-:Y:S01]  /*10b50*/  IADD3 R132, R2, 0x51, RZ ;  /* 0x0000005102847810 */ /* 0x000fe20007ffe0ff */
[----:B------:R-:W-:Y:S10]  /*10b60*/  I2F R138, R138 ;  /* 0x0000008a008a7306 */ /* 0x000ff40000201400 */
        /* <DEDUP_REMOVED lines=16> */
[----:B------:R-:W1:Y:S02]  /*10c70*/  I2F R132, R132 ;  /* 0x0000008400847306 */ /* 0x000e640000201400 */
[C---:B-1----:R-:W-:Y:S02]  /*10c80*/  FFMA.FTZ R47, R0.reuse, R132, R47 ;  /* 0x00000084002f7223 */ /* 0x042fe4000001002f */
[CC--:B------:R-:W-:Y:S02]  /*10c90*/  FFMA.FTZ R7, R0.reuse, R150.reuse, R7 ;  /* 0x0000009600077223 */ /* 0x0c0fe40000010007 */
[----:B------:R-:W-:Y:S01]  /*10ca0*/  FFMA.FTZ R5, R0, R150, R5 ;  /* 0x0000009600057223 */ /* 0x000fe20000010005 */
[----:B------:R-:W-:Y:S01]  /*10cb0*/  IADD3 R150, R2, 0x58, RZ ;  /* 0x0000005802967810 */ /* 0x000fe20007ffe0ff */
[CC--:B------:R-:W-:Y:S02]  /*10cc0*/  FFMA.FTZ R11, R0.reuse, R137.reuse, R11 ;  /* 0x00000089000b7223 */ /* 0x0c0fe4000001000b */
[C---:B------:R-:W-:Y:S02]  /*10cd0*/  FFMA.FTZ R9, R0.reuse, R137, R9 ;  /* 0x0000008900097223 */ /* 0x040fe40000010009 */
[----:B------:R1:W2:Y:S01]  /*10ce0*/  I2F R137, R150 ;  /* 0x0000009600897306 */ /* 0x0002a20000201400 */
[CC--:B------:R-:W-:Y:S02]  /*10cf0*/  FFMA.FTZ R15, R0.reuse, R148.reuse, R15 ;  /* 0x00000094000f7223 */ /* 0x0c0fe4000001000f */
[----:B------:R-:W-:Y:S01]  /*10d00*/  FFMA.FTZ R13, R0, R148, R13 ;  /* 0x00000094000d7223 */ /* 0x000fe2000001000d */
[----:B------:R-:W-:Y:S01]  /*10d10*/  IADD3 R148, R2, 0x59, RZ ;  /* 0x0000005902947810 */ /* 0x000fe20007ffe0ff */
[CC--:B------:R-:W-:Y:S02]  /*10d20*/  FFMA.FTZ R19, R0.reuse, R138.reuse, R19 ;  /* 0x0000008a00137223 */ /* 0x0c0fe40000010013 */
[C---:B------:R-:W-:Y:S02]  /*10d30*/  FFMA.FTZ R17, R0.reuse, R138, R17 ;  /* 0x0000008a00117223 */ /* 0x040fe40000010011 */
[CC--:B------:R-:W-:Y:S01]  /*10d40*/  FFMA.FTZ R6, R0.reuse, R159.reuse, R6 ;  /* 0x0000009f00067223 */ /* 0x0c0fe20000010006 */
[----:B------:R3:W4:Y:S01]  /*10d50*/  I2F R138, R148 ;  /* 0x00000094008a7306 */ /* 0x0007220000201400 */
[C---:B------:R-:W-:Y:S02]  /*10d60*/  FFMA.FTZ R4, R0.reuse, R159, R4 ;  /* 0x0000009f00047223 */ /* 0x040fe40000010004 */
[CC--:B------:R-:W-:Y:S02]  /*10d70*/  FFMA.FTZ R22, R0.reuse, R151.reuse, R22 ;  /* 0x0000009700167223 */ /* 0x0c0fe40000010016 */
[----:B------:R-:W-:Y:S01]  /*10d80*/  FFMA.FTZ R20, R0, R151, R20 ;  /* 0x0000009700147223 */ /* 0x000fe20000010014 */
[----:B------:R-:W-:Y:S01]  /*10d90*/  IADD3 R151, R2, 0x60, RZ ;  /* 0x0000006002977810 */ /* 0x000fe20007ffe0ff */
[CC--:B------:R-:W-:Y:S02]  /*10da0*/  FFMA.FTZ R26, R0.reuse, R143.reuse, R26 ;  /* 0x0000008f001a7223 */ /* 0x0c0fe4000001001a */
[C---:B------:R-:W-:Y:S02]  /*10db0*/  FFMA.FTZ R24, R0.reuse, R143, R24 ;  /* 0x0000008f00187223 */ /* 0x040fe40000010018 */
[C---:B------:R-:W-:Y:S01]  /*10dc0*/  FFMA.FTZ R10, R0.reuse, R157, R10 ;  /* 0x0000009d000a7223 */ /* 0x040fe2000001000a */
[----:B------:R5:W2:Y:S01]  /*10dd0*/  I2F R143, R151 ;  /* 0x00000097008f7306 */ /* 0x000aa20000201400 */
[----:B------:R-:W-:Y:S01]  /*10de0*/  FFMA.FTZ R18, R0, R153, R18 ;  /* 0x0000009900127223 */ /* 0x000fe20000010012 */
[----:B-1----:R-:W-:Y:S01]  /*10df0*/  FMNMX.FTZ R150, R6, R135, !PT ;  /* 0x0000008706967209 */ /* 0x002fe20007810000 */
[C---:B------:R-:W-:Y:S02]  /*10e00*/  FFMA.FTZ R16, R0.reuse, R153, R16 ;  /* 0x0000009900107223 */ /* 0x040fe40000010010 */
[C---:B------:R-:W-:Y:S01]  /*10e10*/  FFMA.FTZ R8, R0.reuse, R157, R8 ;  /* 0x0000009d00087223 */ /* 0x040fe20000010008 */
[----:B------:R-:W-:Y:S01]  /*10e20*/  FMNMX.FTZ R153, R7, R150, !PT ;  /* 0x0000009607997209 */ /* 0x000fe20007810000 */
[-C--:B------:R-:W-:Y:S01]  /*10e30*/  FFMA.FTZ R23, R0, R146.reuse, R23 ;  /* 0x0000009200177223 */ /* 0x080fe20000010017 */
[----:B------:R-:W-:Y:S01]  /*10e40*/  FMNMX.FTZ R150, R4, R3, !PT ;  /* 0x0000000304967209 */ /* 0x000fe20007810000 */
[----:B------:R-:W-:Y:S01]  /*10e50*/  FFMA.FTZ R21, R0, R146, R21 ;  /* 0x0000009200157223 */ /* 0x000fe20000010015 */
[----:B------:R-:W-:Y:S01]  /*10e60*/  FMNMX.FTZ R146, R10, R153, !PT ;  /* 0x000000990a927209 */ /* 0x000fe20007810000 */
[CC--:B------:R-:W-:Y:S01]  /*10e70*/  FFMA.FTZ R14, R0.reuse, R155.reuse, R14 ;  /* 0x0000009b000e7223 */ /* 0x0c0fe2000001000e */
[----:B------:R-:W-:Y:S01]  /*10e80*/  FMNMX.FTZ R153, R5, R150, !PT ;  /* 0x0000009605997209 */ /* 0x000fe20007810000 */
[C---:B------:R-:W-:Y:S01]  /*10e90*/  FFMA.FTZ R12, R0.reuse, R155, R12 ;  /* 0x0000009b000c7223 */ /* 0x040fe2000001000c */
[----:B------:R-:W-:Y:S01]  /*10ea0*/  FMNMX.FTZ R155, R11, R146, !PT ;  /* 0x000000920b9b7209 */ /* 0x000fe20007810000 */
[----:B------:R-:W-:Y:S01]  /*10eb0*/  FFMA.FTZ R30, R0, R147, R30 ;  /* 0x00000093001e7223 */ /* 0x000fe2000001001e */
[----:B---3--:R-:W-:Y:S01]  /*10ec0*/  FMNMX.FTZ R148, R8, R153, !PT ;  /* 0x0000009908947209 */ /* 0x008fe20007810000 */
[----:B------:R-:W-:Y:S01]  /*10ed0*/  FFMA.FTZ R28, R0, R147, R28 ;  /* 0x00000093001c7223 */ /* 0x000fe2000001001c */
[----:B------:R-:W-:Y:S01]  /*10ee0*/  FMNMX.FTZ R146, R14, R155, !PT ;  /* 0x0000009b0e927209 */ /* 0x000fe20007810000 */
[CC--:B------:R-:W-:Y:S01]  /*10ef0*/  FFMA.FTZ R34, R0.reuse, R145.reuse, R34 ;  /* 0x0000009100227223 */ /* 0x0c0fe20000010022 */
[----:B------:R-:W-:Y:S01]  /*10f00*/  FMNMX.FTZ R155, R9, R148, !PT ;  /* 0x00000094099b7209 */ /* 0x000fe20007810000 */
[C---:B------:R-:W-:Y:S01]  /*10f10*/  FFMA.FTZ R32, R0.reuse, R145, R32 ;  /* 0x0000009100207223 */ /* 0x040fe20000010020 */
[----:B------:R-:W-:Y:S01]  /*10f20*/  FMNMX.FTZ R153, R15, R146, !PT ;  /* 0x000000920f997209 */ /* 0x000fe20007810000 */
[-C--:B------:R-:W-:Y:S01]  /*10f30*/  FFMA.FTZ R31, R0, R144.reuse, R31 ;  /* 0x00000090001f7223 */ /* 0x080fe2000001001f */
[----:B------:R-:W-:Y:S01]  /*10f40*/  FMNMX.FTZ R146, R12, R155, !PT ;  /* 0x0000009b0c927209 */ /* 0x000fe20007810000 */
[----:B------:R-:W-:Y:S01]  /*10f50*/  FFMA.FTZ R29, R0, R144, R29 ;  /* 0x00000090001d7223 */ /* 0x000fe2000001001d */
[----:B------:R-:W-:Y:S01]  /*10f60*/  IADD3 R147, R2, 0x68, RZ ;  /* 0x0000006802937810 */ /* 0x000fe20007ffe0ff */
[-C--:B------:R-:W-:Y:S01]  /*10f70*/  FFMA.FTZ R27, R0, R142.reuse, R27 ;  /* 0x0000008e001b7223 */ /* 0x080fe2000001001b */
[----:B------:R-:W-:Y:S01]  /*10f80*/  FMNMX.FTZ R148, R18, R153, !PT ;  /* 0x0000009912947209 */ /* 0x000fe20007810000 */
[C---:B------:R-:W-:Y:S01]  /*10f90*/  FFMA.FTZ R25, R0.reuse, R142, R25 ;  /* 0x0000008e00197223 */ /* 0x040fe20000010019 */
[----:B------:R-:W-:Y:S01]  /*10fa0*/  FMNMX.FTZ R153, R13, R146, !PT ;  /* 0x000000920d997209 */ /* 0x000fe20007810000 */
[----:B------:R1:W3:Y:S01]  /*10fb0*/  I2F R145, R147 ;  /* 0x0000009300917306 */ /* 0x0002e20000201400 */
[----:B-----5:R-:W-:Y:S01]  /*10fc0*/  FMNMX.FTZ R151, R19, R148, !PT ;  /* 0x0000009413977209 */ /* 0x020fe20007810000 */
[----:B------:R-:W-:Y:S01]  /*10fd0*/  FFMA.FTZ R38, R0, R141, R38 ;  /* 0x0000008d00267223 */ /* 0x000fe20000010026 */
        /* <DEDUP_REMOVED lines=8> */
[----:B------:R-:W-:Y:S01]  /*11060*/  FMNMX.FTZ R146, R20, R151, !PT ;  /* 0x0000009714927209 */ /* 0x000fe20007810000 */
[-C--:B------:R-:W-:Y:S01]  /*11070*/  FFMA.FTZ R39, R0, R136.reuse, R39 ;  /* 0x0000008800277223 */ /* 0x080fe20000010027 */
[----:B------:R-:W-:Y:S01]  /*11080*/  FMNMX.FTZ R144, R26, R153, !PT ;  /* 0x000000991a907209 */ /* 0x000fe20007810000 */
[C---:B------:R-:W-:Y:S01]  /*11090*/  FFMA.FTZ R37, R0.reuse, R136, R37 ;  /* 0x0000008800257223 */ /* 0x040fe20000010025 */
[----:B------:R-:W-:Y:S01]  /*110a0*/  FMNMX.FTZ R153, R21, R146, !PT ;  /* 0x0000009215997209 */ /* 0x000fe20007810000 */
[C---:B------:R-:W-:Y:S01]  /*110b0*/  FFMA.FTZ R33, R0.reuse, R140, R33 ;  /* 0x0000008c00217223 */ /* 0x040fe20000010021 */
[----:B------:R-:W-:Y:S01]  /*110c0*/  FMNMX.FTZ R151, R27, R144, !PT ;  /* 0x000000901b977209 */ /* 0x000fe20007810000 */
[----:B------:R-:W-:Y:S01]  /*110d0*/  FFMA.FTZ R46, R0, R133, R46 ;  /* 0x00000085002e7223 */ /* 0x000fe2000001002e */
[----:B------:R-:W-:Y:S01]  /*110e0*/  FMNMX.FTZ R144, R24, R153, !PT ;  /* 0x0000009918907209 */ /* 0x000fe20007810000 */
[----:B------:R-:W-:Y:S01]  /*110f0*/  FFMA.FTZ R44, R0, R133, R44 ;  /* 0x00000085002c7223 */ /* 0x000fe2000001002c */
[----:B------:R-:W-:Y:S01]  /*11100*/  FMNMX.FTZ R146, R30, R151, !PT ;  /* 0x000000971e927209 */ /* 0x000fe20007810000 */
[CC--:B--2---:R-:W-:Y:S01]  /*11110*/  FFMA.FTZ R50, R0.reuse, R137.reuse, R50 ;  /* 0x0000008900327223 */ /* 0x0c4fe20000010032 */
[----:B------:R-:W-:Y:S01]  /*11120*/  FMNMX.FTZ R151, R25, R144, !PT ;  /* 0x0000009019977209 */ /* 0x000fe20007810000 */
[----:B------:R-:W-:Y:S01]  /*11130*/  FFMA.FTZ R48, R0, R137, R48 ;  /* 0x0000008900307223 */ /* 0x000fe20000010030 */
[----:B------:R-:W-:Y:S01]  /*11140*/  IADD3 R141, R2, 0x70, RZ ;  /* 0x00000070028d7810 */ /* 0x000fe20007ffe0ff */
[C---:B------:R-:W-:Y:S01]  /*11150*/  FFMA.FTZ R43, R0.reuse, R134, R43 ;  /* 0x00000086002b7223 */ /* 0x040fe2000001002b */
[----:B-1----:R-:W-:Y:S01]  /*11160*/  FMNMX.FTZ R147, R31, R146, !PT ;  /* 0x000000921f937209 */ /* 0x002fe20007810000 */
[----:B------:R-:W-:Y:S01]  /*11170*/  FFMA.FTZ R41, R0, R134, R41 ;  /* 0x0000008600297223 */ /* 0x000fe20000010029 */
[----:B------:R-:W-:Y:S01]  /*11180*/  FMNMX.FTZ R144, R28, R151, !PT ;  /* 0x000000971c907209 */ /* 0x000fe20007810000 */
[----:B------:R-:W1:Y:S01]  /*11190*/  I2F R139, R141 ;  /* 0x0000008d008b7306 */ /* 0x000e620000201400 */
[----:B------:R-:W-:Y:S01]  /*111a0*/  FMNMX.FTZ R136, R34, R147, !PT ;  /* 0x0000009322887209 */ /* 0x000fe20007810000 */
[C---:B------:R-:W-:Y:S01]  /*111b0*/  FFMA.FTZ R45, R0.reuse, R132, R45 ;  /* 0x00000084002d7223 */ /* 0x040fe2000001002d */
[----:B------:R-:W-:Y:S01]  /*111c0*/  FMNMX.FTZ R147, R29, R144, !PT ;  /* 0x000000901d937209 */ /* 0x000fe20007810000 */
[C---:B----4-:R-:W-:Y:S01]  /*111d0*/  FFMA.FTZ R51, R0.reuse, R138, R51 ;  /* 0x0000008a00337223 */ /* 0x050fe20000010033 */
[----:B------:R-:W-:Y:S01]  /*111e0*/  FMNMX.FTZ R151, R35, R136, !PT ;  /* 0x0000008823977209 */ /* 0x000fe20007810000 */
[----:B------:R-:W-:Y:S01]  /*111f0*/  FFMA.FTZ R49, R0, R138, R49 ;  /* 0x0000008a00317223 */ /* 0x000fe20000010031 */
[----:B------:R-:W-:Y:S01]  /*11200*/  FMNMX.FTZ R144, R32, R147, !PT ;  /* 0x0000009320907209 */ /* 0x000fe20007810000 */
[----:B------:R-:W-:Y:S01]  /*11210*/  FFMA.FTZ R54, R0, R143, R54 ;  /* 0x0000008f00367223 */ /* 0x000fe20000010036 */
[----:B------:R-:W-:Y:S01]  /*11220*/  FMNMX.FTZ R136, R38, R151, !PT ;  /* 0x0000009726887209 */ /* 0x000fe20007810000 */
[C---:B------:R-:W-:Y:S01]  /*11230*/  FFMA.FTZ R52, R0.reuse, R143, R52 ;  /* 0x0000008f00347223 */ /* 0x040fe20000010034 */
[----:B------:R-:W-:Y:S01]  /*11240*/  FMNMX.FTZ R151, R33, R144, !PT ;  /* 0x0000009021977209 */ /* 0x000fe20007810000 */
[-C--:B---3--:R-:W-:Y:S01]  /*11250*/  FFMA.FTZ R58, R0, R145.reuse, R58 ;  /* 0x00000091003a7223 */ /* 0x088fe2000001003a */
[----:B------:R-:W-:Y:S01]  /*11260*/  IADD3 R142, R2, 0x61, RZ ;  /* 0x00000061028e7810 */ /* 0x000fe20007ffe0ff */
[----:B------:R-:W-:Y:S01]  /*11270*/  FFMA.FTZ R56, R0, R145, R56 ;  /* 0x0000009100387223 */ /* 0x000fe20000010038 */
[----:B------:R-:W-:Y:S02]  /*11280*/  FMNMX.FTZ R147, R39, R136, !PT ;  /* 0x0000008827937209 */ /* 0x000fe40007810000 */
[----:B------:R-:W-:Y:S02]  /*11290*/  FMNMX.FTZ R136, R36, R151, !PT ;  /* 0x0000009724887209 */ /* 0x000fe40007810000 */
[----:B------:R-:W-:Y:S01]  /*112a0*/  IADD3 R133, R2, 0x78, RZ ;  /* 0x0000007802857810 */ /* 0x000fe20007ffe0ff */
[----:B------:R-:W2:Y:S01]  /*112b0*/  I2F R142, R142 ;  /* 0x0000008e008e7306 */ /* 0x000ea20000201400 */
[----:B------:R-:W-:Y:S02]  /*112c0*/  FMNMX.FTZ R144, R42, R147, !PT ;  /* 0x000000932a907209 */ /* 0x000fe40007810000 */
[----:B------:R-:W-:Y:S01]  /*112d0*/  FMNMX.FTZ R147, R37, R136, !PT ;  /* 0x0000008825937209 */ /* 0x000fe20007810000 */
[-C--:B-1----:R-:W-:Y:S01]  /*112e0*/  FFMA.FTZ R62, R0, R139.reuse, R62 ;  /* 0x0000008b003e7223 */ /* 0x082fe2000001003e */
[----:B------:R-:W-:Y:S01]  /*112f0*/  IADD3 R140, R2, 0x69, RZ ;  /* 0x00000069028c7810 */ /* 0x000fe20007ffe0ff */
[----:B------:R-:W-:Y:S01]  /*11300*/  FFMA.FTZ R60, R0, R139, R60 ;  /* 0x0000008b003c7223 */ /* 0x000fe2000001003c */
[----:B------:R-:W-:Y:S02]  /*11310*/  FMNMX.FTZ R141, R43, R144, !PT ;  /* 0x000000902b8d7209 */ /* 0x000fe40007810000 */
[----:B------:R-:W-:Y:S01]  /*11320*/  FMNMX.FTZ R136, R40, R147, !PT ;  /* 0x0000009328887209 */ /* 0x000fe20007810000 */
[----:B------:R1:W3:Y:S01]  /*11330*/  I2F R137, R133 ;  /* 0x0000008500897306 */ /* 0x0002e20000201400 */
[----:B------:R-:W-:Y:S02]  /*11340*/  FMNMX.FTZ R132, R46, R141, !PT ;  /* 0x0000008d2e847209 */ /* 0x000fe40007810000 */
[----:B------:R-:W-:Y:S02]  /*11350*/  FMNMX.FTZ R141, R41, R136, !PT ;  /* 0x00000088298d7209 */ /* 0x000fe40007810000 */
[----:B------:R-:W-:Y:S02]  /*11360*/  IADD3 R134, R2, 0x71, RZ ;  /* 0x0000007102867810 */ /* 0x000fe40007ffe0ff */
[----:B------:R-:W-:Y:S02]  /*11370*/  FMNMX.FTZ R147, R47, R132, !PT ;  /* 0x000000842f937209 */ /* 0x000fe40007810000 */
[----:B------:R-:W-:Y:S01]  /*11380*/  FMNMX.FTZ R132, R44, R141, !PT ;  /* 0x0000008d2c847209 */ /* 0x000fe20007810000 */
[----:B------:R-:W4:Y:S01]  /*11390*/  I2F R140, R140 ;  /* 0x0000008c008c7306 */ /* 0x000f220000201400 */
[----:B------:R-:W-:Y:S02]  /*113a0*/  FMNMX.FTZ R136, R50, R147, !PT ;  /* 0x0000009332887209 */ /* 0x000fe40007810000 */
[----:B------:R-:W-:Y:S01]  /*113b0*/  FMNMX.FTZ R141, R45, R132, !PT ;  /* 0x000000842d8d7209 */ /* 0x000fe20007810000 */
[-C--:B--2---:R-:W-:Y:S01]  /*113c0*/  FFMA.FTZ R55, R0, R142.reuse, R55 ;  /* 0x0000008e00377223 */ /* 0x084fe20000010037 */
[----:B------:R-:W-:Y:S01]  /*113d0*/  IADD3 R2, R2, 0x79, RZ ;  /* 0x0000007902027810 */ /* 0x000fe20007ffe0ff */
[----:B------:R-:W-:Y:S01]  /*113e0*/  FFMA.FTZ R53, R0, R142, R53 ;  /* 0x0000008e00357223 */ /* 0x000fe20000010035 */
[----:B------:R-:W-:Y:S02]  /*113f0*/  FMNMX.FTZ R147, R51, R136, !PT ;  /* 0x0000008833937209 */ /* 0x000fe40007810000 */
[----:B------:R-:W-:Y:S01]  /*11400*/  FMNMX.FTZ R132, R48, R141, !PT ;  /* 0x0000008d30847209 */ /* 0x000fe20007810000 */
[----:B------:R-:W2:Y:S01]  /*11410*/  I2F R134, R134 ;  /* 0x0000008600867306 */ /* 0x000ea20000201400 */
[----:B------:R-:W-:Y:S02]  /*11420*/  FMNMX.FTZ R136, R54, R147, !PT ;  /* 0x0000009336887209 */ /* 0x000fe40007810000 */
[----:B------:R-:W-:Y:S01]  /*11430*/  LDSM.16.MT88.4 R144, [R197+0xc000] ;  /* 0x00c00000c590783b */ /* 0x000fe20000004200 */
[----:B-1----:R-:W-:Y:S01]  /*11440*/  FMNMX.FTZ R133, R49, R132, !PT ;  /* 0x0000008431857209 */ /* 0x002fe20007810000 */
[CC--:B---3--:R-:W-:Y:S01]  /*11450*/  FFMA.FTZ R66, R0.reuse, R137.reuse, R66 ;  /* 0x0000008900427223 */ /* 0x0c8fe20000010042 */
[----:B------:R-:W-:Y:S01]  /*11460*/  FMNMX.FTZ R141, R55, R136, !PT ;  /* 0x00000088378d7209 */ /* 0x000fe20007810000 */
[----:B------:R-:W-:Y:S01]  /*11470*/  FFMA.FTZ R64, R0, R137, R64 ;  /* 0x0000008900407223 */ /* 0x000fe20000010040 */
[----:B------:R-:W-:Y:S02]  /*11480*/  FMNMX.FTZ R132, R52, R133, !PT ;  /* 0x0000008534847209 */ /* 0x000fe40007810000 */
[----:B------:R-:W1:Y:S01]  /*11490*/  I2F R2, R2 ;  /* 0x0000000200027306 */ /* 0x000e620000201400 */
[----:B------:R-:W-:Y:S02]  /*114a0*/  FMNMX.FTZ R136, R58, R141, !PT ;  /* 0x0000008d3a887209 */ /* 0x000fe40007810000 */
[----:B------:R-:W-:Y:S01]  /*114b0*/  FMNMX.FTZ R133, R53, R132, !PT ;  /* 0x0000008435857209 */ /* 0x000fe20007810000 */
[CC--:B----4-:R-:W-:Y:S02]  /*114c0*/  FFMA.FTZ R59, R0.reuse, R140.reuse, R59 ;  /* 0x0000008c003b7223 */ /* 0x0d0fe4000001003b */
[----:B------:R-:W-:Y:S01]  /*114d0*/  FFMA.FTZ R57, R0, R140, R57 ;  /* 0x0000008c00397223 */ /* 0x000fe20000010039 */
[----:B------:R-:W-:Y:S02]  /*114e0*/  FMNMX.FTZ R132, R56, R133, !PT ;  /* 0x0000008538847209 */ /* 0x000fe40007810000 */
[----:B------:R-:W-:Y:S02]  /*114f0*/  FMNMX.FTZ R141, R59, R136, !PT ;  /* 0x000000883b8d7209 */ /* 0x000fe40007810000 */
[----:B------:R-:W-:Y:S02]  /*11500*/  FMNMX.FTZ R139, R57, R132, !PT ;  /* 0x00000084398b7209 */ /* 0x000fe40007810000 */
[----:B------:R-:W-:Y:S01]  /*11510*/  FMNMX.FTZ R136, R62, R141, !PT ;  /* 0x0000008d3e887209 */ /* 0x000fe20007810000 */
[CC--:B--2---:R-:W-:Y:S01]  /*11520*/  FFMA.FTZ R63, R0.reuse, R134.reuse, R63 ;  /* 0x00000086003f7223 */ /* 0x0c4fe2000001003f */
[----:B------:R-:W-:Y:S01]  /*11530*/  LDSM.16.MT88.4 R140, [R198+0xc000] ;  /* 0x00c00000c68c783b */ /* 0x000fe20000004200 */
[----:B------:R-:W-:Y:S01]  /*11540*/  FFMA.FTZ R61, R0, R134, R61 ;  /* 0x00000086003d7223 */ /* 0x000fe2000001003d */
[----:B------:R-:W-:Y:S02]  /*11550*/  FMNMX.FTZ R134, R60, R139, !PT ;  /* 0x0000008b3c867209 */ /* 0x000fe40007810000 */
[----:B------:R-:W-:Y:S04]  /*11560*/  FMNMX.FTZ R133, R63, R136, !PT ;  /* 0x000000883f857209 */ /* 0x000fe80007810000 */
[----:B------:R-:W-:Y:S01]  /*11570*/  FMNMX.FTZ R132, R66, R133, !PT ;  /* 0x0000008542847209 */ /* 0x000fe20007810000 */
[C---:B-1----:R-:W-:Y:S01]  /*11580*/  FFMA.FTZ R67, R0.reuse, R2, R67 ;  /* 0x0000000200437223 */ /* 0x042fe20000010043 */
[----:B------:R-:W-:Y:S01]  /*11590*/  FMNMX.FTZ R133, R61, R134, !PT ;  /* 0x000000863d857209 */ /* 0x000fe20007810000 */
[----:B------:R-:W-:Y:S03]  /*115a0*/  FFMA.FTZ R65, R0, R2, R65 ;  /* 0x0000000200417223 */ /* 0x000fe60000010041 */
        /* <DEDUP_REMOVED lines=8> */
[----:B------:R-:W2:Y:S01]  /*11630*/  SHFL.BFLY PT, R133, R136, 0x1, 0x1f ;  /* 0x0c201f0088857f89 */ /* 0x000ea200000e0000 */
[----:B-1----:R-:W-:Y:S04]  /*11640*/  FMNMX.FTZ R132, R137, R132, !PT ;  /* 0x0000008489847209 */ /* 0x002fe80007810000 */
[C---:B------:R-:W-:Y:S01]  /*11650*/  FSETP.NEU.FTZ.AND P1, PT, R132.reuse, -INF , PT ;  /* 0xff8000008400780b */ /* 0x040fe20003f3d000 */
[C---:B------:R-:W-:Y:S02]  /*11660*/  FMUL.FTZ R156, R132.reuse, c[0x0][0x23c] ;  /* 0x00008f00849c7a20 */ /* 0x040fe40000410000 */
[----:B------:R-:W-:Y:S01]  /*11670*/  FADD.FTZ R134, -R132, R135 ;  /* 0x0000008784867221 */ /* 0x000fe20000010100 */
[----:B--2---:R-:W-:Y:S02]  /*11680*/  FMNMX.FTZ R133, R136, R133, !PT ;  /* 0x0000008588857209 */ /* 0x004fe40007810000 */
[----:B------:R-:W-:Y:S01]  /*11690*/  FSEL R156, R156, RZ, P1 ;  /* 0x000000ff9c9c7208 */ /* 0x000fe20000800000 */
[----:B------:R-:W-:Y:S01]  /*116a0*/  FMUL.FTZ R2, R134, c[0x0][0x23c] ;  /* 0x00008f0086027a20 */ /* 0x000fe20000410000 */
[C---:B------:R-:W-:Y:S01]  /*116b0*/  FSETP.NEU.FTZ.AND P1, PT, R133.reuse, -INF , PT ;  /* 0xff8000008500780b */ /* 0x040fe20003f3d000 */
[C---:B------:R-:W-:Y:S01]  /*116c0*/  FMUL.FTZ R154, R133.reuse, c[0x0][0x23c] ;  /* 0x00008f00859a7a20 */ /* 0x040fe20000410000 */
[----:B------:R-:W1:Y:S01]  /*116d0*/  LDSM.16.MT88.4 R136, [R200+0xc000] ;  /* 0x00c00000c888783b */ /* 0x000e620000004200 */
[----:B------:R-:W-:Y:S02]  /*116e0*/  FADD.FTZ R134, -R133, R3 ;  /* 0x0000000385867221 */ /* 0x000fe40000010100 */
[--C-:B------:R-:W-:Y:S01]  /*116f0*/  FFMA.FTZ R135, R10, c[0x0][0x23c], -R156.reuse ;  /* 0x00008f000a877a23 */ /* 0x100fe2000001089c */
[----:B------:R-:W-:Y:S01]  /*11700*/  FSEL R154, R154, RZ, P1 ;  /* 0x000000ff9a9a7208 */ /* 0x000fe20000800000 */
[----:B------:R-:W-:Y:S01]  /*11710*/  FMUL.FTZ R3, R134, c[0x0][0x23c] ;  /* 0x00008f0086037a20 */ /* 0x000fe20000410000 */
[----:B------:R-:W2:Y:S01]  /*11720*/  MUFU.EX2 R2, R2 ;  /* 0x0000000200027308 */ /* 0x000ea20000000800 */
[----:B------:R-:W-:Y:S01]  /*11730*/  FFMA.FTZ R134, R11, c[0x0][0x23c], -R156 ;  /* 0x00008f000b867a23 */ /* 0x000fe2000001089c */
[----:B------:R-:W-:Y:S01]  /*11740*/  ISETP.GT.AND P1, PT, R215, 0x1, PT ;  /* 0x00000001d700780c */ /* 0x000fe20003f24270 */
[--C-:B------:R-:W-:Y:S01]  /*11750*/  FFMA.FTZ R151, R8, c[0x0][0x23c], -R154.reuse ;  /* 0x00008f0008977a23 */ /* 0x100fe2000001089a */
[----:B------:R-:W-:Y:S01]  /*11760*/  MOV R215, R149 ;  /* 0x0000009500d77202 */ /* 0x000fe20000000f00 */
[----:B------:R-:W-:Y:S02]  /*11770*/  FFMA.FTZ R150, R9, c[0x0][0x23c], -R154 ;  /* 0x00008f0009967a23 */ /* 0x000fe4000001089a */
[--C-:B------:R-:W-:Y:S02]  /*11780*/  FFMA.FTZ R153, R6, c[0x0][0x23c], -R156.reuse ;  /* 0x00008f0006997a23 */ /* 0x100fe4000001089c */
[----:B------:R-:W-:Y:S01]  /*11790*/  FFMA.FTZ R148, R7, c[0x0][0x23c], -R156 ;  /* 0x00008f0007947a23 */ /* 0x000fe2000001089c */
[----:B------:R-:W3:Y:S01]  /*117a0*/  MUFU.EX2 R3, R3 ;  /* 0x0000000300037308 */ /* 0x000ee20000000800 */
[--C-:B------:R-:W-:Y:S02]  /*117b0*/  FFMA.FTZ R155, R4, c[0x0][0x23c], -R154.reuse ;  /* 0x00008f00049b7a23 */ /* 0x100fe4000001089a */
[----:B------:R-:W-:Y:S02]  /*117c0*/  FFMA.FTZ R152, R5, c[0x0][0x23c], -R154 ;  /* 0x00008f0005987a23 */ /* 0x000fe4000001089a */
[--C-:B------:R-:W-:Y:S02]  /*117d0*/  FFMA.FTZ R163, R26, c[0x0][0x23c], -R156.reuse ;  /* 0x00008f001aa37a23 */ /* 0x100fe4000001089c */
[----:B------:R-:W-:Y:S02]  /*117e0*/  FFMA.FTZ R164, R27, c[0x0][0x23c], -R156 ;  /* 0x00008f001ba47a23 */ /* 0x000fe4000001089c */
[--C-:B------:R-:W-:Y:S01]  /*117f0*/  FFMA.FTZ R167, R24, c[0x0][0x23c], -R154.reuse ;  /* 0x00008f0018a77a23 */ /* 0x100fe2000001089a */
[----:B------:R-:W-:Y:S01]  /*11800*/  MUFU.EX2 R153, R153 ;  /* 0x0000009900997308 */ /* 0x000fe20000000800 */
[--C-:B------:R-:W-:Y:S02]  /*11810*/  FFMA.FTZ R168, R25, c[0x0][0x23c], -R154.reuse ;  /* 0x00008f0019a87a23 */ /* 0x100fe4000001089a */
[----:B------:R-:W-:Y:S01]  /*11820*/  LDSM.16.MT88.4 R24, [R198+0xd000] ;  /* 0x00d00000c618783b */ /* 0x000fe20000004200 */
[C---:B--2---:R-:W-:Y:S02]  /*11830*/  FMUL.FTZ R6, R2.reuse, R130 ;  /* 0x0000008202067220 */ /* 0x044fe40000410000 */
[C---:B------:R-:W-:Y:S02]  /*11840*/  FMUL.FTZ R7, R2.reuse, R131 ;  /* 0x0000008302077220 */ /* 0x040fe40000410000 */
[C---:B------:R-:W-:Y:S02]  /*11850*/  FMUL.FTZ R10, R2.reuse, R126 ;  /* 0x0000007e020a7220 */ /* 0x040fe40000410000 */
[----:B------:R-:W2:Y:S01]  /*11860*/  MUFU.EX2 R148, R148 ;  /* 0x0000009400947308 */ /* 0x000ea20000000800 */
[C---:B------:R-:W-:Y:S02]  /*11870*/  FMUL.FTZ R11, R2.reuse, R127 ;  /* 0x0000007f020b7220 */ /* 0x040fe40000410000 */
[C---:B------:R-:W-:Y:S02]  /*11880*/  FMUL.FTZ R70, R2.reuse, R70 ;  /* 0x0000004602467220 */ /* 0x040fe40000410000 */
[C---:B---3--:R-:W-:Y:S02]  /*11890*/  FMUL.FTZ R4, R3.reuse, R128 ;  /* 0x0000008003047220 */ /* 0x048fe40000410000 */
[C---:B------:R-:W-:Y:S02]  /*118a0*/  FMUL.FTZ R5, R3.reuse, R129 ;  /* 0x0000008103057220 */ /* 0x040fe40000410000 */
[C---:B------:R-:W-:Y:S01]  /*118b0*/  FMUL.FTZ R8, R3.reuse, R124 ;  /* 0x0000007c03087220 */ /* 0x040fe20000410000 */
[----:B------:R-:W-:Y:S01]  /*118c0*/  MUFU.EX2 R135, R135 ;  /* 0x0000008700877308 */ /* 0x000fe20000000800 */
[C---:B------:R-:W-:Y:S02]  /*118d0*/  FMUL.FTZ R9, R3.reuse, R125 ;  /* 0x0000007d03097220 */ /* 0x040fe40000410000 */
[----:B------:R-:W3:Y:S01]  /*118e0*/  LDSM.16.MT88.4 R124, [R196+0xc000] ;  /* 0x00c00000c47c783b */ /* 0x000ee20000004200 */
[C---:B------:R-:W-:Y:S02]  /*118f0*/  FMUL.FTZ R71, R2.reuse, R71 ;  /* 0x0000004702477220 */ /* 0x040fe40000410000 */
[C---:B------:R-:W-:Y:S02]  /*11900*/  FMUL.FTZ R68, R3.reuse, R68 ;  /* 0x0000004403447220 */ /* 0x040fe40000410000 */
[C---:B------:R-:W-:Y:S02]  /*11910*/  FMUL.FTZ R69, R3.reuse, R69 ;  /* 0x0000004503457220 */ /* 0x040fe40000410000 */
[----:B------:R-:W4:Y:S01]  /*11920*/  MUFU.EX2 R134, R134 ;  /* 0x0000008600867308 */ /* 0x000f220000000800 */
[C---:B------:R-:W-:Y:S02]  /*11930*/  FMUL.FTZ R74, R2.reuse, R74 ;  /* 0x0000004a024a7220 */ /* 0x040fe40000410000 */
[----:B------:R-:W-:Y:S01]  /*11940*/  FMUL.FTZ R75, R2, R75 ;  /* 0x0000004b024b7220 */ /* 0x000fe20000410000 */
[----:B--2---:R-:W-:Y:S01]  /*11950*/  F2FP.PACK_AB R129, R148, R153 ;  /* 0x000000999481723e */ /* 0x004fe200000000ff */
[C---:B------:R-:W-:Y:S02]  /*11960*/  FMUL.FTZ R72, R3.reuse, R72 ;  /* 0x0000004803487220 */ /* 0x040fe40000410000 */
[C---:B------:R-:W-:Y:S02]  /*11970*/  FMUL.FTZ R73, R3.reuse, R73 ;  /* 0x0000004903497220 */ /* 0x040fe40000410000 */
[C---:B------:R-:W-:Y:S01]  /*11980*/  FMUL.FTZ R78, R2.reuse, R78 ;  /* 0x0000004e024e7220 */ /* 0x040fe20000410000 */
[----:B------:R-:W-:Y:S01]  /*11990*/  MUFU.EX2 R155, R155 ;  /* 0x0000009b009b7308 */ /* 0x000fe20000000800 */
[C---:B------:R-:W-:Y:S02]  /*119a0*/  FMUL.FTZ R79, R2.reuse, R79 ;  /* 0x0000004f024f7220 */ /* 0x040fe40000410000 */
[C---:B------:R-:W-:Y:S02]  /*119b0*/  FMUL.FTZ R76, R3.reuse, R76 ;  /* 0x0000004c034c7220 */ /* 0x040fe40000410000 */
[C---:B------:R-:W-:Y:S02]  /*119c0*/  FMUL.FTZ R77, R3.reuse, R77 ;  /* 0x0000004d034d7220 */ /* 0x040fe40000410000 */
[C---:B------:R-:W-:Y:S02]  /*119d0*/  FMUL.FTZ R82, R2.reuse, R82 ;  /* 0x0000005202527220 */ /* 0x040fe40000410000 */
[----:B------:R-:W-:Y:S01]  /*119e0*/  FMUL.FTZ R83, R2, R83 ;  /* 0x0000005302537220 */ /* 0x000fe20000410000 */
[----:B------:R-:W2:Y:S01]  /*119f0*/  MUFU.EX2 R152, R152 ;  /* 0x0000009800987308 */ /* 0x000ea20000000800 */
[C---:B------:R-:W-:Y:S02]  /*11a00*/  FMUL.FTZ R80, R3.reuse, R80 ;  /* 0x0000005003507220 */ /* 0x040fe40000410000 */
[C---:B------:R-:W-:Y:S01]  /*11a10*/  FMUL.FTZ R81, R3.reuse, R81 ;  /* 0x0000005103517220 */ /* 0x040fe20000410000 */
[----:B----4-:R-:W-:Y:S01]  /*11a20*/  F2FP.PACK_AB R131, R134, R135 ;  /* 0x000000878683723e */ /* 0x010fe200000000ff */
[C---:B------:R-:W-:Y:S02]  /*11a30*/  FMUL.FTZ R86, R2.reuse, R86 ;  /* 0x0000005602567220 */ /* 0x040fe40000410000 */
[----:B------:R-:W-:Y:S02]  /*11a40*/  FMUL.FTZ R87, R2, R87 ;  /* 0x0000005702577220 */ /* 0x000fe40000410000 */
[C---:B------:R-:W-:Y:S01]  /*11a50*/  FMUL.FTZ R84, R3.reuse, R84 ;  /* 0x0000005403547220 */ /* 0x040fe20000410000 */
[----:B------:R-:W-:Y:S01]  /*11a60*/  MUFU.EX2 R151, R151 ;  /* 0x0000009700977308 */ /* 0x000fe20000000800 */
[----:B------:R-:W-:Y:S02]  /*11a70*/  FMUL.FTZ R85, R3, R85 ;  /* 0x0000005503557220 */ /* 0x000fe40000410000 */
[--C-:B------:R-:W-:Y:S02]  /*11a80*/  FFMA.FTZ R170, R28, c[0x0][0x23c], -R154.reuse ;  /* 0x00008f001caa7a23 */ /* 0x100fe4000001089a */
[--C-:B------:R-:W-:Y:S02]  /*11a90*/  FFMA.FTZ R169, R29, c[0x0][0x23c], -R154.reuse ;  /* 0x00008f001da97a23 */ /* 0x100fe4000001089a */
[--C-:B------:R-:W-:Y:S02]  /*11aa0*/  FFMA.FTZ R171, R32, c[0x0][0x23c], -R154.reuse ;  /* 0x00008f0020ab7a23 */ /* 0x100fe4000001089a */
[--C-:B------:R-:W-:Y:S01]  /*11ab0*/  FFMA.FTZ R174, R33, c[0x0][0x23c], -R154.reuse ;  /* 0x00008f0021ae7a23 */ /* 0x100fe2000001089a */
[----:B------:R-:W4:Y:S01]  /*11ac0*/  MUFU.EX2 R150, R150 ;  /* 0x0000009600967308 */ /* 0x000f220000000800 */
[--C-:B------:R-:W-:Y:S02]  /*11ad0*/  FFMA.FTZ R176, R36, c[0x0][0x23c], -R154.reuse ;  /* 0x00008f0024b07a23 */ /* 0x100fe4000001089a */
[--C-:B------:R-:W-:Y:S01]  /*11ae0*/  FFMA.FTZ R175, R37, c[0x0][0x23c], -R154.reuse ;  /* 0x00008f0025af7a23 */ /* 0x100fe2000001089a */
[----:B--2---:R-:W-:Y:S01]  /*11af0*/  F2FP.PACK_AB R128, R152, R155 ;  /* 0x0000009b9880723e */ /* 0x004fe200000000ff */
[--C-:B------:R-:W-:Y:S02]  /*11b00*/  FFMA.FTZ R177, R40, c[0x0][0x23c], -R154.reuse ;  /* 0x00008f0028b17a23 */ /* 0x100fe4000001089a */
[----:B------:R-:W-:Y:S02]  /*11b10*/  FFMA.FTZ R178, R41, c[0x0][0x23c], -R154 ;  /* 0x00008f0029b27a23 */ /* 0x000fe4000001089a */
[--C-:B------:R-:W-:Y:S01]  /*11b20*/  FFMA.FTZ R179, R46, c[0x0][0x23c], -R156.reuse ;  /* 0x00008f002eb37a23 */ /* 0x100fe2000001089c */
[----:B------:R-:W-:Y:S01]  /*11b30*/  MUFU.EX2 R163, R163 ;  /* 0x000000a300a37308 */ /* 0x000fe20000000800 */
[--C-:B------:R-:W-:Y:S02]  /*11b40*/  FFMA.FTZ R180, R47, c[0x0][0x23c], -R156.reuse ;  /* 0x00008f002fb47a23 */ /* 0x100fe4000001089c */
[--C-:B------:R-:W-:Y:S02]  /*11b50*/  FFMA.FTZ R181, R50, c[0x0][0x23c], -R156.reuse ;  /* 0x00008f0032b57a23 */ /* 0x100fe4000001089c */
[----:B------:R-:W-:Y:S02]  /*11b60*/  FFMA.FTZ R182, R51, c[0x0][0x23c], -R156 ;  /* 0x00008f0033b67a23 */ /* 0x000fe4000001089c */
[--C-:B------:R-:W-:Y:S02]  /*11b70*/  FFMA.FTZ R183, R44, c[0x0][0x23c], -R154.reuse ;  /* 0x00008f002cb77a23 */ /* 0x100fe4000001089a */
[--C-:B------:R-:W-:Y:S01]  /*11b80*/  FFMA.FTZ R184, R45, c[0x0][0x23c], -R154.reuse ;  /* 0x00008f002db87a23 */ /* 0x100fe2000001089a */
[----:B------:R-:W-:Y:S01]  /*11b90*/  MUFU.EX2 R164, R164 ;  /* 0x000000a400a47308 */ /* 0x000fe20000000800 */
[----:B------:R-:W-:Y:S01]  /*11ba0*/  LDSM.16.MT88.4 R44, [R197+0x13000] ;  /* 0x01300000c52c783b */ /* 0x000fe20000004200 */
[--C-:B------:R-:W-:Y:S01]  /*11bb0*/  FFMA.FTZ R185, R48, c[0x0][0x23c], -R154.reuse ;  /* 0x00008f0030b97a23 */ /* 0x100fe2000001089a */
[----:B----4-:R-:W-:Y:S01]  /*11bc0*/  F2FP.PACK_AB R130, R150, R151 ;  /* 0x000000979682723e */ /* 0x010fe200000000ff */
[----:B------:R-:W-:Y:S02]  /*11bd0*/  FFMA.FTZ R186, R49, c[0x0][0x23c], -R154 ;  /* 0x00008f0031ba7a23 */ /* 0x000fe4000001089a */
[C---:B------:R-:W-:Y:S03]  /*11be0*/  FMUL.FTZ R90, R2.reuse, R90 ;  /* 0x0000005a025a7220 */ /* 0x040fe60000410000 */
[----:B------:R-:W-:Y:S01]  /*11bf0*/  LDSM.16.MT88.4 R48, [R196+0x13000] ;  /* 0x01300000c430783b */ /* 0x000fe20000004200 */
[C---:B------:R-:W-:Y:S01]  /*11c00*/  FMUL.FTZ R91, R2.reuse, R91 ;  /* 0x0000005b025b7220 */ /* 0x040fe20000410000 */
[C---:B-1----:R-:W-:Y:S01]  /*11c10*/  HMMA.16816.F32 R4, R128.reuse, R136, R4 ;  /* 0x000000888004723c */ /* 0x042fe20000001804 */
[----:B------:R-:W-:Y:S04]  /*11c20*/  MUFU.EX2 R167, R167 ;  /* 0x000000a700a77308 */ /* 0x000fe80000000800 */
[C---:B------:R-:W-:Y:S02]  /*11c30*/  FMUL.FTZ R88, R3.reuse, R88 ;  /* 0x0000005803587220 */ /* 0x040fe40000410000 */
[C---:B------:R-:W-:Y:S01]  /*11c40*/  FMUL.FTZ R89, R3.reuse, R89 ;  /* 0x0000005903597220 */ /* 0x040fe20000410000 */
[C---:B------:R-:W-:Y:S01]  /*11c50*/  HMMA.16816.F32 R8, R128.reuse, R138, R8 ;  /* 0x0000008a8008723c */ /* 0x040fe20000001808 */
[----:B------:R-:W1:Y:S02]  /*11c60*/  LDSM.16.MT88.4 R136, [R200+0x10000] ;  /* 0x01000000c888783b */ /* 0x000e640000004200 */
[----:B------:R-:W-:Y:S01]  /*11c70*/  MUFU.EX2 R168, R168 ;  /* 0x000000a800a87308 */ /* 0x000fe20000000800 */
[C---:B------:R-:W-:Y:S02]  /*11c80*/  FMUL.FTZ R94, R2.reuse, R94 ;  /* 0x0000005e025e7220 */ /* 0x040fe40000410000 */
[C---:B------:R-:W-:Y:S02]  /*11c90*/  FMUL.FTZ R95, R2.reuse, R95 ;  /* 0x0000005f025f7220 */ /* 0x040fe40000410000 */
[C---:B------:R-:W-:Y:S04]  /*11ca0*/  HMMA.16816.F32 R68, R128.reuse, R140, R68 ;  /* 0x0000008c8044723c */ /* 0x040fe80000001844 */
[C---:B------:R-:W-:Y:S01]  /*11cb0*/  FMUL.FTZ R92, R3.reuse, R92 ;  /* 0x0000005c035c7220 */ /* 0x040fe20000410000 */
[----:B------:R-:W-:Y:S01]  /*11cc0*/  MUFU.EX2 R170, R170 ;  /* 0x000000aa00aa7308 */ /* 0x000fe20000000800 */
[C---:B------:R-:W-:Y:S02]  /*11cd0*/  FMUL.FTZ R93, R3.reuse, R93 ;  /* 0x0000005d035d7220 */ /* 0x040fe40000410000 */
[C---:B------:R-:W-:Y:S01]  /*11ce0*/  HMMA.16816.F32 R72, R128.reuse, R142, R72 ;  /* 0x0000008e8048723c */ /* 0x040fe20000001848 */
[----:B------:R-:W2:Y:S03]  /*11cf0*/  LDSM.16.MT88.4 R140, [R198+0x10000] ;  /* 0x01000000c68c783b */ /* 0x000ea60000004200 */
[C---:B------:R-:W-:Y:S02]  /*11d00*/  FMUL.FTZ R98, R2.reuse, R98 ;  /* 0x0000006202627220 */ /* 0x040fe40000410000 */
[C---:B------:R-:W-:Y:S01]  /*11d10*/  FMUL.FTZ R99, R2.reuse, R99 ;  /* 0x0000006302637220 */ /* 0x040fe20000410000 */
[----:B------:R-:W-:Y:S01]  /*11d20*/  MUFU.EX2 R169, R169 ;  /* 0x000000a900a97308 */ /* 0x000fe20000000800 */
[C---:B------:R-:W-:Y:S04]  /*11d30*/  HMMA.16816.F32 R76, R128.reuse, R144, R76 ;  /* 0x00000090804c723c */ /* 0x040fe8000000184c */
[C---:B------:R-:W-:Y:S02]  /*11d40*/  FMUL.FTZ R96, R3.reuse, R96 ;  /* 0x0000006003607220 */ /* 0x040fe40000410000 */
[C---:B------:R-:W-:Y:S02]  /*11d50*/  FMUL.FTZ R97, R3.reuse, R97 ;  /* 0x0000006103617220 */ /* 0x040fe40000410000 */
[C---:B------:R-:W-:Y:S01]  /*11d60*/  HMMA.16816.F32 R80, R128.reuse, R146, R80 ;  /* 0x000000928050723c */ /* 0x040fe20000001850 */
[----:B------:R-:W-:Y:S03]  /*11d70*/  MUFU.EX2 R171, R171 ;  /* 0x000000ab00ab7308 */ /* 0x000fe60000000800 */
[C---:B------:R-:W-:Y:S02]  /*11d80*/  FMUL.FTZ R102, R2.reuse, R102 ;  /* 0x0000006602667220 */ /* 0x040fe40000410000 */
[C---:B------:R-:W-:Y:S02]  /*11d90*/  FMUL.FTZ R103, R2.reuse, R103 ;  /* 0x0000006702677220 */ /* 0x040fe40000410000 */
[C---:B---3--:R-:W-:Y:S03]  /*11da0*/  HMMA.16816.F32 R84, R128.reuse, R124, R84 ;  /* 0x0000007c8054723c */ /* 0x048fe60000001854 */
[----:B------:R-:W-:Y:S01]  /*11db0*/  MUFU.EX2 R174, R174 ;  /* 0x000000ae00ae7308 */ /* 0x000fe20000000800 */
[C---:B------:R-:W-:Y:S02]  /*11dc0*/  FMUL.FTZ R100, R3.reuse, R100 ;  /* 0x0000006403647220 */ /* 0x040fe40000410000 */
[C---:B------:R-:W-:Y:S02]  /*11dd0*/  FMUL.FTZ R101, R3.reuse, R101 ;  /* 0x0000006503657220 */ /* 0x040fe40000410000 */
[C---:B------:R-:W-:Y:S01]  /*11de0*/  HMMA.16816.F32 R88, R128.reuse, R126, R88 ;  /* 0x0000007e8058723c */ /* 0x040fe20000001858 */
[----:B------:R-:W3:Y:S03]  /*11df0*/  LDSM.16.MT88.4 R124, [R197+0x10000] ;  /* 0x01000000c57c783b */ /* 0x000ee60000004200 */
[C---:B------:R-:W-:Y:S01]  /*11e00*/  FMUL.FTZ R106, R2.reuse, R106 ;  /* 0x0000006a026a7220 */ /* 0x040fe20000410000 */
[----:B------:R-:W-:Y:S01]  /*11e10*/  MUFU.EX2 R176, R176 ;  /* 0x000000b000b07308 */ /* 0x000fe20000000800 */
[----:B------:R-:W-:Y:S02]  /*11e20*/  FMUL.FTZ R107, R2, R107 ;  /* 0x0000006b026b7220 */ /* 0x000fe40000410000 */
[C---:B-1----:R-:W-:Y:S04]  /*11e30*/  HMMA.16816.F32 R92, R128.reuse, R136, R92 ;  /* 0x00000088805c723c */ /* 0x042fe8000000185c */
[C---:B------:R-:W-:Y:S02]  /*11e40*/  FMUL.FTZ R104, R3.reuse, R104 ;  /* 0x0000006803687220 */ /* 0x040fe40000410000 */
[----:B------:R-:W-:Y:S01]  /*11e50*/  FMUL.FTZ R105, R3, R105 ;  /* 0x0000006903697220 */ /* 0x000fe20000410000 */
[----:B------:R-:W-:Y:S01]  /*11e60*/  MUFU.EX2 R175, R175 ;  /* 0x000000af00af7308 */ /* 0x000fe20000000800 */
[C---:B------:R-:W-:Y:S01]  /*11e70*/  HMMA.16816.F32 R96, R128.reuse, R138, R96 ;  /* 0x0000008a8060723c */ /* 0x040fe20000001860 */
[----:B------:R-:W1:Y:S03]  /*11e80*/  LDSM.16.MT88.4 R136, [R196+0x10000] ;  /* 0x01000000c488783b */ /* 0x000e660000004200 */
[--C-:B------:R-:W-:Y:S02]  /*11e90*/  FFMA.FTZ R144, R14, c[0x0][0x23c], -R156.reuse ;  /* 0x00008f000e907a23 */ /* 0x100fe4000001089c */
[C---:B------:R-:W-:Y:S02]  /*11ea0*/  FMUL.FTZ R14, R2.reuse, R122 ;  /* 0x0000007a020e7220 */ /* 0x040fe40000410000 */
[C---:B--2---:R-:W-:Y:S01]  /*11eb0*/  HMMA.16816.F32 R100, R128.reuse, R140, R100 ;  /* 0x0000008c8064723c */ /* 0x044fe20000001864 */
[----:B------:R-:W-:Y:S03]  /*11ec0*/  MUFU.EX2 R177, R177 ;  /* 0x000000b100b17308 */ /* 0x000fe60000000800 */
[----:B------:R-:W-:Y:S02]  /*11ed0*/  FFMA.FTZ R145, R15, c[0x0][0x23c], -R156 ;  /* 0x00008f000f917a23 */ /* 0x000fe4000001089c */
[----:B------:R-:W-:Y:S02]  /*11ee0*/  FMUL.FTZ R15, R2, R123 ;  /* 0x0000007b020f7220 */ /* 0x000fe40000410000 */
[C---:B------:R-:W-:Y:S01]  /*11ef0*/  HMMA.16816.F32 R104, R128.reuse, R142, R104 ;  /* 0x0000008e8068723c */ /* 0x040fe20000001868 */
[----:B------:R-:W-:Y:S02]  /*11f00*/  LDSM.16.MT88.4 R140, [R197+0xc800] ;  /* 0x00c80000c58c783b */ /* 0x000fe40000004200 */
[----:B------:R-:W-:Y:S01]  /*11f10*/  MUFU.EX2 R144, R144 ;  /* 0x0000009000907308 */ /* 0x000fe20000000800 */
[--C-:B------:R-:W-:Y:S02]  /*11f20*/  FFMA.FTZ R158, R12, c[0x0][0x23c], -R154.reuse ;  /* 0x00008f000c9e7a23 */ /* 0x100fe4000001089a */
[----:B------:R-:W-:Y:S02]  /*11f30*/  FMUL.FTZ R12, R3, R120 ;  /* 0x00000078030c7220 */ /* 0x000fe40000410000 */
[----:B------:R-:W-:Y:S04]  /*11f40*/  FFMA.FTZ R157, R13, c[0x0][0x23c], -R154 ;  /* 0x00008f000d9d7a23 */ /* 0x000fe8000001089a */
[C---:B------:R-:W-:Y:S01]  /*11f50*/  FMUL.FTZ R13, R3.reuse, R121 ;  /* 0x00000079030d7220 */ /* 0x040fe20000410000 */
[----:B------:R-:W2:Y:S01]  /*11f60*/  MUFU.EX2 R145, R145 ;  /* 0x0000009100917308 */ /* 0x000ea20000000800 */
[----:B------:R-:W4:Y:S01]  /*11f70*/  LDSM.16.MT88.4 R120, [R200+0xc800] ;  /* 0x00c80000c878783b */ /* 0x000f220000004200 */
[C---:B------:R-:W-:Y:S02]  /*11f80*/  FMUL.FTZ R110, R2.reuse, R110 ;  /* 0x0000006e026e7220 */ /* 0x040fe40000410000 */
[----:B------:R-:W-:Y:S02]  /*11f90*/  FMUL.FTZ R111, R2, R111 ;  /* 0x0000006f026f7220 */ /* 0x000fe40000410000 */
[C---:B------:R-:W-:Y:S02]  /*11fa0*/  FMUL.FTZ R108, R3.reuse, R108 ;  /* 0x0000006c036c7220 */ /* 0x040fe40000410000 */
[----:B------:R-:W-:Y:S02]  /*11fb0*/  FMUL.FTZ R109, R3, R109 ;  /* 0x0000006d036d7220 */ /* 0x000fe40000410000 */
[--C-:B------:R-:W-:Y:S01]  /*11fc0*/  FFMA.FTZ R146, R18, c[0x0][0x23c], -R156.reuse ;  /* 0x00008f0012927a23 */ /* 0x100fe2000001089c */
[----:B------:R-:W-:Y:S01]  /*11fd0*/  MUFU.EX2 R158, R158 ;  /* 0x0000009e009e7308 */ /* 0x000fe20000000800 */
[----:B------:R-:W-:Y:S02]  /*11fe0*/  FFMA.FTZ R147, R19, c[0x0][0x23c], -R156 ;  /* 0x00008f0013937a23 */ /* 0x000fe4000001089c */
[--C-:B------:R-:W-:Y:S01]  /*11ff0*/  FFMA.FTZ R159, R16, c[0x0][0x23c], -R154.reuse ;  /* 0x00008f00109f7a23 */ /* 0x100fe2000001089a */
[C---:B---3--:R-:W-:Y:S03]  /*12000*/  HMMA.16816.F32 R108, R128.reuse, R124, R108 ;  /* 0x0000007c806c723c */ /* 0x048fe6000000186c */
[----:B------:R-:W-:Y:S02]  /*12010*/  FFMA.FTZ R160, R17, c[0x0][0x23c], -R154 ;  /* 0x00008f0011a07a23 */ /* 0x000fe4000001089a */
[C---:B------:R-:W-:Y:S01]  /*12020*/  FMUL.FTZ R18, R2.reuse, R118 ;  /* 0x0000007602127220 */ /* 0x040fe20000410000 */
[----:B------:R-:W-:Y:S01]  /*12030*/  MUFU.EX2 R146, R146 ;  /* 0x0000009200927308 */ /* 0x000fe20000000800 */
[C---:B------:R-:W-:Y:S01]  /*12040*/  FMUL.FTZ R19, R2.reuse, R119 ;  /* 0x0000007702137220 */ /* 0x040fe20000410000 */
[C---:B------:R-:W-:Y:S01]  /*12050*/  HMMA.16816.F32 R12, R128.reuse, R126, R12 ;  /* 0x0000007e800c723c */ /* 0x040fe2000000180c */
[----:B------:R-:W3:Y:S03]  /*12060*/  LDSM.16.MT88.4 R124, [R198+0xc800] ;  /* 0x00c80000c67c783b */ /* 0x000ee60000004200 */
[C---:B------:R-:W-:Y:S02]  /*12070*/  FMUL.FTZ R16, R3.reuse, R116 ;  /* 0x0000007403107220 */ /* 0x040fe40000410000 */
[----:B------:R-:W-:Y:S01]  /*12080*/  FMUL.FTZ R17, R3, R117 ;  /* 0x0000007503117220 */ /* 0x000fe20000410000 */
[----:B--2---:R-:W-:Y:S01]  /*12090*/  F2FP.PACK_AB R117, R145, R144 ;  /* 0x000000909175723e */ /* 0x004fe200000000ff */
[----:B------:R-:W2:Y:S01]  /*120a0*/  MUFU.EX2 R147, R147 ;  /* 0x0000009300937308 */ /* 0x000ea20000000800 */
[C---:B------:R-:W-:Y:S03]  /*120b0*/  FMUL.FTZ R114, R2.reuse, R114 ;  /* 0x0000007202727220 */ /* 0x040fe60000410000 */
[----:B------:R-:W-:Y:S01]  /*120c0*/  FMUL.FTZ R115, R2, R115 ;  /* 0x0000007302737220 */ /* 0x000fe20000410000 */
[C---:B-1----:R-:W-:Y:S03]  /*120d0*/  HMMA.16816.F32 R16, R128.reuse, R136, R16 ;  /* 0x000000888010723c */ /* 0x042fe60000001810 */
[C---:B------:R-:W-:Y:S02]  /*120e0*/  FMUL.FTZ R112, R3.reuse, R112 ;  /* 0x0000007003707220 */ /* 0x040fe40000410000 */
[----:B------:R-:W1:Y:S01]  /*120f0*/  MUFU.EX2 R157, R157 ;  /* 0x0000009d009d7308 */ /* 0x000e620000000800 */
[----:B------:R-:W-:Y:S02]  /*12100*/  FMUL.FTZ R113, R3, R113 ;  /* 0x0000007103717220 */ /* 0x000fe40000410000 */
[--C-:B------:R-:W-:Y:S01]  /*12110*/  FFMA.FTZ R161, R22, c[0x0][0x23c], -R156.reuse ;  /* 0x00008f0016a17a23 */ /* 0x100fe2000001089c */
[----:B------:R-:W-:Y:S03]  /*12120*/  F2FP.PACK_AB R22, R168, R167 ;  /* 0x000000a7a816723e */ /* 0x000fe600000000ff */
[----:B------:R-:W-:Y:S01]  /*12130*/  FFMA.FTZ R162, R23, c[0x0][0x23c], -R156 ;  /* 0x00008f0017a27a23 */ /* 0x000fe2000001089c */
[----:B------:R-:W-:Y:S01]  /*12140*/  HMMA.16816.F32 R112, R128, R138, R112 ;  /* 0x0000008a8070723c */ /* 0x000fe20000001870 */
[----:B------:R-:W5:Y:S01]  /*12150*/  LDSM.16.MT88.4 R128, [R196+0xc800] ;  /* 0x00c80000c480783b */ /* 0x000f620000004200 */
[----:B------:R-:W-:Y:S01]  /*12160*/  MUFU.EX2 R159, R159 ;  /* 0x0000009f009f7308 */ /* 0x000fe20000000800 */
[----:B------:R-:W-:Y:S01]  /*12170*/  F2FP.PACK_AB R23, R164, R163 ;  /* 0x000000a3a417723e */ /* 0x000fe200000000ff */
[--C-:B------:R-:W-:Y:S01]  /*12180*/  FFMA.FTZ R166, R20, c[0x0][0x23c], -R154.reuse ;  /* 0x00008f0014a67a23 */ /* 0x100fe2000001089a */
[----:B--2---:R-:W-:Y:S01]  /*12190*/  F2FP.PACK_AB R119, R147, R146 ;  /* 0x000000929377723e */ /* 0x004fe200000000ff */
[----:B------:R-:W-:Y:S03]  /*121a0*/  FFMA.FTZ R165, R21, c[0x0][0x23c], -R154 ;  /* 0x00008f0015a57a23 */ /* 0x000fe6000001089a */
[----:B------:R-:W-:Y:S03]  /*121b0*/  LDSM.16.MT88.4 R136, [R197+0x10800] ;  /* 0x01080000c588783b */ /* 0x000fe60000004200 */
[----:B------:R-:W2:Y:S01]  /*121c0*/  MUFU.EX2 R160, R160 ;  /* 0x000000a000a07308 */ /* 0x000ea20000000800 */
[--C-:B------:R-:W-:Y:S02]  /*121d0*/  FFMA.FTZ R54, R54, c[0x0][0x23c], -R156.reuse ;  /* 0x00008f0036367a23 */ /* 0x100fe4000001089c */
[--C-:B------:R-:W-:Y:S01]  /*121e0*/  FFMA.FTZ R55, R55, c[0x0][0x23c], -R156.reuse ;  /* 0x00008f0037377a23 */ /* 0x100fe2000001089c */
[----:B-1----:R-:W-:Y:S01]  /*121f0*/  F2FP.PACK_AB R116, R157, R158 ;  /* 0x0000009e9d74723e */ /* 0x002fe200000000ff */
        /* <DEDUP_REMOVED lines=9> */
[----:B------:R-:W1:Y:S01]  /*12290*/  MUFU.EX2 R162, R162 ;  /* 0x000000a200a27308 */ /* 0x000e620000000800 */
[----:B------:R-:W-:Y:S02]  /*122a0*/  FFMA.FTZ R66, R66, c[0x0][0x23c], -R156 ;  /* 0x00008f0042427a23 */ /* 0x000fe4000001089c */
[----:B------:R-:W-:Y:S01]  /*122b0*/  FFMA.FTZ R60, R60, c[0x0][0x23c], -R154 ;  /* 0x00008f003c3c7a23 */ /* 0x000fe2000001089a */
[----:B--2---:R-:W-:Y:S01]  /*122c0*/  F2FP.PACK_AB R118, R160, R159 ;  /* 0x0000009fa076723e */ /* 0x004fe200000000ff */
[----:B------:R-:W-:Y:S02]  /*122d0*/  FFMA.FTZ R153, R2, R233, R153 ;  /* 0x000000e902997223 */ /* 0x000fe40000010099 */
[----:B------:R-:W-:Y:S01]  /*122e0*/  FFMA.FTZ R155, R3, R234, R155 ;  /* 0x000000ea039b7223 */ /* 0x000fe2000001009b */
[----:B------:R-:W-:Y:S01]  /*122f0*/  MOV R3, R133 ;  /* 0x0000008500037202 */ /* 0x000fe20000000f00 */
[----:B------:R-:W-:Y:S01]  /*12300*/  FADD.FTZ R148, R148, R153 ;  /* 0x0000009994947221 */ /* 0x000fe20000010000 */
[----:B------:R-:W-:Y:S01]  /*12310*/  MUFU.EX2 R166, R166 ;  /* 0x000000a600a67308 */ /* 0x000fe20000000800 */
[C---:B----4-:R-:W-:Y:S05]  /*12320*/  HMMA.16816.F32 R4, R116.reuse, R120, R4 ;  /* 0x000000787404723c */ /* 0x050fea0000001804 */
[----:B------:R-:W-:Y:S02]  /*12330*/  FADD.FTZ R152, R152, R155 ;  /* 0x0000009b98987221 */ /* 0x000fe40000010000 */
[----:B------:R-:W-:Y:S01]  /*12340*/  FADD.FTZ R135, R135, R148 ;  /* 0x0000009487877221 */ /* 0x000fe20000010000 */
[C---:B------:R-:W-:Y:S01]  /*12350*/  HMMA.16816.F32 R8, R116.reuse, R122, R8 ;  /* 0x0000007a7408723c */ /* 0x040fe20000001808 */
[----:B------:R-:W2:Y:S01]  /*12360*/  LDSM.16.MT88.4 R120, [R200+0x10800] ;  /* 0x01080000c878783b */ /* 0x000ea20000004200 */
[----:B------:R-:W4:Y:S02]  /*12370*/  MUFU.EX2 R165, R165 ;  /* 0x000000a500a57308 */ /* 0x000f240000000800 */
[----:B------:R-:W-:Y:S01]  /*12380*/  FADD.FTZ R151, R151, R152 ;  /* 0x0000009897977221 */ /* 0x000fe20000010000 */
[----:B-1----:R-:W-:Y:S01]  /*12390*/  F2FP.PACK_AB R21, R162, R161 ;  /* 0x000000a1a215723e */ /* 0x002fe200000000ff */
[----:B------:R-:W-:Y:S02]  /*123a0*/  FADD.FTZ R135, R134, R135 ;  /* 0x0000008786877221 */ /* 0x000fe40000010000 */
[C---:B---3--:R-:W-:Y:S04]  /*123b0*/  HMMA.16816.F32 R68, R116.reuse, R124, R68 ;  /* 0x0000007c7444723c */ /* 0x048fe80000001844 */
[----:B------:R-:W-:Y:S01]  /*123c0*/  MUFU.EX2 R178, R178 ;  /* 0x000000b200b27308 */ /* 0x000fe20000000800 */
[----:B------:R-:W-:Y:S02]  /*123d0*/  FADD.FTZ R151, R150, R151 ;  /* 0x0000009796977221 */ /* 0x000fe40000010000 */
[----:B------:R-:W-:Y:S01]  /*123e0*/  FADD.FTZ R144, R144, R135 ;  /* 0x0000008790907221 */ /* 0x000fe20000010000 */
[C---:B------:R-:W-:Y:S01]  /*123f0*/  HMMA.16816.F32 R72, R116.reuse, R126, R72 ;  /* 0x0000007e7448723c */ /* 0x040fe20000001848 */
[----:B------:R-:W1:Y:S03]  /*12400*/  LDSM.16.MT88.4 R124, [R198+0x10800] ;  /* 0x01080000c67c783b */ /* 0x000e660000004200 */
[----:B------:R-:W-:Y:S01]  /*12410*/  MOV R135, R132 ;  /* 0x0000008400877202 */ /* 0x000fe20000000f00 */
[----:B------:R-:W-:Y:S01]  /*12420*/  FADD.FTZ R158, R158, R151 ;  /* 0x000000979e9e7221 */ /* 0x000fe20000010000 */
[----:B------:R-:W-:Y:S01]  /*12430*/  MUFU.EX2 R179, R179 ;  /* 0x000000b300b37308 */ /* 0x000fe20000000800 */
[----:B------:R-:W-:Y:S01]  /*12440*/  FADD.FTZ R145, R145, R144 ;  /* 0x0000009091917221 */ /* 0x000fe20000010000 */
[C---:B------:R-:W-:Y:S04]  /*12450*/  HMMA.16816.F32 R76, R116.reuse, R140, R76 ;  /* 0x0000008c744c723c */ /* 0x040fe8000000184c */
[----:B----4-:R-:W-:Y:S01]  /*12460*/  F2FP.PACK_AB R20, R165, R166 ;  /* 0x000000a6a514723e */ /* 0x010fe200000000ff */
[----:B------:R-:W-:Y:S02]  /*12470*/  FADD.FTZ R158, R157, R158 ;  /* 0x0000009e9d9e7221 */ /* 0x000fe40000010000 */
[----:B------:R-:W-:Y:S01]  /*12480*/  FADD.FTZ R146, R146, R145 ;  /* 0x0000009192927221 */ /* 0x000fe20000010000 */
[C---:B------:R-:W-:Y:S01]  /*12490*/  HMMA.16816.F32 R80, R116.reuse, R142, R80 ;  /* 0x0000008e7450723c */ /* 0x040fe20000001850 */
[----:B------:R-:W3:Y:S01]  /*124a0*/  LDSM.16.MT88.4 R140, [R196+0x10800] ;  /* 0x01080000c48c783b */ /* 0x000ee20000004200 */
[----:B------:R-:W-:Y:S02]  /*124b0*/  MUFU.EX2 R180, R180 ;  /* 0x000000b400b47308 */ /* 0x000fe40000000800 */
[----:B------:R-:W-:Y:S02]  /*124c0*/  FADD.FTZ R159, R159, R158 ;  /* 0x0000009e9f9f7221 */ /* 0x000fe40000010000 */
[----:B------:R-:W-:Y:S02]  /*124d0*/  FADD.FTZ R146, R147, R146 ;  /* 0x0000009293927221 */ /* 0x000fe40000010000 */
[C---:B-----5:R-:W-:Y:S04]  /*124e0*/  HMMA.16816.F32 R84, R116.reuse, R128, R84 ;  /* 0x000000807454723c */ /* 0x060fe80000001854 */
[----:B------:R-:W-:Y:S01]  /*124f0*/  MUFU.EX2 R181, R181 ;  /* 0x000000b500b57308 */ /* 0x000fe20000000800 */
[----:B------:R-:W-:Y:S02]  /*12500*/  FADD.FTZ R159, R160, R159 ;  /* 0x0000009fa09f7221 */ /* 0x000fe40000010000 */
[----:B------:R-:W-:Y:S01]  /*12510*/  FADD.FTZ R161, R161, R146 ;  /* 0x00000092a1a17221 */ /* 0x000fe20000010000 */
[C---:B------:R-:W-:Y:S01]  /*12520*/  HMMA.16816.F32 R88, R116.reuse, R130, R88 ;  /* 0x000000827458723c */ /* 0x040fe20000001858 */
[----:B------:R-:W4:Y:S03]  /*12530*/  LDSM.16.MT88.4 R128, [R200+0xd000] ;  /* 0x00d00000c880783b */ /* 0x000f260000004200 */
[----:B------:R-:W-:Y:S02]  /*12540*/  FADD.FTZ R166, R166, R159 ;  /* 0x0000009fa6a67221 */ /* 0x000fe40000010000 */
[----:B------:R-:W-:Y:S01]  /*12550*/  MUFU.EX2 R182, R182 ;  /* 0x000000b600b67308 */ /* 0x000fe20000000800 */
[----:B------:R-:W-:Y:S01]  /*12560*/  FADD.FTZ R162, R162, R161 ;  /* 0x000000a1a2a27221 */ /* 0x000fe20000010000 */
[C---:B--2---:R-:W-:Y:S04]  /*12570*/  HMMA.16816.F32 R92, R116.reuse, R120, R92 ;  /* 0x00000078745c723c */ /* 0x044fe8000000185c */
[----:B------:R-:W-:Y:S02]  /*12580*/  FADD.FTZ R166, R165, R166 ;  /* 0x000000a6a5a67221 */ /* 0x000fe40000010000 */
[----:B------:R-:W-:Y:S02]  /*12590*/  FADD.FTZ R163, R163, R162 ;  /* 0x000000a2a3a37221 */ /* 0x000fe40000010000 */
[C---:B------:R-:W-:Y:S01]  /*125a0*/  HMMA.16816.F32 R96, R116.reuse, R122, R96 ;  /* 0x0000007a7460723c */ /* 0x040fe20000001860 */
[----:B------:R-:W2:Y:S01]  /*125b0*/  LDSM.16.MT88.4 R120, [R197+0xd000] ;  /* 0x00d00000c578783b */ /* 0x000ea20000004200 */
[----:B------:R-:W-:Y:S02]  /*125c0*/  MUFU.EX2 R183, R183 ;  /* 0x000000b700b77308 */ /* 0x000fe40000000800 */
[----:B------:R-:W-:Y:S02]  /*125d0*/  FADD.FTZ R167, R167, R166 ;  /* 0x000000a6a7a77221 */ /* 0x000fe40000010000 */
[----:B------:R-:W-:Y:S02]  /*125e0*/  FADD.FTZ R164, R164, R163 ;  /* 0x000000a3a4a47221 */ /* 0x000fe40000010000 */
[C---:B-1----:R-:W-:Y:S04]  /*125f0*/  HMMA.16816.F32 R100, R116.reuse, R124, R100 ;  /* 0x0000007c7464723c */ /* 0x042fe80000001864 */
[----:B------:R-:W-:Y:S01]  /*12600*/  MUFU.EX2 R184, R184 ;  /* 0x000000b800b87308 */ /* 0x000fe20000000800 */
[----:B------:R-:W-:Y:S03]  /*12610*/  FADD.FTZ R167, R168, R167 ;  /* 0x000000a7a8a77221 */ /* 0x000fe60000010000 */
[C---:B------:R-:W-:Y:S01]  /*12620*/  HMMA.16816.F32 R104, R116.reuse, R126, R104 ;  /* 0x0000007e7468723c */ /* 0x040fe20000001868 */
[----:B------:R-:W-:Y:S05]  /*12630*/  LDSM.16.MT88.4 R124, [R200+0x11000] ;  /* 0x01100000c87c783b */ /* 0x000fea0000004200 */
[----:B------:R-:W-:Y:S02]  /*12640*/  MUFU.EX2 R185, R185 ;  /* 0x000000b900b97308 */ /* 0x000fe40000000800 */
[C---:B------:R-:W-:Y:S08]  /*12650*/  HMMA.16816.F32 R108, R116.reuse, R136, R108 ;  /* 0x00000088746c723c */ /* 0x040ff0000000186c */
[C---:B------:R-:W-:Y:S01]  /*12660*/  HMMA.16816.F32 R12, R116.reuse, R138, R12 ;  /* 0x0000008a740c723c */ /* 0x040fe2000000180c */
[----:B------:R-:W-:Y:S01]  /*12670*/  LDSM.16.MT88.4 R136, [R196+0x11000] ;  /* 0x01100000c488783b */ /* 0x000fe20000004200 */
[----:B------:R-:W-:Y:S06]  /*12680*/  MUFU.EX2 R186, R186 ;  /* 0x000000ba00ba7308 */ /* 0x000fec0000000800 */
[C---:B---3--:R-:W-:Y:S04]  /*12690*/  HMMA.16816.F32 R16, R116.reuse, R140, R16 ;  /* 0x0000008c7410723c */ /* 0x048fe80000001810 */
[----:B------:R-:W-:Y:S03]  /*126a0*/  MUFU.EX2 R54, R54 ;  /* 0x0000003600367308 */ /* 0x000fe60000000800 */
[--C-:B------:R-:W-:Y:S01]  /*126b0*/  FFMA.FTZ R141, R30, c[0x0][0x23c], -R156.reuse ;  /* 0x00008f001e8d7a23 */ /* 0x100fe2000001089c */
[----:B------:R-:W-:Y:S01]  /*126c0*/  HMMA.16816.F32 R112, R116, R142, R112 ;  /* 0x0000008e7470723c */ /* 0x000fe20000001870 */
[----:B------:R-:W1:Y:S03]  /*126d0*/  LDSM.16.MT88.4 R116, [R196+0xd000] ;  /* 0x00d00000c474783b */ /* 0x000e660000004200 */
[--C-:B------:R-:W-:Y:S02]  /*126e0*/  FFMA.FTZ R140, R31, c[0x0][0x23c], -R156.reuse ;  /* 0x00008f001f8c7a23 */ /* 0x100fe4000001089c */
[----:B------:R-:W-:Y:S01]  /*126f0*/  MUFU.EX2 R141, R141 ;  /* 0x0000008d008d7308 */ /* 0x000fe20000000800 */
[--C-:B------:R-:W-:Y:S01]  /*12700*/  FFMA.FTZ R142, R34, c[0x0][0x23c], -R156.reuse ;  /* 0x00008f00228e7a23 */ /* 0x100fe2000001089c */
[C---:B----4-:R-:W-:Y:S01]  /*12710*/  HMMA.16816.F32 R4, R20.reuse, R128, R4 ;  /* 0x000000801404723c */ /* 0x050fe20000001804 */
[----:B------:R-:W-:Y:S04]  /*12720*/  LDSM.16.MT88.4 R28, [R200+0xd800] ;  /* 0x00d80000c81c783b */ /* 0x000fe80000004200 */
[--C-:B------:R-:W-:Y:S03]  /*12730*/  FFMA.FTZ R143, R35, c[0x0][0x23c], -R156.reuse ;  /* 0x00008f00238f7a23 */ /* 0x100fe6000001089c */
[C---:B------:R-:W-:Y:S01]  /*12740*/  HMMA.16816.F32 R8, R20.reuse, R130, R8 ;  /* 0x000000821408723c */ /* 0x040fe20000001808 */
[----:B------:R-:W-:Y:S01]  /*12750*/  LDSM.16.MT88.4 R128, [R197+0x11000] ;  /* 0x01100000c580783b */ /* 0x000fe20000004200 */
[----:B------:R-:W3:Y:S06]  /*12760*/  MUFU.EX2 R140, R140 ;  /* 0x0000008c008c7308 */ /* 0x000eec0000000800 */
[C---:B------:R-:W-:Y:S01]  /*12770*/  HMMA.16816.F32 R68, R20.reuse, R24, R68 ;  /* 0x000000181444723c */ /* 0x040fe20000001844 */
[----:B------:R-:W-:Y:S03]  /*12780*/  LDSM.16.MT88.4 R32, [R198+0xd800] ;  /* 0x00d80000c620783b */ /* 0x000fe60000004200 */
[----:B------:R-:W-:Y:S04]  /*12790*/  MUFU.EX2 R142, R142 ;  /* 0x0000008e008e7308 */ /* 0x000fe80000000800 */
[C---:B------:R-:W-:Y:S01]  /*127a0*/  HMMA.16816.F32 R72, R20.reuse, R26, R72 ;  /* 0x0000001a1448723c */ /* 0x040fe20000001848 */
[----:B------:R-:W4:Y:S05]  /*127b0*/  LDSM.16.MT88.4 R24, [R198+0x11000] ;  /* 0x01100000c618783b */ /* 0x000f2a0000004200 */
[----:B------:R-:W5:Y:S02]  /*127c0*/  MUFU.EX2 R143, R143 ;  /* 0x0000008f008f7308 */ /* 0x000f640000000800 */
[C---:B--2---:R-:W-:Y:S08]  /*127d0*/  HMMA.16816.F32 R76, R20.reuse, R120, R76 ;  /* 0x00000078144c723c */ /* 0x044ff0000000184c */
[C---:B------:R-:W-:Y:S01]  /*127e0*/  HMMA.16816.F32 R80, R20.reuse, R122, R80 ;  /* 0x0000007a1450723c */ /* 0x040fe20000001850 */
[----:B------:R-:W-:Y:S01]  /*127f0*/  LDSM.16.MT88.4 R120, [R197+0x11800] ;  /* 0x01180000c578783b */ /* 0x000fe20000004200 */
[----:B------:R-:W-:Y:S06]  /*12800*/  MUFU.EX2 R55, R55 ;  /* 0x0000003700377308 */ /* 0x000fec0000000800 */
[C---:B-1----:R-:W-:Y:S04]  /*12810*/  HMMA.16816.F32 R84, R20.reuse, R116, R84 ;  /* 0x000000741454723c */ /* 0x042fe80000001854 */
[----:B------:R-:W-:Y:S04]  /*12820*/  MUFU.EX2 R58, R58 ;  /* 0x0000003a003a7308 */ /* 0x000fe80000000800 */
[C---:B------:R-:W-:Y:S01]  /*12830*/  HMMA.16816.F32 R88, R20.reuse, R118, R88 ;  /* 0x000000761458723c */ /* 0x040fe20000001858 */
[----:B------:R-:W-:Y:S05]  /*12840*/  LDSM.16.MT88.4 R116, [R196+0xd800] ;  /* 0x00d80000c474783b */ /* 0x000fea0000004200 */
[----:B------:R-:W-:Y:S02]  /*12850*/  MUFU.EX2 R59, R59 ;  /* 0x0000003b003b7308 */ /* 0x000fe40000000800 */
[C---:B------:R-:W-:Y:S08]  /*12860*/  HMMA.16816.F32 R92, R20.reuse, R124, R92 ;  /* 0x0000007c145c723c */ /* 0x040ff0000000185c */
[C---:B------:R-:W-:Y:S01]  /*12870*/  HMMA.16816.F32 R96, R20.reuse, R126, R96 ;  /* 0x0000007e1460723c */ /* 0x040fe20000001860 */
[----:B------:R-:W-:Y:S01]  /*12880*/  LDSM.16.MT88.4 R124, [R200+0xf800] ;  /* 0x00f80000c87c783b */ /* 0x000fe20000004200 */
[----:B------:R-:W-:Y:S06]  /*12890*/  MUFU.EX2 R52, R52 ;  /* 0x0000003400347308 */ /* 0x000fec0000000800 */
[C---:B----4-:R-:W-:Y:S04]  /*128a0*/  HMMA.16816.F32 R100, R20.reuse, R24, R100 ;  /* 0x000000181464723c */ /* 0x050fe80000001864 */
[----:B------:R-:W-:Y:S04]  /*128b0*/  MUFU.EX2 R53, R53 ;  /* 0x0000003500357308 */ /* 0x000fe80000000800 */
[C---:B------:R-:W-:Y:S01]  /*128c0*/  HMMA.16816.F32 R104, R20.reuse, R26, R104 ;  /* 0x0000001a1468723c */ /* 0x040fe20000001868 */
[----:B------:R-:W1:Y:S05]  /*128d0*/  LDSM.16.MT88.4 R24, [R197+0xd800] ;  /* 0x00d80000c518783b */ /* 0x000e6a0000004200 */
[----:B------:R-:W-:Y:S02]  /*128e0*/  MUFU.EX2 R56, R56 ;  /* 0x0000003800387308 */ /* 0x000fe40000000800 */
[C---:B------:R-:W-:Y:S08]  /*128f0*/  HMMA.16816.F32 R108, R20.reuse, R128, R108 ;  /* 0x00000080146c723c */ /* 0x040ff0000000186c */
[C---:B------:R-:W-:Y:S01]  /*12900*/  HMMA.16816.F32 R12, R20.reuse, R130, R12 ;  /* 0x00000082140c723c */ /* 0x040fe2000000180c */
[----:B------:R-:W-:Y:S07]  /*12910*/  MUFU.EX2 R57, R57 ;  /* 0x0000003900397308 */ /* 0x000fee0000000800 */
[C---:B------:R-:W-:Y:S03]  /*12920*/  HMMA.16816.F32 R16, R20.reuse, R136, R16 ;  /* 0x000000881410723c */ /* 0x040fe60000001810 */
[----:B------:R-:W-:Y:S04]  /*12930*/  MUFU.EX2 R62, R62 ;  /* 0x0000003e003e7308 */ /* 0x000fe80000000800 */
[--C-:B------:R-:W-:Y:S01]  /*12940*/  FFMA.FTZ R137, R38, c[0x0][0x23c], -R156.reuse ;  /* 0x00008f0026897a23 */ /* 0x100fe2000001089c */
[----:B------:R-:W-:Y:S04]  /*12950*/  HMMA.16816.F32 R112, R20, R138, R112 ;  /* 0x0000008a1470723c */ /* 0x000fe80000001870 */
[--C-:B------:R-:W-:Y:S01]  /*12960*/  FFMA.FTZ R136, R39, c[0x0][0x23c], -R156.reuse ;  /* 0x00008f0027887a23 */ /* 0x100fe2000001089c */
[----:B------:R-:W-:Y:S01]  /*12970*/  MUFU.EX2 R137, R137 ;  /* 0x0000008900897308 */ /* 0x000fe20000000800 */
[----:B------:R-:W-:Y:S01]  /*12980*/  LDSM.16.MT88.4 R36, [R200+0xe000] ;  /* 0x00e00000c824783b */ /* 0x000fe20000004200 */
[----:B---3--:R-:W-:Y:S01]  /*12990*/  F2FP.PACK_AB R21, R140, R141 ;  /* 0x0000008d8c15723e */ /* 0x008fe200000000ff */
[--C-:B------:R-:W-:Y:S01]  /*129a0*/  FFMA.FTZ R138, R42, c[0x0][0x23c], -R156.reuse ;  /* 0x00008f002a8a7a23 */ /* 0x100fe2000001089c */
[----:B-----5:R-:W-:Y:S03]  /*129b0*/  F2FP.PACK_AB R23, R143, R142 ;  /* 0x0000008e8f17723e */ /* 0x020fe600000000ff */
[----:B------:R-:W-:Y:S01]  /*129c0*/  F2FP.PACK_AB R20, R169, R170 ;  /* 0x000000aaa914723e */ /* 0x000fe200000000ff */
[--C-:B------:R-:W-:Y:S01]  /*129d0*/  FFMA.FTZ R139, R43, c[0x0][0x23c], -R156.reuse ;  /* 0x00008f002b8b7a23 */ /* 0x100fe2000001089c */
[----:B------:R-:W-:Y:S01]  /*129e0*/  F2FP.PACK_AB R22, R174, R171 ;  /* 0x000000abae16723e */ /* 0x000fe200000000ff */
[----:B------:R-:W-:Y:S01]  /*129f0*/  LDSM.16.MT88.4 R40, [R197+0x12000] ;  /* 0x01200000c528783b */ /* 0x000fe20000004200 */
[----:B------:R-:W2:Y:S01]  /*12a00*/  MUFU.EX2 R136, R136 ;  /* 0x0000008800887308 */ /* 0x000ea20000000800 */
[----:B------:R-:W-:Y:S02]  /*12a10*/  FFMA.FTZ R156, R67, c[0x0][0x23c], -R156 ;  /* 0x00008f00439c7a23 */ /* 0x000fe4000001089c */
[----:B------:R-:W-:Y:S02]  /*12a20*/  FADD.FTZ R141, R141, R164 ;  /* 0x000000a48d8d7221 */ /* 0x000fe40000010000 */
[C---:B------:R-:W-:Y:S03]  /*12a30*/  HMMA.16816.F32 R4, R20.reuse, R28, R4 ;  /* 0x0000001c1404723c */ /* 0x040fe60000001804 */
[----:B------:R-:W-:Y:S02]  /*12a40*/  FADD.FTZ R170, R170, R167 ;  /* 0x000000a7aaaa7221 */ /* 0x000fe40000010000 */
[----:B------:R-:W-:Y:S01]  /*12a50*/  MUFU.EX2 R138, R138 ;  /* 0x0000008a008a7308 */ /* 0x000fe20000000800 */
[----:B------:R-:W-:Y:S02]  /*12a60*/  FADD.FTZ R141, R140, R141 ;  /* 0x0000008d8c8d7221 */ /* 0x000fe40000010000 */
[C---:B------:R-:W-:Y:S01]  /*12a70*/  HMMA.16816.F32 R8, R20.reuse, R30, R8 ;  /* 0x0000001e1408723c */ /* 0x040fe20000001808 */
[----:B------:R-:W3:Y:S03]  /*12a80*/  LDSM.16.MT88.4 R28, [R200+0x11800] ;  /* 0x01180000c81c783b */ /* 0x000ee60000004200 */
[----:B------:R-:W-:Y:S02]  /*12a90*/  FADD.FTZ R170, R169, R170 ;  /* 0x000000aaa9aa7221 */ /* 0x000fe40000010000 */
[----:B------:R-:W-:Y:S01]  /*12aa0*/  FADD.FTZ R142, R142, R141 ;  /* 0x0000008d8e8e7221 */ /* 0x000fe20000010000 */
[----:B------:R-:W4:Y:S01]  /*12ab0*/  MUFU.EX2 R139, R139 ;  /* 0x0000008b008b7308 */ /* 0x000f220000000800 */
[C---:B------:R-:W-:Y:S04]  /*12ac0*/  HMMA.16816.F32 R68, R20.reuse, R32, R68 ;  /* 0x000000201444723c */ /* 0x040fe80000001844 */
[----:B------:R-:W-:Y:S02]  /*12ad0*/  FADD.FTZ R171, R171, R170 ;  /* 0x000000aaabab7221 */ /* 0x000fe40000010000 */
[----:B------:R-:W-:Y:S02]  /*12ae0*/  FADD.FTZ R142, R143, R142 ;  /* 0x0000008e8f8e7221 */ /* 0x000fe40000010000 */
[C---:B------:R-:W-:Y:S01]  /*12af0*/  HMMA.16816.F32 R72, R20.reuse, R34, R72 ;  /* 0x000000221448723c */ /* 0x040fe20000001848 */
[----:B------:R-:W5:Y:S01]  /*12b00*/  LDSM.16.MT88.4 R32, [R198+0x11800] ;  /* 0x01180000c620783b */ /* 0x000f620000004200 */
[----:B------:R-:W2:Y:S02]  /*12b10*/  MUFU.EX2 R63, R63 ;  /* 0x0000003f003f7308 */ /* 0x000ea40000000800 */
[----:B------:R-:W-:Y:S04]  /*12b20*/  FADD.FTZ R171, R174, R171 ;  /* 0x000000abaeab7221 */ /* 0x000fe80000010000 */
[C---:B-1----:R-:W-:Y:S04]  /*12b30*/  HMMA.16816.F32 R76, R20.reuse, R24, R76 ;  /* 0x00000018144c723c */ /* 0x042fe8000000184c */
[----:B------:R-:W-:Y:S04]  /*12b40*/  MUFU.EX2 R66, R66 ;  /* 0x0000004200427308 */ /* 0x000fe80000000800 */
[C---:B------:R-:W-:Y:S01]  /*12b50*/  HMMA.16816.F32 R80, R20.reuse, R26, R80 ;  /* 0x0000001a1450723c */ /* 0x040fe20000001850 */
[----:B------:R-:W1:Y:S05]  /*12b60*/  LDSM.16.MT88.4 R24, [R196+0x11800] ;  /* 0x01180000c418783b */ /* 0x000e6a0000004200 */
[----:B------:R-:W1:Y:S02]  /*12b70*/  MUFU.EX2 R67, R156 ;  /* 0x0000009c00437308 */ /* 0x000e640000000800 */
[C---:B------:R-:W-:Y:S08]  /*12b80*/  HMMA.16816.F32 R84, R20.reuse, R116, R84 ;  /* 0x000000741454723c */ /* 0x040ff00000001854 */
[C---:B------:R-:W-:Y:S01]  /*12b90*/  HMMA.16816.F32 R88, R20.reuse, R118, R88 ;  /* 0x000000761458723c */ /* 0x040fe20000001858 */
[----:B------:R-:W-:Y:S01]  /*12ba0*/  LDSM.16.MT88.4 R116, [R196+0x12000] ;  /* 0x01200000c474783b */ /* 0x000fe20000004200 */
[----:B------:R-:W-:Y:S06]  /*12bb0*/  MUFU.EX2 R60, R60 ;  /* 0x0000003c003c7308 */ /* 0x000fec0000000800 */
        /* <DEDUP_REMOVED lines=12> */
[----:B--2---:R-:W-:Y:S01]  /*12c80*/  F2FP.PACK_AB R21, R136, R137 ;  /* 0x000000898815723e */ /* 0x004fe200000000ff */
[----:B------:R-:W-:Y:S01]  /*12c90*/  FADD.FTZ R137, R137, R142 ;  /* 0x0000008e89897221 */ /* 0x000fe20000010000 */
[----:B----4-:R-:W-:Y:S03]  /*12ca0*/  F2FP.PACK_AB R23, R139, R138 ;  /* 0x0000008a8b17723e */ /* 0x010fe600000000ff */
[C---:B------:R-:W-:Y:S01]  /*12cb0*/  F2FP.PACK_AB R20, R175.reuse, R176 ;  /* 0x000000b0af14723e */ /* 0x040fe200000000ff */
        /* <DEDUP_REMOVED lines=28> */
[----:B------:R-:W5:Y:S07]  /*12e80*/  LDSM.16.MT88.4 R40, [R200+0x12800] ;  /* 0x01280000c828783b */ /* 0x000f6e0000004200 */
[C---:B------:R-:W-:Y:S08]  /*12e90*/  HMMA.16816.F32 R16, R20.reuse, R116, R16 ;  /* 0x000000741410723c */ /* 0x040ff00000001810 */
[----:B------:R-:W-:Y:S07]  /*12ea0*/  HMMA.16816.F32 R112, R20, R118, R112 ;  /* 0x000000761470723c */ /* 0x000fee0000001870 */
        /* <DEDUP_REMOVED lines=51> */
[C---:B---3--:R-:W-:Y:S07]  /*131e0*/  HMMA.16816.F32 R68, R20.reuse, R32, R68 ;  /* 0x000000201444723c */ /* 0x048fee0000001844 */
[--C-:B------:R-:W-:Y:S01]  /*131f0*/  FFMA.FTZ R33, R61, c[0x0][0x23c], -R154.reuse ;  /* 0x00008f003d217a23 */ /* 0x100fe2000001089a */
[C---:B------:R-:W-:Y:S04]  /*13200*/  HMMA.16816.F32 R72, R20.reuse, R34, R72 ;  /* 0x000000221448723c */ /* 0x040fe80000001848 */
[--C-:B------:R-:W-:Y:S01]  /*13210*/  FFMA.FTZ R32, R64, c[0x0][0x23c], -R154.reuse ;  /* 0x00008f0040207a23 */ /* 0x100fe2000001089a */
[----:B------:R-:W3:Y:S01]  /*13220*/  MUFU.EX2 R33, R33 ;  /* 0x0000002100217308 */ /* 0x000ee20000000800 */
[----:B------:R-:W-:Y:S02]  /*13230*/  FFMA.FTZ R154, R65, c[0x0][0x23c], -R154 ;  /* 0x00008f00419a7a23 */ /* 0x000fe4000001089a */
[C---:B--2---:R-:W-:Y:S07]  /*13240*/  HMMA.16816.F32 R76, R20.reuse, R28, R76 ;  /* 0x0000001c144c723c */ /* 0x044fee000000184c */
[----:B------:R-:W-:Y:S01]  /*13250*/  MUFU.EX2 R32, R32 ;  /* 0x0000002000207308 */ /* 0x000fe20000000800 */
[C---:B------:R-:W-:Y:S01]  /*13260*/  HMMA.16816.F32 R80, R20.reuse, R30, R80 ;  /* 0x0000001e1450723c */ /* 0x040fe20000001850 */
[----:B------:R-:W2:Y:S07]  /*13270*/  LDSM.16.MT88.4 R28, [R198+0xf800] ;  /* 0x00f80000c61c783b */ /* 0x000eae0000004200 */
[C---:B------:R-:W-:Y:S01]  /*13280*/  HMMA.16816.F32 R84, R20.reuse, R36, R84 ;  /* 0x000000241454723c */ /* 0x040fe20000001854 */
[----:B------:R-:W4:Y:S07]  /*13290*/  MUFU.EX2 R35, R154 ;  /* 0x0000009a00237308 */ /* 0x000f2e0000000800 */
        /* <DEDUP_REMOVED lines=13> */
[----:B---3--:R-:W-:Y:S01]  /*13370*/  F2FP.PACK_AB R20, R33, R60 ;  /* 0x0000003c2114723e */ /* 0x008fe200000000ff */
[----:B------:R-:W-:Y:S01]  /*13380*/  FADD.FTZ R60, R60, R57 ;  /* 0x000000393c3c7221 */ /* 0x000fe20000010000 */
[----:B----4-:R-:W-:Y:S01]  /*13390*/  F2FP.PACK_AB R22, R35, R32 ;  /* 0x000000202316723e */ /* 0x010fe200000000ff */
[----:B------:R-:W-:Y:S02]  /*133a0*/  FADD.FTZ R63, R63, R62 ;  /* 0x0000003e3f3f7221 */ /* 0x000fe40000010000 */
[----:B------:R-:W-:Y:S02]  /*133b0*/  FADD.FTZ R33, R33, R60 ;  /* 0x0000003c21217221 */ /* 0x000fe40000010000 */
[----:B------:R-:W-:Y:S02]  /*133c0*/  FADD.FTZ R66, R66, R63 ;  /* 0x0000003f42427221 */ /* 0x000fe40000010000 */
[C---:B------:R-:W-:Y:S01]  /*133d0*/  HMMA.16816.F32 R128, R20.reuse, R124, R4 ;  /* 0x0000007c1480723c */ /* 0x040fe20000001804 */
[----:B------:R-:W3:Y:S02]  /*133e0*/  LDSM.16.MT88.4 R4, [R196+0xf800] ;  /* 0x00f80000c404783b */ /* 0x000ee40000004200 */
[----:B------:R-:W-:Y:S02]  /*133f0*/  FADD.FTZ R32, R32, R33 ;  /* 0x0000002120207221 */ /* 0x000fe40000010000 */
[----:B------:R-:W-:Y:S02]  /*13400*/  FADD.FTZ R233, R67, R66 ;  /* 0x0000004243e97221 */ /* 0x000fe40000010000 */
[----:B------:R-:W-:Y:S01]  /*13410*/  FADD.FTZ R234, R35, R32 ;  /* 0x0000002023ea7221 */ /* 0x000fe20000010000 */
[C---:B------:R-:W-:Y:S01]  /*13420*/  HMMA.16816.F32 R124, R20.reuse, R126, R8 ;  /* 0x0000007e147c723c */ /* 0x040fe20000001808 */
[----:B------:R-:W4:Y:S07]  /*13430*/  LDSM.16.MT88.4 R8, [R200+0x13800] ;  /* 0x01380000c808783b */ /* 0x000f2e0000004200 */
[C---:B--2---:R-:W-:Y:S08]  /*13440*/  HMMA.16816.F32 R68, R20.reuse, R28, R68 ;  /* 0x0000001c1444723c */ /* 0x044ff00000001844 */
[C---:B------:R-:W-:Y:S08]  /*13450*/  HMMA.16816.F32 R72, R20.reuse, R30, R72 ;  /* 0x0000001e1448723c */ /* 0x040ff00000001848 */
[C---:B-1----:R-:W-:Y:S08]  /*13460*/  HMMA.16816.F32 R76, R20.reuse, R24, R76 ;  /* 0x00000018144c723c */ /* 0x042ff0000000184c */
[C---:B------:R-:W-:Y:S01]  /*13470*/  HMMA.16816.F32 R80, R20.reuse, R26, R80 ;  /* 0x0000001a1450723c */ /* 0x040fe20000001850 */
[----:B------:R-:W1:Y:S07]  /*13480*/  LDSM.16.MT88.4 R24, [R198+0x13800] ;  /* 0x01380000c618783b */ /* 0x000e6e0000004200 */
[C---:B---3--:R-:W-:Y:S08]  /*13490*/  HMMA.16816.F32 R84, R20.reuse, R4, R84 ;  /* 0x000000041454723c */ /* 0x048ff00000001854 */
[C---:B------:R-:W-:Y:S01]  /*134a0*/  HMMA.16816.F32 R88, R20.reuse, R6, R88 ;  /* 0x000000061458723c */ /* 0x040fe20000001858 */
[----:B------:R-:W2:Y:S07]  /*134b0*/  LDSM.16.MT88.4 R4, [R196+0x13800] ;  /* 0x01380000c404783b */ /* 0x000eae0000004200 */
[C---:B----4-:R-:W-:Y:S08]  /*134c0*/  HMMA.16816.F32 R92, R20.reuse, R8, R92 ;  /* 0x00000008145c723c */ /* 0x050ff0000000185c */
[C---:B------:R-:W-:Y:S08]  /*134d0*/  HMMA.16816.F32 R96, R20.reuse, R10, R96 ;  /* 0x0000000a1460723c */ /* 0x040ff00000001860 */
[C---:B-1----:R-:W-:Y:S08]  /*134e0*/  HMMA.16816.F32 R100, R20.reuse, R24, R100 ;  /* 0x000000181464723c */ /* 0x042ff00000001864 */
[C---:B------:R-:W-:Y:S08]  /*134f0*/  HMMA.16816.F32 R104, R20.reuse, R26, R104 ;  /* 0x0000001a1468723c */ /* 0x040ff00000001868 */
[C---:B------:R-:W-:Y:S08]  /*13500*/  HMMA.16816.F32 R108, R20.reuse, R120, R108 ;  /* 0x00000078146c723c */ /* 0x040ff0000000186c */
[C---:B------:R-:W-:Y:S08]  /*13510*/  HMMA.16816.F32 R120, R20.reuse, R122, R12 ;  /* 0x0000007a1478723c */ /* 0x040ff0000000180c */
[C---:B--2---:R-:W-:Y:S08]  /*13520*/  HMMA.16816.F32 R116, R20.reuse, R4, R16 ;  /* 0x000000041474723c */ /* 0x044ff00000001810 */
[----:B------:R-:W-:Y:S01]  /*13530*/  HMMA.16816.F32 R112, R20, R6, R112 ;  /* 0x000000061470723c */ /* 0x000fe20000001870 */
[----:B------:R-:W-:-:S07]  /*13540*/  @P1 BRA `(.L_x_2465) ;  /* 0xffffaee000001947 */ /* 0x000fce000383ffff */
.L_x_2461:
[----:B------:R-:W1:Y:S01]  /*13550*/  SHFL.BFLY PT, R7, R234, 0x2, 0x1f ;  /* 0x0c401f00ea077f89 */ /* 0x000e6200000e0000 */
[----:B------:R-:W-:Y:S01]  /*13560*/  MOV R9, 0x3f800000 ;  /* 0x3f80000000097802 */ /* 0x000fe20000000f00 */
[----:B------:R-:W-:Y:S01]  /*13570*/  ULDC.U8 UR4, c[0x0][0x328] ;  /* 0x0000ca0000047ab9 */ /* 0x000fe20000000000 */
[----:B------:R-:W-:Y:S01]  /*13580*/  MOV R10, 0x3f800000 ;  /* 0x3f800000000a7802 */ /* 0x000fe20000000f00 */
[----:B------:R-:W2:Y:S04]  /*13590*/  SHFL.BFLY PT, R0, R233, 0x2, 0x1f ;  /* 0x0c401f00e9007f89 */ /* 0x000ea800000e0000 */
[----:B------:R-:W3:Y:S01]  /*135a0*/  S2R R4, SR_TID.X ;  /* 0x0000000000047919 */ /* 0x000ee20000002100 */
[----:B-1----:R-:W-:-:S02]  /*135b0*/  FADD.FTZ R7, R7, R234 ;  /* 0x000000ea07077221 */ /* 0x002fc40000010000 */
[----:B--2---:R-:W-:-:S03]  /*135c0*/  FADD.FTZ R0, R0, R233 ;  /* 0x000000e900007221 */ /* 0x004fc60000010000 */
[----:B------:R-:W1:Y:S01]  /*135d0*/  SHFL.BFLY PT, R6, R7, 0x1, 0x1f ;  /* 0x0c201f0007067f89 */ /* 0x000e6200000e0000 */
[----:B---3--:R-:W-:-:S03]  /*135e0*/  SHF.R.S32.HI R3, RZ, 0x1f, R4 ;  /* 0x0000001fff037819 */ /* 0x008fc60000011404 */
[----:B------:R-:W2:Y:S01]  /*135f0*/  SHFL.BFLY PT, R5, R0, 0x1, 0x1f ;  /* 0x0c201f0000057f89 */ /* 0x000ea200000e0000 */
[CC--:B------:R-:W-:Y:S02]  /*13600*/  LEA.HI R8, R3.reuse, R4.reuse, RZ, 0x2 ;  /* 0x0000000403087211 */ /* 0x0c0fe400078f10ff */
[-C--:B------:R-:W-:Y:S01]  /*13610*/  LEA.HI R2, R3, R4.reuse, RZ, 0x5 ;  /* 0x0000000403027211 */ /* 0x080fe200078f28ff */
[----:B-1----:R-:W-:Y:S01]  /*13620*/  FADD.FTZ R6, R7, R6 ;  /* 0x0000000607067221 */ /* 0x002fe20000010000 */
[----:B------:R-:W-:Y:S01]  /*13630*/  LOP3.LUT R7, R8, 0x3ffffffc, RZ, 0xc0, !PT ;  /* 0x3ffffffc08077812 */ /* 0x000fe200078ec0ff */
[----:B--2---:R-:W-:Y:S01]  /*13640*/  FADD.FTZ R5, R0, R5 ;  /* 0x0000000500057221 */ /* 0x004fe20000010000 */
[----:B------:R-:W-:Y:S02]  /*13650*/  SHF.R.S32.HI R0, RZ, 0x5, R2 ;  /* 0x00000005ff007819 */ /* 0x000fe40000011402 */
[----:B------:R-:W-:Y:S02]  /*13660*/  IADD3 R7, -R7, R4, RZ ;  /* 0x0000000407077210 */ /* 0x000fe40007ffe1ff */
[----:B------:R-:W-:-:S02]  /*13670*/  FSETP.NE.FTZ.AND P4, PT, R6, RZ, PT ;  /* 0x000000ff0600720b */ /* 0x000fc40003f95000 */
[----:B------:R-:W-:Y:S02]  /*13680*/  LEA R0, R0, R7, 0x9 ;  /* 0x0000000700007211 */ /* 0x000fe400078e48ff */
[--C-:B------:R-:W-:Y:S02]  /*13690*/  SHF.R.S32.HI R7, RZ, 0x2, R8.reuse ;  /* 0x00000002ff077819 */ /* 0x100fe40000011408 */
[----:B------:R-:W-:Y:S02]  /*136a0*/  SHF.R.S32.HI R8, RZ, 0x1f, R8 ;  /* 0x0000001fff087819 */ /* 0x000fe40000011408 */
[----:B------:R-:W-:Y:S02]  /*136b0*/  FSETP.NE.FTZ.AND P3, PT, R5, RZ, PT ;  /* 0x000000ff0500720b */ /* 0x000fe40003f75000 */
[----:B------:R-:W-:-:S03]  /*136c0*/  LEA.HI R8, R8, R7, RZ, 0x3 ;  /* 0x0000000708087211 */ /* 0x000fc600078f18ff */
[----:B------:R-:W1:Y:S01]  /*136d0*/  @P4 MUFU.RCP R9, R6 ;  /* 0x0000000600094308 */ /* 0x000e620000001000 */
[----:B------:R-:W-:-:S04]  /*136e0*/  LOP3.LUT R8, R8, 0xfffffff8, RZ, 0xc0, !PT ;  /* 0xfffffff808087812 */ /* 0x000fc800078ec0ff */
[----:B------:R-:W-:-:S03]  /*136f0*/  IADD3 R8, R7, -R8, RZ ;  /* 0x8000000807087210 */ /* 0x000fc60007ffe0ff */
[----:B------:R-:W2:Y:S01]  /*13700*/  @P3 MUFU.RCP R10, R5 ;  /* 0x00000005000a3308 */ /* 0x000ea20000001000 */
[C---:B------:R-:W-:Y:S02]  /*13710*/  SHF.L.U32 R7, R8.reuse, 0x6, RZ ;  /* 0x0000000608077819 */ /* 0x040fe400000006ff */
[C---:B------:R-:W-:Y:S02]  /*13720*/  LOP3.LUT R11, R8.reuse, 0x1, RZ, 0xc0, !PT ;  /* 0x00000001080b7812 */ /* 0x040fe400078ec0ff */
[----:B------:R-:W-:Y:S02]  /*13730*/  LOP3.LUT R7, R7, 0x1c0, RZ, 0xc0, !PT ;  /* 0x000001c007077812 */ /* 0x000fe400078ec0ff */
[----:B------:R-:W-:Y:S01]  /*13740*/  ISETP.NE.U32.AND P0, PT, R11, 0x1, PT ;  /* 0x000000010b00780c */ /* 0x000fe20003f05070 */
[----:B-1----:R-:W-:Y:S01]  /*13750*/  FMUL.FTZ R128, R9, R128 ;  /* 0x0000008009807220 */ /* 0x002fe20000410000 */
[----:B------:R-:W-:Y:S01]  /*13760*/  LEA.HI R7, R7, R7, RZ, 0x1d ;  /* 0x0000000707077211 */ /* 0x000fe200078fe8ff */
[C---:B------:R-:W-:Y:S01]  /*13770*/  FMUL.FTZ R129, R9.reuse, R129 ;  /* 0x0000008109817220 */ /* 0x040fe20000410000 */
[----:B------:R-:W-:Y:S01]  /*13780*/  R2P PR, R8, 0x6 ;  /* 0x0000000608007804 */ /* 0x000fe20000000000 */
[C---:B------:R-:W-:Y:S01]  /*13790*/  FMUL.FTZ R124, R9.reuse, R124 ;  /* 0x0000007c097c7220 */ /* 0x040fe20000410000 */
[----:B------:R-:W-:Y:S01]  /*137a0*/  LEA R0, R0, R7, 0x1 ;  /* 0x0000000700007211 */ /* 0x000fe200078e08ff */
[----:B------:R-:W-:Y:S01]  /*137b0*/  FMUL.FTZ R125, R9, R125 ;  /* 0x0000007d097d7220 */ /* 0x000fe20000410000 */
[----:B------:R-:W-:Y:S01]  /*137c0*/  MOV R8, 0x40 ;  /* 0x0000004000087802 */ /* 0x000fe20000000f00 */
[----:B--2---:R-:W-:Y:S01]  /*137d0*/  FMUL.FTZ R131, R10, R131 ;  /* 0x000000830a837220 */ /* 0x004fe20000410000 */
[----:B------:R-:W-:Y:S01]  /*137e0*/  SHF.L.U32 R7, R0, 0x1, RZ ;  /* 0x0000000100077819 */ /* 0x000fe200000006ff */
[C---:B------:R-:W-:Y:S01]  /*137f0*/  FMUL.FTZ R130, R10.reuse, R130 ;  /* 0x000000820a827220 */ /* 0x040fe20000410000 */
[----:B------:R-:W-:Y:S01]  /*13800*/  MOV R0, 0x20 ;  /* 0x0000002000007802 */ /* 0x000fe20000000f00 */
[C---:B------:R-:W-:Y:S01]  /*13810*/  FMUL.FTZ R127, R10.reuse, R127 ;  /* 0x0000007f0a7f7220 */ /* 0x040fe20000410000 */
[----:B------:R-:W-:Y:S01]  /*13820*/  IADD3 R11, R7, -0x10, RZ ;  /* 0xfffffff0070b7810 */ /* 0x000fe20007ffe0ff */
[----:B------:R-:W-:Y:S01]  /*13830*/  FMUL.FTZ R126, R10, R126 ;  /* 0x0000007e0a7e7220 */ /* 0x000fe20000410000 */
[----:B------:R-:W-:Y:S01]  /*13840*/  SEL R0, R0, 0xffffffe0, !P1 ;  /* 0xffffffe000007807 */ /* 0x000fe20004800000 */
[----:B------:R-:W-:Y:S01]  /*13850*/  FMUL.FTZ R68, R9, R68 ;  /* 0x0000004409447220 */ /* 0x000fe20000410000 */
[----:B------:R-:W-:Y:S01]  /*13860*/  @P0 IADD3 R11, R7, 0x10, RZ ;  /* 0x00000010070b0810 */ /* 0x000fe20007ffe0ff */
[----:B------:R-:W-:Y:S01]  /*13870*/  FMUL.FTZ R69, R9, R69 ;  /* 0x0000004509457220 */ /* 0x000fe20000410000 */
[----:B------:R-:W-:Y:S01]  /*13880*/  F2FP.PACK_AB R128, R129, R128 ;  /* 0x000000808180723e */ /* 0x000fe200000000ff */
[C---:B------:R-:W-:Y:S01]  /*13890*/  FMUL.FTZ R71, R10.reuse, R71 ;  /* 0x000000470a477220 */ /* 0x040fe20000410000 */
[----:B------:R-:W-:Y:S01]  /*138a0*/  F2FP.PACK_AB R130, R131, R130 ;  /* 0x000000828382723e */ /* 0x000fe200000000ff */
[----:B------:R-:W-:Y:S01]  /*138b0*/  FMUL.FTZ R70, R10, R70 ;  /* 0x000000460a467220 */ /* 0x000fe20000410000 */
[----:B------:R-:W-:Y:S01]  /*138c0*/  SEL R8, R8, 0xffffffc0, !P2 ;  /* 0xffffffc008087807 */ /* 0x000fe20005000000 */
[----:B------:R-:W-:Y:S01]  /*138d0*/  FMUL.FTZ R72, R9, R72 ;  /* 0x0000004809487220 */ /* 0x000fe20000410000 */
[----:B------:R-:W-:Y:S01]  /*138e0*/  F2FP.PACK_AB R124, R125, R124 ;  /* 0x0000007c7d7c723e */ /* 0x000fe200000000ff */
[----:B------:R-:W-:Y:S01]  /*138f0*/  FMUL.FTZ R73, R9, R73 ;  /* 0x0000004909497220 */ /* 0x000fe20000410000 */
[----:B------:R-:W-:Y:S01]  /*13900*/  F2FP.PACK_AB R126, R127, R126 ;  /* 0x0000007e7f7e723e */ /* 0x000fe200000000ff */
[C---:B------:R-:W-:Y:S01]  /*13910*/  FMUL.FTZ R75, R10.reuse, R75 ;  /* 0x0000004b0a4b7220 */ /* 0x040fe20000410000 */
[----:B------:R-:W-:Y:S01]  /*13920*/  F2FP.PACK_AB R68, R69, R68 ;  /* 0x000000444544723e */ /* 0x000fe200000000ff */
[C---:B------:R-:W-:Y:S01]  /*13930*/  FMUL.FTZ R74, R10.reuse, R74 ;  /* 0x0000004a0a4a7220 */ /* 0x040fe20000410000 */
        /* <DEDUP_REMOVED lines=14> */
[----:B------:R-:W-:Y:S01]  /*13a20*/  IADD3 R17, R7, R8, RZ ;  /* 0x0000000807117210 */ /* 0x000fe20007ffe0ff */
[C---:B------:R-:W-:Y:S01]  /*13a30*/  FMUL.FTZ R82, R10.reuse, R82 ;  /* 0x000000520a527220 */ /* 0x040fe20000410000 */
        /* <DEDUP_REMOVED lines=8> */
[----:B------:R-:W-:Y:S01]  /*13ac0*/  IADD3 R19, R8, R11, RZ ;  /* 0x0000000b08137210 */ /* 0x000fe20007ffe0ff */
[----:B------:R-:W-:Y:S01]  /*13ad0*/  FMUL.FTZ R88, R9, R88 ;  /* 0x0000005809587220 */ /* 0x000fe20000410000 */
[----:B------:R-:W-:Y:S01]  /*13ae0*/  F2FP.PACK_AB R84, R85, R84 ;  /* 0x000000545554723e */ /* 0x000fe200000000ff */
[----:B------:R-:W-:Y:S01]  /*13af0*/  FMUL.FTZ R89, R9, R89 ;  /* 0x0000005909597220 */ /* 0x000fe20000410000 */
[----:B------:R-:W-:Y:S01]  /*13b00*/  F2FP.PACK_AB R86, R87, R86 ;  /* 0x000000565756723e */ /* 0x000fe200000000ff */
[C---:B------:R-:W-:Y:S01]  /*13b10*/  FMUL.FTZ R91, R10.reuse, R91 ;  /* 0x0000005b0a5b7220 */ /* 0x040fe20000410000 */
[----:B------:R-:W-:Y:S01]  /*13b20*/  STS [R11], R124 ;  /* 0x0000007c0b007388 */ /* 0x000fe20000000800 */
[C---:B------:R-:W-:Y:S01]  /*13b30*/  FMUL.FTZ R90, R10.reuse, R90 ;  /* 0x0000005a0a5a7220 */ /* 0x040fe20000410000 */
[----:B------:R-:W-:Y:S01]  /*13b40*/  IADD3 R21, R13, R8, RZ ;  /* 0x000000080d157210 */ /* 0x000fe20007ffe0ff */
[C---:B------:R-:W-:Y:S01]  /*13b50*/  FMUL.FTZ R92, R9.reuse, R92 ;  /* 0x0000005c095c7220 */ /* 0x040fe20000410000 */
[----:B------:R-:W-:Y:S01]  /*13b60*/  STS [R11+0x400], R126 ;  /* 0x0004007e0b007388 */ /* 0x000fe20000000800 */
[----:B------:R-:W-:Y:S01]  /*13b70*/  FMUL.FTZ R93, R9, R93 ;  /* 0x0000005d095d7220 */ /* 0x000fe20000410000 */
[----:B------:R-:W-:Y:S01]  /*13b80*/  F2FP.PACK_AB R88, R89, R88 ;  /* 0x000000585958723e */ /* 0x000fe200000000ff */
[C---:B------:R-:W-:Y:S01]  /*13b90*/  FMUL.FTZ R95, R10.reuse, R95 ;  /* 0x0000005f0a5f7220 */ /* 0x040fe20000410000 */
[----:B------:R-:W-:Y:S01]  /*13ba0*/  F2FP.PACK_AB R90, R91, R90 ;  /* 0x0000005a5b5a723e */ /* 0x000fe200000000ff */
[C---:B------:R-:W-:Y:S01]  /*13bb0*/  FMUL.FTZ R94, R10.reuse, R94 ;  /* 0x0000005e0a5e7220 */ /* 0x040fe20000410000 */
[----:B------:R-:W-:Y:S01]  /*13bc0*/  STS [R13], R68 ;  /* 0x000000440d007388 */ /* 0x000fe20000000800 */
[----:B------:R-:W-:Y:S01]  /*13bd0*/  FMUL.FTZ R96, R9, R96 ;  /* 0x0000006009607220 */ /* 0x000fe20000410000 */
[----:B------:R-:W-:Y:S01]  /*13be0*/  IADD3 R23, R15, R8, RZ ;  /* 0x000000080f177210 */ /* 0x000fe20007ffe0ff */
[----:B------:R-:W-:Y:S01]  /*13bf0*/  FMUL.FTZ R97, R9, R97 ;  /* 0x0000006109617220 */ /* 0x000fe20000410000 */
[----:B------:R-:W-:Y:S01]  /*13c00*/  STS [R13+0x400], R70 ;  /* 0x000400460d007388 */ /* 0x000fe20000000800 */
[C---:B------:R-:W-:Y:S01]  /*13c10*/  FMUL.FTZ R99, R10.reuse, R99 ;  /* 0x000000630a637220 */ /* 0x040fe20000410000 */
[----:B------:R-:W-:Y:S01]  /*13c20*/  F2FP.PACK_AB R92, R93, R92 ;  /* 0x0000005c5d5c723e */ /* 0x000fe200000000ff */
        /* <DEDUP_REMOVED lines=38> */
[----:B------:R-:W-:Y:S01]  /*13e90*/  FMUL.FTZ R112, R9, R112 ;  /* 0x0000007009707220 */ /* 0x000fe20000410000 */
[----:B------:R-:W-:Y:S01]  /*13ea0*/  STS [R23+0x400], R90 ;  /* 0x0004005a17007388 */ /* 0x000fe20000000800 */
[C---:B------:R-:W-:Y:S01]  /*13eb0*/  FMUL.FTZ R119, R10.reuse, R119 ;  /* 0x000000770a777220 */ /* 0x040fe20000410000 */
[----:B------:R-:W-:Y:S01]  /*13ec0*/  F2FP.PACK_AB R122, R123, R122 ;  /* 0x0000007a7b7a723e */ /* 0x000fe200000000ff */
[C---:B------:R-:W-:Y:S01]  /*13ed0*/  FMUL.FTZ R118, R10.reuse, R118 ;  /* 0x000000760a767220 */ /* 0x040fe20000410000 */
[----:B------:R-:W-:Y:S01]  /*13ee0*/  STS [R7+0x2000], R92 ;  /* 0x0020005c07007388 */ /* 0x000fe20000000800 */
[C---:B------:R-:W-:Y:S01]  /*13ef0*/  FMUL.FTZ R115, R10.reuse, R115 ;  /* 0x000000730a737220 */ /* 0x040fe20000410000 */
[----:B------:R-:W-:Y:S01]  /*13f00*/  F2FP.PACK_AB R116, R117, R116 ;  /* 0x000000747574723e */ /* 0x000fe200000000ff */
[----:B------:R-:W-:Y:S01]  /*13f10*/  FMUL.FTZ R9, R9, R113 ;  /* 0x0000007109097220 */ /* 0x000fe20000410000 */
[----:B------:R1:W-:Y:S01]  /*13f20*/  STS [R7+0x2400], R94 ;  /* 0x0024005e07007388 */ /* 0x0003e20000000800 */
[----:B------:R-:W-:Y:S01]  /*13f30*/  FMUL.FTZ R10, R10, R114 ;  /* 0x000000720a0a7220 */ /* 0x000fe20000410000 */
[----:B------:R-:W-:Y:S01]  /*13f40*/  F2FP.PACK_AB R118, R119, R118 ;  /* 0x000000767776723e */ /* 0x000fe200000000ff */
[----:B------:R-:W2:Y:S01]  /*13f50*/  @P4 MUFU.LG2 R8, R6 ;  /* 0x0000000600084308 */ /* 0x000ea20000000c00 */
[----:B------:R3:W-:Y:S01]  /*13f60*/  STS [R11+0x2000], R96 ;  /* 0x002000600b007388 */ /* 0x0007e20000000800 */
[----:B------:R-:W-:-:S02]  /*13f70*/  F2FP.PACK_AB R9, R9, R112 ;  /* 0x000000700909723e */ /* 0x000fc400000000ff */
[----:B------:R-:W-:Y:S01]  /*13f80*/  F2FP.PACK_AB R10, R115, R10 ;  /* 0x0000000a730a723e */ /* 0x000fe200000000ff */
[----:B------:R3:W-:Y:S01]  /*13f90*/  STS [R11+0x2400], R98 ;  /* 0x002400620b007388 */ /* 0x0007e20000000800 */
[----:B------:R-:W-:Y:S02]  /*13fa0*/  ISETP.NE.AND P0, PT, RZ, UR4, PT ;  /* 0x00000004ff007c0c */ /* 0x000fe4000bf05270 */
[----:B------:R-:W1:Y:S01]  /*13fb0*/  @P3 MUFU.LG2 R5, R5 ;  /* 0x0000000500053308 */ /* 0x000e620000000c00 */
[----:B------:R3:W-:Y:S01]  /*13fc0*/  STS [R13+0x2000], R100 ;  /* 0x002000640d007388 */ /* 0x0007e20000000800 */
[----:B------:R-:W-:-:S03]  /*13fd0*/  MOV R0, 0x7f800000 ;  /* 0x7f80000000007802 */ /* 0x000fc60000000f00 */
[----:B------:R3:W-:Y:S01]  /*13fe0*/  STS [R13+0x2400], R102 ;  /* 0x002400660d007388 */ /* 0x0007e20000000800 */
[----:B--2---:R-:W-:-:S03]  /*13ff0*/  @P4 FMUL.FTZ R8, R8, 0.69314718246459960938 ;  /* 0x3f31721808084820 */ /* 0x004fc60000410000 */
[----:B------:R3:W-:Y:S01]  /*14000*/  STS [R15+0x2000], R104 ;  /* 0x002000680f007388 */ /* 0x0007e20000000800 */
[----:B------:R-:W-:Y:S01]  /*14010*/  MOV R6, 0x7f800000 ;  /* 0x7f80000000067802 */ /* 0x000fe20000000f00 */
[----:B------:R-:W-:Y:S02]  /*14020*/  @P4 FFMA.FTZ R0, R133, c[0x0][0x238], R8 ;  /* 0x00008e0085004a23 */ /* 0x000fe40000010008 */
[----:B------:R3:W-:Y:S01]  /*14030*/  STS [R15+0x2400], R106 ;  /* 0x0024006a0f007388 */ /* 0x0007e20000000800 */
[----:B-1----:R-:W-:-:S03]  /*14040*/  @P3 FMUL.FTZ R7, R5, 0.69314718246459960938 ;  /* 0x3f31721805073820 */ /* 0x002fc60000410000 */
[----:B------:R3:W-:Y:S01]  /*14050*/  STS [R17+0x2000], R108 ;  /* 0x0020006c11007388 */ /* 0x0007e20000000800 */
[----:B------:R-:W-:-:S03]  /*14060*/  @P3 FFMA.FTZ R6, R132, c[0x0][0x238], R7 ;  /* 0x00008e0084063a23 */ /* 0x000fc60000010007 */
[----:B------:R3:W-:Y:S04]  /*14070*/  STS [R17+0x2400], R110 ;  /* 0x0024006e11007388 */ /* 0x0007e80000000800 */
[----:B------:R3:W-:Y:S04]  /*14080*/  STS [R19+0x2000], R120 ;  /* 0x0020007813007388 */ /* 0x0007e80000000800 */
[----:B------:R3:W-:Y:S04]  /*14090*/  STS [R19+0x2400], R122 ;  /* 0x0024007a13007388 */ /* 0x0007e80000000800 */
[----:B------:R3:W-:Y:S04]  /*140a0*/  STS [R21+0x2000], R116 ;  /* 0x0020007415007388 */ /* 0x0007e80000000800 */
[----:B------:R3:W-:Y:S04]  /*140b0*/  STS [R21+0x2400], R118 ;  /* 0x0024007615007388 */ /* 0x0007e80000000800 */
[----:B------:R3:W-:Y:S04]  /*140c0*/  STS [R23+0x2000], R9 ;  /* 0x0020000917007388 */ /* 0x0007e80000000800 */
[----:B------:R3:W-:Y:S01]  /*140d0*/  STS [R23+0x2400], R10 ;  /* 0x0024000a17007388 */ /* 0x0007e20000000800 */
[----:B------:R-:W-:Y:S05]  /*140e0*/  @!P0 BRA `(.L_x_2466) ;  /* 0x0000007000008947 */ /* 0x000fea0003800000 */
[----:B------:R-:W1:Y:S01]  /*140f0*/  S2R R5, SR_CTAID.Y ;  /* 0x0000000000057919 */ /* 0x000e620000002600 */
[----:B------:R-:W-:-:S03]  /*14100*/  ISETP.NE.AND P0, PT, R218, -0x1, PT ;  /* 0xffffffffda00780c */ /* 0x000fc60003f05270 */
[----:B------:R-:W2:Y:S01]  /*14110*/  S2R R40, SR_CTAID.Z ;  /* 0x0000000000287919 */ /* 0x000ea20000002700 */
[----:B-1----:R-:W-:-:S05]  /*14120*/  IMAD R7, R5, c[0x0][0x214], RZ ;  /* 0x0000850005077a24 */ /* 0x002fca00078e02ff */
[----:B------:R-:W-:-:S05]  /*14130*/  SEL R7, R7, R218, !P0 ;  /* 0x000000da07077207 */ /* 0x000fca0004000000 */
[----:B--2---:R-:W-:Y:S01]  /*14140*/  IMAD R7, R40, c[0x0][0x234], R7 ;  /* 0x00008d0028077a24 */ /* 0x004fe200078e0207 */
[----:B------:R-:W-:Y:S05]  /*14150*/  BRA `(.L_x_2467) ;  /* 0x0000004000007947 */ /* 0x000fea0003800000 */
.L_x_2466:
[----:B------:R-:W1:Y:S04]  /*14160*/  S2R R40, SR_CTAID.Z ;  /* 0x0000000000287919 */ /* 0x000e680000002700 */
[----:B------:R-:W1:Y:S02]  /*14170*/  S2R R5, SR_CTAID.Y ;  /* 0x0000000000057919 */ /* 0x000e640000002600 */
[----:B-1----:R-:W-:-:S04]  /*14180*/  IMAD R7, R5, c[0x0][0x1c0], R40 ;  /* 0x0000700005077a24 */ /* 0x002fc800078e0228 */
[----:B------:R-:W-:Y:S02]  /*14190*/  IMAD R7, R7, c[0x0][0x214], RZ ;  /* 0x0000850007077a24 */ /* 0x000fe400078e02ff */
.L_x_2467:
[----:B------:R-:W-:Y:S01]  /*141a0*/  BAR.SYNC.DEFER_BLOCKING 0x0 ;  /* 0x0000000000007b1d */ /* 0x000fe20000010000 */
[----:B------:R-:W-:Y:S01]  /*141b0*/  LOP3.LUT R41, R2, 0xffffffe0, RZ, 0xc0, !PT ;  /* 0xffffffe002297812 */ /* 0x000fe200078ec0ff */
[C---:B------:R-:W-:Y:S01]  /*141c0*/  IMAD.WIDE.U32 R42, R218.reuse, c[0x0][0x1e8], RZ ;  /* 0x00007a00da2a7a25 */ /* 0x040fe200078e00ff */
[----:B------:R-:W-:Y:S02]  /*141d0*/  SHF.R.S32.HI R2, RZ, 0x1f, R5 ;  /* 0x0000001fff027819 */ /* 0x000fe40000011405 */
[----:B------:R-:W-:Y:S01]  /*141e0*/  IADD3 R41, -R41, R4, RZ ;  /* 0x0000000429297210 */ /* 0x000fe20007ffe1ff */
[----:B------:R-:W-:Y:S01]  /*141f0*/  IMAD.WIDE.U32 R44, R5, c[0x0][0x1e0], RZ ;  /* 0x00007800052c7a25 */ /* 0x000fe200078e00ff */
[----:B------:R-:W-:Y:S01]  /*14200*/  ISETP.NE.AND P0, PT, R218, -0x1, PT ;  /* 0xffffffffda00780c */ /* 0x000fe20003f05270 */
[----:B------:R-:W-:Y:S01]  /*14210*/  BSSY B0, `(.L_x_2468) ;  /* 0x000001d000007945 */ /* 0x000fe20003800000 */
[----:B------:R-:W-:Y:S01]  /*14220*/  LOP3.LUT P1, RZ, R41, 0x3, RZ, 0xc0, !PT ;  /* 0x0000000329ff7812 */ /* 0x000fe2000782c0ff */
[----:B------:R-:W-:Y:S01]  /*14230*/  IMAD R2, R2, c[0x0][0x1e0], RZ ;  /* 0x0000780002027a24 */ /* 0x000fe200078e02ff */
[----:B------:R-:W-:Y:S01]  /*14240*/  LEA R213, R212, R213, 0x4 ;  /* 0x000000d5d4d57211 */ /* 0x000fe200078e20ff */
[----:B------:R-:W-:-:S02]  /*14250*/  IMAD R218, R218, c[0x0][0x1ec], R43 ;  /* 0x00007b00dada7a24 */ /* 0x000fc400078e022b */
[----:B------:R-:W-:Y:S01]  /*14260*/  IMAD R2, R5, c[0x0][0x1e4], R2 ;  /* 0x0000790005027a24 */ /* 0x000fe200078e0202 */
[----:B------:R-:W-:-:S05]  /*14270*/  SEL R5, R44, R42, !P0 ;  /* 0x0000002a2c057207 */ /* 0x000fca0004000000 */
[----:B------:R-:W-:Y:S01]  /*14280*/  @!P0 IADD3 R218, R45, R2, RZ ;  /* 0x000000022dda8210 */ /* 0x000fe20007ffe0ff */
[----:B------:R1:W2:Y:S04]  /*14290*/  LDS.128 R32, [R216] ;  /* 0x00000000d8207984 */ /* 0x0002a80000000c00 */
[----:B------:R1:W4:Y:S04]  /*142a0*/  LDS.128 R28, [R216+0x800] ;  /* 0x00080000d81c7984 */ /* 0x0003280000000c00 */
[----:B------:R1:W3:Y:S04]  /*142b0*/  LDS.128 R24, [R216+0x1000] ;  /* 0x00100000d8187984 */ /* 0x0002e80000000c00 */
[----:B---3--:R1:W3:Y:S04]  /*142c0*/  LDS.128 R20, [R216+0x1800] ;  /* 0x00180000d8147984 */ /* 0x0082e80000000c00 */
[----:B------:R1:W1:Y:S04]  /*142d0*/  LDS.128 R16, [R216+0x2000] ;  /* 0x00200000d8107984 */ /* 0x0002680000000c00 */
[----:B------:R1:W1:Y:S04]  /*142e0*/  LDS.128 R12, [R216+0x2800] ;  /* 0x00280000d80c7984 */ /* 0x0002680000000c00 */
[----:B------:R1:W1:Y:S04]  /*142f0*/  LDS.128 R8, [R216+0x3000] ;  /* 0x00300000d8087984 */ /* 0x0002680000000c00 */
[----:B------:R1:W1:Y:S01]  /*14300*/  LDS.128 R36, [R216+0x3800] ;  /* 0x00380000d8247984 */ /* 0x0002620000000c00 */
[----:B------:R-:W-:Y:S05]  /*14310*/  @P1 BRA `(.L_x_2469) ;  /* 0x000000c000001947 */ /* 0x000fea0003800000 */
[----:B------:R-:W5:Y:S01]  /*14320*/  S2R R2, SR_CTAID.X ;  /* 0x0000000000027919 */ /* 0x000f620000002500 */
[C---:B------:R-:W-:Y:S01]  /*14330*/  ISETP.GE.AND P2, PT, R213.reuse, R208, PT ;  /* 0x000000d0d500720c */ /* 0x040fe20003f46270 */
[----:B-----5:R-:W-:Y:S01]  /*14340*/  IMAD R2, R2, 0x40, R7 ;  /* 0x0000004002027824 */ /* 0x020fe200078e0207 */
[----:B------:R-:W-:-:S04]  /*14350*/  IADD3 R7, R213, 0x8, RZ ;  /* 0x00000008d5077810 */ /* 0x000fc80007ffe0ff */
[----:B------:R-:W-:Y:S02]  /*14360*/  SHF.R.S32.HI R42, RZ, 0x1f, R2 ;  /* 0x0000001fff2a7819 */ /* 0x000fe40000011402 */
[----:B------:R-:W-:Y:S02]  /*14370*/  IADD3 R2, P0, R213, R2, RZ ;  /* 0x00000002d5027210 */ /* 0x000fe40007f1e0ff */
[----:B------:R-:W-:Y:S02]  /*14380*/  ISETP.GE.AND P1, PT, R7, R208, PT ;  /* 0x000000d00700720c */ /* 0x000fe40003f26270 */
[----:B------:R-:W-:Y:S02]  /*14390*/  LEA.HI.X.SX32 R213, R213, R42, 0x1, P0 ;  /* 0x0000002ad5d57211 */ /* 0x000fe400000f0eff */
[----:B------:R-:W-:-:S04]  /*143a0*/  LEA R42, P0, R2, c[0x0][0x200], 0x2 ;  /* 0x00008000022a7a11 */ /* 0x000fc800078010ff */
[----:B------:R-:W-:-:S05]  /*143b0*/  LEA.HI.X R43, R2, c[0x0][0x204], R213, 0x2, P0 ;  /* 0x00008100022b7a11 */ /* 0x000fca00000f14d5 */
[----:B------:R4:W-:Y:S04]  /*143c0*/  @!P2 STG.E [R42.64], R0 ;  /* 0x000000002a00a986 */ /* 0x0009e8000c10190c */
[----:B------:R4:W-:Y:S02]  /*143d0*/  @!P1 STG.E [R42.64+0x20], R6 ;  /* 0x000020062a009986 */ /* 0x0009e4000c10190c */
.L_x_2469:
[----:B------:R-:W-:Y:S05]  /*143e0*/  BSYNC B0 ;  /* 0x0000000000007941 */ /* 0x000fea0003800000 */
.L_x_2468:
[----:B------:R-:W5:Y:S01]  /*143f0*/  S2R R2, SR_CTAID.X ;  /* 0x0000000000027919 */ /* 0x000f620000002500 */
[----:B------:R-:W-:Y:S01]  /*14400*/  LEA.HI R3, R3, R4, RZ, 0x3 ;  /* 0x0000000403037211 */ /* 0x000fe200078f18ff */
[----:B------:R-:W-:Y:S01]  /*14410*/  BSSY B0, `(.L_x_2470) ;  /* 0x000001c000007945 */ /* 0x000fe20003800000 */
[----:B----4-:R-:W-:Y:S02]  /*14420*/  SHF.R.S32.HI R0, RZ, 0x1f, R40 ;  /* 0x0000001fff007819 */ /* 0x010fe40000011428 */
[----:B------:R-:W-:Y:S01]  /*14430*/  SHF.R.S32.HI R3, RZ, 0x3, R3 ;  /* 0x00000003ff037819 */ /* 0x000fe20000011403 */
[----:B-----5:R-:W-:-:S04]  /*14440*/  IMAD.SHL.U32 R2, R2, 0x40, RZ ;  /* 0x0000004002027824 */ /* 0x020fc800078e00ff */
[----:B------:R-:W-:Y:S01]  /*14450*/  IMAD.WIDE.U32 R42, R2, c[0x0][0x1e8], R220 ;  /* 0x00007a00022a7a25 */ /* 0x000fe200078e00dc */
[----:B------:R-:W-:-:S04]  /*14460*/  SHF.R.S32.HI R7, RZ, 0x1f, R2 ;  /* 0x0000001fff077819 */ /* 0x000fc80000011402 */
[----:B------:R-:W-:Y:S01]  /*14470*/  IADD3 R6, P0, R5, R42, RZ ;  /* 0x0000002a05067210 */ /* 0x000fe20007f1e0ff */
[----:B------:R-:W-:Y:S02]  /*14480*/  IMAD R7, R7, c[0x0][0x1e8], RZ ;  /* 0x00007a0007077a24 */ /* 0x000fe400078e02ff */
[----:B------:R-:W-:Y:S02]  /*14490*/  IMAD R5, R0, c[0x0][0x1f0], RZ ;  /* 0x00007c0000057a24 */ /* 0x000fe400078e02ff */
[C---:B------:R-:W-:Y:S01]  /*144a0*/  IMAD R7, R2.reuse, c[0x0][0x1ec], R7 ;  /* 0x00007b0002077a24 */ /* 0x040fe200078e0207 */
[----:B------:R-:W-:Y:S01]  /*144b0*/  IADD3 R2, -R2, R217, RZ ;  /* 0x000000d902027210 */ /* 0x000fe20007ffe1ff */
[----:B------:R-:W-:-:S03]  /*144c0*/  IMAD R5, R40, c[0x0][0x1f4], R5 ;  /* 0x00007d0028057a24 */ /* 0x000fc600078e0205 */
[----:B------:R-:W-:Y:S02]  /*144d0*/  IADD3.X R7, R218, R43, R7, P0, !PT ;  /* 0x0000002bda077210 */ /* 0x000fe400007fe407 */
[----:B------:R-:W-:-:S03]  /*144e0*/  ISETP.GE.AND P0, PT, R3, R2, PT ;  /* 0x000000020300720c */ /* 0x000fc60003f06270 */
[----:B------:R-:W-:-:S04]  /*144f0*/  IMAD.WIDE.U32 R6, R40, c[0x0][0x1f0], R6 ;  /* 0x00007c0028067a25 */ /* 0x000fc800078e0006 */
        /* <DEDUP_REMOVED lines=13> */
.L_x_2471:
[----:B------:R-:W-:Y:S05]  /*145d0*/  BSYNC B0 ;  /* 0x0000000000007941 */ /* 0x000fea0003800000 */
.L_x_2470:
[----:B------:R-:W-:Y:S01]  /*145e0*/  IADD3 R5, R3, 0x10, RZ ;  /* 0x0000001003057810 */ /* 0x000fe20007ffe0ff */
[----:B------:R-:W-:Y:S03]  /*145f0*/  BSSY B0, `(.L_x_2472) ;  /* 0x0000011000007945 */ /* 0x000fe60003800000 */
[----:B------:R-:W-:-:S13]  /*14600*/  ISETP.GE.AND P0, PT, R5, R208, PT ;  /* 0x000000d00500720c */ /* 0x000fda0003f06270 */
[----:B------:R-:W-:Y:S05]  /*14610*/  @P0 BRA `(.L_x_2473) ;  /* 0x000000e000000947 */ /* 0x000fea0003800000 */
[----:B------:R-:W-:Y:S01]  /*14620*/  IADD3 R5, P0, R3, 0x10, RZ ;  /* 0x0000001003057810 */ /* 0x000fe20007f1e0ff */
[----:B-12---:R-:W-:Y:S01]  /*14630*/  IMAD.MOV.U32 R16, RZ, RZ, R6 ;  /* 0x000000ffff107224 */ /* 0x006fe200078e0006 */
        /* <DEDUP_REMOVED lines=12> */
.L_x_2473:
[----:B------:R-:W-:Y:S05]  /*14700*/  BSYNC B0 ;  /* 0x0000000000007941 */ /* 0x000fea0003800000 */
.L_x_2472:
        /* <DEDUP_REMOVED lines=18> */
.L_x_2475:
[----:B------:R-:W-:Y:S05]  /*14830*/  BSYNC B0 ;  /* 0x0000000000007941 */ /* 0x000fea0003800000 */
.L_x_2474:
[----:B-1----:R-:W-:-:S04]  /*14840*/  IADD3 R5, R3, 0x30, RZ ;  /* 0x0000003003057810 */ /* 0x002fc80007ffe0ff */
[----:B------:R-:W-:-:S13]  /*14850*/  ISETP.GE.AND P0, PT, R5, R208, PT ;  /* 0x000000d00500720c */ /* 0x000fda0003f06270 */
[----:B------:R-:W-:Y:S05]  /*14860*/  @P0 EXIT ;  /* 0x000000000000094d */ /* 0x000fea0003800000 */
[----:B------:R-:W-:Y:S01]  /*14870*/  IADD3 R3, P0, R3, 0x30, RZ ;  /* 0x0000003003037810 */ /* 0x000fe20007f1e0ff */
[----:B------:R-:W-:Y:S01]  /*14880*/  IMAD.MOV.U32 R4, RZ, RZ, R6 ;  /* 0x000000ffff047224 */ /* 0x000fe200078e0006 */
        /* <DEDUP_REMOVED lines=9> */
[----:B---3--:R1:W-:Y:S01]  /*14920*/  @!P0 STG.E.128 [R2.64], R20 ;  /* 0x0000001402008986 */ /* 0x0083e2000c101d0c */
[----:B------:R-:W-:-:S13]  /*14930*/  ISETP.GE.AND P0, PT, R209, c[0x0][0x220], PT ;  /* 0x00008800d1007a0c */ /* 0x000fda0003f06270 */
[----:B------:R-:W-:Y:S05]  /*14940*/  @P0 EXIT ;  /* 0x000000000000094d */ /* 0x000fea0003800000 */
[----:B------:R-:W-:Y:S01]  /*14950*/  STG.E.128 [R2.64+0x80], R36 ;  /* 0x0000802402007986 */ /* 0x000fe2000c101d0c */
[----:B------:R-:W-:Y:S05]  /*14960*/  EXIT ;  /* 0x000000000000794d */ /* 0x000fea0003800000 */
.L_x_2476:
        /* <DEDUP_REMOVED lines=9> */
.L_x_8232:


//--------------------- .text._ZN5flash24flash_fwd_splitkv_kernelI23Flash_fwd_kernel_traitsILi128ELi64ELi128ELi4ELb0ELb0EN7cutlass6half_tE19Flash_kernel_traitsILi128ELi64ELi128ELi4ES3_EELb1ELb0ELb1ELb0ELb0ELb1ELb0ELb0EEEvNS_16Flash_fwd_paramsE --------------------------
	.section	.text._ZN5flash24flash_fwd_splitkv_kernelI23Flash_fwd_kernel_traitsILi128ELi64ELi128ELi4ELb0ELb0EN7cutlass6half_tE19Flash_kernel_traitsILi128ELi64ELi128ELi4ES3_EELb1ELb0ELb1ELb0ELb0ELb1ELb0ELb0EEEvNS_16Flash_fwd_paramsE,"ax",@progbits
	.sectioninfo	@"SHI_REGISTERS=255"
	.align	128
        .global         _ZN5flash24flash_fwd_splitkv_kernelI23Flash_fwd_kernel_traitsILi128ELi64ELi128ELi4ELb0ELb0EN7cutlass6half_tE19Flash_kernel_traitsILi128ELi64ELi128ELi4ES3_EELb1ELb0ELb1ELb0ELb0ELb1ELb0ELb0EEEvNS_16Flash_fwd_paramsE
        .type           _ZN5flash24flash_fwd_splitkv_kernelI23Flash_fwd_kernel_traitsILi128ELi64ELi128ELi4ELb0ELb0EN7cutlass6half_tE19Flash_kernel_traitsILi128ELi64ELi128ELi4ES3_EELb1ELb0ELb1ELb0ELb0ELb1ELb0ELb0EEEvNS_16Flash_fwd_paramsE,@function
        .size           _ZN5flash24flash_fwd_splitkv_kernelI23Flash_fwd_kernel_traitsILi128ELi64ELi128ELi4ELb0ELb0EN7cutlass6half_tE19Flash_kernel_traitsILi128ELi64ELi128ELi4ES3_EELb1ELb0ELb1ELb0ELb0ELb1ELb0ELb0EEEvNS_16Flash_fwd_paramsE,(.L_x_8233 - _ZN5flash24flash_fwd_splitkv_kernelI23Flash_fwd_kernel_traitsILi128ELi64ELi128ELi4ELb0ELb0EN7cutlass6half_tE19Flash_kernel_traitsILi128ELi64ELi128ELi4ES3_EELb1ELb0ELb1ELb0ELb0ELb1ELb0ELb0EEEvNS_16Flash_fwd_paramsE)
        .other          _ZN5flash24flash_fwd_splitkv_kernelI23Flash_fwd_kernel_traitsILi128ELi64ELi128ELi4ELb0ELb0EN7cutlass6half_tE19Flash_kernel_traitsILi128ELi64ELi128ELi4ES3_EELb1ELb0ELb1ELb0ELb0ELb1ELb0ELb0EEEvNS_16Flash_fwd_paramsE,@"STO_CUDA_ENTRY STV_DEFAULT"
_ZN5flash24flash_fwd_splitkv_kernelI23Flash_fwd_kernel_traitsILi128ELi64ELi128ELi4ELb0ELb0EN7cutlass6half_tE19Flash_kernel_traitsILi128ELi64ELi128ELi4ES3_EELb1ELb0ELb1ELb0ELb0ELb1ELb0ELb0EEEvNS_16Flash_fwd_paramsE:
.text._ZN5flash24flash_fwd_splitkv_kernelI23Flash_fwd_kernel_traitsILi128ELi64ELi128ELi4ELb0ELb0EN7cutlass6half_tE19Flash_kernel_traitsILi128ELi64ELi128ELi4ES3_EELb1ELb0ELb1ELb0ELb0ELb1ELb0ELb0EEEvNS_16Flash_fwd_paramsE:
        /* <DEDUP_REMOVED lines=33> */
.L_x_2477:
[----:B-1-34-:R-:W-:Y:S02]  /*0210*/  MOV R0, c[0x0][0x218] ;  /* 0x0000860000007a02 */ /* 0x01afe40000000f00 */
.L_x_2478:
        /* <DEDUP_REMOVED lines=13> */
[----:B------:R-:W-:Y:S02]  /*02f0*/  IADD3 R0, -R218, 0xbf, R13 ;  /* 0x000000bfda007810 */ /* 0x000fe40007ffe10d */
        /* <DEDUP_REMOVED lines=8> */
[----:B------:R-:W-:Y:S01]  /*0380*/  LEA.HI R0, R0, R3, RZ, 0x7 ;  /* 0x0000000300007211 */ /* 0x000fe200078f38ff */
[----:B------:R-:W1:Y:S01]  /*0390*/  S2R R11, SR_TID.X ;  /* 0x00000000000b7919 */ /* 0x000e620000002100 */
        /* <DEDUP_REMOVED lines=11> */
[----:B------:R-:W-:Y:S02]  /*0450*/  IADD3 R218, -R13, R218, RZ ;  /* 0x000000da0dda7210 */ /* 0x000fe40007ffe1ff */
[----:B------:R-:W-:Y:S02]  /*0460*/  LOP3.LUT R0, R5, 0xfffffff8, RZ, 0xc0, !PT ;  /* 0xfffffff805007812 */ /* 0x000fe400078ec0ff */
[----:B------:R-:W-:-:S03]  /*0470*/  SHF.R.S32.HI R5, RZ, 0x3, R5 ;  /* 0x00000003ff057819 */ /* 0x000fc60000011405 */
[----:B------:R-:W-:Y:S01]  /*0480*/  IMAD.IADD R11, R11, 0x1, -R0 ;  /* 0x000000010b0b7824 */ /* 0x000fe200078e0a00 */
[----:B------:R-:W-:Y:S01]  /*0490*/  SHF.R.S32.HI R0, RZ, 0x1f, R13 ;  /* 0x0000001fff007819 */ /* 0x000fe2000001140d */
[----:B------:R-:W-:Y:S01]  /*04a0*/  @P0 IMAD.WIDE.U32 R8, R219, c[0x0][0x1e8], RZ ;  /* 0x00007a00db080a25 */ /* 0x000fe200078e00ff */
[----:B------:R-:W-:Y:S02]  /*04b0*/  @!P0 SHF.R.S32.HI R7, RZ, 0x1f, R24 ;  /* 0x0000001fff078819 */ /* 0x000fe40000011418 */
        /* <DEDUP_REMOVED lines=8> */
[----:B------:R-:W-:Y:S02]  /*0540*/  IMAD R0, R0, c[0x0][0x1e8], RZ ;  /* 0x00007a0000007a24 */ /* 0x000fe400078e02ff */
        /* <DEDUP_REMOVED lines=27> */
.L_x_2481:
[----:B------:R-:W-:Y:S05]  /*0700*/  BSYNC B0 ;  /* 0x0000000000007941 */ /* 0x000fea0003800000 */
.L_x_2480:
[----:B------:R-:W-:Y:S01]  /*0710*/  IADD3 R13, R5, 0x10, RZ ;  /* 0x00000010050d7810 */ /* 0x000fe20007ffe0ff */
        /* <DEDUP_REMOVED lines=17> */
.L_x_2483:
[----:B------:R-:W-:Y:S05]  /*0830*/  BSYNC B0 ;  /* 0x0000000000007941 */ /* 0x000fea0003800000 */
.L_x_2482:
        /* <DEDUP_REMOVED lines=18> */
.L_x_2485:
[----:B------:R-:W-:Y:S05]  /*0960*/  BSYNC B0 ;  /* 0x0000000000007941 */ /* 0x000fea0003800000 */
.L_x_2484:
        /* <DEDUP_REMOVED lines=17> */
.L_x_2487:
[----:B------:R-:W-:Y:S05]  /*0a80*/  BSYNC B0 ;  /* 0x0000000000007941 */ /* 0x000fea0003800000 */
.L_x_2486:
        /* <DEDUP_REMOVED lines=19> */
.L_x_2479:
        /* <DEDUP_REMOVED lines=40> */
[----:B------:R-:W-:-:S13]  /*0e40*/  ISETP.GE.U32.AND P3, PT, R3, R136, PT ;  /* 0x000000880300720c */ /* 0x000fda0003f66070 */
[----:B------:R-:W-:-:S04]  /*0e50*/  @P3 IADD3 R2, R2, 0x1, RZ ;  /* 0x0000000102023810 */ /* 0x000fc80007ffe0ff */
[----:B------:R-:W-:-:S05]  /*0e60*/  MOV R3, R2 ;  /* 0x0000000200037202 */ /* 0x000fca0000000f00 */
[----:B------:R-:W-:Y:S01]  /*0e70*/  @!P1 IMAD.MOV R3, RZ, RZ, -R3 ;  /* 0x000000ffff039224 */ /* 0x000fe200078e0a03 */
[----:B------:R-:W-:-:S05]  /*0e80*/  @!P2 LOP3.LUT R3, RZ, c[0x0][0x2d0], RZ, 0x33, !PT ;  /* 0x0000b400ff03aa12 */ /* 0x000fca00078e33ff */
[----:B------:R-:W-:-:S05]  /*0e90*/  IMAD.WIDE R16, R3, 0x4, R226 ;  /* 0x0000000403107825 */ /* 0x000fca00078e02e2 */
        /* <DEDUP_REMOVED lines=26> */
[----:B------:R-:W-:Y:S02]  /*1040*/  @!P1 IMAD.MOV R20, RZ, RZ, -R20 ;  /* 0x000000ffff149224 */ /* 0x000fe400078e0a14 */
[----:B------:R-:W-:-:S08]  /*1050*/  IMAD R2, R25, c[0x0][0x19c], R2 ;  /* 0x0000670019027a24 */ /* 0x000fd000078e0202 */
[----:B------:R-:W-:Y:S02]  /*1060*/  @!P2 LOP3.LUT R20, RZ, c[0x0][0x1c8], RZ, 0x33, !PT ;  /* 0x00007200ff14aa12 */ /* 0x000fe400078e33ff */
[----:B--2---:R-:W-:Y:S01]  /*1070*/  SHF.R.S32.HI R21, RZ, 0x1f, R0 ;  /* 0x0000001fff157819 */ /* 0x004fe20000011400 */
[----:B------:R-:W-:-:S04]  /*1080*/  IMAD.WIDE.U32 R14, R0, c[0x0][0x180], RZ ;  /* 0x00006000000e7a25 */ /* 0x000fc800078e00ff */
[C---:B------:R-:W-:Y:S02]  /*1090*/  IMAD R3, R21.reuse, c[0x0][0x180], RZ ;  /* 0x0000600015037a24 */ /* 0x040fe400078e02ff */
[----:B------:R-:W-:Y:S02]  /*10a0*/  IMAD R21, R21, c[0x0][0x188], RZ ;  /* 0x0000620015157a24 */ /* 0x000fe400078e02ff */
[C---:B------:R-:W-:Y:S02]  /*10b0*/  IMAD R3, R0.reuse, c[0x0][0x184], R3 ;  /* 0x0000610000037a24 */ /* 0x040fe400078e0203 */
[C---:B------:R-:W-:Y:S02]  /*10c0*/  IMAD R21, R0.reuse, c[0x0][0x18c], R21 ;  /* 0x0000630000157a24 */ /* 0x040fe400078e0215 */
[----:B------:R-:W-:Y:S01]  /*10d0*/  IMAD.WIDE.U32 R30, R0, c[0x0][0x188], RZ ;  /* 0x00006200001e7a25 */ /* 0x000fe200078e00ff */
[----:B------:R-:W-:-:S04]  /*10e0*/  IADD3 R15, R15, R3, RZ ;  /* 0x000000030f0f7210 */ /* 0x000fc80007ffe0ff */
[----:B------:R-:W-:Y:S01]  /*10f0*/  IADD3 R21, R31, R21, RZ ;  /* 0x000000151f157210 */ /* 0x000fe20007ffe0ff */
[----:B------:R-:W-:Y:S01]  /*1100*/  IMAD.WIDE.U32 R16, R25, c[0x0][0x198], R14 ;  /* 0x0000660019107a25 */ /* 0x000fe200078e000e */
[----:B------:R-:W-:-:S03]  /*1110*/  SHF.R.S32.HI R15, RZ, 0x1f, R20 ;  /* 0x0000001fff0f7819 */ /* 0x000fc60000011414 */
[----:B------:R-:W-:Y:S02]  /*1120*/  IMAD.IADD R17, R17, 0x1, R2 ;  /* 0x0000000111117824 */ /* 0x000fe400078e0202 */
[----:B------:R-:W-:Y:S02]  /*1130*/  IMAD R3, R15, c[0x0][0x1b0], RZ ;  /* 0x00006c000f037a24 */ /* 0x000fe400078e02ff */
[----:B------:R-:W-:-:S04]  /*1140*/  IMAD.WIDE.U32 R22, R20, c[0x0][0x1b0], R16 ;  /* 0x00006c0014167a25 */ /* 0x000fc800078e0010 */
[----:B------:R-:W-:-:S04]  /*1150*/  IMAD R3, R20, c[0x0][0x1b4], R3 ;  /* 0x00006d0014037a24 */ /* 0x000fc800078e0203 */
[----:B------:R-:W-:Y:S01]  /*1160*/  IMAD.IADD R23, R23, 0x1, R3 ;  /* 0x0000000117177824 */ /* 0x000fe200078e0203 */
[----:B------:R-:W-:Y:S05]  /*1170*/  BRA `(.L_x_2489) ;  /* 0x0000044000007947 */ /* 0x000fea0003800000 */
.L_x_2488:
        /* <DEDUP_REMOVED lines=17> */
.L_x_2490:
[----:B------:R-:W-:Y:S01]  /*1290*/  IABS R8, c[0x0][0x1c8] ;  /* 0x0000720000087a13 */ /* 0x000fe20000000000 */
[----:B------:R-:W-:Y:S01]  /*12a0*/  IMAD.MOV.U32 R17, RZ, RZ, R3 ;  /* 0x000000ffff117224 */ /* 0x000fe200078e0003 */
[----:B------:R-:W-:Y:S02]  /*12b0*/  LEA R25, R135, 0xffffff80, 0x7 ;  /* 0xffffff8087197811 */ /* 0x000fe400078e38ff */
[----:B------:R-:W1:Y:S01]  /*12c0*/  I2F.RP R10, R8 ;  /* 0x00000008000a7306 */ /* 0x000e620000209400 */
[----:B------:R-:W-:Y:S02]  /*12d0*/  MOV R16, R6 ;  /* 0x0000000600107202 */ /* 0x000fe40000000f00 */
[----:B------:R-:W-:-:S03]  /*12e0*/  @P4 IADD3 R21, R2, R21, RZ ;  /* 0x0000001502154210 */ /* 0x000fc60007ffe0ff */
[----:B------:R-:W-:-:S04]  /*12f0*/  IMAD.WIDE.U32 R16, R25, c[0x0][0x198], R16 ;  /* 0x0000660019107a25 */ /* 0x000fc800078e0010 */
[----:B------:R-:W-:-:S04]  /*1300*/  @P4 IMAD.WIDE.U32 R30, R21, c[0x0][0x1a0], RZ ;  /* 0x00006800151e4a25 */ /* 0x000fc800078e00ff */
[----:B------:R-:W-:Y:S01]  /*1310*/  @P4 IMAD R21, R21, c[0x0][0x1a4], R31 ;  /* 0x0000690015154a24 */ /* 0x000fe200078e021f */
        /* <DEDUP_REMOVED lines=42> */
.L_x_2489:
[----:B------:R-:W-:Y:S01]  /*15c0*/  ISETP.NE.AND P1, PT, R219, -0x1, PT ;  /* 0xffffffffdb00780c */ /* 0x000fe20003f25270 */
[----:B------:R-:W-:Y:S01]  /*15d0*/  IMAD R15, R15, c[0x0][0x1b8], RZ ;  /* 0x00006e000f0f7a24 */ /* 0x000fe200078e02ff */
[----:B------:R-:W-:Y:S01]  /*15e0*/  SHF.R.S32.HI R26, RZ, 0x1f, R11 ;  /* 0x0000001fff1a7819 */ /* 0x000fe2000001140b */
[----:B------:R-:W-:Y:S01]  /*15f0*/  IMAD.IADD R209, R218, 0x1, -R13 ;  /* 0x00000001dad17824 */ /* 0x000fe200078e0a0d */
[----:B------:R-:W-:Y:S01]  /*1600*/  SHF.R.S32.HI R29, RZ, 0x1f, R28 ;  /* 0x0000001fff1d7819 */ /* 0x000fe2000001141c */
[----:B------:R-:W-:Y:S01]  /*1610*/  BSSY B0, `(.L_x_2491) ;  /* 0x000005b000007945 */ /* 0x000fe20003800000 */
[CC--:B------:R-:W-:Y:S02]  /*1620*/  LEA.HI R224, R26.reuse, R11.reuse, RZ, 0x3 ;  /* 0x0000000b1ae07211 */ /* 0x0c0fe400078f18ff */
[----:B------:R-:W-:Y:S02]  /*1630*/  LEA.HI R8, R26, R11, RZ, 0x6 ;  /* 0x0000000b1a087211 */ /* 0x000fe400078f30ff */
[----:B-----5:R-:W-:-:S02]  /*1640*/  LOP3.LUT R0, R224, 0xfffffff8, RZ, 0xc0, !PT ;  /* 0xfffffff8e0007812 */ /* 0x020fc400078ec0ff */
[----:B------:R-:W-:Y:S01]  /*1650*/  SHF.R.S32.HI R224, RZ, 0x3, R224 ;  /* 0x00000003ffe07819 */ /* 0x000fe200000114e0 */
[----:B------:R-:W-:Y:S01]  /*1660*/  @P1 IMAD.WIDE.U32 R2, R219, c[0x0][0x190], RZ ;  /* 0x00006400db021a25 */ /* 0x000fe200078e00ff */
[----:B------:R-:W-:Y:S02]  /*1670*/  @!P1 SHF.R.S32.HI R17, RZ, 0x1f, R24 ;  /* 0x0000001fff119819 */ /* 0x000fe40000011418 */
[----:B------:R-:W-:Y:S01]  /*1680*/  SHF.R.S32.HI R225, RZ, 0x1f, R224 ;  /* 0x0000001fffe17819 */ /* 0x000fe200000114e0 */
[----:B------:R-:W-:Y:S01]  /*1690*/  @!P1 IMAD.WIDE.U32 R18, R24, c[0x0][0x178], RZ ;  /* 0x00005e0018129a25 */ /* 0x000fe200078e00ff */
[----:B------:R-:W-:-:S03]  /*16a0*/  SHF.L.U32 R8, R8, 0x3, RZ ;  /* 0x0000000308087819 */ /* 0x000fc600000006ff */
[----:B------:R-:W-:Y:S02]  /*16b0*/  @!P1 IMAD R17, R17, c[0x0][0x178], RZ ;  /* 0x00005e0011119a24 */ /* 0x000fe400078e02ff */
[----:B------:R-:W-:Y:S02]  /*16c0*/  @P1 IMAD R3, R219, c[0x0][0x194], R3 ;  /* 0x00006500db031a24 */ /* 0x000fe400078e0203 */
[----:B------:R-:W-:Y:S01]  /*16d0*/  @!P1 IMAD R4, R24, c[0x0][0x17c], R17 ;  /* 0x00005f0018049a24 */ /* 0x000fe200078e0211 */
[-C--:B------:R-:W-:Y:S01]  /*16e0*/  LEA.HI R17, R26, R11.reuse, RZ, 0x4 ;  /* 0x0000000b1a117211 */ /* 0x080fe200078f20ff */
[----:B------:R-:W-:Y:S01]  /*16f0*/  IMAD.SHL.U32 R217, R224, 0x40, RZ ;  /* 0x00000040e0d97824 */ /* 0x000fe200078e00ff */
[----:B------:R-:W-:Y:S01]  /*1700*/  LEA.HI R26, R26, R11, RZ, 0x5 ;  /* 0x0000000b1a1a7211 */ /* 0x000fe200078f28ff */
[----:B------:R-:W-:Y:S02]  /*1710*/  @!P1 IMAD.IADD R3, R19, 0x1, R4 ;  /* 0x0000000113039824 */ /* 0x000fe400078e0204 */
[----:B------:R-:W-:Y:S01]  /*1720*/  IMAD.IADD R19, R11, 0x1, -R0 ;  /* 0x000000010b137824 */ /* 0x000fe200078e0a00 */
[----:B------:R-:W-:Y:S01]  /*1730*/  LOP3.LUT R217, R217, 0x1c0, RZ, 0xc0, !PT ;  /* 0x000001c0d9d97812 */ /* 0x000fe200078ec0ff */
[----:B------:R-:W-:Y:S01]  /*1740*/  @!P1 IMAD.MOV.U32 R2, RZ, RZ, R18 ;  /* 0x000000ffff029224 */ /* 0x000fe200078e0012 */
[----:B------:R-:W-:Y:S01]  /*1750*/  LOP3.LUT R0, R17, 0xfffffff0, RZ, 0xc0, !PT ;  /* 0xfffffff011007812 */ /* 0x000fe200078ec0ff */
[----:B------:R-:W-:Y:S01]  /*1760*/  IMAD R185, R225, c[0x0][0x198], RZ ;  /* 0x00006600e1b97a24 */ /* 0x000fe200078e02ff */
[----:B------:R-:W-:Y:S01]  /*1770*/  SHF.L.U32 R220, R19, 0x3, RZ ;  /* 0x0000000313dc7819 */ /* 0x000fe200000006ff */
[----:B------:R-:W-:-:S03]  /*1780*/  IMAD.WIDE R32, R33, 0x40, R224 ;  /* 0x0000004021207825 */ /* 0x000fc600078e02e0 */
[--C-:B------:R-:W-:Y:S01]  /*1790*/  LOP3.LUT R4, R217, 0x38, R220.reuse, 0xf8, !PT ;  /* 0x00000038d9047812 */ /* 0x100fe200078ef8dc */
[----:B------:R-:W-:Y:S01]  /*17a0*/  IMAD R185, R224, c[0x0][0x19c], R185 ;  /* 0x00006700e0b97a24 */ /* 0x000fe200078e02b9 */
[----:B------:R-:W-:Y:S02]  /*17b0*/  SHF.R.U32.HI R217, RZ, 0x3, R217 ;  /* 0x00000003ffd97819 */ /* 0x000fe400000116d9 */
[----:B------:R-:W-:Y:S02]  /*17c0*/  IADD3 R30, P1, R220, R30, RZ ;  /* 0x0000001edc1e7210 */ /* 0x000fe40007f3e0ff */
[----:B------:R-:W-:Y:S01]  /*17d0*/  LOP3.LUT R217, R4, R217, RZ, 0x3c, !PT ;  /* 0x000000d904d97212 */ /* 0x000fe200078e3cff */
[----:B------:R-:W-:Y:S01]  /*17e0*/  IMAD R4, R20, c[0x0][0x1bc], R15 ;  /* 0x00006f0014047a24 */ /* 0x000fe200078e020f */
[----:B------:R-:W-:Y:S01]  /*17f0*/  SHF.R.S32.HI R221, RZ, 0x1f, R220 ;  /* 0x0000001fffdd7819 */ /* 0x000fe200000114dc */
[----:B------:R-:W-:Y:S01]  /*1800*/  IMAD.IADD R15, R11, 0x1, -R0 ;  /* 0x000000010b0f7824 */ /* 0x000fe200078e0a00 */
[----:B------:R-:W-:-:S02]  /*1810*/  IADD3 R22, P2, R220, R22, RZ ;  /* 0x00000016dc167210 */ /* 0x000fc40007f5e0ff */
[----:B------:R-:W-:Y:S01]  /*1820*/  LOP3.LUT R217, R217, 0xfffffe00, R8, 0xf8, !PT ;  /* 0xfffffe00d9d97812 */ /* 0x000fe200078ef808 */
[C---:B------:R-:W-:Y:S01]  /*1830*/  IMAD.X R31, R221.reuse, 0x1, R21, P1 ;  /* 0x00000001dd1f7824 */ /* 0x040fe200008e0615 */
[----:B------:R-:W-:Y:S01]  /*1840*/  SHF.R.S32.HI R0, RZ, 0x1f, R15 ;  /* 0x0000001fff007819 */ /* 0x000fe2000001140f */
[----:B------:R-:W-:Y:S01]  /*1850*/  IMAD.X R23, R221, 0x1, R23, P2 ;  /* 0x00000001dd177824 */ /* 0x000fe200010e0617 */
[----:B------:R-:W-:Y:S01]  /*1860*/  IADD3 R38, P1, R224, R25, RZ ;  /* 0x00000019e0267210 */ /* 0x000fe20007f3e0ff */
[----:B------:R-:W-:Y:S01]  /*1870*/  IMAD.WIDE.U32 R20, R20, c[0x0][0x1b8], R30 ;  /* 0x00006e0014147a25 */ /* 0x000fe200078e001e */
[----:B------:R-:W-:Y:S02]  /*1880*/  LEA.HI R0, R0, R15, RZ, 0x3 ;  /* 0x0000000f00007211 */ /* 0x000fe400078f18ff */
[----:B------:R-:W-:Y:S01]  /*1890*/  IADD3 R210, R220, 0x40, RZ ;  /* 0x00000040dcd27810 */ /* 0x000fe20007ffe0ff */
[----:B------:R-:W-:Y:S01]  /*18a0*/  IMAD.X R5, R225, 0x1, R5, P1 ;  /* 0x00000001e1057824 */ /* 0x000fe200008e0605 */
[----:B------:R-:W-:Y:S01]  /*18b0*/  LOP3.LUT R6, R0, 0xfffffff8, RZ, 0xc0, !PT ;  /* 0xfffffff800067812 */ /* 0x000fe200078ec0ff */
[----:B------:R-:W-:Y:S01]  /*18c0*/  IMAD.IADD R21, R21, 0x1, R4 ;  /* 0x0000000115157824 */ /* 0x000fe200078e0204 */
[----:B------:R-:W-:Y:S01]  /*18d0*/  IADD3 R30, P1, R220, R2, RZ ;  /* 0x00000002dc1e7210 */ /* 0x000fe20007f3e0ff */
[----:B------:R-:W-:Y:S01]  /*18e0*/  IMAD R5, R5, c[0x0][0x1a0], RZ ;  /* 0x0000680005057a24 */ /* 0x000fe200078e02ff */
[----:B------:R-:W-:Y:S01]  /*18f0*/  LOP3.LUT R2, R26, 0xffffffe0, RZ, 0xc0, !PT ;  /* 0xffffffe01a027812 */ /* 0x000fe200078ec0ff */
[----:B------:R-:W-:Y:S01]  /*1900*/  IMAD.IADD R4, R15, 0x1, -R6 ;  /* 0x000000010f047824 */ /* 0x000fe200078e0a06 */
[----:B------:R-:W-:Y:S01]  /*1910*/  IADD3.X R31, R221, R3, RZ, P1, !PT ;  /* 0x00000003dd1f7210 */ /* 0x000fe20000ffe4ff */
[----:B------:R-:W-:Y:S01]  /*1920*/  IMAD R15, R29, c[0x0][0x1a8], RZ ;  /* 0x00006a001d0f7a24 */ /* 0x000fe200078e02ff */
[----:B------:R-:W-:Y:S01]  /*1930*/  SHF.R.S32.HI R26, RZ, 0x5, R26 ;  /* 0x00000005ff1a7819 */ /* 0x000fe2000001141a */
[----:B------:R-:W-:Y:S01]  /*1940*/  IMAD.WIDE.U32 R22, R224, c[0x0][0x198], R22 ;  /* 0x00006600e0167a25 */ /* 0x000fe200078e0016 */
[----:B------:R-:W-:-:S02]  /*1950*/  R2P PR, R4, 0x6 ;  /* 0x0000000604007804 */ /* 0x000fc40000000000 */
[----:B------:R-:W-:Y:S01]  /*1960*/  ISETP.GE.AND P3, PT, R224, R209, PT ;  /* 0x000000d1e000720c */ /* 0x000fe20003f66270 */
[----:B------:R-:W-:Y:S01]  /*1970*/  IMAD R5, R38, c[0x0][0x1a4], R5 ;  /* 0x0000690026057a24 */ /* 0x000fe200078e0205 */
[----:B------:R-:W-:Y:S01]  /*1980*/  IADD3 R185, R23, R185, RZ ;  /* 0x000000b917b97210 */ /* 0x000fe20007ffe0ff */
[----:B------:R-:W-:Y:S02]  /*1990*/  IMAD.MOV.U32 R8, RZ, RZ, 0x10 ;  /* 0x00000010ff087424 */ /* 0x000fe400078e00ff */
[----:B------:R-:W-:Y:S02]  /*19a0*/  IMAD.MOV.U32 R6, RZ, RZ, 0x20 ;  /* 0x00000020ff067424 */ /* 0x000fe400078e00ff */
[----:B------:R-:W-:Y:S01]  /*19b0*/  IMAD R15, R28, c[0x0][0x1ac], R15 ;  /* 0x00006b001c0f7a24 */ /* 0x000fe200078e020f */
[----:B------:R-:W-:Y:S01]  /*19c0*/  SEL R3, R8, 0xfffffff0, !P1 ;  /* 0xfffffff008037807 */ /* 0x000fe20004800000 */
[----:B------:R-:W-:-:S04]  /*19d0*/  IMAD.WIDE.U32 R30, R28, c[0x0][0x1a8], R30 ;  /* 0x00006a001c1e7a25 */ /* 0x000fc800078e001e */
[----:B------:R-:W-:Y:S01]  /*19e0*/  IMAD.WIDE.U32 R38, R38, c[0x0][0x1a0], R20 ;  /* 0x0000680026267a25 */ /* 0x000fe200078e0014 */
[----:B------:R-:W-:-:S03]  /*19f0*/  IADD3 R15, R31, R15, RZ ;  /* 0x0000000f1f0f7210 */ /* 0x000fc60007ffe0ff */
[----:B------:R-:W-:Y:S01]  /*1a00*/  IMAD.IADD R21, R11, 0x1, -R2 ;  /* 0x000000010b157824 */ /* 0x000fe200078e0a02 */
[----:B------:R-:W-:Y:S01]  /*1a10*/  SEL R2, R6, 0xffffffe0, !P2 ;  /* 0xffffffe006027807 */ /* 0x000fe20005000000 */
[----:B------:R-:W-:Y:S02]  /*1a20*/  IMAD.MOV.U32 R184, RZ, RZ, R22 ;  /* 0x000000ffffb87224 */ /* 0x000fe400078e0016 */
        /* <DEDUP_REMOVED lines=25> */
.L_x_2492:
[----:B------:R-:W-:Y:S05]  /*1bc0*/  BSYNC B0 ;  /* 0x0000000000007941 */ /* 0x000fea0003800000 */
.L_x_2491:
        /* <DEDUP_REMOVED lines=29> */
.L_x_2494:
[----:B------:R-:W-:Y:S05]  /*1da0*/  BSYNC B0 ;  /* 0x0000000000007941 */ /* 0x000fea0003800000 */
.L_x_2493:
        /* <DEDUP_REMOVED lines=29> */
.L_x_2496:
[----:B------:R-:W-:Y:S05]  /*1f80*/  BSYNC B0 ;  /* 0x0000000000007941 */ /* 0x000fea0003800000 */
.L_x_2495:
        /* <DEDUP_REMOVED lines=28> */
.L_x_2498:
[----:B------:R-:W-:Y:S05]  /*2150*/  BSYNC B0 ;  /* 0x0000000000007941 */ /* 0x000fea0003800000 */
.L_x_2497:
        /* <DEDUP_REMOVED lines=23> */
.L_x_2500:
[----:B------:R-:W-:Y:S05]  /*22d0*/  BSYNC B0 ;  /* 0x0000000000007941 */ /* 0x000fea0003800000 */
.L_x_2499:
        /* <DEDUP_REMOVED lines=25> */
.L_x_2502:
[----:B------:R-:W-:Y:S05]  /*2470*/  BSYNC B0 ;  /* 0x0000000000007941 */ /* 0x000fea0003800000 */
.L_x_2501:
        /* <DEDUP_REMOVED lines=23> */
.L_x_2504:
[----:B------:R-:W-:Y:S05]  /*25f0*/  BSYNC B0 ;  /* 0x0000000000007941 */ /* 0x000fea0003800000 */
.L_x_2503:
[----:B------:R-:W-:Y:S01]  /*2600*/  ISETP.GE.AND P1, PT, R10, R5, PT ;  /* 0x000000050a00720c */ /* 0x000fe20003f26270 */
[----:B------:R-:W-:-:S12]  /*2610*/  BSSY B0, `(.L_x_2505) ;  /* 0x0000017000007945 */ /* 0x000fd80003800000 */
[----:B------:R-:W-:Y:S05]  /*2620*/  @P1 BRA `(.L_x_2506) ;  /* 0x0000015000001947 */ /* 0x000fea0003800000 */
[----:B------:R-:W-:Y:S01]  /*2630*/  ISETP.GE.AND P2, PT, R220, c[0x0][0x220], PT ;  /* 0x00008800dc007a0c */ /* 0x000fe20003f46270 */
[----:B------:R-:W-:Y:S01]  /*2640*/  ULDC UR4, c[0x0][0x19c] ;  /* 0x0000670000047ab9 */ /* 0x000fe20000000800 */
[----:B------:R-:W-:Y:S01]  /*2650*/  IMAD.WIDE.U32 R32, R134, 0x30, R184 ;  /* 0x0000003086207825 */ /* 0x000fe200078e00b8 */
[----:B------:R-:W-:Y:S01]  /*2660*/  UIMAD UR4, UR4, 0x30, URZ ;  /* 0x00000030040478a4 */ /* 0x000fe2000f8e023f */
[----:B------:R-:W-:-:S05]  /*2670*/  ISETP.GE.AND P1, PT, R210, c[0x0][0x220], PT ;  /* 0x00008800d2007a0c */ /* 0x000fca0003f26270 */
[----:B--2---:R-:W-:-:S04]  /*2680*/  IADD3 R14, R33, UR4, RZ ;  /* 0x00000004210e7c10 */ /* 0x004fc8000fffe0ff */
        /* <DEDUP_REMOVED lines=15> */
.L_x_2506:
[----:B------:R-:W-:Y:S05]  /*2780*/  BSYNC B0 ;  /* 0x0000000000007941 */ /* 0x000fea0003800000 */
.L_x_2505:
[----:B------:R-:W-:Y:S01]  /*2790*/  IADD3 R20, R224, 0x40, RZ ;  /* 0x00000040e0147810 */ /* 0x000fe20007ffe0ff */
        /* <DEDUP_REMOVED lines=23> */
.L_x_2508:
[----:B------:R-:W-:Y:S05]  /*2910*/  BSYNC B0 ;  /* 0x0000000000007941 */ /* 0x000fea0003800000 */
.L_x_2507:
        /* <DEDUP_REMOVED lines=25> */
.L_x_2510:
[----:B------:R-:W-:Y:S05]  /*2ab0*/  BSYNC B0 ;  /* 0x0000000000007941 */ /* 0x000fea0003800000 */
.L_x_2509:
        /* <DEDUP_REMOVED lines=25> */
.L_x_2512:
[----:B------:R-:W-:Y:S05]  /*2c50*/  BSYNC B0 ;  /* 0x0000000000007941 */ /* 0x000fea0003800000 */
.L_x_2511:
[----:B--2---:R-:W-:Y:S01]  /*2c60*/  IADD3 R14, R224, 0x70, RZ ;  /* 0x00000070e00e7810 */ /* 0x004fe20007ffe0ff */
        /* <DEDUP_REMOVED lines=24> */
.L_x_2514:
[----:B------:R-:W-:Y:S05]  /*2df0*/  BSYNC B0 ;  /* 0x0000000000007941 */ /* 0x000fea0003800000 */
.L_x_2513:
[----:B------:R-:W-:Y:S01]  /*2e00*/  SHF.R.S32.HI R15, RZ, 0x1f, R24 ;  /* 0x0000001fff0f7819 */ /* 0x000fe20000011418 */
[----:B------:R-:W-:Y:S01]  /*2e10*/  IMAD.WIDE.U32 R28, R24, c[0x0][0x320], R28 ;  /* 0x0000c800181c7a25 */ /* 0x000fe200078e001c */
[----:B------:R-:W0:Y:S03]  /*2e20*/  LDGDEPBAR ;  /* 0x00000000000079af */ /* 0x000e260000000000 */
[----:B------:R-:W-:Y:S01]  /*2e30*/  IMAD R15, R15, c[0x0][0x320], RZ ;  /* 0x0000c8000f0f7a24 */ /* 0x000fe200078e02ff */
[----:B--2---:R-:W-:-:S03]  /*2e40*/  LEA R30, P1, R28, c[0x0][0x318], 0x2 ;  /* 0x0000c6001c1e7a11 */ /* 0x004fc600078210ff */
[----:B------:R-:W-:-:S04]  /*2e50*/  IMAD R15, R24, c[0x0][0x324], R15 ;  /* 0x0000c900180f7a24 */ /* 0x000fc800078e020f */
[----:B------:R-:W-:-:S05]  /*2e60*/  IMAD.IADD R15, R29, 0x1, R15 ;  /* 0x000000011d0f7824 */ /* 0x000fca00078e020f */
[----:B------:R-:W-:-:S05]  /*2e70*/  LEA.HI.X R31, R28, c[0x0][0x31c], R15, 0x2, P1 ;  /* 0x0000c7001c1f7a11 */ /* 0x000fca00008f140f */
[----:B------:R-:W2:Y:S01]  /*2e80*/  LDG.E R15, [R30.64] ;  /* 0x0000000c1e0f7981 */ /* 0x000ea2000c1e1900 */
[----:B------:R-:W-:Y:S01]  /*2e90*/  SHF.R.S32.HI R24, RZ, 0x4, R17 ;  /* 0x00000004ff187819 */ /* 0x000fe20000011411 */
[----:B------:R-:W-:Y:S01]  /*2ea0*/  IMAD.SHL.U32 R4, R4, 0x40, RZ ;  /* 0x0000004004047824 */ /* 0x000fe200078e00ff */
[----:B------:R-:W-:-:S04]  /*2eb0*/  DEPBAR.LE SB0, 0x0 ;  /* 0x000080000000791a */ /* 0x000fc80000000000 */
[----:B------:R-:W-:Y:S01]  /*2ec0*/  LEA.HI R17, R17, R24, RZ, 0x1 ;  /* 0x0000001811117211 */ /* 0x000fe200078f08ff */
[----:B------:R-:W-:Y:S01]  /*2ed0*/  IMAD.SHL.U32 R207, R19, 0x40, RZ ;  /* 0x0000004013cf7824 */ /* 0x000fe200078e00ff */
[C---:B------:R-:W-:Y:S01]  /*2ee0*/  ISETP.GE.AND P2, PT, R224.reuse, R5, PT ;  /* 0x00000005e000720c */ /* 0x040fe20003f46270 */
[----:B------:R-:W-:Y:S01]  /*2ef0*/  BAR.SYNC.DEFER_BLOCKING 0x0 ;  /* 0x0000000000007b1d */ /* 0x000fe20000010000 */
[----:B------:R-:W-:Y:S01]  /*2f00*/  LOP3.LUT R17, R17, 0xfffffffe, RZ, 0xc0, !PT ;  /* 0xfffffffe11117812 */ /* 0x000fe200078ec0ff */
[----:B------:R-:W-:Y:S01]  /*2f10*/  IMAD.SHL.U32 R28, R224, 0x8, RZ ;  /* 0x00000008e01c7824 */ /* 0x000fe200078e00ff */
[----:B------:R-:W-:Y:S01]  /*2f20*/  LOP3.LUT R4, R4, 0x1c0, RZ, 0xc0, !PT ;  /* 0x000001c004047812 */ /* 0x000fe200078ec0ff */
[----:B------:R-:W-:Y:S01]  /*2f30*/  IMAD R13, R26, 0x10, R13 ;  /* 0x000000101a0d7824 */ /* 0x000fe200078e020d */
[----:B------:R-:W-:Y:S01]  /*2f40*/  SHF.R.S32.HI R214, RZ, 0x1f, R21 ;  /* 0x0000001fffd67819 */ /* 0x000fe20000011415 */
[----:B------:R-:W-:Y:S01]  /*2f50*/  IMAD.IADD R24, R24, 0x1, -R17 ;  /* 0x0000000118187824 */ /* 0x000fe200078e0a11 */
[----:B------:R-:W-:Y:S01]  /*2f60*/  LOP3.LUT P4, RZ, R19, 0x4, RZ, 0xc0, !PT ;  /* 0x0000000413ff7812 */ /* 0x000fe2000788c0ff */
[----:B------:R-:W-:Y:S01]  /*2f70*/  IMAD.SHL.U32 R215, R11, 0x2, RZ ;  /* 0x000000020bd77824 */ /* 0x000fe200078e00ff */
[----:B------:R-:W-:Y:S01]  /*2f80*/  LOP3.LUT P3, RZ, R19, 0x2, RZ, 0xc0, !PT ;  /* 0x0000000213ff7812 */ /* 0x000fe2000786c0ff */
[----:B------:R-:W-:Y:S01]  /*2f90*/  IMAD.SHL.U32 R17, R24, 0x8, RZ ;  /* 0x0000000818117824 */ /* 0x000fe200078e00ff */
[----:B------:R-:W-:Y:S01]  /*2fa0*/  SHF.R.S32.HI R19, RZ, 0x1f, R26 ;  /* 0x0000001fff137819 */ /* 0x000fe2000001141a */
[----:B------:R-:W-:Y:S01]  /*2fb0*/  BSSY B0, `(.L_x_2515) ;  /* 0x000002e000007945 */ /* 0x000fe20003800000 */
[----:B------:R-:W-:-:S02]  /*2fc0*/  LEA.HI R214, R214, R21, RZ, 0x2 ;  /* 0x00000015d6d67211 */ /* 0x000fc400078f10ff */
[----:B------:R-:W-:Y:S02]  /*2fd0*/  LOP3.LUT R17, R4, 0x8, R17, 0xf8, !PT ;  /* 0x0000000804117812 */ /* 0x000fe400078ef811 */
[----:B------:R-:W-:Y:S02]  /*2fe0*/  SHF.R.U32.HI R4, RZ, 0x3, R4 ;  /* 0x00000003ff047819 */ /* 0x000fe40000011604 */
[----:B------:R-:W-:Y:S02]  /*2ff0*/  LOP3.LUT R207, R207, 0x1c0, RZ, 0xc0, !PT ;  /* 0x000001c0cfcf7812 */ /* 0x000fe400078ec0ff */
[----:B------:R-:W-:Y:S01]  /*3000*/  LOP3.LUT R4, R17, R4, RZ, 0x3c, !PT ;  /* 0x0000000411047212 */ /* 0x000fe200078e3cff */
[----:B------:R-:W-:Y:S01]  /*3010*/  IMAD.SHL.U32 R17, R0, 0x40, RZ ;  /* 0x0000004000117824 */ /* 0x000fe200078e00ff */
[----:B------:R-:W-:Y:S01]  /*3020*/  LEA.HI R19, R19, R26, RZ, 0x2 ;  /* 0x0000001a13137211 */ /* 0x000fe200078f10ff */
[----:B------:R3:W-:Y:S01]  /*3030*/  @P2 STS.128 [R217+0xc000], RZ ;  /* 0x00c000ffd9002388 */ /* 0x0007e20000000c00 */
[----:B------:R-:W2:Y:S01]  /*3040*/  MUFU.RCP R0, c[0x0][0x238] ;  /* 0x00008e0000007b08 */ /* 0x000ea20000001000 */
[----:B------:R-:W-:-:S02]  /*3050*/  SHF.R.S32.HI R214, RZ, 0x2, R214 ;  /* 0x00000002ffd67819 */ /* 0x000fc400000114d6 */
[----:B------:R3:W-:Y:S01]  /*3060*/  @P2 STS.128 [R217+0x10000], RZ ;  /* 0x010000ffd9002388 */ /* 0x0007e20000000c00 */
[----:B------:R-:W-:Y:S02]  /*3070*/  LOP3.LUT R17, R17, 0xfffffe00, RZ, 0xc0, !PT ;  /* 0xfffffe0011117812 */ /* 0x000fe400078ec0ff */
[----:B------:R-:W-:Y:S02]  /*3080*/  LOP3.LUT R28, R207, 0x8, R28, 0xf8, !PT ;  /* 0x00000008cf1c7812 */ /* 0x000fe400078ef81c */
[----:B------:R-:W-:Y:S02]  /*3090*/  SHF.R.U32.HI R207, RZ, 0x3, R207 ;  /* 0x00000003ffcf7819 */ /* 0x000fe400000116cf */
[----:B------:R-:W-:Y:S01]  /*30a0*/  LOP3.LUT R213, R19, 0xfffffffc, RZ, 0xc0, !PT ;  /* 0xfffffffc13d57812 */ /* 0x000fe200078ec0ff */
[----:B------:R-:W-:Y:S01]  /*30b0*/  IMAD R19, R26, 0x400, R17 ;  /* 0x000004001a137824 */ /* 0x000fe200078e0211 */
[----:B------:R-:W-:Y:S02]  /*30c0*/  IADD3 R13, R13, 0x1, R214 ;  /* 0x000000010d0d7810 */ /* 0x000fe40007ffe0d6 */
[----:B------:R-:W-:Y:S01]  /*30d0*/  LOP3.LUT R207, R28, R207, RZ, 0x3c, !PT ;  /* 0x000000cf1ccf7212 */ /* 0x000fe200078e3cff */
[----:B------:R-:W-:Y:S01]  /*30e0*/  IMAD.IADD R208, R4, 0x1, R19 ;  /* 0x0000000104d07824 */ /* 0x000fe200078e0213 */
[----:B------:R-:W-:Y:S01]  /*30f0*/  LEA R180, P1, R38, c[0x0][0x170], 0x1 ;  /* 0x00005c0026b47a11 */ /* 0x000fe200078208ff */
[----:B------:R-:W-:Y:S01]  /*3100*/  IMAD.IADD R213, R26, 0x1, -R213 ;  /* 0x000000011ad57824 */ /* 0x000fe200078e0ad5 */
[----:B------:R-:W-:Y:S01]  /*3110*/  IADD3 R122, R7, R13, -R218 ;  /* 0x0000000d077a7210 */ /* 0x000fe20007ffe8da */
[----:B------:R-:W-:Y:S01]  /*3120*/  IMAD R207, R24, 0x200, R207 ;  /* 0x0000020018cf7824 */ /* 0x000fe200078e02cf */
[----:B------:R-:W-:Y:S01]  /*3130*/  LOP3.LUT R4, R4, R17, RZ, 0xfc, !PT ;  /* 0x0000001104047212 */ /* 0x000fe200078efcff */
[----:B------:R-:W-:Y:S01]  /*3140*/  IMAD.SHL.U32 R208, R208, 0x2, RZ ;  /* 0x00000002d0d07824 */ /* 0x000fe200078e00ff */
[----:B------:R-:W-:-:S02]  /*3150*/  SEL R6, R6, 0xffffffe0, !P4 ;  /* 0xffffffe006067807 */ /* 0x000fc40006000000 */
        /* <DEDUP_REMOVED lines=19> */
.L_x_2516:
[----:B---3--:R-:W-:Y:S05]  /*3290*/  BSYNC B0 ;  /* 0x0000000000007941 */ /* 0x008fea0003800000 */
.L_x_2515:
        /* <DEDUP_REMOVED lines=25> */
.L_x_2518:
[----:B------:R-:W-:Y:S05]  /*3430*/  BSYNC B0 ;  /* 0x0000000000007941 */ /* 0x000fea0003800000 */
.L_x_2517:
        /* <DEDUP_REMOVED lines=25> */
.L_x_2520:
[----:B------:R-:W-:Y:S05]  /*35d0*/  BSYNC B0 ;  /* 0x0000000000007941 */ /* 0x000fea0003800000 */
.L_x_2519:
        /* <DEDUP_REMOVED lines=26> */
.L_x_2522:
[----:B------:R-:W-:Y:S05]  /*3780*/  BSYNC B0 ;  /* 0x0000000000007941 */ /* 0x000fea0003800000 */
.L_x_2521:
        /* <DEDUP_REMOVED lines=8> */
[----:B-1----:R-:W-:-:S03]  /*3810*/  IMAD.SHL.U32 R10, R186, 0x40, RZ ;  /* 0x00000040ba0a7824 */ /* 0x002fc600078e00ff */
        /* <DEDUP_REMOVED lines=16> */
.L_x_2524:
[----:B------:R-:W-:Y:S05]  /*3920*/  BSYNC B0 ;  /* 0x0000000000007941 */ /* 0x000fea0003800000 */
.L_x_2523:
        /* <DEDUP_REMOVED lines=26> */
.L_x_2526:
[----:B------:R-:W-:Y:S05]  /*3ad0*/  BSYNC B0 ;  /* 0x0000000000007941 */ /* 0x000fea0003800000 */
.L_x_2525:
        /* <DEDUP_REMOVED lines=26> */
.L_x_2528:
[----:B------:R-:W-:Y:S05]  /*3c80*/  BSYNC B0 ;  /* 0x0000000000007941 */ /* 0x000fea0003800000 */
.L_x_2527:
        /* <DEDUP_REMOVED lines=26> */
.L_x_2530:
[----:B------:R-:W-:Y:S05]  /*3e30*/  BSYNC B0 ;  /* 0x0000000000007941 */ /* 0x000fea0003800000 */
.L_x_2529:
[----:B------:R-:W-:Y:S01]  /*3e40*/  IMAD.SHL.U32 R207, R207, 0x2, RZ ;  /* 0x00000002cfcf7824 */ /* 0x000fe200078e00ff */
[----:B------:R-:W-:Y:S01]  /*3e50*/  LDSM.16.M88.4 R112, [R208] ;  /* 0x00000000d070783b */ /* 0x000fe20000000200 */
[--C-:B------:R-:W-:Y:S01]  /*3e60*/  IMAD R206, R3, 0x2, R208.reuse ;  /* 0x0000000203ce7824 */ /* 0x100fe200078e02d0 */
[----:B------:R-:W-:Y:S01]  /*3e70*/  IMNMX R188, R122, R7, PT ;  /* 0x000000077abc7217 */ /* 0x000fe20003800200 */
[--C-:B------:R-:W-:Y:S01]  /*3e80*/  IMAD R37, R8, 0x2, R207.reuse ;  /* 0x0000000208257824 */ /* 0x100fe200078e02cf */
[----:B------:R-:W5:Y:S01]  /*3e90*/  LDSM.16.M88.4 R68, [R207+0x4000] ;  /* 0x00400000cf44783b */ /* 0x000f620000000200 */
[----:B------:R-:W-:Y:S01]  /*3ea0*/  IMAD R204, R2, 0x2, R208 ;  /* 0x0000000202cc7824 */ /* 0x000fe200078e02d0 */
[----:B------:R-:W-:Y:S01]  /*3eb0*/  IADD3 R5, R207, 0x4000, RZ ;  /* 0x00004000cf057810 */ /* 0x000fe20007ffe0ff */
[----:B------:R-:W-:Y:S01]  /*3ec0*/  IMAD R200, R6, 0x2, R207 ;  /* 0x0000000206c87824 */ /* 0x000fe200078e02cf */
[----:B------:R-:W1:Y:S01]  /*3ed0*/  LDSM.16.M88.4 R24, [R207+0x6800] ;  /* 0x00680000cf18783b */ /* 0x000e620000000200 */
[----:B------:R-:W-:-:S02]  /*3ee0*/  IMAD R203, R2, 0x2, R206 ;  /* 0x0000000202cb7824 */ /* 0x000fc400078e02ce */
[----:B------:R-:W-:Y:S01]  /*3ef0*/  IMAD R205, R8, 0x2, R5 ;  /* 0x0000000208cd7824 */ /* 0x000fe200078e0205 */
[----:B------:R-:W2:Y:S03]  /*3f00*/  LDSM.16.M88.4 R60, [R207+0x4800] ;  /* 0x00480000cf3c783b */ /* 0x000ea60000000200 */
[----:B------:R-:W-:Y:S01]  /*3f10*/  IMAD R202, R6, 0x2, R205 ;  /* 0x0000000206ca7824 */ /* 0x000fe200078e02cd */
[----:B------:R-:W3:Y:S01]  /*3f20*/  LDSM.16.M88.4 R52, [R207+0x5000] ;  /* 0x00500000cf34783b */ /* 0x000ee20000000200 */
[----:B------:R-:W-:-:S03]  /*3f30*/  IMAD.IADD R6, R120, 0x1, R215 ;  /* 0x0000000178067824 */ /* 0x000fc600078e02d7 */
[----:B------:R-:W4:Y:S01]  /*3f40*/  LDSM.16.M88.4 R44, [R207+0x5800] ;  /* 0x00580000cf2c783b */ /* 0x000f220000000200 */
[----:B------:R-:W-:Y:S01]  /*3f50*/  I2F R5, R6 ;  /* 0x0000000600057306 */ /* 0x000fe20000201400 */
[C---:B------:R-:W-:Y:S02]  /*3f60*/  IADD3 R123, R6.reuse, 0x9, RZ ;  /* 0x00000009067b7810 */ /* 0x040fe40007ffe0ff */
[----:B-1----:R-:W1:Y:S01]  /*3f70*/  LDSM.16.M88.4 R32, [R207+0x6000] ;  /* 0x00600000cf20783b */ /* 0x002e620000000200 */
[C---:B------:R-:W-:Y:S02]  /*3f80*/  IADD3 R126, R6.reuse, 0x18, RZ ;  /* 0x00000018067e7810 */ /* 0x040fe40007ffe0ff */
[C---:B------:R-:W-:Y:S01]  /*3f90*/  IADD3 R128, R6.reuse, 0x11, RZ ;  /* 0x0000001106807810 */ /* 0x040fe20007ffe0ff */
[----:B------:R-:W1:Y:S01]  /*3fa0*/  LDSM.16.M88.4 R16, [R207+0x7000] ;  /* 0x00700000cf10783b */ /* 0x000e620000000200 */
[----:B------:R-:W-:Y:S01]  /*3fb0*/  I2F R121, R123 ;  /* 0x0000007b00797306 */ /* 0x000fe20000201400 */
[----:B------:R-:W-:-:S02]  /*3fc0*/  IADD3 R138, R6, 0x21, RZ ;  /* 0x00000021068a7810 */ /* 0x000fc40007ffe0ff */
[----:B------:R-:W1:Y:S01]  /*3fd0*/  LDSM.16.M88.4 R76, [R207+0x7800] ;  /* 0x00780000cf4c783b */ /* 0x000e620000000200 */
[C---:B------:R-:W-:Y:S02]  /*3fe0*/  IADD3 R124, R6.reuse, 0x10, RZ ;  /* 0x00000010067c7810 */ /* 0x040fe40007ffe0ff */
[C---:B------:R-:W-:Y:S01]  /*3ff0*/  IADD3 R132, R6.reuse, 0x20, RZ ;  /* 0x0000002006847810 */ /* 0x040fe20007ffe0ff */
[----:B------:R-:W-:Y:S01]  /*4000*/  LDSM.16.M88.4 R108, [R206] ;  /* 0x00000000ce6c783b */ /* 0x000fe20000000200 */
[----:B------:R-:W-:Y:S01]  /*4010*/  I2F R131, R126 ;  /* 0x0000007e00837306 */ /* 0x000fe20000201400 */
[C---:B------:R-:W-:Y:S02]  /*4020*/  IADD3 R137, R6.reuse, 0x28, RZ ;  /* 0x0000002806897810 */ /* 0x040fe40007ffe0ff */
[----:B------:R-:W1:Y:S01]  /*4030*/  LDSM.16.M88.4 R100, [R37+0x4000] ;  /* 0x004000002564783b */ /* 0x000e620000000200 */
[C---:B------:R-:W-:Y:S02]  /*4040*/  IADD3 R140, R6.reuse, 0x29, RZ ;  /* 0x00000029068c7810 */ /* 0x040fe40007ffe0ff */
[C---:B------:R-:W-:Y:S01]  /*4050*/  IADD3 R142, R6.reuse, 0x30, RZ ;  /* 0x00000030068e7810 */ /* 0x040fe20007ffe0ff */
[----:B------:R-:W1:Y:S01]  /*4060*/  LDSM.16.M88.4 R80, [R37+0x6800] ;  /* 0x006800002550783b */ /* 0x000e620000000200 */
[----:B-----5:R-:W-:Y:S01]  /*4070*/  HMMA.16816.F32 R72, R112, R68, RZ ;  /* 0x000000447048723c */ /* 0x020fe200000018ff */
[----:B------:R-:W-:Y:S01]  /*4080*/  I2F R127, R128 ;  /* 0x00000080007f7306 */ /* 0x000fe20000201400 */
[C---:B------:R-:W-:Y:S01]  /*4090*/  IADD3 R130, R6.reuse, 0x19, RZ ;  /* 0x0000001906827810 */ /* 0x040fe20007ffe0ff */
[----:B------:R-:W5:Y:S01]  /*40a0*/  LDSM.16.M88.4 R92, [R37+0x5000] ;  /* 0x00500000255c783b */ /* 0x000f620000000200 */
[----:B------:R-:W-:-:S02]  /*40b0*/  IADD3 R148, R6, 0x39, RZ ;  /* 0x0000003906947810 */ /* 0x000fc40007ffe0ff */
[----:B------:R-:W-:Y:S01]  /*40c0*/  ISETP.GE.AND P4, PT, R123, R188, PT ;  /* 0x000000bc7b00720c */ /* 0x000fe20003f86270 */
[----:B------:R-:W1:Y:S01]  /*40d0*/  LDSM.16.M88.4 R96, [R37+0x4800] ;  /* 0x004800002560783b */ /* 0x000e620000000200 */
[C---:B------:R-:W-:Y:S01]  /*40e0*/  HMMA.16816.F32 R28, R112.reuse, R24, RZ ;  /* 0x00000018701c723c */ /* 0x040fe200000018ff */
[----:B------:R-:W-:Y:S01]  /*40f0*/  I2F R139, R138 ;  /* 0x0000008a008b7306 */ /* 0x000fe20000201400 */
[C---:B------:R-:W-:Y:S01]  /*4100*/  IADD3 R144, R6.reuse, 0x31, RZ ;  /* 0x0000003106907810 */ /* 0x040fe20007ffe0ff */
[----:B------:R-:W1:Y:S01]  /*4110*/  LDSM.16.M88.4 R88, [R37+0x5800] ;  /* 0x005800002558783b */ /* 0x000e620000000200 */
[C---:B------:R-:W-:Y:S02]  /*4120*/  IADD3 R154, R6.reuse, 0x48, RZ ;  /* 0x00000048069a7810 */ /* 0x040fe40007ffe0ff */
[C---:B------:R-:W-:Y:S01]  /*4130*/  IADD3 R146, R6.reuse, 0x38, RZ ;  /* 0x0000003806927810 */ /* 0x040fe20007ffe0ff */
[----:B------:R-:W1:Y:S01]  /*4140*/  LDSM.16.M88.4 R84, [R37+0x6000] ;  /* 0x006000002554783b */ /* 0x000e620000000200 */
[----:B------:R-:W-:Y:S01]  /*4150*/  HMMA.16816.F32 R68, R112, R70, RZ ;  /* 0x000000467044723c */ /* 0x000fe200000018ff */
[----:B------:R-:W-:Y:S01]  /*4160*/  I2F R125, R124 ;  /* 0x0000007c007d7306 */ /* 0x000fe20000201400 */
[C---:B------:R-:W-:Y:S01]  /*4170*/  IADD3 R190, R6.reuse, 0x68, RZ ;  /* 0x0000006806be7810 */ /* 0x040fe20007ffe0ff */
[----:B------:R-:W-:Y:S01]  /*4180*/  LDSM.16.M88.4 R116, [R37+0x7800] ;  /* 0x007800002574783b */ /* 0x000fe20000000200 */
[----:B------:R-:W-:-:S02]  /*4190*/  IADD3 R162, R6, 0x51, RZ ;  /* 0x0000005106a27810 */ /* 0x000fc40007ffe0ff */
[C---:B------:R-:W-:Y:S01]  /*41a0*/  IADD3 R150, R6.reuse, 0x40, RZ ;  /* 0x0000004006967810 */ /* 0x040fe20007ffe0ff */
[----:B------:R-:W-:Y:S01]  /*41b0*/  LDSM.16.M88.4 R104, [R204] ;  /* 0x00000000cc68783b */ /* 0x000fe20000000200 */
[C---:B------:R-:W-:Y:S01]  /*41c0*/  HMMA.16816.F32 R24, R112.reuse, R26, RZ ;  /* 0x0000001a7018723c */ /* 0x040fe200000018ff */
[----:B------:R-:W-:Y:S01]  /*41d0*/  I2F R133, R132 ;  /* 0x0000008400857306 */ /* 0x000fe20000201400 */
[C---:B------:R-:W-:Y:S01]  /*41e0*/  IADD3 R152, R6.reuse, 0x41, RZ ;  /* 0x0000004106987810 */ /* 0x040fe20007ffe0ff */
[----:B------:R-:W-:Y:S01]  /*41f0*/  LDSM.16.M88.4 R8, [R202] ;  /* 0x00000000ca08783b */ /* 0x000fe20000000200 */
[C---:B------:R-:W-:Y:S02]  /*4200*/  IADD3 R170, R6.reuse, 0x60, RZ ;  /* 0x0000006006aa7810 */ /* 0x040fe40007ffe0ff */
[C---:B------:R-:W-:Y:S01]  /*4210*/  IADD3 R156, R6.reuse, 0x49, RZ ;  /* 0x00000049069c7810 */ /* 0x040fe20007ffe0ff */
[----:B------:R-:W0:Y:S01]  /*4220*/  LDGDEPBAR ;  /* 0x00000000000079af */ /* 0x000e220000000000 */
[----:B--2---:R-:W-:Y:S01]  /*4230*/  HMMA.16816.F32 R64, R112, R60, RZ ;  /* 0x0000003c7040723c */ /* 0x004fe200000018ff */
[----:B------:R-:W-:Y:S01]  /*4240*/  I2F R143, R137 ;  /* 0x00000089008f7306 */ /* 0x000fe20000201400 */
[----:B------:R-:W-:-:S02]  /*4250*/  IADD3 R182, R6, 0x61, RZ ;  /* 0x0000006106b67810 */ /* 0x000fc40007ffe0ff */
[C---:B------:R-:W-:Y:S02]  /*4260*/  IADD3 R192, R6.reuse, 0x69, RZ ;  /* 0x0000006906c07810 */ /* 0x040fe40007ffe0ff */
[C---:B------:R-:W-:Y:S02]  /*4270*/  IADD3 R158, R6.reuse, 0x50, RZ ;  /* 0x00000050069e7810 */ /* 0x040fe40007ffe0ff */
[----:B---3--:R-:W-:Y:S01]  /*4280*/  HMMA.16816.F32 R56, R112, R52, RZ ;  /* 0x000000347038723c */ /* 0x008fe200000018ff */
[----:B------:R-:W-:Y:S01]  /*4290*/  I2F R141, R140 ;  /* 0x0000008c008d7306 */ /* 0x000fe20000201400 */
[C---:B------:R-:W-:Y:S02]  /*42a0*/  IADD3 R166, R6.reuse, 0x58, RZ ;  /* 0x0000005806a67810 */ /* 0x040fe40007ffe0ff */
[C---:B------:R-:W-:Y:S02]  /*42b0*/  IADD3 R198, R6.reuse, 0x78, RZ ;  /* 0x0000007806c67810 */ /* 0x040fe40007ffe0ff */
[----:B------:R-:W-:-:S02]  /*42c0*/  IADD3 R168, R6, 0x59, RZ ;  /* 0x0000005906a87810 */ /* 0x000fc40007ffe0ff */
[C---:B----4-:R-:W-:Y:S01]  /*42d0*/  HMMA.16816.F32 R48, R112.reuse, R44, RZ ;  /* 0x0000002c7030723c */ /* 0x050fe200000018ff */
[----:B------:R-:W-:Y:S01]  /*42e0*/  I2F R145, R142 ;  /* 0x0000008e00917306 */ /* 0x000fe20000201400 */
[C---:B------:R-:W-:Y:S02]  /*42f0*/  IADD3 R194, R6.reuse, 0x70, RZ ;  /* 0x0000007006c27810 */ /* 0x040fe40007ffe0ff */
[C---:B------:R-:W-:Y:S02]  /*4300*/  IADD3 R196, R6.reuse, 0x71, RZ ;  /* 0x0000007106c47810 */ /* 0x040fe40007ffe0ff */
[C---:B------:R-:W-:Y:S02]  /*4310*/  IADD3 R228, R6.reuse, 0x79, RZ ;  /* 0x0000007906e47810 */ /* 0x040fe40007ffe0ff */
[C---:B-1----:R-:W-:Y:S01]  /*4320*/  HMMA.16816.F32 R40, R112.reuse, R32, RZ ;  /* 0x000000207028723c */ /* 0x042fe200000018ff */
[----:B------:R-:W-:Y:S07]  /*4330*/  I2F R129, R130 ;  /* 0x0000008200817306 */ /* 0x000fee0000201400 */
[C---:B------:R-:W-:Y:S01]  /*4340*/  HMMA.16816.F32 R20, R112.reuse, R16, RZ ;  /* 0x000000107014723c */ /* 0x040fe200000018ff */
        /* <DEDUP_REMOVED lines=13> */
[----:B------:R-:W-:Y:S01]  /*4420*/  HMMA.16816.F32 R112, R112, R78, RZ ;  /* 0x0000004e7070723c */ /* 0x000fe200000018ff */
[----:B------:R-:W1:Y:S01]  /*4430*/  LDSM.16.M88.4 R76, [R37+0x7000] ;  /* 0x00700000254c783b */ /* 0x000e620000000200 */
[----:B------:R-:W-:Y:S06]  /*4440*/  I2F R155, R152 ;  /* 0x00000098009b7306 */ /* 0x000fec0000201400 */
[C---:B------:R-:W-:Y:S02]  /*4450*/  HMMA.16816.F32 R72, R108.reuse, R100, R72 ;  /* 0x000000646c48723c */ /* 0x040fe40000001848 */
[----:B------:R-:W-:Y:S06]  /*4460*/  I2F R183, R170 ;  /* 0x000000aa00b77306 */ /* 0x000fec0000201400 */
[C---:B------:R-:W-:Y:S01]  /*4470*/  HMMA.16816.F32 R68, R108.reuse, R102, R68 ;  /* 0x000000666c44723c */ /* 0x040fe20000001844 */
[----:B------:R-:W2:Y:S01]  /*4480*/  LDSM.16.M88.4 R100, [R200+0x4000] ;  /* 0x00400000c864783b */ /* 0x000ea20000000200 */
[----:B------:R-:W-:Y:S06]  /*4490*/  I2F R159, R156 ;  /* 0x0000009c009f7306 */ /* 0x000fec0000201400 */
[C---:B------:R-:W-:Y:S02]  /*44a0*/  HMMA.16816.F32 R28, R108.reuse, R80, R28 ;  /* 0x000000506c1c723c */ /* 0x040fe4000000181c */
[----:B------:R-:W-:Y:S06]  /*44b0*/  I2F R189, R182 ;  /* 0x000000b600bd7306 */ /* 0x000fec0000201400 */
[C---:B------:R-:W-:Y:S01]  /*44c0*/  HMMA.16816.F32 R24, R108.reuse, R82, R24 ;  /* 0x000000526c18723c */ /* 0x040fe20000001818 */
[----:B------:R-:W3:Y:S01]  /*44d0*/  LDSM.16.M88.4 R80, [R200+0x6800] ;  /* 0x00680000c850783b */ /* 0x000ee20000000200 */
[----:B------:R-:W-:Y:S06]  /*44e0*/  I2F R193, R192 ;  /* 0x000000c000c17306 */ /* 0x000fec0000201400 */
[C---:B-----5:R-:W-:Y:S02]  /*44f0*/  HMMA.16816.F32 R56, R108.reuse, R92, R56 ;  /* 0x0000005c6c38723c */ /* 0x060fe40000001838 */
[----:B------:R-:W-:Y:S06]  /*4500*/  I2F R161, R158 ;  /* 0x0000009e00a17306 */ /* 0x000fec0000201400 */
[C---:B------:R-:W-:Y:S01]  /*4510*/  HMMA.16816.F32 R52, R108.reuse, R94, R52 ;  /* 0x0000005e6c34723c */ /* 0x040fe20000001834 */
[----:B------:R-:W4:Y:S01]  /*4520*/  LDSM.16.M88.4 R92, [R200+0x5000] ;  /* 0x00500000c85c783b */ /* 0x000f220000000200 */
[----:B------:R-:W-:Y:S06]  /*4530*/  I2F R169, R166 ;  /* 0x000000a600a97306 */ /* 0x000fec0000201400 */
[C---:B------:R-:W-:Y:S02]  /*4540*/  HMMA.16816.F32 R64, R108.reuse, R96, R64 ;  /* 0x000000606c40723c */ /* 0x040fe40000001840 */
[----:B------:R-:W-:Y:S06]  /*4550*/  I2F R199, R198 ;  /* 0x000000c600c77306 */ /* 0x000fec0000201400 */
[C---:B------:R-:W-:Y:S01]  /*4560*/  HMMA.16816.F32 R60, R108.reuse, R98, R60 ;  /* 0x000000626c3c723c */ /* 0x040fe2000000183c */
[----:B------:R-:W-:Y:S01]  /*4570*/  LDSM.16.M88.4 R96, [R200+0x4800] ;  /* 0x00480000c860783b */ /* 0x000fe20000000200 */
        /* <DEDUP_REMOVED lines=9> */
[----:B------:R-:W-:Y:S07]  /*4610*/  LDSM.16.M88.4 R84, [R200+0x6000] ;  /* 0x00600000c854783b */ /* 0x000fee0000000200 */
[C---:B-1----:R-:W-:Y:S08]  /*4620*/  HMMA.16816.F32 R20, R108.reuse, R76, R20 ;  /* 0x0000004c6c14723c */ /* 0x042ff00000001814 */
[C---:B------:R-:W-:Y:S01]  /*4630*/  HMMA.16816.F32 R16, R108.reuse, R78, R16 ;  /* 0x0000004e6c10723c */ /* 0x040fe20000001810 */
[----:B------:R-:W-:Y:S07]  /*4640*/  LDSM.16.M88.4 R76, [R200+0x7000] ;  /* 0x00700000c84c783b */ /* 0x000fee0000000200 */
[C---:B------:R-:W-:Y:S08]  /*4650*/  HMMA.16816.F32 R12, R108.reuse, R116, R12 ;  /* 0x000000746c0c723c */ /* 0x040ff0000000180c */
[----:B------:R-:W-:Y:S01]  /*4660*/  HMMA.16816.F32 R112, R108, R118, R112 ;  /* 0x000000766c70723c */ /* 0x000fe20000001870 */
[----:B------:R-:W1:Y:S04]  /*4670*/  LDSM.16.M88.4 R108, [R203] ;  /* 0x00000000cb6c783b */ /* 0x000e680000000200 */
[----:B------:R-:W-:Y:S03]  /*4680*/  LDSM.16.M88.4 R116, [R200+0x7800] ;  /* 0x00780000c874783b */ /* 0x000fe60000000200 */
[C---:B--2---:R-:W-:Y:S08]  /*4690*/  HMMA.16816.F32 R72, R104.reuse, R100, R72 ;  /* 0x000000646848723c */ /* 0x044ff00000001848 */
[C---:B------:R-:W-:Y:S01]  /*46a0*/  HMMA.16816.F32 R68, R104.reuse, R102, R68 ;  /* 0x000000666844723c */ /* 0x040fe20000001844 */
[----:B------:R-:W-:Y:S07]  /*46b0*/  LDSM.16.M88.4 R100, [R202+0x800] ;  /* 0x00080000ca64783b */ /* 0x000fee0000000200 */
[C---:B---3--:R-:W-:Y:S08]  /*46c0*/  HMMA.16816.F32 R28, R104.reuse, R80, R28 ;  /* 0x00000050681c723c */ /* 0x048ff0000000181c */
[C---:B------:R-:W-:Y:S01]  /*46d0*/  HMMA.16816.F32 R24, R104.reuse, R82, R24 ;  /* 0x000000526818723c */ /* 0x040fe20000001818 */
[----:B------:R-:W2:Y:S07]  /*46e0*/  LDSM.16.M88.4 R80, [R202+0x1000] ;  /* 0x00100000ca50783b */ /* 0x000eae0000000200 */
[C---:B----4-:R-:W-:Y:S08]  /*46f0*/  HMMA.16816.F32 R56, R104.reuse, R92, R56 ;  /* 0x0000005c6838723c */ /* 0x050ff00000001838 */
[----:B------:R-:W-:Y:S01]  /*4700*/  HMMA.16816.F32 R52, R104, R94, R52 ;  /* 0x0000005e6834723c */ /* 0x000fe20000001834 */
[----:B------:R-:W-:Y:S07]  /*4710*/  LDSM.16.M88.4 R92, [R37+0x8000] ;  /* 0x00800000255c783b */ /* 0x000fee0000000200 */
[C---:B-1----:R-:W-:Y:S08]  /*4720*/  HMMA.16816.F32 R72, R108.reuse, R8, R72 ;  /* 0x000000086c48723c */ /* 0x042ff00000001848 */
[----:B------:R-:W-:Y:S01]  /*4730*/  HMMA.16816.F32 R68, R108, R10, R68 ;  /* 0x0000000a6c44723c */ /* 0x000fe20000001844 */
[----:B------:R-:W1:Y:S07]  /*4740*/  LDSM.16.M88.4 R8, [R202+0x1800] ;  /* 0x00180000ca08783b */ /* 0x000e6e0000000200 */
[C---:B------:R-:W-:Y:S08]  /*4750*/  HMMA.16816.F32 R20, R104.reuse, R76, R20 ;  /* 0x0000004c6814723c */ /* 0x040ff00000001814 */
[C---:B------:R-:W-:Y:S01]  /*4760*/  HMMA.16816.F32 R16, R104.reuse, R78, R16 ;  /* 0x0000004e6810723c */ /* 0x040fe20000001810 */
[----:B------:R-:W3:Y:S07]  /*4770*/  LDSM.16.M88.4 R76, [R202+0x2000] ;  /* 0x00200000ca4c783b */ /* 0x000eee0000000200 */
        /* <DEDUP_REMOVED lines=8> */
[----:B------:R-:W-:Y:S07]  /*4800*/  LDSM.16.M88.4 R84, [R202+0x3800] ;  /* 0x00380000ca54783b */ /* 0x000fee0000000200 */
[C---:B-1----:R-:W-:Y:S08]  /*4810*/  HMMA.16816.F32 R48, R108.reuse, R8, R48 ;  /* 0x000000086c30723c */ /* 0x042ff00000001830 */
[C---:B------:R-:W-:Y:S01]  /*4820*/  HMMA.16816.F32 R44, R108.reuse, R10, R44 ;  /* 0x0000000a6c2c723c */ /* 0x040fe2000000182c */
[----:B------:R-:W1:Y:S07]  /*4830*/  LDSM.16.M88.4 R8, [R202+0x3000] ;  /* 0x00300000ca08783b */ /* 0x000e6e0000000200 */
[C---:B---3--:R-:W-:Y:S08]  /*4840*/  HMMA.16816.F32 R40, R108.reuse, R76, R40 ;  /* 0x0000004c6c28723c */ /* 0x048ff00000001828 */
[C---:B------:R-:W-:Y:S08]  /*4850*/  HMMA.16816.F32 R32, R108.reuse, R78, R32 ;  /* 0x0000004e6c20723c */ /* 0x040ff00000001820 */
[----:B--2---:R-:W-:Y:S01]  /*4860*/  HMMA.16816.F32 R76, R108, R80, R28 ;  /* 0x000000506c4c723c */ /* 0x004fe2000000181c */
[----:B------:R-:W2:Y:S07]  /*4870*/  LDSM.16.M88.4 R28, [R208+0x2000] ;  /* 0x00200000d01c783b */ /* 0x000eae0000000200 */
[C---:B------:R-:W-:Y:S08]  /*4880*/  HMMA.16816.F32 R64, R104.reuse, R96, R64 ;  /* 0x000000606840723c */ /* 0x040ff00000001840 */
[----:B------:R-:W-:Y:S08]  /*4890*/  HMMA.16816.F32 R60, R104, R98, R60 ;  /* 0x00000062683c723c */ /* 0x000ff0000000183c */
[----:B------:R-:W-:Y:S01]  /*48a0*/  HMMA.16816.F32 R24, R108, R82, R24 ;  /* 0x000000526c18723c */ /* 0x000fe20000001818 */
[----:B------:R-:W3:Y:S07]  /*48b0*/  LDSM.16.M88.4 R80, [R207+0x8800] ;  /* 0x00880000cf50783b */ /* 0x000eee0000000200 */
[C---:B------:R-:W-:Y:S07]  /*48c0*/  HMMA.16816.F32 R12, R104.reuse, R116, R12 ;  /* 0x00000074680c723c */ /* 0x040fee000000180c */
[----:B------:R-:W-:Y:S01]  /*48d0*/  IADD3 R116, R6, 0x1, RZ ;  /* 0x0000000106747810 */ /* 0x000fe20007ffe0ff */
[----:B------:R-:W-:Y:S03]  /*48e0*/  HMMA.16816.F32 R112, R104, R118, R112 ;  /* 0x000000766870723c */ /* 0x000fe60000001870 */
[----:B------:R-:W-:Y:S01]  /*48f0*/  I2F R119, R116 ;  /* 0x0000007400777306 */ /* 0x000fe20000201400 */
[----:B------:R-:W-:-:S03]  /*4900*/  ISETP.GE.AND P6, PT, R116, R188, PT ;  /* 0x000000bc7400720c */ /* 0x000fc60003fc6270 */
[----:B------:R-:W-:Y:S01]  /*4910*/  IADD3 R118, R6, 0x8, RZ ;  /* 0x0000000806767810 */ /* 0x000fe20007ffe0ff */
[----:B-1----:R-:W-:Y:S03]  /*4920*/  HMMA.16816.F32 R20, R108, R8, R20 ;  /* 0x000000086c14723c */ /* 0x002fe60000001814 */
[----:B------:R-:W-:Y:S01]  /*4930*/  I2F R117, R118 ;  /* 0x0000007600757306 */ /* 0x000fe20000201400 */
[----:B------:R-:W-:-:S04]  /*4940*/  ISETP.GE.AND P5, PT, R118, R188, PT ;  /* 0x000000bc7600720c */ /* 0x000fc80003fa6270 */
[C---:B------:R-:W-:Y:S01]  /*4950*/  HMMA.16816.F32 R16, R108.reuse, R10, R16 ;  /* 0x0000000a6c10723c */ /* 0x040fe20000001810 */
[----:B------:R-:W1:Y:S07]  /*4960*/  LDSM.16.M88.4 R8, [R206+0x2000] ;  /* 0x00200000ce08783b */ /* 0x000e6e0000000200 */
[----:B------:R-:W-:Y:S08]  /*4970*/  HMMA.16816.F32 R64, R108, R100, R64 ;  /* 0x000000646c40723c */ /* 0x000ff00000001840 */
[C---:B--2---:R-:W-:Y:S08]  /*4980*/  HMMA.16816.F32 R72, R28.reuse, R88, R72 ;  /* 0x000000581c48723c */ /* 0x044ff00000001848 */
[----:B------:R-:W-:Y:S01]  /*4990*/  HMMA.16816.F32 R96, R28, R90, R68 ;  /* 0x0000005a1c60723c */ /* 0x000fe20000001844 */
[----:B------:R-:W-:Y:S04]  /*49a0*/  LDSM.16.M88.4 R68, [R204+0x2000] ;  /* 0x00200000cc44783b */ /* 0x000fe80000000200 */
[----:B------:R-:W-:Y:S03]  /*49b0*/  LDSM.16.M88.4 R88, [R200+0x8000] ;  /* 0x00800000c858783b */ /* 0x000fe60000000200 */
[C---:B------:R-:W-:Y:S01]  /*49c0*/  HMMA.16816.F32 R60, R108.reuse, R102, R60 ;  /* 0x000000666c3c723c */ /* 0x040fe2000000183c */
[----:B------:R-:W2:Y:S07]  /*49d0*/  LDSM.16.M88.4 R100, [R37+0x8800] ;  /* 0x008800002564783b */ /* 0x000eae0000000200 */
[C---:B------:R-:W-:Y:S08]  /*49e0*/  HMMA.16816.F32 R12, R108.reuse, R84, R12 ;  /* 0x000000546c0c723c */ /* 0x040ff0000000180c */
[----:B------:R-:W-:Y:S01]  /*49f0*/  HMMA.16816.F32 R112, R108, R86, R112 ;  /* 0x000000566c70723c */ /* 0x000fe20000001870 */
[----:B------:R-:W4:Y:S04]  /*4a00*/  LDSM.16.M88.4 R84, [R207+0x9000] ;  /* 0x00900000cf54783b */ /* 0x000f280000000200 */
[----:B------:R-:W5:Y:S03]  /*4a10*/  LDSM.16.M88.4 R108, [R207+0x9800] ;  /* 0x00980000cf6c783b */ /* 0x000f660000000200 */
[----:B---3--:R-:W-:Y:S08]  /*4a20*/  HMMA.16816.F32 R64, R28, R80, R64 ;  /* 0x000000501c40723c */ /* 0x008ff00000001840 */
[C---:B-1----:R-:W-:Y:S08]  /*4a30*/  HMMA.16816.F32 R72, R8.reuse, R92, R72 ;  /* 0x0000005c0848723c */ /* 0x042ff00000001848 */
[----:B------:R-:W-:Y:S01]  /*4a40*/  HMMA.16816.F32 R96, R8, R94, R96 ;  /* 0x0000005e0860723c */ /* 0x000fe20000001860 */
[----:B------:R-:W1:Y:S07]  /*4a50*/  LDSM.16.M88.4 R92, [R200+0x8800] ;  /* 0x00880000c85c783b */ /* 0x000e6e0000000200 */
[----:B------:R-:W-:Y:S01]  /*4a60*/  HMMA.16816.F32 R104, R28, R82, R60 ;  /* 0x000000521c68723c */ /* 0x000fe2000000183c */
[----:B------:R-:W-:Y:S04]  /*4a70*/  LDSM.16.M88.4 R60, [R203+0x2000] ;  /* 0x00200000cb3c783b */ /* 0x000fe80000000200 */
[----:B------:R-:W3:Y:S03]  /*4a80*/  LDSM.16.M88.4 R80, [R202+0x4000] ;  /* 0x00400000ca50783b */ /* 0x000ee60000000200 */
[----:B--2---:R-:W-:Y:S08]  /*4a90*/  HMMA.16816.F32 R64, R8, R100, R64 ;  /* 0x000000640840723c */ /* 0x004ff00000001840 */
[----:B----4-:R-:W-:Y:S08]  /*4aa0*/  HMMA.16816.F32 R56, R28, R84, R56 ;  /* 0x000000541c38723c */ /* 0x010ff00000001838 */
[----:B------:R-:W-:Y:S08]  /*4ab0*/  HMMA.16816.F32 R72, R68, R88, R72 ;  /* 0x000000584448723c */ /* 0x000ff00000001848 */
[----:B------:R-:W-:Y:S01]  /*4ac0*/  HMMA.16816.F32 R52, R28, R86, R52 ;  /* 0x000000561c34723c */ /* 0x000fe20000001834 */
[----:B------:R-:W2:Y:S07]  /*4ad0*/  LDSM.16.M88.4 R84, [R37+0x9000] ;  /* 0x009000002554783b */ /* 0x000eae0000000200 */
[----:B------:R-:W-:Y:S08]  /*4ae0*/  HMMA.16816.F32 R96, R68, R90, R96 ;  /* 0x0000005a4460723c */ /* 0x000ff00000001860 */
[----:B-----5:R-:W-:Y:S01]  /*4af0*/  HMMA.16816.F32 R88, R28, R108, R48 ;  /* 0x0000006c1c58723c */ /* 0x020fe20000001830 */
[----:B------:R-:W4:Y:S07]  /*4b00*/  LDSM.16.M88.4 R48, [R202+0x4800] ;  /* 0x00480000ca30783b */ /* 0x000f2e0000000200 */
[----:B------:R-:W-:Y:S01]  /*4b10*/  HMMA.16816.F32 R104, R8, R102, R104 ;  /* 0x000000660868723c */ /* 0x000fe20000001868 */
[----:B------:R-:W-:Y:S07]  /*4b20*/  LDSM.16.M88.4 R100, [R207+0xa000] ;  /* 0x00a00000cf64783b */ /* 0x000fee0000000200 */
[----:B-1----:R-:W-:Y:S08]  /*4b30*/  HMMA.16816.F32 R64, R68, R92, R64 ;  /* 0x0000005c4440723c */ /* 0x002ff00000001840 */
[C---:B---3--:R-:W-:Y:S08]  /*4b40*/  HMMA.16816.F32 R72, R60.reuse, R80, R72 ;  /* 0x000000503c48723c */ /* 0x048ff00000001848 */
[----:B------:R-:W-:Y:S01]  /*4b50*/  HMMA.16816.F32 R96, R60, R82, R96 ;  /* 0x000000523c60723c */ /* 0x000fe20000001860 */
[----:B------:R-:W1:Y:S07]  /*4b60*/  LDSM.16.M88.4 R80, [R200+0x9000] ;  /* 0x00900000c850783b */ /* 0x000e6e0000000200 */
[----:B------:R-:W-:Y:S01]  /*4b70*/  HMMA.16816.F32 R104, R68, R94, R104 ;  /* 0x0000005e4468723c */ /* 0x000fe20000001868 */
[----:B------:R-:W3:Y:S07]  /*4b80*/  LDSM.16.M88.4 R92, [R37+0x9800] ;  /* 0x00980000255c783b */ /* 0x000eee0000000200 */
[----:B--2---:R-:W-:Y:S01]  /*4b90*/  HMMA.16816.F32 R56, R8, R84, R56 ;  /* 0x000000540838723c */ /* 0x004fe20000001838 */
[----:B------:R-:W-:-:S02]  /*4ba0*/  FMUL.FTZ R229, R72, c[0x0][0x2ec] ;  /* 0x0000bb0048e57a20 */ /* 0x000fc40000410000 */
[----:B------:R-:W-:-:S04]  /*4bb0*/  FMUL.FTZ R160, R73, c[0x0][0x2ec] ;  /* 0x0000bb0049a07a20 */ /* 0x000fc80000410000 */
[----:B------:R-:W-:Y:S01]  /*4bc0*/  FMUL.FTZ R84, R74, c[0x0][0x2ec] ;  /* 0x0000bb004a547a20 */ /* 0x000fe20000410000 */
[----:B----4-:R-:W-:Y:S01]  /*4bd0*/  HMMA.16816.F32 R64, R60, R48, R64 ;  /* 0x000000303c40723c */ /* 0x010fe20000001840 */
[----:B------:R-:W-:Y:S01]  /*4be0*/  FMUL.FTZ R85, R75, c[0x0][0x2ec] ;  /* 0x0000bb004b557a20 */ /* 0x000fe20000410000 */
[----:B------:R-:W-:Y:S01]  /*4bf0*/  MUFU.TANH R160, R160 ;  /* 0x000000a000a07308 */ /* 0x000fe20000002400 */
[----:B------:R-:W-:Y:S01]  /*4c00*/  LDSM.16.M88.4 R72, [R207+0xa800] ;  /* 0x00a80000cf48783b */ /* 0x000fe20000000200 */
[----:B------:R-:W-:Y:S02]  /*4c10*/  FMUL.FTZ R96, R96, c[0x0][0x2ec] ;  /* 0x0000bb0060607a20 */ /* 0x000fe40000410000 */
[----:B------:R-:W-:Y:S02]  /*4c20*/  FMUL.FTZ R97, R97, c[0x0][0x2ec] ;  /* 0x0000bb0061617a20 */ /* 0x000fe40000410000 */
[----:B------:R-:W-:Y:S01]  /*4c30*/  HMMA.16816.F32 R44, R28, R110, R44 ;  /* 0x0000006e1c2c723c */ /* 0x000fe2000000182c */
[----:B------:R-:W2:Y:S01]  /*4c40*/  LDSM.16.M88.4 R108, [R202+0x5000] ;  /* 0x00500000ca6c783b */ /* 0x000ea20000000200 */
[----:B------:R-:W-:Y:S01]  /*4c50*/  MUFU.TANH R96, R96 ;  /* 0x0000006000607308 */ /* 0x000fe20000002400 */
[----:B------:R-:W-:-:S02]  /*4c60*/  FMUL.FTZ R99, R99, c[0x0][0x2ec] ;  /* 0x0000bb0063637a20 */ /* 0x000fc40000410000 */
[----:B------:R-:W-:-:S03]  /*4c70*/  FMUL.FTZ R98, R98, c[0x0][0x2ec] ;  /* 0x0000bb0062627a20 */ /* 0x000fc60000410000 */
[----:B------:R-:W-:Y:S01]  /*4c80*/  HMMA.16816.F32 R104, R60, R50, R104 ;  /* 0x000000323c68723c */ /* 0x000fe20000001868 */
[----:B------:R-:W4:Y:S01]  /*4c90*/  LDSM.16.M88.4 R48, [R200+0x9800] ;  /* 0x00980000c830783b */ /* 0x000f220000000200 */
[----:B------:R-:W-:Y:S06]  /*4ca0*/  MUFU.TANH R85, R85 ;  /* 0x0000005500557308 */ /* 0x000fec0000002400 */
[----:B-1----:R-:W-:Y:S01]  /*4cb0*/  HMMA.16816.F32 R56, R68, R80, R56 ;  /* 0x000000504438723c */ /* 0x002fe20000001838 */
[----:B------:R-:W-:Y:S01]  /*4cc0*/  FMUL.FTZ R64, R64, c[0x0][0x2ec] ;  /* 0x0000bb0040407a20 */ /* 0x000fe20000410000 */
[----:B------:R-:W-:Y:S06]  /*4cd0*/  MUFU.TANH R97, R97 ;  /* 0x0000006100617308 */ /* 0x000fec0000002400 */
[C---:B------:R-:W-:Y:S02]  /*4ce0*/  HMMA.16816.F32 R40, R28.reuse, R100, R40 ;  /* 0x000000641c28723c */ /* 0x040fe40000001828 */
[----:B------:R1:W-:Y:S06]  /*4cf0*/  MUFU.TANH R100, R64 ;  /* 0x0000004000647308 */ /* 0x0003ec0000002400 */
[----:B------:R-:W-:Y:S01]  /*4d00*/  HMMA.16816.F32 R32, R28, R102, R32 ;  /* 0x000000661c20723c */ /* 0x000fe20000001820 */
[----:B------:R-:W-:Y:S01]  /*4d10*/  FMUL.FTZ R101, R104, c[0x0][0x2ec] ;  /* 0x0000bb0068657a20 */ /* 0x000fe20000410000 */
[----:B------:R-:W-:Y:S05]  /*4d20*/  MUFU.TANH R99, R99 ;  /* 0x0000006300637308 */ /* 0x000fea0000002400 */
[----:B------:R-:W-:Y:S01]  /*4d30*/  FMUL.FTZ R103, R66, c[0x0][0x2ec] ;  /* 0x0000bb0042677a20 */ /* 0x000fe20000410000 */
[----:B------:R-:W-:Y:S01]  /*4d40*/  HMMA.16816.F32 R52, R8, R86, R52 ;  /* 0x000000560834723c */ /* 0x000fe20000001834 */
[----:B------:R-:W-:Y:S01]  /*4d50*/  FMUL.FTZ R102, R105, c[0x0][0x2ec] ;  /* 0x0000bb0069667a20 */ /* 0x000fe20000410000 */
[----:B------:R-:W-:Y:S01]  /*4d60*/  MUFU.TANH R98, R98 ;  /* 0x0000006200627308 */ /* 0x000fe20000002400 */
[----:B------:R-:W-:-:S04]  /*4d70*/  FMUL.FTZ R105, R107, c[0x0][0x2ec] ;  /* 0x0000bb006b697a20 */ /* 0x000fc80000410000 */
[----:B------:R-:W-:Y:S01]  /*4d80*/  FMUL.FTZ R86, R65, c[0x0][0x2ec] ;  /* 0x0000bb0041567a20 */ /* 0x000fe20000410000 */
[C---:B---3--:R-:W-:Y:S01]  /*4d90*/  HMMA.16816.F32 R88, R8.reuse, R92, R88 ;  /* 0x0000005c0858723c */ /* 0x048fe20000001858 */
[----:B------:R-:W-:Y:S01]  /*4da0*/  FMUL.FTZ R87, R67, c[0x0][0x2ec] ;  /* 0x0000bb0043577a20 */ /* 0x000fe20000410000 */
[----:B------:R-:W-:Y:S01]  /*4db0*/  MUFU.TANH R101, R101 ;  /* 0x0000006500657308 */ /* 0x000fe20000002400 */
[----:B-1----:R-:W1:Y:S05]  /*4dc0*/  LDSM.16.M88.4 R64, [R37+0xa000] ;  /* 0x00a000002540783b */ /* 0x002e6a0000000200 */
[----:B------:R-:W-:Y:S01]  /*4dd0*/  HMMA.16816.F32 R92, R8, R94, R44 ;  /* 0x0000005e085c723c */ /* 0x000fe2000000182c */
[----:B------:R-:W3:Y:S01]  /*4de0*/  LDSM.16.M88.4 R44, [R202+0x5800] ;  /* 0x00580000ca2c783b */ /* 0x000ee20000000200 */
[----:B------:R-:W-:Y:S06]  /*4df0*/  MUFU.TANH R86, R86 ;  /* 0x0000005600567308 */ /* 0x000fec0000002400 */
[----:B--2---:R-:W-:Y:S02]  /*4e00*/  HMMA.16816.F32 R56, R60, R108, R56 ;  /* 0x0000006c3c38723c */ /* 0x004fe40000001838 */
[----:B------:R-:W2:Y:S05]  /*4e10*/  MUFU.TANH R87, R87 ;  /* 0x0000005700577308 */ /* 0x000eaa0000002400 */
[----:B------:R-:W-:Y:S01]  /*4e20*/  FMUL.FTZ R108, R106, c[0x0][0x2ec] ;  /* 0x0000bb006a6c7a20 */ /* 0x000fe20000410000 */
[C---:B----4-:R-:W-:Y:S02]  /*4e30*/  HMMA.16816.F32 R88, R68.reuse, R48, R88 ;  /* 0x000000304458723c */ /* 0x050fe40000001858 */
[----:B------:R-:W-:Y:S06]  /*4e40*/  MUFU.TANH R103, R103 ;  /* 0x0000006700677308 */ /* 0x000fec0000002400 */
[----:B------:R-:W-:Y:S01]  /*4e50*/  HMMA.16816.F32 R92, R68, R50, R92 ;  /* 0x00000032445c723c */ /* 0x000fe2000000185c */
[----:B------:R-:W4:Y:S01]  /*4e60*/  LDSM.16.M88.4 R48, [R207+0xb000] ;  /* 0x00b00000cf30783b */ /* 0x000f220000000200 */
[----:B------:R-:W-:Y:S01]  /*4e70*/  MUFU.TANH R108, R108 ;  /* 0x0000006c006c7308 */ /* 0x000fe20000002400 */
[----:B--2---:R-:W-:-:S05]  /*4e80*/  FFMA.FTZ R87, R0, R127, R87 ;  /* 0x0000007f00577223 */ /* 0x004fca0000010057 */
[----:B------:R-:W-:Y:S01]  /*4e90*/  HMMA.16816.F32 R52, R68, R82, R52 ;  /* 0x000000524434723c */ /* 0x000fe20000001834 */
[----:B------:R-:W2:Y:S01]  /*4ea0*/  LDSM.16.M88.4 R80, [R200+0xa000] ;  /* 0x00a00000c850783b */ /* 0x000ea20000000200 */
[----:B------:R-:W-:Y:S01]  /*4eb0*/  FMUL.FTZ R56, R56, c[0x0][0x2ec] ;  /* 0x0000bb0038387a20 */ /* 0x000fe20000410000 */
[----:B------:R-:W-:Y:S01]  /*4ec0*/  MUFU.TANH R102, R102 ;  /* 0x0000006600667308 */ /* 0x000fe20000002400 */
[----:B------:R-:W-:-:S04]  /*4ed0*/  FMUL.FTZ R104, R57, c[0x0][0x2ec] ;  /* 0x0000bb0039687a20 */ /* 0x000fc80000410000 */
[----:B-1----:R-:W-:Y:S03]  /*4ee0*/  HMMA.16816.F32 R40, R8, R64, R40 ;  /* 0x000000400828723c */ /* 0x002fe60000001828 */
[----:B------:R1:W5:Y:S04]  /*4ef0*/  MUFU.TANH R106, R56 ;  /* 0x00000038006a7308 */ /* 0x0003680000002400 */
[----:B------:R-:W-:Y:S01]  /*4f00*/  FMUL.FTZ R64, R58, c[0x0][0x2ec] ;  /* 0x0000bb003a407a20 */ /* 0x000fe20000410000 */
[----:B------:R-:W-:Y:S01]  /*4f10*/  HMMA.16816.F32 R76, R28, R72, R76 ;  /* 0x000000481c4c723c */ /* 0x000fe2000000184c */
[----:B------:R-:W-:Y:S02]  /*4f20*/  FMUL.FTZ R65, R59, c[0x0][0x2ec] ;  /* 0x0000bb003b417a20 */ /* 0x000fe40000410000 */
[----:B------:R-:W3:Y:S05]  /*4f30*/  MUFU.TANH R104, R104 ;  /* 0x0000006800687308 */ /* 0x000eea0000002400 */
[----:B------:R-:W-:Y:S01]  /*4f40*/  HMMA.16816.F32 R32, R8, R66, R32 ;  /* 0x000000420820723c */ /* 0x000fe20000001820 */
[----:B-1----:R-:W1:Y:S02]  /*4f50*/  LDSM.16.M88.4 R56, [R37+0xa800] ;  /* 0x00a800002538783b */ /* 0x002e640000000200 */
[----:B------:R-:W2:Y:S01]  /*4f60*/  MUFU.TANH R65, R65 ;  /* 0x0000004100417308 */ /* 0x000ea20000002400 */
[----:B-----5:R-:W-:-:S04]  /*4f70*/  FFMA.FTZ R106, R0, R133, R106 ;  /* 0x00000085006a7223 */ /* 0x020fc8000001006a */
[----:B------:R-:W-:Y:S01]  /*4f80*/  HMMA.16816.F32 R72, R28, R74, R24 ;  /* 0x0000004a1c48723c */ /* 0x000fe20000001818 */
[----:B------:R-:W5:Y:S01]  /*4f90*/  LDSM.16.M88.4 R24, [R202+0x6000] ;  /* 0x00600000ca18783b */ /* 0x000f620000000200 */
[CC--:B---3--:R-:W-:Y:S01]  /*4fa0*/  FFMA.FTZ R104, R0.reuse, R139.reuse, R104 ;  /* 0x0000008b00687223 */ /* 0x0c8fe20000010068 */
[----:B------:R-:W3:Y:S05]  /*4fb0*/  MUFU.TANH R64, R64 ;  /* 0x0000004000407308 */ /* 0x000eea0000002400 */
[----:B------:R-:W-:Y:S03]  /*4fc0*/  HMMA.16816.F32 R88, R60, R44, R88 ;  /* 0x0000002c3c58723c */ /* 0x000fe60000001858 */
[----:B------:R-:W1:Y:S01]  /*4fd0*/  MUFU.TANH R105, R105 ;  /* 0x0000006900697308 */ /* 0x000e620000002400 */
[----:B--2---:R-:W-:-:S04]  /*4fe0*/  FFMA.FTZ R65, R0, R139, R65 ;  /* 0x0000008b00417223 */ /* 0x004fc80000010041 */
[----:B------:R-:W-:Y:S01]  /*4ff0*/  HMMA.16816.F32 R92, R60, R46, R92 ;  /* 0x0000002e3c5c723c */ /* 0x000fe2000000185c */
[C---:B---3--:R-:W-:Y:S02]  /*5000*/  FFMA.FTZ R64, R0.reuse, R133, R64 ;  /* 0x0000008500407223 */ /* 0x048fe40000010040 */
[----:B------:R-:W-:Y:S05]  /*5010*/  MUFU.TANH R229, R229 ;  /* 0x000000e500e57308 */ /* 0x000fea0000002400 */
[----:B----4-:R-:W-:Y:S01]  /*5020*/  HMMA.16816.F32 R44, R28, R48, R20 ;  /* 0x000000301c2c723c */ /* 0x010fe20000001814 */
[----:B------:R-:W2:Y:S02]  /*5030*/  LDSM.16.M88.4 R20, [R200+0xa800] ;  /* 0x00a80000c814783b */ /* 0x000ea40000000200 */
[----:B------:R-:W-:Y:S04]  /*5040*/  MUFU.TANH R84, R84 ;  /* 0x0000005400547308 */ /* 0x000fe80000002400 */
[----:B------:R-:W-:Y:S01]  /*5050*/  FFMA.FTZ R49, R0, R117, R98 ;  /* 0x0000007500317223 */ /* 0x000fe20000010062 */
[----:B------:R-:W-:Y:S01]  /*5060*/  HMMA.16816.F32 R40, R68, R80, R40 ;  /* 0x000000504428723c */ /* 0x000fe20000001828 */
[----:B------:R-:W-:-:S02]  /*5070*/  FMUL.FTZ R90, R90, c[0x0][0x2ec] ;  /* 0x0000bb005a5a7a20 */ /* 0x000fc40000410000 */
[----:B------:R-:W-:Y:S02]  /*5080*/  FMUL.FTZ R67, R88, c[0x0][0x2ec] ;  /* 0x0000bb0058437a20 */ /* 0x000fe40000410000 */
[----:B------:R3:W4:Y:S01]  /*5090*/  MUFU.TANH R163, R90 ;  /* 0x0000005a00a37308 */ /* 0x0007220000002400 */
[----:B------:R-:W-:Y:S02]  /*50a0*/  FMUL.FTZ R91, R91, c[0x0][0x2ec] ;  /* 0x0000bb005b5b7a20 */ /* 0x000fe40000410000 */
[----:B------:R-:W-:Y:S01]  /*50b0*/  HMMA.16816.F32 R32, R68, R82, R32 ;  /* 0x000000524420723c */ /* 0x000fe20000001820 */
[----:B------:R-:W-:Y:S02]  /*50c0*/  FMUL.FTZ R92, R92, c[0x0][0x2ec] ;  /* 0x0000bb005c5c7a20 */ /* 0x000fe40000410000 */
[----:B------:R-:W-:Y:S02]  /*50d0*/  FMUL.FTZ R93, R93, c[0x0][0x2ec] ;  /* 0x0000bb005d5d7a20 */ /* 0x000fe40000410000 */
[----:B------:R-:W-:Y:S01]  /*50e0*/  MUFU.TANH R67, R67 ;  /* 0x0000004300437308 */ /* 0x000fe20000002400 */
[----:B------:R-:W-:-:S02]  /*50f0*/  FMUL.FTZ R95, R95, c[0x0][0x2ec] ;  /* 0x0000bb005f5f7a20 */ /* 0x000fc40000410000 */
[----:B------:R-:W-:Y:S01]  /*5100*/  HMMA.16816.F32 R52, R60, R110, R52 ;  /* 0x0000006e3c34723c */ /* 0x000fe20000001834 */
[----:B------:R-:W-:Y:S02]  /*5110*/  FMUL.FTZ R89, R89, c[0x0][0x2ec] ;  /* 0x0000bb0059597a20 */ /* 0x000fe40000410000 */
[C---:B------:R-:W-:Y:S02]  /*5120*/  FFMA.FTZ R82, R0.reuse, R131, R101 ;  /* 0x0000008300527223 */ /* 0x040fe40000010065 */
[----:B---3--:R-:W-:Y:S01]  /*5130*/  FFMA.FTZ R90, R0, R117, R96 ;  /* 0x00000075005a7223 */ /* 0x008fe20000010060 */
[----:B------:R3:W-:Y:S01]  /*5140*/  MUFU.TANH R164, R92 ;  /* 0x0000005c00a47308 */ /* 0x0007e20000002400 */
[----:B------:R-:W-:Y:S01]  /*5150*/  FMUL.FTZ R94, R94, c[0x0][0x2ec] ;  /* 0x0000bb005e5e7a20 */ /* 0x000fe20000410000 */
[C---:B-1----:R-:W-:Y:S01]  /*5160*/  HMMA.16816.F32 R76, R8.reuse, R56, R76 ;  /* 0x00000038084c723c */ /* 0x042fe2000000184c */
[----:B------:R-:W-:Y:S01]  /*5170*/  FFMA.FTZ R88, R0, R119, R160 ;  /* 0x0000007700587223 */ /* 0x000fe200000100a0 */
[----:B------:R-:W-:Y:S01]  /*5180*/  FSEL R90, R90, -INF , !P5 ;  /* 0xff8000005a5a7808 */ /* 0x000fe20006800000 */
[----:B------:R-:W-:Y:S01]  /*5190*/  FFMA.FTZ R81, R0, R131, R108 ;  /* 0x0000008300517223 */ /* 0x000fe2000001006c */
[-C--:B------:R-:W-:Y:S01]  /*51a0*/  ISETP.GE.AND P5, PT, R128, R188.reuse, PT ;  /* 0x000000bc8000720c */ /* 0x080fe20003fa6270 */
[----:B------:R-:W-:Y:S01]  /*51b0*/  FFMA.FTZ R48, R0, R125, R100 ;  /* 0x0000007d00307223 */ /* 0x000fe20000010064 */
[----:B------:R-:W1:Y:S01]  /*51c0*/  MUFU.TANH R93, R93 ;  /* 0x0000005d005d7308 */ /* 0x000e620000002400 */
[----:B------:R-:W-:Y:S01]  /*51d0*/  FSEL R88, R88, -INF , !P6 ;  /* 0xff80000058587808 */ /* 0x000fe20007000000 */
[----:B------:R-:W-:Y:S01]  /*51e0*/  HMMA.16816.F32 R72, R8, R58, R72 ;  /* 0x0000003a0848723c */ /* 0x000fe20000001848 */
[----:B------:R-:W2:Y:S01]  /*51f0*/  LDSM.16.M88.4 R56, [R37+0xb000] ;  /* 0x00b000002538783b */ /* 0x000ea20000000200 */
[----:B------:R-:W-:Y:S01]  /*5200*/  ISETP.GE.AND P6, PT, R124, R188, PT ;  /* 0x000000bc7c00720c */ /* 0x000fe20003fc6270 */
[----:B------:R-:W-:-:S02]  /*5210*/  FFMA.FTZ R80, R0, R129, R102 ;  /* 0x0000008100507223 */ /* 0x000fc40000010066 */
[C---:B------:R-:W-:Y:S01]  /*5220*/  FFMA.FTZ R83, R0.reuse, R129, R105 ;  /* 0x0000008100537223 */ /* 0x040fe20000010069 */
[----:B------:R-:W-:Y:S01]  /*5230*/  MUFU.TANH R95, R95 ;  /* 0x0000005f005f7308 */ /* 0x000fe20000002400 */
[----:B---3--:R-:W-:Y:S01]  /*5240*/  FFMA.FTZ R92, R0, R121, R97 ;  /* 0x00000079005c7223 */ /* 0x008fe20000010061 */
[C---:B-----5:R-:W-:Y:S01]  /*5250*/  HMMA.16816.F32 R40, R60.reuse, R24, R40 ;  /* 0x000000183c28723c */ /* 0x060fe20000001828 */
[----:B------:R-:W-:Y:S01]  /*5260*/  FMUL.FTZ R52, R52, c[0x0][0x2ec] ;  /* 0x0000bb0034347a20 */ /* 0x000fe20000410000 */
[----:B------:R-:W-:Y:S01]  /*5270*/  FSEL R48, R48, -INF , !P6 ;  /* 0xff80000030307808 */ /* 0x000fe20007000000 */
[----:B------:R-:W-:Y:S01]  /*5280*/  FMUL.FTZ R53, R53, c[0x0][0x2ec] ;  /* 0x0000bb0035357a20 */ /* 0x000fe20000410000 */
[----:B------:R-:W-:Y:S01]  /*5290*/  FSEL R92, R92, -INF , !P4 ;  /* 0xff8000005c5c7808 */ /* 0x000fe20006000000 */
[----:B------:R-:W-:Y:S01]  /*52a0*/  FMUL.FTZ R54, R54, c[0x0][0x2ec] ;  /* 0x0000bb0036367a20 */ /* 0x000fe20000410000 */
[----:B------:R-:W3:Y:S01]  /*52b0*/  MUFU.TANH R107, R52 ;  /* 0x00000034006b7308 */ /* 0x000ee20000002400 */
[----:B------:R-:W-:Y:S01]  /*52c0*/  IADD3 R24, R122, 0x8, RZ ;  /* 0x000000087a187810 */ /* 0x000fe20007ffe0ff */
[----:B------:R-:W-:Y:S01]  /*52d0*/  HMMA.16816.F32 R32, R60, R26, R32 ;  /* 0x0000001a3c20723c */ /* 0x000fe20000001820 */
[----:B------:R-:W-:Y:S01]  /*52e0*/  FMUL.FTZ R55, R55, c[0x0][0x2ec] ;  /* 0x0000bb0037377a20 */ /* 0x000fe20000410000 */
[-C--:B------:R-:W-:Y:S01]  /*52f0*/  ISETP.GE.AND P4, PT, R126, R188.reuse, PT ;  /* 0x000000bc7e00720c */ /* 0x080fe20003f86270 */
[----:B----4-:R-:W-:Y:S01]  /*5300*/  FFMA.FTZ R163, R0, R145, R163 ;  /* 0x0000009100a37223 */ /* 0x010fe200000100a3 */
[----:B------:R-:W-:Y:S01]  /*5310*/  IMNMX R187, R24, R7, PT ;  /* 0x0000000718bb7217 */ /* 0x000fe20003800200 */
[----:B------:R-:W-:Y:S01]  /*5320*/  FFMA.FTZ R7, R0, R119, R85 ;  /* 0x0000007700077223 */ /* 0x000fe20000010055 */
[----:B------:R-:W4:Y:S01]  /*5330*/  LDSM.16.M88.4 R24, [R207+0xb800] ;  /* 0x00b80000cf18783b */ /* 0x000f220000000200 */
[----:B------:R-:W5:Y:S01]  /*5340*/  MUFU.TANH R109, R53 ;  /* 0x00000035006d7308 */ /* 0x000f620000002400 */
[----:B------:R-:W-:Y:S01]  /*5350*/  HMMA.16816.F32 R16, R28, R50, R16 ;  /* 0x000000321c10723c */ /* 0x000fe20000001810 */
[----:B------:R-:W-:Y:S01]  /*5360*/  ISETP.GE.AND P3, PT, R116, R187, PT ;  /* 0x000000bb7400720c */ /* 0x000fe20003f66270 */
[----:B------:R-:W-:Y:S01]  /*5370*/  FFMA.FTZ R85, R0, R121, R99 ;  /* 0x0000007900557223 */ /* 0x000fe20000010063 */
[----:B------:R-:W-:Y:S01]  /*5380*/  ISETP.GE.AND P1, PT, R118, R187, PT ;  /* 0x000000bb7600720c */ /* 0x000fe20003f26270 */
[C---:B-1----:R-:W-:Y:S01]  /*5390*/  FFMA.FTZ R93, R0.reuse, R151, R93 ;  /* 0x00000097005d7223 */ /* 0x042fe2000001005d */
[----:B------:R-:W-:Y:S01]  /*53a0*/  ISETP.GE.AND P2, PT, R123, R187, PT ;  /* 0x000000bb7b00720c */ /* 0x000fe20003f46270 */
[----:B---3--:R-:W-:Y:S01]  /*53b0*/  FFMA.FTZ R107, R0, R143, R107 ;  /* 0x0000008f006b7223 */ /* 0x008fe2000001006b */
[----:B------:R-:W-:Y:S01]  /*53c0*/  MUFU.TANH R111, R54 ;  /* 0x00000036006f7308 */ /* 0x000fe20000002400 */
[C---:B--2---:R-:W-:Y:S01]  /*53d0*/  HMMA.16816.F32 R76, R68.reuse, R20, R76 ;  /* 0x00000014444c723c */ /* 0x044fe2000000184c */
[----:B------:R-:W-:Y:S01]  /*53e0*/  FMUL.FTZ R40, R40, c[0x0][0x2ec] ;  /* 0x0000bb0028287a20 */ /* 0x000fe20000410000 */
[----:B------:R-:W-:Y:S01]  /*53f0*/  FSEL R85, R85, -INF , !P2 ;  /* 0xff80000055557808 */ /* 0x000fe20005000000 */
[----:B------:R-:W-:Y:S01]  /*5400*/  FMUL.FTZ R41, R41, c[0x0][0x2ec] ;  /* 0x0000bb0029297a20 */ /* 0x000fe20000410000 */
[-C--:B------:R-:W-:Y:S01]  /*5410*/  ISETP.GE.AND P2, PT, R126, R187.reuse, PT ;  /* 0x000000bb7e00720c */ /* 0x080fe20003f46270 */
[----:B------:R-:W-:Y:S01]  /*5420*/  FMUL.FTZ R42, R42, c[0x0][0x2ec] ;  /* 0x0000bb002a2a7a20 */ /* 0x000fe20000410000 */
[----:B------:R-:W-:Y:S01]  /*5430*/  FSEL R49, R49, -INF , !P1 ;  /* 0xff80000031317808 */ /* 0x000fe20004800000 */
[----:B------:R1:W-:Y:S01]  /*5440*/  MUFU.TANH R66, R55 ;  /* 0x0000003700427308 */ /* 0x0003e20000002400 */
[----:B------:R-:W-:Y:S01]  /*5450*/  HMMA.16816.F32 R72, R68, R22, R72 ;  /* 0x000000164448723c */ /* 0x000fe20000001848 */
[----:B------:R-:W2:Y:S01]  /*5460*/  LDSM.16.M88.4 R20, [R200+0xb000] ;  /* 0x00b00000c814783b */ /* 0x000ea20000000200 */
[----:B------:R-:W-:Y:S01]  /*5470*/  FMUL.FTZ R43, R43, c[0x0][0x2ec] ;  /* 0x0000bb002b2b7a20 */ /* 0x000fe20000410000 */
[----:B------:R-:W-:Y:S01]  /*5480*/  ISETP.GE.AND P1, PT, R128, R187, PT ;  /* 0x000000bb8000720c */ /* 0x000fe20003f26270 */
[----:B------:R-:W-:Y:S01]  /*5490*/  FMUL.FTZ R32, R32, c[0x0][0x2ec] ;  /* 0x0000bb0020207a20 */ /* 0x000fe20000410000 */
[----:B------:R-:W-:Y:S01]  /*54a0*/  FSEL R82, R82, -INF , !P4 ;  /* 0xff80000052527808 */ /* 0x000fe20006000000 */
[----:B------:R-:W-:Y:S01]  /*54b0*/  FMUL.FTZ R33, R33, c[0x0][0x2ec] ;  /* 0x0000bb0021217a20 */ /* 0x000fe20000410000 */
[----:B------:R-:W3:Y:S01]  /*54c0*/  MUFU.TANH R116, R40 ;  /* 0x0000002800747308 */ /* 0x000ee20000002400 */
[C---:B------:R-:W-:Y:S01]  /*54d0*/  HMMA.16816.F32 R44, R8.reuse, R56, R44 ;  /* 0x00000038082c723c */ /* 0x040fe2000000182c */
[----:B------:R-:W-:Y:S01]  /*54e0*/  FMUL.FTZ R34, R34, c[0x0][0x2ec] ;  /* 0x0000bb0022227a20 */ /* 0x000fe20000410000 */
[----:B------:R-:W-:Y:S01]  /*54f0*/  FSEL R7, R7, -INF , !P3 ;  /* 0xff80000007077808 */ /* 0x000fe20005800000 */
[----:B------:R-:W-:Y:S01]  /*5500*/  FFMA.FTZ R50, R0, R127, R86 ;  /* 0x0000007f00327223 */ /* 0x000fe20000010056 */
[-C--:B------:R-:W-:Y:S01]  /*5510*/  ISETP.GE.AND P4, PT, R138, R188.reuse, PT ;  /* 0x000000bc8a00720c */ /* 0x080fe20003f86270 */
[----:B-----5:R-:W-:Y:S01]  /*5520*/  FFMA.FTZ R109, R0, R141, R109 ;  /* 0x0000008d006d7223 */ /* 0x020fe2000001006d */
[----:B------:R-:W-:Y:S01]  /*5530*/  FSEL R81, R81, -INF , !P2 ;  /* 0xff80000051517808 */ /* 0x000fe20005000000 */
[----:B-1----:R-:W1:Y:S01]  /*5540*/  LDSM.16.M88.4 R52, [R202+0x6800] ;  /* 0x00680000ca34783b */ /* 0x002e620000000200 */
[----:B------:R-:W5:Y:S01]  /*5550*/  MUFU.TANH R118, R41 ;  /* 0x0000002900767308 */ /* 0x000f620000002400 */
[----:B------:R-:W-:Y:S01]  /*5560*/  HMMA.16816.F32 R16, R8, R58, R16 ;  /* 0x0000003a0810723c */ /* 0x000fe20000001810 */
[----:B------:R-:W-:Y:S01]  /*5570*/  ISETP.GE.AND P3, PT, R124, R187, PT ;  /* 0x000000bb7c00720c */ /* 0x000fe20003f66270 */
[----:B------:R-:W-:Y:S01]  /*5580*/  FFMA.FTZ R95, R0, R151, R95 ;  /* 0x00000097005f7223 */ /* 0x000fe2000001005f */
[----:B------:R-:W-:Y:S01]  /*5590*/  ISETP.GE.AND P2, PT, R138, R187, PT ;  /* 0x000000bb8a00720c */ /* 0x000fe20003f46270 */
[----:B------:R-:W-:Y:S01]  /*55a0*/  FFMA.FTZ R164, R0, R149, R164 ;  /* 0x0000009500a47223 */ /* 0x000fe200000100a4 */
[----:B------:R-:W-:Y:S01]  /*55b0*/  FSEL R50, R50, -INF , !P5 ;  /* 0xff80000032327808 */ /* 0x000fe20006800000 */
[----:B---3--:R-:W-:Y:S01]  /*55c0*/  FFMA.FTZ R116, R0, R153, R116 ;  /* 0x0000009900747223 */ /* 0x008fe20000010074 */
[----:B------:R-:W3:Y:S01]  /*55d0*/  MUFU.TANH R51, R42 ;  /* 0x0000002a00337308 */ /* 0x000ee20000002400 */
[----:B----4-:R-:W-:Y:S01]  /*55e0*/  HMMA.16816.F32 R112, R28, R26, R112 ;  /* 0x0000001a1c70723c */ /* 0x010fe20000001870 */
[----:B------:R-:W-:Y:S01]  /*55f0*/  FMUL.FTZ R58, R35, c[0x0][0x2ec] ;  /* 0x0000bb00233a7a20 */ /* 0x000fe20000410000 */
[----:B------:R-:W-:-:S02]  /*5600*/  ISETP.GE.AND P5, PT, R132, R188, PT ;  /* 0x000000bc8400720c */ /* 0x000fc40003fa6270 */
[----:B------:R-:W-:Y:S02]  /*5610*/  FSEL R232, R104, -INF , !P4 ;  /* 0xff80000068e87808 */ /* 0x000fe40006000000 */
[-C--:B------:R-:W-:Y:S01]  /*5620*/  ISETP.GE.AND P4, PT, R142, R188.reuse, PT ;  /* 0x000000bc8e00720c */ /* 0x080fe20003f86270 */
[----:B------:R4:W4:Y:S01]  /*5630*/  MUFU.TANH R96, R43 ;  /* 0x0000002b00607308 */ /* 0x0009220000002400 */
[----:B------:R-:W-:Y:S01]  /*5640*/  HMMA.16816.F32 R12, R28, R24, R12 ;  /* 0x000000181c0c723c */ /* 0x000fe2000000180c */
[----:B------:R-:W-:Y:S01]  /*5650*/  LDSM.16.M88.4 R24, [R202+0x7800] ;  /* 0x00780000ca18783b */ /* 0x000fe20000000200 */
[----:B------:R-:W-:Y:S01]  /*5660*/  FSEL R239, R65, -INF , !P2 ;  /* 0xff80000041ef7808 */ /* 0x000fe20005000000 */
[----:B-----5:R-:W-:Y:S01]  /*5670*/  FFMA.FTZ R118, R0, R155, R118 ;  /* 0x0000009b00767223 */ /* 0x020fe20000010076 */
[-C--:B------:R-:W-:Y:S02]  /*5680*/  ISETP.GE.AND P6, PT, R130, R188.reuse, PT ;  /* 0x000000bc8200720c */ /* 0x080fe40003fc6270 */
[----:B------:R-:W-:Y:S01]  /*5690*/  ISETP.GE.AND P2, PT, R142, R187, PT ;  /* 0x000000bb8e00720c */ /* 0x000fe20003f46270 */
[----:B------:R-:W5:Y:S01]  /*56a0*/  MUFU.TANH R56, R33 ;  /* 0x0000002100387308 */ /* 0x000f620000002400 */
[----:B--2---:R-:W-:Y:S01]  /*56b0*/  HMMA.16816.F32 R44, R68, R20, R44 ;  /* 0x00000014442c723c */ /* 0x004fe2000000182c */
[----:B------:R-:W-:Y:S01]  /*56c0*/  FSEL R230, R106, -INF , !P5 ;  /* 0xff8000006ae67808 */ /* 0x000fe20006800000 */
[----:B---3--:R-:W-:Y:S01]  /*56d0*/  FFMA.FTZ R51, R0, R153, R51 ;  /* 0x0000009900337223 */ /* 0x008fe20000010033 */
[----:B------:R-:W-:-:S02]  /*56e0*/  ISETP.GE.AND P5, PT, R140, R188, PT ;  /* 0x000000bc8c00720c */ /* 0x000fc40003fa6270 */
[----:B------:R-:W-:Y:S01]  /*56f0*/  FSEL R80, R80, -INF , !P6 ;  /* 0xff80000050507808 */ /* 0x000fe20007000000 */
[----:B----4-:R2:W3:Y:S02]  /*5700*/  LDSM.16.M88.4 R40, [R37+0xb800] ;  /* 0x00b800002528783b */ /* 0x0104e40000000200 */
[----:B------:R-:W-:Y:S01]  /*5710*/  HMMA.16816.F32 R16, R68, R22, R16 ;  /* 0x000000164410723c */ /* 0x000fe20000001810 */
[----:B------:R-:W4:Y:S01]  /*5720*/  MUFU.TANH R57, R34 ;  /* 0x0000002200397308 */ /* 0x000f220000002400 */
[----:B------:R-:W-:Y:S01]  /*5730*/  FSEL R231, R163, -INF , !P2 ;  /* 0xff800000a3e77808 */ /* 0x000fe20005000000 */
[----:B------:R-:W3:Y:S01]  /*5740*/  LDSM.16.M88.4 R20, [R200+0xb800] ;  /* 0x00b80000c814783b */ /* 0x000ee20000000200 */
[----:B------:R-:W-:Y:S01]  /*5750*/  ISETP.GE.AND P6, PT, R137, R188, PT ;  /* 0x000000bc8900720c */ /* 0x000fe20003fc6270 */
[----:B------:R-:W-:Y:S01]  /*5760*/  FFMA.FTZ R96, R0, R155, R96 ;  /* 0x0000009b00607223 */ /* 0x000fe20000010060 */
[----:B------:R-:W-:Y:S01]  /*5770*/  ISETP.GE.AND P2, PT, R148, R187, PT ;  /* 0x000000bb9400720c */ /* 0x000fe20003f46270 */
[----:B-----5:R-:W-:Y:S01]  /*5780*/  FFMA.FTZ R56, R0, R159, R56 ;  /* 0x0000009f00387223 */ /* 0x020fe20000010038 */
[----:B-1----:R-:W-:Y:S01]  /*5790*/  HMMA.16816.F32 R76, R60, R52, R76 ;  /* 0x000000343c4c723c */ /* 0x002fe2000000184c */
[----:B------:R1:W5:Y:S01]  /*57a0*/  MUFU.TANH R52, R32 ;  /* 0x0000002000347308 */ /* 0x0003620000002400 */
[----:B------:R-:W-:-:S02]  /*57b0*/  FSEL R234, R109, -INF , !P5 ;  /* 0xff8000006dea7808 */ /* 0x000fc40006800000 */
[----:B------:R-:W-:Y:S02]  /*57c0*/  ISETP.GE.AND P5, PT, R146, R188, PT ;  /* 0x000000bc9200720c */ /* 0x000fe40003fa6270 */
[----:B------:R-:W-:Y:S01]  /*57d0*/  FSEL R236, R107, -INF , !P6 ;  /* 0xff8000006bec7808 */ /* 0x000fe20007000000 */
[C---:B------:R-:W-:Y:S01]  /*57e0*/  FFMA.FTZ R53, R0.reuse, R125, R103 ;  /* 0x0000007d00357223 */ /* 0x040fe20000010067 */
[----:B------:R-:W-:Y:S01]  /*57f0*/  HMMA.16816.F32 R72, R60, R54, R72 ;  /* 0x000000363c48723c */ /* 0x000fe20000001848 */
[----:B------:R3:W3:Y:S01]  /*5800*/  MUFU.TANH R110, R89 ;  /* 0x00000059006e7308 */ /* 0x0006e20000002400 */
[----:B------:R-:W-:Y:S01]  /*5810*/  FSEL R233, R95, -INF , !P2 ;  /* 0xff8000005fe97808 */ /* 0x000fe20005000000 */
[C---:B----4-:R-:W-:Y:S01]  /*5820*/  FFMA.FTZ R57, R0.reuse, R157, R57 ;  /* 0x0000009d00397223 */ /* 0x050fe20000010039 */
[----:B------:R-:W-:Y:S01]  /*5830*/  FSEL R53, R53, -INF , !P3 ;  /* 0xff80000035357808 */ /* 0x000fe20005800000 */
[----:B--2---:R-:W-:Y:S01]  /*5840*/  FFMA.FTZ R37, R0, R143, R111 ;  /* 0x0000008f00257223 */ /* 0x004fe2000001006f */
[----:B------:R-:W-:Y:S01]  /*5850*/  ISETP.GE.AND P3, PT, R130, R187, PT ;  /* 0x000000bb8200720c */ /* 0x000fe20003f66270 */
[C---:B------:R-:W-:Y:S01]  /*5860*/  FFMA.FTZ R143, R0.reuse, R141, R66 ;  /* 0x0000008d008f7223 */ /* 0x040fe20000010042 */
[----:B-1----:R-:W1:Y:S01]  /*5870*/  LDSM.16.M88.4 R32, [R202+0x7000] ;  /* 0x00700000ca20783b */ /* 0x002e620000000200 */
[----:B------:R-:W2:Y:S01]  /*5880*/  MUFU.TANH R91, R91 ;  /* 0x0000005b005b7308 */ /* 0x000ea20000002400 */
[C---:B------:R-:W-:Y:S01]  /*5890*/  FFMA.FTZ R66, R0.reuse, R145, R67 ;  /* 0x0000009100427223 */ /* 0x040fe20000010043 */
[----:B------:R-:W-:Y:S01]  /*58a0*/  FSEL R83, R83, -INF , !P3 ;  /* 0xff80000053537808 */ /* 0x000fe20005800000 */
[----:B-----5:R-:W-:Y:S01]  /*58b0*/  FFMA.FTZ R52, R0, R157, R52 ;  /* 0x0000009d00347223 */ /* 0x020fe20000010034 */
[----:B------:R-:W-:Y:S01]  /*58c0*/  ISETP.GE.AND P3, PT, R137, R187, PT ;  /* 0x000000bb8900720c */ /* 0x000fe20003f66270 */
[----:B------:R-:W-:-:S04]  /*58d0*/  DEPBAR.LE SB0, 0x0 ;  /* 0x000080000000791a */ /* 0x000fc80000000000 */
[----:B------:R-:W-:Y:S01]  /*58e0*/  FMUL.FTZ R55, R77, c[0x0][0x2ec] ;  /* 0x0000bb004d377a20 */ /* 0x000fe20000410000 */
[----:B------:R-:W4:Y:S01]  /*58f0*/  MUFU.TANH R94, R94 ;  /* 0x0000005e005e7308 */ /* 0x000f220000002400 */
[----:B---3--:R-:W-:Y:S01]  /*5900*/  FSEL R89, R87, -INF , !P1 ;  /* 0xff80000057597808 */ /* 0x008fe20004800000 */
[----:B------:R-:W-:Y:S01]  /*5910*/  FMUL.FTZ R54, R76, c[0x0][0x2ec] ;  /* 0x0000bb004c367a20 */ /* 0x000fe20000410000 */
[C---:B------:R-:W-:Y:S01]  /*5920*/  HMMA.16816.F32 R112, R8.reuse, R42, R112 ;  /* 0x0000002a0870723c */ /* 0x040fe20000001870 */
[-C--:B------:R-:W-:Y:S01]  /*5930*/  ISETP.GE.AND P1, PT, R132, R187.reuse, PT ;  /* 0x000000bb8400720c */ /* 0x080fe20003f26270 */
[----:B------:R-:W-:Y:S01]  /*5940*/  FMUL.FTZ R59, R78, c[0x0][0x2ec] ;  /* 0x0000bb004e3b7a20 */ /* 0x000fe20000410000 */
[----:B------:R-:W-:Y:S01]  /*5950*/  FSEL R66, R66, -INF , !P4 ;  /* 0xff80000042427808 */ /* 0x000fe20006000000 */
[----:B------:R-:W-:Y:S01]  /*5960*/  FMUL.FTZ R65, R72, c[0x0][0x2ec] ;  /* 0x0000bb0048417a20 */ /* 0x000fe20000410000 */
[----:B------:R-:W3:Y:S01]  /*5970*/  MUFU.TANH R55, R55 ;  /* 0x0000003700377308 */ /* 0x000ee20000002400 */
[----:B------:R-:W-:Y:S01]  /*5980*/  FSEL R237, R64, -INF , !P1 ;  /* 0xff80000040ed7808 */ /* 0x000fe20004800000 */
[----:B------:R-:W-:Y:S01]  /*5990*/  FMUL.FTZ R64, R79, c[0x0][0x2ec] ;  /* 0x0000bb004f407a20 */ /* 0x000fe20000410000 */
[----:B------:R-:W-:Y:S01]  /*59a0*/  HMMA.16816.F32 R12, R8, R40, R12 ;  /* 0x00000028080c723c */ /* 0x000fe2000000180c */
[----:B------:R-:W-:Y:S01]  /*59b0*/  ISETP.GE.AND P1, PT, R140, R187, PT ;  /* 0x000000bb8c00720c */ /* 0x000fe20003f26270 */
[----:B------:R-:W-:Y:S01]  /*59c0*/  FMUL.FTZ R28, R75, c[0x0][0x2ec] ;  /* 0x0000bb004b1c7a20 */ /* 0x000fe20000410000 */
[----:B------:R-:W-:Y:S01]  /*59d0*/  ISETP.GE.AND P4, PT, R148, R188, PT ;  /* 0x000000bc9400720c */ /* 0x000fe20003f86270 */
[CC--:B------:R-:W-:Y:S01]  /*59e0*/  FFMA.FTZ R110, R0.reuse, R147.reuse, R110 ;  /* 0x00000093006e7223 */ /* 0x0c0fe2000001006e */
[----:B------:R-:W5:Y:S01]  /*59f0*/  MUFU.TANH R58, R58 ;  /* 0x0000003a003a7308 */ /* 0x000f620000002400 */
[----:B------:R-:W-:Y:S01]  /*5a00*/  FSEL R143, R143, -INF , !P1 ;  /* 0xff8000008f8f7808 */ /* 0x000fe20004800000 */
[----:B--2---:R-:W-:Y:S01]  /*5a10*/  FFMA.FTZ R147, R0, R147, R91 ;  /* 0x0000009300937223 */ /* 0x004fe2000001005b */
[----:B------:R-:W-:Y:S01]  /*5a20*/  ISETP.GE.AND P1, PT, R146, R187, PT ;  /* 0x000000bb9200720c */ /* 0x000fe20003f26270 */
[----:B----4-:R-:W-:Y:S01]  /*5a30*/  FFMA.FTZ R94, R0, R149, R94 ;  /* 0x00000095005e7223 */ /* 0x010fe2000001005e */
[----:B------:R-:W-:-:S02]  /*5a40*/  FSEL R146, R93, -INF , !P4 ;  /* 0xff8000005d927808 */ /* 0x000fc40006000000 */
[----:B------:R-:W-:Y:S01]  /*5a50*/  FSEL R37, R37, -INF , !P3 ;  /* 0xff80000025257808 */ /* 0x000fe20005800000 */
[----:B------:R-:W2:Y:S01]  /*5a60*/  MUFU.TANH R54, R54 ;  /* 0x0000003600367308 */ /* 0x000ea20000002400 */
[-C--:B------:R-:W-:Y:S01]  /*5a70*/  ISETP.GE.AND P4, PT, R154, R188.reuse, PT ;  /* 0x000000bc9a00720c */ /* 0x080fe20003f86270 */
[----:B---3--:R-:W-:Y:S01]  /*5a80*/  FFMA.FTZ R55, R0, R165, R55 ;  /* 0x000000a500377223 */ /* 0x008fe20000010037 */
[----:B------:R-:W-:Y:S01]  /*5a90*/  HMMA.16816.F32 R112, R68, R22, R112 ;  /* 0x000000164470723c */ /* 0x000fe20000001870 */
[C---:B------:R-:W-:Y:S02]  /*5aa0*/  ISETP.GE.AND P6, PT, R144.reuse, R188, PT ;  /* 0x000000bc9000720c */ /* 0x040fe40003fc6270 */
[-C--:B------:R-:W-:Y:S02]  /*5ab0*/  ISETP.GE.AND P3, PT, R144, R187.reuse, PT ;  /* 0x000000bb9000720c */ /* 0x080fe40003f66270 */
[----:B------:R-:W3:Y:S01]  /*5ac0*/  MUFU.TANH R59, R59 ;  /* 0x0000003b003b7308 */ /* 0x000ee20000002400 */
[----:B------:R-:W-:Y:S01]  /*5ad0*/  ISETP.GE.AND P2, PT, R154, R187, PT ;  /* 0x000000bb9a00720c */ /* 0x000fe20003f46270 */
[----:B-----5:R-:W-:Y:S01]  /*5ae0*/  FFMA.FTZ R58, R0, R159, R58 ;  /* 0x0000009f003a7223 */ /* 0x020fe2000001003a */
[----:B-1----:R-:W-:Y:S01]  /*5af0*/  HMMA.16816.F32 R16, R60, R34, R16 ;  /* 0x000000223c10723c */ /* 0x002fe20000001810 */
[----:B------:R-:W-:-:S02]  /*5b00*/  FSEL R176, R52, -INF , !P4 ;  /* 0xff80000034b07808 */ /* 0x000fc40006000000 */
[----:B------:R-:W-:Y:S02]  /*5b10*/  FSEL R140, R110, -INF , !P6 ;  /* 0xff8000006e8c7808 */ /* 0x000fe40007000000 */
[----:B------:R-:W1:Y:S01]  /*5b20*/  MUFU.TANH R64, R64 ;  /* 0x0000004000407308 */ /* 0x000e620000002400 */
[----:B------:R-:W-:Y:S01]  /*5b30*/  FSEL R147, R147, -INF , !P3 ;  /* 0xff80000093937808 */ /* 0x000fe20005800000 */
[----:B--2---:R-:W-:Y:S01]  /*5b40*/  FFMA.FTZ R54, R0, R161, R54 ;  /* 0x000000a100367223 */ /* 0x004fe20000010036 */
[----:B------:R-:W-:Y:S01]  /*5b50*/  HMMA.16816.F32 R12, R68, R20, R12 ;  /* 0x00000014440c723c */ /* 0x000fe2000000180c */
[-C--:B------:R-:W-:Y:S02]  /*5b60*/  ISETP.GE.AND P4, PT, R162, R188.reuse, PT ;  /* 0x000000bca200720c */ /* 0x080fe40003f86270 */
[C---:B------:R-:W-:Y:S02]  /*5b70*/  ISETP.GE.AND P6, PT, R150.reuse, R188, PT ;  /* 0x000000bc9600720c */ /* 0x040fe40003fc6270 */
[----:B------:R-:W2:Y:S01]  /*5b80*/  MUFU.TANH R65, R65 ;  /* 0x0000004100417308 */ /* 0x000ea20000002400 */
[----:B------:R-:W-:Y:S01]  /*5b90*/  ISETP.GE.AND P3, PT, R150, R187, PT ;  /* 0x000000bb9600720c */ /* 0x000fe20003f66270 */
[----:B---3--:R-:W-:Y:S01]  /*5ba0*/  FFMA.FTZ R59, R0, R161, R59 ;  /* 0x000000a1003b7223 */ /* 0x008fe2000001003b */
[----:B------:R-:W-:Y:S01]  /*5bb0*/  HMMA.16816.F32 R44, R60, R32, R44 ;  /* 0x000000203c2c723c */ /* 0x000fe2000000182c */
[----:B------:R-:W-:-:S02]  /*5bc0*/  FSEL R150, R164, -INF , !P5 ;  /* 0xff800000a4967808 */ /* 0x000fc40006800000 */
[----:B------:R-:W-:Y:S02]  /*5bd0*/  FSEL R235, R94, -INF , !P1 ;  /* 0xff8000005eeb7808 */ /* 0x000fe40004800000 */
[----:B------:R-:W-:Y:S01]  /*5be0*/  MUFU.TANH R28, R28 ;  /* 0x0000001c001c7308 */ /* 0x000fe20000002400 */
[-C--:B------:R-:W-:Y:S01]  /*5bf0*/  ISETP.GE.AND P5, PT, R152, R188.reuse, PT ;  /* 0x000000bc9800720c */ /* 0x080fe20003fa6270 */
[----:B------:R-:W-:Y:S01]  /*5c00*/  FMUL.FTZ R33, R74, c[0x0][0x2ec] ;  /* 0x0000bb004a217a20 */ /* 0x000fe20000410000 */
[C---:B------:R-:W-:Y:S01]  /*5c10*/  HMMA.16816.F32 R112, R60.reuse, R26, R112 ;  /* 0x0000001a3c70723c */ /* 0x040fe20000001870 */
[----:B------:R-:W-:Y:S01]  /*5c20*/  FMUL.FTZ R10, R16, c[0x0][0x2ec] ;  /* 0x0000bb00100a7a20 */ /* 0x000fe20000410000 */
[----:B------:R-:W-:Y:S01]  /*5c30*/  ISETP.GE.AND P1, PT, R152, R187, PT ;  /* 0x000000bb9800720c */ /* 0x000fe20003f26270 */
[----:B------:R-:W-:Y:S01]  /*5c40*/  FMUL.FTZ R11, R17, c[0x0][0x2ec] ;  /* 0x0000bb00110b7a20 */ /* 0x000fe20000410000 */
[----:B------:R-:W-:Y:S01]  /*5c50*/  FSEL R172, R55, -INF , !P4 ;  /* 0xff80000037ac7808 */ /* 0x000fe20006000000 */
[----:B------:R-:W-:Y:S01]  /*5c60*/  FMUL.FTZ R32, R73, c[0x0][0x2ec] ;  /* 0x0000bb0049207a20 */ /* 0x000fe20000410000 */
[----:B------:R-:W-:Y:S01]  /*5c70*/  MUFU.TANH R33, R33 ;  /* 0x0000002100217308 */ /* 0x000fe20000002400 */
[----:B------:R-:W-:Y:S01]  /*5c80*/  FMUL.FTZ R16, R18, c[0x0][0x2ec] ;  /* 0x0000bb0012107a20 */ /* 0x000fe20000410000 */
[----:B------:R-:W-:Y:S01]  /*5c90*/  HMMA.16816.F32 R12, R60, R24, R12 ;  /* 0x000000183c0c723c */ /* 0x000fe2000000180c */
[----:B------:R-:W-:Y:S01]  /*5ca0*/  FMUL.FTZ R17, R19, c[0x0][0x2ec] ;  /* 0x0000bb0013117a20 */ /* 0x000fe20000410000 */
[-C--:B------:R-:W-:Y:S01]  /*5cb0*/  ISETP.GE.AND P4, PT, R170, R188.reuse, PT ;  /* 0x000000bcaa00720c */ /* 0x080fe20003f86270 */
[----:B-1----:R-:W-:Y:S01]  /*5cc0*/  FFMA.FTZ R64, R0, R165, R64 ;  /* 0x000000a500407223 */ /* 0x002fe20000010040 */
[----:B------:R-:W-:Y:S01]  /*5cd0*/  FSEL R178, R116, -INF , !P6 ;  /* 0xff80000074b27808 */ /* 0x000fe20007000000 */
[----:B--2---:R-:W-:Y:S01]  /*5ce0*/  FFMA.FTZ R65, R0, R169, R65 ;  /* 0x000000a900417223 */ /* 0x004fe20000010041 */
[----:B------:R-:W1:Y:S01]  /*5cf0*/  MUFU.TANH R10, R10 ;  /* 0x0000000a000a7308 */ /* 0x000e620000002400 */
[----:B------:R-:W-:Y:S01]  /*5d00*/  FSEL R163, R51, -INF , !P3 ;  /* 0xff80000033a37808 */ /* 0x000fe20005800000 */
[----:B------:R-:W-:Y:S01]  /*5d10*/  FMUL.FTZ R29, R44, c[0x0][0x2ec] ;  /* 0x0000bb002c1d7a20 */ /* 0x000fe20000410000 */
[----:B------:R-:W-:Y:S01]  /*5d20*/  FSEL R160, R118, -INF , !P5 ;  /* 0xff80000076a07808 */ /* 0x000fe20006800000 */
[----:B------:R-:W-:Y:S01]  /*5d30*/  FMUL.FTZ R46, R46, c[0x0][0x2ec] ;  /* 0x0000bb002e2e7a20 */ /* 0x000fe20000410000 */
[----:B------:R-:W-:Y:S01]  /*5d40*/  FSEL R177, R96, -INF , !P1 ;  /* 0xff80000060b17808 */ /* 0x000fe20004800000 */
[----:B------:R-:W-:Y:S01]  /*5d50*/  FMUL.FTZ R9, R47, c[0x0][0x2ec] ;  /* 0x0000bb002f097a20 */ /* 0x000fe20000410000 */
[CC--:B------:R-:W-:Y:S01]  /*5d60*/  ISETP.GE.AND P6, PT, R156.reuse, R188.reuse, PT ;  /* 0x000000bc9c00720c */ /* 0x0c0fe20003fc6270 */
[----:B------:R-:W2:Y:S01]  /*5d70*/  MUFU.TANH R29, R29 ;  /* 0x0000001d001d7308 */ /* 0x000ea20000002400 */
[----:B------:R-:W-:Y:S01]  /*5d80*/  FMUL.FTZ R45, R45, c[0x0][0x2ec] ;  /* 0x0000bb002d2d7a20 */ /* 0x000fe20000410000 */
[-C--:B------:R-:W-:Y:S01]  /*5d90*/  ISETP.GE.AND P3, PT, R156, R187.reuse, PT ;  /* 0x000000bb9c00720c */ /* 0x080fe20003f66270 */
[----:B------:R-:W-:Y:S01]  /*5da0*/  FMUL.FTZ R112, R112, c[0x0][0x2ec] ;  /* 0x0000bb0070707a20 */ /* 0x000fe20000410000 */
[-C--:B------:R-:W-:Y:S01]  /*5db0*/  ISETP.GE.AND P5, PT, R158, R188.reuse, PT ;  /* 0x000000bc9e00720c */ /* 0x080fe20003fa6270 */
[----:B------:R-:W-:Y:S01]  /*5dc0*/  FMUL.FTZ R114, R114, c[0x0][0x2ec] ;  /* 0x0000bb0072727a20 */ /* 0x000fe20000410000 */
[----:B------:R-:W-:Y:S01]  /*5dd0*/  ISETP.GE.AND P1, PT, R158, R187, PT ;  /* 0x000000bb9e00720c */ /* 0x000fe20003f26270 */
[----:B------:R-:W-:Y:S01]  /*5de0*/  FMUL.FTZ R115, R115, c[0x0][0x2ec] ;  /* 0x0000bb0073737a20 */ /* 0x000fe20000410000 */
[----:B------:R-:W3:Y:S01]  /*5df0*/  MUFU.TANH R8, R46 ;  /* 0x0000002e00087308 */ /* 0x000ee20000002400 */
[----:B-1----:R-:W-:Y:S01]  /*5e00*/  FFMA.FTZ R154, R0, R191, R10 ;  /* 0x000000bf009a7223 */ /* 0x002fe2000001000a */
[----:B------:R-:W-:Y:S01]  /*5e10*/  FSEL R167, R57, -INF , !P2 ;  /* 0xff80000039a77808 */ /* 0x000fe20005000000 */
[----:B------:R-:W-:Y:S01]  /*5e20*/  FMUL.FTZ R12, R12, c[0x0][0x2ec] ;  /* 0x0000bb000c0c7a20 */ /* 0x000fe20000410000 */
[----:B------:R-:W-:Y:S01]  /*5e30*/  ISETP.GE.AND P2, PT, R162, R187, PT ;  /* 0x000000bba200720c */ /* 0x000fe20003f46270 */
[----:B------:R-:W-:Y:S01]  /*5e40*/  FMUL.FTZ R14, R14, c[0x0][0x2ec] ;  /* 0x0000bb000e0e7a20 */ /* 0x000fe20000410000 */
[----:B------:R-:W-:Y:S01]  /*5e50*/  FSEL R164, R56, -INF , !P6 ;  /* 0xff80000038a47808 */ /* 0x000fe20007000000 */
[----:B------:R-:W-:Y:S01]  /*5e60*/  FMUL.FTZ R13, R13, c[0x0][0x2ec] ;  /* 0x0000bb000d0d7a20 */ /* 0x000fe20000410000 */
[----:B------:R-:W1:Y:S01]  /*5e70*/  MUFU.TANH R9, R9 ;  /* 0x0000000900097308 */ /* 0x000e620000002400 */
[----:B--2---:R-:W-:Y:S01]  /*5e80*/  FFMA.FTZ R29, R0, R183, R29 ;  /* 0x000000b7001d7223 */ /* 0x004fe2000001001d */
[----:B------:R-:W-:Y:S01]  /*5e90*/  FSEL R175, R58, -INF , !P3 ;  /* 0xff8000003aaf7808 */ /* 0x000fe20005800000 */
[----:B------:R-:W-:Y:S01]  /*5ea0*/  FMUL.FTZ R15, R15, c[0x0][0x2ec] ;  /* 0x0000bb000f0f7a20 */ /* 0x000fe20000410000 */
[-C--:B------:R-:W-:Y:S01]  /*5eb0*/  ISETP.GE.AND P6, PT, R166, R188.reuse, PT ;  /* 0x000000bca600720c */ /* 0x080fe20003fc6270 */
[----:B------:R-:W-:Y:S01]  /*5ec0*/  FMUL.FTZ R113, R113, c[0x0][0x2ec] ;  /* 0x0000bb0071717a20 */ /* 0x000fe20000410000 */
[----:B------:R-:W-:Y:S01]  /*5ed0*/  FSEL R158, R29, -INF , !P4 ;  /* 0xff8000001d9e7808 */ /* 0x000fe20006000000 */
[C---:B------:R-:W-:Y:S01]  /*5ee0*/  FFMA.FTZ R169, R0.reuse, R169, R33 ;  /* 0x000000a900a97223 */ /* 0x040fe20000010021 */
[----:B------:R-:W2:Y:S01]  /*5ef0*/  MUFU.TANH R11, R11 ;  /* 0x0000000b000b7308 */ /* 0x000ea20000002400 */
[----:B---3--:R-:W-:Y:S01]  /*5f00*/  FFMA.FTZ R157, R0, R183, R8 ;  /* 0x000000b7009d7223 */ /* 0x008fe20000010008 */
[----:B------:R-:W-:Y:S01]  /*5f10*/  ISETP.GE.AND P4, PT, R192, R188, PT ;  /* 0x000000bcc000720c */ /* 0x000fe20003f86270 */
[----:B------:R-:W-:Y:S01]  /*5f20*/  FFMA.FTZ R28, R0, R179, R28 ;  /* 0x000000b3001c7223 */ /* 0x000fe2000001001c */
[----:B------:R-:W-:-:S02]  /*5f30*/  ISETP.GE.AND P3, PT, R166, R187, PT ;  /* 0x000000bba600720c */ /* 0x000fc40003f66270 */
[----:B------:R-:W-:Y:S02]  /*5f40*/  FSEL R174, R54, -INF , !P5 ;  /* 0xff80000036ae7808 */ /* 0x000fe40006800000 */
[----:B------:R-:W3:Y:S01]  /*5f50*/  MUFU.TANH R10, R112 ;  /* 0x00000070000a7308 */ /* 0x000ee20000002400 */
[----:B-1----:R-:W-:Y:S01]  /*5f60*/  FFMA.FTZ R155, R0, R189, R9 ;  /* 0x000000bd009b7223 */ /* 0x002fe20000010009 */
[----:B------:R-:W-:Y:S02]  /*5f70*/  FSEL R173, R59, -INF , !P1 ;  /* 0xff8000003bad7808 */ /* 0x000fe40004800000 */
[----:B------:R-:W-:Y:S02]  /*5f80*/  FSEL R171, R64, -INF , !P2 ;  /* 0xff80000040ab7808 */ /* 0x000fe40005000000 */
[----:B------:R-:W-:Y:S02]  /*5f90*/  ISETP.GE.AND P5, PT, R168, R188, PT ;  /* 0x000000bca800720c */ /* 0x000fe40003fa6270 */
[----:B------:R-:W1:Y:S01]  /*5fa0*/  MUFU.TANH R32, R32 ;  /* 0x0000002000207308 */ /* 0x000e620000002400 */
[----:B--2---:R-:W-:Y:S01]  /*5fb0*/  FFMA.FTZ R152, R0, R193, R11 ;  /* 0x000000c100987223 */ /* 0x004fe2000001000b */
[----:B------:R-:W-:-:S02]  /*5fc0*/  ISETP.GE.AND P1, PT, R168, R187, PT ;  /* 0x000000bba800720c */ /* 0x000fc40003f26270 */
[----:B------:R-:W-:Y:S02]  /*5fd0*/  ISETP.GE.AND P2, PT, R170, R187, PT ;  /* 0x000000bbaa00720c */ /* 0x000fe40003f46270 */
[----:B------:R-:W-:Y:S02]  /*5fe0*/  FSEL R152, R152, -INF , !P4 ;  /* 0xff80000098987808 */ /* 0x000fe40006000000 */
[----:B------:R-:W2:Y:S01]  /*5ff0*/  MUFU.TANH R20, R45 ;  /* 0x0000002d00147308 */ /* 0x000ea20000002400 */
[----:B---3--:R-:W-:Y:S01]  /*6000*/  FFMA.FTZ R10, R0, R199, R10 ;  /* 0x000000c7000a7223 */ /* 0x008fe2000001000a */
[----:B------:R-:W-:Y:S02]  /*6010*/  ISETP.GE.AND P4, PT, R198, R188, PT ;  /* 0x000000bcc600720c */ /* 0x000fe40003f86270 */
[----:B------:R-:W-:Y:S02]  /*6020*/  FSEL R170, R65, -INF , !P6 ;  /* 0xff80000041aa7808 */ /* 0x000fe40007000000 */
[----:B------:R-:W-:-:S02]  /*6030*/  FSEL R169, R169, -INF , !P3 ;  /* 0xff800000a9a97808 */ /* 0x000fc40005800000 */
[----:B------:R-:W3:Y:S01]  /*6040*/  MUFU.TANH R16, R16 ;  /* 0x0000001000107308 */ /* 0x000ee20000002400 */
[----:B-1----:R-:W-:Y:S01]  /*6050*/  FFMA.FTZ R32, R0, R179, R32 ;  /* 0x000000b300207223 */ /* 0x002fe20000010020 */
[C---:B------:R-:W-:Y:S02]  /*6060*/  ISETP.GE.AND P6, PT, R182.reuse, R188, PT ;  /* 0x000000bcb600720c */ /* 0x040fe40003fc6270 */
[----:B------:R-:W-:Y:S02]  /*6070*/  ISETP.GE.AND P3, PT, R182, R187, PT ;  /* 0x000000bbb600720c */ /* 0x000fe40003f66270 */
[----:B------:R-:W-:Y:S02]  /*6080*/  FSEL R142, R10, -INF , !P4 ;  /* 0xff8000000a8e7808 */ /* 0x000fe40006000000 */
[----:B------:R-:W1:Y:S01]  /*6090*/  MUFU.TANH R12, R12 ;  /* 0x0000000c000c7308 */ /* 0x000e620000002400 */
[----:B--2---:R-:W-:Y:S01]  /*60a0*/  FFMA.FTZ R20, R0, R189, R20 ;  /* 0x000000bd00147223 */ /* 0x004fe20000010014 */
[----:B------:R-:W-:-:S02]  /*60b0*/  FSEL R168, R32, -INF , !P5 ;  /* 0xff80000020a87808 */ /* 0x000fc40006800000 */
[----:B------:R-:W-:Y:S02]  /*60c0*/  FSEL R165, R28, -INF , !P1 ;  /* 0xff8000001ca57808 */ /* 0x000fe40004800000 */
[----:B------:R-:W-:Y:S02]  /*60d0*/  ISETP.GE.AND P4, PT, R135, 0x2, PT ;  /* 0x000000028700780c */ /* 0x000fe40003f86270 */
[----:B------:R-:W2:Y:S01]  /*60e0*/  MUFU.TANH R8, R14 ;  /* 0x0000000e00087308 */ /* 0x000ea20000002400 */
[----:B---3--:R-:W-:Y:S01]  /*60f0*/  FFMA.FTZ R16, R0, R191, R16 ;  /* 0x000000bf00107223 */ /* 0x008fe20000010010 */
[C---:B------:R-:W-:Y:S02]  /*6100*/  ISETP.GE.AND P5, PT, R190.reuse, R188, PT ;  /* 0x000000bcbe00720c */ /* 0x040fe40003fa6270 */
[----:B------:R-:W-:Y:S02]  /*6110*/  ISETP.GE.AND P1, PT, R190, R187, PT ;  /* 0x000000bbbe00720c */ /* 0x000fe40003f26270 */
[----:B------:R-:W-:-:S02]  /*6120*/  FSEL R156, R20, -INF , !P6 ;  /* 0xff800000149c7808 */ /* 0x000fc40007000000 */
[----:B------:R-:W3:Y:S01]  /*6130*/  MUFU.TANH R17, R17 ;  /* 0x0000001100117308 */ /* 0x000ee20000002400 */
[----:B------:R-:W-:Y:S01]  /*6140*/  FSEL R155, R155, -INF , !P3 ;  /* 0xff8000009b9b7808 */ /* 0x000fe20005800000 */
[----:B-1----:R-:W-:Y:S01]  /*6150*/  FFMA.FTZ R12, R0, R195, R12 ;  /* 0x000000c3000c7223 */ /* 0x002fe2000001000c */
[C---:B------:R-:W-:Y:S02]  /*6160*/  ISETP.GE.AND P6, PT, R194.reuse, R188, PT ;  /* 0x000000bcc200720c */ /* 0x040fe40003fc6270 */
[----:B------:R-:W-:Y:S02]  /*6170*/  ISETP.GE.AND P3, PT, R194, R187, PT ;  /* 0x000000bbc200720c */ /* 0x000fe40003f66270 */
[----:B------:R-:W-:Y:S01]  /*6180*/  FSEL R157, R157, -INF , !P2 ;  /* 0xff8000009d9d7808 */ /* 0x000fe20005000000 */
[----:B------:R-:W1:Y:S01]  /*6190*/  MUFU.TANH R13, R13 ;  /* 0x0000000d000d7308 */ /* 0x000e620000002400 */
[----:B--2---:R-:W-:Y:S01]  /*61a0*/  FFMA.FTZ R8, R0, R195, R8 ;  /* 0x000000c300087223 */ /* 0x004fe20000010008 */
[----:B------:R-:W-:-:S02]  /*61b0*/  FSEL R154, R154, -INF , !P5 ;  /* 0xff8000009a9a7808 */ /* 0x000fc40006800000 */
[----:B------:R-:W-:Y:S02]  /*61c0*/  FSEL R151, R16, -INF , !P1 ;  /* 0xff80000010977808 */ /* 0x000fe40004800000 */
[----:B------:R-:W-:Y:S02]  /*61d0*/  ISETP.GE.AND P2, PT, R192, R187, PT ;  /* 0x000000bbc000720c */ /* 0x000fe40003f46270 */
[----:B------:R-:W2:Y:S01]  /*61e0*/  MUFU.TANH R9, R15 ;  /* 0x0000000f00097308 */ /* 0x000ea20000002400 */
[----:B---3--:R-:W-:Y:S01]  /*61f0*/  FFMA.FTZ R17, R0, R193, R17 ;  /* 0x000000c100117223 */ /* 0x008fe20000010011 */
[C---:B------:R-:W-:Y:S02]  /*6200*/  ISETP.GE.AND P5, PT, R196.reuse, R188, PT ;  /* 0x000000bcc400720c */ /* 0x040fe40003fa6270 */
[----:B------:R-:W-:Y:S02]  /*6210*/  ISETP.GE.AND P1, PT, R196, R187, PT ;  /* 0x000000bbc400720c */ /* 0x000fe40003f26270 */
[----:B------:R-:W-:-:S02]  /*6220*/  FSEL R148, R12, -INF , !P6 ;  /* 0xff8000000c947808 */ /* 0x000fc40007000000 */
[----:B------:R-:W3:Y:S01]  /*6230*/  MUFU.TANH R11, R113 ;  /* 0x00000071000b7308 */ /* 0x000ee20000002400 */
[----:B-1----:R-:W-:Y:S01]  /*6240*/  FFMA.FTZ R13, R0, R197, R13 ;  /* 0x000000c5000d7223 */ /* 0x002fe2000001000d */
[----:B------:R-:W-:Y:S02]  /*6250*/  FSEL R67, R8, -INF , !P3 ;  /* 0xff80000008437808 */ /* 0x000fe40005800000 */
[C---:B------:R-:W-:Y:S01]  /*6260*/  ISETP.GE.AND P6, PT, R6.reuse, R188, PT ;  /* 0x000000bc0600720c */ /* 0x040fe20003fc6270 */
[----:B------:R-:W-:Y:S01]  /*6270*/  BAR.SYNC.DEFER_BLOCKING 0x0 ;  /* 0x0000000000007b1d */ /* 0x000fe20000010000 */
[----:B------:R-:W-:Y:S01]  /*6280*/  ISETP.GE.AND P3, PT, R6, R187, PT ;  /* 0x000000bb0600720c */ /* 0x000fe20003f66270 */
[C---:B------:R-:W-:Y:S01]  /*6290*/  FFMA.FTZ R6, R0.reuse, R5, R229 ;  /* 0x0000000500067223 */ /* 0x040fe200000100e5 */
[----:B------:R-:W-:Y:S01]  /*62a0*/  FSEL R149, R17, -INF , !P2 ;  /* 0xff80000011957808 */ /* 0x000fe20005000000 */
[C---:B--2---:R-:W-:Y:S01]  /*62b0*/  FFMA.FTZ R9, R0.reuse, R197, R9 ;  /* 0x000000c500097223 */ /* 0x044fe20000010009 */
[----:B------:R-:W-:Y:S01]  /*62c0*/  FSEL R144, R13, -INF , !P5 ;  /* 0xff8000000d907808 */ /* 0x000fe20006800000 */
[----:B------:R-:W1:Y:S01]  /*62d0*/  MUFU.TANH R114, R114 ;  /* 0x0000007200727308 */ /* 0x000e620000002400 */
[----:B------:R-:W-:Y:S01]  /*62e0*/  FFMA.FTZ R5, R0, R5, R84 ;  /* 0x0000000500057223 */ /* 0x000fe20000010054 */
[----:B------:R-:W-:-:S02]  /*62f0*/  ISETP.GE.AND P2, PT, R198, R187, PT ;  /* 0x000000bbc600720c */ /* 0x000fc40003f46270 */
[----:B------:R-:W-:Y:S01]  /*6300*/  FSEL R65, R9, -INF , !P1 ;  /* 0xff80000009417808 */ /* 0x000fe20004800000 */
[----:B---3--:R-:W-:Y:S01]  /*6310*/  FFMA.FTZ R11, R0, R201, R11 ;  /* 0x000000c9000b7223 */ /* 0x008fe2000001000b */
[C---:B------:R-:W-:Y:S02]  /*6320*/  ISETP.GE.AND P5, PT, R228.reuse, R188, PT ;  /* 0x000000bce400720c */ /* 0x040fe40003fa6270 */
[----:B------:R-:W2:Y:S01]  /*6330*/  MUFU.TANH R115, R115 ;  /* 0x0000007300737308 */ /* 0x000ea20000002400 */
[----:B------:R-:W-:Y:S02]  /*6340*/  ISETP.GE.AND P1, PT, R228, R187, PT ;  /* 0x000000bbe400720c */ /* 0x000fe40003f26270 */
[----:B------:R-:W-:Y:S02]  /*6350*/  FSEL R6, R6, -INF , !P6 ;  /* 0xff80000006067808 */ /* 0x000fe40007000000 */
[----:B------:R-:W-:Y:S02]  /*6360*/  FSEL R5, R5, -INF , !P3 ;  /* 0xff80000005057808 */ /* 0x000fe40005800000 */
[----:B------:R-:W-:Y:S01]  /*6370*/  FSEL R64, R11, -INF , !P5 ;  /* 0xff8000000b407808 */ /* 0x000fe20006800000 */
[----:B-1----:R-:W-:-:S05]  /*6380*/  FFMA.FTZ R63, R0, R199, R114 ;  /* 0x000000c7003f7223 */ /* 0x002fca0000010072 */
[----:B------:R-:W-:Y:S01]  /*6390*/  FSEL R63, R63, -INF , !P2 ;  /* 0xff8000003f3f7808 */ /* 0x000fe20005000000 */
[----:B--2---:R-:W-:-:S05]  /*63a0*/  FFMA.FTZ R61, R0, R201, R115 ;  /* 0x000000c9003d7223 */ /* 0x004fca0000010073 */
[----:B------:R-:W-:Y:S01]  /*63b0*/  FSEL R61, R61, -INF , !P1 ;  /* 0xff8000003d3d7808 */ /* 0x000fe20004800000 */
[----:B------:R-:W-:Y:S05]  /*63c0*/  @!P4 BRA `(.L_x_2531) ;  /* 0x00000e200000c947 */ /* 0x000fea0003800000 */
[----:B------:R-:W-:Y:S05]  /*63d0*/  @!P0 BRA `(.L_x_2532) ;  /* 0x0000039000008947 */ /* 0x000fea0003800000 */
[----:B------:R-:W1:Y:S01]  /*63e0*/  I2F.RP R11, R136 ;  /* 0x00000088000b7306 */ /* 0x000e620000209400 */
[C---:B------:R-:W-:Y:S02]  /*63f0*/  IADD3 R13, R120.reuse, -0x80, RZ ;  /* 0xffffff80780d7810 */ /* 0x040fe40007ffe0ff */
[----:B------:R-:W-:Y:S02]  /*6400*/  IABS R10, R120 ;  /* 0x00000078000a7213 */ /* 0x000fe40000000000 */
[----:B------:R-:W-:Y:S02]  /*6410*/  IABS R8, R13 ;  /* 0x0000000d00087213 */ /* 0x000fe40000000000 */
[----:B------:R-:W-:Y:S02]  /*6420*/  LOP3.LUT R120, R120, c[0x0][0x2d0], RZ, 0x3c, !PT ;  /* 0x0000b40078787a12 */ /* 0x000fe400078e3cff */
[----:B------:R-:W-:-:S02]  /*6430*/  LOP3.LUT R13, R13, c[0x0][0x2d0], RZ, 0x3c, !PT ;  /* 0x0000b4000d0d7a12 */ /* 0x000fc400078e3cff */
        /* <DEDUP_REMOVED lines=51> */
.L_x_2532:
[----:B------:R-:W-:-:S04]  /*6770*/  LEA R13, -R134, RZ, 0x7 ;  /* 0x000000ff860d7211 */ /* 0x000fc800078e39ff */
[----:B------:R-:W-:Y:S02]  /*6780*/  SHF.R.S32.HI R12, RZ, 0x1f, R13 ;  /* 0x0000001fff0c7819 */ /* 0x000fe4000001140d */
.L_x_2533:
        /* <DEDUP_REMOVED lines=162> */
.L_x_2535:
[----:B------:R-:W-:Y:S05]  /*71b0*/  BSYNC B0 ;  /* 0x0000000000007941 */ /* 0x000fea0003800000 */
.L_x_2534:
[----:B------:R-:W0:Y:S01]  /*71c0*/  LDGDEPBAR ;  /* 0x00000000000079af */ /* 0x000e220000000000 */
[----:B------:R-:W-:-:S04]  /*71d0*/  IADD3 R184, P1, R13, R184, RZ ;  /* 0x000000b80db87210 */ /* 0x000fc80007f3e0ff */
[----:B------:R-:W-:Y:S02]  /*71e0*/  IADD3.X R185, R12, R185, RZ, P1, !PT ;  /* 0x000000b90cb97210 */ /* 0x000fe40000ffe4ff */
.L_x_2531:
        /* <DEDUP_REMOVED lines=63> */
[----:B------:R-:W1:Y:S03]  /*75e0*/  SHFL.BFLY PT, R8, R11, 0x2, 0x1f ;  /* 0x0c401f000b087f89 */ /* 0x000e6600000e0000 */
[-C--:B------:R-:W-:Y:S01]  /*75f0*/  LEA R139, R3, R201.reuse, 0x1 ;  /* 0x000000c9038b7211 */ /* 0x080fe200078e08ff */
[----:B------:R-:W2:Y:S01]  /*7600*/  SHFL.BFLY PT, R9, R10, 0x2, 0x1f ;  /* 0x0c401f000a097f89 */ /* 0x000ea200000e0000 */
[----:B------:R-:W-:-:S02]  /*7610*/  LEA R138, R2, R201, 0x1 ;  /* 0x000000c9028a7211 */ /* 0x000fc400078e08ff */
[----:B------:R-:W-:Y:S01]  /*7620*/  LEA R137, R2, R139, 0x1 ;  /* 0x0000008b02897211 */ /* 0x000fe200078e08ff */
        /* <DEDUP_REMOVED lines=25> */
[----:B------:R-:W1:Y:S01]  /*77c0*/  LDSM.16.MT88.4 R92, [R201+0x10000] ;  /* 0x01000000c95c783b */ /* 0x000e620000004200 */
[--C-:B------:R-:W-:Y:S02]  /*77d0*/  FFMA.FTZ R58, R6, c[0x0][0x23c], -R141.reuse ;  /* 0x00008f00063a7a23 */ /* 0x100fe4000001088d */
[--C-:B------:R-:W-:Y:S01]  /*77e0*/  FFMA.FTZ R55, R88, c[0x0][0x23c], -R141.reuse ;  /* 0x00008f0058377a23 */ /* 0x100fe2000001088d */
[----:B------:R-:W-:Y:S01]  /*77f0*/  MUFU.EX2 R51, R51 ;  /* 0x0000003300337308 */ /* 0x000fe20000000800 */
[----:B------:R-:W-:Y:S02]  /*7800*/  FFMA.FTZ R56, R90, c[0x0][0x23c], -R141 ;  /* 0x00008f005a387a23 */ /* 0x000fe4000001088d */
[--C-:B------:R-:W-:Y:S02]  /*7810*/  FFMA.FTZ R60, R5, c[0x0][0x23c], -R62.reuse ;  /* 0x00008f00053c7a23 */ /* 0x100fe4000001083e */
[----:B------:R-:W-:-:S02]  /*7820*/  FFMA.FTZ R59, R7, c[0x0][0x23c], -R62 ;  /* 0x00008f00073b7a23 */ /* 0x000fc4000001083e */
[--C-:B------:R-:W-:Y:S01]  /*7830*/  FFMA.FTZ R57, R49, c[0x0][0x23c], -R62.reuse ;  /* 0x00008f0031397a23 */ /* 0x100fe2000001083e */
[----:B------:R-:W-:Y:S01]  /*7840*/  LDSM.16.MT88.4 R4, [R137+0x10000] ;  /* 0x010000008904783b */ /* 0x000fe20000004200 */
[--C-:B------:R-:W-:Y:S01]  /*7850*/  FFMA.FTZ R52, R85, c[0x0][0x23c], -R62.reuse ;  /* 0x00008f0055347a23 */ /* 0x100fe2000001083e */
[----:B------:R-:W-:Y:S01]  /*7860*/  MUFU.EX2 R58, R58 ;  /* 0x0000003a003a7308 */ /* 0x000fe20000000800 */
[--C-:B------:R-:W-:Y:S01]  /*7870*/  FFMA.FTZ R54, R48, c[0x0][0x23c], -R141.reuse ;  /* 0x00008f0030367a23 */ /* 0x100fe2000001088d */
[----:B------:R-:W2:Y:S01]  /*7880*/  LDSM.16.MT88.4 R84, [R139+0x10000] ;  /* 0x010000008b54783b */ /* 0x000ea20000004200 */
[--C-:B------:R-:W-:Y:S02]  /*7890*/  FFMA.FTZ R49, R50, c[0x0][0x23c], -R141.reuse ;  /* 0x00008f0032317a23 */ /* 0x100fe4000001088d */
[--C-:B------:R-:W-:Y:S02]  /*78a0*/  FFMA.FTZ R50, R82, c[0x0][0x23c], -R141.reuse ;  /* 0x00008f0052327a23 */ /* 0x100fe4000001088d */
[----:B------:R-:W-:Y:S01]  /*78b0*/  FFMA.FTZ R45, R80, c[0x0][0x23c], -R141 ;  /* 0x00008f00502d7a23 */ /* 0x000fe2000001088d */
[----:B------:R-:W3:Y:S01]  /*78c0*/  MUFU.EX2 R55, R55 ;  /* 0x0000003700377308 */ /* 0x000ee20000000800 */
[----:B------:R-:W-:-:S02]  /*78d0*/  FFMA.FTZ R53, R53, c[0x0][0x23c], -R62 ;  /* 0x00008f0035357a23 */ /* 0x000fc4000001083e */
[--C-:B------:R-:W-:Y:S02]  /*78e0*/  FFMA.FTZ R48, R89, c[0x0][0x23c], -R62.reuse ;  /* 0x00008f0059307a23 */ /* 0x100fe4000001083e */
[--C-:B------:R-:W-:Y:S02]  /*78f0*/  FFMA.FTZ R47, R81, c[0x0][0x23c], -R62.reuse ;  /* 0x00008f00512f7a23 */ /* 0x100fe4000001083e */
[----:B------:R-:W-:Y:S01]  /*7900*/  FFMA.FTZ R44, R83, c[0x0][0x23c], -R62 ;  /* 0x00008f00532c7a23 */ /* 0x000fe2000001083e */
[----:B------:R-:W4:Y:S01]  /*7910*/  MUFU.EX2 R56, R56 ;  /* 0x0000003800387308 */ /* 0x000f220000000800 */
[--C-:B------:R-:W-:Y:S02]  /*7920*/  FFMA.FTZ R46, R230, c[0x0][0x23c], -R141.reuse ;  /* 0x00008f00e62e7a23 */ /* 0x100fe4000001088d */
[--C-:B------:R-:W-:Y:S01]  /*7930*/  FFMA.FTZ R41, R232, c[0x0][0x23c], -R141.reuse ;  /* 0x00008f00e8297a23 */ /* 0x100fe2000001088d */
[----:B------:R-:W-:Y:S01]  /*7940*/  LEA R232, P1, R184, c[0x0][0x168], 0x1 ;  /* 0x00005a00b8e87a11 */ /* 0x000fe200078208ff */
[----:B------:R-:W-:-:S02]  /*7950*/  FFMA.FTZ R42, R236, c[0x0][0x23c], -R141 ;  /* 0x00008f00ec2a7a23 */ /* 0x000fc4000001088d */
[----:B------:R-:W-:Y:S01]  /*7960*/  FFMA.FTZ R3, R234, c[0x0][0x23c], -R141 ;  /* 0x00008f00ea037a23 */ /* 0x000fe2000001088d */
[----:B------:R-:W-:Y:S01]  /*7970*/  MUFU.EX2 R60, R60 ;  /* 0x0000003c003c7308 */ /* 0x000fe20000000800 */
[----:B---3--:R-:W-:Y:S01]  /*7980*/  F2FP.PACK_AB R68, R55, R58 ;  /* 0x0000003a3744723e */ /* 0x008fe200000000ff */
[--C-:B------:R-:W-:Y:S02]  /*7990*/  FFMA.FTZ R43, R237, c[0x0][0x23c], -R62.reuse ;  /* 0x00008f00ed2b7a23 */ /* 0x100fe4000001083e */
[--C-:B------:R-:W-:Y:S02]  /*79a0*/  FFMA.FTZ R40, R239, c[0x0][0x23c], -R62.reuse ;  /* 0x00008f00ef287a23 */ /* 0x100fe4000001083e */
[--C-:B------:R-:W-:Y:S02]  /*79b0*/  FFMA.FTZ R37, R37, c[0x0][0x23c], -R62.reuse ;  /* 0x00008f0025257a23 */ /* 0x100fe4000001083e */
[----:B------:R-:W3:Y:S01]  /*79c0*/  MUFU.EX2 R59, R59 ;  /* 0x0000003b003b7308 */ /* 0x000ee20000000800 */
[----:B----4-:R-:W-:Y:S01]  /*79d0*/  F2FP.PACK_AB R70, R51, R56 ;  /* 0x000000383346723e */ /* 0x010fe200000000ff */
        /* <DEDUP_REMOVED lines=11> */
[--C-:B------:R-:W-:Y:S01]  /*7a90*/  FFMA.FTZ R153, R233, c[0x0][0x23c], -R62.reuse ;  /* 0x00008f00e9997a23 */ /* 0x100fe2000001083e */
[----:B------:R-:W-:Y:S01]  /*7aa0*/  LEA.HI.X R233, R184, c[0x0][0x16c], R185, 0x1, P1 ;  /* 0x00005b00b8e97a11 */ /* 0x000fe200008f0cb9 */
[--C-:B------:R-:W-:Y:S02]  /*7ab0*/  FFMA.FTZ R161, R164, c[0x0][0x23c], -R141.reuse ;  /* 0x00008f00a4a17a23 */ /* 0x100fe4000001088d */
[----:B------:R-:W-:Y:S01]  /*7ac0*/  MUFU.EX2 R54, R54 ;  /* 0x0000003600367308 */ /* 0x000fe20000000800 */
[--C-:B------:R-:W-:Y:S02]  /*7ad0*/  FFMA.FTZ R166, R167, c[0x0][0x23c], -R62.reuse ;  /* 0x00008f00a7a67a23 */ /* 0x100fe4000001083e */
[--C-:B------:R-:W-:Y:S02]  /*7ae0*/  FFMA.FTZ R159, R178, c[0x0][0x23c], -R141.reuse ;  /* 0x00008f00b29f7a23 */ /* 0x100fe4000001088d */
[--C-:B------:R-:W-:Y:S02]  /*7af0*/  FFMA.FTZ R160, R160, c[0x0][0x23c], -R141.reuse ;  /* 0x00008f00a0a07a23 */ /* 0x100fe4000001088d */
[----:B------:R-:W-:Y:S01]  /*7b00*/  FFMA.FTZ R162, R176, c[0x0][0x23c], -R141 ;  /* 0x00008f00b0a27a23 */ /* 0x000fe2000001088d */
        /* <DEDUP_REMOVED lines=17> */
[C---:B-1----:R-:W-:Y:S01]  /*7c20*/  HMMA.16816.F32 R96, R68.reuse, R92, RZ ;  /* 0x0000005c4460723c */ /* 0x042fe200000018ff */
[--C-:B------:R-:W-:Y:S01]  /*7c30*/  FFMA.FTZ R173, R152, c[0x0][0x23c], -R141.reuse ;  /* 0x00008f0098ad7a23 */ /* 0x100fe2000001088d */
[----:B------:R-:W-:Y:S01]  /*7c40*/  MUFU.EX2 R53, R53 ;  /* 0x0000003500357308 */ /* 0x000fe20000000800 */
[--C-:B------:R-:W-:Y:S02]  /*7c50*/  FFMA.FTZ R158, R158, c[0x0][0x23c], -R141.reuse ;  /* 0x00008f009e9e7a23 */ /* 0x100fe4000001088d */
[--C-:B------:R-:W-:Y:S02]  /*7c60*/  FFMA.FTZ R165, R156, c[0x0][0x23c], -R141.reuse ;  /* 0x00008f009ca57a23 */ /* 0x100fe4000001088d */
[----:B------:R-:W-:Y:S01]  /*7c70*/  FFMA.FTZ R154, R154, c[0x0][0x23c], -R141 ;  /* 0x00008f009a9a7a23 */ /* 0x000fe2000001088d */
[----:B------:R-:W-:Y:S01]  /*7c80*/  HMMA.16816.F32 R92, R68, R94, RZ ;  /* 0x0000005e445c723c */ /* 0x000fe200000018ff */
[--C-:B------:R-:W-:Y:S01]  /*7c90*/  FFMA.FTZ R152, R157, c[0x0][0x23c], -R62.reuse ;  /* 0x00008f009d987a23 */ /* 0x100fe2000001083e */
[----:B------:R-:W1:Y:S01]  /*7ca0*/  MUFU.EX2 R48, R48 ;  /* 0x0000003000307308 */ /* 0x000e620000000800 */
        /* <DEDUP_REMOVED lines=11> */
[----:B------:R-:W4:Y:S01]  /*7d60*/  MUFU.EX2 R44, R44 ;  /* 0x0000002c002c7308 */ /* 0x000f220000000800 */
[----:B------:R-:W-:-:S02]  /*7d70*/  FADD.FTZ R51, R51, R56 ;  /* 0x0000003833337221 */ /* 0x000fc40000010000 */
[----:B------:R-:W-:-:S03]  /*7d80*/  FADD.FTZ R52, R52, R57 ;  /* 0x0000003934347221 */ /* 0x000fc60000010000 */
[C---:B------:R-:W-:Y:S02]  /*7d90*/  HMMA.16816.F32 R112, R68.reuse, R108, RZ ;  /* 0x0000006c4470723c */ /* 0x040fe400000018ff */
[----:B------:R-:W-:Y:S06]  /*7da0*/  MUFU.EX2 R46, R46 ;  /* 0x0000002e002e7308 */ /* 0x000fec0000000800 */
[C---:B--2---:R-:W-:Y:S02]  /*7db0*/  HMMA.16816.F32 R88, R68.reuse, R84, RZ ;  /* 0x000000544458723c */ /* 0x044fe400000018ff */
        /* <DEDUP_REMOVED lines=12> */
[----:B------:R-:W2:Y:S06]  /*7e80*/  MUFU.EX2 R2, R2 ;  /* 0x0000000200027308 */ /* 0x000eac0000000800 */
[C---:B------:R-:W-:Y:S02]  /*7e90*/  HMMA.16816.F32 R72, R68.reuse, R4, RZ ;  /* 0x000000044448723c */ /* 0x040fe400000018ff */
[----:B------:R-:W-:Y:S05]  /*7ea0*/  MUFU.EX2 R66, R66 ;  /* 0x0000004200427308 */ /* 0x000fea0000000800 */
[----:B---3--:R-:W-:Y:S01]  /*7eb0*/  F2FP.PACK_AB R4, R49, R54 ;  /* 0x000000363104723e */ /* 0x008fe200000000ff */
[----:B------:R-:W-:Y:S01]  /*7ec0*/  HMMA.16816.F32 R68, R68, R6, RZ ;  /* 0x000000064444723c */ /* 0x000fe200000018ff */
[----:B-1----:R-:W-:Y:S01]  /*7ed0*/  F2FP.PACK_AB R5, R48, R53 ;  /* 0x000000353005723e */ /* 0x002fe200000000ff */
[----:B------:R-:W1:Y:S01]  /*7ee0*/  MUFU.EX2 R143, R143 ;  /* 0x0000008f008f7308 */ /* 0x000e620000000800 */
[----:B------:R-:W-:-:S02]  /*7ef0*/  FADD.FTZ R54, R54, R51 ;  /* 0x0000003336367221 */ /* 0x000fc40000010000 */
[----:B------:R-:W-:Y:S02]  /*7f00*/  FADD.FTZ R53, R53, R52 ;  /* 0x0000003435357221 */ /* 0x000fe40000010000 */
[----:B------:R-:W-:Y:S01]  /*7f10*/  F2FP.PACK_AB R6, R45, R50 ;  /* 0x000000322d06723e */ /* 0x000fe200000000ff */
        /* <DEDUP_REMOVED lines=46> */
[----:B------:R-:W3:Y:S01]  /*8200*/  LDSM.16.MT88.4 R12, [R201+0x11000] ;  /* 0x01100000c90c783b */ /* 0x000ee20000004200 */
        /* <DEDUP_REMOVED lines=18> */
[----:B------:R-:W2:Y:S05]  /*8330*/  LDSM.16.MT88.4 R8, [R137+0x11000] ;  /* 0x011000008908783b */ /* 0x000eaa0000004200 */
[----:B------:R-:W-:Y:S02]  /*8340*/  MUFU.EX2 R169, R169 ;  /* 0x000000a900a97308 */ /* 0x000fe40000000800 */
[C---:B------:R-:W-:Y:S06]  /*8350*/  HMMA.16816.F32 R112, R4.reuse, R16, R112 ;  /* 0x000000100470723c */ /* 0x040fec0000001870 */
[----:B------:R-:W5:Y:S02]  /*8360*/  MUFU.EX2 R172, R172 ;  /* 0x000000ac00ac7308 */ /* 0x000f640000000800 */
[C---:B------:R-:W-:Y:S01]  /*8370*/  HMMA.16816.F32 R108, R4.reuse, R18, R108 ;  /* 0x00000012046c723c */ /* 0x040fe2000000186c */
[----:B------:R-:W-:Y:S05]  /*8380*/  LDSM.16.MT88.4 R16, [R137+0xd800] ;  /* 0x00d800008910783b */ /* 0x000fea0000004200 */
[----:B------:R-:W-:Y:S02]  /*8390*/  MUFU.EX2 R158, R158 ;  /* 0x0000009e009e7308 */ /* 0x000fe40000000800 */
[C---:B---3--:R-:W-:Y:S06]  /*83a0*/  HMMA.16816.F32 R96, R4.reuse, R12, R96 ;  /* 0x0000000c0460723c */ /* 0x048fec0000001860 */
[----:B------:R-:W3:Y:S02]  /*83b0*/  MUFU.EX2 R165, R165 ;  /* 0x000000a500a57308 */ /* 0x000ee40000000800 */
[C---:B------:R-:W-:Y:S01]  /*83c0*/  HMMA.16816.F32 R92, R4.reuse, R14, R92 ;  /* 0x0000000e045c723c */ /* 0x040fe2000000185c */
[----:B------:R-:W1:Y:S05]  /*83d0*/  LDSM.16.MT88.4 R12, [R138+0xd800] ;  /* 0x00d800008a0c783b */ /* 0x000e6a0000004200 */
[----:B------:R-:W-:Y:S02]  /*83e0*/  MUFU.EX2 R154, R154 ;  /* 0x0000009a009a7308 */ /* 0x000fe40000000800 */
[C---:B------:R-:W-:Y:S06]  /*83f0*/  HMMA.16816.F32 R128, R4.reuse, R24, R128 ;  /* 0x000000180480723c */ /* 0x040fec0000001880 */
[----:B------:R-:W-:Y:S02]  /*8400*/  MUFU.EX2 R173, R173 ;  /* 0x000000ad00ad7308 */ /* 0x000fe40000000800 */
[C---:B--2---:R-:W-:Y:S06]  /*8410*/  HMMA.16816.F32 R72, R4.reuse, R8, R72 ;  /* 0x000000080448723c */ /* 0x044fec0000001848 */
[----:B------:R-:W-:Y:S02]  /*8420*/  MUFU.EX2 R152, R152 ;  /* 0x0000009800987308 */ /* 0x000fe40000000800 */
[C---:B------:R-:W-:Y:S01]  /*8430*/  HMMA.16816.F32 R68, R4.reuse, R10, R68 ;  /* 0x0000000a0444723c */ /* 0x040fe20000001844 */
[----:B------:R-:W2:Y:S05]  /*8440*/  LDSM.16.MT88.4 R8, [R201+0x11800] ;  /* 0x01180000c908783b */ /* 0x000eaa0000004200 */
        /* <DEDUP_REMOVED lines=61> */
[----:B--2---:R-:W-:Y:S02]  /*8820*/  HMMA.16816.F32 R112, R4, R8, R112 ;  /* 0x000000080470723c */ /* 0x004fe40000001870 */
[----:B------:R-:W-:-:S06]  /*8830*/  FADD.FTZ R167, R167, R166 ;  /* 0x000000a6a7a77221 */ /* 0x000fcc0000010000 */
        /* <DEDUP_REMOVED lines=166> */
[----:B------:R-:W-:-:S03]  /*92a0*/  IMAD R3, R136, R3, R4 ;  /* 0x0000000388037224 */ /* 0x000fc600078e0204 */
        /* <DEDUP_REMOVED lines=19> */
[----:B------:R-:W-:Y:S02]  /*93e0*/  IMAD.IADD R2, R5, 0x1, -R2 ;  /* 0x0000000105027824 */ /* 0x000fe400078e0a02 */
[----:B------:R-:W-:-:S04]  /*93f0*/  IMAD.MOV.U32 R5, RZ, RZ, c[0x0][0x2d0] ;  /* 0x0000b400ff057624 */ /* 0x000fc800078e00ff */
[----:B------:R-:W-:-:S04]  /*9400*/  IMAD R5, R2, R5, -0x80 ;  /* 0xffffff8002057424 */ /* 0x000fc800078e0205 */
[----:B------:R-:W-:Y:S01]  /*9410*/  IMAD.WIDE.U32 R6, R5, c[0x0][0x1a0], RZ ;  /* 0x0000680005067a25 */ /* 0x000fe200078e00ff */
[----:B------:R-:W-:-:S05]  /*9420*/  SHF.R.S32.HI R2, RZ, 0x1f, R5 ;  /* 0x0000001fff027819 */ /* 0x000fca0000011405 */
[----:B------:R-:W-:-:S04]  /*9430*/  IMAD R2, R2, c[0x0][0x1a0], RZ ;  /* 0x0000680002027a24 */ /* 0x000fc800078e02ff */
[----:B------:R-:W-:-:S04]  /*9440*/  IMAD R2, R5, c[0x0][0x1a4], R2 ;  /* 0x0000690005027a24 */ /* 0x000fc800078e0202 */
        /* <DEDUP_REMOVED lines=8> */
.L_x_2537:
[----:B------:R-:W-:-:S04]  /*94d0*/  LEA R8, -R186, RZ, 0x7 ;  /* 0x000000ffba087211 */ /* 0x000fc800078e39ff */
[----:B------:R-:W-:Y:S02]  /*94e0*/  SHF.R.S32.HI R5, RZ, 0x1f, R8 ;  /* 0x0000001fff057819 */ /* 0x000fe40000011408 */
.L_x_2538:
        /* <DEDUP_REMOVED lines=70> */
[C---:B------:R-:W-:Y:S01]  /*9950*/  IADD3 R7, P3, R223.reuse, R4, RZ ;  /* 0x00000004df077210 */ /* 0x040fe20007f7e0ff */
        /* <DEDUP_REMOVED lines=9> */
[----:B------:R-:W-:-:S02]  /*99f0*/  IADD3 R9, P4, R223, R7, RZ ;  /* 0x00000007df097210 */ /* 0x000fc40007f9e0ff */
[C---:B------:R-:W-:Y:S01]  /*9a00*/  @!P2 LEA R32, P6, R7.reuse, R180, 0x1 ;  /* 0x000000b40720a211 */ /* 0x040fe200078c08ff */
[----:B------:R-:W-:Y:S01]  /*9a10*/  @P2 STS.128 [R217+0xd800], RZ ;  /* 0x00d800ffd9002388 */ /* 0x000fe20000000c00 */
[-C--:B------:R-:W-:Y:S01]  /*9a20*/  @!P1 IADD3 R4, P5, R7, R38.reuse, RZ ;  /* 0x0000002607049210 */ /* 0x080fe20007fbe0ff */
[--C-:B------:R-:W-:Y:S01]  /*9a30*/  IMAD.X R6, R222, 0x1, R5.reuse, P4 ;  /* 0x00000001de067824 */ /* 0x100fe200020e0605 */
[----:B------:R-:W-:Y:S01]  /*9a40*/  @!P1 IADD3 R38, P3, R9, R38, RZ ;  /* 0x0000002609269210 */ /* 0x000fe20007f7e0ff */
[----:B------:R-:W-:Y:S01]  /*9a50*/  @!PT LDS RZ, [RZ] ;  /* 0x00000000fffff984 */ /* 0x000fe20000000800 */
[----:B------:R-:W-:Y:S01]  /*9a60*/  @!PT LDS RZ, [RZ] ;  /* 0x00000000fffff984 */ /* 0x000fe20000000800 */
[----:B------:R-:W-:Y:S01]  /*9a70*/  @!PT LDS RZ, [RZ] ;  /* 0x00000000fffff984 */ /* 0x000fe20000000800 */
[----:B------:R5:W-:Y:S01]  /*9a80*/  @!P2 LDGSTS.E.BYPASS.LTC128B.128 [R217+0xd800], [R16.64] ;  /* 0x0d80000010d9afae */ /* 0x000be2000b901d4c */
[----:B------:R-:W-:Y:S01]  /*9a90*/  @!P2 LEA.HI.X R33, R7, R181, R5, 0x1, P6 ;  /* 0x000000b50721a211 */ /* 0x000fe200030f0c05 */
[--C-:B------:R-:W-:Y:S01]  /*9aa0*/  @!P1 IMAD.X R7, R5, 0x1, R36.reuse, P5 ;  /* 0x0000000105079824 */ /* 0x100fe200028e0624 */
[----:B--2---:R-:W-:Y:S01]  /*9ab0*/  @!P1 LEA R26, P5, R4, c[0x0][0x170], 0x1 ;  /* 0x00005c00041a9a11 */ /* 0x004fe200078a08ff */
[----:B------:R-:W-:Y:S01]  /*9ac0*/  @P1 STS.128 [R217+0x11800], RZ ;  /* 0x011800ffd9001388 */ /* 0x000fe20000000c00 */
[----:B------:R-:W-:Y:S01]  /*9ad0*/  @!P2 LEA R8, P4, R9, R180, 0x1 ;  /* 0x000000b40908a211 */ /* 0x000fe200078808ff */
[----:B------:R-:W-:Y:S01]  /*9ae0*/  @!P1 IMAD.X R5, R6, 0x1, R36, P3 ;  /* 0x0000000106059824 */ /* 0x000fe200018e0624 */
[----:B------:R-:W-:Y:S01]  /*9af0*/  @!P1 LEA.HI.X R27, R4, c[0x0][0x174], R7, 0x1, P5 ;  /* 0x00005d00041b9a11 */ /* 0x000fe200028f0c07 */
[----:B------:R-:W-:Y:S01]  /*9b00*/  @!PT LDS RZ, [RZ] ;  /* 0x00000000fffff984 */ /* 0x000fe20000000800 */
[----:B------:R-:W-:Y:S01]  /*9b10*/  @!PT LDS RZ, [RZ] ;  /* 0x00000000fffff984 */ /* 0x000fe20000000800 */
[----:B------:R-:W-:Y:S01]  /*9b20*/  @!PT LDS RZ, [RZ] ;  /* 0x00000000fffff984 */ /* 0x000fe20000000800 */
[----:B------:R2:W-:Y:S01]  /*9b30*/  @!P1 LDGSTS.E.BYPASS.LTC128B.128 [R217+0x11800], [R14.64+0x80] ;  /* 0x118000800ed99fae */ /* 0x0005e2000b901d4c */
[----:B------:R-:W-:-:S02]  /*9b40*/  @!P1 LEA R34, P3, R38, c[0x0][0x170], 0x1 ;  /* 0x00005c0026229a11 */ /* 0x000fc400078608ff */
[----:B------:R-:W-:Y:S01]  /*9b50*/  @!P2 LEA.HI.X R9, R9, R181, R6, 0x1, P4 ;  /* 0x000000b50909a211 */ /* 0x000fe200020f0c06 */
[----:B------:R-:W-:Y:S01]  /*9b60*/  @P2 STS.128 [R217+0xe000], RZ ;  /* 0x00e000ffd9002388 */ /* 0x000fe20000000c00 */
[----:B------:R-:W-:Y:S02]  /*9b70*/  @!P1 LEA.HI.X R35, R38, c[0x0][0x174], R5, 0x1, P3 ;  /* 0x00005d0026239a11 */ /* 0x000fe400018f0c05 */
[----:B------:R-:W-:Y:S01]  /*9b80*/  ISETP.GE.AND P3, PT, R135, 0x3, PT ;  /* 0x000000038700780c */ /* 0x000fe20003f66270 */
        /* <DEDUP_REMOVED lines=41> */
[----:B-1----:R-:W1:Y:S04]  /*9e20*/  LDSM.16.M88.4 R28, [R207+0x5800] ;  /* 0x00580000cf1c783b */ /* 0x002e680000000200 */
[----:B------:R-:W1:Y:S04]  /*9e30*/  LDSM.16.M88.4 R44, [R207+0x4800] ;  /* 0x00480000cf2c783b */ /* 0x000e680000000200 */
[----:B------:R-:W1:Y:S04]  /*9e40*/  LDSM.16.M88.4 R36, [R207+0x5000] ;  /* 0x00500000cf24783b */ /* 0x000e680000000200 */
[----:B----4-:R-:W4:Y:S04]  /*9e50*/  LDSM.16.M88.4 R20, [R207+0x6000] ;  /* 0x00600000cf14783b */ /* 0x010f280000000200 */
[----:B--2---:R-:W5:Y:S04]  /*9e60*/  LDSM.16.M88.4 R12, [R207+0x6800] ;  /* 0x00680000cf0c783b */ /* 0x004f680000000200 */
[----:B------:R-:W2:Y:S04]  /*9e70*/  LDSM.16.M88.4 R4, [R207+0x7000] ;  /* 0x00700000cf04783b */ /* 0x000ea80000000200 */
[----:B------:R-:W2:Y:S04]  /*9e80*/  LDSM.16.M88.4 R144, [R207+0x7800] ;  /* 0x00780000cf90783b */ /* 0x000ea80000000200 */
[----:B------:R-:W-:Y:S04]  /*9e90*/  LDSM.16.M88.4 R140, [R206] ;  /* 0x00000000ce8c783b */ /* 0x000fe80000000200 */
[----:B------:R-:W2:Y:S01]  /*9ea0*/  LDSM.16.M88.4 R64, [R205] ;  /* 0x00000000cd40783b */ /* 0x000ea20000000200 */
[C---:B---3--:R-:W-:Y:S03]  /*9eb0*/  HMMA.16816.F32 R56, R164.reuse, R52, RZ ;  /* 0x00000034a438723c */ /* 0x048fe600000018ff */
[----:B------:R-:W3:Y:S04]  /*9ec0*/  LDSM.16.M88.4 R60, [R205+0x1800] ;  /* 0x00180000cd3c783b */ /* 0x000ee80000000200 */
[----:B------:R-:W2:Y:S01]  /*9ed0*/  LDSM.16.M88.4 R148, [R205+0x1000] ;  /* 0x00100000cd94783b */ /* 0x000ea20000000200 */
[C---:B------:R-:W-:Y:S03]  /*9ee0*/  HMMA.16816.F32 R52, R164.reuse, R54, RZ ;  /* 0x00000036a434723c */ /* 0x040fe600000018ff */
[----:B------:R-:W2:Y:S04]  /*9ef0*/  LDSM.16.M88.4 R160, [R205+0x800] ;  /* 0x00080000cda0783b */ /* 0x000ea80000000200 */
[----:B------:R-:W2:Y:S01]  /*9f00*/  LDSM.16.M88.4 R176, [R205+0x2000] ;  /* 0x00200000cdb0783b */ /* 0x000ea20000000200 */
[C---:B-1----:R-:W-:Y:S03]  /*9f10*/  HMMA.16816.F32 R32, R164.reuse, R28, RZ ;  /* 0x0000001ca420723c */ /* 0x042fe600000018ff */
[----:B------:R-:W1:Y:S04]  /*9f20*/  LDSM.16.M88.4 R172, [R205+0x2800] ;  /* 0x00280000cdac783b */ /* 0x000e680000000200 */
[----:B------:R-:W-:Y:S01]  /*9f30*/  LDSM.16.M88.4 R156, [R205+0x3800] ;  /* 0x00380000cd9c783b */ /* 0x000fe20000000200 */
[C---:B------:R-:W-:Y:S03]  /*9f40*/  HMMA.16816.F32 R28, R164.reuse, R30, RZ ;  /* 0x0000001ea41c723c */ /* 0x040fe600000018ff */
[----:B------:R-:W-:Y:S04]  /*9f50*/  LDSM.16.M88.4 R152, [R200+0x4000] ;  /* 0x00400000c898783b */ /* 0x000fe80000000200 */
[----:B------:R-:W-:Y:S01]  /*9f60*/  LDSM.16.M88.4 R180, [R202+0x3000] ;  /* 0x00300000cab4783b */ /* 0x000fe20000000200 */
[C---:B------:R-:W-:Y:S03]  /*9f70*/  HMMA.16816.F32 R48, R164.reuse, R44, RZ ;  /* 0x0000002ca430723c */ /* 0x040fe600000018ff */
[----:B------:R-:W0:Y:S05]  /*9f80*/  LDGDEPBAR ;  /* 0x00000000000079af */ /* 0x000e2a0000000000 */
[C---:B------:R-:W-:Y:S08]  /*9f90*/  HMMA.16816.F32 R40, R164.reuse, R36, RZ ;  /* 0x00000024a428723c */ /* 0x040ff000000018ff */
[C---:B----4-:R-:W-:Y:S08]  /*9fa0*/  HMMA.16816.F32 R24, R164.reuse, R20, RZ ;  /* 0x00000014a418723c */ /* 0x050ff000000018ff */
[C---:B-----5:R-:W-:Y:S08]  /*9fb0*/  HMMA.16816.F32 R16, R164.reuse, R12, RZ ;  /* 0x0000000ca410723c */ /* 0x060ff000000018ff */
        /* <DEDUP_REMOVED lines=11> */
[----:B------:R-:W4:Y:S07]  /*a070*/  LDSM.16.M88.4 R64, [R204] ;  /* 0x00000000cc40783b */ /* 0x000f2e0000000200 */
        /* <DEDUP_REMOVED lines=12> */
[C---:B-1----:R-:W-:Y:S08]  /*a140*/  HMMA.16816.F32 R16, R140.reuse, R172, R16 ;  /* 0x000000ac8c10723c */ /* 0x042ff00000001810 */
[C---:B------:R-:W-:Y:S01]  /*a150*/  HMMA.16816.F32 R12, R140.reuse, R174, R12 ;  /* 0x000000ae8c0c723c */ /* 0x040fe2000000180c */
[----:B------:R-:W-:Y:S07]  /*a160*/  LDSM.16.M88.4 R172, [R202+0x3800] ;  /* 0x00380000caac783b */ /* 0x000fee0000000200 */
[C---:B--2---:R-:W-:Y:S08]  /*a170*/  HMMA.16816.F32 R8, R140.reuse, R144, R8 ;  /* 0x000000908c08723c */ /* 0x044ff00000001808 */
[C---:B------:R-:W-:Y:S01]  /*a180*/  HMMA.16816.F32 R4, R140.reuse, R146, R4 ;  /* 0x000000928c04723c */ /* 0x040fe20000001804 */
[----:B------:R-:W1:Y:S07]  /*a190*/  LDSM.16.M88.4 R144, [R200+0x6000] ;  /* 0x00600000c890783b */ /* 0x000e6e0000000200 */
[C---:B------:R-:W-:Y:S08]  /*a1a0*/  HMMA.16816.F32 R168, R140.reuse, R156, R168 ;  /* 0x0000009c8ca8723c */ /* 0x040ff000000018a8 */
[----:B------:R-:W-:Y:S01]  /*a1b0*/  HMMA.16816.F32 R164, R140, R158, R164 ;  /* 0x0000009e8ca4723c */ /* 0x000fe200000018a4 */
[----:B------:R-:W2:Y:S04]  /*a1c0*/  LDSM.16.M88.4 R156, [R200+0x6800] ;  /* 0x00680000c89c783b */ /* 0x000ea80000000200 */
[----:B------:R-:W1:Y:S03]  /*a1d0*/  LDSM.16.M88.4 R140, [R200+0x7000] ;  /* 0x00700000c88c783b */ /* 0x000e660000000200 */
[C---:B----4-:R-:W-:Y:S08]  /*a1e0*/  HMMA.16816.F32 R56, R64.reuse, R152, R56 ;  /* 0x000000984038723c */ /* 0x050ff00000001838 */
[C---:B------:R-:W-:Y:S01]  /*a1f0*/  HMMA.16816.F32 R52, R64.reuse, R154, R52 ;  /* 0x0000009a4034723c */ /* 0x040fe20000001834 */
[----:B------:R-:W4:Y:S07]  /*a200*/  LDSM.16.M88.4 R152, [R200+0x7800] ;  /* 0x00780000c898783b */ /* 0x000f2e0000000200 */
[C---:B---3--:R-:W-:Y:S08]  /*a210*/  HMMA.16816.F32 R40, R64.reuse, R60, R40 ;  /* 0x0000003c4028723c */ /* 0x048ff00000001828 */
[C---:B------:R-:W-:Y:S01]  /*a220*/  HMMA.16816.F32 R36, R64.reuse, R62, R36 ;  /* 0x0000003e4024723c */ /* 0x040fe20000001824 */
[----:B------:R-:W3:Y:S07]  /*a230*/  LDSM.16.M88.4 R60, [R202] ;  /* 0x00000000ca3c783b */ /* 0x000eee0000000200 */
[C---:B-----5:R-:W-:Y:S08]  /*a240*/  HMMA.16816.F32 R48, R64.reuse, R160, R48 ;  /* 0x000000a04030723c */ /* 0x060ff00000001830 */
        /* <DEDUP_REMOVED lines=10> */
[----:B------:R-:W-:Y:S07]  /*a2f0*/  LDSM.16.M88.4 R156, [R207+0x8000] ;  /* 0x00800000cf9c783b */ /* 0x000fee0000000200 */
[C---:B------:R-:W-:Y:S08]  /*a300*/  HMMA.16816.F32 R8, R64.reuse, R140, R8 ;  /* 0x0000008c4008723c */ /* 0x040ff00000001808 */
[C---:B------:R-:W-:Y:S01]  /*a310*/  HMMA.16816.F32 R4, R64.reuse, R142, R4 ;  /* 0x0000008e4004723c */ /* 0x040fe20000001804 */
[----:B------:R-:W2:Y:S07]  /*a320*/  LDSM.16.M88.4 R140, [R202+0x1800] ;  /* 0x00180000ca8c783b */ /* 0x000eae0000000200 */
[C---:B----4-:R-:W-:Y:S08]  /*a330*/  HMMA.16816.F32 R168, R64.reuse, R152, R168 ;  /* 0x0000009840a8723c */ /* 0x050ff000000018a8 */
[----:B------:R-:W-:Y:S01]  /*a340*/  HMMA.16816.F32 R164, R64, R154, R164 ;  /* 0x0000009a40a4723c */ /* 0x000fe200000018a4 */
[----:B------:R-:W4:Y:S04]  /*a350*/  LDSM.16.M88.4 R64, [R202+0x2000] ;  /* 0x00200000ca40783b */ /* 0x000f280000000200 */
[----:B------:R-:W-:Y:S03]  /*a360*/  LDSM.16.M88.4 R152, [R207+0x8800] ;  /* 0x00880000cf98783b */ /* 0x000fe60000000200 */
[C---:B---3--:R-:W-:Y:S08]  /*a370*/  HMMA.16816.F32 R56, R176.reuse, R60, R56 ;  /* 0x0000003cb038723c */ /* 0x048ff00000001838 */
[C---:B------:R-:W-:Y:S01]  /*a380*/  HMMA.16816.F32 R52, R176.reuse, R62, R52 ;  /* 0x0000003eb034723c */ /* 0x040fe20000001834 */
[----:B------:R-:W3:Y:S07]  /*a390*/  LDSM.16.M88.4 R60, [R202+0x2800] ;  /* 0x00280000ca3c783b */ /* 0x000eee0000000200 */
[C---:B-1----:R-:W-:Y:S08]  /*a3a0*/  HMMA.16816.F32 R40, R176.reuse, R144, R40 ;  /* 0x00000090b028723c */ /* 0x042ff00000001828 */
[C---:B------:R-:W-:Y:S01]  /*a3b0*/  HMMA.16816.F32 R36, R176.reuse, R146, R36 ;  /* 0x00000092b024723c */ /* 0x040fe20000001824 */
[----:B------:R-:W1:Y:S07]  /*a3c0*/  LDSM.16.M88.4 R144, [R207+0x9800] ;  /* 0x00980000cf90783b */ /* 0x000e6e0000000200 */
[C---:B--2---:R-:W-:Y:S08]  /*a3d0*/  HMMA.16816.F32 R32, R176.reuse, R140, R32 ;  /* 0x0000008cb020723c */ /* 0x044ff00000001820 */
[C---:B----4-:R-:W-:Y:S08]  /*a3e0*/  HMMA.16816.F32 R24, R176.reuse, R64, R24 ;  /* 0x00000040b018723c */ /* 0x050ff00000001818 */
[C---:B------:R-:W-:Y:S01]  /*a3f0*/  HMMA.16816.F32 R20, R176.reuse, R66, R20 ;  /* 0x00000042b014723c */ /* 0x040fe20000001814 */
[----:B------:R-:W2:Y:S07]  /*a400*/  LDSM.16.M88.4 R64, [R207+0xa800] ;  /* 0x00a80000cf40783b */ /* 0x000eae0000000200 */
[C---:B------:R-:W-:Y:S01]  /*a410*/  HMMA.16816.F32 R28, R176.reuse, R142, R28 ;  /* 0x0000008eb01c723c */ /* 0x040fe2000000181c */
[----:B------:R-:W4:Y:S07]  /*a420*/  LDSM.16.M88.4 R140, [R207+0xa000] ;  /* 0x00a00000cf8c783b */ /* 0x000f2e0000000200 */
        /* <DEDUP_REMOVED lines=8> */
[----:B------:R-:W-:Y:S07]  /*a4b0*/  LDSM.16.M88.4 R144, [R206+0x2000] ;  /* 0x00200000ce90783b */ /* 0x000fee0000000200 */
[C---:B--2---:R-:W-:Y:S08]  /*a4c0*/  HMMA.16816.F32 R16, R160.reuse, R64, R16 ;  /* 0x00000040a010723c */ /* 0x044ff00000001810 */
[----:B------:R-:W-:Y:S01]  /*a4d0*/  HMMA.16816.F32 R12, R160, R66, R12 ;  /* 0x00000042a00c723c */ /* 0x000fe2000000180c */
[----:B------:R-:W1:Y:S07]  /*a4e0*/  LDSM.16.M88.4 R64, [R205+0x4800] ;  /* 0x00480000cd40783b */ /* 0x000e6e0000000200 */
[C---:B------:R-:W-:Y:S08]  /*a4f0*/  HMMA.16816.F32 R8, R176.reuse, R180, R8 ;  /* 0x000000b4b008723c */ /* 0x040ff00000001808 */
[----:B------:R-:W-:Y:S08]  /*a500*/  HMMA.16816.F32 R4, R176, R182, R4 ;  /* 0x000000b6b004723c */ /* 0x000ff00000001804 */
[C---:B----4-:R-:W-:Y:S08]  /*a510*/  HMMA.16816.F32 R24, R160.reuse, R140, R24 ;  /* 0x0000008ca018723c */ /* 0x050ff00000001818 */
[C---:B------:R-:W-:Y:S01]  /*a520*/  HMMA.16816.F32 R20, R160.reuse, R142, R20 ;  /* 0x0000008ea014723c */ /* 0x040fe20000001814 */
[----:B------:R-:W2:Y:S07]  /*a530*/  LDSM.16.M88.4 R140, [R205+0x4000] ;  /* 0x00400000cd8c783b */ /* 0x000eae0000000200 */
[C---:B------:R-:W-:Y:S08]  /*a540*/  HMMA.16816.F32 R48, R160.reuse, R152, R48 ;  /* 0x00000098a030723c */ /* 0x040ff00000001830 */
[C---:B------:R-:W-:Y:S01]  /*a550*/  HMMA.16816.F32 R44, R160.reuse, R154, R44 ;  /* 0x0000009aa02c723c */ /* 0x040fe2000000182c */
[----:B------:R-:W4:Y:S07]  /*a560*/  LDSM.16.M88.4 R152, [R207+0xb800] ;  /* 0x00b80000cf98783b */ /* 0x000f2e0000000200 */
[C---:B------:R-:W-:Y:S08]  /*a570*/  HMMA.16816.F32 R56, R160.reuse, R156, R56 ;  /* 0x0000009ca038723c */ /* 0x040ff00000001838 */
[C---:B------:R-:W-:Y:S08]  /*a580*/  HMMA.16816.F32 R52, R160.reuse, R158, R52 ;  /* 0x0000009ea034723c */ /* 0x040ff00000001834 */
[C---:B---3--:R-:W-:Y:S08]  /*a590*/  HMMA.16816.F32 R40, R160.reuse, R148, R40 ;  /* 0x00000094a028723c */ /* 0x048ff00000001828 */
[C---:B------:R-:W-:Y:S01]  /*a5a0*/  HMMA.16816.F32 R36, R160.reuse, R150, R36 ;  /* 0x00000096a024723c */ /* 0x040fe20000001824 */
[----:B------:R-:W-:Y:S07]  /*a5b0*/  LDSM.16.M88.4 R148, [R204+0x2000] ;  /* 0x00200000cc94783b */ /* 0x000fee0000000200 */
[C---:B------:R-:W-:Y:S08]  /*a5c0*/  HMMA.16816.F32 R8, R160.reuse, R60, R8 ;  /* 0x0000003ca008723c */ /* 0x040ff00000001808 */
[----:B------:R-:W-:Y:S01]  /*a5d0*/  HMMA.16816.F32 R4, R160, R62, R4 ;  /* 0x0000003ea004723c */ /* 0x000fe20000001804 */
[----:B------:R-:W3:Y:S07]  /*a5e0*/  LDSM.16.M88.4 R60, [R200+0x8000] ;  /* 0x00800000c83c783b */ /* 0x000eee0000000200 */
[C---:B-1----:R-:W-:Y:S01]  /*a5f0*/  HMMA.16816.F32 R156, R144.reuse, R64, R48 ;  /* 0x00000040909c723c */ /* 0x042fe20000001830 */
[----:B------:R-:W-:Y:S07]  /*a600*/  LDSM.16.M88.4 R48, [R202+0x4000] ;  /* 0x00400000ca30783b */ /* 0x000fee0000000200 */
[----:B------:R-:W-:Y:S01]  /*a610*/  HMMA.16816.F32 R44, R144, R66, R44 ;  /* 0x00000042902c723c */ /* 0x000fe2000000182c */
[----:B------:R-:W1:Y:S07]  /*a620*/  LDSM.16.M88.4 R64, [R205+0x5800] ;  /* 0x00580000cd40783b */ /* 0x000e6e0000000200 */
[C---:B------:R-:W-:Y:S08]  /*a630*/  HMMA.16816.F32 R168, R176.reuse, R172, R168 ;  /* 0x000000acb0a8723c */ /* 0x040ff000000018a8 */
[----:B------:R-:W-:Y:S07]  /*a640*/  HMMA.16816.F32 R164, R176, R174, R164 ;  /* 0x000000aeb0a4723c */ /* 0x000fee00000018a4 */
[----:B------:R-:W-:Y:S01]  /*a650*/  IMAD R175, R216, 0x80, R215 ;  /* 0x00000080d8af7824 */ /* 0x000fe200078e02d7 */
[----:B--2---:R-:W-:Y:S03]  /*a660*/  HMMA.16816.F32 R56, R144, R140, R56 ;  /* 0x0000008c9038723c */ /* 0x004fe60000001838 */
[----:B------:R-:W-:Y:S01]  /*a670*/  I2F R173, R175 ;  /* 0x000000af00ad7306 */ /* 0x000fe20000201400 */
[----:B------:R-:W-:-:S02]  /*a680*/  IADD3 R174, R175, 0x1, RZ ;  /* 0x00000001afae7810 */ /* 0x000fc40007ffe0ff */
[C---:B------:R-:W-:Y:S02]  /*a690*/  IADD3 R172, R175.reuse, 0x8, RZ ;  /* 0x00000008afac7810 */ /* 0x040fe40007ffe0ff */
[----:B------:R-:W-:Y:S01]  /*a6a0*/  HMMA.16816.F32 R52, R144, R142, R52 ;  /* 0x0000008e9034723c */ /* 0x000fe20000001834 */
[----:B------:R-:W2:Y:S01]  /*a6b0*/  LDSM.16.M88.4 R140, [R203+0x2000] ;  /* 0x00200000cb8c783b */ /* 0x000ea20000000200 */
[C---:B------:R-:W-:Y:S01]  /*a6c0*/  IADD3 R176, R175.reuse, 0x9, RZ ;  /* 0x00000009afb07810 */ /* 0x040fe20007ffe0ff */
[----:B------:R-:W-:Y:S01]  /*a6d0*/  I2F R177, R174 ;  /* 0x000000ae00b17306 */ /* 0x000fe20000201400 */
[----:B------:R-:W-:Y:S02]  /*a6e0*/  IADD3 R190, R175, 0x19, RZ ;  /* 0x00000019afbe7810 */ /* 0x000fe40007ffe0ff */
[C---:B------:R-:W-:Y:S02]  /*a6f0*/  ISETP.GE.AND P4, PT, R174.reuse, R188, PT ;  /* 0x000000bcae00720c */ /* 0x040fe40003f86270 */
[----:B----4-:R-:W-:Y:S01]  /*a700*/  HMMA.16816.F32 R168, R160, R152, R168 ;  /* 0x00000098a0a8723c */ /* 0x010fe200000018a8 */
[----:B------:R-:W-:-:S02]  /*a710*/  ISETP.GE.AND P5, PT, R174, R187, PT ;  /* 0x000000bbae00720c */ /* 0x000fc40003fa6270 */
[----:B------:R-:W-:Y:S01]  /*a720*/  I2F R179, R172 ;  /* 0x000000ac00b37306 */ /* 0x000fe20000201400 */
[C---:B------:R-:W-:Y:S02]  /*a730*/  IADD3 R178, R175.reuse, 0x10, RZ ;  /* 0x00000010afb27810 */ /* 0x040fe40007ffe0ff */
[----:B------:R-:W-:Y:S02]  /*a740*/  ISETP.GE.AND P6, PT, R172, R188, PT ;  /* 0x000000bcac00720c */ /* 0x000fe40003fc6270 */
[----:B------:R-:W-:Y:S01]  /*a750*/  HMMA.16816.F32 R164, R160, R154, R164 ;  /* 0x0000009aa0a4723c */ /* 0x000fe200000018a4 */
[----:B------:R-:W4:Y:S01]  /*a760*/  LDSM.16.M88.4 R160, [R200+0x8800] ;  /* 0x00880000c8a0783b */ /* 0x000f220000000200 */
[C---:B------:R-:W-:Y:S01]  /*a770*/  IADD3 R180, R175.reuse, 0x11, RZ ;  /* 0x00000011afb47810 */ /* 0x040fe20007ffe0ff */
[----:B------:R-:W-:Y:S01]  /*a780*/  I2F R181, R176 ;  /* 0x000000b000b57306 */ /* 0x000fe20000201400 */
[C---:B------:R-:W-:Y:S01]  /*a790*/  IADD3 R182, R175.reuse, 0x18, RZ ;  /* 0x00000018afb67810 */ /* 0x040fe20007ffe0ff */
[----:B------:R-:W-:Y:S01]  /*a7a0*/  LDSM.16.M88.4 R152, [R205+0x5000] ;  /* 0x00500000cd98783b */ /* 0x000fe20000000200 */
[----:B------:R-:W-:-:S02]  /*a7b0*/  IADD3 R192, R175, 0x20, RZ ;  /* 0x00000020afc07810 */ /* 0x000fc40007ffe0ff */
[C---:B---3--:R-:W-:Y:S01]  /*a7c0*/  HMMA.16816.F32 R56, R148.reuse, R60, R56 ;  /* 0x0000003c9438723c */ /* 0x048fe20000001838 */
[C---:B------:R-:W-:Y:S02]  /*a7d0*/  IADD3 R196, R175.reuse, 0x29, RZ ;  /* 0x00000029afc47810 */ /* 0x040fe40007ffe0ff */
[----:B------:R-:W-:Y:S01]  /*a7e0*/  I2F R195, R190 ;  /* 0x000000be00c37306 */ /* 0x000fe20000201400 */
[C---:B------:R-:W-:Y:S02]  /*a7f0*/  IADD3 R228, R175.reuse, 0x30, RZ ;  /* 0x00000030afe47810 */ /* 0x040fe40007ffe0ff */
[C---:B------:R-:W-:Y:S02]  /*a800*/  IADD3 R194, R175.reuse, 0x31, RZ ;  /* 0x00000031afc27810 */ /* 0x040fe40007ffe0ff */
[----:B------:R-:W-:Y:S01]  /*a810*/  HMMA.16816.F32 R52, R148, R62, R52 ;  /* 0x0000003e9434723c */ /* 0x000fe20000001834 */
[C---:B------:R-:W-:Y:S02]  /*a820*/  IADD3 R198, R175.reuse, 0x38, RZ ;  /* 0x00000038afc67810 */ /* 0x040fe40007ffe0ff */
[----:B------:R-:W-:Y:S01]  /*a830*/  I2F R183, R178 ;  /* 0x000000b200b77306 */ /* 0x000fe20000201400 */
[----:B------:R-:W-:-:S02]  /*a840*/  IADD3 R247, R175, 0x51, RZ ;  /* 0x00000051aff77810 */ /* 0x000fc40007ffe0ff */
[C---:B------:R-:W-:Y:S02]  /*a850*/  IADD3 R249, R175.reuse, 0x50, RZ ;  /* 0x00000050aff97810 */ /* 0x040fe40007ffe0ff */
[C---:B-1----:R-:W-:Y:S01]  /*a860*/  HMMA.16816.F32 R60, R144.reuse, R64, R32 ;  /* 0x00000040903c723c */ /* 0x042fe20000001820 */
[----:B------:R-:W1:Y:S02]  /*a870*/  LDSM.16.M88.4 R32, [R202+0x4800] ;  /* 0x00480000ca20783b */ /* 0x000e640000000200 */
[----:B------:R-:W-:Y:S05]  /*a880*/  I2F R189, R180 ;  /* 0x000000b400bd7306 */ /* 0x000fea0000201400 */
[----:B------:R-:W-:Y:S01]  /*a890*/  HMMA.16816.F32 R28, R144, R66, R28 ;  /* 0x00000042901c723c */ /* 0x000fe2000000181c */
[----:B------:R-:W3:Y:S02]  /*a8a0*/  LDSM.16.M88.4 R64, [R205+0x6000] ;  /* 0x00600000cd40783b */ /* 0x000ee40000000200 */
[----:B------:R-:W-:Y:S05]  /*a8b0*/  I2F R191, R182 ;  /* 0x000000b600bf7306 */ /* 0x000fea0000201400 */
[----:B--2---:R-:W-:Y:S03]  /*a8c0*/  HMMA.16816.F32 R56, R140, R48, R56 ;  /* 0x000000308c38723c */ /* 0x004fe60000001838 */
[----:B------:R-:W-:Y:S05]  /*a8d0*/  I2F R193, R192 ;  /* 0x000000c000c17306 */ /* 0x000fea0000201400 */
[C---:B----4-:R-:W-:Y:S03]  /*a8e0*/  HMMA.16816.F32 R44, R148.reuse, R162, R44 ;  /* 0x000000a2942c723c */ /* 0x050fe6000000182c */
[----:B------:R-:W-:Y:S05]  /*a8f0*/  I2F R229, R196 ;  /* 0x000000c400e57306 */ /* 0x000fea0000201400 */
[----:B------:R-:W-:Y:S03]  /*a900*/  HMMA.16816.F32 R156, R148, R160, R156 ;  /* 0x000000a0949c723c */ /* 0x000fe6000000189c */
[----:B------:R-:W-:Y:S04]  /*a910*/  I2F R199, R228 ;  /* 0x000000e400c77306 */ /* 0x000fe80000201400 */
[----:B------:R-:W-:Y:S01]  /*a920*/  IADD3 R160, R175, 0x39, RZ ;  /* 0x00000039afa07810 */ /* 0x000fe20007ffe0ff */
[----:B------:R-:W-:Y:S01]  /*a930*/  HMMA.16816.F32 R52, R140, R50, R52 ;  /* 0x000000328c34723c */ /* 0x000fe20000001834 */
[----:B------:R-:W2:Y:S01]  /*a940*/  LDSM.16.M88.4 R48, [R200+0x9000] ;  /* 0x00900000c830783b */ /* 0x000ea20000000200 */
[----:B------:R-:W-:Y:S01]  /*a950*/  FMUL.FTZ R230, R57, c[0x0][0x2ec] ;  /* 0x0000bb0039e67a20 */ /* 0x000fe20000410000 */
[----:B------:R-:W-:Y:S01]  /*a960*/  I2F R237, R194 ;  /* 0x000000c200ed7306 */ /* 0x000fe20000201400 */
[----:B------:R-:W-:-:S04]  /*a970*/  FMUL.FTZ R162, R59, c[0x0][0x2ec] ;  /* 0x0000bb003ba27a20 */ /* 0x000fc80000410000 */
[----:B-1----:R-:W-:Y:S03]  /*a980*/  HMMA.16816.F32 R44, R140, R34, R44 ;  /* 0x000000228c2c723c */ /* 0x002fe6000000182c */
[----:B------:R-:W-:Y:S05]  /*a990*/  MUFU.TANH R230, R230 ;  /* 0x000000e600e67308 */ /* 0x000fea0000002400 */
[C---:B---3--:R-:W-:Y:S03]  /*a9a0*/  HMMA.16816.F32 R24, R144.reuse, R64, R24 ;  /* 0x000000409018723c */ /* 0x048fe60000001818 */
[----:B------:R-:W-:Y:S05]  /*a9b0*/  MUFU.TANH R162, R162 ;  /* 0x000000a200a27308 */ /* 0x000fea0000002400 */
[----:B------:R-:W-:Y:S01]  /*a9c0*/  HMMA.16816.F32 R20, R144, R66, R20 ;  /* 0x000000429014723c */ /* 0x000fe20000001814 */
[----:B------:R-:W1:Y:S01]  /*a9d0*/  LDSM.16.M88.4 R64, [R205+0x6800] ;  /* 0x00680000cd40783b */ /* 0x000e620000000200 */
[----:B------:R-:W-:Y:S01]  /*a9e0*/  FMUL.FTZ R53, R53, c[0x0][0x2ec] ;  /* 0x0000bb0035357a20 */ /* 0x000fe20000410000 */
[----:B------:R-:W-:Y:S01]  /*a9f0*/  I2F R239, R198 ;  /* 0x000000c600ef7306 */ /* 0x000fe20000201400 */
[----:B------:R-:W-:-:S02]  /*aa00*/  FMUL.FTZ R54, R54, c[0x0][0x2ec] ;  /* 0x0000bb0036367a20 */ /* 0x000fc40000410000 */
[----:B------:R-:W-:Y:S02]  /*aa10*/  FMUL.FTZ R52, R52, c[0x0][0x2ec] ;  /* 0x0000bb0034347a20 */ /* 0x000fe40000410000 */
[----:B------:R-:W-:Y:S01]  /*aa20*/  HMMA.16816.F32 R156, R140, R32, R156 ;  /* 0x000000208c9c723c */ /* 0x000fe2000000189c */
[----:B------:R-:W3:Y:S01]  /*aa30*/  LDSM.16.M88.4 R32, [R200+0x9800] ;  /* 0x00980000c820783b */ /* 0x000ee20000000200 */
[----:B------:R-:W-:Y:S01]  /*aa40*/  FMUL.FTZ R44, R44, c[0x0][0x2ec] ;  /* 0x0000bb002c2c7a20 */ /* 0x000fe20000410000 */
[----:B------:R-:W-:Y:S01]  /*aa50*/  MUFU.TANH R53, R53 ;  /* 0x0000003500357308 */ /* 0x000fe20000002400 */
[----:B------:R-:W-:Y:S02]  /*aa60*/  FMUL.FTZ R236, R45, c[0x0][0x2ec] ;  /* 0x0000bb002dec7a20 */ /* 0x000fe40000410000 */
[----:B------:R-:W-:Y:S02]  /*aa70*/  FMUL.FTZ R238, R46, c[0x0][0x2ec] ;  /* 0x0000bb002eee7a20 */ /* 0x000fe40000410000 */
[----:B------:R-:W-:Y:S01]  /*aa80*/  HMMA.16816.F32 R40, R144, R152, R40 ;  /* 0x000000989028723c */ /* 0x000fe20000001828 */
[----:B------:R-:W-:-:S02]  /*aa90*/  FMUL.FTZ R240, R47, c[0x0][0x2ec] ;  /* 0x0000bb002ff07a20 */ /* 0x000fc40000410000 */
[----:B------:R-:W4:Y:S01]  /*aaa0*/  MUFU.TANH R54, R54 ;  /* 0x0000003600367308 */ /* 0x000f220000002400 */
[----:B------:R-:W-:-:S03]  /*aab0*/  FMUL.FTZ R55, R55, c[0x0][0x2ec] ;  /* 0x0000bb0037377a20 */ /* 0x000fc60000410000 */
[----:B------:R-:W-:Y:S01]  /*aac0*/  FMUL.FTZ R153, R58, c[0x0][0x2ec] ;  /* 0x0000bb003a997a20 */ /* 0x000fe20000410000 */
[----:B------:R-:W-:Y:S01]  /*aad0*/  HMMA.16816.F32 R36, R144, R154, R36 ;  /* 0x0000009a9024723c */ /* 0x000fe20000001824 */
[C---:B------:R-:W-:Y:S02]  /*aae0*/  IADD3 R152, R175.reuse, 0x21, RZ ;  /* 0x00000021af987810 */ /* 0x040fe40007ffe0ff */
[----:B------:R-:W-:Y:S04]  /*aaf0*/  MUFU.TANH R52, R52 ;  /* 0x0000003400347308 */ /* 0x000fe80000002400 */
[----:B------:R-:W-:Y:S01]  /*ab00*/  FMUL.FTZ R155, R56, c[0x0][0x2ec] ;  /* 0x0000bb00389b7a20 */ /* 0x000fe20000410000 */
[----:B------:R-:W-:Y:S01]  /*ab10*/  IADD3 R154, R175, 0x28, RZ ;  /* 0x00000028af9a7810 */ /* 0x000fe20007ffe0ff */
[----:B------:R-:W5:Y:S01]  /*ab20*/  LDSM.16.M88.4 R56, [R202+0x5000] ;  /* 0x00500000ca38783b */ /* 0x000f620000000200 */
[----:B------:R-:W-:Y:S01]  /*ab30*/  FMUL.FTZ R163, R156, c[0x0][0x2ec] ;  /* 0x0000bb009ca37a20 */ /* 0x000fe20000410000 */
[----:B------:R-:W-:Y:S01]  /*ab40*/  MUFU.TANH R240, R240 ;  /* 0x000000f000f07308 */ /* 0x000fe20000002400 */
[----:B------:R-:W-:-:S02]  /*ab50*/  FMUL.FTZ R156, R157, c[0x0][0x2ec] ;  /* 0x0000bb009d9c7a20 */ /* 0x000fc40000410000 */
[----:B------:R-:W-:Y:S02]  /*ab60*/  FMUL.FTZ R157, R158, c[0x0][0x2ec] ;  /* 0x0000bb009e9d7a20 */ /* 0x000fe40000410000 */
[----:B--2---:R-:W-:Y:S01]  /*ab70*/  HMMA.16816.F32 R40, R148, R48, R40 ;  /* 0x000000309428723c */ /* 0x004fe20000001828 */
[----:B----4-:R-:W-:Y:S02]  /*ab80*/  FFMA.FTZ R54, R0, R179, R54 ;  /* 0x000000b300367223 */ /* 0x010fe40000010036 */
[----:B------:R2:W-:Y:S01]  /*ab90*/  MUFU.TANH R158, R44 ;  /* 0x0000002c009e7308 */ /* 0x0005e20000002400 */
[----:B------:R-:W-:-:S04]  /*aba0*/  FMUL.FTZ R159, R159, c[0x0][0x2ec] ;  /* 0x0000bb009f9f7a20 */ /* 0x000fc80000410000 */
[C---:B-1----:R-:W-:Y:S03]  /*abb0*/  HMMA.16816.F32 R16, R144.reuse, R64, R16 ;  /* 0x000000409010723c */ /* 0x042fe60000001810 */
[----:B------:R-:W-:Y:S05]  /*abc0*/  MUFU.TANH R163, R163 ;  /* 0x000000a300a37308 */ /* 0x000fea0000002400 */
[----:B------:R-:W-:Y:S01]  /*abd0*/  HMMA.16816.F32 R64, R144, R66, R12 ;  /* 0x000000429040723c */ /* 0x000fe2000000180c */
[----:B------:R-:W-:Y:S02]  /*abe0*/  LDSM.16.M88.4 R12, [R202+0x5800] ;  /* 0x00580000ca0c783b */ /* 0x000fe40000000200 */
[----:B------:R-:W-:Y:S02]  /*abf0*/  MUFU.TANH R157, R157 ;  /* 0x0000009d009d7308 */ /* 0x000fe40000002400 */
[----:B--2---:R-:W1:Y:S03]  /*ac00*/  LDSM.16.M88.4 R44, [R200+0xa000] ;  /* 0x00a00000c82c783b */ /* 0x004e660000000200 */
[C---:B------:R-:W-:Y:S01]  /*ac10*/  HMMA.16816.F32 R36, R148.reuse, R50, R36 ;  /* 0x000000329424723c */ /* 0x040fe20000001824 */
[----:B------:R-:W2:Y:S02]  /*ac20*/  LDSM.16.M88.4 R48, [R205+0x7000] ;  /* 0x00700000cd30783b */ /* 0x000ea40000000200 */
[----:B------:R-:W-:Y:S05]  /*ac30*/  MUFU.TANH R159, R159 ;  /* 0x0000009f009f7308 */ /* 0x000fea0000002400 */
[C---:B---3--:R-:W-:Y:S03]  /*ac40*/  HMMA.16816.F32 R60, R148.reuse, R32, R60 ;  /* 0x00000020943c723c */ /* 0x048fe6000000183c */
[----:B------:R-:W3:Y:S05]  /*ac50*/  MUFU.TANH R55, R55 ;  /* 0x0000003700377308 */ /* 0x000eea0000002400 */
[----:B------:R-:W-:Y:S01]  /*ac60*/  HMMA.16816.F32 R28, R148, R34, R28 ;  /* 0x00000022941c723c */ /* 0x000fe2000000181c */
[----:B------:R-:W4:Y:S02]  /*ac70*/  LDSM.16.M88.4 R32, [R202+0x6000] ;  /* 0x00600000ca20783b */ /* 0x000f240000000200 */
[----:B------:R-:W-:Y:S05]  /*ac80*/  MUFU.TANH R156, R156 ;  /* 0x0000009c009c7308 */ /* 0x000fea0000002400 */
[----:B-----5:R-:W-:Y:S03]  /*ac90*/  HMMA.16816.F32 R40, R140, R56, R40 ;  /* 0x000000388c28723c */ /* 0x020fe60000001828 */
[----:B------:R-:W-:Y:S01]  /*aca0*/  MUFU.TANH R238, R238 ;  /* 0x000000ee00ee7308 */ /* 0x000fe20000002400 */
[----:B---3--:R-:W-:-:S03]  /*acb0*/  FFMA.FTZ R55, R0, R181, R55 ;  /* 0x000000b500377223 */ /* 0x008fc60000010037 */
[----:B------:R-:W-:Y:S01]  /*acc0*/  IADD3 R56, R175, 0x40, RZ ;  /* 0x00000040af387810 */ /* 0x000fe20007ffe0ff */
[----:B------:R-:W-:Y:S03]  /*acd0*/  HMMA.16816.F32 R36, R140, R58, R36 ;  /* 0x0000003a8c24723c */ /* 0x000fe60000001824 */
[----:B------:R-:W-:Y:S05]  /*ace0*/  MUFU.TANH R236, R236 ;  /* 0x000000ec00ec7308 */ /* 0x000fea0000002400 */
[----:B-1----:R-:W-:Y:S03]  /*acf0*/  HMMA.16816.F32 R24, R148, R44, R24 ;  /* 0x0000002c9418723c */ /* 0x002fe60000001818 */
[----:B------:R-:W-:Y:S05]  /*ad00*/  I2F R197, R152 ;  /* 0x0000009800c57306 */ /* 0x000fea0000201400 */
[----:B------:R-:W-:Y:S01]  /*ad10*/  HMMA.16816.F32 R60, R140, R12, R60 ;  /* 0x0000000c8c3c723c */ /* 0x000fe2000000183c */
[----:B------:R-:W-:-:S02]  /*ad20*/  FMUL.FTZ R40, R40, c[0x0][0x2ec] ;  /* 0x0000bb0028287a20 */ /* 0x000fc40000410000 */
[----:B------:R-:W-:Y:S05]  /*ad30*/  I2F R231, R154 ;  /* 0x0000009a00e77306 */ /* 0x000fea0000201400 */
[----:B------:R-:W-:Y:S01]  /*ad40*/  HMMA.16816.F32 R28, R140, R14, R28 ;  /* 0x0000000e8c1c723c */ /* 0x000fe2000000181c */
[----:B------:R-:W1:Y:S01]  /*ad50*/  LDSM.16.M88.4 R12, [R200+0xb000] ;  /* 0x00b00000c80c783b */ /* 0x000e620000000200 */
[----:B------:R-:W-:Y:S01]  /*ad60*/  FMUL.FTZ R36, R36, c[0x0][0x2ec] ;  /* 0x0000bb0024247a20 */ /* 0x000fe20000410000 */
[----:B------:R3:W5:Y:S01]  /*ad70*/  MUFU.TANH R59, R40 ;  /* 0x00000028003b7308 */ /* 0x0007620000002400 */
[----:B------:R-:W-:Y:S02]  /*ad80*/  FMUL.FTZ R37, R37, c[0x0][0x2ec] ;  /* 0x0000bb0025257a20 */ /* 0x000fe40000410000 */
[----:B------:R-:W-:-:S02]  /*ad90*/  FMUL.FTZ R38, R38, c[0x0][0x2ec] ;  /* 0x0000bb0026267a20 */ /* 0x000fc40000410000 */
[----:B------:R-:W-:Y:S01]  /*ada0*/  HMMA.16816.F32 R20, R148, R46, R20 ;  /* 0x0000002e9414723c */ /* 0x000fe20000001814 */
[----:B------:R-:W-:Y:S02]  /*adb0*/  FMUL.FTZ R39, R39, c[0x0][0x2ec] ;  /* 0x0000bb0027277a20 */ /* 0x000fe40000410000 */
[----:B------:R-:W-:Y:S04]  /*adc0*/  MUFU.TANH R241, R37 ;  /* 0x0000002500f17308 */ /* 0x000fe80000002400 */
[----:B------:R-:W-:Y:S01]  /*add0*/  IADD3 R47, R175, 0x41, RZ ;  /* 0x00000041af2f7810 */ /* 0x000fe20007ffe0ff */
[----:B--2---:R-:W-:Y:S01]  /*ade0*/  HMMA.16816.F32 R8, R144, R48, R8 ;  /* 0x000000309008723c */ /* 0x004fe20000001808 */
[----:B------:R-:W-:Y:S02]  /*adf0*/  FMUL.FTZ R63, R63, c[0x0][0x2ec] ;  /* 0x0000bb003f3f7a20 */ /* 0x000fe40000410000 */
[----:B------:R-:W2:Y:S01]  /*ae00*/  MUFU.TANH R244, R38 ;  /* 0x0000002600f47308 */ /* 0x000ea20000002400 */
[----:B------:R-:W-:-:S02]  /*ae10*/  FMUL.FTZ R60, R60, c[0x0][0x2ec] ;  /* 0x0000bb003c3c7a20 */ /* 0x000fc40000410000 */
[----:B------:R-:W-:Y:S02]  /*ae20*/  FMUL.FTZ R61, R61, c[0x0][0x2ec] ;  /* 0x0000bb003d3d7a20 */ /* 0x000fe40000410000 */
[----:B------:R-:W-:Y:S01]  /*ae30*/  HMMA.16816.F32 R4, R144, R50, R4 ;  /* 0x000000329004723c */ /* 0x000fe20000001804 */
[----:B------:R-:W-:Y:S02]  /*ae40*/  FMUL.FTZ R48, R41, c[0x0][0x2ec] ;  /* 0x0000bb0029307a20 */ /* 0x000fe40000410000 */
[----:B------:R-:W-:Y:S01]  /*ae50*/  FMUL.FTZ R49, R42, c[0x0][0x2ec] ;  /* 0x0000bb002a317a20 */ /* 0x000fe20000410000 */
[----:B------:R-:W-:Y:S01]  /*ae60*/  MUFU.TANH R51, R36 ;  /* 0x0000002400337308 */ /* 0x000fe20000002400 */
[----:B------:R-:W-:Y:S02]  /*ae70*/  FMUL.FTZ R28, R28, c[0x0][0x2ec] ;  /* 0x0000bb001c1c7a20 */ /* 0x000fe40000410000 */
[----:B------:R-:W-:Y:S01]  /*ae80*/  FMUL.FTZ R50, R43, c[0x0][0x2ec] ;  /* 0x0000bb002b327a20 */ /* 0x000fe20000410000 */
[----:B----4-:R-:W-:Y:S01]  /*ae90*/  HMMA.16816.F32 R24, R140, R32, R24 ;  /* 0x000000208c18723c */ /* 0x010fe20000001818 */
[----:B---3--:R-:W3:Y:S01]  /*aea0*/  LDSM.16.M88.4 R40, [R200+0xa800] ;  /* 0x00a80000c828783b */ /* 0x008ee20000000200 */
[----:B------:R-:W-:-:S02]  /*aeb0*/  FMUL.FTZ R29, R29, c[0x0][0x2ec] ;  /* 0x0000bb001d1d7a20 */ /* 0x000fc40000410000 */
[----:B------:R4:W4:Y:S01]  /*aec0*/  MUFU.TANH R242, R39 ;  /* 0x0000002700f27308 */ /* 0x0009220000002400 */
[----:B------:R-:W-:Y:S02]  /*aed0*/  FMUL.FTZ R30, R30, c[0x0][0x2ec] ;  /* 0x0000bb001e1e7a20 */ /* 0x000fe40000410000 */
[----:B------:R-:W-:Y:S01]  /*aee0*/  FMUL.FTZ R31, R31, c[0x0][0x2ec] ;  /* 0x0000bb001f1f7a20 */ /* 0x000fe20000410000 */
[----:B------:R-:W-:Y:S01]  /*aef0*/  HMMA.16816.F32 R20, R140, R34, R20 ;  /* 0x000000228c14723c */ /* 0x000fe20000001814 */
[----:B-----5:R-:W-:Y:S01]  /*af00*/  FFMA.FTZ R135, R0, R193, R59 ;  /* 0x000000c100877223 */ /* 0x020fe2000001003b */
[C---:B------:R-:W-:Y:S01]  /*af10*/  IADD3 R59, R175.reuse, 0x70, RZ ;  /* 0x00000070af3b7810 */ /* 0x040fe20007ffe0ff */
[----:B------:R-:W-:Y:S01]  /*af20*/  FMUL.FTZ R62, R62, c[0x0][0x2ec] ;  /* 0x0000bb003e3e7a20 */ /* 0x000fe20000410000 */
[----:B------:R5:W-:Y:S01]  /*af30*/  MUFU.TANH R32, R28 ;  /* 0x0000001c00207308 */ /* 0x000be20000002400 */
[C---:B--2---:R-:W-:Y:S02]  /*af40*/  FFMA.FTZ R244, R0.reuse, R231, R244 ;  /* 0x000000e700f47223 */ /* 0x044fe400000100f4 */
[C---:B------:R-:W-:Y:S01]  /*af50*/  FFMA.FTZ R35, R0.reuse, R177, R162 ;  /* 0x000000b100237223 */ /* 0x040fe200000100a2 */
[----:B-1----:R-:W-:Y:S01]  /*af60*/  HMMA.16816.F32 R8, R148, R12, R8 ;  /* 0x0000000c9408723c */ /* 0x002fe20000001808 */
[----:B------:R-:W-:Y:S01]  /*af70*/  IADD3 R34, R175, 0x49, RZ ;  /* 0x00000049af227810 */ /* 0x000fe20007ffe0ff */
[----:B----4-:R-:W1:Y:S02]  /*af80*/  LDSM.16.M88.4 R36, [R205+0x7800] ;  /* 0x00780000cd24783b */ /* 0x010e640000000200 */
[----:B------:R2:W-:Y:S01]  /*af90*/  MUFU.TANH R33, R29 ;  /* 0x0000001d00217308 */ /* 0x0005e20000002400 */
[----:B------:R-:W-:Y:S01]  /*afa0*/  FSEL R35, R35, -INF , !P5 ;  /* 0xff80000023237808 */ /* 0x000fe20006800000 */
[----:B------:R-:W-:-:S02]  /*afb0*/  FFMA.FTZ R242, R0, R229, R242 ;  /* 0x000000e500f27223 */ /* 0x000fc400000100f2 */
[C---:B------:R-:W-:Y:S01]  /*afc0*/  HMMA.16816.F32 R4, R148.reuse, R14, R4 ;  /* 0x0000000e9404723c */ /* 0x040fe20000001804 */
[----:B------:R-:W4:Y:S01]  /*afd0*/  LDSM.16.M88.4 R12, [R202+0x6800] ;  /* 0x00680000ca0c783b */ /* 0x000f220000000200 */
[----:B------:R-:W-:Y:S01]  /*afe0*/  FMUL.FTZ R26, R26, c[0x0][0x2ec] ;  /* 0x0000bb001a1a7a20 */ /* 0x000fe20000410000 */
[-C--:B------:R-:W-:Y:S01]  /*aff0*/  ISETP.GE.AND P5, PT, R176, R188.reuse, PT ;  /* 0x000000bcb000720c */ /* 0x080fe20003fa6270 */
[----:B------:R-:W-:Y:S01]  /*b000*/  FMUL.FTZ R24, R24, c[0x0][0x2ec] ;  /* 0x0000bb0018187a20 */ /* 0x000fe20000410000 */
[----:B------:R3:W3:Y:S01]  /*b010*/  MUFU.TANH R246, R63 ;  /* 0x0000003f00f67308 */ /* 0x0006e20000002400 */
[----:B-----5:R-:W-:Y:S01]  /*b020*/  FFMA.FTZ R28, R0, R177, R230 ;  /* 0x000000b1001c7223 */ /* 0x020fe200000100e6 */
[----:B------:R-:W-:Y:S01]  /*b030*/  IADD3 R177, R175, 0x60, RZ ;  /* 0x00000060afb17810 */ /* 0x000fe20007ffe0ff */
[----:B------:R-:W-:Y:S02]  /*b040*/  FMUL.FTZ R20, R20, c[0x0][0x2ec] ;  /* 0x0000bb0014147a20 */ /* 0x000fe40000410000 */
[----:B------:R-:W-:Y:S01]  /*b050*/  FMUL.FTZ R21, R21, c[0x0][0x2ec] ;  /* 0x0000bb0015157a20 */ /* 0x000fe20000410000 */
[----:B------:R-:W-:Y:S01]  /*b060*/  FSEL R28, R28, -INF , !P4 ;  /* 0xff8000001c1c7808 */ /* 0x000fe20006000000 */
[----:B------:R-:W-:Y:S01]  /*b070*/  FMUL.FTZ R22, R22, c[0x0][0x2ec] ;  /* 0x0000bb0016167a20 */ /* 0x000fe20000410000 */
[----:B------:R5:W-:Y:S01]  /*b080*/  MUFU.TANH R58, R26 ;  /* 0x0000001a003a7308 */ /* 0x000be20000002400 */
[----:B--2---:R-:W-:Y:S01]  /*b090*/  FFMA.FTZ R29, R0, R181, R53 ;  /* 0x000000b5001d7223 */ /* 0x004fe20000010035 */
[----:B------:R-:W-:Y:S01]  /*b0a0*/  ISETP.GE.AND P4, PT, R172, R187, PT ;  /* 0x000000bbac00720c */ /* 0x000fe20003f86270 */
[----:B------:R-:W-:Y:S01]  /*b0b0*/  FMUL.FTZ R23, R23, c[0x0][0x2ec] ;  /* 0x0000bb0017177a20 */ /* 0x000fe20000410000 */
[C---:B---3--:R-:W-:Y:S01]  /*b0c0*/  HMMA.16816.F32 R16, R148.reuse, R40, R16 ;  /* 0x000000289410723c */ /* 0x048fe20000001810 */
[----:B------:R-:W-:Y:S01]  /*b0d0*/  FMUL.FTZ R27, R27, c[0x0][0x2ec] ;  /* 0x0000bb001b1b7a20 */ /* 0x000fe20000410000 */
[----:B------:R-:W-:Y:S01]  /*b0e0*/  FSEL R29, R29, -INF , !P5 ;  /* 0xff8000001d1d7808 */ /* 0x000fe20006800000 */
[----:B------:R-:W-:Y:S01]  /*b0f0*/  FMUL.FTZ R25, R25, c[0x0][0x2ec] ;  /* 0x0000bb0019197a20 */ /* 0x000fe20000410000 */
[----:B------:R2:W3:Y:S01]  /*b100*/  MUFU.TANH R44, R24 ;  /* 0x00000018002c7308 */ /* 0x0004e20000002400 */
[----:B------:R-:W-:Y:S01]  /*b110*/  FSEL R63, R54, -INF , !P4 ;  /* 0xff800000363f7808 */ /* 0x000fe20006000000 */
[----:B------:R-:W-:Y:S01]  /*b120*/  FFMA.FTZ R174, R0, R237, R246 ;  /* 0x000000ed00ae7223 */ /* 0x000fe200000100f6 */
[C---:B------:R-:W-:Y:S01]  /*b130*/  ISETP.GE.AND P4, PT, R178.reuse, R188, PT ;  /* 0x000000bcb200720c */ /* 0x040fe20003f86270 */
[----:B------:R-:W-:Y:S01]  /*b140*/  HMMA.16816.F32 R64, R148, R42, R64 ;  /* 0x0000002a9440723c */ /* 0x000fe20000001840 */
[----:B------:R-:W-:Y:S01]  /*b150*/  ISETP.GE.AND P5, PT, R178, R187, PT ;  /* 0x000000bbb200720c */ /* 0x000fe20003fa6270 */
[C---:B------:R-:W-:Y:S01]  /*b160*/  FFMA.FTZ R32, R0.reuse, R239, R32 ;  /* 0x000000ef00207223 */ /* 0x040fe20000010020 */
[C---:B------:R-:W-:Y:S01]  /*b170*/  IADD3 R40, R175.reuse, 0x48, RZ ;  /* 0x00000048af287810 */ /* 0x040fe20007ffe0ff */
[----:B------:R-:W-:Y:S01]  /*b180*/  MUFU.TANH R20, R20 ;  /* 0x0000001400147308 */ /* 0x000fe20000002400 */
[----:B-----5:R-:W-:Y:S01]  /*b190*/  FFMA.FTZ R26, R0, R183, R157 ;  /* 0x000000b7001a7223 */ /* 0x020fe2000001009d */
[----:B------:R-:W-:-:S02]  /*b1a0*/  IADD3 R181, R175, 0x61, RZ ;  /* 0x00000061afb57810 */ /* 0x000fc40007ffe0ff */
[C---:B------:R-:W-:Y:S02]  /*b1b0*/  IADD3 R42, R175.reuse, 0x58, RZ ;  /* 0x00000058af2a7810 */ /* 0x040fe40007ffe0ff */
[----:B------:R-:W-:Y:S01]  /*b1c0*/  FSEL R26, R26, -INF , !P5 ;  /* 0xff8000001a1a7808 */ /* 0x000fe20006800000 */
[----:B-1----:R-:W-:Y:S01]  /*b1d0*/  HMMA.16816.F32 R168, R144, R36, R168 ;  /* 0x0000002490a8723c */ /* 0x002fe200000018a8 */
[----:B------:R1:W5:Y:S01]  /*b1e0*/  MUFU.TANH R252, R21 ;  /* 0x0000001500fc7308 */ /* 0x0003620000002400 */
[----:B--2---:R-:W-:Y:S01]  /*b1f0*/  FFMA.FTZ R24, R0, R189, R159 ;  /* 0x000000bd00187223 */ /* 0x004fe2000001009f */
[----:B------:R-:W-:Y:S02]  /*b200*/  ISETP.GE.AND P5, PT, R182, R188, PT ;  /* 0x000000bcb600720c */ /* 0x000fe40003fa6270 */
[----:B------:R-:W-:Y:S02]  /*b210*/  IADD3 R157, R175, 0x68, RZ ;  /* 0x00000068af9d7810 */ /* 0x000fe40007ffe0ff */
[----:B---3--:R-:W-:Y:S01]  /*b220*/  IMAD.MOV.U32 R36, RZ, RZ, R44 ;  /* 0x000000ffff247224 */ /* 0x008fe200078e002c */
[----:B----4-:R-:W-:Y:S01]  /*b230*/  HMMA.16816.F32 R16, R140, R12, R16 ;  /* 0x0000000c8c10723c */ /* 0x010fe20000001810 */
[----:B------:R2:W-:Y:S01]  /*b240*/  MUFU.TANH R248, R30 ;  /* 0x0000001e00f87308 */ /* 0x0005e20000002400 */
[----:B------:R-:W-:-:S05]  /*b250*/  FFMA.FTZ R44, R0, R195, R240 ;  /* 0x000000c3002c7223 */ /* 0x000fca00000100f0 */
[----:B------:R-:W-:Y:S01]  /*b260*/  IADD3 R12, R175, 0x59, RZ ;  /* 0x00000059af0c7810 */ /* 0x000fe20007ffe0ff */
[----:B------:R-:W-:Y:S01]  /*b270*/  HMMA.16816.F32 R64, R140, R14, R64 ;  /* 0x0000000e8c40723c */ /* 0x000fe20000001840 */
[----:B-1----:R-:W-:Y:S01]  /*b280*/  IMAD.MOV.U32 R21, RZ, RZ, R58 ;  /* 0x000000ffff157224 */ /* 0x002fe200078e003a */
[----:B------:R-:W-:Y:S01]  /*b290*/  MUFU.TANH R172, R22 ;  /* 0x0000001600ac7308 */ /* 0x000fe20000002400 */
[----:B------:R-:W-:Y:S02]  /*b2a0*/  FFMA.FTZ R58, R0, R191, R158 ;  /* 0x000000bf003a7223 */ /* 0x000fe4000001009e */
[----:B------:R-:W-:Y:S02]  /*b2b0*/  IMAD.MOV.U32 R240, RZ, RZ, R21 ;  /* 0x000000fffff07224 */ /* 0x000fe400078e0015 */
[----:B-----5:R-:W-:Y:S01]  /*b2c0*/  IMAD.MOV.U32 R230, RZ, RZ, R252 ;  /* 0x000000ffffe67224 */ /* 0x020fe200078e00fc */
[----:B------:R-:W-:Y:S01]  /*b2d0*/  FSEL R58, R58, -INF , !P5 ;  /* 0xff8000003a3a7808 */ /* 0x000fe20006800000 */
[----:B--2---:R-:W-:Y:S01]  /*b2e0*/  FFMA.FTZ R30, R0, R179, R52 ;  /* 0x000000b3001e7223 */ /* 0x004fe20000010034 */
[----:B------:R1:W-:Y:S01]  /*b2f0*/  MUFU.TANH R178, R23 ;  /* 0x0000001700b27308 */ /* 0x0003e20000002400 */
[----:B------:R-:W-:Y:S01]  /*b300*/  IMAD.MOV.U32 R52, RZ, RZ, R20 ;  /* 0x000000ffff347224 */ /* 0x000fe200078e0014 */
[----:B------:R-:W-:Y:S01]  /*b310*/  ISETP.GE.AND P5, PT, R190, R187, PT ;  /* 0x000000bbbe00720c */ /* 0x000fe20003fa6270 */
[----:B------:R-:W-:Y:S01]  /*b320*/  HMMA.16816.F32 R164, R144, R38, R164 ;  /* 0x0000002690a4723c */ /* 0x000fe200000018a4 */
[----:B------:R-:W-:-:S02]  /*b330*/  FSEL R30, R30, -INF , !P6 ;  /* 0xff8000001e1e7808 */ /* 0x000fc40007000000 */
[----:B------:R-:W-:Y:S01]  /*b340*/  ISETP.GE.AND P6, PT, R176, R187, PT ;  /* 0x000000bbb000720c */ /* 0x000fe20003fc6270 */
[----:B------:R-:W-:Y:S01]  /*b350*/  FMUL.FTZ R16, R16, c[0x0][0x2ec] ;  /* 0x0000bb0010107a20 */ /* 0x000fe20000410000 */
[----:B------:R2:W-:Y:S01]  /*b360*/  I2F R176, R12 ;  /* 0x0000000c00b07306 */ /* 0x0005e20000201400 */
[----:B------:R-:W-:Y:S01]  /*b370*/  FMUL.FTZ R17, R17, c[0x0][0x2ec] ;  /* 0x0000bb0011117a20 */ /* 0x000fe20000410000 */
[----:B------:R-:W-:Y:S01]  /*b380*/  FSEL R44, R44, -INF , !P5 ;  /* 0xff8000002c2c7808 */ /* 0x000fe20006800000 */
[----:B------:R-:W-:Y:S01]  /*b390*/  FMUL.FTZ R18, R18, c[0x0][0x2ec] ;  /* 0x0000bb0012127a20 */ /* 0x000fe20000410000 */
[----:B------:R-:W-:Y:S01]  /*b3a0*/  ISETP.GE.AND P5, PT, R152, R188, PT ;  /* 0x000000bc9800720c */ /* 0x000fe20003fa6270 */
[----:B------:R-:W-:Y:S02]  /*b3b0*/  FMUL.FTZ R19, R19, c[0x0][0x2ec] ;  /* 0x0000bb0013137a20 */ /* 0x000fe40000410000 */
[----:B------:R-:W-:Y:S01]  /*b3c0*/  FMUL.FTZ R64, R64, c[0x0][0x2ec] ;  /* 0x0000bb0040407a20 */ /* 0x000fe20000410000 */
[----:B-1----:R-:W1:Y:S01]  /*b3d0*/  LDSM.16.M88.4 R20, [R202+0x7000] ;  /* 0x00700000ca14783b */ /* 0x002e620000000200 */
[----:B------:R-:W3:Y:S01]  /*b3e0*/  MUFU.TANH R49, R49 ;  /* 0x0000003100317308 */ /* 0x000ee20000002400 */
[----:B------:R-:W-:-:S02]  /*b3f0*/  FMUL.FTZ R66, R66, c[0x0][0x2ec] ;  /* 0x0000bb0042427a20 */ /* 0x000fc40000410000 */
[----:B------:R-:W-:Y:S02]  /*b400*/  FMUL.FTZ R65, R65, c[0x0][0x2ec] ;  /* 0x0000bb0041417a20 */ /* 0x000fe40000410000 */
[----:B------:R-:W-:Y:S01]  /*b410*/  FMUL.FTZ R67, R67, c[0x0][0x2ec] ;  /* 0x0000bb0043437a20 */ /* 0x000fe20000410000 */
[----:B--2---:R-:W2:Y:S02]  /*b420*/  LDSM.16.M88.4 R12, [R200+0xb800] ;  /* 0x00b80000c80c783b */ /* 0x004ea40000000200 */
[----:B------:R4:W-:Y:S08]  /*b430*/  MUFU.TANH R250, R27 ;  /* 0x0000001b00fa7308 */ /* 0x0009f00000002400 */
[----:B------:R-:W5:Y:S01]  /*b440*/  MUFU.TANH R46, R31 ;  /* 0x0000001f002e7308 */ /* 0x000f620000002400 */
[C---:B---3--:R-:W-:Y:S01]  /*b450*/  FFMA.FTZ R53, R0.reuse, R193, R49 ;  /* 0x000000c100357223 */ /* 0x048fe20000010031 */
[----:B------:R-:W-:Y:S01]  /*b460*/  IADD3 R49, R175, 0x71, RZ ;  /* 0x00000071af317810 */ /* 0x000fe20007ffe0ff */
[----:B----4-:R-:W-:-:S05]  /*b470*/  FFMA.FTZ R27, R0, R183, R163 ;  /* 0x000000b7001b7223 */ /* 0x010fca00000100a3 */
[----:B------:R3:W4:Y:S01]  /*b480*/  MUFU.TANH R243, R60 ;  /* 0x0000003c00f37308 */ /* 0x0007220000002400 */
[----:B------:R-:W-:Y:S02]  /*b490*/  FSEL R27, R27, -INF , !P4 ;  /* 0xff8000001b1b7808 */ /* 0x000fe40006000000 */
[----:B------:R-:W-:Y:S01]  /*b4a0*/  ISETP.GE.AND P4, PT, R180, R187, PT ;  /* 0x000000bbb400720c */ /* 0x000fe20003f86270 */
[----:B-----5:R-:W-:-:S04]  /*b4b0*/  IMAD.MOV.U32 R37, RZ, RZ, R46 ;  /* 0x000000ffff257224 */ /* 0x020fc800078e002e */
[----:B------:R-:W-:Y:S01]  /*b4c0*/  MUFU.TANH R48, R48 ;  /* 0x0000003000307308 */ /* 0x000fe20000002400 */
[----:B------:R-:W-:Y:S01]  /*b4d0*/  FFMA.FTZ R46, R0, R191, R238 ;  /* 0x000000bf002e7223 */ /* 0x000fe200000100ee */
[----:B------:R-:W-:Y:S01]  /*b4e0*/  FSEL R24, R24, -INF , !P4 ;  /* 0xff80000018187808 */ /* 0x000fe20006000000 */
[----:B------:R-:W-:Y:S01]  /*b4f0*/  IMAD.MOV.U32 R238, RZ, RZ, R250 ;  /* 0x000000ffffee7224 */ /* 0x000fe200078e00fa */
[----:B------:R-:W-:Y:S01]  /*b500*/  ISETP.GE.AND P4, PT, R190, R188, PT ;  /* 0x000000bcbe00720c */ /* 0x000fe20003f86270 */
[----:B-1----:R-:W-:Y:S01]  /*b510*/  HMMA.16816.F32 R4, R140, R22, R4 ;  /* 0x000000168c04723c */ /* 0x002fe20000001804 */
[C---:B---3--:R-:W-:Y:S02]  /*b520*/  FFMA.FTZ R60, R0.reuse, R189, R156 ;  /* 0x000000bd003c7223 */ /* 0x048fe4000001009c */
[----:B------:R-:W-:Y:S01]  /*b530*/  MUFU.TANH R158, R17 ;  /* 0x00000011009e7308 */ /* 0x000fe20000002400 */
[----:B----4-:R-:W-:-:S04]  /*b540*/  FFMA.FTZ R162, R0, R199, R243 ;  /* 0x000000c700a27223 */ /* 0x010fc800000100f3 */
[C---:B--2---:R-:W-:Y:S03]  /*b550*/  HMMA.16816.F32 R168, R148.reuse, R12, R168 ;  /* 0x0000000c94a8723c */ /* 0x044fe600000018a8 */
[----:B------:R-:W-:Y:S05]  /*b560*/  MUFU.TANH R156, R16 ;  /* 0x00000010009c7308 */ /* 0x000fea0000002400 */
[----:B------:R-:W-:Y:S03]  /*b570*/  HMMA.16816.F32 R164, R148, R14, R164 ;  /* 0x0000000e94a4723c */ /* 0x000fe600000018a4 */
[----:B------:R-:W-:Y:S05]  /*b580*/  MUFU.TANH R190, R18 ;  /* 0x0000001200be7308 */ /* 0x000fea0000002400 */
[----:B------:R-:W-:-:S02]  /*b590*/  FMUL.FTZ R4, R4, c[0x0][0x2ec] ;  /* 0x0000bb0004047a20 */ /* 0x000fc40000410000 */
[----:B------:R-:W-:Y:S01]  /*b5a0*/  FMUL.FTZ R6, R6, c[0x0][0x2ec] ;  /* 0x0000bb0006067a20 */ /* 0x000fe20000410000 */
[----:B------:R1:W-:Y:S01]  /*b5b0*/  MUFU.TANH R193, R19 ;  /* 0x0000001300c17308 */ /* 0x0003e20000002400 */
[----:B------:R-:W-:Y:S02]  /*b5c0*/  FMUL.FTZ R5, R5, c[0x0][0x2ec] ;  /* 0x0000bb0005057a20 */ /* 0x000fe40000410000 */
[----:B------:R-:W-:-:S05]  /*b5d0*/  FMUL.FTZ R7, R7, c[0x0][0x2ec] ;  /* 0x0000bb0007077a20 */ /* 0x000fca0000410000 */
[----:B------:R-:W2:Y:S01]  /*b5e0*/  MUFU.TANH R50, R50 ;  /* 0x0000003200327308 */ /* 0x000ea20000002400 */
[----:B-1----:R-:W-:Y:S01]  /*b5f0*/  HMMA.16816.F32 R16, R140, R20, R8 ;  /* 0x000000148c10723c */ /* 0x002fe20000001808 */
[----:B------:R-:W1:Y:S06]  /*b600*/  LDSM.16.M88.4 R8, [R202+0x7800] ;  /* 0x00780000ca08783b */ /* 0x000e6c0000000200 */
[----:B------:R3:W4:Y:S01]  /*b610*/  MUFU.TANH R245, R61 ;  /* 0x0000003d00f57308 */ /* 0x0007220000002400 */
[----:B------:R-:W-:-:S04]  /*b620*/  DEPBAR.LE SB0, 0x0 ;  /* 0x000080000000791a */ /* 0x000fc80000000000 */
[----:B------:R-:W-:Y:S01]  /*b630*/  IADD3 R20, R175, 0x79, RZ ;  /* 0x00000079af147810 */ /* 0x000fe20007ffe0ff */
[----:B--2---:R-:W-:Y:S02]  /*b640*/  FFMA.FTZ R50, R0, R197, R50 ;  /* 0x000000c500327223 */ /* 0x004fe40000010032 */
[----:B------:R2:W-:Y:S01]  /*b650*/  MUFU.TANH R251, R25 ;  /* 0x0000001900fb7308 */ /* 0x0005e20000002400 */
[----:B---3--:R-:W-:-:S07]  /*b660*/  FSEL R61, R55, -INF , !P6 ;  /* 0xff800000373d7808 */ /* 0x008fce0007000000 */
[----:B------:R-:W3:Y:S01]  /*b670*/  MUFU.TANH R62, R62 ;  /* 0x0000003e003e7308 */ /* 0x000ee20000002400 */
[-C--:B------:R-:W-:Y:S01]  /*b680*/  ISETP.GE.AND P6, PT, R180, R188.reuse, PT ;  /* 0x000000bcb400720c */ /* 0x080fe20003fc6270 */
[C---:B------:R-:W-:Y:S01]  /*b690*/  FFMA.FTZ R55, R0.reuse, R229, R241 ;  /* 0x000000e500377223 */ /* 0x040fe200000100f1 */
[----:B------:R-:W-:Y:S01]  /*b6a0*/  IADD3 R180, R175, 0x69, RZ ;  /* 0x00000069afb47810 */ /* 0x000fe20007ffe0ff */
[----:B----4-:R-:W-:Y:S01]  /*b6b0*/  FFMA.FTZ R54, R0, R237, R245 ;  /* 0x000000ed00367223 */ /* 0x010fe200000100f5 */
[----:B------:R-:W-:Y:S01]  /*b6c0*/  FSEL R60, R60, -INF , !P6 ;  /* 0xff8000003c3c7808 */ /* 0x000fe20007000000 */
[----:B------:R-:W-:Y:S01]  /*b6d0*/  FMUL.FTZ R16, R16, c[0x0][0x2ec] ;  /* 0x0000bb0010107a20 */ /* 0x000fe20000410000 */
[----:B------:R-:W-:Y:S01]  /*b6e0*/  ISETP.GE.AND P6, PT, R182, R187, PT ;  /* 0x000000bbb600720c */ /* 0x000fe20003fc6270 */
[----:B--2---:R-:W-:Y:S01]  /*b6f0*/  FFMA.FTZ R25, R0, R195, R236 ;  /* 0x000000c300197223 */ /* 0x004fe200000100ec */
[----:B------:R-:W2:Y:S01]  /*b700*/  I2F R161, R160 ;  /* 0x000000a000a17306 */ /* 0x000ea20000201400 */
[----:B------:R-:W-:Y:S01]  /*b710*/  IMAD.MOV.U32 R182, RZ, RZ, R37 ;  /* 0x000000ffffb67224 */ /* 0x000fe200078e0025 */
[----:B------:R-:W-:Y:S01]  /*b720*/  FSEL R46, R46, -INF , !P6 ;  /* 0xff8000002e2e7808 */ /* 0x000fe20007000000 */
[----:B------:R-:W-:Y:S01]  /*b730*/  FFMA.FTZ R37, R0, R197, R48 ;  /* 0x000000c500257223 */ /* 0x000fe20000010030 */
[-C--:B------:R-:W-:Y:S01]  /*b740*/  ISETP.GE.AND P6, PT, R192, R188.reuse, PT ;  /* 0x000000bcc000720c */ /* 0x080fe20003fc6270 */
[----:B------:R-:W-:Y:S01]  /*b750*/  IMAD.MOV.U32 R236, RZ, RZ, R36 ;  /* 0x000000ffffec7224 */ /* 0x000fe200078e0024 */
[----:B------:R-:W-:Y:S01]  /*b760*/  FSEL R25, R25, -INF , !P4 ;  /* 0xff80000019197808 */ /* 0x000fe20006000000 */
[----:B------:R-:W-:Y:S01]  /*b770*/  FFMA.FTZ R36, R0, R231, R51 ;  /* 0x000000e700247223 */ /* 0x000fe20000010033 */
[-C--:B------:R-:W-:Y:S01]  /*b780*/  ISETP.GE.AND P4, PT, R192, R187.reuse, PT ;  /* 0x000000bbc000720c */ /* 0x080fe20003f86270 */
[----:B------:R-:W4:Y:S01]  /*b790*/  I2F R57, R56 ;  /* 0x0000003800397306 */ /* 0x000f220000201400 */
[----:B------:R-:W-:Y:S01]  /*b7a0*/  FSEL R135, R135, -INF , !P6 ;  /* 0xff80000087877808 */ /* 0x000fe20007000000 */
[----:B------:R-:W-:Y:S01]  /*b7b0*/  IMAD.MOV.U32 R192, RZ, RZ, R248 ;  /* 0x000000ffffc07224 */ /* 0x000fe200078e00f8 */
[----:B------:R-:W-:Y:S01]  /*b7c0*/  ISETP.GE.AND P6, PT, R152, R187, PT ;  /* 0x000000bb9800720c */ /* 0x000fe20003fc6270 */
[----:B---3--:R-:W-:Y:S01]  /*b7d0*/  FFMA.FTZ R62, R0, R199, R62 ;  /* 0x000000c7003e7223 */ /* 0x008fe2000001003e */
[----:B------:R-:W-:Y:S01]  /*b7e0*/  FSEL R53, R53, -INF , !P4 ;  /* 0xff80000035357808 */ /* 0x000fe20006000000 */
[----:B------:R-:W-:Y:S01]  /*b7f0*/  FMUL.FTZ R17, R17, c[0x0][0x2ec] ;  /* 0x0000bb0011117a20 */ /* 0x000fe20000410000 */
[-C--:B------:R-:W-:Y:S01]  /*b800*/  ISETP.GE.AND P4, PT, R154, R188.reuse, PT ;  /* 0x000000bc9a00720c */ /* 0x080fe20003f86270 */
[----:B------:R-:W3:Y:S01]  /*b810*/  I2F R152, R247 ;  /* 0x000000f700987306 */ /* 0x000ee20000201400 */
[----:B------:R-:W-:Y:S01]  /*b820*/  FSEL R37, R37, -INF , !P5 ;  /* 0xff80000025257808 */ /* 0x000fe20006800000 */
[----:B--2---:R-:W-:Y:S01]  /*b830*/  FFMA.FTZ R33, R0, R161, R33 ;  /* 0x000000a100217223 */ /* 0x004fe20000010021 */
[----:B------:R-:W-:Y:S01]  /*b840*/  ISETP.GE.AND P5, PT, R154, R187, PT ;  /* 0x000000bb9a00720c */ /* 0x000fe20003fa6270 */
[----:B------:R-:W-:Y:S01]  /*b850*/  FFMA.FTZ R182, R0, R161, R182 ;  /* 0x000000a100b67223 */ /* 0x000fe200000100b6 */
[----:B------:R-:W-:Y:S01]  /*b860*/  FSEL R252, R50, -INF , !P6 ;  /* 0xff80000032fc7808 */ /* 0x000fe20007000000 */
[----:B------:R-:W-:Y:S01]  /*b870*/  FMUL.FTZ R12, R18, c[0x0][0x2ec] ;  /* 0x0000bb00120c7a20 */ /* 0x000fe20000410000 */
[----:B------:R-:W-:Y:S01]  /*b880*/  ISETP.GE.AND P6, PT, R196, R188, PT ;  /* 0x000000bcc400720c */ /* 0x000fe20003fc6270 */
[----:B------:R-:W2:Y:S01]  /*b890*/  I2F R45, R47 ;  /* 0x0000002f002d7306 */ /* 0x000ea20000201400 */
[----:B------:R-:W-:Y:S01]  /*b8a0*/  FSEL R36, R36, -INF , !P4 ;  /* 0xff80000024247808 */ /* 0x000fe20006000000 */
[----:B----4-:R-:W-:Y:S01]  /*b8b0*/  FFMA.FTZ R236, R0, R57, R236 ;  /* 0x0000003900ec7223 */ /* 0x010fe200000100ec */
[----:B------:R-:W-:Y:S01]  /*b8c0*/  ISETP.GE.AND P4, PT, R196, R187, PT ;  /* 0x000000bbc400720c */ /* 0x000fe20003f86270 */
[----:B------:R-:W-:Y:S01]  /*b8d0*/  FMUL.FTZ R13, R19, c[0x0][0x2ec] ;  /* 0x0000bb00130d7a20 */ /* 0x000fe20000410000 */
[----:B------:R-:W-:-:S02]  /*b8e0*/  FSEL R250, R244, -INF , !P5 ;  /* 0xff800000f4fa7808 */ /* 0x000fc40006800000 */
[----:B------:R-:W-:Y:S01]  /*b8f0*/  ISETP.GE.AND P5, PT, R228, R188, PT ;  /* 0x000000bce400720c */ /* 0x000fe20003fa6270 */
[----:B------:R-:W4:Y:S01]  /*b900*/  I2F R41, R40 ;  /* 0x0000002800297306 */ /* 0x000f220000201400 */
[----:B------:R-:W-:Y:S01]  /*b910*/  FSEL R55, R55, -INF , !P6 ;  /* 0xff80000037377808 */ /* 0x000fe20007000000 */
[----:B---3--:R-:W-:Y:S01]  /*b920*/  FFMA.FTZ R158, R0, R152, R158 ;  /* 0x00000098009e7223 */ /* 0x008fe2000001009e */
[----:B------:R-:W-:Y:S01]  /*b930*/  ISETP.GE.AND P6, PT, R228, R187, PT ;  /* 0x000000bbe400720c */ /* 0x000fe20003fc6270 */
[----:B------:R-:W-:Y:S01]  /*b940*/  FFMA.FTZ R228, R0, R57, R240 ;  /* 0x0000003900e47223 */ /* 0x000fe200000100f0 */
[----:B------:R-:W-:Y:S01]  /*b950*/  FSEL R248, R242, -INF , !P4 ;  /* 0xff800000f2f87808 */ /* 0x000fe20006000000 */
[----:B------:R-:W-:Y:S01]  /*b960*/  FFMA.FTZ R242, R0, R239, R192 ;  /* 0x000000ef00f27223 */ /* 0x000fe200000100c0 */
[-C--:B------:R-:W-:Y:S01]  /*b970*/  ISETP.GE.AND P4, PT, R194, R188.reuse, PT ;  /* 0x000000bcc200720c */ /* 0x080fe20003f86270 */
[----:B------:R-:W3:Y:S01]  /*b980*/  I2F R31, R34 ;  /* 0x00000022001f7306 */ /* 0x000ee20000201400 */
[----:B------:R-:W-:Y:S01]  /*b990*/  FSEL R162, R162, -INF , !P5 ;  /* 0xff800000a2a27808 */ /* 0x000fe20006800000 */
[----:B------:R-:W-:Y:S01]  /*b9a0*/  IMAD.MOV.U32 R192, RZ, RZ, R238 ;  /* 0x000000ffffc07224 */ /* 0x000fe200078e00ee */
[----:B------:R-:W-:Y:S01]  /*b9b0*/  ISETP.GE.AND P5, PT, R194, R187, PT ;  /* 0x000000bbc200720c */ /* 0x000fe20003fa6270 */
[----:B------:R-:W-:Y:S01]  /*b9c0*/  IMAD.MOV.U32 R238, RZ, RZ, R52 ;  /* 0x000000ffffee7224 */ /* 0x000fe200078e0034 */
[----:B------:R-:W-:Y:S01]  /*b9d0*/  FSEL R244, R62, -INF , !P6 ;  /* 0xff8000003ef47808 */ /* 0x000fe20007000000 */
[----:B--2---:R-:W-:Y:S01]  /*b9e0*/  FFMA.FTZ R240, R0, R45, R251 ;  /* 0x0000002d00f07223 */ /* 0x004fe200000100fb */
[-C--:B------:R-:W-:Y:S01]  /*b9f0*/  ISETP.GE.AND P6, PT, R198, R188.reuse, PT ;  /* 0x000000bcc600720c */ /* 0x080fe20003fc6270 */
[----:B------:R-:W2:Y:S01]  /*ba00*/  I2F R43, R249 ;  /* 0x000000f9002b7306 */ /* 0x000ea20000201400 */
[----:B------:R-:W-:Y:S01]  /*ba10*/  FSEL R54, R54, -INF , !P4 ;  /* 0xff80000036367808 */ /* 0x000fe20006000000 */
[----:B----4-:R-:W-:Y:S01]  /*ba20*/  FFMA.FTZ R238, R0, R41, R238 ;  /* 0x0000002900ee7223 */ /* 0x010fe200000100ee */
[----:B------:R-:W-:Y:S01]  /*ba30*/  ISETP.GE.AND P4, PT, R198, R187, PT ;  /* 0x000000bbc600720c */ /* 0x000fe20003f86270 */
[----:B------:R-:W-:Y:S01]  /*ba40*/  FFMA.FTZ R198, R0, R45, R192 ;  /* 0x0000002d00c67223 */ /* 0x000fe200000100c0 */
[----:B------:R-:W-:Y:S01]  /*ba50*/  FSEL R174, R174, -INF , !P5 ;  /* 0xff800000aeae7808 */ /* 0x000fe20006800000 */
[----:B------:R-:W-:Y:S01]  /*ba60*/  FFMA.FTZ R172, R0, R41, R172 ;  /* 0x0000002900ac7223 */ /* 0x000fe200000100ac */
[----:B------:R-:W-:Y:S01]  /*ba70*/  ISETP.GE.AND P5, PT, R160, R188, PT ;  /* 0x000000bca000720c */ /* 0x000fe20003fa6270 */
[----:B------:R-:W-:Y:S01]  /*ba80*/  MUFU.TANH R22, R17 ;  /* 0x0000001100167308 */ /* 0x000fe20000002400 */
[----:B------:R-:W-:Y:S01]  /*ba90*/  FSEL R52, R32, -INF , !P6 ;  /* 0xff80000020347808 */ /* 0x000fe20007000000 */
[----:B---3--:R-:W-:Y:S01]  /*baa0*/  FFMA.FTZ R230, R0, R31, R230 ;  /* 0x0000001f00e67223 */ /* 0x008fe200000100e6 */
[----:B------:R-:W-:Y:S01]  /*bab0*/  ISETP.GE.AND P6, PT, R160, R187, PT ;  /* 0x000000bba000720c */ /* 0x000fe20003fc6270 */
[----:B------:R-:W-:Y:S01]  /*bac0*/  FFMA.FTZ R178, R0, R31, R178 ;  /* 0x0000001f00b27223 */ /* 0x000fe200000100b2 */
[----:B------:R-:W-:-:S02]  /*bad0*/  FSEL R242, R242, -INF , !P4 ;  /* 0xff800000f2f27808 */ /* 0x000fc40006000000 */
[-C--:B------:R-:W-:Y:S01]  /*bae0*/  ISETP.GE.AND P4, PT, R56, R188.reuse, PT ;  /* 0x000000bc3800720c */ /* 0x080fe20003f86270 */
[----:B------:R1:W-:Y:S01]  /*baf0*/  MUFU.TANH R32, R16 ;  /* 0x0000001000207308 */ /* 0x0003e20000002400 */
[----:B------:R-:W-:Y:S01]  /*bb00*/  FSEL R246, R33, -INF , !P5 ;  /* 0xff80000021f67808 */ /* 0x000fe20006800000 */
[----:B--2---:R-:W-:Y:S01]  /*bb10*/  FFMA.FTZ R156, R0, R43, R156 ;  /* 0x0000002b009c7223 */ /* 0x004fe2000001009c */
[----:B------:R-:W-:Y:S02]  /*bb20*/  ISETP.GE.AND P5, PT, R56, R187, PT ;  /* 0x000000bb3800720c */ /* 0x000fe40003fa6270 */
[----:B------:R-:W-:Y:S02]  /*bb30*/  FSEL R182, R182, -INF , !P6 ;  /* 0xff800000b6b67808 */ /* 0x000fe40007000000 */
[----:B------:R-:W-:Y:S01]  /*bb40*/  ISETP.GE.AND P6, PT, R47, R188, PT ;  /* 0x000000bc2f00720c */ /* 0x000fe20003fc6270 */
[----:B------:R-:W-:Y:S01]  /*bb50*/  MUFU.TANH R195, R64 ;  /* 0x0000004000c37308 */ /* 0x000fe20000002400 */
[----:B------:R-:W-:-:S02]  /*bb60*/  FSEL R236, R236, -INF , !P4 ;  /* 0xff800000ecec7808 */ /* 0x000fc40006000000 */
[-C--:B------:R-:W-:Y:S02]  /*bb70*/  ISETP.GE.AND P4, PT, R47, R187.reuse, PT ;  /* 0x000000bb2f00720c */ /* 0x080fe40003f86270 */
[----:B------:R-:W-:Y:S02]  /*bb80*/  FSEL R228, R228, -INF , !P5 ;  /* 0xff800000e4e47808 */ /* 0x000fe40006800000 */
[----:B------:R-:W-:Y:S01]  /*bb90*/  ISETP.GE.AND P5, PT, R40, R188, PT ;  /* 0x000000bc2800720c */ /* 0x000fe20003fa6270 */
[C---:B-1----:R-:W-:Y:S01]  /*bba0*/  HMMA.16816.F32 R16, R140.reuse, R8, R168 ;  /* 0x000000088c10723c */ /* 0x042fe200000018a8 */
[----:B------:R-:W-:Y:S01]  /*bbb0*/  MUFU.TANH R197, R66 ;  /* 0x0000004200c57308 */ /* 0x000fe20000002400 */
[----:B------:R-:W-:Y:S02]  /*bbc0*/  FSEL R240, R240, -INF , !P6 ;  /* 0xff800000f0f07808 */ /* 0x000fe40007000000 */
[-C--:B------:R-:W-:Y:S02]  /*bbd0*/  ISETP.GE.AND P6, PT, R40, R187.reuse, PT ;  /* 0x000000bb2800720c */ /* 0x080fe40003fc6270 */
[----:B------:R-:W-:Y:S01]  /*bbe0*/  FSEL R198, R198, -INF , !P4 ;  /* 0xff800000c6c67808 */ /* 0x000fe20006000000 */
[----:B------:R-:W-:Y:S01]  /*bbf0*/  FFMA.FTZ R170, R0, R152, R193 ;  /* 0x0000009800aa7223 */ /* 0x000fe200000100c1 */
[----:B------:R-:W-:Y:S01]  /*bc00*/  ISETP.GE.AND P4, PT, R34, R188, PT ;  /* 0x000000bc2200720c */ /* 0x000fe20003f86270 */
[----:B------:R-:W1:Y:S01]  /*bc10*/  I2F R152, R42 ;  /* 0x0000002a00987306 */ /* 0x000e620000201400 */
[----:B------:R-:W-:Y:S01]  /*bc20*/  FSEL R238, R238, -INF , !P5 ;  /* 0xff800000eeee7808 */ /* 0x000fe20006800000 */
[----:B------:R-:W-:Y:S01]  /*bc30*/  HMMA.16816.F32 R8, R140, R10, R164 ;  /* 0x0000000a8c08723c */ /* 0x000fe200000018a4 */
[----:B------:R-:W-:-:S02]  /*bc40*/  ISETP.GE.AND P5, PT, R34, R187, PT ;  /* 0x000000bb2200720c */ /* 0x000fc40003fa6270 */
[----:B------:R-:W-:Y:S01]  /*bc50*/  FSEL R194, R172, -INF , !P6 ;  /* 0xff800000acc27808 */ /* 0x000fe20007000000 */
[----:B------:R-:W-:Y:S01]  /*bc60*/  FFMA.FTZ R172, R0, R43, R190 ;  /* 0x0000002b00ac7223 */ /* 0x000fe200000100be */
[----:B------:R-:W-:Y:S01]  /*bc70*/  FSEL R230, R230, -INF , !P4 ;  /* 0xff800000e6e67808 */ /* 0x000fe20006000000 */
[----:B------:R-:W2:Y:S01]  /*bc80*/  MUFU.TANH R65, R65 ;  /* 0x0000004100417308 */ /* 0x000ea20000002400 */
[CC--:B------:R-:W-:Y:S02]  /*bc90*/  ISETP.GE.AND P6, PT, R249.reuse, R188.reuse, PT ;  /* 0x000000bcf900720c */ /* 0x0c0fe40003fc6270 */
[-C--:B------:R-:W-:Y:S02]  /*bca0*/  ISETP.GE.AND P4, PT, R249, R187.reuse, PT ;  /* 0x000000bbf900720c */ /* 0x080fe40003f86270 */
[----:B------:R-:W-:Y:S02]  /*bcb0*/  FSEL R196, R178, -INF , !P5 ;  /* 0xff800000b2c47808 */ /* 0x000fe40006800000 */
[C---:B------:R-:W-:Y:S01]  /*bcc0*/  ISETP.GE.AND P5, PT, R247.reuse, R188, PT ;  /* 0x000000bcf700720c */ /* 0x040fe20003fa6270 */
[----:B------:R-:W3:Y:S01]  /*bcd0*/  MUFU.TANH R67, R67 ;  /* 0x0000004300437308 */ /* 0x000ee20000002400 */
[----:B------:R-:W-:Y:S01]  /*bce0*/  FSEL R192, R156, -INF , !P6 ;  /* 0xff8000009cc07808 */ /* 0x000fe20007000000 */
[-C--:B-1----:R-:W-:Y:S01]  /*bcf0*/  FFMA.FTZ R178, R0, R152.reuse, R195 ;  /* 0x0000009800b27223 */ /* 0x082fe200000100c3 */
[----:B------:R-:W-:Y:S01]  /*bd00*/  FSEL R172, R172, -INF , !P4 ;  /* 0xff800000acac7808 */ /* 0x000fe20006000000 */
[----:B------:R-:W-:Y:S01]  /*bd10*/  FFMA.FTZ R168, R0, R152, R197 ;  /* 0x0000009800a87223 */ /* 0x000fe200000100c5 */
[-C--:B------:R-:W-:Y:S01]  /*bd20*/  ISETP.GE.AND P6, PT, R247, R187.reuse, PT ;  /* 0x000000bbf700720c */ /* 0x080fe20003fc6270 */
[----:B------:R-:W-:Y:S01]  /*bd30*/  FMUL.FTZ R14, R16, c[0x0][0x2ec] ;  /* 0x0000bb00100e7a20 */ /* 0x000fe20000410000 */
[----:B------:R-:W-:Y:S01]  /*bd40*/  ISETP.GE.AND P4, PT, R42, R188, PT ;  /* 0x000000bc2a00720c */ /* 0x000fe20003f86270 */
[----:B------:R-:W1:Y:S01]  /*bd50*/  I2F R179, R177 ;  /* 0x000000b100b37306 */ /* 0x000e620000201400 */
[----:B------:R-:W-:Y:S01]  /*bd60*/  FSEL R190, R158, -INF , !P5 ;  /* 0xff8000009ebe7808 */ /* 0x000fe20006800000 */
[-C--:B--2---:R-:W-:Y:S01]  /*bd70*/  FFMA.FTZ R65, R0, R176.reuse, R65 ;  /* 0x000000b000417223 */ /* 0x084fe20000010041 */
[----:B------:R-:W-:Y:S01]  /*bd80*/  IADD3 R154, R175, 0x59, RZ ;  /* 0x00000059af9a7810 */ /* 0x000fe20007ffe0ff */
[----:B------:R-:W-:Y:S01]  /*bd90*/  FMUL.FTZ R15, R17, c[0x0][0x2ec] ;  /* 0x0000bb00110f7a20 */ /* 0x000fe20000410000 */
[-C--:B------:R-:W-:Y:S01]  /*bda0*/  ISETP.GE.AND P5, PT, R42, R187.reuse, PT ;  /* 0x000000bb2a00720c */ /* 0x080fe20003fa6270 */
[----:B------:R-:W-:Y:S01]  /*bdb0*/  FMUL.FTZ R18, R18, c[0x0][0x2ec] ;  /* 0x0000bb0012127a20 */ /* 0x000fe20000410000 */
[----:B------:R-:W-:Y:S01]  /*bdc0*/  FSEL R170, R170, -INF , !P6 ;  /* 0xff800000aaaa7808 */ /* 0x000fe20007000000 */
[----:B------:R-:W2:Y:S01]  /*bdd0*/  I2F R163, R181 ;  /* 0x000000b500a37306 */ /* 0x000ea20000201400 */
[----:B------:R-:W-:Y:S01]  /*bde0*/  FSEL R178, R178, -INF , !P4 ;  /* 0xff800000b2b27808 */ /* 0x000fe20006000000 */
[----:B---3--:R-:W-:Y:S01]  /*bdf0*/  FFMA.FTZ R67, R0, R176, R67 ;  /* 0x000000b000437223 */ /* 0x008fe20000010043 */
[CC--:B------:R-:W-:Y:S01]  /*be00*/  ISETP.GE.AND P6, PT, R154.reuse, R188.reuse, PT ;  /* 0x000000bc9a00720c */ /* 0x0c0fe20003fc6270 */
[----:B------:R-:W-:Y:S01]  /*be10*/  FMUL.FTZ R19, R19, c[0x0][0x2ec] ;  /* 0x0000bb0013137a20 */ /* 0x000fe20000410000 */
[----:B------:R-:W-:Y:S01]  /*be20*/  ISETP.GE.AND P4, PT, R154, R187, PT ;  /* 0x000000bb9a00720c */ /* 0x000fe20003f86270 */
[----:B------:R-:W-:Y:S01]  /*be30*/  FMUL.FTZ R8, R8, c[0x0][0x2ec] ;  /* 0x0000bb0008087a20 */ /* 0x000fe20000410000 */
[----:B------:R-:W-:Y:S01]  /*be40*/  FSEL R168, R168, -INF , !P5 ;  /* 0xff800000a8a87808 */ /* 0x000fe20006800000 */
[----:B------:R-:W3:Y:S01]  /*be50*/  MUFU.TANH R12, R12 ;  /* 0x0000000c000c7308 */ /* 0x000ee20000002400 */
[----:B-1----:R-:W-:Y:S01]  /*be60*/  FFMA.FTZ R32, R0, R179, R32 ;  /* 0x000000b300207223 */ /* 0x002fe20000010020 */
[----:B------:R-:W-:Y:S01]  /*be70*/  ISETP.GE.AND P5, PT, R177, R188, PT ;  /* 0x000000bcb100720c */ /* 0x000fe20003fa6270 */
[----:B------:R-:W-:Y:S01]  /*be80*/  FMUL.FTZ R10, R10, c[0x0][0x2ec] ;  /* 0x0000bb000a0a7a20 */ /* 0x000fe20000410000 */
[----:B------:R-:W-:Y:S01]  /*be90*/  FSEL R176, R65, -INF , !P6 ;  /* 0xff80000041b07808 */ /* 0x000fe20007000000 */
[----:B------:R-:W-:Y:S01]  /*bea0*/  FMUL.FTZ R11, R11, c[0x0][0x2ec] ;  /* 0x0000bb000b0b7a20 */ /* 0x000fe20000410000 */
[----:B------:R-:W-:-:S02]  /*beb0*/  FSEL R166, R67, -INF , !P4 ;  /* 0xff80000043a67808 */ /* 0x000fc40006000000 */
[----:B------:R-:W1:Y:S01]  /*bec0*/  MUFU.TANH R13, R13 ;  /* 0x0000000d000d7308 */ /* 0x000e620000002400 */
[----:B--2---:R-:W-:Y:S01]  /*bed0*/  FFMA.FTZ R22, R0, R163, R22 ;  /* 0x000000a300167223 */ /* 0x004fe20000010016 */
[----:B------:R-:W-:Y:S02]  /*bee0*/  ISETP.GE.AND P6, PT, R177, R187, PT ;  /* 0x000000bbb100720c */ /* 0x000fe40003fc6270 */
[C---:B------:R-:W-:Y:S02]  /*bef0*/  ISETP.GE.AND P4, PT, R181.reuse, R188, PT ;  /* 0x000000bcb500720c */ /* 0x040fe40003f86270 */
[----:B------:R-:W-:Y:S02]  /*bf00*/  FSEL R160, R32, -INF , !P5 ;  /* 0xff80000020a07808 */ /* 0x000fe40006800000 */
[----:B------:R-:W-:Y:S01]  /*bf10*/  I2F R159, R157 ;  /* 0x0000009d009f7306 */ /* 0x000fe20000201400 */
[----:B---3--:R-:W-:Y:S01]  /*bf20*/  FFMA.FTZ R152, R0, R179, R12 ;  /* 0x000000b300987223 */ /* 0x008fe2000001000c */
[----:B------:R-:W-:Y:S01]  /*bf30*/  ISETP.GE.AND P5, PT, R181, R187, PT ;  /* 0x000000bbb500720c */ /* 0x000fe20003fa6270 */
[----:B------:R-:W-:Y:S01]  /*bf40*/  IMAD.MOV.U32 R181, RZ, RZ, R3 ;  /* 0x000000ffffb57224 */ /* 0x000fe200078e0003 */
[----:B------:R-:W-:-:S02]  /*bf50*/  FSEL R158, R22, -INF , !P4 ;  /* 0xff800000169e7808 */ /* 0x000fc40006000000 */
[----:B------:R-:W-:Y:S02]  /*bf60*/  FSEL R152, R152, -INF , !P6 ;  /* 0xff80000098987808 */ /* 0x000fe40007000000 */
[----:B------:R-:W2:Y:S01]  /*bf70*/  MUFU.TANH R4, R4 ;  /* 0x0000000400047308 */ /* 0x000ea20000002400 */
[----:B-1----:R-:W-:Y:S01]  /*bf80*/  FFMA.FTZ R150, R0, R163, R13 ;  /* 0x000000a300967223 */ /* 0x002fe2000001000d */
[C---:B------:R-:W-:Y:S02]  /*bf90*/  ISETP.GE.AND P6, PT, R157.reuse, R188, PT ;  /* 0x000000bc9d00720c */ /* 0x040fe40003fc6270 */
[----:B------:R-:W-:Y:S02]  /*bfa0*/  ISETP.GE.AND P4, PT, R157, R187, PT ;  /* 0x000000bb9d00720c */ /* 0x000fe40003f86270 */
[----:B------:R-:W-:Y:S02]  /*bfb0*/  FSEL R150, R150, -INF , !P5 ;  /* 0xff80000096967808 */ /* 0x000fe40006800000 */
[----:B------:R-:W1:Y:S01]  /*bfc0*/  MUFU.TANH R6, R6 ;  /* 0x0000000600067308 */ /* 0x000e620000002400 */
[----:B------:R-:W-:-:S02]  /*bfd0*/  IADD3 R48, R175, 0x78, RZ ;  /* 0x00000078af307810 */ /* 0x000fc40007ffe0ff */
[----:B------:R-:W-:-:S05]  /*bfe0*/  ISETP.GE.AND P5, PT, R180, R188, PT ;  /* 0x000000bcb400720c */ /* 0x000fca0003fa6270 */
[----:B------:R3:W-:Y:S01]  /*bff0*/  I2F R183, R180 ;  /* 0x000000b400b77306 */ /* 0x0007e20000201400 */
[----:B--2---:R-:W-:-:S05]  /*c000*/  FFMA.FTZ R4, R0, R159, R4 ;  /* 0x0000009f00047223 */ /* 0x004fca0000010004 */
[----:B------:R-:W-:Y:S02]  /*c010*/  FSEL R156, R4, -INF , !P6 ;  /* 0xff800000049c7808 */ /* 0x000fe40007000000 */
[----:B------:R-:W2:Y:S01]  /*c020*/  MUFU.TANH R5, R5 ;  /* 0x0000000500057308 */ /* 0x000ea20000002400 */
[----:B-1----:R-:W-:Y:S01]  /*c030*/  FFMA.FTZ R6, R0, R159, R6 ;  /* 0x0000009f00067223 */ /* 0x002fe20000010006 */
[----:B------:R-:W-:-:S04]  /*c040*/  ISETP.GE.AND P6, PT, R180, R187, PT ;  /* 0x000000bbb400720c */ /* 0x000fc80003fc6270 */
[----:B------:R-:W-:Y:S01]  /*c050*/  FSEL R144, R6, -INF , !P4 ;  /* 0xff80000006907808 */ /* 0x000fe20006000000 */
[----:B------:R-:W-:Y:S01]  /*c060*/  FMUL.FTZ R6, R9, c[0x0][0x2ec] ;  /* 0x0000bb0009067a20 */ /* 0x000fe20000410000 */
[----:B------:R-:W1:Y:S01]  /*c070*/  MUFU.TANH R7, R7 ;  /* 0x0000000700077308 */ /* 0x000e620000002400 */
[----:B------:R-:W-:Y:S01]  /*c080*/  ISETP.GE.AND P4, PT, R59, R188, PT ;  /* 0x000000bc3b00720c */ /* 0x000fe20003f86270 */
[----:B---3--:R-:W-:-:S06]  /*c090*/  IMAD.MOV.U32 R180, RZ, RZ, R2 ;  /* 0x000000ffffb47224 */ /* 0x008fcc00078e0002 */
[----:B------:R-:W-:Y:S01]  /*c0a0*/  I2F R189, R59 ;  /* 0x0000003b00bd7306 */ /* 0x000fe20000201400 */
[----:B--2---:R-:W-:-:S05]  /*c0b0*/  FFMA.FTZ R5, R0, R183, R5 ;  /* 0x000000b700057223 */ /* 0x004fca0000010005 */
[----:B------:R-:W-:Y:S02]  /*c0c0*/  FSEL R154, R5, -INF , !P5 ;  /* 0xff800000059a7808 */ /* 0x000fe40006800000 */
[----:B------:R-:W2:Y:S01]  /*c0d0*/  MUFU.TANH R14, R14 ;  /* 0x0000000e000e7308 */ /* 0x000ea20000002400 */
[----:B-1----:R-:W-:Y:S01]  /*c0e0*/  FFMA.FTZ R7, R0, R183, R7 ;  /* 0x000000b700077223 */ /* 0x002fe20000010007 */
[----:B------:R-:W-:-:S04]  /*c0f0*/  ISETP.GE.AND P5, PT, R59, R187, PT ;  /* 0x000000bb3b00720c */ /* 0x000fc80003fa6270 */
[----:B------:R-:W-:Y:S02]  /*c100*/  FSEL R142, R7, -INF , !P6 ;  /* 0xff800000078e7808 */ /* 0x000fe40007000000 */
[----:B------:R-:W-:Y:S01]  /*c110*/  I2F R191, R49 ;  /* 0x0000003100bf7306 */ /* 0x000fe20000201400 */
[----:B------:R-:W-:-:S07]  /*c120*/  ISETP.GE.AND P6, PT, R49, R188, PT ;  /* 0x000000bc3100720c */ /* 0x000fce0003fc6270 */
[----:B------:R-:W1:Y:S01]  /*c130*/  MUFU.TANH R15, R15 ;  /* 0x0000000f000f7308 */ /* 0x000e620000002400 */
[----:B--2---:R-:W-:-:S05]  /*c140*/  FFMA.FTZ R14, R0, R189, R14 ;  /* 0x000000bd000e7223 */ /* 0x004fca000001000e */
[----:B------:R-:W-:Y:S02]  /*c150*/  FSEL R64, R14, -INF , !P4 ;  /* 0xff8000000e407808 */ /* 0x000fe40006000000 */
[----:B------:R-:W2:Y:S01]  /*c160*/  MUFU.TANH R12, R18 ;  /* 0x00000012000c7308 */ /* 0x000ea20000002400 */
[----:B------:R-:W-:-:S07]  /*c170*/  ISETP.GE.AND P4, PT, R49, R187, PT ;  /* 0x000000bb3100720c */ /* 0x000fce0003f86270 */
[----:B------:R-:W3:Y:S01]  /*c180*/  MUFU.TANH R13, R19 ;  /* 0x00000013000d7308 */ /* 0x000ee20000002400 */
[----:B-1----:R-:W-:-:S05]  /*c190*/  FFMA.FTZ R15, R0, R191, R15 ;  /* 0x000000bf000f7223 */ /* 0x002fca000001000f */
[----:B------:R-:W-:Y:S02]  /*c1a0*/  FSEL R62, R15, -INF , !P6 ;  /* 0xff8000000f3e7808 */ /* 0x000fe40007000000 */
[----:B------:R1:W-:Y:S01]  /*c1b0*/  I2F R51, R48 ;  /* 0x0000003000337306 */ /* 0x0003e20000201400 */
[----:B--2---:R-:W-:Y:S01]  /*c1c0*/  FFMA.FTZ R12, R0, R189, R12 ;  /* 0x000000bd000c7223 */ /* 0x004fe2000001000c */
[----:B------:R-:W-:-:S04]  /*c1d0*/  ISETP.GE.AND P6, PT, R48, R187, PT ;  /* 0x000000bb3000720c */ /* 0x000fc80003fc6270 */
[----:B------:R-:W-:Y:S02]  /*c1e0*/  FSEL R50, R12, -INF , !P5 ;  /* 0xff8000000c327808 */ /* 0x000fe40006800000 */
[----:B------:R-:W2:Y:S01]  /*c1f0*/  MUFU.TANH R4, R8 ;  /* 0x0000000800047308 */ /* 0x000ea20000002400 */
[----:B---3--:R-:W-:Y:S01]  /*c200*/  FFMA.FTZ R13, R0, R191, R13 ;  /* 0x000000bf000d7223 */ /* 0x008fe2000001000d */
[----:B------:R-:W-:-:S06]  /*c210*/  ISETP.GE.AND P5, PT, R48, R188, PT ;  /* 0x000000bc3000720c */ /* 0x000fcc0003fa6270 */
[----:B------:R-:W3:Y:S01]  /*c220*/  MUFU.TANH R155, R155 ;  /* 0x0000009b009b7308 */ /* 0x000ee20000002400 */
[----:B-1----:R-:W-:Y:S02]  /*c230*/  FSEL R48, R13, -INF , !P4 ;  /* 0xff8000000d307808 */ /* 0x002fe40006000000 */
[----:B------:R-:W-:-:S05]  /*c240*/  ISETP.GE.AND P4, PT, R175, R188, PT ;  /* 0x000000bcaf00720c */ /* 0x000fca0003f86270 */
[----:B------:R-:W1:Y:S01]  /*c250*/  MUFU.TANH R5, R10 ;  /* 0x0000000a00057308 */ /* 0x000e620000002400 */
[----:B--2---:R-:W-:-:S05]  /*c260*/  FFMA.FTZ R4, R0, R51, R4 ;  /* 0x0000003300047223 */ /* 0x004fca0000010004 */
[----:B------:R-:W-:Y:S02]  /*c270*/  FSEL R57, R4, -INF , !P5 ;  /* 0xff80000004397808 */ /* 0x000fe40006800000 */
[----:B------:R-:W2:Y:S01]  /*c280*/  MUFU.TANH R153, R153 ;  /* 0x0000009900997308 */ /* 0x000ea20000002400 */
[----:B---3--:R-:W-:Y:S01]  /*c290*/  FFMA.FTZ R155, R0, R173, R155 ;  /* 0x000000ad009b7223 */ /* 0x008fe2000001009b */
[----:B------:R-:W-:Y:S01]  /*c2a0*/  BAR.SYNC.DEFER_BLOCKING 0x0 ;  /* 0x0000000000007b1d */ /* 0x000fe20000010000 */
[----:B------:R-:W-:-:S03]  /*c2b0*/  ISETP.GE.AND P5, PT, R175, R187, PT ;  /* 0x000000bbaf00720c */ /* 0x000fc60003fa6270 */
[----:B------:R-:W-:Y:S02]  /*c2c0*/  FSEL R4, R155, -INF , !P4 ;  /* 0xff8000009b047808 */ /* 0x000fe40006000000 */
[----:B------:R-:W-:Y:S01]  /*c2d0*/  I2F R21, R20 ;  /* 0x0000001400157306 */ /* 0x000fe20000201400 */
[----:B-1----:R-:W-:Y:S01]  /*c2e0*/  FFMA.FTZ R5, R0, R51, R5 ;  /* 0x0000003300057223 */ /* 0x002fe20000010005 */
[----:B------:R-:W-:-:S04]  /*c2f0*/  ISETP.GE.AND P4, PT, R20, R187, PT ;  /* 0x000000bb1400720c */ /* 0x000fc80003f86270 */
[----:B------:R-:W-:Y:S02]  /*c300*/  FSEL R43, R5, -INF , !P6 ;  /* 0xff800000052b7808 */ /* 0x000fe40007000000 */
[----:B------:R-:W1:Y:S01]  /*c310*/  MUFU.TANH R6, R6 ;  /* 0x0000000600067308 */ /* 0x000e620000002400 */
[----:B--2---:R-:W-:Y:S01]  /*c320*/  FFMA.FTZ R153, R0, R173, R153 ;  /* 0x000000ad00997223 */ /* 0x004fe20000010099 */
[----:B------:R-:W-:-:S04]  /*c330*/  ISETP.GE.AND P6, PT, R20, R188, PT ;  /* 0x000000bc1400720c */ /* 0x000fc80003fc6270 */
[----:B------:R-:W-:Y:S02]  /*c340*/  FSEL R2, R153, -INF , !P5 ;  /* 0xff80000099027808 */ /* 0x000fe40006800000 */
[----:B------:R-:W2:Y:S01]  /*c350*/  MUFU.TANH R11, R11 ;  /* 0x0000000b000b7308 */ /* 0x000ea20000002400 */
[----:B-1----:R-:W-:-:S05]  /*c360*/  FFMA.FTZ R6, R0, R21, R6 ;  /* 0x0000001500067223 */ /* 0x002fca0000010006 */
[----:B------:R-:W-:Y:S01]  /*c370*/  FSEL R56, R6, -INF , !P6 ;  /* 0xff80000006387808 */ /* 0x000fe20007000000 */
[----:B--2---:R-:W-:-:S05]  /*c380*/  FFMA.FTZ R11, R0, R21, R11 ;  /* 0x00000015000b7223 */ /* 0x004fca000001000b */
[----:B------:R-:W-:Y:S01]  /*c390*/  FSEL R42, R11, -INF , !P4 ;  /* 0xff8000000b2a7808 */ /* 0x000fe20006000000 */
[----:B------:R-:W-:Y:S05]  /*c3a0*/  @!P3 BRA `(.L_x_2539) ;  /* 0x00000d200000b947 */ /* 0x000fea0003800000 */
[----:B------:R-:W-:Y:S05]  /*c3b0*/  @!P0 BRA `(.L_x_2540) ;  /* 0x000003b000008947 */ /* 0x000fea0003800000 */
[----:B------:R-:W1:Y:S01]  /*c3c0*/  I2F.RP R10, R136 ;  /* 0x00000088000a7306 */ /* 0x000e620000209400 */
[----:B------:R-:W-:Y:S01]  /*c3d0*/  MOV R6, RZ ;  /* 0x000000ff00067202 */ /* 0x000fe20000000f00 */
[----:B------:R-:W-:-:S05]  /*c3e0*/  IMAD.SHL.U32 R5, R216, 0x80, RZ ;  /* 0x00000080d8057824 */ /* 0x000fca00078e00ff */
[----:B------:R-:W-:Y:S02]  /*c3f0*/  IABS R8, R5 ;  /* 0x0000000500087213 */ /* 0x000fe40000000000 */
[C---:B------:R-:W-:Y:S02]  /*c400*/  IADD3 R9, R5.reuse, -0x80, RZ ;  /* 0xffffff8005097810 */ /* 0x040fe40007ffe0ff */
[----:B------:R-:W-:Y:S01]  /*c410*/  LOP3.LUT R5, R5, c[0x0][0x2d0], RZ, 0x3c, !PT ;  /* 0x0000b40005057a12 */ /* 0x000fe200078e3cff */
[----:B-1----:R-:W1:Y:S02]  /*c420*/  MUFU.RCP R7, R10 ;  /* 0x0000000a00077308 */ /* 0x002e640000001000 */
[----:B-1----:R-:W-:-:S06]  /*c430*/  IADD3 R7, R7, 0xffffffe, RZ ;  /* 0x0ffffffe07077810 */ /* 0x002fcc0007ffe0ff */
[----:B------:R-:W1:Y:S02]  /*c440*/  F2I.FTZ.U32.TRUNC.NTZ R7, R7 ;  /* 0x0000000700077305 */ /* 0x000e64000021f000 */
[----:B-1----:R-:W-:-:S04]  /*c450*/  IMAD.MOV R3, RZ, RZ, -R7 ;  /* 0x000000ffff037224 */ /* 0x002fc800078e0a07 */
[----:B------:R-:W-:-:S04]  /*c460*/  IMAD R3, R3, R136, RZ ;  /* 0x0000008803037224 */ /* 0x000fc800078e02ff */
[----:B------:R-:W-:Y:S01]  /*c470*/  IMAD.HI.U32 R3, R7, R3, R6 ;  /* 0x0000000307037227 */ /* 0x000fe200078e0006 */
[----:B------:R-:W-:Y:S02]  /*c480*/  IABS R6, R9 ;  /* 0x0000000900067213 */ /* 0x000fe40000000000 */
[----:B------:R-:W-:-:S03]  /*c490*/  LOP3.LUT R9, R9, c[0x0][0x2d0], RZ, 0x3c, !PT ;  /* 0x0000b40009097a12 */ /* 0x000fc600078e3cff */
        /* <DEDUP_REMOVED lines=15> */
[----:B------:R-:W-:Y:S02]  /*c590*/  ISETP.NE.AND P4, PT, RZ, c[0x0][0x2d0], PT ;  /* 0x0000b400ff007a0c */ /* 0x000fe40003f85270 */
[----:B------:R-:W-:Y:S02]  /*c5a0*/  LOP3.LUT R5, RZ, c[0x0][0x2d0], RZ, 0x33, !PT ;  /* 0x0000b400ff057a12 */ /* 0x000fe400078e33ff */
[----:B------:R-:W-:Y:S02]  /*c5b0*/  @P3 IADD3 R10, R10, 0x1, RZ ;  /* 0x000000010a0a3810 */ /* 0x000fe40007ffe0ff */
[----:B------:R-:W-:Y:S02]  /*c5c0*/  ISETP.GE.AND P3, PT, R9, RZ, PT ;  /* 0x000000ff0900720c */ /* 0x000fe40003f66270 */
[----:B------:R-:W-:-:S03]  /*c5d0*/  @!P5 IADD3 R10, -R10, RZ, RZ ;  /* 0x000000ff0a0ad210 */ /* 0x000fc60007ffe1ff */
[----:B------:R-:W-:-:S05]  /*c5e0*/  @P6 IADD3 R3, R3, 0x1, RZ ;  /* 0x0000000103036810 */ /* 0x000fca0007ffe0ff */
[----:B------:R-:W-:Y:S01]  /*c5f0*/  IMAD.MOV.U32 R6, RZ, RZ, R3 ;  /* 0x000000ffff067224 */ /* 0x000fe200078e0003 */
[----:B------:R-:W-:-:S03]  /*c600*/  SEL R3, R5, R10, !P4 ;  /* 0x0000000a05037207 */ /* 0x000fc60006000000 */
[----:B------:R-:W-:Y:S02]  /*c610*/  @!P3 IMAD.MOV R6, RZ, RZ, -R6 ;  /* 0x000000ffff06b224 */ /* 0x000fe400078e0a06 */
[----:B------:R-:W-:-:S03]  /*c620*/  IMAD.WIDE R12, R3, 0x4, R226 ;  /* 0x00000004030c7825 */ /* 0x000fc600078e02e2 */
[----:B------:R-:W-:Y:S02]  /*c630*/  SEL R5, R5, R6, !P4 ;  /* 0x0000000605057207 */ /* 0x000fe40006000000 */
[----:B------:R-:W2:Y:S03]  /*c640*/  LDG.E R8, [R12.64] ;  /* 0x0000000c0c087981 */ /* 0x000ea6000c1e1900 */
[----:B------:R-:W-:-:S05]  /*c650*/  IMAD.WIDE R10, R5, 0x4, R226 ;  /* 0x00000004050a7825 */ /* 0x000fca00078e02e2 */
[----:B------:R-:W2:Y:S01]  /*c660*/  LDG.E R7, [R10.64] ;  /* 0x0000000c0a077981 */ /* 0x000ea2000c1e1900 */
[----:B------:R-:W-:Y:S01]  /*c670*/  MOV R6, c[0x0][0x2d0] ;  /* 0x0000b40000067a02 */ /* 0x000fe20000000f00 */
[----:B------:R-:W-:-:S04]  /*c680*/  IMAD.IADD R3, R3, 0x1, -R5 ;  /* 0x0000000103037824 */ /* 0x000fc800078e0a05 */
        /* <DEDUP_REMOVED lines=14> */
.L_x_2540:
[----:B------:R-:W-:-:S04]  /*c770*/  LEA R7, -R134, RZ, 0x7 ;  /* 0x000000ff86077211 */ /* 0x000fc800078e39ff */
[----:B------:R-:W-:Y:S02]  /*c780*/  SHF.R.S32.HI R10, RZ, 0x1f, R7 ;  /* 0x0000001fff0a7819 */ /* 0x000fe40000011407 */
.L_x_2541:
[CC--:B------:R-:W-:Y:S01]  /*c790*/  @!P1 IADD3 R6, P3, R184.reuse, R7.reuse, RZ ;  /* 0x00000007b8069210 */ /* 0x0c0fe20007f7e0ff */
[----:B------:R1:W-:Y:S01]  /*c7a0*/  @P2 STS.128 [R217+0x4000], RZ ;  /* 0x004000ffd9002388 */ /* 0x0003e20000000c00 */
[-C--:B------:R-:W-:Y:S01]  /*c7b0*/  @!P1 IADD3 R9, P5, P4, R184, R7.reuse, R212 ;  /* 0x00000007b8099210 */ /* 0x080fe20007cbe0d4 */
[----:B------:R-:W-:Y:S01]  /*c7c0*/  BSSY B0, `(.L_x_2542) ;  /* 0x000008d000007945 */ /* 0x000fe20003800000 */
[----:B------:R-:W-:Y:S01]  /*c7d0*/  @!P2 IADD3 R5, P6, R212, R7, RZ ;  /* 0x00000007d405a210 */ /* 0x000fe20007fde0ff */
[C-C-:B------:R-:W-:Y:S01]  /*c7e0*/  @!P1 IMAD.X R3, R185.reuse, 0x1, R10.reuse, P3 ;  /* 0x00000001b9039824 */ /* 0x140fe200018e060a */
[C---:B------:R-:W-:Y:S02]  /*c7f0*/  @!P1 LEA R38, P3, R6.reuse, c[0x0][0x168], 0x1 ;  /* 0x00005a0006269a11 */ /* 0x040fe400078608ff */
        /* <DEDUP_REMOVED lines=23> */
[C---:B------:R-:W-:Y:S01]  /*c970*/  IADD3 R5, P4, R212.reuse, R3, RZ ;  /* 0x00000003d4057210 */ /* 0x040fe20007f9e0ff */
        /* <DEDUP_REMOVED lines=10> */
[C---:B------:R-:W-:Y:S01]  /*ca20*/  @!P1 IADD3 R12, P3, R184.reuse, R5, RZ ;  /* 0x00000005b80c9210 */ /* 0x040fe20007f7e0ff */
[--C-:B------:R-:W-:Y:S01]  /*ca30*/  IMAD.X R6, R211, 0x1, R8.reuse, P4 ;  /* 0x00000001d3067824 */ /* 0x100fe200020e0608 */
[----:B------:R-:W-:Y:S01]  /*ca40*/  @!P2 LEA R16, P5, R5, R232, 0x1 ;  /* 0x000000e80510a211 */ /* 0x000fe200078a08ff */
[----:B------:R1:W-:Y:S01]  /*ca50*/  @P1 STS.128 [R217+0x8800], RZ ;  /* 0x008800ffd9001388 */ /* 0x0003e20000000c00 */
[----:B------:R-:W-:Y:S01]  /*ca60*/  @!P1 IADD3 R11, P4, R184, R3, RZ ;  /* 0x00000003b80b9210 */ /* 0x000fe20007f9e0ff */
[--C-:B------:R-:W-:Y:S01]  /*ca70*/  @!P1 IMAD.X R9, R185, 0x1, R8.reuse, P3 ;  /* 0x00000001b9099824 */ /* 0x100fe200018e0608 */
[C---:B--2---:R-:W-:Y:S01]  /*ca80*/  @!P1 LEA R14, P3, R12.reuse, c[0x0][0x168], 0x1 ;  /* 0x00005a000c0e9a11 */ /* 0x044fe200078608ff */
[----:B------:R-:W-:Y:S01]  /*ca90*/  @!PT LDS RZ, [RZ] ;  /* 0x00000000fffff984 */ /* 0x000fe20000000800 */
[----:B------:R-:W-:Y:S01]  /*caa0*/  @!PT LDS RZ, [RZ] ;  /* 0x00000000fffff984 */ /* 0x000fe20000000800 */
[----:B------:R-:W-:Y:S01]  /*cab0*/  @!PT LDS RZ, [RZ] ;  /* 0x00000000fffff984 */ /* 0x000fe20000000800 */
[----:B------:R1:W-:Y:S01]  /*cac0*/  @!P1 LDGSTS.E.BYPASS.LTC128B.128 [R217+0x8800], [R22.64+0x80] ;  /* 0x0880008016d99fae */ /* 0x0003e2000b901d4c */
[----:B------:R-:W-:Y:S01]  /*cad0*/  @!P2 LEA.HI.X R17, R5, R233, R8, 0x1, P5 ;  /* 0x000000e90511a211 */ /* 0x000fe200028f0c08 */
[----:B------:R-:W-:Y:S01]  /*cae0*/  @!P1 IMAD.X R8, R185, 0x1, R6, P4 ;  /* 0x00000001b9089824 */ /* 0x000fe200020e0606 */
[----:B------:R-:W-:Y:S01]  /*caf0*/  @!P1 LEA.HI.X R15, R12, c[0x0][0x16c], R9, 0x1, P3 ;  /* 0x00005b000c0f9a11 */ /* 0x000fe200018f0c09 */
[----:B------:R1:W-:Y:S01]  /*cb00*/  @P2 STS.128 [R217+0x5000], RZ ;  /* 0x005000ffd9002388 */ /* 0x0003e20000000c00 */
[----:B------:R-:W-:-:S02]  /*cb10*/  @!P1 LEA R40, P4, R11, c[0x0][0x168], 0x1 ;  /* 0x00005a000b289a11 */ /* 0x000fc400078808ff */
[C---:B------:R-:W-:Y:S01]  /*cb20*/  IADD3 R5, P3, R212.reuse, R3, RZ ;  /* 0x00000003d4057210 */ /* 0x040fe20007f7e0ff */
[----:B------:R-:W-:Y:S01]  /*cb30*/  @!PT LDS RZ, [RZ] ;  /* 0x00000000fffff984 */ /* 0x000fe20000000800 */
[----:B------:R-:W-:Y:S01]  /*cb40*/  @!PT LDS RZ, [RZ] ;  /* 0x00000000fffff984 */ /* 0x000fe20000000800 */
[----:B------:R-:W-:Y:S01]  /*cb50*/  @!PT LDS RZ, [RZ] ;  /* 0x00000000fffff984 */ /* 0x000fe20000000800 */
[----:B------:R1:W-:Y:S01]  /*cb60*/  @!P2 LDGSTS.E.BYPASS.LTC128B.128 [R217+0x5000], [R20.64] ;  /* 0x0500000014d9afae */ /* 0x0003e2000b901d4c */
[-C--:B------:R-:W-:Y:S02]  /*cb70*/  @!P2 LEA R66, P5, R3, R232.reuse, 0x1 ;  /* 0x000000e80342a211 */ /* 0x080fe400078a08ff */
[----:B------:R-:W-:Y:S01]  /*cb80*/  @!P1 LEA.HI.X R41, R11, c[0x0][0x16c], R8, 0x1, P4 ;  /* 0x00005b000b299a11 */ /* 0x000fe200020f0c08 */
[--C-:B------:R-:W-:Y:S01]  /*cb90*/  IMAD.X R8, R211, 0x1, R6.reuse, P3 ;  /* 0x00000001d3087824 */ /* 0x100fe200018e0606 */
[----:B------:R-:W-:Y:S01]  /*cba0*/  @!P2 LEA.HI.X R67, R3, R233, R6, 0x1, P5 ;  /* 0x000000e90343a211 */ /* 0x000fe200028f0c06 */
[----:B------:R1:W-:Y:S01]  /*cbb0*/  @P1 STS.128 [R217+0x9000], RZ ;  /* 0x009000ffd9001388 */ /* 0x0003e20000000c00 */
[-C--:B------:R-:W-:Y:S02]  /*cbc0*/  IADD3 R3, P3, R212, R5.reuse, RZ ;  /* 0x00000005d4037210 */ /* 0x080fe40007f7e0ff */
[C---:B------:R-:W-:Y:S01]  /*cbd0*/  @!P1 IADD3 R12, P4, R184.reuse, R5, RZ ;  /* 0x00000005b80c9210 */ /* 0x040fe20007f9e0ff */
        /* <DEDUP_REMOVED lines=8> */
[C---:B------:R-:W-:Y:S01]  /*cc60*/  @!P1 LEA R140, P4, R12.reuse, c[0x0][0x168], 0x1 ;  /* 0x00005a000c8c9a11 */ /* 0x040fe200078808ff */
[----:B------:R1:W-:Y:S01]  /*cc70*/  @P2 STS.128 [R217+0x5800], RZ ;  /* 0x005800ffd9002388 */ /* 0x0003e20000000c00 */
[----:B------:R-:W-:Y:S01]  /*cc80*/  @!P2 LEA.HI.X R147, R5, R233, R8, 0x1, P5 ;  /* 0x000000e90593a211 */ /* 0x000fe200028f0c08 */
[----:B------:R-:W-:Y:S01]  /*cc90*/  @!P1 IMAD.X R8, R185, 0x1, R6, P3 ;  /* 0x00000001b9089824 */ /* 0x000fe200018e0606 */
[----:B------:R-:W-:Y:S01]  /*cca0*/  @!P1 LEA.HI.X R141, R12, c[0x0][0x16c], R9, 0x1, P4 ;  /* 0x00005b000c8d9a11 */ /* 0x000fe200020f0c09 */
[----:B------:R-:W-:Y:S01]  /*ccb0*/  @!PT LDS RZ, [RZ] ;  /* 0x00000000fffff984 */ /* 0x000fe20000000800 */
[----:B------:R-:W-:Y:S01]  /*ccc0*/  @!PT LDS RZ, [RZ] ;  /* 0x00000000fffff984 */ /* 0x000fe20000000800 */
[----:B------:R-:W-:Y:S01]  /*ccd0*/  @!PT LDS RZ, [RZ] ;  /* 0x00000000fffff984 */ /* 0x000fe20000000800 */
[----:B------:R2:W-:Y:S01]  /*cce0*/  @!P2 LDGSTS.E.BYPASS.LTC128B.128 [R217+0x5800], [R16.64] ;  /* 0x0580000010d9afae */ /* 0x0005e2000b901d4c */
[----:B------:R-:W-:-:S03]  /*ccf0*/  @!P1 LEA R12, P3, R11, c[0x0][0x168], 0x1 ;  /* 0x00005a000b0c9a11 */ /* 0x000fc600078608ff */
[----:B------:R1:W-:Y:S01]  /*cd00*/  @P1 STS.128 [R217+0x9800], RZ ;  /* 0x009800ffd9001388 */ /* 0x0003e20000000c00 */
[----:B------:R-:W-:Y:S02]  /*cd10*/  @!P1 LEA.HI.X R13, R11, c[0x0][0x16c], R8, 0x1, P3 ;  /* 0x00005b000b0d9a11 */ /* 0x000fe400018f0c08 */
[C---:B------:R-:W-:Y:S01]  /*cd20*/  @!P2 LEA R8, P4, R3.reuse, R232, 0x1 ;  /* 0x000000e80308a211 */ /* 0x040fe200078808ff */
[----:B------:R-:W-:Y:S01]  /*cd30*/  @!PT LDS RZ, [RZ] ;  /* 0x00000000fffff984 */ /* 0x000fe20000000800 */
[----:B------:R-:W-:Y:S01]  /*cd40*/  @!PT LDS RZ, [RZ] ;  /* 0x00000000fffff984 */ /* 0x000fe20000000800 */
[----:B------:R-:W-:Y:S01]  /*cd50*/  @!PT LDS RZ, [RZ] ;  /* 0x00000000fffff984 */ /* 0x000fe20000000800 */
[----:B------:R1:W-:Y:S01]  /*cd60*/  @!P1 LDGSTS.E.BYPASS.LTC128B.128 [R217+0x9800], [R14.64+0x80] ;  /* 0x098000800ed99fae */ /* 0x0003e2000b901d4c */
[----:B------:R-:W-:Y:S02]  /*cd70*/  IADD3 R5, P3, R212, R3, RZ ;  /* 0x00000003d4057210 */ /* 0x000fe40007f7e0ff */
[--C-:B------:R-:W-:Y:S01]  /*cd80*/  @!P2 LEA.HI.X R9, R3, R233, R6.reuse, 0x1, P4 ;  /* 0x000000e90309a211 */ /* 0x100fe200020f0c06 */
[----:B------:R1:W-:Y:S02]  /*cd90*/  @P2 STS.128 [R217+0x6000], RZ ;  /* 0x006000ffd9002388 */ /* 0x0003e40000000c00 */
[----:B------:R-:W-:-:S02]  /*cda0*/  IMAD.X R6, R211, 0x1, R6, P3 ;  /* 0x00000001d3067824 */ /* 0x000fc400018e0606 */
        /* <DEDUP_REMOVED lines=46> */
.L_x_2543:
[----:B------:R-:W-:Y:S05]  /*d090*/  BSYNC B0 ;  /* 0x0000000000007941 */ /* 0x000fea0003800000 */
.L_x_2542:
[----:B------:R-:W0:Y:S01]  /*d0a0*/  LDGDEPBAR ;  /* 0x00000000000079af */ /* 0x000e220000000000 */
[----:B------:R-:W-:-:S04]  /*d0b0*/  LEA R232, P1, R7, R232, 0x1 ;  /* 0x000000e807e87211 */ /* 0x000fc800078208ff */
[----:B------:R-:W-:Y:S02]  /*d0c0*/  LEA.HI.X R233, R7, R233, R10, 0x1, P1 ;  /* 0x000000e907e97211 */ /* 0x000fe400008f0c0a */
.L_x_2539:
        /* <DEDUP_REMOVED lines=17> */
[----:B------:R-:W-:-:S04]  /*d1e0*/  FMNMX.FTZ R6, R25, R6, !PT ;  /* 0x0000000619067209 */ /* 0x000fc80007810000 */
[----:B------:R-:W-:-:S04]  /*d1f0*/  FMNMX.FTZ R6, R135, R6, !PT ;  /* 0x0000000687067209 */ /* 0x000fc80007810000 */
[----:B------:R-:W-:-:S04]  /*d200*/  FMNMX.FTZ R3, R37, R6, !PT ;  /* 0x0000000625037209 */ /* 0x000fc80007810000 */
        /* <DEDUP_REMOVED lines=55> */
[C---:B------:R-:W-:Y:S01]  /*d580*/  FSETP.NEU.FTZ.AND P2, PT, R34.reuse, -INF , PT ;  /* 0xff8000002200780b */ /* 0x040fe20003f5d000 */
[----:B------:R-:W-:-:S05]  /*d590*/  FMUL.FTZ R59, R34, c[0x0][0x23c] ;  /* 0x00008f00223b7a20 */ /* 0x000fca0000410000 */
[----:B------:R-:W-:-:S05]  /*d5a0*/  FSEL R59, R59, RZ, P2 ;  /* 0x000000ff3b3b7208 */ /* 0x000fca0001000000 */
[--C-:B------:R-:W-:Y:S01]  /*d5b0*/  FFMA.FTZ R32, R4, c[0x0][0x23c], -R59.reuse ;  /* 0x00008f0004207a23 */ /* 0x100fe2000001083b */
[----:B------:R-:W-:Y:S01]  /*d5c0*/  FSEL R4, R34, RZ, P2 ;  /* 0x000000ff22047208 */ /* 0x000fe20001000000 */
[--C-:B------:R-:W-:Y:S01]  /*d5d0*/  FFMA.FTZ R31, R28, c[0x0][0x23c], -R59.reuse ;  /* 0x00008f001c1f7a23 */ /* 0x100fe2000001083b */
[----:B--2---:R-:W-:Y:S01]  /*d5e0*/  FMNMX.FTZ R33, R6, R33, !PT ;  /* 0x0000002106217209 */ /* 0x004fe20007810000 */
[--C-:B------:R-:W-:Y:S02]  /*d5f0*/  FFMA.FTZ R30, R30, c[0x0][0x23c], -R59.reuse ;  /* 0x00008f001e1e7a23 */ /* 0x100fe4000001083b */
[----:B------:R-:W-:Y:S01]  /*d600*/  FADD.FTZ R4, R133, -R4 ;  /* 0x8000000485047221 */ /* 0x000fe20000010000 */
[C---:B------:R-:W-:Y:S01]  /*d610*/  FSETP.NEU.FTZ.AND P1, PT, R33.reuse, -INF , PT ;  /* 0xff8000002100780b */ /* 0x040fe20003f3d000 */
[----:B------:R-:W-:Y:S01]  /*d620*/  FMUL.FTZ R49, R33, c[0x0][0x23c] ;  /* 0x00008f0021317a20 */ /* 0x000fe20000410000 */
[----:B------:R-:W-:Y:S01]  /*d630*/  MUFU.EX2 R32, R32 ;  /* 0x0000002000207308 */ /* 0x000fe20000000800 */
[--C-:B------:R-:W-:Y:S01]  /*d640*/  FFMA.FTZ R29, R29, c[0x0][0x23c], -R59.reuse ;  /* 0x00008f001d1d7a23 */ /* 0x100fe2000001083b */
[----:B------:R-:W-:Y:S01]  /*d650*/  FSEL R5, R33, RZ, P1 ;  /* 0x000000ff21057208 */ /* 0x000fe20000800000 */
[----:B------:R-:W-:Y:S01]  /*d660*/  FMUL.FTZ R41, R4, c[0x0][0x23c] ;  /* 0x00008f0004297a20 */ /* 0x000fe20000410000 */
[----:B------:R-:W-:Y:S01]  /*d670*/  FSEL R49, R49, RZ, P1 ;  /* 0x000000ff31317208 */ /* 0x000fe20000800000 */
[----:B------:R-:W-:-:S02]  /*d680*/  FFMA.FTZ R51, R27, c[0x0][0x23c], -R59 ;  /* 0x00008f001b337a23 */ /* 0x000fc4000001083b */
[----:B------:R-:W-:Y:S01]  /*d690*/  FADD.FTZ R5, R132, -R5 ;  /* 0x8000000584057221 */ /* 0x000fe20000010000 */
[----:B------:R-:W1:Y:S01]  /*d6a0*/  MUFU.EX2 R31, R31 ;  /* 0x0000001f001f7308 */ /* 0x000e620000000800 */
[--C-:B------:R-:W-:Y:S02]  /*d6b0*/  FFMA.FTZ R28, R2, c[0x0][0x23c], -R49.reuse ;  /* 0x00008f00021c7a23 */ /* 0x100fe40000010831 */
[--C-:B------:R-:W-:Y:S02]  /*d6c0*/  FFMA.FTZ R3, R35, c[0x0][0x23c], -R49.reuse ;  /* 0x00008f0023037a23 */ /* 0x100fe40000010831 */
[--C-:B------:R-:W-:Y:S02]  /*d6d0*/  FFMA.FTZ R2, R63, c[0x0][0x23c], -R49.reuse ;  /* 0x00008f003f027a23 */ /* 0x100fe40000010831 */
[----:B------:R-:W-:Y:S01]  /*d6e0*/  FFMA.FTZ R35, R61, c[0x0][0x23c], -R49 ;  /* 0x00008f003d237a23 */ /* 0x000fe20000010831 */
[----:B------:R-:W-:Y:S01]  /*d6f0*/  MUFU.EX2 R30, R30 ;  /* 0x0000001e001e7308 */ /* 0x000fe20000000800 */
[----:B------:R-:W-:-:S02]  /*d700*/  FMUL.FTZ R40, R5, c[0x0][0x23c] ;  /* 0x00008f0005287a20 */ /* 0x000fc40000410000 */
[--C-:B------:R-:W-:Y:S02]  /*d710*/  FFMA.FTZ R60, R60, c[0x0][0x23c], -R59.reuse ;  /* 0x00008f003c3c7a23 */ /* 0x100fe4000001083b */
[--C-:B------:R-:W-:Y:S02]  /*d720*/  FFMA.FTZ R58, R58, c[0x0][0x23c], -R59.reuse ;  /* 0x00008f003a3a7a23 */ /* 0x100fe4000001083b */
[----:B------:R-:W-:Y:S01]  /*d730*/  FFMA.FTZ R61, R25, c[0x0][0x23c], -R59 ;  /* 0x00008f00193d7a23 */ /* 0x000fe2000001083b */
[----:B------:R-:W2:Y:S01]  /*d740*/  MUFU.EX2 R29, R29 ;  /* 0x0000001d001d7308 */ /* 0x000ea20000000800 */
[----:B-1----:R-:W-:Y:S01]  /*d750*/  F2FP.PACK_AB R4, R31, R32 ;  /* 0x000000201f04723e */ /* 0x002fe200000000ff */
[--C-:B------:R-:W-:Y:S02]  /*d760*/  FFMA.FTZ R65, R26, c[0x0][0x23c], -R49.reuse ;  /* 0x00008f001a417a23 */ /* 0x100fe40000010831 */
[--C-:B------:R-:W-:Y:S02]  /*d770*/  FFMA.FTZ R132, R24, c[0x0][0x23c], -R49.reuse ;  /* 0x00008f0018847a23 */ /* 0x100fe40000010831 */
[--C-:B------:R-:W-:Y:S01]  /*d780*/  FFMA.FTZ R63, R46, c[0x0][0x23c], -R49.reuse ;  /* 0x00008f002e3f7a23 */ /* 0x100fe20000010831 */
[----:B------:R-:W-:Y:S01]  /*d790*/  LDSM.16.MT88.4 R24, [R201+0xc800] ;  /* 0x00c80000c918783b */ /* 0x000fe20000004200 */
[----:B------:R-:W-:Y:S01]  /*d7a0*/  MUFU.EX2 R28, R28 ;  /* 0x0000001c001c7308 */ /* 0x000fe20000000800 */
[----:B------:R-:W-:-:S02]  /*d7b0*/  FFMA.FTZ R66, R44, c[0x0][0x23c], -R49 ;  /* 0x00008f002c427a23 */ /* 0x000fc40000010831 */
[--C-:B------:R-:W-:Y:S01]  /*d7c0*/  FFMA.FTZ R136, R37, c[0x0][0x23c], -R59.reuse ;  /* 0x00008f0025887a23 */ /* 0x100fe2000001083b */
[----:B------:R-:W-:Y:S01]  /*d7d0*/  LDSM.16.MT88.4 R44, [R139+0x10800] ;  /* 0x010800008b2c783b */ /* 0x000fe20000004200 */
[--C-:B------:R-:W-:Y:S02]  /*d7e0*/  FFMA.FTZ R140, R36, c[0x0][0x23c], -R59.reuse ;  /* 0x00008f00248c7a23 */ /* 0x100fe4000001083b */
[--C-:B------:R-:W-:Y:S01]  /*d7f0*/  FFMA.FTZ R67, R135, c[0x0][0x23c], -R59.reuse ;  /* 0x00008f0087437a23 */ /* 0x100fe2000001083b */
[----:B------:R-:W1:Y:S01]  /*d800*/  MUFU.EX2 R3, R3 ;  /* 0x0000000300037308 */ /* 0x000e620000000800 */
[----:B--2---:R-:W-:Y:S01]  /*d810*/  F2FP.PACK_AB R6, R29, R30 ;  /* 0x0000001e1d06723e */ /* 0x004fe200000000ff */
[----:B------:R-:W-:Y:S01]  /*d820*/  LDSM.16.MT88.4 R36, [R138+0x10800] ;  /* 0x010800008a24783b */ /* 0x000fe20000004200 */
[--C-:B------:R-:W-:Y:S02]  /*d830*/  FFMA.FTZ R143, R162, c[0x0][0x23c], -R59.reuse ;  /* 0x00008f00a28f7a23 */ /* 0x100fe4000001083b */
[----:B------:R-:W-:-:S02]  /*d840*/  FFMA.FTZ R133, R55, c[0x0][0x23c], -R59 ;  /* 0x00008f0037857a23 */ /* 0x000fc4000001083b */
[----:B------:R-:W-:Y:S01]  /*d850*/  FFMA.FTZ R135, R53, c[0x0][0x23c], -R49 ;  /* 0x00008f0035877a23 */ /* 0x000fe20000010831 */
[----:B------:R-:W-:Y:S01]  /*d860*/  MUFU.EX2 R2, R2 ;  /* 0x0000000200027308 */ /* 0x000fe20000000800 */
[--C-:B------:R-:W-:Y:S02]  /*d870*/  FFMA.FTZ R162, R54, c[0x0][0x23c], -R59.reuse ;  /* 0x00008f0036a27a23 */ /* 0x100fe4000001083b */
[----:B------:R-:W-:Y:S02]  /*d880*/  FFMA.FTZ R164, R52, c[0x0][0x23c], -R59 ;  /* 0x00008f0034a47a23 */ /* 0x000fe4000001083b */
[--C-:B------:R-:W-:Y:S01]  /*d890*/  FFMA.FTZ R146, R252, c[0x0][0x23c], -R49.reuse ;  /* 0x00008f00fc927a23 */ /* 0x100fe20000010831 */
[----:B------:R-:W-:Y:S01]  /*d8a0*/  LDSM.16.MT88.4 R52, [R138+0x11000] ;  /* 0x011000008a34783b */ /* 0x000fe20000004200 */
[--C-:B------:R-:W-:Y:S01]  /*d8b0*/  FFMA.FTZ R141, R250, c[0x0][0x23c], -R49.reuse ;  /* 0x00008f00fa8d7a23 */ /* 0x100fe20000010831 */
[----:B------:R-:W2:Y:S01]  /*d8c0*/  MUFU.EX2 R35, R35 ;  /* 0x0000002300237308 */ /* 0x000ea20000000800 */
[----:B-1----:R-:W-:Y:S01]  /*d8d0*/  F2FP.PACK_AB R5, R3, R28 ;  /* 0x0000001c0305723e */ /* 0x002fe200000000ff */
[----:B------:R-:W-:-:S02]  /*d8e0*/  FFMA.FTZ R148, R248, c[0x0][0x23c], -R49 ;  /* 0x00008f00f8947a23 */ /* 0x000fc40000010831 */
[----:B------:R-:W-:Y:S02]  /*d8f0*/  FFMA.FTZ R145, R246, c[0x0][0x23c], -R59 ;  /* 0x00008f00f6917a23 */ /* 0x000fe4000001083b */
[--C-:B------:R-:W-:Y:S02]  /*d900*/  FFMA.FTZ R147, R244, c[0x0][0x23c], -R49.reuse ;  /* 0x00008f00f4937a23 */ /* 0x100fe40000010831 */
[----:B------:R-:W1:Y:S01]  /*d910*/  MUFU.EX2 R41, R41 ;  /* 0x0000002900297308 */ /* 0x000e620000000800 */
        /* <DEDUP_REMOVED lines=105> */
[----:B------:R-:W-:Y:S01]  /*dfb0*/  FMUL.FTZ R69, R69, R41 ;  /* 0x0000002945457220 */ /* 0x000fe20000410000 */
[----:B------:R-:W2:Y:S01]  /*dfc0*/  LDSM.16.MT88.4 R12, [R137+0xc800] ;  /* 0x00c80000890c783b */ /* 0x000ea20000004200 */
[-C--:B------:R-:W-:Y:S01]  /*dfd0*/  FMUL.FTZ R70, R70, R40.reuse ;  /* 0x0000002846467220 */ /* 0x080fe20000410000 */
[----:B------:R-:W1:Y:S01]  /*dfe0*/  MUFU.EX2 R148, R148 ;  /* 0x0000009400947308 */ /* 0x000e620000000800 */
[----:B------:R-:W-:Y:S02]  /*dff0*/  FMUL.FTZ R71, R71, R40 ;  /* 0x0000002847477220 */ /* 0x000fe40000410000 */
[--C-:B------:R-:W-:Y:S01]  /*e000*/  FFMA.FTZ R155, R228, c[0x0][0x23c], -R49.reuse ;  /* 0x00008f00e49b7a23 */ /* 0x100fe20000010831 */
[----:B---3--:R-:W-:Y:S01]  /*e010*/  HMMA.16816.F32 R72, R4, R8, R72 ;  /* 0x000000080448723c */ /* 0x008fe20000001848 */
[----:B------:R-:W-:-:S02]  /*e020*/  FFMA.FTZ R198, R198, c[0x0][0x23c], -R49 ;  /* 0x00008f00c6c67a23 */ /* 0x000fc40000010831 */
[--C-:B------:R-:W-:Y:S01]  /*e030*/  FFMA.FTZ R157, R178, c[0x0][0x23c], -R59.reuse ;  /* 0x00008f00b29d7a23 */ /* 0x100fe2000001083b */
[----:B------:R-:W-:Y:S01]  /*e040*/  MUFU.EX2 R143, R143 ;  /* 0x0000008f008f7308 */ /* 0x000fe20000000800 */
[----:B------:R-:W-:Y:S02]  /*e050*/  FFMA.FTZ R176, R176, c[0x0][0x23c], -R59 ;  /* 0x00008f00b0b07a23 */ /* 0x000fe4000001083b */
[--C-:B------:R-:W-:Y:S01]  /*e060*/  FFMA.FTZ R159, R172, c[0x0][0x23c], -R49.reuse ;  /* 0x00008f00ac9f7a23 */ /* 0x100fe20000010831 */
[----:B------:R-:W-:Y:S01]  /*e070*/  HMMA.16816.F32 R68, R4, R10, R68 ;  /* 0x0000000a0444723c */ /* 0x000fe20000001844 */
[----:B------:R-:W3:Y:S01]  /*e080*/  LDSM.16.MT88.4 R8, [R201+0x10800] ;  /* 0x01080000c908783b */ /* 0x000ee20000004200 */
[--C-:B------:R-:W-:Y:S02]  /*e090*/  FFMA.FTZ R170, R170, c[0x0][0x23c], -R49.reuse ;  /* 0x00008f00aaaa7a23 */ /* 0x100fe40000010831 */
[----:B------:R-:W2:Y:S01]  /*e0a0*/  MUFU.EX2 R162, R162 ;  /* 0x000000a200a27308 */ /* 0x000ea20000000800 */
[----:B------:R-:W-:-:S02]  /*e0b0*/  FFMA.FTZ R161, R168, c[0x0][0x23c], -R49 ;  /* 0x00008f00a8a17a23 */ /* 0x000fc40000010831 */
[----:B-1----:R-:W-:Y:S01]  /*e0c0*/  F2FP.PACK_AB R4, R60, R51 ;  /* 0x000000333c04723e */ /* 0x002fe200000000ff */
        /* <DEDUP_REMOVED lines=15> */
[----:B------:R-:W1:Y:S01]  /*e1c0*/  LDSM.16.MT88.4 R20, [R137+0x10800] ;  /* 0x010800008914783b */ /* 0x000e620000004200 */
        /* <DEDUP_REMOVED lines=12> */
[C---:B--2---:R-:W-:Y:S02]  /*e290*/  HMMA.16816.F32 R104, R4.reuse, R12, R104 ;  /* 0x0000000c0468723c */ /* 0x044fe40000001868 */
[----:B------:R-:W2:Y:S06]  /*e2a0*/  MUFU.EX2 R182, R182 ;  /* 0x000000b600b67308 */ /* 0x000eac0000000800 */
        /* <DEDUP_REMOVED lines=11> */
[----:B------:R-:W-:Y:S01]  /*e360*/  LDSM.16.MT88.4 R36, [R137+0x11000] ;  /* 0x011000008924783b */ /* 0x000fe20000004200 */
[----:B------:R-:W-:Y:S06]  /*e370*/  MUFU.EX2 R155, R155 ;  /* 0x0000009b009b7308 */ /* 0x000fec0000000800 */
[C---:B------:R-:W-:Y:S02]  /*e380*/  HMMA.16816.F32 R128, R4.reuse, R24, R128 ;  /* 0x000000180480723c */ /* 0x040fe40000001880 */
[----:B------:R-:W1:Y:S06]  /*e390*/  MUFU.EX2 R198, R198 ;  /* 0x000000c600c67308 */ /* 0x000e6c0000000800 */
[C---:B------:R-:W-:Y:S01]  /*e3a0*/  HMMA.16816.F32 R124, R4.reuse, R26, R124 ;  /* 0x0000001a047c723c */ /* 0x040fe2000000187c */
[----:B------:R-:W2:Y:S01]  /*e3b0*/  LDSM.16.MT88.4 R24, [R201+0xd000] ;  /* 0x00d00000c918783b */ /* 0x000ea20000004200 */
[----:B------:R-:W-:Y:S06]  /*e3c0*/  MUFU.EX2 R157, R157 ;  /* 0x0000009d009d7308 */ /* 0x000fec0000000800 */
[C---:B---3--:R-:W-:Y:S02]  /*e3d0*/  HMMA.16816.F32 R96, R4.reuse, R8, R96 ;  /* 0x000000080460723c */ /* 0x048fe40000001860 */
[----:B------:R-:W-:Y:S06]  /*e3e0*/  MUFU.EX2 R176, R176 ;  /* 0x000000b000b07308 */ /* 0x000fec0000000800 */
[C---:B------:R-:W-:Y:S01]  /*e3f0*/  HMMA.16816.F32 R92, R4.reuse, R10, R92 ;  /* 0x0000000a045c723c */ /* 0x040fe2000000185c */
[----:B------:R-:W3:Y:S01]  /*e400*/  LDSM.16.MT88.4 R8, [R137+0xd000] ;  /* 0x00d000008908783b */ /* 0x000ee20000004200 */
[----:B------:R-:W-:Y:S06]  /*e410*/  MUFU.EX2 R159, R159 ;  /* 0x0000009f009f7308 */ /* 0x000fec0000000800 */
[C---:B-1----:R-:W-:Y:S02]  /*e420*/  HMMA.16816.F32 R72, R4.reuse, R20, R72 ;  /* 0x000000140448723c */ /* 0x042fe40000001848 */
[----:B------:R-:W-:Y:S06]  /*e430*/  MUFU.EX2 R170, R170 ;  /* 0x000000aa00aa7308 */ /* 0x000fec0000000800 */
[----:B------:R-:W-:Y:S01]  /*e440*/  HMMA.16816.F32 R68, R4, R22, R68 ;  /* 0x000000160444723c */ /* 0x000fe20000001844 */
[----:B------:R-:W1:Y:S01]  /*e450*/  LDSM.16.MT88.4 R20, [R201+0x11000] ;  /* 0x01100000c914783b */ /* 0x000e620000004200 */
        /* <DEDUP_REMOVED lines=82> */
[C---:B--2---:R-:W-:Y:S08]  /*e980*/  HMMA.16816.F32 R104, R4.reuse, R8, R104 ;  /* 0x000000080468723c */ /* 0x044ff00000001868 */
[C---:B------:R-:W-:Y:S01]  /*e990*/  HMMA.16816.F32 R100, R4.reuse, R10, R100 ;  /* 0x0000000a0464723c */ /* 0x040fe20000001864 */
[----:B------:R-:W2:Y:S07]  /*e9a0*/  LDSM.16.MT88.4 R8, [R139+0xe800] ;  /* 0x00e800008b08783b */ /* 0x000eae0000004200 */
        /* <DEDUP_REMOVED lines=15> */
[----:B-1----:R-:W-:-:S02]  /*eaa0*/  F2FP.PACK_AB R4, R55, R54 ;  /* 0x000000363704723e */ /* 0x002fc400000000ff */
[----:B------:R-:W-:Y:S02]  /*eab0*/  F2FP.PACK_AB R5, R170, R159 ;  /* 0x0000009faa05723e */ /* 0x000fe400000000ff */
[----:B------:R-:W-:Y:S02]  /*eac0*/  F2FP.PACK_AB R6, R176, R157 ;  /* 0x0000009db006723e */ /* 0x000fe400000000ff */
[----:B------:R-:W-:-:S07]  /*ead0*/  F2FP.PACK_AB R7, R166, R161 ;  /* 0x000000a1a607723e */ /* 0x000fce00000000ff */
[C---:B--2---:R-:W-:Y:S08]  /*eae0*/  HMMA.16816.F32 R120, R4.reuse, R8, R120 ;  /* 0x000000080478723c */ /* 0x044ff00000001878 */
        /* <DEDUP_REMOVED lines=83> */
[----:B------:R-:W-:Y:S01]  /*f020*/  FADD.FTZ R2, R61, R2 ;  /* 0x000000023d027221 */ /* 0x000fe20000010000 */
[----:B------:R-:W-:Y:S01]  /*f030*/  MOV R132, R33 ;  /* 0x0000002100847202 */ /* 0x000fe20000000f00 */
[----:B------:R-:W-:-:S02]  /*f040*/  FADD.FTZ R66, R66, R63 ;  /* 0x0000003f42427221 */ /* 0x000fc40000010000 */
[----:B------:R-:W-:Y:S02]  /*f050*/  FADD.FTZ R3, R67, R2 ;  /* 0x0000000243037221 */ /* 0x000fe40000010000 */
[----:B------:R-:W-:Y:S01]  /*f060*/  FADD.FTZ R135, R135, R66 ;  /* 0x0000004287877221 */ /* 0x000fe20000010000 */
[C---:B------:R-:W-:Y:S01]  /*f070*/  HMMA.16816.F32 R100, R4.reuse, R10, R100 ;  /* 0x0000000a0464723c */ /* 0x040fe20000001864 */
[----:B------:R-:W-:Y:S01]  /*f080*/  FADD.FTZ R3, R136, R3 ;  /* 0x0000000388037221 */ /* 0x000fe20000010000 */
[----:B------:R-:W2:Y:S01]  /*f090*/  LDSM.16.MT88.4 R8, [R138+0x13800] ;  /* 0x013800008a08783b */ /* 0x000ea20000004200 */
[----:B------:R-:W-:Y:S02]  /*f0a0*/  FADD.FTZ R146, R146, R135 ;  /* 0x0000008792927221 */ /* 0x000fe40000010000 */
[----:B------:R-:W-:Y:S02]  /*f0b0*/  FADD.FTZ R2, R140, R3 ;  /* 0x000000038c027221 */ /* 0x000fe40000010000 */
[----:B------:R-:W-:Y:S01]  /*f0c0*/  FADD.FTZ R141, R141, R146 ;  /* 0x000000928d8d7221 */ /* 0x000fe20000010000 */
[----:B------:R-:W-:Y:S01]  /*f0d0*/  HMMA.16816.F32 R124, R4, R18, R124 ;  /* 0x00000012047c723c */ /* 0x000fe2000000187c */
[----:B------:R-:W-:Y:S01]  /*f0e0*/  FADD.FTZ R2, R133, R2 ;  /* 0x0000000285027221 */ /* 0x000fe20000010000 */
[----:B------:R-:W3:Y:S01]  /*f0f0*/  LDSM.16.MT88.4 R16, [R139+0x13800] ;  /* 0x013800008b10783b */ /* 0x000ee20000004200 */
[----:B------:R-:W-:Y:S01]  /*f100*/  FADD.FTZ R148, R148, R141 ;  /* 0x0000008d94947221 */ /* 0x000fe20000010000 */
[----:B------:R-:W-:Y:S01]  /*f110*/  MOV R133, R34 ;  /* 0x0000002200857202 */ /* 0x000fe20000000f00 */
        /* <DEDUP_REMOVED lines=51> */
.L_x_2536:
        /* <DEDUP_REMOVED lines=11> */
.L_x_2548:
        /* <DEDUP_REMOVED lines=64> */
[----:B------:R-:W-:Y:S05]  /*f900*/  SHF.R.S32.HI R4, RZ, 0x1f, R7 ;  /* 0x0000001fff047819 */ /* 0x000fea0000011407 */
[----:B------:R-:W-:Y:S04]  /*f910*/  IMAD R4, R4, c[0x0][0x188], RZ ;  /* 0x0000620004047a24 */ /* 0x000fe800078e02ff */
[----:B------:R-:W-:Y:S04]  /*f920*/  IMAD R4, R7, c[0x0][0x18c], R4 ;  /* 0x0000630007047a24 */ /* 0x000fe800078e0204 */
[----:B------:R-:W-:Y:S02]  /*f930*/  IMAD.IADD R2, R33, 0x1, R4 ;  /* 0x0000000121027824 */ /* 0x000fe400078e0204 */
.L_x_2545:
[----:B------:R-:W-:Y:S02]  /*f940*/  ISETP.GE.AND P4, PT, R220, c[0x0][0x220], PT ;  /* 0x00008800dc007a0c */ /* 0x000fe40003f86270 */
[----:B------:R-:W-:Y:S02]  /*f950*/  LEA R236, P2, R32, R180, 0x1 ;  /* 0x000000b420ec7211 */ /* 0x000fe400078408ff */
        /* <DEDUP_REMOVED lines=66> */
[--C-:B------:R-:W-:Y:S02]  /*fd80*/  @!P4 LEA.HI.X R59, R35, R181, R32.reuse, 0x1, P6 ;  /* 0x000000b5233bc211 */ /* 0x100fe400030f0c20 */
[----:B------:R-:W-:Y:S02]  /*fd90*/  IADD3 R33, P1, R223, R35, RZ ;  /* 0x00000023df217210 */ /* 0x000fe40007f3e0ff */
[-C--:B------:R-:W-:Y:S02]  /*fda0*/  @!P3 LEA.HI.X R35, R35, R181.reuse, R32, 0x1, P2 ;  /* 0x000000b52323b211 */ /* 0x080fe400010f0c20 */
[----:B------:R-:W-:Y:S01]  /*fdb0*/  @P4 STS.128 [R217+0xd800], RZ ;  /* 0x00d800ffd9004388 */ /* 0x000fe20000000c00 */
[C---:B------:R-:W-:Y:S02]  /*fdc0*/  @!P4 LEA R56, P5, R33.reuse, R180, 0x1 ;  /* 0x000000b42138c211 */ /* 0x040fe400078a08ff */
[----:B------:R-:W-:Y:S02]  /*fdd0*/  IADD3.X R2, R222, R32, RZ, P1, !PT ;  /* 0x00000020de027210 */ /* 0x000fe40000ffe4ff */
[C---:B------:R-:W-:Y:S02]  /*fde0*/  @!P3 LEA R60, P1, R33.reuse, R180, 0x1 ;  /* 0x000000b4213cb211 */ /* 0x040fe400078208ff */
        /* <DEDUP_REMOVED lines=76> */
[----:B------:R-:W4:Y:S07]  /*102b0*/  LDSM.16.M88.4 R156, [R205+0x2000] ;  /* 0x00200000cd9c783b */ /* 0x000f2e0000000200 */
[C---:B------:R-:W-:Y:S01]  /*102c0*/  HMMA.16816.F32 R40, R140.reuse, R162, RZ ;  /* 0x000000a28c28723c */ /* 0x040fe200000018ff */
[----:B------:R-:W3:Y:S07]  /*102d0*/  LDSM.16.M88.4 R160, [R205+0x2800] ;  /* 0x00280000cda0783b */ /* 0x000eee0000000200 */
        /* <DEDUP_REMOVED lines=11> */
[----:B------:R-:W-:Y:S07]  /*10390*/  LDSM.16.M88.4 R140, [R200+0x5000] ;  /* 0x00500000c88c783b */ /* 0x000fee0000000200 */
[C---:B------:R-:W-:Y:S01]  /*103a0*/  HMMA.16816.F32 R4, R148.reuse, R152, R4 ;  /* 0x000000989404723c */ /* 0x040fe20000001804 */
[----:B------:R-:W-:Y:S07]  /*103b0*/  LDSM.16.M88.4 R144, [R200+0x5800] ;  /* 0x00580000c890783b */ /* 0x000fee0000000200 */
[C---:B------:R-:W-:Y:S01]  /*103c0*/  HMMA.16816.F32 R8, R148.reuse, R154, R8 ;  /* 0x0000009a9408723c */ /* 0x040fe20000001808 */
[----:B------:R-:W-:Y:S07]  /*103d0*/  LDSM.16.M88.4 R152, [R200+0x6000] ;  /* 0x00600000c898783b */ /* 0x000fee0000000200 */
[C---:B------:R-:W-:Y:S01]  /*103e0*/  HMMA.16816.F32 R12, R148.reuse, R172, R12 ;  /* 0x000000ac940c723c */ /* 0x040fe2000000180c */
[----:B------:R-:W-:Y:S07]  /*103f0*/  LDSM.16.M88.4 R192, [R203+0x2000] ;  /* 0x00200000cbc0783b */ /* 0x000fee0000000200 */
[C---:B------:R-:W-:Y:S01]  /*10400*/  HMMA.16816.F32 R16, R148.reuse, R174, R16 ;  /* 0x000000ae9410723c */ /* 0x040fe20000001810 */
[----:B------:R-:W-:Y:S07]  /*10410*/  LDSM.16.M88.4 R172, [R200+0x6800] ;  /* 0x00680000c8ac783b */ /* 0x000fee0000000200 */
[C---:B---3--:R-:W-:Y:S01]  /*10420*/  HMMA.16816.F32 R20, R148.reuse, R176, R20 ;  /* 0x000000b09414723c */ /* 0x048fe20000001814 */
[----:B------:R-:W-:Y:S07]  /*10430*/  LDSM.16.M88.4 R196, [R202+0x4000] ;  /* 0x00400000cac4783b */ /* 0x000fee0000000200 */
[C---:B------:R-:W-:Y:S01]  /*10440*/  HMMA.16816.F32 R24, R148.reuse, R178, R24 ;  /* 0x000000b29418723c */ /* 0x040fe20000001818 */
[----:B------:R-:W-:Y:S07]  /*10450*/  LDSM.16.M88.4 R176, [R202+0x800] ;  /* 0x00080000cab0783b */ /* 0x000fee0000000200 */
[C---:B------:R-:W-:Y:S08]  /*10460*/  HMMA.16816.F32 R28, R148.reuse, R132, R28 ;  /* 0x00000084941c723c */ /* 0x040ff0000000181c */
[C---:B------:R-:W-:Y:S01]  /*10470*/  HMMA.16816.F32 R32, R148.reuse, R134, R32 ;  /* 0x000000869420723c */ /* 0x040fe20000001820 */
[----:B------:R-:W2:Y:S07]  /*10480*/  LDSM.16.M88.4 R132, [R200+0x4800] ;  /* 0x00480000c884783b */ /* 0x000eae0000000200 */
[C---:B----4-:R-:W-:Y:S08]  /*10490*/  HMMA.16816.F32 R36, R148.reuse, R156, R36 ;  /* 0x0000009c9424723c */ /* 0x050ff00000001824 */
[C---:B------:R-:W-:Y:S01]  /*104a0*/  HMMA.16816.F32 R40, R148.reuse, R158, R40 ;  /* 0x0000009e9428723c */ /* 0x040fe20000001828 */
[----:B------:R-:W-:Y:S07]  /*104b0*/  LDSM.16.M88.4 R156, [R200+0x7800] ;  /* 0x00780000c89c783b */ /* 0x000fee0000000200 */
[C---:B------:R-:W-:Y:S08]  /*104c0*/  HMMA.16816.F32 R44, R148.reuse, R160, R44 ;  /* 0x000000a0942c723c */ /* 0x040ff0000000182c */
[C---:B------:R-:W-:Y:S01]  /*104d0*/  HMMA.16816.F32 R48, R148.reuse, R162, R48 ;  /* 0x000000a29430723c */ /* 0x040fe20000001830 */
[----:B------:R-:W-:Y:S07]  /*104e0*/  LDSM.16.M88.4 R160, [R203] ;  /* 0x00000000cba0783b */ /* 0x000fee0000000200 */
[C---:B-1----:R-:W-:Y:S08]  /*104f0*/  HMMA.16816.F32 R52, R148.reuse, R164, R52 ;  /* 0x000000a49434723c */ /* 0x042ff00000001834 */
[C---:B------:R-:W-:Y:S01]  /*10500*/  HMMA.16816.F32 R56, R148.reuse, R166, R56 ;  /* 0x000000a69438723c */ /* 0x040fe20000001838 */
[----:B------:R-:W-:Y:S07]  /*10510*/  LDSM.16.M88.4 R164, [R202] ;  /* 0x00000000caa4783b */ /* 0x000fee0000000200 */
[C---:B------:R-:W-:Y:S08]  /*10520*/  HMMA.16816.F32 R60, R148.reuse, R180, R60 ;  /* 0x000000b4943c723c */ /* 0x040ff0000000183c */
[----:B------:R-:W-:Y:S01]  /*10530*/  HMMA.16816.F32 R64, R148, R182, R64 ;  /* 0x000000b69440723c */ /* 0x000fe20000001840 */
[----:B------:R-:W1:Y:S07]  /*10540*/  LDSM.16.M88.4 R148, [R200+0x7000] ;  /* 0x00700000c894783b */ /* 0x000e6e0000000200 */
[C---:B-----5:R-:W-:Y:S01]  /*10550*/  HMMA.16816.F32 R4, R184.reuse, R168, R4 ;  /* 0x000000a8b804723c */ /* 0x060fe20000001804 */
[----:B------:R-:W-:Y:S07]  /*10560*/  LDSM.16.M88.4 R180, [R207+0xb800] ;  /* 0x00b80000cfb4783b */ /* 0x000fee0000000200 */
[C---:B------:R-:W-:Y:S01]  /*10570*/  HMMA.16816.F32 R8, R184.reuse, R170, R8 ;  /* 0x000000aab808723c */ /* 0x040fe20000001808 */
[----:B------:R-:W3:Y:S07]  /*10580*/  LDSM.16.M88.4 R168, [R202+0x1000] ;  /* 0x00100000caa8783b */ /* 0x000eee0000000200 */
[C---:B--2---:R-:W-:Y:S08]  /*10590*/  HMMA.16816.F32 R12, R184.reuse, R132, R12 ;  /* 0x00000084b80c723c */ /* 0x044ff0000000180c */
        /* <DEDUP_REMOVED lines=19> */
[----:B------:R-:W-:Y:S07]  /*106d0*/  LDSM.16.M88.4 R156, [R208+0x2000] ;  /* 0x00200000d09c783b */ /* 0x000fee0000000200 */
        /* <DEDUP_REMOVED lines=21> */
[----:B------:R-:W2:Y:S07]  /*10830*/  LDSM.16.M88.4 R152, [R205+0x4800] ;  /* 0x00480000cd98783b */ /* 0x000eae0000000200 */
[C---:B-1----:R-:W-:Y:S08]  /*10840*/  HMMA.16816.F32 R60, R160.reuse, R148, R60 ;  /* 0x00000094a03c723c */ /* 0x042ff0000000183c */
[----:B------:R-:W-:Y:S01]  /*10850*/  HMMA.16816.F32 R64, R160, R150, R64 ;  /* 0x00000096a040723c */ /* 0x000fe20000001840 */
[----:B------:R-:W1:Y:S07]  /*10860*/  LDSM.16.M88.4 R148, [R205+0x5000] ;  /* 0x00500000cd94783b */ /* 0x000e6e0000000200 */
        /* <DEDUP_REMOVED lines=21> */
[----:B------:R-:W4:Y:S07]  /*109c0*/  LDSM.16.M88.4 R144, [R205+0x7000] ;  /* 0x00700000cd90783b */ /* 0x000f2e0000000200 */
[C---:B------:R-:W-:Y:S08]  /*109d0*/  HMMA.16816.F32 R60, R156.reuse, R180, R60 ;  /* 0x000000b49c3c723c */ /* 0x040ff0000000183c */
[----:B------:R-:W-:Y:S01]  /*109e0*/  HMMA.16816.F32 R64, R156, R182, R64 ;  /* 0x000000b69c40723c */ /* 0x000fe20000001840 */
[----:B------:R-:W-:Y:S07]  /*109f0*/  LDSM.16.M88.4 R156, [R204+0x2000] ;  /* 0x00200000cc9c783b */ /* 0x000fee0000000200 */
[----:B------:R-:W-:Y:S01]  /*10a00*/  LDSM.16.M88.4 R180, [R200+0xa800] ;  /* 0x00a80000c8b4783b */ /* 0x000fe20000000200 */
[C---:B------:R-:W-:Y:S08]  /*10a10*/  HMMA.16816.F32 R4, R184.reuse, R188, R4 ;  /* 0x000000bcb804723c */ /* 0x040ff00000001804 */
[C---:B------:R-:W-:Y:S01]  /*10a20*/  HMMA.16816.F32 R8, R184.reuse, R190, R8 ;  /* 0x000000beb808723c */ /* 0x040fe20000001808 */
[----:B------:R-:W-:Y:S07]  /*10a30*/  LDSM.16.M88.4 R188, [R200+0xb000] ;  /* 0x00b00000c8bc783b */ /* 0x000fee0000000200 */
[C---:B------:R-:W-:Y:S08]  /*10a40*/  HMMA.16816.F32 R12, R184.reuse, R152, R12 ;  /* 0x00000098b80c723c */ /* 0x040ff0000000180c */
[C---:B------:R-:W-:Y:S01]  /*10a50*/  HMMA.16816.F32 R16, R184.reuse, R154, R16 ;  /* 0x0000009ab810723c */ /* 0x040fe20000001810 */
[----:B------:R-:W5:Y:S07]  /*10a60*/  LDSM.16.M88.4 R152, [R205+0x7800] ;  /* 0x00780000cd98783b */ /* 0x000f6e0000000200 */
        /* <DEDUP_REMOVED lines=13> */
[C---:B------:R-:W-:Y:S08]  /*10b40*/  HMMA.16816.F32 R56, R184.reuse, R146, R56 ;  /* 0x00000092b838723c */ /* 0x040ff00000001838 */
[C---:B-----5:R-:W-:Y:S08]  /*10b50*/  HMMA.16816.F32 R60, R184.reuse, R152, R60 ;  /* 0x00000098b83c723c */ /* 0x060ff0000000183c */
        /* <DEDUP_REMOVED lines=24> */
[C---:B---3--:R-:W-:Y:S02]  /*10ce0*/  HMMA.16816.F32 R20, R192.reuse, R140, R20 ;  /* 0x0000008cc014723c */ /* 0x048fe40000001814 */
[----:B------:R-:W2:Y:S02]  /*10cf0*/  MUFU.TANH R185, R185 ;  /* 0x000000b900b97308 */ /* 0x000ea40000002400 */
[----:B------:R-:W-:Y:S02]  /*10d00*/  FMUL.FTZ R187, R6, c[0x0][0x2ec] ;  /* 0x0000bb0006bb7a20 */ /* 0x000fe40000410000 */
[----:B------:R-:W-:Y:S02]  /*10d10*/  FMUL.FTZ R189, R7, c[0x0][0x2ec] ;  /* 0x0000bb0007bd7a20 */ /* 0x000fe40000410000 */
[C---:B------:R-:W-:Y:S01]  /*10d20*/  HMMA.16816.F32 R24, R192.reuse, R142, R24 ;  /* 0x0000008ec018723c */ /* 0x040fe20000001818 */
[----:B------:R-:W3:Y:S03]  /*10d30*/  LDSM.16.M88.4 R140, [R202+0x6000] ;  /* 0x00600000ca8c783b */ /* 0x000ee60000000200 */
[----:B------:R-:W4:Y:S01]  /*10d40*/  MUFU.TANH R183, R183 ;  /* 0x000000b700b77308 */ /* 0x000f220000002400 */
[----:B------:R-:W-:Y:S02]  /*10d50*/  FMUL.FTZ R191, R8, c[0x0][0x2ec] ;  /* 0x0000bb0008bf7a20 */ /* 0x000fe40000410000 */
[----:B------:R-:W-:Y:S02]  /*10d60*/  FMUL.FTZ R197, R9, c[0x0][0x2ec] ;  /* 0x0000bb0009c57a20 */ /* 0x000fe40000410000 */
[----:B------:R-:W-:Y:S03]  /*10d70*/  FMUL.FTZ R180, R18, c[0x0][0x2ec] ;  /* 0x0000bb0012b47a20 */ /* 0x000fe60000410000 */
[----:B------:R-:W-:Y:S02]  /*10d80*/  FMUL.FTZ R199, R10, c[0x0][0x2ec] ;  /* 0x0000bb000ac77a20 */ /* 0x000fe40000410000 */
[----:B------:R5:W2:Y:S01]  /*10d90*/  MUFU.TANH R5, R180 ;  /* 0x000000b400057308 */ /* 0x000aa20000002400 */
[----:B------:R-:W-:Y:S02]  /*10da0*/  FMUL.FTZ R239, R11, c[0x0][0x2ec] ;  /* 0x0000bb000bef7a20 */ /* 0x000fe40000410000 */
[----:B------:R-:W-:Y:S02]  /*10db0*/  FMUL.FTZ R181, R23, c[0x0][0x2ec] ;  /* 0x0000bb0017b57a20 */ /* 0x000fe40000410000 */
[----:B------:R-:W-:Y:S02]  /*10dc0*/  FMUL.FTZ R188, R21, c[0x0][0x2ec] ;  /* 0x0000bb0015bc7a20 */ /* 0x000fe40000410000 */
[----:B------:R-:W-:Y:S02]  /*10dd0*/  FMUL.FTZ R186, R22, c[0x0][0x2ec] ;  /* 0x0000bb0016ba7a20 */ /* 0x000fe40000410000 */
[----:B------:R-:W-:Y:S01]  /*10de0*/  FMUL.FTZ R245, R12, c[0x0][0x2ec] ;  /* 0x0000bb000cf57a20 */ /* 0x000fe20000410000 */
[----:B------:R2:W2:Y:S01]  /*10df0*/  MUFU.TANH R170, R181 ;  /* 0x000000b500aa7308 */ /* 0x0004a20000002400 */
[C---:B-1----:R-:W-:Y:S03]  /*10e00*/  HMMA.16816.F32 R28, R192.reuse, R132, R28 ;  /* 0x00000084c01c723c */ /* 0x042fe6000000181c */
[----:B------:R-:W-:Y:S02]  /*10e10*/  FMUL.FTZ R241, R13, c[0x0][0x2ec] ;  /* 0x0000bb000df17a20 */ /* 0x000fe40000410000 */
[----:B------:R-:W-:Y:S02]  /*10e20*/  FMUL.FTZ R249, R14, c[0x0][0x2ec] ;  /* 0x0000bb000ef97a20 */ /* 0x000fe40000410000 */
[----:B------:R-:W-:Y:S01]  /*10e30*/  FMUL.FTZ R133, R26, c[0x0][0x2ec] ;  /* 0x0000bb001a857a20 */ /* 0x000fe20000410000 */
[C---:B------:R-:W-:Y:S01]  /*10e40*/  HMMA.16816.F32 R32, R192.reuse, R134, R32 ;  /* 0x00000086c020723c */ /* 0x040fe20000001820 */
[----:B------:R-:W1:Y:S03]  /*10e50*/  MUFU.TANH R159, R188 ;  /* 0x000000bc009f7308 */ /* 0x000e660000002400 */
[----:B------:R-:W-:Y:S02]  /*10e60*/  FMUL.FTZ R132, R27, c[0x0][0x2ec] ;  /* 0x0000bb001b847a20 */ /* 0x000fe40000410000 */
[----:B-----5:R-:W-:Y:S02]  /*10e70*/  FMUL.FTZ R180, R24, c[0x0][0x2ec] ;  /* 0x0000bb0018b47a20 */ /* 0x020fe40000410000 */
[C---:B---3--:R-:W-:Y:S03]  /*10e80*/  HMMA.16816.F32 R36, R192.reuse, R140, R36 ;  /* 0x0000008cc024723c */ /* 0x048fe60000001824 */
[----:B------:R3:W1:Y:S01]  /*10e90*/  MUFU.TANH R161, R180 ;  /* 0x000000b400a17308 */ /* 0x0006620000002400 */
[----:B------:R-:W-:Y:S02]  /*10ea0*/  FMUL.FTZ R247, R15, c[0x0][0x2ec] ;  /* 0x0000bb000ff77a20 */ /* 0x000fe40000410000 */
[----:B------:R-:W-:Y:S02]  /*10eb0*/  FMUL.FTZ R243, R16, c[0x0][0x2ec] ;  /* 0x0000bb0010f37a20 */ /* 0x000fe40000410000 */
[C---:B------:R-:W-:Y:S04]  /*10ec0*/  HMMA.16816.F32 R40, R192.reuse, R142, R40 ;  /* 0x0000008ec028723c */ /* 0x040fe80000001828 */
[----:B--2---:R-:W-:Y:S01]  /*10ed0*/  FMUL.FTZ R181, R31, c[0x0][0x2ec] ;  /* 0x0000bb001fb57a20 */ /* 0x004fe20000410000 */
[----:B------:R-:W2:Y:S01]  /*10ee0*/  MUFU.TANH R157, R133 ;  /* 0x00000085009d7308 */ /* 0x000ea20000002400 */
[----:B------:R-:W-:Y:S02]  /*10ef0*/  FMUL.FTZ R251, R17, c[0x0][0x2ec] ;  /* 0x0000bb0011fb7a20 */ /* 0x000fe40000410000 */
[----:B------:R-:W-:Y:S04]  /*10f00*/  FMUL.FTZ R33, R33, c[0x0][0x2ec] ;  /* 0x0000bb0021217a20 */ /* 0x000fe80000410000 */
[----:B------:R-:W-:Y:S02]  /*10f10*/  FMUL.FTZ R34, R34, c[0x0][0x2ec] ;  /* 0x0000bb0022227a20 */ /* 0x000fe40000410000 */
[----:B------:R-:W-:Y:S01]  /*10f20*/  FMUL.FTZ R35, R35, c[0x0][0x2ec] ;  /* 0x0000bb0023237a20 */ /* 0x000fe20000410000 */
[----:B------:R5:W1:Y:S01]  /*10f30*/  MUFU.TANH R176, R132 ;  /* 0x0000008400b07308 */ /* 0x000a620000002400 */
[----:B------:R-:W-:Y:S02]  /*10f40*/  FMUL.FTZ R37, R37, c[0x0][0x2ec] ;  /* 0x0000bb0025257a20 */ /* 0x000fe40000410000 */
[----:B------:R-:W-:Y:S02]  /*10f50*/  FMUL.FTZ R38, R38, c[0x0][0x2ec] ;  /* 0x0000bb0026267a20 */ /* 0x000fe40000410000 */
[----:B------:R-:W-:Y:S02]  /*10f60*/  FMUL.FTZ R39, R39, c[0x0][0x2ec] ;  /* 0x0000bb0027277a20 */ /* 0x000fe40000410000 */
[----:B---3--:R-:W-:Y:S02]  /*10f70*/  FMUL.FTZ R180, R32, c[0x0][0x2ec] ;  /* 0x0000bb0020b47a20 */ /* 0x008fe40000410000 */
[----:B------:R-:W-:Y:S01]  /*10f80*/  FMUL.FTZ R32, R36, c[0x0][0x2ec] ;  /* 0x0000bb0024207a20 */ /* 0x000fe20000410000 */
[----:B------:R-:W3:Y:S01]  /*10f90*/  MUFU.TANH R238, R33 ;  /* 0x0000002100ee7308 */ /* 0x000ee20000002400 */
[----:B------:R-:W-:Y:S02]  /*10fa0*/  FMUL.FTZ R2, R19, c[0x0][0x2ec] ;  /* 0x0000bb0013027a20 */ /* 0x000fe40000410000 */
[----:B------:R-:W-:Y:S02]  /*10fb0*/  FMUL.FTZ R182, R20, c[0x0][0x2ec] ;  /* 0x0000bb0014b67a20 */ /* 0x000fe40000410000 */
[----:B------:R-:W-:Y:S02]  /*10fc0*/  FMUL.FTZ R184, R25, c[0x0][0x2ec] ;  /* 0x0000bb0019b87a20 */ /* 0x000fe40000410000 */
[----:B------:R-:W-:Y:S02]  /*10fd0*/  FMUL.FTZ R196, R28, c[0x0][0x2ec] ;  /* 0x0000bb001cc47a20 */ /* 0x000fe40000410000 */
[----:B------:R-:W-:Y:S01]  /*10fe0*/  FMUL.FTZ R188, R30, c[0x0][0x2ec] ;  /* 0x0000bb001ebc7a20 */ /* 0x000fe20000410000 */
[----:B------:R-:W1:Y:S01]  /*10ff0*/  MUFU.TANH R165, R34 ;  /* 0x0000002200a57308 */ /* 0x000e620000002400 */
[----:B------:R-:W-:Y:S02]  /*11000*/  FMUL.FTZ R252, R40, c[0x0][0x2ec] ;  /* 0x0000bb0028fc7a20 */ /* 0x000fe40000410000 */
[----:B------:R-:W-:Y:S01]  /*11010*/  FMUL.FTZ R250, R41, c[0x0][0x2ec] ;  /* 0x0000bb0029fa7a20 */ /* 0x000fe20000410000 */
[----:B-----5:R-:W5:Y:S01]  /*11020*/  LDSM.16.M88.4 R132, [R202+0x6800] ;  /* 0x00680000ca84783b */ /* 0x020f620000000200 */
[----:B------:R-:W-:Y:S02]  /*11030*/  FMUL.FTZ R43, R43, c[0x0][0x2ec] ;  /* 0x0000bb002b2b7a20 */ /* 0x000fe40000410000 */
[----:B------:R-:W-:Y:S03]  /*11040*/  FMUL.FTZ R42, R42, c[0x0][0x2ec] ;  /* 0x0000bb002a2a7a20 */ /* 0x000fe60000410000 */
[----:B------:R-:W1:Y:S10]  /*11050*/  MUFU.TANH R190, R35 ;  /* 0x0000002300be7308 */ /* 0x000e740000002400 */
[----:B------:R1:W1:Y:S10]  /*11060*/  MUFU.TANH R177, R32 ;  /* 0x0000002000b17308 */ /* 0x0002740000002400 */
[----:B------:R-:W2:Y:S10]  /*11070*/  MUFU.TANH R175, R37 ;  /* 0x0000002500af7308 */ /* 0x000eb40000002400 */
[----:B------:R-:W2:Y:S01]  /*11080*/  MUFU.TANH R246, R38 ;  /* 0x0000002600f67308 */ /* 0x000ea20000002400 */
[----:B-1----:R-:W1:Y:S01]  /*11090*/  LDSM.16.M88.4 R32, [R202+0x7000] ;  /* 0x00700000ca20783b */ /* 0x002e620000000200 */
[C---:B-----5:R-:W-:Y:S08]  /*110a0*/  HMMA.16816.F32 R44, R192.reuse, R132, R44 ;  /* 0x00000084c02c723c */ /* 0x060ff0000000182c */
[----:B------:R5:W1:Y:S01]  /*110b0*/  MUFU.TANH R171, R39 ;  /* 0x0000002700ab7308 */ /* 0x000a620000002400 */
[C---:B------:R-:W-:Y:S09]  /*110c0*/  HMMA.16816.F32 R48, R192.reuse, R134, R48 ;  /* 0x00000086c030723c */ /* 0x040ff20000001830 */
[----:B------:R1:W1:Y:S06]  /*110d0*/  MUFU.TANH R155, R186 ;  /* 0x000000ba009b7308 */ /* 0x00026c0000002400 */
[----:B------:R-:W-:Y:S04]  /*110e0*/  FMUL.FTZ R198, R44, c[0x0][0x2ec] ;  /* 0x0000bb002cc67a20 */ /* 0x000fe80000410000 */
[----:B------:R2:W2:Y:S01]  /*110f0*/  MUFU.TANH R163, R181 ;  /* 0x000000b500a37308 */ /* 0x0004a20000002400 */
[----:B------:R-:W-:Y:S02]  /*11100*/  FMUL.FTZ R41, R45, c[0x0][0x2ec] ;  /* 0x0000bb002d297a20 */ /* 0x000fe40000410000 */
[----:B------:R-:W-:Y:S01]  /*11110*/  FMUL.FTZ R46, R46, c[0x0][0x2ec] ;  /* 0x0000bb002e2e7a20 */ /* 0x000fe20000410000 */
[----:B-----5:R-:W5:Y:S01]  /*11120*/  LDSM.16.M88.4 R36, [R202+0x7800] ;  /* 0x00780000ca24783b */ /* 0x020f620000000200 */
[----:B------:R-:W-:Y:S04]  /*11130*/  DEPBAR.LE SB0, 0x0 ;  /* 0x000080000000791a */ /* 0x000fe80000000000 */
[----:B------:R-:W-:Y:S01]  /*11140*/  FMUL.FTZ R47, R47, c[0x0][0x2ec] ;  /* 0x0000bb002f2f7a20 */ /* 0x000fe20000410000 */
[----:B------:R3:W3:Y:S01]  /*11150*/  MUFU.TANH R169, R180 ;  /* 0x000000b400a97308 */ /* 0x0006e20000002400 */
[----:B------:R-:W-:Y:S01]  /*11160*/  BAR.SYNC.DEFER_BLOCKING 0x0 ;  /* 0x0000000000007b1d */ /* 0x000fe20000010000 */
[----:B------:R-:W-:Y:S01]  /*11170*/  FMUL.FTZ R40, R48, c[0x0][0x2ec] ;  /* 0x0000bb0030287a20 */ /* 0x000fe20000410000 */
[C---:B-1----:R-:W-:Y:S05]  /*11180*/  HMMA.16816.F32 R52, R192.reuse, R32, R52 ;  /* 0x00000020c034723c */ /* 0x042fea0000001834 */
[----:B------:R-:W-:Y:S02]  /*11190*/  FMUL.FTZ R186, R29, c[0x0][0x2ec] ;  /* 0x0000bb001dba7a20 */ /* 0x000fe40000410000 */
[----:B------:R-:W1:Y:S01]  /*111a0*/  MUFU.TANH R187, R187 ;  /* 0x000000bb00bb7308 */ /* 0x000e620000002400 */
[----:B------:R-:W-:Y:S01]  /*111b0*/  FMUL.FTZ R33, R51, c[0x0][0x2ec] ;  /* 0x0000bb0033217a20 */ /* 0x000fe20000410000 */
[C---:B------:R-:W-:Y:S03]  /*111c0*/  HMMA.16816.F32 R56, R192.reuse, R34, R56 ;  /* 0x00000022c038723c */ /* 0x040fe60000001838 */
[----:B------:R-:W-:Y:S01]  /*111d0*/  FMUL.FTZ R49, R49, c[0x0][0x2ec] ;  /* 0x0000bb0031317a20 */ /* 0x000fe20000410000 */
[----:B--2---:R-:W-:Y:S01]  /*111e0*/  MOV R181, R237 ;  /* 0x000000ed00b57202 */ /* 0x004fe20000000f00 */
[----:B------:R-:W-:Y:S03]  /*111f0*/  FMUL.FTZ R50, R50, c[0x0][0x2ec] ;  /* 0x0000bb0032327a20 */ /* 0x000fe60000410000 */
[----:B------:R-:W2:Y:S01]  /*11200*/  MUFU.TANH R189, R189 ;  /* 0x000000bd00bd7308 */ /* 0x000ea20000002400 */
[----:B---3--:R-:W-:Y:S06]  /*11210*/  MOV R180, R236 ;  /* 0x000000ec00b47202 */ /* 0x008fec0000000f00 */
[----:B------:R-:W-:Y:S03]  /*11220*/  FMUL.FTZ R32, R52, c[0x0][0x2ec] ;  /* 0x0000bb0034207a20 */ /* 0x000fe60000410000 */
[----:B------:R-:W3:Y:S01]  /*11230*/  MUFU.TANH R191, R191 ;  /* 0x000000bf00bf7308 */ /* 0x000ee20000002400 */
[----:B------:R-:W-:Y:S02]  /*11240*/  FMUL.FTZ R53, R53, c[0x0][0x2ec] ;  /* 0x0000bb0035357a20 */ /* 0x000fe40000410000 */
[----:B------:R-:W-:Y:S01]  /*11250*/  FMUL.FTZ R54, R54, c[0x0][0x2ec] ;  /* 0x0000bb0036367a20 */ /* 0x000fe20000410000 */
[C---:B-----5:R-:W-:Y:S03]  /*11260*/  HMMA.16816.F32 R60, R192.reuse, R36, R60 ;  /* 0x00000024c03c723c */ /* 0x060fe6000000183c */
[----:B------:R-:W-:Y:S02]  /*11270*/  FMUL.FTZ R34, R56, c[0x0][0x2ec] ;  /* 0x0000bb0038227a20 */ /* 0x000fe40000410000 */
[----:B------:R-:W-:Y:S01]  /*11280*/  FMUL.FTZ R55, R55, c[0x0][0x2ec] ;  /* 0x0000bb0037377a20 */ /* 0x000fe20000410000 */
[----:B------:R5:W1:Y:S01]  /*11290*/  MUFU.TANH R166, R32 ;  /* 0x0000002000a67308 */ /* 0x000a620000002400 */
[----:B------:R-:W-:Y:S01]  /*112a0*/  FMUL.FTZ R57, R57, c[0x0][0x2ec] ;  /* 0x0000bb0039397a20 */ /* 0x000fe20000410000 */
[----:B------:R-:W-:Y:S04]  /*112b0*/  HMMA.16816.F32 R64, R192, R38, R64 ;  /* 0x00000026c040723c */ /* 0x000fe80000001840 */
[----:B------:R-:W-:Y:S02]  /*112c0*/  FMUL.FTZ R58, R58, c[0x0][0x2ec] ;  /* 0x0000bb003a3a7a20 */ /* 0x000fe40000410000 */
[----:B------:R-:W-:Y:S02]  /*112d0*/  FMUL.FTZ R59, R59, c[0x0][0x2ec] ;  /* 0x0000bb003b3b7a20 */ /* 0x000fe40000410000 */
[----:B------:R1:W1:Y:S08]  /*112e0*/  MUFU.TANH R162, R34 ;  /* 0x0000002200a27308 */ /* 0x0002700000002400 */
[----:B------:R-:W-:Y:S02]  /*112f0*/  FMUL.FTZ R61, R61, c[0x0][0x2ec] ;  /* 0x0000bb003d3d7a20 */ /* 0x000fe40000410000 */
[----:B------:R-:W2:Y:S01]  /*11300*/  MUFU.TANH R197, R197 ;  /* 0x000000c500c57308 */ /* 0x000ea20000002400 */
[----:B------:R-:W-:Y:S02]  /*11310*/  FMUL.FTZ R62, R62, c[0x0][0x2ec] ;  /* 0x0000bb003e3e7a20 */ /* 0x000fe40000410000 */
[----:B------:R-:W-:Y:S02]  /*11320*/  FMUL.FTZ R63, R63, c[0x0][0x2ec] ;  /* 0x0000bb003f3f7a20 */ /* 0x000fe40000410000 */
[----:B-----5:R-:W-:Y:S02]  /*11330*/  FMUL.FTZ R32, R60, c[0x0][0x2ec] ;  /* 0x0000bb003c207a20 */ /* 0x020fe40000410000 */
[----:B------:R-:W-:Y:S02]  /*11340*/  FMUL.FTZ R65, R65, c[0x0][0x2ec] ;  /* 0x0000bb0041417a20 */ /* 0x000fe40000410000 */
[----:B------:R-:W-:Y:S01]  /*11350*/  FMUL.FTZ R66, R66, c[0x0][0x2ec] ;  /* 0x0000bb0042427a20 */ /* 0x000fe20000410000 */
[----:B------:R-:W2:Y:S01]  /*11360*/  MUFU.TANH R199, R199 ;  /* 0x000000c700c77308 */ /* 0x000ea20000002400 */
[----:B------:R-:W-:Y:S02]  /*11370*/  FMUL.FTZ R67, R67, c[0x0][0x2ec] ;  /* 0x0000bb0043437a20 */ /* 0x000fe40000410000 */
[----:B-1----:R-:W-:Y:S07]  /*11380*/  FMUL.FTZ R34, R64, c[0x0][0x2ec] ;  /* 0x0000bb0040227a20 */ /* 0x002fee0000410000 */
[----:B------:R-:W1:Y:S10]  /*11390*/  MUFU.TANH R239, R239 ;  /* 0x000000ef00ef7308 */ /* 0x000e740000002400 */
        /* <DEDUP_REMOVED lines=10> */
[----:B------:R1:W1:Y:S10]  /*11440*/  MUFU.TANH R167, R186 ;  /* 0x000000ba00a77308 */ /* 0x0002740000002400 */
[----:B------:R-:W1:Y:S10]  /*11450*/  MUFU.TANH R188, R188 ;  /* 0x000000bc00bc7308 */ /* 0x000e740000002400 */
[----:B------:R-:W1:Y:S10]  /*11460*/  MUFU.TANH R252, R252 ;  /* 0x000000fc00fc7308 */ /* 0x000e740000002400 */
[----:B------:R-:W1:Y:S10]  /*11470*/  MUFU.TANH R250, R250 ;  /* 0x000000fa00fa7308 */ /* 0x000e740000002400 */
[----:B------:R1:W1:Y:S10]  /*11480*/  MUFU.TANH R173, R42 ;  /* 0x0000002a00ad7308 */ /* 0x0002740000002400 */
[----:B------:R1:W1:Y:S10]  /*11490*/  MUFU.TANH R248, R43 ;  /* 0x0000002b00f87308 */ /* 0x0002740000002400 */
[----:B------:R-:W1:Y:S10]  /*114a0*/  MUFU.TANH R198, R198 ;  /* 0x000000c600c67308 */ /* 0x000e740000002400 */
[----:B------:R-:W1:Y:S10]  /*114b0*/  MUFU.TANH R41, R41 ;  /* 0x0000002900297308 */ /* 0x000e740000002400 */
        /* <DEDUP_REMOVED lines=21> */
[----:B--234-:R-:W-:Y:S01]  /*11610*/  ULDC.64 UR8, c[0x0][0x198] ;  /* 0x0000660000087ab9 */ /* 0x01cfe20000000a00 */
        /* <DEDUP_REMOVED lines=9> */
[----:B------:R-:W-:Y:S04]  /*116b0*/  IADD3 R13, R13, -0x80, RZ ;  /* 0xffffff800d0d7810 */ /* 0x000fe80007ffe0ff */
[----:B------:R-:W-:Y:S02]  /*116c0*/  IABS R8, R13 ;  /* 0x0000000d00087213 */ /* 0x000fe40000000000 */
[----:B------:R-:W-:Y:S01]  /*116d0*/  LOP3.LUT R13, R13, c[0x0][0x2d0], RZ, 0x3c, !PT ;  /* 0x0000b4000d0d7a12 */ /* 0x000fe200078e3cff */
[----:B--2---:R-:W2:Y:S02]  /*116e0*/  MUFU.RCP R6, R9 ;  /* 0x0000000900067308 */ /* 0x004ea40000001000 */
[----:B--2---:R-:W-:Y:S02]  /*116f0*/  IADD3 R14, R6, 0xffffffe, RZ ;  /* 0x0ffffffe060e7810 */ /* 0x004fe40007ffe0ff */
[----:B------:R-:W-:Y:S06]  /*11700*/  IABS R6, R11 ;  /* 0x0000000b00067213 */ /* 0x000fec0000000000 */
[----:B------:R-:W2:Y:S01]  /*11710*/  F2I.FTZ.U32.TRUNC.NTZ R15, R14 ;  /* 0x0000000e000f7305 */ /* 0x000ea2000021f000 */
[----:B------:R-:W-:Y:S01]  /*11720*/  LOP3.LUT R11, R11, c[0x0][0x2d0], RZ, 0x3c, !PT ;  /* 0x0000b4000b0b7a12 */ /* 0x000fe200078e3cff */
        /* <DEDUP_REMOVED lines=44> */
[----:B------:R-:W-:Y:S03]  /*119f0*/  SHF.R.S32.HI R6, RZ, 0x1f, R8 ;  /* 0x0000001fff067819 */ /* 0x000fe60000011408 */
[----:B------:R-:W-:Y:S02]  /*11a00*/  IMAD.MOV.U32 R9, RZ, RZ, R10 ;  /* 0x000000ffff097224 */ /* 0x000fe400078e000a */
[----:B------:R-:W-:Y:S04]  /*11a10*/  IMAD R7, R6, c[0x0][0x180], RZ ;  /* 0x0000600006077a24 */ /* 0x000fe800078e02ff */
[----:B------:R-:W-:Y:S04]  /*11a20*/  IMAD R7, R8, c[0x0][0x184], R7 ;  /* 0x0000610008077a24 */ /* 0x000fe800078e0207 */
[----:B------:R-:W-:Y:S02]  /*11a30*/  IMAD.IADD R4, R11, 0x1, R7 ;  /* 0x000000010b047824 */ /* 0x000fe400078e0207 */
.L_x_2547:
        /* <DEDUP_REMOVED lines=86> */
[-C--:B-1----:R-:W-:Y:S01]  /*11fa0*/  @!P4 LEA R34, P5, R7, R232.reuse, 0x1 ;  /* 0x000000e80722c211 */ /* 0x082fe200078a08ff */
        /* <DEDUP_REMOVED lines=42> */
.L_x_2546:
[----:B--234-:R-:W-:Y:S01]  /*12250*/  IADD3 R140, R216, -0x1, RZ ;  /* 0xffffffffd88c7810 */ /* 0x01cfe20007ffe0ff */
[----:B------:R-:W-:Y:S01]  /*12260*/  LDSM.16.MT88.4 R36, [R137+0xc000] ;  /* 0x00c000008924783b */ /* 0x000fe20000004200 */
[----:B------:R-:W-:Y:S02]  /*12270*/  UMOV UR8, UR11 ;  /* 0x0000000b00087c82 */ /* 0x000fe40008000000 */
[----:B------:R-:W-:Y:S01]  /*12280*/  LEA R4, R140, R215, 0x7 ;  /* 0x000000d78c047211 */ /* 0x000fe200078e38ff */
[----:B------:R-:W-:Y:S03]  /*12290*/  UMOV UR9, UR10 ;  /* 0x0000000a00097c82 */ /* 0x000fe60008000000 */
[C---:B------:R-:W-:Y:S01]  /*122a0*/  IADD3 R16, R4.reuse, 0x1, RZ ;  /* 0x0000000104107810 */ /* 0x040fe20007ffe0ff */
[----:B------:R-:W-:Y:S01]  /*122b0*/  I2F R18, R4 ;  /* 0x0000000400127306 */ /* 0x000fe20000201400 */
[C---:B------:R-:W-:Y:S01]  /*122c0*/  IADD3 R13, R4.reuse, 0x9, RZ ;  /* 0x00000009040d7810 */ /* 0x040fe20007ffe0ff */
[----:B-1----:R-:W-:Y:S01]  /*122d0*/  LDSM.16.MT88.4 R44, [R201+0x10000] ;  /* 0x01000000c92c783b */ /* 0x002fe20000004200 */
[C---:B------:R-:W-:Y:S02]  /*122e0*/  IADD3 R29, R4.reuse, 0x19, RZ ;  /* 0x00000019041d7810 */ /* 0x040fe40007ffe0ff */
[C---:B------:R-:W-:Y:S02]  /*122f0*/  IADD3 R14, R4.reuse, 0x8, RZ ;  /* 0x00000008040e7810 */ /* 0x040fe40007ffe0ff */
[C---:B------:R-:W-:Y:S02]  /*12300*/  IADD3 R27, R4.reuse, 0x20, RZ ;  /* 0x00000020041b7810 */ /* 0x040fe40007ffe0ff */
[C---:B------:R-:W-:Y:S01]  /*12310*/  IADD3 R66, R4.reuse, 0x10, RZ ;  /* 0x0000001004427810 */ /* 0x040fe20007ffe0ff */
[----:B------:R-:W-:Y:S01]  /*12320*/  I2F R16, R16 ;  /* 0x0000001000107306 */ /* 0x000fe20000201400 */
[C---:B------:R-:W-:Y:S01]  /*12330*/  IADD3 R23, R4.reuse, 0x30, RZ ;  /* 0x0000003004177810 */ /* 0x040fe20007ffe0ff */
[----:B------:R-:W-:Y:S01]  /*12340*/  LDSM.16.MT88.4 R52, [R139+0x10000] ;  /* 0x010000008b34783b */ /* 0x000fe20000004200 */
        /* <DEDUP_REMOVED lines=43> */
[C---:B------:R-:W-:Y:S02]  /*12600*/  FFMA.FTZ R48, R0.reuse, R29, R2 ;  /* 0x0000001d00307223 */ /* 0x040fe40000010002 */
[C---:B------:R-:W-:Y:S01]  /*12610*/  FFMA.FTZ R183, R0.reuse, R18, R183 ;  /* 0x0000001200b77223 */ /* 0x040fe200000100b7 */
[----:B------:R-:W-:Y:S01]  /*12620*/  FMNMX.FTZ R2, R187, R3, !PT ;  /* 0x00000003bb027209 */ /* 0x000fe20007810000 */
[CC--:B------:R-:W-:Y:S02]  /*12630*/  FFMA.FTZ R199, R0.reuse, R14.reuse, R199 ;  /* 0x0000000e00c77223 */ /* 0x0c0fe400000100c7 */
[C---:B------:R-:W-:Y:S01]  /*12640*/  FFMA.FTZ R191, R0.reuse, R14, R191 ;  /* 0x0000000e00bf7223 */ /* 0x040fe200000100bf */
[----:B------:R-:W-:Y:S01]  /*12650*/  FMNMX.FTZ R2, R189, R2, !PT ;  /* 0x00000002bd027209 */ /* 0x000fe20007810000 */
[-C--:B------:R-:W-:Y:S01]  /*12660*/  FFMA.FTZ R182, R0, R27.reuse, R182 ;  /* 0x0000001b00b67223 */ /* 0x080fe200000100b6 */
[----:B------:R-:W-:Y:S01]  /*12670*/  IADD3 R14, R4, 0x59, RZ ;  /* 0x00000059040e7810 */ /* 0x000fe20007ffe0ff */
[C---:B------:R-:W-:Y:S01]  /*12680*/  FFMA.FTZ R155, R0.reuse, R27, R155 ;  /* 0x0000001b009b7223 */ /* 0x040fe2000001009b */
[----:B------:R-:W-:Y:S01]  /*12690*/  FMNMX.FTZ R2, R199, R2, !PT ;  /* 0x00000002c7027209 */ /* 0x000fe20007810000 */
[C---:B------:R-:W-:Y:S02]  /*126a0*/  FFMA.FTZ R40, R0.reuse, R66, R249 ;  /* 0x0000004200287223 */ /* 0x040fe400000100f9 */
[CC--:B------:R-:W-:Y:S01]  /*126b0*/  FFMA.FTZ R188, R0.reuse, R23.reuse, R188 ;  /* 0x0000001700bc7223 */ /* 0x0c0fe200000100bc */
[----:B------:R-:W-:Y:S01]  /*126c0*/  FMNMX.FTZ R27, R239, R2, !PT ;  /* 0x00000002ef1b7209 */ /* 0x000fe20007810000 */
[----:B------:R-:W-:Y:S01]  /*126d0*/  FFMA.FTZ R196, R0, R23, R196 ;  /* 0x0000001700c47223 */ /* 0x000fe200000100c4 */
[----:B------:R-:W-:Y:S01]  /*126e0*/  IADD3 R2, R4, 0x61, RZ ;  /* 0x0000006104027810 */ /* 0x000fe20007ffe0ff */
[C---:B------:R-:W-:Y:S02]  /*126f0*/  FFMA.FTZ R49, R0.reuse, R58, R247 ;  /* 0x0000003a00317223 */ /* 0x040fe400000100f7 */
[C---:B------:R-:W-:Y:S01]  /*12700*/  FFMA.FTZ R157, R0.reuse, R12, R157 ;  /* 0x0000000c009d7223 */ /* 0x040fe2000001009d */
[----:B-1----:R-:W-:Y:S01]  /*12710*/  FMNMX.FTZ R16, R183, R136, !PT ;  /* 0x00000088b7107209 */ /* 0x002fe20007810000 */
[----:B------:R1:W3:Y:S01]  /*12720*/  I2F R23, R2 ;  /* 0x0000000200177306 */ /* 0x0002e20000201400 */
[----:B------:R-:W-:Y:S01]  /*12730*/  FFMA.FTZ R161, R0, R12, R161 ;  /* 0x0000000c00a17223 */ /* 0x000fe200000100a1 */
[----:B------:R-:W-:Y:S01]  /*12740*/  FMNMX.FTZ R12, R40, R27, !PT ;  /* 0x0000001b280c7209 */ /* 0x000fe20007810000 */
[C---:B------:R-:W-:Y:S01]  /*12750*/  FFMA.FTZ R66, R0.reuse, R66, R245 ;  /* 0x0000004200427223 */ /* 0x040fe200000100f5 */
[----:B------:R-:W-:Y:S01]  /*12760*/  FMNMX.FTZ R16, R185, R16, !PT ;  /* 0x00000010b9107209 */ /* 0x000fe20007810000 */
[C---:B------:R-:W-:Y:S02]  /*12770*/  FFMA.FTZ R50, R0.reuse, R56, R5 ;  /* 0x0000003800327223 */ /* 0x040fe40000010005 */
[CC--:B------:R-:W-:Y:S01]  /*12780*/  FFMA.FTZ R176, R0.reuse, R25.reuse, R176 ;  /* 0x0000001900b07223 */ /* 0x0c0fe200000100b0 */
[----:B------:R-:W-:Y:S01]  /*12790*/  FMNMX.FTZ R16, R191, R16, !PT ;  /* 0x00000010bf107209 */ /* 0x000fe20007810000 */
[C---:B------:R-:W-:Y:S01]  /*127a0*/  FFMA.FTZ R184, R0.reuse, R25, R184 ;  /* 0x0000001900b87223 */ /* 0x040fe200000100b8 */
[----:B------:R-:W-:Y:S01]  /*127b0*/  FMNMX.FTZ R25, R49, R12, !PT ;  /* 0x0000000c31197209 */ /* 0x000fe20007810000 */
[C---:B------:R-:W-:Y:S01]  /*127c0*/  FFMA.FTZ R58, R0.reuse, R58, R241 ;  /* 0x0000003a003a7223 */ /* 0x040fe200000100f1 */
[----:B------:R-:W-:Y:S01]  /*127d0*/  FMNMX.FTZ R27, R197, R16, !PT ;  /* 0x00000010c51b7209 */ /* 0x000fe20007810000 */
[----:B------:R-:W-:Y:S01]  /*127e0*/  FFMA.FTZ R56, R0, R56, R243 ;  /* 0x0000003800387223 */ /* 0x000fe200000100f3 */
[----:B------:R-:W-:Y:S01]  /*127f0*/  FMNMX.FTZ R25, R50, R25, !PT ;  /* 0x0000001932197209 */ /* 0x000fe20007810000 */
[-C--:B------:R-:W-:Y:S01]  /*12800*/  FFMA.FTZ R163, R0, R10.reuse, R163 ;  /* 0x0000000a00a37223 */ /* 0x080fe200000100a3 */
[----:B------:R-:W-:Y:S01]  /*12810*/  FMNMX.FTZ R27, R66, R27, !PT ;  /* 0x0000001b421b7209 */ /* 0x000fe20007810000 */
[----:B------:R-:W-:Y:S01]  /*12820*/  FFMA.FTZ R167, R0, R10, R167 ;  /* 0x0000000a00a77223 */ /* 0x000fe200000100a7 */
[----:B------:R-:W-:Y:S01]  /*12830*/  IADD3 R10, R4, 0x68, RZ ;  /* 0x00000068040a7810 */ /* 0x000fe20007ffe0ff */
[----:B------:R-:W-:Y:S01]  /*12840*/  FFMA.FTZ R64, R0, R29, R251 ;  /* 0x0000001d00407223 */ /* 0x000fe200000100fb */
[----:B------:R-:W-:Y:S01]  /*12850*/  FMNMX.FTZ R27, R58, R27, !PT ;  /* 0x0000001b3a1b7209 */ /* 0x000fe20007810000 */
[----:B------:R-:W-:Y:S01]  /*12860*/  FFMA.FTZ R170, R0, R21, R170 ;  /* 0x0000001500aa7223 */ /* 0x000fe200000100aa */
[----:B------:R-:W-:Y:S01]  /*12870*/  FMNMX.FTZ R12, R48, R25, !PT ;  /* 0x00000019300c7209 */ /* 0x000fe20007810000 */
[----:B------:R-:W-:Y:S01]  /*12880*/  FFMA.FTZ R159, R0, R21, R159 ;  /* 0x00000015009f7223 */ /* 0x000fe2000001009f */
[----:B------:R-:W-:Y:S01]  /*12890*/  FMNMX.FTZ R29, R56, R27, !PT ;  /* 0x0000001b381d7209 */ /* 0x000fe20007810000 */
[----:B------:R4:W5:Y:S01]  /*128a0*/  I2F R25, R10 ;  /* 0x0000000a00197306 */ /* 0x0009620000201400 */
[----:B------:R-:W-:Y:S01]  /*128b0*/  FMNMX.FTZ R27, R155, R12, !PT ;  /* 0x0000000c9b1b7209 */ /* 0x000fe20007810000 */
[-C--:B------:R-:W-:Y:S01]  /*128c0*/  FFMA.FTZ R165, R0, R8.reuse, R165 ;  /* 0x0000000800a57223 */ /* 0x080fe200000100a5 */
[----:B------:R-:W-:Y:S01]  /*128d0*/  FMNMX.FTZ R29, R64, R29, !PT ;  /* 0x0000001d401d7209 */ /* 0x000fe20007810000 */
[----:B------:R-:W-:Y:S01]  /*128e0*/  FFMA.FTZ R169, R0, R8, R169 ;  /* 0x0000000800a97223 */ /* 0x000fe200000100a9 */
[----:B-1----:R-:W-:Y:S01]  /*128f0*/  FMNMX.FTZ R2, R170, R27, !PT ;  /* 0x0000001baa027209 */ /* 0x002fe20007810000 */
[----:B------:R-:W-:Y:S01]  /*12900*/  FFMA.FTZ R246, R0, R17, R246 ;  /* 0x0000001100f67223 */ /* 0x000fe200000100f6 */
[----:B------:R-:W-:Y:S01]  /*12910*/  FMNMX.FTZ R12, R182, R29, !PT ;  /* 0x0000001db60c7209 */ /* 0x000fe20007810000 */
[----:B------:R-:W-:Y:S01]  /*12920*/  FFMA.FTZ R177, R0, R17, R177 ;  /* 0x0000001100b17223 */ /* 0x000fe200000100b1 */
[----:B------:R-:W-:Y:S01]  /*12930*/  IADD3 R8, R4, 0x69, RZ ;  /* 0x0000006904087810 */ /* 0x000fe20007ffe0ff */
[-C--:B------:R-:W-:Y:S01]  /*12940*/  FFMA.FTZ R190, R0, R19.reuse, R190 ;  /* 0x0000001300be7223 */ /* 0x080fe200000100be */
[----:B------:R-:W-:Y:S01]  /*12950*/  IADD3 R21, R4, 0x60, RZ ;  /* 0x0000006004157810 */ /* 0x000fe20007ffe0ff */
[C---:B------:R-:W-:Y:S01]  /*12960*/  FFMA.FTZ R238, R0.reuse, R19, R238 ;  /* 0x0000001300ee7223 */ /* 0x040fe200000100ee */
[----:B------:R-:W-:Y:S01]  /*12970*/  FMNMX.FTZ R19, R157, R2, !PT ;  /* 0x000000029d137209 */ /* 0x000fe20007810000 */
[----:B------:R1:W-:Y:S01]  /*12980*/  I2F R17, R8 ;  /* 0x0000000800117306 */ /* 0x0003e20000201400 */
[----:B------:R-:W-:Y:S01]  /*12990*/  FMNMX.FTZ R2, R159, R12, !PT ;  /* 0x0000000c9f027209 */ /* 0x000fe20007810000 */
[----:B------:R-:W-:Y:S01]  /*129a0*/  FFMA.FTZ R248, R0, R11, R248 ;  /* 0x0000000b00f87223 */ /* 0x000fe200000100f8 */
[----:B------:R-:W-:Y:S01]  /*129b0*/  FMNMX.FTZ R19, R176, R19, !PT ;  /* 0x00000013b0137209 */ /* 0x000fe20007810000 */
[C---:B------:R-:W-:Y:S01]  /*129c0*/  FFMA.FTZ R250, R0.reuse, R11, R250 ;  /* 0x0000000b00fa7223 */ /* 0x040fe200000100fa */
[----:B------:R-:W-:Y:S01]  /*129d0*/  FMNMX.FTZ R27, R161, R2, !PT ;  /* 0x00000002a11b7209 */ /* 0x000fe20007810000 */
[----:B------:R-:W-:Y:S01]  /*129e0*/  FFMA.FTZ R171, R0, R6, R171 ;  /* 0x0000000600ab7223 */ /* 0x000fe200000100ab */
[----:B------:R-:W-:Y:S01]  /*129f0*/  FMNMX.FTZ R2, R188, R19, !PT ;  /* 0x00000013bc027209 */ /* 0x000fe20007810000 */
[----:B------:R-:W-:Y:S01]  /*12a00*/  FFMA.FTZ R173, R0, R15, R173 ;  /* 0x0000000f00ad7223 */ /* 0x000fe200000100ad */
[----:B------:R-:W-:Y:S01]  /*12a10*/  FMNMX.FTZ R27, R184, R27, !PT ;  /* 0x0000001bb81b7209 */ /* 0x000fe20007810000 */
[----:B------:R-:W5:Y:S01]  /*12a20*/  I2F R5, R14 ;  /* 0x0000000e00057306 */ /* 0x000f620000201400 */
[----:B----4-:R-:W-:Y:S01]  /*12a30*/  FMNMX.FTZ R10, R163, R2, !PT ;  /* 0x00000002a30a7209 */ /* 0x010fe20007810000 */
[----:B------:R-:W-:Y:S01]  /*12a40*/  FFMA.FTZ R175, R0, R6, R175 ;  /* 0x0000000600af7223 */ /* 0x000fe200000100af */
[----:B------:R-:W-:Y:S01]  /*12a50*/  FMNMX.FTZ R2, R196, R27, !PT ;  /* 0x0000001bc4027209 */ /* 0x000fe20007810000 */
[C---:B------:R-:W-:Y:S01]  /*12a60*/  FFMA.FTZ R252, R0.reuse, R15, R252 ;  /* 0x0000000f00fc7223 */ /* 0x040fe200000100fc */
[----:B------:R-:W-:Y:S01]  /*12a70*/  FMNMX.FTZ R19, R165, R10, !PT ;  /* 0x0000000aa5137209 */ /* 0x000fe20007810000 */
[CC--:B------:R-:W-:Y:S01]  /*12a80*/  FFMA.FTZ R244, R0.reuse, R9.reuse, R244 ;  /* 0x0000000900f47223 */ /* 0x0c0fe200000100f4 */
[----:B------:R-:W-:Y:S01]  /*12a90*/  FMNMX.FTZ R2, R167, R2, !PT ;  /* 0x00000002a7027209 */ /* 0x000fe20007810000 */
[----:B------:R-:W-:Y:S01]  /*12aa0*/  FFMA.FTZ R198, R0, R9, R198 ;  /* 0x0000000900c67223 */ /* 0x000fe200000100c6 */
[----:B------:R-:W-:Y:S01]  /*12ab0*/  FMNMX.FTZ R19, R190, R19, !PT ;  /* 0x00000013be137209 */ /* 0x000fe20007810000 */
[----:B------:R-:W4:Y:S01]  /*12ac0*/  I2F R21, R21 ;  /* 0x0000001500157306 */ /* 0x000f220000201400 */
[----:B------:R-:W-:Y:S01]  /*12ad0*/  FMNMX.FTZ R11, R169, R2, !PT ;  /* 0x00000002a90b7209 */ /* 0x000fe20007810000 */
[----:B--2---:R-:W-:Y:S01]  /*12ae0*/  FFMA.FTZ R240, R0, R13, R240 ;  /* 0x0000000d00f07223 */ /* 0x004fe200000100f0 */
[----:B------:R-:W-:Y:S01]  /*12af0*/  FMNMX.FTZ R2, R246, R19, !PT ;  /* 0x00000013f6027209 */ /* 0x000fe20007810000 */
[----:B------:R-:W-:Y:S01]  /*12b00*/  FFMA.FTZ R194, R0, R7, R41 ;  /* 0x0000000700c27223 */ /* 0x000fe20000010029 */
[----:B-1----:R-:W-:Y:S01]  /*12b10*/  FMNMX.FTZ R8, R238, R11, !PT ;  /* 0x0000000bee087209 */ /* 0x002fe20007810000 */
[C---:B------:R-:W-:Y:S01]  /*12b20*/  FFMA.FTZ R192, R0.reuse, R13, R43 ;  /* 0x0000000d00c07223 */ /* 0x040fe2000001002b */
[----:B------:R-:W-:Y:S01]  /*12b30*/  FMNMX.FTZ R2, R171, R2, !PT ;  /* 0x00000002ab027209 */ /* 0x000fe20007810000 */
[CC--:B---3--:R-:W-:Y:S01]  /*12b40*/  FFMA.FTZ R174, R0.reuse, R23.reuse, R174 ;  /* 0x0000001700ae7223 */ /* 0x0c8fe200000100ae */
[----:B------:R-:W-:Y:S01]  /*12b50*/  FMNMX.FTZ R8, R177, R8, !PT ;  /* 0x00000008b1087209 */ /* 0x000fe20007810000 */
[C---:B------:R-:W-:Y:S01]  /*12b60*/  FFMA.FTZ R164, R0.reuse, R23, R164 ;  /* 0x0000001700a47223 */ /* 0x040fe200000100a4 */
[----:B------:R-:W-:Y:S01]  /*12b70*/  FMNMX.FTZ R11, R173, R2, !PT ;  /* 0x00000002ad0b7209 */ /* 0x000fe20007810000 */
[C---:B-----5:R-:W-:Y:S01]  /*12b80*/  FFMA.FTZ R172, R0.reuse, R25, R172 ;  /* 0x0000001900ac7223 */ /* 0x060fe200000100ac */
[----:B------:R-:W-:Y:S01]  /*12b90*/  FMNMX.FTZ R19, R175, R8, !PT ;  /* 0x00000008af137209 */ /* 0x000fe20007810000 */
[----:B------:R-:W-:Y:S01]  /*12ba0*/  FFMA.FTZ R236, R0, R5, R33 ;  /* 0x0000000500ec7223 */ /* 0x000fe20000010021 */
[----:B------:R-:W-:Y:S01]  /*12bb0*/  FMNMX.FTZ R11, R248, R11, !PT ;  /* 0x0000000bf80b7209 */ /* 0x000fe20007810000 */
[----:B------:R-:W-:Y:S01]  /*12bc0*/  FFMA.FTZ R186, R0, R5, R186 ;  /* 0x0000000500ba7223 */ /* 0x000fe200000100ba */
[----:B------:R-:W-:Y:S01]  /*12bd0*/  FMNMX.FTZ R19, R252, R19, !PT ;  /* 0x00000013fc137209 */ /* 0x000fe20007810000 */
[----:B------:R-:W-:Y:S01]  /*12be0*/  FFMA.FTZ R168, R0, R17, R168 ;  /* 0x0000001100a87223 */ /* 0x000fe200000100a8 */
[----:B------:R-:W-:Y:S01]  /*12bf0*/  IADD3 R6, R4, 0x70, RZ ;  /* 0x0000007004067810 */ /* 0x000fe20007ffe0ff */
[----:B------:R-:W-:Y:S01]  /*12c00*/  FFMA.FTZ R162, R0, R25, R162 ;  /* 0x0000001900a27223 */ /* 0x000fe200000100a2 */
[----:B------:R-:W-:Y:S01]  /*12c10*/  FMNMX.FTZ R19, R250, R19, !PT ;  /* 0x00000013fa137209 */ /* 0x000fe20007810000 */
[----:B------:R-:W-:Y:S01]  /*12c20*/  FFMA.FTZ R160, R0, R17, R160 ;  /* 0x0000001100a07223 */ /* 0x000fe200000100a0 */
[----:B------:R-:W-:Y:S01]  /*12c30*/  FMNMX.FTZ R11, R244, R11, !PT ;  /* 0x0000000bf40b7209 */ /* 0x000fe20007810000 */
[----:B------:R-:W1:Y:S01]  /*12c40*/  I2F R15, R6 ;  /* 0x00000006000f7306 */ /* 0x000e620000201400 */
[----:B------:R-:W-:Y:S01]  /*12c50*/  IADD3 R10, R4, 0x71, RZ ;  /* 0x00000071040a7810 */ /* 0x000fe20007ffe0ff */
[----:B----4-:R-:W-:Y:S01]  /*12c60*/  FFMA.FTZ R178, R0, R21, R178 ;  /* 0x0000001500b27223 */ /* 0x010fe200000100b2 */
[----:B------:R-:W-:Y:S01]  /*12c70*/  FMNMX.FTZ R11, R242, R11, !PT ;  /* 0x0000000bf20b7209 */ /* 0x000fe20007810000 */
[----:B------:R-:W-:Y:S01]  /*12c80*/  FFMA.FTZ R166, R0, R21, R166 ;  /* 0x0000001500a67223 */ /* 0x000fe200000100a6 */
[----:B------:R-:W-:Y:S01]  /*12c90*/  FMNMX.FTZ R19, R198, R19, !PT ;  /* 0x00000013c6137209 */ /* 0x000fe20007810000 */
[----:B------:R-:W-:Y:S01]  /*12ca0*/  LDSM.16.MT88.4 R20, [R139+0xc000] ;  /* 0x00c000008b14783b */ /* 0x000fe20000004200 */
[----:B------:R-:W-:Y:S02]  /*12cb0*/  IADD3 R7, R4, 0x78, RZ ;  /* 0x0000007804077810 */ /* 0x000fe40007ffe0ff */
[----:B------:R-:W-:Y:S01]  /*12cc0*/  FMNMX.FTZ R19, R194, R19, !PT ;  /* 0x00000013c2137209 */ /* 0x000fe20007810000 */
[----:B------:R-:W2:Y:S01]  /*12cd0*/  I2F R9, R10 ;  /* 0x0000000a00097306 */ /* 0x000ea20000201400 */
[----:B------:R-:W-:Y:S02]  /*12ce0*/  FMNMX.FTZ R11, R240, R11, !PT ;  /* 0x0000000bf00b7209 */ /* 0x000fe40007810000 */
[----:B------:R-:W-:Y:S01]  /*12cf0*/  IADD3 R5, R4, 0x79, RZ ;  /* 0x0000007904057810 */ /* 0x000fe20007ffe0ff */
[----:B------:R-:W-:Y:S01]  /*12d00*/  LDSM.16.MT88.4 R28, [R138+0xc000] ;  /* 0x00c000008a1c783b */ /* 0x000fe20000004200 */
[----:B------:R-:W-:Y:S02]  /*12d10*/  FMNMX.FTZ R11, R236, R11, !PT ;  /* 0x0000000bec0b7209 */ /* 0x000fe40007810000 */
[----:B------:R-:W-:Y:S02]  /*12d20*/  FMNMX.FTZ R19, R192, R19, !PT ;  /* 0x00000013c0137209 */ /* 0x000fe40007810000 */
[----:B------:R-:W-:Y:S01]  /*12d30*/  FMNMX.FTZ R11, R178, R11, !PT ;  /* 0x0000000bb20b7209 */ /* 0x000fe20007810000 */
[----:B------:R-:W3:Y:S01]  /*12d40*/  I2F R7, R7 ;  /* 0x0000000700077306 */ /* 0x000ee20000201400 */
[----:B------:R-:W-:Y:S02]  /*12d50*/  FMNMX.FTZ R19, R186, R19, !PT ;  /* 0x00000013ba137209 */ /* 0x000fe40007810000 */
[----:B------:R-:W-:Y:S01]  /*12d60*/  FMNMX.FTZ R11, R174, R11, !PT ;  /* 0x0000000bae0b7209 */ /* 0x000fe20007810000 */
[----:B-1----:R-:W-:Y:S01]  /*12d70*/  FFMA.FTZ R158, R0, R15, R158 ;  /* 0x0000000f009e7223 */ /* 0x002fe2000001009e */
[----:B------:R-:W-:Y:S01]  /*12d80*/  FMNMX.FTZ R19, R166, R19, !PT ;  /* 0x00000013a6137209 */ /* 0x000fe20007810000 */
[----:B------:R-:W-:Y:S01]  /*12d90*/  FFMA.FTZ R154, R0, R15, R154 ;  /* 0x0000000f009a7223 */ /* 0x000fe2000001009a */
[----:B------:R-:W-:Y:S01]  /*12da0*/  FMNMX.FTZ R11, R172, R11, !PT ;  /* 0x0000000bac0b7209 */ /* 0x000fe20007810000 */
[----:B------:R-:W-:Y:S01]  /*12db0*/  LDSM.16.MT88.4 R12, [R201+0xc000] ;  /* 0x00c00000c90c783b */ /* 0x000fe20000004200 */
[----:B------:R-:W-:Y:S01]  /*12dc0*/  FMNMX.FTZ R19, R164, R19, !PT ;  /* 0x00000013a4137209 */ /* 0x000fe20007810000 */
[----:B------:R-:W1:Y:S01]  /*12dd0*/  I2F R5, R5 ;  /* 0x0000000500057306 */ /* 0x000e620000201400 */
[----:B------:R-:W-:Y:S02]  /*12de0*/  FMNMX.FTZ R11, R168, R11, !PT ;  /* 0x0000000ba80b7209 */ /* 0x000fe40007810000 */
[----:B------:R-:W-:Y:S01]  /*12df0*/  FMNMX.FTZ R19, R162, R19, !PT ;  /* 0x00000013a2137209 */ /* 0x000fe20007810000 */
[----:B--2---:R-:W-:Y:S01]  /*12e00*/  FFMA.FTZ R156, R0, R9, R156 ;  /* 0x00000009009c7223 */ /* 0x004fe2000001009c */
[----:B------:R-:W-:Y:S01]  /*12e10*/  FMNMX.FTZ R11, R158, R11, !PT ;  /* 0x0000000b9e0b7209 */ /* 0x000fe20007810000 */
[----:B------:R-:W-:Y:S01]  /*12e20*/  FFMA.FTZ R152, R0, R9, R152 ;  /* 0x0000000900987223 */ /* 0x000fe20000010098 */
[----:B------:R-:W-:Y:S02]  /*12e30*/  FMNMX.FTZ R19, R160, R19, !PT ;  /* 0x00000013a0137209 */ /* 0x000fe40007810000 */
[----:B------:R-:W-:Y:S02]  /*12e40*/  FMNMX.FTZ R2, R156, R11, !PT ;  /* 0x0000000b9c027209 */ /* 0x000fe40007810000 */
[----:B------:R-:W-:Y:S01]  /*12e50*/  FMNMX.FTZ R19, R154, R19, !PT ;  /* 0x000000139a137209 */ /* 0x000fe20007810000 */
[----:B---3--:R-:W-:Y:S03]  /*12e60*/  FFMA.FTZ R135, R0, R7, R135 ;  /* 0x0000000700877223 */ /* 0x008fe60000010087 */
[----:B------:R-:W-:Y:S01]  /*12e70*/  FMNMX.FTZ R19, R152, R19, !PT ;  /* 0x0000001398137209 */ /* 0x000fe20007810000 */
[----:B------:R-:W-:Y:S01]  /*12e80*/  FFMA.FTZ R150, R0, R7, R150 ;  /* 0x0000000700967223 */ /* 0x000fe20000010096 */
[----:B------:R-:W-:Y:S04]  /*12e90*/  FMNMX.FTZ R9, R135, R2, !PT ;  /* 0x0000000287097209 */ /* 0x000fe80007810000 */
[----:B------:R-:W-:Y:S01]  /*12ea0*/  FMNMX.FTZ R19, R150, R19, !PT ;  /* 0x0000001396137209 */ /* 0x000fe20007810000 */
[CC--:B-1----:R-:W-:Y:S02]  /*12eb0*/  FFMA.FTZ R134, R0.reuse, R5.reuse, R134 ;  /* 0x0000000500867223 */ /* 0x0c2fe40000010086 */
[----:B------:R-:W-:Y:S03]  /*12ec0*/  FFMA.FTZ R148, R0, R5, R148 ;  /* 0x0000000500947223 */ /* 0x000fe60000010094 */
[----:B------:R-:W-:Y:S02]  /*12ed0*/  FMNMX.FTZ R7, R134, R9, !PT ;  /* 0x0000000986077209 */ /* 0x000fe40007810000 */
[----:B------:R-:W-:Y:S03]  /*12ee0*/  FMNMX.FTZ R11, R148, R19, !PT ;  /* 0x00000013940b7209 */ /* 0x000fe60007810000 */
[----:B------:R-:W1:Y:S08]  /*12ef0*/  SHFL.BFLY PT, R2, R7, 0x2, 0x1f ;  /* 0x0c401f0007027f89 */ /* 0x000e7000000e0000 */
        /* <DEDUP_REMOVED lines=13> */
[C---:B------:R-:W-:Y:S02]  /*12fd0*/  FMUL.FTZ R149, R133.reuse, c[0x0][0x23c] ;  /* 0x00008f0085957a20 */ /* 0x040fe40000410000 */
[----:B------:R-:W-:Y:S02]  /*12fe0*/  FADD.FTZ R3, -R133, R136 ;  /* 0x0000008885037221 */ /* 0x000fe40000010100 */
[--C-:B------:R-:W-:Y:S01]  /*12ff0*/  FFMA.FTZ R147, R187, c[0x0][0x23c], -R151.reuse ;  /* 0x00008f00bb937a23 */ /* 0x100fe20000010897 */
[----:B------:R-:W-:Y:S01]  /*13000*/  FSEL R149, R149, RZ, P1 ;  /* 0x000000ff95957208 */ /* 0x000fe20000800000 */
[--C-:B------:R-:W-:Y:S01]  /*13010*/  FFMA.FTZ R142, R189, c[0x0][0x23c], -R151.reuse ;  /* 0x00008f00bd8e7a23 */ /* 0x100fe20000010897 */
[----:B------:R-:W1:Y:S01]  /*13020*/  MUFU.EX2 R2, R2 ;  /* 0x0000000200027308 */ /* 0x000e620000000800 */
[--C-:B------:R-:W-:Y:S01]  /*13030*/  FFMA.FTZ R141, R199, c[0x0][0x23c], -R151.reuse ;  /* 0x00008f00c78d7a23 */ /* 0x100fe20000010897 */
[----:B------:R-:W-:Y:S01]  /*13040*/  ISETP.GT.AND P1, PT, R216, 0x1, PT ;  /* 0x00000001d800780c */ /* 0x000fe20003f24270 */
[----:B------:R-:W-:Y:S01]  /*13050*/  FFMA.FTZ R136, R239, c[0x0][0x23c], -R151 ;  /* 0x00008f00ef887a23 */ /* 0x000fe20000010897 */
[----:B------:R-:W-:Y:S01]  /*13060*/  MOV R216, R140 ;  /* 0x0000008c00d87202 */ /* 0x000fe20000000f00 */
[--C-:B------:R-:W-:Y:S02]  /*13070*/  FFMA.FTZ R146, R183, c[0x0][0x23c], -R149.reuse ;  /* 0x00008f00b7927a23 */ /* 0x100fe40000010895 */
[--C-:B------:R-:W-:Y:S02]  /*13080*/  FFMA.FTZ R145, R185, c[0x0][0x23c], -R149.reuse ;  /* 0x00008f00b9917a23 */ /* 0x100fe40000010895 */
[--C-:B------:R-:W-:Y:S01]  /*13090*/  FFMA.FTZ R144, R191, c[0x0][0x23c], -R149.reuse ;  /* 0x00008f00bf907a23 */ /* 0x100fe20000010895 */
[----:B------:R-:W-:Y:S01]  /*130a0*/  MUFU.EX2 R147, R147 ;  /* 0x0000009300937308 */ /* 0x000fe20000000800 */
[--C-:B------:R-:W-:Y:S02]  /*130b0*/  FFMA.FTZ R143, R197, c[0x0][0x23c], -R149.reuse ;  /* 0x00008f00c58f7a23 */ /* 0x100fe40000010895 */
[----:B------:R-:W-:Y:S02]  /*130c0*/  FMUL.FTZ R4, R3, c[0x0][0x23c] ;  /* 0x00008f0003047a20 */ /* 0x000fe40000410000 */
[----:B------:R-:W-:Y:S02]  /*130d0*/  FFMA.FTZ R153, R64, c[0x0][0x23c], -R149 ;  /* 0x00008f0040997a23 */ /* 0x000fe40000010895 */
[--C-:B------:R-:W-:Y:S02]  /*130e0*/  FFMA.FTZ R155, R155, c[0x0][0x23c], -R151.reuse ;  /* 0x00008f009b9b7a23 */ /* 0x100fe40000010897 */
[--C-:B------:R-:W-:Y:S01]  /*130f0*/  FFMA.FTZ R170, R170, c[0x0][0x23c], -R151.reuse ;  /* 0x00008f00aaaa7a23 */ /* 0x100fe20000010897 */
[----:B------:R-:W2:Y:S01]  /*13100*/  MUFU.EX2 R3, R4 ;  /* 0x0000000400037308 */ /* 0x000ea20000000800 */
[--C-:B------:R-:W-:Y:S02]  /*13110*/  FFMA.FTZ R157, R157, c[0x0][0x23c], -R151.reuse ;  /* 0x00008f009d9d7a23 */ /* 0x100fe40000010897 */
[----:B------:R-:W-:Y:S02]  /*13120*/  FFMA.FTZ R176, R176, c[0x0][0x23c], -R151 ;  /* 0x00008f00b0b07a23 */ /* 0x000fe40000010897 */
[C---:B-1----:R-:W-:Y:S02]  /*13130*/  FMUL.FTZ R6, R2.reuse, R130 ;  /* 0x0000008202067220 */ /* 0x042fe40000410000 */
[C---:B------:R-:W-:Y:S02]  /*13140*/  FMUL.FTZ R7, R2.reuse, R131 ;  /* 0x0000008302077220 */ /* 0x040fe40000410000 */
[C---:B------:R-:W-:Y:S01]  /*13150*/  FMUL.FTZ R10, R2.reuse, R126 ;  /* 0x0000007e020a7220 */ /* 0x040fe20000410000 */
[----:B------:R-:W1:Y:S01]  /*13160*/  MUFU.EX2 R142, R142 ;  /* 0x0000008e008e7308 */ /* 0x000e620000000800 */
[C---:B------:R-:W-:Y:S02]  /*13170*/  FMUL.FTZ R11, R2.reuse, R127 ;  /* 0x0000007f020b7220 */ /* 0x040fe40000410000 */
[C---:B------:R-:W-:Y:S02]  /*13180*/  FMUL.FTZ R18, R2.reuse, R118 ;  /* 0x0000007602127220 */ /* 0x040fe40000410000 */
[C---:B------:R-:W-:Y:S02]  /*13190*/  FMUL.FTZ R19, R2.reuse, R119 ;  /* 0x0000007702137220 */ /* 0x040fe40000410000 */
[C---:B------:R-:W-:Y:S02]  /*131a0*/  FMUL.FTZ R26, R2.reuse, R110 ;  /* 0x0000006e021a7220 */ /* 0x040fe40000410000 */
[C---:B------:R-:W-:Y:S01]  /*131b0*/  FMUL.FTZ R27, R2.reuse, R111 ;  /* 0x0000006f021b7220 */ /* 0x040fe20000410000 */
[----:B------:R-:W-:Y:S01]  /*131c0*/  MUFU.EX2 R141, R141 ;  /* 0x0000008d008d7308 */ /* 0x000fe20000000800 */
[C---:B------:R-:W-:Y:S02]  /*131d0*/  FMUL.FTZ R34, R2.reuse, R102 ;  /* 0x0000006602227220 */ /* 0x040fe40000410000 */
[----:B------:R-:W-:Y:S02]  /*131e0*/  FMUL.FTZ R35, R2, R103 ;  /* 0x0000006702237220 */ /* 0x000fe40000410000 */
[C---:B--2---:R-:W-:Y:S02]  /*131f0*/  FMUL.FTZ R4, R3.reuse, R128 ;  /* 0x0000008003047220 */ /* 0x044fe40000410000 */
[C---:B------:R-:W-:Y:S02]  /*13200*/  FMUL.FTZ R5, R3.reuse, R129 ;  /* 0x0000008103057220 */ /* 0x040fe40000410000 */
[C---:B------:R-:W-:Y:S01]  /*13210*/  FMUL.FTZ R8, R3.reuse, R124 ;  /* 0x0000007c03087220 */ /* 0x040fe20000410000 */
[----:B------:R-:W2:Y:S01]  /*13220*/  MUFU.EX2 R136, R136 ;  /* 0x0000008800887308 */ /* 0x000ea20000000800 */
[C---:B------:R-:W-:Y:S02]  /*13230*/  FMUL.FTZ R9, R3.reuse, R125 ;  /* 0x0000007d03097220 */ /* 0x040fe40000410000 */
[C---:B------:R-:W-:Y:S01]  /*13240*/  FMUL.FTZ R16, R3.reuse, R116 ;  /* 0x0000007403107220 */ /* 0x040fe20000410000 */
[----:B-1----:R-:W-:Y:S01]  /*13250*/  F2FP.PACK_AB R129, R142, R147 ;  /* 0x000000938e81723e */ /* 0x002fe200000000ff */
[C---:B------:R-:W-:Y:S01]  /*13260*/  FMUL.FTZ R17, R3.reuse, R117 ;  /* 0x0000007503117220 */ /* 0x040fe20000410000 */
[----:B------:R-:W-:Y:S01]  /*13270*/  LDSM.16.MT88.4 R124, [R201+0xf800] ;  /* 0x00f80000c97c783b */ /* 0x000fe20000004200 */
        /* <DEDUP_REMOVED lines=8> */
[C---:B------:R-:W-:Y:S01]  /*13300*/  FMUL.FTZ R41, R3.reuse, R93 ;  /* 0x0000005d03297220 */ /* 0x040fe20000410000 */
        /* <DEDUP_REMOVED lines=9> */
[----:B------:R-:W-:Y:S01]  /*133a0*/  LDSM.16.MT88.4 R100, [R137+0xf800] ;  /* 0x00f800008964783b */ /* 0x000fe20000004200 */
[----:B------:R-:W-:Y:S02]  /*133b0*/  FMUL.FTZ R65, R3, R69 ;  /* 0x0000004503417220 */ /* 0x000fe40000410000 */
[--C-:B------:R-:W-:Y:S02]  /*133c0*/  FFMA.FTZ R182, R182, c[0x0][0x23c], -R149.reuse ;  /* 0x00008f00b6b67a23 */ /* 0x100fe40000010895 */
[--C-:B------:R-:W-:Y:S02]  /*133d0*/  FFMA.FTZ R159, R159, c[0x0][0x23c], -R149.reuse ;  /* 0x00008f009f9f7a23 */ /* 0x100fe40000010895 */
[--C-:B------:R-:W-:Y:S02]  /*133e0*/  FFMA.FTZ R161, R161, c[0x0][0x23c], -R149.reuse ;  /* 0x00008f00a1a17a23 */ /* 0x100fe40000010895 */
[----:B------:R-:W2:Y:S01]  /*133f0*/  MUFU.EX2 R143, R143 ;  /* 0x0000008f008f7308 */ /* 0x000ea20000000800 */
[----:B------:R-:W-:Y:S02]  /*13400*/  FFMA.FTZ R184, R184, c[0x0][0x23c], -R149 ;  /* 0x00008f00b8b87a23 */ /* 0x000fe40000010895 */
[--C-:B------:R-:W-:Y:S01]  /*13410*/  FFMA.FTZ R188, R188, c[0x0][0x23c], -R151.reuse ;  /* 0x00008f00bcbc7a23 */ /* 0x100fe20000010897 */
[----:B-1----:R-:W-:Y:S01]  /*13420*/  F2FP.PACK_AB R128, R145, R146 ;  /* 0x000000929180723e */ /* 0x002fe200000000ff */
[--C-:B------:R-:W-:Y:S02]  /*13430*/  FFMA.FTZ R163, R163, c[0x0][0x23c], -R151.reuse ;  /* 0x00008f00a3a37a23 */ /* 0x100fe40000010897 */
[--C-:B------:R-:W-:Y:S02]  /*13440*/  FFMA.FTZ R165, R165, c[0x0][0x23c], -R151.reuse ;  /* 0x00008f00a5a57a23 */ /* 0x100fe40000010897 */
[----:B------:R-:W-:Y:S01]  /*13450*/  FFMA.FTZ R190, R190, c[0x0][0x23c], -R151 ;  /* 0x00008f00bebe7a23 */ /* 0x000fe20000010897 */
[----:B------:R-:W-:Y:S01]  /*13460*/  MUFU.EX2 R153, R153 ;  /* 0x0000009900997308 */ /* 0x000fe20000000800 */
[--C-:B------:R-:W-:Y:S02]  /*13470*/  FFMA.FTZ R196, R196, c[0x0][0x23c], -R149.reuse ;  /* 0x00008f00c4c47a23 */ /* 0x100fe40000010895 */
[--C-:B------:R-:W-:Y:S02]  /*13480*/  FFMA.FTZ R167, R167, c[0x0][0x23c], -R149.reuse ;  /* 0x00008f00a7a77a23 */ /* 0x100fe40000010895 */
[--C-:B------:R-:W-:Y:S02]  /*13490*/  FFMA.FTZ R169, R169, c[0x0][0x23c], -R149.reuse ;  /* 0x00008f00a9a97a23 */ /* 0x100fe40000010895 */
[----:B------:R-:W-:Y:S02]  /*134a0*/  FFMA.FTZ R238, R238, c[0x0][0x23c], -R149 ;  /* 0x00008f00eeee7a23 */ /* 0x000fe40000010895 */
[--C-:B------:R-:W-:Y:S01]  /*134b0*/  FFMA.FTZ R246, R246, c[0x0][0x23c], -R151.reuse ;  /* 0x00008f00f6f67a23 */ /* 0x100fe20000010897 */
[----:B------:R-:W-:Y:S01]  /*134c0*/  MUFU.EX2 R155, R155 ;  /* 0x0000009b009b7308 */ /* 0x000fe20000000800 */
[--C-:B------:R-:W-:Y:S02]  /*134d0*/  FFMA.FTZ R171, R171, c[0x0][0x23c], -R151.reuse ;  /* 0x00008f00abab7a23 */ /* 0x100fe40000010897 */
[--C-:B------:R-:W-:Y:S01]  /*134e0*/  FFMA.FTZ R173, R173, c[0x0][0x23c], -R151.reuse ;  /* 0x00008f00adad7a23 */ /* 0x100fe20000010897 */
[----:B--2---:R-:W-:Y:S01]  /*134f0*/  F2FP.PACK_AB R130, R143, R144 ;  /* 0x000000908f82723e */ /* 0x004fe200000000ff */
[----:B------:R-:W-:Y:S02]  /*13500*/  FFMA.FTZ R248, R248, c[0x0][0x23c], -R151 ;  /* 0x00008f00f8f87a23 */ /* 0x000fe40000010897 */
        /* <DEDUP_REMOVED lines=8> */
[C---:B------:R-:W-:Y:S02]  /*13590*/  FMUL.FTZ R13, R3.reuse, R121 ;  /* 0x00000079030d7220 */ /* 0x040fe40000410000 */
[----:B------:R-:W-:Y:S02]  /*135a0*/  FFMA.FTZ R250, R250, c[0x0][0x23c], -R149 ;  /* 0x00008f00fafa7a23 */ /* 0x000fe40000010895 */
        /* <DEDUP_REMOVED lines=8> */
[----:B------:R-:W-:Y:S02]  /*13630*/  FFMA.FTZ R236, R236, c[0x0][0x23c], -R151 ;  /* 0x00008f00ecec7a23 */ /* 0x000fe40000010897 */
[--C-:B------:R-:W-:Y:S02]  /*13640*/  FFMA.FTZ R187, R198, c[0x0][0x23c], -R149.reuse ;  /* 0x00008f00c6bb7a23 */ /* 0x100fe40000010895 */
[C---:B------:R-:W-:Y:S01]  /*13650*/  FMUL.FTZ R20, R3.reuse, R112 ;  /* 0x0000007003147220 */ /* 0x040fe20000410000 */
[C---:B------:R-:W-:Y:S04]  /*13660*/  HMMA.16816.F32 R16, R128.reuse, R22, R16 ;  /* 0x000000168010723c */ /* 0x040fe80000001810 */
[C---:B------:R-:W-:Y:S01]  /*13670*/  FMUL.FTZ R21, R3.reuse, R113 ;  /* 0x0000007103157220 */ /* 0x040fe20000410000 */
[----:B------:R-:W-:Y:S01]  /*13680*/  MUFU.EX2 R159, R159 ;  /* 0x0000009f009f7308 */ /* 0x000fe20000000800 */
[--C-:B------:R-:W-:Y:S02]  /*13690*/  FFMA.FTZ R112, R58, c[0x0][0x23c], -R149.reuse ;  /* 0x00008f003a707a23 */ /* 0x100fe40000010895 */
[C---:B------:R-:W-:Y:S04]  /*136a0*/  FMUL.FTZ R22, R2.reuse, R114 ;  /* 0x0000007202167220 */ /* 0x040fe80000410000 */
[C---:B------:R-:W-:Y:S02]  /*136b0*/  FMUL.FTZ R23, R2.reuse, R115 ;  /* 0x0000007302177220 */ /* 0x040fe40000410000 */
[----:B------:R-:W-:Y:S01]  /*136c0*/  FMUL.FTZ R58, R2, R78 ;  /* 0x0000004e023a7220 */ /* 0x000fe20000410000 */
[----:B------:R-:W-:Y:S01]  /*136d0*/  MUFU.EX2 R112, R112 ;  /* 0x0000007000707308 */ /* 0x000fe20000000800 */
[--C-:B------:R-:W-:Y:S02]  /*136e0*/  FFMA.FTZ R114, R56, c[0x0][0x23c], -R149.reuse ;  /* 0x00008f0038727a23 */ /* 0x100fe40000010895 */
[C---:B------:R-:W-:Y:S01]  /*136f0*/  FMUL.FTZ R56, R3.reuse, R76 ;  /* 0x0000004c03387220 */ /* 0x040fe20000410000 */
[C---:B------:R-:W-:Y:S01]  /*13700*/  HMMA.16816.F32 R20, R128.reuse, R28, R20 ;  /* 0x0000001c8014723c */ /* 0x040fe20000001814 */
[----:B------:R-:W-:Y:S02]  /*13710*/  LDSM.16.MT88.4 R76, [R201+0xc800] ;  /* 0x00c80000c94c783b */ /* 0x000fe40000004200 */
[----:B------:R-:W-:Y:S02]  /*13720*/  FFMA.FTZ R113, R66, c[0x0][0x23c], -R149 ;  /* 0x00008f0042717a23 */ /* 0x000fe40000010895 */
[----:B------:R-:W-:Y:S01]  /*13730*/  FMUL.FTZ R66, R2, R70 ;  /* 0x0000004602427220 */ /* 0x000fe20000410000 */
[----:B------:R-:W1:Y:S01]  /*13740*/  MUFU.EX2 R114, R114 ;  /* 0x0000007200727308 */ /* 0x000e620000000800 */
[C---:B------:R-:W-:Y:S01]  /*13750*/  FMUL.FTZ R28, R3.reuse, R104 ;  /* 0x00000068031c7220 */ /* 0x040fe20000410000 */
[C---:B------:R-:W-:Y:S04]  /*13760*/  HMMA.16816.F32 R24, R128.reuse, R30, R24 ;  /* 0x0000001e8018723c */ /* 0x040fe80000001818 */
[C---:B------:R-:W-:Y:S02]  /*13770*/  FMUL.FTZ R29, R3.reuse, R105 ;  /* 0x00000069031d7220 */ /* 0x040fe40000410000 */
[--C-:B------:R-:W-:Y:S02]  /*13780*/  FFMA.FTZ R104, R40, c[0x0][0x23c], -R151.reuse ;  /* 0x00008f0028687a23 */ /* 0x100fe40000010897 */
[C---:B------:R-:W-:Y:S01]  /*13790*/  FMUL.FTZ R30, R2.reuse, R106 ;  /* 0x0000006a021e7220 */ /* 0x040fe20000410000 */
[----:B------:R-:W2:Y:S03]  /*137a0*/  MUFU.EX2 R113, R113 ;  /* 0x0000007100717308 */ /* 0x000ea60000000800 */
[----:B------:R-:W-:Y:S02]  /*137b0*/  FMUL.FTZ R31, R2, R107 ;  /* 0x0000006b021f7220 */ /* 0x000fe40000410000 */
[----:B------:R-:W-:Y:S02]  /*137c0*/  FMUL.FTZ R40, R3, R92 ;  /* 0x0000005c03287220 */ /* 0x000fe40000410000 */
[----:B------:R-:W-:Y:S01]  /*137d0*/  LDSM.16.MT88.4 R92, [R137+0x11000] ;  /* 0x01100000895c783b */ /* 0x000fe20000004200 */
[--C-:B------:R-:W-:Y:S02]  /*137e0*/  FFMA.FTZ R105, R49, c[0x0][0x23c], -R151.reuse ;  /* 0x00008f0031697a23 */ /* 0x100fe40000010897 */
[C---:B------:R-:W-:Y:S01]  /*137f0*/  HMMA.16816.F32 R28, R128.reuse, R36, R28 ;  /* 0x00000024801c723c */ /* 0x040fe2000000181c */
[----:B------:R-:W-:Y:S02]  /*13800*/  MUFU.EX2 R104, R104 ;  /* 0x0000006800687308 */ /* 0x000fe40000000800 */
[----:B------:R-:W-:Y:S01]  /*13810*/  FMUL.FTZ R49, R3, R85 ;  /* 0x0000005503317220 */ /* 0x000fe20000410000 */
[----:B-1----:R-:W-:Y:S01]  /*13820*/  F2FP.PACK_AB R70, R153, R114 ;  /* 0x000000729946723e */ /* 0x002fe200000000ff */
[--C-:B------:R-:W-:Y:S02]  /*13830*/  FFMA.FTZ R106, R50, c[0x0][0x23c], -R151.reuse ;  /* 0x00008f00326a7a23 */ /* 0x100fe40000010897 */
[C---:B------:R-:W-:Y:S01]  /*13840*/  FMUL.FTZ R36, R3.reuse, R96 ;  /* 0x0000006003247220 */ /* 0x040fe20000410000 */
[C---:B------:R-:W-:Y:S03]  /*13850*/  HMMA.16816.F32 R32, R128.reuse, R38, R32 ;  /* 0x000000268020723c */ /* 0x040fe60000001820 */
[----:B------:R-:W1:Y:S01]  /*13860*/  MUFU.EX2 R105, R105 ;  /* 0x0000006900697308 */ /* 0x000e620000000800 */
[C---:B------:R-:W-:Y:S02]  /*13870*/  FMUL.FTZ R37, R3.reuse, R97 ;  /* 0x0000006103257220 */ /* 0x040fe40000410000 */
[----:B------:R-:W-:Y:S01]  /*13880*/  FMUL.FTZ R50, R2, R86 ;  /* 0x0000005602327220 */ /* 0x000fe20000410000 */
[----:B--2---:R-:W-:Y:S01]  /*13890*/  F2FP.PACK_AB R68, R112, R113 ;  /* 0x000000717044723e */ /* 0x004fe200000000ff */
[C---:B------:R-:W-:Y:S04]  /*138a0*/  FMUL.FTZ R38, R2.reuse, R98 ;  /* 0x0000006202267220 */ /* 0x040fe80000410000 */
[----:B------:R-:W-:Y:S01]  /*138b0*/  FMUL.FTZ R39, R2, R99 ;  /* 0x0000006302277220 */ /* 0x000fe20000410000 */
[----:B------:R-:W-:Y:S01]  /*138c0*/  MUFU.EX2 R106, R106 ;  /* 0x0000006a006a7308 */ /* 0x000fe20000000800 */
[----:B------:R-:W-:Y:S01]  /*138d0*/  LDSM.16.MT88.4 R96, [R137+0x13000] ;  /* 0x013000008960783b */ /* 0x000fe20000004200 */
[----:B------:R-:W-:Y:S02]  /*138e0*/  FFMA.FTZ R107, R48, c[0x0][0x23c], -R151 ;  /* 0x00008f00306b7a23 */ /* 0x000fe40000010897 */
[C---:B------:R-:W-:Y:S02]  /*138f0*/  FMUL.FTZ R48, R3.reuse, R84 ;  /* 0x0000005403307220 */ /* 0x040fe40000410000 */
[C---:B------:R-:W-:Y:S03]  /*13900*/  HMMA.16816.F32 R36, R128.reuse, R44, R36 ;  /* 0x0000002c8024723c */ /* 0x040fe60000001824 */
[----:B------:R-:W2:Y:S01]  /*13910*/  LDSM.16.MT88.4 R84, [R137+0x10000] ;  /* 0x010000008954783b */ /* 0x000ea20000004200 */
[----:B------:R-:W3:Y:S01]  /*13920*/  MUFU.EX2 R107, R107 ;  /* 0x0000006b006b7308 */ /* 0x000ee20000000800 */
[--C-:B------:R-:W-:Y:S02]  /*13930*/  FFMA.FTZ R194, R194, c[0x0][0x23c], -R149.reuse ;  /* 0x00008f00c2c27a23 */ /* 0x100fe40000010895 */
        /* <DEDUP_REMOVED lines=8> */
[--C-:B------:R-:W-:Y:S02]  /*139c0*/  FFMA.FTZ R189, R192, c[0x0][0x23c], -R149.reuse ;  /* 0x00008f00c0bd7a23 */ /* 0x100fe40000010895 */
[----:B------:R-:W-:Y:S02]  /*139d0*/  FFMA.FTZ R186, R186, c[0x0][0x23c], -R149 ;  /* 0x00008f00baba7a23 */ /* 0x000fe40000010895 */
[C---:B------:R-:W-:Y:S01]  /*139e0*/  HMMA.16816.F32 R44, R128.reuse, R52, R44 ;  /* 0x00000034802c723c */ /* 0x040fe2000000182c */
[----:B------:R-:W1:Y:S02]  /*139f0*/  MUFU.EX2 R184, R184 ;  /* 0x000000b800b87308 */ /* 0x000e640000000800 */
[--C-:B------:R-:W-:Y:S01]  /*13a00*/  FFMA.FTZ R178, R178, c[0x0][0x23c], -R151.reuse ;  /* 0x00008f00b2b27a23 */ /* 0x100fe20000010897 */
[----:B---3--:R-:W-:Y:S01]  /*13a10*/  F2FP.PACK_AB R71, R107, R106 ;  /* 0x0000006a6b47723e */ /* 0x008fe200000000ff */
[--C-:B------:R-:W-:Y:S02]  /*13a20*/  FFMA.FTZ R191, R174, c[0x0][0x23c], -R151.reuse ;  /* 0x00008f00aebf7a23 */ /* 0x100fe40000010897 */
[C---:B------:R-:W-:Y:S01]  /*13a30*/  FMUL.FTZ R52, R3.reuse, R80 ;  /* 0x0000005003347220 */ /* 0x040fe20000410000 */
[C---:B------:R-:W-:Y:S03]  /*13a40*/  HMMA.16816.F32 R48, R128.reuse, R54, R48 ;  /* 0x000000368030723c */ /* 0x040fe60000001830 */
[----:B------:R-:W-:Y:S01]  /*13a50*/  MUFU.EX2 R188, R188 ;  /* 0x000000bc00bc7308 */ /* 0x000fe20000000800 */
[C---:B------:R-:W-:Y:S02]  /*13a60*/  FMUL.FTZ R53, R3.reuse, R81 ;  /* 0x0000005103357220 */ /* 0x040fe40000410000 */
[--C-:B------:R-:W-:Y:S02]  /*13a70*/  FFMA.FTZ R172, R172, c[0x0][0x23c], -R151.reuse ;  /* 0x00008f00acac7a23 */ /* 0x100fe40000010897 */
[C---:B------:R-:W-:Y:S04]  /*13a80*/  FMUL.FTZ R54, R2.reuse, R82 ;  /* 0x0000005202367220 */ /* 0x040fe80000410000 */
[----:B------:R-:W-:Y:S01]  /*13a90*/  FMUL.FTZ R55, R2, R83 ;  /* 0x0000005302377220 */ /* 0x000fe20000410000 */
[----:B------:R-:W3:Y:S01]  /*13aa0*/  MUFU.EX2 R163, R163 ;  /* 0x000000a300a37308 */ /* 0x000ee20000000800 */
[----:B------:R-:W-:Y:S01]  /*13ab0*/  LDSM.16.MT88.4 R80, [R138+0xc800] ;  /* 0x00c800008a50783b */ /* 0x000fe20000004200 */
[----:B------:R-:W-:Y:S02]  /*13ac0*/  FFMA.FTZ R193, R168, c[0x0][0x23c], -R151 ;  /* 0x00008f00a8c17a23 */ /* 0x000fe40000010897 */
        /* <DEDUP_REMOVED lines=8> */
[----:B------:R-:W4:Y:S01]  /*13b50*/  MUFU.EX2 R190, R190 ;  /* 0x000000be00be7308 */ /* 0x000f220000000800 */
[C---:B------:R-:W-:Y:S02]  /*13b60*/  FMUL.FTZ R62, R2.reuse, R74 ;  /* 0x0000004a023e7220 */ /* 0x040fe40000410000 */
[----:B------:R-:W-:Y:S02]  /*13b70*/  FMUL.FTZ R63, R2, R75 ;  /* 0x0000004b023f7220 */ /* 0x000fe40000410000 */
[----:B------:R-:W5:Y:S01]  /*13b80*/  LDSM.16.MT88.4 R72, [R139+0xc800] ;  /* 0x00c800008b48783b */ /* 0x000f620000004200 */
[----:B------:R-:W-:Y:S02]  /*13b90*/  FFMA.FTZ R197, R160, c[0x0][0x23c], -R149 ;  /* 0x00008f00a0c57a23 */ /* 0x000fe40000010895 */
[--C-:B------:R-:W-:Y:S02]  /*13ba0*/  FFMA.FTZ R158, R158, c[0x0][0x23c], -R151.reuse ;  /* 0x00008f009e9e7a23 */ /* 0x100fe40000010897 */
[C---:B--2---:R-:W-:Y:S01]  /*13bb0*/  HMMA.16816.F32 R60, R128.reuse, R84, R60 ;  /* 0x00000054803c723c */ /* 0x044fe2000000183c */
[----:B------:R-:W-:Y:S02]  /*13bc0*/  MUFU.EX2 R196, R196 ;  /* 0x000000c400c47308 */ /* 0x000fe40000000800 */
[--C-:B------:R-:W-:Y:S02]  /*13bd0*/  FFMA.FTZ R199, R156, c[0x0][0x23c], -R151.reuse ;  /* 0x00008f009cc77a23 */ /* 0x100fe40000010897 */
[----:B------:R-:W-:Y:S02]  /*13be0*/  FFMA.FTZ R135, R135, c[0x0][0x23c], -R151 ;  /* 0x00008f0087877a23 */ /* 0x000fe40000010897 */
[--C-:B------:R-:W-:Y:S01]  /*13bf0*/  FFMA.FTZ R154, R154, c[0x0][0x23c], -R149.reuse ;  /* 0x00008f009a9a7a23 */ /* 0x100fe20000010895 */
[----:B------:R-:W-:Y:S01]  /*13c00*/  HMMA.16816.F32 R64, R128, R86, R64 ;  /* 0x000000568040723c */ /* 0x000fe20000001840 */
[----:B------:R-:W2:Y:S02]  /*13c10*/  LDSM.16.MT88.4 R84, [R137+0xc800] ;  /* 0x00c800008954783b */ /* 0x000ea40000004200 */
[----:B------:R-:W1:Y:S01]  /*13c20*/  MUFU.EX2 R167, R167 ;  /* 0x000000a700a77308 */ /* 0x000e620000000800 */
[--C-:B------:R-:W-:Y:S02]  /*13c30*/  FFMA.FTZ R237, R152, c[0x0][0x23c], -R149.reuse ;  /* 0x00008f0098ed7a23 */ /* 0x100fe40000010895 */
[--C-:B------:R-:W-:Y:S02]  /*13c40*/  FFMA.FTZ R150, R150, c[0x0][0x23c], -R149.reuse ;  /* 0x00008f0096967a23 */ /* 0x100fe40000010895 */
[C---:B------:R-:W-:Y:S05]  /*13c50*/  HMMA.16816.F32 R4, R68.reuse, R76, R4 ;  /* 0x0000004c4404723c */ /* 0x040fea0000001804 */
[----:B------:R-:W-:Y:S01]  /*13c60*/  MUFU.EX2 R169, R169 ;  /* 0x000000a900a97308 */ /* 0x000fe20000000800 */
[----:B------:R-:W-:Y:S02]  /*13c70*/  FFMA.FTZ R149, R148, c[0x0][0x23c], -R149 ;  /* 0x00008f0094957a23 */ /* 0x000fe40000010895 */
[C---:B------:R-:W-:Y:S01]  /*13c80*/  HMMA.16816.F32 R8, R68.reuse, R78, R8 ;  /* 0x0000004e4408723c */ /* 0x040fe20000001808 */
[----:B------:R-:W1:Y:S03]  /*13c90*/  LDSM.16.MT88.4 R76, [R201+0x10800] ;  /* 0x01080000c94c783b */ /* 0x000e660000004200 */
[----:B------:R-:W-:Y:S02]  /*13ca0*/  FFMA.FTZ R151, R134, c[0x0][0x23c], -R151 ;  /* 0x00008f0086977a23 */ /* 0x000fe40000010897 */
[----:B------:R-:W-:Y:S01]  /*13cb0*/  FFMA.FTZ R146, R3, R234, R146 ;  /* 0x000000ea03927223 */ /* 0x000fe20000010092 */
[----:B------:R-:W1:Y:S01]  /*13cc0*/  MUFU.EX2 R238, R238 ;  /* 0x000000ee00ee7308 */ /* 0x000e620000000800 */
[----:B------:R-:W-:Y:S01]  /*13cd0*/  MOV R3, R132 ;  /* 0x0000008400037202 */ /* 0x000fe20000000f00 */
[----:B------:R-:W-:Y:S01]  /*13ce0*/  FFMA.FTZ R147, R2, R235, R147 ;  /* 0x000000eb02937223 */ /* 0x000fe20000010093 */
[C---:B-----5:R-:W-:Y:S03]  /*13cf0*/  HMMA.16816.F32 R12, R68.reuse, R72, R12 ;  /* 0x00000048440c723c */ /* 0x060fe6000000180c */
[----:B------:R-:W-:Y:S02]  /*13d00*/  FADD.FTZ R145, R145, R146 ;  /* 0x0000009291917221 */ /* 0x000fe40000010000 */
[----:B------:R-:W-:Y:S02]  /*13d10*/  FADD.FTZ R142, R142, R147 ;  /* 0x000000938e8e7221 */ /* 0x000fe40000010000 */
[----:B------:R-:W-:Y:S01]  /*13d20*/  MUFU.EX2 R246, R246 ;  /* 0x000000f600f67308 */ /* 0x000fe20000000800 */
[----:B------:R-:W-:Y:S01]  /*13d30*/  FADD.FTZ R144, R144, R145 ;  /* 0x0000009190907221 */ /* 0x000fe20000010000 */
[C---:B------:R-:W-:Y:S01]  /*13d40*/  HMMA.16816.F32 R16, R68.reuse, R74, R16 ;  /* 0x0000004a4410723c */ /* 0x040fe20000001810 */
[----:B------:R-:W5:Y:S02]  /*13d50*/  LDSM.16.MT88.4 R72, [R139+0x10800] ;  /* 0x010800008b48783b */ /* 0x000f640000004200 */
[----:B------:R-:W-:Y:S02]  /*13d60*/  FADD.FTZ R144, R143, R144 ;  /* 0x000000908f907221 */ /* 0x000fe40000010000 */
[----:B------:R-:W-:Y:S03]  /*13d70*/  FADD.FTZ R141, R141, R142 ;  /* 0x0000008e8d8d7221 */ /* 0x000fe60000010000 */
[C---:B------:R-:W-:Y:S01]  /*13d80*/  HMMA.16816.F32 R20, R68.reuse, R80, R20 ;  /* 0x000000504414723c */ /* 0x040fe20000001814 */
[----:B------:R-:W-:Y:S03]  /*13d90*/  MUFU.EX2 R171, R171 ;  /* 0x000000ab00ab7308 */ /* 0x000fe60000000800 */
[----:B------:R-:W-:Y:S02]  /*13da0*/  FADD.FTZ R113, R113, R144 ;  /* 0x0000009071717221 */ /* 0x000fe40000010000 */
[----:B------:R-:W-:Y:S01]  /*13db0*/  FADD.FTZ R141, R136, R141 ;  /* 0x0000008d888d7221 */ /* 0x000fe20000010000 */
[----:B------:R-:W-:Y:S01]  /*13dc0*/  MOV R136, R133 ;  /* 0x0000008500887202 */ /* 0x000fe20000000f00 */
[C---:B------:R-:W-:Y:S01]  /*13dd0*/  HMMA.16816.F32 R24, R68.reuse, R82, R24 ;  /* 0x000000524418723c */ /* 0x040fe20000001818 */
[----:B------:R-:W3:Y:S02]  /*13de0*/  LDSM.16.MT88.4 R80, [R138+0x10800] ;  /* 0x010800008a50783b */ /* 0x000ee40000004200 */
[----:B------:R-:W-:Y:S01]  /*13df0*/  MUFU.EX2 R173, R173 ;  /* 0x000000ad00ad7308 */ /* 0x000fe20000000800 */
[----:B------:R-:W-:Y:S02]  /*13e00*/  FADD.FTZ R113, R112, R113 ;  /* 0x0000007170717221 */ /* 0x000fe40000010000 */
[----:B------:R-:W-:Y:S02]  /*13e10*/  FADD.FTZ R104, R104, R141 ;  /* 0x0000008d68687221 */ /* 0x000fe40000010000 */
[C---:B--2---:R-:W-:Y:S04]  /*13e20*/  HMMA.16816.F32 R28, R68.reuse, R84, R28 ;  /* 0x00000054441c723c */ /* 0x044fe8000000181c */
[----:B------:R-:W-:Y:S01]  /*13e30*/  FADD.FTZ R2, R114, R113 ;  /* 0x0000007172027221 */ /* 0x000fe20000010000 */
[----:B------:R-:W-:Y:S01]  /*13e40*/  MUFU.EX2 R248, R248 ;  /* 0x000000f800f87308 */ /* 0x000fe20000000800 */
[----:B------:R-:W-:Y:S02]  /*13e50*/  FADD.FTZ R105, R105, R104 ;  /* 0x0000006869697221 */ /* 0x000fe40000010000 */
[C---:B------:R-:W-:Y:S01]  /*13e60*/  HMMA.16816.F32 R32, R68.reuse, R86, R32 ;  /* 0x000000564420723c */ /* 0x040fe20000001820 */
[----:B------:R-:W2:Y:S03]  /*13e70*/  LDSM.16.MT88.4 R84, [R201+0xd000] ;  /* 0x00d00000c954783b */ /* 0x000ea60000004200 */
[----:B------:R-:W-:Y:S02]  /*13e80*/  FADD.FTZ R106, R106, R105 ;  /* 0x000000696a6a7221 */ /* 0x000fe40000010000 */
[----:B------:R-:W-:Y:S01]  /*13e90*/  FADD.FTZ R153, R153, R2 ;  /* 0x0000000299997221 */ /* 0x000fe20000010000 */
[----:B------:R-:W2:Y:S01]  /*13ea0*/  MUFU.EX2 R177, R177 ;  /* 0x000000b100b17308 */ /* 0x000ea20000000800 */
[C---:B-1----:R-:W-:Y:S04]  /*13eb0*/  HMMA.16816.F32 R36, R68.reuse, R76, R36 ;  /* 0x0000004c4424723c */ /* 0x042fe80000001824 */
[----:B------:R-:W-:Y:S04]  /*13ec0*/  FADD.FTZ R106, R107, R106 ;  /* 0x0000006a6b6a7221 */ /* 0x000fe80000010000 */
[C---:B------:R-:W-:Y:S01]  /*13ed0*/  HMMA.16816.F32 R40, R68.reuse, R78, R40 ;  /* 0x0000004e4428723c */ /* 0x040fe20000001828 */
[----:B------:R-:W1:Y:S01]  /*13ee0*/  LDSM.16.MT88.4 R76, [R139+0xd000] ;  /* 0x00d000008b4c783b */ /* 0x000e620000004200 */
[----:B------:R-:W1:Y:S06]  /*13ef0*/  MUFU.EX2 R175, R175 ;  /* 0x000000af00af7308 */ /* 0x000e6c0000000800 */
[C---:B-----5:R-:W-:Y:S04]  /*13f00*/  HMMA.16816.F32 R44, R68.reuse, R72, R44 ;  /* 0x00000048442c723c */ /* 0x060fe8000000182c */
[----:B------:R-:W-:Y:S04]  /*13f10*/  MUFU.EX2 R179, R179 ;  /* 0x000000b300b37308 */ /* 0x000fe80000000800 */
[C---:B------:R-:W-:Y:S01]  /*13f20*/  HMMA.16816.F32 R48, R68.reuse, R74, R48 ;  /* 0x0000004a4430723c */ /* 0x040fe20000001830 */
[----:B------:R-:W5:Y:S05]  /*13f30*/  LDSM.16.MT88.4 R72, [R138+0xd000] ;  /* 0x00d000008a48783b */ /* 0x000f6a0000004200 */
[----:B------:R-:W1:Y:S02]  /*13f40*/  MUFU.EX2 R250, R250 ;  /* 0x000000fa00fa7308 */ /* 0x000e640000000800 */
[C---:B---3--:R-:W-:Y:S08]  /*13f50*/  HMMA.16816.F32 R52, R68.reuse, R80, R52 ;  /* 0x000000504434723c */ /* 0x048ff00000001834 */
[C---:B------:R-:W-:Y:S01]  /*13f60*/  HMMA.16816.F32 R56, R68.reuse, R82, R56 ;  /* 0x000000524438723c */ /* 0x040fe20000001838 */
[----:B------:R-:W3:Y:S01]  /*13f70*/  LDSM.16.MT88.4 R80, [R137+0xd000] ;  /* 0x00d000008950783b */ /* 0x000ee20000004200 */
[----:B------:R-:W-:Y:S06]  /*13f80*/  MUFU.EX2 R183, R183 ;  /* 0x000000b700b77308 */ /* 0x000fec0000000800 */
[C---:B------:R-:W-:Y:S04]  /*13f90*/  HMMA.16816.F32 R60, R68.reuse, R88, R60 ;  /* 0x00000058443c723c */ /* 0x040fe8000000183c */
[----:B------:R-:W1:Y:S04]  /*13fa0*/  MUFU.EX2 R242, R242 ;  /* 0x000000f200f27308 */ /* 0x000e680000000800 */
[----:B------:R-:W-:Y:S01]  /*13fb0*/  HMMA.16816.F32 R64, R68, R90, R64 ;  /* 0x0000005a4440723c */ /* 0x000fe20000001840 */
[----:B------:R-:W-:Y:S05]  /*13fc0*/  LDSM.16.MT88.4 R88, [R138+0x11000] ;  /* 0x011000008a58783b */ /* 0x000fea0000004200 */
[----:B------:R-:W-:Y:S01]  /*13fd0*/  MUFU.EX2 R185, R185 ;  /* 0x000000b900b97308 */ /* 0x000fe20000000800 */
[----:B------:R-:W-:Y:S01]  /*13fe0*/  F2FP.PACK_AB R69, R170, R155 ;  /* 0x0000009baa45723e */ /* 0x000fe200000000ff */
[----:B------:R-:W-:Y:S01]  /*13ff0*/  FADD.FTZ R155, R155, R106 ;  /* 0x0000006a9b9b7221 */ /* 0x000fe20000010000 */
[----:B------:R-:W-:Y:S03]  /*14000*/  F2FP.PACK_AB R71, R176, R157 ;  /* 0x0000009db047723e */ /* 0x000fe600000000ff */
[C---:B------:R-:W-:Y:S01]  /*14010*/  F2FP.PACK_AB R68, R159.reuse, R182 ;  /* 0x000000b69f44723e */ /* 0x040fe200000000ff */
[----:B------:R-:W-:Y:S01]  /*14020*/  FADD.FTZ R182, R182, R153 ;  /* 0x00000099b6b67221 */ /* 0x000fe20000010000 */
[----:B------:R-:W-:Y:S01]  /*14030*/  F2FP.PACK_AB R70, R184, R161 ;  /* 0x000000a1b846723e */ /* 0x000fe200000000ff */
[----:B------:R-:W-:Y:S01]  /*14040*/  FADD.FTZ R170, R170, R155 ;  /* 0x0000009baaaa7221 */ /* 0x000fe20000010000 */
[----:B------:R-:W3:Y:S01]  /*14050*/  MUFU.EX2 R236, R236 ;  /* 0x000000ec00ec7308 */ /* 0x000ee20000000800 */
[----:B------:R-:W-:Y:S02]  /*14060*/  FADD.FTZ R182, R159, R182 ;  /* 0x000000b69fb67221 */ /* 0x000fe40000010000 */
[----:B------:R-:W-:Y:S02]  /*14070*/  FADD.FTZ R157, R157, R170 ;  /* 0x000000aa9d9d7221 */ /* 0x000fe40000010000 */
[C---:B--2---:R-:W-:Y:S03]  /*14080*/  HMMA.16816.F32 R4, R68.reuse, R84, R4 ;  /* 0x000000544404723c */ /* 0x044fe60000001804 */
[----:B------:R-:W-:Y:S02]  /*14090*/  FADD.FTZ R161, R161, R182 ;  /* 0x000000b6a1a17221 */ /* 0x000fe40000010000 */
[----:B------:R-:W-:Y:S01]  /*140a0*/  MUFU.EX2 R187, R187 ;  /* 0x000000bb00bb7308 */ /* 0x000fe20000000800 */
[----:B------:R-:W-:Y:S02]  /*140b0*/  FADD.FTZ R157, R176, R157 ;  /* 0x0000009db09d7221 */ /* 0x000fe40000010000 */
[C---:B------:R-:W-:Y:S01]  /*140c0*/  HMMA.16816.F32 R8, R68.reuse, R86, R8 ;  /* 0x000000564408723c */ /* 0x040fe20000001808 */
[----:B------:R-:W2:Y:S03]  /*140d0*/  LDSM.16.MT88.4 R84, [R201+0x11000] ;  /* 0x01100000c954783b */ /* 0x000ea60000004200 */
[----:B------:R-:W-:Y:S03]  /*140e0*/  FADD.FTZ R161, R184, R161 ;  /* 0x000000a1b8a17221 */ /* 0x000fe60000010000 */
[----:B------:R-:W2:Y:S01]  /*140f0*/  MUFU.EX2 R194, R194 ;  /* 0x000000c200c27308 */ /* 0x000ea20000000800 */
[C---:B-1----:R-:W-:Y:S08]  /*14100*/  HMMA.16816.F32 R12, R68.reuse, R76, R12 ;  /* 0x0000004c440c723c */ /* 0x042ff0000000180c */
[C---:B------:R-:W-:Y:S01]  /*14110*/  HMMA.16816.F32 R16, R68.reuse, R78, R16 ;  /* 0x0000004e4410723c */ /* 0x040fe20000001810 */
[----:B------:R-:W1:Y:S01]  /*14120*/  LDSM.16.MT88.4 R76, [R139+0x11000] ;  /* 0x011000008b4c783b */ /* 0x000e620000004200 */
[----:B------:R-:W-:Y:S06]  /*14130*/  MUFU.EX2 R189, R189 ;  /* 0x000000bd00bd7308 */ /* 0x000fec0000000800 */
[C---:B-----5:R-:W-:Y:S04]  /*14140*/  HMMA.16816.F32 R20, R68.reuse, R72, R20 ;  /* 0x000000484414723c */ /* 0x060fe80000001814 */
[----:B------:R-:W5:Y:S04]  /*14150*/  MUFU.EX2 R186, R186 ;  /* 0x000000ba00ba7308 */ /* 0x000f680000000800 */
[C---:B------:R-:W-:Y:S01]  /*14160*/  HMMA.16816.F32 R24, R68.reuse, R74, R24 ;  /* 0x0000004a4418723c */ /* 0x040fe20000001818 */
[----:B------:R-:W4:Y:S05]  /*14170*/  LDSM.16.MT88.4 R72, [R201+0xd800] ;  /* 0x00d80000c948783b */ /* 0x000f2a0000004200 */
[----:B------:R-:W-:Y:S02]  /*14180*/  MUFU.EX2 R178, R178 ;  /* 0x000000b200b27308 */ /* 0x000fe40000000800 */
[C---:B---3--:R-:W-:Y:S08]  /*14190*/  HMMA.16816.F32 R28, R68.reuse, R80, R28 ;  /* 0x00000050441c723c */ /* 0x048ff0000000181c */
[C---:B------:R-:W-:Y:S01]  /*141a0*/  HMMA.16816.F32 R32, R68.reuse, R82, R32 ;  /* 0x000000524420723c */ /* 0x040fe20000001820 */
[----:B------:R-:W3:Y:S01]  /*141b0*/  LDSM.16.MT88.4 R80, [R139+0xd800] ;  /* 0x00d800008b50783b */ /* 0x000ee20000004200 */
[----:B------:R-:W3:Y:S06]  /*141c0*/  MUFU.EX2 R191, R191 ;  /* 0x000000bf00bf7308 */ /* 0x000eec0000000800 */
[C---:B--2---:R-:W-:Y:S04]  /*141d0*/  HMMA.16816.F32 R36, R68.reuse, R84, R36 ;  /* 0x000000544424723c */ /* 0x044fe80000001824 */
[----:B------:R-:W-:Y:S04]  /*141e0*/  MUFU.EX2 R172, R172 ;  /* 0x000000ac00ac7308 */ /* 0x000fe80000000800 */
[C---:B------:R-:W-:Y:S01]  /*141f0*/  HMMA.16816.F32 R40, R68.reuse, R86, R40 ;  /* 0x000000564428723c */ /* 0x040fe20000001828 */
[----:B------:R-:W-:Y:S05]  /*14200*/  LDSM.16.MT88.4 R84, [R137+0xd800] ;  /* 0x00d800008954783b */ /* 0x000fea0000004200 */
[----:B------:R-:W2:Y:S02]  /*14210*/  MUFU.EX2 R193, R193 ;  /* 0x000000c100c17308 */ /* 0x000ea40000000800 */
[C---:B-1----:R-:W-:Y:S08]  /*14220*/  HMMA.16816.F32 R44, R68.reuse, R76, R44 ;  /* 0x0000004c442c723c */ /* 0x042ff0000000182c */
[C---:B------:R-:W-:Y:S01]  /*14230*/  HMMA.16816.F32 R48, R68.reuse, R78, R48 ;  /* 0x0000004e4430723c */ /* 0x040fe20000001830 */
[----:B------:R-:W1:Y:S01]  /*14240*/  LDSM.16.MT88.4 R76, [R138+0xd800] ;  /* 0x00d800008a4c783b */ /* 0x000e620000004200 */
        /* <DEDUP_REMOVED lines=9> */
[----:B------:R-:W1:Y:S05]  /*142e0*/  MUFU.EX2 R197, R197 ;  /* 0x000000c500c57308 */ /* 0x000e6a0000000800 */
[----:B------:R-:W-:Y:S01]  /*142f0*/  F2FP.PACK_AB R69, R163, R188 ;  /* 0x000000bca345723e */ /* 0x000fe200000000ff */
[----:B------:R-:W-:Y:S01]  /*14300*/  FADD.FTZ R188, R188, R157 ;  /* 0x0000009dbcbc7221 */ /* 0x000fe20000010000 */
[----:B----4-:R-:W-:Y:S03]  /*14310*/  F2FP.PACK_AB R71, R190, R165 ;  /* 0x000000a5be47723e */ /* 0x010fe600000000ff */
[----:B------:R-:W-:Y:S01]  /*14320*/  F2FP.PACK_AB R68, R167, R196 ;  /* 0x000000c4a744723e */ /* 0x000fe200000000ff */
[----:B------:R-:W-:Y:S01]  /*14330*/  MUFU.EX2 R158, R158 ;  /* 0x0000009e009e7308 */ /* 0x000fe20000000800 */
[----:B------:R-:W-:Y:S01]  /*14340*/  F2FP.PACK_AB R70, R238, R169 ;  /* 0x000000a9ee46723e */ /* 0x000fe200000000ff */
[----:B------:R-:W-:Y:S02]  /*14350*/  FADD.FTZ R196, R196, R161 ;  /* 0x000000a1c4c47221 */ /* 0x000fe40000010000 */
[----:B------:R-:W-:Y:S02]  /*14360*/  FADD.FTZ R188, R163, R188 ;  /* 0x000000bca3bc7221 */ /* 0x000fe40000010000 */
[----:B------:R-:W-:Y:S02]  /*14370*/  FADD.FTZ R196, R167, R196 ;  /* 0x000000c4a7c47221 */ /* 0x000fe40000010000 */
[C---:B------:R-:W-:Y:S02]  /*14380*/  HMMA.16816.F32 R4, R68.reuse, R72, R4 ;  /* 0x000000484404723c */ /* 0x040fe40000001804 */
[----:B------:R-:W4:Y:S01]  /*14390*/  MUFU.EX2 R199, R199 ;  /* 0x000000c700c77308 */ /* 0x000f220000000800 */
[----:B------:R-:W-:Y:S02]  /*143a0*/  FADD.FTZ R165, R165, R188 ;  /* 0x000000bca5a57221 */ /* 0x000fe40000010000 */
[----:B------:R-:W-:Y:S02]  /*143b0*/  FADD.FTZ R169, R169, R196 ;  /* 0x000000c4a9a97221 */ /* 0x000fe40000010000 */
[----:B------:R-:W-:Y:S01]  /*143c0*/  FADD.FTZ R165, R190, R165 ;  /* 0x000000a5bea57221 */ /* 0x000fe20000010000 */
[C---:B------:R-:W-:Y:S01]  /*143d0*/  HMMA.16816.F32 R8, R68.reuse, R74, R8 ;  /* 0x0000004a4408723c */ /* 0x040fe20000001808 */
[----:B------:R-:W2:Y:S03]  /*143e0*/  LDSM.16.MT88.4 R72, [R201+0x11800] ;  /* 0x01180000c948783b */ /* 0x000ea60000004200 */
[----:B------:R-:W-:Y:S01]  /*143f0*/  MUFU.EX2 R135, R135 ;  /* 0x0000008700877308 */ /* 0x000fe20000000800 */
[----:B------:R-:W-:Y:S03]  /*14400*/  FADD.FTZ R2, R238, R169 ;  /* 0x000000a9ee027221 */ /* 0x000fe60000010000 */
[C---:B---3--:R-:W-:Y:S04]  /*14410*/  HMMA.16816.F32 R12, R68.reuse, R80, R12 ;  /* 0x00000050440c723c */ /* 0x048fe8000000180c */
[----:B------:R-:W-:Y:S02]  /*14420*/  FADD.FTZ R2, R177, R2 ;  /* 0x00000002b1027221 */ /* 0x000fe40000010000 */
[----:B------:R-:W3:Y:S02]  /*14430*/  MUFU.EX2 R134, R151 ;  /* 0x0000009700867308 */ /* 0x000ee40000000800 */
[C---:B------:R-:W-:Y:S01]  /*14440*/  HMMA.16816.F32 R16, R68.reuse, R82, R16 ;  /* 0x000000524410723c */ /* 0x040fe20000001810 */
[----:B------:R-:W3:Y:S03]  /*14450*/  LDSM.16.MT88.4 R80, [R139+0x11800] ;  /* 0x011800008b50783b */ /* 0x000ee60000004200 */
[----:B------:R-:W-:Y:S04]  /*14460*/  FADD.FTZ R2, R175, R2 ;  /* 0x00000002af027221 */ /* 0x000fe80000010000 */
[C---:B-1----:R-:W-:Y:S01]  /*14470*/  HMMA.16816.F32 R20, R68.reuse, R76, R20 ;  /* 0x0000004c4414723c */ /* 0x042fe20000001814 */
[----:B------:R-:W-:Y:S07]  /*14480*/  MUFU.EX2 R154, R154 ;  /* 0x0000009a009a7308 */ /* 0x000fee0000000800 */
[C---:B------:R-:W-:Y:S01]  /*14490*/  HMMA.16816.F32 R24, R68.reuse, R78, R24 ;  /* 0x0000004e4418723c */ /* 0x040fe20000001818 */
[----:B------:R-:W1:Y:S02]  /*144a0*/  LDSM.16.MT88.4 R76, [R137+0x11800] ;  /* 0x01180000894c783b */ /* 0x000e640000004200 */
[----:B------:R-:W1:Y:S05]  /*144b0*/  MUFU.EX2 R237, R237 ;  /* 0x000000ed00ed7308 */ /* 0x000e6a0000000800 */
[C---:B------:R-:W-:Y:S05]  /*144c0*/  HMMA.16816.F32 R28, R68.reuse, R84, R28 ;  /* 0x00000054441c723c */ /* 0x040fea000000181c */
[----:B------:R-:W-:Y:S03]  /*144d0*/  MUFU.EX2 R150, R150 ;  /* 0x0000009600967308 */ /* 0x000fe60000000800 */
[C---:B------:R-:W-:Y:S01]  /*144e0*/  HMMA.16816.F32 R32, R68.reuse, R86, R32 ;  /* 0x000000564420723c */ /* 0x040fe20000001820 */
[----:B------:R-:W1:Y:S06]  /*144f0*/  LDSM.16.MT88.4 R84, [R201+0xe000] ;  /* 0x00e00000c954783b */ /* 0x000e6c0000004200 */
[----:B------:R-:W1:Y:S01]  /*14500*/  MUFU.EX2 R149, R149 ;  /* 0x0000009500957308 */ /* 0x000e620000000800 */
[C---:B--2---:R-:W-:Y:S08]  /*14510*/  HMMA.16816.F32 R36, R68.reuse, R72, R36 ;  /* 0x000000484424723c */ /* 0x044ff00000001824 */
[C---:B------:R-:W-:Y:S01]  /*14520*/  HMMA.16816.F32 R40, R68.reuse, R74, R40 ;  /* 0x0000004a4428723c */ /* 0x040fe20000001828 */
[----:B------:R-:W2:Y:S07]  /*14530*/  LDSM.16.MT88.4 R72, [R139+0xe000] ;  /* 0x00e000008b48783b */ /* 0x000eae0000004200 */
[C---:B---3--:R-:W-:Y:S08]  /*14540*/  HMMA.16816.F32 R44, R68.reuse, R80, R44 ;  /* 0x00000050442c723c */ /* 0x048ff0000000182c */
        /* <DEDUP_REMOVED lines=13> */
[C---:B------:R-:W-:Y:S01]  /*14620*/  F2FP.PACK_AB R70, R250.reuse, R179 ;  /* 0x000000b3fa46723e */ /* 0x040fe200000000ff */
[----:B------:R-:W-:Y:S02]  /*14630*/  FADD.FTZ R179, R179, R2 ;  /* 0x00000002b3b37221 */ /* 0x000fe40000010000 */
[----:B------:R-:W-:Y:S02]  /*14640*/  FADD.FTZ R173, R173, R246 ;  /* 0x000000f6adad7221 */ /* 0x000fe40000010000 */
[----:B------:R-:W-:Y:S02]  /*14650*/  FADD.FTZ R250, R250, R179 ;  /* 0x000000b3fafa7221 */ /* 0x000fe40000010000 */
[C---:B------:R-:W-:Y:S03]  /*14660*/  HMMA.16816.F32 R4, R68.reuse, R84, R4 ;  /* 0x000000544404723c */ /* 0x040fe60000001804 */
[----:B------:R-:W-:Y:S05]  /*14670*/  FADD.FTZ R248, R248, R173 ;  /* 0x000000adf8f87221 */ /* 0x000fea0000010000 */
        /* <DEDUP_REMOVED lines=28> */
[----:B-----5:R-:W-:Y:S01]  /*14840*/  F2FP.PACK_AB R70, R186, R189 ;  /* 0x000000bdba46723e */ /* 0x020fe200000000ff */
        /* <DEDUP_REMOVED lines=24> */
[C---:B-----5:R-:W-:Y:S08]  /*149d0*/  HMMA.16816.F32 R52, R68.reuse, R80, R52 ;  /* 0x000000504434723c */ /* 0x060ff00000001834 */
        /* <DEDUP_REMOVED lines=21> */
[C---:B------:R-:W-:Y:S08]  /*14b30*/  HMMA.16816.F32 R16, R68.reuse, R82, R16 ;  /* 0x000000524410723c */ /* 0x040ff00000001810 */
[C---:B--2---:R-:W-:Y:S08]  /*14b40*/  HMMA.16816.F32 R20, R68.reuse, R72, R20 ;  /* 0x000000484414723c */ /* 0x044ff00000001814 */
        /* <DEDUP_REMOVED lines=14> */
[----:B----4-:R-:W-:Y:S01]  /*14c30*/  F2FP.PACK_AB R69, R199, R158 ;  /* 0x0000009ec745723e */ /* 0x010fe200000000ff */
        /* <DEDUP_REMOVED lines=8> */
[C---:B------:R-:W-:Y:S01]  /*14cc0*/  HMMA.16816.F32 R128, R68.reuse, R124, R4 ;  /* 0x0000007c4480723c */ /* 0x040fe20000001804 */
[----:B------:R-:W2:Y:S02]  /*14cd0*/  LDSM.16.MT88.4 R4, [R137+0x13800] ;  /* 0x013800008904783b */ /* 0x000ea40000004200 */
[----:B------:R-:W-:Y:S02]  /*14ce0*/  FADD.FTZ R150, R150, R237 ;  /* 0x000000ed96967221 */ /* 0x000fe40000010000 */
[----:B------:R-:W-:Y:S02]  /*14cf0*/  FADD.FTZ R235, R134, R135 ;  /* 0x0000008786eb7221 */ /* 0x000fe40000010000 */
        /* <DEDUP_REMOVED lines=17> */
.L_x_2544:
        /* <DEDUP_REMOVED lines=193> */
.L_x_2549:
[----:B------:R-:W1:Y:S04]  /*15a20*/  S2R R40, SR_CTAID.Z ;  /* 0x0000000000287919 */ /* 0x000e680000002700 */
[----:B------:R-:W1:Y:S02]  /*15a30*/  S2R R5, SR_CTAID.Y ;  /* 0x0000000000057919 */ /* 0x000e640000002600 */
[----:B-1----:R-:W-:-:S04]  /*15a40*/  IMAD R7, R5, c[0x0][0x1c0], R40 ;  /* 0x0000700005077a24 */ /* 0x002fc800078e0228 */
[----:B------:R-:W-:Y:S02]  /*15a50*/  IMAD R7, R7, c[0x0][0x214], RZ ;  /* 0x0000850007077a24 */ /* 0x000fe400078e02ff */
.L_x_2550:
[----:B------:R-:W-:Y:S01]  /*15a60*/  BAR.SYNC.DEFER_BLOCKING 0x0 ;  /* 0x0000000000007b1d */ /* 0x000fe20000010000 */
[----:B------:R-:W-:Y:S01]  /*15a70*/  LOP3.LUT R41, R2, 0xffffffe0, RZ, 0xc0, !PT ;  /* 0xffffffe002297812 */ /* 0x000fe200078ec0ff */
[----:B------:R-:W-:Y:S01]  /*15a80*/  IMAD.WIDE.U32 R42, R219, c[0x0][0x1e8], RZ ;  /* 0x00007a00db2a7a25 */ /* 0x000fe200078e00ff */
        /* <DEDUP_REMOVED lines=33> */
.L_x_2552:
[----:B------:R-:W-:Y:S05]  /*15ca0*/  BSYNC B0 ;  /* 0x0000000000007941 */ /* 0x000fea0003800000 */
.L_x_2551:
[----:B------:R-:W5:Y:S01]  /*15cb0*/  S2R R7, SR_CTAID.X ;  /* 0x0000000000077919 */ /* 0x000f620000002500 */
[----:B------:R-:W-:Y:S01]  /*15cc0*/  LEA.HI R3, R3, R4, RZ, 0x3 ;  /* 0x0000000403037211 */ /* 0x000fe200078f18ff */
[----:B------:R-:W-:Y:S01]  /*15cd0*/  BSSY B0, `(.L_x_2553) ;  /* 0x000001c000007945 */ /* 0x000fe20003800000 */
[----:B------:R-:W-:Y:S01]  /*15ce0*/  SHF.R.S32.HI R2, RZ, 0x1f, R40 ;  /* 0x0000001fff027819 */ /* 0x000fe20000011428 */
[----:B-----5:R-:W-:-:S04]  /*15cf0*/  IMAD.SHL.U32 R7, R7, 0x40, RZ ;  /* 0x0000004007077824 */ /* 0x020fc800078e00ff */
[----:B----4-:R-:W-:Y:S01]  /*15d00*/  IMAD.WIDE.U32 R42, R7, c[0x0][0x1e8], R220 ;  /* 0x00007a00072a7a25 */ /* 0x010fe200078e00dc */
        /* <DEDUP_REMOVED lines=8> */
[----:B------:R-:W-:-:S03]  /*15d90*/  SHF.R.S32.HI R0, RZ, 0x3, R3 ;  /* 0x00000003ff007819 */ /* 0x000fc60000011403 */
[----:B------:R-:W-:Y:S01]  /*15da0*/  IMAD.WIDE.U32 R42, R40, c[0x0][0x1f0], R42 ;  /* 0x00007c00282a7a25 */ /* 0x000fe200078e002a */
[----:B------:R-:W-:-:S03]  /*15db0*/  ISETP.GE.AND P0, PT, R0, R7, PT ;  /* 0x000000070000720c */ /* 0x000fc60003f06270 */
[----:B------:R-:W-:-:S10]  /*15dc0*/  IMAD.IADD R5, R5, 0x1, R43 ;  /* 0x0000000105057824 */ /* 0x000fd400078e022b */
        /* <DEDUP_REMOVED lines=12> */
.L_x_2554:
[----:B------:R-:W-:Y:S05]  /*15e90*/  BSYNC B0 ;  /* 0x0000000000007941 */ /* 0x000fea0003800000 */
.L_x_2553:
[----:B------:R-:W-:Y:S01]  /*15ea0*/  IADD3 R2, R0, 0x10, RZ ;  /* 0x0000001000027810 */ /* 0x000fe20007ffe0ff */
        /* <DEDUP_REMOVED lines=11> */
[----:B-12---:R-:W-:-:S03]  /*15f60*/  LEA R16, P2, R6, c[0x0][0x1d0], 0x1 ;  /* 0x0000740006107a11 */ /* 0x006fc600078408ff */
[----:B------:R-:W-:-:S04]  /*15f70*/  IMAD R2, R3, c[0x0][0x1ec], R2 ;  /* 0x00007b0003027a24 */ /* 0x000fc800078e0202 */
[----:B------:R-:W-:-:S05]  /*15f80*/  IMAD.IADD R2, R2, 0x1, R7 ;  /* 0x0000000102027824 */ /* 0x000fca00078e0207 */
[----:B------:R-:W-:-:S05]  /*15f90*/  LEA.HI.X R17, R6, c[0x0][0x1d4], R2, 0x1, P2 ;  /* 0x0000750006117a11 */ /* 0x000fca00010f0c02 */
[----:B------:R1:W-:Y:S04]  /*15fa0*/  @!P1 STG.E.128 [R16.64], R28 ;  /* 0x0000001c10009986 */ /* 0x0003e8000c101d0c */
[----:B------:R1:W-:Y:S02]  /*15fb0*/  @!P0 STG.E.128 [R16.64+0x80], R12 ;  /* 0x0000800c10008986 */ /* 0x0003e4000c101d0c */
.L_x_2556:
[----:B------:R-:W-:Y:S05]  /*15fc0*/  BSYNC B0 ;  /* 0x0000000000007941 */ /* 0x000fea0003800000 */
.L_x_2555:
        /* <DEDUP_REMOVED lines=12> */
[----:B-1----:R-:W-:-:S03]  /*16090*/  LEA R12, P2, R6, c[0x0][0x1d0], 0x1 ;  /* 0x00007400060c7a11 */ /* 0x002fc600078408ff */
[----:B------:R-:W-:-:S04]  /*160a0*/  IMAD R2, R3, c[0x0][0x1ec], R2 ;  /* 0x00007b0003027a24 */ /* 0x000fc800078e0202 */
[----:B------:R-:W-:-:S05]  /*160b0*/  IMAD.IADD R2, R2, 0x1, R7 ;  /* 0x0000000102027824 */ /* 0x000fca00078e0207 */
[----:B------:R-:W-:-:S05]  /*160c0*/  LEA.HI.X R13, R6, c[0x0][0x1d4], R2, 0x1, P2 ;  /* 0x00007500060d7a11 */ /* 0x000fca00010f0c02 */
[----:B------:R1:W-:Y:S04]  /*160d0*/  @!P1 STG.E.128 [R12.64], R24 ;  /* 0x000000180c009986 */ /* 0x0003e8000c101d0c */
[----:B------:R1:W-:Y:S02]  /*160e0*/  @!P0 STG.E.128 [R12.64+0x80], R8 ;  /* 0x000080080c008986 */ /* 0x0003e4000c101d0c */
.L_x_2558:
[----:B------:R-:W-:Y:S05]  /*160f0*/  BSYNC B0 ;  /* 0x0000000000007941 */ /* 0x000fea0003800000 */
.L_x_2557:
[----:B------:R-:W-:-:S04]  /*16100*/  IADD3 R2, R0, 0x30, RZ ;  /* 0x0000003000027810 */ /* 0x000fc80007ffe0ff */
        /* <DEDUP_REMOVED lines=15> */
[----:B-1----:R-:W-:Y:S01]  /*16200*/  STG.E.128 [R2.64+0x80], R36 ;  /* 0x0000802402007986 */ /* 0x002fe2000c101d0c */
[----:B------:R-:W-:Y:S05]  /*16210*/  EXIT ;  /* 0x000000000000794d */ /* 0x000fea0003800000 */
.L_x_2559:
        /* <DEDUP_REMOVED lines=14> */
.L_x_8233:


//--------------------- .text._ZN5flash24flash_fwd_splitkv_kernelI23Flash_fwd_kernel_traitsILi128ELi64ELi128ELi4ELb0ELb0EN7cutlass6half_tE19Flash_kernel_traitsILi128ELi64ELi128ELi4ES3_EELb1ELb0ELb0ELb0ELb1ELb0ELb0ELb1EEEvNS_16Flash_fwd_paramsE --------------------------
	.section	.text._ZN5flash24flash_fwd_splitkv_kernelI23Flash_fwd_kernel_traitsILi128ELi64ELi128ELi4ELb0ELb0EN7cutlass6half_tE19Flash_kernel_traitsILi128ELi64ELi128ELi4ES3_EELb1ELb0ELb0ELb0ELb1ELb0ELb0ELb1EEEvNS_16Flash_fwd_paramsE,"ax",@progbits
	.sectioninfo	@"SHI_REGISTERS=246"
	.align	128
        .global         _ZN5flash24flash_fwd_splitkv_kernelI23Flash_fwd_kernel_traitsILi128ELi64ELi128ELi4ELb0ELb0EN7cutlass6half_tE19Flash_kernel_traitsILi128ELi64ELi128ELi4ES3_EELb1ELb0ELb0ELb0ELb1ELb0ELb0ELb1EEEvNS_16Flash_fwd_paramsE
        .type           _ZN5flash24flash_fwd_splitkv_kernelI23Flash_fwd_kernel_traitsILi128ELi64ELi128ELi4ELb0ELb0EN7cutlass6half_tE19Flash_kernel_traitsILi128ELi64ELi128ELi4ES3_EELb1ELb0ELb0ELb0ELb1ELb0ELb0ELb1EEEvNS_16Flash_fwd_paramsE,@function
        .size           _ZN5flash24flash_fwd_splitkv_kernelI23Flash_fwd_kernel_traitsILi128ELi64ELi128ELi4ELb0ELb0EN7cutlass6half_tE19Flash_kernel_traitsILi128ELi64ELi128ELi4ES3_EELb1ELb0ELb0ELb0ELb1ELb0ELb0ELb1EEEvNS_16Flash_fwd_paramsE,(.L_x_8234 - _ZN5flash24flash_fwd_splitkv_kernelI23Flash_fwd_kernel_traitsILi128ELi64ELi128ELi4ELb0ELb0EN7cutlass6half_tE19Flash_kernel_traitsILi128ELi64ELi128ELi4ES3_EELb1ELb0ELb0ELb0ELb1ELb0ELb0ELb1EEEvNS_16Flash_fwd_paramsE)
        .other          _ZN5flash24flash_fwd_splitkv_kernelI23Flash_fwd_kernel_traitsILi128ELi64ELi128ELi4ELb0ELb0EN7cutlass6half_tE19Flash_kernel_traitsILi128ELi64ELi128ELi4ES3_EELb1ELb0ELb0ELb0ELb1ELb0ELb0ELb1EEEvNS_16Flash_fwd_paramsE,@"STO_CUDA_ENTRY STV_DEFAULT"
_ZN5flash24flash_fwd_splitkv_kernelI23Flash_fwd_kernel_traitsILi128ELi64ELi128ELi4ELb0ELb0EN7cutlass6half_tE19Flash_kernel_traitsILi128ELi64ELi128ELi4ES3_EELb1ELb0ELb0ELb0ELb1ELb0ELb0ELb1EEEvNS_16Flash_fwd_paramsE:
.text._ZN5flash24flash_fwd_splitkv_kernelI23Flash_fwd_kernel_traitsILi128ELi64ELi128ELi4ELb0ELb0EN7cutlass6half_tE19Flash_kernel_traitsILi128ELi64ELi128ELi4ES3_EELb1ELb0ELb0ELb0ELb1ELb0ELb0ELb1EEEvNS_16Flash_fwd_paramsE:
[----:B------:R-:W-:Y:S02]  /*0000*/  MOV R1, c[0x0][0x28] ;  /* 0x00000a0000017a02 */ /* 0x000fe40000000f00 */
[----:B------:R-:W1:Y:S01]  /*0010*/  LDC.U8 R2, c[0x0][0x312] ;  /* 0x0000c480ff027b82 */ /* 0x000e620000000000 */
[----:B------:R-:W2:Y:S01]  /*0020*/  S2R R0, SR_CTAID.Y ;  /* 0x0000000000007919 */ /* 0x000ea20000002600 */
[----:B------:R-:W-:Y:S01]  /*0030*/  ISETP.NE.U32.AND P0, PT, RZ, c[0x0][0x240], PT ;  /* 0x00009000ff007a0c */ /* 0x000fe20003f05070 */
[----:B------:R-:W-:Y:S01]  /*0040*/  IMAD.MOV.U32 R7, RZ, RZ, 0x4 ;  /* 0x00000004ff077424 */ /* 0x000fe200078e00ff */
[----:B------:R-:W-:Y:S01]  /*0050*/  ISETP.NE.U32.AND P2, PT, RZ, c[0x0][0x250], PT ;  /* 0x00009400ff007a0c */ /* 0x000fe20003f45070 */
[----:B------:R-:W-:Y:S01]  /*0060*/  IMAD.MOV.U32 R224, RZ, RZ, -0x1 ;  /* 0xffffffffffe07424 */ /* 0x000fe200078e00ff */
[----:B------:R-:W-:Y:S01]  /*0070*/  ISETP.NE.AND.EX P0, PT, RZ, c[0x0][0x244], PT, P0 ;  /* 0x00009100ff007a0c */ /* 0x000fe20003f05300 */
[----:B------:R-:W-:Y:S01]  /*0080*/  ULDC.64 UR6, c[0x0][0x118] ;  /* 0x0000460000067ab9 */ /* 0x000fe20000000a00 */
[----:B------:R-:W-:Y:S01]  /*0090*/  ISETP.NE.AND.EX P4, PT, RZ, c[0x0][0x254], PT, P2 ;  /* 0x00009500ff007a0c */ /* 0x000fe20003f85320 */
[----:B------:R-:W-:Y:S01]  /*00a0*/  IMAD.MOV.U32 R8, RZ, RZ, RZ ;  /* 0x000000ffff087224 */ /* 0x000fe200078e00ff */
[----:B------:R-:W-:-:S02]  /*00b0*/  ISETP.EQ.U32.AND P3, PT, RZ, c[0x0][0x248], PT ;  /* 0x00009200ff007a0c */ /* 0x000fc40003f62070 */
[----:B-1----:R-:W-:Y:S01]  /*00c0*/  ISETP.NE.AND P1, PT, R2, RZ, PT ;  /* 0x000000ff0200720c */ /* 0x002fe20003f25270 */
[----:B--2---:R-:W-:-:S03]  /*00d0*/  IMAD.WIDE R2, R0, R7, c[0x0][0x240] ;  /* 0x0000900000027625 */ /* 0x004fc600078e0207 */
[----:B------:R-:W-:Y:S01]  /*00e0*/  ISETP.EQ.OR.EX P2, PT, RZ, c[0x0][0x24c], !P1, P3 ;  /* 0x00009300ff007a0c */ /* 0x000fe20004f42730 */
[CC--:B------:R-:W-:Y:S02]  /*00f0*/  IMAD.WIDE R194, R0.reuse, R7.reuse, c[0x0][0x250] ;  /* 0x0000940000c27625 */ /* 0x0c0fe400078e0207 */
[----:B------:R-:W2:Y:S04]  /*0100*/  @P0 LDG.E R224, [R2.64] ;  /* 0x0000000602e00981 */ /* 0x000ea8000c1e1900 */
[----:B------:R-:W2:Y:S01]  /*0110*/  @P0 LDG.E R223, [R2.64+0x4] ;  /* 0x0000040602df0981 */ /* 0x000ea2000c1e1900 */
[----:B------:R-:W-:Y:S02]  /*0120*/  IMAD.MOV.U32 R19, RZ, RZ, -0x1 ;  /* 0xffffffffff137424 */ /* 0x000fe400078e00ff */
[----:B------:R-:W-:Y:S01]  /*0130*/  IMAD.WIDE R12, R0, R7, c[0x0][0x248] ;  /* 0x00009200000c7625 */ /* 0x000fe200078e0207 */
[----:B------:R1:W5:Y:S04]  /*0140*/  @P4 LDG.E R8, [R194.64] ;  /* 0x00000006c2084981 */ /* 0x000368000c1e1900 */
[----:B------:R1:W5:Y:S01]  /*0150*/  @!P2 LDG.E R19, [R12.64] ;  /* 0x000000060c13a981 */ /* 0x000362000c1e1900 */
[----:B------:R-:W-:-:S02]  /*0160*/  ISETP.NE.U32.AND P2, PT, RZ, c[0x0][0x248], PT ;  /* 0x00009200ff007a0c */ /* 0x000fc40003f45070 */
[----:B------:R-:W-:Y:S01]  /*0170*/  MOV R11, R0 ;  /* 0x00000000000b7202 */ /* 0x000fe20000000f00 */
[----:B------:R-:W3:Y:S01]  /*0180*/  S2R R23, SR_CTAID.X ;  /* 0x0000000000177919 */ /* 0x000ee20000002500 */
[----:B------:R-:W-:Y:S02]  /*0190*/  ISETP.NE.AND.EX P2, PT, RZ, c[0x0][0x24c], PT, P2 ;  /* 0x00009300ff007a0c */ /* 0x000fe40003f45320 */
[--C-:B------:R-:W-:Y:S01]  /*01a0*/  SHF.R.S32.HI R6, RZ, 0x1f, R11.reuse ;  /* 0x0000001fff067819 */ /* 0x100fe2000001140b */
[----:B------:R-:W4:Y:S01]  /*01b0*/  S2R R180, SR_CTAID.Z ;  /* 0x0000000000b47919 */ /* 0x000f220000002700 */
[----:B------:R-:W-:Y:S02]  /*01c0*/  IMAD.MOV.U32 R5, RZ, RZ, R11 ;  /* 0x000000ffff057224 */ /* 0x000fe400078e000b */
[----:B--2---:R-:W-:Y:S01]  /*01d0*/  @P0 IMAD.IADD R223, R223, 0x1, -R224 ;  /* 0x00000001dfdf0824 */ /* 0x004fe200078e0ae0 */
[----:B------:R-:W-:-:S06]  /*01e0*/  @!P0 MOV R223, c[0x0][0x214] ;  /* 0x0000850000df8a02 */ /* 0x000fcc0000000f00 */
[----:B------:R-:W-:Y:S05]  /*01f0*/  @!P2 BRA `(.L_x_2560) ;  /* 0x000000400000a947 */ /* 0x000fea0003800000 */
[----:B-1-34-:R-:W2:Y:S02]  /*0200*/  @P1 LDG.E R2, [R12.64+0x4] ;  /* 0x000004060c021981 */ /* 0x01aea4000c1e1900 */
[----:B--2--5:R-:W-:-:S06]  /*0210*/  @P1 IADD3 R69, R2, -R19, RZ ;  /* 0x8000001302451210 */ /* 0x024fcc0007ffe0ff */
[----:B------:R1:W5:Y:S01]  /*0220*/  @!P1 LDG.E R69, [R12.64] ;  /* 0x000000060c459981 */ /* 0x000362000c1e1900 */
[----:B------:R-:W-:Y:S05]  /*0230*/  BRA `(.L_x_2561) ;  /* 0x0000001000007947 */ /* 0x000fea0003800000 */
.L_x_2560:
[----:B-1-34-:R-:W-:Y:S02]  /*0240*/  MOV R69, c[0x0][0x218] ;  /* 0x0000860000457a02 */ /* 0x01afe40000000f00 */
.L_x_2561:
[----:B------:R-:W-:-:S04]  /*0250*/  ISETP.NE.U32.AND P0, PT, RZ, c[0x0][0x258], PT ;  /* 0x00009600ff007a0c */ /* 0x000fc80003f05070 */
[----:B------:R-:W-:-:S13]  /*0260*/  ISETP.NE.AND.EX P1, PT, RZ, c[0x0][0x25c], PT, P0 ;  /* 0x00009700ff007a0c */ /* 0x000fda0003f25300 */
[----:B-1----:R-:W-:-:S05]  /*0270*/  @P1 IMAD.WIDE R12, R0, R7, c[0x0][0x258] ;  /* 0x00009600000c1625 */ /* 0x002fca00078e0207 */
[----:B------:R-:W2:Y:S01]  /*0280*/  @P1 LDG.E R3, [R12.64] ;  /* 0x000000060c031981 */ /* 0x000ea2000c1e1900 */
[----:B------:R-:W-:Y:S01]  /*0290*/  @!P1 ISETP.NE.U32.AND P0, PT, RZ, c[0x0][0x268], PT ;  /* 0x00009a00ff009a0c */ /* 0x000fe20003f05070 */
[----:B------:R-:W-:Y:S02]  /*02a0*/  IMAD.SHL.U32 R62, R23, 0x40, RZ ;  /* 0x00000040173e7824 */ /* 0x000fe400078e00ff */
[--C-:B-----5:R-:W-:Y:S01]  /*02b0*/  IMAD.IADD R69, R69, 0x1, -R8.reuse ;  /* 0x0000000145457824 */ /* 0x120fe200078e0a08 */
[----:B------:R-:W-:Y:S02]  /*02c0*/  @!P1 ISETP.NE.AND.EX P2, PT, RZ, c[0x0][0x26c], PT, P0 ;  /* 0x00009b00ff009a0c */ /* 0x000fe40003f45300 */
[----:B------:R-:W-:Y:S02]  /*02d0*/  ISETP.GT.AND P0, PT, R223, R62, PT ;  /* 0x0000003edf00720c */ /* 0x000fe40003f04270 */
[----:B------:R-:W-:Y:S01]  /*02e0*/  @!P1 SEL R2, RZ, c[0x0][0x21c], !P2 ;  /* 0x00008700ff029a07 */ /* 0x000fe20005000000 */
[----:B--2---:R-:W-:-:S04]  /*02f0*/  @P1 IMAD.IADD R64, R3, 0x1, -R8 ;  /* 0x0000000103401824 */ /* 0x004fc800078e0a08 */
[----:B------:R-:W-:-:S06]  /*0300*/  @!P1 IMAD.IADD R64, R69, 0x1, R2 ;  /* 0x0000000145409824 */ /* 0x000fcc00078e0202 */
        /* <DEDUP_REMOVED lines=30> */
[----:B------:R-:W-:Y:S01]  /*04f0*/  @!P0 IMAD R6, R6, c[0x0][0x1e0], RZ ;  /* 0x0000780006068a24 */ /* 0x000fe200078e02ff */
[----:B------:R-:W-:Y:S01]  /*0500*/  SHF.L.U32 R4, R4, 0x3, RZ ;  /* 0x0000000304047819 */ /* 0x000fe200000006ff */
[----:B------:R-:W-:Y:S01]  /*0510*/  @!P0 IMAD.WIDE.U32 R12, R11, c[0x0][0x1e0], RZ ;  /* 0x000078000b0c8a25 */ /* 0x000fe200078e00ff */
[----:B------:R-:W-:Y:S02]  /*0520*/  SHF.R.S32.HI R0, RZ, 0x1f, R180 ;  /* 0x0000001fff007819 */ /* 0x000fe400000114b4 */
[----:B------:R-:W-:Y:S01]  /*0530*/  SHF.R.S32.HI R5, RZ, 0x1f, R4 ;  /* 0x0000001fff057819 */ /* 0x000fe20000011404 */
[----:B------:R-:W-:Y:S01]  /*0540*/  @P0 IMAD.WIDE.U32 R8, R224, c[0x0][0x1e8], RZ ;  /* 0x00007a00e0080a25 */ /* 0x000fe200078e00ff */
[----:B------:R-:W-:-:S03]  /*0550*/  @!P0 MOV R8, R12 ;  /* 0x0000000c00088202 */ /* 0x000fc60000000f00 */
[----:B------:R-:W-:Y:S02]  /*0560*/  @!P0 IMAD R6, R11, c[0x0][0x1e4], R6 ;  /* 0x000079000b068a24 */ /* 0x000fe400078e0206 */
[----:B------:R-:W-:-:S04]  /*0570*/  IMAD.WIDE.U32 R4, R62, c[0x0][0x1e8], R4 ;  /* 0x00007a003e047a25 */ /* 0x000fc800078e0004 */
[----:B------:R-:W-:Y:S02]  /*0580*/  @P0 IMAD R224, R224, c[0x0][0x1ec], R9 ;  /* 0x00007b00e0e00a24 */ /* 0x000fe400078e0209 */
[----:B------:R-:W-:Y:S01]  /*0590*/  @!P0 IMAD.IADD R224, R13, 0x1, R6 ;  /* 0x000000010de08824 */ /* 0x000fe200078e0206 */
[----:B------:R-:W-:Y:S01]  /*05a0*/  IADD3 R8, P0, R8, R4, RZ ;  /* 0x0000000408087210 */ /* 0x000fe20007f1e0ff */
[----:B------:R-:W-:Y:S01]  /*05b0*/  IMAD R3, R62, c[0x0][0x1ec], R3 ;  /* 0x00007b003e037a24 */ /* 0x000fe200078e0203 */
[----:B------:R-:W-:Y:S01]  /*05c0*/  SHF.R.S32.HI R4, RZ, 0x1f, R2 ;  /* 0x0000001fff047819 */ /* 0x000fe20000011402 */
[----:B------:R-:W-:-:S03]  /*05d0*/  IMAD R7, R0, c[0x0][0x1f0], RZ ;  /* 0x00007c0000077a24 */ /* 0x000fc600078e02ff */
[----:B------:R-:W-:Y:S01]  /*05e0*/  IADD3.X R9, R224, R5, R3, P0, !PT ;  /* 0x00000005e0097210 */ /* 0x000fe200007fe403 */
[----:B------:R-:W-:Y:S01]  /*05f0*/  IMAD R3, R11, c[0x0][0x1c0], R180 ;  /* 0x000070000b037a24 */ /* 0x000fe200078e02b4 */
[----:B------:R-:W-:Y:S01]  /*0600*/  ISETP.GE.AND P0, PT, R2, R223, PT ;  /* 0x000000df0200720c */ /* 0x000fe20003f06270 */
[C---:B------:R-:W-:Y:S02]  /*0610*/  IMAD R7, R180.reuse, c[0x0][0x1f4], R7 ;  /* 0x00007d00b4077a24 */ /* 0x040fe400078e0207 */
[----:B------:R-:W-:-:S04]  /*0620*/  IMAD.WIDE.U32 R180, R180, c[0x0][0x1f0], R8 ;  /* 0x00007c00b4b47a25 */ /* 0x000fc800078e0008 */
[----:B------:R-:W-:Y:S02]  /*0630*/  IMAD R3, R3, c[0x0][0x214], R62 ;  /* 0x0000850003037a24 */ /* 0x000fe400078e023e */
        /* <DEDUP_REMOVED lines=11> */
.L_x_2564:
[----:B------:R-:W-:Y:S05]  /*06f0*/  BSYNC B0 ;  /* 0x0000000000007941 */ /* 0x000fea0003800000 */
.L_x_2563:
        /* <DEDUP_REMOVED lines=16> */
.L_x_2566:
[----:B------:R-:W-:Y:S05]  /*0800*/  BSYNC B0 ;  /* 0x0000000000007941 */ /* 0x000fea0003800000 */
.L_x_2565:
        /* <DEDUP_REMOVED lines=16> */
.L_x_2568:
[----:B------:R-:W-:Y:S05]  /*0910*/  BSYNC B0 ;  /* 0x0000000000007941 */ /* 0x000fea0003800000 */
.L_x_2567:
        /* <DEDUP_REMOVED lines=15> */
.L_x_2570:
[----:B------:R-:W-:Y:S05]  /*0a10*/  BSYNC B0 ;  /* 0x0000000000007941 */ /* 0x000fea0003800000 */
.L_x_2569:
[----:B------:R-:W-:-:S04]  /*0a20*/  LOP3.LUT P4, RZ, R59, 0x7, RZ, 0xc0, !PT ;  /* 0x000000073bff7812 */ /* 0x000fc8000788c0ff */
[-C--:B------:R-:W-:Y:S02]  /*0a30*/  ISETP.GE.OR P0, PT, R6, R223.reuse, P4 ;  /* 0x000000df0600720c */ /* 0x080fe40002706670 */
[-C--:B------:R-:W-:Y:S02]  /*0a40*/  ISETP.GE.OR P2, PT, R2, R223.reuse, P4 ;  /* 0x000000df0200720c */ /* 0x080fe40002746670 */
[C---:B------:R-:W-:Y:S02]  /*0a50*/  IADD3 R2, P3, R3.reuse, R2, RZ ;  /* 0x0000000203027210 */ /* 0x040fe40007f7e0ff */
[----:B------:R-:W-:Y:S02]  /*0a60*/  ISETP.GE.OR P1, PT, R8, R223, P4 ;  /* 0x000000df0800720c */ /* 0x000fe40002726670 */
[----:B------:R-:W-:Y:S02]  /*0a70*/  LEA.HI.X.SX32 R3, R3, R4, 0x1, P3 ;  /* 0x0000000403037211 */ /* 0x000fe400018f0eff */
[----:B------:R-:W-:-:S03]  /*0a80*/  LEA R4, P3, R2, c[0x0][0x200], 0x2 ;  /* 0x0000800002047a11 */ /* 0x000fc600078610ff */
[----:B------:R-:W-:Y:S01]  /*0a90*/  @!P0 IMAD.MOV.U32 R0, RZ, RZ, 0x7f800000 ;  /* 0x7f800000ff008424 */ /* 0x000fe200078e00ff */
[----:B------:R-:W-:Y:S01]  /*0aa0*/  LEA.HI.X R5, R2, c[0x0][0x204], R3, 0x2, P3 ;  /* 0x0000810002057a11 */ /* 0x000fe200018f1403 */
[----:B------:R-:W-:-:S04]  /*0ab0*/  @!P2 IMAD.MOV.U32 R3, RZ, RZ, 0x7f800000 ;  /* 0x7f800000ff03a424 */ /* 0x000fc800078e00ff */
[----:B------:R2:W-:Y:S01]  /*0ac0*/  @!P0 STG.E [R4.64+0x80], R0 ;  /* 0x0000800004008986 */ /* 0x0005e2000c101906 */
[----:B------:R-:W-:Y:S01]  /*0ad0*/  ISETP.GE.OR P0, PT, R10, R223, P4 ;  /* 0x000000df0a00720c */ /* 0x000fe20002706670 */
[----:B------:R-:W-:Y:S02]  /*0ae0*/  @!P1 IMAD.MOV.U32 R2, RZ, RZ, 0x7f800000 ;  /* 0x7f800000ff029424 */ /* 0x000fe400078e00ff */
[----:B------:R2:W-:Y:S04]  /*0af0*/  @!P2 STG.E [R4.64], R3 ;  /* 0x000000030400a986 */ /* 0x0005e8000c101906 */
[----:B------:R2:W-:Y:S06]  /*0b00*/  @!P1 STG.E [R4.64+0x40], R2 ;  /* 0x0000400204009986 */ /* 0x0005ec000c101906 */
[----:B------:R-:W-:Y:S05]  /*0b10*/  @P0 EXIT ;  /* 0x000000000000094d */ /* 0x000fea0003800000 */
[----:B--2---:R-:W-:-:S05]  /*0b20*/  MOV R3, 0x7f800000 ;  /* 0x7f80000000037802 */ /* 0x004fca0000000f00 */
[----:B------:R-:W-:Y:S01]  /*0b30*/  STG.E [R4.64+0xc0], R3 ;  /* 0x0000c00304007986 */ /* 0x000fe2000c101906 */
[----:B------:R-:W-:Y:S05]  /*0b40*/  EXIT ;  /* 0x000000000000794d */ /* 0x000fea0003800000 */
.L_x_2562:
[----:B-1----:R-:W-:-:S04]  /*0b50*/  ISETP.NE.U32.AND P0, PT, RZ, c[0x0][0x2b8], PT ;  /* 0x0000ae00ff007a0c */ /* 0x002fc80003f05070 */
[----:B------:R-:W-:-:S13]  /*0b60*/  ISETP.NE.AND.EX P0, PT, RZ, c[0x0][0x2bc], PT, P0 ;  /* 0x0000af00ff007a0c */ /* 0x000fda0003f05300 */
[----:B------:R-:W-:-:S05]  /*0b70*/  @P0 IMAD.WIDE R12, R0, R7, c[0x0][0x2b8] ;  /* 0x0000ae00000c0625 */ /* 0x000fca00078e0207 */
[----:B------:R1:W5:Y:S01]  /*0b80*/  @P0 LDG.E R11, [R12.64] ;  /* 0x000000060c0b0981 */ /* 0x000362000c1e1900 */
[----:B------:R-:W-:Y:S01]  /*0b90*/  ISETP.NE.U32.AND P0, PT, RZ, c[0x0][0x2c0], PT ;  /* 0x0000b000ff007a0c */ /* 0x000fe20003f05070 */
[----:B------:R-:W-:Y:S01]  /*0ba0*/  CS2R R228, SRZ ;  /* 0x0000000000e47805 */ /* 0x000fe2000001ff00 */
[----:B------:R-:W-:Y:S02]  /*0bb0*/  PLOP3.LUT P2, PT, PT, PT, PT, 0x8, 0x0 ;  /* 0x000000000000781c */ /* 0x000fe40003f4e170 */
[----:B------:R-:W-:Y:S02]  /*0bc0*/  ISETP.NE.AND.EX P1, PT, RZ, c[0x0][0x2c4], PT, P0 ;  /* 0x0000b100ff007a0c */ /* 0x000fe40003f25300 */
[----:B------:R-:W-:-:S11]  /*0bd0*/  LOP3.LUT R225, R225, 0xfffffffb, RZ, 0xc0, !PT ;  /* 0xfffffffbe1e17812 */ /* 0x000fd600078ec0ff */
[----:B------:R-:W-:Y:S02]  /*0be0*/  @P1 IMAD R0, R6, c[0x0][0x2c8], RZ ;  /* 0x0000b20006001a24 */ /* 0x000fe400078e02ff */
[----:B------:R-:W-:-:S04]  /*0bf0*/  @P1 IMAD.WIDE.U32 R2, R5, c[0x0][0x2c8], RZ ;  /* 0x0000b20005021a25 */ /* 0x000fc800078e00ff */
[----:B------:R-:W-:Y:S01]  /*0c00*/  @P1 IMAD R0, R5, c[0x0][0x2cc], R0 ;  /* 0x0000b30005001a24 */ /* 0x000fe200078e0200 */
[----:B------:R-:W-:-:S03]  /*0c10*/  @P1 LEA R228, P0, R2, c[0x0][0x2c0], 0x2 ;  /* 0x0000b00002e41a11 */ /* 0x000fc600078010ff */
[----:B------:R-:W-:-:S05]  /*0c20*/  @P1 IMAD.IADD R0, R3, 0x1, R0 ;  /* 0x0000000103001824 */ /* 0x000fca00078e0200 */
[----:B------:R-:W-:-:S04]  /*0c30*/  @P1 SHF.L.U64.HI R0, R2, 0x2, R0 ;  /* 0x0000000202001819 */ /* 0x000fc80000010200 */
[----:B------:R-:W-:Y:S02]  /*0c40*/  @P1 IADD3.X R229, R0, c[0x0][0x2c4], RZ, P0, !PT ;  /* 0x0000b10000e51a10 */ /* 0x000fe400007fe4ff */
[----:B------:R-:W-:-:S04]  /*0c50*/  @P1 ISETP.NE.U32.AND P0, PT, R228, RZ, PT ;  /* 0x000000ffe400120c */ /* 0x000fc80003f05070 */
[----:B------:R-:W-:-:S13]  /*0c60*/  @P1 ISETP.NE.AND.EX P2, PT, R229, RZ, PT, P0 ;  /* 0x000000ffe500120c */ /* 0x000fda0003f45300 */
[----:B------:R-:W-:Y:S01]  /*0c70*/  @P2 LOP3.LUT R225, R225, 0x4, RZ, 0xfc, !PT ;  /* 0x00000004e1e12812 */ /* 0x000fe200078efcff */
[----:B------:R-:W-:Y:S05]  /*0c80*/  @!P2 BRA `(.L_x_2571) ;  /* 0x000004a00000a947 */ /* 0x000fea0003800000 */
[----:B-1----:R-:W-:Y:S02]  /*0c90*/  IABS R2, c[0x0][0x2d0] ;  /* 0x0000b40000027a13 */ /* 0x002fe40000000000 */
[----:B------:R-:W-:Y:S02]  /*0ca0*/  LEA R9, R57, 0xffffff80, 0x7 ;  /* 0xffffff8039097811 */ /* 0x000fe400078e38ff */
[----:B------:R-:W1:Y:S08]  /*0cb0*/  I2F.RP R4, R2 ;  /* 0x0000000200047306 */ /* 0x000e700000209400 */
[----:B-1----:R-:W1:Y:S02]  /*0cc0*/  MUFU.RCP R10, R4 ;  /* 0x00000004000a7308 */ /* 0x002e640000001000 */
[----:B-1----:R-:W-:-:S06]  /*0cd0*/  IADD3 R10, R10, 0xffffffe, RZ ;  /* 0x0ffffffe0a0a7810 */ /* 0x002fcc0007ffe0ff */
[----:B-----5:R-:W1:Y:S02]  /*0ce0*/  F2I.FTZ.U32.TRUNC.NTZ R11, R10 ;  /* 0x0000000a000b7305 */ /* 0x020e64000021f000 */
        /* <DEDUP_REMOVED lines=37> */
[----:B------:R-:W-:Y:S01]  /*0f40*/  ISETP.GE.U32.AND P1, PT, R4, R3, PT ;  /* 0x000000030400720c */ /* 0x000fe20003f26070 */
[----:B------:R-:W-:Y:S01]  /*0f50*/  IMAD.MOV R4, RZ, RZ, -R11 ;  /* 0x000000ffff047224 */ /* 0x000fe200078e0a0b */
[----:B------:R-:W-:-:S03]  /*0f60*/  LOP3.LUT R3, R180, c[0x0][0x1c8], RZ, 0x3c, !PT ;  /* 0x00007200b4037a12 */ /* 0x000fc600078e3cff */
[----:B------:R-:W-:Y:S01]  /*0f70*/  IMAD R13, R4, c[0x0][0x2d0], R9 ;  /* 0x0000b400040d7a24 */ /* 0x000fe200078e0209 */
[----:B------:R-:W-:-:S04]  /*0f80*/  ISETP.GE.AND P0, PT, R3, RZ, PT ;  /* 0x000000ff0300720c */ /* 0x000fc80003f06270 */
[----:B------:R-:W-:-:S03]  /*0f90*/  SHF.R.S32.HI R3, RZ, 0x1f, R13 ;  /* 0x0000001fff037819 */ /* 0x000fc6000001140d */
[----:B------:R-:W-:Y:S02]  /*0fa0*/  @P1 IADD3 R0, R0, 0x1, RZ ;  /* 0x0000000100001810 */ /* 0x000fe40007ffe0ff */
[----:B------:R-:W-:Y:S01]  /*0fb0*/  ISETP.NE.AND P1, PT, RZ, c[0x0][0x1c8], PT ;  /* 0x00007200ff007a0c */ /* 0x000fe20003f25270 */
[----:B------:R-:W-:-:S03]  /*0fc0*/  IMAD R8, R3, c[0x0][0x198], RZ ;  /* 0x0000660003087a24 */ /* 0x000fc600078e02ff */
[----:B------:R-:W-:Y:S01]  /*0fd0*/  @!P0 IADD3 R0, -R0, RZ, RZ ;  /* 0x000000ff00008210 */ /* 0x000fe20007ffe1ff */
[----:B------:R-:W-:-:S08]  /*0fe0*/  IMAD R8, R13, c[0x0][0x19c], R8 ;  /* 0x000067000d087a24 */ /* 0x000fd000078e0208 */
[----:B------:R-:W-:Y:S02]  /*0ff0*/  @!P1 LOP3.LUT R0, RZ, c[0x0][0x1c8], RZ, 0x33, !PT ;  /* 0x00007200ff009a12 */ /* 0x000fe400078e33ff */
[----:B--2---:R-:W-:Y:S01]  /*1000*/  SHF.R.S32.HI R19, RZ, 0x1f, R2 ;  /* 0x0000001fff137819 */ /* 0x004fe20000011402 */
[----:B------:R-:W-:-:S04]  /*1010*/  IMAD.WIDE.U32 R14, R2, c[0x0][0x180], RZ ;  /* 0x00006000020e7a25 */ /* 0x000fc800078e00ff */
[C---:B------:R-:W-:Y:S02]  /*1020*/  IMAD R11, R19.reuse, c[0x0][0x180], RZ ;  /* 0x00006000130b7a24 */ /* 0x040fe400078e02ff */
[----:B------:R-:W-:Y:S02]  /*1030*/  IMAD R19, R19, c[0x0][0x188], RZ ;  /* 0x0000620013137a24 */ /* 0x000fe400078e02ff */
[C---:B------:R-:W-:Y:S02]  /*1040*/  IMAD R4, R2.reuse, c[0x0][0x184], R11 ;  /* 0x0000610002047a24 */ /* 0x040fe400078e020b */
[----:B------:R-:W-:-:S04]  /*1050*/  IMAD.WIDE.U32 R16, R2, c[0x0][0x188], RZ ;  /* 0x0000620002107a25 */ /* 0x000fc800078e00ff */
[----:B------:R-:W-:Y:S01]  /*1060*/  IMAD.IADD R15, R15, 0x1, R4 ;  /* 0x000000010f0f7824 */ /* 0x000fe200078e0204 */
[----:B------:R-:W-:Y:S01]  /*1070*/  SHF.R.S32.HI R4, RZ, 0x1f, R0 ;  /* 0x0000001fff047819 */ /* 0x000fe20000011400 */
[----:B------:R-:W-:Y:S01]  /*1080*/  IMAD R19, R2, c[0x0][0x18c], R19 ;  /* 0x0000630002137a24 */ /* 0x000fe200078e0213 */
[----:B------:R-:W-:Y:S01]  /*1090*/  MOV R2, R16 ;  /* 0x0000001000027202 */ /* 0x000fe20000000f00 */
[----:B------:R-:W-:-:S04]  /*10a0*/  IMAD.WIDE.U32 R10, R13, c[0x0][0x198], R14 ;  /* 0x000066000d0a7a25 */ /* 0x000fc800078e000e */
[----:B------:R-:W-:Y:S01]  /*10b0*/  IMAD.MOV.U32 R14, RZ, RZ, R10 ;  /* 0x000000ffff0e7224 */ /* 0x000fe200078e000a */
[----:B------:R-:W-:Y:S01]  /*10c0*/  IADD3 R15, R11, R8, RZ ;  /* 0x000000080b0f7210 */ /* 0x000fe20007ffe0ff */
[----:B------:R-:W-:Y:S02]  /*10d0*/  IMAD R11, R4, c[0x0][0x1b0], RZ ;  /* 0x00006c00040b7a24 */ /* 0x000fe400078e02ff */
[----:B------:R-:W-:Y:S02]  /*10e0*/  IMAD.IADD R19, R17, 0x1, R19 ;  /* 0x0000000111137824 */ /* 0x000fe400078e0213 */
[C---:B------:R-:W-:Y:S02]  /*10f0*/  IMAD R11, R0.reuse, c[0x0][0x1b4], R11 ;  /* 0x00006d00000b7a24 */ /* 0x040fe400078e020b */
[----:B------:R-:W-:-:S05]  /*1100*/  IMAD.WIDE.U32 R178, R0, c[0x0][0x1b0], R14 ;  /* 0x00006c0000b27a25 */ /* 0x000fca00078e000e */
[----:B------:R-:W-:Y:S01]  /*1110*/  IADD3 R15, R179, R11, RZ ;  /* 0x0000000bb30f7210 */ /* 0x000fe20007ffe0ff */
[----:B------:R-:W-:Y:S05]  /*1120*/  BRA `(.L_x_2572) ;  /* 0x0000045000007947 */ /* 0x000fea0003800000 */
.L_x_2571:
        /* <DEDUP_REMOVED lines=16> */
.L_x_2573:
[----:B------:R-:W-:Y:S02]  /*1230*/  IABS R3, c[0x0][0x1c8] ;  /* 0x0000720000037a13 */ /* 0x000fe40000000000 */
[----:B------:R-:W-:Y:S02]  /*1240*/  @P0 IADD3 R19, R8, R19, RZ ;  /* 0x0000001308130210 */ /* 0x000fe40007ffe0ff */
[----:B------:R-:W1:Y:S08]  /*1250*/  I2F.RP R9, R3 ;  /* 0x0000000300097306 */ /* 0x000e700000209400 */
[----:B-1----:R-:W1:Y:S02]  /*1260*/  MUFU.RCP R14, R9 ;  /* 0x00000009000e7308 */ /* 0x002e640000001000 */
[----:B-1----:R-:W-:-:S02]  /*1270*/  IADD3 R14, R14, 0xffffffe, RZ ;  /* 0x0ffffffe0e0e7810 */ /* 0x002fc40007ffe0ff */
[----:B------:R-:W-:-:S04]  /*1280*/  LEA R9, R57, 0xffffff80, 0x7 ;  /* 0xffffff8039097811 */ /* 0x000fc800078e38ff */
        /* <DEDUP_REMOVED lines=8> */
[----:B------:R-:W-:Y:S02]  /*1310*/  IMAD.MOV R2, RZ, RZ, -R0 ;  /* 0x000000ffff027224 */ /* 0x000fe400078e0a00 */
[----:B------:R-:W-:-:S04]  /*1320*/  IMAD.WIDE.U32 R14, R9, c[0x0][0x198], R12 ;  /* 0x00006600090e7a25 */ /* 0x000fc800078e000c */
[----:B------:R-:W-:Y:S01]  /*1330*/  IMAD R2, R3, R2, R4 ;  /* 0x0000000203027224 */ /* 0x000fe200078e0204 */
[----:B------:R-:W-:Y:S01]  /*1340*/  MOV R178, R14 ;  /* 0x0000000e00b27202 */ /* 0x000fe20000000f00 */
[----:B------:R-:W-:-:S03]  /*1350*/  @P0 IMAD.WIDE.U32 R12, R19, c[0x0][0x1a0], RZ ;  /* 0x00006800130c0a25 */ /* 0x000fc600078e00ff */
[----:B------:R-:W-:Y:S01]  /*1360*/  ISETP.GT.U32.AND P1, PT, R3, R2, PT ;  /* 0x000000020300720c */ /* 0x000fe20003f24070 */
[----:B------:R-:W-:Y:S02]  /*1370*/  @P0 IMAD R19, R19, c[0x0][0x1a4], R13 ;  /* 0x0000690013130a24 */ /* 0x000fe400078e020d */
[----:B------:R-:W-:-:S10]  /*1380*/  IMAD.MOV.U32 R13, RZ, RZ, R9 ;  /* 0x000000ffff0d7224 */ /* 0x000fd400078e0009 */
        /* <DEDUP_REMOVED lines=12> */
[----:B------:R-:W-:Y:S02]  /*1450*/  IMAD.IADD R179, R15, 0x1, R2 ;  /* 0x000000010fb37824 */ /* 0x000fe400078e0202 */
[----:B------:R-:W-:Y:S01]  /*1460*/  @P0 IMAD.MOV.U32 R2, RZ, RZ, R12 ;  /* 0x000000ffff020224 */ /* 0x000fe200078e000c */
[----:B------:R-:W-:Y:S01]  /*1470*/  SHF.R.S32.HI R4, RZ, 0x1f, R0 ;  /* 0x0000001fff047819 */ /* 0x000fe20000011400 */
[----:B------:R-:W-:-:S04]  /*1480*/  IMAD.WIDE.U32 R178, R0, c[0x0][0x1b0], R178 ;  /* 0x00006c0000b27a25 */ /* 0x000fc800078e00b2 */
[----:B------:R-:W-:-:S04]  /*1490*/  IMAD R15, R4, c[0x0][0x1b0], RZ ;  /* 0x00006c00040f7a24 */ /* 0x000fc800078e02ff */
[----:B------:R-:W-:-:S05]  /*14a0*/  IMAD R15, R0, c[0x0][0x1b4], R15 ;  /* 0x00006d00000f7a24 */ /* 0x000fca00078e020f */
        /* <DEDUP_REMOVED lines=13> */
.L_x_2572:
[----:B------:R1:W5:Y:S01]  /*1580*/  @P4 LDG.E R128, [R194.64] ;  /* 0x00000006c2804981 */ /* 0x000362000c1e1900 */
[----:B------:R-:W-:Y:S01]  /*1590*/  SHF.R.S32.HI R60, RZ, 0x1f, R59 ;  /* 0x0000001fff3c7819 */ /* 0x000fe2000001143b */
[----:B------:R-:W-:Y:S01]  /*15a0*/  IMAD.MOV.U32 R17, RZ, RZ, 0x2 ;  /* 0x00000002ff117424 */ /* 0x000fe200078e00ff */
[----:B------:R-:W-:Y:S01]  /*15b0*/  ISETP.NE.AND P0, PT, R224, -0x1, PT ;  /* 0xffffffffe000780c */ /* 0x000fe20003f05270 */
[----:B------:R-:W-:Y:S01]  /*15c0*/  IMAD.MOV.U32 R170, RZ, RZ, c[0x0][0x230] ;  /* 0x00008c00ffaa7624 */ /* 0x000fe200078e00ff */
[-C--:B------:R-:W-:Y:S01]  /*15d0*/  LEA.HI R10, R60, R59.reuse, RZ, 0x3 ;  /* 0x0000003b3c0a7211 */ /* 0x080fe200078f18ff */
[----:B------:R-:W-:Y:S01]  /*15e0*/  IMAD.MOV.U32 R24, RZ, RZ, RZ ;  /* 0x000000ffff187224 */ /* 0x000fe200078e00ff */
[----:B------:R-:W-:Y:S01]  /*15f0*/  MOV R25, c[0x0][0x230] ;  /* 0x00008c0000197a02 */ /* 0x000fe20000000f00 */
[----:B------:R-:W-:Y:S01]  /*1600*/  IMAD.MOV.U32 R45, RZ, RZ, 0x10 ;  /* 0x00000010ff2d7424 */ /* 0x000fe200078e00ff */
[----:B------:R-:W-:Y:S01]  /*1610*/  SHF.R.S32.HI R226, RZ, 0x3, R10 ;  /* 0x00000003ffe27819 */ /* 0x000fe2000001140a */
[----:B------:R-:W-:Y:S01]  /*1620*/  IMAD.MOV.U32 R192, RZ, RZ, c[0x0][0x198] ;  /* 0x00006600ffc07624 */ /* 0x000fe200078e00ff */
[----:B------:R-:W-:Y:S01]  /*1630*/  LOP3.LUT R10, R10, 0xfffffff8, RZ, 0xc0, !PT ;  /* 0xfffffff80a0a7812 */ /* 0x000fe200078ec0ff */
[----:B------:R-:W-:Y:S01]  /*1640*/  IMAD.HI.U32 R170, R17, R170, R24 ;  /* 0x000000aa11aa7227 */ /* 0x000fe200078e0018 */
[----:B------:R-:W-:-:S02]  /*1650*/  LEA.HI R173, R60, R59, RZ, 0x4 ;  /* 0x0000003b3cad7211 */ /* 0x000fc400078f20ff */
[----:B------:R-:W-:Y:S01]  /*1660*/  SHF.R.S32.HI R70, RZ, 0x1f, R69 ;  /* 0x0000001fff467819 */ /* 0x000fe20000011445 */
[----:B------:R-:W-:Y:S01]  /*1670*/  IMAD.SHL.U32 R25, R226, 0x40, RZ ;  /* 0x00000040e2197824 */ /* 0x000fe200078e00ff */
[----:B------:R-:W-:Y:S01]  /*1680*/  LOP3.LUT R172, R173, 0xfffffff0, RZ, 0xc0, !PT ;  /* 0xfffffff0adac7812 */ /* 0x000fe200078ec0ff */
[----:B------:R-:W-:Y:S01]  /*1690*/  IMAD.IADD R63, R59, 0x1, -R10 ;  /* 0x000000013b3f7824 */ /* 0x000fe200078e0a0a */
[----:B------:R-:W-:Y:S01]  /*16a0*/  SHF.R.S32.HI R227, RZ, 0x1f, R226 ;  /* 0x0000001fffe37819 */ /* 0x000fe200000114e2 */
[----:B------:R-:W-:Y:S01]  /*16b0*/  @!P0 IMAD R8, R6, c[0x0][0x178], RZ ;  /* 0x00005e0006088a24 */ /* 0x000fe200078e02ff */
[----:B------:R-:W-:Y:S01]  /*16c0*/  LOP3.LUT R25, R25, 0x1c0, RZ, 0xc0, !PT ;  /* 0x000001c019197812 */ /* 0x000fe200078ec0ff */
[----:B------:R-:W-:Y:S01]  /*16d0*/  @P0 IMAD.WIDE.U32 R20, R224, c[0x0][0x190], RZ ;  /* 0x00006400e0140a25 */ /* 0x000fe200078e00ff */
[----:B------:R-:W-:Y:S02]  /*16e0*/  SHF.L.U32 R16, R63, 0x3, RZ ;  /* 0x000000033f107819 */ /* 0x000fe400000006ff */
[----:B------:R-:W-:Y:S01]  /*16f0*/  SHF.R.U32.HI R174, RZ, 0x3, R25 ;  /* 0x00000003ffae7819 */ /* 0x000fe20000011619 */
[----:B------:R-:W-:Y:S01]  /*1700*/  IMAD.IADD R172, R59, 0x1, -R172 ;  /* 0x000000013bac7824 */ /* 0x000fe200078e0aac */
[----:B------:R-:W-:Y:S01]  /*1710*/  LOP3.LUT R17, R25, 0x38, R16, 0xf8, !PT ;  /* 0x0000003819117812 */ /* 0x000fe200078ef810 */
[----:B------:R-:W-:Y:S01]  /*1720*/  @!P0 IMAD.WIDE.U32 R26, R5, c[0x0][0x178], RZ ;  /* 0x00005e00051a8a25 */ /* 0x000fe200078e00ff */
[----:B------:R-:W-:-:S02]  /*1730*/  LEA.HI R70, R70, R69, RZ, 0x7 ;  /* 0x0000004546467211 */ /* 0x000fc400078f38ff */
[----:B------:R-:W-:Y:S01]  /*1740*/  LOP3.LUT R174, R17, R174, RZ, 0x3c, !PT ;  /* 0x000000ae11ae7212 */ /* 0x000fe200078e3cff */
[----:B------:R-:W-:Y:S01]  /*1750*/  @!P0 IMAD R8, R5, c[0x0][0x17c], R8 ;  /* 0x00005f0005088a24 */ /* 0x000fe200078e0208 */
[----:B------:R-:W-:Y:S01]  /*1760*/  SHF.R.S32.HI R65, RZ, 0x1f, R172 ;  /* 0x0000001fff417819 */ /* 0x000fe200000114ac */
[----:B-----5:R-:W-:Y:S01]  /*1770*/  @P0 IMAD R11, R224, c[0x0][0x194], R21 ;  /* 0x00006500e00b0a24 */ /* 0x020fe200078e0215 */
[----:B------:R-:W-:Y:S01]  /*1780*/  SHF.R.S32.HI R17, RZ, 0x1f, R16 ;  /* 0x0000001fff117819 */ /* 0x000fe20000011410 */
[----:B------:R-:W-:Y:S01]  /*1790*/  @!P0 IMAD.IADD R11, R27, 0x1, R8 ;  /* 0x000000011b0b8824 */ /* 0x000fe200078e0208 */
[----:B------:R-:W-:Y:S01]  /*17a0*/  LEA.HI R21, R60, R59, RZ, 0x6 ;  /* 0x0000003b3c157211 */ /* 0x000fe200078f30ff */
[----:B------:R-:W-:Y:S01]  /*17b0*/  @!P0 IMAD.MOV.U32 R20, RZ, RZ, R26 ;  /* 0x000000ffff148224 */ /* 0x000fe200078e001a */
[----:B------:R-:W-:Y:S01]  /*17c0*/  IADD3 R18, P0, R16, R2, RZ ;  /* 0x0000000210127210 */ /* 0x000fe20007f1e0ff */
[----:B------:R-:W-:Y:S01]  /*17d0*/  IMAD.WIDE R22, R23, 0x40, R226 ;  /* 0x0000004017167825 */ /* 0x000fe200078e02e2 */
[----:B------:R-:W-:-:S02]  /*17e0*/  LEA.HI R65, R65, R172, RZ, 0x3 ;  /* 0x000000ac41417211 */ /* 0x000fc400078f18ff */
[----:B------:R-:W-:Y:S01]  /*17f0*/  IADD3 R20, P1, R16, R20, RZ ;  /* 0x0000001410147210 */ /* 0x000fe20007f3e0ff */
[----:B------:R-:W-:Y:S01]  /*1800*/  IMAD.X R19, R17, 0x1, R19, P0 ;  /* 0x0000000111137824 */ /* 0x000fe200000e0613 */
[----:B------:R-:W-:Y:S01]  /*1810*/  IADD3 R176, P0, R226, R13, RZ ;  /* 0x0000000de2b07210 */ /* 0x000fe20007f1e0ff */
[----:B------:R-:W-:Y:S01]  /*1820*/  IMAD.SHL.U32 R21, R21, 0x8, RZ ;  /* 0x0000000815157824 */ /* 0x000fe200078e00ff */
[----:B------:R-:W-:Y:S01]  /*1830*/  LOP3.LUT R13, R65, 0xfffffff8, RZ, 0xc0, !PT ;  /* 0xfffffff8410d7812 */ /* 0x000fe200078ec0ff */
[----:B------:R-:W-:Y:S01]  /*1840*/  IMAD R2, R23, c[0x0][0x190], RZ ;  /* 0x0000640017027a24 */ /* 0x000fe200078e02ff */
[----:B------:R-:W-:Y:S01]  /*1850*/  SHF.R.S32.HI R70, RZ, 0x7, R70 ;  /* 0x00000007ff467819 */ /* 0x000fe20000011446 */
[----:B------:R-:W-:Y:S01]  /*1860*/  IMAD.X R3, R227, 0x1, R3, P0 ;  /* 0x00000001e3037824 */ /* 0x000fe200000e0603 */
[----:B------:R-:W-:Y:S01]  /*1870*/  LOP3.LUT R174, R174, 0xfffffe00, R21, 0xf8, !PT ;  /* 0xfffffe00aeae7812 */ /* 0x000fe200078ef815 */
[----:B------:R-:W-:Y:S01]  /*1880*/  IMAD.IADD R172, R172, 0x1, -R13 ;  /* 0x00000001acac7824 */ /* 0x000fe200078e0a0d */
[----:B------:R-:W-:Y:S01]  /*1890*/  IADD3 R178, P0, R16, R178, RZ ;  /* 0x000000b210b27210 */ /* 0x000fe20007f1e0ff */
[----:B------:R-:W-:Y:S01]  /*18a0*/  IMAD.WIDE.U32 R18, R0, c[0x0][0x1b8], R18 ;  /* 0x00006e0000127a25 */ /* 0x000fe200078e0012 */
[----:B------:R-:W-:-:S02]  /*18b0*/  IADD3.X R21, R17, R11, RZ, P1, !PT ;  /* 0x0000000b11157210 */ /* 0x000fc40000ffe4ff */
[----:B------:R-:W-:Y:S01]  /*18c0*/  IMNMX R70, RZ, R70, !PT ;  /* 0x00000046ff467217 */ /* 0x000fe20007800200 */
[----:B------:R-:W-:Y:S01]  /*18d0*/  IMAD R11, R4, c[0x0][0x1b8], RZ ;  /* 0x00006e00040b7a24 */ /* 0x000fe200078e02ff */
[----:B------:R-:W-:Y:S01]  /*18e0*/  R2P PR, R172, 0x6 ;  /* 0x00000006ac007804 */ /* 0x000fe20000000000 */
[----:B------:R-:W-:Y:S01]  /*18f0*/  IMAD.X R179, R17, 0x1, R15, P0 ;  /* 0x0000000111b37824 */ /* 0x000fe200000e060f */
[----:B------:R-:W-:Y:S01]  /*1900*/  ISETP.GT.AND P0, PT, R57, R70, PT ;  /* 0x000000463900720c */ /* 0x000fe20003f04270 */
[----:B------:R-:W-:Y:S01]  /*1910*/  IMAD R11, R0, c[0x0][0x1bc], R11 ;  /* 0x00006f00000b7a24 */ /* 0x000fe200078e020b */
[----:B------:R-:W-:Y:S01]  /*1920*/  SHF.R.S32.HI R8, RZ, 0x1f, R180 ;  /* 0x0000001fff087819 */ /* 0x000fe200000114b4 */
[C---:B------:R-:W-:Y:S01]  /*1930*/  IMAD R2, R22.reuse, c[0x0][0x194], R2 ;  /* 0x0000650016027a24 */ /* 0x040fe200078e0202 */
[----:B------:R-:W-:Y:S01]  /*1940*/  SHF.R.S32.HI R171, RZ, 0x1, R170 ;  /* 0x00000001ffab7819 */ /* 0x000fe200000114aa */
[----:B------:R-:W-:Y:S01]  /*1950*/  IMAD.WIDE.U32 R20, R22, c[0x0][0x190], R20 ;  /* 0x0000640016147a25 */ /* 0x000fe200078e0014 */
[----:B------:R-:W-:-:S02]  /*1960*/  SHF.L.U32 R167, R63, 0x2, RZ ;  /* 0x000000023fa77819 */ /* 0x000fc400000006ff */
[----:B------:R-:W-:Y:S01]  /*1970*/  IADD3 R19, R19, R11, RZ ;  /* 0x0000000b13137210 */ /* 0x000fe20007ffe0ff */
[----:B------:R-:W-:Y:S01]  /*1980*/  IMAD R3, R3, c[0x0][0x1a0], RZ ;  /* 0x0000680003037a24 */ /* 0x000fe200078e02ff */
[----:B------:R-:W-:Y:S01]  /*1990*/  LEA.HI R60, R60, R59, RZ, 0x5 ;  /* 0x0000003b3c3c7211 */ /* 0x000fe200078f28ff */
[----:B------:R-:W-:Y:S01]  /*19a0*/  IMAD R175, R8, c[0x0][0x1a8], RZ ;  /* 0x00006a0008af7a24 */ /* 0x000fe200078e02ff */
[----:B------:R-:W-:Y:S01]  /*19b0*/  SHF.L.U64.HI R130, R192, R7, c[0x0][0x19c] ;  /* 0x00006700c0827619 */ /* 0x000fe20000010207 */
[----:B------:R-:W-:Y:S01]  /*19c0*/  IMAD R168, R226, R171, R167 ;  /* 0x000000abe2a87224 */ /* 0x000fe200078e02a7 */
[----:B------:R-:W-:Y:S01]  /*19d0*/  LOP3.LUT R8, R60, 0xffffffe0, RZ, 0xc0, !PT ;  /* 0xffffffe03c087812 */ /* 0x000fe200078ec0ff */
[----:B------:R-:W-:Y:S01]  /*19e0*/  IMAD.IADD R21, R21, 0x1, R2 ;  /* 0x0000000115157824 */ /* 0x000fe200078e0202 */
[----:B------:R-:W-:Y:S01]  /*19f0*/  SHF.L.U32 R131, R192, 0x4, RZ ;  /* 0x00000004c0837819 */ /* 0x000fe200000006ff */
[----:B------:R-:W-:Y:S01]  /*1a00*/  IMAD R13, R227, c[0x0][0x198], RZ ;  /* 0x00006600e30d7a24 */ /* 0x000fe200078e02ff */
[----:B------:R-:W-:Y:S01]  /*1a10*/  SHF.R.S32.HI R60, RZ, 0x5, R60 ;  /* 0x00000005ff3c7819 */ /* 0x000fe2000001143c */
[----:B------:R-:W-:Y:S01]  /*1a20*/  IMAD R11, R176, c[0x0][0x1a4], R3 ;  /* 0x00006900b00b7a24 */ /* 0x000fe200078e0203 */
[----:B------:R-:W-:Y:S01]  /*1a30*/  MOV R3, 0x20 ;  /* 0x0000002000037802 */ /* 0x000fe20000000f00 */
[----:B------:R-:W-:Y:S01]  /*1a40*/  IMAD R175, R180, c[0x0][0x1ac], R175 ;  /* 0x00006b00b4af7a24 */ /* 0x000fe200078e02af */
[----:B------:R-:W-:Y:S01]  /*1a50*/  SHF.L.U32 R169, R171, 0x4, RZ ;  /* 0x00000004aba97819 */ /* 0x000fe200000006ff */
[----:B------:R-:W-:Y:S01]  /*1a60*/  IMAD.WIDE.U32 R176, R176, c[0x0][0x1a0], R18 ;  /* 0x00006800b0b07a25 */ /* 0x000fe200078e0012 */
[----:B------:R-:W-:-:S02]  /*1a70*/  SHF.R.S32.HI R149, RZ, 0x1f, R168 ;  /* 0x0000001fff957819 */ /* 0x000fc400000114a8 */
[----:B------:R-:W-:Y:S01]  /*1a80*/  SEL R45, R45, 0xfffffff0, !P1 ;  /* 0xfffffff02d2d7807 */ /* 0x000fe20004800000 */
[----:B------:R-:W-:Y:S01]  /*1a90*/  IMAD.MOV.U32 R2, RZ, RZ, c[0x0][0x1a0] ;  /* 0x00006800ff027624 */ /* 0x000fe200078e00ff */
[----:B------:R-:W-:Y:S01]  /*1aa0*/  SEL R43, R3, 0xffffffe0, !P2 ;  /* 0xffffffe0032b7807 */ /* 0x000fe20005000000 */
[----:B------:R-:W-:Y:S01]  /*1ab0*/  IMAD.IADD R167, R167, 0x1, R168 ;  /* 0x00000001a7a77824 */ /* 0x000fe200078e02a8 */
[----:B------:R-:W-:Y:S01]  /*1ac0*/  IADD3 R56, R177, R11, RZ ;  /* 0x0000000bb1387210 */ /* 0x000fe20007ffe0ff */
[----:B------:R-:W-:Y:S01]  /*1ad0*/  IMAD.WIDE.U32 R180, R180, c[0x0][0x1a8], R20 ;  /* 0x00006a00b4b47a25 */ /* 0x000fe200078e0014 */
[----:B------:R-:W-:Y:S02]  /*1ae0*/  SHF.L.U64.HI R132, R2, R7, c[0x0][0x1a4] ;  /* 0x0000690002847619 */ /* 0x000fe40000010207 */
[----:B------:R-:W-:Y:S01]  /*1af0*/  SHF.R.S32.HI R148, RZ, 0x1f, R167 ;  /* 0x0000001fff947819 */ /* 0x000fe200000114a7 */
[C---:B------:R-:W-:Y:S02]  /*1b00*/  IMAD R13, R226.reuse, c[0x0][0x19c], R13 ;  /* 0x00006700e20d7a24 */ /* 0x040fe400078e020d */
[----:B------:R-:W-:-:S04]  /*1b10*/  IMAD.WIDE.U32 R178, R226, c[0x0][0x198], R178 ;  /* 0x00006600e2b27a25 */ /* 0x000fc800078e00b2 */
[----:B------:R-:W-:Y:S02]  /*1b20*/  IMAD.SHL.U32 R133, R2, 0x10, RZ ;  /* 0x0000001002857824 */ /* 0x000fe400078e00ff */
[----:B------:R-:W-:Y:S02]  /*1b30*/  IMAD.IADD R61, R59, 0x1, -R8 ;  /* 0x000000013b3d7824 */ /* 0x000fe400078e0a08 */
[----:B------:R-:W-:Y:S02]  /*1b40*/  IMAD.IADD R58, R179, 0x1, R13 ;  /* 0x00000001b33a7824 */ /* 0x000fe400078e020d */
[----:B------:R-:W-:Y:S02]  /*1b50*/  IMAD.IADD R175, R181, 0x1, R175 ;  /* 0x00000001b5af7824 */ /* 0x000fe400078e02af */
[----:B------:R-:W-:Y:S01]  /*1b60*/  @!P4 IMAD.MOV.U32 R128, RZ, RZ, RZ ;  /* 0x000000ffff80c224 */ /* 0x000fe200078e00ff */
[----:B------:R-:W-:Y:S05]  /*1b70*/  @!P0 BRA `(.L_x_2574) ;  /* 0x0000bb9000008947 */ /* 0x000fea0003800000 */
[C---:B-1----:R-:W-:Y:S01]  /*1b80*/  IMAD R8, R6.reuse, c[0x0][0x280], RZ ;  /* 0x0000a00006087a24 */ /* 0x042fe200078e02ff */
[----:B------:R-:W-:Y:S01]  /*1b90*/  SHF.R.S32.HI R10, RZ, 0x1f, R69 ;  /* 0x0000001fff0a7819 */ /* 0x000fe20000011445 */
[----:B------:R-:W-:Y:S01]  /*1ba0*/  IMAD R6, R6, c[0x0][0x278], RZ ;  /* 0x00009e0006067a24 */ /* 0x000fe200078e02ff */
[----:B------:R-:W-:Y:S01]  /*1bb0*/  IADD3 R80, P3, P2, R131, 0x40, R131 ;  /* 0x0000004083507810 */ /* 0x000fe20007a7e083 */
[----:B------:R-:W-:Y:S01]  /*1bc0*/  IMAD.WIDE.U32 R14, R5, c[0x0][0x280], R16 ;  /* 0x0000a000050e7a25 */ /* 0x000fe200078e0010 */
[----:B------:R-:W-:Y:S01]  /*1bd0*/  IADD3 R160, R169, 0x40, RZ ;  /* 0x00000040a9a07810 */ /* 0x000fe20007ffe0ff */
[----:B------:R-:W-:Y:S01]  /*1be0*/  UMOV UR12, 0x40 ;  /* 0x00000040000c7882 */ /* 0x000fe20000000000 */
[----:B------:R-:W-:Y:S01]  /*1bf0*/  IADD3.X R79, R130, RZ, R130, P3, P2 ;  /* 0x000000ff824f7210 */ /* 0x000fe20001fe4482 */
[----:B------:R-:W-:Y:S01]  /*1c00*/  IMAD.WIDE.U32 R12, R5, c[0x0][0x278], R16 ;  /* 0x00009e00050c7a25 */ /* 0x000fe200078e0010 */
[----:B------:R-:W-:Y:S01]  /*1c10*/  IADD3 R84, P4, R131, R80, RZ ;  /* 0x0000005083547210 */ /* 0x000fe20007f9e0ff */
[----:B------:R-:W-:Y:S01]  /*1c20*/  ULDC.64 UR4, c[0x0][0x1a0] ;  /* 0x0000680000047ab9 */ /* 0x000fe20000000a00 */
[----:B------:R-:W-:Y:S01]  /*1c30*/  SHF.L.U32 R159, R171, 0x6, RZ ;  /* 0x00000006ab9f7819 */ /* 0x000fe200000006ff */
[C---:B------:R-:W-:Y:S01]  /*1c40*/  IMAD R8, R5.reuse, c[0x0][0x284], R8 ;  /* 0x0000a10005087a24 */ /* 0x040fe200078e0208 */
[----:B------:R-:W-:Y:S01]  /*1c50*/  UIMAD UR16, UR12, UR5, URZ ;  /* 0x000000050c1072a4 */ /* 0x000fe2000f8e023f */
[----:B------:R-:W-:Y:S01]  /*1c60*/  IMAD R6, R5, c[0x0][0x27c], R6 ;  /* 0x00009f0005067a24 */ /* 0x000fe200078e0206 */
[--C-:B------:R-:W-:Y:S01]  /*1c70*/  SHF.R.S32.HI R5, RZ, 0x1f, R9.reuse ;  /* 0x0000001fff057819 */ /* 0x100fe20000011409 */
[----:B------:R-:W-:Y:S01]  /*1c80*/  IMAD.IADD R128, R128, 0x1, R9 ;  /* 0x0000000180807824 */ /* 0x000fe200078e0209 */
[----:B------:R-:W-:Y:S01]  /*1c90*/  IADD3 R9, P1, P0, R9, R226, -R69 ;  /* 0x000000e209097210 */ /* 0x000fe2000783e845 */
[----:B------:R-:W-:Y:S01]  /*1ca0*/  IMAD.IADD R15, R15, 0x1, R8 ;  /* 0x000000010f0f7824 */ /* 0x000fe200078e0208 */
[----:B------:R-:W-:Y:S01]  /*1cb0*/  UMOV UR11, 0x60 ;  /* 0x00000060000b7882 */ /* 0x000fe20000000000 */
[----:B------:R-:W-:Y:S01]  /*1cc0*/  IMAD.IADD R13, R13, 0x1, R6 ;  /* 0x000000010d0d7824 */ /* 0x000fe200078e0206 */
[----:B------:R-:W-:Y:S01]  /*1cd0*/  IADD3.X R10, R5, R227, ~R10, P1, P0 ;  /* 0x000000e3050a7210 */ /* 0x000fe20000fe0c0a */
[----:B------:R-:W-:Y:S01]  /*1ce0*/  IMAD R8, R3, c[0x0][0x1a4], RZ ;  /* 0x0000690003087a24 */ /* 0x000fe200078e02ff */
[----:B------:R-:W-:Y:S01]  /*1cf0*/  UMOV UR10, 0xa0 ;  /* 0x000000a0000a7882 */ /* 0x000fe20000000000 */
[----:B------:R-:W-:Y:S01]  /*1d00*/  IMAD.WIDE.U32 R108, R2, 0x20, RZ ;  /* 0x00000020026c7825 */ /* 0x000fe200078e00ff */
[----:B------:R-:W-:Y:S01]  /*1d10*/  UMOV UR9, 0xc0 ;  /* 0x000000c000097882 */ /* 0x000fe20000000000 */
[----:B------:R-:W-:Y:S01]  /*1d20*/  IADD3 R68, R226, 0x10, RZ ;  /* 0x00000010e2447810 */ /* 0x000fe20007ffe0ff */
[----:B------:R-:W-:Y:S01]  /*1d30*/  UMOV UR8, 0xe0 ;  /* 0x000000e000087882 */ /* 0x000fe20000000000 */
[C---:B------:R-:W-:Y:S01]  /*1d40*/  IMAD R6, R10.reuse, c[0x0][0x290], RZ ;  /* 0x0000a4000a067a24 */ /* 0x040fe200078e02ff */
[----:B------:R-:W-:Y:S01]  /*1d50*/  UIMAD UR15, UR11, UR5, URZ ;  /* 0x000000050b0f72a4 */ /* 0x000fe2000f8e023f */
[----:B------:R-:W-:Y:S01]  /*1d60*/  IMAD R10, R10, c[0x0][0x288], RZ ;  /* 0x0000a2000a0a7a24 */ /* 0x000fe200078e02ff */
[----:B------:R-:W-:Y:S01]  /*1d70*/  UIMAD UR14, UR10, UR5, URZ ;  /* 0x000000050a0e72a4 */ /* 0x000fe2000f8e023f */
[----:B------:R-:W-:Y:S01]  /*1d80*/  IMAD.IADD R8, R109, 0x1, R8 ;  /* 0x000000016d087824 */ /* 0x000fe200078e0208 */
[----:B------:R-:W-:Y:S01]  /*1d90*/  UIMAD UR13, UR9, UR5, URZ ;  /* 0x00000005090d72a4 */ /* 0x000fe2000f8e023f */
[C---:B------:R-:W-:Y:S01]  /*1da0*/  IMAD R5, R9.reuse, c[0x0][0x28c], R10 ;  /* 0x0000a30009057a24 */ /* 0x040fe200078e020a */
[----:B------:R-:W-:Y:S01]  /*1db0*/  UIMAD UR17, UR8, UR5, URZ ;  /* 0x00000005081172a4 */ /* 0x000fe2000f8e023f */
[C---:B------:R-:W-:Y:S01]  /*1dc0*/  IMAD R6, R9.reuse, c[0x0][0x294], R6 ;  /* 0x0000a50009067a24 */ /* 0x040fe200078e0206 */
[----:B------:R-:W-:Y:S01]  /*1dd0*/  UIMAD.WIDE.U32 UR22, UR11, UR4, URZ ;  /* 0x000000040b1672a5 */ /* 0x000fe2000f8e003f */
[C---:B------:R-:W-:Y:S01]  /*1de0*/  IMAD.WIDE.U32 R14, R9.reuse, c[0x0][0x290], R14 ;  /* 0x0000a400090e7a25 */ /* 0x040fe200078e000e */
[----:B------:R-:W-:Y:S01]  /*1df0*/  ULDC UR5, c[0x0][0x294] ;  /* 0x0000a50000057ab9 */ /* 0x000fe20000000800 */
[C---:B------:R-:W-:Y:S01]  /*1e00*/  IADD3 R67, R226.reuse, 0x20, RZ ;  /* 0x00000020e2437810 */ /* 0x040fe20007ffe0ff */
[----:B------:R-:W-:Y:S01]  /*1e10*/  UIMAD.WIDE.U32 UR20, UR10, UR4, URZ ;  /* 0x000000040a1472a5 */ /* 0x000fe2000f8e003f */
[----:B------:R-:W-:Y:S01]  /*1e20*/  IMAD.WIDE.U32 R10, R9, c[0x0][0x288], R12 ;  /* 0x0000a200090a7a25 */ /* 0x000fe200078e000c */
[----:B------:R-:W-:Y:S01]  /*1e30*/  UIMAD.WIDE.U32 UR18, UR9, UR4, URZ ;  /* 0x00000004091272a5 */ /* 0x000fe2000f8e003f */
[----:B------:R-:W-:Y:S01]  /*1e40*/  IADD3 R66, R226, 0x30, RZ ;  /* 0x00000030e2427810 */ /* 0x000fe20007ffe0ff */
[----:B------:R-:W-:Y:S01]  /*1e50*/  UIMAD UR11, UR11, UR5, URZ ;  /* 0x000000050b0b72a4 */ /* 0x000fe2000f8e023f */
[C---:B------:R-:W-:Y:S01]  /*1e60*/  IMAD.SHL.U32 R109, R108.reuse, 0x2, RZ ;  /* 0x000000026c6d7824 */ /* 0x040fe200078e00ff */
[----:B------:R-:W-:Y:S01]  /*1e70*/  SHF.L.U64.HI R108, R108, 0x1, R8 ;  /* 0x000000016c6c7819 */ /* 0x000fe20000010208 */
[----:B------:R-:W-:Y:S01]  /*1e80*/  IMAD.IADD R9, R15, 0x1, R6 ;  /* 0x000000010f097824 */ /* 0x000fe200078e0206 */
[----:B------:R-:W-:Y:S01]  /*1e90*/  UIMAD UR10, UR10, UR5, URZ ;  /* 0x000000050a0a72a4 */ /* 0x000fe2000f8e023f */
[----:B------:R-:W-:Y:S01]  /*1ea0*/  IMAD.IADD R11, R11, 0x1, R5 ;  /* 0x000000010b0b7824 */ /* 0x000fe200078e0205 */
[----:B------:R-:W-:Y:S01]  /*1eb0*/  UIMAD UR9, UR9, UR5, URZ ;  /* 0x00000005090972a4 */ /* 0x000fe2000f8e023f */
[----:B------:R-:W-:Y:S01]  /*1ec0*/  IMAD.MOV.U32 R8, RZ, RZ, R14 ;  /* 0x000000ffff087224 */ /* 0x000fe200078e000e */
[----:B------:R-:W-:Y:S01]  /*1ed0*/  UIMAD UR5, UR8, UR5, URZ ;  /* 0x00000005080572a4 */ /* 0x000fe2000f8e023f */
[C---:B------:R-:W-:Y:S01]  /*1ee0*/  IMAD R123, R4.reuse, c[0x0][0x2a0], RZ ;  /* 0x0000a800047b7a24 */ /* 0x040fe200078e02ff */
[----:B------:R-:W-:Y:S01]  /*1ef0*/  UIMAD.WIDE.U32 UR24, UR8, UR4, URZ ;  /* 0x00000004081872a5 */ /* 0x000fe2000f8e003f */
[----:B------:R-:W-:Y:S01]  /*1f00*/  IMAD R125, R4, c[0x0][0x298], RZ ;  /* 0x0000a600047d7a24 */ /* 0x000fe200078e02ff */
[----:B------:R-:W-:Y:S01]  /*1f10*/  IADD3 R166, R226, 0x40, RZ ;  /* 0x00000040e2a67810 */ /* 0x000fe20007ffe0ff */
[----:B------:R-:W-:Y:S01]  /*1f20*/  IMAD R123, R0, c[0x0][0x2a4], R123 ;  /* 0x0000a900007b7a24 */ /* 0x000fe200078e027b */
[----:B------:R-:W-:Y:S01]  /*1f30*/  IADD3 R165, R226, 0x50, RZ ;  /* 0x00000050e2a57810 */ /* 0x000fe20007ffe0ff */
[----:B------:R-:W-:Y:S01]  /*1f40*/  IMAD R125, R0, c[0x0][0x29c], R125 ;  /* 0x0000a700007d7a24 */ /* 0x000fe200078e027d */
[----:B------:R-:W-:Y:S01]  /*1f50*/  IADD3 R164, R226, 0x60, RZ ;  /* 0x00000060e2a47810 */ /* 0x000fe20007ffe0ff */
[----:B------:R-:W-:Y:S01]  /*1f60*/  IMAD.WIDE.U32 R8, R0, c[0x0][0x2a0], R8 ;  /* 0x0000a80000087a25 */ /* 0x000fe200078e0008 */
[----:B------:R-:W-:Y:S01]  /*1f70*/  IADD3 R162, R226, 0x70, RZ ;  /* 0x00000070e2a27810 */ /* 0x000fe20007ffe0ff */
[----:B------:R-:W-:Y:S01]  /*1f80*/  ULDC UR4, c[0x0][0x230] ;  /* 0x00008c0000047ab9 */ /* 0x000fe20000000800 */
[----:B------:R-:W-:Y:S01]  /*1f90*/  SHF.R.S32.HI R147, RZ, 0x1f, R169 ;  /* 0x0000001fff937819 */ /* 0x000fe200000114a9 */
[----:B------:R-:W-:Y:S01]  /*1fa0*/  IMAD.WIDE.U32 R4, R0, c[0x0][0x298], R10 ;  /* 0x0000a60000047a25 */ /* 0x000fe200078e000a */
[----:B------:R-:W-:Y:S01]  /*1fb0*/  LEA R122, P1, R8, c[0x0][0x270], 0x1 ;  /* 0x00009c00087a7a11 */ /* 0x000fe200078208ff */
[----:B------:R-:W-:Y:S01]  /*1fc0*/  UIADD3 UR15, UR23, UR15, URZ ;  /* 0x0000000f170f7290 */ /* 0x000fe2000fffe03f */
[----:B------:R-:W-:Y:S01]  /*1fd0*/  SHF.R.S32.HI R145, RZ, 0x1f, R160 ;  /* 0x0000001fff917819 */ /* 0x000fe200000114a0 */
[----:B------:R-:W-:Y:S01]  /*1fe0*/  IMAD.IADD R123, R9, 0x1, R123 ;  /* 0x00000001097b7824 */ /* 0x000fe200078e027b */
[----:B------:R-:W-:Y:S01]  /*1ff0*/  LEA R124, P0, R4, c[0x0][0x268], 0x1 ;  /* 0x00009a00047c7a11 */ /* 0x000fe200078008ff */
[----:B------:R-:W-:Y:S01]  /*2000*/  IMAD.IADD R125, R5, 0x1, R125 ;  /* 0x00000001057d7824 */ /* 0x000fe200078e027d */
[----:B------:R-:W-:Y:S01]  /*2010*/  SHF.R.S32.HI R142, RZ, 0x1f, R159 ;  /* 0x0000001fff8e7819 */ /* 0x000fe2000001149f */
[----:B------:R-:W-:Y:S01]  /*2020*/  IMAD R128, R171, R128, RZ ;  /* 0x00000080ab807224 */ /* 0x000fe200078e02ff */
[----:B------:R-:W-:Y:S01]  /*2030*/  LEA.HI.X R123, R8, c[0x0][0x274], R123, 0x1, P1 ;  /* 0x00009d00087b7a11 */ /* 0x000fe200008f0c7b */
[----:B------:R-:W-:Y:S01]  /*2040*/  IMAD.MOV.U32 R86, RZ, RZ, c[0x0][0x288] ;  /* 0x0000a200ff567624 */ /* 0x000fe200078e00ff */
[----:B------:R-:W-:Y:S01]  /*2050*/  LEA.HI.X R125, R4, c[0x0][0x26c], R125, 0x1, P0 ;  /* 0x00009b00047d7a11 */ /* 0x000fe200000f0c7d */
[----:B------:R-:W-:Y:S01]  /*2060*/  IMAD.X R83, R130, 0x1, R79, P4 ;  /* 0x0000000182537824 */ /* 0x000fe200020e064f */
[----:B------:R-:W-:Y:S01]  /*2070*/  SHF.R.S32.HI R129, RZ, 0x1f, R128 ;  /* 0x0000001fff817819 */ /* 0x000fe20000011480 */
[----:B------:R-:W-:Y:S01]  /*2080*/  IMAD.SHL.U32 R73, R86, 0x10, RZ ;  /* 0x0000001056497824 */ /* 0x000fe200078e00ff */
[-C--:B------:R-:W-:Y:S01]  /*2090*/  IADD3 R46, P3, R168, R128.reuse, RZ ;  /* 0x00000080a82e7210 */ /* 0x080fe20007f7e0ff */
[----:B------:R-:W-:Y:S01]  /*20a0*/  IMAD.IADD R158, R169, 0x1, R160 ;  /* 0x00000001a99e7824 */ /* 0x000fe200078e02a0 */
[----:B------:R-:W-:Y:S01]  /*20b0*/  LEA R118, P1, R178, c[0x0][0x168], 0x1 ;  /* 0x00005a00b2767a11 */ /* 0x000fe200078208ff */
[----:B------:R-:W-:Y:S01]  /*20c0*/  IMAD.WIDE.U32 R12, R2, 0x40, RZ ;  /* 0x00000040020c7825 */ /* 0x000fe200078e00ff */
[----:B------:R-:W-:Y:S01]  /*20d0*/  LEA R120, P0, R176, c[0x0][0x170], 0x1 ;  /* 0x00005c00b0787a11 */ /* 0x000fe200078008ff */
[----:B------:R-:W-:Y:S01]  /*20e0*/  UIADD3 UR14, UR21, UR14, URZ ;  /* 0x0000000e150e7290 */ /* 0x000fe2000fffe03f */
[----:B------:R-:W-:Y:S01]  /*20f0*/  IADD3 R128, P2, R167, R128, RZ ;  /* 0x00000080a7807210 */ /* 0x000fe20007f5e0ff */
[--C-:B------:R-:W-:Y:S01]  /*2100*/  IMAD.X R47, R149, 0x1, R129.reuse, P3 ;  /* 0x00000001952f7824 */ /* 0x100fe200018e0681 */
[----:B------:R-:W-:Y:S01]  /*2110*/  LEA.HI.X R119, R178, c[0x0][0x16c], R58, 0x1, P1 ;  /* 0x00005b00b2777a11 */ /* 0x000fe200008f0c3a */
[C---:B------:R-:W-:Y:S01]  /*2120*/  IMAD.IADD R156, R169.reuse, 0x1, R158 ;  /* 0x00000001a99c7824 */ /* 0x040fe200078e029e */
[----:B------:R-:W-:Y:S01]  /*2130*/  LEA.HI.X R121, R176, c[0x0][0x174], R56, 0x1, P0 ;  /* 0x00005d00b0797a11 */ /* 0x000fe200000f0c38 */
[----:B------:R-:W-:Y:S01]  /*2140*/  IMAD.X R129, R148, 0x1, R129, P2 ;  /* 0x0000000194817824 */ /* 0x000fe200010e0681 */
[----:B------:R-:W-:Y:S01]  /*2150*/  SHF.L.U64.HI R72, R86, R7, c[0x0][0x28c] ;  /* 0x0000a30056487619 */ /* 0x000fe20000010207 */
[----:B------:R-:W-:Y:S01]  /*2160*/  IMAD.IADD R154, R169, 0x1, R156 ;  /* 0x00000001a99a7824 */ /* 0x000fe200078e029c */
[----:B------:R-:W-:Y:S01]  /*2170*/  IADD3 R78, P1, P0, R73, 0x40, R73 ;  /* 0x00000040494e7810 */ /* 0x000fe2000783e049 */
[----:B------:R-:W-:Y:S01]  /*2180*/  IMAD.MOV.U32 R182, RZ, RZ, c[0x0][0x290] ;  /* 0x0000a400ffb67624 */ /* 0x000fe200078e00ff */
[----:B------:R-:W-:Y:S01]  /*2190*/  IADD3 R91, P4, R131, R84, RZ ;  /* 0x00000054835b7210 */ /* 0x000fe20007f9e0ff */
[----:B------:R-:W-:Y:S01]  /*21a0*/  IMAD.IADD R152, R169, 0x1, R154 ;  /* 0x00000001a9987824 */ /* 0x000fe200078e029a */
[C---:B------:R-:W-:Y:S01]  /*21b0*/  SHF.L.U64.HI R47, R46.reuse, 0x1, R47 ;  /* 0x000000012e2f7819 */ /* 0x040fe2000001022f */
[----:B------:R-:W-:Y:S01]  /*21c0*/  IMAD.SHL.U32 R46, R46, 0x2, RZ ;  /* 0x000000022e2e7824 */ /* 0x000fe200078e00ff */
[--C-:B------:R-:W-:Y:S01]  /*21d0*/  IADD3.X R77, R72, RZ, R72.reuse, P1, P0 ;  /* 0x000000ff484d7210 */ /* 0x100fe20000fe0448 */
[----:B------:R-:W-:Y:S01]  /*21e0*/  IMAD.X R90, R130, 0x1, R83, P4 ;  /* 0x00000001825a7824 */ /* 0x000fe200020e0653 */
[----:B------:R-:W-:Y:S01]  /*21f0*/  IADD3 R82, P0, R78, R73, RZ ;  /* 0x000000494e527210 */ /* 0x000fe20007f1e0ff */
[----:B------:R-:W-:Y:S01]  /*2200*/  IMAD.MOV.U32 R5, RZ, RZ, 0x5 ;  /* 0x00000005ff057424 */ /* 0x000fe200078e00ff */
[----:B------:R-:W-:Y:S01]  /*2210*/  IADD3 R95, P2, R131, R91, RZ ;  /* 0x0000005b835f7210 */ /* 0x000fe20007f5e0ff */
[----:B------:R-:W-:Y:S01]  /*2220*/  IMAD.MOV.U32 R85, RZ, RZ, 0x6 ;  /* 0x00000006ff557424 */ /* 0x000fe200078e00ff */
[C---:B------:R-:W-:Y:S01]  /*2230*/  SHF.L.U64.HI R129, R128.reuse, 0x1, R129 ;  /* 0x0000000180817819 */ /* 0x040fe20000010281 */
[----:B------:R-:W-:Y:S01]  /*2240*/  IMAD.SHL.U32 R128, R128, 0x2, RZ ;  /* 0x0000000280807824 */ /* 0x000fe200078e00ff */
[C---:B------:R-:W-:Y:S01]  /*2250*/  IADD3 R10, P3, R46.reuse, c[0x0][0x2b0], RZ ;  /* 0x0000ac002e0a7a10 */ /* 0x040fe20007f7e0ff */
[----:B------:R-:W-:Y:S01]  /*2260*/  IMAD.X R81, R77, 0x1, R72, P0 ;  /* 0x000000014d517824 */ /* 0x000fe200000e0648 */
[----:B------:R-:W-:Y:S01]  /*2270*/  IADD3 R46, P0, R46, c[0x0][0x2a8], RZ ;  /* 0x0000aa002e2e7a10 */ /* 0x000fe20007f1e0ff */
[----:B------:R-:W-:Y:S01]  /*2280*/  IMAD.X R94, R130, 0x1, R90, P2 ;  /* 0x00000001825e7824 */ /* 0x000fe200010e065a */
[-C--:B------:R-:W-:Y:S01]  /*2290*/  IADD3 R88, P2, R82, R73.reuse, RZ ;  /* 0x0000004952587210 */ /* 0x080fe20007f5e0ff */
[----:B------:R-:W-:Y:S01]  /*22a0*/  IMAD.IADD R151, R169, 0x1, R152 ;  /* 0x00000001a9977824 */ /* 0x000fe200078e0298 */
[----:B------:R-:W-:Y:S01]  /*22b0*/  IADD3 R126, P1, R128, c[0x0][0x2b0], RZ ;  /* 0x0000ac00807e7a10 */ /* 0x000fe20007f3e0ff */
[----:B------:R-:W-:Y:S01]  /*22c0*/  IMAD.WIDE.U32 R190, R192, 0x20, RZ ;  /* 0x00000020c0be7825 */ /* 0x000fe200078e00ff */
[----:B------:R-:W-:Y:S01]  /*22d0*/  IADD3.X R9, R47, c[0x0][0x2b4], RZ, P3, !PT ;  /* 0x0000ad002f097a10 */ /* 0x000fe20001ffe4ff */
[----:B------:R-:W-:Y:S01]  /*22e0*/  UIADD3 UR13, UR19, UR13, URZ ;  /* 0x0000000d130d7290 */ /* 0x000fe2000fffe03f */
[----:B------:R-:W-:Y:S01]  /*22f0*/  IADD3 R92, P3, R88, R73, RZ ;  /* 0x00000049585c7210 */ /* 0x000fe20007f7e0ff */
[C---:B------:R-:W-:Y:S01]  /*2300*/  IMAD.SHL.U32 R107, R182.reuse, 0x20, RZ ;  /* 0x00000020b66b7824 */ /* 0x040fe200078e00ff */
[----:B------:R-:W-:Y:S01]  /*2310*/  IADD3.X R89, R81, R72, RZ, P2, !PT ;  /* 0x0000004851597210 */ /* 0x000fe200017fe4ff */
[C---:B------:R-:W-:Y:S01]  /*2320*/  IMAD.SHL.U32 R112, R182.reuse, 0x40, RZ ;  /* 0x00000040b6707824 */ /* 0x040fe200078e00ff */
[----:B------:R-:W-:Y:S01]  /*2330*/  IADD3.X R127, R129, c[0x0][0x2b4], RZ, P1, !PT ;  /* 0x0000ad00817f7a10 */ /* 0x000fe20000ffe4ff */
[----:B------:R-:W-:Y:S01]  /*2340*/  IMAD.SHL.U32 R105, R182, 0x10, RZ ;  /* 0x00000010b6697824 */ /* 0x000fe200078e00ff */
[----:B------:R-:W-:Y:S01]  /*2350*/  IADD3 R99, P1, R131, R95, RZ ;  /* 0x0000005f83637210 */ /* 0x000fe20007f3e0ff */
[----:B------:R-:W-:Y:S01]  /*2360*/  IMAD.X R93, R89, 0x1, R72, P3 ;  /* 0x00000001595d7824 */ /* 0x000fe200018e0648 */
[----:B------:R-:W-:Y:S01]  /*2370*/  IADD3 R113, R13, UR16, RZ ;  /* 0x000000100d717c10 */ /* 0x000fe2000fffe0ff */
[----:B------:R-:W-:Y:S01]  /*2380*/  ULDC UR16, c[0x0][0x19c] ;  /* 0x0000670000107ab9 */ /* 0x000fe20000000800 */
[----:B------:R-:W-:Y:S01]  /*2390*/  IADD3 R96, P2, R92, R73, RZ ;  /* 0x000000495c607210 */ /* 0x000fe20007f5e0ff */
[----:B------:R-:W-:Y:S01]  /*23a0*/  UIMAD UR16, UR12, UR16, URZ ;  /* 0x000000100c1072a4 */ /* 0x000fe2000f8e023f */
[C---:B------:R-:W-:Y:S01]  /*23b0*/  SHF.L.U64.HI R104, R182.reuse, R7, c[0x0][0x294] ;  /* 0x0000a500b6687619 */ /* 0x040fe20000010207 */
[C---:B------:R-:W-:Y:S01]  /*23c0*/  IMAD.WIDE.U32 R188, R182.reuse, 0x60, RZ ;  /* 0x00000060b6bc7825 */ /* 0x040fe200078e00ff */
[C---:B------:R-:W-:Y:S01]  /*23d0*/  SHF.L.U64.HI R106, R182.reuse, R5, c[0x0][0x294] ;  /* 0x0000a500b66a7619 */ /* 0x040fe20000010205 */
[----:B------:R-:W-:Y:S01]  /*23e0*/  UIADD3 UR17, UR25, UR17, URZ ;  /* 0x0000001119117290 */ /* 0x000fe2000fffe03f */
[C---:B------:R-:W-:Y:S01]  /*23f0*/  SHF.L.U64.HI R111, R182.reuse, R85, c[0x0][0x294] ;  /* 0x0000a500b66f7619 */ /* 0x040fe20000010255 */
[C---:B------:R-:W-:Y:S01]  /*2400*/  IMAD.WIDE.U32 R186, R182.reuse, 0xa0, RZ ;  /* 0x000000a0b6ba7825 */ /* 0x040fe200078e00ff */
[----:B------:R-:W-:Y:S01]  /*2410*/  IADD3.X R47, R47, c[0x0][0x2ac], RZ, P0, !PT ;  /* 0x0000ab002f2f7a10 */ /* 0x000fe200007fe4ff */
[----:B------:R-:W-:Y:S01]  /*2420*/  ULDC.U8 UR8, c[0x0][0x313] ;  /* 0x0000c4c000087ab9 */ /* 0x000fe20000000000 */
[----:B------:R-:W-:Y:S01]  /*2430*/  IADD3 R103, P0, R131, R99, RZ ;  /* 0x0000006383677210 */ /* 0x000fe20007f1e0ff */
[----:B------:R-:W-:Y:S01]  /*2440*/  IMAD.WIDE.U32 R184, R182, 0xc0, RZ ;  /* 0x000000c0b6b87825 */ /* 0x000fe200078e00ff */
[----:B------:R-:W-:-:S02]  /*2450*/  IADD3 R128, P4, R128, c[0x0][0x2a8], RZ ;  /* 0x0000aa0080807a10 */ /* 0x000fc40007f9e0ff */
[----:B------:R-:W-:Y:S01]  /*2460*/  SHF.L.U64.HI R113, R12, 0x1, R113 ;  /* 0x000000010c717819 */ /* 0x000fe20000010271 */
[----:B------:R-:W-:Y:S01]  /*2470*/  IMAD.X R98, R130, 0x1, R94, P1 ;  /* 0x0000000182627824 */ /* 0x000fe200008e065e */
[----:B------:R-:W-:Y:S01]  /*2480*/  IADD3 R101, P1, R96, R73, RZ ;  /* 0x0000004960657210 */ /* 0x000fe20007f3e0ff */
[----:B------:R-:W-:Y:S01]  /*2490*/  IMAD.WIDE.U32 R192, R192, 0x40, RZ ;  /* 0x00000040c0c07825 */ /* 0x000fe200078e00ff */
[C---:B------:R-:W-:Y:S02]  /*24a0*/  SHF.L.U64.HI R74, R86.reuse, R5, c[0x0][0x28c] ;  /* 0x0000a300564a7619 */ /* 0x040fe40000010205 */
[----:B------:R-:W-:Y:S01]  /*24b0*/  SHF.L.U64.HI R85, R86, R85, c[0x0][0x28c] ;  /* 0x0000a30056557619 */ /* 0x000fe20000010255 */
[----:B------:R-:W-:Y:S01]  /*24c0*/  IMAD.SHL.U32 R163, R171, 0x20, RZ ;  /* 0x00000020aba37824 */ /* 0x000fe200078e00ff */
[----:B------:R-:W-:Y:S01]  /*24d0*/  SHF.L.U64.HI R106, R107, 0x1, R106 ;  /* 0x000000016b6a7819 */ /* 0x000fe2000001026a */
[C---:B------:R-:W-:Y:S01]  /*24e0*/  IMAD R161, R171.reuse, 0x30, RZ ;  /* 0x00000030aba17824 */ /* 0x040fe200078e02ff */
[----:B------:R-:W-:Y:S01]  /*24f0*/  SHF.L.U64.HI R111, R112, 0x1, R111 ;  /* 0x00000001706f7819 */ /* 0x000fe2000001026f */
[----:B------:R-:W-:Y:S01]  /*2500*/  IMAD R157, R171, 0x50, RZ ;  /* 0x00000050ab9d7824 */ /* 0x000fe200078e02ff */
[----:B------:R-:W-:Y:S01]  /*2510*/  SHF.L.U64.HI R104, R105, 0x1, R104 ;  /* 0x0000000169687819 */ /* 0x000fe20000010268 */
[C---:B------:R-:W-:Y:S01]  /*2520*/  IMAD R155, R171.reuse, 0x60, RZ ;  /* 0x00000060ab9b7824 */ /* 0x040fe200078e02ff */
[----:B------:R-:W-:Y:S01]  /*2530*/  SHF.R.S32.HI R146, RZ, 0x1f, R163 ;  /* 0x0000001fff927819 */ /* 0x000fe200000114a3 */
[----:B------:R-:W-:Y:S01]  /*2540*/  IMAD R153, R171, 0x70, RZ ;  /* 0x00000070ab997824 */ /* 0x000fe200078e02ff */
[----:B------:R-:W-:Y:S01]  /*2550*/  SHF.R.S32.HI R144, RZ, 0x1f, R161 ;  /* 0x0000001fff907819 */ /* 0x000fe200000114a1 */
[----:B------:R-:W-:Y:S01]  /*2560*/  IMAD.WIDE.U32 R182, R182, 0xe0, RZ ;  /* 0x000000e0b6b67825 */ /* 0x000fe200078e00ff */
[----:B------:R-:W-:-:S02]  /*2570*/  SHF.R.S32.HI R140, RZ, 0x1f, R157 ;  /* 0x0000001fff8c7819 */ /* 0x000fc4000001149d */
[----:B------:R-:W-:Y:S01]  /*2580*/  SHF.R.S32.HI R138, RZ, 0x1f, R155 ;  /* 0x0000001fff8a7819 */ /* 0x000fe2000001149b */
[----:B------:R-:W-:Y:S01]  /*2590*/  IMAD.IADD R150, R169, 0x1, R151 ;  /* 0x00000001a9967824 */ /* 0x000fe200078e0297 */
[----:B------:R-:W-:Y:S01]  /*25a0*/  SHF.R.S32.HI R136, RZ, 0x1f, R153 ;  /* 0x0000001fff887819 */ /* 0x000fe20000011499 */
[----:B------:R-:W-:Y:S01]  /*25b0*/  IMAD R3, R3, c[0x0][0x19c], RZ ;  /* 0x0000670003037a24 */ /* 0x000fe200078e02ff */
[----:B------:R-:W-:Y:S01]  /*25c0*/  SHF.L.U32 R105, R105, 0x1, RZ ;  /* 0x0000000169697819 */ /* 0x000fe200000006ff */
[----:B------:R-:W-:Y:S01]  /*25d0*/  IMAD.X R97, R93, 0x1, R72, P2 ;  /* 0x000000015d617824 */ /* 0x000fe200010e0648 */
[----:B------:R-:W-:Y:S01]  /*25e0*/  IADD3 R87, R193, UR16, RZ ;  /* 0x00000010c1577c10 */ /* 0x000fe2000fffe0ff */
[----:B------:R-:W-:Y:S01]  /*25f0*/  IMAD.MOV.U32 R71, RZ, RZ, c[0x0][0x290] ;  /* 0x0000a400ff477624 */ /* 0x000fe200078e00ff */
[----:B------:R-:W-:Y:S01]  /*2600*/  SHF.R.S32.HI R143, RZ, 0x1f, R158 ;  /* 0x0000001fff8f7819 */ /* 0x000fe2000001149e */
[----:B------:R-:W-:Y:S01]  /*2610*/  IMAD.SHL.U32 R114, R12, 0x2, RZ ;  /* 0x000000020c727824 */ /* 0x000fe200078e00ff */
[----:B------:R-:W-:Y:S01]  /*2620*/  IADD3 R12, R16, 0x40, RZ ;  /* 0x00000040100c7810 */ /* 0x000fe20007ffe0ff */
[C---:B------:R-:W-:Y:S01]  /*2630*/  IMAD.SHL.U32 R75, R86.reuse, 0x20, RZ ;  /* 0x00000020564b7824 */ /* 0x040fe200078e00ff */
[----:B------:R-:W-:Y:S01]  /*2640*/  IADD3 R110, R189, UR11, RZ ;  /* 0x0000000bbd6e7c10 */ /* 0x000fe2000fffe0ff */
[----:B------:R-:W-:Y:S01]  /*2650*/  IMAD.MOV.U32 R11, RZ, RZ, R57 ;  /* 0x000000ffff0b7224 */ /* 0x000fe200078e0039 */
[----:B------:R-:W-:Y:S01]  /*2660*/  IADD3 R115, R187, UR10, RZ ;  /* 0x0000000abb737c10 */ /* 0x000fe2000fffe0ff */
[----:B------:R-:W-:Y:S01]  /*2670*/  IMAD.SHL.U32 R86, R86, 0x40, RZ ;  /* 0x0000004056567824 */ /* 0x000fe200078e00ff */
[----:B------:R-:W-:Y:S01]  /*2680*/  IADD3 R116, R185, UR9, RZ ;  /* 0x00000009b9747c10 */ /* 0x000fe2000fffe0ff */
[----:B------:R-:W-:Y:S01]  /*2690*/  IMAD.IADD R76, R191, 0x1, R3 ;  /* 0x00000001bf4c7824 */ /* 0x000fe200078e0203 */
[----:B------:R-:W-:Y:S01]  /*26a0*/  IADD3 R117, R183, UR5, RZ ;  /* 0x00000005b7757c10 */ /* 0x000fe2000fffe0ff */
[----:B------:R-:W-:Y:S01]  /*26b0*/  IMAD.SHL.U32 R107, R107, 0x2, RZ ;  /* 0x000000026b6b7824 */ /* 0x000fe200078e00ff */
[----:B------:R-:W-:Y:S01]  /*26c0*/  SHF.R.S32.HI R141, RZ, 0x1f, R156 ;  /* 0x0000001fff8d7819 */ /* 0x000fe2000001149c */
[----:B------:R-:W-:Y:S01]  /*26d0*/  IMAD.SHL.U32 R112, R112, 0x2, RZ ;  /* 0x0000000270707824 */ /* 0x000fe200078e00ff */
[----:B------:R-:W-:Y:S01]  /*26e0*/  SHF.R.S32.HI R139, RZ, 0x1f, R154 ;  /* 0x0000001fff8b7819 */ /* 0x000fe2000001149a */
[----:B------:R-:W-:Y:S01]  /*26f0*/  IMAD.X R102, R130, 0x1, R98, P0 ;  /* 0x0000000182667824 */ /* 0x000fe200000e0662 */
[----:B------:R-:W-:Y:S01]  /*2700*/  IADD3.X R129, R129, c[0x0][0x2ac], RZ, P4, !PT ;  /* 0x0000ab0081817a10 */ /* 0x000fe200027fe4ff */
[----:B------:R-:W-:Y:S01]  /*2710*/  IMAD.X R100, R97, 0x1, R72, P1 ;  /* 0x0000000161647824 */ /* 0x000fe200008e0648 */
[----:B------:R-:W-:Y:S01]  /*2720*/  SHF.R.S32.HI R137, RZ, 0x1f, R152 ;  /* 0x0000001fff897819 */ /* 0x000fe20000011498 */
[----:B------:R-:W-:Y:S01]  /*2730*/  IMAD.U32 R71, R71, -0x80, RZ ;  /* 0xffffff8047477824 */ /* 0x000fe200078e00ff */
[----:B------:R-:W-:-:S02]  /*2740*/  SHF.R.S32.HI R135, RZ, 0x1f, R151 ;  /* 0x0000001fff877819 */ /* 0x000fc40000011497 */
[----:B------:R-:W-:Y:S02]  /*2750*/  SHF.R.S32.HI R134, RZ, 0x1f, R150 ;  /* 0x0000001fff867819 */ /* 0x000fe40000011496 */
.L_x_2644:
[----:B------:R-:W-:Y:S02]  /*2760*/  IMAD.SHL.U32 R14, R11, 0x80, RZ ;  /* 0x000000800b0e7824 */ /* 0x000fe400078e00ff */
[----:B------:R-:W-:Y:S02]  /*2770*/  IMAD.MOV.U32 R212, RZ, RZ, R122 ;  /* 0x000000ffffd47224 */ /* 0x000fe400078e007a */
[----:B------:R-:W-:Y:S01]  /*2780*/  IMAD.MOV.U32 R213, RZ, RZ, R123 ;  /* 0x000000ffffd57224 */ /* 0x000fe200078e007b */
[----:B------:R-:W-:Y:S05]  /*2790*/  IADD3 R13, R14, -0x80, RZ ;  /* 0xffffff800e0d7810 */ /* 0x000fea0007ffe0ff */
[--C-:B------:R-:W-:Y:S02]  /*27a0*/  IMAD.IADD R7, R64, 0x1, -R13.reuse ;  /* 0x0000000140077824 */ /* 0x100fe400078e0a0d */
[----:B------:R-:W-:Y:S03]  /*27b0*/  IMAD.IADD R5, R69, 0x1, -R13 ;  /* 0x0000000145057824 */ /* 0x000fe600078e0a0d */
[-C--:B------:R-:W-:Y:S02]  /*27c0*/  ISETP.GE.AND P0, PT, R68, R7.reuse, PT ;  /* 0x000000074400720c */ /* 0x080fe40003f06270 */
[----:B------:R-:W-:Y:S02]  /*27d0*/  ISETP.GE.AND P2, PT, R166, R7, PT ;  /* 0x00000007a600720c */ /* 0x000fe40003f46270 */
[----:B------:R-:W-:Y:S02]  /*27e0*/  ISETP.GE.AND P3, PT, R68, R5, !P0 ;  /* 0x000000054400720c */ /* 0x000fe40004766270 */
[C---:B------:R-:W-:Y:S02]  /*27f0*/  ISETP.GE.AND P0, PT, R67.reuse, R7, PT ;  /* 0x000000074300720c */ /* 0x040fe40003f06270 */
[-C--:B------:R-:W-:Y:S02]  /*2800*/  ISETP.GE.AND P2, PT, R166, R5.reuse, !P2 ;  /* 0x00000005a600720c */ /* 0x080fe40005746270 */
[----:B------:R-:W-:Y:S02]  /*2810*/  ISETP.GE.AND P5, PT, R67, R5, !P0 ;  /* 0x000000054300720c */ /* 0x000fe400047a6270 */
[C---:B------:R-:W-:Y:S04]  /*2820*/  ISETP.GE.AND P0, PT, R66.reuse, R7, PT ;  /* 0x000000074200720c */ /* 0x040fe80003f06270 */
[----:B------:R-:W-:Y:S02]  /*2830*/  ISETP.GE.AND P4, PT, R66, R5, !P0 ;  /* 0x000000054200720c */ /* 0x000fe40004786270 */
[C---:B------:R-:W-:Y:S02]  /*2840*/  @P3 IADD3 R210, P0, R122.reuse, R105, RZ ;  /* 0x000000697ad23210 */ /* 0x040fe40007f1e0ff */
[----:B------:R-:W-:Y:S03]  /*2850*/  @P3 LEA R208, P1, R133, R120, 0x1 ;  /* 0x0000007885d03211 */ /* 0x000fe600078208ff */
[----:B------:R-:W-:Y:S01]  /*2860*/  @P3 IMAD.X R211, R123, 0x1, R104, P0 ;  /* 0x000000017bd33824 */ /* 0x000fe200000e0668 */
[----:B------:R-:W-:Y:S02]  /*2870*/  @P5 IADD3 R206, P0, R122, R107, RZ ;  /* 0x0000006b7ace5210 */ /* 0x000fe40007f1e0ff */
[----:B------:R-:W-:Y:S02]  /*2880*/  @P3 LEA.HI.X R209, R133, R121, R132, 0x1, P1 ;  /* 0x0000007985d13211 */ /* 0x000fe400008f0c84 */
[----:B------:R-:W-:Y:S01]  /*2890*/  @P5 IADD3 R204, P1, R120, R109, RZ ;  /* 0x0000006d78cc5210 */ /* 0x000fe20007f3e0ff */
[----:B------:R-:W-:Y:S01]  /*28a0*/  @P5 IMAD.X R207, R123, 0x1, R106, P0 ;  /* 0x000000017bcf5824 */ /* 0x000fe200000e066a */
[----:B------:R-:W-:Y:S03]  /*28b0*/  @P4 IADD3 R202, P0, R122, R188, RZ ;  /* 0x000000bc7aca4210 */ /* 0x000fe60007f1e0ff */
[----:B------:R-:W-:Y:S01]  /*28c0*/  @P5 IMAD.X R205, R121, 0x1, R108, P1 ;  /* 0x0000000179cd5824 */ /* 0x000fe200008e066c */
[----:B------:R-:W-:Y:S01]  /*28d0*/  ISETP.GE.AND P1, PT, R165, R7, PT ;  /* 0x00000007a500720c */ /* 0x000fe20003f26270 */
[----:B------:R-:W-:Y:S01]  /*28e0*/  @P4 IMAD.X R203, R123, 0x1, R110, P0 ;  /* 0x000000017bcb4824 */ /* 0x000fe200000e066e */
[----:B------:R-:W-:Y:S02]  /*28f0*/  @P4 IADD3 R200, P0, R120, UR22, RZ ;  /* 0x0000001678c84c10 */ /* 0x000fe4000ff1e0ff */
[----:B------:R-:W-:Y:S02]  /*2900*/  ISETP.GE.AND P6, PT, R165, R5, !P1 ;  /* 0x00000005a500720c */ /* 0x000fe40004fc6270 */
[----:B------:R-:W-:Y:S02]  /*2910*/  @P4 IADD3.X R201, R121, UR15, RZ, P0, !PT ;  /* 0x0000000f79c94c10 */ /* 0x000fe400087fe4ff */
[----:B------:R-:W-:Y:S05]  /*2920*/  @P2 IADD3 R198, P0, R122, R112, RZ ;  /* 0x000000707ac62210 */ /* 0x000fea0007f1e0ff */
[----:B------:R-:W-:Y:S01]  /*2930*/  @P2 IMAD.X R199, R123, 0x1, R111, P0 ;  /* 0x000000017bc72824 */ /* 0x000fe200000e066f */
[----:B------:R-:W-:Y:S05]  /*2940*/  @P2 IADD3 R54, P0, R120, R114, RZ ;  /* 0x0000007278362210 */ /* 0x000fea0007f1e0ff */
[----:B------:R-:W-:Y:S01]  /*2950*/  @P2 IMAD.X R55, R121, 0x1, R113, P0 ;  /* 0x0000000179372824 */ /* 0x000fe200000e0671 */
[----:B------:R-:W-:Y:S05]  /*2960*/  @P6 IADD3 R52, P0, R122, R186, RZ ;  /* 0x000000ba7a346210 */ /* 0x000fea0007f1e0ff */
[----:B------:R-:W-:Y:S01]  /*2970*/  @P6 IMAD.X R53, R123, 0x1, R115, P0 ;  /* 0x000000017b356824 */ /* 0x000fe200000e0673 */
[----:B------:R-:W-:Y:S04]  /*2980*/  @P6 IADD3 R50, P0, R120, UR20, RZ ;  /* 0x0000001478326c10 */ /* 0x000fe8000ff1e0ff */
[----:B------:R-:W-:Y:S02]  /*2990*/  @P6 IADD3.X R51, R121, UR14, RZ, P0, !PT ;  /* 0x0000000e79336c10 */ /* 0x000fe400087fe4ff */
[C---:B------:R-:W-:Y:S04]  /*29a0*/  ISETP.GE.AND P0, PT, R164.reuse, R7, PT ;  /* 0x00000007a400720c */ /* 0x040fe80003f06270 */
[----:B------:R-:W-:Y:S04]  /*29b0*/  ISETP.GE.AND P1, PT, R164, R5, !P0 ;  /* 0x00000005a400720c */ /* 0x000fe80004726270 */
[----:B------:R-:W-:Y:S09]  /*29c0*/  P2R R197, PR, RZ, 0x2 ;  /* 0x00000002ffc57803 */ /* 0x000ff20000000000 */
        /* <DEDUP_REMOVED lines=11> */
[C---:B------:R-:W-:Y:S04]  /*2a80*/  LEA R122, P0, R71.reuse, R212, 0x1 ;  /* 0x000000d4477a7211 */ /* 0x040fe800078008ff */
[----:B------:R-:W-:Y:S02]  /*2a90*/  LEA.HI.X.SX32 R123, R71, R213, 0x1, P0 ;  /* 0x000000d5477b7211 */ /* 0x000fe400000f0eff */
[C---:B------:R-:W-:Y:S04]  /*2aa0*/  ISETP.GE.AND P0, PT, R226.reuse, R7, PT ;  /* 0x00000007e200720c */ /* 0x040fe80003f06270 */
[----:B------:R-:W-:Y:S02]  /*2ab0*/  ISETP.GE.AND P1, PT, R226, R5, !P0 ;  /* 0x00000005e200720c */ /* 0x000fe40004726270 */
[----:B------:R-:W-:Y:S04]  /*2ac0*/  ISETP.NE.AND P0, PT, R196, RZ, PT ;  /* 0x000000ffc400720c */ /* 0x000fe80003f05270 */
[----:B------:R-:W-:Y:S02]  /*2ad0*/  P2R R0, PR, RZ, 0x1 ;  /* 0x00000001ff007803 */ /* 0x000fe40000000000 */
[----:B------:R-:W-:Y:S05]  /*2ae0*/  ISETP.NE.AND P0, PT, R197, RZ, PT ;  /* 0x000000ffc500720c */ /* 0x000fea0003f05270 */
[----:B------:R-:W2:Y:S04]  /*2af0*/  @P1 LDG.E.128 R28, [R212.64] ;  /* 0x00000006d41c1981 */ /* 0x000ea8000c1e1d00 */
[----:B--2---:R1:W-:Y:S04]  /*2b00*/  @P1 STG.E.128 [R120.64], R28 ;  /* 0x0000001c78001986 */ /* 0x0043e8000c101d06 */
[----:B------:R-:W2:Y:S04]  /*2b10*/  @P1 LDG.E.128 R24, [R212.64+0x80] ;  /* 0x00008006d4181981 */ /* 0x000ea8000c1e1d00 */
[----:B--2---:R2:W-:Y:S04]  /*2b20*/  @P1 STG.E.128 [R120.64+0x80], R24 ;  /* 0x0000801878001986 */ /* 0x0045e8000c101d06 */
[----:B------:R-:W3:Y:S04]  /*2b30*/  @P3 LDG.E.128 R20, [R210.64] ;  /* 0x00000006d2143981 */ /* 0x000ee8000c1e1d00 */
[----:B---3--:R3:W-:Y:S04]  /*2b40*/  @P3 STG.E.128 [R208.64], R20 ;  /* 0x00000014d0003986 */ /* 0x0087e8000c101d06 */
[----:B----4-:R-:W4:Y:S04]  /*2b50*/  @P3 LDG.E.128 R4, [R210.64+0x80] ;  /* 0x00008006d2043981 */ /* 0x010f28000c1e1d00 */
[----:B----4-:R4:W-:Y:S04]  /*2b60*/  @P3 STG.E.128 [R208.64+0x80], R4 ;  /* 0x00008004d0003986 */ /* 0x0109e8000c101d06 */
[----:B------:R-:W5:Y:S04]  /*2b70*/  @P5 LDG.E.128 R36, [R206.64] ;  /* 0x00000006ce245981 */ /* 0x000f68000c1e1d00 */
[----:B-----5:R5:W-:Y:S04]  /*2b80*/  @P5 STG.E.128 [R204.64], R36 ;  /* 0x00000024cc005986 */ /* 0x020be8000c101d06 */
[----:B------:R-:W2:Y:S04]  /*2b90*/  @P5 LDG.E.128 R32, [R206.64+0x80] ;  /* 0x00008006ce205981 */ /* 0x000ea8000c1e1d00 */
[----:B--2---:R2:W-:Y:S04]  /*2ba0*/  @P5 STG.E.128 [R204.64+0x80], R32 ;  /* 0x00008020cc005986 */ /* 0x0045e8000c101d06 */
[----:B-1----:R-:W2:Y:S04]  /*2bb0*/  @P4 LDG.E.128 R28, [R202.64] ;  /* 0x00000006ca1c4981 */ /* 0x002ea8000c1e1d00 */
[----:B--2---:R1:W-:Y:S04]  /*2bc0*/  @P4 STG.E.128 [R200.64], R28 ;  /* 0x0000001cc8004986 */ /* 0x0043e8000c101d06 */
[----:B------:R-:W2:Y:S04]  /*2bd0*/  @P4 LDG.E.128 R24, [R202.64+0x80] ;  /* 0x00008006ca184981 */ /* 0x000ea8000c1e1d00 */
[----:B--2---:R2:W-:Y:S04]  /*2be0*/  @P4 STG.E.128 [R200.64+0x80], R24 ;  /* 0x00008018c8004986 */ /* 0x0045e8000c101d06 */
[----:B---3--:R-:W3:Y:S04]  /*2bf0*/  @P2 LDG.E.128 R20, [R198.64] ;  /* 0x00000006c6142981 */ /* 0x008ee8000c1e1d00 */
[----:B---3--:R3:W-:Y:S04]  /*2c00*/  @P2 STG.E.128 [R54.64], R20 ;  /* 0x0000001436002986 */ /* 0x0087e8000c101d06 */
[----:B----4-:R-:W4:Y:S04]  /*2c10*/  @P2 LDG.E.128 R4, [R198.64+0x80] ;  /* 0x00008006c6042981 */ /* 0x010f28000c1e1d00 */
[----:B----4-:R4:W-:Y:S04]  /*2c20*/  @P2 STG.E.128 [R54.64+0x80], R4 ;  /* 0x0000800436002986 */ /* 0x0109e8000c101d06 */
[----:B-----5:R-:W5:Y:S04]  /*2c30*/  @P6 LDG.E.128 R36, [R52.64] ;  /* 0x0000000634246981 */ /* 0x020f68000c1e1d00 */
[----:B-----5:R1:W-:Y:S04]  /*2c40*/  @P6 STG.E.128 [R50.64], R36 ;  /* 0x0000002432006986 */ /* 0x0203e8000c101d06 */
[----:B------:R-:W5:Y:S04]  /*2c50*/  @P6 LDG.E.128 R32, [R52.64+0x80] ;  /* 0x0000800634206981 */ /* 0x000f68000c1e1d00 */
[----:B-----5:R2:W-:Y:S04]  /*2c60*/  @P6 STG.E.128 [R50.64+0x80], R32 ;  /* 0x0000802032006986 */ /* 0x0205e8000c101d06 */
[----:B-1----:R-:W5:Y:S04]  /*2c70*/  @P0 LDG.E.128 R28, [R48.64] ;  /* 0x00000006301c0981 */ /* 0x002f68000c1e1d00 */
[----:B-----5:R1:W-:Y:S04]  /*2c80*/  @P0 STG.E.128 [R40.64], R28 ;  /* 0x0000001c28000986 */ /* 0x0203e8000c101d06 */
[----:B--2---:R-:W2:Y:S04]  /*2c90*/  @P0 LDG.E.128 R24, [R48.64+0x80] ;  /* 0x0000800630180981 */ /* 0x004ea8000c1e1d00 */
[----:B--2---:R1:W-:Y:S01]  /*2ca0*/  @P0 STG.E.128 [R40.64+0x80], R24 ;  /* 0x0000801828000986 */ /* 0x0043e2000c101d06 */
[----:B------:R-:W-:Y:S11]  /*2cb0*/  ISETP.NE.AND P0, PT, R0, RZ, PT ;  /* 0x000000ff0000720c */ /* 0x000ff60003f05270 */
[----:B------:R-:W-:Y:S02]  /*2cc0*/  @!UPT UIADD3 URZ, URZ, URZ, URZ ;  /* 0x0000003f3f3ff290 */ /* 0x000fe4000fffe03f */
[----:B---3--:R-:W2:Y:S04]  /*2cd0*/  @P0 LDG.E.128 R20, [R18.64] ;  /* 0x0000000612140981 */ /* 0x008ea8000c1e1d00 */
[----:B--2---:R1:W-:Y:S04]  /*2ce0*/  @P0 STG.E.128 [R2.64], R20 ;  /* 0x0000001402000986 */ /* 0x0043e8000c101d06 */
[----:B----4-:R-:W2:Y:S04]  /*2cf0*/  @P0 LDG.E.128 R4, [R18.64+0x80] ;  /* 0x0000800612040981 */ /* 0x010ea8000c1e1d00 */
[----:B--2---:R1:W-:Y:S01]  /*2d00*/  @P0 STG.E.128 [R2.64+0x80], R4 ;  /* 0x0000800402000986 */ /* 0x0043e2000c101d06 */
[----:B------:R-:W-:Y:S11]  /*2d10*/  ISETP.NE.AND P0, PT, RZ, UR4, PT ;  /* 0x00000004ff007c0c */ /* 0x000ff6000bf05270 */
[----:B------:R-:W-:Y:S02]  /*2d20*/  @!UPT UIADD3 URZ, URZ, URZ, URZ ;  /* 0x0000003f3f3ff290 */ /* 0x000fe4000fffe03f */
[----:B------:R-:W-:-:S05]  /*2d30*/  @!P0 BRA `(.L_x_2575) ;  /* 0x00009f5000008947 */ /* 0x000fca0003800000 */
[----:B------:R-:W-:Y:S11]  /*2d40*/  ISETP.NE.AND P0, PT, RZ, UR8, PT ;  /* 0x00000008ff007c0c */ /* 0x000ff6000bf05270 */
[----:B------:R-:W-:Y:S02]  /*2d50*/  @!UPT UIADD3 URZ, URZ, URZ, URZ ;  /* 0x0000003f3f3ff290 */ /* 0x000fe4000fffe03f */
[----:B------:R-:W-:-:S05]  /*2d60*/  @!P0 BRA `(.L_x_2576) ;  /* 0x00003a5000008947 */ /* 0x000fca0003800000 */
[----:B------:R-:W-:Y:S01]  /*2d70*/  BSSY B0, `(.L_x_2577) ;  /* 0x0000067000007945 */ /* 0x000fe20003800000 */
[----:B------:R-:W-:-:S05]  /*2d80*/  @!P1 BRA `(.L_x_2578) ;  /* 0x0000065000009947 */ /* 0x000fca0003800000 */
[----:B------:R-:W-:Y:S01]  /*2d90*/  ISETP.GE.AND P0, PT, R16, UR4, PT ;  /* 0x0000000410007c0c */ /* 0x000fe2000bf06270 */
[----:B-1----:R-:W2:Y:S11]  /*2da0*/  LDG.E.128 R24, [R124.64] ;  /* 0x000000067c187981 */ /* 0x002eb6000c1e1d00 */
[----:B------:R-:W-:Y:S01]  /*2db0*/  @!UPT UIADD3 URZ, URZ, URZ, URZ ;  /* 0x0000003f3f3ff290 */ /* 0x000fe2000fffe03f */
[----:B------:R-:W-:Y:S01]  /*2dc0*/  @!P0 MOV R8, R10 ;  /* 0x0000000a00088202 */ /* 0x000fe20000000f00 */
[----:B------:R-:W3:Y:S06]  /*2dd0*/  @!P0 LDG.E.64 R32, [R46.64] ;  /* 0x000000062e208981 */ /* 0x000eec000c1e1b00 */
[----:B------:R-:W4:Y:S02]  /*2de0*/  @!P0 LDG.E.64 R18, [R8.64] ;  /* 0x0000000608128981 */ /* 0x000f24000c1e1b00 */
[----:B----4-:R-:W-:Y:S01]  /*2df0*/  @!P0 HADD2.F32 R22, -RZ, R18.H0_H0 ;  /* 0x20000012ff168230 */ /* 0x010fe20000004100 */
[----:B--2---:R-:W-:Y:S01]  /*2e00*/  @!P0 MOV R15, R24 ;  /* 0x00000018000f8202 */ /* 0x004fe20000000f00 */
[----:B---3--:R-:W-:Y:S01]  /*2e10*/  @!P0 HADD2.F32 R30, -RZ, R32.H0_H0 ;  /* 0x20000020ff1e8230 */ /* 0x008fe20000004100 */
[----:B------:R-:W-:Y:S01]  /*2e20*/  @!P0 MOV R23, R25 ;  /* 0x0000001900178202 */ /* 0x000fe20000000f00 */
[----:B------:R-:W-:Y:S01]  /*2e30*/  @!P0 HADD2.F32 R20, -RZ, R18.H1_H1 ;  /* 0x30000012ff148230 */ /* 0x000fe20000004100 */
[----:B------:R-:W-:Y:S01]  /*2e40*/  @!P0 MOV R18, R27 ;  /* 0x0000001b00128202 */ /* 0x000fe20000000f00 */
[--C-:B------:R-:W-:Y:S02]  /*2e50*/  @!P0 HADD2.F32 R29, -RZ, R15.reuse.H1_H1 ;  /* 0x3000000fff1d8230 */ /* 0x100fe40000004100 */
[----:B------:R-:W-:Y:S02]  /*2e60*/  @!P0 HADD2.F32 R21, -RZ, R15.H0_H0 ;  /* 0x2000000fff158230 */ /* 0x000fe40000004100 */
[----:B------:R-:W-:Y:S01]  /*2e70*/  @!P0 HADD2.F32 R32, -RZ, R32.H1_H1 ;  /* 0x30000020ff208230 */ /* 0x000fe20000004100 */
[-C--:B------:R-:W-:Y:S01]  /*2e80*/  @!P0 FMUL.FTZ R37, R29, R22.reuse ;  /* 0x000000161d258220 */ /* 0x080fe20000410000 */
[----:B------:R-:W-:Y:S01]  /*2e90*/  @!P0 HADD2.F32 R15, -RZ, R19.H0_H0 ;  /* 0x20000013ff0f8230 */ /* 0x000fe20000004100 */
[C---:B------:R-:W-:Y:S01]  /*2ea0*/  @!P0 FMUL.FTZ R0, R21.reuse, R22 ;  /* 0x0000001615008220 */ /* 0x040fe20000410000 */
[----:B------:R-:W-:Y:S01]  /*2eb0*/  @!P0 MOV R22, R26 ;  /* 0x0000001a00168202 */ /* 0x000fe20000000f00 */
[-C--:B------:R-:W-:Y:S01]  /*2ec0*/  @!P0 FFMA.FTZ R37, R21, R30.reuse, -R37 ;  /* 0x0000001e15258223 */ /* 0x080fe20000010825 */
[----:B------:R-:W-:Y:S01]  /*2ed0*/  @!P0 HADD2.F32 R21, -RZ, R23.H0_H0 ;  /* 0x20000017ff158230 */ /* 0x000fe20000004100 */
[----:B------:R-:W-:Y:S01]  /*2ee0*/  @!P0 FFMA.FTZ R0, R29, R30, R0 ;  /* 0x0000001e1d008223 */ /* 0x000fe20000010000 */
[----:B------:R-:W-:Y:S02]  /*2ef0*/  @!P0 HADD2.F32 R19, -RZ, R19.H1_H1 ;  /* 0x30000013ff138230 */ /* 0x000fe40000004100 */
[--C-:B------:R-:W-:Y:S01]  /*2f00*/  @!P0 HADD2.F32 R30, -RZ, R22.reuse.H1_H1 ;  /* 0x30000016ff1e8230 */ /* 0x100fe20000004100 */
[-C--:B------:R-:W-:Y:S01]  /*2f10*/  @!P0 FMUL.FTZ R2, R21, R20.reuse ;  /* 0x0000001415028220 */ /* 0x080fe20000410000 */
[----:B------:R-:W-:Y:S01]  /*2f20*/  @!P0 HADD2.F32 R22, -RZ, R22.H0_H0 ;  /* 0x20000016ff168230 */ /* 0x000fe20000004100 */
[----:B------:R-:W-:Y:S01]  /*2f30*/  @!P0 F2FP.PACK_AB R37, R0, R37 ;  /* 0x000000250025823e */ /* 0x000fe200000000ff */
[----:B------:R-:W-:Y:S01]  /*2f40*/  @!P0 HADD2.F32 R29, -RZ, R23.H1_H1 ;  /* 0x30000017ff1d8230 */ /* 0x000fe20000004100 */
[-C--:B------:R-:W-:Y:S01]  /*2f50*/  @!P0 FMUL.FTZ R34, R30, R15.reuse ;  /* 0x0000000f1e228220 */ /* 0x080fe20000410000 */
[--C-:B------:R-:W-:Y:S01]  /*2f60*/  @!P0 HADD2.F32 R31, -RZ, R33.reuse.H0_H0 ;  /* 0x20000021ff1f8230 */ /* 0x100fe20000004100 */
[----:B------:R-:W-:Y:S01]  /*2f70*/  @!P0 FMUL.FTZ R3, R22, R15 ;  /* 0x0000000f16038220 */ /* 0x000fe20000410000 */
[----:B------:R-:W-:Y:S01]  /*2f80*/  @!P0 HADD2.F32 R35, -RZ, R33.H1_H1 ;  /* 0x30000021ff238230 */ /* 0x000fe20000004100 */
[C---:B------:R-:W-:Y:S01]  /*2f90*/  @!P0 FMUL.FTZ R39, R29.reuse, R20 ;  /* 0x000000141d278220 */ /* 0x040fe20000410000 */
[--C-:B------:R-:W-:Y:S01]  /*2fa0*/  @!P0 HADD2.F32 R33, -RZ, R18.reuse.H1_H1 ;  /* 0x30000012ff218230 */ /* 0x100fe20000004100 */
[-C--:B------:R-:W-:Y:S01]  /*2fb0*/  @!P0 FFMA.FTZ R2, R29, R32.reuse, R2 ;  /* 0x000000201d028223 */ /* 0x080fe20000010002 */
[----:B------:R-:W-:Y:S01]  /*2fc0*/  @!P0 HADD2.F32 R18, -RZ, R18.H0_H0 ;  /* 0x20000012ff128230 */ /* 0x000fe20000004100 */
[----:B------:R-:W-:Y:S01]  /*2fd0*/  @!P0 FFMA.FTZ R3, R30, R31, R3 ;  /* 0x0000001f1e038223 */ /* 0x000fe20000010003 */
[----:B------:R-:W-:Y:S01]  /*2fe0*/  @!P0 MOV R24, R37 ;  /* 0x0000002500188202 */ /* 0x000fe20000000f00 */
[-C--:B------:R-:W-:Y:S02]  /*2ff0*/  @!P0 FMUL.FTZ R36, R33, R19.reuse ;  /* 0x0000001321248220 */ /* 0x080fe40000410000 */
[----:B------:R-:W-:Y:S02]  /*3000*/  @!P0 FMUL.FTZ R4, R18, R19 ;  /* 0x0000001312048220 */ /* 0x000fe40000410000 */
        /* <DEDUP_REMOVED lines=9> */
[----:B------:R-:W-:Y:S02]  /*30a0*/  @!P0 MOV R27, R39 ;  /* 0x00000027001b8202 */ /* 0x000fe40000000f00 */
[----:B------:R-:W-:Y:S03]  /*30b0*/  ISETP.GE.AND P0, PT, R12, UR4, PT ;  /* 0x000000040c007c0c */ /* 0x000fe6000bf06270 */
[----:B------:R1:W-:Y:S08]  /*30c0*/  STG.E.128 [R118.64], R24 ;  /* 0x0000001876007986 */ /* 0x0003f0000c101d06 */
[----:B------:R-:W2:Y:S02]  /*30d0*/  LDG.E.128 R20, [R124.64+0x80] ;  /* 0x000080067c147981 */ /* 0x000ea4000c1e1d00 */
[----:B------:R-:W-:Y:S06]  /*30e0*/  @!P0 MOV R8, R10 ;  /* 0x0000000a00088202 */ /* 0x000fec0000000f00 */
[----:B------:R-:W3:Y:S06]  /*30f0*/  @!P0 LDG.E.64 R18, [R8.64+0x40] ;  /* 0x0000400608128981 */ /* 0x000eec000c1e1b00 */
[----:B------:R-:W4:Y:S01]  /*3100*/  @!P0 LDG.E.64 R32, [R46.64+0x40] ;  /* 0x000040062e208981 */ /* 0x000f22000c1e1b00 */
[----:B--2---:R-:W-:Y:S02]  /*3110*/  @!P0 MOV R15, R20 ;  /* 0x00000014000f8202 */ /* 0x004fe40000000f00 */
[----:B-1----:R-:W-:Y:S02]  /*3120*/  @!P0 MOV R27, R21 ;  /* 0x00000015001b8202 */ /* 0x002fe40000000f00 */
[----:B------:R-:W-:Y:S01]  /*3130*/  @!P0 MOV R26, R22 ;  /* 0x00000016001a8202 */ /* 0x000fe20000000f00 */
[--C-:B------:R-:W-:Y:S02]  /*3140*/  @!P0 HADD2.F32 R29, -RZ, R15.reuse.H1_H1 ;  /* 0x3000000fff1d8230 */ /* 0x100fe40000004100 */
[----:B------:R-:W-:Y:S02]  /*3150*/  @!P0 HADD2.F32 R25, -RZ, R15.H0_H0 ;  /* 0x2000000fff198230 */ /* 0x000fe40000004100 */
[--C-:B---3--:R-:W-:Y:S02]  /*3160*/  @!P0 HADD2.F32 R28, -RZ, R18.reuse.H0_H0 ;  /* 0x20000012ff1c8230 */ /* 0x108fe40000004100 */
[----:B------:R-:W-:Y:S01]  /*3170*/  @!P0 HADD2.F32 R24, -RZ, R18.H1_H1 ;  /* 0x30000012ff188230 */ /* 0x000fe20000004100 */
[----:B------:R-:W-:Y:S01]  /*3180*/  @!P0 MOV R18, R23 ;  /* 0x0000001700128202 */ /* 0x000fe20000000f00 */
[----:B------:R-:W-:Y:S01]  /*3190*/  @!P0 HADD2.F32 R15, -RZ, R19.H0_H0 ;  /* 0x20000013ff0f8230 */ /* 0x000fe20000004100 */
[-C--:B------:R-:W-:Y:S01]  /*31a0*/  @!P0 FMUL.FTZ R34, R29, R28.reuse ;  /* 0x0000001c1d228220 */ /* 0x080fe20000410000 */
[--C-:B----4-:R-:W-:Y:S01]  /*31b0*/  @!P0 HADD2.F32 R30, -RZ, R32.reuse.H0_H0 ;  /* 0x20000020ff1e8230 */ /* 0x110fe20000004100 */
[C---:B------:R-:W-:Y:S01]  /*31c0*/  @!P0 FMUL.FTZ R5, R25.reuse, R28 ;  /* 0x0000001c19058220 */ /* 0x040fe20000410000 */
[----:B------:R-:W-:Y:S02]  /*31d0*/  @!P0 HADD2.F32 R32, -RZ, R32.H1_H1 ;  /* 0x30000020ff208230 */ /* 0x000fe40000004100 */
[----:B------:R-:W-:Y:S01]  /*31e0*/  @!P0 HADD2.F32 R31, -RZ, R33.H0_H0 ;  /* 0x20000021ff1f8230 */ /* 0x000fe20000004100 */
[-C--:B------:R-:W-:Y:S01]  /*31f0*/  @!P0 FFMA.FTZ R34, R25, R30.reuse, -R34 ;  /* 0x0000001e19228223 */ /* 0x080fe20000010822 */
[----:B------:R-:W-:Y:S01]  /*3200*/  @!P0 HADD2.F32 R25, -RZ, R27.H0_H0 ;  /* 0x2000001bff198230 */ /* 0x000fe20000004100 */
[----:B------:R-:W-:Y:S01]  /*3210*/  @!P0 FFMA.FTZ R5, R29, R30, R5 ;  /* 0x0000001e1d058223 */ /* 0x000fe20000010005 */
[--C-:B------:R-:W-:Y:S02]  /*3220*/  @!P0 HADD2.F32 R30, -RZ, R26.reuse.H1_H1 ;  /* 0x3000001aff1e8230 */ /* 0x100fe40000004100 */
[----:B------:R-:W-:Y:S01]  /*3230*/  @!P0 HADD2.F32 R26, -RZ, R26.H0_H0 ;  /* 0x2000001aff1a8230 */ /* 0x000fe20000004100 */
[----:B------:R-:W-:Y:S01]  /*3240*/  @!P0 FMUL.FTZ R6, R25, R24 ;  /* 0x0000001819068220 */ /* 0x000fe20000410000 */
[----:B------:R-:W-:Y:S01]  /*3250*/  @!P0 HADD2.F32 R35, -RZ, R33.H1_H1 ;  /* 0x30000021ff238230 */ /* 0x000fe20000004100 */
[-C--:B------:R-:W-:Y:S01]  /*3260*/  @!P0 FMUL.FTZ R36, R30, R15.reuse ;  /* 0x0000000f1e248220 */ /* 0x080fe20000410000 */
[----:B------:R-:W-:Y:S01]  /*3270*/  @!P0 HADD2.F32 R29, -RZ, R27.H1_H1 ;  /* 0x3000001bff1d8230 */ /* 0x000fe20000004100 */
[C---:B------:R-:W-:Y:S01]  /*3280*/  @!P0 FMUL.FTZ R7, R26.reuse, R15 ;  /* 0x0000000f1a078220 */ /* 0x040fe20000410000 */
[--C-:B------:R-:W-:Y:S01]  /*3290*/  @!P0 HADD2.F32 R33, -RZ, R18.reuse.H1_H1 ;  /* 0x30000012ff218230 */ /* 0x100fe20000004100 */
[-C--:B------:R-:W-:Y:S01]  /*32a0*/  @!P0 FFMA.FTZ R36, R26, R31.reuse, -R36 ;  /* 0x0000001f1a248223 */ /* 0x080fe20000010824 */
[----:B------:R-:W-:Y:S01]  /*32b0*/  @!P0 F2FP.PACK_AB R34, R5, R34 ;  /* 0x000000220522823e */ /* 0x000fe200000000ff */
[C---:B------:R-:W-:Y:S01]  /*32c0*/  @!P0 FMUL.FTZ R37, R29.reuse, R24 ;  /* 0x000000181d258220 */ /* 0x040fe20000410000 */
[----:B------:R-:W-:Y:S01]  /*32d0*/  @!P0 HADD2.F32 R18, -RZ, R18.H0_H0 ;  /* 0x20000012ff128230 */ /* 0x000fe20000004100 */
[----:B------:R-:W-:Y:S01]  /*32e0*/  @!P0 FFMA.FTZ R6, R29, R32, R6 ;  /* 0x000000201d068223 */ /* 0x000fe20000010006 */
[----:B------:R-:W-:Y:S01]  /*32f0*/  @!P0 MOV R20, R34 ;  /* 0x0000002200148202 */ /* 0x000fe20000000f00 */
[----:B------:R-:W-:Y:S01]  /*3300*/  @!P0 HADD2.F32 R19, -RZ, R19.H1_H1 ;  /* 0x30000013ff138230 */ /* 0x000fe20000004100 */
[----:B------:R-:W-:Y:S02]  /*3310*/  @!P0 FFMA.FTZ R7, R30, R31, R7 ;  /* 0x0000001f1e078223 */ /* 0x000fe40000010007 */
[----:B------:R-:W-:Y:S02]  /*3320*/  @!P0 FFMA.FTZ R37, R25, R32, -R37 ;  /* 0x0000002019258223 */ /* 0x000fe40000010825 */
[-C--:B------:R-:W-:Y:S01]  /*3330*/  @!P0 FMUL.FTZ R38, R33, R19.reuse ;  /* 0x0000001321268220 */ /* 0x080fe20000410000 */
[----:B------:R-:W-:Y:S01]  /*3340*/  @!P0 F2FP.PACK_AB R36, R7, R36 ;  /* 0x000000240724823e */ /* 0x000fe200000000ff */
[----:B------:R-:W-:Y:S01]  /*3350*/  @!P0 FMUL.FTZ R8, R18, R19 ;  /* 0x0000001312088220 */ /* 0x000fe20000410000 */
[----:B------:R-:W-:Y:S01]  /*3360*/  @!P0 F2FP.PACK_AB R37, R6, R37 ;  /* 0x000000250625823e */ /* 0x000fe200000000ff */
[-C--:B------:R-:W-:Y:S01]  /*3370*/  @!P0 FFMA.FTZ R38, R18, R35.reuse, -R38 ;  /* 0x0000002312268223 */ /* 0x080fe20000010826 */
[----:B------:R-:W-:Y:S01]  /*3380*/  @!P0 MOV R22, R36 ;  /* 0x0000002400168202 */ /* 0x000fe20000000f00 */
[----:B------:R-:W-:Y:S01]  /*3390*/  @!P0 FFMA.FTZ R8, R33, R35, R8 ;  /* 0x0000002321088223 */ /* 0x000fe20000010008 */
[----:B------:R-:W-:Y:S04]  /*33a0*/  @!P0 MOV R21, R37 ;  /* 0x0000002500158202 */ /* 0x000fe80000000f00 */
[----:B------:R-:W-:Y:S04]  /*33b0*/  @!P0 F2FP.PACK_AB R39, R8, R38 ;  /* 0x000000260827823e */ /* 0x000fe800000000ff */
[----:B------:R-:W-:Y:S05]  /*33c0*/  @!P0 MOV R23, R39 ;  /* 0x0000002700178202 */ /* 0x000fea0000000f00 */
[----:B------:R1:W-:Y:S02]  /*33d0*/  STG.E.128 [R118.64+0x80], R20 ;  /* 0x0000801476007986 */ /* 0x0003e4000c101d06 */
.L_x_2578:
[----:B------:R-:W-:Y:S05]  /*33e0*/  BSYNC B0 ;  /* 0x0000000000007941 */ /* 0x000fea0003800000 */
.L_x_2577:
[----:B------:R-:W-:Y:S01]  /*33f0*/  BSSY B0, `(.L_x_2579) ;  /* 0x000006f000007945 */ /* 0x000fe20003800000 */
[----:B------:R-:W-:-:S05]  /*3400*/  @!P3 BRA `(.L_x_2580) ;  /* 0x000006d00000b947 */ /* 0x000fca0003800000 */
[----:B------:R-:W-:Y:S02]  /*3410*/  LEA R52, P0, R73, R124, 0x1 ;  /* 0x0000007c49347211 */ /* 0x000fe400078008ff */
[----:B------:R-:W-:Y:S02]  /*3420*/  SHF.L.U32 R49, R169, 0x1, RZ ;  /* 0x00000001a9317819 */ /* 0x000fe400000006ff */
[----:B------:R-:W-:Y:S02]  /*3430*/  LEA.HI.X R53, R73, R125, R72, 0x1, P0 ;  /* 0x0000007d49357211 */ /* 0x000fe400000f0c48 */
[----:B-1----:R-:W-:Y:S02]  /*3440*/  LEA R40, P0, R131, R118, 0x1 ;  /* 0x0000007683287211 */ /* 0x002fe400078008ff */
[----:B------:R-:W-:Y:S01]  /*3450*/  SHF.L.U64.HI R36, R169, 0x1, R147 ;  /* 0x00000001a9247819 */ /* 0x000fe20000010293 */
[----:B------:R-:W2:Y:S01]  /*3460*/  LDG.E.128 R24, [R52.64] ;  /* 0x0000000634187981 */ /* 0x000ea2000c1e1d00 */
[----:B------:R-:W-:Y:S02]  /*3470*/  LEA.HI.X R41, R131, R119, R130, 0x1, P0 ;  /* 0x0000007783297211 */ /* 0x000fe400000f0c82 */
[C---:B------:R-:W-:Y:S04]  /*3480*/  IADD3 R38, P0, R49.reuse, R46, RZ ;  /* 0x0000002e31267210 */ /* 0x040fe80007f1e0ff */
[C---:B------:R-:W-:Y:S02]  /*3490*/  IADD3.X R39, R36.reuse, R47, RZ, P0, !PT ;  /* 0x0000002f24277210 */ /* 0x040fe400007fe4ff */
[----:B------:R-:W-:Y:S04]  /*34a0*/  IADD3 R28, P0, R49, R10, RZ ;  /* 0x0000000a311c7210 */ /* 0x000fe80007f1e0ff */
[----:B------:R-:W-:Y:S02]  /*34b0*/  IADD3.X R29, R36, R9, RZ, P0, !PT ;  /* 0x00000009241d7210 */ /* 0x000fe400007fe4ff */
[----:B------:R-:W-:Y:S11]  /*34c0*/  ISETP.GE.AND P0, PT, R16, UR4, PT ;  /* 0x0000000410007c0c */ /* 0x000ff6000bf06270 */
[----:B------:R-:W-:Y:S02]  /*34d0*/  @!UPT UIADD3 URZ, URZ, URZ, URZ ;  /* 0x0000003f3f3ff290 */ /* 0x000fe4000fffe03f */
[----:B------:R-:W3:Y:S06]  /*34e0*/  @!P0 LDG.E.64 R18, [R28.64] ;  /* 0x000000061c128981 */ /* 0x000eec000c1e1b00 */
[----:B------:R-:W4:Y:S02]  /*34f0*/  @!P0 LDG.E.64 R34, [R38.64] ;  /* 0x0000000626228981 */ /* 0x000f24000c1e1b00 */
[----:B----4-:R-:W-:Y:S01]  /*3500*/  @!P0 HADD2.F32 R32, -RZ, R34.H0_H0 ;  /* 0x20000022ff208230 */ /* 0x010fe20000004100 */
[----:B--2---:R-:W-:Y:S01]  /*3510*/  @!P0 MOV R15, R24 ;  /* 0x00000018000f8202 */ /* 0x004fe20000000f00 */
[--C-:B---3--:R-:W-:Y:S01]  /*3520*/  @!P0 HADD2.F32 R22, -RZ, R18.reuse.H0_H0 ;  /* 0x20000012ff168230 */ /* 0x108fe20000004100 */
        /* <DEDUP_REMOVED lines=11> */
[--C-:B------:R-:W-:Y:S01]  /*35e0*/  @!P0 HADD2.F32 R21, -RZ, R23.reuse.H0_H0 ;  /* 0x20000017ff158230 */ /* 0x100fe20000004100 */
[----:B------:R-:W-:Y:S01]  /*35f0*/  @!P0 FFMA.FTZ R0, R31, R32, R0 ;  /* 0x000000201f008223 */ /* 0x000fe20000010000 */
[----:B------:R-:W-:Y:S02]  /*3600*/  @!P0 HADD2.F32 R31, -RZ, R23.H1_H1 ;  /* 0x30000017ff1f8230 */ /* 0x000fe40000004100 */
[--C-:B------:R-:W-:Y:S01]  /*3610*/  @!P0 HADD2.F32 R32, -RZ, R22.reuse.H1_H1 ;  /* 0x30000016ff208230 */ /* 0x100fe20000004100 */
[-C--:B------:R-:W-:Y:S01]  /*3620*/  @!P0 FMUL.FTZ R2, R21, R20.reuse ;  /* 0x0000001415028220 */ /* 0x080fe20000410000 */
[----:B------:R-:W-:Y:S01]  /*3630*/  @!P0 HADD2.F32 R22, -RZ, R22.H0_H0 ;  /* 0x20000016ff168230 */ /* 0x000fe20000004100 */
[C---:B------:R-:W-:Y:S01]  /*3640*/  @!P0 FMUL.FTZ R51, R31.reuse, R20 ;  /* 0x000000141f338220 */ /* 0x040fe20000410000 */
[----:B------:R-:W-:Y:S01]  /*3650*/  @!P0 HADD2.F32 R19, -RZ, R19.H1_H1 ;  /* 0x30000013ff138230 */ /* 0x000fe20000004100 */
[-C--:B------:R-:W-:Y:S01]  /*3660*/  @!P0 FMUL.FTZ R36, R32, R15.reuse ;  /* 0x0000000f20248220 */ /* 0x080fe20000410000 */
[--C-:B------:R-:W-:Y:S01]  /*3670*/  @!P0 HADD2.F32 R33, -RZ, R35.reuse.H0_H0 ;  /* 0x20000023ff218230 */ /* 0x100fe20000004100 */
[----:B------:R-:W-:Y:S01]  /*3680*/  @!P0 FMUL.FTZ R3, R22, R15 ;  /* 0x0000000f16038220 */ /* 0x000fe20000410000 */
[----:B------:R-:W-:Y:S01]  /*3690*/  @!P0 HADD2.F32 R37, -RZ, R35.H1_H1 ;  /* 0x30000023ff258230 */ /* 0x000fe20000004100 */
[-C--:B------:R-:W-:Y:S01]  /*36a0*/  @!P0 FFMA.FTZ R2, R31, R34.reuse, R2 ;  /* 0x000000221f028223 */ /* 0x080fe20000010002 */
[--C-:B------:R-:W-:Y:S01]  /*36b0*/  @!P0 HADD2.F32 R35, -RZ, R18.reuse.H1_H1 ;  /* 0x30000012ff238230 */ /* 0x100fe20000004100 */
[----:B------:R-:W-:Y:S01]  /*36c0*/  @!P0 FFMA.FTZ R3, R32, R33, R3 ;  /* 0x0000002120038223 */ /* 0x000fe20000010003 */
[----:B------:R-:W-:Y:S01]  /*36d0*/  @!P0 HADD2.F32 R18, -RZ, R18.H0_H0 ;  /* 0x20000012ff128230 */ /* 0x000fe20000004100 */
[----:B------:R-:W-:Y:S01]  /*36e0*/  @!P0 FFMA.FTZ R51, R21, R34, -R51 ;  /* 0x0000002215338223 */ /* 0x000fe20000010833 */
[----:B------:R-:W-:Y:S01]  /*36f0*/  @!P0 F2FP.PACK_AB R49, R0, R49 ;  /* 0x000000310031823e */ /* 0x000fe200000000ff */
[CC--:B------:R-:W-:Y:S02]  /*3700*/  @!P0 FMUL.FTZ R42, R35.reuse, R19.reuse ;  /* 0x00000013232a8220 */ /* 0x0c0fe40000410000 */
[----:B------:R-:W-:Y:S01]  /*3710*/  @!P0 FMUL.FTZ R4, R18, R19 ;  /* 0x0000001312048220 */ /* 0x000fe20000410000 */
[----:B------:R-:W-:Y:S01]  /*3720*/  @!P0 MOV R24, R49 ;  /* 0x0000003100188202 */ /* 0x000fe20000000f00 */
[----:B------:R-:W-:Y:S01]  /*3730*/  @!P0 FFMA.FTZ R36, R22, R33, -R36 ;  /* 0x0000002116248223 */ /* 0x000fe20000010824 */
[----:B------:R-:W-:Y:S01]  /*3740*/  @!P0 F2FP.PACK_AB R44, R2, R51 ;  /* 0x00000033022c823e */ /* 0x000fe200000000ff */
[-C--:B------:R-:W-:Y:S02]  /*3750*/  @!P0 FFMA.FTZ R42, R18, R37.reuse, -R42 ;  /* 0x00000025122a8223 */ /* 0x080fe4000001082a */
[----:B------:R-:W-:Y:S01]  /*3760*/  @!P0 FFMA.FTZ R4, R35, R37, R4 ;  /* 0x0000002523048223 */ /* 0x000fe20000010004 */
[----:B------:R-:W-:Y:S01]  /*3770*/  @!P0 F2FP.PACK_AB R36, R3, R36 ;  /* 0x000000240324823e */ /* 0x000fe200000000ff */
[----:B------:R-:W-:Y:S03]  /*3780*/  @!P0 IMAD.MOV.U32 R25, RZ, RZ, R44 ;  /* 0x000000ffff198224 */ /* 0x000fe600078e002c */
[----:B------:R-:W-:Y:S02]  /*3790*/  @!P0 F2FP.PACK_AB R51, R4, R42 ;  /* 0x0000002a0433823e */ /* 0x000fe400000000ff */
[----:B------:R-:W-:Y:S02]  /*37a0*/  @!P0 MOV R26, R36 ;  /* 0x00000024001a8202 */ /* 0x000fe40000000f00 */
[----:B------:R-:W-:Y:S02]  /*37b0*/  @!P0 MOV R27, R51 ;  /* 0x00000033001b8202 */ /* 0x000fe40000000f00 */
[----:B------:R-:W-:Y:S03]  /*37c0*/  ISETP.GE.AND P0, PT, R12, UR4, PT ;  /* 0x000000040c007c0c */ /* 0x000fe6000bf06270 */
[----:B------:R1:W-:Y:S08]  /*37d0*/  STG.E.128 [R40.64], R24 ;  /* 0x0000001828007986 */ /* 0x0003f0000c101d06 */
[----:B------:R-:W1:Y:S08]  /*37e0*/  LDG.E.128 R20, [R52.64+0x80] ;  /* 0x0000800634147981 */ /* 0x000e70000c1e1d00 */
[----:B------:R-:W2:Y:S06]  /*37f0*/  @!P0 LDG.E.64 R18, [R28.64+0x40] ;  /* 0x000040061c128981 */ /* 0x000eac000c1e1b00 */
[----:B------:R-:W3:Y:S01]  /*3800*/  @!P0 LDG.E.64 R34, [R38.64+0x40] ;  /* 0x0000400626228981 */ /* 0x000ee2000c1e1b00 */
[----:B-1----:R-:W-:Y:S01]  /*3810*/  @!P0 IMAD.MOV.U32 R26, RZ, RZ, R22 ;  /* 0x000000ffff1a8224 */ /* 0x002fe200078e0016 */
[----:B------:R-:W-:Y:S02]  /*3820*/  @!P0 MOV R15, R20 ;  /* 0x00000014000f8202 */ /* 0x000fe40000000f00 */
[----:B------:R-:W-:Y:S03]  /*3830*/  @!P0 MOV R27, R21 ;  /* 0x00000015001b8202 */ /* 0x000fe60000000f00 */
[--C-:B------:R-:W-:Y:S02]  /*3840*/  @!P0 HADD2.F32 R31, -RZ, R15.reuse.H1_H1 ;  /* 0x3000000fff1f8230 */ /* 0x100fe40000004100 */
[--C-:B--2---:R-:W-:Y:S02]  /*3850*/  @!P0 HADD2.F32 R30, -RZ, R18.reuse.H0_H0 ;  /* 0x20000012ff1e8230 */ /* 0x104fe40000004100 */
[----:B------:R-:W-:Y:S02]  /*3860*/  @!P0 HADD2.F32 R25, -RZ, R15.H0_H0 ;  /* 0x2000000fff198230 */ /* 0x000fe40000004100 */
[----:B------:R-:W-:Y:S01]  /*3870*/  @!P0 HADD2.F32 R24, -RZ, R18.H1_H1 ;  /* 0x30000012ff188230 */ /* 0x000fe20000004100 */
[-C--:B------:R-:W-:Y:S01]  /*3880*/  @!P0 FMUL.FTZ R36, R31, R30.reuse ;  /* 0x0000001e1f248220 */ /* 0x080fe20000410000 */
[--C-:B---3--:R-:W-:Y:S01]  /*3890*/  @!P0 HADD2.F32 R32, -RZ, R34.reuse.H0_H0 ;  /* 0x20000022ff208230 */ /* 0x108fe20000004100 */
[C---:B------:R-:W-:Y:S01]  /*38a0*/  @!P0 FMUL.FTZ R5, R25.reuse, R30 ;  /* 0x0000001e19058220 */ /* 0x040fe20000410000 */
[----:B------:R-:W-:Y:S01]  /*38b0*/  @!P0 MOV R18, R23 ;  /* 0x0000001700128202 */ /* 0x000fe20000000f00 */
[----:B------:R-:W-:Y:S02]  /*38c0*/  @!P0 HADD2.F32 R34, -RZ, R34.H1_H1 ;  /* 0x30000022ff228230 */ /* 0x000fe40000004100 */
[-C--:B------:R-:W-:Y:S01]  /*38d0*/  @!P0 FFMA.FTZ R36, R25, R32.reuse, -R36 ;  /* 0x0000002019248223 */ /* 0x080fe20000010824 */
[----:B------:R-:W-:Y:S01]  /*38e0*/  @!P0 HADD2.F32 R25, -RZ, R27.H0_H0 ;  /* 0x2000001bff198230 */ /* 0x000fe20000004100 */
[----:B------:R-:W-:Y:S01]  /*38f0*/  @!P0 FFMA.FTZ R5, R31, R32, R5 ;  /* 0x000000201f058223 */ /* 0x000fe20000010005 */
[--C-:B------:R-:W-:Y:S02]  /*3900*/  @!P0 HADD2.F32 R32, -RZ, R26.reuse.H1_H1 ;  /* 0x3000001aff208230 */ /* 0x100fe40000004100 */
[----:B------:R-:W-:Y:S01]  /*3910*/  @!P0 HADD2.F32 R26, -RZ, R26.H0_H0 ;  /* 0x2000001aff1a8230 */ /* 0x000fe20000004100 */
[----:B------:R-:W-:Y:S01]  /*3920*/  @!P0 FMUL.FTZ R6, R25, R24 ;  /* 0x0000001819068220 */ /* 0x000fe20000410000 */
[----:B------:R-:W-:Y:S01]  /*3930*/  @!P0 HADD2.F32 R15, -RZ, R19.H0_H0 ;  /* 0x20000013ff0f8230 */ /* 0x000fe20000004100 */
[----:B------:R-:W-:Y:S01]  /*3940*/  @!P0 F2FP.PACK_AB R36, R5, R36 ;  /* 0x000000240524823e */ /* 0x000fe200000000ff */
[--C-:B------:R-:W-:Y:S02]  /*3950*/  @!P0 HADD2.F32 R33, -RZ, R35.reuse.H0_H0 ;  /* 0x20000023ff218230 */ /* 0x100fe40000004100 */
[----:B------:R-:W-:Y:S01]  /*3960*/  @!P0 HADD2.F32 R37, -RZ, R35.H1_H1 ;  /* 0x30000023ff258230 */ /* 0x000fe20000004100 */
[-C--:B------:R-:W-:Y:S01]  /*3970*/  @!P0 FMUL.FTZ R7, R26, R15.reuse ;  /* 0x0000000f1a078220 */ /* 0x080fe20000410000 */
[----:B------:R-:W-:Y:S01]  /*3980*/  @!P0 HADD2.F32 R31, -RZ, R27.H1_H1 ;  /* 0x3000001bff1f8230 */ /* 0x000fe20000004100 */
[C---:B------:R-:W-:Y:S01]  /*3990*/  @!P0 FMUL.FTZ R42, R32.reuse, R15 ;  /* 0x0000000f202a8220 */ /* 0x040fe20000410000 */
[--C-:B------:R-:W-:Y:S01]  /*39a0*/  @!P0 HADD2.F32 R35, -RZ, R18.reuse.H1_H1 ;  /* 0x30000012ff238230 */ /* 0x100fe20000004100 */
[----:B------:R-:W-:Y:S01]  /*39b0*/  @!P0 MOV R20, R36 ;  /* 0x0000002400148202 */ /* 0x000fe20000000f00 */
[----:B------:R-:W-:Y:S01]  /*39c0*/  @!P0 HADD2.F32 R18, -RZ, R18.H0_H0 ;  /* 0x20000012ff128230 */ /* 0x000fe20000004100 */
[C---:B------:R-:W-:Y:S01]  /*39d0*/  @!P0 FMUL.FTZ R49, R31.reuse, R24 ;  /* 0x000000181f318220 */ /* 0x040fe20000410000 */
[----:B------:R-:W-:Y:S01]  /*39e0*/  @!P0 HADD2.F32 R19, -RZ, R19.H1_H1 ;  /* 0x30000013ff138230 */ /* 0x000fe20000004100 */
[-C--:B------:R-:W-:Y:S02]  /*39f0*/  @!P0 FFMA.FTZ R6, R31, R34.reuse, R6 ;  /* 0x000000221f068223 */ /* 0x080fe40000010006 */
[----:B------:R-:W-:Y:S02]  /*3a00*/  @!P0 FFMA.FTZ R7, R32, R33, R7 ;  /* 0x0000002120078223 */ /* 0x000fe40000010007 */
        /* <DEDUP_REMOVED lines=12> */
[----:B------:R1:W-:Y:S02]  /*3ad0*/  STG.E.128 [R40.64+0x80], R20 ;  /* 0x0000801428007986 */ /* 0x0003e4000c101d06 */
.L_x_2580:
[----:B------:R-:W-:Y:S05]  /*3ae0*/  BSYNC B0 ;  /* 0x0000000000007941 */ /* 0x000fea0003800000 */
.L_x_2579:
[----:B------:R-:W-:Y:S01]  /*3af0*/  BSSY B0, `(.L_x_2581) ;  /* 0x0000074000007945 */ /* 0x000fe20003800000 */
[----:B------:R-:W-:-:S05]  /*3b00*/  @!P5 BRA `(.L_x_2582) ;  /* 0x000007200000d947 */ /* 0x000fca0003800000 */
[----:B------:R-:W-:Y:S02]  /*3b10*/  LEA R48, P0, R75, R124, 0x1 ;  /* 0x0000007c4b307211 */ /* 0x000fe400078008ff */
[----:B-1----:R-:W-:Y:S02]  /*3b20*/  SHF.L.U32 R41, R163, 0x1, RZ ;  /* 0x00000001a3297819 */ /* 0x002fe400000006ff */
[----:B------:R-:W-:Y:S02]  /*3b30*/  LEA.HI.X R49, R75, R125, R74, 0x1, P0 ;  /* 0x0000007d4b317211 */ /* 0x000fe400000f0c4a */
[C---:B------:R-:W-:Y:S02]  /*3b40*/  LEA R50, P0, R190.reuse, R118, 0x1 ;  /* 0x00000076be327211 */ /* 0x040fe400078008ff */
        /* <DEDUP_REMOVED lines=10> */
[----:B------:R-:W4:Y:S01]  /*3bf0*/  @!P0 LDG.E.64 R34, [R38.64] ;  /* 0x0000000626228981 */ /* 0x000f22000c1e1b00 */
[----:B--2---:R-:W-:Y:S01]  /*3c00*/  @!P0 IMAD.MOV.U32 R15, RZ, RZ, R24 ;  /* 0x000000ffff0f8224 */ /* 0x004fe200078e0018 */
[----:B------:R-:W-:Y:S04]  /*3c10*/  @!P0 MOV R23, R25 ;  /* 0x0000001900178202 */ /* 0x000fe80000000f00 */
        /* <DEDUP_REMOVED lines=16> */
[-C--:B------:R-:W-:Y:S01]  /*3d20*/  @!P0 FMUL.FTZ R2, R21, R20.reuse ;  /* 0x0000001415028220 */ /* 0x080fe20000410000 */
[----:B------:R-:W-:Y:S01]  /*3d30*/  @!P0 HADD2.F32 R19, -RZ, R19.H1_H1 ;  /* 0x30000013ff138230 */ /* 0x000fe20000004100 */
[-C--:B------:R-:W-:Y:S01]  /*3d40*/  @!P0 FMUL.FTZ R36, R32, R15.reuse ;  /* 0x0000000f20248220 */ /* 0x080fe20000410000 */
[----:B------:R-:W-:Y:S01]  /*3d50*/  @!P0 HADD2.F32 R31, -RZ, R23.H1_H1 ;  /* 0x30000017ff1f8230 */ /* 0x000fe20000004100 */
[----:B------:R-:W-:Y:S01]  /*3d60*/  @!P0 FMUL.FTZ R3, R22, R15 ;  /* 0x0000000f16038220 */ /* 0x000fe20000410000 */
[--C-:B------:R-:W-:Y:S01]  /*3d70*/  @!P0 HADD2.F32 R33, -RZ, R35.reuse.H0_H0 ;  /* 0x20000023ff218230 */ /* 0x100fe20000004100 */
[----:B------:R-:W-:Y:S01]  /*3d80*/  @!P0 F2FP.PACK_AB R41, R0, R41 ;  /* 0x000000290029823e */ /* 0x000fe200000000ff */
[----:B------:R-:W-:Y:S01]  /*3d90*/  @!P0 HADD2.F32 R37, -RZ, R35.H1_H1 ;  /* 0x30000023ff258230 */ /* 0x000fe20000004100 */
[C---:B------:R-:W-:Y:S01]  /*3da0*/  @!P0 FMUL.FTZ R49, R31.reuse, R20 ;  /* 0x000000141f318220 */ /* 0x040fe20000410000 */
[--C-:B------:R-:W-:Y:S01]  /*3db0*/  @!P0 HADD2.F32 R35, -RZ, R18.reuse.H1_H1 ;  /* 0x30000012ff238230 */ /* 0x100fe20000004100 */
[-C--:B------:R-:W-:Y:S01]  /*3dc0*/  @!P0 FFMA.FTZ R2, R31, R34.reuse, R2 ;  /* 0x000000221f028223 */ /* 0x080fe20000010002 */
[----:B------:R-:W-:Y:S01]  /*3dd0*/  @!P0 HADD2.F32 R18, -RZ, R18.H0_H0 ;  /* 0x20000012ff128230 */ /* 0x000fe20000004100 */
        /* <DEDUP_REMOVED lines=8> */
[----:B------:R-:W-:Y:S01]  /*3e60*/  @!P0 F2FP.PACK_AB R36, R3, R36 ;  /* 0x000000240324823e */ /* 0x000fe200000000ff */
[----:B------:R-:W-:Y:S01]  /*3e70*/  @!P0 IMAD.MOV.U32 R24, RZ, RZ, R41 ;  /* 0x000000ffff188224 */ /* 0x000fe200078e0029 */
[----:B------:R-:W-:Y:S02]  /*3e80*/  @!P0 MOV R25, R42 ;  /* 0x0000002a00198202 */ /* 0x000fe40000000f00 */
[----:B------:R-:W-:Y:S02]  /*3e90*/  @!P0 F2FP.PACK_AB R49, R4, R40 ;  /* 0x000000280431823e */ /* 0x000fe400000000ff */
[----:B------:R-:W-:Y:S02]  /*3ea0*/  @!P0 MOV R26, R36 ;  /* 0x00000024001a8202 */ /* 0x000fe40000000f00 */
[----:B------:R-:W-:Y:S02]  /*3eb0*/  @!P0 MOV R27, R49 ;  /* 0x00000031001b8202 */ /* 0x000fe40000000f00 */
[C---:B------:R-:W-:Y:S03]  /*3ec0*/  LEA R52, P0, R78.reuse, R124, 0x1 ;  /* 0x0000007c4e347211 */ /* 0x040fe600078008ff */
[----:B------:R1:W-:Y:S01]  /*3ed0*/  STG.E.128 [R50.64], R24 ;  /* 0x0000001832007986 */ /* 0x0003e2000c101d06 */
[----:B------:R-:W-:Y:S02]  /*3ee0*/  LEA.HI.X R53, R78, R125, R77, 0x1, P0 ;  /* 0x0000007d4e357211 */ /* 0x000fe400000f0c4d */
[C---:B------:R-:W-:Y:S04]  /*3ef0*/  LEA R40, P0, R80.reuse, R118, 0x1 ;  /* 0x0000007650287211 */ /* 0x040fe800078008ff */
[----:B------:R-:W-:Y:S01]  /*3f00*/  LEA.HI.X R41, R80, R119, R79, 0x1, P0 ;  /* 0x0000007750297211 */ /* 0x000fe200000f0c4f */
[----:B------:R-:W2:Y:S01]  /*3f10*/  LDG.E.128 R20, [R52.64] ;  /* 0x0000000634147981 */ /* 0x000ea2000c1e1d00 */
[----:B------:R-:W-:Y:S11]  /*3f20*/  ISETP.GE.AND P0, PT, R12, UR4, PT ;  /* 0x000000040c007c0c */ /* 0x000ff6000bf06270 */
[----:B------:R-:W-:Y:S02]  /*3f30*/  @!UPT UIADD3 URZ, URZ, URZ, URZ ;  /* 0x0000003f3f3ff290 */ /* 0x000fe4000fffe03f */
[----:B------:R-:W3:Y:S06]  /*3f40*/  @!P0 LDG.E.64 R18, [R28.64+0x40] ;  /* 0x000040061c128981 */ /* 0x000eec000c1e1b00 */
[----:B------:R-:W4:Y:S01]  /*3f50*/  @!P0 LDG.E.64 R34, [R38.64+0x40] ;  /* 0x0000400626228981 */ /* 0x000f22000c1e1b00 */
[----:B--2---:R-:W-:Y:S01]  /*3f60*/  @!P0 IMAD.MOV.U32 R15, RZ, RZ, R20 ;  /* 0x000000ffff0f8224 */ /* 0x004fe200078e0014 */
[----:B-1----:R-:W-:Y:S02]  /*3f70*/  @!P0 MOV R27, R21 ;  /* 0x00000015001b8202 */ /* 0x002fe40000000f00 */
[----:B------:R-:W-:Y:S02]  /*3f80*/  @!P0 MOV R26, R22 ;  /* 0x00000016001a8202 */ /* 0x000fe40000000f00 */
        /* <DEDUP_REMOVED lines=20> */
[C---:B------:R-:W-:Y:S01]  /*40d0*/  @!P0 FMUL.FTZ R7, R26.reuse, R15 ;  /* 0x0000000f1a078220 */ /* 0x040fe20000410000 */
[--C-:B------:R-:W-:Y:S01]  /*40e0*/  @!P0 HADD2.F32 R35, -RZ, R18.reuse.H1_H1 ;  /* 0x30000012ff238230 */ /* 0x100fe20000004100 */
[-C--:B------:R-:W-:Y:S01]  /*40f0*/  @!P0 FFMA.FTZ R42, R26, R33.reuse, -R42 ;  /* 0x000000211a2a8223 */ /* 0x080fe2000001082a */
[----:B------:R-:W-:Y:S01]  /*4100*/  @!P0 HADD2.F32 R18, -RZ, R18.H0_H0 ;  /* 0x20000012ff128230 */ /* 0x000fe20000004100 */
[C---:B------:R-:W-:Y:S01]  /*4110*/  @!P0 FMUL.FTZ R49, R31.reuse, R24 ;  /* 0x000000181f318220 */ /* 0x040fe20000410000 */
[----:B------:R-:W-:Y:S01]  /*4120*/  @!P0 HADD2.F32 R19, -RZ, R19.H1_H1 ;  /* 0x30000013ff138230 */ /* 0x000fe20000004100 */
[----:B------:R-:W-:Y:S01]  /*4130*/  @!P0 FFMA.FTZ R6, R31, R34, R6 ;  /* 0x000000221f068223 */ /* 0x000fe20000010006 */
[----:B------:R-:W-:Y:S01]  /*4140*/  @!P0 F2FP.PACK_AB R36, R5, R36 ;  /* 0x000000240524823e */ /* 0x000fe200000000ff */
[----:B------:R-:W-:Y:S02]  /*4150*/  @!P0 FFMA.FTZ R7, R32, R33, R7 ;  /* 0x0000002120078223 */ /* 0x000fe40000010007 */
[-C--:B------:R-:W-:Y:S02]  /*4160*/  @!P0 FMUL.FTZ R44, R35, R19.reuse ;  /* 0x00000013232c8220 */ /* 0x080fe40000410000 */
[C---:B------:R-:W-:Y:S01]  /*4170*/  @!P0 FMUL.FTZ R8, R18.reuse, R19 ;  /* 0x0000001312088220 */ /* 0x040fe20000410000 */
[----:B------:R-:W-:Y:S01]  /*4180*/  @!P0 F2FP.PACK_AB R42, R7, R42 ;  /* 0x0000002a072a823e */ /* 0x000fe200000000ff */
[----:B------:R-:W-:Y:S02]  /*4190*/  @!P0 FFMA.FTZ R49, R25, R34, -R49 ;  /* 0x0000002219318223 */ /* 0x000fe40000010831 */
[-C--:B------:R-:W-:Y:S01]  /*41a0*/  @!P0 FFMA.FTZ R44, R18, R37.reuse, -R44 ;  /* 0x00000025122c8223 */ /* 0x080fe2000001082c */
[----:B------:R-:W-:Y:S01]  /*41b0*/  @!P0 MOV R22, R42 ;  /* 0x0000002a00168202 */ /* 0x000fe20000000f00 */
[----:B------:R-:W-:Y:S01]  /*41c0*/  @!P0 FFMA.FTZ R8, R35, R37, R8 ;  /* 0x0000002523088223 */ /* 0x000fe20000010008 */
[----:B------:R-:W-:Y:S01]  /*41d0*/  @!P0 F2FP.PACK_AB R49, R6, R49 ;  /* 0x000000310631823e */ /* 0x000fe200000000ff */
[----:B------:R-:W-:Y:S03]  /*41e0*/  @!P0 IMAD.MOV.U32 R20, RZ, RZ, R36 ;  /* 0x000000ffff148224 */ /* 0x000fe600078e0024 */
[----:B------:R-:W-:Y:S02]  /*41f0*/  @!P0 F2FP.PACK_AB R51, R8, R44 ;  /* 0x0000002c0833823e */ /* 0x000fe400000000ff */
[----:B------:R-:W-:Y:S02]  /*4200*/  @!P0 MOV R21, R49 ;  /* 0x0000003100158202 */ /* 0x000fe40000000f00 */
[----:B------:R-:W-:Y:S05]  /*4210*/  @!P0 MOV R23, R51 ;  /* 0x0000003300178202 */ /* 0x000fea0000000f00 */
[----:B------:R1:W-:Y:S02]  /*4220*/  STG.E.128 [R40.64], R20 ;  /* 0x0000001428007986 */ /* 0x0003e4000c101d06 */
.L_x_2582:
[----:B------:R-:W-:Y:S05]  /*4230*/  BSYNC B0 ;  /* 0x0000000000007941 */ /* 0x000fea0003800000 */
.L_x_2581:
[----:B------:R-:W-:Y:S01]  /*4240*/  BSSY B0, `(.L_x_2583) ;  /* 0x0000075000007945 */ /* 0x000fe20003800000 */
[----:B------:R-:W-:-:S05]  /*4250*/  @!P4 BRA `(.L_x_2584) ;  /* 0x000007300000c947 */ /* 0x000fca0003800000 */
[----:B-1----:R-:W-:Y:S02]  /*4260*/  MOV R41, 0x60 ;  /* 0x0000006000297802 */ /* 0x002fe40000000f00 */
[----:B------:R-:W-:Y:S02]  /*4270*/  SHF.L.U32 R49, R161, 0x1, RZ ;  /* 0x00000001a1317819 */ /* 0x000fe400000006ff */
[----:B------:R-:W-:Y:S01]  /*4280*/  ISETP.GE.AND P0, PT, R16, UR4, PT ;  /* 0x0000000410007c0c */ /* 0x000fe2000bf06270 */
[----:B------:R-:W-:Y:S01]  /*4290*/  IMAD.WIDE.U32 R50, R41, c[0x0][0x288], R124 ;  /* 0x0000a20029327a25 */ /* 0x000fe200078e007c */
[----:B------:R-:W-:Y:S02]  /*42a0*/  SHF.L.U64.HI R36, R161, 0x1, R144 ;  /* 0x00000001a1247819 */ /* 0x000fe40000010290 */
[----:B------:R-:W-:Y:S01]  /*42b0*/  IADD3 R38, P1, R49, R46, RZ ;  /* 0x0000002e31267210 */ /* 0x000fe20007f3e0ff */
[C---:B------:R-:W-:Y:S02]  /*42c0*/  IMAD R40, R41.reuse, c[0x0][0x28c], RZ ;  /* 0x0000a30029287a24 */ /* 0x040fe400078e02ff */
[----:B------:R-:W-:Y:S01]  /*42d0*/  IMAD.WIDE.U32 R54, R41, c[0x0][0x198], R118 ;  /* 0x0000660029367a25 */ /* 0x000fe200078e0076 */
[C---:B------:R-:W-:Y:S02]  /*42e0*/  IADD3.X R39, R36.reuse, R47, RZ, P1, !PT ;  /* 0x0000002f24277210 */ /* 0x040fe40000ffe4ff */
[----:B------:R-:W-:Y:S01]  /*42f0*/  IADD3 R51, R51, R40, RZ ;  /* 0x0000002833337210 */ /* 0x000fe20007ffe0ff */
[----:B------:R-:W-:Y:S01]  /*4300*/  IMAD R41, R41, c[0x0][0x19c], RZ ;  /* 0x0000670029297a24 */ /* 0x000fe200078e02ff */
[----:B------:R-:W-:Y:S01]  /*4310*/  IADD3 R28, P1, R49, R10, RZ ;  /* 0x0000000a311c7210 */ /* 0x000fe20007f3e0ff */
[----:B------:R-:W2:Y:S03]  /*4320*/  @!P0 LDG.E.64 R34, [R38.64] ;  /* 0x0000000626228981 */ /* 0x000ea6000c1e1b00 */
[----:B------:R-:W-:Y:S02]  /*4330*/  IADD3.X R29, R36, R9, RZ, P1, !PT ;  /* 0x00000009241d7210 */ /* 0x000fe40000ffe4ff */
[C---:B------:R-:W-:Y:S01]  /*4340*/  LEA R52, P1, R82.reuse, R124, 0x1 ;  /* 0x0000007c52347211 */ /* 0x040fe200078208ff */
[----:B------:R-:W3:Y:S01]  /*4350*/  LDG.E.128 R24, [R50.64] ;  /* 0x0000000632187981 */ /* 0x000ee2000c1e1d00 */
[----:B------:R-:W-:Y:S02]  /*4360*/  IADD3 R55, R55, R41, RZ ;  /* 0x0000002937377210 */ /* 0x000fe40007ffe0ff */
[----:B------:R-:W-:Y:S02]  /*4370*/  LEA.HI.X R53, R82, R125, R81, 0x1, P1 ;  /* 0x0000007d52357211 */ /* 0x000fe400008f0c51 */
[----:B------:R-:W-:Y:S03]  /*4380*/  ISETP.GE.AND P1, PT, R12, UR4, PT ;  /* 0x000000040c007c0c */ /* 0x000fe6000bf26270 */
[----:B------:R-:W4:Y:S01]  /*4390*/  @!P0 LDG.E.64 R18, [R28.64] ;  /* 0x000000061c128981 */ /* 0x000f22000c1e1b00 */
[--C-:B--2---:R-:W-:Y:S02]  /*43a0*/  @!P0 HADD2.F32 R32, -RZ, R34.reuse.H0_H0 ;  /* 0x20000022ff208230 */ /* 0x104fe40000004100 */
[----:B------:R-:W-:Y:S02]  /*43b0*/  @!P0 HADD2.F32 R34, -RZ, R34.H1_H1 ;  /* 0x30000022ff228230 */ /* 0x000fe40000004100 */
[--C-:B------:R-:W-:Y:S01]  /*43c0*/  @!P0 HADD2.F32 R33, -RZ, R35.reuse.H0_H0 ;  /* 0x20000023ff218230 */ /* 0x100fe20000004100 */
[----:B---3--:R-:W-:Y:S01]  /*43d0*/  @!P0 MOV R15, R24 ;  /* 0x00000018000f8202 */ /* 0x008fe20000000f00 */
[----:B------:R-:W-:Y:S01]  /*43e0*/  @!P0 HADD2.F32 R37, -RZ, R35.H1_H1 ;  /* 0x30000023ff258230 */ /* 0x000fe20000004100 */
[----:B------:R-:W-:Y:S03]  /*43f0*/  @!P0 MOV R23, R25 ;  /* 0x0000001900178202 */ /* 0x000fe60000000f00 */
[--C-:B------:R-:W-:Y:S02]  /*4400*/  @!P0 HADD2.F32 R31, -RZ, R15.reuse.H1_H1 ;  /* 0x3000000fff1f8230 */ /* 0x100fe40000004100 */
[----:B------:R-:W-:Y:S02]  /*4410*/  @!P0 HADD2.F32 R21, -RZ, R15.H0_H0 ;  /* 0x2000000fff158230 */ /* 0x000fe40000004100 */
[--C-:B----4-:R-:W-:Y:S02]  /*4420*/  @!P0 HADD2.F32 R22, -RZ, R18.reuse.H0_H0 ;  /* 0x20000012ff168230 */ /* 0x110fe40000004100 */
[----:B------:R-:W-:Y:S01]  /*4430*/  @!P0 HADD2.F32 R20, -RZ, R18.H1_H1 ;  /* 0x30000012ff148230 */ /* 0x000fe20000004100 */
[----:B------:R-:W-:Y:S01]  /*4440*/  @!P0 MOV R18, R27 ;  /* 0x0000001b00128202 */ /* 0x000fe20000000f00 */
[--C-:B------:R-:W-:Y:S01]  /*4450*/  @!P0 HADD2.F32 R15, -RZ, R19.reuse.H0_H0 ;  /* 0x20000013ff0f8230 */ /* 0x100fe20000004100 */
[-C--:B------:R-:W-:Y:S01]  /*4460*/  @!P0 FMUL.FTZ R49, R31, R22.reuse ;  /* 0x000000161f318220 */ /* 0x080fe20000410000 */
[----:B------:R-:W-:Y:S01]  /*4470*/  @!P0 HADD2.F32 R19, -RZ, R19.H1_H1 ;  /* 0x30000013ff138230 */ /* 0x000fe20000004100 */
        /* <DEDUP_REMOVED lines=9> */
[----:B------:R-:W-:Y:S01]  /*4510*/  @!P0 FMUL.FTZ R51, R31, R20 ;  /* 0x000000141f338220 */ /* 0x000fe20000410000 */
[--C-:B------:R-:W-:Y:S01]  /*4520*/  @!P0 HADD2.F32 R35, -RZ, R18.reuse.H1_H1 ;  /* 0x30000012ff238230 */ /* 0x100fe20000004100 */
[-C--:B------:R-:W-:Y:S01]  /*4530*/  @!P0 FMUL.FTZ R36, R32, R15.reuse ;  /* 0x0000000f20248220 */ /* 0x080fe20000410000 */
[----:B------:R-:W-:Y:S01]  /*4540*/  @!P0 HADD2.F32 R18, -RZ, R18.H0_H0 ;  /* 0x20000012ff128230 */ /* 0x000fe20000004100 */
[----:B------:R-:W-:Y:S01]  /*4550*/  @!P0 FMUL.FTZ R3, R22, R15 ;  /* 0x0000000f16038220 */ /* 0x000fe20000410000 */
[----:B------:R-:W-:Y:S01]  /*4560*/  @!P0 F2FP.PACK_AB R49, R0, R49 ;  /* 0x000000310031823e */ /* 0x000fe200000000ff */
[-C--:B------:R-:W-:Y:S02]  /*4570*/  @!P0 FMUL.FTZ R40, R35, R19.reuse ;  /* 0x0000001323288220 */ /* 0x080fe40000410000 */
[----:B------:R-:W-:Y:S01]  /*4580*/  @!P0 FMUL.FTZ R4, R18, R19 ;  /* 0x0000001312048220 */ /* 0x000fe20000410000 */
[----:B------:R-:W-:Y:S01]  /*4590*/  @!P0 MOV R24, R49 ;  /* 0x0000003100188202 */ /* 0x000fe20000000f00 */
[-C--:B------:R-:W-:Y:S02]  /*45a0*/  @!P0 FFMA.FTZ R2, R31, R34.reuse, R2 ;  /* 0x000000221f028223 */ /* 0x080fe40000010002 */
[-C--:B------:R-:W-:Y:S02]  /*45b0*/  @!P0 FFMA.FTZ R3, R32, R33.reuse, R3 ;  /* 0x0000002120038223 */ /* 0x080fe40000010003 */
        /* <DEDUP_REMOVED lines=10> */
[C---:B------:R-:W-:Y:S03]  /*4660*/  LEA R50, P0, R84.reuse, R118, 0x1 ;  /* 0x0000007654327211 */ /* 0x040fe600078008ff */
[----:B------:R1:W-:Y:S01]  /*4670*/  STG.E.128 [R54.64], R24 ;  /* 0x0000001836007986 */ /* 0x0003e2000c101d06 */
[----:B------:R-:W-:Y:S07]  /*4680*/  LEA.HI.X R51, R84, R119, R83, 0x1, P0 ;  /* 0x0000007754337211 */ /* 0x000fee00000f0c53 */
[----:B------:R-:W2:Y:S08]  /*4690*/  LDG.E.128 R20, [R52.64] ;  /* 0x0000000634147981 */ /* 0x000eb0000c1e1d00 */
        /* <DEDUP_REMOVED lines=46> */
[----:B------:R1:W-:Y:S02]  /*4980*/  STG.E.128 [R50.64], R20 ;  /* 0x0000001432007986 */ /* 0x0003e4000c101d06 */
.L_x_2584:
[----:B------:R-:W-:Y:S05]  /*4990*/  BSYNC B0 ;  /* 0x0000000000007941 */ /* 0x000fea0003800000 */
.L_x_2583:
[----:B------:R-:W-:Y:S01]  /*49a0*/  BSSY B0, `(.L_x_2585) ;  /* 0x0000072000007945 */ /* 0x000fe20003800000 */
[----:B------:R-:W-:-:S05]  /*49b0*/  @!P2 BRA `(.L_x_2586) ;  /* 0x000007000000a947 */ /* 0x000fca0003800000 */
[----:B-1----:R-:W-:Y:S02]  /*49c0*/  LEA R50, P1, R86, R124, 0x1 ;  /* 0x0000007c56327211 */ /* 0x002fe400078208ff */
[----:B------:R-:W-:Y:S02]  /*49d0*/  ISETP.GE.AND P0, PT, R16, UR4, PT ;  /* 0x0000000410007c0c */ /* 0x000fe4000bf06270 */
[----:B------:R-:W-:Y:S02]  /*49e0*/  SHF.L.U32 R49, R159, 0x1, RZ ;  /* 0x000000019f317819 */ /* 0x000fe400000006ff */
[----:B------:R-:W-:Y:S02]  /*49f0*/  LEA.HI.X R51, R86, R125, R85, 0x1, P1 ;  /* 0x0000007d56337211 */ /* 0x000fe400008f0c55 */
[----:B------:R-:W-:Y:S02]  /*4a00*/  IADD3 R28, P1, R49, R10, RZ ;  /* 0x0000000a311c7210 */ /* 0x000fe40007f3e0ff */
[----:B------:R-:W-:Y:S01]  /*4a10*/  SHF.L.U64.HI R36, R159, 0x1, R142 ;  /* 0x000000019f247819 */ /* 0x000fe2000001028e */
[----:B------:R-:W2:Y:S01]  /*4a20*/  LDG.E.128 R24, [R50.64] ;  /* 0x0000000632187981 */ /* 0x000ea2000c1e1d00 */
[----:B------:R-:W-:Y:S02]  /*4a30*/  IADD3 R40, P2, R49, R46, RZ ;  /* 0x0000002e31287210 */ /* 0x000fe40007f5e0ff */
[C---:B------:R-:W-:Y:S02]  /*4a40*/  IADD3.X R29, R36.reuse, R9, RZ, P1, !PT ;  /* 0x00000009241d7210 */ /* 0x040fe40000ffe4ff */
[----:B------:R-:W-:Y:S02]  /*4a50*/  IADD3.X R41, R36, R47, RZ, P2, !PT ;  /* 0x0000002f24297210 */ /* 0x000fe400017fe4ff */
[----:B------:R-:W-:Y:S01]  /*4a60*/  LEA R52, P2, R192, R118, 0x1 ;  /* 0x00000076c0347211 */ /* 0x000fe200078408ff */
[----:B------:R-:W3:Y:S01]  /*4a70*/  @!P0 LDG.E.64 R18, [R28.64] ;  /* 0x000000061c128981 */ /* 0x000ee2000c1e1b00 */
[----:B------:R-:W-:Y:S02]  /*4a80*/  ISETP.GE.AND P1, PT, R12, UR4, PT ;  /* 0x000000040c007c0c */ /* 0x000fe4000bf26270 */
[----:B------:R-:W-:Y:S02]  /*4a90*/  LEA.HI.X R53, R192, R119, R87, 0x1, P2 ;  /* 0x00000077c0357211 */ /* 0x000fe400010f0c57 */
[C---:B------:R-:W-:Y:S01]  /*4aa0*/  LEA R54, P2, R88.reuse, R124, 0x1 ;  /* 0x0000007c58367211 */ /* 0x040fe200078408ff */
[----:B------:R-:W4:Y:S03]  /*4ab0*/  @!P0 LDG.E.64 R38, [R40.64] ;  /* 0x0000000628268981 */ /* 0x000f26000c1e1b00 */
[----:B------:R-:W-:Y:S01]  /*4ac0*/  LEA.HI.X R55, R88, R125, R89, 0x1, P2 ;  /* 0x0000007d58377211 */ /* 0x000fe200010f0c59 */
[----:B--2---:R-:W-:Y:S01]  /*4ad0*/  @!P0 IMAD.MOV.U32 R15, RZ, RZ, R24 ;  /* 0x000000ffff0f8224 */ /* 0x004fe200078e0018 */
[----:B------:R-:W-:Y:S02]  /*4ae0*/  @!P0 MOV R21, R25 ;  /* 0x0000001900158202 */ /* 0x000fe40000000f00 */
[----:B------:R-:W-:Y:S02]  /*4af0*/  @!P0 MOV R22, R27 ;  /* 0x0000001b00168202 */ /* 0x000fe40000000f00 */
[--C-:B------:R-:W-:Y:S02]  /*4b00*/  @!P0 HADD2.F32 R31, -RZ, R15.reuse.H1_H1 ;  /* 0x3000000fff1f8230 */ /* 0x100fe40000004100 */
[----:B------:R-:W-:Y:S02]  /*4b10*/  @!P0 HADD2.F32 R20, -RZ, R15.H0_H0 ;  /* 0x2000000fff148230 */ /* 0x000fe40000004100 */
[----:B---3--:R-:W-:Y:S02]  /*4b20*/  @!P0 HADD2.F32 R23, -RZ, R18.H0_H0 ;  /* 0x20000012ff178230 */ /* 0x008fe40000004100 */
[--C-:B------:R-:W-:Y:S02]  /*4b30*/  @!P0 HADD2.F32 R35, -RZ, R21.reuse.H1_H1 ;  /* 0x30000015ff238230 */ /* 0x100fe40000004100 */
[----:B------:R-:W-:Y:S01]  /*4b40*/  @!P0 HADD2.F32 R21, -RZ, R21.H0_H0 ;  /* 0x20000015ff158230 */ /* 0x000fe20000004100 */
[CC--:B------:R-:W-:Y:S01]  /*4b50*/  @!P0 FMUL.FTZ R49, R31.reuse, R23.reuse ;  /* 0x000000171f318220 */ /* 0x0c0fe20000410000 */
[----:B----4-:R-:W-:Y:S01]  /*4b60*/  @!P0 HADD2.F32 R33, -RZ, R38.H0_H0 ;  /* 0x20000026ff218230 */ /* 0x010fe20000004100 */
[C---:B------:R-:W-:Y:S01]  /*4b70*/  @!P0 FMUL.FTZ R0, R20.reuse, R23 ;  /* 0x0000001714008220 */ /* 0x040fe20000410000 */
[----:B------:R-:W-:Y:S02]  /*4b80*/  @!P0 HADD2.F32 R18, -RZ, R18.H1_H1 ;  /* 0x30000012ff128230 */ /* 0x000fe40000004100 */
[--C-:B------:R-:W-:Y:S01]  /*4b90*/  @!P0 HADD2.F32 R15, -RZ, R19.reuse.H0_H0 ;  /* 0x20000013ff0f8230 */ /* 0x100fe20000004100 */
[-C--:B------:R-:W-:Y:S01]  /*4ba0*/  @!P0 FFMA.FTZ R49, R20, R33.reuse, -R49 ;  /* 0x0000002114318223 */ /* 0x080fe20000010831 */
[----:B------:R-:W-:Y:S01]  /*4bb0*/  @!P0 MOV R20, R26 ;  /* 0x0000001a00148202 */ /* 0x000fe20000000f00 */
[----:B------:R-:W-:Y:S01]  /*4bc0*/  @!P0 FFMA.FTZ R0, R31, R33, R0 ;  /* 0x000000211f008223 */ /* 0x000fe20000010000 */
[----:B------:R-:W-:Y:S01]  /*4bd0*/  @!P0 HADD2.F32 R19, -RZ, R19.H1_H1 ;  /* 0x30000013ff138230 */ /* 0x000fe20000004100 */
[-C--:B------:R-:W-:Y:S01]  /*4be0*/  @!P0 FMUL.FTZ R51, R35, R18.reuse ;  /* 0x0000001223338220 */ /* 0x080fe20000410000 */
[----:B------:R-:W-:Y:S01]  /*4bf0*/  @!P0 HADD2.F32 R31, -RZ, R22.H1_H1 ;  /* 0x30000016ff1f8230 */ /* 0x000fe20000004100 */
[----:B------:R-:W-:Y:S01]  /*4c00*/  @!P0 FMUL.FTZ R2, R21, R18 ;  /* 0x0000001215028220 */ /* 0x000fe20000410000 */
[--C-:B------:R-:W-:Y:S01]  /*4c10*/  @!P0 HADD2.F32 R34, -RZ, R20.reuse.H1_H1 ;  /* 0x30000014ff228230 */ /* 0x100fe20000004100 */
[----:B------:R-:W-:Y:S01]  /*4c20*/  @!P0 F2FP.PACK_AB R49, R0, R49 ;  /* 0x000000310031823e */ /* 0x000fe200000000ff */
[----:B------:R-:W-:Y:S01]  /*4c30*/  @!P0 HADD2.F32 R20, -RZ, R20.H0_H0 ;  /* 0x20000014ff148230 */ /* 0x000fe20000004100 */
[----:B------:R-:W-:Y:S01]  /*4c40*/  @!P0 FMUL.FTZ R42, R31, R19 ;  /* 0x000000131f2a8220 */ /* 0x000fe20000410000 */
[----:B------:R-:W-:Y:S01]  /*4c50*/  @!P0 HADD2.F32 R18, -RZ, R22.H0_H0 ;  /* 0x20000016ff128230 */ /* 0x000fe20000004100 */
[-C--:B------:R-:W-:Y:S01]  /*4c60*/  @!P0 FMUL.FTZ R36, R34, R15.reuse ;  /* 0x0000000f22248220 */ /* 0x080fe20000410000 */
[----:B------:R-:W-:Y:S01]  /*4c70*/  @!P0 HADD2.F32 R32, -RZ, R38.H1_H1 ;  /* 0x30000026ff208230 */ /* 0x000fe20000004100 */
[----:B------:R-:W-:Y:S01]  /*4c80*/  @!P0 FMUL.FTZ R3, R20, R15 ;  /* 0x0000000f14038220 */ /* 0x000fe20000410000 */
[--C-:B------:R-:W-:Y:S01]  /*4c90*/  @!P0 HADD2.F32 R37, -RZ, R39.reuse.H0_H0 ;  /* 0x20000027ff258230 */ /* 0x100fe20000004100 */
[----:B------:R-:W-:Y:S01]  /*4ca0*/  @!P0 FMUL.FTZ R4, R18, R19 ;  /* 0x0000001312048220 */ /* 0x000fe20000410000 */
[----:B------:R-:W-:Y:S01]  /*4cb0*/  @!P0 HADD2.F32 R39, -RZ, R39.H1_H1 ;  /* 0x30000027ff278230 */ /* 0x000fe20000004100 */
[-C--:B------:R-:W-:Y:S02]  /*4cc0*/  @!P0 FFMA.FTZ R2, R35, R32.reuse, R2 ;  /* 0x0000002023028223 */ /* 0x080fe40000010002 */
[-C--:B------:R-:W-:Y:S02]  /*4cd0*/  @!P0 FFMA.FTZ R3, R34, R37.reuse, R3 ;  /* 0x0000002522038223 */ /* 0x080fe40000010003 */
        /* <DEDUP_REMOVED lines=10> */
[----:B------:R-:W-:Y:S05]  /*4d80*/  @!P0 MOV R27, R51 ;  /* 0x00000033001b8202 */ /* 0x000fea0000000f00 */
[----:B------:R1:W-:Y:S08]  /*4d90*/  STG.E.128 [R52.64], R24 ;  /* 0x0000001834007986 */ /* 0x0003f0000c101d06 */
[----:B------:R-:W2:Y:S08]  /*4da0*/  LDG.E.128 R20, [R54.64] ;  /* 0x0000000636147981 */ /* 0x000eb0000c1e1d00 */
[----:B------:R-:W3:Y:S06]  /*4db0*/  @!P1 LDG.E.64 R18, [R28.64+0x40] ;  /* 0x000040061c129981 */ /* 0x000eec000c1e1b00 */
[----:B------:R-:W4:Y:S01]  /*4dc0*/  @!P1 LDG.E.64 R34, [R40.64+0x40] ;  /* 0x0000400628229981 */ /* 0x000f22000c1e1b00 */
[C---:B-1----:R-:W-:Y:S04]  /*4dd0*/  LEA R52, P0, R91.reuse, R118, 0x1 ;  /* 0x000000765b347211 */ /* 0x042fe800078008ff */
[----:B------:R-:W-:Y:S01]  /*4de0*/  LEA.HI.X R53, R91, R119, R90, 0x1, P0 ;  /* 0x000000775b357211 */ /* 0x000fe200000f0c5a */
[----:B--2---:R-:W-:Y:S01]  /*4df0*/  @!P1 IMAD.MOV.U32 R15, RZ, RZ, R20 ;  /* 0x000000ffff0f9224 */ /* 0x004fe200078e0014 */
[----:B------:R-:W-:Y:S02]  /*4e00*/  @!P1 MOV R27, R21 ;  /* 0x00000015001b9202 */ /* 0x000fe40000000f00 */
        /* <DEDUP_REMOVED lines=43> */
.L_x_2586:
[----:B------:R-:W-:Y:S05]  /*50c0*/  BSYNC B0 ;  /* 0x0000000000007941 */ /* 0x000fea0003800000 */
.L_x_2585:
        /* <DEDUP_REMOVED lines=8> */
[----:B------:R-:W-:Y:S01]  /*5150*/  IMAD R40, R41, c[0x0][0x28c], RZ ;  /* 0x0000a30029287a24 */ /* 0x000fe200078e02ff */
[----:B------:R-:W-:Y:S01]  /*5160*/  IADD3 R38, P2, R49, R46, RZ ;  /* 0x0000002e31267210 */ /* 0x000fe20007f5e0ff */
[----:B------:R-:W-:Y:S01]  /*5170*/  IMAD.WIDE.U32 R52, R41, c[0x0][0x198], R118 ;  /* 0x0000660029347a25 */ /* 0x000fe200078e0076 */
[C---:B------:R-:W-:Y:S02]  /*5180*/  IADD3.X R29, R36.reuse, R9, RZ, P1, !PT ;  /* 0x00000009241d7210 */ /* 0x040fe40000ffe4ff */
[----:B------:R-:W-:Y:S01]  /*5190*/  IADD3 R51, R51, R40, RZ ;  /* 0x0000002833337210 */ /* 0x000fe20007ffe0ff */
[----:B------:R-:W-:Y:S01]  /*51a0*/  IMAD R41, R41, c[0x0][0x19c], RZ ;  /* 0x0000670029297a24 */ /* 0x000fe200078e02ff */
[----:B------:R-:W-:Y:S01]  /*51b0*/  IADD3.X R39, R36, R47, RZ, P2, !PT ;  /* 0x0000002f24277210 */ /* 0x000fe200017fe4ff */
[----:B------:R-:W2:Y:S01]  /*51c0*/  @!P0 LDG.E.64 R18, [R28.64] ;  /* 0x000000061c128981 */ /* 0x000ea2000c1e1b00 */
[----:B------:R-:W-:Y:S02]  /*51d0*/  ISETP.GE.AND P1, PT, R12, UR4, PT ;  /* 0x000000040c007c0c */ /* 0x000fe4000bf26270 */
[----:B------:R-:W-:Y:S03]  /*51e0*/  IADD3 R53, R53, R41, RZ ;  /* 0x0000002935357210 */ /* 0x000fe60007ffe0ff */
[----:B------:R1:W3:Y:S08]  /*51f0*/  LDG.E.128 R24, [R50.64] ;  /* 0x0000000632187981 */ /* 0x0002f0000c1e1d00 */
[----:B------:R-:W4:Y:S01]  /*5200*/  @!P0 LDG.E.64 R34, [R38.64] ;  /* 0x0000000626228981 */ /* 0x000f22000c1e1b00 */
[----:B-1----:R-:W-:Y:S01]  /*5210*/  LEA R50, P2, R92, R124, 0x1 ;  /* 0x0000007c5c327211 */ /* 0x002fe200078408ff */
[--C-:B--2---:R-:W-:Y:S02]  /*5220*/  @!P0 HADD2.F32 R22, -RZ, R18.reuse.H0_H0 ;  /* 0x20000012ff168230 */ /* 0x104fe40000004100 */
[----:B------:R-:W-:Y:S01]  /*5230*/  @!P0 HADD2.F32 R20, -RZ, R18.H1_H1 ;  /* 0x30000012ff148230 */ /* 0x000fe20000004100 */
[----:B---3--:R-:W-:Y:S02]  /*5240*/  @!P0 MOV R15, R24 ;  /* 0x00000018000f8202 */ /* 0x008fe40000000f00 */
[----:B------:R-:W-:Y:S02]  /*5250*/  @!P0 MOV R23, R25 ;  /* 0x0000001900178202 */ /* 0x000fe40000000f00 */
[----:B------:R-:W-:Y:S01]  /*5260*/  @!P0 MOV R18, R27 ;  /* 0x0000001b00128202 */ /* 0x000fe20000000f00 */
[--C-:B------:R-:W-:Y:S02]  /*5270*/  @!P0 HADD2.F32 R31, -RZ, R15.reuse.H1_H1 ;  /* 0x3000000fff1f8230 */ /* 0x100fe40000004100 */
[----:B------:R-:W-:Y:S02]  /*5280*/  @!P0 HADD2.F32 R21, -RZ, R15.H0_H0 ;  /* 0x2000000fff158230 */ /* 0x000fe40000004100 */
[--C-:B----4-:R-:W-:Y:S01]  /*5290*/  @!P0 HADD2.F32 R32, -RZ, R34.reuse.H0_H0 ;  /* 0x20000022ff208230 */ /* 0x110fe20000004100 */
[-C--:B------:R-:W-:Y:S01]  /*52a0*/  @!P0 FMUL.FTZ R49, R31, R22.reuse ;  /* 0x000000161f318220 */ /* 0x080fe20000410000 */
[----:B------:R-:W-:Y:S01]  /*52b0*/  @!P0 HADD2.F32 R34, -RZ, R34.H1_H1 ;  /* 0x30000022ff228230 */ /* 0x000fe20000004100 */
[C---:B------:R-:W-:Y:S01]  /*52c0*/  @!P0 FMUL.FTZ R0, R21.reuse, R22 ;  /* 0x0000001615008220 */ /* 0x040fe20000410000 */
[----:B------:R-:W-:Y:S01]  /*52d0*/  @!P0 MOV R22, R26 ;  /* 0x0000001a00168202 */ /* 0x000fe20000000f00 */
[-C--:B------:R-:W-:Y:S01]  /*52e0*/  @!P0 FFMA.FTZ R49, R21, R32.reuse, -R49 ;  /* 0x0000002015318223 */ /* 0x080fe20000010831 */
[----:B------:R-:W-:Y:S01]  /*52f0*/  @!P0 HADD2.F32 R21, -RZ, R23.H0_H0 ;  /* 0x20000017ff158230 */ /* 0x000fe20000004100 */
[----:B------:R-:W-:Y:S01]  /*5300*/  @!P0 FFMA.FTZ R0, R31, R32, R0 ;  /* 0x000000201f008223 */ /* 0x000fe20000010000 */
[--C-:B------:R-:W-:Y:S02]  /*5310*/  @!P0 HADD2.F32 R15, -RZ, R19.reuse.H0_H0 ;  /* 0x20000013ff0f8230 */ /* 0x100fe40000004100 */
[--C-:B------:R-:W-:Y:S01]  /*5320*/  @!P0 HADD2.F32 R32, -RZ, R22.reuse.H1_H1 ;  /* 0x30000016ff208230 */ /* 0x100fe20000004100 */
[-C--:B------:R-:W-:Y:S01]  /*5330*/  @!P0 FMUL.FTZ R2, R21, R20.reuse ;  /* 0x0000001415028220 */ /* 0x080fe20000410000 */
[----:B------:R-:W-:Y:S01]  /*5340*/  @!P0 HADD2.F32 R22, -RZ, R22.H0_H0 ;  /* 0x20000016ff168230 */ /* 0x000fe20000004100 */
[----:B------:R-:W-:Y:S01]  /*5350*/  @!P0 F2FP.PACK_AB R49, R0, R49 ;  /* 0x000000310031823e */ /* 0x000fe200000000ff */
[----:B------:R-:W-:Y:S01]  /*5360*/  @!P0 HADD2.F32 R19, -RZ, R19.H1_H1 ;  /* 0x30000013ff138230 */ /* 0x000fe20000004100 */
[-C--:B------:R-:W-:Y:S01]  /*5370*/  @!P0 FMUL.FTZ R36, R32, R15.reuse ;  /* 0x0000000f20248220 */ /* 0x080fe20000410000 */
[----:B------:R-:W-:Y:S01]  /*5380*/  @!P0 HADD2.F32 R31, -RZ, R23.H1_H1 ;  /* 0x30000017ff1f8230 */ /* 0x000fe20000004100 */
[----:B------:R-:W-:Y:S01]  /*5390*/  @!P0 FMUL.FTZ R3, R22, R15 ;  /* 0x0000000f16038220 */ /* 0x000fe20000410000 */
[--C-:B------:R-:W-:Y:S01]  /*53a0*/  @!P0 HADD2.F32 R33, -RZ, R35.reuse.H0_H0 ;  /* 0x20000023ff218230 */ /* 0x100fe20000004100 */
[----:B------:R-:W-:Y:S01]  /*53b0*/  @!P0 MOV R24, R49 ;  /* 0x0000003100188202 */ /* 0x000fe20000000f00 */
        /* <DEDUP_REMOVED lines=13> */
[----:B------:R-:W-:Y:S02]  /*5490*/  LEA.HI.X R51, R92, R125, R93, 0x1, P2 ;  /* 0x0000007d5c337211 */ /* 0x000fe400010f0c5d */
[----:B------:R-:W-:Y:S02]  /*54a0*/  @!P0 F2FP.PACK_AB R36, R3, R36 ;  /* 0x000000240324823e */ /* 0x000fe400000000ff */
[----:B------:R-:W-:Y:S02]  /*54b0*/  @!P0 F2FP.PACK_AB R41, R4, R40 ;  /* 0x000000280429823e */ /* 0x000fe400000000ff */
[----:B------:R-:W-:Y:S02]  /*54c0*/  @!P0 MOV R25, R42 ;  /* 0x0000002a00198202 */ /* 0x000fe40000000f00 */
[----:B------:R-:W-:Y:S02]  /*54d0*/  @!P0 MOV R26, R36 ;  /* 0x00000024001a8202 */ /* 0x000fe40000000f00 */
[----:B------:R-:W-:Y:S05]  /*54e0*/  @!P0 MOV R27, R41 ;  /* 0x00000029001b8202 */ /* 0x000fea0000000f00 */
[----:B------:R1:W-:Y:S08]  /*54f0*/  STG.E.128 [R52.64], R24 ;  /* 0x0000001834007986 */ /* 0x0003f0000c101d06 */
[----:B------:R2:W3:Y:S08]  /*5500*/  LDG.E.128 R20, [R50.64] ;  /* 0x0000000632147981 */ /* 0x0004f0000c1e1d00 */
[----:B------:R-:W4:Y:S06]  /*5510*/  @!P1 LDG.E.64 R18, [R28.64+0x40] ;  /* 0x000040061c129981 */ /* 0x000f2c000c1e1b00 */
[----:B------:R-:W5:Y:S01]  /*5520*/  @!P1 LDG.E.64 R34, [R38.64+0x40] ;  /* 0x0000400626229981 */ /* 0x000f62000c1e1b00 */
[C---:B--2---:R-:W-:Y:S04]  /*5530*/  LEA R50, P0, R95.reuse, R118, 0x1 ;  /* 0x000000765f327211 */ /* 0x044fe800078008ff */
[----:B------:R-:W-:Y:S02]  /*5540*/  LEA.HI.X R51, R95, R119, R94, 0x1, P0 ;  /* 0x000000775f337211 */ /* 0x000fe400000f0c5e */
[----:B---3--:R-:W-:Y:S02]  /*5550*/  @!P1 MOV R15, R20 ;  /* 0x00000014000f9202 */ /* 0x008fe40000000f00 */
[----:B-1----:R-:W-:Y:S02]  /*5560*/  @!P1 MOV R27, R21 ;  /* 0x00000015001b9202 */ /* 0x002fe40000000f00 */
[----:B------:R-:W-:Y:S01]  /*5570*/  @!P1 MOV R26, R22 ;  /* 0x00000016001a9202 */ /* 0x000fe20000000f00 */
[--C-:B------:R-:W-:Y:S02]  /*5580*/  @!P1 HADD2.F32 R31, -RZ, R15.reuse.H1_H1 ;  /* 0x3000000fff1f9230 */ /* 0x100fe40000004100 */
[----:B------:R-:W-:Y:S02]  /*5590*/  @!P1 HADD2.F32 R25, -RZ, R15.H0_H0 ;  /* 0x2000000fff199230 */ /* 0x000fe40000004100 */
[--C-:B----4-:R-:W-:Y:S02]  /*55a0*/  @!P1 HADD2.F32 R30, -RZ, R18.reuse.H0_H0 ;  /* 0x20000012ff1e9230 */ /* 0x110fe40000004100 */
[----:B------:R-:W-:Y:S01]  /*55b0*/  @!P1 HADD2.F32 R24, -RZ, R18.H1_H1 ;  /* 0x30000012ff189230 */ /* 0x000fe20000004100 */
[----:B------:R-:W-:Y:S01]  /*55c0*/  @!P1 MOV R18, R23 ;  /* 0x0000001700129202 */ /* 0x000fe20000000f00 */
[----:B------:R-:W-:Y:S01]  /*55d0*/  @!P1 HADD2.F32 R15, -RZ, R19.H0_H0 ;  /* 0x20000013ff0f9230 */ /* 0x000fe20000004100 */
[-C--:B------:R-:W-:Y:S01]  /*55e0*/  @!P1 FMUL.FTZ R36, R31, R30.reuse ;  /* 0x0000001e1f249220 */ /* 0x080fe20000410000 */
[--C-:B-----5:R-:W-:Y:S01]  /*55f0*/  @!P1 HADD2.F32 R32, -RZ, R34.reuse.H0_H0 ;  /* 0x20000022ff209230 */ /* 0x120fe20000004100 */
        /* <DEDUP_REMOVED lines=34> */
.L_x_2588:
[----:B------:R-:W-:Y:S05]  /*5820*/  BSYNC B0 ;  /* 0x0000000000007941 */ /* 0x000fea0003800000 */
.L_x_2587:
[----:B------:R-:W-:Y:S01]  /*5830*/  ISETP.NE.AND P0, PT, R197, RZ, PT ;  /* 0x000000ffc500720c */ /* 0x000fe20003f05270 */
[----:B------:R-:W-:Y:S01]  /*5840*/  @!UPT UIADD3 URZ, URZ, URZ, URZ ;  /* 0x0000003f3f3ff290 */ /* 0x000fe2000fffe03f */
[----:B------:R-:W-:Y:S11]  /*5850*/  BSSY B0, `(.L_x_2589) ;  /* 0x0000075000007945 */ /* 0x000ff60003800000 */
        /* <DEDUP_REMOVED lines=116> */
.L_x_2590:
[----:B------:R-:W-:Y:S05]  /*5fa0*/  BSYNC B0 ;  /* 0x0000000000007941 */ /* 0x000fea0003800000 */
.L_x_2589:
        /* <DEDUP_REMOVED lines=119> */
.L_x_2592:
[----:B------:R-:W-:Y:S05]  /*6720*/  BSYNC B0 ;  /* 0x0000000000007941 */ /* 0x000fea0003800000 */
.L_x_2591:
[----:B------:R-:W-:Y:S01]  /*6730*/  IMAD.MOV.U32 R0, RZ, RZ, c[0x0][0x230] ;  /* 0x00008c00ff007624 */ /* 0x000fe200078e00ff */
[----:B------:R-:W-:Y:S01]  /*6740*/  ULDC UR4, c[0x0][0x230] ;  /* 0x00008c0000047ab9 */ /* 0x000fe20000000800 */
[----:B------:R-:W-:Y:S02]  /*6750*/  IMAD.MOV.U32 R8, RZ, RZ, R10 ;  /* 0x000000ffff087224 */ /* 0x000fe400078e000a */
[----:B-1----:R-:W-:Y:S05]  /*6760*/  IMAD.U32 R3, R0, -0x40, RZ ;  /* 0xffffffc000037824 */ /* 0x002fea00078e00ff */
[C---:B------:R-:W-:Y:S02]  /*6770*/  LEA R46, P1, R3.reuse, R46, 0x1 ;  /* 0x0000002e032e7211 */ /* 0x040fe400078208ff */
[C---:B------:R-:W-:Y:S02]  /*6780*/  LEA R10, P0, R3.reuse, R8, 0x1 ;  /* 0x00000008030a7211 */ /* 0x040fe400078008ff */
[C---:B------:R-:W-:Y:S02]  /*6790*/  LEA.HI.X.SX32 R47, R3.reuse, R47, 0x1, P1 ;  /* 0x0000002f032f7211 */ /* 0x040fe400008f0eff */
[----:B------:R-:W-:Y:S01]  /*67a0*/  LEA.HI.X.SX32 R9, R3, R9, 0x1, P0 ;  /* 0x0000000903097211 */ /* 0x000fe200000f0eff */
[----:B------:R-:W-:-:S05]  /*67b0*/  BRA `(.L_x_2593) ;  /* 0x0000698000007947 */ /* 0x000fca0003800000 */
.L_x_2576:
[----:B------:R-:W-:Y:S01]  /*67c0*/  BSSY B1, `(.L_x_2594) ;  /* 0x00000b5000017945 */ /* 0x000fe20003800000 */
[----:B------:R-:W-:-:S05]  /*67d0*/  @!P1 BRA `(.L_x_2595) ;  /* 0x00000b3000009947 */ /* 0x000fca0003800000 */
[----:B------:R2:W5:Y:S01]  /*67e0*/  LDG.E.128 R36, [R124.64] ;  /* 0x000000067c247981 */ /* 0x000562000c1e1d00 */
[----:B------:R-:W-:Y:S01]  /*67f0*/  ISETP.GE.AND P0, PT, R16, UR4, PT ;  /* 0x0000000410007c0c */ /* 0x000fe2000bf06270 */
[----:B------:R-:W-:Y:S01]  /*6800*/  @!UPT UIADD3 URZ, URZ, URZ, URZ ;  /* 0x0000003f3f3ff290 */ /* 0x000fe2000fffe03f */
[----:B------:R-:W-:Y:S11]  /*6810*/  BSSY B0, `(.L_x_2596) ;  /* 0x0000054000007945 */ /* 0x000ff60003800000 */
[----:B------:R-:W-:-:S05]  /*6820*/  @P0 BRA `(.L_x_2597) ;  /* 0x0000052000000947 */ /* 0x000fca0003800000 */
[--C-:B-----5:R-:W-:Y:S01]  /*6830*/  HADD2.F32 R33, -RZ, R36.reuse.H0_H0 ;  /* 0x20000024ff217230 */ /* 0x120fe20000004100 */
[----:B------:R-:W-:Y:S01]  /*6840*/  ULEA.HI UR5, UR4, UR4, URZ, 0x1 ;  /* 0x0000000404057291 */ /* 0x000fe2000f8f083f */
[----:B------:R-:W-:Y:S01]  /*6850*/  HADD2.F32 R35, -RZ, R36.H1_H1 ;  /* 0x30000024ff237230 */ /* 0x000fe20000004100 */
[----:B------:R-:W-:Y:S02]  /*6860*/  MOV R199, RZ ;  /* 0x000000ff00c77202 */ /* 0x000fe40000000f00 */
[----:B------:R-:W-:Y:S01]  /*6870*/  USHF.R.S32.HI UR5, URZ, 0x1, UR5 ;  /* 0x000000013f057899 */ /* 0x000fe20008011405 */
[----:B------:R-:W-:Y:S02]  /*6880*/  MOV R55, R37 ;  /* 0x0000002500377202 */ /* 0x000fe40000000f00 */
[----:B------:R-:W-:Y:S02]  /*6890*/  MOV R44, R38 ;  /* 0x00000026002c7202 */ /* 0x000fe40000000f00 */
[----:B------:R-:W-:Y:S01]  /*68a0*/  MOV R53, R39 ;  /* 0x0000002700357202 */ /* 0x000fe20000000f00 */
[----:B------:R-:W-:Y:S01]  /*68b0*/  HADD2.F32 R36, -RZ, R55.H0_H0 ;  /* 0x20000037ff247230 */ /* 0x000fe20000004100 */
[----:B------:R-:W-:Y:S11]  /*68c0*/  ISETP.GE.AND P0, PT, R16, UR5, PT ;  /* 0x0000000510007c0c */ /* 0x000ff6000bf06270 */
[----:B------:R-:W-:Y:S02]  /*68d0*/  @!UPT UIADD3 URZ, URZ, URZ, URZ ;  /* 0x0000003f3f3ff290 */ /* 0x000fe4000fffe03f */
[----:B------:R-:W-:Y:S04]  /*68e0*/  @P0 IADD3 R199, RZ, -UR5, RZ ;  /* 0x80000005ffc70c10 */ /* 0x000fe8000fffe0ff */
[C---:B------:R-:W-:Y:S04]  /*68f0*/  LEA R200, P1, R199.reuse, R126, 0x1 ;  /* 0x0000007ec7c87211 */ /* 0x040fe800078208ff */
[----:B------:R-:W-:Y:S02]  /*6900*/  LEA.HI.X.SX32 R201, R199, R127, 0x1, P1 ;  /* 0x0000007fc7c97211 */ /* 0x000fe400008f0eff */
[----:B------:R-:W-:Y:S02]  /*6910*/  MOV R199, RZ ;  /* 0x000000ff00c77202 */ /* 0x000fe40000000f00 */
[----:B------:R-:W-:Y:S02]  /*6920*/  @P0 IADD3 R199, RZ, -UR5, RZ ;  /* 0x80000005ffc70c10 */ /* 0x000fe4000fffe0ff */
[----:B------:R-:W3:Y:S02]  /*6930*/  LDG.E.128 R200, [R200.64] ;  /* 0x00000006c8c87981 */ /* 0x000ee4000c1e1d00 */
[C---:B-1----:R-:W-:Y:S04]  /*6940*/  LEA R40, P1, R199.reuse, R128, 0x1 ;  /* 0x00000080c7287211 */ /* 0x042fe800078208ff */
[----:B------:R-:W-:Y:S02]  /*6950*/  LEA.HI.X.SX32 R41, R199, R129, 0x1, P1 ;  /* 0x00000081c7297211 */ /* 0x000fe400008f0eff */
[----:B------:R-:W-:Y:S02]  /*6960*/  MOV R199, UR5 ;  /* 0x0000000500c77c02 */ /* 0x000fe40008000f00 */
[----:B------:R-:W-:Y:S01]  /*6970*/  @P0 IADD3 R199, RZ, -UR5, RZ ;  /* 0x80000005ffc70c10 */ /* 0x000fe2000fffe0ff */
[----:B------:R-:W4:Y:S03]  /*6980*/  LDG.E.128 R48, [R40.64] ;  /* 0x0000000628307981 */ /* 0x000f26000c1e1d00 */
[C---:B------:R-:W-:Y:S04]  /*6990*/  LEA R30, P1, R199.reuse, R124, 0x1 ;  /* 0x0000007cc71e7211 */ /* 0x040fe800078208ff */
[----:B------:R-:W-:Y:S05]  /*69a0*/  LEA.HI.X.SX32 R31, R199, R125, 0x1, P1 ;  /* 0x0000007dc71f7211 */ /* 0x000fea00008f0eff */
[----:B--2---:R-:W2:Y:S01]  /*69b0*/  LDG.E.128 R20, [R30.64] ;  /* 0x000000061e147981 */ /* 0x004ea2000c1e1d00 */
[--C-:B---3--:R-:W-:Y:S02]  /*69c0*/  HADD2.F32 R28, -RZ, R200.reuse.H0_H0 ;  /* 0x200000c8ff1c7230 */ /* 0x108fe40000004100 */
[----:B------:R-:W-:Y:S02]  /*69d0*/  HADD2.F32 R27, -RZ, R200.H1_H1 ;  /* 0x300000c8ff1b7230 */ /* 0x000fe40000004100 */
[--C-:B------:R-:W-:Y:S01]  /*69e0*/  HADD2.F32 R26, -RZ, R201.reuse.H0_H0 ;  /* 0x200000c9ff1a7230 */ /* 0x100fe20000004100 */
[----:B------:R-:W-:Y:S01]  /*69f0*/  @!P0 FADD.FTZ R28, -R28, -RZ ;  /* 0x800000ff1c1c8221 */ /* 0x000fe20000010100 */
[----:B------:R-:W-:Y:S01]  /*6a00*/  HADD2.F32 R25, -RZ, R201.H1_H1 ;  /* 0x300000c9ff197230 */ /* 0x000fe20000004100 */
[----:B------:R-:W-:Y:S01]  /*6a10*/  @!P0 FADD.FTZ R27, -R27, -RZ ;  /* 0x800000ff1b1b8221 */ /* 0x000fe20000010100 */
[--C-:B------:R-:W-:Y:S01]  /*6a20*/  HADD2.F32 R19, -RZ, R202.reuse.H1_H1 ;  /* 0x300000caff137230 */ /* 0x100fe20000004100 */
[----:B------:R-:W-:Y:S01]  /*6a30*/  @!P0 FADD.FTZ R26, -R26, -RZ ;  /* 0x800000ff1a1a8221 */ /* 0x000fe20000010100 */
[----:B------:R-:W-:Y:S01]  /*6a40*/  HADD2.F32 R24, -RZ, R202.H0_H0 ;  /* 0x200000caff187230 */ /* 0x000fe20000004100 */
[----:B------:R-:W-:Y:S01]  /*6a50*/  @!P0 FADD.FTZ R25, -R25, -RZ ;  /* 0x800000ff19198221 */ /* 0x000fe20000010100 */
[--C-:B----4-:R-:W-:Y:S01]  /*6a60*/  HADD2.F32 R32, -RZ, R48.reuse.H0_H0 ;  /* 0x20000030ff207230 */ /* 0x110fe20000004100 */
[----:B------:R-:W-:Y:S01]  /*6a70*/  @!P0 FADD.FTZ R19, -R19, -RZ ;  /* 0x800000ff13138221 */ /* 0x000fe20000010100 */
[----:B------:R-:W-:Y:S01]  /*6a80*/  HADD2.F32 R34, -RZ, R48.H1_H1 ;  /* 0x30000030ff227230 */ /* 0x000fe20000004100 */
[----:B------:R-:W-:Y:S01]  /*6a90*/  @!P0 FADD.FTZ R24, -R24, -RZ ;  /* 0x800000ff18188221 */ /* 0x000fe20000010100 */
[----:B------:R-:W-:Y:S02]  /*6aa0*/  HADD2.F32 R18, -RZ, R203.H0_H0 ;  /* 0x200000cbff127230 */ /* 0x000fe40000004100 */
[----:B------:R-:W-:Y:S02]  /*6ab0*/  HADD2.F32 R37, -RZ, R49.H0_H0 ;  /* 0x20000031ff257230 */ /* 0x000fe40000004100 */
[----:B------:R-:W-:Y:S01]  /*6ac0*/  HADD2.F32 R15, -RZ, R203.H1_H1 ;  /* 0x300000cbff0f7230 */ /* 0x000fe20000004100 */
[----:B------:R-:W-:Y:S01]  /*6ad0*/  @!P0 FADD.FTZ R18, -R18, -RZ ;  /* 0x800000ff12128221 */ /* 0x000fe20000010100 */
[----:B------:R-:W-:Y:S02]  /*6ae0*/  HADD2.F32 R38, -RZ, R49.H1_H1 ;  /* 0x30000031ff267230 */ /* 0x000fe40000004100 */
[----:B--2---:R-:W-:Y:S01]  /*6af0*/  HADD2.F32 R29, -RZ, R20.H0_H0 ;  /* 0x20000014ff1d7230 */ /* 0x004fe20000004100 */
[----:B------:R-:W-:Y:S01]  /*6b00*/  @!P0 FADD.FTZ R15, -R15, -RZ ;  /* 0x800000ff0f0f8221 */ /* 0x000fe20000010100 */
[--C-:B------:R-:W-:Y:S02]  /*6b10*/  HADD2.F32 R39, -RZ, R50.reuse.H0_H0 ;  /* 0x20000032ff277230 */ /* 0x100fe40000004100 */
[----:B------:R-:W-:Y:S01]  /*6b20*/  HADD2.F32 R40, -RZ, R50.H1_H1 ;  /* 0x30000032ff287230 */ /* 0x000fe20000004100 */
[----:B------:R-:W-:Y:S01]  /*6b30*/  FMUL.FTZ R0, R29, R28 ;  /* 0x0000001c1d007220 */ /* 0x000fe20000410000 */
[----:B------:R-:W-:Y:S02]  /*6b40*/  HADD2.F32 R28, -RZ, R20.H1_H1 ;  /* 0x30000014ff1c7230 */ /* 0x000fe40000004100 */
[--C-:B------:R-:W-:Y:S01]  /*6b50*/  HADD2.F32 R29, -RZ, R21.reuse.H0_H0 ;  /* 0x20000015ff1d7230 */ /* 0x100fe20000004100 */
[----:B------:R-:W-:Y:S01]  /*6b60*/  FFMA.FTZ R0, R33, R32, R0 ;  /* 0x0000002021007223 */ /* 0x000fe20000010000 */
[----:B------:R-:W-:Y:S01]  /*6b70*/  HADD2.F32 R20, -RZ, R21.H1_H1 ;  /* 0x30000015ff147230 */ /* 0x000fe20000004100 */
[----:B------:R-:W-:Y:S01]  /*6b80*/  FMUL.FTZ R2, R28, R27 ;  /* 0x0000001b1c027220 */ /* 0x000fe20000410000 */
[--C-:B------:R-:W-:Y:S01]  /*6b90*/  HADD2.F32 R21, -RZ, R22.reuse.H0_H0 ;  /* 0x20000016ff157230 */ /* 0x100fe20000004100 */
[----:B------:R-:W-:Y:S01]  /*6ba0*/  FMUL.FTZ R3, R29, R26 ;  /* 0x0000001a1d037220 */ /* 0x000fe20000410000 */
[----:B------:R-:W-:Y:S01]  /*6bb0*/  HADD2.F32 R22, -RZ, R22.H1_H1 ;  /* 0x30000016ff167230 */ /* 0x000fe20000004100 */
[----:B------:R-:W-:Y:S01]  /*6bc0*/  FMUL.FTZ R4, R20, R25 ;  /* 0x0000001914047220 */ /* 0x000fe20000410000 */
[----:B------:R-:W-:Y:S01]  /*6bd0*/  HADD2.F32 R33, -RZ, R55.H1_H1 ;  /* 0x30000037ff217230 */ /* 0x000fe20000004100 */
[----:B------:R-:W-:Y:S01]  /*6be0*/  FFMA.FTZ R2, R35, R34, R2 ;  /* 0x0000002223027223 */ /* 0x000fe20000010002 */
[--C-:B------:R-:W-:Y:S01]  /*6bf0*/  HADD2.F32 R32, -RZ, R44.reuse.H0_H0 ;  /* 0x2000002cff207230 */ /* 0x100fe20000004100 */
[----:B------:R-:W-:Y:S01]  /*6c00*/  FMUL.FTZ R6, R22, R19 ;  /* 0x0000001316067220 */ /* 0x000fe20000410000 */
[--C-:B------:R-:W-:Y:S01]  /*6c10*/  HADD2.F32 R19, -RZ, R23.reuse.H0_H0 ;  /* 0x20000017ff137230 */ /* 0x100fe20000004100 */
[----:B------:R-:W-:Y:S01]  /*6c20*/  FMUL.FTZ R5, R21, R24 ;  /* 0x0000001815057220 */ /* 0x000fe20000410000 */
[----:B------:R-:W-:Y:S01]  /*6c30*/  HADD2.F32 R20, -RZ, R23.H1_H1 ;  /* 0x30000017ff147230 */ /* 0x000fe20000004100 */
[----:B------:R-:W-:Y:S01]  /*6c40*/  FFMA.FTZ R3, R36, R37, R3 ;  /* 0x0000002524037223 */ /* 0x000fe20000010003 */
[----:B------:R-:W-:Y:S01]  /*6c50*/  HADD2.F32 R35, -RZ, R44.H1_H1 ;  /* 0x3000002cff237230 */ /* 0x000fe20000004100 */
[----:B------:R-:W-:Y:S01]  /*6c60*/  FFMA.FTZ R4, R33, R38, R4 ;  /* 0x0000002621047223 */ /* 0x000fe20000010004 */
[----:B------:R-:W-:Y:S01]  /*6c70*/  HADD2.F32 R41, -RZ, R51.H0_H0 ;  /* 0x20000033ff297230 */ /* 0x000fe20000004100 */
[----:B------:R-:W-:Y:S01]  /*6c80*/  FMUL.FTZ R7, R19, R18 ;  /* 0x0000001213077220 */ /* 0x000fe20000410000 */
[----:B------:R-:W-:Y:S01]  /*6c90*/  HADD2.F32 R34, -RZ, R53.H0_H0 ;  /* 0x20000035ff227230 */ /* 0x000fe20000004100 */
[----:B------:R-:W-:Y:S01]  /*6ca0*/  FFMA.FTZ R5, R32, R39, R5 ;  /* 0x0000002720057223 */ /* 0x000fe20000010005 */
[----:B------:R-:W-:Y:S01]  /*6cb0*/  F2FP.PACK_AB R36, R2, R0 ;  /* 0x000000000224723e */ /* 0x000fe200000000ff */
[----:B------:R-:W-:Y:S01]  /*6cc0*/  FMUL.FTZ R8, R20, R15 ;  /* 0x0000000f14087220 */ /* 0x000fe20000410000 */
[----:B------:R-:W-:Y:S01]  /*6cd0*/  HADD2.F32 R42, -RZ, R51.H1_H1 ;  /* 0x30000033ff2a7230 */ /* 0x000fe20000004100 */
[----:B------:R-:W-:Y:S01]  /*6ce0*/  FFMA.FTZ R6, R35, R40, R6 ;  /* 0x0000002823067223 */ /* 0x000fe20000010006 */
[----:B------:R-:W-:Y:S01]  /*6cf0*/  HADD2.F32 R37, -RZ, R53.H1_H1 ;  /* 0x30000035ff257230 */ /* 0x000fe20000004100 */
[----:B------:R-:W-:Y:S03]  /*6d00*/  FFMA.FTZ R7, R34, R41, R7 ;  /* 0x0000002922077223 */ /* 0x000fe60000010007 */
[----:B------:R-:W-:Y:S01]  /*6d10*/  F2FP.PACK_AB R38, R6, R5 ;  /* 0x000000050626723e */ /* 0x000fe200000000ff */
[----:B------:R-:W-:Y:S01]  /*6d20*/  FFMA.FTZ R8, R37, R42, R8 ;  /* 0x0000002a25087223 */ /* 0x000fe20000010008 */
[----:B------:R-:W-:Y:S04]  /*6d30*/  F2FP.PACK_AB R37, R4, R3 ;  /* 0x000000030425723e */ /* 0x000fe800000000ff */
[----:B------:R-:W-:Y:S02]  /*6d40*/  F2FP.PACK_AB R39, R8, R7 ;  /* 0x000000070827723e */ /* 0x000fe400000000ff */
.L_x_2597:
[----:B------:R-:W-:Y:S05]  /*6d50*/  BSYNC B0 ;  /* 0x0000000000007941 */ /* 0x000fea0003800000 */
.L_x_2596:
[----:B-----5:R3:W-:Y:S01]  /*6d60*/  STG.E.128 [R118.64], R36 ;  /* 0x0000002476007986 */ /* 0x0207e2000c101d06 */
[----:B------:R-:W-:Y:S01]  /*6d70*/  IADD3 R200, P0, R124, 0x80, RZ ;  /* 0x000000807cc87810 */ /* 0x000fe20007f1e0ff */
[----:B------:R-:W-:Y:S04]  /*6d80*/  BSSY B0, `(.L_x_2598) ;  /* 0x0000057000007945 */ /* 0x000fe80003800000 */
[----:B------:R-:W-:Y:S01]  /*6d90*/  IMAD.X R201, RZ, RZ, R125, P0 ;  /* 0x000000ffffc97224 */ /* 0x000fe200000e067d */
[----:B------:R-:W-:Y:S01]  /*6da0*/  ISETP.GE.AND P0, PT, R12, UR4, PT ;  /* 0x000000040c007c0c */ /* 0x000fe2000bf06270 */
[----:B---3--:R3:W5:Y:S11]  /*6db0*/  LDG.E.128 R36, [R124.64+0x80] ;  /* 0x000080067c247981 */ /* 0x008776000c1e1d00 */
[----:B------:R-:W-:Y:S01]  /*6dc0*/  @!UPT UIADD3 URZ, URZ, URZ, URZ ;  /* 0x0000003f3f3ff290 */ /* 0x000fe2000fffe03f */
        /* <DEDUP_REMOVED lines=10> */
[----:B------:R-:W-:Y:S02]  /*6e70*/  ISETP.GE.AND P0, PT, R12, UR5, PT ;  /* 0x000000050c007c0c */ /* 0x000fe4000bf06270 */
[----:B------:R-:W-:Y:S11]  /*6e80*/  MOV R52, UR5 ;  /* 0x0000000500347c02 */ /* 0x000ff60008000f00 */
[----:B------:R-:W-:Y:S02]  /*6e90*/  @P0 IADD3 R199, RZ, -UR5, RZ ;  /* 0x80000005ffc70c10 */ /* 0x000fe4000fffe0ff */
[----:B------:R-:W-:Y:S02]  /*6ea0*/  @P0 IADD3 R52, RZ, -UR5, RZ ;  /* 0x80000005ff340c10 */ /* 0x000fe4000fffe0ff */
[C---:B------:R-:W-:Y:S04]  /*6eb0*/  LEA R202, P1, R199.reuse, R126, 0x1 ;  /* 0x0000007ec7ca7211 */ /* 0x040fe800078208ff */
[----:B------:R-:W-:Y:S02]  /*6ec0*/  LEA.HI.X.SX32 R203, R199, R127, 0x1, P1 ;  /* 0x0000007fc7cb7211 */ /* 0x000fe400008f0eff */
[C---:B-1----:R-:W-:Y:S02]  /*6ed0*/  LEA R30, P1, R52.reuse, R200, 0x1 ;  /* 0x000000c8341e7211 */ /* 0x042fe400078208ff */
[----:B------:R-:W-:Y:S02]  /*6ee0*/  MOV R199, RZ ;  /* 0x000000ff00c77202 */ /* 0x000fe40000000f00 */
[----:B------:R-:W-:Y:S02]  /*6ef0*/  LEA.HI.X.SX32 R31, R52, R201, 0x1, P1 ;  /* 0x000000c9341f7211 */ /* 0x000fe400008f0eff */
[----:B------:R-:W-:Y:S01]  /*6f00*/  @P0 IADD3 R199, RZ, -UR5, RZ ;  /* 0x80000005ffc70c10 */ /* 0x000fe2000fffe0ff */
[----:B------:R-:W4:Y:S03]  /*6f10*/  LDG.E.128 R200, [R202.64+0x80] ;  /* 0x00008006cac87981 */ /* 0x000f26000c1e1d00 */
[C---:B------:R-:W-:Y:S04]  /*6f20*/  LEA R40, P1, R199.reuse, R128, 0x1 ;  /* 0x00000080c7287211 */ /* 0x040fe800078208ff */
[----:B------:R-:W-:Y:S01]  /*6f30*/  LEA.HI.X.SX32 R41, R199, R129, 0x1, P1 ;  /* 0x00000081c7297211 */ /* 0x000fe200008f0eff */
[----:B--2---:R-:W2:Y:S08]  /*6f40*/  LDG.E.128 R20, [R30.64] ;  /* 0x000000061e147981 */ /* 0x004eb0000c1e1d00 */
[----:B---3--:R-:W3:Y:S01]  /*6f50*/  LDG.E.128 R48, [R40.64+0x80] ;  /* 0x0000800628307981 */ /* 0x008ee2000c1e1d00 */
[--C-:B----4-:R-:W-:Y:S02]  /*6f60*/  HADD2.F32 R28, -RZ, R200.reuse.H0_H0 ;  /* 0x200000c8ff1c7230 */ /* 0x110fe40000004100 */
[----:B------:R-:W-:Y:S02]  /*6f70*/  HADD2.F32 R27, -RZ, R200.H1_H1 ;  /* 0x300000c8ff1b7230 */ /* 0x000fe40000004100 */
[--C-:B------:R-:W-:Y:S01]  /*6f80*/  HADD2.F32 R26, -RZ, R201.reuse.H0_H0 ;  /* 0x200000c9ff1a7230 */ /* 0x100fe20000004100 */
[----:B------:R-:W-:Y:S01]  /*6f90*/  @!P0 FADD.FTZ R28, -R28, -RZ ;  /* 0x800000ff1c1c8221 */ /* 0x000fe20000010100 */
[----:B------:R-:W-:Y:S01]  /*6fa0*/  HADD2.F32 R25, -RZ, R201.H1_H1 ;  /* 0x300000c9ff197230 */ /* 0x000fe20000004100 */
[----:B------:R-:W-:Y:S01]  /*6fb0*/  @!P0 FADD.FTZ R27, -R27, -RZ ;  /* 0x800000ff1b1b8221 */ /* 0x000fe20000010100 */
[----:B--2---:R-:W-:Y:S01]  /*6fc0*/  HADD2.F32 R29, -RZ, R20.H0_H0 ;  /* 0x20000014ff1d7230 */ /* 0x004fe20000004100 */
[----:B------:R-:W-:Y:S01]  /*6fd0*/  @!P0 FADD.FTZ R26, -R26, -RZ ;  /* 0x800000ff1a1a8221 */ /* 0x000fe20000010100 */
[--C-:B------:R-:W-:Y:S01]  /*6fe0*/  HADD2.F32 R19, -RZ, R202.reuse.H1_H1 ;  /* 0x300000caff137230 */ /* 0x100fe20000004100 */
[----:B------:R-:W-:Y:S01]  /*6ff0*/  @!P0 FADD.FTZ R25, -R25, -RZ ;  /* 0x800000ff19198221 */ /* 0x000fe20000010100 */
[----:B------:R-:W-:Y:S01]  /*7000*/  HADD2.F32 R24, -RZ, R202.H0_H0 ;  /* 0x200000caff187230 */ /* 0x000fe20000004100 */
[----:B------:R-:W-:Y:S01]  /*7010*/  FMUL.FTZ R0, R29, R28 ;  /* 0x0000001c1d007220 */ /* 0x000fe20000410000 */
[----:B------:R-:W-:Y:S01]  /*7020*/  HADD2.F32 R28, -RZ, R20.H1_H1 ;  /* 0x30000014ff1c7230 */ /* 0x000fe20000004100 */
[----:B------:R-:W-:Y:S01]  /*7030*/  @!P0 FADD.FTZ R19, -R19, -RZ ;  /* 0x800000ff13138221 */ /* 0x000fe20000010100 */
[--C-:B---3--:R-:W-:Y:S01]  /*7040*/  HADD2.F32 R32, -RZ, R48.reuse.H0_H0 ;  /* 0x20000030ff207230 */ /* 0x108fe20000004100 */
[----:B------:R-:W-:Y:S01]  /*7050*/  @!P0 FADD.FTZ R24, -R24, -RZ ;  /* 0x800000ff18188221 */ /* 0x000fe20000010100 */
[--C-:B------:R-:W-:Y:S01]  /*7060*/  HADD2.F32 R29, -RZ, R21.reuse.H0_H0 ;  /* 0x20000015ff1d7230 */ /* 0x100fe20000004100 */
[----:B------:R-:W-:Y:S01]  /*7070*/  FMUL.FTZ R2, R28, R27 ;  /* 0x0000001b1c027220 */ /* 0x000fe20000410000 */
[----:B------:R-:W-:Y:S01]  /*7080*/  HADD2.F32 R34, -RZ, R48.H1_H1 ;  /* 0x30000030ff227230 */ /* 0x000fe20000004100 */
[----:B------:R-:W-:Y:S01]  /*7090*/  FFMA.FTZ R0, R33, R32, R0 ;  /* 0x0000002021007223 */ /* 0x000fe20000010000 */
        /* <DEDUP_REMOVED lines=8> */
[----:B------:R-:W-:Y:S01]  /*7120*/  HADD2.F32 R37, -RZ, R49.H0_H0 ;  /* 0x20000031ff257230 */ /* 0x000fe20000004100 */
[----:B------:R-:W-:Y:S01]  /*7130*/  FMUL.FTZ R6, R22, R19 ;  /* 0x0000001316067220 */ /* 0x000fe20000410000 */
[----:B------:R-:W-:Y:S01]  /*7140*/  HADD2.F32 R15, -RZ, R203.H1_H1 ;  /* 0x300000cbff0f7230 */ /* 0x000fe20000004100 */
[----:B------:R-:W-:Y:S01]  /*7150*/  @!P0 FADD.FTZ R18, -R18, -RZ ;  /* 0x800000ff12128221 */ /* 0x000fe20000010100 */
[----:B------:R-:W-:Y:S01]  /*7160*/  HADD2.F32 R38, -RZ, R49.H1_H1 ;  /* 0x30000031ff267230 */ /* 0x000fe20000004100 */
[----:B------:R-:W-:Y:S01]  /*7170*/  FFMA.FTZ R3, R36, R37, R3 ;  /* 0x0000002524037223 */ /* 0x000fe20000010003 */
[----:B------:R-:W-:Y:S01]  /*7180*/  HADD2.F32 R33, -RZ, R55.H1_H1 ;  /* 0x30000037ff217230 */ /* 0x000fe20000004100 */
[----:B------:R-:W-:Y:S01]  /*7190*/  @!P0 FADD.FTZ R15, -R15, -RZ ;  /* 0x800000ff0f0f8221 */ /* 0x000fe20000010100 */
[----:B------:R-:W-:Y:S01]  /*71a0*/  HADD2.F32 R39, -RZ, R50.H0_H0 ;  /* 0x20000032ff277230 */ /* 0x000fe20000004100 */
[----:B------:R-:W-:Y:S01]  /*71b0*/  F2FP.PACK_AB R36, R2, R0 ;  /* 0x000000000224723e */ /* 0x000fe200000000ff */
[--C-:B------:R-:W-:Y:S01]  /*71c0*/  HADD2.F32 R19, -RZ, R23.reuse.H0_H0 ;  /* 0x20000017ff137230 */ /* 0x100fe20000004100 */
[----:B------:R-:W-:Y:S01]  /*71d0*/  FFMA.FTZ R4, R33, R38, R4 ;  /* 0x0000002621047223 */ /* 0x000fe20000010004 */
[----:B------:R-:W-:Y:S02]  /*71e0*/  HADD2.F32 R32, -RZ, R44.H0_H0 ;  /* 0x2000002cff207230 */ /* 0x000fe40000004100 */
[----:B------:R-:W-:Y:S01]  /*71f0*/  HADD2.F32 R40, -RZ, R50.H1_H1 ;  /* 0x30000032ff287230 */ /* 0x000fe20000004100 */
[----:B------:R-:W-:Y:S01]  /*7200*/  FMUL.FTZ R7, R19, R18 ;  /* 0x0000001213077220 */ /* 0x000fe20000410000 */
[----:B------:R-:W-:Y:S01]  /*7210*/  HADD2.F32 R20, -RZ, R23.H1_H1 ;  /* 0x30000017ff147230 */ /* 0x000fe20000004100 */
[----:B------:R-:W-:Y:S01]  /*7220*/  FFMA.FTZ R5, R32, R39, R5 ;  /* 0x0000002720057223 */ /* 0x000fe20000010005 */
[----:B------:R-:W-:Y:S02]  /*7230*/  HADD2.F32 R35, -RZ, R44.H1_H1 ;  /* 0x3000002cff237230 */ /* 0x000fe40000004100 */
[----:B------:R-:W-:Y:S01]  /*7240*/  HADD2.F32 R41, -RZ, R51.H0_H0 ;  /* 0x20000033ff297230 */ /* 0x000fe20000004100 */
[----:B------:R-:W-:Y:S01]  /*7250*/  FMUL.FTZ R8, R20, R15 ;  /* 0x0000000f14087220 */ /* 0x000fe20000410000 */
        /* <DEDUP_REMOVED lines=9> */
.L_x_2599:
[----:B------:R-:W-:Y:S05]  /*72f0*/  BSYNC B0 ;  /* 0x0000000000007941 */ /* 0x000fea0003800000 */
.L_x_2598:
[----:B-----5:R4:W-:Y:S02]  /*7300*/  STG.E.128 [R118.64+0x80], R36 ;  /* 0x0000802476007986 */ /* 0x0209e4000c101d06 */
.L_x_2595:
[----:B------:R-:W-:Y:S05]  /*7310*/  BSYNC B1 ;  /* 0x0000000000017941 */ /* 0x000fea0003800000 */
.L_x_2594:
[----:B------:R-:W-:Y:S01]  /*7320*/  BSSY B1, `(.L_x_2600) ;  /* 0x00000bd000017945 */ /* 0x000fe20003800000 */
[----:B------:R-:W-:-:S05]  /*7330*/  @!P3 BRA `(.L_x_2601) ;  /* 0x00000bb00000b947 */ /* 0x000fca0003800000 */
[C---:B------:R-:W-:Y:S01]  /*7340*/  LEA R204, P0, R73.reuse, R124, 0x1 ;  /* 0x0000007c49cc7211 */ /* 0x040fe200078008ff */
[----:B------:R-:W-:Y:S03]  /*7350*/  BSSY B0, `(.L_x_2602) ;  /* 0x0000059000007945 */ /* 0x000fe60003800000 */
[----:B------:R-:W-:Y:S02]  /*7360*/  LEA.HI.X R205, R73, R125, R72, 0x1, P0 ;  /* 0x0000007d49cd7211 */ /* 0x000fe400000f0c48 */
[----:B------:R-:W-:Y:S03]  /*7370*/  ISETP.GE.AND P0, PT, R16, UR4, PT ;  /* 0x0000000410007c0c */ /* 0x000fe6000bf06270 */
[----:B------:R1:W5:Y:S10]  /*7380*/  LDG.E.128 R52, [R204.64] ;  /* 0x00000006cc347981 */ /* 0x000374000c1e1d00 */
[----:B------:R-:W-:-:S05]  /*7390*/  @P0 BRA `(.L_x_2603) ;  /* 0x0000054000000947 */ /* 0x000fca0003800000 */
[--C-:B-----5:R-:W-:Y:S01]  /*73a0*/  HADD2.F32 R35, -RZ, R52.reuse.H1_H1 ;  /* 0x30000034ff237230 */ /* 0x120fe20000004100 */
[----:B------:R-:W-:Y:S01]  /*73b0*/  ULEA.HI UR5, UR4, UR4, URZ, 0x1 ;  /* 0x0000000404057291 */ /* 0x000fe2000f8f083f */
[----:B------:R-:W-:Y:S01]  /*73c0*/  HADD2.F32 R34, -RZ, R53.H0_H0 ;  /* 0x20000035ff227230 */ /* 0x000fe20000004100 */
[----:B------:R-:W-:Y:S02]  /*73d0*/  MOV R200, RZ ;  /* 0x000000ff00c87202 */ /* 0x000fe40000000f00 */
[----:B------:R-:W-:Y:S01]  /*73e0*/  USHF.R.S32.HI UR5, URZ, 0x1, UR5 ;  /* 0x000000013f057899 */ /* 0x000fe20008011405 */
[----:B------:R-:W-:Y:S02]  /*73f0*/  MOV R198, RZ ;  /* 0x000000ff00c67202 */ /* 0x000fe40000000f00 */
[----:B------:R-:W-:Y:S02]  /*7400*/  MOV R44, R54 ;  /* 0x00000036002c7202 */ /* 0x000fe40000000f00 */
[----:B-1----:R-:W-:Y:S02]  /*7410*/  MOV R41, R55 ;  /* 0x0000003700297202 */ /* 0x002fe40000000f00 */
[----:B------:R-:W-:Y:S02]  /*7420*/  ISETP.GE.AND P0, PT, R16, UR5, PT ;  /* 0x0000000510007c0c */ /* 0x000fe4000bf06270 */
[----:B------:R-:W-:Y:S11]  /*7430*/  MOV R203, UR5 ;  /* 0x0000000500cb7c02 */ /* 0x000ff60008000f00 */
[----:B------:R-:W-:Y:S02]  /*7440*/  @P0 IADD3 R200, RZ, -UR5, RZ ;  /* 0x80000005ffc80c10 */ /* 0x000fe4000fffe0ff */
[----:B------:R-:W-:Y:S02]  /*7450*/  @P0 IADD3 R198, RZ, -UR5, RZ ;  /* 0x80000005ffc60c10 */ /* 0x000fe4000fffe0ff */
[C---:B------:R-:W-:Y:S02]  /*7460*/  IADD3 R201, P1, R169.reuse, R200, RZ ;  /* 0x000000c8a9c97210 */ /* 0x040fe40007f3e0ff */
[----:B------:R-:W-:Y:S02]  /*7470*/  @P0 IADD3 R203, RZ, -UR5, RZ ;  /* 0x80000005ffcb0c10 */ /* 0x000fe4000fffe0ff */
[-C--:B------:R-:W-:Y:S02]  /*7480*/  LEA.HI.X.SX32 R200, R200, R147.reuse, 0x1, P1 ;  /* 0x00000093c8c87211 */ /* 0x080fe400008f0eff */
[----:B------:R-:W-:Y:S04]  /*7490*/  IADD3 R199, P1, R169, R198, RZ ;  /* 0x000000c6a9c77210 */ /* 0x000fe80007f3e0ff */
[----:B------:R-:W-:Y:S02]  /*74a0*/  LEA.HI.X.SX32 R198, R198, R147, 0x1, P1 ;  /* 0x00000093c6c67211 */ /* 0x000fe400008f0eff */
[C---:B------:R-:W-:Y:S04]  /*74b0*/  LEA R22, P1, R203.reuse, R204, 0x1 ;  /* 0x000000cccb167211 */ /* 0x040fe800078208ff */
[----:B------:R-:W-:Y:S02]  /*74c0*/  LEA.HI.X.SX32 R23, R203, R205, 0x1, P1 ;  /* 0x000000cdcb177211 */ /* 0x000fe400008f0eff */
[C---:B------:R-:W-:Y:S04]  /*74d0*/  LEA R206, P1, R201.reuse, R126, 0x1 ;  /* 0x0000007ec9ce7211 */ /* 0x040fe800078208ff */
[----:B------:R-:W-:Y:S01]  /*74e0*/  LEA.HI.X R207, R201, R127, R200, 0x1, P1 ;  /* 0x0000007fc9cf7211 */ /* 0x000fe200008f0cc8 */
[----:B--2---:R-:W2:Y:S01]  /*74f0*/  LDG.E.128 R20, [R22.64] ;  /* 0x0000000616147981 */ /* 0x004ea2000c1e1d00 */
[C---:B------:R-:W-:Y:S04]  /*7500*/  LEA R32, P1, R199.reuse, R128, 0x1 ;  /* 0x00000080c7207211 */ /* 0x040fe800078208ff */
[----:B------:R-:W-:Y:S03]  /*7510*/  LEA.HI.X R33, R199, R129, R198, 0x1, P1 ;  /* 0x00000081c7217211 */ /* 0x000fe600008f0cc6 */
[----:B---3--:R-:W3:Y:S08]  /*7520*/  LDG.E.128 R200, [R206.64] ;  /* 0x00000006cec87981 */ /* 0x008ef0000c1e1d00 */
[----:B----4-:R1:W4:Y:S02]  /*7530*/  LDG.E.128 R48, [R32.64] ;  /* 0x0000000620307981 */ /* 0x010324000c1e1d00 */
[----:B-1----:R-:W-:Y:S02]  /*7540*/  HADD2.F32 R33, -RZ, R52.H0_H0 ;  /* 0x20000034ff217230 */ /* 0x002fe40000004100 */
[--C-:B--2---:R-:W-:Y:S02]  /*7550*/  HADD2.F32 R31, -RZ, R20.reuse.H0_H0 ;  /* 0x20000014ff1f7230 */ /* 0x104fe40000004100 */
[----:B------:R-:W-:Y:S02]  /*7560*/  HADD2.F32 R29, -RZ, R21.H0_H0 ;  /* 0x20000015ff1d7230 */ /* 0x000fe40000004100 */
[----:B------:R-:W-:Y:S02]  /*7570*/  HADD2.F32 R20, -RZ, R20.H1_H1 ;  /* 0x30000014ff147230 */ /* 0x000fe40000004100 */
[--C-:B---3--:R-:W-:Y:S02]  /*7580*/  HADD2.F32 R28, -RZ, R200.reuse.H0_H0 ;  /* 0x200000c8ff1c7230 */ /* 0x108fe40000004100 */
[--C-:B------:R-:W-:Y:S02]  /*7590*/  HADD2.F32 R26, -RZ, R201.reuse.H0_H0 ;  /* 0x200000c9ff1a7230 */ /* 0x100fe40000004100 */
[----:B------:R-:W-:Y:S01]  /*75a0*/  HADD2.F32 R27, -RZ, R200.H1_H1 ;  /* 0x300000c8ff1b7230 */ /* 0x000fe20000004100 */
[----:B------:R-:W-:Y:S01]  /*75b0*/  @!P0 FADD.FTZ R28, -R28, -RZ ;  /* 0x800000ff1c1c8221 */ /* 0x000fe20000010100 */
[----:B------:R-:W-:Y:S01]  /*75c0*/  HADD2.F32 R25, -RZ, R201.H1_H1 ;  /* 0x300000c9ff197230 */ /* 0x000fe20000004100 */
[----:B------:R-:W-:Y:S01]  /*75d0*/  @!P0 FADD.FTZ R26, -R26, -RZ ;  /* 0x800000ff1a1a8221 */ /* 0x000fe20000010100 */
[----:B------:R-:W-:Y:S01]  /*75e0*/  HADD2.F32 R24, -RZ, R202.H0_H0 ;  /* 0x200000caff187230 */ /* 0x000fe20000004100 */
[----:B------:R-:W-:Y:S01]  /*75f0*/  @!P0 FADD.FTZ R27, -R27, -RZ ;  /* 0x800000ff1b1b8221 */ /* 0x000fe20000010100 */
[----:B----4-:R-:W-:Y:S01]  /*7600*/  HADD2.F32 R30, -RZ, R48.H0_H0 ;  /* 0x20000030ff1e7230 */ /* 0x010fe20000004100 */
[----:B------:R-:W-:Y:S01]  /*7610*/  FMUL.FTZ R0, R31, R28 ;  /* 0x0000001c1f007220 */ /* 0x000fe20000410000 */
[----:B------:R-:W-:Y:S01]  /*7620*/  HADD2.F32 R19, -RZ, R202.H1_H1 ;  /* 0x300000caff137230 */ /* 0x000fe20000004100 */
[----:B------:R-:W-:Y:S01]  /*7630*/  FMUL.FTZ R3, R29, R26 ;  /* 0x0000001a1d037220 */ /* 0x000fe20000410000 */
[----:B------:R-:W-:Y:S01]  /*7640*/  HADD2.F32 R26, -RZ, R21.H1_H1 ;  /* 0x30000015ff1a7230 */ /* 0x000fe20000004100 */
[----:B------:R-:W-:Y:S01]  /*7650*/  @!P0 FADD.FTZ R25, -R25, -RZ ;  /* 0x800000ff19198221 */ /* 0x000fe20000010100 */
        /* <DEDUP_REMOVED lines=9> */
[----:B------:R-:W-:Y:S01]  /*76f0*/  FMUL.FTZ R4, R26, R25 ;  /* 0x000000191a047220 */ /* 0x000fe20000410000 */
[----:B------:R-:W-:Y:S01]  /*7700*/  HADD2.F32 R22, -RZ, R22.H1_H1 ;  /* 0x30000016ff167230 */ /* 0x000fe20000004100 */
[----:B------:R-:W-:Y:S01]  /*7710*/  FFMA.FTZ R2, R35, R32, R2 ;  /* 0x0000002023027223 */ /* 0x000fe20000010002 */
[----:B------:R-:W-:Y:S01]  /*7720*/  HADD2.F32 R37, -RZ, R49.H1_H1 ;  /* 0x30000031ff257230 */ /* 0x000fe20000004100 */
[----:B------:R-:W-:Y:S01]  /*7730*/  @!P0 FADD.FTZ R18, -R18, -RZ ;  /* 0x800000ff12128221 */ /* 0x000fe20000010100 */
[----:B------:R-:W-:Y:S01]  /*7740*/  HADD2.F32 R33, -RZ, R53.H1_H1 ;  /* 0x30000035ff217230 */ /* 0x000fe20000004100 */
[----:B------:R-:W-:Y:S01]  /*7750*/  FMUL.FTZ R5, R27, R24 ;  /* 0x000000181b057220 */ /* 0x000fe20000410000 */
[--C-:B------:R-:W-:Y:S01]  /*7760*/  HADD2.F32 R21, -RZ, R23.reuse.H0_H0 ;  /* 0x20000017ff157230 */ /* 0x100fe20000004100 */
[----:B------:R-:W-:Y:S01]  /*7770*/  FFMA.FTZ R3, R34, R36, R3 ;  /* 0x0000002422037223 */ /* 0x000fe20000010003 */
[----:B------:R-:W-:Y:S01]  /*7780*/  HADD2.F32 R38, -RZ, R50.H0_H0 ;  /* 0x20000032ff267230 */ /* 0x000fe20000004100 */
[----:B------:R-:W-:Y:S01]  /*7790*/  @!P0 FADD.FTZ R15, -R15, -RZ ;  /* 0x800000ff0f0f8221 */ /* 0x000fe20000010100 */
[----:B------:R-:W-:Y:S01]  /*77a0*/  HADD2.F32 R30, -RZ, R44.H0_H0 ;  /* 0x2000002cff1e7230 */ /* 0x000fe20000004100 */
[----:B------:R-:W-:Y:S01]  /*77b0*/  FMUL.FTZ R6, R22, R19 ;  /* 0x0000001316067220 */ /* 0x000fe20000410000 */
[----:B------:R-:W-:Y:S01]  /*77c0*/  HADD2.F32 R20, -RZ, R23.H1_H1 ;  /* 0x30000017ff147230 */ /* 0x000fe20000004100 */
[----:B------:R-:W-:Y:S01]  /*77d0*/  FFMA.FTZ R4, R33, R37, R4 ;  /* 0x0000002521047223 */ /* 0x000fe20000010004 */
[----:B------:R-:W-:Y:S01]  /*77e0*/  HADD2.F32 R39, -RZ, R50.H1_H1 ;  /* 0x30000032ff277230 */ /* 0x000fe20000004100 */
[----:B------:R-:W-:Y:S01]  /*77f0*/  FMUL.FTZ R7, R21, R18 ;  /* 0x0000001215077220 */ /* 0x000fe20000410000 */
[----:B------:R-:W-:Y:S01]  /*7800*/  HADD2.F32 R35, -RZ, R44.H1_H1 ;  /* 0x3000002cff237230 */ /* 0x000fe20000004100 */
[----:B------:R-:W-:Y:S01]  /*7810*/  FFMA.FTZ R5, R30, R38, R5 ;  /* 0x000000261e057223 */ /* 0x000fe20000010005 */
[----:B------:R-:W-:Y:S01]  /*7820*/  HADD2.F32 R40, -RZ, R51.H0_H0 ;  /* 0x20000033ff287230 */ /* 0x000fe20000004100 */
[----:B------:R-:W-:Y:S01]  /*7830*/  F2FP.PACK_AB R52, R2, R0 ;  /* 0x000000000234723e */ /* 0x000fe200000000ff */
[----:B------:R-:W-:Y:S01]  /*7840*/  FMUL.FTZ R8, R20, R15 ;  /* 0x0000000f14087220 */ /* 0x000fe20000410000 */
        /* <DEDUP_REMOVED lines=9> */
.L_x_2603:
[----:B------:R-:W-:Y:S05]  /*78e0*/  BSYNC B0 ;  /* 0x0000000000007941 */ /* 0x000fea0003800000 */
.L_x_2602:
[C---:B------:R-:W-:Y:S01]  /*78f0*/  LEA R198, P0, R131.reuse, R118, 0x1 ;  /* 0x0000007683c67211 */ /* 0x040fe200078008ff */
[----:B------:R-:W-:Y:S03]  /*7900*/  BSSY B0, `(.L_x_2604) ;  /* 0x000005d000007945 */ /* 0x000fe60003800000 */
[----:B------:R-:W-:Y:S02]  /*7910*/  LEA.HI.X R199, R131, R119, R130, 0x1, P0 ;  /* 0x0000007783c77211 */ /* 0x000fe400000f0c82 */
[----:B------:R-:W-:Y:S03]  /*7920*/  IADD3 R202, P0, R204, 0x80, RZ ;  /* 0x00000080ccca7810 */ /* 0x000fe60007f1e0ff */
[----:B-----5:R1:W-:Y:S02]  /*7930*/  STG.E.128 [R198.64], R52 ;  /* 0x00000034c6007986 */ /* 0x0203e4000c101d06 */
[----:B------:R-:W-:Y:S01]  /*7940*/  IMAD.X R203, RZ, RZ, R205, P0 ;  /* 0x000000ffffcb7224 */ /* 0x000fe200000e06cd */
[----:B------:R-:W-:Y:S01]  /*7950*/  ISETP.GE.AND P0, PT, R12, UR4, PT ;  /* 0x000000040c007c0c */ /* 0x000fe2000bf06270 */
[----:B-1----:R1:W5:Y:S11]  /*7960*/  LDG.E.128 R52, [R204.64+0x80] ;  /* 0x00008006cc347981 */ /* 0x002376000c1e1d00 */
[----:B------:R-:W-:Y:S01]  /*7970*/  @!UPT UIADD3 URZ, URZ, URZ, URZ ;  /* 0x0000003f3f3ff290 */ /* 0x000fe2000fffe03f */
[----:B------:R-:W-:-:S05]  /*7980*/  @P0 BRA `(.L_x_2605) ;  /* 0x0000054000000947 */ /* 0x000fca0003800000 */
[--C-:B-----5:R-:W-:Y:S01]  /*7990*/  HADD2.F32 R35, -RZ, R52.reuse.H1_H1 ;  /* 0x30000034ff237230 */ /* 0x120fe20000004100 */
[----:B------:R-:W-:Y:S01]  /*79a0*/  ULEA.HI UR5, UR4, UR4, URZ, 0x1 ;  /* 0x0000000404057291 */ /* 0x000fe2000f8f083f */
[----:B------:R-:W-:Y:S01]  /*79b0*/  HADD2.F32 R34, -RZ, R53.H0_H0 ;  /* 0x20000035ff227230 */ /* 0x000fe20000004100 */
[----:B------:R-:W-:Y:S02]  /*79c0*/  MOV R44, R54 ;  /* 0x00000036002c7202 */ /* 0x000fe40000000f00 */
[----:B------:R-:W-:Y:S01]  /*79d0*/  USHF.R.S32.HI UR5, URZ, 0x1, UR5 ;  /* 0x000000013f057899 */ /* 0x000fe20008011405 */
[----:B------:R-:W-:Y:S05]  /*79e0*/  MOV R41, R55 ;  /* 0x0000003700297202 */ /* 0x000fea0000000f00 */
[----:B------:R-:W-:Y:S02]  /*79f0*/  ISETP.GE.AND P0, PT, R12, UR5, PT ;  /* 0x000000050c007c0c */ /* 0x000fe4000bf06270 */
[----:B------:R-:W-:Y:S11]  /*7a00*/  MOV R200, UR5 ;  /* 0x0000000500c87c02 */ /* 0x000ff60008000f00 */
[----:B------:R-:W-:Y:S04]  /*7a10*/  @P0 IADD3 R200, RZ, -UR5, RZ ;  /* 0x80000005ffc80c10 */ /* 0x000fe8000fffe0ff */
[C---:B------:R-:W-:Y:S02]  /*7a20*/  LEA R22, P1, R200.reuse, R202, 0x1 ;  /* 0x000000cac8167211 */ /* 0x040fe400078208ff */
[----:B------:R-:W-:Y:S02]  /*7a30*/  MOV R202, RZ ;  /* 0x000000ff00ca7202 */ /* 0x000fe40000000f00 */
[----:B------:R-:W-:Y:S02]  /*7a40*/  @P0 IADD3 R202, RZ, -UR5, RZ ;  /* 0x80000005ffca0c10 */ /* 0x000fe4000fffe0ff */
[----:B------:R-:W-:Y:S02]  /*7a50*/  LEA.HI.X.SX32 R23, R200, R203, 0x1, P1 ;  /* 0x000000cbc8177211 */ /* 0x000fe400008f0eff */
[----:B------:R-:W-:Y:S02]  /*7a60*/  MOV R200, RZ ;  /* 0x000000ff00c87202 */ /* 0x000fe40000000f00 */
[----:B------:R-:W-:Y:S02]  /*7a70*/  IADD3 R203, P1, R160, R202, RZ ;  /* 0x000000caa0cb7210 */ /* 0x000fe40007f3e0ff */
[----:B------:R-:W-:Y:S01]  /*7a80*/  @P0 IADD3 R200, RZ, -UR5, RZ ;  /* 0x80000005ffc80c10 */ /* 0x000fe2000fffe0ff */
[----:B--2---:R-:W2:Y:S01]  /*7a90*/  LDG.E.128 R20, [R22.64] ;  /* 0x0000000616147981 */ /* 0x004ea2000c1e1d00 */
[-C--:B------:R-:W-:Y:S02]  /*7aa0*/  LEA.HI.X.SX32 R202, R202, R145.reuse, 0x1, P1 ;  /* 0x00000091caca7211 */ /* 0x080fe400008f0eff */
[----:B------:R-:W-:Y:S04]  /*7ab0*/  IADD3 R201, P1, R160, R200, RZ ;  /* 0x000000c8a0c97210 */ /* 0x000fe80007f3e0ff */
[----:B------:R-:W-:Y:S02]  /*7ac0*/  LEA.HI.X.SX32 R200, R200, R145, 0x1, P1 ;  /* 0x00000091c8c87211 */ /* 0x000fe400008f0eff */
[C---:B-1----:R-:W-:Y:S04]  /*7ad0*/  LEA R204, P1, R203.reuse, R126, 0x1 ;  /* 0x0000007ecbcc7211 */ /* 0x042fe800078208ff */
[----:B------:R-:W-:Y:S02]  /*7ae0*/  LEA.HI.X R205, R203, R127, R202, 0x1, P1 ;  /* 0x0000007fcbcd7211 */ /* 0x000fe400008f0cca */
[C---:B------:R-:W-:Y:S04]  /*7af0*/  LEA R32, P1, R201.reuse, R128, 0x1 ;  /* 0x00000080c9207211 */ /* 0x040fe800078208ff */
[----:B------:R-:W-:Y:S02]  /*7b00*/  LEA.HI.X R33, R201, R129, R200, 0x1, P1 ;  /* 0x00000081c9217211 */ /* 0x000fe400008f0cc8 */
        /* <DEDUP_REMOVED lines=60> */
.L_x_2605:
[----:B------:R-:W-:Y:S05]  /*7ed0*/  BSYNC B0 ;  /* 0x0000000000007941 */ /* 0x000fea0003800000 */
.L_x_2604:
[----:B-----5:R1:W-:Y:S02]  /*7ee0*/  STG.E.128 [R198.64+0x80], R52 ;  /* 0x00008034c6007986 */ /* 0x0203e4000c101d06 */
.L_x_2601:
[----:B------:R-:W-:Y:S05]  /*7ef0*/  BSYNC B1 ;  /* 0x0000000000017941 */ /* 0x000fea0003800000 */
.L_x_2600:
[----:B------:R-:W-:Y:S01]  /*7f00*/  BSSY B1, `(.L_x_2606) ;  /* 0x00000c9000017945 */ /* 0x000fe20003800000 */
[----:B------:R-:W-:-:S05]  /*7f10*/  @!P5 BRA `(.L_x_2607) ;  /* 0x00000c700000d947 */ /* 0x000fca0003800000 */
[C---:B-1----:R-:W-:Y:S01]  /*7f20*/  LEA R2, P0, R75.reuse, R124, 0x1 ;  /* 0x0000007c4b027211 */ /* 0x042fe200078008ff */
[----:B------:R-:W-:Y:S03]  /*7f30*/  BSSY B0, `(.L_x_2608) ;  /* 0x000005d000007945 */ /* 0x000fe60003800000 */
[----:B------:R-:W-:Y:S02]  /*7f40*/  LEA.HI.X R3, R75, R125, R74, 0x1, P0 ;  /* 0x0000007d4b037211 */ /* 0x000fe400000f0c4a */
[----:B------:R-:W-:Y:S03]  /*7f50*/  ISETP.GE.AND P0, PT, R16, UR4, PT ;  /* 0x0000000410007c0c */ /* 0x000fe6000bf06270 */
[----:B------:R1:W5:Y:S10]  /*7f60*/  LDG.E.128 R24, [R2.64] ;  /* 0x0000000602187981 */ /* 0x000374000c1e1d00 */
[----:B------:R-:W-:-:S05]  /*7f70*/  @P0 BRA `(.L_x_2609) ;  /* 0x0000058000000947 */ /* 0x000fca0003800000 */
[----:B------:R-:W-:Y:S01]  /*7f80*/  ULEA.HI UR5, UR4, UR4, URZ, 0x1 ;  /* 0x0000000404057291 */ /* 0x000fe2000f8f083f */
[----:B-----5:R-:W-:Y:S02]  /*7f90*/  MOV R35, R25 ;  /* 0x0000001900237202 */ /* 0x020fe40000000f00 */
[----:B------:R-:W-:Y:S01]  /*7fa0*/  MOV R32, R26 ;  /* 0x0000001a00207202 */ /* 0x000fe20000000f00 */
[----:B------:R-:W-:Y:S01]  /*7fb0*/  USHF.R.S32.HI UR5, URZ, 0x1, UR5 ;  /* 0x000000013f057899 */ /* 0x000fe20008011405 */
[----:B------:R-:W-:Y:S01]  /*7fc0*/  MOV R33, R27 ;  /* 0x0000001b00217202 */ /* 0x000fe20000000f00 */
[----:B------:R-:W-:Y:S04]  /*7fd0*/  HADD2.F32 R26, -RZ, R35.H0_H0 ;  /* 0x20000023ff1a7230 */ /* 0x000fe80000004100 */
[----:B------:R-:W-:Y:S02]  /*7fe0*/  ISETP.GE.AND P0, PT, R16, UR5, PT ;  /* 0x0000000510007c0c */ /* 0x000fe4000bf06270 */
[----:B------:R-:W-:Y:S11]  /*7ff0*/  MOV R0, UR5 ;  /* 0x0000000500007c02 */ /* 0x000ff60008000f00 */
[----:B------:R-:W-:Y:S04]  /*8000*/  @P0 IADD3 R0, RZ, -UR5, RZ ;  /* 0x80000005ff000c10 */ /* 0x000fe8000fffe0ff */
[C---:B------:R-:W-:Y:S02]  /*8010*/  LEA R22, P1, R0.reuse, R2, 0x1 ;  /* 0x0000000200167211 */ /* 0x040fe400078208ff */
[----:B-1----:R-:W-:Y:S02]  /*8020*/  MOV R2, RZ ;  /* 0x000000ff00027202 */ /* 0x002fe40000000f00 */
[----:B------:R-:W-:Y:S02]  /*8030*/  @P0 IADD3 R2, RZ, -UR5, RZ ;  /* 0x80000005ff020c10 */ /* 0x000fe4000fffe0ff */
[----:B------:R-:W-:Y:S02]  /*8040*/  LEA.HI.X.SX32 R23, R0, R3, 0x1, P1 ;  /* 0x0000000300177211 */ /* 0x000fe400008f0eff */
[----:B------:R-:W-:Y:S02]  /*8050*/  MOV R0, RZ ;  /* 0x000000ff00007202 */ /* 0x000fe40000000f00 */
[C---:B------:R-:W-:Y:S02]  /*8060*/  IADD3 R5, P1, R163.reuse, R2, RZ ;  /* 0x00000002a3057210 */ /* 0x040fe40007f3e0ff */
[----:B------:R-:W-:Y:S01]  /*8070*/  @P0 IADD3 R0, RZ, -UR5, RZ ;  /* 0x80000005ff000c10 */ /* 0x000fe2000fffe0ff */
[----:B--2---:R-:W2:Y:S01]  /*8080*/  LDG.E.128 R20, [R22.64] ;  /* 0x0000000616147981 */ /* 0x004ea2000c1e1d00 */
[----:B------:R-:W-:Y:S02]  /*8090*/  LEA.HI.X.SX32 R2, R2, R146, 0x1, P1 ;  /* 0x0000009202027211 */ /* 0x000fe400008f0eff */
[----:B------:R-:W-:Y:S04]  /*80a0*/  IADD3 R3, P1, R163, R0, RZ ;  /* 0x00000000a3037210 */ /* 0x000fe80007f3e0ff */
[----:B------:R-:W-:Y:S02]  /*80b0*/  LEA.HI.X.SX32 R0, R0, R146, 0x1, P1 ;  /* 0x0000009200007211 */ /* 0x000fe400008f0eff */
[C---:B----4-:R-:W-:Y:S04]  /*80c0*/  LEA R36, P1, R5.reuse, R126, 0x1 ;  /* 0x0000007e05247211 */ /* 0x050fe800078208ff */
[----:B------:R-:W-:Y:S02]  /*80d0*/  LEA.HI.X R37, R5, R127, R2, 0x1, P1 ;  /* 0x0000007f05257211 */ /* 0x000fe400008f0c02 */
[C---:B------:R-:W-:Y:S04]  /*80e0*/  LEA R28, P1, R3.reuse, R128, 0x1 ;  /* 0x00000080031c7211 */ /* 0x040fe800078208ff */
[----:B------:R-:W4:Y:S01]  /*80f0*/  LDG.E.128 R36, [R36.64] ;  /* 0x0000000624247981 */ /* 0x000f22000c1e1d00 */
[----:B------:R-:W-:Y:S07]  /*8100*/  LEA.HI.X R29, R3, R129, R0, 0x1, P1 ;  /* 0x00000081031d7211 */ /* 0x000fee00008f0c00 */
[----:B---3--:R-:W3:Y:S01]  /*8110*/  LDG.E.128 R28, [R28.64] ;  /* 0x000000061c1c7981 */ /* 0x008ee2000c1e1d00 */
[--C-:B----4-:R-:W-:Y:S01]  /*8120*/  HADD2.F32 R3, -RZ, R37.reuse.H0_H0 ;  /* 0x20000025ff037230 */ /* 0x110fe20000004100 */
[----:B--2---:R-:W-:Y:S01]  /*8130*/  MOV R19, R21 ;  /* 0x0000001500137202 */ /* 0x004fe20000000f00 */
[----:B------:R-:W-:Y:S01]  /*8140*/  HADD2.F32 R4, -RZ, R37.H1_H1 ;  /* 0x30000025ff047230 */ /* 0x000fe20000004100 */
[----:B------:R-:W-:Y:S01]  /*8150*/  MOV R18, R22 ;  /* 0x0000001600127202 */ /* 0x000fe20000000f00 */
[--C-:B------:R-:W-:Y:S01]  /*8160*/  HADD2.F32 R21, -RZ, R20.reuse.H1_H1 ;  /* 0x30000014ff157230 */ /* 0x100fe20000004100 */
[----:B------:R-:W-:Y:S01]  /*8170*/  MOV R15, R23 ;  /* 0x00000017000f7202 */ /* 0x000fe20000000f00 */
[----:B------:R-:W-:Y:S01]  /*8180*/  HADD2.F32 R23, -RZ, R20.H0_H0 ;  /* 0x20000014ff177230 */ /* 0x000fe20000004100 */
[----:B------:R-:W-:Y:S01]  /*8190*/  @!P0 FADD.FTZ R3, -R3, -RZ ;  /* 0x800000ff03038221 */ /* 0x000fe20000010100 */
[--C-:B------:R-:W-:Y:S01]  /*81a0*/  HADD2.F32 R20, -RZ, R19.reuse.H0_H0 ;  /* 0x20000013ff147230 */ /* 0x100fe20000004100 */
[----:B------:R-:W-:Y:S01]  /*81b0*/  @!P0 FADD.FTZ R4, -R4, -RZ ;  /* 0x800000ff04048221 */ /* 0x000fe20000010100 */
[----:B------:R-:W-:Y:S02]  /*81c0*/  HADD2.F32 R19, -RZ, R19.H1_H1 ;  /* 0x30000013ff137230 */ /* 0x000fe40000004100 */
[--C-:B------:R-:W-:Y:S01]  /*81d0*/  HADD2.F32 R7, -RZ, R39.reuse.H0_H0 ;  /* 0x20000027ff077230 */ /* 0x100fe20000004100 */
[----:B------:R-:W-:Y:S01]  /*81e0*/  FMUL.FTZ R3, R20, R3 ;  /* 0x0000000314037220 */ /* 0x000fe20000410000 */
[----:B------:R-:W-:Y:S01]  /*81f0*/  HADD2.F32 R8, -RZ, R39.H1_H1 ;  /* 0x30000027ff087230 */ /* 0x000fe20000004100 */
[----:B------:R-:W-:Y:S01]  /*8200*/  FMUL.FTZ R4, R19, R4 ;  /* 0x0000000413047220 */ /* 0x000fe20000410000 */
[----:B------:R-:W-:Y:S01]  /*8210*/  HADD2.F32 R0, -RZ, R36.H0_H0 ;  /* 0x20000024ff007230 */ /* 0x000fe20000004100 */
        /* <DEDUP_REMOVED lines=13> */
[----:B------:R-:W-:Y:S01]  /*82f0*/  HADD2.F32 R5, -RZ, R38.H0_H0 ;  /* 0x20000026ff057230 */ /* 0x000fe20000004100 */
[----:B------:R-:W-:Y:S01]  /*8300*/  FMUL.FTZ R7, R18, R7 ;  /* 0x0000000712077220 */ /* 0x000fe20000410000 */
[----:B---3--:R-:W-:Y:S01]  /*8310*/  HADD2.F32 R18, -RZ, R28.H0_H0 ;  /* 0x2000001cff127230 */ /* 0x008fe20000004100 */
[----:B------:R-:W-:Y:S01]  /*8320*/  FMUL.FTZ R8, R15, R8 ;  /* 0x000000080f087220 */ /* 0x000fe20000410000 */
[--C-:B------:R-:W-:Y:S01]  /*8330*/  HADD2.F32 R15, -RZ, R24.reuse.H0_H0 ;  /* 0x20000018ff0f7230 */ /* 0x100fe20000004100 */
[----:B------:R-:W-:Y:S01]  /*8340*/  FMUL.FTZ R2, R21, R2 ;  /* 0x0000000215027220 */ /* 0x000fe20000410000 */
[----:B------:R-:W-:Y:S01]  /*8350*/  HADD2.F32 R19, -RZ, R24.H1_H1 ;  /* 0x30000018ff137230 */ /* 0x000fe20000004100 */
[----:B------:R-:W-:Y:S01]  /*8360*/  @!P0 FADD.FTZ R5, -R5, -RZ ;  /* 0x800000ff05058221 */ /* 0x000fe20000010100 */
[----:B------:R-:W-:Y:S01]  /*8370*/  HADD2.F32 R24, -RZ, R28.H1_H1 ;  /* 0x3000001cff187230 */ /* 0x000fe20000004100 */
[----:B------:R-:W-:Y:S01]  /*8380*/  FFMA.FTZ R0, R15, R18, R0 ;  /* 0x000000120f007223 */ /* 0x000fe20000010000 */
[--C-:B------:R-:W-:Y:S01]  /*8390*/  HADD2.F32 R25, -RZ, R29.reuse.H0_H0 ;  /* 0x2000001dff197230 */ /* 0x100fe20000004100 */
[----:B------:R-:W-:Y:S01]  /*83a0*/  FMUL.FTZ R5, R20, R5 ;  /* 0x0000000514057220 */ /* 0x000fe20000410000 */
[----:B------:R-:W-:Y:S01]  /*83b0*/  HADD2.F32 R27, -RZ, R29.H1_H1 ;  /* 0x3000001dff1b7230 */ /* 0x000fe20000004100 */
[----:B------:R-:W-:Y:S01]  /*83c0*/  FFMA.FTZ R2, R19, R24, R2 ;  /* 0x0000001813027223 */ /* 0x000fe20000010002 */
        /* <DEDUP_REMOVED lines=14> */
[----:B------:R-:W-:Y:S02]  /*84b0*/  F2FP.PACK_AB R24, R2, R0 ;  /* 0x000000000218723e */ /* 0x000fe400000000ff */
[----:B------:R-:W-:Y:S01]  /*84c0*/  F2FP.PACK_AB R26, R6, R5 ;  /* 0x00000005061a723e */ /* 0x000fe200000000ff */
[----:B------:R-:W-:Y:S01]  /*84d0*/  FFMA.FTZ R8, R25, R31, R8 ;  /* 0x0000001f19087223 */ /* 0x000fe20000010008 */
[----:B------:R-:W-:Y:S04]  /*84e0*/  F2FP.PACK_AB R25, R4, R3 ;  /* 0x000000030419723e */ /* 0x000fe800000000ff */
[----:B------:R-:W-:Y:S02]  /*84f0*/  F2FP.PACK_AB R27, R8, R7 ;  /* 0x00000007081b723e */ /* 0x000fe400000000ff */
.L_x_2609:
[----:B------:R-:W-:Y:S05]  /*8500*/  BSYNC B0 ;  /* 0x0000000000007941 */ /* 0x000fea0003800000 */
.L_x_2608:
[C---:B------:R-:W-:Y:S01]  /*8510*/  LEA R18, P0, R190.reuse, R118, 0x1 ;  /* 0x00000076be127211 */ /* 0x040fe200078008ff */
[----:B------:R-:W-:Y:S03]  /*8520*/  BSSY B0, `(.L_x_2610) ;  /* 0x0000063000007945 */ /* 0x000fe60003800000 */
[----:B------:R-:W-:Y:S02]  /*8530*/  LEA.HI.X R19, R190, R119, R76, 0x1, P0 ;  /* 0x00000077be137211 */ /* 0x000fe400000f0c4c */
[C---:B-1----:R-:W-:Y:S03]  /*8540*/  LEA R2, P0, R78.reuse, R124, 0x1 ;  /* 0x0000007c4e027211 */ /* 0x042fe600078008ff */
[----:B-----5:R1:W-:Y:S01]  /*8550*/  STG.E.128 [R18.64], R24 ;  /* 0x0000001812007986 */ /* 0x0203e2000c101d06 */
[----:B------:R-:W-:Y:S02]  /*8560*/  LEA.HI.X R3, R78, R125, R77, 0x1, P0 ;  /* 0x0000007d4e037211 */ /* 0x000fe400000f0c4d */
[----:B------:R-:W-:Y:S03]  /*8570*/  ISETP.GE.AND P0, PT, R12, UR4, PT ;  /* 0x000000040c007c0c */ /* 0x000fe6000bf06270 */
[----:B------:R1:W5:Y:S10]  /*8580*/  LDG.E.128 R4, [R2.64] ;  /* 0x0000000602047981 */ /* 0x000374000c1e1d00 */
[----:B------:R-:W-:-:S05]  /*8590*/  @P0 BRA `(.L_x_2611) ;  /* 0x000005b000000947 */ /* 0x000fca0003800000 */
[----:B------:R-:W-:Y:S01]  /*85a0*/  ULEA.HI UR5, UR4, UR4, URZ, 0x1 ;  /* 0x0000000404057291 */ /* 0x000fe2000f8f083f */
[----:B------:R-:W-:Y:S01]  /*85b0*/  MOV R8, RZ ;  /* 0x000000ff00087202 */ /* 0x000fe20000000f00 */
[----:B-----5:R-:W-:Y:S01]  /*85c0*/  IMAD.MOV.U32 R31, RZ, RZ, R5 ;  /* 0x000000ffff1f7224 */ /* 0x020fe200078e0005 */
[----:B------:R-:W-:Y:S01]  /*85d0*/  MOV R30, R4 ;  /* 0x00000004001e7202 */ /* 0x000fe20000000f00 */
[----:B------:R-:W-:Y:S01]  /*85e0*/  USHF.R.S32.HI UR5, URZ, 0x1, UR5 ;  /* 0x000000013f057899 */ /* 0x000fe20008011405 */
[----:B------:R-:W-:Y:S02]  /*85f0*/  MOV R29, R7 ;  /* 0x00000007001d7202 */ /* 0x000fe40000000f00 */
[----:B------:R-:W-:Y:S03]  /*8600*/  MOV R28, R6 ;  /* 0x00000006001c7202 */ /* 0x000fe60000000f00 */
[----:B------:R-:W-:Y:S02]  /*8610*/  ISETP.GE.AND P0, PT, R12, UR5, PT ;  /* 0x000000050c007c0c */ /* 0x000fe4000bf06270 */
[----:B------:R-:W-:Y:S11]  /*8620*/  MOV R0, UR5 ;  /* 0x0000000500007c02 */ /* 0x000ff60008000f00 */
[----:B------:R-:W-:Y:S02]  /*8630*/  @P0 IADD3 R0, RZ, -UR5, RZ ;  /* 0x80000005ff000c10 */ /* 0x000fe4000fffe0ff */
[----:B------:R-:W-:Y:S02]  /*8640*/  @P0 IADD3 R8, RZ, -UR5, RZ ;  /* 0x80000005ff080c10 */ /* 0x000fe4000fffe0ff */
[C---:B-1----:R-:W-:Y:S04]  /*8650*/  LEA R2, P1, R0.reuse, R2, 0x1 ;  /* 0x0000000200027211 */ /* 0x042fe800078208ff */
[----:B------:R-:W-:Y:S01]  /*8660*/  LEA.HI.X.SX32 R3, R0, R3, 0x1, P1 ;  /* 0x0000000300037211 */ /* 0x000fe200008f0eff */
[----:B------:R-:W-:Y:S01]  /*8670*/  IMAD.MOV.U32 R0, RZ, RZ, RZ ;  /* 0x000000ffff007224 */ /* 0x000fe200078e00ff */
[----:B------:R-:W-:Y:S02]  /*8680*/  IADD3 R19, P1, R158, R8, RZ ;  /* 0x000000089e137210 */ /* 0x000fe40007f3e0ff */
[----:B------:R-:W-:Y:S01]  /*8690*/  @P0 IADD3 R0, RZ, -UR5, RZ ;  /* 0x80000005ff000c10 */ /* 0x000fe2000fffe0ff */
[----:B--2---:R1:W2:Y:S01]  /*86a0*/  LDG.E.128 R20, [R2.64] ;  /* 0x0000000602147981 */ /* 0x0042a2000c1e1d00 */
[-C--:B------:R-:W-:Y:S02]  /*86b0*/  LEA.HI.X.SX32 R8, R8, R143.reuse, 0x1, P1 ;  /* 0x0000008f08087211 */ /* 0x080fe400008f0eff */
[----:B------:R-:W-:Y:S04]  /*86c0*/  IADD3 R15, P1, R158, R0, RZ ;  /* 0x000000009e0f7210 */ /* 0x000fe80007f3e0ff */
[----:B------:R-:W-:Y:S02]  /*86d0*/  LEA.HI.X.SX32 R0, R0, R143, 0x1, P1 ;  /* 0x0000008f00007211 */ /* 0x000fe400008f0eff */
[C---:B------:R-:W-:Y:S04]  /*86e0*/  LEA R32, P1, R19.reuse, R126, 0x1 ;  /* 0x0000007e13207211 */ /* 0x040fe800078208ff */
[----:B------:R-:W-:Y:S02]  /*86f0*/  LEA.HI.X R33, R19, R127, R8, 0x1, P1 ;  /* 0x0000007f13217211 */ /* 0x000fe400008f0c08 */
[C---:B------:R-:W-:Y:S04]  /*8700*/  LEA R24, P1, R15.reuse, R128, 0x1 ;  /* 0x000000800f187211 */ /* 0x040fe800078208ff */
[----:B------:R-:W1:Y:S01]  /*8710*/  LDG.E.128 R32, [R32.64] ;  /* 0x0000000620207981 */ /* 0x000e62000c1e1d00 */
[----:B------:R-:W-:Y:S07]  /*8720*/  LEA.HI.X R25, R15, R129, R0, 0x1, P1 ;  /* 0x000000810f197211 */ /* 0x000fee00008f0c00 */
[----:B---3--:R-:W3:Y:S01]  /*8730*/  LDG.E.128 R24, [R24.64] ;  /* 0x0000000618187981 */ /* 0x008ee2000c1e1d00 */
[--C-:B-1----:R-:W-:Y:S01]  /*8740*/  HADD2.F32 R3, -RZ, R33.reuse.H0_H0 ;  /* 0x20000021ff037230 */ /* 0x102fe20000004100 */
[----:B--2---:R-:W-:Y:S01]  /*8750*/  MOV R19, R21 ;  /* 0x0000001500137202 */ /* 0x004fe20000000f00 */
[----:B------:R-:W-:Y:S01]  /*8760*/  HADD2.F32 R4, -RZ, R33.H1_H1 ;  /* 0x30000021ff047230 */ /* 0x000fe20000004100 */
[----:B------:R-:W-:Y:S01]  /*8770*/  IMAD.MOV.U32 R18, RZ, RZ, R22 ;  /* 0x000000ffff127224 */ /* 0x000fe200078e0016 */
        /* <DEDUP_REMOVED lines=27> */
[--C-:B---3--:R-:W-:Y:S01]  /*8930*/  HADD2.F32 R20, -RZ, R24.reuse.H1_H1 ;  /* 0x30000018ff147230 */ /* 0x108fe20000004100 */
        /* <DEDUP_REMOVED lines=21> */
[----:B------:R-:W-:Y:S01]  /*8a90*/  F2FP.PACK_AB R3, R4, R3 ;  /* 0x000000030403723e */ /* 0x000fe200000000ff */
[----:B------:R-:W-:Y:S01]  /*8aa0*/  HADD2.F32 R26, -RZ, R27.H0_H0 ;  /* 0x2000001bff1a7230 */ /* 0x000fe20000004100 */
[----:B------:R-:W-:Y:S01]  /*8ab0*/  MOV R4, R0 ;  /* 0x0000000000047202 */ /* 0x000fe20000000f00 */
        /* <DEDUP_REMOVED lines=9> */
.L_x_2611:
[----:B------:R-:W-:Y:S05]  /*8b50*/  BSYNC B0 ;  /* 0x0000000000007941 */ /* 0x000fea0003800000 */
.L_x_2610:
[C---:B-1----:R-:W-:Y:S04]  /*8b60*/  LEA R2, P0, R80.reuse, R118, 0x1 ;  /* 0x0000007650027211 */ /* 0x042fe800078008ff */
[----:B------:R-:W-:Y:S05]  /*8b70*/  LEA.HI.X R3, R80, R119, R79, 0x1, P0 ;  /* 0x0000007750037211 */ /* 0x000fea00000f0c4f */
[----:B-----5:R1:W-:Y:S04]  /*8b80*/  STG.E.128 [R2.64], R4 ;  /* 0x0000000402007986 */ /* 0x0203e8000c101d06 */
.L_x_2607:
[----:B------:R-:W-:Y:S05]  /*8b90*/  BSYNC B1 ;  /* 0x0000000000017941 */ /* 0x000fea0003800000 */
.L_x_2606:
[----:B------:R-:W-:Y:S01]  /*8ba0*/  BSSY B1, `(.L_x_2612) ;  /* 0x00000cd000017945 */ /* 0x000fe20003800000 */
[----:B------:R-:W-:-:S05]  /*8bb0*/  @!P4 BRA `(.L_x_2613) ;  /* 0x00000cb00000c947 */ /* 0x000fca0003800000 */
[----:B-1----:R-:W-:Y:S01]  /*8bc0*/  MOV R41, 0x60 ;  /* 0x0000006000297802 */ /* 0x002fe20000000f00 */
[----:B------:R-:W-:Y:S01]  /*8bd0*/  BSSY B0, `(.L_x_2614) ;  /* 0x0000060000007945 */ /* 0x000fe20003800000 */
[----:B------:R-:W-:Y:S03]  /*8be0*/  ISETP.GE.AND P0, PT, R16, UR4, PT ;  /* 0x0000000410007c0c */ /* 0x000fe6000bf06270 */
[C---:B------:R-:W-:Y:S04]  /*8bf0*/  IMAD.WIDE.U32 R2, R41.reuse, c[0x0][0x288], R124 ;  /* 0x0000a20029027a25 */ /* 0x040fe800078e007c */
[----:B------:R-:W-:Y:S05]  /*8c00*/  IMAD R0, R41, c[0x0][0x28c], RZ ;  /* 0x0000a30029007a24 */ /* 0x000fea00078e02ff */
[----:B------:R-:W-:Y:S05]  /*8c10*/  IADD3 R3, R3, R0, RZ ;  /* 0x0000000003037210 */ /* 0x000fea0007ffe0ff */
[----:B------:R1:W5:Y:S01]  /*8c20*/  LDG.E.128 R32, [R2.64] ;  /* 0x0000000602207981 */ /* 0x000362000c1e1d00 */
        /* <DEDUP_REMOVED lines=13> */
[----:B------:R-:W-:Y:S02]  /*8d00*/  LEA.HI.X.SX32 R3, R4, R3, 0x1, P1 ;  /* 0x0000000304037211 */ /* 0x000fe400008f0eff */
[----:B------:R-:W-:Y:S03]  /*8d10*/  IADD3 R5, P1, R161, R0, RZ ;  /* 0x00000000a1057210 */ /* 0x000fe60007f3e0ff */
[----:B--2---:R1:W2:Y:S01]  /*8d20*/  LDG.E.128 R20, [R2.64] ;  /* 0x0000000602147981 */ /* 0x0042a2000c1e1d00 */
[----:B------:R-:W-:Y:S02]  /*8d30*/  LEA.HI.X.SX32 R0, R0, R144, 0x1, P1 ;  /* 0x0000009000007211 */ /* 0x000fe400008f0eff */
[C---:B----4-:R-:W-:Y:S04]  /*8d40*/  LEA R36, P1, R5.reuse, R126, 0x1 ;  /* 0x0000007e05247211 */ /* 0x050fe800078208ff */
[----:B------:R-:W-:Y:S02]  /*8d50*/  LEA.HI.X R37, R5, R127, R0, 0x1, P1 ;  /* 0x0000007f05257211 */ /* 0x000fe400008f0c00 */
[----:B------:R-:W-:Y:S01]  /*8d60*/  MOV R0, RZ ;  /* 0x000000ff00007202 */ /* 0x000fe20000000f00 */
[----:B------:R-:W-:Y:S03]  /*8d70*/  @P0 IMAD R0, RZ, RZ, -UR5 ;  /* 0x80000005ff000e24 */ /* 0x000fe6000f8e02ff */
[----:B------:R-:W1:Y:S02]  /*8d80*/  LDG.E.128 R36, [R36.64] ;  /* 0x0000000624247981 */ /* 0x000e64000c1e1d00 */
[----:B------:R-:W-:Y:S04]  /*8d90*/  IADD3 R7, P1, R161, R0, RZ ;  /* 0x00000000a1077210 */ /* 0x000fe80007f3e0ff */
[----:B------:R-:W-:Y:S02]  /*8da0*/  LEA.HI.X.SX32 R0, R0, R144, 0x1, P1 ;  /* 0x0000009000007211 */ /* 0x000fe400008f0eff */
[C---:B------:R-:W-:Y:S04]  /*8db0*/  LEA R4, P1, R7.reuse, R128, 0x1 ;  /* 0x0000008007047211 */ /* 0x040fe800078208ff */
[----:B------:R-:W-:Y:S05]  /*8dc0*/  LEA.HI.X R5, R7, R129, R0, 0x1, P1 ;  /* 0x0000008107057211 */ /* 0x000fea00008f0c00 */
[----:B---3--:R4:W3:Y:S01]  /*8dd0*/  LDG.E.128 R24, [R4.64] ;  /* 0x0000000604187981 */ /* 0x0088e2000c1e1d00 */
[--C-:B-1----:R-:W-:Y:S01]  /*8de0*/  HADD2.F32 R3, -RZ, R37.reuse.H0_H0 ;  /* 0x20000025ff037230 */ /* 0x102fe20000004100 */
[----:B--2---:R-:W-:Y:S01]  /*8df0*/  MOV R19, R21 ;  /* 0x0000001500137202 */ /* 0x004fe20000000f00 */
[----:B----4-:R-:W-:Y:S01]  /*8e00*/  HADD2.F32 R4, -RZ, R37.H1_H1 ;  /* 0x30000025ff047230 */ /* 0x010fe20000004100 */
        /* <DEDUP_REMOVED lines=57> */
[----:B------:R-:W-:Y:S03]  /*91a0*/  F2FP.PACK_AB R34, R6, R5 ;  /* 0x000000050622723e */ /* 0x000fe600000000ff */
[----:B------:R-:W-:Y:S05]  /*91b0*/  FFMA.FTZ R8, R21, R27, R8 ;  /* 0x0000001b15087223 */ /* 0x000fea0000010008 */
[----:B------:R-:W-:Y:S02]  /*91c0*/  F2FP.PACK_AB R35, R8, R7 ;  /* 0x000000070823723e */ /* 0x000fe400000000ff */
.L_x_2615:
[----:B------:R-:W-:Y:S05]  /*91d0*/  BSYNC B0 ;  /* 0x0000000000007941 */ /* 0x000fea0003800000 */
.L_x_2614:
[C---:B------:R-:W-:Y:S01]  /*91e0*/  IMAD.WIDE.U32 R4, R41.reuse, c[0x0][0x198], R118 ;  /* 0x0000660029047a25 */ /* 0x040fe200078e0076 */
[C---:B-1----:R-:W-:Y:S01]  /*91f0*/  LEA R2, P0, R82.reuse, R124, 0x1 ;  /* 0x0000007c52027211 */ /* 0x042fe200078008ff */
[----:B------:R-:W-:Y:S02]  /*9200*/  BSSY B0, `(.L_x_2616) ;  /* 0x0000063000007945 */ /* 0x000fe40003800000 */
[----:B------:R-:W-:Y:S01]  /*9210*/  IMAD R0, R41, c[0x0][0x19c], RZ ;  /* 0x0000670029007a24 */ /* 0x000fe200078e02ff */
[----:B------:R-:W-:Y:S02]  /*9220*/  LEA.HI.X R3, R82, R125, R81, 0x1, P0 ;  /* 0x0000007d52037211 */ /* 0x000fe400000f0c51 */
[----:B------:R-:W-:Y:S02]  /*9230*/  ISETP.GE.AND P0, PT, R12, UR4, PT ;  /* 0x000000040c007c0c */ /* 0x000fe4000bf06270 */
[----:B------:R-:W-:Y:S05]  /*9240*/  IADD3 R5, R5, R0, RZ ;  /* 0x0000000005057210 */ /* 0x000fea0007ffe0ff */
[----:B-----5:R1:W-:Y:S04]  /*9250*/  STG.E.128 [R4.64], R32 ;  /* 0x0000002004007986 */ /* 0x0203e8000c101d06 */
[----:B-1----:R1:W5:Y:S02]  /*9260*/  LDG.E.128 R4, [R2.64] ;  /* 0x0000000602047981 */ /* 0x002364000c1e1d00 */
        /* <DEDUP_REMOVED lines=17> */
[C---:B------:R-:W-:Y:S04]  /*9380*/  LEA R32, P1, R15.reuse, R126, 0x1 ;  /* 0x0000007e0f207211 */ /* 0x040fe800078208ff */
[----:B------:R-:W-:Y:S01]  /*9390*/  LEA.HI.X R33, R15, R127, R0, 0x1, P1 ;  /* 0x0000007f0f217211 */ /* 0x000fe200008f0c00 */
[----:B------:R-:W-:Y:S01]  /*93a0*/  IMAD.MOV.U32 R0, RZ, RZ, RZ ;  /* 0x000000ffff007224 */ /* 0x000fe200078e00ff */
[----:B------:R-:W-:Y:S04]  /*93b0*/  @P0 IADD3 R0, RZ, -UR5, RZ ;  /* 0x80000005ff000c10 */ /* 0x000fe8000fffe0ff */
[----:B------:R-:W1:Y:S01]  /*93c0*/  LDG.E.128 R32, [R32.64] ;  /* 0x0000000620207981 */ /* 0x000e62000c1e1d00 */
[----:B------:R-:W-:Y:S04]  /*93d0*/  IADD3 R15, P1, R156, R0, RZ ;  /* 0x000000009c0f7210 */ /* 0x000fe80007f3e0ff */
[----:B------:R-:W-:Y:S02]  /*93e0*/  LEA.HI.X.SX32 R0, R0, R141, 0x1, P1 ;  /* 0x0000008d00007211 */ /* 0x000fe400008f0eff */
[C---:B------:R-:W-:Y:S04]  /*93f0*/  LEA R24, P1, R15.reuse, R128, 0x1 ;  /* 0x000000800f187211 */ /* 0x040fe800078208ff */
[----:B------:R-:W-:Y:S06]  /*9400*/  LEA.HI.X R25, R15, R129, R0, 0x1, P1 ;  /* 0x000000810f197211 */ /* 0x000fec00008f0c00 */
        /* <DEDUP_REMOVED lines=66> */
.L_x_2617:
[----:B------:R-:W-:Y:S05]  /*9830*/  BSYNC B0 ;  /* 0x0000000000007941 */ /* 0x000fea0003800000 */
.L_x_2616:
[C---:B-1----:R-:W-:Y:S04]  /*9840*/  LEA R2, P0, R84.reuse, R118, 0x1 ;  /* 0x0000007654027211 */ /* 0x042fe800078008ff */
[----:B------:R-:W-:Y:S05]  /*9850*/  LEA.HI.X R3, R84, R119, R83, 0x1, P0 ;  /* 0x0000007754037211 */ /* 0x000fea00000f0c53 */
[----:B-----5:R1:W-:Y:S04]  /*9860*/  STG.E.128 [R2.64], R4 ;  /* 0x0000000402007986 */ /* 0x0203e8000c101d06 */
.L_x_2613:
[----:B------:R-:W-:Y:S05]  /*9870*/  BSYNC B1 ;  /* 0x0000000000017941 */ /* 0x000fea0003800000 */
.L_x_2612:
        /* <DEDUP_REMOVED lines=19> */
[----:B-1----:R-:W-:Y:S02]  /*99b0*/  LEA R2, P1, R5, R2, 0x1 ;  /* 0x0000000205027211 */ /* 0x002fe400078208ff */
[----:B------:R-:W-:Y:S02]  /*99c0*/  IADD3 R0, P2, R159, R4, RZ ;  /* 0x000000049f007210 */ /* 0x000fe40007f5e0ff */
[----:B------:R-:W-:Y:S02]  /*99d0*/  LEA.HI.X.SX32 R3, R5, R3, 0x1, P1 ;  /* 0x0000000305037211 */ /* 0x000fe400008f0eff */
[----:B----4-:R-:W-:Y:S02]  /*99e0*/  LEA R36, P1, R0, R126, 0x1 ;  /* 0x0000007e00247211 */ /* 0x010fe400078208ff */
[----:B------:R-:W-:Y:S01]  /*99f0*/  LEA.HI.X.SX32 R4, R4, R142, 0x1, P2 ;  /* 0x0000008e04047211 */ /* 0x000fe200010f0eff */
[----:B------:R1:W4:Y:S03]  /*9a00*/  LDG.E.128 R20, [R2.64] ;  /* 0x0000000602147981 */ /* 0x000326000c1e1d00 */
        /* <DEDUP_REMOVED lines=10> */
[----:B----4-:R-:W-:Y:S01]  /*9ab0*/  MOV R19, R21 ;  /* 0x0000001500137202 */ /* 0x010fe20000000f00 */
[----:B--2---:R-:W-:Y:S01]  /*9ac0*/  HADD2.F32 R4, -RZ, R37.H1_H1 ;  /* 0x30000025ff047230 */ /* 0x004fe20000004100 */
        /* <DEDUP_REMOVED lines=60> */
.L_x_2621:
[----:B------:R-:W-:Y:S05]  /*9e90*/  BSYNC B0 ;  /* 0x0000000000007941 */ /* 0x000fea0003800000 */
.L_x_2620:
[----:B------:R-:W-:Y:S01]  /*9ea0*/  LEA R18, P1, R192, R118, 0x1 ;  /* 0x00000076c0127211 */ /* 0x000fe200078208ff */
[----:B------:R-:W-:Y:S01]  /*9eb0*/  BSSY B0, `(.L_x_2622) ;  /* 0x0000063000007945 */ /* 0x000fe20003800000 */
[----:B-1----:R-:W-:Y:S02]  /*9ec0*/  LEA R2, P0, R88, R124, 0x1 ;  /* 0x0000007c58027211 */ /* 0x002fe400078008ff */
[----:B------:R-:W-:Y:S02]  /*9ed0*/  LEA.HI.X R19, R192, R119, R87, 0x1, P1 ;  /* 0x00000077c0137211 */ /* 0x000fe400008f0c57 */
[----:B------:R-:W-:Y:S02]  /*9ee0*/  LEA.HI.X R3, R88, R125, R89, 0x1, P0 ;  /* 0x0000007d58037211 */ /* 0x000fe400000f0c59 */
[----:B------:R-:W-:Y:S01]  /*9ef0*/  ISETP.GE.AND P0, PT, R12, UR4, PT ;  /* 0x000000040c007c0c */ /* 0x000fe2000bf06270 */
[----:B-----5:R1:W-:Y:S04]  /*9f00*/  STG.E.128 [R18.64], R32 ;  /* 0x0000002012007986 */ /* 0x0203e8000c101d06 */
[----:B------:R1:W5:Y:S08]  /*9f10*/  LDG.E.128 R4, [R2.64] ;  /* 0x0000000602047981 */ /* 0x000370000c1e1d00 */
        /* <DEDUP_REMOVED lines=12> */
[C---:B-1----:R-:W-:Y:S02]  /*9fe0*/  LEA R2, P1, R15.reuse, R2, 0x1 ;  /* 0x000000020f027211 */ /* 0x042fe400078208ff */
[----:B------:R-:W-:Y:S02]  /*9ff0*/  IADD3 R0, P2, R154, R8, RZ ;  /* 0x000000089a007210 */ /* 0x000fe40007f5e0ff */
[----:B------:R-:W-:Y:S02]  /*a000*/  LEA.HI.X.SX32 R3, R15, R3, 0x1, P1 ;  /* 0x000000030f037211 */ /* 0x000fe400008f0eff */
[----:B------:R-:W-:Y:S02]  /*a010*/  LEA R32, P1, R0, R126, 0x1 ;  /* 0x0000007e00207211 */ /* 0x000fe400078208ff */
[----:B------:R-:W-:Y:S01]  /*a020*/  LEA.HI.X.SX32 R8, R8, R139, 0x1, P2 ;  /* 0x0000008b08087211 */ /* 0x000fe200010f0eff */
[----:B--2---:R1:W2:Y:S03]  /*a030*/  LDG.E.128 R20, [R2.64] ;  /* 0x0000000602147981 */ /* 0x0042a6000c1e1d00 */
        /* <DEDUP_REMOVED lines=74> */
.L_x_2623:
[----:B------:R-:W-:Y:S05]  /*a4e0*/  BSYNC B0 ;  /* 0x0000000000007941 */ /* 0x000fea0003800000 */
.L_x_2622:
[C---:B-1----:R-:W-:Y:S04]  /*a4f0*/  LEA R2, P0, R91.reuse, R118, 0x1 ;  /* 0x000000765b027211 */ /* 0x042fe800078008ff */
[----:B------:R-:W-:Y:S05]  /*a500*/  LEA.HI.X R3, R91, R119, R90, 0x1, P0 ;  /* 0x000000775b037211 */ /* 0x000fea00000f0c5a */
[----:B-----5:R1:W-:Y:S04]  /*a510*/  STG.E.128 [R2.64], R4 ;  /* 0x0000000402007986 */ /* 0x0203e8000c101d06 */
.L_x_2619:
[----:B------:R-:W-:Y:S05]  /*a520*/  BSYNC B1 ;  /* 0x0000000000017941 */ /* 0x000fea0003800000 */
.L_x_2618:
        /* <DEDUP_REMOVED lines=99> */
.L_x_2627:
[----:B------:R-:W-:Y:S05]  /*ab60*/  BSYNC B0 ;  /* 0x0000000000007941 */ /* 0x000fea0003800000 */
.L_x_2626:
        /* <DEDUP_REMOVED lines=101> */
.L_x_2629:
[----:B------:R-:W-:Y:S05]  /*b1c0*/  BSYNC B0 ;  /* 0x0000000000007941 */ /* 0x000fea0003800000 */
.L_x_2628:
[C---:B-1----:R-:W-:Y:S04]  /*b1d0*/  LEA R2, P0, R95.reuse, R118, 0x1 ;  /* 0x000000765f027211 */ /* 0x042fe800078008ff */
[----:B------:R-:W-:Y:S05]  /*b1e0*/  LEA.HI.X R3, R95, R119, R94, 0x1, P0 ;  /* 0x000000775f037211 */ /* 0x000fea00000f0c5e */
[----:B-----5:R1:W-:Y:S04]  /*b1f0*/  STG.E.128 [R2.64], R4 ;  /* 0x0000000402007986 */ /* 0x0203e8000c101d06 */
.L_x_2625:
[----:B------:R-:W-:Y:S05]  /*b200*/  BSYNC B1 ;  /* 0x0000000000017941 */ /* 0x000fea0003800000 */
.L_x_2624:
[----:B------:R-:W-:Y:S01]  /*b210*/  ISETP.NE.AND P0, PT, R197, RZ, PT ;  /* 0x000000ffc500720c */ /* 0x000fe20003f05270 */
[----:B------:R-:W-:Y:S01]  /*b220*/  @!UPT UIADD3 URZ, URZ, URZ, URZ ;  /* 0x0000003f3f3ff290 */ /* 0x000fe2000fffe03f */
[----:B------:R-:W-:Y:S11]  /*b230*/  BSSY B1, `(.L_x_2630) ;  /* 0x00000cd000017945 */ /* 0x000ff60003800000 */
        /* <DEDUP_REMOVED lines=98> */
.L_x_2633:
[----:B------:R-:W-:Y:S05]  /*b860*/  BSYNC B0 ;  /* 0x0000000000007941 */ /* 0x000fea0003800000 */
.L_x_2632:
        /* <DEDUP_REMOVED lines=101> */
.L_x_2635:
[----:B------:R-:W-:Y:S05]  /*bec0*/  BSYNC B0 ;  /* 0x0000000000007941 */ /* 0x000fea0003800000 */
.L_x_2634:
[C---:B-1----:R-:W-:Y:S04]  /*bed0*/  LEA R2, P0, R99.reuse, R118, 0x1 ;  /* 0x0000007663027211 */ /* 0x042fe800078008ff */
[----:B------:R-:W-:Y:S05]  /*bee0*/  LEA.HI.X R3, R99, R119, R98, 0x1, P0 ;  /* 0x0000007763037211 */ /* 0x000fea00000f0c62 */
[----:B-----5:R1:W-:Y:S04]  /*bef0*/  STG.E.128 [R2.64], R4 ;  /* 0x0000000402007986 */ /* 0x0203e8000c101d06 */
.L_x_2631:
[----:B------:R-:W-:Y:S05]  /*bf00*/  BSYNC B1 ;  /* 0x0000000000017941 */ /* 0x000fea0003800000 */
.L_x_2630:
        /* <DEDUP_REMOVED lines=101> */
.L_x_2639:
[----:B------:R-:W-:Y:S05]  /*c560*/  BSYNC B0 ;  /* 0x0000000000007941 */ /* 0x000fea0003800000 */
.L_x_2638:
[----:B------:R-:W-:Y:S01]  /*c570*/  IMAD.WIDE.U32 R4, R41, c[0x0][0x198], R118 ;  /* 0x0000660029047a25 */ /* 0x000fe200078e0076 */
[----:B-1----:R-:W-:Y:S01]  /*c580*/  LEA R2, P0, R101, R124, 0x1 ;  /* 0x0000007c65027211 */ /* 0x002fe200078008ff */
        /* <DEDUP_REMOVED lines=10> */
[----:B------:R-:W-:Y:S01]  /*c630*/  IMAD.MOV.U32 R19, RZ, RZ, RZ ;  /* 0x000000ffff137224 */ /* 0x000fe200078e00ff */
[----:B-----5:R-:W-:Y:S01]  /*c640*/  MOV R30, R4 ;  /* 0x00000004001e7202 */ /* 0x020fe20000000f00 */
[----:B------:R-:W-:Y:S01]  /*c650*/  USHF.R.S32.HI UR5, URZ, 0x1, UR5 ;  /* 0x000000013f057899 */ /* 0x000fe20008011405 */
[----:B------:R-:W-:Y:S01]  /*c660*/  MOV R29, R7 ;  /* 0x00000007001d7202 */ /* 0x000fe20000000f00 */
[----:B------:R-:W-:Y:S01]  /*c670*/  IMAD.MOV.U32 R31, RZ, RZ, R5 ;  /* 0x000000ffff1f7224 */ /* 0x000fe200078e0005 */
        /* <DEDUP_REMOVED lines=8> */
[C---:B------:R-:W-:Y:S02]  /*c700*/  LEA R32, P1, R0.reuse, R126, 0x1 ;  /* 0x0000007e00207211 */ /* 0x040fe400078208ff */
[-C--:B------:R-:W-:Y:S01]  /*c710*/  LEA.HI.X.SX32 R15, R15, R134.reuse, 0x1, P2 ;  /* 0x000000860f0f7211 */ /* 0x080fe200010f0eff */
[----:B--2---:R1:W2:Y:S01]  /*c720*/  LDG.E.128 R20, [R2.64] ;  /* 0x0000000602147981 */ /* 0x0042a2000c1e1d00 */
[----:B------:R-:W-:Y:S02]  /*c730*/  @P0 IADD3 R19, RZ, -UR5, RZ ;  /* 0x80000005ff130c10 */ /* 0x000fe4000fffe0ff */
[----:B------:R-:W-:Y:S02]  /*c740*/  LEA.HI.X R33, R0, R127, R15, 0x1, P1 ;  /* 0x0000007f00217211 */ /* 0x000fe400008f0c0f */
[----:B------:R-:W-:Y:S04]  /*c750*/  IADD3 R15, P1, R150, R19, RZ ;  /* 0x00000013960f7210 */ /* 0x000fe80007f3e0ff */
[----:B------:R-:W1:Y:S01]  /*c760*/  LDG.E.128 R32, [R32.64] ;  /* 0x0000000620207981 */ /* 0x000e62000c1e1d00 */
        /* <DEDUP_REMOVED lines=69> */
.L_x_2641:
[----:B------:R-:W-:Y:S05]  /*cbc0*/  BSYNC B0 ;  /* 0x0000000000007941 */ /* 0x000fea0003800000 */
.L_x_2640:
[C---:B-1----:R-:W-:Y:S04]  /*cbd0*/  LEA R2, P0, R103.reuse, R118, 0x1 ;  /* 0x0000007667027211 */ /* 0x042fe800078008ff */
[----:B------:R-:W-:Y:S05]  /*cbe0*/  LEA.HI.X R3, R103, R119, R102, 0x1, P0 ;  /* 0x0000007767037211 */ /* 0x000fea00000f0c66 */
[----:B-----5:R1:W-:Y:S04]  /*cbf0*/  STG.E.128 [R2.64], R4 ;  /* 0x0000000402007986 */ /* 0x0203e8000c101d06 */
.L_x_2637:
[----:B------:R-:W-:Y:S05]  /*cc00*/  BSYNC B1 ;  /* 0x0000000000017941 */ /* 0x000fea0003800000 */
.L_x_2636:
[----:B-1----:R-:W-:Y:S01]  /*cc10*/  IMAD.MOV.U32 R3, RZ, RZ, c[0x0][0x230] ;  /* 0x00008c00ff037624 */ /* 0x002fe200078e00ff */
[----:B------:R-:W-:Y:S03]  /*cc20*/  ULDC UR4, c[0x0][0x230] ;  /* 0x00008c0000047ab9 */ /* 0x000fe60000000800 */
[----:B------:R-:W-:Y:S05]  /*cc30*/  IMAD.U32 R3, R3, -0x40, RZ ;  /* 0xffffffc003037824 */ /* 0x000fea00078e00ff */
[C---:B------:R-:W-:Y:S02]  /*cc40*/  LEA R128, P1, R3.reuse, R128, 0x1 ;  /* 0x0000008003807211 */ /* 0x040fe400078208ff */
[C---:B------:R-:W-:Y:S02]  /*cc50*/  LEA R126, P0, R3.reuse, R126, 0x1 ;  /* 0x0000007e037e7211 */ /* 0x040fe400078008ff */
[C---:B------:R-:W-:Y:S02]  /*cc60*/  LEA.HI.X.SX32 R129, R3.reuse, R129, 0x1, P1 ;  /* 0x0000008103817211 */ /* 0x040fe400008f0eff */
[----:B------:R-:W-:Y:S01]  /*cc70*/  LEA.HI.X.SX32 R127, R3, R127, 0x1, P0 ;  /* 0x0000007f037f7211 */ /* 0x000fe200000f0eff */
[----:B------:R-:W-:-:S05]  /*cc80*/  BRA `(.L_x_2593) ;  /* 0x000004b000007947 */ /* 0x000fca0003800000 */
.L_x_2575:
[----:B-1----:R-:W2:Y:S01]  /*cc90*/  @P1 LDG.E.128 R20, [R124.64] ;  /* 0x000000067c141981 */ /* 0x002ea2000c1e1d00 */
[C---:B------:R-:W-:Y:S01]  /*cca0*/  @P3 LEA R34, P0, R73.reuse, R124, 0x1 ;  /* 0x0000007c49223211 */ /* 0x040fe200078008ff */
[----:B------:R-:W-:Y:S01]  /*ccb0*/  UMOV UR4, URZ ;  /* 0x0000003f00047c82 */ /* 0x000fe20008000000 */
[----:B------:R-:W-:Y:S02]  /*ccc0*/  @P4 MOV R3, 0x60 ;  /* 0x0000006000034802 */ /* 0x000fe40000000f00 */
[----:B------:R-:W-:Y:S02]  /*ccd0*/  @P3 LEA.HI.X R35, R73, R125, R72, 0x1, P0 ;  /* 0x0000007d49233211 */ /* 0x000fe400000f0c48 */
[----:B------:R-:W-:Y:S01]  /*cce0*/  @P3 LEA R32, P0, R131, R118, 0x1 ;  /* 0x0000007683203211 */ /* 0x000fe200078008ff */
[----:B------:R-:W-:Y:S03]  /*ccf0*/  @P4 IMAD.WIDE.U32 R38, R3, c[0x0][0x288], R124 ;  /* 0x0000a20003264a25 */ /* 0x000fe600078e007c */
[----:B------:R-:W-:Y:S01]  /*cd00*/  @P3 LEA.HI.X R33, R131, R119, R130, 0x1, P0 ;  /* 0x0000007783213211 */ /* 0x000fe200000f0c82 */
[----:B------:R-:W-:Y:S01]  /*cd10*/  @P4 IMAD.WIDE.U32 R40, R3, c[0x0][0x198], R118 ;  /* 0x0000660003284a25 */ /* 0x000fe200078e0076 */
[----:B------:R-:W-:Y:S03]  /*cd20*/  @P5 LEA R36, P0, R75, R124, 0x1 ;  /* 0x0000007c4b245211 */ /* 0x000fe600078008ff */
[----:B------:R-:W-:Y:S01]  /*cd30*/  @P4 IMAD R0, R3, c[0x0][0x28c], RZ ;  /* 0x0000a30003004a24 */ /* 0x000fe200078e02ff */
[----:B------:R-:W-:Y:S01]  /*cd40*/  @P5 LEA.HI.X R37, R75, R125, R74, 0x1, P0 ;  /* 0x0000007d4b255211 */ /* 0x000fe200000f0c4a */
[----:B------:R-:W-:Y:S01]  /*cd50*/  @P4 IMAD R3, R3, c[0x0][0x19c], RZ ;  /* 0x0000670003034a24 */ /* 0x000fe200078e02ff */
[C---:B------:R-:W-:Y:S01]  /*cd60*/  @P5 LEA R18, P0, R190.reuse, R118, 0x1 ;  /* 0x00000076be125211 */ /* 0x040fe200078008ff */
[----:B------:R-:W-:Y:S03]  /*cd70*/  @P4 IMAD.IADD R39, R39, 0x1, R0 ;  /* 0x0000000127274824 */ /* 0x000fe600078e0200 */
[----:B------:R-:W-:Y:S02]  /*cd80*/  @P5 LEA.HI.X R19, R190, R119, R76, 0x1, P0 ;  /* 0x00000077be135211 */ /* 0x000fe400000f0c4c */
[----:B------:R-:W-:Y:S01]  /*cd90*/  @P4 IADD3 R41, R41, R3, RZ ;  /* 0x0000000329294210 */ /* 0x000fe20007ffe0ff */
[----:B------:R-:W-:Y:S04]  /*cda0*/  @P6 IMAD.MOV.U32 R3, RZ, RZ, 0xa0 ;  /* 0x000000a0ff036424 */ /* 0x000fe800078e00ff */
[----:B------:R-:W-:Y:S01]  /*cdb0*/  @P6 IMAD R0, R3, c[0x0][0x28c], RZ ;  /* 0x0000a30003006a24 */ /* 0x000fe200078e02ff */
[----:B--2---:R1:W-:Y:S04]  /*cdc0*/  @P1 STG.E.128 [R118.64], R20 ;  /* 0x0000001476001986 */ /* 0x0043e8000c101d06 */
[----:B------:R-:W2:Y:S04]  /*cdd0*/  @P1 LDG.E.128 R4, [R124.64+0x80] ;  /* 0x000080067c041981 */ /* 0x000ea8000c1e1d00 */
[----:B--2---:R-:W-:Y:S01]  /*cde0*/  @P1 STG.E.128 [R118.64+0x80], R4 ;  /* 0x0000800476001986 */ /* 0x004fe2000c101d06 */
[----:B------:R-:W-:Y:S03]  /*cdf0*/  ISETP.NE.AND P1, PT, R196, RZ, PT ;  /* 0x000000ffc400720c */ /* 0x000fe60003f25270 */
[----:B------:R-:W2:Y:S04]  /*ce00*/  @P3 LDG.E.128 R28, [R34.64] ;  /* 0x00000006221c3981 */ /* 0x000ea8000c1e1d00 */
[----:B--2---:R-:W-:Y:S04]  /*ce10*/  @P3 STG.E.128 [R32.64], R28 ;  /* 0x0000001c20003986 */ /* 0x004fe8000c101d06 */
[----:B------:R-:W2:Y:S04]  /*ce20*/  @P3 LDG.E.128 R24, [R34.64+0x80] ;  /* 0x0000800622183981 */ /* 0x000ea8000c1e1d00 */
[----:B--2---:R2:W-:Y:S01]  /*ce30*/  @P3 STG.E.128 [R32.64+0x80], R24 ;  /* 0x0000801820003986 */ /* 0x0045e2000c101d06 */
[----:B------:R-:W-:Y:S03]  /*ce40*/  ISETP.NE.AND P3, PT, R197, RZ, PT ;  /* 0x000000ffc500720c */ /* 0x000fe60003f65270 */
[----:B-1----:R-:W3:Y:S01]  /*ce50*/  @P5 LDG.E.128 R20, [R36.64] ;  /* 0x0000000624145981 */ /* 0x002ee2000c1e1d00 */
[----:B--2---:R-:W-:Y:S05]  /*ce60*/  @P6 IMAD.WIDE.U32 R32, R3, c[0x0][0x288], R124 ;  /* 0x0000a20003206a25 */ /* 0x004fea00078e007c */
[----:B------:R-:W-:Y:S01]  /*ce70*/  @P6 IADD3 R33, R33, R0, RZ ;  /* 0x0000000021216210 */ /* 0x000fe20007ffe0ff */
[----:B---3--:R-:W-:Y:S04]  /*ce80*/  @P5 STG.E.128 [R18.64], R20 ;  /* 0x0000001412005986 */ /* 0x008fe8000c101d06 */
[----:B------:R1:W2:Y:S02]  /*ce90*/  @P5 LDG.E.128 R4, [R36.64+0x80] ;  /* 0x0000800624045981 */ /* 0x0002a4000c1e1d00 */
[C---:B-1----:R-:W-:Y:S04]  /*cea0*/  @P2 LEA R36, P0, R86.reuse, R124, 0x1 ;  /* 0x0000007c56242211 */ /* 0x042fe800078008ff */
[----:B------:R-:W-:Y:S02]  /*ceb0*/  @P2 LEA.HI.X R37, R86, R125, R85, 0x1, P0 ;  /* 0x0000007d56252211 */ /* 0x000fe400000f0c55 */
[C---:B------:R-:W-:Y:S04]  /*cec0*/  @P2 LEA R34, P0, R192.reuse, R118, 0x1 ;  /* 0x00000076c0222211 */ /* 0x040fe800078008ff */
[----:B------:R-:W-:Y:S01]  /*ced0*/  @P2 LEA.HI.X R35, R192, R119, R87, 0x1, P0 ;  /* 0x00000077c0232211 */ /* 0x000fe200000f0c57 */
[----:B--2---:R1:W-:Y:S04]  /*cee0*/  @P5 STG.E.128 [R18.64+0x80], R4 ;  /* 0x0000800412005986 */ /* 0x0043e8000c101d06 */
[----:B------:R-:W2:Y:S01]  /*cef0*/  @P4 LDG.E.128 R28, [R38.64] ;  /* 0x00000006261c4981 */ /* 0x000ea2000c1e1d00 */
[C---:B-1----:R-:W-:Y:S04]  /*cf00*/  @P6 IMAD.WIDE.U32 R18, R3.reuse, c[0x0][0x198], R118 ;  /* 0x0000660003126a25 */ /* 0x042fe800078e0076 */
[----:B------:R-:W-:Y:S04]  /*cf10*/  @P6 IMAD R3, R3, c[0x0][0x19c], RZ ;  /* 0x0000670003036a24 */ /* 0x000fe800078e02ff */
[----:B------:R-:W-:Y:S01]  /*cf20*/  @P6 IMAD.IADD R19, R19, 0x1, R3 ;  /* 0x0000000113136824 */ /* 0x000fe200078e0203 */
[----:B------:R-:W-:Y:S05]  /*cf30*/  @P3 MOV R3, 0xc0 ;  /* 0x000000c000033802 */ /* 0x000fea0000000f00 */
[C---:B------:R-:W-:Y:S01]  /*cf40*/  @P3 IMAD R0, R3.reuse, c[0x0][0x28c], RZ ;  /* 0x0000a30003003a24 */ /* 0x040fe200078e02ff */
[----:B--2---:R1:W-:Y:S04]  /*cf50*/  @P4 STG.E.128 [R40.64], R28 ;  /* 0x0000001c28004986 */ /* 0x0043e8000c101d06 */
[----:B------:R-:W2:Y:S01]  /*cf60*/  @P4 LDG.E.128 R24, [R38.64+0x80] ;  /* 0x0000800626184981 */ /* 0x000ea2000c1e1d00 */
[----:B-1----:R-:W-:Y:S04]  /*cf70*/  @P3 IMAD.WIDE.U32 R30, R3, c[0x0][0x288], R124 ;  /* 0x0000a200031e3a25 */ /* 0x002fe800078e007c */
[----:B------:R-:W-:Y:S02]  /*cf80*/  @P3 IMAD.IADD R31, R31, 0x1, R0 ;  /* 0x000000011f1f3824 */ /* 0x000fe400078e0200 */
[C---:B------:R-:W-:Y:S04]  /*cf90*/  @P3 IMAD.WIDE.U32 R28, R3.reuse, c[0x0][0x198], R118 ;  /* 0x00006600031c3a25 */ /* 0x040fe800078e0076 */
[----:B------:R-:W-:Y:S05]  /*cfa0*/  @P3 IMAD R3, R3, c[0x0][0x19c], RZ ;  /* 0x0000670003033a24 */ /* 0x000fea00078e02ff */
[----:B------:R-:W-:Y:S01]  /*cfb0*/  @P3 IADD3 R29, R29, R3, RZ ;  /* 0x000000031d1d3210 */ /* 0x000fe20007ffe0ff */
[----:B------:R-:W-:Y:S04]  /*cfc0*/  @P1 IMAD.MOV.U32 R3, RZ, RZ, 0xe0 ;  /* 0x000000e0ff031424 */ /* 0x000fe800078e00ff */
[C---:B------:R-:W-:Y:S01]  /*cfd0*/  @P1 IMAD R0, R3.reuse, c[0x0][0x28c], RZ ;  /* 0x0000a30003001a24 */ /* 0x040fe200078e02ff */
[----:B--2---:R1:W-:Y:S04]  /*cfe0*/  @P4 STG.E.128 [R40.64+0x80], R24 ;  /* 0x0000801828004986 */ /* 0x0043e8000c101d06 */
[----:B------:R-:W2:Y:S04]  /*cff0*/  @P2 LDG.E.128 R20, [R36.64] ;  /* 0x0000000624142981 */ /* 0x000ea8000c1e1d00 */
[----:B--2---:R2:W-:Y:S04]  /*d000*/  @P2 STG.E.128 [R34.64], R20 ;  /* 0x0000001422002986 */ /* 0x0045e8000c101d06 */
[----:B------:R-:W3:Y:S04]  /*d010*/  @P2 LDG.E.128 R4, [R36.64+0x80] ;  /* 0x0000800624042981 */ /* 0x000ee8000c1e1d00 */
[----:B---3--:R3:W-:Y:S04]  /*d020*/  @P2 STG.E.128 [R34.64+0x80], R4 ;  /* 0x0000800422002986 */ /* 0x0087e8000c101d06 */
[----:B-1----:R-:W4:Y:S04]  /*d030*/  @P6 LDG.E.128 R24, [R32.64] ;  /* 0x0000000620186981 */ /* 0x002f28000c1e1d00 */
[----:B----4-:R-:W-:Y:S04]  /*d040*/  @P6 STG.E.128 [R18.64], R24 ;  /* 0x0000001812006986 */ /* 0x010fe8000c101d06 */
[----:B--2---:R-:W2:Y:S04]  /*d050*/  @P6 LDG.E.128 R20, [R32.64+0x80] ;  /* 0x0000800620146981 */ /* 0x004ea8000c1e1d00 */
[----:B--2---:R1:W-:Y:S04]  /*d060*/  @P6 STG.E.128 [R18.64+0x80], R20 ;  /* 0x0000801412006986 */ /* 0x0043e8000c101d06 */
[----:B---3--:R-:W2:Y:S01]  /*d070*/  @P3 LDG.E.128 R4, [R30.64] ;  /* 0x000000061e043981 */ /* 0x008ea2000c1e1d00 */
[----:B-1----:R-:W-:Y:S05]  /*d080*/  @P1 IMAD.WIDE.U32 R18, R3, c[0x0][0x288], R124 ;  /* 0x0000a20003121a25 */ /* 0x002fea00078e007c */
[----:B------:R-:W-:Y:S01]  /*d090*/  @P1 IADD3 R19, R19, R0, RZ ;  /* 0x0000000013131210 */ /* 0x000fe20007ffe0ff */
[----:B--2---:R1:W-:Y:S04]  /*d0a0*/  @P3 STG.E.128 [R28.64], R4 ;  /* 0x000000041c003986 */ /* 0x0043e8000c101d06 */
[----:B------:R2:W3:Y:S02]  /*d0b0*/  @P3 LDG.E.128 R24, [R30.64+0x80] ;  /* 0x000080061e183981 */ /* 0x0004e4000c1e1d00 */
[C---:B--2---:R-:W-:Y:S04]  /*d0c0*/  @P1 IMAD.WIDE.U32 R30, R3.reuse, c[0x0][0x198], R118 ;  /* 0x00006600031e1a25 */ /* 0x044fe800078e0076 */
[----:B------:R-:W-:Y:S05]  /*d0d0*/  @P1 IMAD R3, R3, c[0x0][0x19c], RZ ;  /* 0x0000670003031a24 */ /* 0x000fea00078e02ff */
[----:B------:R-:W-:Y:S01]  /*d0e0*/  @P1 IADD3 R31, R31, R3, RZ ;  /* 0x000000031f1f1210 */ /* 0x000fe20007ffe0ff */
[----:B---3--:R2:W-:Y:S04]  /*d0f0*/  @P3 STG.E.128 [R28.64+0x80], R24 ;  /* 0x000080181c003986 */ /* 0x0085e8000c101d06 */
[----:B------:R-:W3:Y:S04]  /*d100*/  @P1 LDG.E.128 R20, [R18.64] ;  /* 0x0000000612141981 */ /* 0x000ee8000c1e1d00 */
[----:B---3--:R2:W-:Y:S04]  /*d110*/  @P1 STG.E.128 [R30.64], R20 ;  /* 0x000000141e001986 */ /* 0x0085e8000c101d06 */
[----:B-1----:R-:W3:Y:S04]  /*d120*/  @P1 LDG.E.128 R4, [R18.64+0x80] ;  /* 0x0000800612041981 */ /* 0x002ee8000c1e1d00 */
[----:B---3--:R2:W-:Y:S02]  /*d130*/  @P1 STG.E.128 [R30.64+0x80], R4 ;  /* 0x000080041e001986 */ /* 0x0085e4000c101d06 */
.L_x_2593:
[----:B------:R-:W-:Y:S01]  /*d140*/  LOP3.LUT P1, RZ, R225, 0x4, RZ, 0xc0, !PT ;  /* 0x00000004e1ff7812 */ /* 0x000fe2000782c0ff */
[----:B------:R-:W-:Y:S04]  /*d150*/  IMAD.MOV.U32 R0, RZ, RZ, c[0x0][0x288] ;  /* 0x0000a200ff007624 */ /* 0x000fe800078e00ff */
[----:B------:R-:W-:Y:S05]  /*d160*/  IMAD.U32 R3, R0, -0x80, RZ ;  /* 0xffffff8000037824 */ /* 0x000fea00078e00ff */
[C---:B--23--:R-:W-:Y:S04]  /*d170*/  LEA R124, P0, R3.reuse, R124, 0x1 ;  /* 0x0000007c037c7211 */ /* 0x04cfe800078008ff */
[----:B------:R-:W-:Y:S01]  /*d180*/  LEA.HI.X.SX32 R125, R3, R125, 0x1, P0 ;  /* 0x0000007d037d7211 */ /* 0x000fe200000f0eff */
[----:B------:R-:W-:-:S05]  /*d190*/  @!P1 BRA `(.L_x_2642) ;  /* 0x000004b000009947 */ /* 0x000fca0003800000 */
[----:B------:R-:W-:Y:S04]  /*d1a0*/  IADD3 R3, R11, -0x1, RZ ;  /* 0xffffffff0b037810 */ /* 0x000fe80007ffe0ff */
[----:B------:R-:W-:Y:S11]  /*d1b0*/  ISETP.GT.AND P0, PT, R3, R70, PT ;  /* 0x000000460300720c */ /* 0x000ff60003f04270 */
[----:B------:R-:W-:Y:S02]  /*d1c0*/  @!UPT UIADD3 URZ, URZ, URZ, URZ ;  /* 0x0000003f3f3ff290 */ /* 0x000fe4000fffe03f */
[----:B------:R-:W-:-:S05]  /*d1d0*/  @!P0 BRA `(.L_x_2643) ;  /* 0x000004f000008947 */ /* 0x000fca0003800000 */
[----:B------:R-:W-:Y:S02]  /*d1e0*/  IABS R3, c[0x0][0x2d0] ;  /* 0x0000b40000037a13 */ /* 0x000fe40000000000 */
[----:B------:R-:W-:Y:S02]  /*d1f0*/  IABS R7, R13 ;  /* 0x0000000d00077213 */ /* 0x000fe40000000000 */
[----:B------:R-:W1:Y:S10]  /*d200*/  I2F.RP R6, R3 ;  /* 0x0000000300067306 */ /* 0x000e740000209400 */
[----:B-1----:R-:W1:Y:S02]  /*d210*/  MUFU.RCP R0, R6 ;  /* 0x0000000600007308 */ /* 0x002e640000001000 */
[----:B-1----:R-:W-:Y:S02]  /*d220*/  IADD3 R2, R0, 0xffffffe, RZ ;  /* 0x0ffffffe00027810 */ /* 0x002fe40007ffe0ff */
[----:B------:R-:W-:Y:S01]  /*d230*/  IADD3 R0, R14, -0x100, RZ ;  /* 0xffffff000e007810 */ /* 0x000fe20007ffe0ff */
[----:B------:R-:W-:Y:S05]  /*d240*/  IMAD.MOV.U32 R14, RZ, RZ, RZ ;  /* 0x000000ffff0e7224 */ /* 0x000fea00078e00ff */
[----:B------:R-:W1:Y:S01]  /*d250*/  F2I.FTZ.U32.TRUNC.NTZ R15, R2 ;  /* 0x00000002000f7305 */ /* 0x000e62000021f000 */
[----:B------:R-:W-:Y:S01]  /*d260*/  IABS R5, R0 ;  /* 0x0000000000057213 */ /* 0x000fe20000000000 */
[--C-:B-1----:R-:W-:Y:S04]  /*d270*/  IMAD.MOV R4, RZ, RZ, -R15.reuse ;  /* 0x000000ffff047224 */ /* 0x102fe800078e0a0f */
        /* <DEDUP_REMOVED lines=11> */
[----:B------:R-:W-:Y:S01]  /*d330*/  @!P0 IMAD.IADD R5, R5, 0x1, -R3 ;  /* 0x0000000105058824 */ /* 0x000fe200078e0a03 */
[-C--:B------:R-:W-:Y:S02]  /*d340*/  @!P1 IADD3 R7, R7, -R3.reuse, RZ ;  /* 0x8000000307079210 */ /* 0x080fe40007ffe0ff */
[----:B------:R-:W-:Y:S02]  /*d350*/  @!P1 IADD3 R4, R4, 0x1, RZ ;  /* 0x0000000104049810 */ /* 0x000fe40007ffe0ff */
[-C--:B------:R-:W-:Y:S02]  /*d360*/  ISETP.GE.U32.AND P2, PT, R5, R3.reuse, PT ;  /* 0x000000030500720c */ /* 0x080fe40003f46070 */
[----:B------:R-:W-:Y:S02]  /*d370*/  ISETP.GE.U32.AND P3, PT, R7, R3, PT ;  /* 0x000000030700720c */ /* 0x000fe40003f66070 */
[----:B------:R-:W-:Y:S02]  /*d380*/  LOP3.LUT R5, R13, c[0x0][0x2d0], RZ, 0x3c, !PT ;  /* 0x0000b4000d057a12 */ /* 0x000fe400078e3cff */
[C---:B------:R-:W-:Y:S01]  /*d390*/  LOP3.LUT R3, R0.reuse, c[0x0][0x2d0], RZ, 0x3c, !PT ;  /* 0x0000b40000037a12 */ /* 0x040fe200078e3cff */
[----:B------:R-:W-:Y:S01]  /*d3a0*/  IMAD.IADD R0, R0, 0x1, -R13 ;  /* 0x0000000100007824 */ /* 0x000fe200078e0a0d */
[----:B------:R-:W-:Y:S02]  /*d3b0*/  ISETP.GE.AND P5, PT, R5, RZ, PT ;  /* 0x000000ff0500720c */ /* 0x000fe40003fa6270 */
[----:B------:R-:W-:Y:S02]  /*d3c0*/  ISETP.GE.AND P4, PT, R3, RZ, PT ;  /* 0x000000ff0300720c */ /* 0x000fe40003f86270 */
[----:B------:R-:W-:Y:S02]  /*d3d0*/  ISETP.NE.AND P0, PT, RZ, c[0x0][0x2d0], PT ;  /* 0x0000b400ff007a0c */ /* 0x000fe40003f05270 */
[----:B------:R-:W-:Y:S02]  /*d3e0*/  @P2 IADD3 R2, R2, 0x1, RZ ;  /* 0x0000000102022810 */ /* 0x000fe40007ffe0ff */
[----:B------:R-:W-:Y:S02]  /*d3f0*/  @P3 IADD3 R4, R4, 0x1, RZ ;  /* 0x0000000104043810 */ /* 0x000fe40007ffe0ff */
[----:B------:R-:W-:Y:S03]  /*d400*/  LOP3.LUT R3, RZ, c[0x0][0x2d0], RZ, 0x33, !PT ;  /* 0x0000b400ff037a12 */ /* 0x000fe600078e33ff */
[----:B------:R-:W-:Y:S02]  /*d410*/  @!P5 IMAD.MOV R4, RZ, RZ, -R4 ;  /* 0x000000ffff04d224 */ /* 0x000fe400078e0a04 */
[----:B------:R-:W-:Y:S05]  /*d420*/  @!P4 IMAD.MOV R2, RZ, RZ, -R2 ;  /* 0x000000ffff02c224 */ /* 0x000fea00078e0a02 */
[C---:B------:R-:W-:Y:S02]  /*d430*/  SEL R2, R3.reuse, R2, !P0 ;  /* 0x0000000203027207 */ /* 0x040fe40004000000 */
[----:B------:R-:W-:Y:S02]  /*d440*/  SEL R3, R3, R4, !P0 ;  /* 0x0000000403037207 */ /* 0x000fe40004000000 */
[CC--:B------:R-:W-:Y:S02]  /*d450*/  LEA R20, P1, R2.reuse, R228.reuse, 0x2 ;  /* 0x000000e402147211 */ /* 0x0c0fe400078210ff */
[C---:B------:R-:W-:Y:S02]  /*d460*/  LEA R18, P0, R3.reuse, R228, 0x2 ;  /* 0x000000e403127211 */ /* 0x040fe400078010ff */
[-C--:B------:R-:W-:Y:S02]  /*d470*/  LEA.HI.X.SX32 R21, R2, R229.reuse, 0x2, P1 ;  /* 0x000000e502157211 */ /* 0x080fe400008f16ff */
[C---:B------:R-:W-:Y:S02]  /*d480*/  LEA.HI.X.SX32 R19, R3.reuse, R229, 0x2, P0 ;  /* 0x000000e503137211 */ /* 0x040fe400000f16ff */
[----:B------:R-:W-:Y:S01]  /*d490*/  IADD3 R3, R3, -R2, RZ ;  /* 0x8000000203037210 */ /* 0x000fe20007ffe0ff */
[----:B------:R-:W2:Y:S04]  /*d4a0*/  LDG.E R4, [R20.64] ;  /* 0x0000000614047981 */ /* 0x000ea8000c1e1900 */
[----:B------:R-:W-:Y:S01]  /*d4b0*/  IMAD R0, R3, c[0x0][0x2d0], R0 ;  /* 0x0000b40003007a24 */ /* 0x000fe200078e0200 */
[----:B------:R-:W2:Y:S03]  /*d4c0*/  LDG.E R5, [R18.64] ;  /* 0x0000000612057981 */ /* 0x000ea6000c1e1900 */
[----:B------:R-:W-:Y:S04]  /*d4d0*/  IMAD.WIDE.U32 R14, R0, c[0x0][0x1a0], RZ ;  /* 0x00006800000e7a25 */ /* 0x000fe800078e00ff */
[----:B--2---:R-:W-:Y:S01]  /*d4e0*/  IMAD.IADD R7, R4, 0x1, -R5 ;  /* 0x0000000104077824 */ /* 0x004fe200078e0a05 */
[----:B------:R-:W-:Y:S03]  /*d4f0*/  SHF.R.S32.HI R4, RZ, 0x1f, R0 ;  /* 0x0000001fff047819 */ /* 0x000fe60000011400 */
[----:B------:R-:W-:Y:S01]  /*d500*/  IMAD.WIDE.U32 R18, R7, c[0x0][0x180], RZ ;  /* 0x0000600007127a25 */ /* 0x000fe200078e00ff */
[----:B------:R-:W-:Y:S03]  /*d510*/  SHF.R.S32.HI R5, RZ, 0x1f, R7 ;  /* 0x0000001fff057819 */ /* 0x000fe60000011407 */
[----:B------:R-:W-:Y:S02]  /*d520*/  IMAD R3, R4, c[0x0][0x1a0], RZ ;  /* 0x0000680004037a24 */ /* 0x000fe400078e02ff */
[----:B------:R-:W-:Y:S02]  /*d530*/  IMAD R2, R5, c[0x0][0x180], RZ ;  /* 0x0000600005027a24 */ /* 0x000fe400078e02ff */
[----:B------:R-:W-:Y:S02]  /*d540*/  IMAD R3, R0, c[0x0][0x1a4], R3 ;  /* 0x0000690000037a24 */ /* 0x000fe400078e0203 */
[----:B------:R-:W-:Y:S02]  /*d550*/  IMAD R2, R7, c[0x0][0x184], R2 ;  /* 0x0000610007027a24 */ /* 0x000fe400078e0202 */
[----:B------:R-:W-:Y:S02]  /*d560*/  IMAD.IADD R15, R15, 0x1, R3 ;  /* 0x000000010f0f7824 */ /* 0x000fe400078e0203 */
[----:B------:R-:W-:Y:S02]  /*d570*/  IMAD.IADD R19, R19, 0x1, R2 ;  /* 0x0000000113137824 */ /* 0x000fe400078e0202 */
[----:B------:R-:W-:Y:S02]  /*d580*/  IMAD R2, R5, c[0x0][0x188], RZ ;  /* 0x0000620005027a24 */ /* 0x000fe400078e02ff */
[----:B------:R-:W-:Y:S02]  /*d590*/  IMAD R3, R4, c[0x0][0x198], RZ ;  /* 0x0000660004037a24 */ /* 0x000fe400078e02ff */
[C---:B------:R-:W-:Y:S04]  /*d5a0*/  IMAD.WIDE.U32 R14, R7.reuse, c[0x0][0x188], R14 ;  /* 0x00006200070e7a25 */ /* 0x040fe800078e000e */
[----:B------:R-:W-:Y:S01]  /*d5b0*/  IMAD.WIDE.U32 R4, R0, c[0x0][0x198], R18 ;  /* 0x0000660000047a25 */ /* 0x000fe200078e0012 */
[----:B------:R-:W-:Y:S03]  /*d5c0*/  LEA R120, P1, R14, R120, 0x1 ;  /* 0x000000780e787211 */ /* 0x000fe600078208ff */
[----:B------:R-:W-:Y:S01]  /*d5d0*/  IMAD R2, R7, c[0x0][0x18c], R2 ;  /* 0x0000630007027a24 */ /* 0x000fe200078e0202 */
[----:B----4-:R-:W-:Y:S01]  /*d5e0*/  LEA R118, P0, R4, R118, 0x1 ;  /* 0x0000007604767211 */ /* 0x010fe200078008ff */
[----:B------:R-:W-:Y:S03]  /*d5f0*/  IMAD R3, R0, c[0x0][0x19c], R3 ;  /* 0x0000670000037a24 */ /* 0x000fe600078e0203 */
[----:B------:R-:W-:Y:S01]  /*d600*/  IADD3 R2, R15, R2, RZ ;  /* 0x000000020f027210 */ /* 0x000fe20007ffe0ff */
[----:B------:R-:W-:Y:S03]  /*d610*/  IMAD.IADD R0, R5, 0x1, R3 ;  /* 0x0000000105007824 */ /* 0x000fe600078e0203 */
[----:B------:R-:W-:Y:S02]  /*d620*/  LEA.HI.X R121, R14, R121, R2, 0x1, P1 ;  /* 0x000000790e797211 */ /* 0x000fe400008f0c02 */
[----:B------:R-:W-:Y:S01]  /*d630*/  LEA.HI.X R119, R4, R119, R0, 0x1, P0 ;  /* 0x0000007704777211 */ /* 0x000fe200000f0c00 */
[----:B------:R-:W-:-:S05]  /*d640*/  BRA `(.L_x_2643) ;  /* 0x0000008000007947 */ /* 0x000fca0003800000 */
.L_x_2642:
[----:B------:R-:W-:Y:S02]  /*d650*/  IMAD.MOV.U32 R2, RZ, RZ, c[0x0][0x1a0] ;  /* 0x00006800ff027624 */ /* 0x000fe400078e00ff */
[----:B------:R-:W-:Y:S02]  /*d660*/  IMAD.MOV.U32 R0, RZ, RZ, c[0x0][0x198] ;  /* 0x00006600ff007624 */ /* 0x000fe400078e00ff */
[----:B------:R-:W-:Y:S02]  /*d670*/  IMAD.U32 R3, R2, -0x80, RZ ;  /* 0xffffff8002037824 */ /* 0x000fe400078e00ff */
[----:B------:R-:W-:Y:S03]  /*d680*/  IMAD.U32 R5, R0, -0x80, RZ ;  /* 0xffffff8000057824 */ /* 0x000fe600078e00ff */
[----:B------:R-:W-:Y:S02]  /*d690*/  LEA R120, P1, R3, R120, 0x1 ;  /* 0x0000007803787211 */ /* 0x000fe400078208ff */
[----:B----4-:R-:W-:Y:S02]  /*d6a0*/  LEA R118, P0, R5, R118, 0x1 ;  /* 0x0000007605767211 */ /* 0x010fe400078008ff */
[----:B------:R-:W-:Y:S02]  /*d6b0*/  LEA.HI.X.SX32 R121, R3, R121, 0x1, P1 ;  /* 0x0000007903797211 */ /* 0x000fe400008f0eff */
[----:B------:R-:W-:Y:S02]  /*d6c0*/  LEA.HI.X.SX32 R119, R5, R119, 0x1, P0 ;  /* 0x0000007705777211 */ /* 0x000fe400000f0eff */
.L_x_2643:
[----:B------:R-:W-:Y:S04]  /*d6d0*/  IADD3 R11, R11, -0x1, RZ ;  /* 0xffffffff0b0b7810 */ /* 0x000fe80007ffe0ff */
[----:B------:R-:W-:Y:S11]  /*d6e0*/  ISETP.GT.AND P0, PT, R11, R70, PT ;  /* 0x000000460b00720c */ /* 0x000ff60003f04270 */
[----:B------:R-:W-:Y:S02]  /*d6f0*/  @!UPT UIADD3 URZ, URZ, URZ, URZ ;  /* 0x0000003f3f3ff290 */ /* 0x000fe4000fffe03f */
[----:B------:R-:W-:-:S05]  /*d700*/  @P0 BRA `(.L_x_2644) ;  /* 0xffff505000000947 */ /* 0x000fca000383ffff */
.L_x_2574:
[----:B-1----:R-:W-:Y:S01]  /*d710*/  BAR.SYNC.DEFER_BLOCKING 0x0 ;  /* 0x0000000000007b1d */ /* 0x002fe20000010000 */
[----:B------:R-:W-:Y:S01]  /*d720*/  ISETP.NE.AND P0, PT, RZ, c[0x0][0x230], PT ;  /* 0x00008c00ff007a0c */ /* 0x000fe20003f05270 */
[----:B------:R-:W-:Y:S01]  /*d730*/  IMAD.MOV.U32 R3, RZ, RZ, c[0x0][0x190] ;  /* 0x00006400ff037624 */ /* 0x000fe200078e00ff */
[----:B------:R-:W-:Y:S01]  /*d740*/  SHF.L.U32 R230, R174, 0x1, RZ ;  /* 0x00000001aee67819 */ /* 0x000fe200000006ff */
[----:B------:R-:W-:Y:S02]  /*d750*/  IMAD.MOV.U32 R0, RZ, RZ, 0x4 ;  /* 0x00000004ff007424 */ /* 0x000fe400078e00ff */
[----:B------:R-:W-:Y:S01]  /*d760*/  BSSY B2, `(.L_x_2645) ;  /* 0x00004cd000027945 */ /* 0x000fe20003800000 */
[C---:B------:R-:W-:Y:S02]  /*d770*/  IMAD.SHL.U32 R7, R3.reuse, 0x10, RZ ;  /* 0x0000001003077824 */ /* 0x040fe400078e00ff */
[----:B------:R-:W-:-:S05]  /*d780*/  SHF.L.U64.HI R5, R3, R0, c[0x0][0x194] ;  /* 0x0000650003057619 */ /* 0x000fca0000010200 */
[----:B------:R-:W-:Y:S05]  /*d790*/  @!P0 BRA `(.L_x_2646) ;  /* 0x00004a3000008947 */ /* 0x000fea0003800000 */
[----:B------:R-:W-:Y:S01]  /*d7a0*/  ISETP.NE.U32.AND P0, PT, RZ, c[0x0][0x250], PT ;  /* 0x00009400ff007a0c */ /* 0x000fe20003f05070 */
[----:B------:R-:W-:-:S03]  /*d7b0*/  IMAD.MOV.U32 R0, RZ, RZ, RZ ;  /* 0x000000ffff007224 */ /* 0x000fc600078e00ff */
[----:B------:R-:W-:-:S13]  /*d7c0*/  ISETP.NE.AND.EX P0, PT, RZ, c[0x0][0x254], PT, P0 ;  /* 0x00009500ff007a0c */ /* 0x000fda0003f05300 */
[----:B------:R-:W2:Y:S01]  /*d7d0*/  @P0 LDG.E R0, [R194.64] ;  /* 0x00000006c2000981 */ /* 0x000ea2000c1e1900 */
[-C--:B------:R-:W-:Y:S01]  /*d7e0*/  IADD3 R6, P1, R7, R180.reuse, RZ ;  /* 0x000000b407067210 */ /* 0x080fe20007f3e0ff */
[----:B------:R-:W-:Y:S01]  /*d7f0*/  IMAD.MOV.U32 R4, RZ, RZ, c[0x0][0x194] ;  /* 0x00006500ff047624 */ /* 0x000fe200078e00ff */
[----:B------:R-:W-:Y:S01]  /*d800*/  LEA R2, P0, R3, R180, 0x5 ;  /* 0x000000b403027211 */ /* 0x000fe200078028ff */
[----:B------:R-:W-:Y:S01]  /*d810*/  ULDC.U8 UR4, c[0x0][0x313] ;  /* 0x0000c4c000047ab9 */ /* 0x000fe20000000000 */
[----:B------:R-:W-:Y:S01]  /*d820*/  LEA R30, P2, R180, c[0x0][0x160], 0x1 ;  /* 0x00005800b41e7a11 */ /* 0x000fe200078408ff */
[----:B------:R-:W-:Y:S01]  /*d830*/  IMAD.X R7, R5, 0x1, R175, P1 ;  /* 0x0000000105077824 */ /* 0x000fe200008e06af */
[----:B------:R-:W-:Y:S01]  /*d840*/  LEA.HI.X R5, R3, R175, R4, 0x5, P0 ;  /* 0x000000af03057211 */ /* 0x000fe200000f2c04 */
[----:B------:R-:W-:Y:S01]  /*d850*/  IMAD.MOV.U32 R174, RZ, RZ, R180 ;  /* 0x000000ffffae7224 */ /* 0x000fe200078e00b4 */
[----:B------:R-:W-:Y:S02]  /*d860*/  LEA R18, P0, R6, c[0x0][0x160], 0x1 ;  /* 0x0000580006127a11 */ /* 0x000fe400078008ff */
[----:B------:R-:W-:-:S02]  /*d870*/  ISETP.NE.AND P5, PT, RZ, UR4, PT ;  /* 0x00000004ff007c0c */ /* 0x000fc4000bfa5270 */
[----:B------:R-:W-:Y:S01]  /*d880*/  LEA.HI.X R19, R6, c[0x0][0x164], R7, 0x1, P0 ;  /* 0x0000590006137a11 */ /* 0x000fe200000f0c07 */
[----:B------:R-:W-:Y:S01]  /*d890*/  IMAD R7, R4, 0x30, RZ ;  /* 0x0000003004077824 */ /* 0x000fe200078e02ff */
[--C-:B------:R-:W-:Y:S01]  /*d8a0*/  LEA.HI.X R31, R180, c[0x0][0x164], R175.reuse, 0x1, P2 ;  /* 0x00005900b41f7a11 */ /* 0x100fe200010f0caf */
[----:B------:R-:W-:Y:S01]  /*d8b0*/  IMAD.WIDE.U32 R174, R3, 0x30, R174 ;  /* 0x0000003003ae7825 */ /* 0x000fe200078e00ae */
[----:B------:R-:W-:-:S03]  /*d8c0*/  LEA R28, P2, R2, c[0x0][0x160], 0x1 ;  /* 0x00005800021c7a11 */ /* 0x000fc600078408ff */
[----:B------:R-:W-:Y:S01]  /*d8d0*/  IMAD.IADD R3, R223, 0x1, -R62 ;  /* 0x00000001df037824 */ /* 0x000fe200078e0a3e */
[----:B------:R-:W-:Y:S01]  /*d8e0*/  LEA R14, P1, R174, c[0x0][0x160], 0x1 ;  /* 0x00005800ae0e7a11 */ /* 0x000fe200078208ff */
[----:B------:R-:W-:Y:S01]  /*d8f0*/  IMAD.IADD R4, R175, 0x1, R7 ;  /* 0x00000001af047824 */ /* 0x000fe200078e0207 */
[----:B------:R-:W-:Y:S02]  /*d900*/  LEA.HI.X R29, R2, c[0x0][0x164], R5, 0x1, P2 ;  /* 0x00005900021d7a11 */ /* 0x000fe400010f0c05 */
[----:B------:R-:W-:Y:S02]  /*d910*/  ISETP.GE.AND P0, PT, R226, R3, PT ;  /* 0x00000003e200720c */ /* 0x000fe40003f06270 */
[----:B------:R-:W-:Y:S02]  /*d920*/  LEA.HI.X R15, R174, c[0x0][0x164], R4, 0x1, P1 ;  /* 0x00005900ae0f7a11 */ /* 0x000fe400008f0c04 */
[----:B------:R-:W-:Y:S02]  /*d930*/  ISETP.GT.AND P0, PT, R59, -0x8, !P0 ;  /* 0xfffffff83b00780c */ /* 0x000fe40004704270 */
[----:B--2---:R-:W-:-:S05]  /*d940*/  IADD3 R0, R0, R69, R62 ;  /* 0x0000004500007210 */ /* 0x004fca0007ffe03e */
[----:B------:R-:W-:-:S05]  /*d950*/  IMAD R6, R171, R0, RZ ;  /* 0x00000000ab067224 */ /* 0x000fca00078e02ff */
[-C--:B------:R-:W-:Y:S02]  /*d960*/  IADD3 R24, P4, R168, R6.reuse, RZ ;  /* 0x00000006a8187210 */ /* 0x080fe40007f9e0ff */
[----:B------:R-:W-:Y:S02]  /*d970*/  IADD3 R0, P3, R167, R6, RZ ;  /* 0x00000006a7007210 */ /* 0x000fe40007f7e0ff */
[----:B------:R-:W-:-:S05]  /*d980*/  SHF.R.S32.HI R6, RZ, 0x1f, R6 ;  /* 0x0000001fff067819 */ /* 0x000fca0000011406 */
[--C-:B------:R-:W-:Y:S02]  /*d990*/  IMAD.X R13, R149, 0x1, R6.reuse, P4 ;  /* 0x00000001950d7824 */ /* 0x100fe400020e0606 */
[----:B------:R-:W-:Y:S01]  /*d9a0*/  IMAD.X R12, R148, 0x1, R6, P3 ;  /* 0x00000001940c7824 */ /* 0x000fe200018e0606 */
[----:B------:R-:W-:Y:S05]  /*d9b0*/  @!P5 BRA `(.L_x_2647) ;  /* 0x00001a500000d947 */ /* 0x000fea0003800000 */
[----:B------:R-:W-:Y:S01]  /*d9c0*/  BSSY B1, `(.L_x_2648) ;  /* 0x0000063000017945 */ /* 0x000fe20003800000 */
[----:B------:R-:W-:Y:S05]  /*d9d0*/  @!P0 BRA `(.L_x_2649) ;  /* 0x0000061000008947 */ /* 0x000fea0003800000 */
[----:B------:R1:W5:Y:S01]  /*d9e0*/  LDG.E.128 R20, [R30.64] ;  /* 0x000000061e147981 */ /* 0x000362000c1e1d00 */
[----:B------:R-:W-:Y:S01]  /*d9f0*/  ISETP.GE.AND P2, PT, R16, c[0x0][0x230], PT ;  /* 0x00008c0010007a0c */ /* 0x000fe20003f46270 */
[C---:B------:R-:W-:Y:S01]  /*da00*/  IMAD.SHL.U32 R32, R24.reuse, 0x2, RZ ;  /* 0x0000000218207824 */ /* 0x040fe200078e00ff */
[----:B------:R-:W-:Y:S01]  /*da10*/  SHF.L.U64.HI R0, R24, 0x1, R13 ;  /* 0x0000000118007819 */ /* 0x000fe2000001020d */
[----:B------:R-:W-:Y:S03]  /*da20*/  BSSY B0, `(.L_x_2650) ;  /* 0x000002d000007945 */ /* 0x000fe60003800000 */
[----:B------:R-:W-:-:S02]  /*da30*/  IADD3 R26, P1, R32, c[0x0][0x2a8], RZ ;  /* 0x0000aa00201a7a10 */ /* 0x000fc40007f3e0ff */
[----:B------:R-:W-:Y:S02]  /*da40*/  IADD3 R32, P0, R32, c[0x0][0x2b0], RZ ;  /* 0x0000ac0020207a10 */ /* 0x000fe40007f1e0ff */
[C---:B------:R-:W-:Y:S02]  /*da50*/  IADD3.X R27, R0.reuse, c[0x0][0x2ac], RZ, P1, !PT ;  /* 0x0000ab00001b7a10 */ /* 0x040fe40000ffe4ff */
[----:B------:R-:W-:Y:S01]  /*da60*/  IADD3.X R33, R0, c[0x0][0x2b4], RZ, P0, !PT ;  /* 0x0000ad0000217a10 */ /* 0x000fe200007fe4ff */
[----:B------:R-:W-:Y:S05]  /*da70*/  @P2 BRA `(.L_x_2651) ;  /* 0x0000027000002947 */ /* 0x000fea0003800000 */
[----:B------:R-:W2:Y:S04]  /*da80*/  LDG.E.64 R4, [R32.64] ;  /* 0x0000000620047981 */ /* 0x000ea8000c1e1b00 */
[----:B------:R-:W3:Y:S01]  /*da90*/  LDG.E.64 R6, [R26.64] ;  /* 0x000000061a067981 */ /* 0x000ee2000c1e1b00 */
[----:B-----5:R-:W-:Y:S01]  /*daa0*/  MOV R12, R23 ;  /* 0x00000017000c7202 */ /* 0x020fe20000000f00 */
[----:B------:R-:W-:-:S02]  /*dab0*/  HADD2.F32 R25, -RZ, R21.H0_H0 ;  /* 0x20000015ff197230 */ /* 0x000fc40000004100 */
[----:B------:R-:W-:Y:S02]  /*dac0*/  HADD2.F32 R23, -RZ, R21.H1_H1 ;  /* 0x30000015ff177230 */ /* 0x000fe40000004100 */
[--C-:B------:R-:W-:Y:S02]  /*dad0*/  HADD2.F32 R21, -RZ, R12.reuse.H0_H0 ;  /* 0x2000000cff157230 */ /* 0x100fe40000004100 */
[----:B------:R-:W-:Y:S02]  /*dae0*/  HADD2.F32 R12, -RZ, R12.H1_H1 ;  /* 0x3000000cff0c7230 */ /* 0x000fe40000004100 */
[----:B--2---:R-:W-:Y:S02]  /*daf0*/  HADD2.F32 R8, -RZ, R4.H1_H1 ;  /* 0x30000004ff087230 */ /* 0x004fe40000004100 */
[----:B------:R-:W-:Y:S02]  /*db00*/  HADD2.F32 R0, -RZ, R5.H1_H1 ;  /* 0x30000005ff007230 */ /* 0x000fe40000004100 */
[----:B---3--:R-:W-:Y:S01]  /*db10*/  HADD2.F32 R11, -RZ, R7.H1_H1 ;  /* 0x30000007ff0b7230 */ /* 0x008fe20000004100 */
[----:B------:R-:W-:Y:S01]  /*db20*/  FMUL.FTZ R9, R23, R8 ;  /* 0x0000000817097220 */ /* 0x000fe20000410000 */
[----:B------:R-:W-:Y:S01]  /*db30*/  HADD2.F32 R10, -RZ, R6.H1_H1 ;  /* 0x30000006ff0a7230 */ /* 0x000fe20000004100 */
[C---:B------:R-:W-:Y:S01]  /*db40*/  FMUL.FTZ R2, R12.reuse, R0 ;  /* 0x000000000c027220 */ /* 0x040fe20000410000 */
[----:B------:R-:W-:Y:S01]  /*db50*/  HADD2.F32 R4, -RZ, R4.H0_H0 ;  /* 0x20000004ff047230 */ /* 0x000fe20000004100 */
[----:B------:R-:W-:Y:S01]  /*db60*/  FMUL.FTZ R8, R25, R8 ;  /* 0x0000000819087220 */ /* 0x000fe20000410000 */
[----:B------:R-:W-:Y:S01]  /*db70*/  HADD2.F32 R5, -RZ, R5.H0_H0 ;  /* 0x20000005ff057230 */ /* 0x000fe20000004100 */
[C---:B------:R-:W-:Y:S01]  /*db80*/  FMUL.FTZ R0, R21.reuse, R0 ;  /* 0x0000000015007220 */ /* 0x040fe20000410000 */
[----:B------:R-:W-:Y:S01]  /*db90*/  HADD2.F32 R6, -RZ, R6.H0_H0 ;  /* 0x20000006ff067230 */ /* 0x000fe20000004100 */
[-C--:B------:R-:W-:Y:S01]  /*dba0*/  FFMA.FTZ R2, R21, R11.reuse, -R2 ;  /* 0x0000000b15027223 */ /* 0x080fe20000010802 */
[--C-:B------:R-:W-:Y:S01]  /*dbb0*/  HADD2.F32 R21, -RZ, R20.reuse.H0_H0 ;  /* 0x20000014ff157230 */ /* 0x100fe20000004100 */
[-C--:B------:R-:W-:Y:S01]  /*dbc0*/  FFMA.FTZ R8, R23, R10.reuse, R8 ;  /* 0x0000000a17087223 */ /* 0x080fe20000010008 */
[----:B------:R-:W-:Y:S01]  /*dbd0*/  HADD2.F32 R23, -RZ, R20.H1_H1 ;  /* 0x30000014ff177230 */ /* 0x000fe20000004100 */
[----:B------:R-:W-:Y:S01]  /*dbe0*/  FFMA.FTZ R11, R12, R11, R0 ;  /* 0x0000000b0c0b7223 */ /* 0x000fe20000010000 */
[--C-:B------:R-:W-:Y:S01]  /*dbf0*/  HADD2.F32 R0, -RZ, R22.reuse.H0_H0 ;  /* 0x20000016ff007230 */ /* 0x100fe20000004100 */
[----:B------:R-:W-:Y:S01]  /*dc00*/  FFMA.FTZ R9, R25, R10, -R9 ;  /* 0x0000000a19097223 */ /* 0x000fe20000010809 */
[----:B------:R-:W-:Y:S01]  /*dc10*/  HADD2.F32 R22, -RZ, R22.H1_H1 ;  /* 0x30000016ff167230 */ /* 0x000fe20000004100 */
[-C--:B------:R-:W-:Y:S01]  /*dc20*/  FMUL.FTZ R10, R21, R4.reuse ;  /* 0x00000004150a7220 */ /* 0x080fe20000410000 */
[----:B------:R-:W-:Y:S01]  /*dc30*/  HADD2.F32 R25, -RZ, R7.H0_H0 ;  /* 0x20000007ff197230 */ /* 0x000fe20000004100 */
[----:B------:R-:W-:-:S02]  /*dc40*/  FMUL.FTZ R7, R23, R4 ;  /* 0x0000000417077220 */ /* 0x000fc40000410000 */
[-C--:B------:R-:W-:Y:S02]  /*dc50*/  FMUL.FTZ R4, R22, R5.reuse ;  /* 0x0000000516047220 */ /* 0x080fe40000410000 */
[----:B------:R-:W-:Y:S02]  /*dc60*/  FMUL.FTZ R5, R0, R5 ;  /* 0x0000000500057220 */ /* 0x000fe40000410000 */
[-C--:B------:R-:W-:Y:S01]  /*dc70*/  FFMA.FTZ R7, R21, R6.reuse, -R7 ;  /* 0x0000000615077223 */ /* 0x080fe20000010807 */
[----:B------:R-:W-:Y:S01]  /*dc80*/  F2FP.PACK_AB R21, R8, R9 ;  /* 0x000000090815723e */ /* 0x000fe200000000ff */
[----:B------:R-:W-:Y:S01]  /*dc90*/  FFMA.FTZ R10, R23, R6, R10 ;  /* 0x00000006170a7223 */ /* 0x000fe2000001000a */
[----:B------:R-:W-:Y:S01]  /*dca0*/  F2FP.PACK_AB R23, R11, R2 ;  /* 0x000000020b17723e */ /* 0x000fe200000000ff */
[-C--:B------:R-:W-:Y:S02]  /*dcb0*/  FFMA.FTZ R4, R0, R25.reuse, -R4 ;  /* 0x0000001900047223 */ /* 0x080fe40000010804 */
[----:B------:R-:W-:Y:S01]  /*dcc0*/  FFMA.FTZ R5, R22, R25, R5 ;  /* 0x0000001916057223 */ /* 0x000fe20000010005 */
[----:B------:R-:W-:-:S04]  /*dcd0*/  F2FP.PACK_AB R20, R10, R7 ;  /* 0x000000070a14723e */ /* 0x000fc800000000ff */
[----:B------:R-:W-:Y:S02]  /*dce0*/  F2FP.PACK_AB R22, R5, R4 ;  /* 0x000000040516723e */ /* 0x000fe400000000ff */
.L_x_2651:
[----:B------:R-:W-:Y:S05]  /*dcf0*/  BSYNC B0 ;  /* 0x0000000000007941 */ /* 0x000fea0003800000 */
.L_x_2650:
[----:B------:R2:W5:Y:S01]  /*dd00*/  LDG.E.128 R8, [R30.64+0x80] ;  /* 0x000080061e087981 */ /* 0x000562000c1e1d00 */
[----:B------:R-:W-:Y:S01]  /*dd10*/  IADD3 R0, R16, 0x40, RZ ;  /* 0x0000004010007810 */ /* 0x000fe20007ffe0ff */
[----:B------:R-:W-:Y:S02]  /*dd20*/  BSSY B0, `(.L_x_2652) ;  /* 0x000002b000007945 */ /* 0x000fe40003800000 */
[----:B-----5:R2:W-:Y:S01]  /*dd30*/  STS.128 [R230], R20 ;  /* 0x00000014e6007388 */ /* 0x0205e20000000c00 */
[----:B------:R-:W-:-:S13]  /*dd40*/  ISETP.GE.AND P0, PT, R0, c[0x0][0x230], PT ;  /* 0x00008c0000007a0c */ /* 0x000fda0003f06270 */
[----:B------:R-:W-:Y:S05]  /*dd50*/  @P0 BRA `(.L_x_2653) ;  /* 0x0000027000000947 */ /* 0x000fea0003800000 */
[----:B------:R-:W3:Y:S04]  /*dd60*/  LDG.E.64 R4, [R32.64+0x40] ;  /* 0x0000400620047981 */ /* 0x000ee8000c1e1b00 */
[----:B------:R-:W5:Y:S01]  /*dd70*/  LDG.E.64 R6, [R26.64+0x40] ;  /* 0x000040061a067981 */ /* 0x000f62000c1e1b00 */
[--C-:B------:R-:W-:Y:S01]  /*dd80*/  HADD2.F32 R25, -RZ, R9.reuse.H0_H0 ;  /* 0x20000009ff197230 */ /* 0x100fe20000004100 */
[----:B--2---:R-:W-:Y:S01]  /*dd90*/  MOV R22, R10 ;  /* 0x0000000a00167202 */ /* 0x004fe20000000f00 */
[----:B------:R-:W-:Y:S02]  /*dda0*/  HADD2.F32 R23, -RZ, R9.H1_H1 ;  /* 0x30000009ff177230 */ /* 0x000fe40000004100 */
[--C-:B------:R-:W-:Y:S02]  /*ddb0*/  HADD2.F32 R20, -RZ, R11.reuse.H1_H1 ;  /* 0x3000000bff147230 */ /* 0x100fe40000004100 */
[----:B------:R-:W-:-:S02]  /*ddc0*/  HADD2.F32 R21, -RZ, R11.H0_H0 ;  /* 0x2000000bff157230 */ /* 0x000fc40000004100 */
[----:B---3--:R-:W-:Y:S02]  /*ddd0*/  HADD2.F32 R2, -RZ, R4.H1_H1 ;  /* 0x30000004ff027230 */ /* 0x008fe40000004100 */
[----:B------:R-:W-:Y:S02]  /*dde0*/  HADD2.F32 R0, -RZ, R5.H1_H1 ;  /* 0x30000005ff007230 */ /* 0x000fe40000004100 */
[----:B-----5:R-:W-:Y:S01]  /*ddf0*/  HADD2.F32 R11, -RZ, R7.H1_H1 ;  /* 0x30000007ff0b7230 */ /* 0x020fe20000004100 */
[-C--:B------:R-:W-:Y:S01]  /*de00*/  FMUL.FTZ R10, R23, R2.reuse ;  /* 0x00000002170a7220 */ /* 0x080fe20000410000 */
[----:B------:R-:W-:Y:S01]  /*de10*/  HADD2.F32 R12, -RZ, R6.H1_H1 ;  /* 0x30000006ff0c7230 */ /* 0x000fe20000004100 */
[----:B------:R-:W-:Y:S01]  /*de20*/  FMUL.FTZ R9, R25, R2 ;  /* 0x0000000219097220 */ /* 0x000fe20000410000 */
[----:B------:R-:W-:Y:S01]  /*de30*/  HADD2.F32 R4, -RZ, R4.H0_H0 ;  /* 0x20000004ff047230 */ /* 0x000fe20000004100 */
[CC--:B------:R-:W-:Y:S01]  /*de40*/  FMUL.FTZ R2, R20.reuse, R0.reuse ;  /* 0x0000000014027220 */ /* 0x0c0fe20000410000 */
        /* <DEDUP_REMOVED lines=13> */
[----:B------:R-:W-:Y:S01]  /*df20*/  FMUL.FTZ R7, R23, R4 ;  /* 0x0000000417077220 */ /* 0x000fe20000410000 */
[----:B------:R-:W-:Y:S01]  /*df30*/  F2FP.PACK_AB R9, R9, R10 ;  /* 0x0000000a0909723e */ /* 0x000fe200000000ff */
[-C--:B------:R-:W-:Y:S01]  /*df40*/  FMUL.FTZ R4, R22, R5.reuse ;  /* 0x0000000516047220 */ /* 0x080fe20000410000 */
[----:B------:R-:W-:Y:S01]  /*df50*/  F2FP.PACK_AB R11, R11, R2 ;  /* 0x000000020b0b723e */ /* 0x000fe200000000ff */
[----:B------:R-:W-:-:S02]  /*df60*/  FMUL.FTZ R5, R0, R5 ;  /* 0x0000000500057220 */ /* 0x000fc40000410000 */
[-C--:B------:R-:W-:Y:S02]  /*df70*/  FFMA.FTZ R7, R21, R6.reuse, -R7 ;  /* 0x0000000615077223 */ /* 0x080fe40000010807 */
[----:B------:R-:W-:Y:S02]  /*df80*/  FFMA.FTZ R8, R23, R6, R8 ;  /* 0x0000000617087223 */ /* 0x000fe40000010008 */
[-C--:B------:R-:W-:Y:S02]  /*df90*/  FFMA.FTZ R4, R0, R25.reuse, -R4 ;  /* 0x0000001900047223 */ /* 0x080fe40000010804 */
[----:B------:R-:W-:Y:S01]  /*dfa0*/  FFMA.FTZ R5, R22, R25, R5 ;  /* 0x0000001916057223 */ /* 0x000fe20000010005 */
[----:B------:R-:W-:-:S04]  /*dfb0*/  F2FP.PACK_AB R8, R8, R7 ;  /* 0x000000070808723e */ /* 0x000fc800000000ff */
[----:B------:R-:W-:Y:S02]  /*dfc0*/  F2FP.PACK_AB R10, R5, R4 ;  /* 0x00000004050a723e */ /* 0x000fe400000000ff */
.L_x_2653:
[----:B------:R-:W-:Y:S05]  /*dfd0*/  BSYNC B0 ;  /* 0x0000000000007941 */ /* 0x000fea0003800000 */
.L_x_2652:
[----:B------:R3:W-:Y:S02]  /*dfe0*/  STS.128 [R230+0x2000], R8 ;  /* 0x00200008e6007388 */ /* 0x0007e40000000c00 */
.L_x_2649:
[----:B------:R-:W-:Y:S05]  /*dff0*/  BSYNC B1 ;  /* 0x0000000000017941 */ /* 0x000fea0003800000 */
.L_x_2648:
[----:B------:R-:W-:Y:S01]  /*e000*/  IADD3 R2, R226, 0x10, RZ ;  /* 0x00000010e2027810 */ /* 0x000fe20007ffe0ff */
[----:B------:R-:W-:Y:S03]  /*e010*/  BSSY B1, `(.L_x_2654) ;  /* 0x0000069000017945 */ /* 0x000fe60003800000 */
[----:B------:R-:W-:-:S04]  /*e020*/  ISETP.GE.AND P0, PT, R2, R3, PT ;  /* 0x000000030200720c */ /* 0x000fc80003f06270 */
[----:B------:R-:W-:-:S13]  /*e030*/  ISETP.LT.OR P0, PT, R59, -0x87, P0 ;  /* 0xffffff793b00780c */ /* 0x000fda0000701670 */
[----:B------:R-:W-:Y:S05]  /*e040*/  @P0 BRA `(.L_x_2655) ;  /* 0x0000065000000947 */ /* 0x000fea0003800000 */
[----:B---3--:R3:W5:Y:S01]  /*e050*/  LDG.E.128 R8, [R18.64] ;  /* 0x0000000612087981 */ /* 0x008762000c1e1d00 */
[C---:B------:R-:W-:Y:S01]  /*e060*/  IADD3 R0, P0, R169.reuse, R24, RZ ;  /* 0x00000018a9007210 */ /* 0x040fe20007f1e0ff */
[----:B------:R-:W-:Y:S03]  /*e070*/  BSSY B0, `(.L_x_2656) ;  /* 0x0000033000007945 */ /* 0x000fe60003800000 */
[----:B------:R-:W-:Y:S01]  /*e080*/  LEA.HI.X.SX32 R169, R169, R13, 0x1, P0 ;  /* 0x0000000da9a97211 */ /* 0x000fe200000f0eff */
[----:B------:R-:W-:Y:S01]  /*e090*/  IMAD.SHL.U32 R32, R0, 0x2, RZ ;  /* 0x0000000200207824 */ /* 0x000fe200078e00ff */
[----:B------:R-:W-:Y:S02]  /*e0a0*/  ISETP.GE.AND P0, PT, R16, c[0x0][0x230], PT ;  /* 0x00008c0010007a0c */ /* 0x000fe40003f06270 */
[----:B------:R-:W-:Y:S02]  /*e0b0*/  SHF.L.U64.HI R0, R0, 0x1, R169 ;  /* 0x0000000100007819 */ /* 0x000fe400000102a9 */
[----:B-12---:R-:W-:-:S02]  /*e0c0*/  IADD3 R30, P2, R32, c[0x0][0x2a8], RZ ;  /* 0x0000aa00201e7a10 */ /* 0x006fc40007f5e0ff */
[----:B------:R-:W-:Y:S02]  /*e0d0*/  IADD3 R32, P1, R32, c[0x0][0x2b0], RZ ;  /* 0x0000ac0020207a10 */ /* 0x000fe40007f3e0ff */
[C---:B------:R-:W-:Y:S02]  /*e0e0*/  IADD3.X R31, R0.reuse, c[0x0][0x2ac], RZ, P2, !PT ;  /* 0x0000ab00001f7a10 */ /* 0x040fe400017fe4ff */
[----:B------:R-:W-:-:S03]  /*e0f0*/  IADD3.X R33, R0, c[0x0][0x2b4], RZ, P1, !PT ;  /* 0x0000ad0000217a10 */ /* 0x000fc60000ffe4ff */
[----:B------:R-:W-:Y:S05]  /*e100*/  @P0 BRA `(.L_x_2657) ;  /* 0x0000029000000947 */ /* 0x000fea0003800000 */
[----:B------:R-:W2:Y:S04]  /*e110*/  LDG.E.64 R4, [R32.64] ;  /* 0x0000000620047981 */ /* 0x000ea8000c1e1b00 */
[----:B---3--:R-:W3:Y:S01]  /*e120*/  LDG.E.64 R6, [R30.64] ;  /* 0x000000061e067981 */ /* 0x008ee2000c1e1b00 */
[----:B-----5:R-:W-:Y:S01]  /*e130*/  MOV R23, R10 ;  /* 0x0000000a00177202 */ /* 0x020fe20000000f00 */
[----:B------:R-:W-:Y:S02]  /*e140*/  HADD2.F32 R25, -RZ, R9.H1_H1 ;  /* 0x30000009ff197230 */ /* 0x000fe40000004100 */
[----:B------:R-:W-:Y:S02]  /*e150*/  HADD2.F32 R21, -RZ, R11.H1_H1 ;  /* 0x3000000bff157230 */ /* 0x000fe40000004100 */
[----:B------:R-:W-:-:S02]  /*e160*/  HADD2.F32 R26, -RZ, R9.H0_H0 ;  /* 0x20000009ff1a7230 */ /* 0x000fc40000004100 */
[----:B------:R-:W-:Y:S02]  /*e170*/  HADD2.F32 R22, -RZ, R11.H0_H0 ;  /* 0x2000000bff167230 */ /* 0x000fe40000004100 */
[----:B--2---:R-:W-:Y:S02]  /*e180*/  HADD2.F32 R10, -RZ, R4.H1_H1 ;  /* 0x30000004ff0a7230 */ /* 0x004fe40000004100 */
[----:B------:R-:W-:Y:S02]  /*e190*/  HADD2.F32 R0, -RZ, R5.H1_H1 ;  /* 0x30000005ff007230 */ /* 0x000fe40000004100 */
[----:B---3--:R-:W-:Y:S01]  /*e1a0*/  HADD2.F32 R20, -RZ, R6.H1_H1 ;  /* 0x30000006ff147230 */ /* 0x008fe20000004100 */
[----:B------:R-:W-:Y:S01]  /*e1b0*/  FMUL.FTZ R11, R25, R10 ;  /* 0x0000000a190b7220 */ /* 0x000fe20000410000 */
[----:B------:R-:W-:Y:S01]  /*e1c0*/  HADD2.F32 R12, -RZ, R7.H1_H1 ;  /* 0x30000007ff0c7230 */ /* 0x000fe20000004100 */
[----:B------:R-:W-:Y:S01]  /*e1d0*/  FMUL.FTZ R9, R21, R0 ;  /* 0x0000000015097220 */ /* 0x000fe20000410000 */
[----:B------:R-:W-:Y:S01]  /*e1e0*/  HADD2.F32 R4, -RZ, R4.H0_H0 ;  /* 0x20000004ff047230 */ /* 0x000fe20000004100 */
[----:B------:R-:W-:Y:S01]  /*e1f0*/  FMUL.FTZ R10, R26, R10 ;  /* 0x0000000a1a0a7220 */ /* 0x000fe20000410000 */
[----:B------:R-:W-:Y:S01]  /*e200*/  HADD2.F32 R5, -RZ, R5.H0_H0 ;  /* 0x20000005ff057230 */ /* 0x000fe20000004100 */
[C---:B------:R-:W-:Y:S01]  /*e210*/  FMUL.FTZ R0, R22.reuse, R0 ;  /* 0x0000000016007220 */ /* 0x040fe20000410000 */
[----:B------:R-:W-:Y:S01]  /*e220*/  HADD2.F32 R6, -RZ, R6.H0_H0 ;  /* 0x20000006ff067230 */ /* 0x000fe20000004100 */
[----:B------:R-:W-:Y:S01]  /*e230*/  FFMA.FTZ R10, R25, R20, R10 ;  /* 0x00000014190a7223 */ /* 0x000fe2000001000a */
[--C-:B------:R-:W-:Y:S01]  /*e240*/  HADD2.F32 R25, -RZ, R8.reuse.H1_H1 ;  /* 0x30000008ff197230 */ /* 0x100fe20000004100 */
[-C--:B------:R-:W-:Y:S01]  /*e250*/  FFMA.FTZ R0, R21, R12.reuse, R0 ;  /* 0x0000000c15007223 */ /* 0x080fe20000010000 */
[----:B------:R-:W-:Y:S01]  /*e260*/  HADD2.F32 R21, -RZ, R8.H0_H0 ;  /* 0x20000008ff157230 */ /* 0x000fe20000004100 */
[----:B------:R-:W-:Y:S01]  /*e270*/  FFMA.FTZ R9, R22, R12, -R9 ;  /* 0x0000000c16097223 */ /* 0x000fe20000010809 */
[--C-:B------:R-:W-:Y:S01]  /*e280*/  HADD2.F32 R12, -RZ, R23.reuse.H1_H1 ;  /* 0x30000017ff0c7230 */ /* 0x100fe20000004100 */
[----:B------:R-:W-:Y:S01]  /*e290*/  FFMA.FTZ R11, R26, R20, -R11 ;  /* 0x000000141a0b7223 */ /* 0x000fe2000001080b */
[----:B------:R-:W-:Y:S01]  /*e2a0*/  HADD2.F32 R8, -RZ, R23.H0_H0 ;  /* 0x20000017ff087230 */ /* 0x000fe20000004100 */
[-C--:B------:R-:W-:Y:S01]  /*e2b0*/  FMUL.FTZ R20, R21, R4.reuse ;  /* 0x0000000415147220 */ /* 0x080fe20000410000 */
[----:B------:R-:W-:Y:S01]  /*e2c0*/  HADD2.F32 R23, -RZ, R7.H0_H0 ;  /* 0x20000007ff177230 */ /* 0x000fe20000004100 */
[----:B------:R-:W-:Y:S01]  /*e2d0*/  FMUL.FTZ R7, R25, R4 ;  /* 0x0000000419077220 */ /* 0x000fe20000410000 */
[----:B------:R-:W-:Y:S01]  /*e2e0*/  F2FP.PACK_AB R10, R10, R11 ;  /* 0x0000000b0a0a723e */ /* 0x000fe200000000ff */
[----:B------:R-:W-:Y:S01]  /*e2f0*/  FMUL.FTZ R4, R12, R5 ;  /* 0x000000050c047220 */ /* 0x000fe20000410000 */
[----:B------:R-:W-:Y:S01]  /*e300*/  F2FP.PACK_AB R11, R0, R9 ;  /* 0x00000009000b723e */ /* 0x000fe200000000ff */
[C---:B------:R-:W-:Y:S01]  /*e310*/  FMUL.FTZ R5, R8.reuse, R5 ;  /* 0x0000000508057220 */ /* 0x040fe20000410000 */
[----:B------:R-:W-:Y:S01]  /*e320*/  MOV R9, R10 ;  /* 0x0000000a00097202 */ /* 0x000fe20000000f00 */
[----:B------:R-:W-:-:S02]  /*e330*/  FFMA.FTZ R4, R8, R23, -R4 ;  /* 0x0000001708047223 */ /* 0x000fc40000010804 */
[----:B------:R-:W-:Y:S02]  /*e340*/  FFMA.FTZ R5, R12, R23, R5 ;  /* 0x000000170c057223 */ /* 0x000fe40000010005 */
[-C--:B------:R-:W-:Y:S02]  /*e350*/  FFMA.FTZ R7, R21, R6.reuse, -R7 ;  /* 0x0000000615077223 */ /* 0x080fe40000010807 */
[----:B------:R-:W-:Y:S01]  /*e360*/  FFMA.FTZ R20, R25, R6, R20 ;  /* 0x0000000619147223 */ /* 0x000fe20000010014 */
[----:B------:R-:W-:-:S04]  /*e370*/  F2FP.PACK_AB R4, R5, R4 ;  /* 0x000000040504723e */ /* 0x000fc800000000ff */
[----:B------:R-:W-:Y:S02]  /*e380*/  F2FP.PACK_AB R8, R20, R7 ;  /* 0x000000071408723e */ /* 0x000fe400000000ff */
[----:B------:R-:W-:Y:S02]  /*e390*/  MOV R10, R4 ;  /* 0x00000004000a7202 */ /* 0x000fe40000000f00 */
.L_x_2657:
[----:B------:R-:W-:Y:S05]  /*e3a0*/  BSYNC B0 ;  /* 0x0000000000007941 */ /* 0x000fea0003800000 */
.L_x_2656:
[----:B------:R1:W5:Y:S01]  /*e3b0*/  LDG.E.128 R20, [R18.64+0x80] ;  /* 0x0000800612147981 */ /* 0x000362000c1e1d00 */
[----:B------:R-:W-:Y:S01]  /*e3c0*/  IADD3 R0, R16, 0x40, RZ ;  /* 0x0000004010007810 */ /* 0x000fe20007ffe0ff */
[----:B------:R-:W-:Y:S02]  /*e3d0*/  BSSY B0, `(.L_x_2658) ;  /* 0x000002b000007945 */ /* 0x000fe40003800000 */
[----:B-----5:R1:W-:Y:S01]  /*e3e0*/  STS.128 [R230+0x800], R8 ;  /* 0x00080008e6007388 */ /* 0x0203e20000000c00 */
[----:B------:R-:W-:-:S13]  /*e3f0*/  ISETP.GE.AND P0, PT, R0, c[0x0][0x230], PT ;  /* 0x00008c0000007a0c */ /* 0x000fda0003f06270 */
[----:B------:R-:W-:Y:S05]  /*e400*/  @P0 BRA `(.L_x_2659) ;  /* 0x0000027000000947 */ /* 0x000fea0003800000 */
[----:B------:R-:W2:Y:S04]  /*e410*/  LDG.E.64 R4, [R32.64+0x40] ;  /* 0x0000400620047981 */ /* 0x000ea8000c1e1b00 */
[----:B------:R-:W5:Y:S01]  /*e420*/  LDG.E.64 R6, [R30.64+0x40] ;  /* 0x000040061e067981 */ /* 0x000f62000c1e1b00 */
[----:B-1-3--:R-:W-:Y:S01]  /*e430*/  MOV R18, R23 ;  /* 0x0000001700127202 */ /* 0x00afe20000000f00 */
[--C-:B------:R-:W-:Y:S02]  /*e440*/  HADD2.F32 R23, -RZ, R21.reuse.H0_H0 ;  /* 0x20000015ff177230 */ /* 0x100fe40000004100 */
[----:B------:R-:W-:Y:S02]  /*e450*/  HADD2.F32 R21, -RZ, R21.H1_H1 ;  /* 0x30000015ff157230 */ /* 0x000fe40000004100 */
[----:B------:R-:W-:-:S02]  /*e460*/  HADD2.F32 R19, -RZ, R18.H0_H0 ;  /* 0x20000012ff137230 */ /* 0x000fc40000004100 */
[----:B------:R-:W-:Y:S02]  /*e470*/  HADD2.F32 R18, -RZ, R18.H1_H1 ;  /* 0x30000012ff127230 */ /* 0x000fe40000004100 */
[----:B--2---:R-:W-:Y:S02]  /*e480*/  HADD2.F32 R8, -RZ, R4.H1_H1 ;  /* 0x30000004ff087230 */ /* 0x004fe40000004100 */
        /* <DEDUP_REMOVED lines=22> */
[C---:B------:R-:W-:Y:S02]  /*e5f0*/  FMUL.FTZ R5, R0.reuse, R5 ;  /* 0x0000000500057220 */ /* 0x040fe40000410000 */
[-C--:B------:R-:W-:Y:S02]  /*e600*/  FFMA.FTZ R7, R19, R6.reuse, -R7 ;  /* 0x0000000613077223 */ /* 0x080fe40000010807 */
[----:B------:R-:W-:Y:S01]  /*e610*/  FFMA.FTZ R12, R21, R6, R12 ;  /* 0x00000006150c7223 */ /* 0x000fe2000001000c */
[----:B------:R-:W-:Y:S01]  /*e620*/  F2FP.PACK_AB R21, R9, R10 ;  /* 0x0000000a0915723e */ /* 0x000fe200000000ff */
[-C--:B------:R-:W-:Y:S02]  /*e630*/  FFMA.FTZ R4, R0, R23.reuse, -R4 ;  /* 0x0000001700047223 */ /* 0x080fe40000010804 */
[----:B------:R-:W-:Y:S01]  /*e640*/  FFMA.FTZ R5, R22, R23, R5 ;  /* 0x0000001716057223 */ /* 0x000fe20000010005 */
[----:B------:R-:W-:-:S02]  /*e650*/  F2FP.PACK_AB R23, R11, R8 ;  /* 0x000000080b17723e */ /* 0x000fc400000000ff */
[----:B------:R-:W-:Y:S02]  /*e660*/  F2FP.PACK_AB R20, R12, R7 ;  /* 0x000000070c14723e */ /* 0x000fe400000000ff */
[----:B------:R-:W-:Y:S02]  /*e670*/  F2FP.PACK_AB R22, R5, R4 ;  /* 0x000000040516723e */ /* 0x000fe400000000ff */
.L_x_2659:
[----:B------:R-:W-:Y:S05]  /*e680*/  BSYNC B0 ;  /* 0x0000000000007941 */ /* 0x000fea0003800000 */
.L_x_2658:
[----:B------:R2:W-:Y:S02]  /*e690*/  STS.128 [R230+0x2800], R20 ;  /* 0x00280014e6007388 */ /* 0x0005e40000000c00 */
.L_x_2655:
[----:B------:R-:W-:Y:S05]  /*e6a0*/  BSYNC B1 ;  /* 0x0000000000017941 */ /* 0x000fea0003800000 */
.L_x_2654:
[----:B-1-3--:R-:W-:Y:S01]  /*e6b0*/  IADD3 R18, R226, 0x20, RZ ;  /* 0x00000020e2127810 */ /* 0x00afe20007ffe0ff */
[----:B------:R-:W-:Y:S03]  /*e6c0*/  BSSY B1, `(.L_x_2660) ;  /* 0x0000069000017945 */ /* 0x000fe60003800000 */
[----:B------:R-:W-:-:S04]  /*e6d0*/  ISETP.GE.AND P0, PT, R18, R3, PT ;  /* 0x000000031200720c */ /* 0x000fc80003f06270 */
[----:B------:R-:W-:-:S13]  /*e6e0*/  ISETP.LT.OR P0, PT, R59, -0x107, P0 ;  /* 0xfffffef93b00780c */ /* 0x000fda0000701670 */
[----:B------:R-:W-:Y:S05]  /*e6f0*/  @P0 BRA `(.L_x_2661) ;  /* 0x0000065000000947 */ /* 0x000fea0003800000 */
[----:B------:R1:W5:Y:S01]  /*e700*/  LDG.E.128 R8, [R28.64] ;  /* 0x000000061c087981 */ /* 0x000362000c1e1d00 */
[----:B------:R-:W-:Y:S01]  /*e710*/  IMAD.SHL.U32 R0, R171, 0x20, RZ ;  /* 0x00000020ab007824 */ /* 0x000fe200078e00ff */
[----:B------:R-:W-:Y:S04]  /*e720*/  BSSY B0, `(.L_x_2662) ;  /* 0x0000034000007945 */ /* 0x000fe80003800000 */
[----:B------:R-:W-:-:S04]  /*e730*/  IADD3 R5, P0, R0, R24, RZ ;  /* 0x0000001800057210 */ /* 0x000fc80007f1e0ff */
[----:B------:R-:W-:Y:S01]  /*e740*/  LEA.HI.X.SX32 R0, R0, R13, 0x1, P0 ;  /* 0x0000000d00007211 */ /* 0x000fe200000f0eff */
[C---:B------:R-:W-:Y:S01]  /*e750*/  IMAD.SHL.U32 R34, R5.reuse, 0x2, RZ ;  /* 0x0000000205227824 */ /* 0x040fe200078e00ff */
[----:B------:R-:W-:Y:S02]  /*e760*/  ISETP.GE.AND P0, PT, R16, c[0x0][0x230], PT ;  /* 0x00008c0010007a0c */ /* 0x000fe40003f06270 */
[----:B------:R-:W-:Y:S02]  /*e770*/  SHF.L.U64.HI R0, R5, 0x1, R0 ;  /* 0x0000000105007819 */ /* 0x000fe40000010200 */
[C---:B------:R-:W-:Y:S02]  /*e780*/  IADD3 R32, P2, R34.reuse, c[0x0][0x2a8], RZ ;  /* 0x0000aa0022207a10 */ /* 0x040fe40007f5e0ff */
[----:B------:R-:W-:Y:S02]  /*e790*/  IADD3 R34, P1, R34, c[0x0][0x2b0], RZ ;  /* 0x0000ac0022227a10 */ /* 0x000fe40007f3e0ff */
[----:B------:R-:W-:-:S02]  /*e7a0*/  IADD3.X R33, R0, c[0x0][0x2ac], RZ, P2, !PT ;  /* 0x0000ab0000217a10 */ /* 0x000fc400017fe4ff */
[----:B------:R-:W-:-:S03]  /*e7b0*/  IADD3.X R35, R0, c[0x0][0x2b4], RZ, P1, !PT ;  /* 0x0000ad0000237a10 */ /* 0x000fc60000ffe4ff */
[----:B------:R-:W-:Y:S05]  /*e7c0*/  @P0 BRA `(.L_x_2663) ;  /* 0x0000029000000947 */ /* 0x000fea0003800000 */
[----:B-1----:R-:W3:Y:S04]  /*e7d0*/  LDG.E.64 R4, [R34.64] ;  /* 0x0000000622047981 */ /* 0x002ee8000c1e1b00 */
[----:B--2---:R-:W2:Y:S01]  /*e7e0*/  LDG.E.64 R6, [R32.64] ;  /* 0x0000000620067981 */ /* 0x004ea2000c1e1b00 */
[----:B-----5:R-:W-:Y:S01]  /*e7f0*/  MOV R22, R10 ;  /* 0x0000000a00167202 */ /* 0x020fe20000000f00 */
[----:B------:R-:W-:Y:S02]  /*e800*/  HADD2.F32 R23, -RZ, R9.H1_H1 ;  /* 0x30000009ff177230 */ /* 0x000fe40000004100 */
[----:B------:R-:W-:Y:S02]  /*e810*/  HADD2.F32 R21, -RZ, R11.H1_H1 ;  /* 0x3000000bff157230 */ /* 0x000fe40000004100 */
[----:B------:R-:W-:-:S02]  /*e820*/  HADD2.F32 R26, -RZ, R9.H0_H0 ;  /* 0x20000009ff1a7230 */ /* 0x000fc40000004100 */
[----:B------:R-:W-:Y:S02]  /*e830*/  HADD2.F32 R20, -RZ, R11.H0_H0 ;  /* 0x2000000bff147230 */ /* 0x000fe40000004100 */
[----:B---3--:R-:W-:Y:S02]  /*e840*/  HADD2.F32 R10, -RZ, R4.H1_H1 ;  /* 0x30000004ff0a7230 */ /* 0x008fe40000004100 */
[----:B------:R-:W-:Y:S02]  /*e850*/  HADD2.F32 R0, -RZ, R5.H1_H1 ;  /* 0x30000005ff007230 */ /* 0x000fe40000004100 */
[----:B--2---:R-:W-:Y:S01]  /*e860*/  HADD2.F32 R19, -RZ, R6.H1_H1 ;  /* 0x30000006ff137230 */ /* 0x004fe20000004100 */
[----:B------:R-:W-:Y:S01]  /*e870*/  FMUL.FTZ R11, R23, R10 ;  /* 0x0000000a170b7220 */ /* 0x000fe20000410000 */
[----:B------:R-:W-:Y:S01]  /*e880*/  HADD2.F32 R12, -RZ, R7.H1_H1 ;  /* 0x30000007ff0c7230 */ /* 0x000fe20000004100 */
[----:B------:R-:W-:Y:S01]  /*e890*/  FMUL.FTZ R9, R21, R0 ;  /* 0x0000000015097220 */ /* 0x000fe20000410000 */
[----:B------:R-:W-:Y:S01]  /*e8a0*/  HADD2.F32 R4, -RZ, R4.H0_H0 ;  /* 0x20000004ff047230 */ /* 0x000fe20000004100 */
[----:B------:R-:W-:Y:S01]  /*e8b0*/  FMUL.FTZ R10, R26, R10 ;  /* 0x0000000a1a0a7220 */ /* 0x000fe20000410000 */
[----:B------:R-:W-:Y:S01]  /*e8c0*/  HADD2.F32 R5, -RZ, R5.H0_H0 ;  /* 0x20000005ff057230 */ /* 0x000fe20000004100 */
[----:B------:R-:W-:Y:S01]  /*e8d0*/  FMUL.FTZ R0, R20, R0 ;  /* 0x0000000014007220 */ /* 0x000fe20000410000 */
[----:B------:R-:W-:Y:S01]  /*e8e0*/  HADD2.F32 R6, -RZ, R6.H0_H0 ;  /* 0x20000006ff067230 */ /* 0x000fe20000004100 */
[----:B------:R-:W-:-:S02]  /*e8f0*/  FFMA.FTZ R11, R26, R19, -R11 ;  /* 0x000000131a0b7223 */ /* 0x000fc4000001080b */
[----:B------:R-:W-:Y:S01]  /*e900*/  FFMA.FTZ R10, R23, R19, R10 ;  /* 0x00000013170a7223 */ /* 0x000fe2000001000a */
[--C-:B------:R-:W-:Y:S01]  /*e910*/  HADD2.F32 R19, -RZ, R8.reuse.H0_H0 ;  /* 0x20000008ff137230 */ /* 0x100fe20000004100 */
[-C--:B------:R-:W-:Y:S01]  /*e920*/  FFMA.FTZ R0, R21, R12.reuse, R0 ;  /* 0x0000000c15007223 */ /* 0x080fe20000010000 */
[----:B------:R-:W-:Y:S01]  /*e930*/  HADD2.F32 R21, -RZ, R8.H1_H1 ;  /* 0x30000008ff157230 */ /* 0x000fe20000004100 */
[----:B------:R-:W-:Y:S01]  /*e940*/  FFMA.FTZ R9, R20, R12, -R9 ;  /* 0x0000000c14097223 */ /* 0x000fe20000010809 */
[--C-:B------:R-:W-:Y:S01]  /*e950*/  HADD2.F32 R8, -RZ, R22.reuse.H0_H0 ;  /* 0x20000016ff087230 */ /* 0x100fe20000004100 */
[-C--:B------:R-:W-:Y:S01]  /*e960*/  FMUL.FTZ R12, R19, R4.reuse ;  /* 0x00000004130c7220 */ /* 0x080fe20000410000 */
[----:B------:R-:W-:Y:S01]  /*e970*/  HADD2.F32 R22, -RZ, R22.H1_H1 ;  /* 0x30000016ff167230 */ /* 0x000fe20000004100 */
[----:B------:R-:W-:Y:S01]  /*e980*/  F2FP.PACK_AB R10, R10, R11 ;  /* 0x0000000b0a0a723e */ /* 0x000fe200000000ff */
[----:B------:R-:W-:Y:S01]  /*e990*/  HADD2.F32 R23, -RZ, R7.H0_H0 ;  /* 0x20000007ff177230 */ /* 0x000fe20000004100 */
[----:B------:R-:W-:Y:S01]  /*e9a0*/  FMUL.FTZ R7, R21, R4 ;  /* 0x0000000415077220 */ /* 0x000fe20000410000 */
[----:B------:R-:W-:Y:S01]  /*e9b0*/  F2FP.PACK_AB R11, R0, R9 ;  /* 0x00000009000b723e */ /* 0x000fe200000000ff */
[-C--:B------:R-:W-:Y:S01]  /*e9c0*/  FMUL.FTZ R4, R22, R5.reuse ;  /* 0x0000000516047220 */ /* 0x080fe20000410000 */
[----:B------:R-:W-:Y:S01]  /*e9d0*/  MOV R9, R10 ;  /* 0x0000000a00097202 */ /* 0x000fe20000000f00 */
[----:B------:R-:W-:-:S02]  /*e9e0*/  FMUL.FTZ R5, R8, R5 ;  /* 0x0000000508057220 */ /* 0x000fc40000410000 */
[-C--:B------:R-:W-:Y:S02]  /*e9f0*/  FFMA.FTZ R4, R8, R23.reuse, -R4 ;  /* 0x0000001708047223 */ /* 0x080fe40000010804 */
[----:B------:R-:W-:Y:S02]  /*ea00*/  FFMA.FTZ R5, R22, R23, R5 ;  /* 0x0000001716057223 */ /* 0x000fe40000010005 */
[-C--:B------:R-:W-:Y:S02]  /*ea10*/  FFMA.FTZ R7, R19, R6.reuse, -R7 ;  /* 0x0000000613077223 */ /* 0x080fe40000010807 */
[----:B------:R-:W-:Y:S01]  /*ea20*/  FFMA.FTZ R12, R21, R6, R12 ;  /* 0x00000006150c7223 */ /* 0x000fe2000001000c */
[----:B------:R-:W-:-:S04]  /*ea30*/  F2FP.PACK_AB R4, R5, R4 ;  /* 0x000000040504723e */ /* 0x000fc800000000ff */
[----:B------:R-:W-:Y:S02]  /*ea40*/  F2FP.PACK_AB R8, R12, R7 ;  /* 0x000000070c08723e */ /* 0x000fe400000000ff */
[----:B------:R-:W-:Y:S02]  /*ea50*/  MOV R10, R4 ;  /* 0x00000004000a7202 */ /* 0x000fe40000000f00 */
.L_x_2663:
[----:B-1----:R-:W-:Y:S05]  /*ea60*/  BSYNC B0 ;  /* 0x0000000000007941 */ /* 0x002fea0003800000 */
.L_x_2662:
[----:B--2---:R-:W5:Y:S01]  /*ea70*/  LDG.E.128 R28, [R28.64+0x80] ;  /* 0x000080061c1c7981 */ /* 0x004f62000c1e1d00 */
[----:B------:R-:W-:Y:S01]  /*ea80*/  IADD3 R0, R16, 0x40, RZ ;  /* 0x0000004010007810 */ /* 0x000fe20007ffe0ff */
[----:B------:R-:W-:Y:S02]  /*ea90*/  BSSY B0, `(.L_x_2664) ;  /* 0x000002a000007945 */ /* 0x000fe40003800000 */
[----:B-----5:R1:W-:Y:S01]  /*eaa0*/  STS.128 [R230+0x1000], R8 ;  /* 0x00100008e6007388 */ /* 0x0203e20000000c00 */
[----:B------:R-:W-:-:S13]  /*eab0*/  ISETP.GE.AND P0, PT, R0, c[0x0][0x230], PT ;  /* 0x00008c0000007a0c */ /* 0x000fda0003f06270 */
[----:B------:R-:W-:Y:S05]  /*eac0*/  @P0 BRA `(.L_x_2665) ;  /* 0x0000026000000947 */ /* 0x000fea0003800000 */
[----:B------:R-:W2:Y:S04]  /*ead0*/  LDG.E.64 R4, [R34.64+0x40] ;  /* 0x0000400622047981 */ /* 0x000ea8000c1e1b00 */
[----:B------:R-:W3:Y:S01]  /*eae0*/  LDG.E.64 R6, [R32.64+0x40] ;  /* 0x0000400620067981 */ /* 0x000ee2000c1e1b00 */
[--C-:B------:R-:W-:Y:S02]  /*eaf0*/  HADD2.F32 R23, -RZ, R29.reuse.H0_H0 ;  /* 0x2000001dff177230 */ /* 0x100fe40000004100 */
[----:B------:R-:W-:Y:S02]  /*eb00*/  HADD2.F32 R21, -RZ, R29.H1_H1 ;  /* 0x3000001dff157230 */ /* 0x000fe40000004100 */
[--C-:B------:R-:W-:Y:S02]  /*eb10*/  HADD2.F32 R19, -RZ, R31.reuse.H1_H1 ;  /* 0x3000001fff137230 */ /* 0x100fe40000004100 */
[----:B------:R-:W-:-:S02]  /*eb20*/  HADD2.F32 R20, -RZ, R31.H0_H0 ;  /* 0x2000001fff147230 */ /* 0x000fc40000004100 */
[----:B-12---:R-:W-:Y:S02]  /*eb30*/  HADD2.F32 R8, -RZ, R4.H1_H1 ;  /* 0x30000004ff087230 */ /* 0x006fe40000004100 */
[----:B------:R-:W-:Y:S02]  /*eb40*/  HADD2.F32 R0, -RZ, R5.H1_H1 ;  /* 0x30000005ff007230 */ /* 0x000fe40000004100 */
[----:B---3--:R-:W-:Y:S01]  /*eb50*/  HADD2.F32 R11, -RZ, R7.H1_H1 ;  /* 0x30000007ff0b7230 */ /* 0x008fe20000004100 */
[-C--:B------:R-:W-:Y:S01]  /*eb60*/  FMUL.FTZ R10, R21, R8.reuse ;  /* 0x00000008150a7220 */ /* 0x080fe20000410000 */
[----:B------:R-:W-:Y:S01]  /*eb70*/  HADD2.F32 R12, -RZ, R6.H1_H1 ;  /* 0x30000006ff0c7230 */ /* 0x000fe20000004100 */
[----:B------:R-:W-:Y:S01]  /*eb80*/  FMUL.FTZ R9, R23, R8 ;  /* 0x0000000817097220 */ /* 0x000fe20000410000 */
[----:B------:R-:W-:Y:S01]  /*eb90*/  HADD2.F32 R4, -RZ, R4.H0_H0 ;  /* 0x20000004ff047230 */ /* 0x000fe20000004100 */
[-C--:B------:R-:W-:Y:S01]  /*eba0*/  FMUL.FTZ R8, R19, R0.reuse ;  /* 0x0000000013087220 */ /* 0x080fe20000410000 */
[----:B------:R-:W-:Y:S01]  /*ebb0*/  HADD2.F32 R5, -RZ, R5.H0_H0 ;  /* 0x20000005ff057230 */ /* 0x000fe20000004100 */
[C---:B------:R-:W-:Y:S01]  /*ebc0*/  FMUL.FTZ R0, R20.reuse, R0 ;  /* 0x0000000014007220 */ /* 0x040fe20000410000 */
[----:B------:R-:W-:Y:S01]  /*ebd0*/  HADD2.F32 R6, -RZ, R6.H0_H0 ;  /* 0x20000006ff067230 */ /* 0x000fe20000004100 */
[----:B------:R-:W-:-:S02]  /*ebe0*/  FFMA.FTZ R8, R20, R11, -R8 ;  /* 0x0000000b14087223 */ /* 0x000fc40000010808 */
[-C--:B------:R-:W-:Y:S01]  /*ebf0*/  FFMA.FTZ R9, R21, R12.reuse, R9 ;  /* 0x0000000c15097223 */ /* 0x080fe20000010009 */
[--C-:B------:R-:W-:Y:S01]  /*ec00*/  HADD2.F32 R21, -RZ, R28.reuse.H1_H1 ;  /* 0x3000001cff157230 */ /* 0x100fe20000004100 */
[----:B------:R-:W-:Y:S01]  /*ec10*/  FFMA.FTZ R11, R19, R11, R0 ;  /* 0x0000000b130b7223 */ /* 0x000fe20000010000 */
[----:B------:R-:W-:Y:S01]  /*ec20*/  HADD2.F32 R19, -RZ, R28.H0_H0 ;  /* 0x2000001cff137230 */ /* 0x000fe20000004100 */
[----:B------:R-:W-:Y:S01]  /*ec30*/  FFMA.FTZ R10, R23, R12, -R10 ;  /* 0x0000000c170a7223 */ /* 0x000fe2000001080a */
[--C-:B------:R-:W-:Y:S02]  /*ec40*/  HADD2.F32 R0, -RZ, R30.reuse.H0_H0 ;  /* 0x2000001eff007230 */ /* 0x100fe40000004100 */
        /* <DEDUP_REMOVED lines=14> */
.L_x_2665:
[----:B------:R-:W-:Y:S05]  /*ed30*/  BSYNC B0 ;  /* 0x0000000000007941 */ /* 0x000fea0003800000 */
.L_x_2664:
[----:B------:R2:W-:Y:S02]  /*ed40*/  STS.128 [R230+0x3000], R28 ;  /* 0x0030001ce6007388 */ /* 0x0005e40000000c00 */
.L_x_2661:
[----:B------:R-:W-:Y:S05]  /*ed50*/  BSYNC B1 ;  /* 0x0000000000017941 */ /* 0x000fea0003800000 */
.L_x_2660:
[----:B--2---:R-:W-:-:S04]  /*ed60*/  IADD3 R28, R226, 0x30, RZ ;  /* 0x00000030e21c7810 */ /* 0x004fc80007ffe0ff */
[----:B------:R-:W-:-:S04]  /*ed70*/  ISETP.GE.AND P0, PT, R28, R3, PT ;  /* 0x000000031c00720c */ /* 0x000fc80003f06270 */
[----:B------:R-:W-:-:S13]  /*ed80*/  ISETP.LT.OR P0, PT, R59, -0x187, P0 ;  /* 0xfffffe793b00780c */ /* 0x000fda0000701670 */
[----:B------:R-:W-:Y:S05]  /*ed90*/  @P0 BRA `(.L_x_2666) ;  /* 0x0000369000000947 */ /* 0x000fea0003800000 */
[----:B-1----:R1:W5:Y:S01]  /*eda0*/  LDG.E.128 R8, [R14.64] ;  /* 0x000000060e087981 */ /* 0x002362000c1e1d00 */
[----:B------:R-:W-:Y:S01]  /*edb0*/  IMAD R171, R171, 0x30, RZ ;  /* 0x00000030abab7824 */ /* 0x000fe200078e02ff */
[----:B------:R-:W-:Y:S04]  /*edc0*/  BSSY B0, `(.L_x_2667) ;  /* 0x0000032000007945 */ /* 0x000fe80003800000 */
[----:B------:R-:W-:-:S04]  /*edd0*/  IADD3 R0, P0, R171, R24, RZ ;  /* 0x00000018ab007210 */ /* 0x000fc80007f1e0ff */
[----:B------:R-:W-:Y:S01]  /*ede0*/  LEA.HI.X.SX32 R13, R171, R13, 0x1, P0 ;  /* 0x0000000dab0d7211 */ /* 0x000fe200000f0eff */
[----:B------:R-:W-:Y:S01]  /*edf0*/  IMAD.SHL.U32 R26, R0, 0x2, RZ ;  /* 0x00000002001a7824 */ /* 0x000fe200078e00ff */
[----:B------:R-:W-:Y:S02]  /*ee00*/  ISETP.GE.AND P0, PT, R16, c[0x0][0x230], PT ;  /* 0x00008c0010007a0c */ /* 0x000fe40003f06270 */
[----:B------:R-:W-:Y:S02]  /*ee10*/  SHF.L.U64.HI R0, R0, 0x1, R13 ;  /* 0x0000000100007819 */ /* 0x000fe4000001020d */
[C---:B------:R-:W-:Y:S02]  /*ee20*/  IADD3 R24, P2, R26.reuse, c[0x0][0x2a8], RZ ;  /* 0x0000aa001a187a10 */ /* 0x040fe40007f5e0ff */
[----:B------:R-:W-:Y:S02]  /*ee30*/  IADD3 R26, P1, R26, c[0x0][0x2b0], RZ ;  /* 0x0000ac001a1a7a10 */ /* 0x000fe40007f3e0ff */
[----:B------:R-:W-:-:S02]  /*ee40*/  IADD3.X R25, R0, c[0x0][0x2ac], RZ, P2, !PT ;  /* 0x0000ab0000197a10 */ /* 0x000fc400017fe4ff */
[----:B------:R-:W-:-:S03]  /*ee50*/  IADD3.X R27, R0, c[0x0][0x2b4], RZ, P1, !PT ;  /* 0x0000ad00001b7a10 */ /* 0x000fc60000ffe4ff */
[----:B------:R-:W-:Y:S05]  /*ee60*/  @P0 BRA `(.L_x_2668) ;  /* 0x0000027000000947 */ /* 0x000fea0003800000 */
[----:B-1----:R-:W2:Y:S04]  /*ee70*/  LDG.E.64 R4, [R26.64] ;  /* 0x000000061a047981 */ /* 0x002ea8000c1e1b00 */
[----:B------:R-:W3:Y:S01]  /*ee80*/  LDG.E.64 R6, [R24.64] ;  /* 0x0000000618067981 */ /* 0x000ee2000c1e1b00 */
[--C-:B-----5:R-:W-:Y:S01]  /*ee90*/  HADD2.F32 R13, -RZ, R11.reuse.H1_H1 ;  /* 0x3000000bff0d7230 */ /* 0x120fe20000004100 */
[----:B------:R-:W-:Y:S01]  /*eea0*/  MOV R19, R10 ;  /* 0x0000000a00137202 */ /* 0x000fe20000000f00 */
[----:B------:R-:W-:Y:S02]  /*eeb0*/  HADD2.F32 R20, -RZ, R11.H0_H0 ;  /* 0x2000000bff147230 */ /* 0x000fe40000004100 */
[--C-:B------:R-:W-:Y:S02]  /*eec0*/  HADD2.F32 R23, -RZ, R9.reuse.H0_H0 ;  /* 0x20000009ff177230 */ /* 0x100fe40000004100 */
[----:B------:R-:W-:-:S02]  /*eed0*/  HADD2.F32 R21, -RZ, R9.H1_H1 ;  /* 0x30000009ff157230 */ /* 0x000fc40000004100 */
[----:B--2---:R-:W-:Y:S02]  /*eee0*/  HADD2.F32 R0, -RZ, R5.H1_H1 ;  /* 0x30000005ff007230 */ /* 0x004fe40000004100 */
[----:B------:R-:W-:Y:S02]  /*eef0*/  HADD2.F32 R22, -RZ, R4.H1_H1 ;  /* 0x30000004ff167230 */ /* 0x000fe40000004100 */
[----:B---3--:R-:W-:Y:S01]  /*ef00*/  HADD2.F32 R11, -RZ, R7.H1_H1 ;  /* 0x30000007ff0b7230 */ /* 0x008fe20000004100 */
[-C--:B------:R-:W-:Y:S01]  /*ef10*/  FMUL.FTZ R3, R13, R0.reuse ;  /* 0x000000000d037220 */ /* 0x080fe20000410000 */
[----:B------:R-:W-:Y:S01]  /*ef20*/  HADD2.F32 R12, -RZ, R6.H1_H1 ;  /* 0x30000006ff0c7230 */ /* 0x000fe20000004100 */
[C---:B------:R-:W-:Y:S01]  /*ef30*/  FMUL.FTZ R0, R20.reuse, R0 ;  /* 0x0000000014007220 */ /* 0x040fe20000410000 */
[----:B------:R-:W-:Y:S01]  /*ef40*/  HADD2.F32 R4, -RZ, R4.H0_H0 ;  /* 0x20000004ff047230 */ /* 0x000fe20000004100 */
[-C--:B------:R-:W-:Y:S01]  /*ef50*/  FMUL.FTZ R10, R21, R22.reuse ;  /* 0x00000016150a7220 */ /* 0x080fe20000410000 */
[----:B------:R-:W-:Y:S01]  /*ef60*/  HADD2.F32 R5, -RZ, R5.H0_H0 ;  /* 0x20000005ff057230 */ /* 0x000fe20000004100 */
[----:B------:R-:W-:Y:S01]  /*ef70*/  FMUL.FTZ R9, R23, R22 ;  /* 0x0000001617097220 */ /* 0x000fe20000410000 */
[----:B------:R-:W-:Y:S01]  /*ef80*/  HADD2.F32 R6, -RZ, R6.H0_H0 ;  /* 0x20000006ff067230 */ /* 0x000fe20000004100 */
[----:B------:R-:W-:-:S02]  /*ef90*/  FFMA.FTZ R3, R20, R11, -R3 ;  /* 0x0000000b14037223 */ /* 0x000fc40000010803 */
[----:B------:R-:W-:Y:S01]  /*efa0*/  FFMA.FTZ R0, R13, R11, R0 ;  /* 0x0000000b0d007223 */ /* 0x000fe20000010000 */
[--C-:B------:R-:W-:Y:S01]  /*efb0*/  HADD2.F32 R11, -RZ, R8.reuse.H0_H0 ;  /* 0x20000008ff0b7230 */ /* 0x100fe20000004100 */
[-C--:B------:R-:W-:Y:S01]  /*efc0*/  FFMA.FTZ R10, R23, R12.reuse, -R10 ;  /* 0x0000000c170a7223 */ /* 0x080fe2000001080a */
[----:B------:R-:W-:Y:S01]  /*efd0*/  HADD2.F32 R13, -RZ, R8.H1_H1 ;  /* 0x30000008ff0d7230 */ /* 0x000fe20000004100 */
[----:B------:R-:W-:Y:S01]  /*efe0*/  FFMA.FTZ R9, R21, R12, R9 ;  /* 0x0000000c15097223 */ /* 0x000fe20000010009 */
[--C-:B------:R-:W-:Y:S01]  /*eff0*/  HADD2.F32 R12, -RZ, R19.reuse.H1_H1 ;  /* 0x30000013ff0c7230 */ /* 0x100fe20000004100 */
[-C--:B------:R-:W-:Y:S01]  /*f000*/  FMUL.FTZ R20, R11, R4.reuse ;  /* 0x000000040b147220 */ /* 0x080fe20000410000 */
[----:B------:R-:W-:Y:S02]  /*f010*/  HADD2.F32 R8, -RZ, R19.H0_H0 ;  /* 0x20000013ff087230 */ /* 0x000fe40000004100 */
[----:B------:R-:W-:Y:S01]  /*f020*/  HADD2.F32 R19, -RZ, R7.H0_H0 ;  /* 0x20000007ff137230 */ /* 0x000fe20000004100 */
[----:B------:R-:W-:Y:S01]  /*f030*/  FMUL.FTZ R7, R13, R4 ;  /* 0x000000040d077220 */ /* 0x000fe20000410000 */
[----:B------:R-:W-:Y:S01]  /*f040*/  F2FP.PACK_AB R9, R9, R10 ;  /* 0x0000000a0909723e */ /* 0x000fe200000000ff */
[----:B------:R-:W-:-:S02]  /*f050*/  FMUL.FTZ R4, R12, R5 ;  /* 0x000000050c047220 */ /* 0x000fc40000410000 */
[----:B------:R-:W-:Y:S02]  /*f060*/  FMUL.FTZ R5, R8, R5 ;  /* 0x0000000508057220 */ /* 0x000fe40000410000 */
[-C--:B------:R-:W-:Y:S01]  /*f070*/  FFMA.FTZ R7, R11, R6.reuse, -R7 ;  /* 0x000000060b077223 */ /* 0x080fe20000010807 */
[----:B------:R-:W-:Y:S01]  /*f080*/  F2FP.PACK_AB R11, R0, R3 ;  /* 0x00000003000b723e */ /* 0x000fe200000000ff */
[----:B------:R-:W-:Y:S02]  /*f090*/  FFMA.FTZ R20, R13, R6, R20 ;  /* 0x000000060d147223 */ /* 0x000fe40000010014 */
[-C--:B------:R-:W-:Y:S02]  /*f0a0*/  FFMA.FTZ R4, R8, R19.reuse, -R4 ;  /* 0x0000001308047223 */ /* 0x080fe40000010804 */
[----:B------:R-:W-:Y:S01]  /*f0b0*/  FFMA.FTZ R5, R12, R19, R5 ;  /* 0x000000130c057223 */ /* 0x000fe20000010005 */
[----:B------:R-:W-:-:S04]  /*f0c0*/  F2FP.PACK_AB R8, R20, R7 ;  /* 0x000000071408723e */ /* 0x000fc800000000ff */
[----:B------:R-:W-:Y:S02]  /*f0d0*/  F2FP.PACK_AB R10, R5, R4 ;  /* 0x00000004050a723e */ /* 0x000fe400000000ff */
.L_x_2668:
[----:B-1----:R-:W-:Y:S05]  /*f0e0*/  BSYNC B0 ;  /* 0x0000000000007941 */ /* 0x002fea0003800000 */
.L_x_2667:
[----:B------:R-:W5:Y:S01]  /*f0f0*/  LDG.E.128 R12, [R14.64+0x80] ;  /* 0x000080060e0c7981 */ /* 0x000f62000c1e1d00 */
[----:B------:R-:W-:Y:S01]  /*f100*/  IADD3 R16, R16, 0x40, RZ ;  /* 0x0000004010107810 */ /* 0x000fe20007ffe0ff */
[----:B------:R-:W-:Y:S02]  /*f110*/  BSSY B0, `(.L_x_2669) ;  /* 0x000002d000007945 */ /* 0x000fe40003800000 */
[----:B-----5:R1:W-:Y:S01]  /*f120*/  STS.128 [R230+0x1800], R8 ;  /* 0x00180008e6007388 */ /* 0x0203e20000000c00 */
[----:B------:R-:W-:-:S13]  /*f130*/  ISETP.GE.AND P0, PT, R16, c[0x0][0x230], PT ;  /* 0x00008c0010007a0c */ /* 0x000fda0003f06270 */
[----:B------:R-:W-:Y:S05]  /*f140*/  @P0 BRA `(.L_x_2670) ;  /* 0x0000029000000947 */ /* 0x000fea0003800000 */
[----:B------:R-:W2:Y:S04]  /*f150*/  LDG.E.64 R4, [R26.64+0x40] ;  /* 0x000040061a047981 */ /* 0x000ea8000c1e1b00 */
[----:B------:R-:W3:Y:S01]  /*f160*/  LDG.E.64 R6, [R24.64+0x40] ;  /* 0x0000400618067981 */ /* 0x000ee2000c1e1b00 */
[----:B------:R-:W-:Y:S02]  /*f170*/  MOV R0, R13 ;  /* 0x0000000d00007202 */ /* 0x000fe40000000f00 */
[----:B------:R-:W-:Y:S02]  /*f180*/  MOV R13, R15 ;  /* 0x0000000f000d7202 */ /* 0x000fe40000000f00 */
[----:B------:R-:W-:Y:S01]  /*f190*/  MOV R16, R14 ;  /* 0x0000000e00107202 */ /* 0x000fe20000000f00 */
[----:B------:R-:W-:-:S02]  /*f1a0*/  HADD2.F32 R20, -RZ, R0.H0_H0 ;  /* 0x20000000ff147230 */ /* 0x000fc40000004100 */
[----:B------:R-:W-:Y:S02]  /*f1b0*/  HADD2.F32 R15, -RZ, R0.H1_H1 ;  /* 0x30000000ff0f7230 */ /* 0x000fe40000004100 */
[--C-:B------:R-:W-:Y:S02]  /*f1c0*/  HADD2.F32 R14, -RZ, R13.reuse.H0_H0 ;  /* 0x2000000dff0e7230 */ /* 0x100fe40000004100 */
[----:B------:R-:W-:Y:S02]  /*f1d0*/  HADD2.F32 R13, -RZ, R13.H1_H1 ;  /* 0x3000000dff0d7230 */ /* 0x000fe40000004100 */
[----:B-12---:R-:W-:Y:S02]  /*f1e0*/  HADD2.F32 R8, -RZ, R4.H1_H1 ;  /* 0x30000004ff087230 */ /* 0x006fe40000004100 */
        /* <DEDUP_REMOVED lines=13> */
[-C--:B------:R-:W-:Y:S01]  /*f2c0*/  FFMA.FTZ R3, R14, R10.reuse, -R3 ;  /* 0x0000000a0e037223 */ /* 0x080fe20000010803 */
[----:B------:R-:W-:Y:S01]  /*f2d0*/  HADD2.F32 R15, -RZ, R7.H0_H0 ;  /* 0x20000007ff0f7230 */ /* 0x000fe20000004100 */
[----:B------:R-:W-:Y:S01]  /*f2e0*/  FFMA.FTZ R0, R13, R10, R0 ;  /* 0x0000000a0d007223 */ /* 0x000fe20000010000 */
[----:B------:R-:W-:Y:S01]  /*f2f0*/  HADD2.F32 R13, -RZ, R12.H1_H1 ;  /* 0x3000000cff0d7230 */ /* 0x000fe20000004100 */
[-C--:B------:R-:W-:Y:S01]  /*f300*/  FMUL.FTZ R12, R11, R4.reuse ;  /* 0x000000040b0c7220 */ /* 0x080fe20000410000 */
[--C-:B------:R-:W-:Y:S02]  /*f310*/  HADD2.F32 R10, -RZ, R16.reuse.H0_H0 ;  /* 0x20000010ff0a7230 */ /* 0x100fe40000004100 */
[----:B------:R-:W-:Y:S01]  /*f320*/  HADD2.F32 R16, -RZ, R16.H1_H1 ;  /* 0x30000010ff107230 */ /* 0x000fe20000004100 */
[----:B------:R-:W-:-:S02]  /*f330*/  FMUL.FTZ R7, R13, R4 ;  /* 0x000000040d077220 */ /* 0x000fc40000410000 */
[-C--:B------:R-:W-:Y:S01]  /*f340*/  FFMA.FTZ R12, R13, R6.reuse, R12 ;  /* 0x000000060d0c7223 */ /* 0x080fe2000001000c */
[----:B------:R-:W-:Y:S01]  /*f350*/  F2FP.PACK_AB R13, R8, R9 ;  /* 0x00000009080d723e */ /* 0x000fe200000000ff */
[-C--:B------:R-:W-:Y:S02]  /*f360*/  FMUL.FTZ R4, R16, R5.reuse ;  /* 0x0000000510047220 */ /* 0x080fe40000410000 */
[C---:B------:R-:W-:Y:S02]  /*f370*/  FMUL.FTZ R5, R10.reuse, R5 ;  /* 0x000000050a057220 */ /* 0x040fe40000410000 */
[----:B------:R-:W-:Y:S02]  /*f380*/  FFMA.FTZ R7, R11, R6, -R7 ;  /* 0x000000060b077223 */ /* 0x000fe40000010807 */
[-C--:B------:R-:W-:Y:S02]  /*f390*/  FFMA.FTZ R4, R10, R15.reuse, -R4 ;  /* 0x0000000f0a047223 */ /* 0x080fe40000010804 */
[----:B------:R-:W-:Y:S01]  /*f3a0*/  FFMA.FTZ R5, R16, R15, R5 ;  /* 0x0000000f10057223 */ /* 0x000fe20000010005 */
[----:B------:R-:W-:-:S02]  /*f3b0*/  F2FP.PACK_AB R15, R0, R3 ;  /* 0x00000003000f723e */ /* 0x000fc400000000ff */
[----:B------:R-:W-:Y:S02]  /*f3c0*/  F2FP.PACK_AB R12, R12, R7 ;  /* 0x000000070c0c723e */ /* 0x000fe400000000ff */
[----:B------:R-:W-:Y:S02]  /*f3d0*/  F2FP.PACK_AB R14, R5, R4 ;  /* 0x00000004050e723e */ /* 0x000fe400000000ff */
.L_x_2670:
[----:B------:R-:W-:Y:S05]  /*f3e0*/  BSYNC B0 ;  /* 0x0000000000007941 */ /* 0x000fea0003800000 */
.L_x_2669:
[----:B------:R2:W-:Y:S01]  /*f3f0*/  STS.128 [R230+0x3800], R12 ;  /* 0x0038000ce6007388 */ /* 0x0005e20000000c00 */
[----:B------:R-:W-:Y:S05]  /*f400*/  BRA `(.L_x_2666) ;  /* 0x0000302000007947 */ /* 0x000fea0003800000 */
.L_x_2647:
[----:B------:R-:W-:Y:S01]  /*f410*/  BSSY B1, `(.L_x_2671) ;  /* 0x00000af000017945 */ /* 0x000fe20003800000 */
[----:B------:R-:W-:Y:S05]  /*f420*/  @!P0 BRA `(.L_x_2672) ;  /* 0x00000ad000008947 */ /* 0x000fea0003800000 */
[----:B------:R1:W5:Y:S01]  /*f430*/  LDG.E.128 R20, [R30.64] ;  /* 0x000000061e147981 */ /* 0x000362000c1e1d00 */
[----:B------:R-:W-:Y:S01]  /*f440*/  ISETP.GE.AND P0, PT, R16, c[0x0][0x230], PT ;  /* 0x00008c0010007a0c */ /* 0x000fe20003f06270 */
[----:B------:R-:W-:-:S12]  /*f450*/  BSSY B0, `(.L_x_2673) ;  /* 0x0000052000007945 */ /* 0x000fd80003800000 */
[----:B------:R-:W-:Y:S05]  /*f460*/  @P0 BRA `(.L_x_2674) ;  /* 0x0000050000000947 */ /* 0x000fea0003800000 */
[-C--:B------:R-:W-:Y:S02]  /*f470*/  ISETP.GE.AND P0, PT, R16, R171.reuse, PT ;  /* 0x000000ab1000720c */ /* 0x080fe40003f06270 */
[----:B------:R-:W-:Y:S02]  /*f480*/  MOV R7, R171 ;  /* 0x000000ab00077202 */ /* 0x000fe40000000f00 */
[----:B------:R-:W-:Y:S02]  /*f490*/  MOV R9, RZ ;  /* 0x000000ff00097202 */ /* 0x000fe40000000f00 */
[----:B------:R-:W-:-:S07]  /*f4a0*/  MOV R11, RZ ;  /* 0x000000ff000b7202 */ /* 0x000fce0000000f00 */
[----:B------:R-:W-:-:S04]  /*f4b0*/  @P0 SHF.R.S32.HI R171, RZ, 0x1, R170 ;  /* 0x00000001ffab0819 */ /* 0x000fc800000114aa */
[C---:B------:R-:W-:Y:S02]  /*f4c0*/  @P0 IADD3 R9, -R171.reuse, RZ, RZ ;  /* 0x000000ffab090210 */ /* 0x040fe40007ffe1ff */
[----:B------:R-:W-:Y:S02]  /*f4d0*/  @P0 IADD3 R7, -R171, RZ, RZ ;  /* 0x000000ffab070210 */ /* 0x000fe40007ffe1ff */
[----:B------:R-:W-:Y:S02]  /*f4e0*/  IADD3 R5, P1, R9, R0, RZ ;  /* 0x0000000009057210 */ /* 0x000fe40007f3e0ff */
[----:B------:R-:W-:Y:S01]  /*f4f0*/  @P0 IADD3 R11, -R171, RZ, RZ ;  /* 0x000000ffab0b0210 */ /* 0x000fe20007ffe1ff */
[----:B------:R-:W-:Y:S01]  /*f500*/  IMAD.WIDE R24, R7, 0x2, R30 ;  /* 0x0000000207187825 */ /* 0x000fe200078e021e */
[----:B------:R-:W-:Y:S02]  /*f510*/  LEA.HI.X.SX32 R2, R9, R12, 0x1, P1 ;  /* 0x0000000c09027211 */ /* 0x000fe400008f0eff */
[----:B------:R-:W-:-:S03]  /*f520*/  LEA R4, P1, R5, c[0x0][0x2b0], 0x1 ;  /* 0x0000ac0005047a11 */ /* 0x000fc600078208ff */
[----:B------:R-:W2:Y:S01]  /*f530*/  LDG.E.128 R24, [R24.64] ;  /* 0x0000000618187981 */ /* 0x000ea2000c1e1d00 */
[----:B------:R-:W-:Y:S02]  /*f540*/  LEA.HI.X R5, R5, c[0x0][0x2b4], R2, 0x1, P1 ;  /* 0x0000ad0005057a11 */ /* 0x000fe400008f0c02 */
[----:B------:R-:W-:-:S04]  /*f550*/  IADD3 R9, P1, R11, R0, RZ ;  /* 0x000000000b097210 */ /* 0x000fc80007f3e0ff */
[----:B------:R-:W3:Y:S01]  /*f560*/  LDG.E.128 R4, [R4.64] ;  /* 0x0000000604047981 */ /* 0x000ee2000c1e1d00 */
[----:B------:R-:W-:Y:S02]  /*f570*/  LEA.HI.X.SX32 R2, R11, R12, 0x1, P1 ;  /* 0x0000000c0b027211 */ /* 0x000fe400008f0eff */
[----:B------:R-:W-:-:S04]  /*f580*/  LEA R8, P1, R9, c[0x0][0x2a8], 0x1 ;  /* 0x0000aa0009087a11 */ /* 0x000fc800078208ff */
[----:B------:R-:W-:-:S06]  /*f590*/  LEA.HI.X R9, R9, c[0x0][0x2ac], R2, 0x1, P1 ;  /* 0x0000ab0009097a11 */ /* 0x000fcc00008f0c02 */
[----:B----4-:R-:W4:Y:S01]  /*f5a0*/  LDG.E.128 R8, [R8.64] ;  /* 0x0000000608087981 */ /* 0x010f22000c1e1d00 */
        /* <DEDUP_REMOVED lines=17> */
[--C-:B------:R-:W-:Y:S01]  /*f6c0*/  HADD2.F32 R2, -RZ, R27.reuse.H1_H1 ;  /* 0x3000001bff027230 */ /* 0x100fe20000004100 */
[----:B------:R-:W-:Y:S02]  /*f6d0*/  @!P0 FADD.FTZ R5, -R5, -RZ ;  /* 0x800000ff05058221 */ /* 0x000fe40000010100 */
[----:B------:R-:W-:Y:S01]  /*f6e0*/  @!P0 FADD.FTZ R7, -R7, -RZ ;  /* 0x800000ff07078221 */ /* 0x000fe20000010100 */
[----:B------:R-:W-:Y:S01]  /*f6f0*/  HADD2.F32 R26, -RZ, R26.H1_H1 ;  /* 0x3000001aff1a7230 */ /* 0x000fe20000004100 */
[----:B------:R-:W-:Y:S01]  /*f700*/  FMUL.FTZ R24, R24, R13 ;  /* 0x0000000d18187220 */ /* 0x000fe20000410000 */
[----:B------:R-:W-:Y:S01]  /*f710*/  HADD2.F32 R13, -RZ, R27.H0_H0 ;  /* 0x2000001bff0d7230 */ /* 0x000fe20000004100 */
[----:B------:R-:W-:Y:S01]  /*f720*/  @!P0 FADD.FTZ R33, -R33, -RZ ;  /* 0x800000ff21218221 */ /* 0x000fe20000010100 */
[----:B------:R-:W-:Y:S01]  /*f730*/  HADD2.F32 R25, -RZ, R25.H1_H1 ;  /* 0x30000019ff197230 */ /* 0x000fe20000004100 */
[----:B------:R-:W-:Y:S01]  /*f740*/  FMUL.FTZ R5, R4, R5 ;  /* 0x0000000504057220 */ /* 0x000fe20000410000 */
[----:B----4-:R-:W-:Y:S01]  /*f750*/  HADD2.F32 R4, -RZ, R8.H0_H0 ;  /* 0x20000008ff047230 */ /* 0x010fe20000004100 */
[----:B------:R-:W-:Y:S01]  /*f760*/  FMUL.FTZ R7, R2, R7 ;  /* 0x0000000702077220 */ /* 0x000fe20000410000 */
[----:B-----5:R-:W-:Y:S01]  /*f770*/  HADD2.F32 R2, -RZ, R20.H0_H0 ;  /* 0x20000014ff027230 */ /* 0x020fe20000004100 */
[----:B------:R-:W-:-:S02]  /*f780*/  @!P0 FADD.FTZ R6, -R6, -RZ ;  /* 0x800000ff06068221 */ /* 0x000fc40000010100 */
[----:B------:R-:W-:Y:S02]  /*f790*/  @!P0 FADD.FTZ R32, -R32, -RZ ;  /* 0x800000ff20208221 */ /* 0x000fe40000010100 */
[----:B------:R-:W-:Y:S01]  /*f7a0*/  FMUL.FTZ R33, R26, R33 ;  /* 0x000000211a217220 */ /* 0x000fe20000410000 */
[----:B------:R-:W-:Y:S01]  /*f7b0*/  HADD2.F32 R26, -RZ, R8.H1_H1 ;  /* 0x30000008ff1a7230 */ /* 0x000fe20000004100 */
[----:B------:R-:W-:Y:S01]  /*f7c0*/  FMUL.FTZ R6, R13, R6 ;  /* 0x000000060d067220 */ /* 0x000fe20000410000 */
[--C-:B------:R-:W-:Y:S01]  /*f7d0*/  HADD2.F32 R8, -RZ, R9.reuse.H0_H0 ;  /* 0x20000009ff087230 */ /* 0x100fe20000004100 */
[----:B------:R-:W-:Y:S01]  /*f7e0*/  FMUL.FTZ R25, R25, R32 ;  /* 0x0000002019197220 */ /* 0x000fe20000410000 */
[----:B------:R-:W-:Y:S01]  /*f7f0*/  HADD2.F32 R34, -RZ, R9.H1_H1 ;  /* 0x30000009ff227230 */ /* 0x000fe20000004100 */
[----:B------:R-:W-:Y:S01]  /*f800*/  FFMA.FTZ R2, R2, R4, R35 ;  /* 0x0000000402027223 */ /* 0x000fe20000010023 */
[----:B------:R-:W-:Y:S02]  /*f810*/  HADD2.F32 R13, -RZ, R20.H1_H1 ;  /* 0x30000014ff0d7230 */ /* 0x000fe40000004100 */
[----:B------:R-:W-:-:S02]  /*f820*/  HADD2.F32 R9, -RZ, R11.H0_H0 ;  /* 0x2000000bff097230 */ /* 0x000fc40000004100 */
[----:B------:R-:W-:Y:S02]  /*f830*/  HADD2.F32 R36, -RZ, R11.H1_H1 ;  /* 0x3000000bff247230 */ /* 0x000fe40000004100 */
[----:B------:R-:W-:Y:S02]  /*f840*/  HADD2.F32 R20, -RZ, R21.H0_H0 ;  /* 0x20000015ff147230 */ /* 0x000fe40000004100 */
[----:B------:R-:W-:Y:S02]  /*f850*/  HADD2.F32 R32, -RZ, R10.H0_H0 ;  /* 0x2000000aff207230 */ /* 0x000fe40000004100 */
[----:B------:R-:W-:Y:S02]  /*f860*/  HADD2.F32 R4, -RZ, R22.H0_H0 ;  /* 0x20000016ff047230 */ /* 0x000fe40000004100 */
[----:B------:R-:W-:Y:S02]  /*f870*/  HADD2.F32 R11, -RZ, R23.H0_H0 ;  /* 0x20000017ff0b7230 */ /* 0x000fe40000004100 */
        /* <DEDUP_REMOVED lines=15> */
.L_x_2674:
[----:B------:R-:W-:Y:S05]  /*f970*/  BSYNC B0 ;  /* 0x0000000000007941 */ /* 0x000fea0003800000 */
.L_x_2673:
[----:B------:R2:W5:Y:S01]  /*f980*/  LDG.E.128 R24, [R30.64+0x80] ;  /* 0x000080061e187981 */ /* 0x000562000c1e1d00 */
[----:B------:R-:W-:Y:S01]  /*f990*/  IADD3 R2, R16, 0x40, RZ ;  /* 0x0000004010027810 */ /* 0x000fe20007ffe0ff */
[----:B------:R-:W-:Y:S02]  /*f9a0*/  BSSY B0, `(.L_x_2675) ;  /* 0x0000054000007945 */ /* 0x000fe40003800000 */
[----:B-----5:R2:W-:Y:S01]  /*f9b0*/  STS.128 [R230], R20 ;  /* 0x00000014e6007388 */ /* 0x0205e20000000c00 */
[----:B------:R-:W-:-:S13]  /*f9c0*/  ISETP.GE.AND P0, PT, R2, c[0x0][0x230], PT ;  /* 0x00008c0002007a0c */ /* 0x000fda0003f06270 */
        /* <DEDUP_REMOVED lines=10> */
[----:B--2---:R-:W-:Y:S01]  /*fa70*/  IMAD.WIDE R20, R7, 0x2, R30 ;  /* 0x0000000207147825 */ /* 0x004fe200078e021e */
[----:B------:R-:W-:Y:S02]  /*fa80*/  LEA.HI.X.SX32 R2, R11, R12, 0x1, P1 ;  /* 0x0000000c0b027211 */ /* 0x000fe400008f0eff */
[----:B------:R-:W-:-:S03]  /*fa90*/  LEA R4, P1, R5, c[0x0][0x2b0], 0x1 ;  /* 0x0000ac0005047a11 */ /* 0x000fc600078208ff */
[----:B------:R-:W2:Y:S01]  /*faa0*/  LDG.E.128 R20, [R20.64+0x80] ;  /* 0x0000800614147981 */ /* 0x000ea2000c1e1d00 */
[----:B------:R-:W-:Y:S02]  /*fab0*/  LEA.HI.X R5, R5, c[0x0][0x2b4], R2, 0x1, P1 ;  /* 0x0000ad0005057a11 */ /* 0x000fe400008f0c02 */
[----:B------:R-:W-:-:S04]  /*fac0*/  IADD3 R2, P1, R9, R0, RZ ;  /* 0x0000000009027210 */ /* 0x000fc80007f3e0ff */
[----:B------:R-:W3:Y:S01]  /*fad0*/  LDG.E.128 R4, [R4.64+0x80] ;  /* 0x0000800604047981 */ /* 0x000ee2000c1e1d00 */
[----:B------:R-:W-:Y:S02]  /*fae0*/  LEA.HI.X.SX32 R9, R9, R12, 0x1, P1 ;  /* 0x0000000c09097211 */ /* 0x000fe400008f0eff */
[----:B------:R-:W-:-:S04]  /*faf0*/  LEA R8, P1, R2, c[0x0][0x2a8], 0x1 ;  /* 0x0000aa0002087a11 */ /* 0x000fc800078208ff */
[----:B------:R-:W-:-:S06]  /*fb00*/  LEA.HI.X R9, R2, c[0x0][0x2ac], R9, 0x1, P1 ;  /* 0x0000ab0002097a11 */ /* 0x000fcc00008f0c09 */
[----:B------:R-:W5:Y:S01]  /*fb10*/  LDG.E.128 R8, [R8.64+0x80] ;  /* 0x0000800608087981 */ /* 0x000f62000c1e1d00 */
[----:B--2---:R-:W-:Y:S02]  /*fb20*/  HADD2.F32 R33, -RZ, R20.H0_H0 ;  /* 0x20000014ff217230 */ /* 0x004fe40000004100 */
[----:B------:R-:W-:Y:S02]  /*fb30*/  HADD2.F32 R35, -RZ, R21.H0_H0 ;  /* 0x20000015ff237230 */ /* 0x000fe40000004100 */
[--C-:B---3--:R-:W-:Y:S02]  /*fb40*/  HADD2.F32 R2, -RZ, R4.reuse.H0_H0 ;  /* 0x20000004ff027230 */ /* 0x108fe40000004100 */
[----:B------:R-:W-:Y:S02]  /*fb50*/  HADD2.F32 R13, -RZ, R4.H1_H1 ;  /* 0x30000004ff0d7230 */ /* 0x000fe40000004100 */
[--C-:B------:R-:W-:Y:S02]  /*fb60*/  HADD2.F32 R4, -RZ, R5.reuse.H0_H0 ;  /* 0x20000005ff047230 */ /* 0x100fe40000004100 */
[----:B-1----:R-:W-:Y:S01]  /*fb70*/  HADD2.F32 R30, -RZ, R5.H1_H1 ;  /* 0x30000005ff1e7230 */ /* 0x002fe20000004100 */
        /* <DEDUP_REMOVED lines=20> */
[----:B-----5:R-:W-:Y:S01]  /*fcc0*/  HADD2.F32 R4, -RZ, R8.H0_H0 ;  /* 0x20000008ff047230 */ /* 0x020fe20000004100 */
[----:B------:R-:W-:Y:S01]  /*fcd0*/  FMUL.FTZ R7, R2, R7 ;  /* 0x0000000702077220 */ /* 0x000fe20000410000 */
[----:B------:R-:W-:Y:S01]  /*fce0*/  HADD2.F32 R2, -RZ, R24.H0_H0 ;  /* 0x20000018ff027230 */ /* 0x000fe20000004100 */
[----:B------:R-:W-:-:S02]  /*fcf0*/  @!P0 FADD.FTZ R6, -R6, -RZ ;  /* 0x800000ff06068221 */ /* 0x000fc40000010100 */
[----:B------:R-:W-:Y:S01]  /*fd00*/  @!P0 FADD.FTZ R31, -R31, -RZ ;  /* 0x800000ff1f1f8221 */ /* 0x000fe20000010100 */
        /* <DEDUP_REMOVED lines=29> */
.L_x_2676:
[----:B------:R-:W-:Y:S05]  /*fee0*/  BSYNC B0 ;  /* 0x0000000000007941 */ /* 0x000fea0003800000 */
.L_x_2675:
[----:B------:R3:W-:Y:S02]  /*fef0*/  STS.128 [R230+0x2000], R24 ;  /* 0x00200018e6007388 */ /* 0x0007e40000000c00 */
.L_x_2672:
[----:B------:R-:W-:Y:S05]  /*ff00*/  BSYNC B1 ;  /* 0x0000000000017941 */ /* 0x000fea0003800000 */
.L_x_2671:
[----:B------:R-:W-:Y:S01]  /*ff10*/  IADD3 R2, R226, 0x10, RZ ;  /* 0x00000010e2027810 */ /* 0x000fe20007ffe0ff */
[----:B------:R-:W-:Y:S03]  /*ff20*/  BSSY B1, `(.L_x_2677) ;  /* 0x00000b6000017945 */ /* 0x000fe60003800000 */
[----:B------:R-:W-:-:S04]  /*ff30*/  ISETP.GE.AND P0, PT, R2, R3, PT ;  /* 0x000000030200720c */ /* 0x000fc80003f06270 */
[----:B------:R-:W-:-:S13]  /*ff40*/  ISETP.LT.OR P0, PT, R59, -0x87, P0 ;  /* 0xffffff793b00780c */ /* 0x000fda0000701670 */
[----:B------:R-:W-:Y:S05]  /*ff50*/  @P0 BRA `(.L_x_2678) ;  /* 0x00000b2000000947 */ /* 0x000fea0003800000 */
[----:B---3--:R3:W5:Y:S01]  /*ff60*/  LDG.E.128 R24, [R18.64] ;  /* 0x0000000612187981 */ /* 0x008762000c1e1d00 */
[----:B------:R-:W-:Y:S01]  /*ff70*/  ISETP.GE.AND P0, PT, R16, c[0x0][0x230], PT ;  /* 0x00008c0010007a0c */ /* 0x000fe20003f06270 */
[----:B------:R-:W-:-:S12]  /*ff80*/  BSSY B0, `(.L_x_2679) ;  /* 0x0000054000007945 */ /* 0x000fd80003800000 */
[----:B------:R-:W-:Y:S05]  /*ff90*/  @P0 BRA `(.L_x_2680) ;  /* 0x0000052000000947 */ /* 0x000fea0003800000 */
[-C--:B------:R-:W-:Y:S02]  /*ffa0*/  ISETP.GE.AND P0, PT, R16, R171.reuse, PT ;  /* 0x000000ab1000720c */ /* 0x080fe40003f06270 */
[----:B------:R-:W-:Y:S02]  /*ffb0*/  MOV R7, R171 ;  /* 0x000000ab00077202 */ /* 0x000fe40000000f00 */
[----:B------:R-:W-:Y:S02]  /*ffc0*/  MOV R4, RZ ;  /* 0x000000ff00047202 */ /* 0x000fe40000000f00 */
[C---:B------:R-:W-:Y:S02]  /*ffd0*/  IADD3 R9, P1, R169.reuse, R0, RZ ;  /* 0x00000000a9097210 */ /* 0x040fe40007f3e0ff */
[----:B------:R-:W-:Y:S02]  /*ffe0*/  MOV R10, RZ ;  /* 0x000000ff000a7202 */ /* 0x000fe40000000f00 */
[----:B------:R-:W-:-:S03]  /*fff0*/  LEA.HI.X.SX32 R8, R169, R12, 0x1, P1 ;  /* 0x0000000ca9087211 */ /* 0x000fc600008f0eff */
[----:B------:R-:W-:-:S04]  /*10000*/  @P0 SHF.R.S32.HI R171, RZ, 0x1, R170 ;  /* 0x00000001ffab0819 */ /* 0x000fc800000114aa */
[C---:B------:R-:W-:Y:S02]  /*10010*/  @P0 IADD3 R4, -R171.reuse, RZ, RZ ;  /* 0x000000ffab040210 */ /* 0x040fe40007ffe1ff */
[C---:B------:R-:W-:Y:S02]  /*10020*/  @P0 IADD3 R7, -R171.reuse, RZ, RZ ;  /* 0x000000ffab070210 */ /* 0x040fe40007ffe1ff */
[C---:B------:R-:W-:Y:S02]  /*10030*/  IADD3 R5, P1, R4.reuse, R9, RZ ;  /* 0x0000000904057210 */ /* 0x040fe40007f3e0ff */
[----:B------:R-:W-:Y:S01]  /*10040*/  @P0 IADD3 R10, -R171, RZ, RZ ;  /* 0x000000ffab0a0210 */ /* 0x000fe20007ffe1ff */
[----:B--2---:R-:W-:Y:S01]  /*10050*/  IMAD.WIDE R20, R7, 0x2, R18 ;  /* 0x0000000207147825 */ /* 0x004fe200078e0212 */
[----:B------:R-:W-:Y:S02]  /*10060*/  LEA.HI.X.SX32 R4, R4, R8, 0x1, P1 ;  /* 0x0000000804047211 */ /* 0x000fe400008f0eff */
[----:B------:R-:W-:-:S03]  /*10070*/  LEA R6, P1, R5, c[0x0][0x2b0], 0x1 ;  /* 0x0000ac0005067a11 */ /* 0x000fc600078208ff */
[----:B------:R-:W2:Y:S01]  /*10080*/  LDG.E.128 R20, [R20.64] ;  /* 0x0000000614147981 */ /* 0x000ea2000c1e1d00 */
[----:B------:R-:W-:Y:S02]  /*10090*/  LEA.HI.X R7, R5, c[0x0][0x2b4], R4, 0x1, P1 ;  /* 0x0000ad0005077a11 */ /* 0x000fe400008f0c04 */
[----:B------:R-:W-:-:S04]  /*100a0*/  IADD3 R9, P1, R10, R9, RZ ;  /* 0x000000090a097210 */ /* 0x000fc80007f3e0ff */
[----:B---3--:R-:W3:Y:S01]  /*100b0*/  LDG.E.128 R4, [R6.64] ;  /* 0x0000000606047981 */ /* 0x008ee2000c1e1d00 */
[----:B------:R-:W-:Y:S02]  /*100c0*/  LEA.HI.X.SX32 R8, R10, R8, 0x1, P1 ;  /* 0x000000080a087211 */ /* 0x000fe400008f0eff */
[----:B------:R-:W-:-:S04]  /*100d0*/  LEA R10, P1, R9, c[0x0][0x2a8], 0x1 ;  /* 0x0000aa00090a7a11 */ /* 0x000fc800078208ff */
[----:B------:R-:W-:-:S06]  /*100e0*/  LEA.HI.X R11, R9, c[0x0][0x2ac], R8, 0x1, P1 ;  /* 0x0000ab00090b7a11 */ /* 0x000fcc00008f0c08 */
[----:B----4-:R-:W4:Y:S01]  /*100f0*/  LDG.E.128 R8, [R10.64] ;  /* 0x000000060a087981 */ /* 0x010f22000c1e1d00 */
[----:B--2---:R-:W-:Y:S02]  /*10100*/  HADD2.F32 R34, -RZ, R20.H0_H0 ;  /* 0x20000014ff227230 */ /* 0x004fe40000004100 */
[----:B------:R-:W-:Y:S02]  /*10110*/  HADD2.F32 R33, -RZ, R21.H0_H0 ;  /* 0x20000015ff217230 */ /* 0x000fe40000004100 */
[--C-:B---3--:R-:W-:Y:S02]  /*10120*/  HADD2.F32 R13, -RZ, R4.reuse.H0_H0 ;  /* 0x20000004ff0d7230 */ /* 0x108fe40000004100 */
[----:B-1----:R-:W-:Y:S02]  /*10130*/  HADD2.F32 R30, -RZ, R4.H1_H1 ;  /* 0x30000004ff1e7230 */ /* 0x002fe40000004100 */
        /* <DEDUP_REMOVED lines=8> */
[----:B------:R-:W-:Y:S01]  /*101c0*/  @!P0 FADD.FTZ R30, -R30, -RZ ;  /* 0x800000ff1e1e8221 */ /* 0x000fe20000010100 */
        /* <DEDUP_REMOVED lines=8> */
[----:B------:R-:W-:Y:S01]  /*10250*/  FMUL.FTZ R35, R35, R30 ;  /* 0x0000001e23237220 */ /* 0x000fe20000410000 */
[--C-:B------:R-:W-:Y:S01]  /*10260*/  HADD2.F32 R30, -RZ, R22.reuse.H0_H0 ;  /* 0x20000016ff1e7230 */ /* 0x100fe20000004100 */
[----:B------:R-:W-:Y:S01]  /*10270*/  @!P0 FADD.FTZ R31, -R31, -RZ ;  /* 0x800000ff1f1f8221 */ /* 0x000fe20000010100 */
[----:B------:R-:W-:Y:S01]  /*10280*/  HADD2.F32 R21, -RZ, R22.H1_H1 ;  /* 0x30000016ff157230 */ /* 0x000fe20000004100 */
[----:B------:R-:W-:-:S02]  /*10290*/  @!P0 FADD.FTZ R5, -R5, -RZ ;  /* 0x800000ff05058221 */ /* 0x000fc40000010100 */
[----:B------:R-:W-:Y:S01]  /*102a0*/  FMUL.FTZ R6, R13, R6 ;  /* 0x000000060d067220 */ /* 0x000fe20000410000 */
[----:B-----5:R-:W-:Y:S01]  /*102b0*/  HADD2.F32 R13, -RZ, R24.H0_H0 ;  /* 0x20000018ff0d7230 */ /* 0x020fe20000004100 */
[----:B------:R-:W-:Y:S01]  /*102c0*/  FMUL.FTZ R7, R4, R7 ;  /* 0x0000000704077220 */ /* 0x000fe20000410000 */
[----:B----4-:R-:W-:Y:S01]  /*102d0*/  HADD2.F32 R4, -RZ, R8.H0_H0 ;  /* 0x20000008ff047230 */ /* 0x010fe20000004100 */
[----:B------:R-:W-:Y:S02]  /*102e0*/  @!P0 FADD.FTZ R32, -R32, -RZ ;  /* 0x800000ff20208221 */ /* 0x000fe40000010100 */
[----:B------:R-:W-:Y:S01]  /*102f0*/  FMUL.FTZ R20, R20, R31 ;  /* 0x0000001f14147220 */ /* 0x000fe20000410000 */
[--C-:B------:R-:W-:Y:S01]  /*10300*/  HADD2.F32 R31, -RZ, R10.reuse.H1_H1 ;  /* 0x3000000aff1f7230 */ /* 0x100fe20000004100 */
[----:B------:R-:W-:Y:S01]  /*10310*/  FMUL.FTZ R5, R30, R5 ;  /* 0x000000051e057220 */ /* 0x000fe20000410000 */
[----:B------:R-:W-:Y:S01]  /*10320*/  HADD2.F32 R30, -RZ, R10.H0_H0 ;  /* 0x2000000aff1e7230 */ /* 0x000fe20000004100 */
        /* <DEDUP_REMOVED lines=25> */
.L_x_2680:
[----:B------:R-:W-:Y:S05]  /*104c0*/  BSYNC B0 ;  /* 0x0000000000007941 */ /* 0x000fea0003800000 */
.L_x_2679:
[----:B--2---:R2:W5:Y:S01]  /*104d0*/  LDG.E.128 R20, [R18.64+0x80] ;  /* 0x0000800612147981 */ /* 0x004562000c1e1d00 */
[----:B------:R-:W-:Y:S01]  /*104e0*/  IADD3 R4, R16, 0x40, RZ ;  /* 0x0000004010047810 */ /* 0x000fe20007ffe0ff */
[----:B------:R-:W-:Y:S02]  /*104f0*/  BSSY B0, `(.L_x_2681) ;  /* 0x0000057000007945 */ /* 0x000fe40003800000 */
[----:B-----5:R2:W-:Y:S01]  /*10500*/  STS.128 [R230+0x800], R24 ;  /* 0x00080018e6007388 */ /* 0x0205e20000000c00 */
[----:B------:R-:W-:-:S13]  /*10510*/  ISETP.GE.AND P0, PT, R4, c[0x0][0x230], PT ;  /* 0x00008c0004007a0c */ /* 0x000fda0003f06270 */
[----:B------:R-:W-:Y:S05]  /*10520*/  @P0 BRA `(.L_x_2682) ;  /* 0x0000053000000947 */ /* 0x000fea0003800000 */
[-C--:B------:R-:W-:Y:S02]  /*10530*/  ISETP.GE.AND P0, PT, R4, R171.reuse, PT ;  /* 0x000000ab0400720c */ /* 0x080fe40003f06270 */
[----:B------:R-:W-:Y:S02]  /*10540*/  MOV R5, R171 ;  /* 0x000000ab00057202 */ /* 0x000fe40000000f00 */
[----:B------:R-:W-:Y:S02]  /*10550*/  IADD3 R9, R169, 0x40, RZ ;  /* 0x00000040a9097810 */ /* 0x000fe40007ffe0ff */
[----:B------:R-:W-:Y:S02]  /*10560*/  MOV R4, RZ ;  /* 0x000000ff00047202 */ /* 0x000fe40000000f00 */
[----:B------:R-:W-:Y:S02]  /*10570*/  IADD3 R11, P1, R9, R0, RZ ;  /* 0x00000000090b7210 */ /* 0x000fe40007f3e0ff */
[----:B------:R-:W-:-:S02]  /*10580*/  MOV R8, RZ ;  /* 0x000000ff00087202 */ /* 0x000fc40000000f00 */
[----:B------:R-:W-:Y:S02]  /*10590*/  LEA.HI.X.SX32 R9, R9, R12, 0x1, P1 ;  /* 0x0000000c09097211 */ /* 0x000fe400008f0eff */
        /* <DEDUP_REMOVED lines=8> */
[----:B------:R-:W2:Y:S01]  /*10620*/  LDG.E.128 R24, [R24.64+0x80] ;  /* 0x0000800618187981 */ /* 0x000ea2000c1e1d00 */
[----:B------:R-:W-:Y:S02]  /*10630*/  LEA.HI.X R7, R7, c[0x0][0x2b4], R4, 0x1, P1 ;  /* 0x0000ad0007077a11 */ /* 0x000fe400008f0c04 */
[----:B------:R-:W-:-:S04]  /*10640*/  IADD3 R11, P1, R8, R11, RZ ;  /* 0x0000000b080b7210 */ /* 0x000fc80007f3e0ff */
[----:B------:R-:W5:Y:S01]  /*10650*/  LDG.E.128 R4, [R6.64] ;  /* 0x0000000606047981 */ /* 0x000f62000c1e1d00 */
[----:B------:R-:W-:Y:S02]  /*10660*/  LEA.HI.X.SX32 R8, R8, R9, 0x1, P1 ;  /* 0x0000000908087211 */ /* 0x000fe400008f0eff */
[----:B------:R-:W-:-:S04]  /*10670*/  LEA R10, P1, R11, c[0x0][0x2a8], 0x1 ;  /* 0x0000aa000b0a7a11 */ /* 0x000fc800078208ff */
[----:B------:R-:W-:-:S06]  /*10680*/  LEA.HI.X R11, R11, c[0x0][0x2ac], R8, 0x1, P1 ;  /* 0x0000ab000b0b7a11 */ /* 0x000fcc00008f0c08 */
[----:B---3--:R-:W3:Y:S01]  /*10690*/  LDG.E.128 R8, [R10.64] ;  /* 0x000000060a087981 */ /* 0x008ee2000c1e1d00 */
[----:B--2---:R-:W-:Y:S02]  /*106a0*/  HADD2.F32 R32, -RZ, R24.H0_H0 ;  /* 0x20000018ff207230 */ /* 0x004fe40000004100 */
[----:B-1----:R-:W-:Y:S02]  /*106b0*/  HADD2.F32 R31, -RZ, R25.H0_H0 ;  /* 0x20000019ff1f7230 */ /* 0x002fe40000004100 */
[--C-:B-----5:R-:W-:Y:S02]  /*106c0*/  HADD2.F32 R13, -RZ, R4.reuse.H0_H0 ;  /* 0x20000004ff0d7230 */ /* 0x120fe40000004100 */
        /* <DEDUP_REMOVED lines=12> */
[----:B------:R-:W-:Y:S01]  /*10790*/  HADD2.F32 R24, -RZ, R25.H1_H1 ;  /* 0x30000019ff187230 */ /* 0x000fe20000004100 */
[----:B------:R-:W-:Y:S01]  /*107a0*/  @!P0 FADD.FTZ R19, -R19, -RZ ;  /* 0x800000ff13138221 */ /* 0x000fe20000010100 */
[--C-:B------:R-:W-:Y:S01]  /*107b0*/  HADD2.F32 R13, -RZ, R27.reuse.H0_H0 ;  /* 0x2000001bff0d7230 */ /* 0x100fe20000004100 */
        /* <DEDUP_REMOVED lines=9> */
[----:B------:R-:W-:Y:S01]  /*10850*/  HADD2.F32 R13, -RZ, R20.H0_H0 ;  /* 0x20000014ff0d7230 */ /* 0x000fe20000004100 */
[----:B------:R-:W-:Y:S01]  /*10860*/  FMUL.FTZ R7, R4, R7 ;  /* 0x0000000704077220 */ /* 0x000fe20000410000 */
[----:B---3--:R-:W-:Y:S01]  /*10870*/  HADD2.F32 R4, -RZ, R8.H0_H0 ;  /* 0x20000008ff047230 */ /* 0x008fe20000004100 */
[----:B------:R-:W-:-:S02]  /*10880*/  @!P0 FADD.FTZ R30, -R30, -RZ ;  /* 0x800000ff1e1e8221 */ /* 0x000fc40000010100 */
[----:B------:R-:W-:Y:S01]  /*10890*/  @!P0 FADD.FTZ R5, -R5, -RZ ;  /* 0x800000ff05058221 */ /* 0x000fe20000010100 */
        /* <DEDUP_REMOVED lines=28> */
.L_x_2682:
[----:B------:R-:W-:Y:S05]  /*10a60*/  BSYNC B0 ;  /* 0x0000000000007941 */ /* 0x000fea0003800000 */
.L_x_2681:
[----:B------:R1:W-:Y:S02]  /*10a70*/  STS.128 [R230+0x2800], R20 ;  /* 0x00280014e6007388 */ /* 0x0003e40000000c00 */
.L_x_2678:
[----:B------:R-:W-:Y:S05]  /*10a80*/  BSYNC B1 ;  /* 0x0000000000017941 */ /* 0x000fea0003800000 */
.L_x_2677:
[----:B--23--:R-:W-:Y:S01]  /*10a90*/  IADD3 R18, R226, 0x20, RZ ;  /* 0x00000020e2127810 */ /* 0x00cfe20007ffe0ff */
[----:B------:R-:W-:Y:S03]  /*10aa0*/  BSSY B1, `(.L_x_2683) ;  /* 0x00000b7000017945 */ /* 0x000fe60003800000 */
[----:B------:R-:W-:-:S04]  /*10ab0*/  ISETP.GE.AND P0, PT, R18, R3, PT ;  /* 0x000000031200720c */ /* 0x000fc80003f06270 */
[----:B------:R-:W-:-:S13]  /*10ac0*/  ISETP.LT.OR P0, PT, R59, -0x107, P0 ;  /* 0xfffffef93b00780c */ /* 0x000fda0000701670 */
[----:B------:R-:W-:Y:S05]  /*10ad0*/  @P0 BRA `(.L_x_2684) ;  /* 0x00000b3000000947 */ /* 0x000fea0003800000 */
[----:B-1----:R1:W5:Y:S01]  /*10ae0*/  LDG.E.128 R20, [R28.64] ;  /* 0x000000061c147981 */ /* 0x002362000c1e1d00 */
        /* <DEDUP_REMOVED lines=8> */
[C---:B------:R-:W-:Y:S02]  /*10b70*/  SHF.L.U32 R5, R171.reuse, 0x5, RZ ;  /* 0x00000005ab057819 */ /* 0x040fe400000006ff */
[----:B------:R-:W-:Y:S02]  /*10b80*/  @P0 IADD3 R4, -R171, RZ, RZ ;  /* 0x000000ffab040210 */ /* 0x000fe40007ffe1ff */
[----:B------:R-:W-:Y:S02]  /*10b90*/  IADD3 R9, P1, R5, R0, RZ ;  /* 0x0000000005097210 */ /* 0x000fe40007f3e0ff */
[----:B------:R-:W-:Y:S02]  /*10ba0*/  @P0 IADD3 R7, -R171, RZ, RZ ;  /* 0x000000ffab070210 */ /* 0x000fe40007ffe1ff */
[----:B------:R-:W-:Y:S02]  /*10bb0*/  LEA.HI.X.SX32 R8, R5, R12, 0x1, P1 ;  /* 0x0000000c05087211 */ /* 0x000fe400008f0eff */
[----:B------:R-:W-:Y:S01]  /*10bc0*/  IADD3 R5, P1, R4, R9, RZ ;  /* 0x0000000904057210 */ /* 0x000fe20007f3e0ff */
[----:B------:R-:W-:Y:S01]  /*10bd0*/  IMAD.WIDE R24, R7, 0x2, R28 ;  /* 0x0000000207187825 */ /* 0x000fe200078e021c */
[----:B------:R-:W-:-:S02]  /*10be0*/  @P0 IADD3 R10, -R171, RZ, RZ ;  /* 0x000000ffab0a0210 */ /* 0x000fc40007ffe1ff */
[----:B------:R-:W-:Y:S02]  /*10bf0*/  LEA.HI.X.SX32 R4, R4, R8, 0x1, P1 ;  /* 0x0000000804047211 */ /* 0x000fe400008f0eff */
[C---:B------:R-:W-:Y:S01]  /*10c00*/  LEA R6, P1, R5.reuse, c[0x0][0x2b0], 0x1 ;  /* 0x0000ac0005067a11 */ /* 0x040fe200078208ff */
[----:B------:R-:W2:Y:S03]  /*10c10*/  LDG.E.128 R24, [R24.64] ;  /* 0x0000000618187981 */ /* 0x000ea6000c1e1d00 */
        /* <DEDUP_REMOVED lines=17> */
[--C-:B------:R-:W-:Y:S01]  /*10d30*/  HADD2.F32 R6, -RZ, R7.reuse.H0_H0 ;  /* 0x20000007ff067230 */ /* 0x100fe20000004100 */
[----:B------:R-:W-:Y:S01]  /*10d40*/  @!P0 FADD.FTZ R30, -R30, -RZ ;  /* 0x800000ff1e1e8221 */ /* 0x000fe20000010100 */
[----:B------:R-:W-:Y:S02]  /*10d50*/  HADD2.F32 R7, -RZ, R7.H1_H1 ;  /* 0x30000007ff077230 */ /* 0x000fe40000004100 */
[----:B------:R-:W-:Y:S01]  /*10d60*/  HADD2.F32 R25, -RZ, R25.H1_H1 ;  /* 0x30000019ff197230 */ /* 0x000fe20000004100 */
[----:B------:R-:W-:Y:S01]  /*10d70*/  FMUL.FTZ R32, R32, R13 ;  /* 0x0000000d20207220 */ /* 0x000fe20000410000 */
[--C-:B------:R-:W-:Y:S01]  /*10d80*/  HADD2.F32 R13, -RZ, R27.reuse.H0_H0 ;  /* 0x2000001bff0d7230 */ /* 0x100fe20000004100 */
[----:B------:R-:W-:Y:S01]  /*10d90*/  FMUL.FTZ R33, R33, R4 ;  /* 0x0000000421217220 */ /* 0x000fe20000410000 */
[----:B------:R-:W-:Y:S01]  /*10da0*/  HADD2.F32 R4, -RZ, R27.H1_H1 ;  /* 0x3000001bff047230 */ /* 0x000fe20000004100 */
[----:B------:R-:W-:Y:S01]  /*10db0*/  FMUL.FTZ R25, R25, R30 ;  /* 0x0000001e19197220 */ /* 0x000fe20000410000 */
[----:B------:R-:W-:Y:S01]  /*10dc0*/  HADD2.F32 R30, -RZ, R26.H0_H0 ;  /* 0x2000001aff1e7230 */ /* 0x000fe20000004100 */
[----:B------:R-:W-:-:S02]  /*10dd0*/  @!P0 FADD.FTZ R6, -R6, -RZ ;  /* 0x800000ff06068221 */ /* 0x000fc40000010100 */
[----:B------:R-:W-:Y:S01]  /*10de0*/  @!P0 FADD.FTZ R7, -R7, -RZ ;  /* 0x800000ff07078221 */ /* 0x000fe20000010100 */
[----:B------:R-:W-:Y:S01]  /*10df0*/  HADD2.F32 R26, -RZ, R26.H1_H1 ;  /* 0x3000001aff1a7230 */ /* 0x000fe20000004100 */
[----:B------:R-:W-:Y:S01]  /*10e00*/  @!P0 FADD.FTZ R31, -R31, -RZ ;  /* 0x800000ff1f1f8221 */ /* 0x000fe20000010100 */
[----:B------:R-:W-:Y:S01]  /*10e10*/  HADD2.F32 R24, -RZ, R24.H1_H1 ;  /* 0x30000018ff187230 */ /* 0x000fe20000004100 */
[----:B------:R-:W-:Y:S01]  /*10e20*/  FMUL.FTZ R6, R13, R6 ;  /* 0x000000060d067220 */ /* 0x000fe20000410000 */
[----:B-----5:R-:W-:Y:S01]  /*10e30*/  HADD2.F32 R13, -RZ, R20.H0_H0 ;  /* 0x20000014ff0d7230 */ /* 0x020fe20000004100 */
[----:B------:R-:W-:Y:S01]  /*10e40*/  FMUL.FTZ R7, R4, R7 ;  /* 0x0000000704077220 */ /* 0x000fe20000410000 */
[----:B----4-:R-:W-:Y:S01]  /*10e50*/  HADD2.F32 R4, -RZ, R8.H0_H0 ;  /* 0x20000008ff047230 */ /* 0x010fe20000004100 */
[----:B------:R-:W-:Y:S02]  /*10e60*/  @!P0 FADD.FTZ R19, -R19, -RZ ;  /* 0x800000ff13138221 */ /* 0x000fe40000010100 */
[----:B------:R-:W-:-:S02]  /*10e70*/  @!P0 FADD.FTZ R5, -R5, -RZ ;  /* 0x800000ff05058221 */ /* 0x000fc40000010100 */
        /* <DEDUP_REMOVED lines=29> */
.L_x_2686:
[----:B------:R-:W-:Y:S05]  /*11050*/  BSYNC B0 ;  /* 0x0000000000007941 */ /* 0x000fea0003800000 */
.L_x_2685:
[----:B------:R2:W5:Y:S01]  /*11060*/  LDG.E.128 R24, [R28.64+0x80] ;  /* 0x000080061c187981 */ /* 0x000562000c1e1d00 */
[----:B------:R-:W-:Y:S01]  /*11070*/  IADD3 R4, R16, 0x40, RZ ;  /* 0x0000004010047810 */ /* 0x000fe20007ffe0ff */
[----:B------:R-:W-:Y:S02]  /*11080*/  BSSY B0, `(.L_x_2687) ;  /* 0x0000057000007945 */ /* 0x000fe40003800000 */
[----:B-----5:R2:W-:Y:S01]  /*11090*/  STS.128 [R230+0x1000], R20 ;  /* 0x00100014e6007388 */ /* 0x0205e20000000c00 */
[----:B------:R-:W-:-:S13]  /*110a0*/  ISETP.GE.AND P0, PT, R4, c[0x0][0x230], PT ;  /* 0x00008c0004007a0c */ /* 0x000fda0003f06270 */
[----:B------:R-:W-:Y:S05]  /*110b0*/  @P0 BRA `(.L_x_2688) ;  /* 0x0000053000000947 */ /* 0x000fea0003800000 */
[-C--:B------:R-:W-:Y:S02]  /*110c0*/  ISETP.GE.AND P0, PT, R4, R171.reuse, PT ;  /* 0x000000ab0400720c */ /* 0x080fe40003f06270 */
[----:B------:R-:W-:Y:S02]  /*110d0*/  MOV R7, R171 ;  /* 0x000000ab00077202 */ /* 0x000fe40000000f00 */
[----:B------:R-:W-:Y:S02]  /*110e0*/  MOV R4, RZ ;  /* 0x000000ff00047202 */ /* 0x000fe40000000f00 */
[----:B------:R-:W-:-:S07]  /*110f0*/  MOV R10, RZ ;  /* 0x000000ff000a7202 */ /* 0x000fce0000000f00 */
[----:B------:R-:W-:-:S04]  /*11100*/  @P0 SHF.R.S32.HI R171, RZ, 0x1, R170 ;  /* 0x00000001ffab0819 */ /* 0x000fc800000114aa */
[C---:B------:R-:W-:Y:S02]  /*11110*/  LEA R5, R171.reuse, 0x40, 0x5 ;  /* 0x00000040ab057811 */ /* 0x040fe400078e28ff */
[----:B------:R-:W-:Y:S02]  /*11120*/  @P0 IADD3 R4, -R171, RZ, RZ ;  /* 0x000000ffab040210 */ /* 0x000fe40007ffe1ff */
[----:B------:R-:W-:Y:S02]  /*11130*/  IADD3 R9, P1, R5, R0, RZ ;  /* 0x0000000005097210 */ /* 0x000fe40007f3e0ff */
[----:B------:R-:W-:Y:S02]  /*11140*/  @P0 IADD3 R7, -R171, RZ, RZ ;  /* 0x000000ffab070210 */ /* 0x000fe40007ffe1ff */
[----:B------:R-:W-:Y:S02]  /*11150*/  LEA.HI.X.SX32 R8, R5, R12, 0x1, P1 ;  /* 0x0000000c05087211 */ /* 0x000fe400008f0eff */
[----:B------:R-:W-:Y:S01]  /*11160*/  IADD3 R5, P1, R4, R9, RZ ;  /* 0x0000000904057210 */ /* 0x000fe20007f3e0ff */
[----:B--2---:R-:W-:Y:S01]  /*11170*/  IMAD.WIDE R20, R7, 0x2, R28 ;  /* 0x0000000207147825 */ /* 0x004fe200078e021c */
[----:B------:R-:W-:-:S02]  /*11180*/  @P0 IADD3 R10, -R171, RZ, RZ ;  /* 0x000000ffab0a0210 */ /* 0x000fc40007ffe1ff */
[----:B------:R-:W-:Y:S02]  /*11190*/  LEA.HI.X.SX32 R4, R4, R8, 0x1, P1 ;  /* 0x0000000804047211 */ /* 0x000fe400008f0eff */
[C---:B------:R-:W-:Y:S01]  /*111a0*/  LEA R6, P1, R5.reuse, c[0x0][0x2b0], 0x1 ;  /* 0x0000ac0005067a11 */ /* 0x040fe200078208ff */
[----:B------:R-:W2:Y:S03]  /*111b0*/  LDG.E.128 R20, [R20.64+0x80] ;  /* 0x0000800614147981 */ /* 0x000ea6000c1e1d00 */
[----:B------:R-:W-:Y:S02]  /*111c0*/  LEA.HI.X R7, R5, c[0x0][0x2b4], R4, 0x1, P1 ;  /* 0x0000ad0005077a11 */ /* 0x000fe400008f0c04 */
[----:B------:R-:W-:-:S04]  /*111d0*/  IADD3 R9, P1, R10, R9, RZ ;  /* 0x000000090a097210 */ /* 0x000fc80007f3e0ff */
[----:B------:R-:W3:Y:S01]  /*111e0*/  LDG.E.128 R4, [R6.64] ;  /* 0x0000000606047981 */ /* 0x000ee2000c1e1d00 */
[----:B------:R-:W-:Y:S02]  /*111f0*/  LEA.HI.X.SX32 R8, R10, R8, 0x1, P1 ;  /* 0x000000080a087211 */ /* 0x000fe400008f0eff */
[----:B------:R-:W-:-:S04]  /*11200*/  LEA R10, P1, R9, c[0x0][0x2a8], 0x1 ;  /* 0x0000aa00090a7a11 */ /* 0x000fc800078208ff */
[----:B------:R-:W-:-:S06]  /*11210*/  LEA.HI.X R11, R9, c[0x0][0x2ac], R8, 0x1, P1 ;  /* 0x0000ab00090b7a11 */ /* 0x000fcc00008f0c08 */
[----:B------:R-:W5:Y:S01]  /*11220*/  LDG.E.128 R8, [R10.64] ;  /* 0x000000060a087981 */ /* 0x000f62000c1e1d00 */
        /* <DEDUP_REMOVED lines=19> */
[----:B------:R-:W-:-:S02]  /*11360*/  @!P0 FADD.FTZ R7, -R7, -RZ ;  /* 0x800000ff07078221 */ /* 0x000fc40000010100 */
[----:B------:R-:W-:Y:S01]  /*11370*/  FMUL.FTZ R21, R21, R28 ;  /* 0x0000001c15157220 */ /* 0x000fe20000410000 */
[----:B------:R-:W-:Y:S01]  /*11380*/  HADD2.F32 R28, -RZ, R22.H0_H0 ;  /* 0x20000016ff1c7230 */ /* 0x000fe20000004100 */
[----:B------:R-:W-:Y:S01]  /*11390*/  @!P0 FADD.FTZ R5, -R5, -RZ ;  /* 0x800000ff05058221 */ /* 0x000fe20000010100 */
[----:B------:R-:W-:Y:S01]  /*113a0*/  HADD2.F32 R20, -RZ, R20.H1_H1 ;  /* 0x30000014ff147230 */ /* 0x000fe20000004100 */
[----:B------:R-:W-:Y:S01]  /*113b0*/  FMUL.FTZ R6, R13, R6 ;  /* 0x000000060d067220 */ /* 0x000fe20000410000 */
[----:B------:R-:W-:Y:S01]  /*113c0*/  HADD2.F32 R22, -RZ, R22.H1_H1 ;  /* 0x30000016ff167230 */ /* 0x000fe20000004100 */
[----:B------:R-:W-:Y:S01]  /*113d0*/  FMUL.FTZ R7, R4, R7 ;  /* 0x0000000704077220 */ /* 0x000fe20000410000 */
[----:B------:R-:W-:Y:S01]  /*113e0*/  HADD2.F32 R13, -RZ, R24.H0_H0 ;  /* 0x20000018ff0d7230 */ /* 0x000fe20000004100 */
[----:B------:R-:W-:Y:S01]  /*113f0*/  @!P0 FADD.FTZ R19, -R19, -RZ ;  /* 0x800000ff13138221 */ /* 0x000fe20000010100 */
[--C-:B-----5:R-:W-:Y:S01]  /*11400*/  HADD2.F32 R4, -RZ, R8.reuse.H0_H0 ;  /* 0x20000008ff047230 */ /* 0x120fe20000004100 */
        /* <DEDUP_REMOVED lines=30> */
.L_x_2688:
[----:B------:R-:W-:Y:S05]  /*115f0*/  BSYNC B0 ;  /* 0x0000000000007941 */ /* 0x000fea0003800000 */
.L_x_2687:
[----:B------:R3:W-:Y:S02]  /*11600*/  STS.128 [R230+0x3000], R24 ;  /* 0x00300018e6007388 */ /* 0x0007e40000000c00 */
.L_x_2684:
[----:B------:R-:W-:Y:S05]  /*11610*/  BSYNC B1 ;  /* 0x0000000000017941 */ /* 0x000fea0003800000 */
.L_x_2683:
[----:B-12---:R-:W-:-:S04]  /*11620*/  IADD3 R28, R226, 0x30, RZ ;  /* 0x00000030e21c7810 */ /* 0x006fc80007ffe0ff */
        /* <DEDUP_REMOVED lines=12> */
[C---:B------:R-:W-:Y:S01]  /*116f0*/  @P0 IADD3 R4, -R171.reuse, RZ, RZ ;  /* 0x000000ffab040210 */ /* 0x040fe20007ffe1ff */
[C---:B------:R-:W-:Y:S01]  /*11700*/  IMAD R3, R171.reuse, 0x30, RZ ;  /* 0x00000030ab037824 */ /* 0x040fe200078e02ff */
[C---:B------:R-:W-:Y:S02]  /*11710*/  @P0 IADD3 R7, -R171.reuse, RZ, RZ ;  /* 0x000000ffab070210 */ /* 0x040fe40007ffe1ff */
[----:B------:R-:W-:Y:S02]  /*11720*/  @P0 IADD3 R9, -R171, RZ, RZ ;  /* 0x000000ffab090210 */ /* 0x000fe40007ffe1ff */
[----:B------:R-:W-:Y:S01]  /*11730*/  IADD3 R8, P1, R3, R0, RZ ;  /* 0x0000000003087210 */ /* 0x000fe20007f3e0ff */
[----:B------:R-:W-:-:S03]  /*11740*/  IMAD.WIDE R20, R7, 0x2, R14 ;  /* 0x0000000207147825 */ /* 0x000fc600078e020e */
[----:B------:R-:W-:Y:S02]  /*11750*/  LEA.HI.X.SX32 R3, R3, R12, 0x1, P1 ;  /* 0x0000000c03037211 */ /* 0x000fe400008f0eff */
[C---:B------:R-:W-:Y:S01]  /*11760*/  IADD3 R5, P1, R4.reuse, R8, RZ ;  /* 0x0000000804057210 */ /* 0x040fe20007f3e0ff */
[----:B------:R-:W2:Y:S03]  /*11770*/  LDG.E.128 R20, [R20.64] ;  /* 0x0000000614147981 */ /* 0x000ea6000c1e1d00 */
[----:B------:R-:W-:Y:S02]  /*11780*/  LEA.HI.X.SX32 R4, R4, R3, 0x1, P1 ;  /* 0x0000000304047211 */ /* 0x000fe400008f0eff */
[----:B------:R-:W-:-:S04]  /*11790*/  LEA R6, P1, R5, c[0x0][0x2b0], 0x1 ;  /* 0x0000ac0005067a11 */ /* 0x000fc800078208ff */
        /* <DEDUP_REMOVED lines=27> */
[----:B------:R-:W-:Y:S01]  /*11950*/  HADD2.F32 R32, -RZ, R21.H1_H1 ;  /* 0x30000015ff207230 */ /* 0x000fe20000004100 */
[----:B------:R-:W-:Y:S01]  /*11960*/  FMUL.FTZ R7, R4, R7 ;  /* 0x0000000704077220 */ /* 0x000fe20000410000 */
[--C-:B------:R-:W-:Y:S01]  /*11970*/  HADD2.F32 R34, -RZ, R22.reuse.H0_H0 ;  /* 0x20000016ff227230 */ /* 0x100fe20000004100 */
[----:B------:R-:W-:Y:S01]  /*11980*/  @!P0 FADD.FTZ R13, -R13, -RZ ;  /* 0x800000ff0d0d8221 */ /* 0x000fe20000010100 */
[----:B------:R-:W-:Y:S01]  /*11990*/  HADD2.F32 R22, -RZ, R22.H1_H1 ;  /* 0x30000016ff167230 */ /* 0x000fe20000004100 */
[----:B------:R-:W-:Y:S01]  /*119a0*/  @!P0 FADD.FTZ R19, -R19, -RZ ;  /* 0x800000ff13138221 */ /* 0x000fe20000010100 */
[----:B-----5:R-:W-:Y:S01]  /*119b0*/  HADD2.F32 R3, -RZ, R24.H0_H0 ;  /* 0x20000018ff037230 */ /* 0x020fe20000004100 */
[----:B------:R-:W-:Y:S01]  /*119c0*/  @!P0 FADD.FTZ R5, -R5, -RZ ;  /* 0x800000ff05058221 */ /* 0x000fe20000010100 */
[----:B----4-:R-:W-:Y:S01]  /*119d0*/  HADD2.F32 R4, -RZ, R8.H0_H0 ;  /* 0x20000008ff047230 */ /* 0x010fe20000004100 */
        /* <DEDUP_REMOVED lines=31> */
.L_x_2690:
[----:B------:R-:W-:Y:S05]  /*11bd0*/  BSYNC B0 ;  /* 0x0000000000007941 */ /* 0x000fea0003800000 */
.L_x_2689:
        /* <DEDUP_REMOVED lines=8> */
[----:B------:R-:W-:-:S09]  /*11c60*/  MOV R4, 0x30 ;  /* 0x0000003000047802 */ /* 0x000fd20000000f00 */
[--C-:B------:R-:W-:Y:S02]  /*11c70*/  @P0 SHF.R.S32.HI R171, RZ, 0x1, R170.reuse ;  /* 0x00000001ffab0819 */ /* 0x100fe400000114aa */
[----:B------:R-:W-:Y:S02]  /*11c80*/  @P0 SHF.R.S32.HI R3, RZ, 0x1, R170 ;  /* 0x00000001ff030819 */ /* 0x000fe400000114aa */
[C---:B------:R-:W-:Y:S01]  /*11c90*/  @P0 IADD3 R5, -R171.reuse, RZ, RZ ;  /* 0x000000ffab050210 */ /* 0x040fe20007ffe1ff */
[----:B------:R-:W-:Y:S01]  /*11ca0*/  IMAD R7, R171, R4, 0x40 ;  /* 0x00000040ab077424 */ /* 0x000fe200078e0204 */
[----:B------:R-:W-:Y:S02]  /*11cb0*/  MOV R4, RZ ;  /* 0x000000ff00047202 */ /* 0x000fe40000000f00 */
[----:B------:R-:W-:Y:S01]  /*11cc0*/  @P0 IADD3 R4, -R3, RZ, RZ ;  /* 0x000000ff03040210 */ /* 0x000fe20007ffe1ff */
[----:B-12---:R-:W-:Y:S01]  /*11cd0*/  IMAD.WIDE R14, R5, 0x2, R14 ;  /* 0x00000002050e7825 */ /* 0x006fe200078e020e */
[----:B------:R-:W-:-:S04]  /*11ce0*/  IADD3 R0, P1, R7, R0, RZ ;  /* 0x0000000007007210 */ /* 0x000fc80007f3e0ff */
[----:B------:R-:W-:Y:S02]  /*11cf0*/  LEA.HI.X.SX32 R3, R7, R12, 0x1, P1 ;  /* 0x0000000c07037211 */ /* 0x000fe400008f0eff */
[C---:B------:R-:W-:Y:S01]  /*11d00*/  IADD3 R6, P1, R4.reuse, R0, RZ ;  /* 0x0000000004067210 */ /* 0x040fe20007f3e0ff */
[----:B------:R-:W2:Y:S03]  /*11d10*/  LDG.E.128 R12, [R14.64+0x80] ;  /* 0x000080060e0c7981 */ /* 0x000ea6000c1e1d00 */
[----:B------:R-:W-:Y:S02]  /*11d20*/  LEA.HI.X.SX32 R7, R4, R3, 0x1, P1 ;  /* 0x0000000304077211 */ /* 0x000fe400008f0eff */
[----:B------:R-:W-:Y:S02]  /*11d30*/  LEA R4, P1, R6, c[0x0][0x2b0], 0x1 ;  /* 0x0000ac0006047a11 */ /* 0x000fe400078208ff */
[----:B------:R-:W-:-:S02]  /*11d40*/  @P0 SHF.R.S32.HI R170, RZ, 0x1, R170 ;  /* 0x00000001ffaa0819 */ /* 0x000fc400000114aa */
[----:B------:R-:W-:Y:S02]  /*11d50*/  LEA.HI.X R5, R6, c[0x0][0x2b4], R7, 0x1, P1 ;  /* 0x0000ad0006057a11 */ /* 0x000fe400008f0c07 */
[----:B------:R-:W-:Y:S02]  /*11d60*/  MOV R8, RZ ;  /* 0x000000ff00087202 */ /* 0x000fe40000000f00 */
[----:B------:R-:W-:Y:S02]  /*11d70*/  @P0 IADD3 R8, -R170, RZ, RZ ;  /* 0x000000ffaa080210 */ /* 0x000fe40007ffe1ff */
[----:B------:R-:W3:Y:S02]  /*11d80*/  LDG.E.128 R4, [R4.64] ;  /* 0x0000000604047981 */ /* 0x000ee4000c1e1d00 */
[----:B------:R-:W-:-:S04]  /*11d90*/  IADD3 R0, P1, R8, R0, RZ ;  /* 0x0000000008007210 */ /* 0x000fc80007f3e0ff */
[----:B------:R-:W-:Y:S02]  /*11da0*/  LEA.HI.X.SX32 R3, R8, R3, 0x1, P1 ;  /* 0x0000000308037211 */ /* 0x000fe400008f0eff */
[----:B------:R-:W-:-:S04]  /*11db0*/  LEA R8, P1, R0, c[0x0][0x2a8], 0x1 ;  /* 0x0000aa0000087a11 */ /* 0x000fc800078208ff */
[----:B------:R-:W-:-:S06]  /*11dc0*/  LEA.HI.X R9, R0, c[0x0][0x2ac], R3, 0x1, P1 ;  /* 0x0000ab0000097a11 */ /* 0x000fcc00008f0c03 */
[----:B------:R-:W5:Y:S01]  /*11dd0*/  LDG.E.128 R8, [R8.64] ;  /* 0x0000000608087981 */ /* 0x000f62000c1e1d00 */
[--C-:B--2---:R-:W-:Y:S02]  /*11de0*/  HADD2.F32 R19, -RZ, R13.reuse.H0_H0 ;  /* 0x2000000dff137230 */ /* 0x104fe40000004100 */
[----:B------:R-:W-:Y:S02]  /*11df0*/  HADD2.F32 R24, -RZ, R13.H1_H1 ;  /* 0x3000000dff187230 */ /* 0x000fe40000004100 */
[----:B------:R-:W-:Y:S02]  /*11e00*/  HADD2.F32 R26, -RZ, R12.H0_H0 ;  /* 0x2000000cff1a7230 */ /* 0x000fe40000004100 */
[--C-:B---3--:R-:W-:Y:S02]  /*11e10*/  HADD2.F32 R0, -RZ, R5.reuse.H0_H0 ;  /* 0x20000005ff007230 */ /* 0x108fe40000004100 */
[----:B------:R-:W-:Y:S02]  /*11e20*/  HADD2.F32 R5, -RZ, R5.H1_H1 ;  /* 0x30000005ff057230 */ /* 0x000fe40000004100 */
[----:B------:R-:W-:-:S02]  /*11e30*/  HADD2.F32 R3, -RZ, R4.H0_H0 ;  /* 0x20000004ff037230 */ /* 0x000fc40000004100 */
[----:B------:R-:W-:Y:S01]  /*11e40*/  HADD2.F32 R16, -RZ, R4.H1_H1 ;  /* 0x30000004ff107230 */ /* 0x000fe20000004100 */
[----:B------:R-:W-:Y:S01]  /*11e50*/  @!P0 FADD.FTZ R0, -R0, -RZ ;  /* 0x800000ff00008221 */ /* 0x000fe20000010100 */
[--C-:B------:R-:W-:Y:S01]  /*11e60*/  HADD2.F32 R4, -RZ, R6.reuse.H0_H0 ;  /* 0x20000006ff047230 */ /* 0x100fe20000004100 */
[----:B------:R-:W-:Y:S01]  /*11e70*/  @!P0 FADD.FTZ R5, -R5, -RZ ;  /* 0x800000ff05058221 */ /* 0x000fe20000010100 */
[----:B------:R-:W-:Y:S01]  /*11e80*/  HADD2.F32 R17, -RZ, R6.H1_H1 ;  /* 0x30000006ff117230 */ /* 0x000fe20000004100 */
[----:B------:R-:W-:Y:S01]  /*11e90*/  @!P0 FADD.FTZ R3, -R3, -RZ ;  /* 0x800000ff03038221 */ /* 0x000fe20000010100 */
[--C-:B------:R-:W-:Y:S02]  /*11ea0*/  HADD2.F32 R6, -RZ, R7.reuse.H0_H0 ;  /* 0x20000007ff067230 */ /* 0x100fe40000004100 */
[----:B------:R-:W-:Y:S01]  /*11eb0*/  HADD2.F32 R7, -RZ, R7.H1_H1 ;  /* 0x30000007ff077230 */ /* 0x000fe20000004100 */
[----:B------:R-:W-:Y:S01]  /*11ec0*/  FMUL.FTZ R19, R19, R0 ;  /* 0x0000000013137220 */ /* 0x000fe20000410000 */
[--C-:B------:R-:W-:Y:S01]  /*11ed0*/  HADD2.F32 R0, -RZ, R15.reuse.H1_H1 ;  /* 0x3000000fff007230 */ /* 0x100fe20000004100 */
[----:B------:R-:W-:Y:S01]  /*11ee0*/  FMUL.FTZ R24, R24, R5 ;  /* 0x0000000518187220 */ /* 0x000fe20000410000 */
[----:B------:R-:W-:Y:S01]  /*11ef0*/  HADD2.F32 R5, -RZ, R14.H0_H0 ;  /* 0x2000000eff057230 */ /* 0x000fe20000004100 */
[----:B------:R-:W-:Y:S01]  /*11f00*/  FMUL.FTZ R26, R26, R3 ;  /* 0x000000031a1a7220 */ /* 0x000fe20000410000 */
[----:B------:R-:W-:Y:S01]  /*11f10*/  HADD2.F32 R3, -RZ, R15.H0_H0 ;  /* 0x2000000fff037230 */ /* 0x000fe20000004100 */
[----:B------:R-:W-:-:S02]  /*11f20*/  @!P0 FADD.FTZ R4, -R4, -RZ ;  /* 0x800000ff04048221 */ /* 0x000fc40000010100 */
[----:B------:R-:W-:Y:S02]  /*11f30*/  @!P0 FADD.FTZ R6, -R6, -RZ ;  /* 0x800000ff06068221 */ /* 0x000fe40000010100 */
[----:B------:R-:W-:Y:S01]  /*11f40*/  @!P0 FADD.FTZ R7, -R7, -RZ ;  /* 0x800000ff07078221 */ /* 0x000fe20000010100 */
[----:B------:R-:W-:Y:S01]  /*11f50*/  HADD2.F32 R13, -RZ, R12.H1_H1 ;  /* 0x3000000cff0d7230 */ /* 0x000fe20000004100 */
[----:B------:R-:W-:Y:S01]  /*11f60*/  FMUL.FTZ R4, R5, R4 ;  /* 0x0000000405047220 */ /* 0x000fe20000410000 */
[----:B------:R-:W-:Y:S01]  /*11f70*/  HADD2.F32 R14, -RZ, R14.H1_H1 ;  /* 0x3000000eff0e7230 */ /* 0x000fe20000004100 */
[----:B------:R-:W-:Y:S01]  /*11f80*/  FMUL.FTZ R6, R3, R6 ;  /* 0x0000000603067220 */ /* 0x000fe20000410000 */
[----:B------:R-:W-:Y:S01]  /*11f90*/  HADD2.F32 R5, -RZ, R20.H0_H0 ;  /* 0x20000014ff057230 */ /* 0x000fe20000004100 */
[----:B------:R-:W-:Y:S01]  /*11fa0*/  FMUL.FTZ R7, R0, R7 ;  /* 0x0000000700077220 */ /* 0x000fe20000410000 */
[----:B------:R-:W-:Y:S01]  /*11fb0*/  HADD2.F32 R0, -RZ, R21.H0_H0 ;  /* 0x20000015ff007230 */ /* 0x000fe20000004100 */
[----:B------:R-:W-:Y:S01]  /*11fc0*/  @!P0 FADD.FTZ R17, -R17, -RZ ;  /* 0x800000ff11118221 */ /* 0x000fe20000010100 */
[----:B-----5:R-:W-:-:S02]  /*11fd0*/  HADD2.F32 R3, -RZ, R9.H0_H0 ;  /* 0x20000009ff037230 */ /* 0x020fc40000004100 */
[----:B------:R-:W-:Y:S01]  /*11fe0*/  HADD2.F32 R12, -RZ, R8.H0_H0 ;  /* 0x20000008ff0c7230 */ /* 0x000fe20000004100 */
[----:B------:R-:W-:Y:S01]  /*11ff0*/  @!P0 FADD.FTZ R16, -R16, -RZ ;  /* 0x800000ff10108221 */ /* 0x000fe20000010100 */
[--C-:B------:R-:W-:Y:S01]  /*12000*/  HADD2.F32 R15, -RZ, R11.reuse.H0_H0 ;  /* 0x2000000bff0f7230 */ /* 0x100fe20000004100 */
[----:B------:R-:W-:Y:S01]  /*12010*/  FMUL.FTZ R17, R14, R17 ;  /* 0x000000110e117220 */ /* 0x000fe20000410000 */
[----:B------:R-:W-:Y:S01]  /*12020*/  HADD2.F32 R14, -RZ, R11.H1_H1 ;  /* 0x3000000bff0e7230 */ /* 0x000fe20000004100 */
[----:B------:R-:W-:Y:S01]  /*12030*/  FFMA.FTZ R0, R0, R3, R19 ;  /* 0x0000000300007223 */ /* 0x000fe20000010013 */
[----:B------:R-:W-:Y:S01]  /*12040*/  HADD2.F32 R11, -RZ, R10.H0_H0 ;  /* 0x2000000aff0b7230 */ /* 0x000fe20000004100 */
[----:B------:R-:W-:Y:S01]  /*12050*/  FFMA.FTZ R5, R5, R12, R26 ;  /* 0x0000000c05057223 */ /* 0x000fe2000001001a */
[----:B------:R-:W-:Y:S02]  /*12060*/  HADD2.F32 R3, -RZ, R23.H0_H0 ;  /* 0x20000017ff037230 */ /* 0x000fe40000004100 */
[----:B------:R-:W-:Y:S01]  /*12070*/  HADD2.F32 R12, -RZ, R22.H0_H0 ;  /* 0x20000016ff0c7230 */ /* 0x000fe20000004100 */
[----:B------:R-:W-:Y:S01]  /*12080*/  FMUL.FTZ R13, R13, R16 ;  /* 0x000000100d0d7220 */ /* 0x000fe20000410000 */
[----:B------:R-:W-:-:S02]  /*12090*/  HADD2.F32 R21, -RZ, R21.H1_H1 ;  /* 0x30000015ff157230 */ /* 0x000fc40000004100 */
[----:B------:R-:W-:Y:S02]  /*120a0*/  HADD2.F32 R9, -RZ, R9.H1_H1 ;  /* 0x30000009ff097230 */ /* 0x000fe40000004100 */
[----:B------:R-:W-:Y:S02]  /*120b0*/  HADD2.F32 R8, -RZ, R8.H1_H1 ;  /* 0x30000008ff087230 */ /* 0x000fe40000004100 */
        /* <DEDUP_REMOVED lines=14> */
.L_x_2692:
[----:B------:R-:W-:Y:S05]  /*121a0*/  BSYNC B0 ;  /* 0x0000000000007941 */ /* 0x000fea0003800000 */
.L_x_2691:
[----:B------:R3:W-:Y:S01]  /*121b0*/  STS.128 [R230+0x3800], R20 ;  /* 0x00380014e6007388 */ /* 0x0007e20000000c00 */
[----:B------:R-:W-:Y:S05]  /*121c0*/  BRA `(.L_x_2666) ;  /* 0x0000026000007947 */ /* 0x000fea0003800000 */
.L_x_2646:
[----:B------:R-:W-:Y:S01]  /*121d0*/  IMAD.IADD R9, R223, 0x1, -R62 ;  /* 0x00000001df097824 */ /* 0x000fe200078e0a3e */
[C---:B------:R-:W-:Y:S02]  /*121e0*/  IADD3 R2, R226.reuse, 0x10, RZ ;  /* 0x00000010e2027810 */ /* 0x040fe40007ffe0ff */
[----:B------:R-:W-:Y:S02]  /*121f0*/  IADD3 R28, R226, 0x30, RZ ;  /* 0x00000030e21c7810 */ /* 0x000fe40007ffe0ff */
[-C--:B------:R-:W-:Y:S02]  /*12200*/  ISETP.GE.AND P2, PT, R2, R9.reuse, PT ;  /* 0x000000090200720c */ /* 0x080fe40003f46270 */
[----:B------:R-:W-:-:S02]  /*12210*/  ISETP.GE.AND P3, PT, R226, R9, PT ;  /* 0x00000009e200720c */ /* 0x000fc40003f66270 */
[----:B------:R-:W-:Y:S02]  /*12220*/  IADD3 R18, R226, 0x20, RZ ;  /* 0x00000020e2127810 */ /* 0x000fe40007ffe0ff */
[-C--:B------:R-:W-:Y:S02]  /*12230*/  ISETP.GE.AND P0, PT, R28, R9.reuse, PT ;  /* 0x000000091c00720c */ /* 0x080fe40003f06270 */
[----:B------:R-:W-:-:S05]  /*12240*/  ISETP.GE.AND P1, PT, R18, R9, PT ;  /* 0x000000091200720c */ /* 0x000fca0003f26270 */
[----:B------:R-:W-:Y:S02]  /*12250*/  @!P2 IADD3 R7, P5, R7, R180, RZ ;  /* 0x000000b40707a210 */ /* 0x000fe40007fbe0ff */
[----:B------:R-:W-:-:S03]  /*12260*/  @!P3 LEA R8, P4, R180, c[0x0][0x160], 0x1 ;  /* 0x00005800b408ba11 */ /* 0x000fc600078808ff */
[--C-:B------:R-:W-:Y:S01]  /*12270*/  @!P2 IMAD.X R6, R5, 0x1, R175.reuse, P5 ;  /* 0x000000010506a824 */ /* 0x100fe200028e06af */
[--C-:B------:R-:W-:Y:S01]  /*12280*/  @!P3 LEA.HI.X R9, R180, c[0x0][0x164], R175.reuse, 0x1, P4 ;  /* 0x00005900b409ba11 */ /* 0x100fe200020f0caf */
[----:B------:R-:W-:Y:S01]  /*12290*/  @!P0 IMAD.MOV.U32 R10, RZ, RZ, R180 ;  /* 0x000000ffff0a8224 */ /* 0x000fe200078e00b4 */
[----:B------:R-:W-:Y:S01]  /*122a0*/  @!P2 LEA R12, P5, R7, c[0x0][0x160], 0x1 ;  /* 0x00005800070caa11 */ /* 0x000fe200078a08ff */
[----:B------:R-:W-:Y:S01]  /*122b0*/  @!P0 IMAD.MOV.U32 R11, RZ, RZ, R175 ;  /* 0x000000ffff0b8224 */ /* 0x000fe200078e00af */
[----:B------:R-:W-:Y:S01]  /*122c0*/  @!P1 LEA R0, P4, R3, R180, 0x5 ;  /* 0x000000b403009211 */ /* 0x000fe200078828ff */
[----:B------:R-:W-:Y:S01]  /*122d0*/  @!P0 IMAD.MOV.U32 R4, RZ, RZ, c[0x0][0x194] ;  /* 0x00006500ff048624 */ /* 0x000fe200078e00ff */
[----:B------:R-:W-:Y:S01]  /*122e0*/  @!P2 LEA.HI.X R13, R7, c[0x0][0x164], R6, 0x1, P5 ;  /* 0x00005900070daa11 */ /* 0x000fe200028f0c06 */
[----:B------:R-:W-:Y:S01]  /*122f0*/  @!P1 IMAD.MOV.U32 R174, RZ, RZ, c[0x0][0x194] ;  /* 0x00006500ffae9624 */ /* 0x000fe200078e00ff */
[----:B------:R-:W-:Y:S01]  /*12300*/  @!P1 LEA R6, P5, R0, c[0x0][0x160], 0x1 ;  /* 0x0000580000069a11 */ /* 0x000fe200078a08ff */
[C---:B------:R-:W-:Y:S01]  /*12310*/  @!P0 IMAD.WIDE.U32 R10, R3.reuse, 0x30, R10 ;  /* 0x00000030030a8825 */ /* 0x040fe200078e000a */
[----:B------:R-:W-:Y:S01]  /*12320*/  @!PT LDS RZ, [RZ] ;  /* 0x00000000fffff984 */ /* 0x000fe20000000800 */
[----:B------:R-:W-:Y:S01]  /*12330*/  @!PT LDS RZ, [RZ] ;  /* 0x00000000fffff984 */ /* 0x000fe20000000800 */
[----:B------:R-:W-:Y:S01]  /*12340*/  @!PT LDS RZ, [RZ] ;  /* 0x00000000fffff984 */ /* 0x000fe20000000800 */
[----:B------:R1:W-:Y:S02]  /*12350*/  @!P3 LDGSTS.E.BYPASS.LTC128B.128 [R230], [R8.64] ;  /* 0x0000000008e6bfae */ /* 0x0003e4000b901d46 */
[----:B------:R-:W-:Y:S01]  /*12360*/  @!P1 LEA.HI.X R3, R3, R175, R174, 0x5, P4 ;  /* 0x000000af03039211 */ /* 0x000fe200020f2cae */
[----:B------:R-:W-:Y:S01]  /*12370*/  @!P0 IMAD R4, R4, 0x30, RZ ;  /* 0x0000003004048824 */ /* 0x000fe200078e02ff */
[----:B------:R1:W-:Y:S02]  /*12380*/  @!P3 LDGSTS.E.BYPASS.LTC128B.128 [R230+0x2000], [R8.64+0x80] ;  /* 0x0200008008e6bfae */ /* 0x0003e4000b901d46 */
[----:B------:R-:W-:Y:S01]  /*12390*/  @!P1 LEA.HI.X R7, R0, c[0x0][0x164], R3, 0x1, P5 ;  /* 0x0000590000079a11 */ /* 0x000fe200028f0c03 */
[----:B------:R-:W-:Y:S01]  /*123a0*/  @!P0 IMAD.IADD R5, R11, 0x1, R4 ;  /* 0x000000010b058824 */ /* 0x000fe200078e0204 */
[C---:B------:R-:W-:Y:S01]  /*123b0*/  @!P0 LEA R4, P4, R10.reuse, c[0x0][0x160], 0x1 ;  /* 0x000058000a048a11 */ /* 0x040fe200078808ff */
[----:B------:R1:W-:Y:S03]  /*123c0*/  @!P2 LDGSTS.E.BYPASS.LTC128B.128 [R230+0x800], [R12.64] ;  /* 0x008000000ce6afae */ /* 0x0003e6000b901d46 */
[----:B------:R-:W-:Y:S01]  /*123d0*/  @!P0 LEA.HI.X R5, R10, c[0x0][0x164], R5, 0x1, P4 ;  /* 0x000059000a058a11 */ /* 0x000fe200020f0c05 */
[----:B------:R1:W-:Y:S04]  /*123e0*/  @!P2 LDGSTS.E.BYPASS.LTC128B.128 [R230+0x2800], [R12.64+0x80] ;  /* 0x028000800ce6afae */ /* 0x0003e8000b901d46 */
[----:B------:R1:W-:Y:S04]  /*123f0*/  @!P1 LDGSTS.E.BYPASS.LTC128B.128 [R230+0x1000], [R6.64] ;  /* 0x0100000006e69fae */ /* 0x0003e8000b901d46 */
[----:B------:R1:W-:Y:S04]  /*12400*/  @!P1 LDGSTS.E.BYPASS.LTC128B.128 [R230+0x3000], [R6.64+0x80] ;  /* 0x0300008006e69fae */ /* 0x0003e8000b901d46 */
[----:B------:R1:W-:Y:S04]  /*12410*/  @!P0 LDGSTS.E.BYPASS.LTC128B.128 [R230+0x1800], [R4.64] ;  /* 0x0180000004e68fae */ /* 0x0003e8000b901d46 */
[----:B------:R1:W-:Y:S02]  /*12420*/  @!P0 LDGSTS.E.BYPASS.LTC128B.128 [R230+0x3800], [R4.64+0x80] ;  /* 0x0380008004e68fae */ /* 0x0003e4000b901d46 */
.L_x_2666:
[----:B------:R-:W-:Y:S05]  /*12430*/  BSYNC B2 ;  /* 0x0000000000027941 */ /* 0x000fea0003800000 */
.L_x_2645:
[----:B------:R-:W-:Y:S01]  /*12440*/  IADD3 R234, R57, -0x1, RZ ;  /* 0xffffffff39ea7810 */ /* 0x000fe20007ffe0ff */
[----:B------:R-:W-:Y:S01]  /*12450*/  IMAD.SHL.U32 R41, R65, 0x40, RZ ;  /* 0x0000004041297824 */ /* 0x000fe200078e00ff */
[----:B------:R-:W-:Y:S01]  /*12460*/  LEA R232, P0, R178, c[0x0][0x168], 0x1 ;  /* 0x00005a00b2e87a11 */ /* 0x000fe200078008ff */
[----:B------:R-:W-:Y:S01]  /*12470*/  IMAD.SHL.U32 R59, R59, 0x2, RZ ;  /* 0x000000023b3b7824 */ /* 0x000fe200078e00ff */
[----:B-1----:R-:W-:Y:S01]  /*12480*/  IADD3 R6, R226, 0x50, RZ ;  /* 0x00000050e2067810 */ /* 0x002fe20007ffe0ff */
[----:B------:R-:W-:Y:S01]  /*12490*/  IMAD.SHL.U32 R3, R234, 0x80, RZ ;  /* 0x00000080ea037824 */ /* 0x000fe200078e00ff */
[----:B------:R-:W-:-:S02]  /*124a0*/  LEA.HI.X R231, R178, c[0x0][0x16c], R58, 0x1, P0 ;  /* 0x00005b00b2e77a11 */ /* 0x000fc400000f0c3a */
[----:B------:R-:W-:Y:S01]  /*124b0*/  IADD3 R8, R226, 0x40, RZ ;  /* 0x00000040e2087810 */ /* 0x000fe20007ffe0ff */
[----:B------:R-:W-:Y:S01]  /*124c0*/  IMAD.IADD R5, R64, 0x1, -R3 ;  /* 0x0000000140057824 */ /* 0x000fe200078e0a03 */
[C---:B------:R-:W-:Y:S02]  /*124d0*/  IADD3 R4, R226.reuse, 0x60, RZ ;  /* 0x00000060e2047810 */ /* 0x040fe40007ffe0ff */
[----:B------:R-:W-:Y:S02]  /*124e0*/  IADD3 R0, R226, 0x70, RZ ;  /* 0x00000070e2007810 */ /* 0x000fe40007ffe0ff */
[-C--:B------:R-:W-:Y:S02]  /*124f0*/  ISETP.GE.AND P4, PT, R2, R5.reuse, PT ;  /* 0x000000050200720c */ /* 0x080fe40003f86270 */
[-C--:B------:R-:W-:Y:S02]  /*12500*/  ISETP.GE.AND P1, PT, R226, R5.reuse, PT ;  /* 0x00000005e200720c */ /* 0x080fe40003f26270 */
[----:B------:R-:W-:-:S02]  /*12510*/  ISETP.GE.AND P5, PT, R18, R5, PT ;  /* 0x000000051200720c */ /* 0x000fc40003fa6270 */
[-C--:B------:R-:W-:Y:S02]  /*12520*/  ISETP.GE.AND P3, PT, R28, R5.reuse, PT ;  /* 0x000000051c00720c */ /* 0x080fe40003f66270 */
[----:B------:R-:W-:Y:S02]  /*12530*/  ISETP.GE.AND P2, PT, R6, R5, PT ;  /* 0x000000050600720c */ /* 0x000fe40003f46270 */
[----:B------:R-:W-:Y:S02]  /*12540*/  LOP3.LUT R41, R41, 0xfffffe00, RZ, 0xc0, !PT ;  /* 0xfffffe0029297812 */ /* 0x000fe400078ec0ff */
[----:B------:R-:W-:Y:S02]  /*12550*/  LOP3.LUT R59, R59, 0x6, RZ, 0xc0, !PT ;  /* 0x000000063b3b7812 */ /* 0x000fe400078ec0ff */
[C---:B--2---:R-:W-:Y:S01]  /*12560*/  @!P4 LEA R12, P0, R131.reuse, R232, 0x1 ;  /* 0x000000e8830cc211 */ /* 0x044fe200078008ff */
[----:B------:R-:W-:Y:S02]  /*12570*/  @!P1 IMAD.MOV.U32 R233, RZ, RZ, R231 ;  /* 0x000000ffffe99224 */ /* 0x000fe400078e00e7 */
[----:B------:R-:W-:Y:S01]  /*12580*/  @!P5 IMAD.MOV.U32 R7, RZ, RZ, c[0x0][0x198] ;  /* 0x00006600ff07d624 */ /* 0x000fe200078e00ff */
[----:B------:R-:W-:Y:S01]  /*12590*/  @!P4 LEA.HI.X R13, R131, R231, R130, 0x1, P0 ;  /* 0x000000e7830dc211 */ /* 0x000fe200000f0c82 */
[----:B------:R-:W-:Y:S01]  /*125a0*/  @!P5 IMAD.MOV.U32 R10, RZ, RZ, c[0x0][0x19c] ;  /* 0x00006700ff0ad624 */ /* 0x000fe200078e00ff */
[----:B------:R-:W-:Y:S01]  /*125b0*/  @!PT LDS RZ, [RZ] ;  /* 0x00000000fffff984 */ /* 0x000fe20000000800 */
[----:B------:R-:W-:Y:S01]  /*125c0*/  @!PT LDS RZ, [RZ] ;  /* 0x00000000fffff984 */ /* 0x000fe20000000800 */
[----:B------:R-:W-:Y:S01]  /*125d0*/  @!PT LDS RZ, [RZ] ;  /* 0x00000000fffff984 */ /* 0x000fe20000000800 */
[----:B------:R1:W-:Y:S01]  /*125e0*/  @!P1 LDGSTS.E.BYPASS.LTC128B.128 [R230+0x4000], [R232.64] ;  /* 0x04000000e8e69fae */ /* 0x0003e2000b901d46 */
[----:B---3--:R-:W-:Y:S01]  /*125f0*/  @!P3 IMAD.MOV.U32 R22, RZ, RZ, c[0x0][0x198] ;  /* 0x00006600ff16b624 */ /* 0x008fe200078e00ff */
[-C--:B------:R-:W-:Y:S01]  /*12600*/  ISETP.GE.AND P0, PT, R0, R5.reuse, PT ;  /* 0x000000050000720c */ /* 0x080fe20003f06270 */
[----:B------:R-:W-:Y:S01]  /*12610*/  @!P2 IMAD.MOV.U32 R20, RZ, RZ, c[0x0][0x198] ;  /* 0x00006600ff14a624 */ /* 0x000fe200078e00ff */
[----:B------:R1:W-:Y:S01]  /*12620*/  @!P1 LDGSTS.E.BYPASS.LTC128B.128 [R230+0x8000], [R232.64+0x80] ;  /* 0x08000080e8e69fae */ /* 0x0003e2000b901d46 */
[----:B------:R-:W-:Y:S01]  /*12630*/  ISETP.GE.AND P1, PT, R4, R5, PT ;  /* 0x000000050400720c */ /* 0x000fe20003f26270 */
[----:B------:R-:W-:-:S02]  /*12640*/  IMAD.IADD R65, R3, 0x1, R59 ;  /* 0x0000000103417824 */ /* 0x000fc400078e023b */
[----:B------:R2:W-:Y:S04]  /*12650*/  @!P4 LDGSTS.E.BYPASS.LTC128B.128 [R230+0x4800], [R12.64] ;  /* 0x048000000ce6cfae */ /* 0x0005e8000b901d46 */
[----:B------:R2:W-:Y:S01]  /*12660*/  @!P4 LDGSTS.E.BYPASS.LTC128B.128 [R230+0x8800], [R12.64+0x80] ;  /* 0x088000800ce6cfae */ /* 0x0005e2000b901d46 */
[C---:B------:R-:W-:Y:S02]  /*12670*/  @!P5 LEA R24, P4, R7.reuse, R232, 0x6 ;  /* 0x000000e80718d211 */ /* 0x040fe400078830ff */
[----:B------:R-:W-:Y:S02]  /*12680*/  @!P0 IMAD.MOV.U32 R14, RZ, RZ, c[0x0][0x198] ;  /* 0x00006600ff0e8624 */ /* 0x000fe400078e00ff */
[----:B------:R-:W-:Y:S01]  /*12690*/  @!P5 LEA.HI.X R25, R7, R231, R10, 0x6, P4 ;  /* 0x000000e70719d211 */ /* 0x000fe200020f340a */
[----:B------:R-:W-:Y:S01]  /*126a0*/  @!P1 IMAD.MOV.U32 R16, RZ, RZ, c[0x0][0x198] ;  /* 0x00006600ff109624 */ /* 0x000fe200078e00ff */
[----:B------:R-:W-:Y:S01]  /*126b0*/  ISETP.GE.AND P4, PT, R8, R5, PT ;  /* 0x000000050800720c */ /* 0x000fe20003f86270 */
[----:B------:R-:W-:-:S02]  /*126c0*/  @!P2 IMAD.MOV.U32 R10, RZ, RZ, c[0x0][0x19c] ;  /* 0x00006700ff0aa624 */ /* 0x000fc400078e00ff */
[----:B------:R3:W-:Y:S01]  /*126d0*/  @!P5 LDGSTS.E.BYPASS.LTC128B.128 [R230+0x5000], [R24.64] ;  /* 0x0500000018e6dfae */ /* 0x0007e2000b901d46 */
[----:B------:R-:W-:Y:S02]  /*126e0*/  @!P1 IMAD.MOV.U32 R9, RZ, RZ, c[0x0][0x19c] ;  /* 0x00006700ff099624 */ /* 0x000fe400078e00ff */
[----:B------:R-:W-:Y:S01]  /*126f0*/  @!P0 IMAD.MOV.U32 R7, RZ, RZ, c[0x0][0x19c] ;  /* 0x00006700ff078624 */ /* 0x000fe200078e00ff */
[----:B------:R3:W-:Y:S01]  /*12700*/  @!P5 LDGSTS.E.BYPASS.LTC128B.128 [R230+0x9000], [R24.64+0x80] ;  /* 0x0900008018e6dfae */ /* 0x0007e2000b901d46 */
[----:B------:R-:W-:Y:S02]  /*12710*/  @!P2 IMAD R10, R10, 0xa0, RZ ;  /* 0x000000a00a0aa824 */ /* 0x000fe400078e02ff */
[----:B------:R-:W-:Y:S02]  /*12720*/  @!P1 IMAD R9, R9, 0xc0, RZ ;  /* 0x000000c009099824 */ /* 0x000fe400078e02ff */
[----:B-1----:R-:W-:Y:S02]  /*12730*/  @!P3 IMAD.MOV.U32 R233, RZ, RZ, R231 ;  /* 0x000000ffffe9b224 */ /* 0x002fe400078e00e7 */
[----:B------:R-:W-:-:S02]  /*12740*/  @!P4 IMAD.MOV.U32 R11, RZ, RZ, c[0x0][0x198] ;  /* 0x00006600ff0bc624 */ /* 0x000fc400078e00ff */
[----:B------:R-:W-:-:S04]  /*12750*/  @!P3 IMAD.WIDE.U32 R22, R22, 0x60, R232 ;  /* 0x000000601616b825 */ /* 0x000fc800078e00e8 */
[----:B------:R-:W-:Y:S02]  /*12760*/  @!P2 IMAD.MOV.U32 R233, RZ, RZ, R231 ;  /* 0x000000ffffe9a224 */ /* 0x000fe400078e00e7 */
[----:B--2---:R-:W-:Y:S02]  /*12770*/  @!P3 IMAD.MOV.U32 R13, RZ, RZ, c[0x0][0x19c] ;  /* 0x00006700ff0db624 */ /* 0x004fe400078e00ff */
[----:B------:R-:W-:-:S04]  /*12780*/  @!P2 IMAD.WIDE.U32 R20, R20, 0xa0, R232 ;  /* 0x000000a01414a825 */ /* 0x000fc800078e00e8 */
[----:B------:R-:W-:Y:S02]  /*12790*/  @!P1 IMAD.MOV.U32 R233, RZ, RZ, R231 ;  /* 0x000000ffffe99224 */ /* 0x000fe400078e00e7 */
[----:B------:R-:W-:Y:S02]  /*127a0*/  @!P3 IMAD R13, R13, 0x60, RZ ;  /* 0x000000600d0db824 */ /* 0x000fe400078e02ff */
[----:B------:R-:W-:Y:S01]  /*127b0*/  @!P4 IMAD.MOV.U32 R12, RZ, RZ, c[0x0][0x19c] ;  /* 0x00006700ff0cc624 */ /* 0x000fe200078e00ff */
[----:B---3--:R-:W-:Y:S01]  /*127c0*/  @!P4 LEA R24, P5, R11, R232, 0x7 ;  /* 0x000000e80b18c211 */ /* 0x008fe200078a38ff */
[----:B------:R-:W-:-:S03]  /*127d0*/  @!P1 IMAD.WIDE.U32 R16, R16, 0xc0, R232 ;  /* 0x000000c010109825 */ /* 0x000fc600078e00e8 */
[----:B------:R-:W-:Y:S01]  /*127e0*/  @!P4 LEA.HI.X R25, R11, R231, R12, 0x7, P5 ;  /* 0x000000e70b19c211 */ /* 0x000fe200028f3c0c */
[----:B------:R-:W-:Y:S01]  /*127f0*/  @!P0 IMAD.MOV.U32 R233, RZ, RZ, R231 ;  /* 0x000000ffffe98224 */ /* 0x000fe200078e00e7 */
[----:B------:R-:W-:Y:S01]  /*12800*/  ISETP.GE.AND P5, PT, R18, R5, PT ;  /* 0x000000051200720c */ /* 0x000fe20003fa6270 */
[----:B------:R-:W-:Y:S02]  /*12810*/  @!P3 IMAD.IADD R23, R23, 0x1, R13 ;  /* 0x000000011717b824 */ /* 0x000fe400078e020d */
[----:B------:R-:W-:-:S03]  /*12820*/  @!P0 IMAD.WIDE.U32 R14, R14, 0xe0, R232 ;  /* 0x000000e00e0e8825 */ /* 0x000fc600078e00e8 */
[----:B------:R1:W-:Y:S01]  /*12830*/  @!P3 LDGSTS.E.BYPASS.LTC128B.128 [R230+0x5800], [R22.64] ;  /* 0x0580000016e6bfae */ /* 0x0003e2000b901d46 */
[----:B------:R-:W-:Y:S02]  /*12840*/  @!P0 IMAD R7, R7, 0xe0, RZ ;  /* 0x000000e007078824 */ /* 0x000fe400078e02ff */
[----:B------:R-:W-:Y:S01]  /*12850*/  @!P2 IMAD.IADD R21, R21, 0x1, R10 ;  /* 0x000000011515a824 */ /* 0x000fe200078e020a */
[----:B------:R1:W-:Y:S01]  /*12860*/  @!P3 LDGSTS.E.BYPASS.LTC128B.128 [R230+0x9800], [R22.64+0x80] ;  /* 0x0980008016e6bfae */ /* 0x0003e2000b901d46 */
[----:B------:R-:W-:Y:S01]  /*12870*/  @!P1 IMAD.IADD R17, R17, 0x1, R9 ;  /* 0x0000000111119824 */ /* 0x000fe200078e0209 */
[----:B------:R-:W-:Y:S01]  /*12880*/  ISETP.GE.AND P3, PT, R28, R5, PT ;  /* 0x000000051c00720c */ /* 0x000fe20003f66270 */
[----:B------:R-:W-:Y:S01]  /*12890*/  @!P0 IMAD.IADD R15, R15, 0x1, R7 ;  /* 0x000000010f0f8824 */ /* 0x000fe200078e0207 */
[----:B------:R2:W-:Y:S01]  /*128a0*/  @!P4 LDGSTS.E.BYPASS.LTC128B.128 [R230+0x6000], [R24.64] ;  /* 0x0600000018e6cfae */ /* 0x0005e2000b901d46 */
[----:B------:R-:W-:Y:S01]  /*128b0*/  IMAD.SHL.U32 R7, R63, 0x40, RZ ;  /* 0x000000403f077824 */ /* 0x000fe200078e00ff */
[----:B------:R-:W-:-:S02]  /*128c0*/  SHF.R.S32.HI R10, RZ, 0x4, R173 ;  /* 0x00000004ff0a7819 */ /* 0x000fc400000114ad */
[----:B------:R2:W-:Y:S01]  /*128d0*/  @!P4 LDGSTS.E.BYPASS.LTC128B.128 [R230+0xa000], [R24.64+0x80] ;  /* 0x0a00008018e6cfae */ /* 0x0005e2000b901d46 */
[-C--:B------:R-:W-:Y:S01]  /*128e0*/  ISETP.GE.AND P4, PT, R2, R5.reuse, PT ;  /* 0x000000050200720c */ /* 0x080fe20003f86270 */
[----:B------:R-:W-:Y:S01]  /*128f0*/  @!P5 IMAD.MOV.U32 R2, RZ, RZ, c[0x0][0x1a0] ;  /* 0x00006800ff02d624 */ /* 0x000fe200078e00ff */
[----:B------:R-:W-:Y:S01]  /*12900*/  LEA.HI R173, R173, R10, RZ, 0x1 ;  /* 0x0000000aadad7211 */ /* 0x000fe200078f08ff */
[----:B------:R1:W-:Y:S01]  /*12910*/  @!P2 LDGSTS.E.BYPASS.LTC128B.128 [R230+0x6800], [R20.64] ;  /* 0x0680000014e6afae */ /* 0x0003e2000b901d46 */
[----:B------:R-:W-:Y:S02]  /*12920*/  LOP3.LUT R7, R7, 0x1c0, RZ, 0xc0, !PT ;  /* 0x000001c007077812 */ /* 0x000fe400078ec0ff */
[----:B------:R-:W-:Y:S01]  /*12930*/  LOP3.LUT R173, R173, 0xfffffffe, RZ, 0xc0, !PT ;  /* 0xfffffffeadad7812 */ /* 0x000fe200078ec0ff */
[----:B------:R1:W-:Y:S01]  /*12940*/  @!P2 LDGSTS.E.BYPASS.LTC128B.128 [R230+0xa800], [R20.64+0x80] ;  /* 0x0a80008014e6afae */ /* 0x0003e2000b901d46 */
[----:B------:R-:W-:Y:S01]  /*12950*/  ISETP.GE.AND P2, PT, R6, R5, PT ;  /* 0x000000050600720c */ /* 0x000fe20003f46270 */
[----:B------:R-:W-:Y:S01]  /*12960*/  IMAD.SHL.U32 R6, R226, 0x8, RZ ;  /* 0x00000008e2067824 */ /* 0x000fe200078e00ff */
[----:B------:R-:W-:Y:S01]  /*12970*/  SHF.R.U32.HI R221, RZ, 0x3, R7 ;  /* 0x00000003ffdd7819 */ /* 0x000fe20000011607 */
[----:B------:R3:W-:Y:S03]  /*12980*/  @!P1 LDGSTS.E.BYPASS.LTC128B.128 [R230+0x7000], [R16.64] ;  /* 0x0700000010e69fae */ /* 0x0007e6000b901d46 */
[----:B------:R-:W-:Y:S01]  /*12990*/  LOP3.LUT R6, R7, 0x8, R6, 0xf8, !PT ;  /* 0x0000000807067812 */ /* 0x000fe200078ef806 */
[----:B------:R3:W-:Y:S01]  /*129a0*/  @!P1 LDGSTS.E.BYPASS.LTC128B.128 [R230+0xb000], [R16.64+0x80] ;  /* 0x0b00008010e69fae */ /* 0x0007e2000b901d46 */
[----:B------:R-:W-:Y:S01]  /*129b0*/  LEA R236, P1, R176, c[0x0][0x170], 0x1 ;  /* 0x00005c00b0ec7a11 */ /* 0x000fe200078208ff */
[----:B------:R-:W-:Y:S01]  /*129c0*/  IMAD.SHL.U32 R7, R172, 0x40, RZ ;  /* 0x00000040ac077824 */ /* 0x000fe200078e00ff */
[----:B------:R-:W-:Y:S01]  /*129d0*/  LOP3.LUT R221, R6, R221, RZ, 0x3c, !PT ;  /* 0x000000dd06dd7212 */ /* 0x000fe200078e3cff */
[----:B------:R5:W-:Y:S01]  /*129e0*/  @!P0 LDGSTS.E.BYPASS.LTC128B.128 [R230+0x7800], [R14.64] ;  /* 0x078000000ee68fae */ /* 0x000be2000b901d46 */
[----:B------:R-:W-:Y:S01]  /*129f0*/  LEA.HI.X R235, R176, c[0x0][0x174], R56, 0x1, P1 ;  /* 0x00005d00b0eb7a11 */ /* 0x000fe200008f0c38 */
[----:B------:R-:W-:Y:S01]  /*12a00*/  @!P3 IMAD.MOV.U32 R6, RZ, RZ, c[0x0][0x1a4] ;  /* 0x00006900ff06b624 */ /* 0x000fe200078e00ff */
[C---:B------:R-:W-:Y:S01]  /*12a10*/  @!P4 LEA R12, P1, R133.reuse, R236, 0x1 ;  /* 0x000000ec850cc211 */ /* 0x040fe200078208ff */
[----:B------:R5:W-:Y:S01]  /*12a20*/  @!P0 LDGSTS.E.BYPASS.LTC128B.128 [R230+0xb800], [R14.64+0x80] ;  /* 0x0b8000800ee68fae */ /* 0x000be2000b901d46 */
[----:B------:R-:W-:Y:S01]  /*12a30*/  ISETP.GE.AND P0, PT, R226, R5, PT ;  /* 0x00000005e200720c */ /* 0x000fe20003f06270 */
[----:B------:R-:W-:Y:S01]  /*12a40*/  @!P3 IMAD R6, R6, 0x60, RZ ;  /* 0x000000600606b824 */ /* 0x000fe200078e02ff */
[----:B------:R-:W-:Y:S01]  /*12a50*/  @!P4 LEA.HI.X R13, R133, R235, R132, 0x1, P1 ;  /* 0x000000eb850dc211 */ /* 0x000fe200008f0c84 */
[----:B------:R-:W0:Y:S01]  /*12a60*/  LDGDEPBAR ;  /* 0x00000000000079af */ /* 0x000e220000000000 */
[----:B------:R-:W-:Y:S01]  /*12a70*/  ISETP.GE.AND P1, PT, R4, R5, PT ;  /* 0x000000050400720c */ /* 0x000fe20003f26270 */
[----:B------:R-:W-:Y:S01]  /*12a80*/  @!P5 IMAD.MOV.U32 R4, RZ, RZ, c[0x0][0x1a4] ;  /* 0x00006900ff04d624 */ /* 0x000fe200078e00ff */
[----:B------:R-:W-:-:S07]  /*12a90*/  LOP3.LUT R7, R7, 0x1c0, RZ, 0xc0, !PT ;  /* 0x000001c007077812 */ /* 0x000fce00078ec0ff */
[----:B------:R-:W-:Y:S02]  /*12aa0*/  @!P0 IMAD.MOV.U32 R237, RZ, RZ, R235 ;  /* 0x000000ffffed8224 */ /* 0x000fe400078e00eb */
[----:B-----5:R-:W-:Y:S01]  /*12ab0*/  @!P3 IMAD.MOV.U32 R14, RZ, RZ, c[0x0][0x1a0] ;  /* 0x00006800ff0eb624 */ /* 0x020fe200078e00ff */
[----:B------:R-:W-:-:S04]  /*12ac0*/  DEPBAR.LE SB0, 0x0 ;  /* 0x000080000000791a */ /* 0x000fc80000000000 */
[----:B------:R-:W-:Y:S06]  /*12ad0*/  BAR.SYNC.DEFER_BLOCKING 0x0 ;  /* 0x0000000000007b1d */ /* 0x000fec0000010000 */
[----:B------:R-:W-:Y:S04]  /*12ae0*/  @P0 STS.128 [R230+0xc000], RZ ;  /* 0x00c000ffe6000388 */ /* 0x000fe80000000c00 */
[----:B------:R-:W-:Y:S04]  /*12af0*/  @P0 STS.128 [R230+0x10000], RZ ;  /* 0x010000ffe6000388 */ /* 0x000fe80000000c00 */
[----:B------:R-:W-:Y:S01]  /*12b00*/  @!PT LDS RZ, [RZ] ;  /* 0x00000000fffff984 */ /* 0x000fe20000000800 */
[----:B------:R-:W-:Y:S01]  /*12b10*/  @!PT LDS RZ, [RZ] ;  /* 0x00000000fffff984 */ /* 0x000fe20000000800 */
[----:B------:R-:W-:Y:S01]  /*12b20*/  @!PT LDS RZ, [RZ] ;  /* 0x00000000fffff984 */ /* 0x000fe20000000800 */
[----:B------:R5:W-:Y:S04]  /*12b30*/  @!P0 LDGSTS.E.BYPASS.LTC128B.128 [R230+0xc000], [R236.64] ;  /* 0x0c000000ece68fae */ /* 0x000be8000b901d46 */
[----:B------:R5:W-:Y:S01]  /*12b40*/  @!P0 LDGSTS.E.BYPASS.LTC128B.128 [R230+0x10000], [R236.64+0x80] ;  /* 0x10000080ece68fae */ /* 0x000be2000b901d46 */
[----:B------:R-:W-:-:S03]  /*12b50*/  @!P5 LEA R18, P0, R2, R236, 0x6 ;  /* 0x000000ec0212d211 */ /* 0x000fc600078030ff */
[----:B------:R-:W-:Y:S01]  /*12b60*/  @P4 STS.128 [R230+0xc800], RZ ;  /* 0x00c800ffe6004388 */ /* 0x000fe20000000c00 */
[----:B------:R-:W-:Y:S01]  /*12b70*/  @!P5 LEA.HI.X R19, R2, R235, R4, 0x6, P0 ;  /* 0x000000eb0213d211 */ /* 0x000fe200000f3404 */
[----:B------:R-:W-:Y:S01]  /*12b80*/  @!P1 IMAD.MOV.U32 R4, RZ, RZ, c[0x0][0x1a4] ;  /* 0x00006900ff049624 */ /* 0x000fe200078e00ff */
[-C--:B------:R-:W-:Y:S01]  /*12b90*/  ISETP.GE.AND P0, PT, R0, R5.reuse, PT ;  /* 0x000000050000720c */ /* 0x080fe20003f06270 */
[----:B------:R-:W-:Y:S01]  /*12ba0*/  @P4 STS.128 [R230+0x10800], RZ ;  /* 0x010800ffe6004388 */ /* 0x000fe20000000c00 */
[----:B------:R-:W-:Y:S02]  /*12bb0*/  IMAD.IADD R0, R10, 0x1, -R173 ;  /* 0x000000010a007824 */ /* 0x000fe400078e0aad */
[----:B------:R-:W-:Y:S01]  /*12bc0*/  @!P1 IMAD.MOV.U32 R10, RZ, RZ, c[0x0][0x1a0] ;  /* 0x00006800ff0a9624 */ /* 0x000fe200078e00ff */
[----:B------:R-:W-:Y:S01]  /*12bd0*/  @!PT LDS RZ, [RZ] ;  /* 0x00000000fffff984 */ /* 0x000fe20000000800 */
[----:B------:R-:W-:Y:S01]  /*12be0*/  @!PT LDS RZ, [RZ] ;  /* 0x00000000fffff984 */ /* 0x000fe20000000800 */
[----:B------:R-:W-:Y:S01]  /*12bf0*/  @!PT LDS RZ, [RZ] ;  /* 0x00000000fffff984 */ /* 0x000fe20000000800 */
[----:B------:R4:W-:Y:S01]  /*12c00*/  @!P4 LDGSTS.E.BYPASS.LTC128B.128 [R230+0xc800], [R12.64] ;  /* 0x0c8000000ce6cfae */ /* 0x0009e2000b901d46 */
[C---:B------:R-:W-:Y:S02]  /*12c10*/  IMAD R221, R0.reuse, 0x200, R221 ;  /* 0x0000020000dd7824 */ /* 0x040fe400078e02dd */
[----:B------:R-:W-:Y:S01]  /*12c20*/  IMAD.SHL.U32 R0, R0, 0x8, RZ ;  /* 0x0000000800007824 */ /* 0x000fe200078e00ff */
[----:B------:R4:W-:Y:S01]  /*12c30*/  @!P4 LDGSTS.E.BYPASS.LTC128B.128 [R230+0x10800], [R12.64+0x80] ;  /* 0x108000800ce6cfae */ /* 0x0009e2000b901d46 */
[----:B------:R-:W-:Y:S01]  /*12c40*/  ISETP.GE.AND P4, PT, R8, R5, PT ;  /* 0x000000050800720c */ /* 0x000fe20003f86270 */
[----:B------:R-:W-:-:S02]  /*12c50*/  @!P1 IMAD R4, R4, 0xc0, RZ ;  /* 0x000000c004049824 */ /* 0x000fc400078e02ff */
[----:B------:R-:W-:Y:S01]  /*12c60*/  @P5 STS.128 [R230+0xd000], RZ ;  /* 0x00d000ffe6005388 */ /* 0x000fe20000000c00 */
[----:B------:R-:W-:Y:S01]  /*12c70*/  LOP3.LUT R0, R7, 0x8, R0, 0xf8, !PT ;  /* 0x0000000807007812 */ /* 0x000fe200078ef800 */
[----:B---3--:R-:W-:Y:S01]  /*12c80*/  @!P0 IMAD.MOV.U32 R16, RZ, RZ, c[0x0][0x1a0] ;  /* 0x00006800ff108624 */ /* 0x008fe200078e00ff */
[----:B------:R-:W-:Y:S01]  /*12c90*/  SHF.R.U32.HI R7, RZ, 0x3, R7 ;  /* 0x00000003ff077819 */ /* 0x000fe20000011607 */
[----:B------:R-:W-:Y:S01]  /*12ca0*/  @P5 STS.128 [R230+0x11000], RZ ;  /* 0x011000ffe6005388 */ /* 0x000fe20000000c00 */
[----:B------:R-:W-:Y:S02]  /*12cb0*/  IMAD.SHL.U32 R221, R221, 0x2, RZ ;  /* 0x00000002dddd7824 */ /* 0x000fe400078e00ff */
[----:B-----5:R-:W-:Y:S01]  /*12cc0*/  @!P3 IMAD.MOV.U32 R237, RZ, RZ, R235 ;  /* 0x000000ffffedb224 */ /* 0x020fe200078e00eb */
[----:B------:R-:W-:Y:S01]  /*12cd0*/  @!PT LDS RZ, [RZ] ;  /* 0x00000000fffff984 */ /* 0x000fe20000000800 */
[----:B------:R-:W-:Y:S01]  /*12ce0*/  @!PT LDS RZ, [RZ] ;  /* 0x00000000fffff984 */ /* 0x000fe20000000800 */
[----:B------:R-:W-:Y:S01]  /*12cf0*/  @!PT LDS RZ, [RZ] ;  /* 0x00000000fffff984 */ /* 0x000fe20000000800 */
[----:B------:R3:W-:Y:S01]  /*12d00*/  @!P5 LDGSTS.E.BYPASS.LTC128B.128 [R230+0xd000], [R18.64] ;  /* 0x0d00000012e6dfae */ /* 0x0007e2000b901d46 */
[----:B------:R-:W-:Y:S01]  /*12d10*/  LOP3.LUT R40, R0, R7, RZ, 0x3c, !PT ;  /* 0x0000000700287212 */ /* 0x000fe200078e3cff */
[----:B------:R-:W-:Y:S01]  /*12d20*/  @!P4 IMAD.MOV.U32 R5, RZ, RZ, c[0x0][0x1a0] ;  /* 0x00006800ff05c624 */ /* 0x000fe200078e00ff */
[C---:B------:R-:W-:Y:S01]  /*12d30*/  IADD3 R0, R221.reuse, 0x4000, RZ ;  /* 0x00004000dd007810 */ /* 0x040fe20007ffe0ff */
[----:B------:R3:W-:Y:S01]  /*12d40*/  @!P5 LDGSTS.E.BYPASS.LTC128B.128 [R230+0x11000], [R18.64+0x80] ;  /* 0x1100008012e6dfae */ /* 0x0007e2000b901d46 */
[----:B------:R-:W-:Y:S01]  /*12d50*/  @!P4 IMAD.MOV.U32 R2, RZ, RZ, c[0x0][0x1a4] ;  /* 0x00006900ff02c624 */ /* 0x000fe200078e00ff */
[----:B------:R-:W-:Y:S01]  /*12d60*/  IADD3 R219, R221, 0x4020, RZ ;  /* 0x00004020dddb7810 */ /* 0x000fe20007ffe0ff */
[----:B------:R-:W-:Y:S01]  /*12d70*/  @!P3 IMAD.WIDE.U32 R14, R14, 0x60, R236 ;  /* 0x000000600e0eb825 */ /* 0x000fe200078e00ec */
[C---:B------:R-:W-:Y:S01]  /*12d80*/  @!P4 LEA R8, P5, R5.reuse, R236, 0x7 ;  /* 0x000000ec0508c211 */ /* 0x040fe200078a38ff */
[----:B------:R-:W-:Y:S02]  /*12d90*/  @P3 STS.128 [R230+0xd800], RZ ;  /* 0x00d800ffe6003388 */ /* 0x000fe40000000c00 */
[----:B------:R-:W-:Y:S01]  /*12da0*/  @!P2 IMAD.MOV.U32 R237, RZ, RZ, R235 ;  /* 0x000000ffffeda224 */ /* 0x000fe200078e00eb */
[----:B------:R-:W-:Y:S01]  /*12db0*/  @!P4 LEA.HI.X R9, R5, R235, R2, 0x7, P5 ;  /* 0x000000eb0509c211 */ /* 0x000fe200028f3c02 */
[----:B------:R-:W-:Y:S01]  /*12dc0*/  @!P2 IMAD.MOV.U32 R5, RZ, RZ, c[0x0][0x1a4] ;  /* 0x00006900ff05a624 */ /* 0x000fe200078e00ff */
[----:B------:R-:W-:Y:S01]  /*12dd0*/  @P3 STS.128 [R230+0x11800], RZ ;  /* 0x011800ffe6003388 */ /* 0x000fe20000000c00 */
[----:B----4-:R-:W-:-:S02]  /*12de0*/  @!P2 IMAD.MOV.U32 R12, RZ, RZ, c[0x0][0x1a0] ;  /* 0x00006800ff0ca624 */ /* 0x010fc400078e00ff */
[----:B------:R-:W-:Y:S02]  /*12df0*/  @!P3 IMAD.IADD R15, R15, 0x1, R6 ;  /* 0x000000010f0fb824 */ /* 0x000fe400078e0206 */
[----:B------:R-:W-:-:S03]  /*12e00*/  @!P2 IMAD.WIDE.U32 R12, R12, 0xa0, R236 ;  /* 0x000000a00c0ca825 */ /* 0x000fc600078e00ec */
[----:B------:R-:W-:Y:S01]  /*12e10*/  @!PT LDS RZ, [RZ] ;  /* 0x00000000fffff984 */ /* 0x000fe20000000800 */
[----:B------:R-:W-:Y:S01]  /*12e20*/  @!PT LDS RZ, [RZ] ;  /* 0x00000000fffff984 */ /* 0x000fe20000000800 */
[----:B------:R-:W-:Y:S01]  /*12e30*/  @!PT LDS RZ, [RZ] ;  /* 0x00000000fffff984 */ /* 0x000fe20000000800 */
[----:B------:R4:W-:Y:S01]  /*12e40*/  @!P3 LDGSTS.E.BYPASS.LTC128B.128 [R230+0xd800], [R14.64] ;  /* 0x0d8000000ee6bfae */ /* 0x0009e2000b901d46 */
[----:B------:R-:W-:Y:S02]  /*12e50*/  @!P1 IMAD.MOV.U32 R237, RZ, RZ, R235 ;  /* 0x000000ffffed9224 */ /* 0x000fe400078e00eb */
[----:B------:R-:W-:Y:S01]  /*12e60*/  @!P2 IMAD R5, R5, 0xa0, RZ ;  /* 0x000000a00505a824 */ /* 0x000fe200078e02ff */
[----:B------:R4:W-:Y:S01]  /*12e70*/  @!P3 LDGSTS.E.BYPASS.LTC128B.128 [R230+0x11800], [R14.64+0x80] ;  /* 0x118000800ee6bfae */ /* 0x0009e2000b901d46 */
[----:B------:R-:W-:-:S03]  /*12e80*/  @!P1 IMAD.WIDE.U32 R10, R10, 0xc0, R236 ;  /* 0x000000c00a0a9825 */ /* 0x000fc600078e00ec */
[----:B------:R-:W-:Y:S01]  /*12e90*/  @P4 STS.128 [R230+0xe000], RZ ;  /* 0x00e000ffe6004388 */ /* 0x000fe20000000c00 */
[----:B------:R-:W-:Y:S02]  /*12ea0*/  @!P0 IMAD.MOV.U32 R237, RZ, RZ, R235 ;  /* 0x000000ffffed8224 */ /* 0x000fe400078e00eb */
[----:B------:R-:W-:Y:S01]  /*12eb0*/  @!P0 IMAD.MOV.U32 R2, RZ, RZ, c[0x0][0x1a4] ;  /* 0x00006900ff028624 */ /* 0x000fe200078e00ff */
[----:B------:R-:W-:Y:S01]  /*12ec0*/  @P4 STS.128 [R230+0x12000], RZ ;  /* 0x012000ffe6004388 */ /* 0x000fe20000000c00 */
[----:B------:R-:W-:Y:S02]  /*12ed0*/  @!P2 IMAD.IADD R13, R13, 0x1, R5 ;  /* 0x000000010d0da824 */ /* 0x000fe400078e0205 */
[----:B------:R-:W-:Y:S01]  /*12ee0*/  IMAD R7, R60, 0x400, R41 ;  /* 0x000004003c077824 */ /* 0x000fe200078e0229 */
[----:B------:R-:W-:Y:S01]  /*12ef0*/  @!PT LDS RZ, [RZ] ;  /* 0x00000000fffff984 */ /* 0x000fe20000000800 */
[----:B------:R-:W-:Y:S01]  /*12f00*/  @!PT LDS RZ, [RZ] ;  /* 0x00000000fffff984 */ /* 0x000fe20000000800 */
[----:B------:R-:W-:Y:S01]  /*12f10*/  @!PT LDS RZ, [RZ] ;  /* 0x00000000fffff984 */ /* 0x000fe20000000800 */
[----:B------:R5:W-:Y:S01]  /*12f20*/  @!P4 LDGSTS.E.BYPASS.LTC128B.128 [R230+0xe000], [R8.64] ;  /* 0x0e00000008e6cfae */ /* 0x000be2000b901d46 */
[----:B------:R-:W-:-:S03]  /*12f30*/  @!P0 IMAD.WIDE.U32 R16, R16, 0xe0, R236 ;  /* 0x000000e010108825 */ /* 0x000fc600078e00ec */
[----:B------:R5:W-:Y:S01]  /*12f40*/  @!P4 LDGSTS.E.BYPASS.LTC128B.128 [R230+0x12000], [R8.64+0x80] ;  /* 0x1200008008e6cfae */ /* 0x000be2000b901d46 */
[----:B------:R-:W-:Y:S02]  /*12f50*/  @!P0 IMAD R2, R2, 0xe0, RZ ;  /* 0x000000e002028824 */ /* 0x000fe400078e02ff */
[----:B------:R-:W-:Y:S01]  /*12f60*/  @!P1 IMAD.IADD R5, R11, 0x1, R4 ;  /* 0x000000010b059824 */ /* 0x000fe200078e0204 */
[----:B------:R-:W-:Y:S01]  /*12f70*/  @P2 STS.128 [R230+0xe800], RZ ;  /* 0x00e800ffe6002388 */ /* 0x000fe20000000c00 */
[----:B------:R-:W-:Y:S02]  /*12f80*/  @!P1 IMAD.MOV.U32 R4, RZ, RZ, R10 ;  /* 0x000000ffff049224 */ /* 0x000fe400078e000a */
[----:B------:R-:W-:Y:S01]  /*12f90*/  IMAD.IADD R222, R40, 0x1, R7 ;  /* 0x0000000128de7824 */ /* 0x000fe200078e0207 */
[----:B------:R-:W-:Y:S01]  /*12fa0*/  @P2 STS.128 [R230+0x12800], RZ ;  /* 0x012800ffe6002388 */ /* 0x000fe20000000c00 */
[----:B------:R-:W-:Y:S02]  /*12fb0*/  @!P0 IMAD.IADD R17, R17, 0x1, R2 ;  /* 0x0000000111118824 */ /* 0x000fe400078e0202 */
[----:B------:R-:W-:Y:S01]  /*12fc0*/  IMAD.SHL.U32 R222, R222, 0x2, RZ ;  /* 0x00000002dede7824 */ /* 0x000fe200078e00ff */
[----:B------:R-:W-:Y:S01]  /*12fd0*/  @!PT LDS RZ, [RZ] ;  /* 0x00000000fffff984 */ /* 0x000fe20000000800 */
[----:B------:R-:W-:Y:S01]  /*12fe0*/  @!PT LDS RZ, [RZ] ;  /* 0x00000000fffff984 */ /* 0x000fe20000000800 */
[----:B------:R-:W-:Y:S01]  /*12ff0*/  @!PT LDS RZ, [RZ] ;  /* 0x00000000fffff984 */ /* 0x000fe20000000800 */
[----:B------:R4:W-:Y:S03]  /*13000*/  @!P2 LDGSTS.E.BYPASS.LTC128B.128 [R230+0xe800], [R12.64] ;  /* 0x0e8000000ce6afae */ /* 0x0009e6000b901d46 */
[--C-:B------:R-:W-:Y:S01]  /*13010*/  IMAD R220, R45, 0x2, R222.reuse ;  /* 0x000000022ddc7824 */ /* 0x100fe200078e02de */
[----:B------:R4:W-:Y:S01]  /*13020*/  @!P2 LDGSTS.E.BYPASS.LTC128B.128 [R230+0x12800], [R12.64+0x80] ;  /* 0x128000800ce6afae */ /* 0x0009e2000b901d46 */
[----:B------:R-:W-:-:S02]  /*13030*/  IMAD R218, R43, 0x2, R222 ;  /* 0x000000022bda7824 */ /* 0x000fc400078e02de */
[----:B------:R-:W-:Y:S01]  /*13040*/  IMAD R217, R43, 0x2, R220 ;  /* 0x000000022bd97824 */ /* 0x000fe200078e02dc */
[----:B------:R-:W-:Y:S04]  /*13050*/  @P1 STS.128 [R230+0xf000], RZ ;  /* 0x00f000ffe6001388 */ /* 0x000fe80000000c00 */
[----:B------:R-:W-:Y:S04]  /*13060*/  @P1 STS.128 [R230+0x13000], RZ ;  /* 0x013000ffe6001388 */ /* 0x000fe80000000c00 */
[----:B------:R-:W-:Y:S01]  /*13070*/  @!PT LDS RZ, [RZ] ;  /* 0x00000000fffff984 */ /* 0x000fe20000000800 */
[----:B------:R-:W-:Y:S01]  /*13080*/  @!PT LDS RZ, [RZ] ;  /* 0x00000000fffff984 */ /* 0x000fe20000000800 */
[----:B------:R-:W-:Y:S01]  /*13090*/  @!PT LDS RZ, [RZ] ;  /* 0x00000000fffff984 */ /* 0x000fe20000000800 */
[----:B------:R1:W-:Y:S04]  /*130a0*/  @!P1 LDGSTS.E.BYPASS.LTC128B.128 [R230+0xf000], [R4.64] ;  /* 0x0f00000004e69fae */ /* 0x0003e8000b901d46 */
[----:B------:R1:W-:Y:S01]  /*130b0*/  @!P1 LDGSTS.E.BYPASS.LTC128B.128 [R230+0x13000], [R4.64+0x80] ;  /* 0x1300008004e69fae */ /* 0x0003e2000b901d46 */
[----:B------:R-:W-:-:S03]  /*130c0*/  R2P PR, R63, 0x6 ;  /* 0x000000063f007804 */ /* 0x000fc60000000000 */
[----:B------:R-:W-:Y:S04]  /*130d0*/  @P0 STS.128 [R230+0xf800], RZ ;  /* 0x00f800ffe6000388 */ /* 0x000fe80000000c00 */
[----:B------:R-:W-:Y:S04]  /*130e0*/  @P0 STS.128 [R230+0x13800], RZ ;  /* 0x013800ffe6000388 */ /* 0x000fe80000000c00 */
[----:B------:R-:W-:Y:S01]  /*130f0*/  @!PT LDS RZ, [RZ] ;  /* 0x00000000fffff984 */ /* 0x000fe20000000800 */
[----:B------:R-:W-:Y:S01]  /*13100*/  @!PT LDS RZ, [RZ] ;  /* 0x00000000fffff984 */ /* 0x000fe20000000800 */
[----:B------:R-:W-:Y:S01]  /*13110*/  @!PT LDS RZ, [RZ] ;  /* 0x00000000fffff984 */ /* 0x000fe20000000800 */
[----:B------:R3:W-:Y:S02]  /*13120*/  @!P0 LDGSTS.E.BYPASS.LTC128B.128 [R230+0xf800], [R16.64] ;  /* 0x0f80000010e68fae */ /* 0x0007e4000b901d46 */
[----:B------:R-:W-:Y:S01]  /*13130*/  @P1 IADD3 R219, R0, -0x20, RZ ;  /* 0xffffffe000db1810 */ /* 0x000fe20007ffe0ff */
[----:B------:R-:W-:Y:S01]  /*13140*/  IMAD.MOV.U32 R0, RZ, RZ, 0x40 ;  /* 0x00000040ff007424 */ /* 0x000fe200078e00ff */
[----:B------:R3:W-:Y:S02]  /*13150*/  @!P0 LDGSTS.E.BYPASS.LTC128B.128 [R230+0x13800], [R16.64+0x80] ;  /* 0x1380008010e68fae */ /* 0x0007e4000b901d46 */
[----:B------:R-:W-:-:S02]  /*13160*/  IADD3 R211, R219, 0x800, RZ ;  /* 0x00000800dbd37810 */ /* 0x000fc40007ffe0ff */
[----:B-----5:R-:W-:Y:S01]  /*13170*/  LDSM.16.M88.4 R8, [R222] ;  /* 0x00000000de08783b */ /* 0x020fe20000000200 */
[----:B------:R-:W-:Y:S02]  /*13180*/  SEL R0, R0, 0xffffffc0, !P2 ;  /* 0xffffffc000007807 */ /* 0x000fe40005000000 */
[C---:B------:R-:W-:Y:S01]  /*13190*/  IADD3 R210, R219.reuse, 0x1000, RZ ;  /* 0x00001000dbd27810 */ /* 0x040fe20007ffe0ff */
[----:B------:R-:W5:Y:S01]  /*131a0*/  LDSM.16.M88.4 R92, [R221+0x4800] ;  /* 0x00480000dd5c783b */ /* 0x000f620000000200 */
[----:B------:R-:W-:Y:S01]  /*131b0*/  IADD3 R209, R219, 0x1800, RZ ;  /* 0x00001800dbd17810 */ /* 0x000fe20007ffe0ff */
[----:B------:R-:W-:Y:S01]  /*131c0*/  IMAD.IADD R215, R221, 0x1, R0 ;  /* 0x00000001ddd77824 */ /* 0x000fe200078e0200 */
[----:B------:R-:W-:Y:S01]  /*131d0*/  IADD3 R208, R219, 0x2000, RZ ;  /* 0x00002000dbd07810 */ /* 0x000fe20007ffe0ff */
[----:B------:R-:W2:Y:S01]  /*131e0*/  LDSM.16.M88.4 R100, [R221+0x4000] ;  /* 0x00400000dd64783b */ /* 0x000ea20000000200 */
[----:B------:R-:W-:Y:S01]  /*131f0*/  IMAD.IADD R204, R0, 0x1, R219 ;  /* 0x0000000100cc7824 */ /* 0x000fe200078e02db */
[----:B------:R-:W-:-:S02]  /*13200*/  SHF.R.S32.HI R0, RZ, 0x1f, R61 ;  /* 0x0000001fff007819 */ /* 0x000fc4000001143d */
[----:B------:R-:W2:Y:S01]  /*13210*/  LDSM.16.M88.4 R84, [R221+0x5000] ;  /* 0x00500000dd54783b */ /* 0x000ea20000000200 */
[C---:B------:R-:W-:Y:S02]  /*13220*/  IADD3 R207, R219.reuse, 0x2800, RZ ;  /* 0x00002800dbcf7810 */ /* 0x040fe40007ffe0ff */
[----:B------:R-:W-:Y:S01]  /*13230*/  LEA.HI R0, R0, R61, RZ, 0x2 ;  /* 0x0000003d00007211 */ /* 0x000fe200078f10ff */
[----:B------:R-:W2:Y:S01]  /*13240*/  LDSM.16.M88.4 R76, [R221+0x5800] ;  /* 0x00580000dd4c783b */ /* 0x000ea20000000200 */
[C---:B------:R-:W-:Y:S02]  /*13250*/  IADD3 R206, R219.reuse, 0x3000, RZ ;  /* 0x00003000dbce7810 */ /* 0x040fe40007ffe0ff */
[----:B------:R-:W-:Y:S01]  /*13260*/  SHF.R.S32.HI R238, RZ, 0x2, R0 ;  /* 0x00000002ffee7819 */ /* 0x000fe20000011400 */
[----:B------:R-:W2:Y:S01]  /*13270*/  LDSM.16.M88.4 R68, [R221+0x6000] ;  /* 0x00600000dd44783b */ /* 0x000ea20000000200 */
[----:B------:R-:W-:Y:S02]  /*13280*/  LOP3.LUT R0, R40, R41, RZ, 0xfc, !PT ;  /* 0x0000002928007212 */ /* 0x000fe400078efcff */
[C---:B------:R-:W-:Y:S01]  /*13290*/  IADD3 R205, R219.reuse, 0x3800, RZ ;  /* 0x00003800dbcd7810 */ /* 0x040fe20007ffe0ff */
[----:B------:R-:W2:Y:S01]  /*132a0*/  LDSM.16.M88.4 R48, [R221+0x6800] ;  /* 0x00680000dd30783b */ /* 0x000ea20000000200 */
[----:B------:R-:W-:-:S02]  /*132b0*/  IADD3 R203, R219, 0x4000, RZ ;  /* 0x00004000dbcb7810 */ /* 0x000fc40007ffe0ff */
[C---:B------:R-:W-:Y:S01]  /*132c0*/  IADD3 R202, R219.reuse, 0x4800, RZ ;  /* 0x00004800dbca7810 */ /* 0x040fe20007ffe0ff */
[----:B------:R-:W2:Y:S01]  /*132d0*/  LDSM.16.M88.4 R32, [R221+0x7000] ;  /* 0x00700000dd20783b */ /* 0x000ea20000000200 */
[C---:B------:R-:W-:Y:S02]  /*132e0*/  IADD3 R201, R219.reuse, 0x5000, RZ ;  /* 0x00005000dbc97810 */ /* 0x040fe40007ffe0ff */
[C---:B------:R-:W-:Y:S01]  /*132f0*/  IADD3 R200, R219.reuse, 0x5800, RZ ;  /* 0x00005800dbc87810 */ /* 0x040fe20007ffe0ff */
[----:B---3--:R-:W3:Y:S01]  /*13300*/  LDSM.16.M88.4 R16, [R221+0x7800] ;  /* 0x00780000dd10783b */ /* 0x008ee20000000200 */
[C---:B------:R-:W-:Y:S02]  /*13310*/  IADD3 R199, R219.reuse, 0x6000, RZ ;  /* 0x00006000dbc77810 */ /* 0x040fe40007ffe0ff */
[C---:B------:R-:W-:Y:S01]  /*13320*/  IADD3 R198, R219.reuse, 0x6800, RZ ;  /* 0x00006800dbc67810 */ /* 0x040fe20007ffe0ff */
[----:B------:R-:W-:Y:S01]  /*13330*/  LDSM.16.M88.4 R112, [R220] ;  /* 0x00000000dc70783b */ /* 0x000fe20000000200 */
[----:B------:R-:W-:-:S02]  /*13340*/  IADD3 R197, R219, 0x7000, RZ ;  /* 0x00007000dbc57810 */ /* 0x000fc40007ffe0ff */
[----:B------:R-:W-:Y:S01]  /*13350*/  IADD3 R196, R219, 0x7800, RZ ;  /* 0x00007800dbc47810 */ /* 0x000fe20007ffe0ff */
[----:B-1----:R-:W1:Y:S01]  /*13360*/  LDSM.16.M88.4 R4, [R219+0x800] ;  /* 0x00080000db04783b */ /* 0x002e620000000200 */
[C---:B-----5:R-:W-:Y:S03]  /*13370*/  HMMA.16816.F32 R96, R8.reuse, R92, RZ ;  /* 0x0000005c0860723c */ /* 0x060fe600000018ff */
[----:B----4-:R-:W4:Y:S04]  /*13380*/  LDSM.16.M88.4 R12, [R219] ;  /* 0x00000000db0c783b */ /* 0x010f280000000200 */
[----:B------:R-:W5:Y:S01]  /*13390*/  LDSM.16.M88.4 R128, [R219+0x1000] ;  /* 0x00100000db80783b */ /* 0x000f620000000200 */
[C---:B------:R-:W-:Y:S03]  /*133a0*/  HMMA.16816.F32 R92, R8.reuse, R94, RZ ;  /* 0x0000005e085c723c */ /* 0x040fe600000018ff */
[----:B--2---:R-:W2:Y:S04]  /*133b0*/  LDSM.16.M88.4 R24, [R219+0x2800] ;  /* 0x00280000db18783b */ /* 0x004ea80000000200 */
[----:B------:R-:W-:Y:S01]  /*133c0*/  LDSM.16.M88.4 R104, [R218] ;  /* 0x00000000da68783b */ /* 0x000fe20000000200 */
[C---:B------:R-:W-:Y:S03]  /*133d0*/  HMMA.16816.F32 R20, R8.reuse, R100, RZ ;  /* 0x000000640814723c */ /* 0x040fe600000018ff */
[----:B------:R-:W-:Y:S04]  /*133e0*/  LDSM.16.M88.4 R124, [R219+0x1800] ;  /* 0x00180000db7c783b */ /* 0x000fe80000000200 */
[----:B------:R-:W-:Y:S01]  /*133f0*/  LDSM.16.M88.4 R120, [R219+0x2000] ;  /* 0x00200000db78783b */ /* 0x000fe20000000200 */
[C---:B------:R-:W-:Y:S03]  /*13400*/  HMMA.16816.F32 R88, R8.reuse, R84, RZ ;  /* 0x000000540858723c */ /* 0x040fe600000018ff */
[----:B------:R-:W-:Y:S04]  /*13410*/  LDSM.16.M88.4 R116, [R219+0x3800] ;  /* 0x00380000db74783b */ /* 0x000fe80000000200 */
[----:B------:R-:W-:Y:S01]  /*13420*/  LDSM.16.M88.4 R108, [R215+0x4000] ;  /* 0x00400000d76c783b */ /* 0x000fe20000000200 */
[C---:B------:R-:W-:Y:S03]  /*13430*/  HMMA.16816.F32 R100, R8.reuse, R102, RZ ;  /* 0x000000660864723c */ /* 0x040fe600000018ff */
        /* <DEDUP_REMOVED lines=10> */
[C---:B---3--:R-:W-:Y:S08]  /*134e0*/  HMMA.16816.F32 R28, R8.reuse, R16, RZ ;  /* 0x00000010081c723c */ /* 0x048ff000000018ff */
[----:B------:R-:W-:Y:S01]  /*134f0*/  HMMA.16816.F32 R8, R8, R18, RZ ;  /* 0x000000120808723c */ /* 0x000fe200000018ff */
[----:B------:R-:W3:Y:S07]  /*13500*/  LDSM.16.M88.4 R16, [R219+0x3000] ;  /* 0x00300000db10783b */ /* 0x000eee0000000200 */
[C---:B-1----:R-:W-:Y:S08]  /*13510*/  HMMA.16816.F32 R96, R112.reuse, R4, R96 ;  /* 0x000000047060723c */ /* 0x042ff00000001860 */
[C---:B------:R-:W-:Y:S01]  /*13520*/  HMMA.16816.F32 R92, R112.reuse, R6, R92 ;  /* 0x00000006705c723c */ /* 0x040fe2000000185c */
[----:B------:R-:W1:Y:S07]  /*13530*/  LDSM.16.M88.4 R4, [R215+0x5000] ;  /* 0x00500000d704783b */ /* 0x000e6e0000000200 */
[C---:B----4-:R-:W-:Y:S08]  /*13540*/  HMMA.16816.F32 R20, R112.reuse, R12, R20 ;  /* 0x0000000c7014723c */ /* 0x050ff00000001814 */
[C---:B------:R-:W-:Y:S01]  /*13550*/  HMMA.16816.F32 R100, R112.reuse, R14, R100 ;  /* 0x0000000e7064723c */ /* 0x040fe20000001864 */
[----:B------:R-:W4:Y:S07]  /*13560*/  LDSM.16.M88.4 R12, [R215+0x4800] ;  /* 0x00480000d70c783b */ /* 0x000f2e0000000200 */
[C---:B-----5:R-:W-:Y:S08]  /*13570*/  HMMA.16816.F32 R88, R112.reuse, R128, R88 ;  /* 0x000000807058723c */ /* 0x060ff00000001858 */
[C---:B------:R-:W-:Y:S01]  /*13580*/  HMMA.16816.F32 R84, R112.reuse, R130, R84 ;  /* 0x000000827054723c */ /* 0x040fe20000001854 */
[----:B------:R-:W-:Y:S07]  /*13590*/  LDSM.16.M88.4 R128, [R204+0x2000] ;  /* 0x00200000cc80783b */ /* 0x000fee0000000200 */
[C---:B--2---:R-:W-:Y:S08]  /*135a0*/  HMMA.16816.F32 R52, R112.reuse, R24, R52 ;  /* 0x000000187034723c */ /* 0x044ff00000001834 */
[C---:B------:R-:W-:Y:S01]  /*135b0*/  HMMA.16816.F32 R48, R112.reuse, R26, R48 ;  /* 0x0000001a7030723c */ /* 0x040fe20000001830 */
[----:B------:R-:W2:Y:S07]  /*135c0*/  LDSM.16.M88.4 R24, [R215+0x5800] ;  /* 0x00580000d718783b */ /* 0x000eae0000000200 */
[C---:B---3--:R-:W-:Y:S08]  /*135d0*/  HMMA.16816.F32 R36, R112.reuse, R16, R36 ;  /* 0x000000107024723c */ /* 0x048ff00000001824 */
[----:B------:R-:W-:Y:S01]  /*135e0*/  HMMA.16816.F32 R32, R112, R18, R32 ;  /* 0x000000127020723c */ /* 0x000fe20000001820 */
[----:B------:R-:W3:Y:S07]  /*135f0*/  LDSM.16.M88.4 R16, [R215+0x6000] ;  /* 0x00600000d710783b */ /* 0x000eee0000000200 */
[C---:B-1----:R-:W-:Y:S08]  /*13600*/  HMMA.16816.F32 R88, R104.reuse, R4, R88 ;  /* 0x000000046858723c */ /* 0x042ff00000001858 */
[----:B------:R-:W-:Y:S01]  /*13610*/  HMMA.16816.F32 R84, R104, R6, R84 ;  /* 0x000000066854723c */ /* 0x000fe20000001854 */
[----:B------:R-:W1:Y:S07]  /*13620*/  LDSM.16.M88.4 R4, [R215+0x7000] ;  /* 0x00700000d704783b */ /* 0x000e6e0000000200 */
[C---:B------:R-:W-:Y:S08]  /*13630*/  HMMA.16816.F32 R80, R112.reuse, R124, R80 ;  /* 0x0000007c7050723c */ /* 0x040ff00000001850 */
[C---:B------:R-:W-:Y:S01]  /*13640*/  HMMA.16816.F32 R76, R112.reuse, R126, R76 ;  /* 0x0000007e704c723c */ /* 0x040fe2000000184c */
[----:B------:R-:W-:Y:S07]  /*13650*/  LDSM.16.M88.4 R124, [R204+0x3000] ;  /* 0x00300000cc7c783b */ /* 0x000fee0000000200 */
[C---:B------:R-:W-:Y:S08]  /*13660*/  HMMA.16816.F32 R72, R112.reuse, R120, R72 ;  /* 0x000000787048723c */ /* 0x040ff00000001848 */
[----:B------:R-:W-:Y:S01]  /*13670*/  HMMA.16816.F32 R68, R112, R122, R68 ;  /* 0x0000007a7044723c */ /* 0x000fe20000001844 */
[----:B------:R-:W-:Y:S07]  /*13680*/  LDSM.16.M88.4 R120, [R204+0x3800] ;  /* 0x00380000cc78783b */ /* 0x000fee0000000200 */
[C---:B----4-:R-:W-:Y:S08]  /*13690*/  HMMA.16816.F32 R96, R104.reuse, R12, R96 ;  /* 0x0000000c6860723c */ /* 0x050ff00000001860 */
[----:B------:R-:W-:Y:S01]  /*136a0*/  HMMA.16816.F32 R92, R104, R14, R92 ;  /* 0x0000000e685c723c */ /* 0x000fe2000000185c */
[----:B------:R-:W4:Y:S07]  /*136b0*/  LDSM.16.M88.4 R12, [R215+0x6800] ;  /* 0x00680000d70c783b */ /* 0x000f2e0000000200 */
        /* <DEDUP_REMOVED lines=15> */
[----:B------:R-:W5:Y:S07]  /*137b0*/  LDSM.16.M88.4 R108, [R215+0x7800] ;  /* 0x00780000d76c783b */ /* 0x000f6e0000000200 */
[C---:B----4-:R-:W-:Y:S08]  /*137c0*/  HMMA.16816.F32 R52, R104.reuse, R12, R52 ;  /* 0x0000000c6834723c */ /* 0x050ff00000001834 */
[----:B------:R-:W-:Y:S01]  /*137d0*/  HMMA.16816.F32 R48, R104, R14, R48 ;  /* 0x0000000e6830723c */ /* 0x000fe20000001830 */
[----:B------:R-:W4:Y:S07]  /*137e0*/  LDSM.16.M88.4 R12, [R204+0x1000] ;  /* 0x00100000cc0c783b */ /* 0x000f2e0000000200 */
[C---:B--2---:R-:W-:Y:S08]  /*137f0*/  HMMA.16816.F32 R20, R116.reuse, R24, R20 ;  /* 0x000000187414723c */ /* 0x044ff00000001814 */
[C---:B------:R-:W-:Y:S01]  /*13800*/  HMMA.16816.F32 R100, R116.reuse, R26, R100 ;  /* 0x0000001a7464723c */ /* 0x040fe20000001864 */
[----:B------:R-:W-:Y:S07]  /*13810*/  LDSM.16.M88.4 R24, [R222+0x2000] ;  /* 0x00200000de18783b */ /* 0x000fee0000000200 */
[C---:B---3--:R-:W-:Y:S08]  /*13820*/  HMMA.16816.F32 R96, R116.reuse, R16, R96 ;  /* 0x000000107460723c */ /* 0x048ff00000001860 */
[C---:B------:R-:W-:Y:S01]  /*13830*/  HMMA.16816.F32 R92, R116.reuse, R18, R92 ;  /* 0x00000012745c723c */ /* 0x040fe2000000185c */
[----:B------:R-:W2:Y:S07]  /*13840*/  LDSM.16.M88.4 R16, [R221+0x9000] ;  /* 0x00900000dd10783b */ /* 0x000eae0000000200 */
[C---:B-1----:R-:W-:Y:S08]  /*13850*/  HMMA.16816.F32 R80, R116.reuse, R4, R80 ;  /* 0x000000047450723c */ /* 0x042ff00000001850 */
[----:B------:R-:W-:Y:S01]  /*13860*/  HMMA.16816.F32 R76, R116, R6, R76 ;  /* 0x00000006744c723c */ /* 0x000fe2000000184c */
[----:B------:R-:W1:Y:S07]  /*13870*/  LDSM.16.M88.4 R4, [R221+0x9800] ;  /* 0x00980000dd04783b */ /* 0x000e6e0000000200 */
[C---:B-----5:R-:W-:Y:S08]  /*13880*/  HMMA.16816.F32 R28, R104.reuse, R108, R28 ;  /* 0x0000006c681c723c */ /* 0x060ff0000000181c */
[----:B------:R-:W-:Y:S01]  /*13890*/  HMMA.16816.F32 R8, R104, R110, R8 ;  /* 0x0000006e6808723c */ /* 0x000fe20000001808 */
[----:B------:R-:W3:Y:S04]  /*138a0*/  LDSM.16.M88.4 R108, [R204+0x2800] ;  /* 0x00280000cc6c783b */ /* 0x000ee80000000200 */
[----:B------:R-:W5:Y:S03]  /*138b0*/  LDSM.16.M88.4 R104, [R221+0x8000] ;  /* 0x00800000dd68783b */ /* 0x000f660000000200 */
[C---:B----4-:R-:W-:Y:S08]  /*138c0*/  HMMA.16816.F32 R88, R116.reuse, R12, R88 ;  /* 0x0000000c7458723c */ /* 0x050ff00000001858 */
[C---:B------:R-:W-:Y:S01]  /*138d0*/  HMMA.16816.F32 R84, R116.reuse, R14, R84 ;  /* 0x0000000e7454723c */ /* 0x040fe20000001854 */
[----:B------:R-:W4:Y:S07]  /*138e0*/  LDSM.16.M88.4 R12, [R221+0xa000] ;  /* 0x00a00000dd0c783b */ /* 0x000f2e0000000200 */
[----:B------:R-:W-:Y:S08]  /*138f0*/  HMMA.16816.F32 R72, R116, R128, R72 ;  /* 0x000000807448723c */ /* 0x000ff00000001848 */
[C---:B--2---:R-:W-:Y:S08]  /*13900*/  HMMA.16816.F32 R88, R24.reuse, R16, R88 ;  /* 0x000000101858723c */ /* 0x044ff00000001858 */
[C---:B------:R-:W-:Y:S01]  /*13910*/  HMMA.16816.F32 R84, R24.reuse, R18, R84 ;  /* 0x000000121854723c */ /* 0x040fe20000001854 */
[----:B------:R-:W-:Y:S07]  /*13920*/  LDSM.16.M88.4 R16, [R219+0x4000] ;  /* 0x00400000db10783b */ /* 0x000fee0000000200 */
[C---:B-1----:R-:W-:Y:S08]  /*13930*/  HMMA.16816.F32 R80, R24.reuse, R4, R80 ;  /* 0x000000041850723c */ /* 0x042ff00000001850 */
[----:B------:R-:W-:Y:S01]  /*13940*/  HMMA.16816.F32 R76, R24, R6, R76 ;  /* 0x00000006184c723c */ /* 0x000fe2000000184c */
[----:B------:R-:W1:Y:S07]  /*13950*/  LDSM.16.M88.4 R4, [R220+0x2000] ;  /* 0x00200000dc04783b */ /* 0x000e6e0000000200 */
[C---:B------:R-:W-:Y:S01]  /*13960*/  HMMA.16816.F32 R68, R116.reuse, R130, R68 ;  /* 0x000000827444723c */ /* 0x040fe20000001844 */
[----:B------:R-:W-:Y:S07]  /*13970*/  LDSM.16.M88.4 R128, [R215+0x8000] ;  /* 0x00800000d780783b */ /* 0x000fee0000000200 */
[C---:B---3--:R-:W-:Y:S08]  /*13980*/  HMMA.16816.F32 R52, R116.reuse, R108, R52 ;  /* 0x0000006c7434723c */ /* 0x048ff00000001834 */
[C---:B------:R-:W-:Y:S01]  /*13990*/  HMMA.16816.F32 R48, R116.reuse, R110, R48 ;  /* 0x0000006e7430723c */ /* 0x040fe20000001830 */
[----:B------:R-:W2:Y:S07]  /*139a0*/  LDSM.16.M88.4 R108, [R221+0xa800] ;  /* 0x00a80000dd6c783b */ /* 0x000eae0000000200 */
[C---:B------:R-:W-:Y:S08]  /*139b0*/  HMMA.16816.F32 R28, R116.reuse, R120, R28 ;  /* 0x00000078741c723c */ /* 0x040ff0000000181c */
[----:B------:R-:W-:Y:S01]  /*139c0*/  HMMA.16816.F32 R8, R116, R122, R8 ;  /* 0x0000007a7408723c */ /* 0x000fe20000001808 */
[----:B------:R-:W-:Y:S07]  /*139d0*/  LDSM.16.M88.4 R120, [R221+0xb800] ;  /* 0x00b80000dd78783b */ /* 0x000fee0000000200 */
[C---:B-----5:R-:W-:Y:S08]  /*139e0*/  HMMA.16816.F32 R20, R24.reuse, R104, R20 ;  /* 0x000000681814723c */ /* 0x060ff00000001814 */
[----:B------:R-:W-:Y:S01]  /*139f0*/  HMMA.16816.F32 R100, R24, R106, R100 ;  /* 0x0000006a1864723c */ /* 0x000fe20000001864 */
[----:B------:R-:W3:Y:S07]  /*13a00*/  LDSM.16.M88.4 R104, [R221+0xb000] ;  /* 0x00b00000dd68783b */ /* 0x000eee0000000200 */
[C---:B------:R-:W-:Y:S08]  /*13a10*/  HMMA.16816.F32 R36, R116.reuse, R124, R36 ;  /* 0x0000007c7424723c */ /* 0x040ff00000001824 */
[----:B------:R-:W-:Y:S01]  /*13a20*/  HMMA.16816.F32 R32, R116, R126, R32 ;  /* 0x0000007e7420723c */ /* 0x000fe20000001820 */
[----:B------:R-:W-:Y:S04]  /*13a30*/  LDSM.16.M88.4 R116, [R219+0x4800] ;  /* 0x00480000db74783b */ /* 0x000fe80000000200 */
[----:B------:R-:W-:Y:S03]  /*13a40*/  LDSM.16.M88.4 R124, [R215+0x8800] ;  /* 0x00880000d77c783b */ /* 0x000fe60000000200 */
[C---:B----4-:R-:W-:Y:S08]  /*13a50*/  HMMA.16816.F32 R72, R24.reuse, R12, R72 ;  /* 0x0000000c1848723c */ /* 0x050ff00000001848 */
[----:B------:R-:W-:Y:S01]  /*13a60*/  HMMA.16816.F32 R68, R24, R14, R68 ;  /* 0x0000000e1844723c */ /* 0x000fe20000001844 */
[----:B------:R-:W4:Y:S07]  /*13a70*/  LDSM.16.M88.4 R12, [R219+0x5800] ;  /* 0x00580000db0c783b */ /* 0x000f2e0000000200 */
[C---:B-1----:R-:W-:Y:S08]  /*13a80*/  HMMA.16816.F32 R20, R4.reuse, R16, R20 ;  /* 0x000000100414723c */ /* 0x042ff00000001814 */
[----:B------:R-:W-:Y:S01]  /*13a90*/  HMMA.16816.F32 R100, R4, R18, R100 ;  /* 0x000000120464723c */ /* 0x000fe20000001864 */
        /* <DEDUP_REMOVED lines=32> */
[C---:B------:R-:W-:Y:S08]  /*13ca0*/  HMMA.16816.F32 R36, R4.reuse, R24, R36 ;  /* 0x000000180424723c */ /* 0x040ff00000001824 */
[----:B------:R-:W-:Y:S01]  /*13cb0*/  HMMA.16816.F32 R32, R4, R26, R32 ;  /* 0x0000001a0420723c */ /* 0x000fe20000001820 */
[----:B------:R-:W-:Y:S04]  /*13cc0*/  LDSM.16.M88.4 R4, [R217+0x2000] ;  /* 0x00200000d904783b */ /* 0x000fe80000000200 */
[----:B------:R-:W2:Y:S03]  /*13cd0*/  LDSM.16.M88.4 R24, [R204+0x4000] ;  /* 0x00400000cc18783b */ /* 0x000ea60000000200 */
[C---:B----4-:R-:W-:Y:S08]  /*13ce0*/  HMMA.16816.F32 R100, R12.reuse, R130, R100 ;  /* 0x000000820c64723c */ /* 0x050ff00000001864 */
[C---:B------:R-:W-:Y:S08]  /*13cf0*/  HMMA.16816.F32 R20, R12.reuse, R128, R20 ;  /* 0x000000800c14723c */ /* 0x040ff00000001814 */
[C---:B-1----:R-:W-:Y:S07]  /*13d00*/  HMMA.16816.F32 R28, R12.reuse, R16, R28 ;  /* 0x000000100c1c723c */ /* 0x042fee000000181c */
[----:B------:R-:W-:Y:S01]  /*13d10*/  IMAD R17, R60, 0x10, R62 ;  /* 0x000000103c117824 */ /* 0x000fe200078e023e */
[----:B------:R-:W-:Y:S01]  /*13d20*/  HMMA.16816.F32 R88, R12, R120, R88 ;  /* 0x000000780c58723c */ /* 0x000fe20000001858 */
[----:B------:R-:W-:Y:S01]  /*13d30*/  LDSM.16.M88.4 R60, [R204+0x5000] ;  /* 0x00500000cc3c783b */ /* 0x000fe20000000200 */
[----:B------:R-:W-:-:S02]  /*13d40*/  IADD3 R16, R65, 0x1, RZ ;  /* 0x0000000141107810 */ /* 0x000fc40007ffe0ff */
[----:B------:R-:W-:-:S04]  /*13d50*/  IADD3 R17, R17, 0x1, R238 ;  /* 0x0000000111117810 */ /* 0x000fc80007ffe0ee */
[----:B------:R-:W-:Y:S01]  /*13d60*/  HMMA.16816.F32 R84, R12, R122, R84 ;  /* 0x0000007a0c54723c */ /* 0x000fe20000001854 */
[----:B------:R-:W1:Y:S01]  /*13d70*/  LDSM.16.M88.4 R120, [R204+0x4800] ;  /* 0x00480000cc78783b */ /* 0x000e620000000200 */
[----:B------:R-:W-:-:S04]  /*13d80*/  IADD3 R17, R64, R17, -R223 ;  /* 0x0000001140117210 */ /* 0x000fc80007ffe8df */
[----:B------:R-:W-:Y:S02]  /*13d90*/  IADD3 R17, R17, c[0x0][0x2e8], RZ ;  /* 0x0000ba0011117a10 */ /* 0x000fe40007ffe0ff */
[C---:B--2---:R-:W-:Y:S02]  /*13da0*/  HMMA.16816.F32 R100, R4.reuse, R26, R100 ;  /* 0x0000001a0464723c */ /* 0x044fe40000001864 */
[C---:B------:R-:W-:Y:S02]  /*13db0*/  IADD3 R133, R17.reuse, 0x8, RZ ;  /* 0x0000000811857810 */ /* 0x040fe40007ffe0ff */
[-C--:B------:R-:W-:Y:S02]  /*13dc0*/  IMNMX R2, R17, R64.reuse, PT ;  /* 0x0000004011027217 */ /* 0x080fe40003800200 */
[----:B------:R-:W-:Y:S02]  /*13dd0*/  IMNMX R133, R133, R64, PT ;  /* 0x0000004085857217 */ /* 0x000fe40003800200 */
[----:B------:R-:W-:Y:S01]  /*13de0*/  HMMA.16816.F32 R20, R4, R24, R20 ;  /* 0x000000180414723c */ /* 0x000fe20000001814 */
[----:B------:R-:W-:-:S02]  /*13df0*/  ISETP.GE.AND P1, PT, R16, R2, PT ;  /* 0x000000021000720c */ /* 0x000fc40003f26270 */
[-C--:B------:R-:W-:Y:S02]  /*13e00*/  ISETP.GE.AND P0, PT, R16, R133.reuse, PT ;  /* 0x000000851000720c */ /* 0x080fe40003f06270 */
[C---:B------:R-:W-:Y:S02]  /*13e10*/  IADD3 R16, R65.reuse, 0x8, RZ ;  /* 0x0000000841107810 */ /* 0x040fe40007ffe0ff */
[----:B------:R-:W-:Y:S01]  /*13e20*/  P2R R64, PR, RZ, 0x1 ;  /* 0x00000001ff407803 */ /* 0x000fe20000000000 */
[----:B------:R-:W-:Y:S01]  /*13e30*/  HMMA.16816.F32 R96, R12, R124, R96 ;  /* 0x0000007c0c60723c */ /* 0x000fe20000001860 */
[C---:B------:R-:W-:Y:S02]  /*13e40*/  ISETP.GE.AND P0, PT, R16.reuse, R2, PT ;  /* 0x000000021000720c */ /* 0x040fe40003f06270 */
[----:B------:R-:W-:Y:S02]  /*13e50*/  ISETP.GE.AND P2, PT, R16, R133, PT ;  /* 0x000000851000720c */ /* 0x000fe40003f46270 */
[----:B------:R-:W-:-:S02]  /*13e60*/  IADD3 R17, R65, 0x9, RZ ;  /* 0x0000000941117810 */ /* 0x000fc40007ffe0ff */
[----:B------:R-:W-:Y:S01]  /*13e70*/  IADD3 R16, R65, 0x10, RZ ;  /* 0x0000001041107810 */ /* 0x000fe20007ffe0ff */
        /* <DEDUP_REMOVED lines=8> */
[----:B------:R-:W-:Y:S02]  /*13f00*/  FSEL R44, R103, -INF , !P4 ;  /* 0xff800000672c7808 */ /* 0x000fe40006000000 */
[----:B------:R-:W-:Y:S01]  /*13f10*/  ISETP.GE.AND P2, PT, R17, R133, PT ;  /* 0x000000851100720c */ /* 0x000fe20003f46270 */
[----:B------:R-:W-:Y:S01]  /*13f20*/  HMMA.16816.F32 R76, R12, R118, R76 ;  /* 0x000000760c4c723c */ /* 0x000fe2000000184c */
[----:B------:R-:W-:-:S07]  /*13f30*/  IADD3 R24, R65, 0x21, RZ ;  /* 0x0000002141187810 */ /* 0x000fce0007ffe0ff */
[C---:B------:R-:W-:Y:S08]  /*13f40*/  HMMA.16816.F32 R72, R12.reuse, R112, R72 ;  /* 0x000000700c48723c */ /* 0x040ff00000001848 */
[C---:B------:R-:W-:Y:S08]  /*13f50*/  HMMA.16816.F32 R68, R12.reuse, R114, R68 ;  /* 0x000000720c44723c */ /* 0x040ff00000001844 */
[C---:B------:R-:W-:Y:S07]  /*13f60*/  HMMA.16816.F32 R52, R12.reuse, R108, R52 ;  /* 0x0000006c0c34723c */ /* 0x040fee0000001834 */
[----:B------:R-:W-:Y:S01]  /*13f70*/  FSEL R109, R21, -INF , !P1 ;  /* 0xff800000156d7808 */ /* 0x000fe20004800000 */
[----:B------:R-:W-:Y:S01]  /*13f80*/  HMMA.16816.F32 R48, R12, R110, R48 ;  /* 0x0000006e0c30723c */ /* 0x000fe20000001830 */
[----:B------:R-:W-:-:S02]  /*13f90*/  ISETP.GE.AND P1, PT, R17, R2, PT ;  /* 0x000000021100720c */ /* 0x000fc40003f26270 */
[----:B------:R-:W-:-:S05]  /*13fa0*/  IADD3 R21, R65, 0x19, RZ ;  /* 0x0000001941157810 */ /* 0x000fca0007ffe0ff */
[C---:B------:R-:W-:Y:S08]  /*13fb0*/  HMMA.16816.F32 R36, R12.reuse, R104, R36 ;  /* 0x000000680c24723c */ /* 0x040ff00000001824 */
[C---:B------:R-:W-:Y:S07]  /*13fc0*/  HMMA.16816.F32 R32, R12.reuse, R106, R32 ;  /* 0x0000006a0c20723c */ /* 0x040fee0000001820 */
[----:B------:R-:W-:Y:S01]  /*13fd0*/  FSEL R107, R100, -INF , !P0 ;  /* 0xff800000646b7808 */ /* 0x000fe20004000000 */
[----:B------:R-:W-:Y:S01]  /*13fe0*/  HMMA.16816.F32 R8, R12, R18, R8 ;  /* 0x000000120c08723c */ /* 0x000fe20000001808 */
[----:B------:R-:W2:Y:S01]  /*13ff0*/  LDSM.16.M88.4 R12, [R204+0x5800] ;  /* 0x00580000cc0c783b */ /* 0x000ea20000000200 */
[----:B------:R-:W-:-:S02]  /*14000*/  ISETP.GE.AND P0, PT, R16, R133, PT ;  /* 0x000000851000720c */ /* 0x000fc40003f06270 */
[----:B------:R-:W-:-:S04]  /*14010*/  IADD3 R16, R65, 0x18, RZ ;  /* 0x0000001841107810 */ /* 0x000fc80007ffe0ff */
[C---:B------:R-:W-:Y:S01]  /*14020*/  ISETP.GE.AND P3, PT, R16.reuse, R2, PT ;  /* 0x000000021000720c */ /* 0x040fe20003f66270 */
[C---:B-1----:R-:W-:Y:S01]  /*14030*/  HMMA.16816.F32 R96, R4.reuse, R120, R96 ;  /* 0x000000780460723c */ /* 0x042fe20000001860 */
[----:B------:R-:W-:Y:S02]  /*14040*/  ISETP.GE.AND P4, PT, R16, R133, PT ;  /* 0x000000851000720c */ /* 0x000fe40003f86270 */
[----:B------:R-:W1:Y:S05]  /*14050*/  LDSM.16.M88.4 R16, [R204+0x6000] ;  /* 0x00600000cc10783b */ /* 0x000e6a0000000200 */
[C---:B------:R-:W-:Y:S08]  /*14060*/  HMMA.16816.F32 R92, R4.reuse, R122, R92 ;  /* 0x0000007a045c723c */ /* 0x040ff0000000185c */
[C---:B------:R-:W-:Y:S07]  /*14070*/  HMMA.16816.F32 R88, R4.reuse, R60, R88 ;  /* 0x0000003c0458723c */ /* 0x040fee0000001858 */
[----:B------:R-:W-:Y:S01]  /*14080*/  IADD3 R60, R65, 0x48, RZ ;  /* 0x00000048413c7810 */ /* 0x000fe20007ffe0ff */
[----:B------:R-:W-:Y:S01]  /*14090*/  HMMA.16816.F32 R84, R4, R62, R84 ;  /* 0x0000003e0454723c */ /* 0x000fe20000001854 */
[----:B------:R-:W-:-:S02]  /*140a0*/  FSEL R105, R96, -INF , !P5 ;  /* 0xff80000060697808 */ /* 0x000fc40006800000 */
[----:B------:R-:W-:Y:S02]  /*140b0*/  FSEL R98, R98, -INF , !P0 ;  /* 0xff80000062627808 */ /* 0x000fe40004000000 */
[C---:B------:R-:W-:Y:S02]  /*140c0*/  ISETP.GE.AND P5, PT, R21.reuse, R2, PT ;  /* 0x000000021500720c */ /* 0x040fe40003fa6270 */
[----:B------:R-:W-:Y:S01]  /*140d0*/  ISETP.GE.AND P0, PT, R21, R133, PT ;  /* 0x000000851500720c */ /* 0x000fe20003f06270 */
[----:B--2---:R-:W-:Y:S01]  /*140e0*/  HMMA.16816.F32 R80, R4, R12, R80 ;  /* 0x0000000c0450723c */ /* 0x004fe20000001850 */
[----:B------:R-:W-:Y:S02]  /*140f0*/  IADD3 R21, R65, 0x20, RZ ;  /* 0x0000002041157810 */ /* 0x000fe40007ffe0ff */
[----:B------:R-:W-:Y:S02]  /*14100*/  FSEL R47, R92, -INF , !P3 ;  /* 0xff8000005c2f7808 */ /* 0x000fe40005800000 */
[----:B------:R-:W-:-:S02]  /*14110*/  FSEL R42, R94, -INF , !P4 ;  /* 0xff8000005e2a7808 */ /* 0x000fc40006000000 */
[CC--:B------:R-:W-:Y:S01]  /*14120*/  ISETP.GE.AND P3, PT, R24.reuse, R2.reuse, PT ;  /* 0x000000021800720c */ /* 0x0c0fe20003f66270 */
[C---:B------:R-:W-:Y:S01]  /*14130*/  HMMA.16816.F32 R76, R4.reuse, R14, R76 ;  /* 0x0000000e044c723c */ /* 0x040fe2000000184c */
[----:B------:R-:W-:Y:S02]  /*14140*/  ISETP.GE.AND P4, PT, R24, R133, PT ;  /* 0x000000851800720c */ /* 0x000fe40003f86270 */
[----:B------:R-:W-:Y:S02]  /*14150*/  FSEL R97, R97, -INF , !P1 ;  /* 0xff80000061617808 */ /* 0x000fe40004800000 */
[----:B------:R-:W-:Y:S02]  /*14160*/  FSEL R46, R99, -INF , !P2 ;  /* 0xff800000632e7808 */ /* 0x000fe40005000000 */
[----:B------:R-:W-:Y:S01]  /*14170*/  IADD3 R24, R65, 0x28, RZ ;  /* 0x0000002841187810 */ /* 0x000fe20007ffe0ff */
[----:B-1----:R-:W-:Y:S01]  /*14180*/  HMMA.16816.F32 R72, R4, R16, R72 ;  /* 0x000000100448723c */ /* 0x002fe20000001848 */
[----:B------:R-:W-:-:S02]  /*14190*/  ISETP.GE.AND P1, PT, R21, R2, PT ;  /* 0x000000021500720c */ /* 0x000fc40003f26270 */
[----:B------:R-:W-:Y:S02]  /*141a0*/  ISETP.GE.AND P2, PT, R21, R133, PT ;  /* 0x000000851500720c */ /* 0x000fe40003f46270 */
[----:B------:R-:W-:Y:S02]  /*141b0*/  IADD3 R12, R65, 0x29, RZ ;  /* 0x00000029410c7810 */ /* 0x000fe40007ffe0ff */
[----:B------:R-:W-:Y:S01]  /*141c0*/  FSEL R21, R93, -INF , !P5 ;  /* 0xff8000005d157808 */ /* 0x000fe20006800000 */
[----:B------:R-:W-:Y:S01]  /*141d0*/  HMMA.16816.F32 R68, R4, R18, R68 ;  /* 0x000000120444723c */ /* 0x000fe20000001844 */
[----:B------:R-:W-:Y:S02]  /*141e0*/  FSEL R40, R95, -INF , !P0 ;  /* 0xff8000005f287808 */ /* 0x000fe40004000000 */
[----:B------:R-:W-:Y:S02]  /*141f0*/  ISETP.GE.AND P5, PT, R24, R2, PT ;  /* 0x000000021800720c */ /* 0x000fe40003fa6270 */
[----:B------:R-:W-:-:S02]  /*14200*/  FSEL R175, R88, -INF , !P1 ;  /* 0xff80000058af7808 */ /* 0x000fc40004800000 */
[-C--:B------:R-:W-:Y:S02]  /*14210*/  ISETP.GE.AND P0, PT, R24, R133.reuse, PT ;  /* 0x000000851800720c */ /* 0x080fe40003f06270 */
[----:B------:R-:W-:Y:S01]  /*14220*/  FSEL R172, R90, -INF , !P2 ;  /* 0xff8000005aac7808 */ /* 0x000fe20005000000 */
[----:B------:R-:W1:Y:S01]  /*14230*/  LDSM.16.M88.4 R24, [R204+0x6800] ;  /* 0x00680000cc18783b */ /* 0x000e620000000200 */
[C---:B------:R-:W-:Y:S02]  /*14240*/  ISETP.GE.AND P1, PT, R12.reuse, R2, PT ;  /* 0x000000020c00720c */ /* 0x040fe40003f26270 */
[----:B------:R-:W-:Y:S02]  /*14250*/  ISETP.GE.AND P2, PT, R12, R133, PT ;  /* 0x000000850c00720c */ /* 0x000fe40003f46270 */
[----:B------:R-:W-:Y:S02]  /*14260*/  IADD3 R12, R65, 0x30, RZ ;  /* 0x00000030410c7810 */ /* 0x000fe40007ffe0ff */
[----:B------:R-:W-:-:S02]  /*14270*/  FSEL R173, R89, -INF , !P3 ;  /* 0xff80000059ad7808 */ /* 0x000fc40005800000 */
[----:B------:R-:W-:Y:S02]  /*14280*/  FSEL R174, R91, -INF , !P4 ;  /* 0xff8000005bae7808 */ /* 0x000fe40006000000 */
[C---:B------:R-:W-:Y:S02]  /*14290*/  ISETP.GE.AND P3, PT, R12.reuse, R2, PT ;  /* 0x000000020c00720c */ /* 0x040fe40003f66270 */
[----:B------:R-:W-:Y:S02]  /*142a0*/  ISETP.GE.AND P4, PT, R12, R133, PT ;  /* 0x000000850c00720c */ /* 0x000fe40003f86270 */
[C---:B------:R-:W-:Y:S02]  /*142b0*/  IADD3 R13, R65.reuse, 0x31, RZ ;  /* 0x00000031410d7810 */ /* 0x040fe40007ffe0ff */
[C---:B------:R-:W-:Y:S02]  /*142c0*/  IADD3 R12, R65.reuse, 0x38, RZ ;  /* 0x00000038410c7810 */ /* 0x040fe40007ffe0ff */
[----:B------:R-:W-:-:S02]  /*142d0*/  IADD3 R16, R65, 0x39, RZ ;  /* 0x0000003941107810 */ /* 0x000fc40007ffe0ff */
[----:B------:R-:W-:Y:S02]  /*142e0*/  FSEL R147, R80, -INF , !P3 ;  /* 0xff80000050937808 */ /* 0x000fe40005800000 */
[----:B------:R-:W-:Y:S02]  /*142f0*/  FSEL R144, R82, -INF , !P4 ;  /* 0xff80000052907808 */ /* 0x000fe40006000000 */
[----:B------:R-:W-:Y:S02]  /*14300*/  FSEL R181, R84, -INF , !P5 ;  /* 0xff80000054b57808 */ /* 0x000fe40006800000 */
[----:B------:R-:W-:Y:S02]  /*14310*/  FSEL R138, R86, -INF , !P0 ;  /* 0xff800000568a7808 */ /* 0x000fe40004000000 */
[----:B------:R-:W-:Y:S02]  /*14320*/  FSEL R41, R85, -INF , !P1 ;  /* 0xff80000055297808 */ /* 0x000fe40004800000 */
[----:B------:R-:W-:-:S02]  /*14330*/  FSEL R134, R87, -INF , !P2 ;  /* 0xff80000057867808 */ /* 0x000fc40005000000 */
[CC--:B------:R-:W-:Y:S02]  /*14340*/  ISETP.GE.AND P3, PT, R16.reuse, R2.reuse, PT ;  /* 0x000000021000720c */ /* 0x0c0fe40003f66270 */
[-C--:B------:R-:W-:Y:S02]  /*14350*/  ISETP.GE.AND P4, PT, R16, R133.reuse, PT ;  /* 0x000000851000720c */ /* 0x080fe40003f86270 */
[CC--:B------:R-:W-:Y:S02]  /*14360*/  ISETP.GE.AND P5, PT, R13.reuse, R2.reuse, PT ;  /* 0x000000020d00720c */ /* 0x0c0fe40003fa6270 */
[-C--:B------:R-:W-:Y:S01]  /*14370*/  ISETP.GE.AND P0, PT, R13, R133.reuse, PT ;  /* 0x000000850d00720c */ /* 0x080fe20003f06270 */
[----:B-1----:R-:W-:Y:S01]  /*14380*/  HMMA.16816.F32 R52, R4, R24, R52 ;  /* 0x000000180434723c */ /* 0x002fe20000001834 */
[C---:B------:R-:W-:Y:S02]  /*14390*/  ISETP.GE.AND P1, PT, R12.reuse, R2, PT ;  /* 0x000000020c00720c */ /* 0x040fe40003f26270 */
[----:B------:R-:W-:-:S02]  /*143a0*/  ISETP.GE.AND P2, PT, R12, R133, PT ;  /* 0x000000850c00720c */ /* 0x000fc40003f46270 */
[C---:B------:R-:W-:Y:S01]  /*143b0*/  IADD3 R16, R65.reuse, 0x40, RZ ;  /* 0x0000004041107810 */ /* 0x040fe20007ffe0ff */
[----:B------:R-:W1:Y:S01]  /*143c0*/  LDSM.16.M88.4 R12, [R204+0x7000] ;  /* 0x00700000cc0c783b */ /* 0x000e620000000200 */
[----:B------:R-:W-:Y:S01]  /*143d0*/  IADD3 R17, R65, 0x41, RZ ;  /* 0x0000004141117810 */ /* 0x000fe20007ffe0ff */
[----:B------:R-:W-:Y:S01]  /*143e0*/  HMMA.16816.F32 R48, R4, R26, R48 ;  /* 0x0000001a0430723c */ /* 0x000fe20000001830 */
        /* <DEDUP_REMOVED lines=8> */
[----:B------:R-:W2:Y:S01]  /*14470*/  LDSM.16.M88.4 R16, [R204+0x7800] ;  /* 0x00780000cc10783b */ /* 0x000ea20000000200 */
        /* <DEDUP_REMOVED lines=9> */
[C---:B------:R-:W-:Y:S01]  /*14510*/  ISETP.GE.AND P1, PT, R24.reuse, R2, PT ;  /* 0x000000021800720c */ /* 0x040fe20003f26270 */
[C---:B-1----:R-:W-:Y:S01]  /*14520*/  HMMA.16816.F32 R36, R4.reuse, R12, R36 ;  /* 0x0000000c0424723c */ /* 0x042fe20000001824 */
[-C--:B------:R-:W-:Y:S02]  /*14530*/  ISETP.GE.AND P2, PT, R24, R133.reuse, PT ;  /* 0x000000851800720c */ /* 0x080fe40003f46270 */
[----:B------:R-:W-:Y:S02]  /*14540*/  IADD3 R24, R65, 0x58, RZ ;  /* 0x0000005841187810 */ /* 0x000fe40007ffe0ff */
[----:B------:R-:W-:Y:S02]  /*14550*/  FSEL R152, R79, -INF , !P4 ;  /* 0xff8000004f987808 */ /* 0x000fe40006000000 */
[----:B------:R-:W-:Y:S01]  /*14560*/  ISETP.GE.AND P4, PT, R60, R133, PT ;  /* 0x000000853c00720c */ /* 0x000fe20003f86270 */
[----:B------:R-:W-:Y:S01]  /*14570*/  HMMA.16816.F32 R32, R4, R14, R32 ;  /* 0x0000000e0420723c */ /* 0x000fe20000001820 */
[----:B------:R-:W-:-:S02]  /*14580*/  IADD3 R25, R65, 0x51, RZ ;  /* 0x0000005141197810 */ /* 0x000fc40007ffe0ff */
[----:B------:R-:W-:Y:S02]  /*14590*/  IADD3 R12, R65, 0x59, RZ ;  /* 0x00000059410c7810 */ /* 0x000fe40007ffe0ff */
[----:B------:R-:W-:Y:S02]  /*145a0*/  FSEL R171, R52, -INF , !P1 ;  /* 0xff80000034ab7808 */ /* 0x000fe40004800000 */
[----:B------:R-:W-:Y:S02]  /*145b0*/  ISETP.GE.AND P1, PT, R24, R133, PT ;  /* 0x000000851800720c */ /* 0x000fe40003f26270 */
[----:B------:R-:W-:Y:S01]  /*145c0*/  FSEL R161, R69, -INF , !P5 ;  /* 0xff80000045a17808 */ /* 0x000fe20006800000 */
[----:B--2---:R-:W-:Y:S01]  /*145d0*/  HMMA.16816.F32 R28, R4, R16, R28 ;  /* 0x00000010041c723c */ /* 0x004fe2000000181c */
[----:B------:R-:W-:Y:S02]  /*145e0*/  IADD3 R13, R65, 0x61, RZ ;  /* 0x00000061410d7810 */ /* 0x000fe40007ffe0ff */
[----:B------:R-:W-:-:S02]  /*145f0*/  FSEL R162, R70, -INF , !P4 ;  /* 0xff80000046a27808 */ /* 0x000fc40006000000 */
[----:B------:R-:W-:Y:S01]  /*14600*/  FSEL R168, R71, -INF , !P0 ;  /* 0xff80000047a87808 */ /* 0x000fe20004000000 */
[----:B------:R-:W-:Y:S01]  /*14610*/  BAR.SYNC.DEFER_BLOCKING 0x0 ;  /* 0x0000000000007b1d */ /* 0x000fe20000010000 */
[-C--:B------:R-:W-:Y:S01]  /*14620*/  ISETP.GE.AND P5, PT, R24, R2.reuse, PT ;  /* 0x000000021800720c */ /* 0x080fe20003fa6270 */
[----:B------:R-:W-:Y:S01]  /*14630*/  HMMA.16816.F32 R8, R4, R18, R8 ;  /* 0x000000120408723c */ /* 0x000fe20000001808 */
[----:B------:R-:W-:Y:S02]  /*14640*/  FSEL R166, R54, -INF , !P2 ;  /* 0xff80000036a67808 */ /* 0x000fe40005000000 */
[-C--:B------:R-:W-:Y:S02]  /*14650*/  ISETP.GE.AND P4, PT, R25, R133.reuse, PT ;  /* 0x000000851900720c */ /* 0x080fe40003f86270 */
[C---:B------:R-:W-:Y:S02]  /*14660*/  ISETP.GE.AND P2, PT, R12.reuse, R2, PT ;  /* 0x000000020c00720c */ /* 0x040fe40003f46270 */
[----:B------:R-:W-:-:S02]  /*14670*/  ISETP.GE.AND P0, PT, R12, R133, PT ;  /* 0x000000850c00720c */ /* 0x000fc40003f06270 */
[----:B------:R-:W-:Y:S02]  /*14680*/  IADD3 R12, R65, 0x60, RZ ;  /* 0x00000060410c7810 */ /* 0x000fe40007ffe0ff */
[----:B------:R-:W-:Y:S02]  /*14690*/  FSEL R160, R50, -INF , !P1 ;  /* 0xff80000032a07808 */ /* 0x000fe40004800000 */
[----:B------:R-:W-:Y:S02]  /*146a0*/  ISETP.GE.AND P1, PT, R13, R2, PT ;  /* 0x000000020d00720c */ /* 0x000fe40003f26270 */
        /* <DEDUP_REMOVED lines=8> */
[----:B------:R-:W-:-:S02]  /*14730*/  P2R R13, PR, RZ, 0x2 ;  /* 0x00000002ff0d7803 */ /* 0x000fc40000000000 */
[----:B------:R-:W-:Y:S02]  /*14740*/  IADD3 R12, R65, 0x68, RZ ;  /* 0x00000068410c7810 */ /* 0x000fe40007ffe0ff */
[----:B------:R-:W-:Y:S02]  /*14750*/  FSEL R148, R39, -INF , !P5 ;  /* 0xff80000027947808 */ /* 0x000fe40006800000 */
[----:B------:R-:W-:Y:S02]  /*14760*/  FSEL R159, R68, -INF , !P3 ;  /* 0xff800000449f7808 */ /* 0x000fe40005800000 */
[----:B------:R-:W-:Y:S02]  /*14770*/  FSEL R156, R51, -INF , !P0 ;  /* 0xff800000339c7808 */ /* 0x000fe40004000000 */
[-C--:B------:R-:W-:Y:S02]  /*14780*/  ISETP.GE.AND P5, PT, R4, R2.reuse, PT ;  /* 0x000000020400720c */ /* 0x080fe40003fa6270 */
[----:B------:R-:W-:-:S02]  /*14790*/  ISETP.GE.AND P3, PT, R25, R2, PT ;  /* 0x000000021900720c */ /* 0x000fc40003f66270 */
[----:B------:R-:W-:Y:S02]  /*147a0*/  ISETP.NE.AND P0, PT, R13, RZ, PT ;  /* 0x000000ff0d00720c */ /* 0x000fe40003f05270 */
[----:B------:R-:W-:Y:S02]  /*147b0*/  ISETP.GE.AND P1, PT, R12, R133, PT ;  /* 0x000000850c00720c */ /* 0x000fe40003f26270 */
[----:B------:R-:W-:Y:S02]  /*147c0*/  IADD3 R13, R65, 0x69, RZ ;  /* 0x00000069410d7810 */ /* 0x000fe40007ffe0ff */
[----:B------:R-:W-:Y:S02]  /*147d0*/  FSEL R141, R29, -INF , !P5 ;  /* 0xff8000001d8d7808 */ /* 0x000fe40006800000 */
[----:B------:R-:W-:Y:S02]  /*147e0*/  FSEL R169, R53, -INF , !P3 ;  /* 0xff80000035a97808 */ /* 0x000fe40005800000 */
[----:B------:R-:W-:-:S02]  /*147f0*/  FSEL R155, R36, -INF , !P4 ;  /* 0xff800000249b7808 */ /* 0x000fc40006000000 */
[----:B------:R-:W-:Y:S02]  /*14800*/  FSEL R153, R37, -INF , !P0 ;  /* 0xff80000025997808 */ /* 0x000fe40004000000 */
[----:B------:R-:W-:Y:S02]  /*14810*/  FSEL R142, R34, -INF , !P1 ;  /* 0xff800000228e7808 */ /* 0x000fe40004800000 */
[----:B------:R-:W-:Y:S02]  /*14820*/  ISETP.GE.AND P5, PT, R57, 0x2, PT ;  /* 0x000000023900780c */ /* 0x000fe40003fa6270 */
[----:B------:R-:W-:Y:S02]  /*14830*/  ISETP.GE.AND P3, PT, R12, R2, PT ;  /* 0x000000020c00720c */ /* 0x000fe40003f66270 */
[----:B------:R-:W-:Y:S02]  /*14840*/  ISETP.NE.AND P4, PT, R64, RZ, PT ;  /* 0x000000ff4000720c */ /* 0x000fe40003f85270 */
[----:B------:R-:W-:-:S02]  /*14850*/  ISETP.GE.AND P0, PT, R13, R133, PT ;  /* 0x000000850d00720c */ /* 0x000fc40003f06270 */
[----:B------:R-:W-:Y:S02]  /*14860*/  ISETP.GE.AND P1, PT, R4, R133, PT ;  /* 0x000000850400720c */ /* 0x000fe40003f26270 */
[C---:B------:R-:W-:Y:S02]  /*14870*/  IADD3 R12, R65.reuse, 0x70, RZ ;  /* 0x00000070410c7810 */ /* 0x040fe40007ffe0ff */
[----:B------:R-:W-:Y:S02]  /*14880*/  IADD3 R5, R65, 0x78, RZ ;  /* 0x0000007841057810 */ /* 0x000fe40007ffe0ff */
[----:B------:R-:W-:Y:S02]  /*14890*/  FSEL R165, R49, -INF , !P2 ;  /* 0xff80000031a57808 */ /* 0x000fe40005000000 */
[----:B------:R-:W-:Y:S02]  /*148a0*/  FSEL R150, R38, -INF , !P6 ;  /* 0xff80000026967808 */ /* 0x000fe40007000000 */
[----:B------:R-:W-:-:S02]  /*148b0*/  FSEL R151, R32, -INF , !P3 ;  /* 0xff80000020977808 */ /* 0x000fc40005800000 */
[----:B------:R-:W-:Y:S02]  /*148c0*/  FSEL R140, R35, -INF , !P0 ;  /* 0xff800000238c7808 */ /* 0x000fe40004000000 */
[----:B------:R-:W-:Y:S02]  /*148d0*/  FSEL R4, R23, -INF , !P4 ;  /* 0xff80000017047808 */ /* 0x000fe40006000000 */
[----:B------:R-:W-:Y:S02]  /*148e0*/  P2R R6, PR, RZ, 0x2 ;  /* 0x00000002ff067803 */ /* 0x000fe40000000000 */
[-C--:B------:R-:W-:Y:S02]  /*148f0*/  ISETP.GE.AND P2, PT, R13, R2.reuse, PT ;  /* 0x000000020d00720c */ /* 0x080fe40003f46270 */
[C---:B------:R-:W-:Y:S02]  /*14900*/  ISETP.GE.AND P6, PT, R12.reuse, R2, PT ;  /* 0x000000020c00720c */ /* 0x040fe40003fc6270 */
[----:B------:R-:W-:-:S02]  /*14910*/  ISETP.GE.AND P3, PT, R12, R133, PT ;  /* 0x000000850c00720c */ /* 0x000fc40003f66270 */
[CC--:B------:R-:W-:Y:S02]  /*14920*/  ISETP.GE.AND P4, PT, R5.reuse, R2.reuse, PT ;  /* 0x000000020500720c */ /* 0x0c0fe40003f86270 */
[----:B------:R-:W-:Y:S02]  /*14930*/  ISETP.GE.AND P1, PT, R5, R133, PT ;  /* 0x000000850500720c */ /* 0x000fe40003f26270 */
[C---:B------:R-:W-:Y:S02]  /*14940*/  ISETP.GE.AND P0, PT, R65.reuse, R2, PT ;  /* 0x000000024100720c */ /* 0x040fe40003f06270 */
[----:B------:R-:W-:Y:S02]  /*14950*/  IADD3 R5, R65, 0x79, RZ ;  /* 0x0000007941057810 */ /* 0x000fe40007ffe0ff */
[----:B------:R-:W-:Y:S02]  /*14960*/  FSEL R149, R33, -INF , !P2 ;  /* 0xff80000021957808 */ /* 0x000fe40005000000 */
[----:B------:R-:W-:-:S02]  /*14970*/  FSEL R143, R28, -INF , !P6 ;  /* 0xff8000001c8f7808 */ /* 0x000fc40007000000 */
[----:B------:R-:W-:Y:S02]  /*14980*/  FSEL R66, R30, -INF , !P3 ;  /* 0xff8000001e427808 */ /* 0x000fe40005800000 */
[----:B------:R-:W-:Y:S02]  /*14990*/  FSEL R20, R20, -INF , !P0 ;  /* 0xff80000014147808 */ /* 0x000fe40004000000 */
[----:B------:R-:W-:Y:S02]  /*149a0*/  ISETP.NE.AND P6, PT, R6, RZ, PT ;  /* 0x000000ff0600720c */ /* 0x000fe40003fc5270 */
[-C--:B------:R-:W-:Y:S02]  /*149b0*/  ISETP.GE.AND P2, PT, R65, R133.reuse, PT ;  /* 0x000000854100720c */ /* 0x080fe40003f46270 */
[C---:B------:R-:W-:Y:S02]  /*149c0*/  ISETP.GE.AND P3, PT, R5.reuse, R2, PT ;  /* 0x000000020500720c */ /* 0x040fe40003f66270 */
[----:B------:R-:W-:-:S02]  /*149d0*/  ISETP.GE.AND P0, PT, R5, R133, PT ;  /* 0x000000850500720c */ /* 0x000fc40003f06270 */
[----:B------:R-:W-:Y:S02]  /*149e0*/  FSEL R22, R22, -INF , !P2 ;  /* 0xff80000016167808 */ /* 0x000fe40005000000 */
[----:B------:R-:W-:Y:S02]  /*149f0*/  FSEL R64, R31, -INF , !P6 ;  /* 0xff8000001f407808 */ /* 0x000fe40007000000 */
[----:B------:R-:W-:Y:S02]  /*14a00*/  FSEL R139, R8, -INF , !P4 ;  /* 0xff800000088b7808 */ /* 0x000fe40006000000 */
[----:B------:R-:W-:Y:S02]  /*14a10*/  FSEL R62, R10, -INF , !P1 ;  /* 0xff8000000a3e7808 */ /* 0x000fe40004800000 */
[----:B------:R-:W-:Y:S02]  /*14a20*/  FSEL R67, R9, -INF , !P3 ;  /* 0xff80000009437808 */ /* 0x000fe40005800000 */
[----:B------:R-:W-:Y:S01]  /*14a30*/  FSEL R60, R11, -INF , !P0 ;  /* 0xff8000000b3c7808 */ /* 0x000fe20004000000 */
[----:B------:R-:W-:Y:S05]  /*14a40*/  @!P5 BRA `(.L_x_2693) ;  /* 0x000006c00000d947 */ /* 0x000fea0003800000 */
[----:B------:R-:W-:-:S13]  /*14a50*/  LOP3.LUT P6, RZ, R225, 0x4, RZ, 0xc0, !PT ;  /* 0x00000004e1ff7812 */ /* 0x000fda00078cc0ff */
[----:B------:R-:W-:Y:S05]  /*14a60*/  @!P6 BRA `(.L_x_2694) ;  /* 0x000003a00000e947 */ /* 0x000fea0003800000 */
[----:B------:R-:W-:Y:S02]  /*14a70*/  IABS R5, c[0x0][0x2d0] ;  /* 0x0000b40000057a13 */ /* 0x000fe40000000000 */
[C---:B------:R-:W-:Y:S02]  /*14a80*/  IADD3 R11, R3.reuse, -0x80, RZ ;  /* 0xffffff80030b7810 */ /* 0x040fe40007ffe0ff */
[----:B------:R-:W1:Y:S01]  /*14a90*/  I2F.RP R6, R5 ;  /* 0x0000000500067306 */ /* 0x000e620000209400 */
        /* <DEDUP_REMOVED lines=47> */
[----:B------:R-:W-:Y:S01]  /*14d90*/  SHF.R.S32.HI R5, RZ, 0x1f, R7 ;  /* 0x0000001fff057819 */ /* 0x000fe20000011407 */
[----:B------:R-:W-:-:S04]  /*14da0*/  IMAD.IADD R9, R9, 0x1, R3 ;  /* 0x0000000109097824 */ /* 0x000fc800078e0203 */
[----:B------:R-:W-:Y:S02]  /*14db0*/  IMAD R6, R5, c[0x0][0x180], RZ ;  /* 0x0000600005067a24 */ /* 0x000fe400078e02ff */
[----:B------:R-:W-:-:S04]  /*14dc0*/  IMAD.WIDE.U32 R8, R7, c[0x0][0x180], R8 ;  /* 0x0000600007087a25 */ /* 0x000fc800078e0008 */
[----:B------:R-:W-:Y:S02]  /*14dd0*/  IMAD R6, R7, c[0x0][0x184], R6 ;  /* 0x0000610007067a24 */ /* 0x000fe400078e0206 */
[----:B------:R-:W-:-:S03]  /*14de0*/  IMAD.MOV.U32 R3, RZ, RZ, R8 ;  /* 0x000000ffff037224 */ /* 0x000fc600078e0008 */
[----:B------:R-:W-:Y:S01]  /*14df0*/  IADD3 R6, R9, R6, RZ ;  /* 0x0000000609067210 */ /* 0x000fe20007ffe0ff */
[----:B------:R-:W-:Y:S05]  /*14e00*/  BRA `(.L_x_2695) ;  /* 0x0000003000007947 */ /* 0x000fea0003800000 */
.L_x_2694:
[----:B------:R-:W-:-:S05]  /*14e10*/  IMAD.MOV.U32 R3, RZ, RZ, c[0x0][0x198] ;  /* 0x00006600ff037624 */ /* 0x000fca00078e00ff */
[----:B------:R-:W-:-:S04]  /*14e20*/  LEA R3, -R3, RZ, 0x7 ;  /* 0x000000ff03037211 */ /* 0x000fc800078e39ff */
[----:B------:R-:W-:Y:S02]  /*14e30*/  SHF.R.S32.HI R6, RZ, 0x1f, R3 ;  /* 0x0000001fff067819 */ /* 0x000fe40000011403 */
.L_x_2695:
        /* <DEDUP_REMOVED lines=8> */
[----:B------:R-:W-:-:S02]  /*14ec0*/  IMAD.MOV.U32 R233, RZ, RZ, R231 ;  /* 0x000000ffffe97224 */ /* 0x000fc400078e00e7 */
[----:B------:R-:W-:Y:S01]  /*14ed0*/  IMAD.X R6, R6, 0x1, R58, P1 ;  /* 0x0000000106067824 */ /* 0x000fe200008e063a */
[----:B------:R-:W-:Y:S02]  /*14ee0*/  IADD3.X R9, R231, UR5, RZ, P0, !PT ;  /* 0x00000005e7097c10 */ /* 0x000fe400087fe4ff */
        /* <DEDUP_REMOVED lines=8> */
[----:B------:R-:W-:-:S02]  /*14f70*/  LEA.HI.X R15, R3, c[0x0][0x16c], R6, 0x1, P1 ;  /* 0x00005b00030f7a11 */ /* 0x000fc400008f0c06 */
        /* <DEDUP_REMOVED lines=25> */
.L_x_2693:
        /* <DEDUP_REMOVED lines=64> */
[-C--:B------:R-:W-:Y:S01]  /*15510*/  LEA R214, R45, R216.reuse, 0x1 ;  /* 0x000000d82dd67211 */ /* 0x080fe200078e08ff */
[----:B------:R-:W2:Y:S01]  /*15520*/  SHFL.BFLY PT, R6, R7, 0x2, 0x1f ;  /* 0x0c401f0007067f89 */ /* 0x000ea200000e0000 */
        /* <DEDUP_REMOVED lines=27> */
[--C-:B------:R-:W-:Y:S02]  /*156e0*/  FFMA.FTZ R55, R20, c[0x0][0x23c], -R136.reuse ;  /* 0x00008f0014377a23 */ /* 0x100fe40000010888 */
[--C-:B------:R-:W-:Y:S02]  /*156f0*/  FFMA.FTZ R54, R109, c[0x0][0x23c], -R136.reuse ;  /* 0x00008f006d367a23 */ /* 0x100fe40000010888 */
[--C-:B------:R-:W-:Y:S01]  /*15700*/  FFMA.FTZ R61, R102, c[0x0][0x23c], -R65.reuse ;  /* 0x00008f00663d7a23 */ /* 0x100fe20000010841 */
[----:B------:R-:W-:Y:S01]  /*15710*/  MUFU.EX2 R49, R49 ;  /* 0x0000003100317308 */ /* 0x000fe20000000800 */
[----:B------:R-:W1:Y:S01]  /*15720*/  LDSM.16.MT88.4 R100, [R216+0x10000] ;  /* 0x01000000d864783b */ /* 0x000e620000004200 */
[----:B------:R-:W-:Y:S02]  /*15730*/  FFMA.FTZ R52, R107, c[0x0][0x23c], -R136 ;  /* 0x00008f006b347a23 */ /* 0x000fe40000010888 */
[----:B------:R-:W-:-:S02]  /*15740*/  FFMA.FTZ R63, R22, c[0x0][0x23c], -R65 ;  /* 0x00008f00163f7a23 */ /* 0x000fc40000010841 */
[--C-:B------:R-:W-:Y:S02]  /*15750*/  FFMA.FTZ R58, R4, c[0x0][0x23c], -R65.reuse ;  /* 0x00008f00043a7a23 */ /* 0x100fe40000010841 */
[--C-:B------:R-:W-:Y:S01]  /*15760*/  FFMA.FTZ R50, R44, c[0x0][0x23c], -R65.reuse ;  /* 0x00008f002c327a23 */ /* 0x100fe20000010841 */
[----:B------:R-:W2:Y:S01]  /*15770*/  LDSM.16.MT88.4 R4, [R212+0x10000] ;  /* 0x01000000d404783b */ /* 0x000ea20000004200 */
[----:B------:R-:W-:Y:S01]  /*15780*/  MUFU.EX2 R55, R55 ;  /* 0x0000003700377308 */ /* 0x000fe20000000800 */
[----:B------:R-:W-:Y:S02]  /*15790*/  FFMA.FTZ R45, R42, c[0x0][0x23c], -R65 ;  /* 0x00008f002a2d7a23 */ /* 0x000fe40000010841 */
[--C-:B------:R-:W-:Y:S02]  /*157a0*/  FFMA.FTZ R53, R105, c[0x0][0x23c], -R136.reuse ;  /* 0x00008f0069357a23 */ /* 0x100fe40000010888 */
[--C-:B------:R-:W-:Y:S02]  /*157b0*/  FFMA.FTZ R48, R97, c[0x0][0x23c], -R136.reuse ;  /* 0x00008f0061307a23 */ /* 0x100fe40000010888 */
[--C-:B------:R-:W-:Y:S01]  /*157c0*/  FFMA.FTZ R47, R47, c[0x0][0x23c], -R136.reuse ;  /* 0x00008f002f2f7a23 */ /* 0x100fe20000010888 */
[----:B------:R-:W3:Y:S01]  /*157d0*/  MUFU.EX2 R54, R54 ;  /* 0x0000003600367308 */ /* 0x000ee20000000800 */
[----:B------:R-:W-:-:S02]  /*157e0*/  FFMA.FTZ R44, R21, c[0x0][0x23c], -R136 ;  /* 0x00008f00152c7a23 */ /* 0x000fc40000010888 */
[--C-:B------:R-:W-:Y:S01]  /*157f0*/  FFMA.FTZ R51, R98, c[0x0][0x23c], -R65.reuse ;  /* 0x00008f0062337a23 */ /* 0x100fe20000010841 */
[----:B------:R-:W4:Y:S01]  /*15800*/  LDSM.16.MT88.4 R20, [R214+0xc800] ;  /* 0x00c80000d614783b */ /* 0x000f220000004200 */
[--C-:B------:R-:W-:Y:S02]  /*15810*/  FFMA.FTZ R46, R46, c[0x0][0x23c], -R65.reuse ;  /* 0x00008f002e2e7a23 */ /* 0x100fe40000010841 */
[----:B------:R-:W-:Y:S01]  /*15820*/  FFMA.FTZ R42, R40, c[0x0][0x23c], -R65 ;  /* 0x00008f00282a7a23 */ /* 0x000fe20000010841 */
[----:B------:R-:W5:Y:S01]  /*15830*/  MUFU.EX2 R52, R52 ;  /* 0x0000003400347308 */ /* 0x000f620000000800 */
[--C-:B------:R-:W-:Y:S02]  /*15840*/  FFMA.FTZ R36, R41, c[0x0][0x23c], -R136.reuse ;  /* 0x00008f0029247a23 */ /* 0x100fe40000010888 */
[--C-:B------:R-:W-:Y:S02]  /*15850*/  FFMA.FTZ R43, R175, c[0x0][0x23c], -R136.reuse ;  /* 0x00008f00af2b7a23 */ /* 0x100fe40000010888 */
        /* <DEDUP_REMOVED lines=17> */
[----:B------:R-:W5:Y:S01]  /*15970*/  MUFU.EX2 R50, R50 ;  /* 0x0000003200327308 */ /* 0x000f620000000800 */
        /* <DEDUP_REMOVED lines=9> */
[----:B-----5:R-:W-:Y:S01]  /*15a10*/  F2FP.PACK_AB R119, R50, R61 ;  /* 0x0000003d3277723e */ /* 0x020fe200000000ff */
        /* <DEDUP_REMOVED lines=54> */
[----:B------:R-:W4:Y:S06]  /*15d80*/  MUFU.EX2 R0, R0 ;  /* 0x0000000000007308 */ /* 0x000f2c0000000800 */
[C---:B--2---:R-:W-:Y:S02]  /*15d90*/  HMMA.16816.F32 R120, R116.reuse, R4, RZ ;  /* 0x000000047478723c */ /* 0x044fe400000018ff */
        /* <DEDUP_REMOVED lines=73> */
[----:B------:R-:W3:Y:S05]  /*16230*/  LDSM.16.MT88.4 R8, [R212+0x11000] ;  /* 0x01100000d408783b */ /* 0x000eea0000004200 */
[----:B------:R-:W-:Y:S02]  /*16240*/  MUFU.EX2 R160, R160 ;  /* 0x000000a000a07308 */ /* 0x000fe40000000800 */
[C---:B-1----:R-:W-:Y:S06]  /*16250*/  HMMA.16816.F32 R80, R4.reuse, R16, R80 ;  /* 0x000000100450723c */ /* 0x042fec0000001850 */
        /* <DEDUP_REMOVED lines=65> */
[----:B----4-:R-:W-:Y:S01]  /*16670*/  F2FP.PACK_AB R4, R157, R152 ;  /* 0x000000989d04723e */ /* 0x010fe200000000ff */
        /* <DEDUP_REMOVED lines=152> */
[----:B------:R-:W-:Y:S01]  /*17000*/  LOP3.LUT P1, RZ, R225, 0x4, RZ, 0xc0, !PT ;  /* 0x00000004e1ff7812 */ /* 0x000fe2000782c0ff */
[----:B------:R-:W-:-:S04]  /*17010*/  DEPBAR.LE SB0, 0x0 ;  /* 0x000080000000791a */ /* 0x000fc80000000000 */
[----:B------:R-:W-:Y:S01]  /*17020*/  IADD3 R234, R57, -0x2, RZ ;  /* 0xfffffffe39ea7810 */ /* 0x000fe20007ffe0ff */
[----:B------:R-:W-:Y:S07]  /*17030*/  BAR.SYNC.DEFER_BLOCKING 0x0 ;  /* 0x0000000000007b1d */ /* 0x000fee0000010000 */
[----:B------:R-:W-:Y:S05]  /*17040*/  @!P1 BRA `(.L_x_2697) ;  /* 0x000003b000009947 */ /* 0x000fea0003800000 */
[----:B------:R-:W-:Y:S01]  /*17050*/  IABS R0, c[0x0][0x2d0] ;  /* 0x0000b40000007a13 */ /* 0x000fe20000000000 */
[----:B------:R-:W-:-:S03]  /*17060*/  IMAD.SHL.U32 R4, R234, 0x80, RZ ;  /* 0x00000080ea047824 */ /* 0x000fc600078e00ff */
[----:B------:R-:W1:Y:S02]  /*17070*/  I2F.RP R5, R0 ;  /* 0x0000000000057306 */ /* 0x000e640000209400 */
[C---:B------:R-:W-:Y:S02]  /*17080*/  IADD3 R11, R4.reuse, 0x80, RZ ;  /* 0x00000080040b7810 */ /* 0x040fe40007ffe0ff */
        /* <DEDUP_REMOVED lines=55> */
.L_x_2697:
[----:B------:R-:W-:-:S05]  /*17400*/  IMAD.MOV.U32 R0, RZ, RZ, c[0x0][0x1a0] ;  /* 0x00006800ff007624 */ /* 0x000fca00078e00ff */
[----:B------:R-:W-:-:S04]  /*17410*/  LEA R0, -R0, RZ, 0x7 ;  /* 0x000000ff00007211 */ /* 0x000fc800078e39ff */
[----:B------:R-:W-:Y:S02]  /*17420*/  SHF.R.S32.HI R5, RZ, 0x1f, R0 ;  /* 0x0000001fff057819 */ /* 0x000fe40000011400 */
.L_x_2698:
[----:B------:R-:W-:Y:S01]  /*17430*/  ULDC.64 UR4, c[0x0][0x1a0] ;  /* 0x0000680000047ab9 */ /* 0x000fe20000000a00 */
[----:B------:R-:W-:Y:S01]  /*17440*/  LEA R236, P0, R0, R236, 0x1 ;  /* 0x000000ec00ec7211 */ /* 0x000fe200078008ff */
[----:B------:R-:W-:Y:S01]  /*17450*/  USHF.L.U32 UR9, UR4, 0x5, URZ ;  /* 0x0000000504097899 */ /* 0x000fe2000800063f */
[----:B------:R-:W-:Y:S01]  /*17460*/  IMAD R59, R234, 0x80, R59 ;  /* 0x00000080ea3b7824 */ /* 0x000fe200078e023b */
[----:B------:R-:W-:Y:S01]  /*17470*/  UMOV UR8, 0x5 ;  /* 0x0000000500087882 */ /* 0x000fe20000000000 */
[C---:B------:R-:W-:Y:S01]  /*17480*/  LEA.HI.X R235, R0.reuse, R235, R5, 0x1, P0 ;  /* 0x000000eb00eb7211 */ /* 0x040fe200000f0c05 */
[----:B------:R-:W-:Y:S01]  /*17490*/  USHF.L.U64.HI UR5, UR4, UR8, UR5 ;  /* 0x0000000804057299 */ /* 0x000fe20008010205 */
[----:B------:R-:W-:Y:S02]  /*174a0*/  IADD3 R0, P1, R0, R176, RZ ;  /* 0x000000b000007210 */ /* 0x000fe40007f3e0ff */
[----:B------:R-:W-:Y:S01]  /*174b0*/  IADD3 R6, P0, R236, UR9, RZ ;  /* 0x00000009ec067c10 */ /* 0x000fe2000ff1e0ff */
[----:B------:R-:W-:Y:S01]  /*174c0*/  IMAD.MOV.U32 R237, RZ, RZ, R235 ;  /* 0x000000ffffed7224 */ /* 0x000fe200078e00eb */
[----:B------:R-:W-:Y:S01]  /*174d0*/  LOP3.LUT R225, R225, 0xfffffffe, RZ, 0xc0, !PT ;  /* 0xfffffffee1e17812 */ /* 0x000fe200078ec0ff */
        /* <DEDUP_REMOVED lines=13> */
[----:B------:R2:W-:Y:S01]  /*175b0*/  LDGSTS.E.BYPASS.LTC128B.128 [R230+0x10000], [R10.64+0x80] ;  /* 0x100000800ae67fae */ /* 0x0005e2000b901d46 */
[----:B------:R-:W-:Y:S02]  /*175c0*/  IADD3 R0, R59, 0x1, RZ ;  /* 0x000000013b007810 */ /* 0x000fe40007ffe0ff */
[----:B------:R-:W-:Y:S01]  /*175d0*/  IADD3.X R17, R5, UR5, RZ, P0, !PT ;  /* 0x0000000505117c10 */ /* 0x000fe200087fe4ff */
[----:B------:R3:W-:Y:S01]  /*175e0*/  LDGSTS.E.BYPASS.LTC128B.128 [R230+0xc800], [R6.64] ;  /* 0x0c80000006e67fae */ /* 0x0007e2000b901d46 */
[----:B------:R-:W-:Y:S02]  /*175f0*/  IADD3 R18, P0, R16, UR9, RZ ;  /* 0x0000000910127c10 */ /* 0x000fe4000ff1e0ff */
[----:B------:R-:W-:Y:S01]  /*17600*/  ISETP.GE.AND P3, PT, R0, R2, PT ;  /* 0x000000020000720c */ /* 0x000fe20003f66270 */
[----:B------:R3:W-:Y:S01]  /*17610*/  LDGSTS.E.BYPASS.LTC128B.128 [R230+0x10800], [R6.64+0x80] ;  /* 0x1080008006e67fae */ /* 0x0007e2000b901d46 */
[----:B------:R-:W-:-:S02]  /*17620*/  IADD3.X R19, R17, UR5, RZ, P0, !PT ;  /* 0x0000000511137c10 */ /* 0x000fc400087fe4ff */
[----:B------:R-:W-:Y:S01]  /*17630*/  IADD3 R20, P0, R18, UR9, RZ ;  /* 0x0000000912147c10 */ /* 0x000fe2000ff1e0ff */
[----:B------:R2:W-:Y:S01]  /*17640*/  LDGSTS.E.BYPASS.LTC128B.128 [R230+0xd000], [R8.64] ;  /* 0x0d00000008e67fae */ /* 0x0005e2000b901d46 */
[----:B------:R-:W-:Y:S02]  /*17650*/  ISETP.GE.AND P4, PT, R0, R133, PT ;  /* 0x000000850000720c */ /* 0x000fe40003f86270 */
[----:B------:R-:W-:Y:S01]  /*17660*/  IADD3.X R21, R19, UR5, RZ, P0, !PT ;  /* 0x0000000513157c10 */ /* 0x000fe200087fe4ff */
[----:B------:R2:W-:Y:S01]  /*17670*/  LDGSTS.E.BYPASS.LTC128B.128 [R230+0x11000], [R8.64+0x80] ;  /* 0x1100008008e67fae */ /* 0x0005e2000b901d46 */
[----:B------:R-:W-:Y:S02]  /*17680*/  IADD3 R22, P0, R20, UR9, RZ ;  /* 0x0000000914167c10 */ /* 0x000fe4000ff1e0ff */
[----:B------:R-:W-:Y:S01]  /*17690*/  IADD3 R0, R59, 0x8, RZ ;  /* 0x000000083b007810 */ /* 0x000fe20007ffe0ff */
[----:B------:R3:W-:Y:S01]  /*176a0*/  LDGSTS.E.BYPASS.LTC128B.128 [R230+0xd800], [R4.64] ;  /* 0x0d80000004e67fae */ /* 0x0007e2000b901d46 */
[----:B------:R-:W-:-:S02]  /*176b0*/  IADD3.X R23, R21, UR5, RZ, P0, !PT ;  /* 0x0000000515177c10 */ /* 0x000fc400087fe4ff */
[C---:B------:R-:W-:Y:S01]  /*176c0*/  ISETP.GE.AND P2, PT, R0.reuse, R2, PT ;  /* 0x000000020000720c */ /* 0x040fe20003f46270 */
[----:B------:R3:W-:Y:S01]  /*176d0*/  LDGSTS.E.BYPASS.LTC128B.128 [R230+0x11800], [R4.64+0x80] ;  /* 0x1180008004e67fae */ /* 0x0007e2000b901d46 */
[----:B------:R-:W-:Y:S02]  /*176e0*/  ISETP.GE.AND P5, PT, R0, R133, PT ;  /* 0x000000850000720c */ /* 0x000fe40003fa6270 */
[----:B------:R-:W-:Y:S01]  /*176f0*/  ISETP.GE.AND P0, PT, R57, 0x3, PT ;  /* 0x000000033900780c */ /* 0x000fe20003f06270 */
[----:B------:R4:W-:Y:S04]  /*17700*/  LDGSTS.E.BYPASS.LTC128B.128 [R230+0xe000], [R16.64] ;  /* 0x0e00000010e67fae */ /* 0x0009e8000b901d46 */
[----:B------:R4:W-:Y:S04]  /*17710*/  LDGSTS.E.BYPASS.LTC128B.128 [R230+0x12000], [R16.64+0x80] ;  /* 0x1200008010e67fae */ /* 0x0009e8000b901d46 */
[----:B------:R4:W-:Y:S04]  /*17720*/  LDGSTS.E.BYPASS.LTC128B.128 [R230+0xe800], [R18.64] ;  /* 0x0e80000012e67fae */ /* 0x0009e8000b901d46 */
[----:B------:R4:W-:Y:S01]  /*17730*/  LDGSTS.E.BYPASS.LTC128B.128 [R230+0x12800], [R18.64+0x80] ;  /* 0x1280008012e67fae */ /* 0x0009e2000b901d46 */
[----:B------:R-:W-:-:S02]  /*17740*/  @P0 LOP3.LUT R225, R225, 0x1, RZ, 0xfc, !PT ;  /* 0x00000001e1e10812 */ /* 0x000fc400078efcff */
[C---:B------:R-:W-:Y:S01]  /*17750*/  ISETP.GE.AND P0, PT, R59.reuse, R2, PT ;  /* 0x000000023b00720c */ /* 0x040fe20003f06270 */
        /* <DEDUP_REMOVED lines=9> */
[----:B------:R-:W-:Y:S04]  /*177f0*/  LDSM.16.M88.4 R164, [R220] ;  /* 0x00000000dca4783b */ /* 0x000fe80000000200 */
[----:B------:R-:W1:Y:S04]  /*17800*/  LDSM.16.M88.4 R24, [R219] ;  /* 0x00000000db18783b */ /* 0x000e680000000200 */
[----:B-----5:R-:W5:Y:S04]  /*17810*/  LDSM.16.M88.4 R20, [R211] ;  /* 0x00000000d314783b */ /* 0x020f680000000200 */
[----:B------:R-:W1:Y:S04]  /*17820*/  LDSM.16.M88.4 R148, [R221+0x5800] ;  /* 0x00580000dd94783b */ /* 0x000e680000000200 */
[----:B------:R-:W1:Y:S04]  /*17830*/  LDSM.16.M88.4 R64, [R221+0x6800] ;  /* 0x00680000dd40783b */ /* 0x000e680000000200 */
[----:B------:R-:W1:Y:S04]  /*17840*/  LDSM.16.M88.4 R52, [R221+0x7000] ;  /* 0x00700000dd34783b */ /* 0x000e680000000200 */
[----:B------:R-:W1:Y:S01]  /*17850*/  LDSM.16.M88.4 R28, [R221+0x7800] ;  /* 0x00780000dd1c783b */ /* 0x000e620000000200 */
[C---:B----4-:R-:W-:Y:S03]  /*17860*/  HMMA.16816.F32 R16, R44.reuse, R12, RZ ;  /* 0x0000000c2c10723c */ /* 0x050fe600000018ff */
[----:B------:R-:W4:Y:S04]  /*17870*/  LDSM.16.M88.4 R180, [R210] ;  /* 0x00000000d2b4783b */ /* 0x000f280000000200 */
[----:B------:R-:W1:Y:S01]  /*17880*/  LDSM.16.M88.4 R40, [R208] ;  /* 0x00000000d028783b */ /* 0x000e620000000200 */
[C---:B--2---:R-:W-:Y:S03]  /*17890*/  HMMA.16816.F32 R8, R44.reuse, R4, RZ ;  /* 0x000000042c08723c */ /* 0x044fe600000018ff */
[----:B------:R-:W2:Y:S04]  /*178a0*/  LDSM.16.M88.4 R176, [R209] ;  /* 0x00000000d1b0783b */ /* 0x000ea80000000200 */
[----:B------:R-:W2:Y:S01]  /*178b0*/  LDSM.16.M88.4 R32, [R207] ;  /* 0x00000000cf20783b */ /* 0x000ea20000000200 */
[C---:B------:R-:W-:Y:S03]  /*178c0*/  HMMA.16816.F32 R12, R44.reuse, R14, RZ ;  /* 0x0000000e2c0c723c */ /* 0x040fe600000018ff */
        /* <DEDUP_REMOVED lines=8> */
[C---:B------:R-:W-:Y:S03]  /*17950*/  HMMA.16816.F32 R156, R44.reuse, R158, RZ ;  /* 0x0000009e2c9c723c */ /* 0x040fe600000018ff */
[----:B------:R-:W0:Y:S05]  /*17960*/  LDGDEPBAR ;  /* 0x00000000000079af */ /* 0x000e2a0000000000 */
[C---:B-1----:R-:W-:Y:S08]  /*17970*/  HMMA.16816.F32 R144, R44.reuse, R140, RZ ;  /* 0x0000008c2c90723c */ /* 0x042ff000000018ff */
[----:B------:R-:W-:Y:S08]  /*17980*/  HMMA.16816.F32 R140, R44, R142, RZ ;  /* 0x0000008e2c8c723c */ /* 0x000ff000000018ff */
[C---:B------:R-:W-:Y:S08]  /*17990*/  HMMA.16816.F32 R16, R164.reuse, R24, R16 ;  /* 0x00000018a410723c */ /* 0x040ff00000001810 */
[C---:B------:R-:W-:Y:S01]  /*179a0*/  HMMA.16816.F32 R12, R164.reuse, R26, R12 ;  /* 0x0000001aa40c723c */ /* 0x040fe2000000180c */
[----:B------:R-:W1:Y:S07]  /*179b0*/  LDSM.16.M88.4 R24, [R215+0x4800] ;  /* 0x00480000d718783b */ /* 0x000e6e0000000200 */
[C---:B-----5:R-:W-:Y:S08]  /*179c0*/  HMMA.16816.F32 R8, R164.reuse, R20, R8 ;  /* 0x00000014a408723c */ /* 0x060ff00000001808 */
[----:B------:R-:W-:Y:S01]  /*179d0*/  HMMA.16816.F32 R4, R164, R22, R4 ;  /* 0x00000016a404723c */ /* 0x000fe20000001804 */
[----:B------:R-:W3:Y:S07]  /*179e0*/  LDSM.16.M88.4 R20, [R215+0x5000] ;  /* 0x00500000d714783b */ /* 0x000eee0000000200 */
        /* <DEDUP_REMOVED lines=8> */
[----:B------:R-:W5:Y:S07]  /*17a70*/  LDSM.16.M88.4 R28, [R215+0x4000] ;  /* 0x00400000d71c783b */ /* 0x000f6e0000000200 */
[C---:B----4-:R-:W-:Y:S08]  /*17a80*/  HMMA.16816.F32 R160, R164.reuse, R180, R160 ;  /* 0x000000b4a4a0723c */ /* 0x050ff000000018a0 */
[C---:B------:R-:W-:Y:S01]  /*17a90*/  HMMA.16816.F32 R156, R164.reuse, R182, R156 ;  /* 0x000000b6a49c723c */ /* 0x040fe2000000189c */
[----:B------:R-:W-:Y:S07]  /*17aa0*/  LDSM.16.M88.4 R180, [R215+0x7800] ;  /* 0x00780000d7b4783b */ /* 0x000fee0000000200 */
[C---:B------:R-:W-:Y:S08]  /*17ab0*/  HMMA.16816.F32 R144, R164.reuse, R40, R144 ;  /* 0x00000028a490723c */ /* 0x040ff00000001890 */
[C---:B------:R-:W-:Y:S01]  /*17ac0*/  HMMA.16816.F32 R140, R164.reuse, R42, R140 ;  /* 0x0000002aa48c723c */ /* 0x040fe2000000188c */
[----:B------:R-:W4:Y:S07]  /*17ad0*/  LDSM.16.M88.4 R40, [R215+0x5800] ;  /* 0x00580000d728783b */ /* 0x000f2e0000000200 */
[C---:B--2---:R-:W-:Y:S08]  /*17ae0*/  HMMA.16816.F32 R152, R164.reuse, R176, R152 ;  /* 0x000000b0a498723c */ /* 0x044ff00000001898 */
[C---:B------:R-:W-:Y:S01]  /*17af0*/  HMMA.16816.F32 R148, R164.reuse, R178, R148 ;  /* 0x000000b2a494723c */ /* 0x040fe20000001894 */
[----:B------:R-:W-:Y:S07]  /*17b00*/  LDSM.16.M88.4 R176, [R204+0x1000] ;  /* 0x00100000ccb0783b */ /* 0x000fee0000000200 */
[C---:B------:R-:W-:Y:S08]  /*17b10*/  HMMA.16816.F32 R136, R164.reuse, R32, R136 ;  /* 0x00000020a488723c */ /* 0x040ff00000001888 */
[----:B------:R-:W-:Y:S01]  /*17b20*/  HMMA.16816.F32 R64, R164, R34, R64 ;  /* 0x00000022a440723c */ /* 0x000fe20000001840 */
[----:B------:R-:W2:Y:S07]  /*17b30*/  LDSM.16.M88.4 R32, [R215+0x6000] ;  /* 0x00600000d720783b */ /* 0x000eae0000000200 */
[C---:B-1----:R-:W-:Y:S08]  /*17b40*/  HMMA.16816.F32 R8, R36.reuse, R24, R8 ;  /* 0x000000182408723c */ /* 0x042ff00000001808 */
[C---:B------:R-:W-:Y:S01]  /*17b50*/  HMMA.16816.F32 R4, R36.reuse, R26, R4 ;  /* 0x0000001a2404723c */ /* 0x040fe20000001804 */
[----:B------:R-:W-:Y:S07]  /*17b60*/  LDSM.16.M88.4 R24, [R217] ;  /* 0x00000000d918783b */ /* 0x000fee0000000200 */
[C---:B---3--:R-:W-:Y:S08]  /*17b70*/  HMMA.16816.F32 R160, R36.reuse, R20, R160 ;  /* 0x0000001424a0723c */ /* 0x048ff000000018a0 */
[C---:B------:R-:W-:Y:S01]  /*17b80*/  HMMA.16816.F32 R156, R36.reuse, R22, R156 ;  /* 0x00000016249c723c */ /* 0x040fe2000000189c */
[----:B------:R-:W1:Y:S07]  /*17b90*/  LDSM.16.M88.4 R20, [R204+0x800] ;  /* 0x00080000cc14783b */ /* 0x000e6e0000000200 */
[C---:B-----5:R-:W-:Y:S08]  /*17ba0*/  HMMA.16816.F32 R16, R36.reuse, R28, R16 ;  /* 0x0000001c2410723c */ /* 0x060ff00000001810 */
[----:B------:R-:W-:Y:S01]  /*17bb0*/  HMMA.16816.F32 R12, R36, R30, R12 ;  /* 0x0000001e240c723c */ /* 0x000fe2000000180c */
[----:B------:R-:W3:Y:S07]  /*17bc0*/  LDSM.16.M88.4 R28, [R204] ;  /* 0x00000000cc1c783b */ /* 0x000eee0000000200 */
[C---:B------:R-:W-:Y:S08]  /*17bd0*/  HMMA.16816.F32 R60, R164.reuse, R172, R60 ;  /* 0x000000aca43c723c */ /* 0x040ff0000000183c */
[C---:B------:R-:W-:Y:S01]  /*17be0*/  HMMA.16816.F32 R52, R164.reuse, R174, R52 ;  /* 0x000000aea434723c */ /* 0x040fe20000001834 */
[----:B------:R-:W5:Y:S07]  /*17bf0*/  LDSM.16.M88.4 R172, [R204+0x1800] ;  /* 0x00180000ccac783b */ /* 0x000f6e0000000200 */
[C---:B------:R-:W-:Y:S08]  /*17c00*/  HMMA.16816.F32 R48, R164.reuse, R168, R48 ;  /* 0x000000a8a430723c */ /* 0x040ff00000001830 */
[----:B------:R-:W-:Y:S01]  /*17c10*/  HMMA.16816.F32 R44, R164, R170, R44 ;  /* 0x000000aaa42c723c */ /* 0x000fe2000000182c */
[----:B------:R-:W1:Y:S04]  /*17c20*/  LDSM.16.M88.4 R168, [R204+0x2000] ;  /* 0x00200000cca8783b */ /* 0x000e680000000200 */
[----:B------:R-:W1:Y:S03]  /*17c30*/  LDSM.16.M88.4 R164, [R204+0x2800] ;  /* 0x00280000cca4783b */ /* 0x000e660000000200 */
[C---:B----4-:R-:W-:Y:S08]  /*17c40*/  HMMA.16816.F32 R152, R36.reuse, R40, R152 ;  /* 0x000000282498723c */ /* 0x050ff00000001898 */
[C---:B------:R-:W-:Y:S01]  /*17c50*/  HMMA.16816.F32 R148, R36.reuse, R42, R148 ;  /* 0x0000002a2494723c */ /* 0x040fe20000001894 */
[----:B------:R-:W4:Y:S07]  /*17c60*/  LDSM.16.M88.4 R40, [R204+0x3000] ;  /* 0x00300000cc28783b */ /* 0x000f2e0000000200 */
        /* <DEDUP_REMOVED lines=21> */
[----:B------:R-:W1:Y:S07]  /*17dc0*/  LDSM.16.M88.4 R176, [R221+0x9800] ;  /* 0x00980000ddb0783b */ /* 0x000e6e0000000200 */
[C---:B-----5:R-:W-:Y:S08]  /*17dd0*/  HMMA.16816.F32 R152, R24.reuse, R172, R152 ;  /* 0x000000ac1898723c */ /* 0x060ff00000001898 */
[C---:B------:R-:W-:Y:S01]  /*17de0*/  HMMA.16816.F32 R148, R24.reuse, R174, R148 ;  /* 0x000000ae1894723c */ /* 0x040fe20000001894 */
[----:B------:R-:W5:Y:S07]  /*17df0*/  LDSM.16.M88.4 R172, [R221+0xa000] ;  /* 0x00a00000ddac783b */ /* 0x000f6e0000000200 */
[C---:B------:R-:W-:Y:S08]  /*17e00*/  HMMA.16816.F32 R144, R24.reuse, R168, R144 ;  /* 0x000000a81890723c */ /* 0x040ff00000001890 */
[C---:B------:R-:W-:Y:S01]  /*17e10*/  HMMA.16816.F32 R140, R24.reuse, R170, R140 ;  /* 0x000000aa188c723c */ /* 0x040fe2000000188c */
[----:B------:R-:W1:Y:S07]  /*17e20*/  LDSM.16.M88.4 R168, [R221+0xa800] ;  /* 0x00a80000dda8783b */ /* 0x000e6e0000000200 */
[C---:B------:R-:W-:Y:S08]  /*17e30*/  HMMA.16816.F32 R136, R24.reuse, R164, R136 ;  /* 0x000000a41888723c */ /* 0x040ff00000001888 */
[C---:B------:R-:W-:Y:S01]  /*17e40*/  HMMA.16816.F32 R64, R24.reuse, R166, R64 ;  /* 0x000000a61840723c */ /* 0x040fe20000001840 */
[----:B------:R-:W3:Y:S07]  /*17e50*/  LDSM.16.M88.4 R164, [R221+0xb000] ;  /* 0x00b00000dda4783b */ /* 0x000eee0000000200 */
[C---:B----4-:R-:W-:Y:S08]  /*17e60*/  HMMA.16816.F32 R60, R24.reuse, R40, R60 ;  /* 0x00000028183c723c */ /* 0x050ff0000000183c */
[C---:B------:R-:W-:Y:S01]  /*17e70*/  HMMA.16816.F32 R52, R24.reuse, R42, R52 ;  /* 0x0000002a1834723c */ /* 0x040fe20000001834 */
[----:B------:R-:W4:Y:S07]  /*17e80*/  LDSM.16.M88.4 R40, [R221+0xb800] ;  /* 0x00b80000dd28783b */ /* 0x000f2e0000000200 */
[C---:B--2---:R-:W-:Y:S08]  /*17e90*/  HMMA.16816.F32 R48, R24.reuse, R32, R48 ;  /* 0x000000201830723c */ /* 0x044ff00000001830 */
[----:B------:R-:W-:Y:S01]  /*17ea0*/  HMMA.16816.F32 R44, R24, R34, R44 ;  /* 0x00000022182c723c */ /* 0x000fe2000000182c */
[----:B------:R-:W-:Y:S04]  /*17eb0*/  LDSM.16.M88.4 R24, [R220+0x2000] ;  /* 0x00200000dc18783b */ /* 0x000fe80000000200 */
[----:B------:R-:W-:Y:S03]  /*17ec0*/  LDSM.16.M88.4 R32, [R203] ;  /* 0x00000000cb20783b */ /* 0x000fe60000000200 */
[C---:B-1----:R-:W-:Y:S08]  /*17ed0*/  HMMA.16816.F32 R160, R36.reuse, R20, R160 ;  /* 0x0000001424a0723c */ /* 0x042ff000000018a0 */
[C---:B------:R-:W-:Y:S01]  /*17ee0*/  HMMA.16816.F32 R156, R36.reuse, R22, R156 ;  /* 0x00000016249c723c */ /* 0x040fe2000000189c */
[----:B------:R-:W1:Y:S07]  /*17ef0*/  LDSM.16.M88.4 R20, [R201] ;  /* 0x00000000c914783b */ /* 0x000e6e0000000200 */
[C---:B---3--:R-:W-:Y:S08]  /*17f00*/  HMMA.16816.F32 R8, R36.reuse, R28, R8 ;  /* 0x0000001c2408723c */ /* 0x048ff00000001808 */
        /* <DEDUP_REMOVED lines=16> */
[----:B------:R-:W-:Y:S07]  /*18010*/  LDSM.16.M88.4 R164, [R200] ;  /* 0x00000000c8a4783b */ /* 0x000fee0000000200 */
[C---:B----4-:R-:W-:Y:S08]  /*18020*/  HMMA.16816.F32 R48, R36.reuse, R40, R48 ;  /* 0x000000282430723c */ /* 0x050ff00000001830 */
[----:B------:R-:W-:Y:S01]  /*18030*/  HMMA.16816.F32 R44, R36, R42, R44 ;  /* 0x0000002a242c723c */ /* 0x000fe2000000182c */
[----:B------:R-:W3:Y:S04]  /*18040*/  LDSM.16.M88.4 R40, [R199] ;  /* 0x00000000c728783b */ /* 0x000ee80000000200 */
[----:B------:R-:W4:Y:S03]  /*18050*/  LDSM.16.M88.4 R36, [R198] ;  /* 0x00000000c624783b */ /* 0x000f260000000200 */
[C---:B-1----:R-:W-:Y:S08]  /*18060*/  HMMA.16816.F32 R160, R24.reuse, R20, R160 ;  /* 0x0000001418a0723c */ /* 0x042ff000000018a0 */
[C---:B------:R-:W-:Y:S01]  /*18070*/  HMMA.16816.F32 R156, R24.reuse, R22, R156 ;  /* 0x00000016189c723c */ /* 0x040fe2000000189c */
[----:B------:R-:W1:Y:S07]  /*18080*/  LDSM.16.M88.4 R20, [R215+0x8000] ;  /* 0x00800000d714783b */ /* 0x000e6e0000000200 */
[C---:B------:R-:W-:Y:S08]  /*18090*/  HMMA.16816.F32 R16, R24.reuse, R32, R16 ;  /* 0x000000201810723c */ /* 0x040ff00000001810 */
[C---:B------:R-:W-:Y:S01]  /*180a0*/  HMMA.16816.F32 R12, R24.reuse, R34, R12 ;  /* 0x00000022180c723c */ /* 0x040fe2000000180c */
[----:B------:R-:W5:Y:S07]  /*180b0*/  LDSM.16.M88.4 R32, [R197] ;  /* 0x00000000c520783b */ /* 0x000f6e0000000200 */
[C---:B--2---:R-:W-:Y:S08]  /*180c0*/  HMMA.16816.F32 R8, R24.reuse, R28, R8 ;  /* 0x0000001c1808723c */ /* 0x044ff00000001808 */
[C---:B------:R-:W-:Y:S01]  /*180d0*/  HMMA.16816.F32 R4, R24.reuse, R30, R4 ;  /* 0x0000001e1804723c */ /* 0x040fe20000001804 */
[----:B------:R-:W2:Y:S07]  /*180e0*/  LDSM.16.M88.4 R28, [R196] ;  /* 0x00000000c41c783b */ /* 0x000eae0000000200 */
[C---:B---3--:R-:W-:Y:S08]  /*180f0*/  HMMA.16816.F32 R144, R24.reuse, R40, R144 ;  /* 0x000000281890723c */ /* 0x048ff00000001890 */
[C---:B------:R-:W-:Y:S01]  /*18100*/  HMMA.16816.F32 R140, R24.reuse, R42, R140 ;  /* 0x0000002a188c723c */ /* 0x040fe2000000188c */
[----:B------:R-:W-:Y:S07]  /*18110*/  LDSM.16.M88.4 R40, [R217+0x2000] ;  /* 0x00200000d928783b */ /* 0x000fee0000000200 */
[C---:B----4-:R-:W-:Y:S08]  /*18120*/  HMMA.16816.F32 R136, R24.reuse, R36, R136 ;  /* 0x000000241888723c */ /* 0x050ff00000001888 */
        /* <DEDUP_REMOVED lines=12> */
[----:B------:R-:W-:Y:S01]  /*181f0*/  HMMA.16816.F32 R44, R24, R30, R44 ;  /* 0x0000001e182c723c */ /* 0x000fe2000000182c */
[----:B------:R-:W2:Y:S04]  /*18200*/  LDSM.16.M88.4 R24, [R204+0x5800] ;  /* 0x00580000cc18783b */ /* 0x000ea80000000200 */
[----:B------:R-:W4:Y:S03]  /*18210*/  LDSM.16.M88.4 R28, [R204+0x5000] ;  /* 0x00500000cc1c783b */ /* 0x000f260000000200 */
[----:B------:R-:W-:Y:S08]  /*18220*/  HMMA.16816.F32 R144, R188, R176, R144 ;  /* 0x000000b0bc90723c */ /* 0x000ff00000001890 */
[----:B---3--:R-:W-:Y:S07]  /*18230*/  HMMA.16816.F32 R16, R40, R36, R16 ;  /* 0x000000242810723c */ /* 0x008fee0000001810 */
[C---:B------:R-:W-:Y:S01]  /*18240*/  IADD3 R36, R59.reuse, 0x31, RZ ;  /* 0x000000313b247810 */ /* 0x040fe20007ffe0ff */
[----:B------:R-:W-:Y:S01]  /*18250*/  HMMA.16816.F32 R140, R188, R178, R140 ;  /* 0x000000b2bc8c723c */ /* 0x000fe2000000188c */
[----:B------:R-:W3:Y:S01]  /*18260*/  LDSM.16.M88.4 R176, [R204+0x6800] ;  /* 0x00680000ccb0783b */ /* 0x000ee20000000200 */
[----:B------:R-:W-:-:S06]  /*18270*/  IADD3 R37, R59, 0x30, RZ ;  /* 0x000000303b257810 */ /* 0x000fcc0007ffe0ff */
[C---:B------:R-:W-:Y:S08]  /*18280*/  HMMA.16816.F32 R152, R188.reuse, R180, R152 ;  /* 0x000000b4bc98723c */ /* 0x040ff00000001898 */
[----:B------:R-:W-:Y:S01]  /*18290*/  HMMA.16816.F32 R148, R188, R182, R148 ;  /* 0x000000b6bc94723c */ /* 0x000fe20000001894 */
[----:B------:R-:W-:Y:S02]  /*182a0*/  FSEL R0, R17, -INF , !P3 ;  /* 0xff80000011007808 */ /* 0x000fe40005800000 */
[----:B------:R-:W-:-:S02]  /*182b0*/  FSEL R16, R16, -INF , !P0 ;  /* 0xff80000010107808 */ /* 0x000fc40004000000 */
[CC--:B------:R-:W-:Y:S02]  /*182c0*/  ISETP.GE.AND P0, PT, R59.reuse, R133.reuse, PT ;  /* 0x000000853b00720c */ /* 0x0c0fe40003f06270 */
[----:B------:R-:W-:Y:S01]  /*182d0*/  IADD3 R17, R59, 0x11, RZ ;  /* 0x000000113b117810 */ /* 0x000fe20007ffe0ff */
[C---:B------:R-:W-:Y:S01]  /*182e0*/  HMMA.16816.F32 R4, R188.reuse, R194, R4 ;  /* 0x000000c2bc04723c */ /* 0x040fe20000001804 */
[----:B------:R-:W-:Y:S02]  /*182f0*/  FSEL R18, R18, -INF , !P0 ;  /* 0xff80000012127808 */ /* 0x000fe40004000000 */
[----:B------:R-:W-:Y:S02]  /*18300*/  FSEL R19, R19, -INF , !P4 ;  /* 0xff80000013137808 */ /* 0x000fe40006000000 */
[CC--:B------:R-:W-:Y:S02]  /*18310*/  ISETP.GE.AND P0, PT, R17.reuse, R2.reuse, PT ;  /* 0x000000021100720c */ /* 0x0c0fe40003f06270 */
[----:B------:R-:W-:Y:S01]  /*18320*/  ISETP.GE.AND P4, PT, R17, R133, PT ;  /* 0x000000851100720c */ /* 0x000fe20003f86270 */
[----:B------:R-:W-:Y:S08]  /*18330*/  HMMA.16816.F32 R8, R188, R192, R8 ;  /* 0x000000c0bc08723c */ /* 0x000ff00000001808 */
[----:B-1----:R-:W-:Y:S07]  /*18340*/  HMMA.16816.F32 R144, R40, R20, R144 ;  /* 0x000000142890723c */ /* 0x002fee0000001890 */
[----:B------:R-:W-:Y:S01]  /*18350*/  IADD3 R20, R59, 0x9, RZ ;  /* 0x000000093b147810 */ /* 0x000fe20007ffe0ff */
[----:B------:R-:W-:Y:S03]  /*18360*/  HMMA.16816.F32 R160, R188, R184, R160 ;  /* 0x000000b8bca0723c */ /* 0x000fe600000018a0 */
[----:B------:R-:W-:-:S02]  /*18370*/  ISETP.GE.AND P1, PT, R20, R2, PT ;  /* 0x000000021400720c */ /* 0x000fc40003f26270 */
[----:B------:R-:W-:-:S03]  /*18380*/  ISETP.GE.AND P3, PT, R20, R133, PT ;  /* 0x000000851400720c */ /* 0x000fc60003f66270 */
[C---:B------:R-:W-:Y:S01]  /*18390*/  HMMA.16816.F32 R140, R40.reuse, R22, R140 ;  /* 0x00000016288c723c */ /* 0x040fe2000000188c */
[----:B------:R-:W1:Y:S07]  /*183a0*/  LDSM.16.M88.4 R20, [R204+0x7800] ;  /* 0x00780000cc14783b */ /* 0x000e6e0000000200 */
[----:B------:R-:W-:Y:S08]  /*183b0*/  HMMA.16816.F32 R12, R40, R38, R12 ;  /* 0x00000026280c723c */ /* 0x000ff0000000180c */
[----:B------:R-:W-:Y:S08]  /*183c0*/  HMMA.16816.F32 R156, R188, R186, R156 ;  /* 0x000000babc9c723c */ /* 0x000ff0000000189c */
[C---:B--2---:R-:W-:Y:S08]  /*183d0*/  HMMA.16816.F32 R152, R40.reuse, R24, R152 ;  /* 0x000000182898723c */ /* 0x044ff00000001898 */
[----:B------:R-:W-:Y:S01]  /*183e0*/  HMMA.16816.F32 R148, R40, R26, R148 ;  /* 0x0000001a2894723c */ /* 0x000fe20000001894 */
[----:B------:R-:W2:Y:S01]  /*183f0*/  LDSM.16.M88.4 R24, [R204+0x7000] ;  /* 0x00700000cc18783b */ /* 0x000ea20000000200 */
[----:B------:R-:W-:Y:S01]  /*18400*/  FSEL R17, R15, -INF , !P3 ;  /* 0xff8000000f117808 */ /* 0x000fe20005800000 */
[----:B------:R-:W-:-:S04]  /*18410*/  DEPBAR.LE SB0, 0x0 ;  /* 0x000080000000791a */ /* 0x000fc80000000000 */
[----:B------:R-:W-:Y:S01]  /*18420*/  IADD3 R15, R59, 0x19, RZ ;  /* 0x000000193b0f7810 */ /* 0x000fe20007ffe0ff */
[----:B------:R-:W-:Y:S08]  /*18430*/  HMMA.16816.F32 R64, R188, R174, R64 ;  /* 0x000000aebc40723c */ /* 0x000ff00000001840 */
[C---:B------:R-:W-:Y:S08]  /*18440*/  HMMA.16816.F32 R4, R40.reuse, R34, R4 ;  /* 0x000000222804723c */ /* 0x040ff00000001804 */
[----:B------:R-:W-:Y:S08]  /*18450*/  HMMA.16816.F32 R8, R40, R32, R8 ;  /* 0x000000202808723c */ /* 0x000ff00000001808 */
[C---:B------:R-:W-:Y:S08]  /*18460*/  HMMA.16816.F32 R136, R188.reuse, R172, R136 ;  /* 0x000000acbc88723c */ /* 0x040ff00000001888 */
[C---:B------:R-:W-:Y:S08]  /*18470*/  HMMA.16816.F32 R48, R188.reuse, R164, R48 ;  /* 0x000000a4bc30723c */ /* 0x040ff00000001830 */
[----:B------:R-:W-:Y:S01]  /*18480*/  HMMA.16816.F32 R52, R188, R170, R52 ;  /* 0x000000aabc34723c */ /* 0x000fe20000001834 */
[----:B------:R-:W-:-:S02]  /*18490*/  FSEL R184, R9, -INF , !P0 ;  /* 0xff80000009b87808 */ /* 0x000fc40004000000 */
[----:B------:R-:W-:Y:S02]  /*184a0*/  ISETP.GE.AND P0, PT, R15, R133, PT ;  /* 0x000000850f00720c */ /* 0x000fe40003f06270 */
[----:B------:R-:W-:Y:S02]  /*184b0*/  IADD3 R9, R59, 0x61, RZ ;  /* 0x000000613b097810 */ /* 0x000fe40007ffe0ff */
[----:B------:R-:W-:Y:S01]  /*184c0*/  FSEL R33, R7, -INF , !P0 ;  /* 0xff80000007217808 */ /* 0x000fe20004000000 */
[----:B----4-:R-:W-:Y:S01]  /*184d0*/  HMMA.16816.F32 R160, R40, R28, R160 ;  /* 0x0000001c28a0723c */ /* 0x010fe200000018a0 */
[----:B------:R-:W-:-:S06]  /*184e0*/  IADD3 R7, R59, 0x69, RZ ;  /* 0x000000693b077810 */ /* 0x000fcc0007ffe0ff */
[----:B------:R-:W-:Y:S01]  /*184f0*/  FSEL R28, R12, -INF , !P2 ;  /* 0xff8000000c1c7808 */ /* 0x000fe20005000000 */
[----:B------:R-:W-:Y:S01]  /*18500*/  HMMA.16816.F32 R60, R188, R168, R60 ;  /* 0x000000a8bc3c723c */ /* 0x000fe2000000183c */
[----:B------:R-:W-:Y:S02]  /*18510*/  FSEL R12, R13, -INF , !P1 ;  /* 0xff8000000d0c7808 */ /* 0x000fe40004800000 */
[----:B------:R-:W-:Y:S02]  /*18520*/  FSEL R13, R14, -INF , !P5 ;  /* 0xff8000000e0d7808 */ /* 0x000fe40006800000 */
[C---:B------:R-:W-:Y:S02]  /*18530*/  IADD3 R14, R59.reuse, 0x18, RZ ;  /* 0x000000183b0e7810 */ /* 0x040fe40007ffe0ff */
[----:B------:R-:W-:Y:S01]  /*18540*/  IADD3 R29, R59, 0x10, RZ ;  /* 0x000000103b1d7810 */ /* 0x000fe20007ffe0ff */
[----:B------:R-:W-:Y:S01]  /*18550*/  HMMA.16816.F32 R156, R40, R30, R156 ;  /* 0x0000001e289c723c */ /* 0x000fe2000000189c */
[----:B------:R-:W-:-:S02]  /*18560*/  ISETP.GE.AND P2, PT, R14, R2, PT ;  /* 0x000000020e00720c */ /* 0x000fc40003f46270 */
[-C--:B------:R-:W-:Y:S02]  /*18570*/  ISETP.GE.AND P1, PT, R29, R2.reuse, PT ;  /* 0x000000021d00720c */ /* 0x080fe40003f26270 */
[----:B------:R-:W-:Y:S02]  /*18580*/  FSEL R56, R4, -INF , !P2 ;  /* 0xff80000004387808 */ /* 0x000fe40005000000 */
[----:B------:R-:W-:Y:S01]  /*18590*/  IADD3 R4, R59, 0x20, RZ ;  /* 0x000000203b047810 */ /* 0x000fe20007ffe0ff */
[----:B---3--:R-:W-:Y:S01]  /*185a0*/  HMMA.16816.F32 R64, R40, R178, R64 ;  /* 0x000000b22840723c */ /* 0x008fe20000001840 */
[----:B------:R-:W-:Y:S02]  /*185b0*/  FSEL R186, R8, -INF , !P1 ;  /* 0xff80000008ba7808 */ /* 0x000fe40004800000 */
[C---:B------:R-:W-:Y:S02]  /*185c0*/  ISETP.GE.AND P2, PT, R4.reuse, R2, PT ;  /* 0x000000020400720c */ /* 0x040fe40003f46270 */
[----:B------:R-:W-:-:S02]  /*185d0*/  ISETP.GE.AND P5, PT, R4, R133, PT ;  /* 0x000000850400720c */ /* 0x000fc40003fa6270 */
[----:B------:R-:W-:Y:S01]  /*185e0*/  IADD3 R4, R59, 0x28, RZ ;  /* 0x000000283b047810 */ /* 0x000fe20007ffe0ff */
[C---:B------:R-:W-:Y:S01]  /*185f0*/  HMMA.16816.F32 R136, R40.reuse, R176, R136 ;  /* 0x000000b02888723c */ /* 0x040fe20000001888 */
[-C--:B------:R-:W-:Y:S02]  /*18600*/  ISETP.GE.AND P6, PT, R29, R133.reuse, PT ;  /* 0x000000851d00720c */ /* 0x080fe40003fc6270 */
[----:B------:R-:W-:Y:S02]  /*18610*/  ISETP.GE.AND P1, PT, R15, R2, PT ;  /* 0x000000020f00720c */ /* 0x000fe40003f26270 */
[-C--:B------:R-:W-:Y:S02]  /*18620*/  ISETP.GE.AND P0, PT, R4, R133.reuse, PT ;  /* 0x000000850400720c */ /* 0x080fe40003f06270 */
[----:B------:R-:W-:Y:S01]  /*18630*/  IADD3 R29, R59, 0x40, RZ ;  /* 0x000000403b1d7810 */ /* 0x000fe20007ffe0ff */
[----:B-1----:R-:W-:Y:S01]  /*18640*/  HMMA.16816.F32 R48, R40, R20, R48 ;  /* 0x000000142830723c */ /* 0x002fe20000001830 */
[----:B------:R-:W-:-:S02]  /*18650*/  ISETP.GE.AND P3, PT, R14, R133, PT ;  /* 0x000000850e00720c */ /* 0x000fc40003f66270 */
[----:B------:R-:W-:Y:S02]  /*18660*/  FSEL R177, R158, -INF , !P0 ;  /* 0xff8000009eb17808 */ /* 0x000fe40004000000 */
[----:B------:R-:W-:Y:S02]  /*18670*/  IADD3 R8, R59, 0x21, RZ ;  /* 0x000000213b087810 */ /* 0x000fe40007ffe0ff */
[----:B------:R-:W-:Y:S01]  /*18680*/  ISETP.GE.AND P0, PT, R29, R2, PT ;  /* 0x000000021d00720c */ /* 0x000fe20003f06270 */
[----:B--2---:R-:W-:Y:S01]  /*18690*/  HMMA.16816.F32 R52, R40, R26, R52 ;  /* 0x0000001a2834723c */ /* 0x004fe20000001834 */
[C---:B------:R-:W-:Y:S02]  /*186a0*/  IADD3 R31, R59.reuse, 0x38, RZ ;  /* 0x000000383b1f7810 */ /* 0x040fe40007ffe0ff */
[----:B------:R-:W-:Y:S02]  /*186b0*/  IADD3 R14, R59, 0x58, RZ ;  /* 0x000000583b0e7810 */ /* 0x000fe40007ffe0ff */
[----:B------:R-:W-:-:S02]  /*186c0*/  FSEL R35, R6, -INF , !P3 ;  /* 0xff80000006237808 */ /* 0x000fc40005800000 */
[----:B------:R-:W-:Y:S01]  /*186d0*/  ISETP.GE.AND P3, PT, R8, R133, PT ;  /* 0x000000850800720c */ /* 0x000fe20003f66270 */
[----:B------:R-:W-:Y:S01]  /*186e0*/  HMMA.16816.F32 R60, R40, R24, R60 ;  /* 0x00000018283c723c */ /* 0x000fe2000000183c */
[----:B------:R-:W-:Y:S02]  /*186f0*/  FSEL R172, R144, -INF , !P0 ;  /* 0xff80000090ac7808 */ /* 0x000fe40004000000 */
[-C--:B------:R-:W-:Y:S02]  /*18700*/  ISETP.GE.AND P0, PT, R14, R2.reuse, PT ;  /* 0x000000020e00720c */ /* 0x080fe40003f06270 */
[----:B------:R-:W-:Y:S02]  /*18710*/  IADD3 R15, R59, 0x51, RZ ;  /* 0x000000513b0f7810 */ /* 0x000fe40007ffe0ff */
[----:B------:R-:W-:Y:S01]  /*18720*/  FSEL R24, R5, -INF , !P1 ;  /* 0xff80000005187808 */ /* 0x000fe20004800000 */
[----:B------:R-:W-:Y:S01]  /*18730*/  HMMA.16816.F32 R188, R188, R166, R44 ;  /* 0x000000a6bcbc723c */ /* 0x000fe2000000182c */
[----:B------:R-:W-:-:S02]  /*18740*/  ISETP.GE.AND P1, PT, R4, R2, PT ;  /* 0x000000020400720c */ /* 0x000fc40003f26270 */
[----:B------:R-:W-:Y:S02]  /*18750*/  IADD3 R6, R59, 0x70, RZ ;  /* 0x000000703b067810 */ /* 0x000fe40007ffe0ff */
[----:B------:R-:W-:Y:S02]  /*18760*/  FSEL R182, R156, -INF , !P1 ;  /* 0xff8000009cb67808 */ /* 0x000fe40004800000 */
[-C--:B------:R-:W-:Y:S02]  /*18770*/  ISETP.GE.AND P1, PT, R31, R2.reuse, PT ;  /* 0x000000021f00720c */ /* 0x080fe40003f26270 */
[----:B------:R-:W-:Y:S02]  /*18780*/  FSEL R181, R163, -INF , !P3 ;  /* 0xff800000a3b57808 */ /* 0x000fe40005800000 */
[----:B------:R-:W-:Y:S02]  /*18790*/  FSEL R34, R160, -INF , !P2 ;  /* 0xff800000a0227808 */ /* 0x000fe40005000000 */
[----:B------:R-:W-:-:S02]  /*187a0*/  ISETP.GE.AND P3, PT, R36, R2, PT ;  /* 0x000000022400720c */ /* 0x000fc40003f66270 */
[----:B------:R-:W-:Y:S02]  /*187b0*/  FSEL R176, R148, -INF , !P1 ;  /* 0xff80000094b07808 */ /* 0x000fe40004800000 */
[----:B------:R-:W-:Y:S02]  /*187c0*/  FSEL R158, R64, -INF , !P0 ;  /* 0xff800000409e7808 */ /* 0x000fe40004000000 */
[----:B------:R-:W-:Y:S02]  /*187d0*/  IADD3 R26, R59, 0x48, RZ ;  /* 0x000000483b1a7810 */ /* 0x000fe40007ffe0ff */
[-C--:B------:R-:W-:Y:S02]  /*187e0*/  ISETP.GE.AND P2, PT, R37, R2.reuse, PT ;  /* 0x000000022500720c */ /* 0x080fe40003f46270 */
[-C--:B------:R-:W-:Y:S01]  /*187f0*/  ISETP.GE.AND P1, PT, R15, R2.reuse, PT ;  /* 0x000000020f00720c */ /* 0x080fe20003f26270 */
[----:B------:R-:W-:Y:S01]  /*18800*/  HMMA.16816.F32 R188, R40, R22, R188 ;  /* 0x0000001628bc723c */ /* 0x000fe200000018bc */
[----:B------:R-:W-:-:S02]  /*18810*/  ISETP.GE.AND P0, PT, R6, R2, PT ;  /* 0x000000020600720c */ /* 0x000fc40003f06270 */
[----:B------:R-:W-:Y:S02]  /*18820*/  IADD3 R20, R59, 0x50, RZ ;  /* 0x000000503b147810 */ /* 0x000fe40007ffe0ff */
[----:B------:R-:W-:Y:S02]  /*18830*/  FSEL R178, R153, -INF , !P3 ;  /* 0xff80000099b27808 */ /* 0x000fe40005800000 */
[----:B------:R-:W-:Y:S02]  /*18840*/  FSEL R25, R11, -INF , !P4 ;  /* 0xff8000000b197808 */ /* 0x000fe40006000000 */
[----:B------:R-:W-:Y:S02]  /*18850*/  FSEL R180, R152, -INF , !P2 ;  /* 0xff80000098b47808 */ /* 0x000fe40005000000 */
[----:B------:R-:W-:Y:S02]  /*18860*/  ISETP.GE.AND P3, PT, R26, R2, PT ;  /* 0x000000021a00720c */ /* 0x000fe40003f66270 */
[----:B------:R-:W-:-:S02]  /*18870*/  FSEL R160, R137, -INF , !P1 ;  /* 0xff80000089a07808 */ /* 0x000fc40004800000 */
[----:B------:R-:W-:Y:S02]  /*18880*/  FSEL R48, R48, -INF , !P0 ;  /* 0xff80000030307808 */ /* 0x000fe40004000000 */
[-C--:B------:R-:W-:Y:S02]  /*18890*/  ISETP.GE.AND P4, PT, R8, R2.reuse, PT ;  /* 0x000000020800720c */ /* 0x080fe40003f86270 */
[-C--:B------:R-:W-:Y:S02]  /*188a0*/  ISETP.GE.AND P2, PT, R20, R2.reuse, PT ;  /* 0x000000021400720c */ /* 0x080fe40003f46270 */
[----:B------:R-:W-:Y:S02]  /*188b0*/  ISETP.GE.AND P1, PT, R7, R2, PT ;  /* 0x000000020700720c */ /* 0x000fe40003f26270 */
        /* <DEDUP_REMOVED lines=8> */
[----:B------:R-:W-:Y:S02]  /*18940*/  ISETP.GE.AND P2, PT, R8, R2, PT ;  /* 0x000000020800720c */ /* 0x000fe40003f46270 */
[-C--:B------:R-:W-:Y:S02]  /*18950*/  ISETP.GE.AND P1, PT, R36, R133.reuse, PT ;  /* 0x000000852400720c */ /* 0x080fe40003f26270 */
[----:B------:R-:W-:Y:S02]  /*18960*/  ISETP.GE.AND P0, PT, R30, R133, PT ;  /* 0x000000851e00720c */ /* 0x000fe40003f06270 */
[----:B------:R-:W-:Y:S02]  /*18970*/  FSEL R32, R161, -INF , !P4 ;  /* 0xff800000a1207808 */ /* 0x000fe40006000000 */
        /* <DEDUP_REMOVED lines=8> */
[----:B------:R-:W-:Y:S02]  /*18a00*/  IADD3 R21, R59, 0x49, RZ ;  /* 0x000000493b157810 */ /* 0x000fe40007ffe0ff */
[----:B------:R-:W-:Y:S02]  /*18a10*/  FSEL R135, R10, -INF , !P6 ;  /* 0xff8000000a877808 */ /* 0x000fe40007000000 */
[C---:B------:R-:W-:Y:S02]  /*18a20*/  ISETP.GE.AND P4, PT, R5.reuse, R2, PT ;  /* 0x000000020500720c */ /* 0x040fe40003f86270 */
[----:B------:R-:W-:Y:S02]  /*18a30*/  ISETP.GE.AND P6, PT, R5, R133, PT ;  /* 0x000000850500720c */ /* 0x000fe40003fc6270 */
[----:B------:R-:W-:Y:S02]  /*18a40*/  FSEL R173, R150, -INF , !P2 ;  /* 0xff80000096ad7808 */ /* 0x000fe40005000000 */
[----:B------:R-:W-:-:S02]  /*18a50*/  FSEL R171, R146, -INF , !P1 ;  /* 0xff80000092ab7808 */ /* 0x000fc40004800000 */
[----:B------:R-:W-:Y:S02]  /*18a60*/  FSEL R165, R142, -INF , !P0 ;  /* 0xff8000008ea57808 */ /* 0x000fe40004000000 */
[-C--:B------:R-:W-:Y:S02]  /*18a70*/  ISETP.GE.AND P5, PT, R30, R2.reuse, PT ;  /* 0x000000021e00720c */ /* 0x080fe40003fa6270 */
[----:B------:R-:W-:Y:S02]  /*18a80*/  ISETP.GE.AND P3, PT, R9, R2, PT ;  /* 0x000000020900720c */ /* 0x000fe40003f66270 */
[-C--:B------:R-:W-:Y:S02]  /*18a90*/  ISETP.GE.AND P2, PT, R27, R133.reuse, PT ;  /* 0x000000851b00720c */ /* 0x080fe40003f46270 */
        /* <DEDUP_REMOVED lines=8> */
[----:B------:R-:W-:Y:S02]  /*18b20*/  LOP3.LUT P6, RZ, R225, 0x1, RZ, 0xc0, !PT ;  /* 0x00000001e1ff7812 */ /* 0x000fe400078cc0ff */
[----:B------:R-:W-:Y:S02]  /*18b30*/  FSEL R169, R147, -INF , !P2 ;  /* 0xff80000093a97808 */ /* 0x000fe40005000000 */
[----:B------:R-:W-:Y:S02]  /*18b40*/  FSEL R167, R143, -INF , !P1 ;  /* 0xff8000008fa77808 */ /* 0x000fe40004800000 */
[----:B------:R-:W-:Y:S02]  /*18b50*/  FSEL R157, R139, -INF , !P0 ;  /* 0xff8000008b9d7808 */ /* 0x000fe40004000000 */
[-C--:B------:R-:W-:Y:S02]  /*18b60*/  ISETP.GE.AND P4, PT, R27, R2.reuse, PT ;  /* 0x000000021b00720c */ /* 0x080fe40003f86270 */
        /* <DEDUP_REMOVED lines=11> */
[----:B------:R-:W-:Y:S02]  /*18c20*/  FSEL R147, R62, -INF , !P0 ;  /* 0xff8000003e937808 */ /* 0x000fe40004000000 */
[----:B------:R-:W-:Y:S01]  /*18c30*/  IADD3 R4, R59, 0x78, RZ ;  /* 0x000000783b047810 */ /* 0x000fe20007ffe0ff */
[----:B------:R-:W-:Y:S01]  /*18c40*/  BAR.SYNC.DEFER_BLOCKING 0x0 ;  /* 0x0000000000007b1d */ /* 0x000fe20000010000 */
[----:B------:R-:W-:-:S02]  /*18c50*/  ISETP.GE.AND P5, PT, R11, R2, PT ;  /* 0x000000020b00720c */ /* 0x000fc40003fa6270 */
[----:B------:R-:W-:Y:S02]  /*18c60*/  ISETP.GE.AND P4, PT, R10, R2, PT ;  /* 0x000000020a00720c */ /* 0x000fe40003f86270 */
[-C--:B------:R-:W-:Y:S02]  /*18c70*/  ISETP.GE.AND P2, PT, R11, R133.reuse, PT ;  /* 0x000000850b00720c */ /* 0x080fe40003f46270 */
        /* <DEDUP_REMOVED lines=14> */
[-C--:B------:R-:W-:Y:S02]  /*18d60*/  ISETP.GE.AND P1, PT, R4, R133.reuse, PT ;  /* 0x000000850400720c */ /* 0x080fe40003f26270 */
        /* <DEDUP_REMOVED lines=69> */
.L_x_2700:
[----:B------:R-:W-:-:S05]  /*191c0*/  IMAD.MOV.U32 R4, RZ, RZ, c[0x0][0x198] ;  /* 0x00006600ff047624 */ /* 0x000fca00078e00ff */
[----:B------:R-:W-:-:S04]  /*191d0*/  LEA R4, -R4, RZ, 0x7 ;  /* 0x000000ff04047211 */ /* 0x000fc800078e39ff */
[----:B------:R-:W-:Y:S02]  /*191e0*/  SHF.R.S32.HI R2, RZ, 0x1f, R4 ;  /* 0x0000001fff027819 */ /* 0x000fe40000011404 */
.L_x_2701:
[----:B------:R-:W-:Y:S01]  /*191f0*/  ULDC.64 UR4, c[0x0][0x198] ;  /* 0x0000660000047ab9 */ /* 0x000fe20000000a00 */
[C---:B------:R-:W-:Y:S01]  /*19200*/  LEA R232, P0, R4.reuse, R232, 0x1 ;  /* 0x000000e804e87211 */ /* 0x040fe200078008ff */
[----:B------:R-:W-:Y:S02]  /*19210*/  USHF.L.U32 UR9, UR4, 0x5, URZ ;  /* 0x0000000504097899 */ /* 0x000fe4000800063f */
[----:B------:R-:W-:Y:S01]  /*19220*/  USHF.L.U64.HI UR5, UR4, UR8, UR5 ;  /* 0x0000000804057299 */ /* 0x000fe20008010205 */
[----:B------:R-:W-:-:S03]  /*19230*/  LEA.HI.X R231, R4, R231, R2, 0x1, P0 ;  /* 0x000000e704e77211 */ /* 0x000fc600000f0c02 */
[----:B------:R-:W-:Y:S02]  /*19240*/  IADD3 R20, P0, R232, UR9, RZ ;  /* 0x00000009e8147c10 */ /* 0x000fe4000ff1e0ff */
        /* <DEDUP_REMOVED lines=34> */
.L_x_2699:
        /* <DEDUP_REMOVED lines=118> */
[--C-:B------:R-:W-:Y:S02]  /*19bd0*/  FFMA.FTZ R139, R53, c[0x0][0x23c], -R46.reuse ;  /* 0x00008f00358b7a23 */ /* 0x100fe4000001082e */
[----:B------:R-:W-:Y:S01]  /*19be0*/  FFMA.FTZ R135, R182, c[0x0][0x23c], -R61 ;  /* 0x00008f00b6877a23 */ /* 0x000fe2000001083d */
[----:B------:R-:W-:Y:S01]  /*19bf0*/  LDSM.16.MT88.4 R52, [R213+0x11000] ;  /* 0x01100000d534783b */ /* 0x000fe20000004200 */
        /* <DEDUP_REMOVED lines=447> */
.L_x_2696:
[----:B------:R-:W-:-:S13]  /*1b7f0*/  ISETP.GE.AND P0, PT, R234, 0x1, PT ;  /* 0x00000001ea00780c */ /* 0x000fda0003f06270 */
        /* <DEDUP_REMOVED lines=13> */
.L_x_2706:
[----:B------:R-:W-:Y:S04]  /*1b8d0*/  DEPBAR.LE SB0, 0x0 ;  /* 0x000080000000791a */ /* 0x000fe80000000000 */
[----:B------:R-:W-:Y:S01]  /*1b8e0*/  BAR.SYNC.DEFER_BLOCKING 0x0 ;  /* 0x0000000000007b1d */ /* 0x000fe20000010000 */
[----:B------:R-:W-:Y:S01]  /*1b8f0*/  LOP3.LUT P6, RZ, R225, 0x4, RZ, 0xc0, !PT ;  /* 0x00000004e1ff7812 */ /* 0x000fe200078cc0ff */
[----:B------:R-:W-:Y:S01]  /*1b900*/  IMAD.MOV.U32 R6, RZ, RZ, R240 ;  /* 0x000000ffff067224 */ /* 0x000fe200078e00f0 */
[----:B------:R-:W-:Y:S11]  /*1b910*/  MOV R3, R239 ;  /* 0x000000ef00037202 */ /* 0x000ff60000000f00 */
        /* <DEDUP_REMOVED lines=60> */
.L_x_2703:
        /* <DEDUP_REMOVED lines=38> */
[----:B--2---:R-:W4:Y:S05]  /*1bf40*/  LDSM.16.M88.4 R8, [R221+0x4000] ;  /* 0x00400000dd08783b */ /* 0x004f2a0000000200 */
[----:B------:R-:W3:Y:S05]  /*1bf50*/  LDSM.16.M88.4 R16, [R221+0x4800] ;  /* 0x00480000dd10783b */ /* 0x000eea0000000200 */
[----:B------:R-:W2:Y:S05]  /*1bf60*/  LDSM.16.M88.4 R24, [R221+0x5000] ;  /* 0x00500000dd18783b */ /* 0x000eaa0000000200 */
[----:B------:R-:W0:Y:S05]  /*1bf70*/  LDGDEPBAR ;  /* 0x00000000000079af */ /* 0x000e2a0000000000 */
[----:B------:R-:W5:Y:S05]  /*1bf80*/  LDSM.16.M88.4 R32, [R221+0x5800] ;  /* 0x00580000dd20783b */ /* 0x000f6a0000000200 */
[----:B------:R-:W1:Y:S05]  /*1bf90*/  LDSM.16.M88.4 R40, [R221+0x6000] ;  /* 0x00600000dd28783b */ /* 0x000e6a0000000200 */
[----:B------:R-:W1:Y:S05]  /*1bfa0*/  LDSM.16.M88.4 R48, [R221+0x6800] ;  /* 0x00680000dd30783b */ /* 0x000e6a0000000200 */
[----:B------:R-:W1:Y:S01]  /*1bfb0*/  LDSM.16.M88.4 R56, [R221+0x7000] ;  /* 0x00700000dd38783b */ /* 0x000e620000000200 */
[C---:B----4-:R-:W-:Y:S04]  /*1bfc0*/  HMMA.16816.F32 R4, R64.reuse, R8, RZ ;  /* 0x000000084004723c */ /* 0x050fe800000018ff */
[----:B------:R-:W4:Y:S05]  /*1bfd0*/  LDSM.16.M88.4 R136, [R221+0x7800] ;  /* 0x00780000dd88783b */ /* 0x000f2a0000000200 */
[----:B------:R-:W-:Y:S01]  /*1bfe0*/  LDSM.16.M88.4 R140, [R220] ;  /* 0x00000000dc8c783b */ /* 0x000fe20000000200 */
[C---:B------:R-:W-:Y:S04]  /*1bff0*/  HMMA.16816.F32 R8, R64.reuse, R10, RZ ;  /* 0x0000000a4008723c */ /* 0x040fe800000018ff */
[----:B------:R-:W1:Y:S04]  /*1c000*/  LDSM.16.M88.4 R144, [R219] ;  /* 0x00000000db90783b */ /* 0x000e680000000200 */
[C---:B---3--:R-:W-:Y:S01]  /*1c010*/  HMMA.16816.F32 R12, R64.reuse, R16, RZ ;  /* 0x00000010400c723c */ /* 0x048fe200000018ff */
[----:B------:R-:W3:Y:S05]  /*1c020*/  LDSM.16.M88.4 R148, [R211] ;  /* 0x00000000d394783b */ /* 0x000eea0000000200 */
[----:B------:R-:W1:Y:S02]  /*1c030*/  LDSM.16.M88.4 R152, [R210] ;  /* 0x00000000d298783b */ /* 0x000e640000000200 */
[C---:B------:R-:W-:Y:S03]  /*1c040*/  HMMA.16816.F32 R16, R64.reuse, R18, RZ ;  /* 0x000000124010723c */ /* 0x040fe600000018ff */
[----:B------:R-:W3:Y:S05]  /*1c050*/  LDSM.16.M88.4 R156, [R209] ;  /* 0x00000000d19c783b */ /* 0x000eea0000000200 */
[C---:B--2---:R-:W-:Y:S01]  /*1c060*/  HMMA.16816.F32 R20, R64.reuse, R24, RZ ;  /* 0x000000184014723c */ /* 0x044fe200000018ff */
[----:B------:R-:W-:Y:S05]  /*1c070*/  LDSM.16.M88.4 R160, [R215+0x4000] ;  /* 0x00400000d7a0783b */ /* 0x000fea0000000200 */
[----:B------:R-:W-:Y:S02]  /*1c080*/  LDSM.16.M88.4 R164, [R204+0x1000] ;  /* 0x00100000cca4783b */ /* 0x000fe40000000200 */
[C---:B------:R-:W-:Y:S03]  /*1c090*/  HMMA.16816.F32 R24, R64.reuse, R26, RZ ;  /* 0x0000001a4018723c */ /* 0x040fe600000018ff */
[----:B------:R-:W-:Y:S05]  /*1c0a0*/  LDSM.16.M88.4 R168, [R221+0x8000] ;  /* 0x00800000dda8783b */ /* 0x000fea0000000200 */
[C---:B-----5:R-:W-:Y:S01]  /*1c0b0*/  HMMA.16816.F32 R28, R64.reuse, R32, RZ ;  /* 0x00000020401c723c */ /* 0x060fe200000018ff */
[----:B------:R-:W-:Y:S05]  /*1c0c0*/  LDSM.16.M88.4 R172, [R221+0x8800] ;  /* 0x00880000ddac783b */ /* 0x000fea0000000200 */
[----:B------:R-:W-:Y:S02]  /*1c0d0*/  LDSM.16.M88.4 R176, [R221+0xa000] ;  /* 0x00a00000ddb0783b */ /* 0x000fe40000000200 */
[C---:B------:R-:W-:Y:S03]  /*1c0e0*/  HMMA.16816.F32 R32, R64.reuse, R34, RZ ;  /* 0x000000224020723c */ /* 0x040fe600000018ff */
[----:B------:R-:W-:Y:S05]  /*1c0f0*/  LDSM.16.M88.4 R180, [R200] ;  /* 0x00000000c8b4783b */ /* 0x000fea0000000200 */
[C---:B-1----:R-:W-:Y:S01]  /*1c100*/  HMMA.16816.F32 R36, R64.reuse, R40, RZ ;  /* 0x000000284024723c */ /* 0x042fe200000018ff */
[----:B------:R-:W-:Y:S05]  /*1c110*/  LDSM.16.M88.4 R184, [R218+0x2000] ;  /* 0x00200000dab8783b */ /* 0x000fea0000000200 */
[----:B------:R-:W-:Y:S02]  /*1c120*/  LDSM.16.M88.4 R188, [R215+0x8000] ;  /* 0x00800000d7bc783b */ /* 0x000fe40000000200 */
[C---:B------:R-:W-:Y:S03]  /*1c130*/  HMMA.16816.F32 R40, R64.reuse, R42, RZ ;  /* 0x0000002a4028723c */ /* 0x040fe600000018ff */
[----:B------:R-:W-:Y:S05]  /*1c140*/  LDSM.16.M88.4 R192, [R204+0x7000] ;  /* 0x00700000ccc0783b */ /* 0x000fea0000000200 */
[C---:B------:R-:W-:Y:S08]  /*1c150*/  HMMA.16816.F32 R44, R64.reuse, R48, RZ ;  /* 0x00000030402c723c */ /* 0x040ff000000018ff */
[C---:B------:R-:W-:Y:S08]  /*1c160*/  HMMA.16816.F32 R48, R64.reuse, R50, RZ ;  /* 0x000000324030723c */ /* 0x040ff000000018ff */
[C---:B------:R-:W-:Y:S08]  /*1c170*/  HMMA.16816.F32 R52, R64.reuse, R56, RZ ;  /* 0x000000384034723c */ /* 0x040ff000000018ff */
[C---:B------:R-:W-:Y:S08]  /*1c180*/  HMMA.16816.F32 R56, R64.reuse, R58, RZ ;  /* 0x0000003a4038723c */ /* 0x040ff000000018ff */
[C---:B----4-:R-:W-:Y:S08]  /*1c190*/  HMMA.16816.F32 R60, R64.reuse, R136, RZ ;  /* 0x00000088403c723c */ /* 0x050ff000000018ff */
[----:B------:R-:W-:Y:S01]  /*1c1a0*/  HMMA.16816.F32 R64, R64, R138, RZ ;  /* 0x0000008a4040723c */ /* 0x000fe200000018ff */
[----:B------:R-:W1:Y:S07]  /*1c1b0*/  LDSM.16.M88.4 R136, [R208] ;  /* 0x00000000d088783b */ /* 0x000e6e0000000200 */
[C---:B------:R-:W-:Y:S08]  /*1c1c0*/  HMMA.16816.F32 R4, R140.reuse, R144, R4 ;  /* 0x000000908c04723c */ /* 0x040ff00000001804 */
[C---:B------:R-:W-:Y:S01]  /*1c1d0*/  HMMA.16816.F32 R8, R140.reuse, R146, R8 ;  /* 0x000000928c08723c */ /* 0x040fe20000001808 */
[----:B------:R-:W2:Y:S07]  /*1c1e0*/  LDSM.16.M88.4 R144, [R207] ;  /* 0x00000000cf90783b */ /* 0x000eae0000000200 */
[C---:B---3--:R-:W-:Y:S08]  /*1c1f0*/  HMMA.16816.F32 R12, R140.reuse, R148, R12 ;  /* 0x000000948c0c723c */ /* 0x048ff0000000180c */
        /* <DEDUP_REMOVED lines=20> */
[----:B------:R-:W-:Y:S02]  /*1c340*/  LDSM.16.M88.4 R152, [R217] ;  /* 0x00000000d998783b */ /* 0x000fe40000000200 */
        /* <DEDUP_REMOVED lines=23> */
[----:B------:R-:W-:Y:S05]  /*1c4c0*/  LDSM.16.M88.4 R148, [R204+0x3000] ;  /* 0x00300000cc94783b */ /* 0x000fea0000000200 */
[----:B------:R-:W-:Y:S02]  /*1c4d0*/  LDSM.16.M88.4 R156, [R204+0x3800] ;  /* 0x00380000cc9c783b */ /* 0x000fe40000000200 */
        /* <DEDUP_REMOVED lines=23> */
[----:B------:R-:W-:Y:S05]  /*1c650*/  LDSM.16.M88.4 R152, [R220+0x2000] ;  /* 0x00200000dc98783b */ /* 0x000fea0000000200 */
[----:B------:R-:W1:Y:S02]  /*1c660*/  LDSM.16.M88.4 R156, [R203] ;  /* 0x00000000cb9c783b */ /* 0x000e640000000200 */
        /* <DEDUP_REMOVED lines=23> */
[----:B------:R-:W5:Y:S05]  /*1c7e0*/  LDSM.16.M88.4 R148, [R215+0x9000] ;  /* 0x00900000d794783b */ /* 0x000f6a0000000200 */
        /* <DEDUP_REMOVED lines=24> */
[----:B------:R-:W2:Y:S05]  /*1c970*/  LDSM.16.M88.4 R144, [R215+0xa000] ;  /* 0x00a00000d790783b */ /* 0x000eaa0000000200 */
[----:B------:R-:W4:Y:S02]  /*1c980*/  LDSM.16.M88.4 R152, [R215+0xa800] ;  /* 0x00a80000d798783b */ /* 0x000f240000000200 */
        /* <DEDUP_REMOVED lines=35> */
[C---:B-----5:R-:W-:Y:S08]  /*1cbc0*/  HMMA.16816.F32 R60, R164.reuse, R148, R60 ;  /* 0x00000094a43c723c */ /* 0x060ff0000000183c */
        /* <DEDUP_REMOVED lines=68> */
.L_x_2705:
[C---:B------:R-:W-:Y:S01]  /*1d010*/  LEA R232, P0, R136.reuse, R232, 0x1 ;  /* 0x000000e888e87211 */ /* 0x040fe200078008ff */
[----:B------:R-:W-:Y:S02]  /*1d020*/  USHF.L.U32 UR5, UR9, 0x5, URZ ;  /* 0x0000000509057899 */ /* 0x000fe4000800063f */
[----:B------:R-:W-:Y:S01]  /*1d030*/  USHF.L.U64.HI UR9, UR9, UR12, UR4 ;  /* 0x0000000c09097299 */ /* 0x000fe20008010204 */
[----:B------:R-:W-:Y:S03]  /*1d040*/  LEA.HI.X R231, R136, R231, R3, 0x1, P0 ;  /* 0x000000e788e77211 */ /* 0x000fe600000f0c03 */
        /* <DEDUP_REMOVED lines=26> */
[----:B------:R-:W-:Y:S03]  /*1d1f0*/  IADD3.X R145, R3, UR9, RZ, P0, !PT ;  /* 0x0000000903917c10 */ /* 0x000fe600087fe4ff */
        /* <DEDUP_REMOVED lines=8> */
.L_x_2704:
        /* <DEDUP_REMOVED lines=570> */
.L_x_2702:
[----:B------:R-:W1:Y:S01]  /*1f620*/  SHFL.BFLY PT, R0, R241, 0x2, 0x1f ;  /* 0x0c401f00f1007f89 */ /* 0x000e6200000e0000 */
[----:B------:R-:W-:Y:S01]  /*1f630*/  MOV R5, 0x3f800000 ;  /* 0x3f80000000057802 */ /* 0x000fe20000000f00 */
[----:B------:R-:W-:Y:S01]  /*1f640*/  ULDC.U8 UR4, c[0x0][0x328] ;  /* 0x0000ca0000047ab9 */ /* 0x000fe20000000000 */
        /* <DEDUP_REMOVED lines=10> */
[----:B------:R-:W-:Y:S02]  /*1f6f0*/  LEA.HI R8, R7, R0, RZ, 0x2 ;  /* 0x0000000007087211 */ /* 0x000fe400078f10ff */
[----:B------:R-:W-:Y:S02]  /*1f700*/  FSETP.NE.FTZ.AND P0, PT, R2, RZ, PT ;  /* 0x000000ff0200720b */ /* 0x000fe40003f15000 */
[--C-:B------:R-:W-:Y:S02]  /*1f710*/  SHF.R.S32.HI R10, RZ, 0x2, R8.reuse ;  /* 0x00000002ff0a7819 */ /* 0x100fe40000011408 */
[----:B------:R-:W-:Y:S02]  /*1f720*/  SHF.R.S32.HI R9, RZ, 0x1f, R8 ;  /* 0x0000001fff097819 */ /* 0x000fe40000011408 */
[----:B------:R-:W-:Y:S02]  /*1f730*/  FSETP.NE.FTZ.AND P3, PT, R4, RZ, PT ;  /* 0x000000ff0400720b */ /* 0x000fe40003f75000 */
[----:B------:R-:W-:-:S02]  /*1f740*/  LEA.HI R9, R9, R10, RZ, 0x3 ;  /* 0x0000000a09097211 */ /* 0x000fc400078f18ff */
[----:B------:R-:W-:Y:S02]  /*1f750*/  LOP3.LUT R11, R8, 0x3ffffffc, RZ, 0xc0, !PT ;  /* 0x3ffffffc080b7812 */ /* 0x000fe400078ec0ff */
[----:B------:R-:W-:Y:S01]  /*1f760*/  LOP3.LUT R9, R9, 0xfffffff8, RZ, 0xc0, !PT ;  /* 0xfffffff809097812 */ /* 0x000fe200078ec0ff */
[----:B------:R-:W1:Y:S01]  /*1f770*/  @P0 MUFU.RCP R6, R2 ;  /* 0x0000000200060308 */ /* 0x000e620000001000 */
[-C--:B------:R-:W-:Y:S02]  /*1f780*/  IADD3 R11, -R11, R0.reuse, RZ ;  /* 0x000000000b0b7210 */ /* 0x080fe40007ffe1ff */
[----:B------:R-:W-:Y:S02]  /*1f790*/  IADD3 R9, R10, -R9, RZ ;  /* 0x800000090a097210 */ /* 0x000fe40007ffe0ff */
[----:B------:R-:W-:Y:S02]  /*1f7a0*/  LEA.HI R10, R7, R0, RZ, 0x5 ;  /* 0x00000000070a7211 */ /* 0x000fe400078f28ff */
[----:B------:R-:W-:Y:S01]  /*1f7b0*/  SHF.L.U32 R12, R9, 0x6, RZ ;  /* 0x00000006090c7819 */ /* 0x000fe200000006ff */
[----:B------:R-:W2:Y:S01]  /*1f7c0*/  @P3 MUFU.RCP R5, R4 ;  /* 0x0000000400053308 */ /* 0x000ea20000001000 */
[----:B------:R-:W-:-:S02]  /*1f7d0*/  SHF.R.S32.HI R8, RZ, 0x5, R10 ;  /* 0x00000005ff087819 */ /* 0x000fc4000001140a */
[----:B------:R-:W-:Y:S02]  /*1f7e0*/  LOP3.LUT R12, R12, 0x1c0, RZ, 0xc0, !PT ;  /* 0x000001c00c0c7812 */ /* 0x000fe400078ec0ff */
[----:B------:R-:W-:Y:S02]  /*1f7f0*/  LOP3.LUT R13, R9, 0x1, RZ, 0xc0, !PT ;  /* 0x00000001090d7812 */ /* 0x000fe400078ec0ff */
[----:B------:R-:W-:Y:S01]  /*1f800*/  LEA R11, R8, R11, 0x9 ;  /* 0x0000000b080b7211 */ /* 0x000fe200078e48ff */
[----:B-1----:R-:W-:Y:S01]  /*1f810*/  FMUL.FTZ R131, R6, R131 ;  /* 0x0000008306837220 */ /* 0x002fe20000410000 */
[----:B------:R-:W-:Y:S01]  /*1f820*/  LEA.HI R12, R12, R12, RZ, 0x1d ;  /* 0x0000000c0c0c7211 */ /* 0x000fe200078fe8ff */
[C---:B------:R-:W-:Y:S01]  /*1f830*/  FMUL.FTZ R130, R6.reuse, R130 ;  /* 0x0000008206827220 */ /* 0x040fe20000410000 */
[----:B------:R-:W-:Y:S01]  /*1f840*/  ISETP.NE.U32.AND P4, PT, R13, 0x1, PT ;  /* 0x000000010d00780c */ /* 0x000fe20003f85070 */
[C---:B------:R-:W-:Y:S01]  /*1f850*/  FMUL.FTZ R71, R6.reuse, R71 ;  /* 0x0000004706477220 */ /* 0x040fe20000410000 */
[----:B------:R-:W-:Y:S01]  /*1f860*/  LEA R11, R11, R12, 0x1 ;  /* 0x0000000c0b0b7211 */ /* 0x000fe200078e08ff */
[C---:B------:R-:W-:Y:S01]  /*1f870*/  FMUL.FTZ R70, R6.reuse, R70 ;  /* 0x0000004606467220 */ /* 0x040fe20000410000 */
[----:B------:R-:W-:Y:S01]  /*1f880*/  R2P PR, R9, 0x6 ;  /* 0x0000000609007804 */ /* 0x000fe20000000000 */
[C---:B--2---:R-:W-:Y:S01]  /*1f890*/  FMUL.FTZ R128, R5.reuse, R128 ;  /* 0x0000008005807220 */ /* 0x044fe20000410000 */
[----:B------:R-:W-:Y:S01]  /*1f8a0*/  MOV R9, 0x20 ;  /* 0x0000002000097802 */ /* 0x000fe20000000f00 */
[----:B------:R-:W-:Y:S01]  /*1f8b0*/  FMUL.FTZ R129, R5, R129 ;  /* 0x0000008105817220 */ /* 0x000fe20000410000 */
[----:B------:R-:W-:Y:S01]  /*1f8c0*/  SHF.L.U32 R11, R11, 0x1, RZ ;  /* 0x000000010b0b7819 */ /* 0x000fe200000006ff */
[----:B------:R-:W-:Y:S01]  /*1f8d0*/  FMUL.FTZ R68, R5, R68 ;  /* 0x0000004405447220 */ /* 0x000fe20000410000 */
[----:B------:R-:W-:Y:S01]  /*1f8e0*/  SEL R12, R9, 0xffffffe0, !P1 ;  /* 0xffffffe0090c7807 */ /* 0x000fe20004800000 */
[C---:B------:R-:W-:Y:S01]  /*1f8f0*/  FMUL.FTZ R69, R5.reuse, R69 ;  /* 0x0000004505457220 */ /* 0x040fe20000410000 */
[----:B------:R-:W-:Y:S01]  /*1f900*/  MOV R9, 0x40 ;  /* 0x0000004000097802 */ /* 0x000fe20000000f00 */
[----:B------:R-:W-:Y:S01]  /*1f910*/  FMUL.FTZ R72, R5, R72 ;  /* 0x0000004805487220 */ /* 0x000fe20000410000 */
[----:B------:R-:W-:Y:S01]  /*1f920*/  IADD3 R13, R11, -0x10, RZ ;  /* 0xfffffff00b0d7810 */ /* 0x000fe20007ffe0ff */
[----:B------:R-:W-:Y:S01]  /*1f930*/  FMUL.FTZ R73, R5, R73 ;  /* 0x0000004905497220 */ /* 0x000fe20000410000 */
[----:B------:R-:W-:Y:S01]  /*1f940*/  @P4 IADD3 R13, R11, 0x10, RZ ;  /* 0x000000100b0d4810 */ /* 0x000fe20007ffe0ff */
[C---:B------:R-:W-:Y:S01]  /*1f950*/  FMUL.FTZ R75, R6.reuse, R75 ;  /* 0x0000004b064b7220 */ /* 0x040fe20000410000 */
[----:B------:R-:W-:Y:S01]  /*1f960*/  F2FP.PACK_AB R128, R129, R128 ;  /* 0x000000808180723e */ /* 0x000fe200000000ff */
[C---:B------:R-:W-:Y:S01]  /*1f970*/  FMUL.FTZ R74, R6.reuse, R74 ;  /* 0x0000004a064a7220 */ /* 0x040fe20000410000 */
[----:B------:R-:W-:Y:S01]  /*1f980*/  F2FP.PACK_AB R130, R131, R130 ;  /* 0x000000828382723e */ /* 0x000fe200000000ff */
[----:B------:R-:W-:Y:S01]  /*1f990*/  FMUL.FTZ R76, R5, R76 ;  /* 0x0000004c054c7220 */ /* 0x000fe20000410000 */
[----:B------:R-:W-:Y:S01]  /*1f9a0*/  SEL R14, R9, 0xffffffc0, !P2 ;  /* 0xffffffc0090e7807 */ /* 0x000fe20005000000 */
[----:B------:R-:W-:Y:S01]  /*1f9b0*/  FMUL.FTZ R77, R5, R77 ;  /* 0x0000004d054d7220 */ /* 0x000fe20000410000 */
[----:B------:R-:W-:Y:S01]  /*1f9c0*/  F2FP.PACK_AB R68, R69, R68 ;  /* 0x000000444544723e */ /* 0x000fe200000000ff */
[C---:B------:R-:W-:Y:S01]  /*1f9d0*/  FMUL.FTZ R79, R6.reuse, R79 ;  /* 0x0000004f064f7220 */ /* 0x040fe20000410000 */
[----:B------:R-:W-:Y:S01]  /*1f9e0*/  F2FP.PACK_AB R70, R71, R70 ;  /* 0x000000464746723e */ /* 0x000fe200000000ff */
[C---:B------:R-:W-:Y:S01]  /*1f9f0*/  FMUL.FTZ R78, R6.reuse, R78 ;  /* 0x0000004e064e7220 */ /* 0x040fe20000410000 */
[----:B------:R-:W-:Y:S01]  /*1fa00*/  F2FP.PACK_AB R72, R73, R72 ;  /* 0x000000484948723e */ /* 0x000fe200000000ff */
[----:B------:R-:W-:Y:S01]  /*1fa10*/  FMUL.FTZ R80, R5, R80 ;  /* 0x0000005005507220 */ /* 0x000fe20000410000 */
[----:B------:R-:W-:Y:S01]  /*1fa20*/  F2FP.PACK_AB R74, R75, R74 ;  /* 0x0000004a4b4a723e */ /* 0x000fe200000000ff */
[----:B------:R-:W-:Y:S01]  /*1fa30*/  FMUL.FTZ R81, R5, R81 ;  /* 0x0000005105517220 */ /* 0x000fe20000410000 */
[----:B------:R-:W-:Y:S01]  /*1fa40*/  IADD3 R15, R11, R12, RZ ;  /* 0x0000000c0b0f7210 */ /* 0x000fe20007ffe0ff */
[C---:B------:R-:W-:Y:S01]  /*1fa50*/  FMUL.FTZ R83, R6.reuse, R83 ;  /* 0x0000005306537220 */ /* 0x040fe20000410000 */
[----:B------:R-:W-:Y:S01]  /*1fa60*/  F2FP.PACK_AB R76, R77, R76 ;  /* 0x0000004c4d4c723e */ /* 0x000fe200000000ff */
[----:B------:R-:W-:Y:S01]  /*1fa70*/  FMUL.FTZ R82, R6, R82 ;  /* 0x0000005206527220 */ /* 0x000fe20000410000 */
[----:B------:R-:W-:Y:S01]  /*1fa80*/  F2FP.PACK_AB R78, R79, R78 ;  /* 0x0000004e4f4e723e */ /* 0x000fe200000000ff */
[C---:B------:R-:W-:Y:S01]  /*1fa90*/  FMUL.FTZ R84, R5.reuse, R84 ;  /* 0x0000005405547220 */ /* 0x040fe20000410000 */
[----:B------:R-:W-:Y:S01]  /*1faa0*/  IADD3 R9, R12, R13, RZ ;  /* 0x0000000d0c097210 */ /* 0x000fe20007ffe0ff */
[----:B------:R-:W-:Y:S01]  /*1fab0*/  FMUL.FTZ R85, R5, R85 ;  /* 0x0000005505557220 */ /* 0x000fe20000410000 */
[----:B------:R-:W-:Y:S01]  /*1fac0*/  F2FP.PACK_AB R80, R81, R80 ;  /* 0x000000505150723e */ /* 0x000fe200000000ff */
[C---:B------:R-:W-:Y:S01]  /*1fad0*/  FMUL.FTZ R87, R6.reuse, R87 ;  /* 0x0000005706577220 */ /* 0x040fe20000410000 */
[----:B------:R-:W-:Y:S01]  /*1fae0*/  F2FP.PACK_AB R82, R83, R82 ;  /* 0x000000525352723e */ /* 0x000fe200000000ff */
[C---:B------:R-:W-:Y:S01]  /*1faf0*/  FMUL.FTZ R86, R6.reuse, R86 ;  /* 0x0000005606567220 */ /* 0x040fe20000410000 */
[----:B------:R-:W-:Y:S01]  /*1fb00*/  IADD3 R17, R11, R14, RZ ;  /* 0x0000000e0b117210 */ /* 0x000fe20007ffe0ff */
[----:B------:R-:W-:Y:S01]  /*1fb10*/  FMUL.FTZ R88, R5, R88 ;  /* 0x0000005805587220 */ /* 0x000fe20000410000 */
        /* <DEDUP_REMOVED lines=26> */
[----:B------:R-:W-:Y:S01]  /*1fcc0*/  IADD3 R23, R9, R14, RZ ;  /* 0x0000000e09177210 */ /* 0x000fe20007ffe0ff */
[C---:B------:R-:W-:Y:S01]  /*1fcd0*/  FMUL.FTZ R103, R6.reuse, R103 ;  /* 0x0000006706677220 */ /* 0x040fe20000410000 */
[----:B------:R-:W-:Y:S01]  /*1fce0*/  STS [R15+0x400], R74 ;  /* 0x0004004a0f007388 */ /* 0x000fe20000000800 */
[C---:B------:R-:W-:Y:S01]  /*1fcf0*/  FMUL.FTZ R102, R6.reuse, R102 ;  /* 0x0000006606667220 */ /* 0x040fe20000410000 */
[----:B------:R-:W-:Y:S01]  /*1fd00*/  F2FP.PACK_AB R96, R97, R96 ;  /* 0x000000606160723e */ /* 0x000fe200000000ff */
[----:B------:R-:W-:Y:S01]  /*1fd10*/  FMUL.FTZ R104, R5, R104 ;  /* 0x0000006805687220 */ /* 0x000fe20000410000 */
        /* <DEDUP_REMOVED lines=42> */
[----:B------:R-:W-:Y:S01]  /*1ffc0*/  STS [R11+0x2000], R96 ;  /* 0x002000600b007388 */ /* 0x000fe20000000800 */
[----:B------:R-:W-:Y:S01]  /*1ffd0*/  FMUL.FTZ R5, R5, R117 ;  /* 0x0000007505057220 */ /* 0x000fe20000410000 */
[----:B------:R-:W-:Y:S01]  /*1ffe0*/  F2FP.PACK_AB R120, R121, R120 ;  /* 0x000000787978723e */ /* 0x000fe200000000ff */
[----:B------:R-:W-:Y:S01]  /*1fff0*/  FMUL.FTZ R6, R6, R118 ;  /* 0x0000007606067220 */ /* 0x000fe20000410000 */
[----:B------:R1:W-:Y:S01]  /*20000*/  STS [R11+0x2400], R98 ;  /* 0x002400620b007388 */ /* 0x0003e20000000800 */
[----:B------:R-:W-:Y:S01]  /*20010*/  F2FP.PACK_AB R122, R123, R122 ;  /* 0x0000007a7b7a723e */ /* 0x000fe200000000ff */
[----:B------:R2:W1:Y:S01]  /*20020*/  @P3 MUFU.LG2 R12, R4 ;  /* 0x00000004000c3308 */ /* 0x0004620000000c00 */
[----:B------:R-:W-:Y:S01]  /*20030*/  F2FP.PACK_AB R5, R5, R116 ;  /* 0x000000740505723e */ /* 0x000fe200000000ff */
[----:B------:R-:W-:Y:S01]  /*20040*/  STS [R13+0x2000], R100 ;  /* 0x002000640d007388 */ /* 0x000fe20000000800 */
[----:B------:R-:W-:-:S02]  /*20050*/  F2FP.PACK_AB R6, R119, R6 ;  /* 0x000000067706723e */ /* 0x000fc400000000ff */
[----:B------:R-:W-:Y:S01]  /*20060*/  ISETP.NE.AND P1, PT, RZ, UR4, PT ;  /* 0x00000004ff007c0c */ /* 0x000fe2000bf25270 */
[----:B------:R-:W-:Y:S02]  /*20070*/  STS [R13+0x2400], R102 ;  /* 0x002400660d007388 */ /* 0x000fe40000000800 */
[----:B------:R-:W3:Y:S02]  /*20080*/  @P0 MUFU.LG2 R2, R2 ;  /* 0x0000000200020308 */ /* 0x000ee40000000c00 */
[----:B------:R-:W-:Y:S04]  /*20090*/  STS [R15+0x2000], R104 ;  /* 0x002000680f007388 */ /* 0x000fe80000000800 */
[----:B------:R-:W-:Y:S01]  /*200a0*/  STS [R15+0x2400], R106 ;  /* 0x0024006a0f007388 */ /* 0x000fe20000000800 */
[----:B--2---:R-:W-:-:S03]  /*200b0*/  MOV R4, 0x7f800000 ;  /* 0x7f80000000047802 */ /* 0x004fc60000000f00 */
[----:B------:R-:W-:Y:S04]  /*200c0*/  STS [R9+0x2000], R124 ;  /* 0x0020007c09007388 */ /* 0x000fe80000000800 */
[----:B------:R2:W-:Y:S01]  /*200d0*/  STS [R9+0x2400], R126 ;  /* 0x0024007e09007388 */ /* 0x0005e20000000800 */
[----:B-1----:R-:W-:Y:S02]  /*200e0*/  @P3 FMUL.FTZ R11, R12, 0.69314718246459960938 ;  /* 0x3f3172180c0b3820 */ /* 0x002fe40000410000 */
[----:B---3--:R-:W-:Y:S01]  /*200f0*/  @P0 FMUL.FTZ R12, R2, 0.69314718246459960938 ;  /* 0x3f317218020c0820 */ /* 0x008fe20000410000 */
[----:B------:R1:W-:Y:S01]  /*20100*/  STS [R17+0x2000], R108 ;  /* 0x0020006c11007388 */ /* 0x0003e20000000800 */
[----:B------:R-:W-:-:S03]  /*20110*/  @P3 FFMA.FTZ R4, R132, c[0x0][0x238], R11 ;  /* 0x00008e0084043a23 */ /* 0x000fc6000001000b */
[----:B------:R1:W-:Y:S04]  /*20120*/  STS [R17+0x2400], R110 ;  /* 0x0024006e11007388 */ /* 0x0003e80000000800 */
[----:B------:R1:W-:Y:S04]  /*20130*/  STS [R19+0x2000], R112 ;  /* 0x0020007013007388 */ /* 0x0003e80000000800 */
[----:B------:R1:W-:Y:S04]  /*20140*/  STS [R19+0x2400], R114 ;  /* 0x0024007213007388 */ /* 0x0003e80000000800 */
[----:B------:R1:W-:Y:S04]  /*20150*/  STS [R21+0x2000], R120 ;  /* 0x0020007815007388 */ /* 0x0003e80000000800 */
[----:B------:R1:W-:Y:S01]  /*20160*/  STS [R21+0x2400], R122 ;  /* 0x0024007a15007388 */ /* 0x0003e20000000800 */
[----:B--2---:R-:W-:Y:S01]  /*20170*/  MOV R9, 0x7f800000 ;  /* 0x7f80000000097802 */ /* 0x004fe20000000f00 */
[----:B------:R-:W-:-:S02]  /*20180*/  @P0 FFMA.FTZ R9, R3, c[0x0][0x238], R12 ;  /* 0x00008e0003090a23 */ /* 0x000fc4000001000c */
[----:B------:R1:W-:Y:S04]  /*20190*/  STS [R23+0x2000], R5 ;  /* 0x0020000517007388 */ /* 0x0003e80000000800 */
[----:B------:R1:W-:Y:S01]  /*201a0*/  STS [R23+0x2400], R6 ;  /* 0x0024000617007388 */ /* 0x0003e20000000800 */
[----:B------:R-:W-:Y:S05]  /*201b0*/  @!P1 BRA `(.L_x_2707) ;  /* 0x0000007000009947 */ /* 0x000fea0003800000 */
[----:B------:R-:W2:Y:S01]  /*201c0*/  S2R R2, SR_CTAID.Y ;  /* 0x0000000000027919 */ /* 0x000ea20000002600 */
[----:B------:R-:W-:-:S03]  /*201d0*/  ISETP.NE.AND P0, PT, R224, -0x1, PT ;  /* 0xffffffffe000780c */ /* 0x000fc60003f05270 */
[----:B------:R-:W3:Y:S01]  /*201e0*/  S2R R3, SR_CTAID.Z ;  /* 0x0000000000037919 */ /* 0x000ee20000002700 */
[----:B-12---:R-:W-:-:S05]  /*201f0*/  IMAD R5, R2, c[0x0][0x214], RZ ;  /* 0x0000850002057a24 */ /* 0x006fca00078e02ff */
[----:B------:R-:W-:-:S05]  /*20200*/  SEL R6, R5, R224, !P0 ;  /* 0x000000e005067207 */ /* 0x000fca0004000000 */
[----:B---3--:R-:W-:Y:S01]  /*20210*/  IMAD R5, R3, c[0x0][0x234], R6 ;  /* 0x00008d0003057a24 */ /* 0x008fe200078e0206 */
[----:B------:R-:W-:Y:S05]  /*20220*/  BRA `(.L_x_2708) ;  /* 0x0000004000007947 */ /* 0x000fea0003800000 */
.L_x_2707:
[----:B------:R-:W2:Y:S04]  /*20230*/  S2R R3, SR_CTAID.Z ;  /* 0x0000000000037919 */ /* 0x000ea80000002700 */
[----:B------:R-:W2:Y:S02]  /*20240*/  S2R R2, SR_CTAID.Y ;  /* 0x0000000000027919 */ /* 0x000ea40000002600 */
[----:B-12---:R-:W-:-:S04]  /*20250*/  IMAD R5, R2, c[0x0][0x1c0], R3 ;  /* 0x0000700002057a24 */ /* 0x006fc800078e0203 */
[----:B------:R-:W-:Y:S02]  /*20260*/  IMAD R5, R5, c[0x0][0x214], RZ ;  /* 0x0000850005057a24 */ /* 0x000fe400078e02ff */
.L_x_2708:
[----:B------:R-:W-:Y:S01]  /*20270*/  BAR.SYNC.DEFER_BLOCKING 0x0 ;  /* 0x0000000000007b1d */ /* 0x000fe20000010000 */
[----:B------:R-:W-:Y:S01]  /*20280*/  LOP3.LUT R45, R10, 0xffffffe0, RZ, 0xc0, !PT ;  /* 0xffffffe00a2d7812 */ /* 0x000fe200078ec0ff */
[----:B------:R-:W-:Y:S01]  /*20290*/  IMAD.WIDE.U32 R46, R224, c[0x0][0x1e8], RZ ;  /* 0x00007a00e02e7a25 */ /* 0x000fe200078e00ff */
[----:B------:R-:W-:Y:S02]  /*202a0*/  SHF.R.S32.HI R11, RZ, 0x1f, R8 ;  /* 0x0000001fff0b7819 */ /* 0x000fe40000011408 */
[----:B------:R-:W-:Y:S01]  /*202b0*/  SHF.R.S32.HI R10, RZ, 0x1f, R2 ;  /* 0x0000001fff0a7819 */ /* 0x000fe20000011402 */
[----:B------:R-:W-:Y:S01]  /*202c0*/  IMAD.IADD R6, R0, 0x1, -R45 ;  /* 0x0000000100067824 */ /* 0x000fe200078e0a2d */
[----:B------:R-:W-:Y:S01]  /*202d0*/  ISETP.NE.AND P0, PT, R224, -0x1, PT ;  /* 0xffffffffe000780c */ /* 0x000fe20003f05270 */
[----:B------:R-:W-:Y:S01]  /*202e0*/  IMAD.WIDE.U32 R48, R2, c[0x0][0x1e0], RZ ;  /* 0x0000780002307a25 */ /* 0x000fe200078e00ff */
[----:B------:R-:W-:Y:S01]  /*202f0*/  LEA.HI R11, R11, R8, RZ, 0x2 ;  /* 0x000000080b0b7211 */ /* 0x000fe200078f10ff */
[----:B------:R-:W-:Y:S01]  /*20300*/  BSSY B0, `(.L_x_2709) ;  /* 0x0000020000007945 */ /* 0x000fe20003800000 */
[----:B------:R-:W-:Y:S01]  /*20310*/  LOP3.LUT P1, RZ, R6, 0x3, RZ, 0xc0, !PT ;  /* 0x0000000306ff7812 */ /* 0x000fe2000782c0ff */
[----:B------:R-:W-:Y:S01]  /*20320*/  IMAD R45, R10, c[0x0][0x1e0], RZ ;  /* 0x000078000a2d7a24 */ /* 0x000fe200078e02ff */
[----:B------:R-:W-:Y:S01]  /*20330*/  LOP3.LUT R11, R11, 0xffffffc, RZ, 0xc0, !PT ;  /* 0x0ffffffc0b0b7812 */ /* 0x000fe200078ec0ff */
[----:B------:R-:W-:-:S02]  /*20340*/  IMAD R224, R224, c[0x0][0x1ec], R47 ;  /* 0x00007b00e0e07a24 */ /* 0x000fc400078e022f */
[----:B------:R-:W-:Y:S01]  /*20350*/  IMAD R45, R2, c[0x0][0x1e4], R45 ;  /* 0x00007900022d7a24 */ /* 0x000fe200078e022d */
[----:B------:R-:W-:Y:S01]  /*20360*/  SEL R2, R48, R46, !P0 ;  /* 0x0000002e30027207 */ /* 0x000fe20004000000 */
[----:B------:R-:W-:-:S03]  /*20370*/  IMAD.IADD R11, R8, 0x1, -R11 ;  /* 0x00000001080b7824 */ /* 0x000fc600078e0a0b */
[----:B------:R-:W-:Y:S01]  /*20380*/  @!P0 IADD3 R224, R49, R45, RZ ;  /* 0x0000002d31e08210 */ /* 0x000fe20007ffe0ff */
[----:B------:R-:W-:Y:S01]  /*20390*/  IMAD R238, R11, 0x10, R238 ;  /* 0x000000100bee7824 */ /* 0x000fe200078e02ee */
[----:B------:R1:W2:Y:S04]  /*203a0*/  LDS.128 R36, [R230] ;  /* 0x00000000e6247984 */ /* 0x0002a80000000c00 */
[----:B------:R1:W3:Y:S04]  /*203b0*/  LDS.128 R32, [R230+0x800] ;  /* 0x00080000e6207984 */ /* 0x0002e80000000c00 */
[----:B------:R1:W4:Y:S04]  /*203c0*/  LDS.128 R28, [R230+0x1000] ;  /* 0x00100000e61c7984 */ /* 0x0003280000000c00 */
[----:B------:R1:W1:Y:S04]  /*203d0*/  LDS.128 R24, [R230+0x1800] ;  /* 0x00180000e6187984 */ /* 0x0002680000000c00 */
[----:B------:R1:W1:Y:S04]  /*203e0*/  LDS.128 R20, [R230+0x2000] ;  /* 0x00200000e6147984 */ /* 0x0002680000000c00 */
[----:B------:R1:W1:Y:S04]  /*203f0*/  LDS.128 R16, [R230+0x2800] ;  /* 0x00280000e6107984 */ /* 0x0002680000000c00 */
[----:B------:R1:W1:Y:S04]  /*20400*/  LDS.128 R12, [R230+0x3000] ;  /* 0x00300000e60c7984 */ /* 0x0002680000000c00 */
[----:B------:R1:W1:Y:S01]  /*20410*/  LDS.128 R40, [R230+0x3800] ;  /* 0x00380000e6287984 */ /* 0x0002620000000c00 */
[----:B------:R-:W-:Y:S05]  /*20420*/  @P1 BRA `(.L_x_2710) ;  /* 0x000000d000001947 */ /* 0x000fea0003800000 */
[----:B------:R-:W5:Y:S01]  /*20430*/  S2R R6, SR_CTAID.X ;  /* 0x0000000000067919 */ /* 0x000f620000002500 */
[----:B------:R-:W-:Y:S01]  /*20440*/  IADD3 R8, R238, 0x8, RZ ;  /* 0x00000008ee087810 */ /* 0x000fe20007ffe0ff */
[----:B-----5:R-:W-:-:S02]  /*20450*/  IMAD R45, R6, 0x40, R5 ;  /* 0x00000040062d7824 */ /* 0x020fc400078e0205 */
[----:B------:R-:W-:-:S03]  /*20460*/  IMAD R5, R6, -0x40, R223 ;  /* 0xffffffc006057824 */ /* 0x000fc600078e02df */
[----:B------:R-:W-:Y:S02]  /*20470*/  SHF.R.S32.HI R11, RZ, 0x1f, R45 ;  /* 0x0000001fff0b7819 */ /* 0x000fe4000001142d */
[C---:B------:R-:W-:Y:S02]  /*20480*/  IADD3 R6, P0, R238.reuse, R45, RZ ;  /* 0x0000002dee067210 */ /* 0x040fe40007f1e0ff */
[-C--:B------:R-:W-:Y:S02]  /*20490*/  ISETP.GE.AND P2, PT, R238, R5.reuse, PT ;  /* 0x00000005ee00720c */ /* 0x080fe40003f46270 */
[----:B------:R-:W-:Y:S02]  /*204a0*/  ISETP.GE.AND P1, PT, R8, R5, PT ;  /* 0x000000050800720c */ /* 0x000fe40003f26270 */
[----:B------:R-:W-:Y:S02]  /*204b0*/  LEA.HI.X.SX32 R11, R238, R11, 0x1, P0 ;  /* 0x0000000bee0b7211 */ /* 0x000fe400000f0eff */
[----:B------:R-:W-:-:S04]  /*204c0*/  LEA R10, P0, R6, c[0x0][0x200], 0x2 ;  /* 0x00008000060a7a11 */ /* 0x000fc800078010ff */
[----:B------:R-:W-:-:S05]  /*204d0*/  LEA.HI.X R11, R6, c[0x0][0x204], R11, 0x2, P0 ;  /* 0x00008100060b7a11 */ /* 0x000fca00000f140b */
[----:B------:R4:W-:Y:S04]  /*204e0*/  @!P2 STG.E [R10.64], R4 ;  /* 0x000000040a00a986 */ /* 0x0009e8000c101906 */
[----:B------:R4:W-:Y:S02]  /*204f0*/  @!P1 STG.E [R10.64+0x20], R9 ;  /* 0x000020090a009986 */ /* 0x0009e4000c101906 */
.L_x_2710:
[----:B------:R-:W-:Y:S05]  /*20500*/  BSYNC B0 ;  /* 0x0000000000007941 */ /* 0x000fea0003800000 */
.L_x_2709:
[----:B----4-:R-:W4:Y:S01]  /*20510*/  S2R R4, SR_CTAID.X ;  /* 0x0000000000047919 */ /* 0x010f220000002500 */
[----:B------:R-:W-:Y:S01]  /*20520*/  LEA.HI R5, R7, R0, RZ, 0x3 ;  /* 0x0000000007057211 */ /* 0x000fe200078f18ff */
[----:B------:R-:W-:Y:S03]  /*20530*/  BSSY B0, `(.L_x_2711) ;  /* 0x000001d000007945 */ /* 0x000fe60003800000 */
[----:B------:R-:W-:-:S05]  /*20540*/  LOP3.LUT R5, R5, 0xfffffff8, RZ, 0xc0, !PT ;  /* 0xfffffff805057812 */ /* 0x000fca00078ec0ff */
[----:B------:R-:W-:-:S04]  /*20550*/  IMAD.IADD R5, R0, 0x1, -R5 ;  /* 0x0000000100057824 */ /* 0x000fc800078e0a05 */
[----:B------:R-:W-:-:S05]  /*20560*/  IMAD.SHL.U32 R6, R5, 0x8, RZ ;  /* 0x0000000805067824 */ /* 0x000fca00078e00ff */
[----:B------:R-:W-:Y:S02]  /*20570*/  SHF.R.S32.HI R7, RZ, 0x1f, R6 ;  /* 0x0000001fff077819 */ /* 0x000fe40000011406 */
[----:B----4-:R-:W-:Y:S02]  /*20580*/  SHF.L.U32 R0, R4, 0x6, RZ ;  /* 0x0000000604007819 */ /* 0x010fe400000006ff */
[----:B------:R-:W-:Y:S02]  /*20590*/  SHF.R.S32.HI R4, RZ, 0x1f, R3 ;  /* 0x0000001fff047819 */ /* 0x000fe40000011403 */
[----:B------:R-:W-:Y:S01]  /*205a0*/  SHF.R.S32.HI R5, RZ, 0x1f, R0 ;  /* 0x0000001fff057819 */ /* 0x000fe20000011400 */
[C---:B------:R-:W-:Y:S01]  /*205b0*/  IMAD.WIDE.U32 R6, R0.reuse, c[0x0][0x1e8], R6 ;  /* 0x00007a0000067a25 */ /* 0x040fe200078e0006 */
[----:B------:R-:W-:-:S03]  /*205c0*/  IADD3 R223, -R0, R223, RZ ;  /* 0x000000df00df7210 */ /* 0x000fc60007ffe1ff */
[----:B------:R-:W-:Y:S01]  /*205d0*/  IMAD R5, R5, c[0x0][0x1e8], RZ ;  /* 0x00007a0005057a24 */ /* 0x000fe200078e02ff */
[----:B------:R-:W-:Y:S01]  /*205e0*/  IADD3 R6, P0, R2, R6, RZ ;  /* 0x0000000602067210 */ /* 0x000fe20007f1e0ff */
[----:B------:R-:W-:Y:S02]  /*205f0*/  IMAD R4, R4, c[0x0][0x1f0], RZ ;  /* 0x00007c0004047a24 */ /* 0x000fe400078e02ff */
[----:B------:R-:W-:Y:S02]  /*20600*/  IMAD R5, R0, c[0x0][0x1ec], R5 ;  /* 0x00007b0000057a24 */ /* 0x000fe400078e0205 */
[----:B------:R-:W-:-:S03]  /*20610*/  IMAD R4, R3, c[0x0][0x1f4], R4 ;  /* 0x00007d0003047a24 */ /* 0x000fc600078e0204 */
[----:B------:R-:W-:Y:S02]  /*20620*/  IADD3.X R7, R224, R5, R7, P0, !PT ;  /* 0x00000005e0077210 */ /* 0x000fe400007fe407 */
[----:B------:R-:W-:-:S03]  /*20630*/  ISETP.GE.AND P0, PT, R226, R223, PT ;  /* 0x000000dfe200720c */ /* 0x000fc60003f06270 */
        /* <DEDUP_REMOVED lines=12> */
.L_x_2712:
[----:B------:R-:W-:Y:S05]  /*20700*/  BSYNC B0 ;  /* 0x0000000000007941 */ /* 0x000fea0003800000 */
.L_x_2711:
        /* <DEDUP_REMOVED lines=14> */
[----:B---3--:R2:W-:Y:S04]  /*207f0*/  STG.E.128 [R2.64], R32 ;  /* 0x0000002002007986 */ /* 0x0085e8000c101d06 */
[----:B-1----:R2:W-:Y:S02]  /*20800*/  STG.E.128 [R2.64+0x80], R16 ;  /* 0x0000801002007986 */ /* 0x0025e4000c101d06 */
.L_x_2714:
[----:B------:R-:W-:Y:S05]  /*20810*/  BSYNC B0 ;  /* 0x0000000000007941 */ /* 0x000fea0003800000 */
.L_x_2713:
        /* <DEDUP_REMOVED lines=14> */
[----:B------:R2:W-:Y:S04]  /*20900*/  STG.E.128 [R2.64], R28 ;  /* 0x0000001c02007986 */ /* 0x0005e8000c101d06 */
[----:B-1----:R2:W-:Y:S02]  /*20910*/  STG.E.128 [R2.64+0x80], R12 ;  /* 0x0000800c02007986 */ /* 0x0025e4000c101d06 */
.L_x_2716:
[----:B------:R-:W-:Y:S05]  /*20920*/  BSYNC B0 ;  /* 0x0000000000007941 */ /* 0x000fea0003800000 */
.L_x_2715:
[----:B------:R-:W-:-:S04]  /*20930*/  IADD3 R0, R226, 0x30, RZ ;  /* 0x00000030e2007810 */ /* 0x000fc80007ffe0ff */
[----:B------:R-:W-:-:S13]  /*20940*/  ISETP.GE.AND P0, PT, R0, R223, PT ;  /* 0x000000df0000720c */ /* 0x000fda0003f06270 */
[----:B------:R-:W-:Y:S05]  /*20950*/  @P0 EXIT ;  /* 0x000000000000094d */ /* 0x000fea0003800000 */
[----:B------:R-:W-:Y:S02]  /*20960*/  IADD3 R0, P0, R226, 0x30, RZ ;  /* 0x00000030e2007810 */ /* 0x000fe40007f1e0ff */
[----:B------:R-:W-:Y:S02]  /*20970*/  MOV R4, R6 ;  /* 0x0000000600047202 */ /* 0x000fe40000000f00 */
[----:B--2---:R-:W-:-:S03]  /*20980*/  IADD3.X R3, RZ, R227, RZ, P0, !PT ;  /* 0x000000e3ff037210 */ /* 0x004fc600007fe4ff */
[----:B------:R-:W-:-:S04]  /*20990*/  IMAD.WIDE.U32 R4, R0, c[0x0][0x1e8], R4 ;  /* 0x00007a0000047a25 */ /* 0x000fc800078e0004 */
[----:B------:R-:W-:Y:S01]  /*209a0*/  IMAD R3, R3, c[0x0][0x1e8], RZ ;  /* 0x00007a0003037a24 */ /* 0x000fe200078e02ff */
[----:B------:R-:W-:-:S03]  /*209b0*/  LEA R2, P0, R4, c[0x0][0x1d0], 0x1 ;  /* 0x0000740004027a11 */ /* 0x000fc600078008ff */
[----:B------:R-:W-:-:S05]  /*209c0*/  IMAD R3, R0, c[0x0][0x1ec], R3 ;  /* 0x00007b0000037a24 */ /* 0x000fca00078e0203 */
[----:B------:R-:W-:-:S04]  /*209d0*/  IADD3 R3, R3, R5, RZ ;  /* 0x0000000503037210 */ /* 0x000fc80007ffe0ff */
[----:B------:R-:W-:-:S05]  /*209e0*/  LEA.HI.X R3, R4, c[0x0][0x1d4], R3, 0x1, P0 ;  /* 0x0000750004037a11 */ /* 0x000fca00000f0c03 */
[----:B-1----:R-:W-:Y:S04]  /*209f0*/  STG.E.128 [R2.64], R24 ;  /* 0x0000001802007986 */ /* 0x002fe8000c101d06 */
[----:B------:R-:W-:Y:S01]  /*20a00*/  STG.E.128 [R2.64+0x80], R40 ;  /* 0x0000802802007986 */ /* 0x000fe2000c101d06 */
[----:B------:R-:W-:Y:S05]  /*20a10*/  EXIT ;  /* 0x000000000000794d */ /* 0x000fea0003800000 */
.L_x_2717:
        /* <DEDUP_REMOVED lines=14> */
.L_x_8234:


//--------------------- .text._ZN5flash24flash_fwd_splitkv_kernelI23Flash_fwd_kernel_traitsILi128ELi64ELi128ELi4ELb0ELb0EN7cutlass6half_tE19Flash_kernel_traitsILi128ELi64ELi128ELi4ES3_EELb1ELb0ELb0ELb0ELb1ELb1ELb0ELb1EEEvNS_16Flash_fwd_paramsE --------------------------
	.section	.text._ZN5flash24flash_fwd_splitkv_kernelI23Flash_fwd_kernel_traitsILi128ELi64ELi128ELi4ELb0ELb0EN7cutlass6half_tE19Flash_kernel_traitsILi128ELi64ELi128ELi4ES3_EELb1ELb0ELb0ELb0ELb1ELb1ELb0ELb1EEEvNS_16Flash_fwd_paramsE,"ax",@progbits
	.sectioninfo	@"SHI_REGISTERS=254"
	.align	128
        .global         _ZN5flash24flash_fwd_splitkv_kernelI23Flash_fwd_kernel_traitsILi128ELi64ELi128ELi4ELb0ELb0EN7cutlass6half_tE19Flash_kernel_traitsILi128ELi64ELi128ELi4ES3_EELb1ELb0ELb0ELb0ELb1ELb1ELb0ELb1EEEvNS_16Flash_fwd_paramsE
        .type           _ZN5flash24flash_fwd_splitkv_kernelI23Flash_fwd_kernel_traitsILi128ELi64ELi128ELi4ELb0ELb0EN7cutlass6half_tE19Flash_kernel_traitsILi128ELi64ELi128ELi4ES3_EELb1ELb0ELb0ELb0ELb1ELb1ELb0ELb1EEEvNS_16Flash_fwd_paramsE,@function
        .size           _ZN5flash24flash_fwd_splitkv_kernelI23Flash_fwd_kernel_traitsILi128ELi64ELi128ELi4ELb0ELb0EN7cutlass6half_tE19Flash_kernel_traitsILi128ELi64ELi128ELi4ES3_EELb1ELb0ELb0ELb0ELb1ELb1ELb0ELb1EEEvNS_16Flash_fwd_paramsE,(.L_x_8235 - _ZN5flash24flash_fwd_splitkv_kernelI23Flash_fwd_kernel_traitsILi128ELi64ELi128ELi4ELb0ELb0EN7cutlass6half_tE19Flash_kernel_traitsILi128ELi64ELi128ELi4ES3_EELb1ELb0ELb0ELb0ELb1ELb1ELb0ELb1EEEvNS_16Flash_fwd_paramsE)
        .other          _ZN5flash24flash_fwd_splitkv_kernelI23Flash_fwd_kernel_traitsILi128ELi64ELi128ELi4ELb0ELb0EN7cutlass6half_tE19Flash_kernel_traitsILi128ELi64ELi128ELi4ES3_EELb1ELb0ELb0ELb0ELb1ELb1ELb0ELb1EEEvNS_16Flash_fwd_paramsE,@"STO_CUDA_ENTRY STV_DEFAULT"
_ZN5flash24flash_fwd_splitkv_kernelI23Flash_fwd_kernel_traitsILi128ELi64ELi128ELi4ELb0ELb0EN7cutlass6half_tE19Flash_kernel_traitsILi128ELi64ELi128ELi4ES3_EELb1ELb0ELb0ELb0ELb1ELb1ELb0ELb1EEEvNS_16Flash_fwd_paramsE:
.text._ZN5flash24flash_fwd_splitkv_kernelI23Flash_fwd_kernel_traitsILi128ELi64ELi128ELi4ELb0ELb0EN7cutlass6half_tE19Flash_kernel_traitsILi128ELi64ELi128ELi4ES3_EELb1ELb0ELb0ELb0ELb1ELb1ELb0ELb1EEEvNS_16Flash_fwd_paramsE:
        /* <DEDUP_REMOVED lines=36> */
.L_x_2718:
[----:B-1-34-:R-:W-:Y:S02]  /*0240*/  MOV R69, c[0x0][0x218] ;  /* 0x0000860000457a02 */ /* 0x01afe40000000f00 */
.L_x_2719:
        /* <DEDUP_REMOVED lines=74> */
.L_x_2722:
[----:B------:R-:W-:Y:S05]  /*06f0*/  BSYNC B0 ;  /* 0x0000000000007941 */ /* 0x000fea0003800000 */
.L_x_2721:
        /* <DEDUP_REMOVED lines=16> */
.L_x_2724:
[----:B------:R-:W-:Y:S05]  /*0800*/  BSYNC B0 ;  /* 0x0000000000007941 */ /* 0x000fea0003800000 */
.L_x_2723:
        /* <DEDUP_REMOVED lines=16> */
.L_x_2726:
[----:B------:R-:W-:Y:S05]  /*0910*/  BSYNC B0 ;  /* 0x0000000000007941 */ /* 0x000fea0003800000 */
.L_x_2725:
        /* <DEDUP_REMOVED lines=15> */
.L_x_2728:
[----:B------:R-:W-:Y:S05]  /*0a10*/  BSYNC B0 ;  /* 0x0000000000007941 */ /* 0x000fea0003800000 */
.L_x_2727:
        /* <DEDUP_REMOVED lines=19> */
.L_x_2720:
        /* <DEDUP_REMOVED lines=94> */
.L_x_2729:
        /* <DEDUP_REMOVED lines=16> */
.L_x_2731:
        /* <DEDUP_REMOVED lines=53> */
.L_x_2730:
        /* <DEDUP_REMOVED lines=286> */
.L_x_2802:
        /* <DEDUP_REMOVED lines=200> */
.L_x_2736:
[----:B------:R-:W-:Y:S05]  /*33e0*/  BSYNC B0 ;  /* 0x0000000000007941 */ /* 0x000fea0003800000 */
.L_x_2735:
        /* <DEDUP_REMOVED lines=111> */
.L_x_2738:
[----:B------:R-:W-:Y:S05]  /*3ae0*/  BSYNC B0 ;  /* 0x0000000000007941 */ /* 0x000fea0003800000 */
.L_x_2737:
        /* <DEDUP_REMOVED lines=116> */
.L_x_2740:
[----:B------:R-:W-:Y:S05]  /*4230*/  BSYNC B0 ;  /* 0x0000000000007941 */ /* 0x000fea0003800000 */
.L_x_2739:
        /* <DEDUP_REMOVED lines=117> */
.L_x_2742:
[----:B------:R-:W-:Y:S05]  /*4990*/  BSYNC B0 ;  /* 0x0000000000007941 */ /* 0x000fea0003800000 */
.L_x_2741:
        /* <DEDUP_REMOVED lines=114> */
.L_x_2744:
[----:B------:R-:W-:Y:S05]  /*50c0*/  BSYNC B0 ;  /* 0x0000000000007941 */ /* 0x000fea0003800000 */
.L_x_2743:
        /* <DEDUP_REMOVED lines=117> */
.L_x_2746:
[----:B------:R-:W-:Y:S05]  /*5820*/  BSYNC B0 ;  /* 0x0000000000007941 */ /* 0x000fea0003800000 */
.L_x_2745:
        /* <DEDUP_REMOVED lines=119> */
.L_x_2748:
[----:B------:R-:W-:Y:S05]  /*5fa0*/  BSYNC B0 ;  /* 0x0000000000007941 */ /* 0x000fea0003800000 */
.L_x_2747:
        /* <DEDUP_REMOVED lines=119> */
.L_x_2750:
[----:B------:R-:W-:Y:S05]  /*6720*/  BSYNC B0 ;  /* 0x0000000000007941 */ /* 0x000fea0003800000 */
.L_x_2749:
        /* <DEDUP_REMOVED lines=9> */
.L_x_2734:
        /* <DEDUP_REMOVED lines=89> */
.L_x_2755:
[----:B------:R-:W-:Y:S05]  /*6d50*/  BSYNC B0 ;  /* 0x0000000000007941 */ /* 0x000fea0003800000 */
.L_x_2754:
        /* <DEDUP_REMOVED lines=89> */
.L_x_2757:
[----:B------:R-:W-:Y:S05]  /*72f0*/  BSYNC B0 ;  /* 0x0000000000007941 */ /* 0x000fea0003800000 */
.L_x_2756:
[----:B-----5:R4:W-:Y:S02]  /*7300*/  STG.E.128 [R118.64+0x80], R36 ;  /* 0x0000802476007986 */ /* 0x0209e4000c101d06 */
.L_x_2753:
[----:B------:R-:W-:Y:S05]  /*7310*/  BSYNC B1 ;  /* 0x0000000000017941 */ /* 0x000fea0003800000 */
.L_x_2752:
        /* <DEDUP_REMOVED lines=92> */
.L_x_2761:
[----:B------:R-:W-:Y:S05]  /*78e0*/  BSYNC B0 ;  /* 0x0000000000007941 */ /* 0x000fea0003800000 */
.L_x_2760:
        /* <DEDUP_REMOVED lines=94> */
.L_x_2763:
[----:B------:R-:W-:Y:S05]  /*7ed0*/  BSYNC B0 ;  /* 0x0000000000007941 */ /* 0x000fea0003800000 */
.L_x_2762:
[----:B-----5:R1:W-:Y:S02]  /*7ee0*/  STG.E.128 [R198.64+0x80], R52 ;  /* 0x00008034c6007986 */ /* 0x0203e4000c101d06 */
.L_x_2759:
[----:B------:R-:W-:Y:S05]  /*7ef0*/  BSYNC B1 ;  /* 0x0000000000017941 */ /* 0x000fea0003800000 */
.L_x_2758:
        /* <DEDUP_REMOVED lines=96> */
.L_x_2767:
[----:B------:R-:W-:Y:S05]  /*8500*/  BSYNC B0 ;  /* 0x0000000000007941 */ /* 0x000fea0003800000 */
.L_x_2766:
        /* <DEDUP_REMOVED lines=100> */
.L_x_2769:
[----:B------:R-:W-:Y:S05]  /*8b50*/  BSYNC B0 ;  /* 0x0000000000007941 */ /* 0x000fea0003800000 */
.L_x_2768:
[C---:B-1----:R-:W-:Y:S04]  /*8b60*/  LEA R2, P0, R80.reuse, R118, 0x1 ;  /* 0x0000007650027211 */ /* 0x042fe800078008ff */
[----:B------:R-:W-:Y:S05]  /*8b70*/  LEA.HI.X R3, R80, R119, R79, 0x1, P0 ;  /* 0x0000007750037211 */ /* 0x000fea00000f0c4f */
[----:B-----5:R1:W-:Y:S04]  /*8b80*/  STG.E.128 [R2.64], R4 ;  /* 0x0000000402007986 */ /* 0x0203e8000c101d06 */
.L_x_2765:
[----:B------:R-:W-:Y:S05]  /*8b90*/  BSYNC B1 ;  /* 0x0000000000017941 */ /* 0x000fea0003800000 */
.L_x_2764:
        /* <DEDUP_REMOVED lines=99> */
.L_x_2773:
[----:B------:R-:W-:Y:S05]  /*91d0*/  BSYNC B0 ;  /* 0x0000000000007941 */ /* 0x000fea0003800000 */
.L_x_2772:
        /* <DEDUP_REMOVED lines=101> */
.L_x_2775:
[----:B------:R-:W-:Y:S05]  /*9830*/  BSYNC B0 ;  /* 0x0000000000007941 */ /* 0x000fea0003800000 */
.L_x_2774:
[C---:B-1----:R-:W-:Y:S04]  /*9840*/  LEA R2, P0, R84.reuse, R118, 0x1 ;  /* 0x0000007654027211 */ /* 0x042fe800078008ff */
[----:B------:R-:W-:Y:S05]  /*9850*/  LEA.HI.X R3, R84, R119, R83, 0x1, P0 ;  /* 0x0000007754037211 */ /* 0x000fea00000f0c53 */
[----:B-----5:R1:W-:Y:S04]  /*9860*/  STG.E.128 [R2.64], R4 ;  /* 0x0000000402007986 */ /* 0x0203e8000c101d06 */
.L_x_2771:
[----:B------:R-:W-:Y:S05]  /*9870*/  BSYNC B1 ;  /* 0x0000000000017941 */ /* 0x000fea0003800000 */
.L_x_2770:
        /* <DEDUP_REMOVED lines=97> */
.L_x_2779:
[----:B------:R-:W-:Y:S05]  /*9e90*/  BSYNC B0 ;  /* 0x0000000000007941 */ /* 0x000fea0003800000 */
.L_x_2778:
        /* <DEDUP_REMOVED lines=100> */
.L_x_2781:
[----:B------:R-:W-:Y:S05]  /*a4e0*/  BSYNC B0 ;  /* 0x0000000000007941 */ /* 0x000fea0003800000 */
.L_x_2780:
[C---:B-1----:R-:W-:Y:S04]  /*a4f0*/  LEA R2, P0, R91.reuse, R118, 0x1 ;  /* 0x000000765b027211 */ /* 0x042fe800078008ff */
[----:B------:R-:W-:Y:S05]  /*a500*/  LEA.HI.X R3, R91, R119, R90, 0x1, P0 ;  /* 0x000000775b037211 */ /* 0x000fea00000f0c5a */
[----:B-----5:R1:W-:Y:S04]  /*a510*/  STG.E.128 [R2.64], R4 ;  /* 0x0000000402007986 */ /* 0x0203e8000c101d06 */
.L_x_2777:
[----:B------:R-:W-:Y:S05]  /*a520*/  BSYNC B1 ;  /* 0x0000000000017941 */ /* 0x000fea0003800000 */
.L_x_2776:
        /* <DEDUP_REMOVED lines=99> */
.L_x_2785:
[----:B------:R-:W-:Y:S05]  /*ab60*/  BSYNC B0 ;  /* 0x0000000000007941 */ /* 0x000fea0003800000 */
.L_x_2784:
        /* <DEDUP_REMOVED lines=101> */
.L_x_2787:
[----:B------:R-:W-:Y:S05]  /*b1c0*/  BSYNC B0 ;  /* 0x0000000000007941 */ /* 0x000fea0003800000 */
.L_x_2786:
[C---:B-1----:R-:W-:Y:S04]  /*b1d0*/  LEA R2, P0, R95.reuse, R118, 0x1 ;  /* 0x000000765f027211 */ /* 0x042fe800078008ff */
[----:B------:R-:W-:Y:S05]  /*b1e0*/  LEA.HI.X R3, R95, R119, R94, 0x1, P0 ;  /* 0x000000775f037211 */ /* 0x000fea00000f0c5e */
[----:B-----5:R1:W-:Y:S04]  /*b1f0*/  STG.E.128 [R2.64], R4 ;  /* 0x0000000402007986 */ /* 0x0203e8000c101d06 */
.L_x_2783:
[----:B------:R-:W-:Y:S05]  /*b200*/  BSYNC B1 ;  /* 0x0000000000017941 */ /* 0x000fea0003800000 */
.L_x_2782:
        /* <DEDUP_REMOVED lines=101> */
.L_x_2791:
[----:B------:R-:W-:Y:S05]  /*b860*/  BSYNC B0 ;  /* 0x0000000000007941 */ /* 0x000fea0003800000 */
.L_x_2790:
        /* <DEDUP_REMOVED lines=101> */
.L_x_2793:
[----:B------:R-:W-:Y:S05]  /*bec0*/  BSYNC B0 ;  /* 0x0000000000007941 */ /* 0x000fea0003800000 */
.L_x_2792:
[C---:B-1----:R-:W-:Y:S04]  /*bed0*/  LEA R2, P0, R99.reuse, R118, 0x1 ;  /* 0x0000007663027211 */ /* 0x042fe800078008ff */
[----:B------:R-:W-:Y:S05]  /*bee0*/  LEA.HI.X R3, R99, R119, R98, 0x1, P0 ;  /* 0x0000007763037211 */ /* 0x000fea00000f0c62 */
[----:B-----5:R1:W-:Y:S04]  /*bef0*/  STG.E.128 [R2.64], R4 ;  /* 0x0000000402007986 */ /* 0x0203e8000c101d06 */
.L_x_2789:
[----:B------:R-:W-:Y:S05]  /*bf00*/  BSYNC B1 ;  /* 0x0000000000017941 */ /* 0x000fea0003800000 */
.L_x_2788:
        /* <DEDUP_REMOVED lines=101> */
.L_x_2797:
[----:B------:R-:W-:Y:S05]  /*c560*/  BSYNC B0 ;  /* 0x0000000000007941 */ /* 0x000fea0003800000 */
.L_x_2796:
        /* <DEDUP_REMOVED lines=101> */
.L_x_2799:
[----:B------:R-:W-:Y:S05]  /*cbc0*/  BSYNC B0 ;  /* 0x0000000000007941 */ /* 0x000fea0003800000 */
.L_x_2798:
[C---:B-1----:R-:W-:Y:S04]  /*cbd0*/  LEA R2, P0, R103.reuse, R118, 0x1 ;  /* 0x0000007667027211 */ /* 0x042fe800078008ff */
[----:B------:R-:W-:Y:S05]  /*cbe0*/  LEA.HI.X R3, R103, R119, R102, 0x1, P0 ;  /* 0x0000007767037211 */ /* 0x000fea00000f0c66 */
[----:B-----5:R1:W-:Y:S04]  /*cbf0*/  STG.E.128 [R2.64], R4 ;  /* 0x0000000402007986 */ /* 0x0203e8000c101d06 */
.L_x_2795:
[----:B------:R-:W-:Y:S05]  /*cc00*/  BSYNC B1 ;  /* 0x0000000000017941 */ /* 0x000fea0003800000 */
.L_x_2794:
        /* <DEDUP_REMOVED lines=8> */
.L_x_2733:
        /* <DEDUP_REMOVED lines=75> */
.L_x_2751:
        /* <DEDUP_REMOVED lines=81> */
.L_x_2800:
        /* <DEDUP_REMOVED lines=8> */
.L_x_2801:
[----:B------:R-:W-:Y:S04]  /*d6d0*/  IADD3 R11, R11, -0x1, RZ ;  /* 0xffffffff0b0b7810 */ /* 0x000fe80007ffe0ff */
[----:B------:R-:W-:Y:S11]  /*d6e0*/  ISETP.GT.AND P0, PT, R11, R70, PT ;  /* 0x000000460b00720c */ /* 0x000ff60003f04270 */
[----:B------:R-:W-:Y:S02]  /*d6f0*/  @!UPT UIADD3 URZ, URZ, URZ, URZ ;  /* 0x0000003f3f3ff290 */ /* 0x000fe4000fffe03f */
[----:B------:R-:W-:-:S05]  /*d700*/  @P0 BRA `(.L_x_2802) ;  /* 0xffff505000000947 */ /* 0x000fca000383ffff */
.L_x_2732:
        /* <DEDUP_REMOVED lines=94> */
.L_x_2809:
[----:B------:R-:W-:Y:S05]  /*dcf0*/  BSYNC B0 ;  /* 0x0000000000007941 */ /* 0x000fea0003800000 */
.L_x_2808:
        /* <DEDUP_REMOVED lines=45> */
.L_x_2811:
[----:B------:R-:W-:Y:S05]  /*dfd0*/  BSYNC B0 ;  /* 0x0000000000007941 */ /* 0x000fea0003800000 */
.L_x_2810:
[----:B------:R3:W-:Y:S02]  /*dfe0*/  STS.128 [R234+0x2000], R8 ;  /* 0x00200008ea007388 */ /* 0x0007e40000000c00 */
.L_x_2807:
[----:B------:R-:W-:Y:S05]  /*dff0*/  BSYNC B1 ;  /* 0x0000000000017941 */ /* 0x000fea0003800000 */
.L_x_2806:
        /* <DEDUP_REMOVED lines=58> */
.L_x_2815:
[----:B------:R-:W-:Y:S05]  /*e3a0*/  BSYNC B0 ;  /* 0x0000000000007941 */ /* 0x000fea0003800000 */
.L_x_2814:
        /* <DEDUP_REMOVED lines=45> */
.L_x_2817:
[----:B------:R-:W-:Y:S05]  /*e680*/  BSYNC B0 ;  /* 0x0000000000007941 */ /* 0x000fea0003800000 */
.L_x_2816:
[----:B------:R2:W-:Y:S02]  /*e690*/  STS.128 [R234+0x2800], R20 ;  /* 0x00280014ea007388 */ /* 0x0005e40000000c00 */
.L_x_2813:
[----:B------:R-:W-:Y:S05]  /*e6a0*/  BSYNC B1 ;  /* 0x0000000000017941 */ /* 0x000fea0003800000 */
.L_x_2812:
        /* <DEDUP_REMOVED lines=59> */
.L_x_2821:
[----:B-1----:R-:W-:Y:S05]  /*ea60*/  BSYNC B0 ;  /* 0x0000000000007941 */ /* 0x002fea0003800000 */
.L_x_2820:
        /* <DEDUP_REMOVED lines=44> */
.L_x_2823:
[----:B------:R-:W-:Y:S05]  /*ed30*/  BSYNC B0 ;  /* 0x0000000000007941 */ /* 0x000fea0003800000 */
.L_x_2822:
[----:B------:R2:W-:Y:S02]  /*ed40*/  STS.128 [R234+0x3000], R28 ;  /* 0x0030001cea007388 */ /* 0x0005e40000000c00 */
.L_x_2819:
[----:B------:R-:W-:Y:S05]  /*ed50*/  BSYNC B1 ;  /* 0x0000000000017941 */ /* 0x000fea0003800000 */
.L_x_2818:
        /* <DEDUP_REMOVED lines=56> */
.L_x_2826:
[----:B-1----:R-:W-:Y:S05]  /*f0e0*/  BSYNC B0 ;  /* 0x0000000000007941 */ /* 0x002fea0003800000 */
.L_x_2825:
        /* <DEDUP_REMOVED lines=47> */
.L_x_2828:
[----:B------:R-:W-:Y:S05]  /*f3e0*/  BSYNC B0 ;  /* 0x0000000000007941 */ /* 0x000fea0003800000 */
.L_x_2827:
[----:B------:R2:W-:Y:S01]  /*f3f0*/  STS.128 [R234+0x3800], R12 ;  /* 0x0038000cea007388 */ /* 0x0005e20000000c00 */
[----:B------:R-:W-:Y:S05]  /*f400*/  BRA `(.L_x_2824) ;  /* 0x0000302000007947 */ /* 0x000fea0003800000 */
.L_x_2805:
        /* <DEDUP_REMOVED lines=86> */
.L_x_2832:
[----:B------:R-:W-:Y:S05]  /*f970*/  BSYNC B0 ;  /* 0x0000000000007941 */ /* 0x000fea0003800000 */
.L_x_2831:
        /* <DEDUP_REMOVED lines=86> */
.L_x_2834:
[----:B------:R-:W-:Y:S05]  /*fee0*/  BSYNC B0 ;  /* 0x0000000000007941 */ /* 0x000fea0003800000 */
.L_x_2833:
[----:B------:R3:W-:Y:S02]  /*fef0*/  STS.128 [R234+0x2000], R24 ;  /* 0x00200018ea007388 */ /* 0x0007e40000000c00 */
.L_x_2830:
[----:B------:R-:W-:Y:S05]  /*ff00*/  BSYNC B1 ;  /* 0x0000000000017941 */ /* 0x000fea0003800000 */
.L_x_2829:
        /* <DEDUP_REMOVED lines=91> */
.L_x_2838:
[----:B------:R-:W-:Y:S05]  /*104c0*/  BSYNC B0 ;  /* 0x0000000000007941 */ /* 0x000fea0003800000 */
.L_x_2837:
        /* <DEDUP_REMOVED lines=89> */
.L_x_2840:
[----:B------:R-:W-:Y:S05]  /*10a60*/  BSYNC B0 ;  /* 0x0000000000007941 */ /* 0x000fea0003800000 */
.L_x_2839:
[----:B------:R1:W-:Y:S02]  /*10a70*/  STS.128 [R234+0x2800], R20 ;  /* 0x00280014ea007388 */ /* 0x0003e40000000c00 */
.L_x_2836:
[----:B------:R-:W-:Y:S05]  /*10a80*/  BSYNC B1 ;  /* 0x0000000000017941 */ /* 0x000fea0003800000 */
.L_x_2835:
        /* <DEDUP_REMOVED lines=92> */
.L_x_2844:
[----:B------:R-:W-:Y:S05]  /*11050*/  BSYNC B0 ;  /* 0x0000000000007941 */ /* 0x000fea0003800000 */
.L_x_2843:
        /* <DEDUP_REMOVED lines=89> */
.L_x_2846:
[----:B------:R-:W-:Y:S05]  /*115f0*/  BSYNC B0 ;  /* 0x0000000000007941 */ /* 0x000fea0003800000 */
.L_x_2845:
[----:B------:R3:W-:Y:S02]  /*11600*/  STS.128 [R234+0x3000], R24 ;  /* 0x00300018ea007388 */ /* 0x0007e40000000c00 */
.L_x_2842:
[----:B------:R-:W-:Y:S05]  /*11610*/  BSYNC B1 ;  /* 0x0000000000017941 */ /* 0x000fea0003800000 */
.L_x_2841:
        /* <DEDUP_REMOVED lines=91> */
.L_x_2848:
[----:B------:R-:W-:Y:S05]  /*11bd0*/  BSYNC B0 ;  /* 0x0000000000007941 */ /* 0x000fea0003800000 */
.L_x_2847:
        /* <DEDUP_REMOVED lines=92> */
.L_x_2850:
[----:B------:R-:W-:Y:S05]  /*121a0*/  BSYNC B0 ;  /* 0x0000000000007941 */ /* 0x000fea0003800000 */
.L_x_2849:
[----:B------:R3:W-:Y:S01]  /*121b0*/  STS.128 [R234+0x3800], R20 ;  /* 0x00380014ea007388 */ /* 0x0007e20000000c00 */
[----:B------:R-:W-:Y:S05]  /*121c0*/  BRA `(.L_x_2824) ;  /* 0x0000026000007947 */ /* 0x000fea0003800000 */
.L_x_2804:
        /* <DEDUP_REMOVED lines=38> */
.L_x_2824:
[----:B------:R-:W-:Y:S05]  /*12430*/  BSYNC B2 ;  /* 0x0000000000027941 */ /* 0x000fea0003800000 */
.L_x_2803:
        /* <DEDUP_REMOVED lines=17> */
[----:B------:R-:W-:Y:S02]  /*12550*/  SHF.R.S32.HI R242, RZ, 0x1f, R61 ;  /* 0x0000001ffff27819 */ /* 0x000fe4000001143d */
[C---:B--2---:R-:W-:Y:S01]  /*12560*/  @!P4 LEA R12, P0, R131.reuse, R236, 0x1 ;  /* 0x000000ec830cc211 */ /* 0x044fe200078008ff */
[----:B------:R-:W-:Y:S01]  /*12570*/  @!P1 IMAD.MOV.U32 R237, RZ, RZ, R235 ;  /* 0x000000ffffed9224 */ /* 0x000fe200078e00eb */
[----:B------:R-:W-:Y:S01]  /*12580*/  LEA.HI R242, R242, R61, RZ, 0x2 ;  /* 0x0000003df2f27211 */ /* 0x000fe200078f10ff */
        /* <DEDUP_REMOVED lines=11> */
[----:B------:R-:W-:-:S02]  /*12640*/  ISETP.GE.AND P1, PT, R4, R5, PT ;  /* 0x000000050400720c */ /* 0x000fc40003f26270 */
[----:B------:R-:W-:Y:S01]  /*12650*/  SHF.R.S32.HI R242, RZ, 0x2, R242 ;  /* 0x00000002fff27819 */ /* 0x000fe200000114f2 */
[----:B------:R2:W-:Y:S01]  /*12660*/  @!P4 LDGSTS.E.BYPASS.LTC128B.128 [R234+0x4800], [R12.64] ;  /* 0x048000000ceacfae */ /* 0x0005e2000b901d46 */
[----:B------:R-:W-:-:S03]  /*12670*/  LOP3.LUT R59, R59, 0x6, RZ, 0xc0, !PT ;  /* 0x000000063b3b7812 */ /* 0x000fc600078ec0ff */
[----:B------:R2:W-:Y:S01]  /*12680*/  @!P4 LDGSTS.E.BYPASS.LTC128B.128 [R234+0x8800], [R12.64+0x80] ;  /* 0x088000800ceacfae */ /* 0x0005e2000b901d46 */
[C---:B------:R-:W-:Y:S02]  /*12690*/  @!P5 LEA R24, P4, R7.reuse, R236, 0x6 ;  /* 0x000000ec0718d211 */ /* 0x040fe400078830ff */
[----:B------:R-:W-:Y:S02]  /*126a0*/  @!P0 IMAD.MOV.U32 R14, RZ, RZ, c[0x0][0x198] ;  /* 0x00006600ff0e8624 */ /* 0x000fe400078e00ff */
[----:B------:R-:W-:Y:S01]  /*126b0*/  @!P5 LEA.HI.X R25, R7, R235, R10, 0x6, P4 ;  /* 0x000000eb0719d211 */ /* 0x000fe200020f340a */
[----:B------:R-:W-:Y:S01]  /*126c0*/  @!P1 IMAD.MOV.U32 R16, RZ, RZ, c[0x0][0x198] ;  /* 0x00006600ff109624 */ /* 0x000fe200078e00ff */
[----:B------:R-:W-:Y:S01]  /*126d0*/  ISETP.GE.AND P4, PT, R8, R5, PT ;  /* 0x000000050800720c */ /* 0x000fe20003f86270 */
[----:B------:R-:W-:Y:S02]  /*126e0*/  @!P2 IMAD.MOV.U32 R10, RZ, RZ, c[0x0][0x19c] ;  /* 0x00006700ff0aa624 */ /* 0x000fe400078e00ff */
[----:B------:R3:W-:Y:S01]  /*126f0*/  @!P5 LDGSTS.E.BYPASS.LTC128B.128 [R234+0x5000], [R24.64] ;  /* 0x0500000018eadfae */ /* 0x0007e2000b901d46 */
[----:B------:R-:W-:-:S02]  /*12700*/  @!P1 IMAD.MOV.U32 R9, RZ, RZ, c[0x0][0x19c] ;  /* 0x00006700ff099624 */ /* 0x000fc400078e00ff */
[----:B------:R-:W-:Y:S01]  /*12710*/  @!P0 IMAD.MOV.U32 R7, RZ, RZ, c[0x0][0x19c] ;  /* 0x00006700ff078624 */ /* 0x000fe200078e00ff */
[----:B------:R3:W-:Y:S01]  /*12720*/  @!P5 LDGSTS.E.BYPASS.LTC128B.128 [R234+0x9000], [R24.64+0x80] ;  /* 0x0900008018eadfae */ /* 0x0007e2000b901d46 */
[----:B------:R-:W-:Y:S02]  /*12730*/  @!P2 IMAD R10, R10, 0xa0, RZ ;  /* 0x000000a00a0aa824 */ /* 0x000fe400078e02ff */
[----:B------:R-:W-:Y:S02]  /*12740*/  @!P1 IMAD R9, R9, 0xc0, RZ ;  /* 0x000000c009099824 */ /* 0x000fe400078e02ff */
[----:B-1----:R-:W-:Y:S02]  /*12750*/  @!P3 IMAD.MOV.U32 R237, RZ, RZ, R235 ;  /* 0x000000ffffedb224 */ /* 0x002fe400078e00eb */
[----:B------:R-:W-:Y:S02]  /*12760*/  @!P4 IMAD.MOV.U32 R11, RZ, RZ, c[0x0][0x198] ;  /* 0x00006600ff0bc624 */ /* 0x000fe400078e00ff */
        /* <DEDUP_REMOVED lines=131> */
[----:B------:R-:W-:Y:S02]  /*12fa0*/  IMAD.IADD R226, R40, 0x1, R7 ;  /* 0x0000000128e27824 */ /* 0x000fe400078e0207 */
[----:B------:R-:W-:Y:S01]  /*12fb0*/  @!P0 IMAD.IADD R5, R17, 0x1, R2 ;  /* 0x0000000111058824 */ /* 0x000fe200078e0202 */
[----:B------:R-:W-:Y:S01]  /*12fc0*/  @P2 STS.128 [R234+0x12800], RZ ;  /* 0x012800ffea002388 */ /* 0x000fe20000000c00 */
[----:B------:R-:W-:Y:S02]  /*12fd0*/  @!P0 IMAD.MOV.U32 R4, RZ, RZ, R16 ;  /* 0x000000ffff048224 */ /* 0x000fe400078e0010 */
        /* <DEDUP_REMOVED lines=27> */
[----:B------:R-:W-:Y:S01]  /*13190*/  LDSM.16.M88.4 R68, [R226] ;  /* 0x00000000e244783b */ /* 0x000fe20000000200 */
[----:B------:R-:W-:Y:S02]  /*131a0*/  SEL R0, R0, 0xffffffc0, !P2 ;  /* 0xffffffc000007807 */ /* 0x000fe40005000000 */
[C---:B------:R-:W-:Y:S01]  /*131b0*/  IADD3 R214, R223.reuse, 0x1000, RZ ;  /* 0x00001000dfd67810 */ /* 0x040fe20007ffe0ff */
[----:B------:R-:W1:Y:S01]  /*131c0*/  LDSM.16.M88.4 R32, [R225+0x4000] ;  /* 0x00400000e120783b */ /* 0x000e620000000200 */
[----:B------:R-:W-:Y:S01]  /*131d0*/  IADD3 R213, R223, 0x1800, RZ ;  /* 0x00001800dfd57810 */ /* 0x000fe20007ffe0ff */
[----:B------:R-:W-:Y:S01]  /*131e0*/  IMAD.IADD R219, R225, 0x1, R0 ;  /* 0x00000001e1db7824 */ /* 0x000fe200078e0200 */
[----:B------:R-:W-:Y:S01]  /*131f0*/  IADD3 R212, R223, 0x2000, RZ ;  /* 0x00002000dfd47810 */ /* 0x000fe20007ffe0ff */
[----:B--2---:R-:W2:Y:S01]  /*13200*/  LDSM.16.M88.4 R24, [R225+0x4800] ;  /* 0x00480000e118783b */ /* 0x004ea20000000200 */
[----:B------:R-:W-:Y:S01]  /*13210*/  IMAD.IADD R208, R0, 0x1, R223 ;  /* 0x0000000100d07824 */ /* 0x000fe200078e02df */
[----:B------:R-:W-:-:S02]  /*13220*/  LOP3.LUT R0, R40, R41, RZ, 0xfc, !PT ;  /* 0x0000002928007212 */ /* 0x000fc400078efcff */
[----:B---3--:R-:W3:Y:S01]  /*13230*/  LDSM.16.M88.4 R16, [R225+0x5000] ;  /* 0x00500000e110783b */ /* 0x008ee20000000200 */
[C---:B------:R-:W-:Y:S02]  /*13240*/  IADD3 R211, R223.reuse, 0x2800, RZ ;  /* 0x00002800dfd37810 */ /* 0x040fe40007ffe0ff */
[C---:B------:R-:W-:Y:S01]  /*13250*/  IADD3 R210, R223.reuse, 0x3000, RZ ;  /* 0x00003000dfd27810 */ /* 0x040fe20007ffe0ff */
[----:B-----5:R-:W4:Y:S01]  /*13260*/  LDSM.16.M88.4 R8, [R225+0x5800] ;  /* 0x00580000e108783b */ /* 0x020f220000000200 */
[C---:B------:R-:W-:Y:S02]  /*13270*/  IADD3 R209, R223.reuse, 0x3800, RZ ;  /* 0x00003800dfd17810 */ /* 0x040fe40007ffe0ff */
[C---:B------:R-:W-:Y:S01]  /*13280*/  IADD3 R207, R223.reuse, 0x4000, RZ ;  /* 0x00004000dfcf7810 */ /* 0x040fe20007ffe0ff */
[----:B------:R-:W5:Y:S01]  /*13290*/  LDSM.16.M88.4 R92, [R225+0x6000] ;  /* 0x00600000e15c783b */ /* 0x000f620000000200 */
        /* <DEDUP_REMOVED lines=8> */
[----:B------:R-:W4:Y:S01]  /*13320*/  LDSM.16.M88.4 R100, [R225+0x7800] ;  /* 0x00780000e164783b */ /* 0x000f220000000200 */
[----:B------:R-:W-:-:S03]  /*13330*/  IADD3 R200, R223, 0x7800, RZ ;  /* 0x00007800dfc87810 */ /* 0x000fc60007ffe0ff */
[----:B------:R-:W-:Y:S04]  /*13340*/  LDSM.16.M88.4 R116, [R224] ;  /* 0x00000000e074783b */ /* 0x000fe80000000200 */
[----:B------:R-:W4:Y:S04]  /*13350*/  LDSM.16.M88.4 R96, [R223] ;  /* 0x00000000df60783b */ /* 0x000f280000000200 */
[----:B------:R-:W4:Y:S01]  /*13360*/  LDSM.16.M88.4 R52, [R223+0x800] ;  /* 0x00080000df34783b */ /* 0x000f220000000200 */
[C---:B-1----:R-:W-:Y:S03]  /*13370*/  HMMA.16816.F32 R36, R68.reuse, R32, RZ ;  /* 0x000000204424723c */ /* 0x042fe600000018ff */
[----:B------:R-:W1:Y:S04]  /*13380*/  LDSM.16.M88.4 R48, [R223+0x1000] ;  /* 0x00100000df30783b */ /* 0x000e680000000200 */
[----:B------:R-:W1:Y:S01]  /*13390*/  LDSM.16.M88.4 R104, [R223+0x1800] ;  /* 0x00180000df68783b */ /* 0x000e620000000200 */
[C---:B--2---:R-:W-:Y:S03]  /*133a0*/  HMMA.16816.F32 R28, R68.reuse, R24, RZ ;  /* 0x00000018441c723c */ /* 0x044fe600000018ff */
[----:B------:R-:W2:Y:S04]  /*133b0*/  LDSM.16.M88.4 R128, [R223+0x2000] ;  /* 0x00200000df80783b */ /* 0x000ea80000000200 */
[----:B------:R-:W-:Y:S01]  /*133c0*/  LDSM.16.M88.4 R124, [R223+0x3000] ;  /* 0x00300000df7c783b */ /* 0x000fe20000000200 */
[C---:B---3--:R-:W-:Y:S03]  /*133d0*/  HMMA.16816.F32 R20, R68.reuse, R16, RZ ;  /* 0x000000104414723c */ /* 0x048fe600000018ff */
[----:B------:R-:W-:Y:S04]  /*133e0*/  LDSM.16.M88.4 R120, [R223+0x3800] ;  /* 0x00380000df78783b */ /* 0x000fe80000000200 */
[----:B------:R-:W-:Y:S01]  /*133f0*/  LDSM.16.M88.4 R112, [R219+0x4000] ;  /* 0x00400000db70783b */ /* 0x000fe20000000200 */
[C---:B------:R-:W-:Y:S03]  /*13400*/  HMMA.16816.F32 R32, R68.reuse, R34, RZ ;  /* 0x000000224420723c */ /* 0x040fe600000018ff */
[----:B------:R-:W-:Y:S04]  /*13410*/  LDSM.16.M88.4 R108, [R219+0x5800] ;  /* 0x00580000db6c783b */ /* 0x000fe80000000200 */
[----:B------:R-:W0:Y:S01]  /*13420*/  LDGDEPBAR ;  /* 0x00000000000079af */ /* 0x000e220000000000 */
[C---:B------:R-:W-:Y:S08]  /*13430*/  HMMA.16816.F32 R24, R68.reuse, R26, RZ ;  /* 0x0000001a4418723c */ /* 0x040ff000000018ff */
[C---:B------:R-:W-:Y:S08]  /*13440*/  HMMA.16816.F32 R16, R68.reuse, R18, RZ ;  /* 0x000000124410723c */ /* 0x040ff000000018ff */
[C---:B----4-:R-:W-:Y:S08]  /*13450*/  HMMA.16816.F32 R12, R68.reuse, R8, RZ ;  /* 0x00000008440c723c */ /* 0x050ff000000018ff */
        /* <DEDUP_REMOVED lines=21> */
[----:B------:R-:W4:Y:S07]  /*135b0*/  LDSM.16.M88.4 R104, [R219+0x6000] ;  /* 0x00600000db68783b */ /* 0x000f2e0000000200 */
[C---:B--2---:R-:W-:Y:S08]  /*135c0*/  HMMA.16816.F32 R4, R116.reuse, R128, R4 ;  /* 0x000000807404723c */ /* 0x044ff00000001804 */
[C---:B------:R-:W-:Y:S08]  /*135d0*/  HMMA.16816.F32 R92, R116.reuse, R130, R92 ;  /* 0x00000082745c723c */ /* 0x040ff0000000185c */
[C---:B---3--:R-:W-:Y:S08]  /*135e0*/  HMMA.16816.F32 R88, R116.reuse, R100, R88 ;  /* 0x000000647458723c */ /* 0x048ff00000001858 */
[----:B------:R-:W-:Y:S01]  /*135f0*/  HMMA.16816.F32 R84, R116, R102, R84 ;  /* 0x000000667454723c */ /* 0x000fe20000001854 */
[----:B------:R-:W2:Y:S07]  /*13600*/  LDSM.16.M88.4 R100, [R219+0x6800] ;  /* 0x00680000db64783b */ /* 0x000eae0000000200 */
[C---:B-1----:R-:W-:Y:S08]  /*13610*/  HMMA.16816.F32 R28, R48.reuse, R96, R28 ;  /* 0x00000060301c723c */ /* 0x042ff0000000181c */
[C---:B------:R-:W-:Y:S01]  /*13620*/  HMMA.16816.F32 R24, R48.reuse, R98, R24 ;  /* 0x000000623018723c */ /* 0x040fe20000001818 */
[----:B------:R-:W1:Y:S07]  /*13630*/  LDSM.16.M88.4 R96, [R219+0x7000] ;  /* 0x00700000db60783b */ /* 0x000e6e0000000200 */
[C---:B------:R-:W-:Y:S08]  /*13640*/  HMMA.16816.F32 R20, R48.reuse, R52, R20 ;  /* 0x000000343014723c */ /* 0x040ff00000001814 */
[----:B------:R-:W-:Y:S01]  /*13650*/  HMMA.16816.F32 R16, R48, R54, R16 ;  /* 0x000000363010723c */ /* 0x000fe20000001810 */
[----:B------:R-:W3:Y:S07]  /*13660*/  LDSM.16.M88.4 R52, [R219+0x7800] ;  /* 0x00780000db34783b */ /* 0x000eee0000000200 */
        /* <DEDUP_REMOVED lines=15> */
[----:B------:R-:W4:Y:S07]  /*13760*/  LDSM.16.M88.4 R108, [R208+0x1800] ;  /* 0x00180000d06c783b */ /* 0x000f2e0000000200 */
[C---:B--2---:R-:W-:Y:S08]  /*13770*/  HMMA.16816.F32 R88, R48.reuse, R100, R88 ;  /* 0x000000643058723c */ /* 0x044ff00000001858 */
[C---:B------:R-:W-:Y:S01]  /*13780*/  HMMA.16816.F32 R84, R48.reuse, R102, R84 ;  /* 0x000000663054723c */ /* 0x040fe20000001854 */
[----:B------:R-:W-:Y:S07]  /*13790*/  LDSM.16.M88.4 R100, [R208+0x2800] ;  /* 0x00280000d064783b */ /* 0x000fee0000000200 */
[C---:B-1----:R-:W-:Y:S08]  /*137a0*/  HMMA.16816.F32 R80, R48.reuse, R96, R80 ;  /* 0x000000603050723c */ /* 0x042ff00000001850 */
[C---:B------:R-:W-:Y:S01]  /*137b0*/  HMMA.16816.F32 R76, R48.reuse, R98, R76 ;  /* 0x00000062304c723c */ /* 0x040fe2000000184c */
[----:B------:R-:W-:Y:S07]  /*137c0*/  LDSM.16.M88.4 R96, [R208+0x3000] ;  /* 0x00300000d060783b */ /* 0x000fee0000000200 */
[C---:B---3--:R-:W-:Y:S08]  /*137d0*/  HMMA.16816.F32 R72, R48.reuse, R52, R72 ;  /* 0x000000343048723c */ /* 0x048ff00000001848 */
        /* <DEDUP_REMOVED lines=11> */
[C---:B----4-:R-:W-:Y:S01]  /*13890*/  HMMA.16816.F32 R116, R124.reuse, R104, R4 ;  /* 0x000000687c74723c */ /* 0x050fe20000001804 */
[----:B------:R-:W2:Y:S07]  /*138a0*/  LDSM.16.M88.4 R4, [R224+0x2000] ;  /* 0x00200000e004783b */ /* 0x000eae0000000200 */
[C---:B------:R-:W-:Y:S08]  /*138b0*/  HMMA.16816.F32 R12, R124.reuse, R108, R12 ;  /* 0x0000006c7c0c723c */ /* 0x040ff0000000180c */
[----:B------:R-:W-:Y:S01]  /*138c0*/  HMMA.16816.F32 R8, R124, R110, R8 ;  /* 0x0000006e7c08723c */ /* 0x000fe20000001808 */
[----:B------:R-:W3:Y:S07]  /*138d0*/  LDSM.16.M88.4 R108, [R208+0x3800] ;  /* 0x00380000d06c783b */ /* 0x000eee0000000200 */
[C---:B-1----:R-:W-:Y:S08]  /*138e0*/  HMMA.16816.F32 R32, R52.reuse, R50, R32 ;  /* 0x000000323420723c */ /* 0x042ff00000001820 */
[----:B------:R-:W-:Y:S01]  /*138f0*/  HMMA.16816.F32 R36, R52, R48, R36 ;  /* 0x000000303424723c */ /* 0x000fe20000001824 */
[----:B------:R-:W-:Y:S07]  /*13900*/  LDSM.16.M88.4 R48, [R223+0x4800] ;  /* 0x00480000df30783b */ /* 0x000fee0000000200 */
[C---:B------:R-:W-:Y:S08]  /*13910*/  HMMA.16816.F32 R92, R124.reuse, R106, R92 ;  /* 0x0000006a7c5c723c */ /* 0x040ff0000000185c */
[C---:B------:R-:W-:Y:S08]  /*13920*/  HMMA.16816.F32 R80, R124.reuse, R96, R80 ;  /* 0x000000607c50723c */ /* 0x040ff00000001850 */
[C---:B------:R-:W-:Y:S01]  /*13930*/  HMMA.16816.F32 R104, R124.reuse, R98, R76 ;  /* 0x000000627c68723c */ /* 0x040fe2000000184c */
[----:B------:R-:W-:Y:S04]  /*13940*/  LDSM.16.M88.4 R76, [R222+0x2000] ;  /* 0x00200000de4c783b */ /* 0x000fe80000000200 */
[----:B------:R-:W1:Y:S03]  /*13950*/  LDSM.16.M88.4 R96, [R219+0x8000] ;  /* 0x00800000db60783b */ /* 0x000e660000000200 */
[C---:B------:R-:W-:Y:S08]  /*13960*/  HMMA.16816.F32 R88, R124.reuse, R100, R88 ;  /* 0x000000647c58723c */ /* 0x040ff00000001858 */
[----:B------:R-:W-:Y:S01]  /*13970*/  HMMA.16816.F32 R84, R124, R102, R84 ;  /* 0x000000667c54723c */ /* 0x000fe20000001854 */
[----:B------:R-:W4:Y:S07]  /*13980*/  LDSM.16.M88.4 R100, [R225+0x8800] ;  /* 0x00880000e164783b */ /* 0x000f2e0000000200 */
[C---:B--2---:R-:W-:Y:S08]  /*13990*/  HMMA.16816.F32 R32, R4.reuse, R114, R32 ;  /* 0x000000720420723c */ /* 0x044ff00000001820 */
[----:B------:R-:W-:Y:S01]  /*139a0*/  HMMA.16816.F32 R128, R4, R112, R36 ;  /* 0x000000700480723c */ /* 0x000fe20000001824 */
[----:B------:R-:W-:Y:S04]  /*139b0*/  LDSM.16.M88.4 R36, [R221+0x2000] ;  /* 0x00200000dd24783b */ /* 0x000fe80000000200 */
[----:B------:R-:W-:Y:S03]  /*139c0*/  LDSM.16.M88.4 R112, [R219+0x8800] ;  /* 0x00880000db70783b */ /* 0x000fe60000000200 */
[C---:B---3--:R-:W-:Y:S08]  /*139d0*/  HMMA.16816.F32 R72, R124.reuse, R108, R72 ;  /* 0x0000006c7c48723c */ /* 0x048ff00000001848 */
[----:B------:R-:W-:Y:S01]  /*139e0*/  HMMA.16816.F32 R108, R124, R110, R68 ;  /* 0x0000006e7c6c723c */ /* 0x000fe20000001844 */
[----:B------:R-:W2:Y:S04]  /*139f0*/  LDSM.16.M88.4 R68, [R208+0x4000] ;  /* 0x00400000d044783b */ /* 0x000ea80000000200 */
[----:B------:R-:W3:Y:S03]  /*13a00*/  LDSM.16.M88.4 R124, [R225+0x9800] ;  /* 0x00980000e17c783b */ /* 0x000ee60000000200 */
[C---:B-1----:R-:W-:Y:S08]  /*13a10*/  HMMA.16816.F32 R32, R76.reuse, R98, R32 ;  /* 0x000000624c20723c */ /* 0x042ff00000001820 */
[----:B------:R-:W-:Y:S01]  /*13a20*/  HMMA.16816.F32 R128, R76, R96, R128 ;  /* 0x000000604c80723c */ /* 0x000fe20000001880 */
[----:B------:R-:W-:Y:S07]  /*13a30*/  LDSM.16.M88.4 R96, [R208+0x4800] ;  /* 0x00480000d060783b */ /* 0x000fee0000000200 */
[C---:B----4-:R-:W-:Y:S08]  /*13a40*/  HMMA.16816.F32 R28, R52.reuse, R100, R28 ;  /* 0x00000064341c723c */ /* 0x050ff0000000181c */
[C---:B------:R-:W-:Y:S01]  /*13a50*/  HMMA.16816.F32 R24, R52.reuse, R102, R24 ;  /* 0x000000663418723c */ /* 0x040fe20000001818 */
[----:B------:R-:W1:Y:S07]  /*13a60*/  LDSM.16.M88.4 R100, [R223+0x5000] ;  /* 0x00500000df64783b */ /* 0x000e6e0000000200 */
[----:B------:R-:W-:Y:S08]  /*13a70*/  HMMA.16816.F32 R16, R52, R122, R16 ;  /* 0x0000007a3410723c */ /* 0x000ff00000001810 */
[----:B--2---:R-:W-:Y:S08]  /*13a80*/  HMMA.16816.F32 R32, R36, R70, R32 ;  /* 0x000000462420723c */ /* 0x004ff00000001820 */
[----:B------:R-:W-:Y:S01]  /*13a90*/  HMMA.16816.F32 R20, R52, R120, R20 ;  /* 0x000000783414723c */ /* 0x000fe20000001814 */
[----:B------:R-:W-:Y:S07]  /*13aa0*/  LDSM.16.M88.4 R120, [R225+0xa000] ;  /* 0x00a00000e178783b */ /* 0x000fee0000000200 */
[----:B------:R-:W-:Y:S01]  /*13ab0*/  HMMA.16816.F32 R128, R36, R68, R128 ;  /* 0x000000442480723c */ /* 0x000fe20000001880 */
[----:B------:R-:W2:Y:S07]  /*13ac0*/  LDSM.16.M88.4 R68, [R223+0x5800] ;  /* 0x00580000df44783b */ /* 0x000eae0000000200 */
[----:B------:R-:W-:Y:S01]  /*13ad0*/  HMMA.16816.F32 R28, R4, R48, R28 ;  /* 0x00000030041c723c */ /* 0x000fe2000000181c */
[----:B------:R-:W-:-:S02]  /*13ae0*/  FMUL.FTZ R32, R32, c[0x0][0x2ec] ;  /* 0x0000bb0020207a20 */ /* 0x000fc40000410000 */
[----:B------:R-:W-:Y:S02]  /*13af0*/  FMUL.FTZ R63, R33, c[0x0][0x2ec] ;  /* 0x0000bb00213f7a20 */ /* 0x000fe40000410000 */
[----:B------:R4:W-:Y:S01]  /*13b00*/  MUFU.TANH R47, R32 ;  /* 0x00000020002f7308 */ /* 0x0009e20000002400 */
[----:B------:R-:W-:Y:S02]  /*13b10*/  FMUL.FTZ R65, R34, c[0x0][0x2ec] ;  /* 0x0000bb0022417a20 */ /* 0x000fe40000410000 */
[----:B------:R-:W-:Y:S01]  /*13b20*/  HMMA.16816.F32 R24, R4, R50, R24 ;  /* 0x000000320418723c */ /* 0x000fe20000001818 */
[----:B------:R-:W5:Y:S01]  /*13b30*/  LDSM.16.M88.4 R48, [R219+0x9000] ;  /* 0x00900000db30783b */ /* 0x000f620000000200 */
[----:B------:R-:W-:-:S03]  /*13b40*/  FMUL.FTZ R66, R35, c[0x0][0x2ec] ;  /* 0x0000bb0023427a20 */ /* 0x000fc60000410000 */
[----:B------:R-:W-:Y:S03]  /*13b50*/  MUFU.TANH R65, R65 ;  /* 0x0000004100417308 */ /* 0x000fe60000002400 */
[----:B---3--:R-:W-:Y:S01]  /*13b60*/  HMMA.16816.F32 R12, R52, R124, R12 ;  /* 0x0000007c340c723c */ /* 0x008fe2000000180c */
[----:B------:R-:W-:Y:S02]  /*13b70*/  FMUL.FTZ R46, R131, c[0x0][0x2ec] ;  /* 0x0000bb00832e7a20 */ /* 0x000fe40000410000 */
[----:B------:R-:W-:Y:S01]  /*13b80*/  FMUL.FTZ R44, R129, c[0x0][0x2ec] ;  /* 0x0000bb00812c7a20 */ /* 0x000fe20000410000 */
[----:B----4-:R-:W3:Y:S01]  /*13b90*/  LDSM.16.M88.4 R32, [R219+0x9800] ;  /* 0x00980000db20783b */ /* 0x010ee20000000200 */
[----:B------:R-:W-:Y:S01]  /*13ba0*/  MUFU.TANH R63, R63 ;  /* 0x0000003f003f7308 */ /* 0x000fe20000002400 */
[----:B------:R-:W-:Y:S02]  /*13bb0*/  FMUL.FTZ R42, R128, c[0x0][0x2ec] ;  /* 0x0000bb00802a7a20 */ /* 0x000fe40000410000 */
[----:B-1----:R-:W-:Y:S01]  /*13bc0*/  HMMA.16816.F32 R16, R4, R102, R16 ;  /* 0x000000660410723c */ /* 0x002fe20000001810 */
[----:B------:R-:W-:-:S04]  /*13bd0*/  FMUL.FTZ R130, R130, c[0x0][0x2ec] ;  /* 0x0000bb0082827a20 */ /* 0x000fc80000410000 */
[----:B------:R-:W1:Y:S03]  /*13be0*/  MUFU.TANH R46, R46 ;  /* 0x0000002e002e7308 */ /* 0x000e660000002400 */
[----:B------:R-:W-:Y:S01]  /*13bf0*/  HMMA.16816.F32 R20, R4, R100, R20 ;  /* 0x000000640414723c */ /* 0x000fe20000001814 */
[----:B------:R-:W-:Y:S04]  /*13c00*/  LDSM.16.M88.4 R100, [R225+0xa800] ;  /* 0x00a80000e164783b */ /* 0x000fe80000000200 */
[----:B------:R-:W4:Y:S03]  /*13c10*/  MUFU.TANH R44, R44 ;  /* 0x0000002c002c7308 */ /* 0x000f260000002400 */
[C---:B------:R-:W-:Y:S05]  /*13c20*/  HMMA.16816.F32 R28, R76.reuse, R112, R28 ;  /* 0x000000704c1c723c */ /* 0x040fea000000181c */
[----:B------:R-:W-:Y:S03]  /*13c30*/  MUFU.TANH R66, R66 ;  /* 0x0000004200427308 */ /* 0x000fe60000002400 */
[----:B------:R-:W-:Y:S01]  /*13c40*/  HMMA.16816.F32 R24, R76, R114, R24 ;  /* 0x000000724c18723c */ /* 0x000fe20000001818 */
[----:B------:R-:W1:Y:S04]  /*13c50*/  LDSM.16.M88.4 R112, [R208+0x5000] ;  /* 0x00500000d070783b */ /* 0x000e680000000200 */
[----:B------:R-:W-:Y:S03]  /*13c60*/  MUFU.TANH R42, R42 ;  /* 0x0000002a002a7308 */ /* 0x000fe60000002400 */
[----:B--2---:R-:W-:Y:S08]  /*13c70*/  HMMA.16816.F32 R12, R4, R68, R12 ;  /* 0x00000044040c723c */ /* 0x004ff0000000180c */
[C---:B-----5:R-:W-:Y:S08]  /*13c80*/  HMMA.16816.F32 R16, R76.reuse, R50, R16 ;  /* 0x000000324c10723c */ /* 0x060ff00000001810 */
[----:B------:R-:W-:Y:S01]  /*13c90*/  HMMA.16816.F32 R20, R76, R48, R20 ;  /* 0x000000304c14723c */ /* 0x000fe20000001814 */
[----:B------:R-:W2:Y:S07]  /*13ca0*/  LDSM.16.M88.4 R48, [R208+0x5800] ;  /* 0x00580000d030783b */ /* 0x000eae0000000200 */
[----:B------:R-:W-:Y:S08]  /*13cb0*/  HMMA.16816.F32 R28, R36, R96, R28 ;  /* 0x00000060241c723c */ /* 0x000ff0000000181c */
[----:B------:R-:W-:Y:S08]  /*13cc0*/  HMMA.16816.F32 R8, R52, R126, R8 ;  /* 0x0000007e3408723c */ /* 0x000ff00000001808 */
[----:B---3--:R-:W-:Y:S08]  /*13cd0*/  HMMA.16816.F32 R12, R76, R32, R12 ;  /* 0x000000204c0c723c */ /* 0x008ff0000000180c */
[----:B-1----:R-:W-:Y:S01]  /*13ce0*/  HMMA.16816.F32 R16, R36, R114, R16 ;  /* 0x000000722410723c */ /* 0x002fe20000001810 */
[----:B------:R-:W-:-:S02]  /*13cf0*/  FMUL.FTZ R96, R28, c[0x0][0x2ec] ;  /* 0x0000bb001c607a20 */ /* 0x000fc40000410000 */
[----:B------:R-:W-:Y:S02]  /*13d00*/  FMUL.FTZ R67, R29, c[0x0][0x2ec] ;  /* 0x0000bb001d437a20 */ /* 0x000fe40000410000 */
[----:B------:R-:W-:Y:S02]  /*13d10*/  FMUL.FTZ R97, R31, c[0x0][0x2ec] ;  /* 0x0000bb001f617a20 */ /* 0x000fe40000410000 */
[----:B------:R-:W1:Y:S01]  /*13d20*/  MUFU.TANH R96, R96 ;  /* 0x0000006000607308 */ /* 0x000e620000002400 */
[----:B------:R-:W-:Y:S07]  /*13d30*/  HMMA.16816.F32 R24, R36, R98, R24 ;  /* 0x000000622418723c */ /* 0x000fee0000001818 */
[----:B------:R-:W-:Y:S01]  /*13d40*/  FMUL.FTZ R98, R30, c[0x0][0x2ec] ;  /* 0x0000bb001e627a20 */ /* 0x000fe20000410000 */
[----:B------:R-:W-:Y:S01]  /*13d50*/  HMMA.16816.F32 R8, R4, R70, R8 ;  /* 0x000000460408723c */ /* 0x000fe20000001808 */
[----:B------:R-:W3:Y:S01]  /*13d60*/  LDSM.16.M88.4 R28, [R223+0x6000] ;  /* 0x00600000df1c783b */ /* 0x000ee20000000200 */
[----:B------:R-:W-:Y:S03]  /*13d70*/  MUFU.TANH R67, R67 ;  /* 0x0000004300437308 */ /* 0x000fe60000002400 */
[----:B------:R-:W-:Y:S03]  /*13d80*/  LDSM.16.M88.4 R68, [R225+0xb000] ;  /* 0x00b00000e144783b */ /* 0x000fe60000000200 */
[----:B------:R-:W-:Y:S01]  /*13d90*/  HMMA.16816.F32 R20, R36, R112, R20 ;  /* 0x000000702414723c */ /* 0x000fe20000001814 */
[----:B------:R-:W-:Y:S01]  /*13da0*/  FMUL.FTZ R138, R18, c[0x0][0x2ec] ;  /* 0x0000bb00128a7a20 */ /* 0x000fe20000410000 */
[----:B------:R-:W-:Y:S01]  /*13db0*/  MUFU.TANH R97, R97 ;  /* 0x0000006100617308 */ /* 0x000fe20000002400 */
[----:B------:R-:W-:-:S05]  /*13dc0*/  FMUL.FTZ R134, R19, c[0x0][0x2ec] ;  /* 0x0000bb0013867a20 */ /* 0x000fca0000410000 */
[----:B--2---:R-:W-:Y:S01]  /*13dd0*/  HMMA.16816.F32 R12, R36, R48, R12 ;  /* 0x00000030240c723c */ /* 0x004fe2000000180c */
[----:B------:R-:W-:Y:S01]  /*13de0*/  FMUL.FTZ R24, R24, c[0x0][0x2ec] ;  /* 0x0000bb0018187a20 */ /* 0x000fe20000410000 */
[----:B------:R-:W-:Y:S01]  /*13df0*/  MUFU.TANH R98, R98 ;  /* 0x0000006200627308 */ /* 0x000fe20000002400 */
[----:B------:R-:W-:-:S04]  /*13e00*/  FMUL.FTZ R112, R27, c[0x0][0x2ec] ;  /* 0x0000bb001b707a20 */ /* 0x000fc80000410000 */
[----:B------:R-:W-:Y:S01]  /*13e10*/  FMUL.FTZ R49, R16, c[0x0][0x2ec] ;  /* 0x0000bb0010317a20 */ /* 0x000fe20000410000 */
[C---:B------:R-:W-:Y:S01]  /*13e20*/  HMMA.16816.F32 R116, R52.reuse, R120, R116 ;  /* 0x000000783474723c */ /* 0x040fe20000001874 */
[----:B------:R-:W-:Y:S01]  /*13e30*/  FMUL.FTZ R48, R17, c[0x0][0x2ec] ;  /* 0x0000bb0011307a20 */ /* 0x000fe20000410000 */
[----:B------:R2:W5:Y:S01]  /*13e40*/  MUFU.TANH R99, R24 ;  /* 0x0000001800637308 */ /* 0x0005620000002400 */
[----:B------:R-:W1:Y:S05]  /*13e50*/  LDSM.16.M88.4 R16, [R223+0x6800] ;  /* 0x00680000df10783b */ /* 0x000e6a0000000200 */
[----:B------:R-:W-:Y:S01]  /*13e60*/  HMMA.16816.F32 R88, R52, R100, R88 ;  /* 0x000000643458723c */ /* 0x000fe20000001858 */
[----:B------:R-:W-:Y:S01]  /*13e70*/  FMUL.FTZ R113, R20, c[0x0][0x2ec] ;  /* 0x0000bb0014717a20 */ /* 0x000fe20000410000 */
[----:B------:R-:W-:Y:S01]  /*13e80*/  MUFU.TANH R112, R112 ;  /* 0x0000007000707308 */ /* 0x000fe20000002400 */
[----:B------:R-:W-:-:S02]  /*13e90*/  FMUL.FTZ R173, R21, c[0x0][0x2ec] ;  /* 0x0000bb0015ad7a20 */ /* 0x000fc40000410000 */
[----:B------:R-:W-:Y:S02]  /*13ea0*/  FMUL.FTZ R172, R22, c[0x0][0x2ec] ;  /* 0x0000bb0016ac7a20 */ /* 0x000fe40000410000 */
[----:B------:R-:W-:Y:S01]  /*13eb0*/  FMUL.FTZ R100, R25, c[0x0][0x2ec] ;  /* 0x0000bb0019647a20 */ /* 0x000fe20000410000 */
[----:B------:R-:W-:Y:S01]  /*13ec0*/  HMMA.16816.F32 R8, R76, R34, R8 ;  /* 0x000000224c08723c */ /* 0x000fe20000001808 */
[----:B------:R-:W-:Y:S01]  /*13ed0*/  FMUL.FTZ R101, R26, c[0x0][0x2ec] ;  /* 0x0000bb001a657a20 */ /* 0x000fe20000410000 */
[----:B------:R-:W-:Y:S01]  /*13ee0*/  LDSM.16.M88.4 R32, [R208+0x6000] ;  /* 0x00600000d020783b */ /* 0x000fe20000000200 */
[----:B------:R-:W-:Y:S01]  /*13ef0*/  FMUL.FTZ R174, R23, c[0x0][0x2ec] ;  /* 0x0000bb0017ae7a20 */ /* 0x000fe20000410000 */
[----:B------:R-:W-:Y:S01]  /*13f00*/  MUFU.TANH R113, R113 ;  /* 0x0000007100717308 */ /* 0x000fe20000002400 */
[----:B------:R-:W-:Y:S01]  /*13f10*/  FMUL.FTZ R12, R12, c[0x0][0x2ec] ;  /* 0x0000bb000c0c7a20 */ /* 0x000fe20000410000 */
[----:B--2---:R-:W2:Y:S01]  /*13f20*/  LDSM.16.M88.4 R24, [R219+0xa000] ;  /* 0x00a00000db18783b */ /* 0x004ea20000000200 */
[----:B------:R-:W-:Y:S01]  /*13f30*/  FMUL.FTZ R135, R13, c[0x0][0x2ec] ;  /* 0x0000bb000d877a20 */ /* 0x000fe20000410000 */
[----:B---3--:R-:W-:Y:S01]  /*13f40*/  HMMA.16816.F32 R116, R4, R28, R116 ;  /* 0x0000001c0474723c */ /* 0x008fe20000001874 */
[----:B------:R-:W-:Y:S01]  /*13f50*/  FMUL.FTZ R144, R14, c[0x0][0x2ec] ;  /* 0x0000bb000e907a20 */ /* 0x000fe20000410000 */
[----:B------:R-:W3:Y:S01]  /*13f60*/  LDSM.16.M88.4 R20, [R225+0xb800] ;  /* 0x00b80000e114783b */ /* 0x000ee20000000200 */
[----:B------:R-:W-:Y:S01]  /*13f70*/  FMUL.FTZ R154, R15, c[0x0][0x2ec] ;  /* 0x0000bb000f9a7a20 */ /* 0x000fe20000410000 */
[----:B------:R1:W-:Y:S04]  /*13f80*/  MUFU.TANH R147, R12 ;  /* 0x0000000c00937308 */ /* 0x0003e80000002400 */
[----:B------:R-:W-:Y:S04]  /*13f90*/  HMMA.16816.F32 R92, R52, R122, R92 ;  /* 0x0000007a345c723c */ /* 0x000fe8000000185c */
[----:B------:R-:W2:Y:S04]  /*13fa0*/  MUFU.TANH R100, R100 ;  /* 0x0000006400647308 */ /* 0x000ea80000002400 */
[----:B------:R-:W-:Y:S01]  /*13fb0*/  HMMA.16816.F32 R8, R36, R50, R8 ;  /* 0x000000322408723c */ /* 0x000fe20000001808 */
[----:B-1----:R-:W1:Y:S03]  /*13fc0*/  LDSM.16.M88.4 R12, [R219+0xa800] ;  /* 0x00a80000db0c783b */ /* 0x002e660000000200 */
[----:B------:R-:W1:Y:S04]  /*13fd0*/  MUFU.TANH R172, R172 ;  /* 0x000000ac00ac7308 */ /* 0x000e680000002400 */
[----:B------:R-:W-:Y:S04]  /*13fe0*/  HMMA.16816.F32 R84, R52, R102, R84 ;  /* 0x000000663454723c */ /* 0x000fe80000001854 */
[----:B------:R-:W1:Y:S04]  /*13ff0*/  MUFU.TANH R49, R49 ;  /* 0x0000003100317308 */ /* 0x000e680000002400 */
[----:B------:R-:W-:Y:S04]  /*14000*/  HMMA.16816.F32 R88, R4, R16, R88 ;  /* 0x000000100458723c */ /* 0x000fe80000001858 */
[----:B------:R-:W1:Y:S04]  /*14010*/  MUFU.TANH R101, R101 ;  /* 0x0000006500657308 */ /* 0x000e680000002400 */
[----:B--2---:R-:W-:Y:S01]  /*14020*/  HMMA.16816.F32 R116, R76, R24, R116 ;  /* 0x000000184c74723c */ /* 0x004fe20000001874 */
[----:B------:R-:W-:-:S02]  /*14030*/  FMUL.FTZ R8, R8, c[0x0][0x2ec] ;  /* 0x0000bb0008087a20 */ /* 0x000fc40000410000 */
[----:B------:R-:W-:Y:S02]  /*14040*/  FMUL.FTZ R137, R9, c[0x0][0x2ec] ;  /* 0x0000bb0009897a20 */ /* 0x000fe40000410000 */
[----:B------:R2:W-:Y:S01]  /*14050*/  MUFU.TANH R145, R8 ;  /* 0x0000000800917308 */ /* 0x0005e20000002400 */
[----:B------:R-:W-:Y:S02]  /*14060*/  FMUL.FTZ R146, R10, c[0x0][0x2ec] ;  /* 0x0000bb000a927a20 */ /* 0x000fe40000410000 */
[----:B------:R-:W-:Y:S01]  /*14070*/  HMMA.16816.F32 R92, R4, R30, R92 ;  /* 0x0000001e045c723c */ /* 0x000fe2000000185c */
[----:B------:R-:W4:Y:S01]  /*14080*/  LDSM.16.M88.4 R28, [R223+0x7000] ;  /* 0x00700000df1c783b */ /* 0x000f220000000200 */
[----:B------:R-:W-:-:S03]  /*14090*/  FMUL.FTZ R152, R11, c[0x0][0x2ec] ;  /* 0x0000bb000b987a20 */ /* 0x000fc60000410000 */
[----:B------:R-:W1:Y:S03]  /*140a0*/  MUFU.TANH R174, R174 ;  /* 0x000000ae00ae7308 */ /* 0x000e660000002400 */
[----:B---3--:R-:W-:Y:S01]  /*140b0*/  HMMA.16816.F32 R72, R52, R20, R72 ;  /* 0x000000143448723c */ /* 0x008fe20000001848 */
[----:B--2---:R-:W2:Y:S04]  /*140c0*/  LDSM.16.M88.4 R8, [R208+0x6800] ;  /* 0x00680000d008783b */ /* 0x004ea80000000200 */
[----:B------:R-:W3:Y:S02]  /*140d0*/  MUFU.TANH R173, R173 ;  /* 0x000000ad00ad7308 */ /* 0x000ee40000002400 */
[----:B------:R-:W-:Y:S01]  /*140e0*/  IMAD R21, R60, 0x10, R62 ;  /* 0x000000103c157824 */ /* 0x000fe200078e023e */
[----:B------:R-:W-:Y:S01]  /*140f0*/  HMMA.16816.F32 R84, R4, R18, R84 ;  /* 0x000000120454723c */ /* 0x000fe20000001854 */
[----:B------:R-:W2:Y:S03]  /*14100*/  LDSM.16.M88.4 R16, [R219+0xb000] ;  /* 0x00b00000db10783b */ /* 0x000ea60000000200 */
[----:B------:R-:W-:Y:S01]  /*14110*/  IADD3 R21, R21, 0x1, R242 ;  /* 0x0000000115157810 */ /* 0x000fe20007ffe0f2 */
[----:B------:R-:W2:Y:S03]  /*14120*/  MUFU.TANH R138, R138 ;  /* 0x0000008a008a7308 */ /* 0x000ea60000002400 */
[----:B-1----:R-:W-:Y:S05]  /*14130*/  HMMA.16816.F32 R88, R76, R12, R88 ;  /* 0x0000000c4c58723c */ /* 0x002fea0000001858 */
[----:B------:R-:W1:Y:S02]  /*14140*/  MUFU.TANH R48, R48 ;  /* 0x0000003000307308 */ /* 0x000e640000002400 */
[----:B------:R-:W-:Y:S01]  /*14150*/  IADD3 R13, R64, R21, -R227 ;  /* 0x00000015400d7210 */ /* 0x000fe20007ffe8e3 */
[----:B------:R-:W-:Y:S03]  /*14160*/  HMMA.16816.F32 R116, R36, R32, R116 ;  /* 0x000000202474723c */ /* 0x000fe60000001874 */
[----:B------:R-:W-:-:S02]  /*14170*/  IADD3 R13, R13, c[0x0][0x2e8], RZ ;  /* 0x0000ba000d0d7a10 */ /* 0x000fc40007ffe0ff */
[----:B------:R-:W1:Y:S02]  /*14180*/  MUFU.TANH R134, R134 ;  /* 0x0000008600867308 */ /* 0x000e640000002400 */
[----:B------:R-:W-:Y:S01]  /*14190*/  IMAD.IADD R32, R3, 0x1, R59 ;  /* 0x0000000103207824 */ /* 0x000fe200078e023b */
[----:B------:R-:W-:Y:S01]  /*141a0*/  HMMA.16816.F32 R80, R52, R68, R80 ;  /* 0x000000443450723c */ /* 0x000fe20000001850 */
[C---:B------:R-:W-:Y:S02]  /*141b0*/  IADD3 R133, R13.reuse, 0x8, RZ ;  /* 0x000000080d857810 */ /* 0x040fe40007ffe0ff */
[-C--:B------:R-:W-:Y:S02]  /*141c0*/  IMNMX R2, R13, R64.reuse, PT ;  /* 0x000000400d027217 */ /* 0x080fe40003800200 */
[----:B------:R-:W-:Y:S01]  /*141d0*/  IADD3 R12, R32, 0x1, RZ ;  /* 0x00000001200c7810 */ /* 0x000fe20007ffe0ff */
[----:B------:R-:W1:Y:S01]  /*141e0*/  MUFU.TANH R144, R144 ;  /* 0x0000009000907308 */ /* 0x000e620000002400 */
[----:B------:R-:W-:Y:S01]  /*141f0*/  IMNMX R133, R133, R64, PT ;  /* 0x0000004085857217 */ /* 0x000fe20003800200 */
[----:B------:R-:W-:Y:S01]  /*14200*/  HMMA.16816.F32 R84, R76, R14, R84 ;  /* 0x0000000e4c54723c */ /* 0x000fe20000001854 */
[----:B------:R-:W-:-:S02]  /*14210*/  ISETP.GE.AND P1, PT, R12, R2, PT ;  /* 0x000000020c00720c */ /* 0x000fc40003f26270 */
[-C--:B------:R-:W-:Y:S02]  /*14220*/  ISETP.GE.AND P0, PT, R12, R133.reuse, PT ;  /* 0x000000850c00720c */ /* 0x080fe40003f06270 */
[----:B------:R-:W1:Y:S01]  /*14230*/  LDSM.16.M88.4 R12, [R223+0x7800] ;  /* 0x00780000df0c783b */ /* 0x000e620000000200 */
[----:B------:R-:W-:Y:S01]  /*14240*/  IADD3 R20, R32, 0x8, RZ ;  /* 0x0000000820147810 */ /* 0x000fe20007ffe0ff */
[----:B------:R-:W1:Y:S01]  /*14250*/  MUFU.TANH R154, R154 ;  /* 0x0000009a009a7308 */ /* 0x000e620000002400 */
[----:B------:R-:W-:Y:S01]  /*14260*/  HMMA.16816.F32 R104, R52, R70, R104 ;  /* 0x000000463468723c */ /* 0x000fe20000001868 */
[----:B------:R-:W-:Y:S01]  /*14270*/  FSEL R46, R46, -INF , !P0 ;  /* 0xff8000002e2e7808 */ /* 0x000fe20004000000 */
[----:B------:R-:W-:Y:S01]  /*14280*/  FMUL.FTZ R118, R118, c[0x0][0x2ec] ;  /* 0x0000bb0076767a20 */ /* 0x000fe20000410000 */
[----:B------:R-:W-:Y:S01]  /*14290*/  ISETP.GE.AND P2, PT, R20, R2, PT ;  /* 0x000000021400720c */ /* 0x000fe20003f46270 */
[----:B------:R-:W-:Y:S01]  /*142a0*/  FMUL.FTZ R116, R116, c[0x0][0x2ec] ;  /* 0x0000bb0074747a20 */ /* 0x000fe20000410000 */
[----:B------:R-:W-:Y:S01]  /*142b0*/  ISETP.GE.AND P3, PT, R20, R133, PT ;  /* 0x000000851400720c */ /* 0x000fe20003f66270 */
[----:B------:R-:W-:Y:S01]  /*142c0*/  FMUL.FTZ R117, R117, c[0x0][0x2ec] ;  /* 0x0000bb0075757a20 */ /* 0x000fe20000410000 */
[----:B------:R-:W-:Y:S01]  /*142d0*/  FSEL R47, R47, -INF , !P2 ;  /* 0xff8000002f2f7808 */ /* 0x000fe20005000000 */
[----:B----4-:R-:W-:Y:S01]  /*142e0*/  HMMA.16816.F32 R80, R4, R28, R80 ;  /* 0x0000001c0450723c */ /* 0x010fe20000001850 */
[----:B------:R-:W-:Y:S01]  /*142f0*/  FSEL R33, R44, -INF , !P1 ;  /* 0xff8000002c217808 */ /* 0x000fe20004800000 */
[----:B------:R-:W4:Y:S01]  /*14300*/  MUFU.TANH R135, R135 ;  /* 0x0000008700877308 */ /* 0x000f220000002400 */
[----:B------:R-:W-:-:S05]  /*14310*/  FMUL.FTZ R119, R119, c[0x0][0x2ec] ;  /* 0x0000bb0077777a20 */ /* 0x000fca0000410000 */
[----:B--2---:R-:W-:Y:S02]  /*14320*/  HMMA.16816.F32 R88, R36, R8, R88 ;  /* 0x000000082458723c */ /* 0x004fe40000001858 */
[----:B------:R-:W-:Y:S05]  /*14330*/  MUFU.TANH R137, R137 ;  /* 0x0000008900897308 */ /* 0x000fea0000002400 */
[C---:B------:R-:W-:Y:S01]  /*14340*/  IADD3 R8, R32.reuse, 0x9, RZ ;  /* 0x0000000920087810 */ /* 0x040fe20007ffe0ff */
[----:B------:R-:W-:Y:S01]  /*14350*/  HMMA.16816.F32 R108, R52, R22, R108 ;  /* 0x00000016346c723c */ /* 0x000fe2000000186c */
[----:B------:R-:W2:Y:S01]  /*14360*/  LDSM.16.M88.4 R20, [R208+0x7000] ;  /* 0x00700000d014783b */ /* 0x000ea20000000200 */
[----:B------:R-:W-:Y:S01]  /*14370*/  IADD3 R9, R32, 0x10, RZ ;  /* 0x0000001020097810 */ /* 0x000fe20007ffe0ff */
[----:B------:R-:W1:Y:S01]  /*14380*/  MUFU.TANH R146, R146 ;  /* 0x0000009200927308 */ /* 0x000e620000002400 */
[----:B------:R-:W-:-:S02]  /*14390*/  ISETP.GE.AND P4, PT, R8, R2, PT ;  /* 0x000000020800720c */ /* 0x000fc40003f86270 */
[-C--:B------:R-:W-:Y:S02]  /*143a0*/  ISETP.GE.AND P5, PT, R8, R133.reuse, PT ;  /* 0x000000850800720c */ /* 0x080fe40003fa6270 */
[----:B------:R-:W-:Y:S01]  /*143b0*/  IADD3 R8, R32, 0x11, RZ ;  /* 0x0000001120087810 */ /* 0x000fe20007ffe0ff */
[C---:B------:R-:W-:Y:S01]  /*143c0*/  HMMA.16816.F32 R92, R76.reuse, R26, R92 ;  /* 0x0000001a4c5c723c */ /* 0x040fe2000000185c */
[CC--:B------:R-:W-:Y:S01]  /*143d0*/  ISETP.GE.AND P6, PT, R9.reuse, R2.reuse, PT ;  /* 0x000000020900720c */ /* 0x0c0fe20003fc6270 */
[----:B------:R-:W1:Y:S01]  /*143e0*/  MUFU.TANH R152, R152 ;  /* 0x0000009800987308 */ /* 0x000e620000002400 */
[CC--:B------:R-:W-:Y:S02]  /*143f0*/  ISETP.GE.AND P2, PT, R8.reuse, R2.reuse, PT ;  /* 0x000000020800720c */ /* 0x0c0fe40003f46270 */
[-C--:B------:R-:W-:Y:S02]  /*14400*/  ISETP.GE.AND P0, PT, R8, R133.reuse, PT ;  /* 0x000000850800720c */ /* 0x080fe40003f06270 */
[C---:B------:R-:W-:Y:S01]  /*14410*/  IADD3 R8, R32.reuse, 0x19, RZ ;  /* 0x0000001920087810 */ /* 0x040fe20007ffe0ff */
[----:B------:R-:W-:Y:S01]  /*14420*/  HMMA.16816.F32 R80, R76, R16, R80 ;  /* 0x000000104c50723c */ /* 0x000fe20000001850 */
[-C--:B------:R-:W-:Y:S01]  /*14430*/  ISETP.GE.AND P1, PT, R9, R133.reuse, PT ;  /* 0x000000850900720c */ /* 0x080fe20003f26270 */
[----:B------:R-:W2:Y:S01]  /*14440*/  MUFU.TANH R158, R118 ;  /* 0x00000076009e7308 */ /* 0x000ea20000002400 */
[----:B------:R-:W-:Y:S01]  /*14450*/  IADD3 R9, R32, 0x18, RZ ;  /* 0x0000001820097810 */ /* 0x000fe20007ffe0ff */
[----:B------:R-:W-:Y:S01]  /*14460*/  FMUL.FTZ R88, R88, c[0x0][0x2ec] ;  /* 0x0000bb0058587a20 */ /* 0x000fe20000410000 */
[----:B------:R-:W-:Y:S01]  /*14470*/  FSEL R27, R96, -INF , !P6 ;  /* 0xff800000601b7808 */ /* 0x000fe20007000000 */
[----:B------:R-:W-:Y:S01]  /*14480*/  FMUL.FTZ R89, R89, c[0x0][0x2ec] ;  /* 0x0000bb0059597a20 */ /* 0x000fe20000410000 */
[-C--:B------:R-:W-:Y:S01]  /*14490*/  ISETP.GE.AND P6, PT, R8, R2.reuse, PT ;  /* 0x000000020800720c */ /* 0x080fe20003fc6270 */
[C---:B------:R-:W-:Y:S01]  /*144a0*/  HMMA.16816.F32 R104, R4.reuse, R30, R104 ;  /* 0x0000001e0468723c */ /* 0x040fe20000001868 */
[----:B------:R-:W-:Y:S01]  /*144b0*/  FSEL R26, R65, -INF , !P3 ;  /* 0xff800000411a7808 */ /* 0x000fe20005800000 */
[----:B------:R-:W2:Y:S01]  /*144c0*/  MUFU.TANH R163, R116 ;  /* 0x0000007400a37308 */ /* 0x000ea20000002400 */
[----:B------:R-:W-:Y:S01]  /*144d0*/  ISETP.GE.AND P3, PT, R9, R2, PT ;  /* 0x000000020900720c */ /* 0x000fe20003f66270 */
[----:B------:R-:W-:Y:S01]  /*144e0*/  FMUL.FTZ R90, R90, c[0x0][0x2ec] ;  /* 0x0000bb005a5a7a20 */ /* 0x000fe20000410000 */
[----:B------:R-:W-:Y:S01]  /*144f0*/  P2R R16, PR, RZ, 0x40 ;  /* 0x00000040ff107803 */ /* 0x000fe20000000000 */
[----:B------:R-:W-:Y:S01]  /*14500*/  FMUL.FTZ R91, R91, c[0x0][0x2ec] ;  /* 0x0000bb005b5b7a20 */ /* 0x000fe20000410000 */
[----:B------:R-:W-:Y:S01]  /*14510*/  FSEL R63, R63, -INF , !P4 ;  /* 0xff8000003f3f7808 */ /* 0x000fe20006000000 */
[----:B-1----:R-:W-:Y:S01]  /*14520*/  HMMA.16816.F32 R72, R4, R12, R72 ;  /* 0x0000000c0448723c */ /* 0x002fe20000001848 */
[----:B------:R-:W-:Y:S01]  /*14530*/  FSEL R30, R66, -INF , !P5 ;  /* 0xff800000421e7808 */ /* 0x000fe20006800000 */
[----:B------:R-:W1:Y:S01]  /*14540*/  MUFU.TANH R157, R117 ;  /* 0x00000075009d7308 */ /* 0x000e620000002400 */
[----:B------:R-:W-:-:S02]  /*14550*/  ISETP.GE.AND P5, PT, R9, R133, PT ;  /* 0x000000850900720c */ /* 0x000fc40003fa6270 */
[----:B------:R-:W-:Y:S02]  /*14560*/  ISETP.GE.AND P4, PT, R8, R133, PT ;  /* 0x000000850800720c */ /* 0x000fe40003f86270 */
[----:B------:R-:W-:Y:S01]  /*14570*/  IADD3 R13, R32, 0x21, RZ ;  /* 0x00000021200d7810 */ /* 0x000fe20007ffe0ff */
[C---:B------:R-:W-:Y:S01]  /*14580*/  HMMA.16816.F32 R84, R36.reuse, R10, R84 ;  /* 0x0000000a2454723c */ /* 0x040fe20000001854 */
[----:B-----5:R-:W-:Y:S01]  /*14590*/  FSEL R99, R99, -INF , !P3 ;  /* 0xff80000063637808 */ /* 0x020fe20005800000 */
[----:B------:R-:W5:Y:S01]  /*145a0*/  LDSM.16.M88.4 R8, [R219+0xb800] ;  /* 0x00b80000db08783b */ /* 0x000f620000000200 */
[----:B------:R-:W-:Y:S01]  /*145b0*/  ISETP.NE.AND P3, PT, R16, RZ, PT ;  /* 0x000000ff1000720c */ /* 0x000fe20003f65270 */
[----:B------:R-:W1:Y:S01]  /*145c0*/  MUFU.TANH R170, R119 ;  /* 0x0000007700aa7308 */ /* 0x000e620000002400 */
[----:B------:R-:W-:Y:S02]  /*145d0*/  IADD3 R17, R32, 0x28, RZ ;  /* 0x0000002820117810 */ /* 0x000fe40007ffe0ff */
[----:B------:R-:W-:Y:S01]  /*145e0*/  FSEL R25, R67, -INF , !P2 ;  /* 0xff80000043197808 */ /* 0x000fe20005000000 */
[----:B--2---:R-:W-:Y:S01]  /*145f0*/  HMMA.16816.F32 R80, R36, R20, R80 ;  /* 0x000000142450723c */ /* 0x004fe20000001850 */
[----:B------:R-:W-:-:S02]  /*14600*/  FSEL R24, R97, -INF , !P0 ;  /* 0xff80000061187808 */ /* 0x000fc40004000000 */
[CC--:B------:R-:W-:Y:S01]  /*14610*/  ISETP.GE.AND P2, PT, R13.reuse, R2.reuse, PT ;  /* 0x000000020d00720c */ /* 0x0c0fe20003f46270 */
[----:B------:R-:W-:Y:S01]  /*14620*/  MUFU.TANH R171, R88 ;  /* 0x0000005800ab7308 */ /* 0x000fe20000002400 */
[----:B------:R-:W-:Y:S02]  /*14630*/  ISETP.GE.AND P0, PT, R13, R133, PT ;  /* 0x000000850d00720c */ /* 0x000fe40003f06270 */
[----:B------:R-:W-:Y:S01]  /*14640*/  IADD3 R12, R32, 0x20, RZ ;  /* 0x00000020200c7810 */ /* 0x000fe20007ffe0ff */
[----:B------:R-:W-:Y:S01]  /*14650*/  HMMA.16816.F32 R104, R76, R18, R104 ;  /* 0x000000124c68723c */ /* 0x000fe20000001868 */
[----:B------:R-:W-:Y:S02]  /*14660*/  FSEL R13, R100, -INF , !P3 ;  /* 0xff800000640d7808 */ /* 0x000fe40005800000 */
[----:B------:R-:W-:Y:S01]  /*14670*/  ISETP.GE.AND P3, PT, R17, R2, PT ;  /* 0x000000021100720c */ /* 0x000fe20003f66270 */
[----:B------:R-:W-:Y:S01]  /*14680*/  MUFU.TANH R169, R89 ;  /* 0x0000005900a97308 */ /* 0x000fe20000002400 */
[----:B------:R-:W-:-:S02]  /*14690*/  FSEL R98, R98, -INF , !P1 ;  /* 0xff80000062627808 */ /* 0x000fc40004800000 */
[----:B------:R-:W-:Y:S01]  /*146a0*/  FSEL R28, R112, -INF , !P4 ;  /* 0xff800000701c7808 */ /* 0x000fe20006000000 */
[----:B------:R-:W-:Y:S01]  /*146b0*/  HMMA.16816.F32 R108, R4, R14, R108 ;  /* 0x0000000e046c723c */ /* 0x000fe2000000186c */
[-C--:B------:R-:W-:Y:S01]  /*146c0*/  ISETP.GE.AND P6, PT, R12, R2.reuse, PT ;  /* 0x000000020c00720c */ /* 0x080fe20003fc6270 */
[----:B------:R-:W-:Y:S01]  /*146d0*/  FMUL.FTZ R84, R84, c[0x0][0x2ec] ;  /* 0x0000bb0054547a20 */ /* 0x000fe20000410000 */
[-C--:B------:R-:W-:Y:S01]  /*146e0*/  ISETP.GE.AND P1, PT, R12, R133.reuse, PT ;  /* 0x000000850c00720c */ /* 0x080fe20003f26270 */
[----:B------:R-:W-:Y:S01]  /*146f0*/  MUFU.TANH R166, R90 ;  /* 0x0000005a00a67308 */ /* 0x000fe20000002400 */
[-C--:B------:R-:W-:Y:S01]  /*14700*/  ISETP.GE.AND P4, PT, R17, R133.reuse, PT ;  /* 0x000000851100720c */ /* 0x080fe20003f86270 */
[----:B------:R-:W-:Y:S01]  /*14710*/  FMUL.FTZ R85, R85, c[0x0][0x2ec] ;  /* 0x0000bb0055557a20 */ /* 0x000fe20000410000 */
[----:B------:R-:W-:Y:S01]  /*14720*/  IADD3 R16, R32, 0x29, RZ ;  /* 0x0000002920107810 */ /* 0x000fe20007ffe0ff */
[C---:B------:R-:W-:Y:S01]  /*14730*/  HMMA.16816.F32 R92, R36.reuse, R34, R92 ;  /* 0x00000022245c723c */ /* 0x040fe2000000185c */
[----:B------:R-:W-:Y:S01]  /*14740*/  P2R R17, PR, RZ, 0x8 ;  /* 0x00000008ff117803 */ /* 0x000fe20000000000 */
[----:B------:R-:W-:Y:S01]  /*14750*/  FMUL.FTZ R86, R86, c[0x0][0x2ec] ;  /* 0x0000bb0056567a20 */ /* 0x000fe20000410000 */
[----:B------:R-:W-:Y:S01]  /*14760*/  FSEL R29, R113, -INF , !P6 ;  /* 0xff800000711d7808 */ /* 0x000fe20007000000 */
[----:B------:R-:W-:Y:S01]  /*14770*/  MUFU.TANH R164, R91 ;  /* 0x0000005b00a47308 */ /* 0x000fe20000002400 */
[----:B------:R-:W-:Y:S01]  /*14780*/  FSEL R172, R172, -INF , !P1 ;  /* 0xff800000acac7808 */ /* 0x000fe20004800000 */
[----:B------:R-:W-:Y:S01]  /*14790*/  FMUL.FTZ R80, R80, c[0x0][0x2ec] ;  /* 0x0000bb0050507a20 */ /* 0x000fe20000410000 */
[CC--:B------:R-:W-:Y:S01]  /*147a0*/  ISETP.GE.AND P6, PT, R16.reuse, R2.reuse, PT ;  /* 0x000000021000720c */ /* 0x0c0fe20003fc6270 */
[----:B------:R-:W-:Y:S01]  /*147b0*/  HMMA.16816.F32 R104, R36, R22, R104 ;  /* 0x000000162468723c */ /* 0x000fe20000001868 */
[----:B------:R-:W-:Y:S01]  /*147c0*/  ISETP.NE.AND P1, PT, R17, RZ, PT ;  /* 0x000000ff1100720c */ /* 0x000fe20003f25270 */
[----:B------:R-:W-:Y:S01]  /*147d0*/  FMUL.FTZ R83, R83, c[0x0][0x2ec] ;  /* 0x0000bb0053537a20 */ /* 0x000fe20000410000 */
[-C--:B------:R-:W-:Y:S01]  /*147e0*/  ISETP.GE.AND P3, PT, R16, R133.reuse, PT ;  /* 0x000000851000720c */ /* 0x080fe20003f66270 */
[----:B------:R-:W-:Y:S01]  /*147f0*/  MUFU.TANH R167, R84 ;  /* 0x0000005400a77308 */ /* 0x000fe20000002400 */
[C---:B------:R-:W-:Y:S01]  /*14800*/  IADD3 R16, R32.reuse, 0x31, RZ ;  /* 0x0000003120107810 */ /* 0x040fe20007ffe0ff */
[----:B------:R-:W-:Y:S01]  /*14810*/  FMUL.FTZ R87, R87, c[0x0][0x2ec] ;  /* 0x0000bb0057577a20 */ /* 0x000fe20000410000 */
[----:B------:R-:W-:Y:S01]  /*14820*/  FSEL R31, R49, -INF , !P1 ;  /* 0xff800000311f7808 */ /* 0x000fe20004800000 */
[C---:B-----5:R-:W-:Y:S01]  /*14830*/  HMMA.16816.F32 R72, R76.reuse, R8, R72 ;  /* 0x000000084c48723c */ /* 0x060fe20000001848 */
[----:B------:R-:W-:Y:S01]  /*14840*/  IADD3 R17, R32, 0x30, RZ ;  /* 0x0000003020117810 */ /* 0x000fe20007ffe0ff */
[----:B------:R-:W-:Y:S01]  /*14850*/  FMUL.FTZ R81, R81, c[0x0][0x2ec] ;  /* 0x0000bb0051517a20 */ /* 0x000fe20000410000 */
[-C--:B------:R-:W-:Y:S01]  /*14860*/  ISETP.GE.AND P1, PT, R16, R2.reuse, PT ;  /* 0x000000021000720c */ /* 0x080fe20003f26270 */
[----:B------:R-:W-:Y:S01]  /*14870*/  MUFU.TANH R165, R85 ;  /* 0x0000005500a57308 */ /* 0x000fe20000002400 */
[----:B------:R-:W-:Y:S01]  /*14880*/  FSEL R12, R101, -INF , !P5 ;  /* 0xff800000650c7808 */ /* 0x000fe20006800000 */
[----:B------:R-:W-:Y:S01]  /*14890*/  FMUL.FTZ R82, R82, c[0x0][0x2ec] ;  /* 0x0000bb0052527a20 */ /* 0x000fe20000410000 */
[----:B------:R-:W-:Y:S01]  /*148a0*/  FSEL R174, R174, -INF , !P0 ;  /* 0xff800000aeae7808 */ /* 0x000fe20004000000 */
[----:B------:R-:W-:Y:S01]  /*148b0*/  HMMA.16816.F32 R108, R76, R10, R108 ;  /* 0x0000000a4c6c723c */ /* 0x000fe2000000186c */
[----:B------:R-:W-:Y:S01]  /*148c0*/  P2R R20, PR, RZ, 0x2 ;  /* 0x00000002ff147803 */ /* 0x000fe20000000000 */
[----:B------:R-:W-:Y:S01]  /*148d0*/  FMUL.FTZ R94, R94, c[0x0][0x2ec] ;  /* 0x0000bb005e5e7a20 */ /* 0x000fe20000410000 */
[CC--:B------:R-:W-:Y:S01]  /*148e0*/  ISETP.GE.AND P5, PT, R17.reuse, R2.reuse, PT ;  /* 0x000000021100720c */ /* 0x0c0fe20003fa6270 */
[----:B------:R-:W-:Y:S01]  /*148f0*/  FMUL.FTZ R92, R92, c[0x0][0x2ec] ;  /* 0x0000bb005c5c7a20 */ /* 0x000fe20000410000 */
[-C--:B------:R-:W-:Y:S01]  /*14900*/  ISETP.GE.AND P0, PT, R17, R133.reuse, PT ;  /* 0x000000851100720c */ /* 0x080fe20003f06270 */
[----:B------:R-:W2:Y:S01]  /*14910*/  MUFU.TANH R162, R94 ;  /* 0x0000005e00a27308 */ /* 0x000ea20000002400 */
[-C--:B------:R-:W-:Y:S01]  /*14920*/  ISETP.GE.AND P1, PT, R16, R133.reuse, PT ;  /* 0x000000851000720c */ /* 0x080fe20003f26270 */
[----:B------:R-:W-:Y:S01]  /*14930*/  FMUL.FTZ R93, R93, c[0x0][0x2ec] ;  /* 0x0000bb005d5d7a20 */ /* 0x000fe20000410000 */
[----:B------:R-:W5:Y:S01]  /*14940*/  LDSM.16.M88.4 R16, [R208+0x7800] ;  /* 0x00780000d010783b */ /* 0x000f620000000200 */
[----:B------:R-:W-:Y:S01]  /*14950*/  IADD3 R9, R32, 0x38, RZ ;  /* 0x0000003820097810 */ /* 0x000fe20007ffe0ff */
[----:B------:R-:W-:Y:S01]  /*14960*/  FMUL.FTZ R95, R95, c[0x0][0x2ec] ;  /* 0x0000bb005f5f7a20 */ /* 0x000fe20000410000 */
[----:B---3--:R-:W-:Y:S01]  /*14970*/  FSEL R173, R173, -INF , !P2 ;  /* 0xff800000adad7808 */ /* 0x008fe20005000000 */
[----:B------:R-:W-:Y:S01]  /*14980*/  FMUL.FTZ R104, R104, c[0x0][0x2ec] ;  /* 0x0000bb0068687a20 */ /* 0x000fe20000410000 */
[----:B------:R-:W-:Y:S01]  /*14990*/  FSEL R138, R138, -INF , !P4 ;  /* 0xff8000008a8a7808 */ /* 0x000fe20006000000 */
[----:B------:R-:W3:Y:S01]  /*149a0*/  MUFU.TANH R159, R92 ;  /* 0x0000005c009f7308 */ /* 0x000ee20000002400 */
[C---:B------:R-:W-:Y:S01]  /*149b0*/  ISETP.GE.AND P4, PT, R9.reuse, R2, PT ;  /* 0x000000020900720c */ /* 0x040fe20003f86270 */
[----:B------:R-:W-:Y:S01]  /*149c0*/  FMUL.FTZ R106, R106, c[0x0][0x2ec] ;  /* 0x0000bb006a6a7a20 */ /* 0x000fe20000410000 */
[----:B------:R-:W-:Y:S01]  /*149d0*/  ISETP.GE.AND P2, PT, R9, R133, PT ;  /* 0x000000850900720c */ /* 0x000fe20003f46270 */
[----:B------:R-:W-:Y:S01]  /*149e0*/  FMUL.FTZ R105, R105, c[0x0][0x2ec] ;  /* 0x0000bb0069697a20 */ /* 0x000fe20000410000 */
[C---:B------:R-:W-:Y:S01]  /*149f0*/  IADD3 R8, R32.reuse, 0x39, RZ ;  /* 0x0000003920087810 */ /* 0x040fe20007ffe0ff */
[----:B------:R-:W-:Y:S01]  /*14a00*/  FMUL.FTZ R107, R107, c[0x0][0x2ec] ;  /* 0x0000bb006b6b7a20 */ /* 0x000fe20000410000 */
[----:B------:R-:W-:Y:S01]  /*14a10*/  IADD3 R9, R32, 0x40, RZ ;  /* 0x0000004020097810 */ /* 0x000fe20007ffe0ff */
[----:B------:R-:W1:Y:S01]  /*14a20*/  MUFU.TANH R161, R93 ;  /* 0x0000005d00a17308 */ /* 0x000e620000002400 */
[----:B------:R-:W-:Y:S01]  /*14a30*/  FSEL R41, R48, -INF , !P6 ;  /* 0xff80000030297808 */ /* 0x000fe20007000000 */
[----:B------:R-:W-:-:S04]  /*14a40*/  DEPBAR.LE SB0, 0x0 ;  /* 0x000080000000791a */ /* 0x000fc80000000000 */
[----:B------:R-:W-:Y:S02]  /*14a50*/  FSEL R134, R134, -INF , !P3 ;  /* 0xff80000086867808 */ /* 0x000fe40005800000 */
[----:B------:R-:W1:Y:S01]  /*14a60*/  MUFU.TANH R168, R95 ;  /* 0x0000005f00a87308 */ /* 0x000e620000002400 */
[----:B------:R-:W-:Y:S02]  /*14a70*/  FSEL R144, R144, -INF , !P0 ;  /* 0xff80000090907808 */ /* 0x000fe40004000000 */
[----:B------:R-:W-:Y:S02]  /*14a80*/  FSEL R154, R154, -INF , !P1 ;  /* 0xff8000009a9a7808 */ /* 0x000fe40004800000 */
[----:B------:R-:W-:Y:S02]  /*14a90*/  ISETP.NE.AND P6, PT, R20, RZ, PT ;  /* 0x000000ff1400720c */ /* 0x000fe40003fc5270 */
[C---:B------:R-:W-:Y:S01]  /*14aa0*/  ISETP.GE.AND P3, PT, R8.reuse, R2, PT ;  /* 0x000000020800720c */ /* 0x040fe20003f66270 */
[----:B------:R-:W1:Y:S01]  /*14ab0*/  MUFU.TANH R160, R86 ;  /* 0x0000005600a07308 */ /* 0x000e620000002400 */
[----:B------:R-:W-:-:S02]  /*14ac0*/  ISETP.GE.AND P0, PT, R8, R133, PT ;  /* 0x000000850800720c */ /* 0x000fc40003f06270 */
[----:B------:R-:W-:Y:S02]  /*14ad0*/  ISETP.GE.AND P1, PT, R9, R133, PT ;  /* 0x000000850900720c */ /* 0x000fe40003f26270 */
[C---:B------:R-:W-:Y:S02]  /*14ae0*/  IADD3 R8, R32.reuse, 0x41, RZ ;  /* 0x0000004120087810 */ /* 0x040fe40007ffe0ff */
[C---:B------:R-:W-:Y:S01]  /*14af0*/  IADD3 R5, R32.reuse, 0x48, RZ ;  /* 0x0000004820057810 */ /* 0x040fe20007ffe0ff */
[----:B------:R-:W1:Y:S01]  /*14b00*/  MUFU.TANH R155, R80 ;  /* 0x00000050009b7308 */ /* 0x000e620000002400 */
[----:B------:R-:W-:Y:S01]  /*14b10*/  IADD3 R4, R32, 0x49, RZ ;  /* 0x0000004920047810 */ /* 0x000fe20007ffe0ff */
[----:B-----5:R-:W-:Y:S01]  /*14b20*/  HMMA.16816.F32 R72, R36, R16, R72 ;  /* 0x000000102448723c */ /* 0x020fe20000001848 */
[----:B------:R-:W-:Y:S02]  /*14b30*/  FSEL R147, R147, -INF , !P5 ;  /* 0xff80000093937808 */ /* 0x000fe40006800000 */
[----:B----4-:R-:W-:-:S02]  /*14b40*/  FSEL R135, R135, -INF , !P6 ;  /* 0xff80000087877808 */ /* 0x010fc40007000000 */
[----:B------:R-:W-:Y:S01]  /*14b50*/  FSEL R145, R145, -INF , !P4 ;  /* 0xff80000091917808 */ /* 0x000fe20006000000 */
[----:B------:R-:W4:Y:S01]  /*14b60*/  MUFU.TANH R148, R83 ;  /* 0x0000005300947308 */ /* 0x000f220000002400 */
[----:B------:R-:W-:Y:S01]  /*14b70*/  FSEL R146, R146, -INF , !P2 ;  /* 0xff80000092927808 */ /* 0x000fe20005000000 */
[----:B------:R-:W-:Y:S01]  /*14b80*/  HMMA.16816.F32 R16, R36, R18, R108 ;  /* 0x000000122410723c */ /* 0x000fe2000000186c */
[----:B------:R-:W-:Y:S02]  /*14b90*/  FSEL R137, R137, -INF , !P3 ;  /* 0xff80000089897808 */ /* 0x000fe40005800000 */
[----:B------:R-:W-:Y:S02]  /*14ba0*/  FSEL R152, R152, -INF , !P0 ;  /* 0xff80000098987808 */ /* 0x000fe40004000000 */
[----:B------:R-:W-:Y:S01]  /*14bb0*/  FSEL R158, R158, -INF , !P1 ;  /* 0xff8000009e9e7808 */ /* 0x000fe20004800000 */
[----:B------:R-:W5:Y:S01]  /*14bc0*/  MUFU.TANH R151, R104 ;  /* 0x0000006800977308 */ /* 0x000f620000002400 */
[----:B------:R-:W-:-:S02]  /*14bd0*/  ISETP.GE.AND P5, PT, R9, R2, PT ;  /* 0x000000020900720c */ /* 0x000fc40003fa6270 */
[CC--:B------:R-:W-:Y:S02]  /*14be0*/  ISETP.GE.AND P4, PT, R8.reuse, R2.reuse, PT ;  /* 0x000000020800720c */ /* 0x0c0fe40003f86270 */
[-C--:B------:R-:W-:Y:S02]  /*14bf0*/  ISETP.GE.AND P2, PT, R8, R133.reuse, PT ;  /* 0x000000850800720c */ /* 0x080fe40003f46270 */
[CC--:B------:R-:W-:Y:S01]  /*14c00*/  ISETP.GE.AND P3, PT, R5.reuse, R2.reuse, PT ;  /* 0x000000020500720c */ /* 0x0c0fe20003f66270 */
[----:B------:R-:W2:Y:S01]  /*14c10*/  MUFU.TANH R156, R87 ;  /* 0x00000057009c7308 */ /* 0x000ea20000002400 */
[-C--:B------:R-:W-:Y:S01]  /*14c20*/  ISETP.GE.AND P0, PT, R5, R133.reuse, PT ;  /* 0x000000850500720c */ /* 0x080fe20003f06270 */
[----:B------:R-:W-:Y:S01]  /*14c30*/  FMUL.FTZ R64, R75, c[0x0][0x2ec] ;  /* 0x0000bb004b407a20 */ /* 0x000fe20000410000 */
[-C--:B------:R-:W-:Y:S01]  /*14c40*/  ISETP.GE.AND P6, PT, R4, R2.reuse, PT ;  /* 0x000000020400720c */ /* 0x080fe20003fc6270 */
[----:B------:R-:W-:Y:S01]  /*14c50*/  FMUL.FTZ R66, R74, c[0x0][0x2ec] ;  /* 0x0000bb004a427a20 */ /* 0x000fe20000410000 */
[-C--:B------:R-:W-:Y:S01]  /*14c60*/  ISETP.GE.AND P1, PT, R4, R133.reuse, PT ;  /* 0x000000850400720c */ /* 0x080fe20003f26270 */
[----:B------:R-:W-:Y:S01]  /*14c70*/  FMUL.FTZ R72, R72, c[0x0][0x2ec] ;  /* 0x0000bb0048487a20 */ /* 0x000fe20000410000 */
[C---:B------:R-:W-:Y:S01]  /*14c80*/  IADD3 R5, R32.reuse, 0x50, RZ ;  /* 0x0000005020057810 */ /* 0x040fe20007ffe0ff */
[----:B------:R-:W-:Y:S01]  /*14c90*/  MUFU.TANH R153, R81 ;  /* 0x0000005100997308 */ /* 0x000fe20000002400 */
[----:B------:R-:W-:Y:S01]  /*14ca0*/  IADD3 R4, R32, 0x51, RZ ;  /* 0x0000005120047810 */ /* 0x000fe20007ffe0ff */
[----:B------:R-:W-:Y:S01]  /*14cb0*/  FMUL.FTZ R73, R73, c[0x0][0x2ec] ;  /* 0x0000bb0049497a20 */ /* 0x000fe20000410000 */
[----:B------:R-:W-:Y:S01]  /*14cc0*/  FSEL R163, R163, -INF , !P5 ;  /* 0xff800000a3a37808 */ /* 0x000fe20006800000 */
[----:B------:R-:W-:Y:S01]  /*14cd0*/  FMUL.FTZ R16, R16, c[0x0][0x2ec] ;  /* 0x0000bb0010107a20 */ /* 0x000fe20000410000 */
[----:B-1----:R-:W-:Y:S01]  /*14ce0*/  FSEL R157, R157, -INF , !P4 ;  /* 0xff8000009d9d7808 */ /* 0x002fe20006000000 */
[----:B------:R-:W-:Y:S01]  /*14cf0*/  FMUL.FTZ R17, R17, c[0x0][0x2ec] ;  /* 0x0000bb0011117a20 */ /* 0x000fe20000410000 */
[----:B------:R-:W-:Y:S01]  /*14d00*/  FSEL R170, R170, -INF , !P2 ;  /* 0xff800000aaaa7808 */ /* 0x000fe20005000000 */
[----:B------:R-:W1:Y:S01]  /*14d10*/  MUFU.TANH R150, R82 ;  /* 0x0000005200967308 */ /* 0x000e620000002400 */
[----:B--2---:R-:W-:Y:S01]  /*14d20*/  FSEL R162, R162, -INF , !P0 ;  /* 0xff800000a2a27808 */ /* 0x004fe20004000000 */
[----:B------:R-:W-:Y:S01]  /*14d30*/  FMUL.FTZ R18, R18, c[0x0][0x2ec] ;  /* 0x0000bb0012127a20 */ /* 0x000fe20000410000 */
[----:B------:R-:W-:Y:S01]  /*14d40*/  ISETP.GE.AND P5, PT, R5, R2, PT ;  /* 0x000000020500720c */ /* 0x000fe20003fa6270 */
[----:B------:R-:W-:Y:S01]  /*14d50*/  FMUL.FTZ R19, R19, c[0x0][0x2ec] ;  /* 0x0000bb0013137a20 */ /* 0x000fe20000410000 */
[----:B------:R-:W-:-:S02]  /*14d60*/  ISETP.GE.AND P2, PT, R5, R133, PT ;  /* 0x000000850500720c */ /* 0x000fc40003f46270 */
[C---:B------:R-:W-:Y:S01]  /*14d70*/  ISETP.GE.AND P4, PT, R4.reuse, R2, PT ;  /* 0x000000020400720c */ /* 0x040fe20003f86270 */
[----:B------:R-:W2:Y:S01]  /*14d80*/  MUFU.TANH R142, R106 ;  /* 0x0000006a008e7308 */ /* 0x000ea20000002400 */
[----:B------:R-:W-:Y:S02]  /*14d90*/  ISETP.GE.AND P0, PT, R4, R133, PT ;  /* 0x000000850400720c */ /* 0x000fe40003f06270 */
[C---:B------:R-:W-:Y:S02]  /*14da0*/  IADD3 R5, R32.reuse, 0x58, RZ ;  /* 0x0000005820057810 */ /* 0x040fe40007ffe0ff */
[----:B------:R-:W-:Y:S02]  /*14db0*/  IADD3 R4, R32, 0x59, RZ ;  /* 0x0000005920047810 */ /* 0x000fe40007ffe0ff */
[----:B---3--:R-:W-:Y:S01]  /*14dc0*/  FSEL R159, R159, -INF , !P3 ;  /* 0xff8000009f9f7808 */ /* 0x008fe20005800000 */
[----:B------:R-:W3:Y:S01]  /*14dd0*/  MUFU.TANH R64, R64 ;  /* 0x0000004000407308 */ /* 0x000ee20000002400 */
[----:B------:R-:W-:-:S02]  /*14de0*/  FSEL R161, R161, -INF , !P6 ;  /* 0xff800000a1a17808 */ /* 0x000fc40007000000 */
[----:B------:R-:W-:Y:S02]  /*14df0*/  FSEL R168, R168, -INF , !P1 ;  /* 0xff800000a8a87808 */ /* 0x000fe40004800000 */
[----:B------:R-:W-:Y:S02]  /*14e00*/  FSEL R171, R171, -INF , !P5 ;  /* 0xff800000abab7808 */ /* 0x000fe40006800000 */
[CC--:B------:R-:W-:Y:S01]  /*14e10*/  ISETP.GE.AND P6, PT, R5.reuse, R2.reuse, PT ;  /* 0x000000020500720c */ /* 0x0c0fe20003fc6270 */
[----:B------:R-:W1:Y:S01]  /*14e20*/  MUFU.TANH R149, R105 ;  /* 0x0000006900957308 */ /* 0x000e620000002400 */
[-C--:B------:R-:W-:Y:S02]  /*14e30*/  ISETP.GE.AND P1, PT, R5, R133.reuse, PT ;  /* 0x000000850500720c */ /* 0x080fe40003f26270 */
[C---:B------:R-:W-:Y:S02]  /*14e40*/  ISETP.GE.AND P5, PT, R4.reuse, R2, PT ;  /* 0x000000020400720c */ /* 0x040fe40003fa6270 */
[----:B------:R-:W-:-:S02]  /*14e50*/  ISETP.GE.AND P3, PT, R4, R133, PT ;  /* 0x000000850400720c */ /* 0x000fc40003f66270 */
[C---:B------:R-:W-:Y:S01]  /*14e60*/  IADD3 R5, R32.reuse, 0x60, RZ ;  /* 0x0000006020057810 */ /* 0x040fe20007ffe0ff */
[----:B------:R-:W1:Y:S01]  /*14e70*/  MUFU.TANH R140, R107 ;  /* 0x0000006b008c7308 */ /* 0x000e620000002400 */
[----:B------:R-:W-:Y:S02]  /*14e80*/  IADD3 R4, R32, 0x61, RZ ;  /* 0x0000006120047810 */ /* 0x000fe40007ffe0ff */
[----:B------:R-:W-:Y:S02]  /*14e90*/  FSEL R166, R166, -INF , !P2 ;  /* 0xff800000a6a67808 */ /* 0x000fe40005000000 */
[----:B------:R-:W-:Y:S02]  /*14ea0*/  FSEL R169, R169, -INF , !P4 ;  /* 0xff800000a9a97808 */ /* 0x000fe40006000000 */
[----:B------:R-:W-:Y:S01]  /*14eb0*/  FSEL R164, R164, -INF , !P0 ;  /* 0xff800000a4a47808 */ /* 0x000fe20004000000 */
[----:B------:R-:W1:Y:S01]  /*14ec0*/  MUFU.TANH R143, R72 ;  /* 0x00000048008f7308 */ /* 0x000e620000002400 */
[----:B------:R-:W-:-:S02]  /*14ed0*/  FSEL R167, R167, -INF , !P6 ;  /* 0xff800000a7a77808 */ /* 0x000fc40007000000 */
[CC--:B------:R-:W-:Y:S02]  /*14ee0*/  ISETP.GE.AND P4, PT, R5.reuse, R2.reuse, PT ;  /* 0x000000020500720c */ /* 0x0c0fe40003f86270 */
[-C--:B------:R-:W-:Y:S02]  /*14ef0*/  ISETP.GE.AND P0, PT, R5, R133.reuse, PT ;  /* 0x000000850500720c */ /* 0x080fe40003f06270 */
[C---:B------:R-:W-:Y:S01]  /*14f00*/  ISETP.GE.AND P6, PT, R4.reuse, R2, PT ;  /* 0x000000020400720c */ /* 0x040fe20003fc6270 */
[----:B------:R-:W-:Y:S01]  /*14f10*/  MUFU.TANH R141, R73 ;  /* 0x00000049008d7308 */ /* 0x000fe20000002400 */
[----:B------:R-:W-:Y:S02]  /*14f20*/  ISETP.GE.AND P2, PT, R4, R133, PT ;  /* 0x000000850400720c */ /* 0x000fe40003f46270 */
[C---:B------:R-:W-:Y:S02]  /*14f30*/  IADD3 R5, R32.reuse, 0x68, RZ ;  /* 0x0000006820057810 */ /* 0x040fe40007ffe0ff */
[----:B------:R-:W-:-:S02]  /*14f40*/  IADD3 R4, R32, 0x69, RZ ;  /* 0x0000006920047810 */ /* 0x000fc40007ffe0ff */
[----:B------:R-:W-:Y:S01]  /*14f50*/  FSEL R160, R160, -INF , !P1 ;  /* 0xff800000a0a07808 */ /* 0x000fe20004800000 */
[----:B------:R-:W1:Y:S01]  /*14f60*/  MUFU.TANH R66, R66 ;  /* 0x0000004200427308 */ /* 0x000e620000002400 */
[----:B------:R-:W-:Y:S02]  /*14f70*/  FSEL R165, R165, -INF , !P5 ;  /* 0xff800000a5a57808 */ /* 0x000fe40006800000 */
[----:B------:R-:W-:Y:S02]  /*14f80*/  FSEL R155, R155, -INF , !P4 ;  /* 0xff8000009b9b7808 */ /* 0x000fe40006000000 */
[-C--:B------:R-:W-:Y:S02]  /*14f90*/  ISETP.GE.AND P5, PT, R5, R2.reuse, PT ;  /* 0x000000020500720c */ /* 0x080fe40003fa6270 */
[C---:B------:R-:W-:Y:S01]  /*14fa0*/  ISETP.GE.AND P4, PT, R4.reuse, R2, PT ;  /* 0x000000020400720c */ /* 0x040fe20003f86270 */
[----:B------:R-:W1:Y:S01]  /*14fb0*/  MUFU.TANH R139, R16 ;  /* 0x00000010008b7308 */ /* 0x000e620000002400 */
[----:B------:R-:W-:-:S02]  /*14fc0*/  ISETP.GE.AND P1, PT, R4, R133, PT ;  /* 0x000000850400720c */ /* 0x000fc40003f26270 */
[----:B------:R-:W-:Y:S02]  /*14fd0*/  IADD3 R4, R32, 0x71, RZ ;  /* 0x0000007120047810 */ /* 0x000fe40007ffe0ff */
[----:B----4-:R-:W-:Y:S02]  /*14fe0*/  FSEL R148, R148, -INF , !P2 ;  /* 0xff80000094947808 */ /* 0x010fe40005000000 */
[----:B-----5:R-:W-:Y:S01]  /*14ff0*/  FSEL R151, R151, -INF , !P5 ;  /* 0xff80000097977808 */ /* 0x020fe20006800000 */
[----:B------:R-:W-:Y:S01]  /*15000*/  MUFU.TANH R67, R17 ;  /* 0x0000001100437308 */ /* 0x000fe20000002400 */
[----:B------:R-:W-:Y:S02]  /*15010*/  FSEL R156, R156, -INF , !P3 ;  /* 0xff8000009c9c7808 */ /* 0x000fe40005800000 */
[C---:B------:R-:W-:Y:S02]  /*15020*/  ISETP.GE.AND P2, PT, R4.reuse, R2, PT ;  /* 0x000000020400720c */ /* 0x040fe40003f46270 */
[----:B------:R-:W-:-:S02]  /*15030*/  ISETP.GE.AND P5, PT, R4, R133, PT ;  /* 0x000000850400720c */ /* 0x000fc40003fa6270 */
[----:B------:R-:W-:Y:S01]  /*15040*/  ISETP.GE.AND P3, PT, R5, R133, PT ;  /* 0x000000850500720c */ /* 0x000fe20003f66270 */
[----:B------:R-:W4:Y:S01]  /*15050*/  MUFU.TANH R62, R18 ;  /* 0x00000012003e7308 */ /* 0x000f220000002400 */
[C---:B------:R-:W-:Y:S02]  /*15060*/  IADD3 R4, R32.reuse, 0x78, RZ ;  /* 0x0000007820047810 */ /* 0x040fe40007ffe0ff */
[----:B------:R-:W-:Y:S02]  /*15070*/  IADD3 R6, R32, 0x70, RZ ;  /* 0x0000007020067810 */ /* 0x000fe40007ffe0ff */
[----:B-1----:R-:W-:Y:S02]  /*15080*/  FSEL R150, R150, -INF , !P0 ;  /* 0xff80000096967808 */ /* 0x002fe40004000000 */
[----:B------:R-:W-:Y:S01]  /*15090*/  FSEL R153, R153, -INF , !P6 ;  /* 0xff80000099997808 */ /* 0x000fe20007000000 */
[----:B------:R-:W-:Y:S01]  /*150a0*/  MUFU.TANH R60, R19 ;  /* 0x00000013003c7308 */ /* 0x000fe20000002400 */
[----:B--2---:R-:W-:Y:S01]  /*150b0*/  FSEL R142, R142, -INF , !P3 ;  /* 0xff8000008e8e7808 */ /* 0x004fe20005800000 */
[----:B------:R-:W-:Y:S01]  /*150c0*/  BAR.SYNC.DEFER_BLOCKING 0x0 ;  /* 0x0000000000007b1d */ /* 0x000fe20000010000 */
[----:B------:R-:W-:-:S02]  /*150d0*/  ISETP.GE.AND P0, PT, R6, R2, PT ;  /* 0x000000020600720c */ /* 0x000fc40003f06270 */
[C---:B------:R-:W-:Y:S02]  /*150e0*/  ISETP.GE.AND P6, PT, R4.reuse, R2, PT ;  /* 0x000000020400720c */ /* 0x040fe40003fc6270 */
[----:B------:R-:W-:Y:S02]  /*150f0*/  ISETP.GE.AND P3, PT, R4, R133, PT ;  /* 0x000000850400720c */ /* 0x000fe40003f66270 */
[----:B------:R-:W1:Y:S01]  /*15100*/  MUFU.TANH R4, R130 ;  /* 0x0000008200047308 */ /* 0x000e620000002400 */
[----:B---3--:R-:W-:Y:S02]  /*15110*/  FSEL R64, R64, -INF , !P5 ;  /* 0xff80000040407808 */ /* 0x008fe40006800000 */
[----:B------:R-:W-:Y:S02]  /*15120*/  ISETP.GE.AND P5, PT, R57, 0x2, PT ;  /* 0x000000023900780c */ /* 0x000fe40003fa6270 */
[----:B------:R-:W-:Y:S02]  /*15130*/  P2R R5, PR, RZ, 0x1 ;  /* 0x00000001ff057803 */ /* 0x000fe40000000000 */
[----:B------:R-:W-:-:S02]  /*15140*/  FSEL R149, R149, -INF , !P4 ;  /* 0xff80000095957808 */ /* 0x000fc40006000000 */
[----:B------:R-:W-:Y:S02]  /*15150*/  ISETP.GE.AND P0, PT, R6, R133, PT ;  /* 0x000000850600720c */ /* 0x000fe40003f06270 */
[----:B------:R-:W-:Y:S02]  /*15160*/  ISETP.NE.AND P4, PT, R5, RZ, PT ;  /* 0x000000ff0500720c */ /* 0x000fe40003f85270 */
[----:B------:R-:W-:Y:S02]  /*15170*/  IADD3 R5, R32, 0x79, RZ ;  /* 0x0000007920057810 */ /* 0x000fe40007ffe0ff */
[----:B------:R-:W-:Y:S02]  /*15180*/  FSEL R140, R140, -INF , !P1 ;  /* 0xff8000008c8c7808 */ /* 0x000fe40004800000 */
[----:B------:R-:W-:Y:S02]  /*15190*/  FSEL R143, R143, -INF , !P4 ;  /* 0xff8000008f8f7808 */ /* 0x000fe40006000000 */
[----:B------:R-:W-:-:S02]  /*151a0*/  FSEL R66, R66, -INF , !P0 ;  /* 0xff80000042427808 */ /* 0x000fc40004000000 */
[----:B------:R-:W-:Y:S02]  /*151b0*/  FSEL R141, R141, -INF , !P2 ;  /* 0xff8000008d8d7808 */ /* 0x000fe40005000000 */
[CC--:B------:R-:W-:Y:S02]  /*151c0*/  ISETP.GE.AND P4, PT, R32.reuse, R2.reuse, PT ;  /* 0x000000022000720c */ /* 0x0c0fe40003f86270 */
[-C--:B------:R-:W-:Y:S02]  /*151d0*/  ISETP.GE.AND P1, PT, R32, R133.reuse, PT ;  /* 0x000000852000720c */ /* 0x080fe40003f26270 */
[C---:B------:R-:W-:Y:S02]  /*151e0*/  ISETP.GE.AND P2, PT, R5.reuse, R2, PT ;  /* 0x000000020500720c */ /* 0x040fe40003f46270 */
[----:B------:R-:W-:Y:S02]  /*151f0*/  ISETP.GE.AND P0, PT, R5, R133, PT ;  /* 0x000000850500720c */ /* 0x000fe40003f06270 */
[----:B------:R-:W-:-:S02]  /*15200*/  FSEL R139, R139, -INF , !P6 ;  /* 0xff8000008b8b7808 */ /* 0x000fc40007000000 */
[----:B----4-:R-:W-:Y:S02]  /*15210*/  FSEL R62, R62, -INF , !P3 ;  /* 0xff8000003e3e7808 */ /* 0x010fe40005800000 */
[----:B------:R-:W-:Y:S02]  /*15220*/  FSEL R42, R42, -INF , !P4 ;  /* 0xff8000002a2a7808 */ /* 0x000fe40006000000 */
[----:B-1----:R-:W-:Y:S02]  /*15230*/  FSEL R4, R4, -INF , !P1 ;  /* 0xff80000004047808 */ /* 0x002fe40004800000 */
        /* <DEDUP_REMOVED lines=63> */
.L_x_2852:
[----:B------:R-:W-:-:S05]  /*15630*/  IMAD.MOV.U32 R3, RZ, RZ, c[0x0][0x198] ;  /* 0x00006600ff037624 */ /* 0x000fca00078e00ff */
[----:B------:R-:W-:-:S04]  /*15640*/  LEA R3, -R3, RZ, 0x7 ;  /* 0x000000ff03037211 */ /* 0x000fc800078e39ff */
[----:B------:R-:W-:Y:S02]  /*15650*/  SHF.R.S32.HI R6, RZ, 0x1f, R3 ;  /* 0x0000001fff067819 */ /* 0x000fe40000011403 */
.L_x_2853:
        /* <DEDUP_REMOVED lines=45> */
.L_x_2851:
        /* <DEDUP_REMOVED lines=85> */
[----:B------:R-:W-:-:S03]  /*15e80*/  FSETP.NEU.FTZ.AND P0, PT, R132, -INF , PT ;  /* 0xff8000008400780b */ /* 0x000fc60003f1d000 */
[C---:B------:R-:W-:Y:S01]  /*15e90*/  FMUL.FTZ R65, R3.reuse, c[0x0][0x23c] ;  /* 0x00008f0003417a20 */ /* 0x040fe20000410000 */
[----:B------:R-:W-:Y:S02]  /*15ea0*/  FSEL R136, R136, RZ, P0 ;  /* 0x000000ff88887208 */ /* 0x000fe40000000000 */
[----:B------:R-:W-:-:S03]  /*15eb0*/  FSETP.NEU.FTZ.AND P0, PT, R3, -INF , PT ;  /* 0xff8000000300780b */ /* 0x000fc60003f1d000 */
[--C-:B------:R-:W-:Y:S01]  /*15ec0*/  FFMA.FTZ R49, R63, c[0x0][0x23c], -R136.reuse ;  /* 0x00008f003f317a23 */ /* 0x100fe20000010888 */
[----:B------:R-:W-:Y:S01]  /*15ed0*/  FSEL R65, R65, RZ, P0 ;  /* 0x000000ff41417208 */ /* 0x000fe20000000000 */
[--C-:B------:R-:W-:Y:S02]  /*15ee0*/  FFMA.FTZ R55, R42, c[0x0][0x23c], -R136.reuse ;  /* 0x00008f002a377a23 */ /* 0x100fe40000010888 */
[--C-:B------:R-:W-:Y:S02]  /*15ef0*/  FFMA.FTZ R54, R33, c[0x0][0x23c], -R136.reuse ;  /* 0x00008f0021367a23 */ /* 0x100fe40000010888 */
[----:B------:R-:W-:Y:S01]  /*15f00*/  FFMA.FTZ R52, R47, c[0x0][0x23c], -R136 ;  /* 0x00008f002f347a23 */ /* 0x000fe20000010888 */
[----:B------:R-:W-:Y:S01]  /*15f10*/  MUFU.EX2 R49, R49 ;  /* 0x0000003100317308 */ /* 0x000fe20000000800 */
[--C-:B------:R-:W-:Y:S01]  /*15f20*/  FFMA.FTZ R63, R4, c[0x0][0x23c], -R65.reuse ;  /* 0x00008f00043f7a23 */ /* 0x100fe20000010841 */
[----:B------:R-:W-:Y:S01]  /*15f30*/  LDSM.16.MT88.4 R32, [R218+0x10800] ;  /* 0x01080000da20783b */ /* 0x000fe20000004200 */
[----:B------:R-:W-:-:S02]  /*15f40*/  FFMA.FTZ R58, R46, c[0x0][0x23c], -R65 ;  /* 0x00008f002e3a7a23 */ /* 0x000fc40000010841 */
[--C-:B------:R-:W-:Y:S01]  /*15f50*/  FFMA.FTZ R61, R26, c[0x0][0x23c], -R65.reuse ;  /* 0x00008f001a3d7a23 */ /* 0x100fe20000010841 */
[----:B------:R-:W1:Y:S01]  /*15f60*/  LDSM.16.MT88.4 R4, [R216+0x10000] ;  /* 0x01000000d804783b */ /* 0x000e620000004200 */
[--C-:B------:R-:W-:Y:S01]  /*15f70*/  FFMA.FTZ R50, R30, c[0x0][0x23c], -R65.reuse ;  /* 0x00008f001e327a23 */ /* 0x100fe20000010841 */
[----:B------:R-:W-:Y:S01]  /*15f80*/  MUFU.EX2 R55, R55 ;  /* 0x0000003700377308 */ /* 0x000fe20000000800 */
[--C-:B------:R-:W-:Y:S02]  /*15f90*/  FFMA.FTZ R44, R13, c[0x0][0x23c], -R136.reuse ;  /* 0x00008f000d2c7a23 */ /* 0x100fe40000010888 */
[----:B------:R-:W-:Y:S02]  /*15fa0*/  FFMA.FTZ R45, R12, c[0x0][0x23c], -R65 ;  /* 0x00008f000c2d7a23 */ /* 0x000fe40000010841 */
[----:B------:R-:W2:Y:S01]  /*15fb0*/  LDSM.16.MT88.4 R12, [R216+0xc800] ;  /* 0x00c80000d80c783b */ /* 0x000ea20000004200 */
[--C-:B------:R-:W-:Y:S02]  /*15fc0*/  FFMA.FTZ R53, R27, c[0x0][0x23c], -R136.reuse ;  /* 0x00008f001b357a23 */ /* 0x100fe40000010888 */
[----:B------:R-:W5:Y:S01]  /*15fd0*/  MUFU.EX2 R54, R54 ;  /* 0x0000003600367308 */ /* 0x000f620000000800 */
[----:B------:R-:W-:-:S02]  /*15fe0*/  FFMA.FTZ R48, R25, c[0x0][0x23c], -R136 ;  /* 0x00008f0019307a23 */ /* 0x000fc40000010888 */
[--C-:B------:R-:W-:Y:S02]  /*15ff0*/  FFMA.FTZ R47, R99, c[0x0][0x23c], -R136.reuse ;  /* 0x00008f00632f7a23 */ /* 0x100fe40000010888 */
[--C-:B------:R-:W-:Y:S02]  /*16000*/  FFMA.FTZ R51, R98, c[0x0][0x23c], -R65.reuse ;  /* 0x00008f0062337a23 */ /* 0x100fe40000010841 */
[--C-:B------:R-:W-:Y:S01]  /*16010*/  FFMA.FTZ R46, R24, c[0x0][0x23c], -R65.reuse ;  /* 0x00008f00182e7a23 */ /* 0x100fe20000010841 */
[----:B------:R-:W3:Y:S01]  /*16020*/  MUFU.EX2 R52, R52 ;  /* 0x0000003400347308 */ /* 0x000ee20000000800 */
[----:B------:R-:W-:Y:S01]  /*16030*/  FFMA.FTZ R42, R28, c[0x0][0x23c], -R65 ;  /* 0x00008f001c2a7a23 */ /* 0x000fe20000010841 */
[----:B------:R-:W1:Y:S01]  /*16040*/  LDSM.16.MT88.4 R24, [R220+0xc800] ;  /* 0x00c80000dc18783b */ /* 0x000e620000004200 */
[--C-:B------:R-:W-:Y:S02]  /*16050*/  FFMA.FTZ R43, R29, c[0x0][0x23c], -R136.reuse ;  /* 0x00008f001d2b7a23 */ /* 0x100fe40000010888 */
[----:B------:R-:W-:-:S02]  /*16060*/  FFMA.FTZ R39, R31, c[0x0][0x23c], -R136 ;  /* 0x00008f001f277a23 */ /* 0x000fc40000010888 */
[----:B------:R-:W1:Y:S01]  /*16070*/  LDSM.16.MT88.4 R28, [R217+0x10800] ;  /* 0x01080000d91c783b */ /* 0x000e620000004200 */
[----:B------:R-:W-:Y:S01]  /*16080*/  MUFU.EX2 R63, R63 ;  /* 0x0000003f003f7308 */ /* 0x000fe20000000800 */
[----:B-----5:R-:W-:Y:S01]  /*16090*/  F2FP.PACK_AB R68, R54, R55 ;  /* 0x000000373644723e */ /* 0x020fe200000000ff */
[--C-:B------:R-:W-:Y:S02]  /*160a0*/  FFMA.FTZ R36, R41, c[0x0][0x23c], -R136.reuse ;  /* 0x00008f0029247a23 */ /* 0x100fe40000010888 */
[----:B------:R-:W-:Y:S02]  /*160b0*/  FFMA.FTZ R40, R173, c[0x0][0x23c], -R136 ;  /* 0x00008f00ad287a23 */ /* 0x000fe40000010888 */
[--C-:B------:R-:W-:Y:S02]  /*160c0*/  FFMA.FTZ R41, R172, c[0x0][0x23c], -R65.reuse ;  /* 0x00008f00ac297a23 */ /* 0x100fe40000010841 */
        /* <DEDUP_REMOVED lines=77> */
[----:B------:R-:W2:Y:S06]  /*165a0*/  MUFU.EX2 R0, R0 ;  /* 0x0000000000007308 */ /* 0x000eac0000000800 */
[C---:B-1----:R-:W-:Y:S02]  /*165b0*/  HMMA.16816.F32 R72, R68.reuse, R4, RZ ;  /* 0x000000044448723c */ /* 0x042fe400000018ff */
[----:B------:R-:W-:Y:S05]  /*165c0*/  MUFU.EX2 R134, R134 ;  /* 0x0000008600867308 */ /* 0x000fea0000000800 */
[----:B---3--:R-:W-:Y:S01]  /*165d0*/  F2FP.PACK_AB R4, R48, R53 ;  /* 0x000000353004723e */ /* 0x008fe200000000ff */
[----:B------:R-:W-:Y:S01]  /*165e0*/  HMMA.16816.F32 R68, R68, R6, RZ ;  /* 0x000000064444723c */ /* 0x000fe200000018ff */
[----:B-----5:R-:W-:Y:S01]  /*165f0*/  F2FP.PACK_AB R5, R46, R51 ;  /* 0x000000332e05723e */ /* 0x020fe200000000ff */
        /* <DEDUP_REMOVED lines=10> */
[----:B--2---:R-:W-:Y:S01]  /*166a0*/  HMMA.16816.F32 R104, R4, R12, R104 ;  /* 0x0000000c0468723c */ /* 0x004fe20000001868 */
        /* <DEDUP_REMOVED lines=56> */
[----:B------:R-:W4:Y:S02]  /*16a30*/  MUFU.EX2 R164, R164 ;  /* 0x000000a400a47308 */ /* 0x000f240000000800 */
[C---:B------:R-:W-:Y:S01]  /*16a40*/  HMMA.16816.F32 R100, R4.reuse, R10, R100 ;  /* 0x0000000a0464723c */ /* 0x040fe20000001864 */
[----:B------:R-:W5:Y:S05]  /*16a50*/  LDSM.16.MT88.4 R8, [R216+0x11000] ;  /* 0x01100000d808783b */ /* 0x000f6a0000004200 */
        /* <DEDUP_REMOVED lines=284> */
.L_x_2855:
[----:B------:R-:W-:-:S05]  /*17c20*/  IMAD.MOV.U32 R0, RZ, RZ, c[0x0][0x1a0] ;  /* 0x00006800ff007624 */ /* 0x000fca00078e00ff */
[----:B------:R-:W-:-:S04]  /*17c30*/  LEA R0, -R0, RZ, 0x7 ;  /* 0x000000ff00007211 */ /* 0x000fc800078e39ff */
[----:B------:R-:W-:Y:S02]  /*17c40*/  SHF.R.S32.HI R5, RZ, 0x1f, R0 ;  /* 0x0000001fff057819 */ /* 0x000fe40000011400 */
.L_x_2856:
        /* <DEDUP_REMOVED lines=47> */
[----:B------:R-:W1:Y:S04]  /*17f40*/  LDSM.16.M88.4 R52, [R225+0x4000] ;  /* 0x00400000e134783b */ /* 0x000e680000000200 */
[----:B------:R-:W2:Y:S04]  /*17f50*/  LDSM.16.M88.4 R36, [R225+0x5000] ;  /* 0x00500000e124783b */ /* 0x000ea80000000200 */
[----:B------:R-:W2:Y:S04]  /*17f60*/  LDSM.16.M88.4 R44, [R225+0x4800] ;  /* 0x00480000e12c783b */ /* 0x000ea80000000200 */
[----:B------:R-:W3:Y:S04]  /*17f70*/  LDSM.16.M88.4 R28, [R225+0x5800] ;  /* 0x00580000e11c783b */ /* 0x000ee80000000200 */
[----:B------:R-:W3:Y:S04]  /*17f80*/  LDSM.16.M88.4 R20, [R225+0x6000] ;  /* 0x00600000e114783b */ /* 0x000ee80000000200 */
[----:B----4-:R-:W5:Y:S04]  /*17f90*/  LDSM.16.M88.4 R12, [R225+0x6800] ;  /* 0x00680000e10c783b */ /* 0x010f680000000200 */
[----:B------:R-:W4:Y:S04]  /*17fa0*/  LDSM.16.M88.4 R172, [R225+0x7000] ;  /* 0x00700000e1ac783b */ /* 0x000f280000000200 */
[----:B------:R-:W-:Y:S04]  /*17fb0*/  LDSM.16.M88.4 R144, [R224] ;  /* 0x00000000e090783b */ /* 0x000fe80000000200 */
[----:B------:R-:W4:Y:S04]  /*17fc0*/  LDSM.16.M88.4 R148, [R223] ;  /* 0x00000000df94783b */ /* 0x000f280000000200 */
[----:B------:R-:W4:Y:S04]  /*17fd0*/  LDSM.16.M88.4 R136, [R214] ;  /* 0x00000000d688783b */ /* 0x000f280000000200 */
[----:B------:R-:W4:Y:S01]  /*17fe0*/  LDSM.16.M88.4 R140, [R215] ;  /* 0x00000000d78c783b */ /* 0x000f220000000200 */
[C---:B-1----:R-:W-:Y:S03]  /*17ff0*/  HMMA.16816.F32 R60, R164.reuse, R52, RZ ;  /* 0x00000034a43c723c */ /* 0x042fe600000018ff */
[----:B------:R-:W1:Y:S04]  /*18000*/  LDSM.16.M88.4 R156, [R225+0x7800] ;  /* 0x00780000e19c783b */ /* 0x000e680000000200 */
[----:B------:R-:W1:Y:S01]  /*18010*/  LDSM.16.M88.4 R64, [R213] ;  /* 0x00000000d540783b */ /* 0x000e620000000200 */
[C---:B--2---:R-:W-:Y:S03]  /*18020*/  HMMA.16816.F32 R40, R164.reuse, R36, RZ ;  /* 0x00000024a428723c */ /* 0x044fe600000018ff */
[----:B------:R-:W2:Y:S04]  /*18030*/  LDSM.16.M88.4 R8, [R212] ;  /* 0x00000000d408783b */ /* 0x000ea80000000200 */
[----:B---3--:R-:W3:Y:S01]  /*18040*/  LDSM.16.M88.4 R4, [R211] ;  /* 0x00000000d304783b */ /* 0x008ee20000000200 */
[C---:B------:R-:W-:Y:S03]  /*18050*/  HMMA.16816.F32 R52, R164.reuse, R54, RZ ;  /* 0x00000036a434723c */ /* 0x040fe600000018ff */
[----:B------:R-:W1:Y:S04]  /*18060*/  LDSM.16.M88.4 R152, [R210] ;  /* 0x00000000d298783b */ /* 0x000e680000000200 */
        /* <DEDUP_REMOVED lines=11> */
[C---:B-----5:R-:W-:Y:S08]  /*18120*/  HMMA.16816.F32 R16, R164.reuse, R12, RZ ;  /* 0x0000000ca410723c */ /* 0x060ff000000018ff */
[C---:B------:R-:W-:Y:S08]  /*18130*/  HMMA.16816.F32 R28, R164.reuse, R30, RZ ;  /* 0x0000001ea41c723c */ /* 0x040ff000000018ff */
[C---:B------:R-:W-:Y:S08]  /*18140*/  HMMA.16816.F32 R20, R164.reuse, R22, RZ ;  /* 0x00000016a414723c */ /* 0x040ff000000018ff */
[C---:B------:R-:W-:Y:S08]  /*18150*/  HMMA.16816.F32 R12, R164.reuse, R14, RZ ;  /* 0x0000000ea40c723c */ /* 0x040ff000000018ff */
[----:B----4-:R-:W-:Y:S08]  /*18160*/  HMMA.16816.F32 R176, R164, R172, RZ ;  /* 0x000000aca4b0723c */ /* 0x010ff000000018ff */
[C---:B------:R-:W-:Y:S08]  /*18170*/  HMMA.16816.F32 R60, R144.reuse, R148, R60 ;  /* 0x00000094903c723c */ /* 0x040ff0000000183c */
[C---:B------:R-:W-:Y:S01]  /*18180*/  HMMA.16816.F32 R52, R144.reuse, R150, R52 ;  /* 0x000000969034723c */ /* 0x040fe20000001834 */
[----:B------:R-:W4:Y:S07]  /*18190*/  LDSM.16.M88.4 R148, [R209] ;  /* 0x00000000d194783b */ /* 0x000f2e0000000200 */
[C---:B------:R-:W-:Y:S08]  /*181a0*/  HMMA.16816.F32 R40, R144.reuse, R136, R40 ;  /* 0x000000889028723c */ /* 0x040ff00000001828 */
[----:B------:R-:W-:Y:S01]  /*181b0*/  HMMA.16816.F32 R36, R144, R138, R36 ;  /* 0x0000008a9024723c */ /* 0x000fe20000001824 */
[----:B------:R-:W5:Y:S07]  /*181c0*/  LDSM.16.M88.4 R136, [R219+0x4800] ;  /* 0x00480000db88783b */ /* 0x000f6e0000000200 */
[----:B------:R-:W-:Y:S08]  /*181d0*/  HMMA.16816.F32 R172, R164, R174, RZ ;  /* 0x000000aea4ac723c */ /* 0x000ff000000018ff */
[C---:B------:R-:W-:Y:S08]  /*181e0*/  HMMA.16816.F32 R48, R144.reuse, R140, R48 ;  /* 0x0000008c9030723c */ /* 0x040ff00000001830 */
[----:B------:R-:W-:Y:S01]  /*181f0*/  HMMA.16816.F32 R44, R144, R142, R44 ;  /* 0x0000008e902c723c */ /* 0x000fe2000000182c */
[----:B------:R-:W3:Y:S07]  /*18200*/  LDSM.16.M88.4 R140, [R219+0x4000] ;  /* 0x00400000db8c783b */ /* 0x000eee0000000200 */
[C---:B-1----:R-:W-:Y:S08]  /*18210*/  HMMA.16816.F32 R168, R164.reuse, R156, RZ ;  /* 0x0000009ca4a8723c */ /* 0x042ff000000018ff */
[----:B------:R-:W-:Y:S01]  /*18220*/  HMMA.16816.F32 R164, R164, R158, RZ ;  /* 0x0000009ea4a4723c */ /* 0x000fe200000018ff */
[----:B------:R-:W-:Y:S07]  /*18230*/  LDSM.16.M88.4 R156, [R208] ;  /* 0x00000000d09c783b */ /* 0x000fee0000000200 */
        /* <DEDUP_REMOVED lines=14> */
[----:B------:R-:W4:Y:S04]  /*18320*/  LDSM.16.M88.4 R148, [R208+0x1000] ;  /* 0x00100000d094783b */ /* 0x000f280000000200 */
[----:B------:R-:W-:Y:S03]  /*18330*/  LDSM.16.M88.4 R144, [R208+0x1800] ;  /* 0x00180000d090783b */ /* 0x000fe60000000200 */
[C---:B-----5:R-:W-:Y:S08]  /*18340*/  HMMA.16816.F32 R48, R188.reuse, R136, R48 ;  /* 0x00000088bc30723c */ /* 0x060ff00000001830 */
[C---:B------:R-:W-:Y:S01]  /*18350*/  HMMA.16816.F32 R44, R188.reuse, R138, R44 ;  /* 0x0000008abc2c723c */ /* 0x040fe2000000182c */
[----:B------:R-:W5:Y:S07]  /*18360*/  LDSM.16.M88.4 R136, [R208+0x2800] ;  /* 0x00280000d088783b */ /* 0x000f6e0000000200 */
[C---:B------:R-:W-:Y:S08]  /*18370*/  HMMA.16816.F32 R60, R188.reuse, R140, R60 ;  /* 0x0000008cbc3c723c */ /* 0x040ff0000000183c */
[C---:B------:R-:W-:Y:S01]  /*18380*/  HMMA.16816.F32 R52, R188.reuse, R142, R52 ;  /* 0x0000008ebc34723c */ /* 0x040fe20000001834 */
[----:B------:R-:W-:Y:S07]  /*18390*/  LDSM.16.M88.4 R140, [R208+0x2000] ;  /* 0x00200000d08c783b */ /* 0x000fee0000000200 */
[C---:B-1----:R-:W-:Y:S08]  /*183a0*/  HMMA.16816.F32 R40, R188.reuse, R64, R40 ;  /* 0x00000040bc28723c */ /* 0x042ff00000001828 */
[C---:B------:R-:W-:Y:S01]  /*183b0*/  HMMA.16816.F32 R36, R188.reuse, R66, R36 ;  /* 0x00000042bc24723c */ /* 0x040fe20000001824 */
[----:B------:R-:W-:Y:S07]  /*183c0*/  LDSM.16.M88.4 R64, [R208+0x3000] ;  /* 0x00300000d040783b */ /* 0x000fee0000000200 */
[C---:B--2---:R-:W-:Y:S08]  /*183d0*/  HMMA.16816.F32 R32, R188.reuse, R8, R32 ;  /* 0x00000008bc20723c */ /* 0x044ff00000001820 */
[C---:B------:R-:W-:Y:S01]  /*183e0*/  HMMA.16816.F32 R28, R188.reuse, R10, R28 ;  /* 0x0000000abc1c723c */ /* 0x040fe2000000181c */
[----:B------:R-:W-:Y:S07]  /*183f0*/  LDSM.16.M88.4 R8, [R226+0x2000] ;  /* 0x00200000e208783b */ /* 0x000fee0000000200 */
[C---:B---3--:R-:W-:Y:S08]  /*18400*/  HMMA.16816.F32 R24, R188.reuse, R4, R24 ;  /* 0x00000004bc18723c */ /* 0x048ff00000001818 */
[C---:B------:R-:W-:Y:S01]  /*18410*/  HMMA.16816.F32 R20, R188.reuse, R6, R20 ;  /* 0x00000006bc14723c */ /* 0x040fe20000001814 */
[----:B------:R-:W1:Y:S07]  /*18420*/  LDSM.16.M88.4 R4, [R225+0x8000] ;  /* 0x00800000e104783b */ /* 0x000e6e0000000200 */
[C---:B------:R-:W-:Y:S08]  /*18430*/  HMMA.16816.F32 R16, R188.reuse, R192, R16 ;  /* 0x000000c0bc10723c */ /* 0x040ff00000001810 */
[----:B------:R-:W-:Y:S08]  /*18440*/  HMMA.16816.F32 R12, R188, R194, R12 ;  /* 0x000000c2bc0c723c */ /* 0x000ff0000000180c */
[C---:B------:R-:W-:Y:S08]  /*18450*/  HMMA.16816.F32 R48, R160.reuse, R152, R48 ;  /* 0x00000098a030723c */ /* 0x040ff00000001830 */
[C---:B------:R-:W-:Y:S01]  /*18460*/  HMMA.16816.F32 R44, R160.reuse, R154, R44 ;  /* 0x0000009aa02c723c */ /* 0x040fe2000000182c */
[----:B------:R-:W2:Y:S07]  /*18470*/  LDSM.16.M88.4 R152, [R208+0x3800] ;  /* 0x00380000d098783b */ /* 0x000eae0000000200 */
[C---:B------:R-:W-:Y:S08]  /*18480*/  HMMA.16816.F32 R60, R160.reuse, R156, R60 ;  /* 0x0000009ca03c723c */ /* 0x040ff0000000183c */
[----:B------:R-:W-:Y:S08]  /*18490*/  HMMA.16816.F32 R52, R160, R158, R52 ;  /* 0x0000009ea034723c */ /* 0x000ff00000001834 */
[C---:B------:R-:W-:Y:S08]  /*184a0*/  HMMA.16816.F32 R176, R188.reuse, R184, R176 ;  /* 0x000000b8bcb0723c */ /* 0x040ff000000018b0 */
[----:B------:R-:W-:Y:S01]  /*184b0*/  HMMA.16816.F32 R172, R188, R186, R172 ;  /* 0x000000babcac723c */ /* 0x000fe200000018ac */
[----:B------:R-:W3:Y:S07]  /*184c0*/  LDSM.16.M88.4 R184, [R225+0x8800] ;  /* 0x00880000e1b8783b */ /* 0x000eee0000000200 */
[C---:B----4-:R-:W-:Y:S08]  /*184d0*/  HMMA.16816.F32 R40, R160.reuse, R148, R40 ;  /* 0x00000094a028723c */ /* 0x050ff00000001828 */
[C---:B------:R-:W-:Y:S01]  /*184e0*/  HMMA.16816.F32 R156, R160.reuse, R150, R36 ;  /* 0x00000096a09c723c */ /* 0x040fe20000001824 */
[----:B------:R-:W-:Y:S04]  /*184f0*/  LDSM.16.M88.4 R148, [R224+0x2000] ;  /* 0x00200000e094783b */ /* 0x000fe80000000200 */
[----:B------:R-:W4:Y:S03]  /*18500*/  LDSM.16.M88.4 R36, [R207] ;  /* 0x00000000cf24783b */ /* 0x000f260000000200 */
[C---:B-----5:R-:W-:Y:S08]  /*18510*/  HMMA.16816.F32 R16, R160.reuse, R136, R16 ;  /* 0x00000088a010723c */ /* 0x060ff00000001810 */
[----:B------:R-:W-:Y:S01]  /*18520*/  HMMA.16816.F32 R12, R160, R138, R12 ;  /* 0x0000008aa00c723c */ /* 0x000fe2000000180c */
[----:B------:R-:W5:Y:S07]  /*18530*/  LDSM.16.M88.4 R136, [R225+0x9800] ;  /* 0x00980000e188783b */ /* 0x000f6e0000000200 */
[C---:B------:R-:W-:Y:S08]  /*18540*/  HMMA.16816.F32 R168, R188.reuse, R180, R168 ;  /* 0x000000b4bca8723c */ /* 0x040ff000000018a8 */
[----:B------:R-:W-:Y:S01]  /*18550*/  HMMA.16816.F32 R164, R188, R182, R164 ;  /* 0x000000b6bca4723c */ /* 0x000fe200000018a4 */
[----:B------:R-:W-:Y:S07]  /*18560*/  LDSM.16.M88.4 R180, [R225+0x9000] ;  /* 0x00900000e1b4783b */ /* 0x000fee0000000200 */
[----:B------:R-:W-:Y:S08]  /*18570*/  HMMA.16816.F32 R32, R160, R144, R32 ;  /* 0x00000090a020723c */ /* 0x000ff00000001820 */
[C---:B-1----:R-:W-:Y:S08]  /*18580*/  HMMA.16816.F32 R60, R8.reuse, R4, R60 ;  /* 0x00000004083c723c */ /* 0x042ff0000000183c */
[----:B------:R-:W-:Y:S01]  /*18590*/  HMMA.16816.F32 R52, R8, R6, R52 ;  /* 0x000000060834723c */ /* 0x000fe20000001834 */
        /* <DEDUP_REMOVED lines=8> */
[----:B------:R-:W1:Y:S07]  /*18620*/  LDSM.16.M88.4 R64, [R219+0x8000] ;  /* 0x00800000db40783b */ /* 0x000e6e0000000200 */
[C---:B--2---:R-:W-:Y:S08]  /*18630*/  HMMA.16816.F32 R168, R160.reuse, R152, R168 ;  /* 0x00000098a0a8723c */ /* 0x044ff000000018a8 */
[----:B------:R-:W-:Y:S01]  /*18640*/  HMMA.16816.F32 R164, R160, R154, R164 ;  /* 0x0000009aa0a4723c */ /* 0x000fe200000018a4 */
[----:B------:R-:W2:Y:S04]  /*18650*/  LDSM.16.M88.4 R160, [R225+0xa800] ;  /* 0x00a80000e1a0783b */ /* 0x000ea80000000200 */
[----:B------:R-:W-:Y:S03]  /*18660*/  LDSM.16.M88.4 R152, [R208+0x4000] ;  /* 0x00400000d098783b */ /* 0x000fe60000000200 */
[C---:B---3--:R-:W-:Y:S08]  /*18670*/  HMMA.16816.F32 R48, R8.reuse, R184, R48 ;  /* 0x000000b80830723c */ /* 0x048ff00000001830 */
[----:B------:R-:W-:Y:S08]  /*18680*/  HMMA.16816.F32 R44, R8, R186, R44 ;  /* 0x000000ba082c723c */ /* 0x000ff0000000182c */
[----:B----4-:R-:W-:Y:S08]  /*18690*/  HMMA.16816.F32 R60, R148, R36, R60 ;  /* 0x00000024943c723c */ /* 0x010ff0000000183c */
[----:B-----5:R-:W-:Y:S08]  /*186a0*/  HMMA.16816.F32 R32, R8, R136, R32 ;  /* 0x000000880820723c */ /* 0x020ff00000001820 */
[----:B------:R-:W-:Y:S01]  /*186b0*/  HMMA.16816.F32 R52, R148, R38, R52 ;  /* 0x000000269434723c */ /* 0x000fe20000001834 */
[----:B------:R-:W-:Y:S07]  /*186c0*/  LDSM.16.M88.4 R36, [R205] ;  /* 0x00000000cd24783b */ /* 0x000fee0000000200 */
[----:B------:R-:W-:Y:S01]  /*186d0*/  HMMA.16816.F32 R136, R8, R138, R28 ;  /* 0x0000008a0888723c */ /* 0x000fe2000000181c */
[----:B------:R-:W3:Y:S07]  /*186e0*/  LDSM.16.M88.4 R28, [R219+0x8800] ;  /* 0x00880000db1c783b */ /* 0x000eee0000000200 */
[C---:B-1----:R-:W-:Y:S08]  /*186f0*/  HMMA.16816.F32 R48, R148.reuse, R4, R48 ;  /* 0x000000049430723c */ /* 0x042ff00000001830 */
[----:B------:R-:W-:Y:S01]  /*18700*/  HMMA.16816.F32 R44, R148, R6, R44 ;  /* 0x00000006942c723c */ /* 0x000fe2000000182c */
[----:B------:R-:W1:Y:S07]  /*18710*/  LDSM.16.M88.4 R4, [R225+0xb000] ;  /* 0x00b00000e104783b */ /* 0x000e6e0000000200 */
[----:B------:R-:W-:Y:S08]  /*18720*/  HMMA.16816.F32 R40, R8, R180, R40 ;  /* 0x000000b40828723c */ /* 0x000ff00000001828 */
[C---:B------:R-:W-:Y:S08]  /*18730*/  HMMA.16816.F32 R60, R140.reuse, R64, R60 ;  /* 0x000000408c3c723c */ /* 0x040ff0000000183c */
[----:B------:R-:W-:Y:S08]  /*18740*/  HMMA.16816.F32 R52, R140, R66, R52 ;  /* 0x000000428c34723c */ /* 0x000ff00000001834 */
[C---:B------:R-:W-:Y:S01]  /*18750*/  HMMA.16816.F32 R180, R8.reuse, R182, R156 ;  /* 0x000000b608b4723c */ /* 0x040fe2000000189c */
[----:B------:R-:W-:Y:S07]  /*18760*/  LDSM.16.M88.4 R156, [R221+0x2000] ;  /* 0x00200000dd9c783b */ /* 0x000fee0000000200 */
[----:B--2---:R-:W-:Y:S01]  /*18770*/  HMMA.16816.F32 R64, R8, R160, R16 ;  /* 0x000000a00840723c */ /* 0x004fe20000001810 */
[----:B------:R-:W2:Y:S07]  /*18780*/  LDSM.16.M88.4 R16, [R208+0x4800] ;  /* 0x00480000d010783b */ /* 0x000eae0000000200 */
[C---:B---3--:R-:W-:Y:S08]  /*18790*/  HMMA.16816.F32 R48, R140.reuse, R28, R48 ;  /* 0x0000001c8c30723c */ /* 0x048ff00000001830 */
[----:B------:R-:W-:Y:S01]  /*187a0*/  HMMA.16816.F32 R44, R140, R30, R44 ;  /* 0x0000001e8c2c723c */ /* 0x000fe2000000182c */
[----:B------:R-:W3:Y:S07]  /*187b0*/  LDSM.16.M88.4 R28, [R204] ;  /* 0x00000000cc1c783b */ /* 0x000eee0000000200 */
[C---:B------:R-:W-:Y:S08]  /*187c0*/  HMMA.16816.F32 R24, R8.reuse, R144, R24 ;  /* 0x000000900818723c */ /* 0x040ff00000001818 */
[C---:B------:R-:W-:Y:S01]  /*187d0*/  HMMA.16816.F32 R20, R8.reuse, R146, R20 ;  /* 0x000000920814723c */ /* 0x040fe20000001814 */
[----:B------:R-:W4:Y:S07]  /*187e0*/  LDSM.16.M88.4 R144, [R219+0x9000] ;  /* 0x00900000db90783b */ /* 0x000f2e0000000200 */
[----:B-1----:R-:W-:Y:S08]  /*187f0*/  HMMA.16816.F32 R176, R8, R4, R176 ;  /* 0x0000000408b0723c */ /* 0x002ff000000018b0 */
[----:B--2---:R-:W-:Y:S08]  /*18800*/  HMMA.16816.F32 R48, R156, R16, R48 ;  /* 0x000000109c30723c */ /* 0x004ff00000001830 */
[----:B------:R-:W-:Y:S01]  /*18810*/  HMMA.16816.F32 R172, R8, R6, R172 ;  /* 0x0000000608ac723c */ /* 0x000fe200000018ac */
[----:B------:R-:W1:Y:S07]  /*18820*/  LDSM.16.M88.4 R4, [R219+0x9800] ;  /* 0x00980000db04783b */ /* 0x000e6e0000000200 */
[C---:B------:R-:W-:Y:S01]  /*18830*/  HMMA.16816.F32 R44, R156.reuse, R18, R44 ;  /* 0x000000129c2c723c */ /* 0x040fe2000000182c */
[----:B------:R-:W2:Y:S07]  /*18840*/  LDSM.16.M88.4 R16, [R225+0xb800] ;  /* 0x00b80000e110783b */ /* 0x000eae0000000200 */
[----:B------:R-:W-:Y:S01]  /*18850*/  HMMA.16816.F32 R52, R156, R154, R52 ;  /* 0x0000009a9c34723c */ /* 0x000fe20000001834 */
[----:B------:R-:W-:-:S02]  /*18860*/  FMUL.FTZ R48, R48, c[0x0][0x2ec] ;  /* 0x0000bb0030307a20 */ /* 0x000fc40000410000 */
[----:B------:R-:W-:Y:S02]  /*18870*/  FMUL.FTZ R49, R49, c[0x0][0x2ec] ;  /* 0x0000bb0031317a20 */ /* 0x000fe40000410000 */
[----:B------:R-:W-:Y:S03]  /*18880*/  MUFU.TANH R135, R48 ;  /* 0x0000003000877308 */ /* 0x000fe60000002400 */
[C---:B------:R-:W-:Y:S08]  /*18890*/  HMMA.16816.F32 R40, R148.reuse, R36, R40 ;  /* 0x000000249428723c */ /* 0x040ff00000001828 */
[----:B------:R-:W-:Y:S01]  /*188a0*/  HMMA.16816.F32 R180, R148, R38, R180 ;  /* 0x0000002694b4723c */ /* 0x000fe200000018b4 */
[----:B------:R-:W5:Y:S01]  /*188b0*/  LDSM.16.M88.4 R36, [R208+0x5000] ;  /* 0x00500000d024783b */ /* 0x000f620000000200 */
[----:B------:R-:W-:-:S02]  /*188c0*/  FMUL.FTZ R44, R44, c[0x0][0x2ec] ;  /* 0x0000bb002c2c7a20 */ /* 0x000fc40000410000 */
[----:B------:R-:W-:Y:S02]  /*188d0*/  FMUL.FTZ R46, R46, c[0x0][0x2ec] ;  /* 0x0000bb002e2e7a20 */ /* 0x000fe40000410000 */
[----:B------:R-:W-:Y:S02]  /*188e0*/  FMUL.FTZ R45, R45, c[0x0][0x2ec] ;  /* 0x0000bb002d2d7a20 */ /* 0x000fe40000410000 */
[----:B------:R-:W-:Y:S01]  /*188f0*/  HMMA.16816.F32 R60, R156, R152, R60 ;  /* 0x000000989c3c723c */ /* 0x000fe2000000183c */
[----:B------:R-:W-:Y:S01]  /*18900*/  FMUL.FTZ R52, R52, c[0x0][0x2ec] ;  /* 0x0000bb0034347a20 */ /* 0x000fe20000410000 */
[----:B------:R-:W-:Y:S01]  /*18910*/  MUFU.TANH R44, R44 ;  /* 0x0000002c002c7308 */ /* 0x000fe20000002400 */
[----:B------:R-:W-:Y:S02]  /*18920*/  FMUL.FTZ R53, R53, c[0x0][0x2ec] ;  /* 0x0000bb0035357a20 */ /* 0x000fe40000410000 */
[----:B------:R-:W-:Y:S02]  /*18930*/  FMUL.FTZ R54, R54, c[0x0][0x2ec] ;  /* 0x0000bb0036367a20 */ /* 0x000fe40000410000 */
[----:B------:R-:W-:Y:S01]  /*18940*/  FMUL.FTZ R55, R55, c[0x0][0x2ec] ;  /* 0x0000bb0037377a20 */ /* 0x000fe20000410000 */
[C---:B---3--:R-:W-:Y:S01]  /*18950*/  HMMA.16816.F32 R32, R148.reuse, R28, R32 ;  /* 0x0000001c9420723c */ /* 0x048fe20000001820 */
[----:B------:R-:W-:Y:S01]  /*18960*/  FMUL.FTZ R47, R47, c[0x0][0x2ec] ;  /* 0x0000bb002f2f7a20 */ /* 0x000fe20000410000 */
[----:B------:R-:W-:Y:S06]  /*18970*/  MUFU.TANH R46, R46 ;  /* 0x0000002e002e7308 */ /* 0x000fec0000002400 */
[----:B------:R-:W-:Y:S01]  /*18980*/  HMMA.16816.F32 R136, R148, R30, R136 ;  /* 0x0000001e9488723c */ /* 0x000fe20000001888 */
[----:B------:R-:W3:Y:S01]  /*18990*/  LDSM.16.M88.4 R28, [R202] ;  /* 0x00000000ca1c783b */ /* 0x000ee20000000200 */
[----:B------:R-:W-:Y:S06]  /*189a0*/  MUFU.TANH R134, R55 ;  /* 0x0000003700867308 */ /* 0x000fec0000002400 */
[----:B----4-:R-:W-:Y:S01]  /*189b0*/  HMMA.16816.F32 R40, R140, R144, R40 ;  /* 0x000000908c28723c */ /* 0x010fe20000001828 */
[----:B------:R-:W-:Y:S01]  /*189c0*/  FMUL.FTZ R56, R62, c[0x0][0x2ec] ;  /* 0x0000bb003e387a20 */ /* 0x000fe20000410000 */
[----:B------:R4:W-:Y:S01]  /*189d0*/  MUFU.TANH R144, R49 ;  /* 0x0000003100907308 */ /* 0x0009e20000002400 */
[----:B------:R-:W-:-:S02]  /*189e0*/  FMUL.FTZ R0, R60, c[0x0][0x2ec] ;  /* 0x0000bb003c007a20 */ /* 0x000fc40000410000 */
[----:B------:R-:W-:Y:S02]  /*189f0*/  FMUL.FTZ R58, R61, c[0x0][0x2ec] ;  /* 0x0000bb003d3a7a20 */ /* 0x000fe40000410000 */
[----:B------:R-:W-:Y:S01]  /*18a00*/  FMUL.FTZ R145, R50, c[0x0][0x2ec] ;  /* 0x0000bb0032917a20 */ /* 0x000fe20000410000 */
[----:B------:R-:W-:Y:S01]  /*18a10*/  HMMA.16816.F32 R180, R140, R146, R180 ;  /* 0x000000928cb4723c */ /* 0x000fe200000018b4 */
[----:B------:R-:W-:Y:S01]  /*18a20*/  FMUL.FTZ R62, R63, c[0x0][0x2ec] ;  /* 0x0000bb003f3e7a20 */ /* 0x000fe20000410000 */
[----:B------:R-:W-:Y:S05]  /*18a30*/  MUFU.TANH R60, R52 ;  /* 0x00000034003c7308 */ /* 0x000fea0000002400 */
[----:B------:R-:W-:Y:S01]  /*18a40*/  FMUL.FTZ R146, R51, c[0x0][0x2ec] ;  /* 0x0000bb0033927a20 */ /* 0x000fe20000410000 */
[----:B------:R-:W-:Y:S01]  /*18a50*/  HMMA.16816.F32 R12, R8, R162, R12 ;  /* 0x000000a2080c723c */ /* 0x000fe2000000180c */
[----:B------:R-:W-:Y:S01]  /*18a60*/  IADD3 R147, R59, 0x39, RZ ;  /* 0x000000393b937810 */ /* 0x000fe20007ffe0ff */
[----:B----4-:R-:W4:Y:S01]  /*18a70*/  LDSM.16.M88.4 R48, [R208+0x5800] ;  /* 0x00580000d030783b */ /* 0x010f220000000200 */
[----:B------:R-:W-:Y:S05]  /*18a80*/  MUFU.TANH R61, R53 ;  /* 0x00000035003d7308 */ /* 0x000fea0000002400 */
[C---:B-1----:R-:W-:Y:S03]  /*18a90*/  HMMA.16816.F32 R32, R140.reuse, R4, R32 ;  /* 0x000000048c20723c */ /* 0x042fe60000001820 */
[----:B------:R1:W-:Y:S05]  /*18aa0*/  MUFU.TANH R63, R54 ;  /* 0x00000036003f7308 */ /* 0x0003ea0000002400 */
[----:B------:R-:W-:Y:S01]  /*18ab0*/  HMMA.16816.F32 R136, R140, R6, R136 ;  /* 0x000000068c88723c */ /* 0x000fe20000001888 */
[----:B------:R-:W-:Y:S02]  /*18ac0*/  LDSM.16.M88.4 R4, [R201] ;  /* 0x00000000c904783b */ /* 0x000fe40000000200 */
[----:B------:R-:W3:Y:S05]  /*18ad0*/  MUFU.TANH R0, R0 ;  /* 0x0000000000007308 */ /* 0x000eea0000002400 */
[C---:B--2---:R-:W-:Y:S01]  /*18ae0*/  HMMA.16816.F32 R168, R8.reuse, R16, R168 ;  /* 0x0000001008a8723c */ /* 0x044fe200000018a8 */
[----:B-1----:R-:W1:Y:S02]  /*18af0*/  LDSM.16.M88.4 R52, [R203] ;  /* 0x00000000cb34783b */ /* 0x002e640000000200 */
[----:B------:R-:W2:Y:S05]  /*18b00*/  MUFU.TANH R58, R58 ;  /* 0x0000003a003a7308 */ /* 0x000eaa0000002400 */
[----:B------:R-:W-:Y:S01]  /*18b10*/  HMMA.16816.F32 R164, R8, R18, R164 ;  /* 0x0000001208a4723c */ /* 0x000fe200000018a4 */
[----:B------:R-:W1:Y:S02]  /*18b20*/  LDSM.16.M88.4 R16, [R200] ;  /* 0x00000000c810783b */ /* 0x000e640000000200 */
[----:B------:R-:W1:Y:S02]  /*18b30*/  MUFU.TANH R56, R56 ;  /* 0x0000003800387308 */ /* 0x000e640000002400 */
[----:B------:R-:W-:Y:S03]  /*18b40*/  LDSM.16.M88.4 R8, [R208+0x6000] ;  /* 0x00600000d008783b */ /* 0x000fe60000000200 */
[C---:B-----5:R-:W-:Y:S03]  /*18b50*/  HMMA.16816.F32 R40, R156.reuse, R36, R40 ;  /* 0x000000249c28723c */ /* 0x060fe60000001828 */
[----:B------:R-:W5:Y:S05]  /*18b60*/  MUFU.TANH R62, R62 ;  /* 0x0000003e003e7308 */ /* 0x000f6a0000002400 */
[----:B------:R-:W-:Y:S01]  /*18b70*/  HMMA.16816.F32 R180, R156, R38, R180 ;  /* 0x000000269cb4723c */ /* 0x000fe200000018b4 */
[----:B------:R-:W2:Y:S02]  /*18b80*/  LDSM.16.M88.4 R36, [R219+0xa000] ;  /* 0x00a00000db24783b */ /* 0x000ea40000000200 */
[----:B------:R-:W1:Y:S05]  /*18b90*/  MUFU.TANH R145, R145 ;  /* 0x0000009100917308 */ /* 0x000e6a0000002400 */
[C---:B---3--:R-:W-:Y:S03]  /*18ba0*/  HMMA.16816.F32 R64, R148.reuse, R28, R64 ;  /* 0x0000001c9440723c */ /* 0x048fe60000001840 */
[----:B------:R-:W3:Y:S05]  /*18bb0*/  MUFU.TANH R45, R45 ;  /* 0x0000002d002d7308 */ /* 0x000eea0000002400 */
[----:B------:R-:W-:Y:S01]  /*18bc0*/  HMMA.16816.F32 R12, R148, R30, R12 ;  /* 0x0000001e940c723c */ /* 0x000fe2000000180c */
[----:B------:R-:W2:Y:S01]  /*18bd0*/  LDSM.16.M88.4 R28, [R219+0xa800] ;  /* 0x00a80000db1c783b */ /* 0x000ea20000000200 */
[----:B------:R-:W-:Y:S01]  /*18be0*/  FMUL.FTZ R40, R40, c[0x0][0x2ec] ;  /* 0x0000bb0028287a20 */ /* 0x000fe20000410000 */
[----:B------:R-:W2:Y:S01]  /*18bf0*/  MUFU.TANH R146, R146 ;  /* 0x0000009200927308 */ /* 0x000ea20000002400 */
[----:B------:R-:W-:-:S02]  /*18c00*/  FMUL.FTZ R41, R41, c[0x0][0x2ec] ;  /* 0x0000bb0029297a20 */ /* 0x000fc40000410000 */
[----:B------:R-:W-:Y:S02]  /*18c10*/  FMUL.FTZ R43, R43, c[0x0][0x2ec] ;  /* 0x0000bb002b2b7a20 */ /* 0x000fe40000410000 */
[----:B----4-:R-:W-:Y:S01]  /*18c20*/  HMMA.16816.F32 R32, R156, R48, R32 ;  /* 0x000000309c20723c */ /* 0x010fe20000001820 */
[----:B------:R-:W-:Y:S02]  /*18c30*/  FMUL.FTZ R42, R42, c[0x0][0x2ec] ;  /* 0x0000bb002a2a7a20 */ /* 0x000fe40000410000 */
[----:B------:R-:W4:Y:S04]  /*18c40*/  MUFU.TANH R47, R47 ;  /* 0x0000002f002f7308 */ /* 0x000f280000002400 */
[----:B------:R-:W-:Y:S01]  /*18c50*/  FMUL.FTZ R48, R181, c[0x0][0x2ec] ;  /* 0x0000bb00b5307a20 */ /* 0x000fe20000410000 */
[C---:B-1----:R-:W-:Y:S03]  /*18c60*/  HMMA.16816.F32 R24, R148.reuse, R52, R24 ;  /* 0x000000349418723c */ /* 0x042fe60000001818 */
[----:B------:R-:W1:Y:S04]  /*18c70*/  MUFU.TANH R40, R40 ;  /* 0x0000002800287308 */ /* 0x000e680000002400 */
[----:B------:R-:W-:Y:S01]  /*18c80*/  FMUL.FTZ R52, R180, c[0x0][0x2ec] ;  /* 0x0000bb00b4347a20 */ /* 0x000fe20000410000 */
[----:B------:R-:W-:Y:S01]  /*18c90*/  HMMA.16816.F32 R20, R148, R54, R20 ;  /* 0x000000369414723c */ /* 0x000fe20000001814 */
[----:B------:R-:W-:-:S02]  /*18ca0*/  FMUL.FTZ R53, R183, c[0x0][0x2ec] ;  /* 0x0000bb00b7357a20 */ /* 0x000fc40000410000 */
[----:B------:R-:W1:Y:S04]  /*18cb0*/  MUFU.TANH R48, R48 ;  /* 0x0000003000307308 */ /* 0x000e680000002400 */
[----:B------:R-:W-:Y:S01]  /*18cc0*/  FMUL.FTZ R55, R182, c[0x0][0x2ec] ;  /* 0x0000bb00b6377a20 */ /* 0x000fe20000410000 */
[----:B------:R-:W-:Y:S01]  /*18cd0*/  HMMA.16816.F32 R176, R148, R4, R176 ;  /* 0x0000000494b0723c */ /* 0x000fe200000018b0 */
[----:B------:R-:W-:Y:S02]  /*18ce0*/  FMUL.FTZ R32, R32, c[0x0][0x2ec] ;  /* 0x0000bb0020207a20 */ /* 0x000fe40000410000 */
[----:B------:R-:W-:Y:S01]  /*18cf0*/  FMUL.FTZ R54, R33, c[0x0][0x2ec] ;  /* 0x0000bb0021367a20 */ /* 0x000fe20000410000 */
[----:B------:R-:W1:Y:S01]  /*18d00*/  MUFU.TANH R41, R41 ;  /* 0x0000002900297308 */ /* 0x000e620000002400 */
[----:B------:R-:W-:-:S03]  /*18d10*/  FMUL.FTZ R155, R35, c[0x0][0x2ec] ;  /* 0x0000bb00239b7a20 */ /* 0x000fc60000410000 */
[C---:B------:R-:W-:Y:S01]  /*18d20*/  HMMA.16816.F32 R172, R148.reuse, R6, R172 ;  /* 0x0000000694ac723c */ /* 0x040fe200000018ac */
[----:B------:R-:W1:Y:S03]  /*18d30*/  LDSM.16.M88.4 R4, [R208+0x6800] ;  /* 0x00680000d004783b */ /* 0x000e660000000200 */
[----:B------:R-:W1:Y:S04]  /*18d40*/  MUFU.TANH R52, R52 ;  /* 0x0000003400347308 */ /* 0x000e680000002400 */
[C---:B------:R-:W-:Y:S04]  /*18d50*/  HMMA.16816.F32 R168, R148.reuse, R16, R168 ;  /* 0x0000001094a8723c */ /* 0x040fe800000018a8 */
[----:B------:R-:W1:Y:S04]  /*18d60*/  MUFU.TANH R55, R55 ;  /* 0x0000003700377308 */ /* 0x000e680000002400 */
[----:B------:R-:W-:Y:S01]  /*18d70*/  HMMA.16816.F32 R164, R148, R18, R164 ;  /* 0x0000001294a4723c */ /* 0x000fe200000018a4 */
[----:B------:R-:W1:Y:S03]  /*18d80*/  LDSM.16.M88.4 R16, [R219+0xb800] ;  /* 0x00b80000db10783b */ /* 0x000e660000000200 */
[----:B------:R-:W-:Y:S04]  /*18d90*/  MUFU.TANH R54, R54 ;  /* 0x0000003600367308 */ /* 0x000fe80000002400 */
[C---:B--2---:R-:W-:Y:S04]  /*18da0*/  HMMA.16816.F32 R24, R140.reuse, R36, R24 ;  /* 0x000000248c18723c */ /* 0x044fe80000001818 */
[----:B------:R2:W-:Y:S03]  /*18db0*/  MUFU.TANH R37, R32 ;  /* 0x0000002000257308 */ /* 0x0005e60000002400 */
[----:B------:R-:W-:Y:S01]  /*18dc0*/  FMUL.FTZ R36, R34, c[0x0][0x2ec] ;  /* 0x0000bb0022247a20 */ /* 0x000fe20000410000 */
[C---:B------:R-:W-:Y:S04]  /*18dd0*/  HMMA.16816.F32 R20, R140.reuse, R38, R20 ;  /* 0x000000268c14723c */ /* 0x040fe80000001814 */
[----:B------:R-:W-:Y:S04]  /*18de0*/  MUFU.TANH R43, R43 ;  /* 0x0000002b002b7308 */ /* 0x000fe80000002400 */
[C---:B------:R-:W-:Y:S01]  /*18df0*/  HMMA.16816.F32 R64, R140.reuse, R28, R64 ;  /* 0x0000001c8c40723c */ /* 0x040fe20000001840 */
[----:B--2---:R-:W2:Y:S03]  /*18e00*/  LDSM.16.M88.4 R32, [R219+0xb000] ;  /* 0x00b00000db20783b */ /* 0x004ea60000000200 */
[----:B------:R-:W-:Y:S04]  /*18e10*/  MUFU.TANH R42, R42 ;  /* 0x0000002a002a7308 */ /* 0x000fe80000002400 */
[----:B------:R-:W-:Y:S04]  /*18e20*/  HMMA.16816.F32 R12, R140, R30, R12 ;  /* 0x0000001e8c0c723c */ /* 0x000fe8000000180c */
[----:B------:R-:W-:Y:S04]  /*18e30*/  MUFU.TANH R36, R36 ;  /* 0x0000002400247308 */ /* 0x000fe80000002400 */
[C---:B------:R-:W-:Y:S04]  /*18e40*/  HMMA.16816.F32 R24, R156.reuse, R8, R24 ;  /* 0x000000089c18723c */ /* 0x040fe80000001818 */
[----:B------:R-:W-:Y:S04]  /*18e50*/  MUFU.TANH R155, R155 ;  /* 0x0000009b009b7308 */ /* 0x000fe80000002400 */
[C---:B------:R-:W-:Y:S01]  /*18e60*/  HMMA.16816.F32 R20, R156.reuse, R10, R20 ;  /* 0x0000000a9c14723c */ /* 0x040fe20000001814 */
[----:B------:R-:W3:Y:S03]  /*18e70*/  LDSM.16.M88.4 R8, [R208+0x7000] ;  /* 0x00700000d008783b */ /* 0x000ee60000000200 */
[----:B------:R-:W-:Y:S04]  /*18e80*/  MUFU.TANH R53, R53 ;  /* 0x0000003500357308 */ /* 0x000fe80000002400 */
[----:B-1----:R-:W-:Y:S07]  /*18e90*/  HMMA.16816.F32 R64, R156, R4, R64 ;  /* 0x000000049c40723c */ /* 0x002fee0000001840 */
[C---:B------:R-:W-:Y:S01]  /*18ea0*/  IADD3 R4, R59.reuse, 0x1, RZ ;  /* 0x000000013b047810 */ /* 0x040fe20007ffe0ff */
[----:B------:R-:W-:Y:S01]  /*18eb0*/  HMMA.16816.F32 R168, R140, R16, R168 ;  /* 0x000000108ca8723c */ /* 0x000fe200000018a8 */
[----:B------:R-:W-:Y:S01]  /*18ec0*/  IADD3 R5, R59, 0x8, RZ ;  /* 0x000000083b057810 */ /* 0x000fe20007ffe0ff */
[----:B------:R-:W-:Y:S01]  /*18ed0*/  FMUL.FTZ R24, R24, c[0x0][0x2ec] ;  /* 0x0000bb0018187a20 */ /* 0x000fe20000410000 */
[-C--:B------:R-:W-:Y:S01]  /*18ee0*/  ISETP.GE.AND P3, PT, R4, R2.reuse, PT ;  /* 0x000000020400720c */ /* 0x080fe20003f66270 */
[----:B------:R-:W-:Y:S01]  /*18ef0*/  FMUL.FTZ R26, R26, c[0x0][0x2ec] ;  /* 0x0000bb001a1a7a20 */ /* 0x000fe20000410000 */
[-C--:B------:R-:W-:Y:S01]  /*18f00*/  ISETP.GE.AND P4, PT, R4, R133.reuse, PT ;  /* 0x000000850400720c */ /* 0x080fe20003f86270 */
[----:B------:R-:W-:Y:S01]  /*18f10*/  FMUL.FTZ R25, R25, c[0x0][0x2ec] ;  /* 0x0000bb0019197a20 */ /* 0x000fe20000410000 */
[----:B------:R-:W-:Y:S01]  /*18f20*/  P2R R16, PR, RZ, 0x1 ;  /* 0x00000001ff107803 */ /* 0x000fe20000000000 */
[C---:B------:R-:W-:Y:S01]  /*18f30*/  HMMA.16816.F32 R12, R156.reuse, R6, R12 ;  /* 0x000000069c0c723c */ /* 0x040fe2000000180c */
[CC--:B------:R-:W-:Y:S01]  /*18f40*/  ISETP.GE.AND P0, PT, R59.reuse, R2.reuse, PT ;  /* 0x000000023b00720c */ /* 0x0c0fe20003f06270 */
[----:B------:R-:W-:Y:S01]  /*18f50*/  FMUL.FTZ R20, R20, c[0x0][0x2ec] ;  /* 0x0000bb0014147a20 */ /* 0x000fe20000410000 */
[----:B------:R-:W-:Y:S01]  /*18f60*/  IADD3 R4, R59, 0x9, RZ ;  /* 0x000000093b047810 */ /* 0x000fe20007ffe0ff */
[----:B------:R-:W-:Y:S01]  /*18f70*/  FMUL.FTZ R21, R21, c[0x0][0x2ec] ;  /* 0x0000bb0015157a20 */ /* 0x000fe20000410000 */
[----:B------:R-:W-:Y:S01]  /*18f80*/  FSEL R17, R0, -INF , !P0 ;  /* 0xff80000000117808 */ /* 0x000fe20004000000 */
[----:B------:R1:W-:Y:S01]  /*18f90*/  MUFU.TANH R31, R20 ;  /* 0x00000014001f7308 */ /* 0x0003e20000002400 */
[----:B------:R-:W-:Y:S01]  /*18fa0*/  FSEL R0, R58, -INF , !P3 ;  /* 0xff8000003a007808 */ /* 0x000fe20005800000 */
[----:B------:R-:W-:Y:S01]  /*18fb0*/  HMMA.16816.F32 R136, R156, R50, R136 ;  /* 0x000000329c88723c */ /* 0x000fe20000001888 */
[CC--:B------:R-:W-:Y:S01]  /*18fc0*/  ISETP.GE.AND P2, PT, R5.reuse, R2.reuse, PT ;  /* 0x000000020500720c */ /* 0x0c0fe20003f46270 */
[----:B------:R-:W-:Y:S01]  /*18fd0*/  FMUL.FTZ R22, R22, c[0x0][0x2ec] ;  /* 0x0000bb0016167a20 */ /* 0x000fe20000410000 */
[-C--:B------:R-:W-:Y:S01]  /*18fe0*/  ISETP.GE.AND P5, PT, R5, R133.reuse, PT ;  /* 0x000000850500720c */ /* 0x080fe20003fa6270 */
[----:B------:R-:W-:Y:S01]  /*18ff0*/  FMUL.FTZ R23, R23, c[0x0][0x2ec] ;  /* 0x0000bb0017177a20 */ /* 0x000fe20000410000 */
[CC--:B------:R-:W-:Y:S01]  /*19000*/  ISETP.GE.AND P1, PT, R4.reuse, R2.reuse, PT ;  /* 0x000000020400720c */ /* 0x0c0fe20003f26270 */
[----:B------:R3:W-:Y:S01]  /*19010*/  MUFU.TANH R51, R21 ;  /* 0x0000001500337308 */ /* 0x0007e20000002400 */
[-C--:B------:R-:W-:Y:S01]  /*19020*/  ISETP.GE.AND P3, PT, R4, R133.reuse, PT ;  /* 0x000000850400720c */ /* 0x080fe20003f66270 */
[C---:B--2---:R-:W-:Y:S01]  /*19030*/  HMMA.16816.F32 R176, R140.reuse, R32, R176 ;  /* 0x000000208cb0723c */ /* 0x044fe200000018b0 */
[----:B------:R-:W2:Y:S01]  /*19040*/  LDSM.16.M88.4 R4, [R208+0x7800] ;  /* 0x00780000d004783b */ /* 0x000ea20000000200 */
[-C--:B------:R-:W-:Y:S01]  /*19050*/  ISETP.GE.AND P0, PT, R59, R133.reuse, PT ;  /* 0x000000853b00720c */ /* 0x080fe20003f06270 */
[----:B------:R-:W-:Y:S01]  /*19060*/  FMUL.FTZ R64, R64, c[0x0][0x2ec] ;  /* 0x0000bb0040407a20 */ /* 0x000fe20000410000 */
[----:B------:R-:W-:Y:S01]  /*19070*/  FSEL R63, R63, -INF , !P5 ;  /* 0xff8000003f3f7808 */ /* 0x000fe20006800000 */
[----:B------:R-:W-:Y:S01]  /*19080*/  FMUL.FTZ R65, R65, c[0x0][0x2ec] ;  /* 0x0000bb0041417a20 */ /* 0x000fe20000410000 */
[----:B-1----:R-:W-:Y:S01]  /*19090*/  IADD3 R20, R59, 0x11, RZ ;  /* 0x000000113b147810 */ /* 0x002fe20007ffe0ff */
[----:B------:R-:W-:Y:S01]  /*190a0*/  MUFU.TANH R50, R24 ;  /* 0x0000001800327308 */ /* 0x000fe20000002400 */
[C---:B------:R-:W-:Y:S01]  /*190b0*/  HMMA.16816.F32 R172, R140.reuse, R34, R172 ;  /* 0x000000228cac723c */ /* 0x040fe200000018ac */
[----:B------:R-:W-:Y:S01]  /*190c0*/  FSEL R57, R134, -INF , !P3 ;  /* 0xff80000086397808 */ /* 0x000fe20005800000 */
[----:B------:R-:W-:Y:S01]  /*190d0*/  FMUL.FTZ R13, R13, c[0x0][0x2ec] ;  /* 0x0000bb000d0d7a20 */ /* 0x000fe20000410000 */
[-C--:B------:R-:W-:Y:S01]  /*190e0*/  ISETP.GE.AND P6, PT, R20, R133.reuse, PT ;  /* 0x000000851400720c */ /* 0x080fe20003fc6270 */
[----:B------:R-:W-:Y:S01]  /*190f0*/  FMUL.FTZ R12, R12, c[0x0][0x2ec] ;  /* 0x0000bb000c0c7a20 */ /* 0x000fe20000410000 */
[C---:B------:R-:W-:Y:S01]  /*19100*/  IADD3 R58, R59.reuse, 0x31, RZ ;  /* 0x000000313b3a7810 */ /* 0x040fe20007ffe0ff */
[----:B------:R-:W-:Y:S01]  /*19110*/  FMUL.FTZ R66, R66, c[0x0][0x2ec] ;  /* 0x0000bb0042427a20 */ /* 0x000fe20000410000 */
[----:B------:R-:W-:Y:S01]  /*19120*/  FSEL R35, R56, -INF , !P0 ;  /* 0xff80000038237808 */ /* 0x000fe20004000000 */
[----:B------:R-:W-:Y:S01]  /*19130*/  HMMA.16816.F32 R164, R140, R18, R164 ;  /* 0x000000128ca4723c */ /* 0x000fe200000018a4 */
[----:B------:R-:W-:Y:S01]  /*19140*/  FMUL.FTZ R38, R138, c[0x0][0x2ec] ;  /* 0x0000bb008a267a20 */ /* 0x000fe20000410000 */
[----:B------:R-:W-:Y:S01]  /*19150*/  FSEL R138, R60, -INF , !P2 ;  /* 0xff8000003c8a7808 */ /* 0x000fe20005000000 */
[----:B------:R1:W-:Y:S01]  /*19160*/  MUFU.TANH R28, R26 ;  /* 0x0000001a001c7308 */ /* 0x0003e20000002400 */
[-C--:B------:R-:W-:Y:S01]  /*19170*/  ISETP.GE.AND P0, PT, R20, R2.reuse, PT ;  /* 0x000000021400720c */ /* 0x080fe20003f06270 */
[----:B------:R-:W-:Y:S01]  /*19180*/  FMUL.FTZ R39, R136, c[0x0][0x2ec] ;  /* 0x0000bb0088277a20 */ /* 0x000fe20000410000 */
[----:B------:R-:W-:Y:S01]  /*19190*/  IADD3 R60, R59, 0x30, RZ ;  /* 0x000000303b3c7810 */ /* 0x000fe20007ffe0ff */
[----:B------:R-:W-:Y:S01]  /*191a0*/  FMUL.FTZ R137, R137, c[0x0][0x2ec] ;  /* 0x0000bb0089897a20 */ /* 0x000fe20000410000 */
[----:B------:R-:W-:Y:S01]  /*191b0*/  IADD3 R19, R59, 0x10, RZ ;  /* 0x000000103b137810 */ /* 0x000fe20007ffe0ff */
[C---:B---3--:R-:W-:Y:S01]  /*191c0*/  HMMA.16816.F32 R176, R156.reuse, R8, R176 ;  /* 0x000000089cb0723c */ /* 0x048fe200000018b0 */
[----:B------:R-:W-:Y:S01]  /*191d0*/  FSEL R18, R61, -INF , !P1 ;  /* 0xff8000003d127808 */ /* 0x000fe20004800000 */
[----:B------:R-:W-:Y:S01]  /*191e0*/  MUFU.TANH R29, R25 ;  /* 0x00000019001d7308 */ /* 0x000fe20000002400 */
[----:B------:R-:W-:Y:S01]  /*191f0*/  ISETP.GE.AND P2, PT, R19, R133, PT ;  /* 0x000000851300720c */ /* 0x000fe20003f46270 */
[----:B------:R-:W-:Y:S01]  /*19200*/  FMUL.FTZ R61, R67, c[0x0][0x2ec] ;  /* 0x0000bb00433d7a20 */ /* 0x000fe20000410000 */
[----:B------:R-:W-:Y:S01]  /*19210*/  ISETP.GE.AND P1, PT, R19, R2, PT ;  /* 0x000000021300720c */ /* 0x000fe20003f26270 */
[----:B------:R-:W-:Y:S01]  /*19220*/  FMUL.FTZ R49, R139, c[0x0][0x2ec] ;  /* 0x0000bb008b317a20 */ /* 0x000fe20000410000 */
[----:B------:R-:W-:Y:S01]  /*19230*/  P2R R21, PR, RZ, 0x4 ;  /* 0x00000004ff157803 */ /* 0x000fe20000000000 */
[----:B------:R-:W-:Y:S01]  /*19240*/  HMMA.16816.F32 R172, R156, R10, R172 ;  /* 0x0000000a9cac723c */ /* 0x000fe200000018ac */
[C---:B------:R-:W-:Y:S01]  /*19250*/  IADD3 R9, R59.reuse, 0x18, RZ ;  /* 0x000000183b097810 */ /* 0x040fe20007ffe0ff */
[----:B------:R3:W-:Y:S01]  /*19260*/  MUFU.TANH R30, R22 ;  /* 0x00000016001e7308 */ /* 0x0007e20000002400 */
[----:B------:R-:W-:Y:S01]  /*19270*/  IADD3 R8, R59, 0x19, RZ ;  /* 0x000000193b087810 */ /* 0x000fe20007ffe0ff */
[----:B------:R-:W-:Y:S01]  /*19280*/  FMUL.FTZ R15, R15, c[0x0][0x2ec] ;  /* 0x0000bb000f0f7a20 */ /* 0x000fe20000410000 */
[----:B-----5:R-:W-:Y:S01]  /*19290*/  FSEL R19, R62, -INF , !P4 ;  /* 0xff8000003e137808 */ /* 0x020fe20006000000 */
[----:B------:R-:W-:Y:S01]  /*192a0*/  FMUL.FTZ R14, R14, c[0x0][0x2ec] ;  /* 0x0000bb000e0e7a20 */ /* 0x000fe20000410000 */
[----:B-1----:R-:W-:Y:S01]  /*192b0*/  FSEL R26, R135, -INF , !P1 ;  /* 0xff800000871a7808 */ /* 0x002fe20004800000 */
[----:B------:R-:W-:Y:S01]  /*192c0*/  FMUL.FTZ R27, R27, c[0x0][0x2ec] ;  /* 0x0000bb001b1b7a20 */ /* 0x000fe20000410000 */
[----:B------:R-:W-:Y:S01]  /*192d0*/  FSEL R24, R144, -INF , !P0 ;  /* 0xff80000090187808 */ /* 0x000fe20004000000 */
[----:B------:R1:W-:Y:S01]  /*192e0*/  MUFU.TANH R163, R23 ;  /* 0x0000001700a37308 */ /* 0x0003e20000002400 */
[----:B------:R-:W-:Y:S01]  /*192f0*/  ISETP.NE.AND P5, PT, R21, RZ, PT ;  /* 0x000000ff1500720c */ /* 0x000fe20003fa5270 */
[----:B------:R-:W-:-:S04]  /*19300*/  DEPBAR.LE SB0, 0x0 ;  /* 0x000080000000791a */ /* 0x000fc80000000000 */
[-C--:B------:R-:W-:Y:S01]  /*19310*/  ISETP.GE.AND P2, PT, R9, R2.reuse, PT ;  /* 0x000000020900720c */ /* 0x080fe20003f46270 */
[----:B------:R-:W-:Y:S01]  /*19320*/  FMUL.FTZ R144, R177, c[0x0][0x2ec] ;  /* 0x0000bb00b1907a20 */ /* 0x000fe20000410000 */
[-C--:B------:R-:W-:Y:S01]  /*19330*/  ISETP.GE.AND P4, PT, R9, R133.reuse, PT ;  /* 0x000000850900720c */ /* 0x080fe20003f86270 */
[----:B------:R-:W5:Y:S01]  /*19340*/  MUFU.TANH R152, R137 ;  /* 0x0000008900987308 */ /* 0x000f620000002400 */
[C---:B------:R-:W-:Y:S01]  /*19350*/  ISETP.GE.AND P1, PT, R8.reuse, R2, PT ;  /* 0x000000020800720c */ /* 0x040fe20003f26270 */
[----:B------:R-:W-:Y:S01]  /*19360*/  FMUL.FTZ R179, R179, c[0x0][0x2ec] ;  /* 0x0000bb00b3b37a20 */ /* 0x000fe20000410000 */
[----:B------:R-:W-:Y:S02]  /*19370*/  ISETP.GE.AND P0, PT, R8, R133, PT ;  /* 0x000000850800720c */ /* 0x000fe40003f06270 */
[----:B------:R-:W-:Y:S01]  /*19380*/  IADD3 R9, R59, 0x20, RZ ;  /* 0x000000203b097810 */ /* 0x000fe20007ffe0ff */
[----:B------:R-:W-:Y:S01]  /*19390*/  FMUL.FTZ R140, R173, c[0x0][0x2ec] ;  /* 0x0000bb00ad8c7a20 */ /* 0x000fe20000410000 */
[----:B------:R-:W-:Y:S01]  /*193a0*/  IADD3 R8, R59, 0x21, RZ ;  /* 0x000000213b087810 */ /* 0x000fe20007ffe0ff */
[----:B------:R-:W1:Y:S01]  /*193b0*/  MUFU.TANH R39, R39 ;  /* 0x0000002700277308 */ /* 0x000e620000002400 */
[----:B---3--:R-:W-:Y:S01]  /*193c0*/  FSEL R22, R44, -INF , !P2 ;  /* 0xff8000002c167808 */ /* 0x008fe20005000000 */
[----:B------:R-:W-:Y:S01]  /*193d0*/  FMUL.FTZ R142, R172, c[0x0][0x2ec] ;  /* 0x0000bb00ac8e7a20 */ /* 0x000fe20000410000 */
[----:B------:R-:W-:Y:S01]  /*193e0*/  FSEL R25, R145, -INF , !P5 ;  /* 0xff80000091197808 */ /* 0x000fe20006800000 */
[----:B------:R-:W-:Y:S01]  /*193f0*/  FMUL.FTZ R145, R178, c[0x0][0x2ec] ;  /* 0x0000bb00b2917a20 */ /* 0x000fe20000410000 */
[----:B------:R-:W-:-:S02]  /*19400*/  FSEL R21, R46, -INF , !P4 ;  /* 0xff8000002e157808 */ /* 0x000fc40006000000 */
[CC--:B------:R-:W-:Y:S01]  /*19410*/  ISETP.GE.AND P2, PT, R9.reuse, R2.reuse, PT ;  /* 0x000000020900720c */ /* 0x0c0fe20003f46270 */
[----:B------:R3:W-:Y:S01]  /*19420*/  MUFU.TANH R162, R64 ;  /* 0x0000004000a27308 */ /* 0x0007e20000002400 */
[-C--:B------:R-:W-:Y:S02]  /*19430*/  ISETP.GE.AND P5, PT, R9, R133.reuse, PT ;  /* 0x000000850900720c */ /* 0x080fe40003fa6270 */
[C---:B------:R-:W-:Y:S02]  /*19440*/  ISETP.GE.AND P3, PT, R8.reuse, R2, PT ;  /* 0x000000020800720c */ /* 0x040fe40003f66270 */
[----:B------:R-:W-:Y:S02]  /*19450*/  ISETP.GE.AND P4, PT, R8, R133, PT ;  /* 0x000000850800720c */ /* 0x000fe40003f86270 */
[----:B--2---:R-:W-:Y:S01]  /*19460*/  HMMA.16816.F32 R8, R156, R4, R168 ;  /* 0x000000049c08723c */ /* 0x004fe200000018a8 */
[----:B------:R-:W-:Y:S01]  /*19470*/  FSEL R20, R45, -INF , !P1 ;  /* 0xff8000002d147808 */ /* 0x000fe20004800000 */
[----:B------:R-:W2:Y:S01]  /*19480*/  MUFU.TANH R13, R13 ;  /* 0x0000000d000d7308 */ /* 0x000ea20000002400 */
[----:B-1----:R-:W-:Y:S01]  /*19490*/  FSEL R23, R146, -INF , !P6 ;  /* 0xff80000092177808 */ /* 0x002fe20007000000 */
[----:B------:R-:W-:Y:S01]  /*194a0*/  FMUL.FTZ R146, R176, c[0x0][0x2ec] ;  /* 0x0000bb00b0927a20 */ /* 0x000fe20000410000 */
[----:B----4-:R-:W-:-:S02]  /*194b0*/  FSEL R33, R47, -INF , !P0 ;  /* 0xff8000002f217808 */ /* 0x010fc40004000000 */
[C---:B------:R-:W-:Y:S02]  /*194c0*/  IADD3 R5, R59.reuse, 0x28, RZ ;  /* 0x000000283b057810 */ /* 0x040fe40007ffe0ff */
[----:B------:R-:W-:Y:S01]  /*194d0*/  IADD3 R4, R59, 0x29, RZ ;  /* 0x000000293b047810 */ /* 0x000fe20007ffe0ff */
[----:B------:R1:W4:Y:S01]  /*194e0*/  MUFU.TANH R160, R65 ;  /* 0x0000004100a07308 */ /* 0x0003220000002400 */
[----:B------:R-:W-:Y:S02]  /*194f0*/  FSEL R134, R40, -INF , !P2 ;  /* 0xff80000028867808 */ /* 0x000fe40005000000 */
[CC--:B------:R-:W-:Y:S02]  /*19500*/  ISETP.GE.AND P1, PT, R5.reuse, R2.reuse, PT ;  /* 0x000000020500720c */ /* 0x0c0fe40003f26270 */
[-C--:B------:R-:W-:Y:S02]  /*19510*/  ISETP.GE.AND P0, PT, R5, R133.reuse, PT ;  /* 0x000000850500720c */ /* 0x080fe40003f06270 */
[C---:B------:R-:W-:Y:S01]  /*19520*/  ISETP.GE.AND P2, PT, R4.reuse, R2, PT ;  /* 0x000000020400720c */ /* 0x040fe20003f46270 */
[----:B------:R-:W1:Y:S01]  /*19530*/  MUFU.TANH R12, R12 ;  /* 0x0000000c000c7308 */ /* 0x000e620000002400 */
[----:B------:R-:W-:-:S02]  /*19540*/  ISETP.GE.AND P6, PT, R4, R133, PT ;  /* 0x000000850400720c */ /* 0x000fc40003fc6270 */
[----:B------:R-:W-:Y:S01]  /*19550*/  HMMA.16816.F32 R4, R156, R6, R164 ;  /* 0x000000069c04723c */ /* 0x000fe200000018a4 */
[----:B------:R-:W-:Y:S02]  /*19560*/  IADD3 R56, R59, 0x38, RZ ;  /* 0x000000383b387810 */ /* 0x000fe40007ffe0ff */
[----:B---3--:R-:W-:Y:S01]  /*19570*/  FMUL.FTZ R64, R8, c[0x0][0x2ec] ;  /* 0x0000bb0008407a20 */ /* 0x008fe20000410000 */
[----:B------:R-:W-:Y:S01]  /*19580*/  FSEL R136, R48, -INF , !P2 ;  /* 0xff80000030887808 */ /* 0x000fe20005000000 */
[----:B------:R-:W-:Y:S01]  /*19590*/  FMUL.FTZ R8, R9, c[0x0][0x2ec] ;  /* 0x0000bb0009087a20 */ /* 0x000fe20000410000 */
[----:B------:R-:W-:Y:S01]  /*195a0*/  FSEL R34, R41, -INF , !P3 ;  /* 0xff80000029227808 */ /* 0x000fe20005800000 */
[----:B------:R-:W3:Y:S01]  /*195b0*/  MUFU.TANH R140, R140 ;  /* 0x0000008c008c7308 */ /* 0x000ee20000002400 */
[----:B------:R-:W-:Y:S01]  /*195c0*/  FSEL R32, R52, -INF , !P1 ;  /* 0xff80000034207808 */ /* 0x000fe20004800000 */
[----:B------:R-:W-:Y:S01]  /*195d0*/  FMUL.FTZ R10, R10, c[0x0][0x2ec] ;  /* 0x0000bb000a0a7a20 */ /* 0x000fe20000410000 */
[----:B------:R-:W-:Y:S01]  /*195e0*/  FSEL R55, R55, -INF , !P0 ;  /* 0xff80000037377808 */ /* 0x000fe20004000000 */
[----:B------:R-:W-:Y:S01]  /*195f0*/  FMUL.FTZ R11, R11, c[0x0][0x2ec] ;  /* 0x0000bb000b0b7a20 */ /* 0x000fe20000410000 */
[----:B------:R-:W-:-:S02]  /*19600*/  ISETP.GE.AND P2, PT, R147, R2, PT ;  /* 0x000000029300720c */ /* 0x000fc40003f46270 */
[C---:B------:R-:W-:Y:S01]  /*19610*/  IADD3 R67, R59.reuse, 0x49, RZ ;  /* 0x000000493b437810 */ /* 0x040fe20007ffe0ff */
[----:B------:R-:W1:Y:S01]  /*19620*/  MUFU.TANH R146, R146 ;  /* 0x0000009200927308 */ /* 0x000e620000002400 */
[-C--:B------:R-:W-:Y:S02]  /*19630*/  ISETP.GE.AND P1, PT, R60, R2.reuse, PT ;  /* 0x000000023c00720c */ /* 0x080fe40003f26270 */
[-C--:B------:R-:W-:Y:S02]  /*19640*/  ISETP.GE.AND P3, PT, R58, R2.reuse, PT ;  /* 0x000000023a00720c */ /* 0x080fe40003f66270 */
[----:B------:R-:W-:Y:S02]  /*19650*/  ISETP.GE.AND P0, PT, R56, R2, PT ;  /* 0x000000023800720c */ /* 0x000fe40003f06270 */
[C---:B------:R-:W-:Y:S01]  /*19660*/  IADD3 R143, R59.reuse, 0x40, RZ ;  /* 0x000000403b8f7810 */ /* 0x040fe20007ffe0ff */
[----:B------:R-:W1:Y:S01]  /*19670*/  MUFU.TANH R144, R144 ;  /* 0x0000009000907308 */ /* 0x000e620000002400 */
[C---:B------:R-:W-:Y:S01]  /*19680*/  IADD3 R141, R59.reuse, 0x41, RZ ;  /* 0x000000413b8d7810 */ /* 0x040fe20007ffe0ff */
[----:B------:R-:W-:Y:S01]  /*19690*/  FMUL.FTZ R4, R4, c[0x0][0x2ec] ;  /* 0x0000bb0004047a20 */ /* 0x000fe20000410000 */
[----:B------:R-:W-:Y:S01]  /*196a0*/  IADD3 R139, R59, 0x48, RZ ;  /* 0x000000483b8b7810 */ /* 0x000fe20007ffe0ff */
[----:B------:R-:W-:Y:S01]  /*196b0*/  FMUL.FTZ R5, R5, c[0x0][0x2ec] ;  /* 0x0000bb0005057a20 */ /* 0x000fe20000410000 */
[----:B-----5:R-:W-:Y:S01]  /*196c0*/  FSEL R152, R152, -INF , !P2 ;  /* 0xff80000098987808 */ /* 0x020fe20005000000 */
[----:B------:R-:W-:Y:S01]  /*196d0*/  FMUL.FTZ R6, R6, c[0x0][0x2ec] ;  /* 0x0000bb0006067a20 */ /* 0x000fe20000410000 */
[----:B------:R-:W-:Y:S01]  /*196e0*/  FSEL R148, R37, -INF , !P1 ;  /* 0xff80000025947808 */ /* 0x000fe20004800000 */
[----:B------:R-:W5:Y:S01]  /*196f0*/  MUFU.TANH R142, R142 ;  /* 0x0000008e008e7308 */ /* 0x000f620000002400 */
[----:B------:R-:W-:Y:S01]  /*19700*/  FSEL R54, R54, -INF , !P3 ;  /* 0xff80000036367808 */ /* 0x000fe20005800000 */
[----:B------:R-:W-:Y:S01]  /*19710*/  FMUL.FTZ R7, R7, c[0x0][0x2ec] ;  /* 0x0000bb0007077a20 */ /* 0x000fe20000410000 */
[----:B------:R-:W-:-:S02]  /*19720*/  FSEL R52, R39, -INF , !P0 ;  /* 0xff80000027347808 */ /* 0x000fc40004000000 */
[-C--:B------:R-:W-:Y:S02]  /*19730*/  ISETP.GE.AND P2, PT, R67, R2.reuse, PT ;  /* 0x000000024300720c */ /* 0x080fe40003f46270 */
[----:B------:R-:W-:Y:S01]  /*19740*/  IADD3 R47, R59, 0x59, RZ ;  /* 0x000000593b2f7810 */ /* 0x000fe20007ffe0ff */
[----:B------:R-:W2:Y:S01]  /*19750*/  MUFU.TANH R8, R8 ;  /* 0x0000000800087308 */ /* 0x000ea20000002400 */
[-C--:B------:R-:W-:Y:S02]  /*19760*/  ISETP.GE.AND P1, PT, R143, R2.reuse, PT ;  /* 0x000000028f00720c */ /* 0x080fe40003f26270 */
[-C--:B------:R-:W-:Y:S02]  /*19770*/  ISETP.GE.AND P3, PT, R141, R2.reuse, PT ;  /* 0x000000028d00720c */ /* 0x080fe40003f66270 */
[----:B------:R-:W-:Y:S02]  /*19780*/  ISETP.GE.AND P0, PT, R139, R2, PT ;  /* 0x000000028b00720c */ /* 0x000fe40003f06270 */
[C---:B-1----:R-:W-:Y:S01]  /*19790*/  IADD3 R65, R59.reuse, 0x51, RZ ;  /* 0x000000513b417810 */ /* 0x042fe20007ffe0ff */
[----:B------:R1:W-:Y:S01]  /*197a0*/  MUFU.TANH R161, R66 ;  /* 0x0000004200a17308 */ /* 0x0003e20000002400 */
[----:B------:R-:W-:-:S02]  /*197b0*/  IADD3 R62, R59, 0x58, RZ ;  /* 0x000000583b3e7810 */ /* 0x000fc40007ffe0ff */
[----:B------:R-:W-:Y:S02]  /*197c0*/  FSEL R164, R51, -INF , !P2 ;  /* 0xff80000033a47808 */ /* 0x000fe40005000000 */
[----:B------:R-:W-:Y:S02]  /*197d0*/  FSEL R166, R50, -INF , !P1 ;  /* 0xff80000032a67808 */ /* 0x000fe40004800000 */
[----:B------:R-:W-:Y:S01]  /*197e0*/  FSEL R170, R29, -INF , !P3 ;  /* 0xff8000001daa7808 */ /* 0x000fe20005800000 */
[----:B------:R-:W2:Y:S01]  /*197f0*/  MUFU.TANH R4, R4 ;  /* 0x0000000400047308 */ /* 0x000ea20000002400 */
[----:B------:R-:W-:Y:S02]  /*19800*/  FSEL R168, R31, -INF , !P0 ;  /* 0xff8000001fa87808 */ /* 0x000fe40004000000 */
[----:B------:R-:W-:Y:S02]  /*19810*/  ISETP.GE.AND P2, PT, R47, R2, PT ;  /* 0x000000022f00720c */ /* 0x000fe40003f46270 */
[----:B------:R-:W-:-:S02]  /*19820*/  IADD3 R41, R59, 0x69, RZ ;  /* 0x000000693b297810 */ /* 0x000fc40007ffe0ff */
[-C--:B------:R-:W-:Y:S01]  /*19830*/  ISETP.GE.AND P3, PT, R65, R2.reuse, PT ;  /* 0x000000024100720c */ /* 0x080fe20003f66270 */
[----:B------:R3:W-:Y:S01]  /*19840*/  MUFU.TANH R151, R15 ;  /* 0x0000000f00977308 */ /* 0x0007e20000002400 */
[C---:B-1----:R-:W-:Y:S02]  /*19850*/  IADD3 R66, R59.reuse, 0x50, RZ ;  /* 0x000000503b427810 */ /* 0x042fe40007ffe0ff */
[-C--:B------:R-:W-:Y:S02]  /*19860*/  ISETP.GE.AND P0, PT, R62, R2.reuse, PT ;  /* 0x000000023e00720c */ /* 0x080fe40003f06270 */
[----:B------:R-:W-:Y:S02]  /*19870*/  ISETP.GE.AND P1, PT, R66, R2, PT ;  /* 0x000000024200720c */ /* 0x000fe40003f26270 */
[C---:B------:R-:W-:Y:S01]  /*19880*/  IADD3 R46, R59.reuse, 0x60, RZ ;  /* 0x000000603b2e7810 */ /* 0x040fe20007ffe0ff */
[----:B------:R-:W1:Y:S01]  /*19890*/  MUFU.TANH R49, R49 ;  /* 0x0000003100317308 */ /* 0x000e620000002400 */
[----:B------:R-:W-:-:S02]  /*198a0*/  IADD3 R45, R59, 0x61, RZ ;  /* 0x000000613b2d7810 */ /* 0x000fc40007ffe0ff */
[----:B------:R-:W-:Y:S02]  /*198b0*/  IADD3 R44, R59, 0x68, RZ ;  /* 0x000000683b2c7810 */ /* 0x000fe40007ffe0ff */
[----:B--2---:R-:W-:Y:S02]  /*198c0*/  FSEL R156, R13, -INF , !P2 ;  /* 0xff8000000d9c7808 */ /* 0x004fe40005000000 */
[----:B------:R-:W-:Y:S01]  /*198d0*/  FSEL R162, R162, -INF , !P1 ;  /* 0xff800000a2a27808 */ /* 0x000fe20004800000 */
[----:B------:R2:W-:Y:S01]  /*198e0*/  MUFU.TANH R153, R14 ;  /* 0x0000000e00997308 */ /* 0x0005e20000002400 */
[----:B---3--:R-:W-:Y:S02]  /*198f0*/  IADD3 R15, R59, 0x71, RZ ;  /* 0x000000713b0f7810 */ /* 0x008fe40007ffe0ff */
[----:B----4-:R-:W-:Y:S02]  /*19900*/  FSEL R160, R160, -INF , !P3 ;  /* 0xff800000a0a07808 */ /* 0x010fe40005800000 */
[----:B------:R-:W-:-:S02]  /*19910*/  FSEL R158, R12, -INF , !P0 ;  /* 0xff8000000c9e7808 */ /* 0x000fc40004000000 */
[-C--:B------:R-:W-:Y:S01]  /*19920*/  ISETP.GE.AND P2, PT, R41, R2.reuse, PT ;  /* 0x000000022900720c */ /* 0x080fe20003f46270 */
[----:B------:R-:W-:Y:S01]  /*19930*/  MUFU.TANH R145, R145 ;  /* 0x0000009100917308 */ /* 0x000fe20000002400 */
[----:B------:R-:W-:Y:S02]  /*19940*/  IADD3 R40, R59, 0x70, RZ ;  /* 0x000000703b287810 */ /* 0x000fe40007ffe0ff */
[----:B------:R-:W-:Y:S02]  /*19950*/  FSEL R137, R43, -INF , !P4 ;  /* 0xff8000002b897808 */ /* 0x000fe40006000000 */
[-C--:B------:R-:W-:Y:S02]  /*19960*/  ISETP.GE.AND P1, PT, R46, R2.reuse, PT ;  /* 0x000000022e00720c */ /* 0x080fe40003f26270 */
[----:B------:R-:W-:Y:S01]  /*19970*/  ISETP.GE.AND P3, PT, R45, R2, PT ;  /* 0x000000022d00720c */ /* 0x000fe20003f66270 */
[----:B------:R-:W3:Y:S01]  /*19980*/  MUFU.TANH R64, R64 ;  /* 0x0000004000407308 */ /* 0x000ee20000002400 */
[----:B--2---:R-:W-:-:S02]  /*19990*/  IADD3 R14, R59, 0x78, RZ ;  /* 0x000000783b0e7810 */ /* 0x004fc40007ffe0ff */
[-C--:B------:R-:W-:Y:S02]  /*199a0*/  ISETP.GE.AND P0, PT, R44, R2.reuse, PT ;  /* 0x000000022c00720c */ /* 0x080fe40003f06270 */
[----:B------:R-:W-:Y:S02]  /*199b0*/  IADD3 R59, R59, 0x79, RZ ;  /* 0x000000793b3b7810 */ /* 0x000fe40007ffe0ff */
[----:B------:R-:W-:Y:S01]  /*199c0*/  ISETP.GE.AND P4, PT, R15, R2, PT ;  /* 0x000000020f00720c */ /* 0x000fe20003f86270 */
[----:B------:R-:W2:Y:S01]  /*199d0*/  MUFU.TANH R5, R5 ;  /* 0x0000000500057308 */ /* 0x000ea20000002400 */
[----:B------:R-:W-:Y:S02]  /*199e0*/  FSEL R140, R140, -INF , !P2 ;  /* 0xff8000008c8c7808 */ /* 0x000fe40005000000 */
[----:B------:R-:W-:Y:S02]  /*199f0*/  FSEL R146, R146, -INF , !P1 ;  /* 0xff80000092927808 */ /* 0x000fe40004800000 */
[----:B------:R-:W-:-:S02]  /*19a00*/  FSEL R144, R144, -INF , !P3 ;  /* 0xff80000090907808 */ /* 0x000fc40005800000 */
[----:B-----5:R-:W-:Y:S01]  /*19a10*/  FSEL R142, R142, -INF , !P0 ;  /* 0xff8000008e8e7808 */ /* 0x020fe20004000000 */
[----:B------:R-:W4:Y:S01]  /*19a20*/  MUFU.TANH R38, R38 ;  /* 0x0000002600267308 */ /* 0x000f220000002400 */
[-C--:B------:R-:W-:Y:S02]  /*19a30*/  ISETP.GE.AND P2, PT, R60, R133.reuse, PT ;  /* 0x000000853c00720c */ /* 0x080fe40003f46270 */
[-C--:B------:R-:W-:Y:S02]  /*19a40*/  ISETP.GE.AND P1, PT, R40, R2.reuse, PT ;  /* 0x000000022800720c */ /* 0x080fe40003f26270 */
[-C--:B------:R-:W-:Y:S02]  /*19a50*/  ISETP.GE.AND P0, PT, R14, R2.reuse, PT ;  /* 0x000000020e00720c */ /* 0x080fe40003f06270 */
[----:B------:R-:W-:Y:S01]  /*19a60*/  ISETP.GE.AND P3, PT, R59, R2, PT ;  /* 0x000000023b00720c */ /* 0x000fe20003f66270 */
[----:B------:R-:W-:Y:S01]  /*19a70*/  FMUL.FTZ R2, R174, c[0x0][0x2ec] ;  /* 0x0000bb00ae027a20 */ /* 0x000fe20000410000 */
[----:B------:R-:W-:Y:S01]  /*19a80*/  FSEL R60, R8, -INF , !P4 ;  /* 0xff800000083c7808 */ /* 0x000fe20006000000 */
[----:B------:R-:W5:Y:S01]  /*19a90*/  MUFU.TANH R27, R27 ;  /* 0x0000001b001b7308 */ /* 0x000f620000002400 */
[----:B------:R-:W-:-:S02]  /*19aa0*/  ISETP.GE.AND P4, PT, R58, R133, PT ;  /* 0x000000853a00720c */ /* 0x000fc40003f86270 */
[----:B------:R-:W-:Y:S02]  /*19ab0*/  FSEL R135, R42, -INF , !P5 ;  /* 0xff8000002a877808 */ /* 0x000fe40006800000 */
[-C--:B------:R-:W-:Y:S02]  /*19ac0*/  ISETP.GE.AND P5, PT, R139, R133.reuse, PT ;  /* 0x000000858b00720c */ /* 0x080fe40003fa6270 */
[----:B------:R-:W-:Y:S01]  /*19ad0*/  FSEL R58, R4, -INF , !P0 ;  /* 0xff800000043a7808 */ /* 0x000fe20004000000 */
[----:B------:R-:W-:Y:S01]  /*19ae0*/  FMUL.FTZ R4, R175, c[0x0][0x2ec] ;  /* 0x0000bb00af047a20 */ /* 0x000fe20000410000 */
[----:B------:R-:W-:Y:S01]  /*19af0*/  FSEL R173, R36, -INF , !P2 ;  /* 0xff80000024ad7808 */ /* 0x000fe20005000000 */
[----:B------:R-:W2:Y:S01]  /*19b00*/  MUFU.TANH R61, R61 ;  /* 0x0000003d003d7308 */ /* 0x000ea20000002400 */
[----:B------:R-:W-:Y:S02]  /*19b10*/  FSEL R155, R155, -INF , !P4 ;  /* 0xff8000009b9b7808 */ /* 0x000fe40006000000 */
[----:B------:R-:W-:-:S02]  /*19b20*/  ISETP.GE.AND P0, PT, R147, R133, PT ;  /* 0x000000859300720c */ /* 0x000fc40003f06270 */
[-C--:B------:R-:W-:Y:S02]  /*19b30*/  ISETP.GE.AND P4, PT, R67, R133.reuse, PT ;  /* 0x000000854300720c */ /* 0x080fe40003f86270 */
[-C--:B------:R-:W-:Y:S01]  /*19b40*/  ISETP.GE.AND P2, PT, R66, R133.reuse, PT ;  /* 0x000000854200720c */ /* 0x080fe20003f46270 */
[----:B------:R-:W2:Y:S01]  /*19b50*/  MUFU.TANH R2, R2 ;  /* 0x0000000200027308 */ /* 0x000ea20000002400 */
[----:B------:R-:W-:Y:S02]  /*19b60*/  FSEL R165, R30, -INF , !P5 ;  /* 0xff8000001ea57808 */ /* 0x000fe40006800000 */
[----:B------:R-:W-:Y:S02]  /*19b70*/  ISETP.GE.AND P5, PT, R46, R133, PT ;  /* 0x000000852e00720c */ /* 0x000fe40003fa6270 */
[----:B-1----:R-:W-:Y:S02]  /*19b80*/  FSEL R159, R49, -INF , !P0 ;  /* 0xff800000319f7808 */ /* 0x002fe40004000000 */
[----:B------:R-:W-:Y:S01]  /*19b90*/  FSEL R163, R163, -INF , !P4 ;  /* 0xff800000a3a37808 */ /* 0x000fe20006000000 */
[----:B------:R-:W1:Y:S01]  /*19ba0*/  MUFU.TANH R179, R179 ;  /* 0x000000b300b37308 */ /* 0x000e620000002400 */
[----:B------:R-:W-:-:S02]  /*19bb0*/  FSEL R161, R161, -INF , !P2 ;  /* 0xff800000a1a17808 */ /* 0x000fc40005000000 */
[-C--:B------:R-:W-:Y:S02]  /*19bc0*/  ISETP.GE.AND P0, PT, R47, R133.reuse, PT ;  /* 0x000000852f00720c */ /* 0x080fe40003f06270 */
[-C--:B------:R-:W-:Y:S02]  /*19bd0*/  ISETP.GE.AND P4, PT, R45, R133.reuse, PT ;  /* 0x000000852d00720c */ /* 0x080fe40003f86270 */
[-C--:B------:R-:W-:Y:S01]  /*19be0*/  ISETP.GE.AND P2, PT, R44, R133.reuse, PT ;  /* 0x000000852c00720c */ /* 0x080fe20003f46270 */
[----:B------:R-:W1:Y:S01]  /*19bf0*/  MUFU.TANH R4, R4 ;  /* 0x0000000400047308 */ /* 0x000e620000002400 */
[----:B---3--:R-:W-:Y:S02]  /*19c00*/  FSEL R64, R64, -INF , !P1 ;  /* 0xff80000040407808 */ /* 0x008fe40004800000 */
[----:B------:R-:W-:Y:S02]  /*19c10*/  FSEL R145, R145, -INF , !P5 ;  /* 0xff80000091917808 */ /* 0x000fe40006800000 */
[----:B------:R-:W-:-:S02]  /*19c20*/  ISETP.GE.AND P1, PT, R56, R133, PT ;  /* 0x000000853800720c */ /* 0x000fc40003f26270 */
[----:B------:R-:W-:Y:S01]  /*19c30*/  FSEL R53, R53, -INF , !P6 ;  /* 0xff80000035357808 */ /* 0x000fe20007000000 */
[----:B------:R-:W3:Y:S01]  /*19c40*/  MUFU.TANH R51, R10 ;  /* 0x0000000a00337308 */ /* 0x000ee20000002400 */
[----:B------:R-:W-:Y:S02]  /*19c50*/  ISETP.NE.AND P5, PT, R16, RZ, PT ;  /* 0x000000ff1000720c */ /* 0x000fe40003fa5270 */
[----:B--2---:R-:W-:Y:S02]  /*19c60*/  FSEL R56, R5, -INF , !P3 ;  /* 0xff80000005387808 */ /* 0x004fe40005800000 */
[----:B------:R-:W-:Y:S02]  /*19c70*/  ISETP.GE.AND P6, PT, R143, R133, PT ;  /* 0x000000858f00720c */ /* 0x000fe40003fc6270 */
[----:B------:R-:W-:Y:S01]  /*19c80*/  P2R R5, PR, RZ, 0x4 ;  /* 0x00000004ff057803 */ /* 0x000fe20000000000 */
[----:B------:R-:W2:Y:S01]  /*19c90*/  MUFU.TANH R49, R11 ;  /* 0x0000000b00317308 */ /* 0x000ea20000002400 */
[----:B----4-:R-:W-:-:S02]  /*19ca0*/  FSEL R171, R38, -INF , !P1 ;  /* 0xff80000026ab7808 */ /* 0x010fc40004800000 */
[----:B------:R-:W-:Y:S02]  /*19cb0*/  FSEL R169, R28, -INF , !P6 ;  /* 0xff8000001ca97808 */ /* 0x000fe40007000000 */
[----:B------:R-:W-:Y:S02]  /*19cc0*/  FSEL R151, R151, -INF , !P0 ;  /* 0xff80000097977808 */ /* 0x000fe40004000000 */
[-C--:B------:R-:W-:Y:S01]  /*19cd0*/  ISETP.GE.AND P3, PT, R141, R133.reuse, PT ;  /* 0x000000858d00720c */ /* 0x080fe20003f66270 */
[----:B------:R-:W4:Y:S01]  /*19ce0*/  MUFU.TANH R47, R6 ;  /* 0x00000006002f7308 */ /* 0x000f220000002400 */
[----:B------:R-:W-:Y:S01]  /*19cf0*/  BAR.SYNC.DEFER_BLOCKING 0x0 ;  /* 0x0000000000007b1d */ /* 0x000fe20000010000 */
[-C--:B------:R-:W-:Y:S02]  /*19d00*/  ISETP.GE.AND P6, PT, R65, R133.reuse, PT ;  /* 0x000000854100720c */ /* 0x080fe40003fc6270 */
[----:B------:R-:W-:Y:S02]  /*19d10*/  ISETP.GE.AND P1, PT, R62, R133, PT ;  /* 0x000000853e00720c */ /* 0x000fe40003f26270 */
[----:B------:R-:W-:-:S02]  /*19d20*/  ISETP.NE.AND P0, PT, R5, RZ, PT ;  /* 0x000000ff0500720c */ /* 0x000fc40003f05270 */
[----:B------:R-:W1:Y:S01]  /*19d30*/  MUFU.TANH R45, R7 ;  /* 0x00000007002d7308 */ /* 0x000e620000002400 */
[----:B-----5:R-:W-:Y:S02]  /*19d40*/  FSEL R167, R27, -INF , !P3 ;  /* 0xff8000001ba77808 */ /* 0x020fe40005800000 */
        /* <DEDUP_REMOVED lines=8> */
[----:B-1----:R-:W-:Y:S02]  /*19dd0*/  FSEL R143, R179, -INF , !P4 ;  /* 0xff800000b38f7808 */ /* 0x002fe40006000000 */
[----:B------:R-:W-:Y:S02]  /*19de0*/  FSEL R141, R4, -INF , !P6 ;  /* 0xff800000048d7808 */ /* 0x000fe40007000000 */
[----:B---3--:R-:W-:-:S02]  /*19df0*/  FSEL R51, R51, -INF , !P3 ;  /* 0xff80000033337808 */ /* 0x008fc40005800000 */
[----:B--2---:R-:W-:Y:S02]  /*19e00*/  FSEL R49, R49, -INF , !P2 ;  /* 0xff80000031317808 */ /* 0x004fe40005000000 */
[----:B----4-:R-:W-:Y:S02]  /*19e10*/  FSEL R47, R47, -INF , !P1 ;  /* 0xff8000002f2f7808 */ /* 0x010fe40004800000 */
        /* <DEDUP_REMOVED lines=63> */
.L_x_2858:
[----:B------:R-:W-:-:S05]  /*1a210*/  IMAD.MOV.U32 R4, RZ, RZ, c[0x0][0x198] ;  /* 0x00006600ff047624 */ /* 0x000fca00078e00ff */
[----:B------:R-:W-:-:S04]  /*1a220*/  LEA R4, -R4, RZ, 0x7 ;  /* 0x000000ff04047211 */ /* 0x000fc800078e39ff */
[----:B------:R-:W-:Y:S02]  /*1a230*/  SHF.R.S32.HI R2, RZ, 0x1f, R4 ;  /* 0x0000001fff027819 */ /* 0x000fe40000011404 */
.L_x_2859:
        /* <DEDUP_REMOVED lines=40> */
.L_x_2857:
        /* <DEDUP_REMOVED lines=92> */
[--C-:B------:R-:W-:Y:S01]  /*1aa80*/  FFMA.FTZ R0, R63, c[0x0][0x23c], -R46.reuse ;  /* 0x00008f003f007a23 */ /* 0x100fe2000001082e */
[----:B------:R-:W1:Y:S01]  /*1aa90*/  LDSM.16.MT88.4 R16, [R217+0xc000] ;  /* 0x00c00000d910783b */ /* 0x000e620000004200 */
[--C-:B------:R-:W-:Y:S01]  /*1aaa0*/  FFMA.FTZ R39, R57, c[0x0][0x23c], -R46.reuse ;  /* 0x00008f0039277a23 */ /* 0x100fe2000001082e */
[----:B------:R-:W2:Y:S01]  /*1aab0*/  MUFU.EX2 R36, R36 ;  /* 0x0000002400247308 */ /* 0x000ea20000000800 */
[----:B------:R-:W-:Y:S02]  /*1aac0*/  FMUL.FTZ R44, R4, c[0x0][0x23c] ;  /* 0x00008f00042c7a20 */ /* 0x000fe40000410000 */
[----:B------:R-:W-:Y:S02]  /*1aad0*/  FMUL.FTZ R3, R6, c[0x0][0x23c] ;  /* 0x00008f0006037a20 */ /* 0x000fe40000410000 */
[--C-:B------:R-:W-:Y:S02]  /*1aae0*/  FFMA.FTZ R50, R22, c[0x0][0x23c], -R59.reuse ;  /* 0x00008f0016327a23 */ /* 0x100fe4000001083b */
[----:B------:R-:W-:Y:S01]  /*1aaf0*/  FFMA.FTZ R61, R20, c[0x0][0x23c], -R59 ;  /* 0x00008f00143d7a23 */ /* 0x000fe2000001083b */
[----:B------:R-:W-:Y:S01]  /*1ab00*/  MUFU.EX2 R30, R30 ;  /* 0x0000001e001e7308 */ /* 0x000fe20000000800 */
[----:B------:R-:W-:-:S02]  /*1ab10*/  FFMA.FTZ R66, R23, c[0x0][0x23c], -R46 ;  /* 0x00008f0017427a23 */ /* 0x000fc4000001082e */
[--C-:B------:R-:W-:Y:S02]  /*1ab20*/  FFMA.FTZ R62, R21, c[0x0][0x23c], -R46.reuse ;  /* 0x00008f00153e7a23 */ /* 0x100fe4000001082e */
[----:B------:R-:W-:Y:S01]  /*1ab30*/  LDSM.16.MT88.4 R20, [R218+0xc800] ;  /* 0x00c80000da14783b */ /* 0x000fe20000004200 */
[--C-:B------:R-:W-:Y:S02]  /*1ab40*/  FFMA.FTZ R48, R26, c[0x0][0x23c], -R59.reuse ;  /* 0x00008f001a307a23 */ /* 0x100fe4000001083b */
[----:B------:R-:W3:Y:S01]  /*1ab50*/  MUFU.EX2 R29, R29 ;  /* 0x0000001d001d7308 */ /* 0x000ee20000000800 */
[----:B--2---:R-:W-:Y:S01]  /*1ab60*/  F2FP.PACK_AB R4, R31, R36 ;  /* 0x000000241f04723e */ /* 0x004fe200000000ff */
[--C-:B------:R-:W-:Y:S02]  /*1ab70*/  FFMA.FTZ R57, R24, c[0x0][0x23c], -R59.reuse ;  /* 0x00008f0018397a23 */ /* 0x100fe4000001083b */
[--C-:B------:R-:W-:Y:S02]  /*1ab80*/  FFMA.FTZ R63, R25, c[0x0][0x23c], -R46.reuse ;  /* 0x00008f00193f7a23 */ /* 0x100fe4000001082e */
[----:B------:R-:W-:Y:S01]  /*1ab90*/  FFMA.FTZ R65, R33, c[0x0][0x23c], -R46 ;  /* 0x00008f0021417a23 */ /* 0x000fe2000001082e */
[----:B------:R-:W-:Y:S01]  /*1aba0*/  LDSM.16.MT88.4 R24, [R220+0xc800] ;  /* 0x00c80000dc18783b */ /* 0x000fe20000004200 */
[----:B------:R-:W-:Y:S01]  /*1abb0*/  MUFU.EX2 R28, R28 ;  /* 0x0000001c001c7308 */ /* 0x000fe20000000800 */
[----:B------:R-:W-:-:S02]  /*1abc0*/  FFMA.FTZ R67, R134, c[0x0][0x23c], -R59 ;  /* 0x00008f0086437a23 */ /* 0x000fc4000001083b */
[--C-:B------:R-:W-:Y:S02]  /*1abd0*/  FFMA.FTZ R132, R34, c[0x0][0x23c], -R59.reuse ;  /* 0x00008f0022847a23 */ /* 0x100fe4000001083b */
[--C-:B------:R-:W-:Y:S02]  /*1abe0*/  FFMA.FTZ R134, R32, c[0x0][0x23c], -R59.reuse ;  /* 0x00008f0020867a23 */ /* 0x100fe4000001083b */
[----:B------:R-:W-:Y:S01]  /*1abf0*/  LDSM.16.MT88.4 R32, [R217+0x10800] ;  /* 0x01080000d920783b */ /* 0x000fe20000004200 */
[----:B------:R-:W2:Y:S01]  /*1ac00*/  MUFU.EX2 R2, R2 ;  /* 0x0000000200027308 */ /* 0x000ea20000000800 */
[----:B---3--:R-:W-:Y:S01]  /*1ac10*/  F2FP.PACK_AB R6, R29, R30 ;  /* 0x0000001e1d06723e */ /* 0x008fe200000000ff */
[--C-:B------:R-:W-:Y:S02]  /*1ac20*/  FFMA.FTZ R133, R136, c[0x0][0x23c], -R59.reuse ;  /* 0x00008f0088857a23 */ /* 0x100fe4000001083b */
[----:B------:R-:W-:Y:S02]  /*1ac30*/  FFMA.FTZ R136, R137, c[0x0][0x23c], -R46 ;  /* 0x00008f0089887a23 */ /* 0x000fe4000001082e */
[----:B------:R-:W-:-:S02]  /*1ac40*/  FFMA.FTZ R147, R148, c[0x0][0x23c], -R59 ;  /* 0x00008f0094937a23 */ /* 0x000fc4000001083b */
[----:B------:R-:W-:Y:S01]  /*1ac50*/  MUFU.EX2 R0, R0 ;  /* 0x0000000000007308 */ /* 0x000fe20000000800 */
[--C-:B------:R-:W-:Y:S02]  /*1ac60*/  FFMA.FTZ R137, R55, c[0x0][0x23c], -R46.reuse ;  /* 0x00008f0037897a23 */ /* 0x100fe4000001082e */
[--C-:B------:R-:W-:Y:S02]  /*1ac70*/  FFMA.FTZ R138, R53, c[0x0][0x23c], -R46.reuse ;  /* 0x00008f00358a7a23 */ /* 0x100fe4000001082e */
[--C-:B------:R-:W-:Y:S02]  /*1ac80*/  FFMA.FTZ R148, R54, c[0x0][0x23c], -R59.reuse ;  /* 0x00008f0036947a23 */ /* 0x100fe4000001083b */
[--C-:B------:R-:W-:Y:S01]  /*1ac90*/  FFMA.FTZ R150, R52, c[0x0][0x23c], -R59.reuse ;  /* 0x00008f0034967a23 */ /* 0x100fe2000001083b */
[----:B------:R-:W3:Y:S01]  /*1aca0*/  MUFU.EX2 R39, R39 ;  /* 0x0000002700277308 */ /* 0x000ee20000000800 */
[----:B--2---:R-:W-:Y:S01]  /*1acb0*/  F2FP.PACK_AB R5, R2, R28 ;  /* 0x0000001c0205723e */ /* 0x004fe200000000ff */
[----:B------:R-:W-:Y:S01]  /*1acc0*/  FFMA.FTZ R135, R135, c[0x0][0x23c], -R46 ;  /* 0x00008f0087877a23 */ /* 0x000fe2000001082e */
[----:B------:R-:W-:Y:S01]  /*1acd0*/  LDSM.16.MT88.4 R52, [R217+0x11000] ;  /* 0x01100000d934783b */ /* 0x000fe20000004200 */
[----:B------:R-:W-:-:S02]  /*1ace0*/  FFMA.FTZ R149, R152, c[0x0][0x23c], -R59 ;  /* 0x00008f0098957a23 */ /* 0x000fc4000001083b */
[--C-:B------:R-:W-:Y:S02]  /*1acf0*/  FFMA.FTZ R152, R173, c[0x0][0x23c], -R46.reuse ;  /* 0x00008f00ad987a23 */ /* 0x100fe4000001082e */
        /* <DEDUP_REMOVED lines=83> */
[----:B------:R-:W2:Y:S01]  /*1b230*/  MUFU.EX2 R133, R133 ;  /* 0x0000008500857308 */ /* 0x000ea20000000800 */
        /* <DEDUP_REMOVED lines=30> */
[----:B------:R-:W-:Y:S01]  /*1b420*/  MUFU.EX2 R147, R147 ;  /* 0x0000009300937308 */ /* 0x000fe20000000800 */
[----:B------:R-:W-:Y:S02]  /*1b430*/  FFMA.FTZ R158, R158, c[0x0][0x23c], -R59 ;  /* 0x00008f009e9e7a23 */ /* 0x000fe4000001083b */
[----:B------:R-:W-:Y:S01]  /*1b440*/  HMMA.16816.F32 R68, R4, R10, R68 ;  /* 0x0000000a0444723c */ /* 0x000fe20000001844 */
[----:B------:R-:W3:Y:S01]  /*1b450*/  LDSM.16.MT88.4 R8, [R220+0x10800] ;  /* 0x01080000dc08783b */ /* 0x000ee20000004200 */
        /* <DEDUP_REMOVED lines=11> */
[----:B------:R-:W-:Y:S01]  /*1b510*/  MUFU.EX2 R150, R150 ;  /* 0x0000009600967308 */ /* 0x000fe20000000800 */
[----:B------:R-:W-:-:S02]  /*1b520*/  FFMA.FTZ R141, R141, c[0x0][0x23c], -R46 ;  /* 0x00008f008d8d7a23 */ /* 0x000fc4000001082e */
[----:B------:R-:W-:Y:S02]  /*1b530*/  FFMA.FTZ R36, R247, R44, R36 ;  /* 0x0000002cf7247223 */ /* 0x000fe40000010024 */
[----:B------:R-:W-:Y:S01]  /*1b540*/  FFMA.FTZ R3, R245, R3, R28 ;  /* 0x00000003f5037223 */ /* 0x000fe2000001001c */
[C---:B------:R-:W-:Y:S01]  /*1b550*/  HMMA.16816.F32 R120, R4.reuse, R20, R120 ;  /* 0x000000140478723c */ /* 0x040fe20000001878 */
[----:B------:R-:W-:Y:S01]  /*1b560*/  FADD.FTZ R31, R31, R36 ;  /* 0x000000241f1f7221 */ /* 0x000fe20000010000 */
[----:B------:R-:W-:Y:S01]  /*1b570*/  MUFU.EX2 R149, R149 ;  /* 0x0000009500957308 */ /* 0x000fe20000000800 */
[----:B------:R-:W-:Y:S02]  /*1b580*/  FADD.FTZ R3, R2, R3 ;  /* 0x0000000302037221 */ /* 0x000fe40000010000 */
[----:B------:R-:W-:Y:S02]  /*1b590*/  FADD.FTZ R30, R30, R31 ;  /* 0x0000001f1e1e7221 */ /* 0x000fe40000010000 */
[----:B------:R-:W-:Y:S01]  /*1b5a0*/  FADD.FTZ R0, R0, R3 ;  /* 0x0000000300007221 */ /* 0x000fe20000010000 */
[----:B------:R-:W-:Y:S01]  /*1b5b0*/  HMMA.16816.F32 R116, R4, R22, R116 ;  /* 0x000000160474723c */ /* 0x000fe20000001874 */
[----:B------:R-:W5:Y:S01]  /*1b5c0*/  LDSM.16.MT88.4 R20, [R216+0x10800] ;  /* 0x01080000d814783b */ /* 0x000f620000004200 */
        /* <DEDUP_REMOVED lines=16> */
[----:B--2---:R-:W-:Y:S01]  /*1b6d0*/  HMMA.16816.F32 R104, R4, R12, R104 ;  /* 0x0000000c0468723c */ /* 0x004fe20000001868 */
[----:B------:R-:W-:Y:S01]  /*1b6e0*/  FADD.FTZ R3, R67, R0 ;  /* 0x0000000043037221 */ /* 0x000fe20000010000 */
[----:B------:R-:W2:Y:S03]  /*1b6f0*/  MUFU.EX2 R159, R159 ;  /* 0x0000009f009f7308 */ /* 0x000ea60000000800 */
[----:B------:R-:W-:-:S03]  /*1b700*/  FADD.FTZ R3, R132, R3 ;  /* 0x0000000384037221 */ /* 0x000fc60000010000 */
[----:B------:R-:W-:Y:S01]  /*1b710*/  HMMA.16816.F32 R100, R4, R14, R100 ;  /* 0x0000000e0464723c */ /* 0x000fe20000001864 */
[----:B------:R-:W1:Y:S01]  /*1b720*/  LDSM.16.MT88.4 R12, [R217+0xd000] ;  /* 0x00d00000d90c783b */ /* 0x000e620000004200 */
[----:B------:R-:W-:Y:S01]  /*1b730*/  MUFU.EX2 R166, R166 ;  /* 0x000000a600a67308 */ /* 0x000fe20000000800 */
[----:B----4-:R-:W-:-:S04]  /*1b740*/  FADD.FTZ R0, R134, R3 ;  /* 0x0000000386007221 */ /* 0x010fc80000010000 */
[----:B------:R-:W-:Y:S01]  /*1b750*/  FADD.FTZ R0, R133, R0 ;  /* 0x0000000085007221 */ /* 0x000fe20000010000 */
[C---:B---3--:R-:W-:Y:S02]  /*1b760*/  HMMA.16816.F32 R96, R4.reuse, R8, R96 ;  /* 0x000000080460723c */ /* 0x048fe40000001860 */
[----:B------:R-:W3:Y:S06]  /*1b770*/  MUFU.EX2 R171, R171 ;  /* 0x000000ab00ab7308 */ /* 0x000eec0000000800 */
[C---:B------:R-:W-:Y:S01]  /*1b780*/  HMMA.16816.F32 R92, R4.reuse, R10, R92 ;  /* 0x0000000a045c723c */ /* 0x040fe2000000185c */
[----:B------:R-:W4:Y:S01]  /*1b790*/  LDSM.16.MT88.4 R8, [R216+0xd000] ;  /* 0x00d00000d808783b */ /* 0x000f220000004200 */
        /* <DEDUP_REMOVED lines=16> */
[C---:B-----5:R-:W-:Y:S02]  /*1b8a0*/  HMMA.16816.F32 R72, R4.reuse, R20, R72 ;  /* 0x000000140448723c */ /* 0x060fe40000001848 */
[----:B------:R-:W-:Y:S06]  /*1b8b0*/  MUFU.EX2 R146, R146 ;  /* 0x0000009200927308 */ /* 0x000fec0000000800 */
[----:B------:R-:W-:Y:S01]  /*1b8c0*/  HMMA.16816.F32 R68, R4, R22, R68 ;  /* 0x000000160444723c */ /* 0x000fe20000001844 */
[----:B------:R-:W5:Y:S01]  /*1b8d0*/  LDSM.16.MT88.4 R20, [R220+0x11000] ;  /* 0x01100000dc14783b */ /* 0x000f620000004200 */
        /* <DEDUP_REMOVED lines=10> */
[----:B-1----:R-:W-:Y:S01]  /*1b980*/  HMMA.16816.F32 R120, R4, R16, R120 ;  /* 0x000000100478723c */ /* 0x002fe20000001878 */
[----:B------:R-:W-:-:S04]  /*1b990*/  FADD.FTZ R3, R137, R136 ;  /* 0x0000008889037221 */ /* 0x000fc80000010000 */
[----:B------:R-:W-:-:S03]  /*1b9a0*/  FADD.FTZ R3, R138, R3 ;  /* 0x000000038a037221 */ /* 0x000fc60000010000 */
[C---:B------:R-:W-:Y:S01]  /*1b9b0*/  HMMA.16816.F32 R116, R4.reuse, R18, R116 ;  /* 0x000000120474723c */ /* 0x040fe20000001874 */
[----:B------:R-:W1:Y:S07]  /*1b9c0*/  LDSM.16.MT88.4 R16, [R218+0xd800] ;  /* 0x00d80000da10783b */ /* 0x000e6e0000004200 */
[C---:B------:R-:W-:Y:S08]  /*1b9d0*/  HMMA.16816.F32 R112, R4.reuse, R12, R112 ;  /* 0x0000000c0470723c */ /* 0x040ff00000001870 */
[C---:B------:R-:W-:Y:S01]  /*1b9e0*/  HMMA.16816.F32 R108, R4.reuse, R14, R108 ;  /* 0x0000000e046c723c */ /* 0x040fe2000000186c */
[----:B------:R-:W1:Y:S07]  /*1b9f0*/  LDSM.16.MT88.4 R12, [R217+0xd800] ;  /* 0x00d80000d90c783b */ /* 0x000e6e0000004200 */
[C---:B----4-:R-:W-:Y:S08]  /*1ba00*/  HMMA.16816.F32 R104, R4.reuse, R8, R104 ;  /* 0x000000080468723c */ /* 0x050ff00000001868 */
[C---:B------:R-:W-:Y:S01]  /*1ba10*/  HMMA.16816.F32 R100, R4.reuse, R10, R100 ;  /* 0x0000000a0464723c */ /* 0x040fe20000001864 */
[----:B------:R-:W4:Y:S07]  /*1ba20*/  LDSM.16.MT88.4 R8, [R216+0xd800] ;  /* 0x00d80000d808783b */ /* 0x000f2e0000004200 */
[C---:B------:R-:W-:Y:S08]  /*1ba30*/  HMMA.16816.F32 R80, R4.reuse, R52, R80 ;  /* 0x000000340450723c */ /* 0x040ff00000001850 */
[C---:B------:R-:W-:Y:S01]  /*1ba40*/  HMMA.16816.F32 R76, R4.reuse, R54, R76 ;  /* 0x00000036044c723c */ /* 0x040fe2000000184c */
[----:B------:R-:W1:Y:S07]  /*1ba50*/  LDSM.16.MT88.4 R52, [R218+0x11800] ;  /* 0x01180000da34783b */ /* 0x000e6e0000004200 */
[C---:B------:R-:W-:Y:S08]  /*1ba60*/  HMMA.16816.F32 R88, R4.reuse, R40, R88 ;  /* 0x000000280458723c */ /* 0x040ff00000001858 */
[C---:B--2---:R-:W-:Y:S08]  /*1ba70*/  HMMA.16816.F32 R128, R4.reuse, R24, R128 ;  /* 0x000000180480723c */ /* 0x044ff00000001880 */
[C---:B------:R-:W-:Y:S01]  /*1ba80*/  HMMA.16816.F32 R124, R4.reuse, R26, R124 ;  /* 0x0000001a047c723c */ /* 0x040fe2000000187c */
[----:B------:R-:W2:Y:S07]  /*1ba90*/  LDSM.16.MT88.4 R24, [R220+0xd800] ;  /* 0x00d80000dc18783b */ /* 0x000eae0000004200 */
[C---:B-----5:R-:W-:Y:S08]  /*1baa0*/  HMMA.16816.F32 R96, R4.reuse, R20, R96 ;  /* 0x000000140460723c */ /* 0x060ff00000001860 */
[C---:B------:R-:W-:Y:S01]  /*1bab0*/  HMMA.16816.F32 R92, R4.reuse, R22, R92 ;  /* 0x00000016045c723c */ /* 0x040fe2000000185c */
[----:B------:R-:W5:Y:S07]  /*1bac0*/  LDSM.16.MT88.4 R20, [R220+0x11800] ;  /* 0x01180000dc14783b */ /* 0x000f6e0000004200 */
[C---:B------:R-:W-:Y:S01]  /*1bad0*/  HMMA.16816.F32 R84, R4.reuse, R42, R84 ;  /* 0x0000002a0454723c */ /* 0x040fe20000001854 */
[----:B------:R-:W2:Y:S07]  /*1bae0*/  LDSM.16.MT88.4 R40, [R217+0x11800] ;  /* 0x01180000d928783b */ /* 0x000eae0000004200 */
        /* <DEDUP_REMOVED lines=24> */
[C---:B------:R-:W-:Y:S07]  /*1bc70*/  HMMA.16816.F32 R88, R4.reuse, R52, R88 ;  /* 0x000000340458723c */ /* 0x040fee0000001858 */
[--C-:B------:R-:W-:Y:S01]  /*1bc80*/  FFMA.FTZ R52, R165, c[0x0][0x23c], -R46.reuse ;  /* 0x00008f00a5347a23 */ /* 0x100fe2000001082e */
[----:B--2---:R-:W-:Y:S01]  /*1bc90*/  HMMA.16816.F32 R128, R4, R24, R128 ;  /* 0x000000180480723c */ /* 0x004fe20000001880 */
[----:B------:R-:W-:-:S02]  /*1bca0*/  FFMA.FTZ R53, R163, c[0x0][0x23c], -R46 ;  /* 0x00008f00a3357a23 */ /* 0x000fc4000001082e */
[--C-:B------:R-:W-:Y:S02]  /*1bcb0*/  FFMA.FTZ R163, R156, c[0x0][0x23c], -R59.reuse ;  /* 0x00008f009ca37a23 */ /* 0x100fe4000001083b */
[----:B------:R-:W-:Y:S01]  /*1bcc0*/  MUFU.EX2 R52, R52 ;  /* 0x0000003400347308 */ /* 0x000fe20000000800 */
[--C-:B------:R-:W-:Y:S02]  /*1bcd0*/  FFMA.FTZ R156, R161, c[0x0][0x23c], -R46.reuse ;  /* 0x00008f00a19c7a23 */ /* 0x100fe4000001082e */
[C---:B------:R-:W-:Y:S01]  /*1bce0*/  HMMA.16816.F32 R124, R4.reuse, R26, R124 ;  /* 0x0000001a047c723c */ /* 0x040fe2000000187c */
[----:B------:R-:W2:Y:S01]  /*1bcf0*/  LDSM.16.MT88.4 R24, [R220+0xe000] ;  /* 0x00e00000dc18783b */ /* 0x000ea20000004200 */
[--C-:B------:R-:W-:Y:S02]  /*1bd00*/  FFMA.FTZ R161, R140, c[0x0][0x23c], -R59.reuse ;  /* 0x00008f008ca17a23 */ /* 0x100fe4000001083b */
[----:B------:R-:W-:Y:S01]  /*1bd10*/  FFMA.FTZ R140, R145, c[0x0][0x23c], -R46 ;  /* 0x00008f00918c7a23 */ /* 0x000fe2000001082e */
[----:B------:R-:W1:Y:S03]  /*1bd20*/  MUFU.EX2 R53, R53 ;  /* 0x0000003500357308 */ /* 0x000e660000000800 */
[C---:B-----5:R-:W-:Y:S05]  /*1bd30*/  HMMA.16816.F32 R96, R4.reuse, R20, R96 ;  /* 0x000000140460723c */ /* 0x060fea0000001860 */
[----:B------:R-:W-:Y:S03]  /*1bd40*/  MUFU.EX2 R163, R163 ;  /* 0x000000a300a37308 */ /* 0x000fe60000000800 */
[C---:B------:R-:W-:Y:S01]  /*1bd50*/  HMMA.16816.F32 R92, R4.reuse, R22, R92 ;  /* 0x00000016045c723c */ /* 0x040fe2000000185c */
[----:B------:R-:W5:Y:S04]  /*1bd60*/  LDSM.16.MT88.4 R20, [R220+0x12000] ;  /* 0x01200000dc14783b */ /* 0x000f680000004200 */
        /* <DEDUP_REMOVED lines=17> */
[----:B---3--:R-:W-:Y:S01]  /*1be80*/  F2FP.PACK_AB R4, R171, R166 ;  /* 0x000000a6ab04723e */ /* 0x008fe200000000ff */
        /* <DEDUP_REMOVED lines=15> */
[----:B------:R-:W3:Y:S02]  /*1bf80*/  LDSM.16.MT88.4 R16, [R217+0x12000] ;  /* 0x01200000d910783b */ /* 0x000ee40000004200 */
[----:B------:R-:W-:-:S04]  /*1bf90*/  FADD.FTZ R0, R157, R0 ;  /* 0x000000009d007221 */ /* 0x000fc80000010000 */
[----:B------:R-:W-:Y:S01]  /*1bfa0*/  FADD.FTZ R3, R153, R0 ;  /* 0x0000000099037221 */ /* 0x000fe20000010000 */
[----:B------:R-:W-:Y:S03]  /*1bfb0*/  HMMA.16816.F32 R112, R4, R12, R112 ;  /* 0x0000000c0470723c */ /* 0x000fe60000001870 */
[----:B------:R-:W-:-:S04]  /*1bfc0*/  FADD.FTZ R3, R160, R3 ;  /* 0x00000003a0037221 */ /* 0x000fc80000010000 */
[----:B-1----:R-:W-:Y:S01]  /*1bfd0*/  FADD.FTZ R0, R140, R3 ;  /* 0x000000038c007221 */ /* 0x002fe20000010000 */
[----:B------:R-:W-:Y:S01]  /*1bfe0*/  HMMA.16816.F32 R108, R4, R14, R108 ;  /* 0x0000000e046c723c */ /* 0x000fe2000000186c */
[----:B------:R-:W1:Y:S02]  /*1bff0*/  LDSM.16.MT88.4 R12, [R216+0x12000] ;  /* 0x01200000d80c783b */ /* 0x000e640000004200 */
[----:B------:R-:W-:-:S04]  /*1c000*/  FADD.FTZ R0, R143, R0 ;  /* 0x000000008f007221 */ /* 0x000fc80000010000 */
[----:B------:R-:W-:Y:S01]  /*1c010*/  FADD.FTZ R3, R139, R0 ;  /* 0x000000008b037221 */ /* 0x000fe20000010000 */
[C---:B----4-:R-:W-:Y:S08]  /*1c020*/  HMMA.16816.F32 R104, R4.reuse, R8, R104 ;  /* 0x000000080468723c */ /* 0x050ff00000001868 */
[C---:B------:R-:W-:Y:S01]  /*1c030*/  HMMA.16816.F32 R100, R4.reuse, R10, R100 ;  /* 0x0000000a0464723c */ /* 0x040fe20000001864 */
[----:B------:R-:W4:Y:S07]  /*1c040*/  LDSM.16.MT88.4 R8, [R218+0xe800] ;  /* 0x00e80000da08783b */ /* 0x000f2e0000004200 */
[C---:B--2---:R-:W-:Y:S08]  /*1c050*/  HMMA.16816.F32 R128, R4.reuse, R24, R128 ;  /* 0x000000180480723c */ /* 0x044ff00000001880 */
[C---:B------:R-:W-:Y:S01]  /*1c060*/  HMMA.16816.F32 R124, R4.reuse, R26, R124 ;  /* 0x0000001a047c723c */ /* 0x040fe2000000187c */
[----:B------:R-:W-:Y:S07]  /*1c070*/  LDSM.16.MT88.4 R24, [R220+0xe800] ;  /* 0x00e80000dc18783b */ /* 0x000fee0000004200 */
[C---:B-----5:R-:W-:Y:S08]  /*1c080*/  HMMA.16816.F32 R96, R4.reuse, R20, R96 ;  /* 0x000000140460723c */ /* 0x060ff00000001860 */
[C---:B------:R-:W-:Y:S01]  /*1c090*/  HMMA.16816.F32 R92, R4.reuse, R22, R92 ;  /* 0x00000016045c723c */ /* 0x040fe2000000185c */
[----:B------:R-:W-:Y:S07]  /*1c0a0*/  LDSM.16.MT88.4 R20, [R217+0xe800] ;  /* 0x00e80000d914783b */ /* 0x000fee0000004200 */
[C---:B------:R-:W-:Y:S08]  /*1c0b0*/  HMMA.16816.F32 R88, R4.reuse, R32, R88 ;  /* 0x000000200458723c */ /* 0x040ff00000001858 */
[C---:B------:R-:W-:Y:S01]  /*1c0c0*/  HMMA.16816.F32 R84, R4.reuse, R34, R84 ;  /* 0x000000220454723c */ /* 0x040fe20000001854 */
[----:B------:R-:W-:Y:S07]  /*1c0d0*/  LDSM.16.MT88.4 R32, [R220+0xf000] ;  /* 0x00f00000dc20783b */ /* 0x000fee0000004200 */
[C---:B---3--:R-:W-:Y:S08]  /*1c0e0*/  HMMA.16816.F32 R80, R4.reuse, R16, R80 ;  /* 0x000000100450723c */ /* 0x048ff00000001850 */
        /* <DEDUP_REMOVED lines=117> */
.L_x_2854:
        /* <DEDUP_REMOVED lines=14> */
.L_x_2864:
        /* <DEDUP_REMOVED lines=65> */
.L_x_2861:
        /* <DEDUP_REMOVED lines=38> */
[----:B--2---:R-:W4:Y:S08]  /*1cf90*/  LDSM.16.M88.4 R8, [R225+0x4000] ;  /* 0x00400000e108783b */ /* 0x004f300000000200 */
[----:B------:R-:W3:Y:S08]  /*1cfa0*/  LDSM.16.M88.4 R16, [R225+0x4800] ;  /* 0x00480000e110783b */ /* 0x000ef00000000200 */
[----:B------:R-:W2:Y:S08]  /*1cfb0*/  LDSM.16.M88.4 R24, [R225+0x5000] ;  /* 0x00500000e118783b */ /* 0x000eb00000000200 */
[----:B------:R-:W0:Y:S08]  /*1cfc0*/  LDGDEPBAR ;  /* 0x00000000000079af */ /* 0x000e300000000000 */
[----:B------:R-:W5:Y:S01]  /*1cfd0*/  LDSM.16.M88.4 R32, [R225+0x5800] ;  /* 0x00580000e120783b */ /* 0x000f620000000200 */
[C---:B----4-:R-:W-:Y:S07]  /*1cfe0*/  HMMA.16816.F32 R4, R64.reuse, R8, RZ ;  /* 0x000000084004723c */ /* 0x050fee00000018ff */
[----:B------:R-:W4:Y:S01]  /*1cff0*/  LDSM.16.M88.4 R40, [R225+0x6000] ;  /* 0x00600000e128783b */ /* 0x000f220000000200 */
[C---:B------:R-:W-:Y:S07]  /*1d000*/  HMMA.16816.F32 R8, R64.reuse, R10, RZ ;  /* 0x0000000a4008723c */ /* 0x040fee00000018ff */
[----:B------:R-:W1:Y:S01]  /*1d010*/  LDSM.16.M88.4 R48, [R225+0x6800] ;  /* 0x00680000e130783b */ /* 0x000e620000000200 */
[C---:B---3--:R-:W-:Y:S07]  /*1d020*/  HMMA.16816.F32 R12, R64.reuse, R16, RZ ;  /* 0x00000010400c723c */ /* 0x048fee00000018ff */
[----:B------:R-:W3:Y:S01]  /*1d030*/  LDSM.16.M88.4 R56, [R225+0x7000] ;  /* 0x00700000e138783b */ /* 0x000ee20000000200 */
[C---:B------:R-:W-:Y:S07]  /*1d040*/  HMMA.16816.F32 R16, R64.reuse, R18, RZ ;  /* 0x000000124010723c */ /* 0x040fee00000018ff */
[----:B------:R-:W1:Y:S01]  /*1d050*/  LDSM.16.M88.4 R136, [R225+0x7800] ;  /* 0x00780000e188783b */ /* 0x000e620000000200 */
[C---:B--2---:R-:W-:Y:S07]  /*1d060*/  HMMA.16816.F32 R20, R64.reuse, R24, RZ ;  /* 0x000000184014723c */ /* 0x044fee00000018ff */
[----:B------:R-:W-:Y:S01]  /*1d070*/  LDSM.16.M88.4 R140, [R224] ;  /* 0x00000000e08c783b */ /* 0x000fe20000000200 */
[C---:B------:R-:W-:Y:S07]  /*1d080*/  HMMA.16816.F32 R24, R64.reuse, R26, RZ ;  /* 0x0000001a4018723c */ /* 0x040fee00000018ff */
[----:B------:R-:W2:Y:S01]  /*1d090*/  LDSM.16.M88.4 R144, [R223] ;  /* 0x00000000df90783b */ /* 0x000ea20000000200 */
[C---:B-----5:R-:W-:Y:S07]  /*1d0a0*/  HMMA.16816.F32 R28, R64.reuse, R32, RZ ;  /* 0x00000020401c723c */ /* 0x060fee00000018ff */
[----:B------:R-:W5:Y:S01]  /*1d0b0*/  LDSM.16.M88.4 R148, [R215] ;  /* 0x00000000d794783b */ /* 0x000f620000000200 */
[C---:B------:R-:W-:Y:S07]  /*1d0c0*/  HMMA.16816.F32 R32, R64.reuse, R34, RZ ;  /* 0x000000224020723c */ /* 0x040fee00000018ff */
[----:B------:R-:W2:Y:S01]  /*1d0d0*/  LDSM.16.M88.4 R152, [R214] ;  /* 0x00000000d698783b */ /* 0x000ea20000000200 */
[C---:B----4-:R-:W-:Y:S07]  /*1d0e0*/  HMMA.16816.F32 R36, R64.reuse, R40, RZ ;  /* 0x000000284024723c */ /* 0x050fee00000018ff */
[----:B------:R-:W4:Y:S01]  /*1d0f0*/  LDSM.16.M88.4 R156, [R213] ;  /* 0x00000000d59c783b */ /* 0x000f220000000200 */
[C---:B------:R-:W-:Y:S07]  /*1d100*/  HMMA.16816.F32 R40, R64.reuse, R42, RZ ;  /* 0x0000002a4028723c */ /* 0x040fee00000018ff */
[----:B------:R-:W2:Y:S01]  /*1d110*/  LDSM.16.M88.4 R160, [R212] ;  /* 0x00000000d4a0783b */ /* 0x000ea20000000200 */
[C---:B-1----:R-:W-:Y:S07]  /*1d120*/  HMMA.16816.F32 R44, R64.reuse, R48, RZ ;  /* 0x00000030402c723c */ /* 0x042fee00000018ff */
[----:B------:R-:W1:Y:S01]  /*1d130*/  LDSM.16.M88.4 R164, [R211] ;  /* 0x00000000d3a4783b */ /* 0x000e620000000200 */
[C---:B------:R-:W-:Y:S07]  /*1d140*/  HMMA.16816.F32 R48, R64.reuse, R50, RZ ;  /* 0x000000324030723c */ /* 0x040fee00000018ff */
[----:B------:R-:W1:Y:S01]  /*1d150*/  LDSM.16.M88.4 R168, [R210] ;  /* 0x00000000d2a8783b */ /* 0x000e620000000200 */
[C---:B---3--:R-:W-:Y:S07]  /*1d160*/  HMMA.16816.F32 R52, R64.reuse, R56, RZ ;  /* 0x000000384034723c */ /* 0x048fee00000018ff */
[----:B------:R-:W3:Y:S01]  /*1d170*/  LDSM.16.M88.4 R172, [R209] ;  /* 0x00000000d1ac783b */ /* 0x000ee20000000200 */
[C---:B------:R-:W-:Y:S07]  /*1d180*/  HMMA.16816.F32 R56, R64.reuse, R58, RZ ;  /* 0x0000003a4038723c */ /* 0x040fee00000018ff */
[----:B------:R-:W-:Y:S01]  /*1d190*/  LDSM.16.M88.4 R176, [R222] ;  /* 0x00000000deb0783b */ /* 0x000fe20000000200 */
[C---:B------:R-:W-:Y:S07]  /*1d1a0*/  HMMA.16816.F32 R60, R64.reuse, R136, RZ ;  /* 0x00000088403c723c */ /* 0x040fee00000018ff */
[----:B------:R-:W1:Y:S01]  /*1d1b0*/  LDSM.16.M88.4 R180, [R219+0x4000] ;  /* 0x00400000dbb4783b */ /* 0x000e620000000200 */
[----:B------:R-:W-:Y:S07]  /*1d1c0*/  HMMA.16816.F32 R64, R64, R138, RZ ;  /* 0x0000008a4040723c */ /* 0x000fee00000018ff */
[----:B------:R-:W1:Y:S01]  /*1d1d0*/  LDSM.16.M88.4 R136, [R219+0x4800] ;  /* 0x00480000db88783b */ /* 0x000e620000000200 */
[C---:B--2---:R-:W-:Y:S07]  /*1d1e0*/  HMMA.16816.F32 R4, R140.reuse, R144, R4 ;  /* 0x000000908c04723c */ /* 0x044fee0000001804 */
[----:B------:R-:W-:Y:S01]  /*1d1f0*/  LDSM.16.M88.4 R184, [R224+0x2000] ;  /* 0x00200000e0b8783b */ /* 0x000fe20000000200 */
[C---:B------:R-:W-:Y:S07]  /*1d200*/  HMMA.16816.F32 R8, R140.reuse, R146, R8 ;  /* 0x000000928c08723c */ /* 0x040fee0000001808 */
[----:B------:R-:W2:Y:S01]  /*1d210*/  LDSM.16.M88.4 R144, [R219+0x5000] ;  /* 0x00500000db90783b */ /* 0x000ea20000000200 */
[C---:B-----5:R-:W-:Y:S07]  /*1d220*/  HMMA.16816.F32 R12, R140.reuse, R148, R12 ;  /* 0x000000948c0c723c */ /* 0x060fee000000180c */
[----:B------:R-:W-:Y:S01]  /*1d230*/  LDSM.16.M88.4 R188, [R207] ;  /* 0x00000000cfbc783b */ /* 0x000fe20000000200 */
[C---:B------:R-:W-:Y:S07]  /*1d240*/  HMMA.16816.F32 R16, R140.reuse, R150, R16 ;  /* 0x000000968c10723c */ /* 0x040fee0000001810 */
[----:B------:R-:W5:Y:S01]  /*1d250*/  LDSM.16.M88.4 R148, [R219+0x5800] ;  /* 0x00580000db94783b */ /* 0x000f620000000200 */
[C---:B------:R-:W-:Y:S07]  /*1d260*/  HMMA.16816.F32 R20, R140.reuse, R152, R20 ;  /* 0x000000988c14723c */ /* 0x040fee0000001814 */
[----:B------:R-:W-:Y:S01]  /*1d270*/  LDSM.16.M88.4 R192, [R221+0x2000] ;  /* 0x00200000ddc0783b */ /* 0x000fe20000000200 */
[C---:B------:R-:W-:Y:S07]  /*1d280*/  HMMA.16816.F32 R24, R140.reuse, R154, R24 ;  /* 0x0000009a8c18723c */ /* 0x040fee0000001818 */
[----:B------:R-:W2:Y:S01]  /*1d290*/  LDSM.16.M88.4 R152, [R219+0x6000] ;  /* 0x00600000db98783b */ /* 0x000ea20000000200 */
[C---:B----4-:R-:W-:Y:S07]  /*1d2a0*/  HMMA.16816.F32 R28, R140.reuse, R156, R28 ;  /* 0x0000009c8c1c723c */ /* 0x050fee000000181c */
[----:B------:R-:W-:Y:S01]  /*1d2b0*/  LDSM.16.M88.4 R196, [R208+0x4000] ;  /* 0x00400000d0c4783b */ /* 0x000fe20000000200 */
[C---:B------:R-:W-:Y:S07]  /*1d2c0*/  HMMA.16816.F32 R32, R140.reuse, R158, R32 ;  /* 0x0000009e8c20723c */ /* 0x040fee0000001820 */
[----:B------:R-:W4:Y:S01]  /*1d2d0*/  LDSM.16.M88.4 R156, [R219+0x6800] ;  /* 0x00680000db9c783b */ /* 0x000f220000000200 */
        /* <DEDUP_REMOVED lines=9> */
[C---:B---3--:R-:W-:Y:S08]  /*1d370*/  HMMA.16816.F32 R60, R140.reuse, R172, R60 ;  /* 0x000000ac8c3c723c */ /* 0x048ff0000000183c */
[----:B------:R-:W-:Y:S01]  /*1d380*/  HMMA.16816.F32 R64, R140, R174, R64 ;  /* 0x000000ae8c40723c */ /* 0x000fe20000001840 */
[----:B------:R-:W1:Y:S07]  /*1d390*/  LDSM.16.M88.4 R140, [R219+0x7000] ;  /* 0x00700000db8c783b */ /* 0x000e6e0000000200 */
[C---:B------:R-:W-:Y:S01]  /*1d3a0*/  HMMA.16816.F32 R4, R176.reuse, R180, R4 ;  /* 0x000000b4b004723c */ /* 0x040fe20000001804 */
[----:B------:R-:W3:Y:S07]  /*1d3b0*/  LDSM.16.M88.4 R172, [R208+0x800] ;  /* 0x00080000d0ac783b */ /* 0x000eee0000000200 */
        /* <DEDUP_REMOVED lines=14> */
[C---:B----4-:R-:W-:Y:S08]  /*1d4a0*/  HMMA.16816.F32 R44, R176.reuse, R156, R44 ;  /* 0x0000009cb02c723c */ /* 0x050ff0000000182c */
[C---:B------:R-:W-:Y:S01]  /*1d4b0*/  HMMA.16816.F32 R48, R176.reuse, R158, R48 ;  /* 0x0000009eb030723c */ /* 0x040fe20000001830 */
[----:B------:R-:W-:Y:S07]  /*1d4c0*/  LDSM.16.M88.4 R156, [R226+0x2000] ;  /* 0x00200000e29c783b */ /* 0x000fee0000000200 */
[C---:B-1----:R-:W-:Y:S08]  /*1d4d0*/  HMMA.16816.F32 R52, R176.reuse, R140, R52 ;  /* 0x0000008cb034723c */ /* 0x042ff00000001834 */
[C---:B------:R-:W-:Y:S01]  /*1d4e0*/  HMMA.16816.F32 R56, R176.reuse, R142, R56 ;  /* 0x0000008eb038723c */ /* 0x040fe20000001838 */
[----:B------:R-:W1:Y:S07]  /*1d4f0*/  LDSM.16.M88.4 R140, [R208+0x3800] ;  /* 0x00380000d08c783b */ /* 0x000e6e0000000200 */
[C---:B------:R-:W-:Y:S08]  /*1d500*/  HMMA.16816.F32 R60, R176.reuse, R160, R60 ;  /* 0x000000a0b03c723c */ /* 0x040ff0000000183c */
[----:B------:R-:W-:Y:S01]  /*1d510*/  HMMA.16816.F32 R64, R176, R162, R64 ;  /* 0x000000a2b040723c */ /* 0x000fe20000001840 */
[----:B------:R-:W4:Y:S07]  /*1d520*/  LDSM.16.M88.4 R160, [R225+0x8000] ;  /* 0x00800000e1a0783b */ /* 0x000f2e0000000200 */
[C---:B------:R-:W-:Y:S01]  /*1d530*/  HMMA.16816.F32 R4, R164.reuse, R168, R4 ;  /* 0x000000a8a404723c */ /* 0x040fe20000001804 */
[----:B------:R-:W-:Y:S07]  /*1d540*/  LDSM.16.M88.4 R176, [R225+0x9800] ;  /* 0x00980000e1b0783b */ /* 0x000fee0000000200 */
        /* <DEDUP_REMOVED lines=19> */
[----:B------:R-:W2:Y:S07]  /*1d680*/  LDSM.16.M88.4 R152, [R206] ;  /* 0x00000000ce98783b */ /* 0x000eae0000000200 */
[C---:B-1----:R-:W-:Y:S08]  /*1d690*/  HMMA.16816.F32 R60, R164.reuse, R140, R60 ;  /* 0x0000008ca43c723c */ /* 0x042ff0000000183c */
[----:B------:R-:W-:Y:S01]  /*1d6a0*/  HMMA.16816.F32 R64, R164, R142, R64 ;  /* 0x0000008ea440723c */ /* 0x000fe20000001840 */
[----:B------:R-:W1:Y:S07]  /*1d6b0*/  LDSM.16.M88.4 R140, [R205] ;  /* 0x00000000cd8c783b */ /* 0x000e6e0000000200 */
[C---:B----4-:R-:W-:Y:S01]  /*1d6c0*/  HMMA.16816.F32 R4, R156.reuse, R160, R4 ;  /* 0x000000a09c04723c */ /* 0x050fe20000001804 */
[----:B------:R-:W-:Y:S07]  /*1d6d0*/  LDSM.16.M88.4 R164, [R219+0x8000] ;  /* 0x00800000dba4783b */ /* 0x000fee0000000200 */
[C---:B------:R-:W-:Y:S01]  /*1d6e0*/  HMMA.16816.F32 R8, R156.reuse, R162, R8 ;  /* 0x000000a29c08723c */ /* 0x040fe20000001808 */
[----:B------:R-:W4:Y:S07]  /*1d6f0*/  LDSM.16.M88.4 R160, [R204] ;  /* 0x00000000cca0783b */ /* 0x000f2e0000000200 */
[C---:B------:R-:W-:Y:S08]  /*1d700*/  HMMA.16816.F32 R12, R156.reuse, R168, R12 ;  /* 0x000000a89c0c723c */ /* 0x040ff0000000180c */
[C---:B------:R-:W-:Y:S01]  /*1d710*/  HMMA.16816.F32 R16, R156.reuse, R170, R16 ;  /* 0x000000aa9c10723c */ /* 0x040fe20000001810 */
[----:B------:R-:W-:Y:S07]  /*1d720*/  LDSM.16.M88.4 R168, [R219+0x9000] ;  /* 0x00900000dba8783b */ /* 0x000fee0000000200 */
[C---:B---3--:R-:W-:Y:S08]  /*1d730*/  HMMA.16816.F32 R20, R156.reuse, R172, R20 ;  /* 0x000000ac9c14723c */ /* 0x048ff00000001814 */
[C---:B------:R-:W-:Y:S01]  /*1d740*/  HMMA.16816.F32 R24, R156.reuse, R174, R24 ;  /* 0x000000ae9c18723c */ /* 0x040fe20000001818 */
[----:B------:R-:W-:Y:S07]  /*1d750*/  LDSM.16.M88.4 R172, [R219+0x9800] ;  /* 0x00980000dbac783b */ /* 0x000fee0000000200 */
[C---:B------:R-:W-:Y:S08]  /*1d760*/  HMMA.16816.F32 R28, R156.reuse, R176, R28 ;  /* 0x000000b09c1c723c */ /* 0x040ff0000000181c */
[C---:B------:R-:W-:Y:S01]  /*1d770*/  HMMA.16816.F32 R32, R156.reuse, R178, R32 ;  /* 0x000000b29c20723c */ /* 0x040fe20000001820 */
[----:B------:R-:W-:Y:S07]  /*1d780*/  LDSM.16.M88.4 R176, [R219+0xa000] ;  /* 0x00a00000dbb0783b */ /* 0x000fee0000000200 */
[C---:B------:R-:W-:Y:S08]  /*1d790*/  HMMA.16816.F32 R36, R156.reuse, R136, R36 ;  /* 0x000000889c24723c */ /* 0x040ff00000001824 */
[C---:B------:R-:W-:Y:S01]  /*1d7a0*/  HMMA.16816.F32 R40, R156.reuse, R138, R40 ;  /* 0x0000008a9c28723c */ /* 0x040fe20000001828 */
[----:B------:R-:W3:Y:S07]  /*1d7b0*/  LDSM.16.M88.4 R136, [R203] ;  /* 0x00000000cb88783b */ /* 0x000eee0000000200 */
[C---:B--2---:R-:W-:Y:S08]  /*1d7c0*/  HMMA.16816.F32 R44, R156.reuse, R144, R44 ;  /* 0x000000909c2c723c */ /* 0x044ff0000000182c */
[C---:B------:R-:W-:Y:S01]  /*1d7d0*/  HMMA.16816.F32 R48, R156.reuse, R146, R48 ;  /* 0x000000929c30723c */ /* 0x040fe20000001830 */
[----:B------:R-:W2:Y:S07]  /*1d7e0*/  LDSM.16.M88.4 R144, [R202] ;  /* 0x00000000ca90783b */ /* 0x000eae0000000200 */
[C---:B-----5:R-:W-:Y:S08]  /*1d7f0*/  HMMA.16816.F32 R52, R156.reuse, R148, R52 ;  /* 0x000000949c34723c */ /* 0x060ff00000001834 */
[C---:B------:R-:W-:Y:S01]  /*1d800*/  HMMA.16816.F32 R56, R156.reuse, R150, R56 ;  /* 0x000000969c38723c */ /* 0x040fe20000001838 */
[----:B------:R-:W5:Y:S07]  /*1d810*/  LDSM.16.M88.4 R148, [R201] ;  /* 0x00000000c994783b */ /* 0x000f6e0000000200 */
        /* <DEDUP_REMOVED lines=9> */
[----:B------:R-:W2:Y:S07]  /*1d8b0*/  LDSM.16.M88.4 R152, [R200] ;  /* 0x00000000c898783b */ /* 0x000eae0000000200 */
[C---:B-1----:R-:W-:Y:S08]  /*1d8c0*/  HMMA.16816.F32 R20, R184.reuse, R140, R20 ;  /* 0x0000008cb814723c */ /* 0x042ff00000001814 */
[C---:B------:R-:W-:Y:S01]  /*1d8d0*/  HMMA.16816.F32 R24, R184.reuse, R142, R24 ;  /* 0x0000008eb818723c */ /* 0x040fe20000001818 */
[----:B------:R-:W1:Y:S07]  /*1d8e0*/  LDSM.16.M88.4 R140, [R219+0x8800] ;  /* 0x00880000db8c783b */ /* 0x000e6e0000000200 */
[C---:B----4-:R-:W-:Y:S08]  /*1d8f0*/  HMMA.16816.F32 R28, R184.reuse, R160, R28 ;  /* 0x000000a0b81c723c */ /* 0x050ff0000000181c */
[C---:B------:R-:W-:Y:S01]  /*1d900*/  HMMA.16816.F32 R32, R184.reuse, R162, R32 ;  /* 0x000000a2b820723c */ /* 0x040fe20000001820 */
[----:B------:R-:W4:Y:S07]  /*1d910*/  LDSM.16.M88.4 R160, [R219+0xb800] ;  /* 0x00b80000dba0783b */ /* 0x000f2e0000000200 */
[C---:B---3--:R-:W-:Y:S08]  /*1d920*/  HMMA.16816.F32 R36, R184.reuse, R136, R36 ;  /* 0x00000088b824723c */ /* 0x048ff00000001824 */
[C---:B------:R-:W-:Y:S01]  /*1d930*/  HMMA.16816.F32 R40, R184.reuse, R138, R40 ;  /* 0x0000008ab828723c */ /* 0x040fe20000001828 */
[----:B------:R-:W3:Y:S07]  /*1d940*/  LDSM.16.M88.4 R136, [R208+0x4800] ;  /* 0x00480000d088783b */ /* 0x000eee0000000200 */
[C---:B--2---:R-:W-:Y:S08]  /*1d950*/  HMMA.16816.F32 R44, R184.reuse, R144, R44 ;  /* 0x00000090b82c723c */ /* 0x044ff0000000182c */
[C---:B------:R-:W-:Y:S08]  /*1d960*/  HMMA.16816.F32 R48, R184.reuse, R146, R48 ;  /* 0x00000092b830723c */ /* 0x040ff00000001830 */
[C---:B-----5:R-:W-:Y:S08]  /*1d970*/  HMMA.16816.F32 R52, R184.reuse, R148, R52 ;  /* 0x00000094b834723c */ /* 0x060ff00000001834 */
[C---:B------:R-:W-:Y:S08]  /*1d980*/  HMMA.16816.F32 R56, R184.reuse, R150, R56 ;  /* 0x00000096b838723c */ /* 0x040ff00000001838 */
[C---:B------:R-:W-:Y:S08]  /*1d990*/  HMMA.16816.F32 R60, R184.reuse, R152, R60 ;  /* 0x00000098b83c723c */ /* 0x040ff0000000183c */
        /* <DEDUP_REMOVED lines=15> */
[C---:B----4-:R-:W-:Y:S08]  /*1da90*/  HMMA.16816.F32 R60, R156.reuse, R160, R60 ;  /* 0x000000a09c3c723c */ /* 0x050ff0000000183c */
[----:B------:R-:W-:Y:S08]  /*1daa0*/  HMMA.16816.F32 R64, R156, R162, R64 ;  /* 0x000000a29c40723c */ /* 0x000ff00000001840 */
[C---:B------:R-:W-:Y:S08]  /*1dab0*/  HMMA.16816.F32 R4, R192.reuse, R196, R4 ;  /* 0x000000c4c004723c */ /* 0x040ff00000001804 */
[C---:B------:R-:W-:Y:S08]  /*1dac0*/  HMMA.16816.F32 R8, R192.reuse, R198, R8 ;  /* 0x000000c6c008723c */ /* 0x040ff00000001808 */
[C---:B---3--:R-:W-:Y:S08]  /*1dad0*/  HMMA.16816.F32 R12, R192.reuse, R136, R12 ;  /* 0x00000088c00c723c */ /* 0x048ff0000000180c */
[----:B------:R-:W-:Y:S01]  /*1dae0*/  FMUL.FTZ R143, R4, c[0x0][0x2ec] ;  /* 0x0000bb00048f7a20 */ /* 0x000fe20000410000 */
[C---:B------:R-:W-:Y:S03]  /*1daf0*/  HMMA.16816.F32 R16, R192.reuse, R138, R16 ;  /* 0x0000008ac010723c */ /* 0x040fe60000001810 */
[----:B------:R-:W-:Y:S02]  /*1db00*/  FMUL.FTZ R142, R5, c[0x0][0x2ec] ;  /* 0x0000bb00058e7a20 */ /* 0x000fe40000410000 */
[----:B------:R-:W1:Y:S01]  /*1db10*/  MUFU.TANH R143, R143 ;  /* 0x0000008f008f7308 */ /* 0x000e620000002400 */
[----:B------:R-:W-:Y:S02]  /*1db20*/  FMUL.FTZ R248, R6, c[0x0][0x2ec] ;  /* 0x0000bb0006f87a20 */ /* 0x000fe40000410000 */
[----:B------:R-:W-:Y:S04]  /*1db30*/  FMUL.FTZ R9, R9, c[0x0][0x2ec] ;  /* 0x0000bb0009097a20 */ /* 0x000fe80000410000 */
[----:B------:R-:W-:Y:S02]  /*1db40*/  FMUL.FTZ R10, R10, c[0x0][0x2ec] ;  /* 0x0000bb000a0a7a20 */ /* 0x000fe40000410000 */
[----:B------:R-:W-:Y:S01]  /*1db50*/  FMUL.FTZ R11, R11, c[0x0][0x2ec] ;  /* 0x0000bb000b0b7a20 */ /* 0x000fe20000410000 */
[----:B------:R-:W2:Y:S01]  /*1db60*/  MUFU.TANH R250, R9 ;  /* 0x0000000900fa7308 */ /* 0x000ea20000002400 */
[----:B------:R-:W-:Y:S02]  /*1db70*/  FMUL.FTZ R140, R7, c[0x0][0x2ec] ;  /* 0x0000bb00078c7a20 */ /* 0x000fe40000410000 */
[----:B------:R-:W3:Y:S01]  /*1db80*/  LDSM.16.M88.4 R4, [R208+0x5000] ;  /* 0x00500000d004783b */ /* 0x000ee20000000200 */
[----:B------:R-:W-:Y:S02]  /*1db90*/  FMUL.FTZ R141, R8, c[0x0][0x2ec] ;  /* 0x0000bb00088d7a20 */ /* 0x000fe40000410000 */
[----:B------:R-:W-:Y:S02]  /*1dba0*/  FMUL.FTZ R246, R12, c[0x0][0x2ec] ;  /* 0x0000bb000cf67a20 */ /* 0x000fe40000410000 */
[----:B------:R-:W-:Y:S02]  /*1dbb0*/  FMUL.FTZ R13, R13, c[0x0][0x2ec] ;  /* 0x0000bb000d0d7a20 */ /* 0x000fe40000410000 */
[----:B------:R-:W4:Y:S01]  /*1dbc0*/  MUFU.TANH R137, R10 ;  /* 0x0000000a00897308 */ /* 0x000f220000002400 */
        /* <DEDUP_REMOVED lines=9> */
[C---:B---3--:R-:W-:Y:S01]  /*1dc60*/  HMMA.16816.F32 R20, R192.reuse, R4, R20 ;  /* 0x00000004c014723c */ /* 0x048fe20000001814 */
[----:B-----5:R-:W3:Y:S08]  /*1dc70*/  LDSM.16.M88.4 R8, [R208+0x5800] ;  /* 0x00580000d008783b */ /* 0x020ef00000000200 */
[----:B------:R-:W1:Y:S01]  /*1dc80*/  MUFU.TANH R140, R140 ;  /* 0x0000008c008c7308 */ /* 0x000e620000002400 */
[C---:B------:R-:W-:Y:S01]  /*1dc90*/  HMMA.16816.F32 R24, R192.reuse, R6, R24 ;  /* 0x00000006c018723c */ /* 0x040fe20000001818 */
[----:B------:R-:W5:Y:S08]  /*1dca0*/  LDSM.16.M88.4 R4, [R208+0x6000] ;  /* 0x00600000d004783b */ /* 0x000f700000000200 */
[----:B------:R-:W1:Y:S05]  /*1dcb0*/  MUFU.TANH R141, R141 ;  /* 0x0000008d008d7308 */ /* 0x000e6a0000002400 */
[----:B------:R-:W-:Y:S02]  /*1dcc0*/  FMUL.FTZ R152, R20, c[0x0][0x2ec] ;  /* 0x0000bb0014987a20 */ /* 0x000fe40000410000 */
[----:B------:R-:W-:Y:S03]  /*1dcd0*/  FMUL.FTZ R21, R21, c[0x0][0x2ec] ;  /* 0x0000bb0015157a20 */ /* 0x000fe60000410000 */
[----:B------:R-:W1:Y:S01]  /*1dce0*/  MUFU.TANH R246, R246 ;  /* 0x000000f600f67308 */ /* 0x000e620000002400 */
[----:B------:R-:W-:Y:S02]  /*1dcf0*/  FMUL.FTZ R22, R22, c[0x0][0x2ec] ;  /* 0x0000bb0016167a20 */ /* 0x000fe40000410000 */
[----:B------:R-:W-:Y:S02]  /*1dd00*/  FMUL.FTZ R23, R23, c[0x0][0x2ec] ;  /* 0x0000bb0017177a20 */ /* 0x000fe40000410000 */
[----:B------:R-:W-:Y:S02]  /*1dd10*/  FMUL.FTZ R156, R24, c[0x0][0x2ec] ;  /* 0x0000bb00189c7a20 */ /* 0x000fe40000410000 */
[----:B------:R-:W-:Y:S02]  /*1dd20*/  FMUL.FTZ R25, R25, c[0x0][0x2ec] ;  /* 0x0000bb0019197a20 */ /* 0x000fe40000410000 */
[----:B------:R-:W-:Y:S01]  /*1dd30*/  FMUL.FTZ R26, R26, c[0x0][0x2ec] ;  /* 0x0000bb001a1a7a20 */ /* 0x000fe20000410000 */
[----:B------:R1:W1:Y:S01]  /*1dd40*/  MUFU.TANH R198, R13 ;  /* 0x0000000d00c67308 */ /* 0x0002620000002400 */
[----:B------:R-:W-:Y:S01]  /*1dd50*/  FMUL.FTZ R27, R27, c[0x0][0x2ec] ;  /* 0x0000bb001b1b7a20 */ /* 0x000fe20000410000 */
[C---:B---3--:R-:W-:Y:S08]  /*1dd60*/  HMMA.16816.F32 R28, R192.reuse, R8, R28 ;  /* 0x00000008c01c723c */ /* 0x048ff0000000181c */
[----:B------:R3:W1:Y:S01]  /*1dd70*/  MUFU.TANH R196, R14 ;  /* 0x0000000e00c47308 */ /* 0x0006620000002400 */
[C---:B------:R-:W-:Y:S01]  /*1dd80*/  HMMA.16816.F32 R32, R192.reuse, R10, R32 ;  /* 0x0000000ac020723c */ /* 0x040fe20000001820 */
[----:B------:R-:W1:Y:S08]  /*1dd90*/  LDSM.16.M88.4 R8, [R208+0x6800] ;  /* 0x00680000d008783b */ /* 0x000e700000000200 */
[----:B------:R3:W1:Y:S01]  /*1dda0*/  MUFU.TANH R190, R15 ;  /* 0x0000000f00be7308 */ /* 0x0006620000002400 */
[C---:B-----5:R-:W-:Y:S05]  /*1ddb0*/  HMMA.16816.F32 R36, R192.reuse, R4, R36 ;  /* 0x00000004c024723c */ /* 0x060fea0000001824 */
[----:B------:R-:W-:Y:S03]  /*1ddc0*/  FMUL.FTZ R186, R28, c[0x0][0x2ec] ;  /* 0x0000bb001cba7a20 */ /* 0x000fe60000410000 */
[C---:B------:R-:W-:Y:S01]  /*1ddd0*/  HMMA.16816.F32 R40, R192.reuse, R6, R40 ;  /* 0x00000006c028723c */ /* 0x040fe20000001828 */
[----:B------:R-:W2:Y:S01]  /*1dde0*/  MUFU.TANH R188, R188 ;  /* 0x000000bc00bc7308 */ /* 0x000ea20000002400 */
[----:B------:R-:W5:Y:S02]  /*1ddf0*/  LDSM.16.M88.4 R4, [R208+0x7000] ;  /* 0x00700000d004783b */ /* 0x000f640000000200 */
[----:B------:R-:W-:Y:S02]  /*1de00*/  FMUL.FTZ R29, R29, c[0x0][0x2ec] ;  /* 0x0000bb001d1d7a20 */ /* 0x000fe40000410000 */
[----:B------:R-:W-:Y:S02]  /*1de10*/  FMUL.FTZ R30, R30, c[0x0][0x2ec] ;  /* 0x0000bb001e1e7a20 */ /* 0x000fe40000410000 */
[----:B------:R-:W-:Y:S03]  /*1de20*/  FMUL.FTZ R164, R32, c[0x0][0x2ec] ;  /* 0x0000bb0020a47a20 */ /* 0x000fe60000410000 */
[----:B------:R3:W2:Y:S01]  /*1de30*/  MUFU.TANH R148, R17 ;  /* 0x0000001100947308 */ /* 0x0006a20000002400 */
[----:B------:R-:W-:Y:S02]  /*1de40*/  FMUL.FTZ R31, R31, c[0x0][0x2ec] ;  /* 0x0000bb001f1f7a20 */ /* 0x000fe40000410000 */
[----:B------:R-:W-:Y:S02]  /*1de50*/  FMUL.FTZ R33, R33, c[0x0][0x2ec] ;  /* 0x0000bb0021217a20 */ /* 0x000fe40000410000 */
[----:B------:R-:W-:Y:S02]  /*1de60*/  FMUL.FTZ R180, R36, c[0x0][0x2ec] ;  /* 0x0000bb0024b47a20 */ /* 0x000fe40000410000 */
[----:B------:R-:W-:Y:S02]  /*1de70*/  FMUL.FTZ R34, R34, c[0x0][0x2ec] ;  /* 0x0000bb0022227a20 */ /* 0x000fe40000410000 */
[----:B------:R-:W-:Y:S01]  /*1de80*/  FMUL.FTZ R35, R35, c[0x0][0x2ec] ;  /* 0x0000bb0023237a20 */ /* 0x000fe20000410000 */
[----:B------:R3:W2:Y:S01]  /*1de90*/  MUFU.TANH R150, R18 ;  /* 0x0000001200967308 */ /* 0x0006a20000002400 */
[----:B------:R-:W-:Y:S01]  /*1dea0*/  FMUL.FTZ R37, R37, c[0x0][0x2ec] ;  /* 0x0000bb0025257a20 */ /* 0x000fe20000410000 */
[C---:B-1----:R-:W-:Y:S03]  /*1deb0*/  HMMA.16816.F32 R44, R192.reuse, R8, R44 ;  /* 0x00000008c02c723c */ /* 0x042fe6000000182c */
[----:B------:R-:W-:Y:S02]  /*1dec0*/  FMUL.FTZ R172, R40, c[0x0][0x2ec] ;  /* 0x0000bb0028ac7a20 */ /* 0x000fe40000410000 */
[----:B------:R-:W-:Y:S03]  /*1ded0*/  FMUL.FTZ R38, R38, c[0x0][0x2ec] ;  /* 0x0000bb0026267a20 */ /* 0x000fe60000410000 */
[----:B------:R3:W1:Y:S01]  /*1dee0*/  MUFU.TANH R169, R19 ;  /* 0x0000001300a97308 */ /* 0x0006620000002400 */
[C---:B------:R-:W-:Y:S01]  /*1def0*/  HMMA.16816.F32 R48, R192.reuse, R10, R48 ;  /* 0x0000000ac030723c */ /* 0x040fe20000001830 */
[----:B------:R-:W1:Y:S01]  /*1df00*/  LDSM.16.M88.4 R8, [R208+0x7800] ;  /* 0x00780000d008783b */ /* 0x000e620000000200 */
[----:B------:R-:W-:Y:S04]  /*1df10*/  DEPBAR.LE SB0, 0x0 ;  /* 0x000080000000791a */ /* 0x000fe80000000000 */
[----:B------:R-:W-:Y:S02]  /*1df20*/  FMUL.FTZ R39, R39, c[0x0][0x2ec] ;  /* 0x0000bb0027277a20 */ /* 0x000fe40000410000 */
[----:B------:R-:W-:Y:S01]  /*1df30*/  FMUL.FTZ R41, R41, c[0x0][0x2ec] ;  /* 0x0000bb0029297a20 */ /* 0x000fe20000410000 */
[----:B------:R-:W1:Y:S01]  /*1df40*/  MUFU.TANH R152, R152 ;  /* 0x0000009800987308 */ /* 0x000e620000002400 */
[----:B------:R-:W-:Y:S01]  /*1df50*/  BAR.SYNC.DEFER_BLOCKING 0x0 ;  /* 0x0000000000007b1d */ /* 0x000fe20000010000 */
[C---:B-----5:R-:W-:Y:S05]  /*1df60*/  HMMA.16816.F32 R52, R192.reuse, R4, R52 ;  /* 0x00000004c034723c */ /* 0x060fea0000001834 */
[----:B------:R-:W-:Y:S02]  /*1df70*/  FMUL.FTZ R241, R44, c[0x0][0x2ec] ;  /* 0x0000bb002cf17a20 */ /* 0x000fe40000410000 */
[----:B------:R-:W-:Y:S01]  /*1df80*/  FMUL.FTZ R42, R42, c[0x0][0x2ec] ;  /* 0x0000bb002a2a7a20 */ /* 0x000fe20000410000 */
[----:B------:R3:W2:Y:S01]  /*1df90*/  MUFU.TANH R175, R21 ;  /* 0x0000001500af7308 */ /* 0x0006a20000002400 */
[C---:B------:R-:W-:Y:S03]  /*1dfa0*/  HMMA.16816.F32 R56, R192.reuse, R6, R56 ;  /* 0x00000006c038723c */ /* 0x040fe60000001838 */
[----:B------:R-:W-:Y:S02]  /*1dfb0*/  FMUL.FTZ R43, R43, c[0x0][0x2ec] ;  /* 0x0000bb002b2b7a20 */ /* 0x000fe40000410000 */
[----:B------:R-:W-:Y:S02]  /*1dfc0*/  FMUL.FTZ R189, R48, c[0x0][0x2ec] ;  /* 0x0000bb0030bd7a20 */ /* 0x000fe40000410000 */
[----:B------:R-:W-:Y:S02]  /*1dfd0*/  FMUL.FTZ R45, R45, c[0x0][0x2ec] ;  /* 0x0000bb002d2d7a20 */ /* 0x000fe40000410000 */
[----:B------:R3:W2:Y:S03]  /*1dfe0*/  MUFU.TANH R154, R22 ;  /* 0x00000016009a7308 */ /* 0x0006a60000002400 */
        /* <DEDUP_REMOVED lines=8> */
[----:B------:R-:W-:Y:S02]  /*1e070*/  FMUL.FTZ R51, R51, c[0x0][0x2ec] ;  /* 0x0000bb0033337a20 */ /* 0x000fe40000410000 */
[----:B------:R-:W-:Y:S01]  /*1e080*/  FMUL.FTZ R53, R53, c[0x0][0x2ec] ;  /* 0x0000bb0035357a20 */ /* 0x000fe20000410000 */
[----:B------:R-:W1:Y:S01]  /*1e090*/  MUFU.TANH R156, R156 ;  /* 0x0000009c009c7308 */ /* 0x000e620000002400 */
        /* <DEDUP_REMOVED lines=87> */
[C---:B------:R-:W-:Y:S02]  /*1e610*/  IMAD R6, R2.reuse, R5, R6 ;  /* 0x0000000502067224 */ /* 0x040fe400078e0206 */
[----:B------:R-:W-:Y:S01]  /*1e620*/  IMAD.MOV.U32 R3, RZ, RZ, c[0x0][0x2d0] ;  /* 0x0000b400ff037624 */ /* 0x000fe200078e00ff */
        /* <DEDUP_REMOVED lines=35> */
.L_x_2863:
        /* <DEDUP_REMOVED lines=39> */
.L_x_2862:
[----:B--2-4-:R-:W-:Y:S01]  /*1ead0*/  FMNMX.FTZ R3, R143, R135, !PT ;  /* 0x000000878f037209 */ /* 0x014fe20007810000 */
[----:B---3--:R-:W-:Y:S01]  /*1eae0*/  LDSM.16.MT88.4 R12, [R220+0xc000] ;  /* 0x00c00000dc0c783b */ /* 0x008fe20000004200 */
[----:B------:R-:W-:Y:S02]  /*1eaf0*/  FMNMX.FTZ R5, R248, R0, !PT ;  /* 0x00000000f8057209 */ /* 0x000fe40007810000 */
[----:B------:R-:W-:Y:S04]  /*1eb00*/  FMNMX.FTZ R2, R142, R3, !PT ;  /* 0x000000038e027209 */ /* 0x000fe80007810000 */
        /* <DEDUP_REMOVED lines=150> */
[----:B------:R-:W-:Y:S02]  /*1f470*/  FMUL.FTZ R67, R0, R71 ;  /* 0x0000004700437220 */ /* 0x000fe40000410000 */
[----:B------:R-:W-:Y:S01]  /*1f480*/  LDSM.16.MT88.4 R100, [R216+0xf800] ;  /* 0x00f80000d864783b */ /* 0x000fe20000004200 */
[----:B------:R-:W-:Y:S02]  /*1f490*/  FFMA.FTZ R152, R152, c[0x0][0x23c], -R146 ;  /* 0x00008f0098987a23 */ /* 0x000fe40000010892 */
[----:B------:R-:W-:Y:S01]  /*1f4a0*/  MUFU.EX2 R148, R148 ;  /* 0x0000009400947308 */ /* 0x000fe20000000800 */
[--C-:B------:R-:W-:Y:S02]  /*1f4b0*/  FFMA.FTZ R150, R150, c[0x0][0x23c], -R144.reuse ;  /* 0x00008f0096967a23 */ /* 0x100fe40000010890 */
[----:B------:R-:W-:Y:S02]  /*1f4c0*/  FFMA.FTZ R169, R169, c[0x0][0x23c], -R144 ;  /* 0x00008f00a9a97a23 */ /* 0x000fe40000010890 */
[----:B------:R-:W-:Y:S02]  /*1f4d0*/  FFMA.FTZ R175, R175, c[0x0][0x23c], -R146 ;  /* 0x00008f00afaf7a23 */ /* 0x000fe40000010892 */
[--C-:B------:R-:W-:Y:S02]  /*1f4e0*/  FFMA.FTZ R154, R154, c[0x0][0x23c], -R144.reuse ;  /* 0x00008f009a9a7a23 */ /* 0x100fe40000010890 */
[----:B------:R-:W-:Y:S01]  /*1f4f0*/  FFMA.FTZ R177, R177, c[0x0][0x23c], -R144 ;  /* 0x00008f00b1b17a23 */ /* 0x000fe20000010890 */
[----:B------:R-:W-:Y:S01]  /*1f500*/  MUFU.EX2 R152, R152 ;  /* 0x0000009800987308 */ /* 0x000fe20000000800 */
[--C-:B------:R-:W-:Y:S02]  /*1f510*/  FFMA.FTZ R156, R156, c[0x0][0x23c], -R146.reuse ;  /* 0x00008f009c9c7a23 */ /* 0x100fe40000010892 */
[----:B------:R-:W-:Y:S01]  /*1f520*/  FFMA.FTZ R179, R179, c[0x0][0x23c], -R146 ;  /* 0x00008f00b3b37a23 */ /* 0x000fe20000010892 */
[----:B----4-:R-:W-:Y:S01]  /*1f530*/  F2FP.PACK_AB R131, R136, R137 ;  /* 0x000000898883723e */ /* 0x010fe200000000ff */
[--C-:B------:R-:W-:Y:S02]  /*1f540*/  FFMA.FTZ R158, R158, c[0x0][0x23c], -R144.reuse ;  /* 0x00008f009e9e7a23 */ /* 0x100fe40000010890 */
[----:B------:R-:W-:Y:S02]  /*1f550*/  FFMA.FTZ R181, R181, c[0x0][0x23c], -R144 ;  /* 0x00008f00b5b57a23 */ /* 0x000fe40000010890 */
[--C-:B------:R-:W-:Y:S01]  /*1f560*/  FFMA.FTZ R193, R186, c[0x0][0x23c], -R146.reuse ;  /* 0x00008f00bac17a23 */ /* 0x100fe20000010892 */
[----:B------:R-:W-:Y:S01]  /*1f570*/  MUFU.EX2 R150, R150 ;  /* 0x0000009600967308 */ /* 0x000fe20000000800 */
[C---:B------:R-:W-:Y:S05]  /*1f580*/  HMMA.16816.F32 R4, R128.reuse, R12, R4 ;  /* 0x0000000c8004723c */ /* 0x040fea0000001804 */
[----:B------:R-:W-:Y:S02]  /*1f590*/  FFMA.FTZ R160, R160, c[0x0][0x23c], -R146 ;  /* 0x00008f00a0a07a23 */ /* 0x000fe40000010892 */
[C---:B------:R-:W-:Y:S01]  /*1f5a0*/  FMUL.FTZ R12, R2.reuse, R120 ;  /* 0x00000078020c7220 */ /* 0x040fe20000410000 */
[C---:B------:R-:W-:Y:S01]  /*1f5b0*/  HMMA.16816.F32 R8, R128.reuse, R14, R8 ;  /* 0x0000000e8008723c */ /* 0x040fe20000001808 */
[----:B------:R-:W1:Y:S03]  /*1f5c0*/  MUFU.EX2 R169, R169 ;  /* 0x000000a900a97308 */ /* 0x000e660000000800 */
[----:B------:R-:W-:Y:S02]  /*1f5d0*/  FMUL.FTZ R13, R2, R121 ;  /* 0x00000079020d7220 */ /* 0x000fe40000410000 */
[--C-:B------:R-:W-:Y:S02]  /*1f5e0*/  FFMA.FTZ R162, R162, c[0x0][0x23c], -R144.reuse ;  /* 0x00008f00a2a27a23 */ /* 0x100fe40000010890 */
[C---:B------:R-:W-:Y:S03]  /*1f5f0*/  FMUL.FTZ R14, R0.reuse, R122 ;  /* 0x0000007a000e7220 */ /* 0x040fe60000410000 */
[----:B------:R-:W-:Y:S01]  /*1f600*/  MUFU.EX2 R175, R175 ;  /* 0x000000af00af7308 */ /* 0x000fe20000000800 */
[----:B------:R-:W-:Y:S02]  /*1f610*/  FMUL.FTZ R15, R0, R123 ;  /* 0x0000007b000f7220 */ /* 0x000fe40000410000 */
[----:B------:R-:W-:Y:S02]  /*1f620*/  FFMA.FTZ R195, R184, c[0x0][0x23c], -R144 ;  /* 0x00008f00b8c37a23 */ /* 0x000fe40000010890 */
[--C-:B------:R-:W-:Y:S02]  /*1f630*/  FFMA.FTZ R164, R164, c[0x0][0x23c], -R146.reuse ;  /* 0x00008f00a4a47a23 */ /* 0x100fe40000010892 */
[----:B------:R-:W-:Y:S01]  /*1f640*/  FFMA.FTZ R237, R182, c[0x0][0x23c], -R146 ;  /* 0x00008f00b6ed7a23 */ /* 0x000fe20000010892 */
[C---:B------:R-:W-:Y:S02]  /*1f650*/  HMMA.16816.F32 R12, R128.reuse, R20, R12 ;  /* 0x00000014800c723c */ /* 0x040fe4000000180c */
[----:B------:R-:W-:Y:S01]  /*1f660*/  MUFU.EX2 R154, R154 ;  /* 0x0000009a009a7308 */ /* 0x000fe20000000800 */
[--C-:B------:R-:W-:Y:S02]  /*1f670*/  FFMA.FTZ R166, R166, c[0x0][0x23c], -R144.reuse ;  /* 0x00008f00a6a67a23 */ /* 0x100fe40000010890 */
[----:B------:R-:W-:Y:S01]  /*1f680*/  FFMA.FTZ R249, R249, c[0x0][0x23c], -R144 ;  /* 0x00008f00f9f97a23 */ /* 0x000fe20000010890 */
[----:B-1----:R-:W-:Y:S01]  /*1f690*/  F2FP.PACK_AB R71, R169, R150 ;  /* 0x00000096a947723e */ /* 0x002fe200000000ff */
        /* <DEDUP_REMOVED lines=9> */
[----:B------:R-:W-:Y:S02]  /*1f730*/  FFMA.FTZ R178, R178, c[0x0][0x23c], -R146 ;  /* 0x00008f00b2b27a23 */ /* 0x000fe40000010892 */
[--C-:B------:R-:W-:Y:S01]  /*1f740*/  FFMA.FTZ R176, R176, c[0x0][0x23c], -R144.reuse ;  /* 0x00008f00b0b07a23 */ /* 0x100fe20000010890 */
[C---:B------:R-:W-:Y:S03]  /*1f750*/  HMMA.16816.F32 R20, R128.reuse, R28, R20 ;  /* 0x0000001c8014723c */ /* 0x040fe60000001814 */
[----:B------:R-:W-:Y:S02]  /*1f760*/  FFMA.FTZ R174, R174, c[0x0][0x23c], -R144 ;  /* 0x00008f00aeae7a23 */ /* 0x000fe40000010890 */
        /* <DEDUP_REMOVED lines=10> */
[----:B------:R-:W-:Y:S02]  /*1f810*/  FFMA.FTZ R105, R198, c[0x0][0x23c], -R146 ;  /* 0x00008f00c6697a23 */ /* 0x000fe40000010892 */
[--C-:B------:R-:W-:Y:S02]  /*1f820*/  FFMA.FTZ R106, R196, c[0x0][0x23c], -R144.reuse ;  /* 0x00008f00c46a7a23 */ /* 0x100fe40000010890 */
[----:B------:R-:W-:Y:S01]  /*1f830*/  FFMA.FTZ R107, R190, c[0x0][0x23c], -R144 ;  /* 0x00008f00be6b7a23 */ /* 0x000fe20000010890 */
[C---:B------:R-:W-:Y:S01]  /*1f840*/  HMMA.16816.F32 R28, R128.reuse, R36, R28 ;  /* 0x00000024801c723c */ /* 0x040fe2000000181c */
[----:B------:R-:W-:Y:S02]  /*1f850*/  MUFU.EX2 R104, R104 ;  /* 0x0000006800687308 */ /* 0x000fe40000000800 */
[----:B------:R-:W-:Y:S02]  /*1f860*/  FFMA.FTZ R170, R170, c[0x0][0x23c], -R146 ;  /* 0x00008f00aaaa7a23 */ /* 0x000fe40000010892 */
[--C-:B------:R-:W-:Y:S02]  /*1f870*/  FFMA.FTZ R168, R168, c[0x0][0x23c], -R144.reuse ;  /* 0x00008f00a8a87a23 */ /* 0x100fe40000010890 */
[C---:B------:R-:W-:Y:S01]  /*1f880*/  FMUL.FTZ R36, R2.reuse, R96 ;  /* 0x0000006002247220 */ /* 0x040fe20000410000 */
[C---:B------:R-:W-:Y:S03]  /*1f890*/  HMMA.16816.F32 R32, R128.reuse, R38, R32 ;  /* 0x000000268020723c */ /* 0x040fe60000001820 */
[----:B------:R-:W1:Y:S01]  /*1f8a0*/  MUFU.EX2 R105, R105 ;  /* 0x0000006900697308 */ /* 0x000e620000000800 */
[----:B------:R-:W-:Y:S02]  /*1f8b0*/  FMUL.FTZ R37, R2, R97 ;  /* 0x0000006102257220 */ /* 0x000fe40000410000 */
[----:B------:R-:W-:Y:S02]  /*1f8c0*/  FFMA.FTZ R251, R251, c[0x0][0x23c], -R144 ;  /* 0x00008f00fbfb7a23 */ /* 0x000fe40000010890 */
[C---:B------:R-:W-:Y:S04]  /*1f8d0*/  FMUL.FTZ R38, R0.reuse, R98 ;  /* 0x0000006200267220 */ /* 0x040fe80000410000 */
[----:B------:R-:W-:Y:S01]  /*1f8e0*/  FMUL.FTZ R39, R0, R99 ;  /* 0x0000006300277220 */ /* 0x000fe20000410000 */
[----:B------:R-:W-:Y:S01]  /*1f8f0*/  MUFU.EX2 R106, R106 ;  /* 0x0000006a006a7308 */ /* 0x000fe20000000800 */
[----:B------:R-:W-:Y:S01]  /*1f900*/  LDSM.16.MT88.4 R96, [R216+0x13000] ;  /* 0x01300000d860783b */ /* 0x000fe20000004200 */
[--C-:B------:R-:W-:Y:S02]  /*1f910*/  FFMA.FTZ R182, R241, c[0x0][0x23c], -R146.reuse ;  /* 0x00008f00f1b67a23 */ /* 0x100fe40000010892 */
[----:B------:R-:W-:Y:S02]  /*1f920*/  FFMA.FTZ R199, R199, c[0x0][0x23c], -R146 ;  /* 0x00008f00c7c77a23 */ /* 0x000fe40000010892 */
[C---:B------:R-:W-:Y:S03]  /*1f930*/  HMMA.16816.F32 R36, R128.reuse, R44, R36 ;  /* 0x0000002c8024723c */ /* 0x040fe60000001824 */
[--C-:B------:R-:W-:Y:S01]  /*1f940*/  FFMA.FTZ R184, R197, c[0x0][0x23c], -R144.reuse ;  /* 0x00008f00c5b87a23 */ /* 0x100fe20000010890 */
[----:B------:R-:W4:Y:S01]  /*1f950*/  MUFU.EX2 R107, R107 ;  /* 0x0000006b006b7308 */ /* 0x000f220000000800 */
[----:B------:R-:W-:Y:S02]  /*1f960*/  FFMA.FTZ R191, R191, c[0x0][0x23c], -R144 ;  /* 0x00008f00bfbf7a23 */ /* 0x000fe40000010890 */
        /* <DEDUP_REMOVED lines=13> */
[----:B----4-:R-:W-:Y:S01]  /*1fa40*/  F2FP.PACK_AB R69, R107, R106 ;  /* 0x0000006a6b45723e */ /* 0x010fe200000000ff */
        /* <DEDUP_REMOVED lines=8> */
[----:B------:R-:W4:Y:S01]  /*1fad0*/  MUFU.EX2 R160, R160 ;  /* 0x000000a000a07308 */ /* 0x000f220000000800 */
[----:B------:R-:W-:Y:S01]  /*1fae0*/  LDSM.16.MT88.4 R80, [R217+0xc800] ;  /* 0x00c80000d950783b */ /* 0x000fe20000004200 */
[----:B------:R-:W-:Y:S02]  /*1faf0*/  FFMA.FTZ R190, R173, c[0x0][0x23c], -R146 ;  /* 0x00008f00adbe7a23 */ /* 0x000fe40000010892 */
[--C-:B------:R-:W-:Y:S02]  /*1fb00*/  FFMA.FTZ R167, R167, c[0x0][0x23c], -R144.reuse ;  /* 0x00008f00a7a77a23 */ /* 0x100fe40000010890 */
[C---:B------:R-:W-:Y:S03]  /*1fb10*/  HMMA.16816.F32 R52, R128.reuse, R60, R52 ;  /* 0x0000003c8034723c */ /* 0x040fe60000001834 */
[----:B------:R-:W-:Y:S01]  /*1fb20*/  FFMA.FTZ R192, R165, c[0x0][0x23c], -R144 ;  /* 0x00008f00a5c07a23 */ /* 0x000fe20000010890 */
[----:B------:R-:W-:Y:S01]  /*1fb30*/  MUFU.EX2 R162, R162 ;  /* 0x000000a200a27308 */ /* 0x000fe20000000800 */
[--C-:B------:R-:W-:Y:S02]  /*1fb40*/  FFMA.FTZ R163, R163, c[0x0][0x23c], -R146.reuse ;  /* 0x00008f00a3a37a23 */ /* 0x100fe40000010892 */
[C---:B------:R-:W-:Y:S01]  /*1fb50*/  FMUL.FTZ R60, R2.reuse, R72 ;  /* 0x00000048023c7220 */ /* 0x040fe20000410000 */
[C---:B------:R-:W-:Y:S04]  /*1fb60*/  HMMA.16816.F32 R56, R128.reuse, R62, R56 ;  /* 0x0000003e8038723c */ /* 0x040fe80000001838 */
[----:B------:R-:W-:Y:S02]  /*1fb70*/  FMUL.FTZ R61, R2, R73 ;  /* 0x00000049023d7220 */ /* 0x000fe40000410000 */
[----:B------:R-:W5:Y:S01]  /*1fb80*/  MUFU.EX2 R195, R195 ;  /* 0x000000c300c37308 */ /* 0x000f620000000800 */
[C---:B------:R-:W-:Y:S02]  /*1fb90*/  FMUL.FTZ R62, R0.reuse, R74 ;  /* 0x0000004a003e7220 */ /* 0x040fe40000410000 */
[----:B------:R-:W-:Y:S02]  /*1fba0*/  FMUL.FTZ R63, R0, R75 ;  /* 0x0000004b003f7220 */ /* 0x000fe40000410000 */
[----:B------:R-:W1:Y:S01]  /*1fbb0*/  LDSM.16.MT88.4 R72, [R218+0xc800] ;  /* 0x00c80000da48783b */ /* 0x000e620000004200 */
[----:B------:R-:W-:Y:S02]  /*1fbc0*/  FFMA.FTZ R194, R161, c[0x0][0x23c], -R146 ;  /* 0x00008f00a1c27a23 */ /* 0x000fe40000010892 */
[--C-:B------:R-:W-:Y:S02]  /*1fbd0*/  FFMA.FTZ R159, R159, c[0x0][0x23c], -R144.reuse ;  /* 0x00008f009f9f7a23 */ /* 0x100fe40000010890 */
[C---:B--2---:R-:W-:Y:S01]  /*1fbe0*/  HMMA.16816.F32 R60, R128.reuse, R84, R60 ;  /* 0x00000054803c723c */ /* 0x044fe2000000183c */
[----:B------:R-:W-:Y:S02]  /*1fbf0*/  MUFU.EX2 R164, R164 ;  /* 0x000000a400a47308 */ /* 0x000fe40000000800 */
[----:B------:R-:W-:Y:S02]  /*1fc00*/  FFMA.FTZ R196, R157, c[0x0][0x23c], -R144 ;  /* 0x00008f009dc47a23 */ /* 0x000fe40000010890 */
[--C-:B------:R-:W-:Y:S02]  /*1fc10*/  FFMA.FTZ R153, R153, c[0x0][0x23c], -R146.reuse ;  /* 0x00008f0099997a23 */ /* 0x100fe40000010892 */
[----:B------:R-:W-:Y:S01]  /*1fc20*/  FFMA.FTZ R198, R155, c[0x0][0x23c], -R146 ;  /* 0x00008f009bc67a23 */ /* 0x000fe20000010892 */
[----:B------:R-:W-:Y:S01]  /*1fc30*/  HMMA.16816.F32 R64, R128, R86, R64 ;  /* 0x000000568040723c */ /* 0x000fe20000001840 */
[----:B------:R-:W2:Y:S02]  /*1fc40*/  LDSM.16.MT88.4 R84, [R216+0xc800] ;  /* 0x00c80000d854783b */ /* 0x000ea40000004200 */
[----:B------:R-:W1:Y:S01]  /*1fc50*/  MUFU.EX2 R237, R237 ;  /* 0x000000ed00ed7308 */ /* 0x000e620000000800 */
[--C-:B------:R-:W-:Y:S02]  /*1fc60*/  FFMA.FTZ R151, R151, c[0x0][0x23c], -R144.reuse ;  /* 0x00008f0097977a23 */ /* 0x100fe40000010890 */
[----:B------:R-:W-:Y:S02]  /*1fc70*/  FFMA.FTZ R246, R149, c[0x0][0x23c], -R144 ;  /* 0x00008f0095f67a23 */ /* 0x000fe40000010890 */
[C---:B---3--:R-:W-:Y:S05]  /*1fc80*/  HMMA.16816.F32 R4, R68.reuse, R76, R4 ;  /* 0x0000004c4404723c */ /* 0x048fea0000001804 */
[----:B------:R-:W-:Y:S01]  /*1fc90*/  MUFU.EX2 R166, R166 ;  /* 0x000000a600a67308 */ /* 0x000fe20000000800 */
[--C-:B------:R-:W-:Y:S02]  /*1fca0*/  FFMA.FTZ R147, R147, c[0x0][0x23c], -R146.reuse ;  /* 0x00008f0093937a23 */ /* 0x100fe40000010892 */
[C---:B------:R-:W-:Y:S01]  /*1fcb0*/  HMMA.16816.F32 R8, R68.reuse, R78, R8 ;  /* 0x0000004e4408723c */ /* 0x040fe20000001808 */
[----:B------:R-:W3:Y:S03]  /*1fcc0*/  LDSM.16.MT88.4 R76, [R220+0x10800] ;  /* 0x01080000dc4c783b */ /* 0x000ee60000004200 */
[----:B------:R-:W-:Y:S02]  /*1fcd0*/  FFMA.FTZ R146, R145, c[0x0][0x23c], -R146 ;  /* 0x00008f0091927a23 */ /* 0x000fe40000010892 */
[--C-:B------:R-:W-:Y:S01]  /*1fce0*/  FFMA.FTZ R134, R134, c[0x0][0x23c], -R144.reuse ;  /* 0x00008f0086867a23 */ /* 0x100fe20000010890 */
[----:B------:R-:W2:Y:S01]  /*1fcf0*/  MUFU.EX2 R249, R249 ;  /* 0x000000f900f97308 */ /* 0x000ea20000000800 */
[----:B------:R-:W-:Y:S01]  /*1fd00*/  FFMA.FTZ R144, R133, c[0x0][0x23c], -R144 ;  /* 0x00008f0085907a23 */ /* 0x000fe20000010890 */
[C---:B-1----:R-:W-:Y:S03]  /*1fd10*/  HMMA.16816.F32 R12, R68.reuse, R72, R12 ;  /* 0x00000048440c723c */ /* 0x042fe6000000180c */
[----:B------:R-:W-:Y:S02]  /*1fd20*/  FFMA.FTZ R139, R0, R245, R139 ;  /* 0x000000f5008b7223 */ /* 0x000fe4000001008b */
[----:B------:R-:W-:Y:S03]  /*1fd30*/  FFMA.FTZ R143, R2, R247, R143 ;  /* 0x000000f7028f7223 */ /* 0x000fe6000001008f */
[----:B------:R-:W-:Y:S01]  /*1fd40*/  MUFU.EX2 R180, R180 ;  /* 0x000000b400b47308 */ /* 0x000fe20000000800 */
[----:B------:R-:W-:Y:S01]  /*1fd50*/  FADD.FTZ R138, R138, R139 ;  /* 0x0000008b8a8a7221 */ /* 0x000fe20000010000 */
        /* <DEDUP_REMOVED lines=36> */
[----:B------:R-:W-:Y:S03]  /*1ffa0*/  F2FP.PACK_AB R69, R177, R154 ;  /* 0x0000009ab145723e */ /* 0x000fe600000000ff */
[----:B------:R-:W-:Y:S02]  /*1ffb0*/  F2FP.PACK_AB R70, R179, R156 ;  /* 0x0000009cb346723e */ /* 0x000fe400000000ff */
[----:B------:R-:W-:Y:S02]  /*1ffc0*/  F2FP.PACK_AB R71, R181, R158 ;  /* 0x0000009eb547723e */ /* 0x000fe400000000ff */
[----:B------:R-:W1:Y:S05]  /*1ffd0*/  MUFU.EX2 R191, R191 ;  /* 0x000000bf00bf7308 */ /* 0x000e6a0000000800 */
        /* <DEDUP_REMOVED lines=37> */
[----:B-----5:R-:W-:Y:S03]  /*20230*/  F2FP.PACK_AB R69, R195, R162 ;  /* 0x000000a2c345723e */ /* 0x020fe600000000ff */
[----:B------:R-:W-:Y:S01]  /*20240*/  F2FP.PACK_AB R70, R237, R164 ;  /* 0x000000a4ed46723e */ /* 0x000fe200000000ff */
[----:B------:R-:W-:Y:S01]  /*20250*/  MUFU.EX2 R153, R153 ;  /* 0x0000009900997308 */ /* 0x000fe20000000800 */
[----:B------:R-:W-:Y:S07]  /*20260*/  F2FP.PACK_AB R71, R249, R166 ;  /* 0x000000a6f947723e */ /* 0x000fee00000000ff */
[C---:B-1----:R-:W-:Y:S02]  /*20270*/  HMMA.16816.F32 R4, R68.reuse, R72, R4 ;  /* 0x000000484404723c */ /* 0x042fe40000001804 */
[----:B------:R-:W1:Y:S06]  /*20280*/  MUFU.EX2 R198, R198 ;  /* 0x000000c600c67308 */ /* 0x000e6c0000000800 */
[C---:B------:R-:W-:Y:S01]  /*20290*/  HMMA.16816.F32 R8, R68.reuse, R74, R8 ;  /* 0x0000004a4408723c */ /* 0x040fe20000001808 */
[----:B------:R-:W5:Y:S03]  /*202a0*/  LDSM.16.MT88.4 R72, [R220+0x11800] ;  /* 0x01180000dc48783b */ /* 0x000f660000004200 */
[----:B------:R-:W-:Y:S04]  /*202b0*/  MUFU.EX2 R151, R151 ;  /* 0x0000009700977308 */ /* 0x000fe80000000800 */
[C---:B----4-:R-:W-:Y:S06]  /*202c0*/  HMMA.16816.F32 R12, R68.reuse, R80, R12 ;  /* 0x00000050440c723c */ /* 0x050fec000000180c */
[----:B------:R-:W4:Y:S02]  /*202d0*/  MUFU.EX2 R246, R246 ;  /* 0x000000f600f67308 */ /* 0x000f240000000800 */
[C---:B------:R-:W-:Y:S01]  /*202e0*/  HMMA.16816.F32 R16, R68.reuse, R82, R16 ;  /* 0x000000524410723c */ /* 0x040fe20000001810 */
[----:B------:R-:W1:Y:S07]  /*202f0*/  LDSM.16.MT88.4 R80, [R218+0x11800] ;  /* 0x01180000da50783b */ /* 0x000e6e0000004200 */
        /* <DEDUP_REMOVED lines=8> */
[----:B------:R-:W2:Y:S06]  /*20380*/  LDSM.16.MT88.4 R84, [R220+0xe000] ;  /* 0x00e00000dc54783b */ /* 0x000eac0000004200 */
[----:B------:R-:W2:Y:S01]  /*20390*/  MUFU.EX2 R133, R144 ;  /* 0x0000009000857308 */ /* 0x000ea20000000800 */
[C---:B-----5:R-:W-:Y:S08]  /*203a0*/  HMMA.16816.F32 R36, R68.reuse, R72, R36 ;  /* 0x000000484424723c */ /* 0x060ff00000001824 */
[C---:B------:R-:W-:Y:S01]  /*203b0*/  HMMA.16816.F32 R40, R68.reuse, R74, R40 ;  /* 0x0000004a4428723c */ /* 0x040fe20000001828 */
[----:B------:R-:W5:Y:S07]  /*203c0*/  LDSM.16.MT88.4 R72, [R218+0xe000] ;  /* 0x00e00000da48783b */ /* 0x000f6e0000004200 */
[C---:B-1----:R-:W-:Y:S08]  /*203d0*/  HMMA.16816.F32 R44, R68.reuse, R80, R44 ;  /* 0x00000050442c723c */ /* 0x042ff0000000182c */
[C---:B------:R-:W-:Y:S01]  /*203e0*/  HMMA.16816.F32 R48, R68.reuse, R82, R48 ;  /* 0x000000524430723c */ /* 0x040fe20000001830 */
[----:B------:R-:W-:Y:S07]  /*203f0*/  LDSM.16.MT88.4 R80, [R216+0xe000] ;  /* 0x00e00000d850783b */ /* 0x000fee0000004200 */
[C---:B------:R-:W-:Y:S08]  /*20400*/  HMMA.16816.F32 R52, R68.reuse, R88, R52 ;  /* 0x000000584434723c */ /* 0x040ff00000001834 */
[C---:B------:R-:W-:Y:S01]  /*20410*/  HMMA.16816.F32 R56, R68.reuse, R90, R56 ;  /* 0x0000005a4438723c */ /* 0x040fe20000001838 */
[----:B------:R-:W-:Y:S07]  /*20420*/  LDSM.16.MT88.4 R88, [R217+0x12000] ;  /* 0x01200000d958783b */ /* 0x000fee0000004200 */
[C---:B---3--:R-:W-:Y:S08]  /*20430*/  HMMA.16816.F32 R60, R68.reuse, R76, R60 ;  /* 0x0000004c443c723c */ /* 0x048ff0000000183c */
        /* <DEDUP_REMOVED lines=15> */
[C---:B------:R-:W-:Y:S08]  /*20530*/  HMMA.16816.F32 R28, R68.reuse, R80, R28 ;  /* 0x00000050441c723c */ /* 0x040ff0000000181c */
[C---:B------:R-:W-:Y:S01]  /*20540*/  HMMA.16816.F32 R32, R68.reuse, R82, R32 ;  /* 0x000000524420723c */ /* 0x040fe20000001820 */
[----:B------:R-:W5:Y:S07]  /*20550*/  LDSM.16.MT88.4 R80, [R218+0xe800] ;  /* 0x00e80000da50783b */ /* 0x000f6e0000004200 */
        /* <DEDUP_REMOVED lines=12> */
[----:B------:R-:W-:Y:S02]  /*20620*/  F2FP.PACK_AB R68, R199, R182 ;  /* 0x000000b6c744723e */ /* 0x000fe400000000ff */
[----:B------:R-:W-:Y:S03]  /*20630*/  F2FP.PACK_AB R69, R191, R184 ;  /* 0x000000b8bf45723e */ /* 0x000fe600000000ff */
[----:B------:R-:W-:Y:S02]  /*20640*/  F2FP.PACK_AB R70, R187, R186 ;  /* 0x000000babb46723e */ /* 0x000fe400000000ff */
[----:B------:R-:W-:Y:S07]  /*20650*/  F2FP.PACK_AB R71, R188, R185 ;  /* 0x000000b9bc47723e */ /* 0x000fee00000000ff */
[C---:B-1----:R-:W-:Y:S08]  /*20660*/  HMMA.16816.F32 R4, R68.reuse, R76, R4 ;  /* 0x0000004c4404723c */ /* 0x042ff00000001804 */
[C---:B------:R-:W-:Y:S01]  /*20670*/  HMMA.16816.F32 R8, R68.reuse, R78, R8 ;  /* 0x0000004e4408723c */ /* 0x040fe20000001808 */
[----:B------:R-:W1:Y:S07]  /*20680*/  LDSM.16.MT88.4 R76, [R218+0x12800] ;  /* 0x01280000da4c783b */ /* 0x000e6e0000004200 */
[C---:B-----5:R-:W-:Y:S08]  /*20690*/  HMMA.16816.F32 R12, R68.reuse, R80, R12 ;  /* 0x00000050440c723c */ /* 0x060ff0000000180c */
[C---:B------:R-:W-:Y:S01]  /*206a0*/  HMMA.16816.F32 R16, R68.reuse, R82, R16 ;  /* 0x000000524410723c */ /* 0x040fe20000001810 */
[----:B------:R-:W5:Y:S07]  /*206b0*/  LDSM.16.MT88.4 R80, [R217+0x12800] ;  /* 0x01280000d950783b */ /* 0x000f6e0000004200 */
        /* <DEDUP_REMOVED lines=55> */
[----:B------:R-:W-:Y:S02]  /*20a30*/  FADD.FTZ R107, R107, R106 ;  /* 0x0000006a6b6b7221 */ /* 0x000fe40000010000 */
[----:B------:R-:W-:Y:S01]  /*20a40*/  FADD.FTZ R152, R152, R5 ;  /* 0x0000000598987221 */ /* 0x000fe20000010000 */
[C---:B------:R-:W-:Y:S01]  /*20a50*/  HMMA.16816.F32 R112, R68.reuse, R108, R20 ;  /* 0x0000006c4470723c */ /* 0x040fe20000001814 */
[----:B------:R-:W2:Y:S02]  /*20a60*/  LDSM.16.MT88.4 R4, [R216+0x13800] ;  /* 0x01380000d804783b */ /* 0x000ea40000004200 */
        /* <DEDUP_REMOVED lines=40> */
[----:B------:R-:W-:Y:S01]  /*20cf0*/  FADD.FTZ R185, R185, R0 ;  /* 0x00000000b9b97221 */ /* 0x000fe20000010000 */
[----:B------:R-:W-:Y:S01]  /*20d00*/  IADD3 R0, R238, -0x1, RZ ;  /* 0xffffffffee007810 */ /* 0x000fe20007ffe0ff */
[----:B------:R-:W-:Y:S02]  /*20d10*/  FADD.FTZ R186, R187, R186 ;  /* 0x000000babbba7221 */ /* 0x000fe40000010000 */
[----:B------:R-:W-:Y:S01]  /*20d20*/  FADD.FTZ R188, R188, R185 ;  /* 0x000000b9bcbc7221 */ /* 0x000fe20000010000 */
[----:B------:R-:W-:Y:S04]  /*20d30*/  HMMA.16816.F32 R68, R68, R6, R64 ;  /* 0x000000064444723c */ /* 0x000fe80000001840 */
[----:B------:R-:W-:Y:S01]  /*20d40*/  FADD.FTZ R171, R171, R186 ;  /* 0x000000baabab7221 */ /* 0x000fe20000010000 */
[----:B------:R-:W-:Y:S01]  /*20d50*/  MOV R238, R0 ;  /* 0x0000000000ee7202 */ /* 0x000fe20000000f00 */
[----:B------:R-:W-:Y:S01]  /*20d60*/  FADD.FTZ R167, R167, R188 ;  /* 0x000000bca7a77221 */ /* 0x000fe20000010000 */
[----:B------:R-:W-:Y:S01]  /*20d70*/  MOV R0, R3 ;  /* 0x0000000300007202 */ /* 0x000fe20000000f00 */
        /* <DEDUP_REMOVED lines=15> */
.L_x_2860:
        /* <DEDUP_REMOVED lines=193> */
.L_x_2865:
[----:B------:R-:W2:Y:S04]  /*21a80*/  S2R R3, SR_CTAID.Z ;  /* 0x0000000000037919 */ /* 0x000ea80000002700 */
[----:B------:R-:W2:Y:S02]  /*21a90*/  S2R R2, SR_CTAID.Y ;  /* 0x0000000000027919 */ /* 0x000ea40000002600 */
[----:B-12---:R-:W-:-:S04]  /*21aa0*/  IMAD R5, R2, c[0x0][0x1c0], R3 ;  /* 0x0000700002057a24 */ /* 0x006fc800078e0203 */
[----:B------:R-:W-:Y:S02]  /*21ab0*/  IMAD R5, R5, c[0x0][0x214], RZ ;  /* 0x0000850005057a24 */ /* 0x000fe400078e02ff */
.L_x_2866:
        /* <DEDUP_REMOVED lines=41> */
.L_x_2868:
[----:B------:R-:W-:Y:S05]  /*21d50*/  BSYNC B0 ;  /* 0x0000000000007941 */ /* 0x000fea0003800000 */
.L_x_2867:
        /* <DEDUP_REMOVED lines=31> */
.L_x_2870:
[----:B------:R-:W-:Y:S05]  /*21f50*/  BSYNC B0 ;  /* 0x0000000000007941 */ /* 0x000fea0003800000 */
.L_x_2869:
        /* <DEDUP_REMOVED lines=16> */
.L_x_2872:
[----:B------:R-:W-:Y:S05]  /*22060*/  BSYNC B0 ;  /* 0x0000000000007941 */ /* 0x000fea0003800000 */
.L_x_2871:
        /* <DEDUP_REMOVED lines=16> */
.L_x_2874:
[----:B------:R-:W-:Y:S05]  /*22170*/  BSYNC B0 ;  /* 0x0000000000007941 */ /* 0x000fea0003800000 */
.L_x_2873:
        /* <DEDUP_REMOVED lines=15> */
.L_x_2875:
        /* <DEDUP_REMOVED lines=9> */
.L_x_8235:


//--------------------- .text._ZN5flash24flash_fwd_splitkv_kernelI23Flash_fwd_kernel_traitsILi128ELi64ELi128ELi4ELb0ELb0EN7cutlass6half_tE19Flash_kernel_traitsILi128ELi64ELi128ELi4ES3_EELb1ELb0ELb1ELb0ELb0ELb0ELb0ELb1EEEvNS_16Flash_fwd_paramsE --------------------------
	.section	.text._ZN5flash24flash_fwd_splitkv_kernelI23Flash_fwd_kernel_traitsILi128ELi64ELi128ELi4ELb0ELb0EN7cutlass6half_tE19Flash_kernel_traitsILi128ELi64ELi128ELi4ES3_EELb1ELb0ELb1ELb0ELb0ELb0ELb0ELb1EEEvNS_16Flash_fwd_paramsE,"ax",@progbits
	.sectioninfo	@"SHI_REGISTERS=252"
	.align	128
        .global         _ZN5flash24flash_fwd_splitkv_kernelI23Flash_fwd_kernel_traitsILi128ELi64ELi128ELi4ELb0ELb0EN7cutlass6half_tE19Flash_kernel_traitsILi128ELi64ELi128ELi4ES3_EELb1ELb0ELb1ELb0ELb0ELb0ELb0ELb1EEEvNS_16Flash_fwd_paramsE
        .type           _ZN5flash24flash_fwd_splitkv_kernelI23Flash_fwd_kernel_traitsILi128ELi64ELi128ELi4ELb0ELb0EN7cutlass6half_tE19Flash_kernel_traitsILi128ELi64ELi128ELi4ES3_EELb1ELb0ELb1ELb0ELb0ELb0ELb0ELb1EEEvNS_16Flash_fwd_paramsE,@function
        .size           _ZN5flash24flash_fwd_splitkv_kernelI23Flash_fwd_kernel_traitsILi128ELi64ELi128ELi4ELb0ELb0EN7cutlass6half_tE19Flash_kernel_traitsILi128ELi64ELi128ELi4ES3_EELb1ELb0ELb1ELb0ELb0ELb0ELb0ELb1EEEvNS_16Flash_fwd_paramsE,(.L_x_8183 - _ZN5flash24flash_fwd_splitkv_kernelI23Flash_fwd_kernel_traitsILi128ELi64ELi128ELi4ELb0ELb0EN7cutlass6half_tE19Flash_kernel_traitsILi128ELi64ELi128ELi4ES3_EELb1ELb0ELb1ELb0ELb0ELb0ELb0ELb1EEEvNS_16Flash_fwd_paramsE)
        .other          _ZN5flash24flash_fwd_splitkv_kernelI23Flash_fwd_kernel_traitsILi128ELi64ELi128ELi4ELb0ELb0EN7cutlass6half_tE19Flash_kernel_traitsILi128ELi64ELi128ELi4ES3_EELb1ELb0ELb1ELb0ELb0ELb0ELb0ELb1EEEvNS_16Flash_fwd_paramsE,@"STO_CUDA_ENTRY STV_DEFAULT"
_ZN5flash24flash_fwd_splitkv_kernelI23Flash_fwd_kernel_traitsILi128ELi64ELi128ELi4ELb0ELb0EN7cutlass6half_tE19Flash_kernel_traitsILi128ELi64ELi128ELi4ES3_EELb1ELb0ELb1ELb0ELb0ELb0ELb0ELb1EEEvNS_16Flash_fwd_paramsE:
.text._ZN5flash24flash_fwd_splitkv_kernelI23Flash_fwd_kernel_traitsILi128ELi64ELi128ELi4ELb0ELb0EN7cutlass6half_tE19Flash_kernel_traitsILi128ELi64ELi128ELi4ES3_EELb1ELb0ELb1ELb0ELb0ELb0ELb0ELb1EEEvNS_16Flash_fwd_paramsE:
        /* <DEDUP_REMOVED lines=9> */
[----:B-123--:R-:W-:Y:S05]  /*0090*/  CALL.REL.NOINC `($_ZN5flash24flash_fwd_splitkv_kernelI23Flash_fwd_kernel_traitsILi128ELi64ELi128ELi4ELb0ELb0EN7cutlass6half_tE19Flash_kernel_traitsILi128ELi64ELi128ELi4ES3_EELb1ELb0ELb1ELb0ELb0ELb0ELb0ELb1EEEvNS_16Flash_fwd_paramsE$_ZN5flash30compute_attn_1rowblock_splitkvI23Flash_fwd_kernel_traitsILi128ELi64ELi128ELi4ELb0ELb0EN7cutlass6half_tE19Flash_kernel_traitsILi128ELi64ELi128ELi4ES3_EELb1ELb0ELb1ELb0ELb0ELb0ELb0ELb1ENS_16Flash_fwd_paramsEEEvRKT8_iiiii) ;  /* 0x0000002000007944 */ /* 0x00efea0003c00000 */
[----:B------:R-:W-:Y:S05]  /*00a0*/  BSYNC B4 ;  /* 0x0000000000047941 */ /* 0x000fea0003800000 */
.L_x_2876:
[----:B------:R-:W-:Y:S05]  /*00b0*/  EXIT ;  /* 0x000000000000794d */ /* 0x000fea0003800000 */
        .type           $_ZN5flash24flash_fwd_splitkv_kernelI23Flash_fwd_kernel_traitsILi128ELi64ELi128ELi4ELb0ELb0EN7cutlass6half_tE19Flash_kernel_traitsILi128ELi64ELi128ELi4ES3_EELb1ELb0ELb1ELb0ELb0ELb0ELb0ELb1EEEvNS_16Flash_fwd_paramsE$_ZN5flash30compute_attn_1rowblock_splitkvI23Flash_fwd_kernel_traitsILi128ELi64ELi128ELi4ELb0ELb0EN7cutlass6half_tE19Flash_kernel_traitsILi128ELi64ELi128ELi4ES3_EELb1ELb0ELb1ELb0ELb0ELb0ELb0ELb1ENS_16Flash_fwd_paramsEEEvRKT8_iiiii,@function
        .size           $_ZN5flash24flash_fwd_splitkv_kernelI23Flash_fwd_kernel_traitsILi128ELi64ELi128ELi4ELb0ELb0EN7cutlass6half_tE19Flash_kernel_traitsILi128ELi64ELi128ELi4ES3_EELb1ELb0ELb1ELb0ELb0ELb0ELb0ELb1EEEvNS_16Flash_fwd_paramsE$_ZN5flash30compute_attn_1rowblock_splitkvI23Flash_fwd_kernel_traitsILi128ELi64ELi128ELi4ELb0ELb0EN7cutlass6half_tE19Flash_kernel_traitsILi128ELi64ELi128ELi4ES3_EELb1ELb0ELb1ELb0ELb0ELb0ELb0ELb1ENS_16Flash_fwd_paramsEEEvRKT8_iiiii,($__internal_18_$__cuda_sm70_shflsync_bfly_p - $_ZN5flash24flash_fwd_splitkv_kernelI23Flash_fwd_kernel_traitsILi128ELi64ELi128ELi4ELb0ELb0EN7cutlass6half_tE19Flash_kernel_traitsILi128ELi64ELi128ELi4ES3_EELb1ELb0ELb1ELb0ELb0ELb0ELb0ELb1EEEvNS_16Flash_fwd_paramsE$_ZN5flash30compute_attn_1rowblock_splitkvI23Flash_fwd_kernel_traitsILi128ELi64ELi128ELi4ELb0ELb0EN7cutlass6half_tE19Flash_kernel_traitsILi128ELi64ELi128ELi4ES3_EELb1ELb0ELb1ELb0ELb0ELb0ELb0ELb1ENS_16Flash_fwd_paramsEEEvRKT8_iiiii)
$_ZN5flash24flash_fwd_splitkv_kernelI23Flash_fwd_kernel_traitsILi128ELi64ELi128ELi4ELb0ELb0EN7cutlass6half_tE19Flash_kernel_traitsILi128ELi64ELi128ELi4ES3_EELb1ELb0ELb1ELb0ELb0ELb0ELb0ELb1EEEvNS_16Flash_fwd_paramsE$_ZN5flash30compute_attn_1rowblock_splitkvI23Flash_fwd_kernel_traitsILi128ELi64ELi128ELi4ELb0ELb0EN7cutlass6half_tE19Flash_kernel_traitsILi128ELi64ELi128ELi4ES3_EELb1ELb0ELb1ELb0ELb0ELb0ELb0ELb1ENS_16Flash_fwd_paramsEEEvRKT8_iiiii:
        /* <DEDUP_REMOVED lines=20> */
.L_x_2878:
[----:B------:R-:W-:Y:S05]  /*0200*/  BSYNC B0 ;  /* 0x0000000000007941 */ /* 0x000fea0003800000 */
.L_x_2877:
        /* <DEDUP_REMOVED lines=17> */
.L_x_2880:
[----:B-1----:R1:W5:Y:S02]  /*0320*/  LD.E R3, [R10.64+0xb8] ;  /* 0x0000b8060a037980 */ /* 0x002364000c101900 */
.L_x_2881:
[----:B------:R-:W-:Y:S05]  /*0330*/  BSYNC B0 ;  /* 0x0000000000007941 */ /* 0x000fea0003800000 */
.L_x_2879:
        /* <DEDUP_REMOVED lines=10> */
.L_x_2883:
[----:B------:R-:W2:Y:S01]  /*03e0*/  LD.E.64 R2, [R10.64+0x108] ;  /* 0x000108060a027980 */ /* 0x000ea2000c101b00 */
[----:B------:R-:W-:Y:S01]  /*03f0*/  BSSY B0, `(.L_x_2885) ;  /* 0x0000006000007945 */ /* 0x000fe20003800000 */
[----:B--2---:R-:W-:-:S04]  /*0400*/  ISETP.NE.U32.AND P0, PT, R2, RZ, PT ;  /* 0x000000ff0200720c */ /* 0x004fc80003f05070 */
[----:B------:R-:W-:Y:S01]  /*0410*/  ISETP.NE.AND.EX P0, PT, R3, RZ, PT, P0 ;  /* 0x000000ff0300720c */ /* 0x000fe20003f05300 */
[----:B------:R-:W-:-:S12]  /*0420*/  IMAD.MOV.U32 R3, RZ, RZ, RZ ;  /* 0x000000ffff037224 */ /* 0x000fd800078e00ff */
[----:B------:R-:W-:Y:S05]  /*0430*/  @!P0 BRA `(.L_x_2886) ;  /* 0x0000001000008947 */ /* 0x000fea0003800000 */
[----:B------:R1:W5:Y:S02]  /*0440*/  LD.E R3, [R10.64+0xbc] ;  /* 0x0000bc060a037980 */ /* 0x000364000c101900 */
.L_x_2886:
[----:B------:R-:W-:Y:S05]  /*0450*/  BSYNC B0 ;  /* 0x0000000000007941 */ /* 0x000fea0003800000 */
.L_x_2885:
[----:B-----5:R-:W-:Y:S02]  /*0460*/  IADD3 R58, R90, R3, RZ ;  /* 0x000000035a3a7210 */ /* 0x020fe40007ffe0ff */
.L_x_2884:
[----:B------:R-:W-:Y:S05]  /*0470*/  BSYNC B1 ;  /* 0x0000000000017941 */ /* 0x000fea0003800000 */
.L_x_2882:
[----:B------:R-:W-:Y:S01]  /*0480*/  IMAD.SHL.U32 R65, R231, 0x40, RZ ;  /* 0x00000040e7417824 */ /* 0x000fe200078e00ff */
[----:B------:R-:W-:Y:S01]  /*0490*/  MOV R2, R230 ;  /* 0x000000e600027202 */ /* 0x000fe20000000f00 */
[----:B------:R-:W-:-:S03]  /*04a0*/  IMAD.MOV.U32 R3, RZ, RZ, 0x0 ;  /* 0x00000000ff037424 */ /* 0x000fc600078e00ff */
[----:B------:R-:W-:-:S13]  /*04b0*/  ISETP.GT.AND P0, PT, R234, R65, PT ;  /* 0x00000041ea00720c */ /* 0x000fda0003f04270 */
[----:B------:R-:W-:Y:S05]  /*04c0*/  @!P0 RET.REL.NODEC R2 `(_ZN5flash24flash_fwd_splitkv_kernelI23Flash_fwd_kernel_traitsILi128ELi64ELi128ELi4ELb0ELb0EN7cutlass6half_tE19Flash_kernel_traitsILi128ELi64ELi128ELi4ES3_EELb1ELb0ELb1ELb0ELb0ELb0ELb0ELb1EEEvNS_16Flash_fwd_paramsE) ;  /* 0xfffffb3002008950 */ /* 0x000fea0003c3ffff */
        /* <DEDUP_REMOVED lines=51> */
[----:B------:R-:W-:Y:S02]  /*0800*/  IADD3 R10, P0, R10, R22, RZ ;  /* 0x000000160a0a7210 */ /* 0x000fe40007f1e0ff */
[----:B------:R-:W-:Y:S02]  /*0810*/  SHF.R.S32.HI R9, RZ, 0x3, R6 ;  /* 0x00000003ff097819 */ /* 0x000fe40000011406 */
[----:B------:R-:W-:Y:S02]  /*0820*/  IADD3.X R11, R7, R23, R14, P0, !PT ;  /* 0x00000017070b7210 */ /* 0x000fe400007fe40e */
[----:B------:R-:W-:Y:S01]  /*0830*/  ISETP.GE.AND P0, PT, R9, R234, PT ;  /* 0x000000ea0900720c */ /* 0x000fe20003f06270 */
[----:B----4-:R-:W-:Y:S01]  /*0840*/  IMAD R5, R5, R232, RZ ;  /* 0x000000e805057224 */ /* 0x010fe200078e02ff */
[--C-:B------:R-:W-:Y:S01]  /*0850*/  SHF.R.S32.HI R7, RZ, 0x1f, R232.reuse ;  /* 0x0000001fff077819 */ /* 0x100fe200000114e8 */
[----:B------:R-:W-:-:S02]  /*0860*/  IMAD R3, R229, R3, R232 ;  /* 0x00000003e5037224 */ /* 0x000fc400078e02e8 */
        /* <DEDUP_REMOVED lines=18> */
.L_x_2889:
[----:B------:R-:W-:Y:S05]  /*0990*/  BSYNC B0 ;  /* 0x0000000000007941 */ /* 0x000fea0003800000 */
.L_x_2888:
        /* <DEDUP_REMOVED lines=18> */
.L_x_2891:
[----:B------:R-:W-:Y:S05]  /*0ac0*/  BSYNC B0 ;  /* 0x0000000000007941 */ /* 0x000fea0003800000 */
.L_x_2890:
        /* <DEDUP_REMOVED lines=18> */
.L_x_2893:
[----:B------:R-:W-:Y:S05]  /*0bf0*/  BSYNC B0 ;  /* 0x0000000000007941 */ /* 0x000fea0003800000 */
.L_x_2892:
[----:B------:R-:W-:Y:S01]  /*0c00*/  IADD3 R15, R9, 0x30, RZ ;  /* 0x00000030090f7810 */ /* 0x000fe20007ffe0ff */
[----:B------:R-:W-:Y:S03]  /*0c10*/  BSSY B0, `(.L_x_2894) ;  /* 0x0000010000007945 */ /* 0x000fe60003800000 */
[----:B------:R-:W-:-:S13]  /*0c20*/  ISETP.GE.AND P0, PT, R15, R234, PT ;  /* 0x000000ea0f00720c */ /* 0x000fda0003f06270 */
[----:B------:R-:W-:Y:S05]  /*0c30*/  @P0 BRA `(.L_x_2895) ;  /* 0x000000d000000947 */ /* 0x000fea0003800000 */
[----:B------:R-:W-:Y:S02]  /*0c40*/  IADD3 R11, P0, R9, 0x30, RZ ;  /* 0x00000030090b7810 */ /* 0x000fe40007f1e0ff */
        /* <DEDUP_REMOVED lines=12> */
.L_x_2895:
[----:B------:R-:W-:Y:S05]  /*0d10*/  BSYNC B0 ;  /* 0x0000000000007941 */ /* 0x000fea0003800000 */
.L_x_2894:
[----:B------:R-:W-:Y:S01]  /*0d20*/  ISETP.NE.AND P4, PT, R151, RZ, PT ;  /* 0x000000ff9700720c */ /* 0x000fe20003f85270 */
[----:B------:R-:W-:-:S03]  /*0d30*/  IMAD.MOV.U32 R231, RZ, RZ, 0x0 ;  /* 0x00000000ffe77424 */ /* 0x000fc600078e00ff */
[-C--:B------:R-:W-:Y:S02]  /*0d40*/  ISETP.GE.OR P3, PT, R9, R234.reuse, P4 ;  /* 0x000000ea0900720c */ /* 0x080fe40002766670 */
[-C--:B------:R-:W-:Y:S02]  /*0d50*/  ISETP.GE.OR P2, PT, R25, R234.reuse, P4 ;  /* 0x000000ea1900720c */ /* 0x080fe40002746670 */
[-C--:B------:R-:W-:Y:S02]  /*0d60*/  ISETP.GE.OR P1, PT, R23, R234.reuse, P4 ;  /* 0x000000ea1700720c */ /* 0x080fe40002726670 */
[C---:B------:R-:W-:Y:S02]  /*0d70*/  IADD3 R9, P0, R0.reuse, R9, RZ ;  /* 0x0000000900097210 */ /* 0x040fe40007f1e0ff */
[----:B------:R-:W-:Y:S02]  /*0d80*/  ISETP.GE.OR P4, PT, R15, R234, P4 ;  /* 0x000000ea0f00720c */ /* 0x000fe40002786670 */
[----:B------:R-:W-:-:S02]  /*0d90*/  LEA.HI.X.SX32 R0, R0, R3, 0x1, P0 ;  /* 0x0000000300007211 */ /* 0x000fc400000f0eff */
[----:B-----5:R-:W-:-:S03]  /*0da0*/  LEA R2, P0, R9, R18, 0x2 ;  /* 0x0000001209027211 */ /* 0x020fc600078010ff */
[----:B------:R-:W-:Y:S01]  /*0db0*/  @!P2 IMAD.MOV.U32 R7, RZ, RZ, 0x7f800000 ;  /* 0x7f800000ff07a424 */ /* 0x000fe200078e00ff */
[----:B------:R-:W-:Y:S01]  /*0dc0*/  LEA.HI.X R3, R9, R19, R0, 0x2, P0 ;  /* 0x0000001309037211 */ /* 0x000fe200000f1400 */
[----:B------:R-:W-:Y:S02]  /*0dd0*/  @!P3 IMAD.MOV.U32 R9, RZ, RZ, 0x7f800000 ;  /* 0x7f800000ff09b424 */ /* 0x000fe400078e00ff */
[----:B-1----:R-:W-:Y:S02]  /*0de0*/  @!P1 IMAD.MOV.U32 R5, RZ, RZ, 0x7f800000 ;  /* 0x7f800000ff059424 */ /* 0x002fe400078e00ff */
[----:B------:R1:W-:Y:S04]  /*0df0*/  @!P2 ST.E [R2.64+0x40], R7 ;  /* 0x000040070200a985 */ /* 0x0003e8000c101906 */
[----:B------:R1:W-:Y:S04]  /*0e00*/  @!P3 ST.E [R2.64], R9 ;  /* 0x000000090200b985 */ /* 0x0003e8000c101906 */
[----:B------:R1:W-:Y:S01]  /*0e10*/  @!P1 ST.E [R2.64+0x80], R5 ;  /* 0x0000800502009985 */ /* 0x0003e2000c101906 */
[----:B------:R-:W-:Y:S05]  /*0e20*/  @P4 RET.REL.NODEC R230 `(_ZN5flash24flash_fwd_splitkv_kernelI23Flash_fwd_kernel_traitsILi128ELi64ELi128ELi4ELb0ELb0EN7cutlass6half_tE19Flash_kernel_traitsILi128ELi64ELi128ELi4ES3_EELb1ELb0ELb1ELb0ELb0ELb0ELb0ELb1EEEvNS_16Flash_fwd_paramsE) ;  /* 0xfffff1d0e6004950 */ /* 0x000fea0003c3ffff */
[----:B-1----:R-:W-:Y:S02]  /*0e30*/  MOV R5, 0x7f800000 ;  /* 0x7f80000000057802 */ /* 0x002fe40000000f00 */
[----:B------:R-:W-:-:S03]  /*0e40*/  MOV R231, 0x0 ;  /* 0x0000000000e77802 */ /* 0x000fc60000000f00 */
[----:B------:R1:W-:Y:S01]  /*0e50*/  ST.E [R2.64+0xc0], R5 ;  /* 0x0000c00502007985 */ /* 0x0003e2000c101906 */
[----:B------:R-:W-:Y:S05]  /*0e60*/  RET.REL.NODEC R230 `(_ZN5flash24flash_fwd_splitkv_kernelI23Flash_fwd_kernel_traitsILi128ELi64ELi128ELi4ELb0ELb0EN7cutlass6half_tE19Flash_kernel_traitsILi128ELi64ELi128ELi4ES3_EELb1ELb0ELb1ELb0ELb0ELb0ELb0ELb1EEEvNS_16Flash_fwd_paramsE) ;  /* 0xfffff190e6007950 */ /* 0x000fea0003c3ffff */
.L_x_2887:
        /* <DEDUP_REMOVED lines=58> */
[----:B-----5:R-:W4:Y:S08]  /*1210*/  I2F.RP R8, R6 ;  /* 0x0000000600087306 */ /* 0x020f300000209400 */
[----:B----4-:R-:W4:Y:S02]  /*1220*/  MUFU.RCP R4, R8 ;  /* 0x0000000800047308 */ /* 0x010f240000001000 */
[----:B----4-:R-:W-:-:S06]  /*1230*/  IADD3 R4, R4, 0xffffffe, RZ ;  /* 0x0ffffffe04047810 */ /* 0x010fcc0007ffe0ff */
[----:B------:R-:W4:Y:S01]  /*1240*/  F2I.FTZ.U32.TRUNC.NTZ R25, R4 ;  /* 0x0000000400197305 */ /* 0x000f22000021f000 */
[----:B------:R-:W-:Y:S01]  /*1250*/  IMAD.MOV.U32 R24, RZ, RZ, RZ ;  /* 0x000000ffff187224 */ /* 0x000fe200078e00ff */
[----:B------:R-:W-:Y:S02]  /*1260*/  IABS R7, R9 ;  /* 0x0000000900077213 */ /* 0x000fe40000000000 */
[----:B----4-:R-:W-:-:S05]  /*1270*/  IADD3 R0, RZ, -R25, RZ ;  /* 0x80000019ff007210 */ /* 0x010fca0007ffe0ff */
[----:B-1----:R-:W-:Y:S01]  /*1280*/  IMAD R19, R0, R6, RZ ;  /* 0x0000000600137224 */ /* 0x002fe200078e02ff */
        /* <DEDUP_REMOVED lines=9> */
[----:B------:R-:W-:Y:S01]  /*1320*/  LOP3.LUT R6, R232, R9, RZ, 0x3c, !PT ;  /* 0x00000009e8067212 */ /* 0x000fe200078e3cff */
[----:B------:R-:W-:Y:S01]  /*1330*/  IMAD R2, R2, R15, R5 ;  /* 0x0000000f02027224 */ /* 0x000fe200078e0205 */
[----:B------:R-:W-:Y:S02]  /*1340*/  @!P1 IADD3 R4, R4, 0x1, RZ ;  /* 0x0000000104049810 */ /* 0x000fe40007ffe0ff */
[----:B------:R-:W-:Y:S02]  /*1350*/  ISETP.GE.AND P0, PT, R6, RZ, PT ;  /* 0x000000ff0600720c */ /* 0x000fe40003f06270 */
[----:B------:R-:W-:Y:S01]  /*1360*/  ISETP.NE.AND P1, PT, R9, RZ, PT ;  /* 0x000000ff0900720c */ /* 0x000fe20003f25270 */
[----:B---3--:R-:W-:-:S04]  /*1370*/  IMAD R6, R63, R2, RZ ;  /* 0x000000023f067224 */ /* 0x008fc800078e02ff */
[----:B------:R-:W-:-:S06]  /*1380*/  @P2 IADD3 R4, R4, 0x1, RZ ;  /* 0x0000000104042810 */ /* 0x000fcc0007ffe0ff */
[----:B------:R-:W-:Y:S02]  /*1390*/  @!P0 IMAD.MOV R4, RZ, RZ, -R4 ;  /* 0x000000ffff048224 */ /* 0x000fe400078e0a04 */
[----:B------:R-:W-:Y:S02]  /*13a0*/  @!P1 LOP3.LUT R4, RZ, R9, RZ, 0x33, !PT ;  /* 0x00000009ff049212 */ /* 0x000fe400078e33ff */
        /* <DEDUP_REMOVED lines=11> */
[----:B------:R-:W-:Y:S02]  /*1460*/  IMAD R6, R17, R4, RZ ;  /* 0x0000000411067224 */ /* 0x000fe400078e02ff */
        /* <DEDUP_REMOVED lines=9> */
.L_x_2897:
        /* <DEDUP_REMOVED lines=8> */
[----:B------:R-:W-:-:S02]  /*1580*/  IMAD.MOV.U32 R12, RZ, RZ, RZ ;  /* 0x000000ffff0c7224 */ /* 0x000fc400078e00ff */
[----:B------:R-:W-:Y:S01]  /*1590*/  @P3 IMAD.IADD R6, R14, 0x1, R15 ;  /* 0x000000010e063824 */ /* 0x000fe200078e020f */
        /* <DEDUP_REMOVED lines=11> */
[----:B------:R-:W-:-:S04]  /*1650*/  IMAD.HI.U32 R2, R5, R0, RZ ;  /* 0x0000000005027227 */ /* 0x000fc800078e00ff */
[----:B------:R-:W-:Y:S01]  /*1660*/  IMAD R0, R2, R7, R0 ;  /* 0x0000000702007224 */ /* 0x000fe200078e0200 */
[----:B------:R-:W-:-:S04]  /*1670*/  @!P3 SHF.R.S32.HI R4, RZ, 0x1f, R14 ;  /* 0x0000001fff04b819 */ /* 0x000fc8000001140e */
[----:B------:R-:W-:Y:S01]  /*1680*/  ISETP.GT.U32.AND P0, PT, R3, R0, PT ;  /* 0x000000000300720c */ /* 0x000fe20003f04070 */
[-C--:B----4-:R-:W-:Y:S02]  /*1690*/  @!P3 IMAD R5, R63, R14.reuse, RZ ;  /* 0x0000000e3f05b224 */ /* 0x090fe400078e02ff */
[----:B------:R-:W-:-:S04]  /*16a0*/  @!P3 IMAD.WIDE.U32 R12, R62, R14, RZ ;  /* 0x0000000e3e0cb225 */ /* 0x000fc800078e00ff */
[----:B------:R-:W-:Y:S01]  /*16b0*/  @!P3 IMAD R4, R4, R62, R5 ;  /* 0x0000003e0404b224 */ /* 0x000fe200078e0205 */
[----:B-----5:R-:W-:Y:S01]  /*16c0*/  @!P3 SHF.R.S32.HI R5, RZ, 0x1f, R8 ;  /* 0x0000001fff05b819 */ /* 0x020fe20000011408 */
[----:B------:R-:W-:-:S03]  /*16d0*/  @P3 IMAD.WIDE.U32 R24, R62, R6, RZ ;  /* 0x000000063e183225 */ /* 0x000fc600078e00ff */
[----:B------:R-:W-:Y:S01]  /*16e0*/  @!P3 IADD3 R7, R13, R4, RZ ;  /* 0x000000040d07b210 */ /* 0x000fe20007ffe0ff */
[----:B------:R-:W-:Y:S02]  /*16f0*/  @!P0 IMAD.IADD R0, R0, 0x1, -R3 ;  /* 0x0000000100008824 */ /* 0x000fe400078e0a03 */
[----:B------:R-:W-:Y:S02]  /*1700*/  @P3 IMAD R13, R63, R6, RZ ;  /* 0x000000063f0d3224 */ /* 0x000fe400078e02ff */
[-C--:B---3--:R-:W-:Y:S02]  /*1710*/  @!P3 IMAD R4, R21, R8.reuse, RZ ;  /* 0x000000081504b224 */ /* 0x088fe400078e02ff */
[----:B------:R-:W-:Y:S01]  /*1720*/  @!P3 IMAD.MOV.U32 R6, RZ, RZ, R12 ;  /* 0x000000ffff06b224 */ /* 0x000fe200078e000c */
[----:B------:R-:W-:Y:S01]  /*1730*/  ISETP.GE.U32.AND P2, PT, R0, R3, PT ;  /* 0x000000030000720c */ /* 0x000fe20003f46070 */
[C---:B------:R-:W-:Y:S02]  /*1740*/  @!P3 IMAD R4, R20.reuse, R5, R4 ;  /* 0x000000051404b224 */ /* 0x040fe400078e0204 */
[----:B------:R-:W-:Y:S01]  /*1750*/  @!P3 IMAD.WIDE.U32 R6, R20, R8, R6 ;  /* 0x000000081406b225 */ /* 0x000fe200078e0006 */
[----:B------:R-:W-:-:S02]  /*1760*/  LOP3.LUT R0, R232, R9, RZ, 0x3c, !PT ;  /* 0x00000009e8007212 */ /* 0x000fc400078e3cff */
[----:B------:R-:W-:Y:S02]  /*1770*/  @P3 IADD3 R13, R25, R13, RZ ;  /* 0x0000000d190d3210 */ /* 0x000fe40007ffe0ff */
[----:B------:R-:W-:Y:S02]  /*1780*/  @P3 MOV R12, R24 ;  /* 0x00000018000c3202 */ /* 0x000fe40000000f00 */
[----:B------:R-:W-:Y:S02]  /*1790*/  @!P3 IADD3 R13, R7, R4, RZ ;  /* 0x00000004070db210 */ /* 0x000fe40007ffe0ff */
[----:B------:R-:W-:Y:S02]  /*17a0*/  LEA R5, R48, 0xffffff80, 0x7 ;  /* 0xffffff8030057811 */ /* 0x000fe400078e38ff */
[----:B------:R-:W-:Y:S01]  /*17b0*/  @!P3 MOV R12, R6 ;  /* 0x00000006000cb202 */ /* 0x000fe20000000f00 */
[----:B------:R-:W-:Y:S01]  /*17c0*/  @!P3 IMAD R4, R61, R14, RZ ;  /* 0x0000000e3d04b224 */ /* 0x000fe200078e02ff */
[----:B------:R-:W-:-:S02]  /*17d0*/  @!P3 SHF.R.S32.HI R3, RZ, 0x1f, R14 ;  /* 0x0000001fff03b819 */ /* 0x000fc4000001140e */
[----:B------:R-:W-:Y:S02]  /*17e0*/  ISETP.GE.AND P1, PT, R0, RZ, PT ;  /* 0x000000ff0000720c */ /* 0x000fe40003f26270 */
[----:B------:R-:W-:Y:S02]  /*17f0*/  @!P0 IADD3 R2, R2, 0x1, RZ ;  /* 0x0000000102028810 */ /* 0x000fe40007ffe0ff */
[----:B------:R-:W-:Y:S01]  /*1800*/  ISETP.NE.AND P0, PT, R9, RZ, PT ;  /* 0x000000ff0900720c */ /* 0x000fe20003f05270 */
[----:B------:R-:W-:Y:S01]  /*1810*/  IMAD.WIDE.U32 R20, R62, R5, R12 ;  /* 0x000000053e147225 */ /* 0x000fe200078e000c */
[----:B------:R-:W-:-:S03]  /*1820*/  @P2 IADD3 R2, R2, 0x1, RZ ;  /* 0x0000000102022810 */ /* 0x000fc60007ffe0ff */
[----:B------:R-:W-:Y:S02]  /*1830*/  @!P3 IMAD R3, R3, R60, R4 ;  /* 0x0000003c0303b224 */ /* 0x000fe400078e0204 */
[----:B------:R-:W-:Y:S01]  /*1840*/  @!P3 IMAD.WIDE.U32 R12, R60, R14, RZ ;  /* 0x0000000e3c0cb225 */ /* 0x000fe200078e00ff */
[----:B------:R-:W-:Y:S02]  /*1850*/  MOV R4, R2 ;  /* 0x0000000200047202 */ /* 0x000fe40000000f00 */
[----:B------:R-:W-:Y:S01]  /*1860*/  SHF.R.S32.HI R7, RZ, 0x1f, R5 ;  /* 0x0000001fff077819 */ /* 0x000fe20000011405 */
[----:B------:R-:W-:Y:S01]  /*1870*/  IMAD R6, R63, R5, RZ ;  /* 0x000000053f067224 */ /* 0x000fe200078e02ff */
[----:B------:R-:W-:Y:S01]  /*1880*/  @!P3 IADD3 R13, R13, R3, RZ ;  /* 0x000000030d0db210 */ /* 0x000fe20007ffe0ff */
[----:B------:R-:W-:Y:S01]  /*1890*/  @!P3 IMAD R0, R19, R8, RZ ;  /* 0x000000081300b224 */ /* 0x000fe200078e02ff */
[----:B------:R-:W-:Y:S02]  /*18a0*/  @!P3 SHF.R.S32.HI R3, RZ, 0x1f, R8 ;  /* 0x0000001fff03b819 */ /* 0x000fe40000011408 */
[----:B------:R-:W-:Y:S01]  /*18b0*/  @!P1 IADD3 R4, -R4, RZ, RZ ;  /* 0x000000ff04049210 */ /* 0x000fe20007ffe1ff */
[----:B------:R-:W-:Y:S01]  /*18c0*/  IMAD R6, R7, R62, R6 ;  /* 0x0000003e07067224 */ /* 0x000fe200078e0206 */
[----:B------:R-:W-:Y:S01]  /*18d0*/  @!P0 LOP3.LUT R4, RZ, R9, RZ, 0x33, !PT ;  /* 0x00000009ff048212 */ /* 0x000fe200078e33ff */
[----:B------:R-:W-:-:S02]  /*18e0*/  @P3 IMAD.IADD R14, R14, 0x1, R15 ;  /* 0x000000010e0e3824 */ /* 0x000fc400078e020f */
[C---:B------:R-:W-:Y:S02]  /*18f0*/  @!P3 IMAD R0, R18.reuse, R3, R0 ;  /* 0x000000031200b224 */ /* 0x040fe400078e0200 */
[----:B------:R-:W-:Y:S01]  /*1900*/  @!P3 IMAD.WIDE.U32 R18, R18, R8, R12 ;  /* 0x000000081212b225 */ /* 0x000fe200078e000c */
[----:B------:R-:W-:-:S03]  /*1910*/  SHF.R.S32.HI R13, RZ, 0x1f, R4 ;  /* 0x0000001fff0d7819 */ /* 0x000fc60000011404 */
[----:B------:R-:W-:Y:S02]  /*1920*/  IMAD.IADD R21, R21, 0x1, R6 ;  /* 0x0000000115157824 */ /* 0x000fe400078e0206 */
        /* <DEDUP_REMOVED lines=12> */
.L_x_2898:
[----:B-1----:R-:W-:Y:S05]  /*19f0*/  BSYNC B0 ;  /* 0x0000000000007941 */ /* 0x002fea0003800000 */
.L_x_2896:
[----:B------:R-:W-:Y:S01]  /*1a00*/  ISETP.NE.AND P0, PT, R233, -0x1, PT ;  /* 0xffffffffe900780c */ /* 0x000fe20003f05270 */
[----:B------:R-:W2:Y:S04]  /*1a10*/  LD.E.64 R238, [R10.64+0x30] ;  /* 0x000030060aee7980 */ /* 0x000ea8000c101b00 */
[----:B------:R-:W3:Y:S04]  /*1a20*/  LD.E.64 R14, [R10.64+0x10] ;  /* 0x000010060a0e7980 */ /* 0x000ee8000c101b00 */
[----:B------:R-:W4:Y:S04]  /*1a30*/  LD.E.64 R20, [R10.64+0x48] ;  /* 0x000048060a147980 */ /* 0x000f28000c101b00 */
[----:B------:R-:W3:Y:S04]  /*1a40*/  @!P0 LD.E.64 R8, [R10.64+0x18] ;  /* 0x000018060a088980 */ /* 0x000ee8000c101b00 */
[----:B------:R-:W4:Y:S04]  /*1a50*/  LD.E R173, [R10.64+0xc0] ;  /* 0x0000c0060aad7980 */ /* 0x000f28000c101900 */
[----:B------:R-:W4:Y:S04]  /*1a60*/  LD.E.64 R220, [R10.64+0x8] ;  /* 0x000008060adc7980 */ /* 0x000f28000c101b00 */
[----:B------:R1:W5:Y:S04]  /*1a70*/  @P4 LD.E R12, [R26.64] ;  /* 0x000000061a0c4980 */ /* 0x000368000c101900 */
[----:B------:R1:W5:Y:S01]  /*1a80*/  LD.E.64 R240, [R10.64] ;  /* 0x000000060af07980 */ /* 0x000362000c101b00 */
[----:B------:R-:W-:-:S04]  /*1a90*/  SHF.R.S32.HI R56, RZ, 0x1f, R151 ;  /* 0x0000001fff387819 */ /* 0x000fc80000011497 */
[----:B------:R-:W-:-:S04]  /*1aa0*/  LEA.HI R178, R56, R151, RZ, 0x3 ;  /* 0x0000009738b27211 */ /* 0x000fc800078f18ff */
[----:B------:R-:W-:Y:S02]  /*1ab0*/  LOP3.LUT R64, R178, 0xfffffff8, RZ, 0xc0, !PT ;  /* 0xfffffff8b2407812 */ /* 0x000fe400078ec0ff */
[----:B------:R-:W-:-:S03]  /*1ac0*/  SHF.R.S32.HI R178, RZ, 0x3, R178 ;  /* 0x00000003ffb27819 */ /* 0x000fc600000114b2 */
[----:B------:R-:W-:Y:S02]  /*1ad0*/  IMAD.IADD R64, R151, 0x1, -R64 ;  /* 0x0000000197407824 */ /* 0x000fe400078e0a40 */
[----:B------:R-:W-:Y:S02]  /*1ae0*/  IMAD.SHL.U32 R175, R178, 0x40, RZ ;  /* 0x00000040b2af7824 */ /* 0x000fe400078e00ff */
[----:B------:R-:W-:-:S03]  /*1af0*/  IMAD.SHL.U32 R18, R64, 0x8, RZ ;  /* 0x0000000840127824 */ /* 0x000fc600078e00ff */
[----:B------:R-:W-:Y:S02]  /*1b00*/  LOP3.LUT R175, R175, 0x1c0, RZ, 0xc0, !PT ;  /* 0x000001c0afaf7812 */ /* 0x000fe400078ec0ff */
[----:B------:R-:W-:Y:S02]  /*1b10*/  IADD3 R24, P1, R18, R6, RZ ;  /* 0x0000000612187210 */ /* 0x000fe40007f3e0ff */
[--C-:B------:R-:W-:Y:S01]  /*1b20*/  SHF.R.S32.HI R19, RZ, 0x1f, R18.reuse ;  /* 0x0000001fff137819 */ /* 0x100fe20000011412 */
[-C--:B------:R-:W-:Y:S01]  /*1b30*/  IMAD R7, R7, R60.reuse, RZ ;  /* 0x0000003c07077224 */ /* 0x080fe200078e02ff */
[----:B------:R-:W-:Y:S02]  /*1b40*/  LOP3.LUT R6, R175, 0x38, R18, 0xf8, !PT ;  /* 0x00000038af067812 */ /* 0x000fe400078ef812 */
[----:B------:R-:W-:Y:S01]  /*1b50*/  SHF.R.U32.HI R175, RZ, 0x3, R175 ;  /* 0x00000003ffaf7819 */ /* 0x000fe200000116af */
[----:B------:R-:W-:Y:S01]  /*1b60*/  IMAD.X R25, R19, 0x1, R17, P1 ;  /* 0x0000000113197824 */ /* 0x000fe200008e0611 */
[----:B------:R-:W-:Y:S01]  /*1b70*/  LEA.HI R68, R56, R151, RZ, 0x4 ;  /* 0x0000009738447211 */ /* 0x000fe200078f20ff */
[----:B------:R-:W-:Y:S01]  /*1b80*/  IMAD R7, R2, R61, R7 ;  /* 0x0000003d02077224 */ /* 0x000fe200078e0207 */
[----:B------:R-:W-:Y:S01]  /*1b90*/  LOP3.LUT R175, R6, R175, RZ, 0x3c, !PT ;  /* 0x000000af06af7212 */ /* 0x000fe200078e3cff */
[----:B------:R-:W-:Y:S01]  /*1ba0*/  IMAD.WIDE.U32 R24, R2, R60, R24 ;  /* 0x0000003c02187225 */ /* 0x000fe200078e0018 */
[----:B------:R-:W-:-:S02]  /*1bb0*/  LEA.HI R2, R56, R151, RZ, 0x6 ;  /* 0x0000009738027211 */ /* 0x000fc400078f30ff */
[----:B------:R-:W-:Y:S01]  /*1bc0*/  LOP3.LUT R6, R68, 0xfffffff0, RZ, 0xc0, !PT ;  /* 0xfffffff044067812 */ /* 0x000fe200078ec0ff */
[----:B------:R-:W-:Y:S02]  /*1bd0*/  IMAD.IADD R25, R25, 0x1, R7 ;  /* 0x0000000119197824 */ /* 0x000fe400078e0207 */
[----:B------:R-:W-:Y:S02]  /*1be0*/  IMAD.SHL.U32 R2, R2, 0x8, RZ ;  /* 0x0000000802027824 */ /* 0x000fe400078e00ff */
[----:B------:R-:W-:Y:S02]  /*1bf0*/  IMAD R16, R23, R4, RZ ;  /* 0x0000000417107224 */ /* 0x000fe400078e02ff */
[----:B------:R-:W-:Y:S01]  /*1c00*/  IMAD.IADD R7, R151, 0x1, -R6 ;  /* 0x0000000197077824 */ /* 0x000fe200078e0a06 */
[----:B------:R-:W-:Y:S01]  /*1c10*/  LOP3.LUT R175, R175, 0xfffffe00, R2, 0xf8, !PT ;  /* 0xfffffe00afaf7812 */ /* 0x000fe200078ef802 */
[-C--:B------:R-:W-:Y:S01]  /*1c20*/  IMAD R16, R13, R22.reuse, R16 ;  /* 0x000000160d107224 */ /* 0x080fe200078e0210 */
[----:B------:R-:W-:Y:S01]  /*1c30*/  SHF.R.S32.HI R72, RZ, 0x1f, R229 ;  /* 0x0000001fff487819 */ /* 0x000fe200000114e5 */
[----:B------:R-:W-:Y:S01]  /*1c40*/  IMAD.WIDE.U32 R22, R4, R22, R24 ;  /* 0x0000001604167225 */ /* 0x000fe200078e0018 */
[----:B------:R-:W-:-:S04]  /*1c50*/  SHF.R.S32.HI R2, RZ, 0x1f, R7 ;  /* 0x0000001fff027819 */ /* 0x000fc80000011407 */
[----:B------:R-:W-:Y:S01]  /*1c60*/  LEA.HI R67, R2, R7, RZ, 0x3 ;  /* 0x0000000702437211 */ /* 0x000fe200078f18ff */
[----:B------:R-:W-:Y:S01]  /*1c70*/  IMAD R149, R61, R178, RZ ;  /* 0x000000b23d957224 */ /* 0x000fe200078e02ff */
[----:B------:R-:W-:Y:S02]  /*1c80*/  SHF.R.S32.HI R179, RZ, 0x1f, R178 ;  /* 0x0000001fffb37819 */ /* 0x000fe400000114b2 */
[----:B------:R-:W-:-:S03]  /*1c90*/  SHF.R.S32.HI R91, RZ, 0x1f, R90 ;  /* 0x0000001fff5b7819 */ /* 0x000fc6000001145a */
[----:B------:R-:W-:Y:S01]  /*1ca0*/  IMAD R149, R179, R60, R149 ;  /* 0x0000003cb3957224 */ /* 0x000fe200078e0295 */
[----:B------:R-:W-:Y:S02]  /*1cb0*/  LOP3.LUT R66, R67, 0xfffffff8, RZ, 0xc0, !PT ;  /* 0xfffffff843427812 */ /* 0x000fe400078ec0ff */
[----:B------:R-:W-:Y:S02]  /*1cc0*/  LEA.HI R91, R91, R90, RZ, 0x7 ;  /* 0x0000005a5b5b7211 */ /* 0x000fe400078f38ff */
[----:B------:R-:W-:Y:S01]  /*1cd0*/  SHF.R.S32.HI R199, RZ, 0x1f, R232 ;  /* 0x0000001fffc77819 */ /* 0x000fe200000114e8 */
[----:B------:R-:W-:Y:S01]  /*1ce0*/  IMAD.IADD R66, R7, 0x1, -R66 ;  /* 0x0000000107427824 */ /* 0x000fe200078e0a42 */
[----:B------:R-:W-:-:S04]  /*1cf0*/  SHF.R.S32.HI R91, RZ, 0x7, R91 ;  /* 0x00000007ff5b7819 */ /* 0x000fc8000001145b */
[----:B------:R-:W-:Y:S01]  /*1d00*/  IMNMX R91, RZ, R91, !PT ;  /* 0x0000005bff5b7217 */ /* 0x000fe20007800200 */
[----:B------:R-:W-:-:S04]  /*1d10*/  IMAD.WIDE R196, R231, 0x40, R178 ;  /* 0x00000040e7c47825 */ /* 0x000fc800078e02b2 */
        /* <DEDUP_REMOVED lines=12> */
[----:B------:R-:W-:Y:S01]  /*1de0*/  IADD3 R174, -R174, R151, RZ ;  /* 0x00000097aeae7210 */ /* 0x000fe20007ffe1ff */
[----:B--2---:R-:W-:-:S04]  /*1df0*/  @P0 IMAD.WIDE.U32 R24, R238, R233, RZ ;  /* 0x000000e9ee180225 */ /* 0x004fc800078e00ff */
[----:B------:R-:W-:Y:S02]  /*1e00*/  @P0 IMAD.MOV.U32 R2, RZ, RZ, R24 ;  /* 0x000000ffff020224 */ /* 0x000fe400078e0018 */
[-C--:B---3--:R-:W-:Y:S02]  /*1e10*/  @!P0 IMAD R17, R9, R229.reuse, RZ ;  /* 0x000000e509118224 */ /* 0x088fe400078e02ff */
[----:B-1----:R-:W-:-:S04]  /*1e20*/  @!P0 IMAD.WIDE.U32 R26, R8, R229, RZ ;  /* 0x000000e5081a8225 */ /* 0x002fc800078e00ff */
[----:B------:R-:W-:Y:S02]  /*1e30*/  @P0 IMAD R9, R239, R233, RZ ;  /* 0x000000e9ef090224 */ /* 0x000fe400078e02ff */
[----:B------:R-:W-:Y:S01]  /*1e40*/  @!P0 IMAD R6, R8, R72, R17 ;  /* 0x0000004808068224 */ /* 0x000fe200078e0211 */
[----:B------:R-:W-:Y:S01]  /*1e50*/  IADD3 R17, R23, R16, RZ ;  /* 0x0000001017117210 */ /* 0x000fe20007ffe0ff */
[----:B------:R-:W-:Y:S02]  /*1e60*/  @!P0 IMAD.MOV.U32 R2, RZ, RZ, R26 ;  /* 0x000000ffff028224 */ /* 0x000fe400078e001a */
[----:B------:R-:W-:Y:S02]  /*1e70*/  IMAD.MOV.U32 R16, RZ, RZ, R22 ;  /* 0x000000ffff107224 */ /* 0x000fe400078e0016 */
[----:B------:R-:W-:Y:S01]  /*1e80*/  @P0 IMAD.IADD R9, R25, 0x1, R9 ;  /* 0x0000000119090824 */ /* 0x000fe200078e0209 */
[----:B------:R-:W-:Y:S01]  /*1e90*/  @!P0 IADD3 R9, R27, R6, RZ ;  /* 0x000000061b098210 */ /* 0x000fe20007ffe0ff */
[----:B------:R-:W-:Y:S01]  /*1ea0*/  IMAD.WIDE.U32 R16, R178, R60, R16 ;  /* 0x0000003cb2107225 */ /* 0x000fe200078e0010 */
[----:B------:R-:W-:-:S03]  /*1eb0*/  IADD3 R22, P1, R18, R2, RZ ;  /* 0x0000000212167210 */ /* 0x000fc60007f3e0ff */
[----:B------:R-:W-:Y:S01]  /*1ec0*/  IMAD.IADD R149, R17, 0x1, R149 ;  /* 0x0000000111957824 */ /* 0x000fe200078e0295 */
[----:B------:R-:W-:Y:S01]  /*1ed0*/  LEA R148, P0, R16, R14, 0x1 ;  /* 0x0000000e10947211 */ /* 0x000fe200078008ff */
[----:B------:R-:W-:Y:S01]  /*1ee0*/  IMAD.X R23, R19, 0x1, R9, P1 ;  /* 0x0000000113177824 */ /* 0x000fe200008e0609 */
[C---:B------:R-:W-:Y:S01]  /*1ef0*/  IADD3 R9, R18.reuse, 0x40, RZ ;  /* 0x0000004012097810 */ /* 0x040fe20007ffe0ff */
[----:B----4-:R-:W-:Y:S01]  /*1f00*/  IMAD R7, R21, R232, RZ ;  /* 0x000000e815077224 */ /* 0x010fe200078e02ff */
[-C--:B------:R-:W-:Y:S02]  /*1f10*/  ISETP.GE.AND P2, PT, R18, R173.reuse, PT ;  /* 0x000000ad1200720c */ /* 0x080fe40003f46270 */
[----:B------:R-:W-:Y:S02]  /*1f20*/  ISETP.GE.AND P1, PT, R9, R173, PT ;  /* 0x000000ad0900720c */ /* 0x000fe40003f26270 */
[----:B------:R-:W-:Y:S02]  /*1f30*/  LEA.HI.X R149, R16, R15, R149, 0x1, P0 ;  /* 0x0000000f10957211 */ /* 0x000fe400000f0c95 */
[----:B------:R-:W-:Y:S01]  /*1f40*/  IADD3 R194, P0, R18, R0, RZ ;  /* 0x0000000012c27210 */ /* 0x000fe20007f1e0ff */
[----:B------:R-:W-:Y:S01]  /*1f50*/  IMAD R2, R20, R199, R7 ;  /* 0x000000c714027224 */ /* 0x000fe200078e0207 */
[----:B------:R-:W-:-:S02]  /*1f60*/  SEL R150, RZ, 0xffffffff, P1 ;  /* 0xffffffffff967807 */ /* 0x000fc40000800000 */
[----:B------:R-:W-:Y:S02]  /*1f70*/  SEL R7, RZ, 0x1, P2 ;  /* 0x00000001ff077807 */ /* 0x000fe40001000000 */
[----:B------:R-:W-:Y:S02]  /*1f80*/  R2P PR, R66, 0x6 ;  /* 0x0000000642007804 */ /* 0x000fe40000000000 */
[----:B------:R-:W-:Y:S01]  /*1f90*/  ISETP.GT.AND P3, PT, R48, R91, PT ;  /* 0x0000005b3000720c */ /* 0x000fe20003f64270 */
[----:B------:R-:W-:Y:S02]  /*1fa0*/  IMAD.X R195, R19, 0x1, R3, P0 ;  /* 0x0000000113c37824 */ /* 0x000fe400000e0603 */
[----:B------:R-:W-:-:S04]  /*1fb0*/  IMAD.WIDE.U32 R20, R232, R20, R22 ;  /* 0x00000014e8147225 */ /* 0x000fc800078e0016 */
[----:B------:R-:W-:Y:S02]  /*1fc0*/  IMAD R203, R197, R238, RZ ;  /* 0x000000eec5cb7224 */ /* 0x000fe400078e02ff */
[----:B------:R-:W-:-:S04]  /*1fd0*/  IMAD.WIDE.U32 R194, R178, R62, R194 ;  /* 0x0000003eb2c27225 */ /* 0x000fc800078e00c2 */
[----:B------:R-:W-:Y:S01]  /*1fe0*/  IMAD.IADD R21, R21, 0x1, R2 ;  /* 0x0000000115157824 */ /* 0x000fe200078e0202 */
[----:B------:R-:W-:Y:S01]  /*1ff0*/  LEA R228, P0, R194, R220, 0x1 ;  /* 0x000000dcc2e47211 */ /* 0x000fe200078008ff */
[----:B------:R-:W-:Y:S02]  /*2000*/  IMAD.SHL.U32 R150, R150, 0x2, RZ ;  /* 0x0000000296967824 */ /* 0x000fe400078e00ff */
[C---:B------:R-:W-:Y:S02]  /*2010*/  IMAD R203, R196.reuse, R239, R203 ;  /* 0x000000efc4cb7224 */ /* 0x040fe400078e02cb */
[----:B------:R-:W-:Y:S02]  /*2020*/  IMAD.IADD R201, R195, 0x1, R201 ;  /* 0x00000001c3c97824 */ /* 0x000fe400078e02c9 */
        /* <DEDUP_REMOVED lines=24> */
[C---:B------:R-:W-:Y:S01]  /*21b0*/  IMAD.WIDE.U32 R186, R60.reuse, 0x60, RZ ;  /* 0x000000603cba7825 */ /* 0x040fe200078e00ff */
[C---:B------:R-:W-:Y:S02]  /*21c0*/  SHF.L.U32 R79, R60.reuse, 0x5, RZ ;  /* 0x000000053c4f7819 */ /* 0x040fe400000006ff */
[C---:B------:R-:W-:Y:S01]  /*21d0*/  SHF.L.U64.HI R77, R60.reuse, 0x6, R61 ;  /* 0x000000063c4d7819 */ /* 0x040fe2000001023d */
[----:B------:R-:W-:Y:S01]  /*21e0*/  IMAD.SHL.U32 R76, R60, 0x40, RZ ;  /* 0x000000403c4c7824 */ /* 0x000fe200078e00ff */
[----:B------:R-:W-:Y:S01]  /*21f0*/  LOP3.LUT R170, R169, 0x1, RZ, 0xc0, !PT ;  /* 0x00000001a9aa7812 */ /* 0x000fe200078ec0ff */
[----:B------:R-:W-:Y:S01]  /*2200*/  IMAD R75, R61, 0xa0, RZ ;  /* 0x000000a03d4b7824 */ /* 0x000fe200078e02ff */
[----:B------:R-:W-:Y:S01]  /*2210*/  SHF.L.U64.HI R80, R79, 0x1, R80 ;  /* 0x000000014f507819 */ /* 0x000fe20000010250 */
[----:B------:R-:W-:Y:S01]  /*2220*/  IMAD R73, R61, 0xe0, RZ ;  /* 0x000000e03d497824 */ /* 0x000fe200078e02ff */
[----:B------:R-:W-:Y:S01]  /*2230*/  SHF.L.U64.HI R77, R76, 0x1, R77 ;  /* 0x000000014c4d7819 */ /* 0x000fe2000001024d */
[----:B------:R-:W-:Y:S01]  /*2240*/  IMAD.WIDE.U32 R184, R60, 0xa0, RZ ;  /* 0x000000a03cb87825 */ /* 0x000fe200078e00ff */
[----:B------:R-:W-:-:S02]  /*2250*/  IADD3 R71, R178, 0x10, RZ ;  /* 0x00000010b2477810 */ /* 0x000fc40007ffe0ff */
[----:B------:R-:W-:Y:S01]  /*2260*/  IADD3 R70, R178, 0x20, RZ ;  /* 0x00000020b2467810 */ /* 0x000fe20007ffe0ff */
[----:B------:R-:W-:Y:S01]  /*2270*/  IMAD.WIDE.U32 R180, R60, 0xe0, RZ ;  /* 0x000000e03cb47825 */ /* 0x000fe200078e00ff */
[C---:B------:R-:W-:Y:S02]  /*2280*/  IADD3 R69, R178.reuse, 0x30, RZ ;  /* 0x00000030b2457810 */ /* 0x040fe40007ffe0ff */
[----:B------:R-:W-:Y:S01]  /*2290*/  IADD3 R168, R178, 0x40, RZ ;  /* 0x00000040b2a87810 */ /* 0x000fe20007ffe0ff */
[----:B------:R-:W-:Y:S01]  /*22a0*/  IMAD.SHL.U32 R88, R62, 0x20, RZ ;  /* 0x000000203e587824 */ /* 0x000fe200078e00ff */
[C---:B------:R-:W-:Y:S01]  /*22b0*/  IADD3 R167, R178.reuse, 0x50, RZ ;  /* 0x00000050b2a77810 */ /* 0x040fe20007ffe0ff */
[----:B------:R-:W-:Y:S01]  /*22c0*/  IMAD.MOV.U32 R130, RZ, RZ, R228 ;  /* 0x000000ffff827224 */ /* 0x000fe200078e00e4 */
[C---:B------:R-:W-:Y:S01]  /*22d0*/  IADD3 R166, R178.reuse, 0x60, RZ ;  /* 0x00000060b2a67810 */ /* 0x040fe20007ffe0ff */
[----:B------:R-:W-:Y:S01]  /*22e0*/  IMAD.MOV.U32 R131, RZ, RZ, R227 ;  /* 0x000000ffff837224 */ /* 0x000fe200078e00e3 */
[----:B------:R-:W-:Y:S01]  /*22f0*/  IADD3 R164, R178, 0x70, RZ ;  /* 0x00000070b2a47810 */ /* 0x000fe20007ffe0ff */
[----:B------:R-:W-:Y:S01]  /*2300*/  IMAD.MOV.U32 R133, RZ, RZ, R149 ;  /* 0x000000ffff857224 */ /* 0x000fe200078e0095 */
[----:B------:R-:W-:Y:S01]  /*2310*/  SHF.L.U64.HI R89, R62, 0x5, R63 ;  /* 0x000000053e597819 */ /* 0x000fe2000001023f */
[----:B------:R-:W-:Y:S01]  /*2320*/  IMAD.SHL.U32 R79, R79, 0x2, RZ ;  /* 0x000000024f4f7824 */ /* 0x000fe200078e00ff */
[----:B------:R-:W-:Y:S01]  /*2330*/  MOV R132, R148 ;  /* 0x0000009400847202 */ /* 0x000fe20000000f00 */
[----:B------:R-:W-:Y:S01]  /*2340*/  IMAD.IADD R75, R185, 0x1, R75 ;  /* 0x00000001b94b7824 */ /* 0x000fe200078e024b */
[----:B------:R-:W-:Y:S01]  /*2350*/  LOP3.LUT R169, R169, 0x2, RZ, 0xc0, !PT ;  /* 0x00000002a9a97812 */ /* 0x000fe200078ec0ff */
[----:B------:R-:W-:Y:S01]  /*2360*/  IMAD.IADD R73, R181, 0x1, R73 ;  /* 0x00000001b5497824 */ /* 0x000fe200078e0249 */
[----:B------:R-:W-:Y:S01]  /*2370*/  SHF.L.U32 R76, R76, 0x1, RZ ;  /* 0x000000014c4c7819 */ /* 0x000fe200000006ff */
        /* <DEDUP_REMOVED lines=19> */
[C---:B------:R-:W-:Y:S01]  /*24b0*/  IMAD R2, R204.reuse, R3, R2 ;  /* 0x00000003cc027224 */ /* 0x040fe200078e0202 */
        /* <DEDUP_REMOVED lines=46> */
[----:B------:R-:W-:Y:S01]  /*27a0*/  IMAD R5, R61, 0xc0, RZ ;  /* 0x000000c03d057824 */ /* 0x000fe200078e02ff */
[----:B------:R-:W-:Y:S01]  /*27b0*/  SHF.L.U64.HI R13, R13, 0x1, R2 ;  /* 0x000000010d0d7819 */ /* 0x000fe20000010202 */
[----:B------:R-:W-:Y:S01]  /*27c0*/  IMAD.SHL.U32 R115, R204, 0x20, RZ ;  /* 0x00000020cc737824 */ /* 0x000fe200078e00ff */
[----:B------:R-:W-:Y:S01]  /*27d0*/  LEA.HI.X R125, R16, R21, R125, 0x1, P0 ;  /* 0x00000015107d7211 */ /* 0x000fe200000f0c7d */
[----:B------:R-:W-:Y:S01]  /*27e0*/  IMAD.SHL.U32 R118, R204, 0x40, RZ ;  /* 0x00000040cc767824 */ /* 0x000fe200078e00ff */
[----:B------:R-:W-:Y:S01]  /*27f0*/  IADD3 R12, P0, R6, R12, RZ ;  /* 0x0000000c060c7210 */ /* 0x000fe20007f1e0ff */
[----:B------:R-:W-:Y:S01]  /*2800*/  IMAD.X R51, R15, 0x1, R13, P1 ;  /* 0x000000010f337824 */ /* 0x000fe200008e060d */
[----:B------:R-:W-:Y:S01]  /*2810*/  IADD3 R162, R171, 0x40, RZ ;  /* 0x00000040aba27810 */ /* 0x000fe20007ffe0ff */
[----:B------:R-:W-:Y:S01]  /*2820*/  IMAD R163, R155, 0x30, RZ ;  /* 0x000000309ba37824 */ /* 0x000fe200078e02ff */
[----:B------:R-:W-:Y:S01]  /*2830*/  IADD3.X R13, R7, R13, RZ, P0, !PT ;  /* 0x0000000d070d7210 */ /* 0x000fe200007fe4ff */
[----:B------:R-:W-:Y:S01]  /*2840*/  IMAD.SHL.U32 R161, R155, 0x40, RZ ;  /* 0x000000409ba17824 */ /* 0x000fe200078e00ff */
        /* <DEDUP_REMOVED lines=10> */
[----:B------:R-:W-:Y:S01]  /*28f0*/  SHF.L.U32 R128, R129, 0x1, RZ ;  /* 0x0000000181807819 */ /* 0x000fe200000006ff */
[----:B------:R-:W-:Y:S01]  /*2900*/  IMAD.X R213, RZ, RZ, R85, P0 ;  /* 0x000000ffffd57224 */ /* 0x000fe200000e0655 */
[----:B------:R-:W-:Y:S01]  /*2910*/  IADD3 R94, P0, R93, 0x40, RZ ;  /* 0x000000405d5e7810 */ /* 0x000fe20007f1e0ff */
[----:B------:R-:W-:Y:S01]  /*2920*/  IMAD.IADD R156, R171, 0x1, R158 ;  /* 0x00000001ab9c7824 */ /* 0x000fe200078e029e */
[----:B------:R-:W-:Y:S01]  /*2930*/  IADD3.X R217, R87, R226, RZ, P1, !PT ;  /* 0x000000e257d97210 */ /* 0x000fe20000ffe4ff */
[----:B------:R-:W-:Y:S01]  /*2940*/  IMAD R119, R205, 0xa0, RZ ;  /* 0x000000a0cd777824 */ /* 0x000fe200078e02ff */
[----:B------:R-:W-:Y:S01]  /*2950*/  IADD3 R214, P1, R216, R225, RZ ;  /* 0x000000e1d8d67210 */ /* 0x000fe20007f3e0ff */
[----:B------:R-:W-:Y:S01]  /*2960*/  IMAD.X R95, RZ, RZ, R92, P0 ;  /* 0x000000ffff5f7224 */ /* 0x000fe200000e065c */
[----:B------:R-:W-:Y:S01]  /*2970*/  SHF.L.U64.HI R129, R129, 0x1, R0 ;  /* 0x0000000181817819 */ /* 0x000fe20000010200 */
[----:B------:R-:W-:Y:S01]  /*2980*/  IMAD.IADD R154, R171, 0x1, R156 ;  /* 0x00000001ab9a7824 */ /* 0x000fe200078e029c */
[-C--:B------:R-:W-:Y:S01]  /*2990*/  IADD3 R126, P3, R14, R128.reuse, RZ ;  /* 0x000000800e7e7210 */ /* 0x080fe20007f7e0ff */
[----:B------:R-:W-:Y:S01]  /*29a0*/  IMAD R121, R205, 0xe0, RZ ;  /* 0x000000e0cd797824 */ /* 0x000fe200078e02ff */
[----:B------:R-:W-:Y:S01]  /*29b0*/  IADD3 R128, P2, R6, R128, RZ ;  /* 0x0000008006807210 */ /* 0x000fe20007f5e0ff */
[----:B------:R-:W-:Y:S01]  /*29c0*/  IMAD.WIDE.U32 R210, R204, 0x60, RZ ;  /* 0x00000060ccd27825 */ /* 0x000fe200078e00ff */
[----:B------:R-:W-:-:S02]  /*29d0*/  IADD3.X R215, R217, R226, RZ, P1, !PT ;  /* 0x000000e2d9d77210 */ /* 0x000fc40000ffe4ff */
[----:B------:R-:W-:Y:S01]  /*29e0*/  IADD3 R102, P0, R101, R94, RZ ;  /* 0x0000005e65667210 */ /* 0x000fe20007f1e0ff */
[--C-:B------:R-:W-:Y:S01]  /*29f0*/  IMAD.X R127, R15, 0x1, R129.reuse, P3 ;  /* 0x000000010f7f7824 */ /* 0x100fe200018e0681 */
[----:B------:R-:W-:Y:S01]  /*2a00*/  IADD3 R97, P1, R94, R93, RZ ;  /* 0x0000005d5e617210 */ /* 0x000fe20007f3e0ff */
[----:B------:R-:W-:Y:S01]  /*2a10*/  IMAD.X R129, R7, 0x1, R129, P2 ;  /* 0x0000000107817824 */ /* 0x000fe200010e0681 */
[----:B------:R-:W-:Y:S01]  /*2a20*/  IADD3 R153, R171, R154, RZ ;  /* 0x0000009aab997210 */ /* 0x000fe20007ffe0ff */
[----:B------:R-:W-:Y:S01]  /*2a30*/  IMAD.X R103, R100, 0x1, R95, P0 ;  /* 0x0000000164677824 */ /* 0x000fe200000e065f */
[----:B------:R-:W-:Y:S01]  /*2a40*/  IADD3.X R96, R95, R92, RZ, P1, !PT ;  /* 0x0000005c5f607210 */ /* 0x000fe20000ffe4ff */
[----:B------:R-:W-:Y:S01]  /*2a50*/  IMAD R7, R61, 0x60, RZ ;  /* 0x000000603d077824 */ /* 0x000fe200078e02ff */
[----:B------:R-:W-:Y:S01]  /*2a60*/  IADD3 R104, P1, R101, R97, RZ ;  /* 0x0000006165687210 */ /* 0x000fe20007f3e0ff */
[----:B------:R-:W-:Y:S01]  /*2a70*/  IMAD.WIDE.U32 R208, R204, 0xa0, RZ ;  /* 0x000000a0ccd07825 */ /* 0x000fe200078e00ff */
[----:B------:R-:W-:-:S02]  /*2a80*/  IADD3 R106, P0, R102, R101, RZ ;  /* 0x00000065666a7210 */ /* 0x000fc40007f1e0ff */
[----:B------:R-:W-:Y:S01]  /*2a90*/  IADD3 R74, R183, R5, RZ ;  /* 0x00000005b74a7210 */ /* 0x000fe20007ffe0ff */
[----:B------:R-:W-:Y:S01]  /*2aa0*/  IMAD.IADD R78, R187, 0x1, R7 ;  /* 0x00000001bb4e7824 */ /* 0x000fe200078e0207 */
[----:B------:R-:W-:Y:S01]  /*2ab0*/  IADD3.X R105, R100, R96, RZ, P1, !PT ;  /* 0x0000006064697210 */ /* 0x000fe20000ffe4ff */
[----:B------:R-:W-:Y:S01]  /*2ac0*/  IMAD R7, R205, 0x60, RZ ;  /* 0x00000060cd077824 */ /* 0x000fe200078e02ff */
[----:B------:R-:W-:Y:S01]  /*2ad0*/  IADD3.X R107, R103, R100, RZ, P0, !PT ;  /* 0x00000064676b7210 */ /* 0x000fe200007fe4ff */
[----:B------:R-:W-:Y:S01]  /*2ae0*/  IMAD R5, R205, 0xc0, RZ ;  /* 0x000000c0cd057824 */ /* 0x000fe200078e02ff */
[-C--:B------:R-:W-:Y:S01]  /*2af0*/  IADD3 R109, P1, R104, R101.reuse, RZ ;  /* 0x00000065686d7210 */ /* 0x080fe20007f3e0ff */
[----:B------:R-:W-:Y:S01]  /*2b00*/  IMAD.WIDE.U32 R206, R204, 0xc0, RZ ;  /* 0x000000c0ccce7825 */ /* 0x000fe200078e00ff */
[----:B------:R-:W-:Y:S02]  /*2b10*/  IADD3 R111, P0, R106, R101, RZ ;  /* 0x000000656a6f7210 */ /* 0x000fe40007f1e0ff */
[----:B------:R-:W-:Y:S01]  /*2b20*/  IADD3 R152, R171, R153, RZ ;  /* 0x00000099ab987210 */ /* 0x000fe20007ffe0ff */
[----:B------:R-:W-:Y:S01]  /*2b30*/  IMAD R155, R155, 0x70, RZ ;  /* 0x000000709b9b7824 */ /* 0x000fe200078e02ff */
[----:B------:R-:W-:Y:S01]  /*2b40*/  SHF.L.U64.HI R114, R115, 0x1, R114 ;  /* 0x0000000173727819 */ /* 0x000fe20000010272 */
[----:B------:R-:W-:Y:S01]  /*2b50*/  IMAD.WIDE.U32 R192, R62, 0x30, R216 ;  /* 0x000000303ec07825 */ /* 0x000fe200078e00d8 */
[----:B------:R-:W-:-:S02]  /*2b60*/  SHF.L.U64.HI R117, R118, 0x1, R117 ;  /* 0x0000000176757819 */ /* 0x000fc40000010275 */
[----:B------:R-:W-:Y:S01]  /*2b70*/  MOV R14, R48 ;  /* 0x00000030000e7202 */ /* 0x000fe20000000f00 */
[----:B------:R-:W-:Y:S01]  /*2b80*/  IMAD.WIDE.U32 R190, R62, 0x30, R214 ;  /* 0x000000303ebe7825 */ /* 0x000fe200078e00d6 */
[----:B------:R-:W-:Y:S02]  /*2b90*/  SHF.L.U32 R115, R115, 0x1, RZ ;  /* 0x0000000173737819 */ /* 0x000fe400000006ff */
[----:B------:R-:W-:Y:S01]  /*2ba0*/  IADD3 R119, R209, R119, RZ ;  /* 0x00000077d1777210 */ /* 0x000fe20007ffe0ff */
[----:B------:R-:W-:Y:S01]  /*2bb0*/  IMAD.WIDE.U32 R204, R204, 0xe0, RZ ;  /* 0x000000e0cccc7825 */ /* 0x000fe200078e00ff */
[----:B------:R-:W-:Y:S02]  /*2bc0*/  SHF.R.S32.HI R147, RZ, 0x1f, R171 ;  /* 0x0000001fff937819 */ /* 0x000fe400000114ab */
[----:B------:R-:W-:Y:S01]  /*2bd0*/  SHF.R.S32.HI R144, RZ, 0x1f, R163 ;  /* 0x0000001fff907819 */ /* 0x000fe200000114a3 */
[----:B------:R-:W-:Y:S01]  /*2be0*/  IMAD.WIDE.U32 R188, R62, 0x30, R212 ;  /* 0x000000303ebc7825 */ /* 0x000fe200078e00d4 */
[----:B------:R-:W-:-:S02]  /*2bf0*/  SHF.R.S32.HI R142, RZ, 0x1f, R161 ;  /* 0x0000001fff8e7819 */ /* 0x000fc400000114a1 */
[----:B------:R-:W-:Y:S01]  /*2c00*/  SHF.R.S32.HI R140, RZ, 0x1f, R159 ;  /* 0x0000001fff8c7819 */ /* 0x000fe2000001149f */
[----:B------:R-:W-:Y:S01]  /*2c10*/  IMAD.SHL.U32 R99, R218, 0x40, RZ ;  /* 0x00000040da637824 */ /* 0x000fe200078e00ff */
[----:B------:R-:W-:Y:S01]  /*2c20*/  SHF.R.S32.HI R138, RZ, 0x1f, R157 ;  /* 0x0000001fff8a7819 */ /* 0x000fe2000001149d */
[----:B------:R-:W-:Y:S01]  /*2c30*/  IMAD.SHL.U32 R113, R113, 0x2, RZ ;  /* 0x0000000271717824 */ /* 0x000fe200078e00ff */
[----:B------:R-:W-:Y:S01]  /*2c40*/  SHF.R.S32.HI R136, RZ, 0x1f, R155 ;  /* 0x0000001fff887819 */ /* 0x000fe2000001149b */
[----:B------:R-:W-:Y:S01]  /*2c50*/  IMAD.SHL.U32 R118, R118, 0x2, RZ ;  /* 0x0000000276767824 */ /* 0x000fe200078e00ff */
[----:B------:R-:W-:Y:S01]  /*2c60*/  IADD3 R83, R193, R3, RZ ;  /* 0x00000003c1537210 */ /* 0x000fe20007ffe0ff */
[----:B------:R-:W-:Y:S01]  /*2c70*/  IMAD.IADD R116, R211, 0x1, R7 ;  /* 0x00000001d3747824 */ /* 0x000fe200078e0207 */
[----:B------:R-:W-:Y:S01]  /*2c80*/  SHF.R.S32.HI R145, RZ, 0x1f, R162 ;  /* 0x0000001fff917819 */ /* 0x000fe200000114a2 */
[----:B------:R-:W-:Y:S01]  /*2c90*/  IMAD.IADD R120, R207, 0x1, R5 ;  /* 0x00000001cf787824 */ /* 0x000fe200078e0205 */
[----:B------:R-:W-:Y:S01]  /*2ca0*/  IADD3 R82, R3, R191, RZ ;  /* 0x000000bf03527210 */ /* 0x000fe20007ffe0ff */
[----:B------:R-:W-:Y:S01]  /*2cb0*/  IMAD.IADD R121, R205, 0x1, R121 ;  /* 0x00000001cd797824 */ /* 0x000fe200078e0279 */
[----:B------:R-:W-:Y:S01]  /*2cc0*/  SHF.R.S32.HI R143, RZ, 0x1f, R160 ;  /* 0x0000001fff8f7819 */ /* 0x000fe200000114a0 */
[----:B------:R-:W-:Y:S01]  /*2cd0*/  IMAD.IADD R81, R3, 0x1, R189 ;  /* 0x0000000103517824 */ /* 0x000fe200078e02bd */
[----:B------:R-:W-:Y:S01]  /*2ce0*/  SHF.R.S32.HI R141, RZ, 0x1f, R158 ;  /* 0x0000001fff8d7819 */ /* 0x000fe2000001149e */
[----:B------:R-:W-:Y:S01]  /*2cf0*/  IMAD.X R108, R105, 0x1, R100, P1 ;  /* 0x00000001696c7824 */ /* 0x000fe200008e0664 */
[----:B------:R-:W-:Y:S01]  /*2d00*/  SHF.R.S32.HI R139, RZ, 0x1f, R156 ;  /* 0x0000001fff8b7819 */ /* 0x000fe2000001149c */
[----:B------:R-:W-:Y:S01]  /*2d10*/  IMAD.X R110, R107, 0x1, R100, P0 ;  /* 0x000000016b6e7824 */ /* 0x000fe200000e0664 */
[----:B------:R-:W-:-:S02]  /*2d20*/  SHF.R.S32.HI R137, RZ, 0x1f, R154 ;  /* 0x0000001fff897819 */ /* 0x000fc4000001149a */
[----:B------:R-:W-:Y:S02]  /*2d30*/  SHF.R.S32.HI R135, RZ, 0x1f, R153 ;  /* 0x0000001fff877819 */ /* 0x000fe40000011499 */
[----:B------:R-:W-:Y:S02]  /*2d40*/  SHF.R.S32.HI R134, RZ, 0x1f, R152 ;  /* 0x0000001fff867819 */ /* 0x000fe40000011498 */
.L_x_3033:
        /* <DEDUP_REMOVED lines=11> */
[----:B------:R-:W2:Y:S04]  /*2e00*/  @P1 LD.E.128 R20, [R122.64] ;  /* 0x000000067a141980 */ /* 0x000ea8000c101d00 */
[----:B--2---:R1:W-:Y:S04]  /*2e10*/  @P1 ST.E.128 [R132.64], R20 ;  /* 0x0000001484001985 */ /* 0x0043e8000c101d06 */
[----:B------:R-:W2:Y:S04]  /*2e20*/  @P0 LD.E.128 R4, [R122.64+0x80] ;  /* 0x000080067a040980 */ /* 0x000ea8000c101d00 */
[----:B--2---:R1:W-:Y:S02]  /*2e30*/  @P0 ST.E.128 [R132.64+0x80], R4 ;  /* 0x0000800484000985 */ /* 0x0043e4000c101d06 */
.L_x_2901:
[----:B------:R-:W-:Y:S05]  /*2e40*/  BSYNC B0 ;  /* 0x0000000000007941 */ /* 0x000fea0003800000 */
.L_x_2900:
        /* <DEDUP_REMOVED lines=15> */
.L_x_2903:
[----:B------:R-:W-:Y:S05]  /*2f40*/  BSYNC B0 ;  /* 0x0000000000007941 */ /* 0x000fea0003800000 */
.L_x_2902:
        /* <DEDUP_REMOVED lines=15> */
.L_x_2905:
[----:B------:R-:W-:Y:S05]  /*3040*/  BSYNC B0 ;  /* 0x0000000000007941 */ /* 0x000fea0003800000 */
.L_x_2904:
        /* <DEDUP_REMOVED lines=15> */
.L_x_2907:
[----:B------:R-:W-:Y:S05]  /*3140*/  BSYNC B0 ;  /* 0x0000000000007941 */ /* 0x000fea0003800000 */
.L_x_2906:
        /* <DEDUP_REMOVED lines=15> */
.L_x_2909:
[----:B------:R-:W-:Y:S05]  /*3240*/  BSYNC B0 ;  /* 0x0000000000007941 */ /* 0x000fea0003800000 */
.L_x_2908:
        /* <DEDUP_REMOVED lines=15> */
.L_x_2911:
[----:B------:R-:W-:Y:S05]  /*3340*/  BSYNC B0 ;  /* 0x0000000000007941 */ /* 0x000fea0003800000 */
.L_x_2910:
        /* <DEDUP_REMOVED lines=15> */
.L_x_2913:
[----:B------:R-:W-:Y:S05]  /*3440*/  BSYNC B0 ;  /* 0x0000000000007941 */ /* 0x000fea0003800000 */
.L_x_2912:
        /* <DEDUP_REMOVED lines=15> */
.L_x_2915:
[----:B------:R-:W-:Y:S05]  /*3540*/  BSYNC B0 ;  /* 0x0000000000007941 */ /* 0x000fea0003800000 */
.L_x_2914:
[----:B------:R-:W2:Y:S01]  /*3550*/  LD.E R17, [R10.64+0xd0] ;  /* 0x0000d0060a117980 */ /* 0x000ea2000c101900 */
[----:B------:R-:W-:Y:S03]  /*3560*/  BSSY B3, `(.L_x_2916) ;  /* 0x0000b30000037945 */ /* 0x000fe60003800000 */
        /* <DEDUP_REMOVED lines=67> */
.L_x_2922:
[----:B------:R-:W-:Y:S05]  /*39a0*/  BSYNC B0 ;  /* 0x0000000000007941 */ /* 0x000fea0003800000 */
.L_x_2921:
        /* <DEDUP_REMOVED lines=53> */
.L_x_2920:
[----:B------:R-:W-:Y:S05]  /*3d00*/  BSYNC B1 ;  /* 0x0000000000017941 */ /* 0x000fea0003800000 */
.L_x_2919:
        /* <DEDUP_REMOVED lines=14> */
[C---:B------:R-:W-:Y:S02]  /*3df0*/  LEA R38, P1, R93.reuse, R124, 0x1 ;  /* 0x0000007c5d267211 */ /* 0x040fe400078208ff */
        /* <DEDUP_REMOVED lines=52> */
.L_x_2926:
[----:B------:R-:W-:Y:S05]  /*4140*/  BSYNC B0 ;  /* 0x0000000000007941 */ /* 0x000fea0003800000 */
.L_x_2925:
        /* <DEDUP_REMOVED lines=56> */
.L_x_2924:
[----:B------:R-:W-:Y:S05]  /*44d0*/  BSYNC B1 ;  /* 0x0000000000017941 */ /* 0x000fea0003800000 */
.L_x_2923:
        /* <DEDUP_REMOVED lines=67> */
.L_x_2930:
[----:B------:R-:W-:Y:S05]  /*4910*/  BSYNC B0 ;  /* 0x0000000000007941 */ /* 0x000fea0003800000 */
.L_x_2929:
        /* <DEDUP_REMOVED lines=56> */
.L_x_2928:
[----:B------:R-:W-:Y:S05]  /*4ca0*/  BSYNC B1 ;  /* 0x0000000000017941 */ /* 0x000fea0003800000 */
.L_x_2927:
        /* <DEDUP_REMOVED lines=69> */
.L_x_2934:
[----:B------:R-:W-:Y:S05]  /*5100*/  BSYNC B0 ;  /* 0x0000000000007941 */ /* 0x000fea0003800000 */
.L_x_2933:
        /* <DEDUP_REMOVED lines=56> */
.L_x_2932:
[----:B------:R-:W-:Y:S05]  /*5490*/  BSYNC B1 ;  /* 0x0000000000017941 */ /* 0x000fea0003800000 */
.L_x_2931:
        /* <DEDUP_REMOVED lines=67> */
.L_x_2938:
[----:B------:R-:W-:Y:S05]  /*58d0*/  BSYNC B0 ;  /* 0x0000000000007941 */ /* 0x000fea0003800000 */
.L_x_2937:
        /* <DEDUP_REMOVED lines=56> */
.L_x_2936:
[----:B------:R-:W-:Y:S05]  /*5c60*/  BSYNC B1 ;  /* 0x0000000000017941 */ /* 0x000fea0003800000 */
.L_x_2935:
        /* <DEDUP_REMOVED lines=69> */
.L_x_2942:
[----:B------:R-:W-:Y:S05]  /*60c0*/  BSYNC B0 ;  /* 0x0000000000007941 */ /* 0x000fea0003800000 */
.L_x_2941:
        /* <DEDUP_REMOVED lines=56> */
.L_x_2940:
[----:B------:R-:W-:Y:S05]  /*6450*/  BSYNC B1 ;  /* 0x0000000000017941 */ /* 0x000fea0003800000 */
.L_x_2939:
        /* <DEDUP_REMOVED lines=69> */
.L_x_2946:
[----:B------:R-:W-:Y:S05]  /*68b0*/  BSYNC B0 ;  /* 0x0000000000007941 */ /* 0x000fea0003800000 */
.L_x_2945:
        /* <DEDUP_REMOVED lines=56> */
.L_x_2944:
[----:B------:R-:W-:Y:S05]  /*6c40*/  BSYNC B1 ;  /* 0x0000000000017941 */ /* 0x000fea0003800000 */
.L_x_2943:
        /* <DEDUP_REMOVED lines=69> */
.L_x_2950:
[----:B------:R-:W-:Y:S05]  /*70a0*/  BSYNC B0 ;  /* 0x0000000000007941 */ /* 0x000fea0003800000 */
.L_x_2949:
        /* <DEDUP_REMOVED lines=56> */
.L_x_2948:
[----:B------:R-:W-:Y:S05]  /*7430*/  BSYNC B1 ;  /* 0x0000000000017941 */ /* 0x000fea0003800000 */
.L_x_2947:
[----:B------:R-:W2:Y:S02]  /*7440*/  LD.E R3, [R10.64+0xd0] ;  /* 0x0000d0060a037980 */ /* 0x000ea4000c101900 */
[----:B--2---:R-:W-:Y:S05]  /*7450*/  IMAD.U32 R3, R3, -0x40, RZ ;  /* 0xffffffc003037824 */ /* 0x004fea00078e00ff */
[C---:B------:R-:W-:Y:S02]  /*7460*/  LEA R12, P1, R3.reuse, R12, 0x1 ;  /* 0x0000000c030c7211 */ /* 0x040fe400078208ff */
[C---:B------:R-:W-:Y:S02]  /*7470*/  LEA R50, P0, R3.reuse, R50, 0x1 ;  /* 0x0000003203327211 */ /* 0x040fe400078008ff */
[C---:B------:R-:W-:Y:S02]  /*7480*/  LEA.HI.X.SX32 R13, R3.reuse, R13, 0x1, P1 ;  /* 0x0000000d030d7211 */ /* 0x040fe400008f0eff */
[----:B------:R-:W-:Y:S01]  /*7490*/  LEA.HI.X.SX32 R51, R3, R51, 0x1, P0 ;  /* 0x0000003303337211 */ /* 0x000fe200000f0eff */
[----:B------:R-:W-:-:S05]  /*74a0*/  BRA `(.L_x_2951) ;  /* 0x000073b000007947 */ /* 0x000fca0003800000 */
.L_x_2918:
        /* <DEDUP_REMOVED lines=96> */
.L_x_2957:
[----:B------:R-:W-:Y:S05]  /*7ab0*/  BSYNC B0 ;  /* 0x0000000000007941 */ /* 0x000fea0003800000 */
.L_x_2956:
[----:B-----5:R2:W-:Y:S02]  /*7ac0*/  ST.E.128 [R130.64], R36 ;  /* 0x0000002482007985 */ /* 0x0205e4000c101d06 */
.L_x_2955:
[----:B------:R-:W-:Y:S05]  /*7ad0*/  BSYNC B1 ;  /* 0x0000000000017941 */ /* 0x000fea0003800000 */
.L_x_2954:
        /* <DEDUP_REMOVED lines=19> */
[C---:B------:R-:W-:Y:S02]  /*7c10*/  @P2 IADD3 R243, -R222.reuse, RZ, RZ ;  /* 0x000000ffdef32210 */ /* 0x040fe40007ffe1ff */
[----:B------:R-:W-:Y:S02]  /*7c20*/  LEA R20, P1, R245, R124, 0x1 ;  /* 0x0000007cf5147211 */ /* 0x000fe400078208ff */
[----:B------:R-:W-:Y:S02]  /*7c30*/  LEA R246, P0, R243, R126, 0x1 ;  /* 0x0000007ef3f67211 */ /* 0x000fe400078008ff */
[----:B------:R-:W-:Y:S02]  /*7c40*/  LEA.HI.X.SX32 R21, R245, R125, 0x1, P1 ;  /* 0x0000007df5157211 */ /* 0x000fe400008f0eff */
[----:B------:R-:W-:Y:S02]  /*7c50*/  LEA.HI.X.SX32 R247, R243, R127, 0x1, P0 ;  /* 0x0000007ff3f77211 */ /* 0x000fe400000f0eff */
[----:B------:R-:W-:Y:S02]  /*7c60*/  MOV R243, RZ ;  /* 0x000000ff00f37202 */ /* 0x000fe40000000f00 */
[----:B------:R-:W-:Y:S01]  /*7c70*/  @P2 IADD3 R243, -R222, RZ, RZ ;  /* 0x000000ffdef32210 */ /* 0x000fe20007ffe1ff */
[----:B------:R-:W3:Y:S03]  /*7c80*/  LD.E.128 R20, [R20.64+0x80] ;  /* 0x0000800614147980 */ /* 0x000ee6000c101d00 */
[C---:B------:R-:W-:Y:S04]  /*7c90*/  LEA R40, P0, R243.reuse, R128, 0x1 ;  /* 0x00000080f3287211 */ /* 0x040fe800078008ff */
[----:B------:R-:W-:Y:S01]  /*7ca0*/  LEA.HI.X.SX32 R41, R243, R129, 0x1, P0 ;  /* 0x00000081f3297211 */ /* 0x000fe200000f0eff */
        /* <DEDUP_REMOVED lines=64> */
.L_x_2959:
[----:B------:R-:W-:Y:S05]  /*80b0*/  BSYNC B0 ;  /* 0x0000000000007941 */ /* 0x000fea0003800000 */
.L_x_2958:
[----:B-----5:R3:W-:Y:S02]  /*80c0*/  ST.E.128 [R130.64+0x80], R36 ;  /* 0x0000802482007985 */ /* 0x0207e4000c101d06 */
.L_x_2953:
[----:B------:R-:W-:Y:S05]  /*80d0*/  BSYNC B2 ;  /* 0x0000000000027941 */ /* 0x000fea0003800000 */
.L_x_2952:
        /* <DEDUP_REMOVED lines=104> */
.L_x_2965:
[----:B------:R-:W-:Y:S05]  /*8760*/  BSYNC B0 ;  /* 0x0000000000007941 */ /* 0x000fea0003800000 */
.L_x_2964:
[C---:B------:R-:W-:Y:S04]  /*8770*/  LEA R2, P0, R225.reuse, R130, 0x1 ;  /* 0x00000082e1027211 */ /* 0x040fe800078008ff */
[----:B------:R-:W-:Y:S05]  /*8780*/  LEA.HI.X R3, R225, R131, R226, 0x1, P0 ;  /* 0x00000083e1037211 */ /* 0x000fea00000f0ce2 */
[----:B-----5:R3:W-:Y:S04]  /*8790*/  ST.E.128 [R2.64], R36 ;  /* 0x0000002402007985 */ /* 0x0207e8000c101d06 */
.L_x_2963:
[----:B------:R-:W-:Y:S05]  /*87a0*/  BSYNC B1 ;  /* 0x0000000000017941 */ /* 0x000fea0003800000 */
.L_x_2962:
        /* <DEDUP_REMOVED lines=24> */
[C---:B--2---:R-:W-:Y:S02]  /*8930*/  LEA R246, P0, R242.reuse, R126, 0x1 ;  /* 0x0000007ef2f67211 */ /* 0x044fe400078008ff */
        /* <DEDUP_REMOVED lines=73> */
.L_x_2967:
[----:B------:R-:W-:Y:S05]  /*8dd0*/  BSYNC B0 ;  /* 0x0000000000007941 */ /* 0x000fea0003800000 */
.L_x_2966:
[C---:B------:R-:W-:Y:S04]  /*8de0*/  LEA R2, P0, R86.reuse, R130, 0x1 ;  /* 0x0000008256027211 */ /* 0x040fe800078008ff */
[----:B------:R-:W-:Y:S05]  /*8df0*/  LEA.HI.X R3, R86, R131, R87, 0x1, P0 ;  /* 0x0000008356037211 */ /* 0x000fea00000f0c57 */
[----:B-----5:R3:W-:Y:S04]  /*8e00*/  ST.E.128 [R2.64], R36 ;  /* 0x0000002402007985 */ /* 0x0207e8000c101d06 */
.L_x_2961:
[----:B------:R-:W-:Y:S05]  /*8e10*/  BSYNC B2 ;  /* 0x0000000000027941 */ /* 0x000fea0003800000 */
.L_x_2960:
        /* <DEDUP_REMOVED lines=104> */
.L_x_2973:
[----:B------:R-:W-:Y:S05]  /*94a0*/  BSYNC B0 ;  /* 0x0000000000007941 */ /* 0x000fea0003800000 */
.L_x_2972:
[C---:B------:R-:W-:Y:S04]  /*94b0*/  LEA R2, P0, R88.reuse, R130, 0x1 ;  /* 0x0000008258027211 */ /* 0x040fe800078008ff */
[----:B------:R-:W-:Y:S05]  /*94c0*/  LEA.HI.X R3, R88, R131, R89, 0x1, P0 ;  /* 0x0000008358037211 */ /* 0x000fea00000f0c59 */
[----:B-----5:R3:W-:Y:S04]  /*94d0*/  ST.E.128 [R2.64], R36 ;  /* 0x0000002402007985 */ /* 0x0207e8000c101d06 */
.L_x_2971:
[----:B------:R-:W-:Y:S05]  /*94e0*/  BSYNC B1 ;  /* 0x0000000000017941 */ /* 0x000fea0003800000 */
.L_x_2970:
        /* <DEDUP_REMOVED lines=98> */
.L_x_2975:
[----:B------:R-:W-:Y:S05]  /*9b10*/  BSYNC B0 ;  /* 0x0000000000007941 */ /* 0x000fea0003800000 */
.L_x_2974:
[C---:B------:R-:W-:Y:S04]  /*9b20*/  LEA R2, P0, R216.reuse, R130, 0x1 ;  /* 0x00000082d8027211 */ /* 0x040fe800078008ff */
[----:B------:R-:W-:Y:S05]  /*9b30*/  LEA.HI.X R3, R216, R131, R217, 0x1, P0 ;  /* 0x00000083d8037211 */ /* 0x000fea00000f0cd9 */
[----:B-----5:R3:W-:Y:S04]  /*9b40*/  ST.E.128 [R2.64], R36 ;  /* 0x0000002402007985 */ /* 0x0207e8000c101d06 */
.L_x_2969:
[----:B------:R-:W-:Y:S05]  /*9b50*/  BSYNC B2 ;  /* 0x0000000000027941 */ /* 0x000fea0003800000 */
.L_x_2968:
        /* <DEDUP_REMOVED lines=105> */
.L_x_2981:
[----:B------:R-:W-:Y:S05]  /*a1f0*/  BSYNC B0 ;  /* 0x0000000000007941 */ /* 0x000fea0003800000 */
.L_x_2980:
[----:B------:R-:W-:Y:S02]  /*a200*/  IMAD R0, R63, 0x60, RZ ;  /* 0x000000603f007824 */ /* 0x000fe400078e02ff */
[----:B------:R-:W-:Y:S05]  /*a210*/  IMAD.WIDE.U32 R2, R62, 0x60, R130 ;  /* 0x000000603e027825 */ /* 0x000fea00078e0082 */
[----:B------:R-:W-:Y:S05]  /*a220*/  IADD3 R3, R3, R0, RZ ;  /* 0x0000000003037210 */ /* 0x000fea0007ffe0ff */
[----:B-----5:R3:W-:Y:S02]  /*a230*/  ST.E.128 [R2.64], R36 ;  /* 0x0000002402007985 */ /* 0x0207e4000c101d06 */
.L_x_2979:
[----:B------:R-:W-:Y:S05]  /*a240*/  BSYNC B1 ;  /* 0x0000000000017941 */ /* 0x000fea0003800000 */
.L_x_2978:
        /* <DEDUP_REMOVED lines=98> */
.L_x_2983:
[----:B------:R-:W-:Y:S05]  /*a870*/  BSYNC B0 ;  /* 0x0000000000007941 */ /* 0x000fea0003800000 */
.L_x_2982:
[C---:B------:R-:W-:Y:S04]  /*a880*/  LEA R2, P0, R214.reuse, R130, 0x1 ;  /* 0x00000082d6027211 */ /* 0x040fe800078008ff */
[----:B------:R-:W-:Y:S05]  /*a890*/  LEA.HI.X R3, R214, R131, R215, 0x1, P0 ;  /* 0x00000083d6037211 */ /* 0x000fea00000f0cd7 */
[----:B-----5:R3:W-:Y:S04]  /*a8a0*/  ST.E.128 [R2.64], R36 ;  /* 0x0000002402007985 */ /* 0x0207e8000c101d06 */
.L_x_2977:
[----:B------:R-:W-:Y:S05]  /*a8b0*/  BSYNC B2 ;  /* 0x0000000000027941 */ /* 0x000fea0003800000 */
.L_x_2976:
        /* <DEDUP_REMOVED lines=104> */
.L_x_2989:
[----:B------:R-:W-:Y:S05]  /*af40*/  BSYNC B0 ;  /* 0x0000000000007941 */ /* 0x000fea0003800000 */
.L_x_2988:
[C---:B------:R-:W-:Y:S04]  /*af50*/  LEA R2, P0, R84.reuse, R130, 0x1 ;  /* 0x0000008254027211 */ /* 0x040fe800078008ff */
[----:B------:R-:W-:Y:S05]  /*af60*/  LEA.HI.X R3, R84, R131, R85, 0x1, P0 ;  /* 0x0000008354037211 */ /* 0x000fea00000f0c55 */
[----:B-----5:R3:W-:Y:S04]  /*af70*/  ST.E.128 [R2.64], R36 ;  /* 0x0000002402007985 */ /* 0x0207e8000c101d06 */
.L_x_2987:
[----:B------:R-:W-:Y:S05]  /*af80*/  BSYNC B1 ;  /* 0x0000000000017941 */ /* 0x000fea0003800000 */
.L_x_2986:
        /* <DEDUP_REMOVED lines=98> */
.L_x_2991:
[----:B------:R-:W-:Y:S05]  /*b5b0*/  BSYNC B0 ;  /* 0x0000000000007941 */ /* 0x000fea0003800000 */
.L_x_2990:
[C---:B------:R-:W-:Y:S04]  /*b5c0*/  LEA R2, P0, R212.reuse, R130, 0x1 ;  /* 0x00000082d4027211 */ /* 0x040fe800078008ff */
[----:B------:R-:W-:Y:S05]  /*b5d0*/  LEA.HI.X R3, R212, R131, R213, 0x1, P0 ;  /* 0x00000083d4037211 */ /* 0x000fea00000f0cd5 */
[----:B-----5:R3:W-:Y:S04]  /*b5e0*/  ST.E.128 [R2.64], R36 ;  /* 0x0000002402007985 */ /* 0x0207e8000c101d06 */
.L_x_2985:
[----:B------:R-:W-:Y:S05]  /*b5f0*/  BSYNC B2 ;  /* 0x0000000000027941 */ /* 0x000fea0003800000 */
.L_x_2984:
        /* <DEDUP_REMOVED lines=105> */
.L_x_2997:
[----:B------:R-:W-:Y:S05]  /*bc90*/  BSYNC B0 ;  /* 0x0000000000007941 */ /* 0x000fea0003800000 */
.L_x_2996:
[----:B------:R-:W-:Y:S02]  /*bca0*/  IMAD R0, R63, 0xa0, RZ ;  /* 0x000000a03f007824 */ /* 0x000fe400078e02ff */
[----:B---3--:R-:W-:Y:S05]  /*bcb0*/  IMAD.WIDE.U32 R2, R62, 0xa0, R130 ;  /* 0x000000a03e027825 */ /* 0x008fea00078e0082 */
[----:B------:R-:W-:Y:S05]  /*bcc0*/  IADD3 R3, R3, R0, RZ ;  /* 0x0000000003037210 */ /* 0x000fea0007ffe0ff */
[----:B-----5:R3:W-:Y:S02]  /*bcd0*/  ST.E.128 [R2.64], R28 ;  /* 0x0000001c02007985 */ /* 0x0207e4000c101d06 */
.L_x_2995:
[----:B------:R-:W-:Y:S05]  /*bce0*/  BSYNC B1 ;  /* 0x0000000000017941 */ /* 0x000fea0003800000 */
.L_x_2994:
        /* <DEDUP_REMOVED lines=98> */
.L_x_2999:
[----:B------:R-:W-:Y:S05]  /*c310*/  BSYNC B0 ;  /* 0x0000000000007941 */ /* 0x000fea0003800000 */
.L_x_2998:
[C---:B---3--:R-:W-:Y:S04]  /*c320*/  LEA R2, P0, R192.reuse, R130, 0x1 ;  /* 0x00000082c0027211 */ /* 0x048fe800078008ff */
[----:B------:R-:W-:Y:S05]  /*c330*/  LEA.HI.X R3, R192, R131, R83, 0x1, P0 ;  /* 0x00000083c0037211 */ /* 0x000fea00000f0c53 */
[----:B-----5:R3:W-:Y:S04]  /*c340*/  ST.E.128 [R2.64], R24 ;  /* 0x0000001802007985 */ /* 0x0207e8000c101d06 */
.L_x_2993:
[----:B------:R-:W-:Y:S05]  /*c350*/  BSYNC B2 ;  /* 0x0000000000027941 */ /* 0x000fea0003800000 */
.L_x_2992:
        /* <DEDUP_REMOVED lines=105> */
.L_x_3005:
[----:B------:R-:W-:Y:S05]  /*c9f0*/  BSYNC B0 ;  /* 0x0000000000007941 */ /* 0x000fea0003800000 */
.L_x_3004:
[----:B------:R-:W-:Y:S02]  /*ca00*/  IMAD R0, R63, 0xc0, RZ ;  /* 0x000000c03f007824 */ /* 0x000fe400078e02ff */
[----:B---3--:R-:W-:Y:S05]  /*ca10*/  IMAD.WIDE.U32 R2, R62, 0xc0, R130 ;  /* 0x000000c03e027825 */ /* 0x008fea00078e0082 */
[----:B------:R-:W-:Y:S05]  /*ca20*/  IADD3 R3, R3, R0, RZ ;  /* 0x0000000003037210 */ /* 0x000fea0007ffe0ff */
[----:B-----5:R3:W-:Y:S02]  /*ca30*/  ST.E.128 [R2.64], R24 ;  /* 0x0000001802007985 */ /* 0x0207e4000c101d06 */
.L_x_3003:
[----:B------:R-:W-:Y:S05]  /*ca40*/  BSYNC B1 ;  /* 0x0000000000017941 */ /* 0x000fea0003800000 */
.L_x_3002:
        /* <DEDUP_REMOVED lines=98> */
.L_x_3007:
[----:B------:R-:W-:Y:S05]  /*d070*/  BSYNC B0 ;  /* 0x0000000000007941 */ /* 0x000fea0003800000 */
.L_x_3006:
[C---:B---3--:R-:W-:Y:S04]  /*d080*/  LEA R2, P0, R190.reuse, R130, 0x1 ;  /* 0x00000082be027211 */ /* 0x048fe800078008ff */
[----:B------:R-:W-:Y:S05]  /*d090*/  LEA.HI.X R3, R190, R131, R82, 0x1, P0 ;  /* 0x00000083be037211 */ /* 0x000fea00000f0c52 */
[----:B-----5:R3:W-:Y:S04]  /*d0a0*/  ST.E.128 [R2.64], R24 ;  /* 0x0000001802007985 */ /* 0x0207e8000c101d06 */
.L_x_3001:
[----:B------:R-:W-:Y:S05]  /*d0b0*/  BSYNC B2 ;  /* 0x0000000000027941 */ /* 0x000fea0003800000 */
.L_x_3000:
        /* <DEDUP_REMOVED lines=105> */
.L_x_3013:
[----:B------:R-:W-:Y:S05]  /*d750*/  BSYNC B0 ;  /* 0x0000000000007941 */ /* 0x000fea0003800000 */
.L_x_3012:
[----:B------:R-:W-:Y:S02]  /*d760*/  IMAD R0, R63, 0xe0, RZ ;  /* 0x000000e03f007824 */ /* 0x000fe400078e02ff */
[----:B---3--:R-:W-:Y:S05]  /*d770*/  IMAD.WIDE.U32 R2, R62, 0xe0, R130 ;  /* 0x000000e03e027825 */ /* 0x008fea00078e0082 */
[----:B------:R-:W-:Y:S05]  /*d780*/  IADD3 R3, R3, R0, RZ ;  /* 0x0000000003037210 */ /* 0x000fea0007ffe0ff */
[----:B-----5:R3:W-:Y:S02]  /*d790*/  ST.E.128 [R2.64], R24 ;  /* 0x0000001802007985 */ /* 0x0207e4000c101d06 */
.L_x_3011:
[----:B------:R-:W-:Y:S05]  /*d7a0*/  BSYNC B1 ;  /* 0x0000000000017941 */ /* 0x000fea0003800000 */
.L_x_3010:
        /* <DEDUP_REMOVED lines=100> */
.L_x_3015:
[----:B------:R-:W-:Y:S05]  /*ddf0*/  BSYNC B0 ;  /* 0x0000000000007941 */ /* 0x000fea0003800000 */
.L_x_3014:
[C---:B---3--:R-:W-:Y:S04]  /*de00*/  LEA R2, P0, R188.reuse, R130, 0x1 ;  /* 0x00000082bc027211 */ /* 0x048fe800078008ff */
[----:B------:R-:W-:Y:S05]  /*de10*/  LEA.HI.X R3, R188, R131, R81, 0x1, P0 ;  /* 0x00000083bc037211 */ /* 0x000fea00000f0c51 */
[----:B-----5:R3:W-:Y:S04]  /*de20*/  ST.E.128 [R2.64], R4 ;  /* 0x0000000402007985 */ /* 0x0207e8000c101d06 */
.L_x_3009:
[----:B------:R-:W-:Y:S05]  /*de30*/  BSYNC B2 ;  /* 0x0000000000027941 */ /* 0x000fea0003800000 */
.L_x_3008:
[----:B---3--:R-:W3:Y:S02]  /*de40*/  LD.E R3, [R10.64+0xd0] ;  /* 0x0000d0060a037980 */ /* 0x008ee4000c101900 */
[----:B---3--:R-:W-:Y:S05]  /*de50*/  IMAD.U32 R3, R3, -0x40, RZ ;  /* 0xffffffc003037824 */ /* 0x008fea00078e00ff */
[C---:B------:R-:W-:Y:S02]  /*de60*/  LEA R128, P1, R3.reuse, R128, 0x1 ;  /* 0x0000008003807211 */ /* 0x040fe400078208ff */
[C---:B------:R-:W-:Y:S02]  /*de70*/  LEA R126, P0, R3.reuse, R126, 0x1 ;  /* 0x0000007e037e7211 */ /* 0x040fe400078008ff */
[C---:B------:R-:W-:Y:S02]  /*de80*/  LEA.HI.X.SX32 R129, R3.reuse, R129, 0x1, P1 ;  /* 0x0000008103817211 */ /* 0x040fe400008f0eff */
[----:B------:R-:W-:Y:S01]  /*de90*/  LEA.HI.X.SX32 R127, R3, R127, 0x1, P0 ;  /* 0x0000007f037f7211 */ /* 0x000fe200000f0eff */
[----:B------:R-:W-:-:S05]  /*dea0*/  BRA `(.L_x_2951) ;  /* 0x000009b000007947 */ /* 0x000fca0003800000 */
.L_x_2917:
        /* <DEDUP_REMOVED lines=8> */
.L_x_3017:
[----:B------:R-:W-:Y:S05]  /*df30*/  BSYNC B0 ;  /* 0x0000000000007941 */ /* 0x000fea0003800000 */
.L_x_3016:
[C---:B------:R-:W-:Y:S01]  /*df40*/  ISETP.GE.AND P0, PT, R71.reuse, R235, PT ;  /* 0x000000eb4700720c */ /* 0x040fe20003f06270 */
[----:B------:R-:W-:Y:S03]  /*df50*/  BSSY B0, `(.L_x_3018) ;  /* 0x0000012000007945 */ /* 0x000fe60003800000 */
[----:B------:R-:W-:Y:S11]  /*df60*/  ISETP.GE.AND P0, PT, R71, R177, !P0 ;  /* 0x000000b14700720c */ /* 0x000ff60004706270 */
[----:B------:R-:W-:Y:S02]  /*df70*/  @!UPT UIADD3 URZ, URZ, URZ, URZ ;  /* 0x0000003f3f3ff290 */ /* 0x000fe4000fffe03f */
[----:B------:R-:W-:-:S05]  /*df80*/  @!P0 BRA `(.L_x_3019) ;  /* 0x000000e000008947 */ /* 0x000fca0003800000 */
[----:B------:R-:W-:Y:S02]  /*df90*/  ISETP.NE.AND P3, PT, R170, RZ, PT ;  /* 0x000000ffaa00720c */ /* 0x000fe40003f65270 */
[----:B------:R-:W-:Y:S11]  /*dfa0*/  ISETP.NE.AND P1, PT, R169, RZ, PT ;  /* 0x000000ffa900720c */ /* 0x000ff60003f25270 */
[----:B------:R-:W-:Y:S02]  /*dfb0*/  @P3 LEA R28, P0, R93, R124, 0x1 ;  /* 0x0000007c5d1c3211 */ /* 0x000fe400078008ff */
[----:B------:R-:W-:Y:S02]  /*dfc0*/  @P3 LEA R24, P2, R225, R130, 0x1 ;  /* 0x00000082e1183211 */ /* 0x000fe400078408ff */
[----:B------:R-:W-:Y:S02]  /*dfd0*/  @P3 LEA.HI.X R29, R93, R125, R92, 0x1, P0 ;  /* 0x0000007d5d1d3211 */ /* 0x000fe400000f0c5c */
[C---:B------:R-:W-:Y:S02]  /*dfe0*/  @P1 LEA R2, P0, R94.reuse, R124, 0x1 ;  /* 0x0000007c5e021211 */ /* 0x040fe400078008ff */
        /* <DEDUP_REMOVED lines=8> */
.L_x_3019:
[----:B------:R-:W-:Y:S05]  /*e070*/  BSYNC B0 ;  /* 0x0000000000007941 */ /* 0x000fea0003800000 */
.L_x_3018:
        /* <DEDUP_REMOVED lines=19> */
.L_x_3021:
[----:B------:R-:W-:Y:S05]  /*e1b0*/  BSYNC B0 ;  /* 0x0000000000007941 */ /* 0x000fea0003800000 */
.L_x_3020:
        /* <DEDUP_REMOVED lines=21> */
.L_x_3023:
[----:B------:R-:W-:Y:S05]  /*e310*/  BSYNC B0 ;  /* 0x0000000000007941 */ /* 0x000fea0003800000 */
.L_x_3022:
        /* <DEDUP_REMOVED lines=19> */
.L_x_3025:
[----:B------:R-:W-:Y:S05]  /*e450*/  BSYNC B0 ;  /* 0x0000000000007941 */ /* 0x000fea0003800000 */
.L_x_3024:
        /* <DEDUP_REMOVED lines=21> */
.L_x_3027:
[----:B------:R-:W-:Y:S05]  /*e5b0*/  BSYNC B0 ;  /* 0x0000000000007941 */ /* 0x000fea0003800000 */
.L_x_3026:
        /* <DEDUP_REMOVED lines=21> */
.L_x_3029:
[----:B------:R-:W-:Y:S05]  /*e710*/  BSYNC B0 ;  /* 0x0000000000007941 */ /* 0x000fea0003800000 */
.L_x_3028:
        /* <DEDUP_REMOVED lines=20> */
.L_x_2951:
[----:B------:R-:W-:Y:S05]  /*e860*/  BSYNC B3 ;  /* 0x0000000000037941 */ /* 0x000fea0003800000 */
.L_x_2916:
        /* <DEDUP_REMOVED lines=89> */
.L_x_3031:
        /* <DEDUP_REMOVED lines=8> */
.L_x_3032:
[----:B------:R-:W-:Y:S05]  /*ee80*/  BSYNC B0 ;  /* 0x0000000000007941 */ /* 0x000fea0003800000 */
.L_x_3030:
[----:B------:R-:W-:Y:S04]  /*ee90*/  IADD3 R14, R14, -0x1, RZ ;  /* 0xffffffff0e0e7810 */ /* 0x000fe80007ffe0ff */
[----:B------:R-:W-:Y:S11]  /*eea0*/  ISETP.GT.AND P0, PT, R14, R91, PT ;  /* 0x0000005b0e00720c */ /* 0x000ff60003f04270 */
[----:B------:R-:W-:Y:S02]  /*eeb0*/  @!UPT UIADD3 URZ, URZ, URZ, URZ ;  /* 0x0000003f3f3ff290 */ /* 0x000fe4000fffe03f */
[----:B------:R-:W-:-:S05]  /*eec0*/  @P0 BRA `(.L_x_3033) ;  /* 0xffff3e8000000947 */ /* 0x000fca000383ffff */
.L_x_2899:
        /* <DEDUP_REMOVED lines=10> */
[----:B----4-:R-:W-:-:S03]  /*ef70*/  IMAD.MOV.U32 R6, RZ, RZ, RZ ;  /* 0x000000ffff067224 */ /* 0x010fc600078e00ff */
        /* <DEDUP_REMOVED lines=8> */
[----:B------:R-:W2:Y:S01]  /*f000*/  @P1 LD.E R6, [R14.64] ;  /* 0x000000060e061980 */ /* 0x000ea2000c101900 */
[----:B------:R-:W-:Y:S02]  /*f010*/  IADD3 R5, P1, R5, R196, RZ ;  /* 0x000000c405057210 */ /* 0x000fe40007f3e0ff */
[----:B------:R-:W-:-:S03]  /*f020*/  LEA.HI R3, R0, R0, RZ, 0x1 ;  /* 0x0000000000037211 */ /* 0x000fc600078f08ff */
[----:B-----5:R-:W-:Y:S01]  /*f030*/  IMAD.X R12, R13, 0x1, R203, P1 ;  /* 0x000000010d0c7824 */ /* 0x020fe200008e06cb */
[C---:B------:R-:W-:Y:S02]  /*f040*/  LEA R38, P1, R5.reuse, R240, 0x1 ;  /* 0x000000f005267211 */ /* 0x040fe400078208ff */
        /* <DEDUP_REMOVED lines=17> */
[C---:B------:R-:W-:Y:S01]  /*f160*/  LEA R34, P1, R202.reuse, R240, 0x1 ;  /* 0x000000f0ca227211 */ /* 0x040fe200078208ff */
[----:B------:R-:W-:Y:S01]  /*f170*/  IMAD.SHL.U32 R28, R3, 0x10, RZ ;  /* 0x00000010031c7824 */ /* 0x000fe200078e00ff */
[----:B------:R-:W-:Y:S02]  /*f180*/  ISETP.GT.AND P0, PT, R151, -0x8, !P0 ;  /* 0xfffffff89700780c */ /* 0x000fe40004704270 */
[----:B------:R-:W-:-:S02]  /*f190*/  LEA.HI.X R35, R202, R241, R7, 0x1, P1 ;  /* 0x000000f1ca237211 */ /* 0x000fc400008f0c07 */
[----:B--2---:R-:W-:-:S05]  /*f1a0*/  IADD3 R6, R6, R90, R65 ;  /* 0x0000005a06067210 */ /* 0x004fca0007ffe041 */
        /* <DEDUP_REMOVED lines=63> */
.L_x_3042:
[----:B------:R-:W-:Y:S05]  /*f5a0*/  BSYNC B0 ;  /* 0x0000000000007941 */ /* 0x000fea0003800000 */
.L_x_3041:
[----:B-----5:R3:W-:Y:S02]  /*f5b0*/  STS.128 [R235], R12 ;  /* 0x0000000ceb007388 */ /* 0x0207e40000000c00 */
.L_x_3040:
[----:B------:R-:W-:Y:S05]  /*f5c0*/  BSYNC B1 ;  /* 0x0000000000017941 */ /* 0x000fea0003800000 */
.L_x_3039:
        /* <DEDUP_REMOVED lines=47> */
.L_x_3044:
[----:B------:R-:W-:Y:S05]  /*f8c0*/  BSYNC B0 ;  /* 0x0000000000007941 */ /* 0x000fea0003800000 */
.L_x_3043:
[----:B-----5:R1:W-:Y:S02]  /*f8d0*/  STS.128 [R235+0x2000], R12 ;  /* 0x0020000ceb007388 */ /* 0x0203e40000000c00 */
.L_x_3038:
[----:B------:R-:W-:Y:S05]  /*f8e0*/  BSYNC B2 ;  /* 0x0000000000027941 */ /* 0x000fea0003800000 */
.L_x_3037:
        /* <DEDUP_REMOVED lines=61> */
.L_x_3050:
[----:B------:R-:W-:Y:S05]  /*fcc0*/  BSYNC B0 ;  /* 0x0000000000007941 */ /* 0x000fea0003800000 */
.L_x_3049:
[----:B-----5:R3:W-:Y:S02]  /*fcd0*/  STS.128 [R235+0x800], R12 ;  /* 0x0008000ceb007388 */ /* 0x0207e40000000c00 */
.L_x_3048:
[----:B------:R-:W-:Y:S05]  /*fce0*/  BSYNC B1 ;  /* 0x0000000000017941 */ /* 0x000fea0003800000 */
.L_x_3047:
        /* <DEDUP_REMOVED lines=47> */
.L_x_3052:
[----:B------:R-:W-:Y:S05]  /*ffe0*/  BSYNC B0 ;  /* 0x0000000000007941 */ /* 0x000fea0003800000 */
.L_x_3051:
[----:B-----5:R3:W-:Y:S02]  /*fff0*/  STS.128 [R235+0x2800], R12 ;  /* 0x0028000ceb007388 */ /* 0x0207e40000000c00 */
.L_x_3046:
[----:B------:R-:W-:Y:S05]  /*10000*/  BSYNC B2 ;  /* 0x0000000000027941 */ /* 0x000fea0003800000 */
.L_x_3045:
        /* <DEDUP_REMOVED lines=62> */
.L_x_3058:
[----:B------:R-:W-:Y:S05]  /*103f0*/  BSYNC B0 ;  /* 0x0000000000007941 */ /* 0x000fea0003800000 */
.L_x_3057:
[----:B-----5:R2:W-:Y:S02]  /*10400*/  STS.128 [R235+0x1000], R12 ;  /* 0x0010000ceb007388 */ /* 0x0205e40000000c00 */
.L_x_3056:
[----:B------:R-:W-:Y:S05]  /*10410*/  BSYNC B1 ;  /* 0x0000000000017941 */ /* 0x000fea0003800000 */
.L_x_3055:
        /* <DEDUP_REMOVED lines=45> */
.L_x_3060:
[----:B------:R-:W-:Y:S05]  /*106f0*/  BSYNC B0 ;  /* 0x0000000000007941 */ /* 0x000fea0003800000 */
.L_x_3059:
[----:B-----5:R1:W-:Y:S02]  /*10700*/  STS.128 [R235+0x3000], R36 ;  /* 0x00300024eb007388 */ /* 0x0203e40000000c00 */
.L_x_3054:
[----:B------:R-:W-:Y:S05]  /*10710*/  BSYNC B2 ;  /* 0x0000000000027941 */ /* 0x000fea0003800000 */
.L_x_3053:
        /* <DEDUP_REMOVED lines=61> */
.L_x_3065:
[----:B------:R-:W-:Y:S05]  /*10af0*/  BSYNC B0 ;  /* 0x0000000000007941 */ /* 0x000fea0003800000 */
.L_x_3064:
[----:B-----5:R3:W-:Y:S02]  /*10b00*/  STS.128 [R235+0x1800], R12 ;  /* 0x0018000ceb007388 */ /* 0x0207e40000000c00 */
.L_x_3063:
[----:B------:R-:W-:Y:S05]  /*10b10*/  BSYNC B1 ;  /* 0x0000000000017941 */ /* 0x000fea0003800000 */
.L_x_3062:
        /* <DEDUP_REMOVED lines=45> */
.L_x_3067:
[----:B------:R-:W-:Y:S05]  /*10df0*/  BSYNC B0 ;  /* 0x0000000000007941 */ /* 0x000fea0003800000 */
.L_x_3066:
[----:B-----5:R2:W-:Y:S01]  /*10e00*/  STS.128 [R235+0x3800], R32 ;  /* 0x00380020eb007388 */ /* 0x0205e20000000c00 */
[----:B------:R-:W-:Y:S05]  /*10e10*/  BRA `(.L_x_3061) ;  /* 0x0000350000007947 */ /* 0x000fea0003800000 */
.L_x_3036:
        /* <DEDUP_REMOVED lines=90> */
.L_x_3073:
[----:B------:R-:W-:Y:S05]  /*113c0*/  BSYNC B0 ;  /* 0x0000000000007941 */ /* 0x000fea0003800000 */
.L_x_3072:
[----:B-----5:R3:W-:Y:S02]  /*113d0*/  STS.128 [R235], R24 ;  /* 0x00000018eb007388 */ /* 0x0207e40000000c00 */
.L_x_3071:
[----:B------:R-:W-:Y:S05]  /*113e0*/  BSYNC B1 ;  /* 0x0000000000017941 */ /* 0x000fea0003800000 */
.L_x_3070:
        /* <DEDUP_REMOVED lines=86> */
.L_x_3075:
[----:B------:R-:W-:Y:S05]  /*11950*/  BSYNC B0 ;  /* 0x0000000000007941 */ /* 0x000fea0003800000 */
.L_x_3074:
[----:B-----5:R1:W-:Y:S02]  /*11960*/  STS.128 [R235+0x2000], R24 ;  /* 0x00200018eb007388 */ /* 0x0203e40000000c00 */
.L_x_3069:
[----:B------:R-:W-:Y:S05]  /*11970*/  BSYNC B2 ;  /* 0x0000000000027941 */ /* 0x000fea0003800000 */
.L_x_3068:
        /* <DEDUP_REMOVED lines=95> */
.L_x_3081:
[----:B------:R-:W-:Y:S05]  /*11f70*/  BSYNC B0 ;  /* 0x0000000000007941 */ /* 0x000fea0003800000 */
.L_x_3080:
[----:B-----5:R3:W-:Y:S02]  /*11f80*/  STS.128 [R235+0x800], R24 ;  /* 0x00080018eb007388 */ /* 0x0207e40000000c00 */
.L_x_3079:
[----:B------:R-:W-:Y:S05]  /*11f90*/  BSYNC B1 ;  /* 0x0000000000017941 */ /* 0x000fea0003800000 */
.L_x_3078:
        /* <DEDUP_REMOVED lines=90> */
.L_x_3083:
[----:B------:R-:W-:Y:S05]  /*12540*/  BSYNC B0 ;  /* 0x0000000000007941 */ /* 0x000fea0003800000 */
.L_x_3082:
[----:B-----5:R3:W-:Y:S02]  /*12550*/  STS.128 [R235+0x2800], R24 ;  /* 0x00280018eb007388 */ /* 0x0207e40000000c00 */
.L_x_3077:
[----:B------:R-:W-:Y:S05]  /*12560*/  BSYNC B2 ;  /* 0x0000000000027941 */ /* 0x000fea0003800000 */
.L_x_3076:
        /* <DEDUP_REMOVED lines=96> */
.L_x_3089:
[----:B------:R-:W-:Y:S05]  /*12b70*/  BSYNC B0 ;  /* 0x0000000000007941 */ /* 0x000fea0003800000 */
.L_x_3088:
[----:B-----5:R3:W-:Y:S02]  /*12b80*/  STS.128 [R235+0x1000], R24 ;  /* 0x00100018eb007388 */ /* 0x0207e40000000c00 */
.L_x_3087:
[----:B------:R-:W-:Y:S05]  /*12b90*/  BSYNC B1 ;  /* 0x0000000000017941 */ /* 0x000fea0003800000 */
.L_x_3086:
        /* <DEDUP_REMOVED lines=90> */
.L_x_3091:
[----:B------:R-:W-:Y:S05]  /*13140*/  BSYNC B0 ;  /* 0x0000000000007941 */ /* 0x000fea0003800000 */
.L_x_3090:
[----:B-----5:R3:W-:Y:S02]  /*13150*/  STS.128 [R235+0x3000], R24 ;  /* 0x00300018eb007388 */ /* 0x0207e40000000c00 */
.L_x_3085:
[----:B------:R-:W-:Y:S05]  /*13160*/  BSYNC B2 ;  /* 0x0000000000027941 */ /* 0x000fea0003800000 */
.L_x_3084:
        /* <DEDUP_REMOVED lines=94> */
.L_x_3095:
[----:B------:R-:W-:Y:S05]  /*13750*/  BSYNC B0 ;  /* 0x0000000000007941 */ /* 0x000fea0003800000 */
.L_x_3094:
[----:B-----5:R1:W-:Y:S02]  /*13760*/  STS.128 [R235+0x1800], R20 ;  /* 0x00180014eb007388 */ /* 0x0203e40000000c00 */
.L_x_3093:
[----:B------:R-:W-:Y:S05]  /*13770*/  BSYNC B1 ;  /* 0x0000000000017941 */ /* 0x000fea0003800000 */
.L_x_3092:
        /* <DEDUP_REMOVED lines=92> */
.L_x_3097:
[----:B------:R-:W-:Y:S05]  /*13d40*/  BSYNC B0 ;  /* 0x0000000000007941 */ /* 0x000fea0003800000 */
.L_x_3096:
[----:B-----5:R1:W-:Y:S01]  /*13d50*/  STS.128 [R235+0x3800], R20 ;  /* 0x00380014eb007388 */ /* 0x0203e20000000c00 */
[----:B------:R-:W-:Y:S05]  /*13d60*/  BRA `(.L_x_3061) ;  /* 0x000005b000007947 */ /* 0x000fea0003800000 */
.L_x_3035:
        /* <DEDUP_REMOVED lines=21> */
.L_x_3099:
[----:B------:R-:W-:Y:S05]  /*13ec0*/  BSYNC B0 ;  /* 0x0000000000007941 */ /* 0x000fea0003800000 */
.L_x_3098:
        /* <DEDUP_REMOVED lines=22> */
.L_x_3101:
[----:B------:R-:W-:Y:S05]  /*14030*/  BSYNC B0 ;  /* 0x0000000000007941 */ /* 0x000fea0003800000 */
.L_x_3100:
        /* <DEDUP_REMOVED lines=22> */
.L_x_3103:
[----:B------:R-:W-:Y:S05]  /*141a0*/  BSYNC B0 ;  /* 0x0000000000007941 */ /* 0x000fea0003800000 */
.L_x_3102:
        /* <DEDUP_REMOVED lines=23> */
.L_x_3061:
[----:B------:R-:W-:Y:S05]  /*14320*/  BSYNC B3 ;  /* 0x0000000000037941 */ /* 0x000fea0003800000 */
.L_x_3034:
[----:B------:R-:W-:Y:S01]  /*14330*/  IADD3 R238, R48, -0x1, RZ ;  /* 0xffffffff30ee7810 */ /* 0x000fe20007ffe0ff */
[----:B------:R-:W-:Y:S01]  /*14340*/  BSSY B0, `(.L_x_3104) ;  /* 0x0000017000007945 */ /* 0x000fe20003800000 */
[----:B------:R-:W-:-:S03]  /*14350*/  LOP3.LUT R239, R150, 0xff, RZ, 0xc0, !PT ;  /* 0x000000ff96ef7812 */ /* 0x000fc600078ec0ff */
[----:B------:R-:W-:-:S04]  /*14360*/  IMAD.SHL.U32 R9, R238, 0x80, RZ ;  /* 0x00000080ee097824 */ /* 0x000fc800078e00ff */
[----:B--2---:R-:W-:-:S05]  /*14370*/  IMAD.IADD R5, R58, 0x1, -R9 ;  /* 0x000000013a057824 */ /* 0x004fca00078e0a09 */
[----:B------:R-:W-:-:S13]  /*14380*/  ISETP.GE.AND P0, PT, R178, R5, PT ;  /* 0x00000005b200720c */ /* 0x000fda0003f06270 */
[----:B------:R-:W-:Y:S05]  /*14390*/  @P0 BRA `(.L_x_3105) ;  /* 0x0000011000000947 */ /* 0x000fea0003800000 */
[C---:B------:R-:W-:Y:S02]  /*143a0*/  LOP3.LUT R0, R239.reuse, 0x1, RZ, 0xc0, !PT ;  /* 0x00000001ef007812 */ /* 0x040fe400078ec0ff */
[----:B------:R-:W-:Y:S02]  /*143b0*/  LOP3.LUT P0, RZ, R239, 0x2, RZ, 0xc0, !PT ;  /* 0x00000002efff7812 */ /* 0x000fe4000780c0ff */
[----:B------:R-:W-:-:S11]  /*143c0*/  ISETP.NE.U32.AND P1, PT, R0, 0x1, PT ;  /* 0x000000010000780c */ /* 0x000fd60003f25070 */
[----:B---3--:R-:W-:Y:S02]  /*143d0*/  @P0 IMAD.MOV.U32 R2, RZ, RZ, R228 ;  /* 0x000000ffff020224 */ /* 0x008fe400078e00e4 */
[----:B-1--4-:R-:W-:Y:S01]  /*143e0*/  @!P1 MOV R6, R228 ;  /* 0x000000e400069202 */ /* 0x012fe20000000f00 */
        /* <DEDUP_REMOVED lines=12> */
.L_x_3105:
[----:B------:R-:W-:Y:S05]  /*144b0*/  BSYNC B0 ;  /* 0x0000000000007941 */ /* 0x000fea0003800000 */
.L_x_3104:
[----:B------:R-:W-:Y:S01]  /*144c0*/  ISETP.GE.AND P0, PT, R8, R5, PT ;  /* 0x000000050800720c */ /* 0x000fe20003f06270 */
[----:B------:R-:W-:-:S12]  /*144d0*/  BSSY B0, `(.L_x_3106) ;  /* 0x0000015000007945 */ /* 0x000fd80003800000 */
[----:B------:R-:W-:Y:S05]  /*144e0*/  @P0 BRA `(.L_x_3107) ;  /* 0x0000013000000947 */ /* 0x000fea0003800000 */
[C---:B------:R-:W-:Y:S02]  /*144f0*/  LOP3.LUT R0, R239.reuse, 0x1, RZ, 0xc0, !PT ;  /* 0x00000001ef007812 */ /* 0x040fe400078ec0ff */
[----:B------:R-:W-:Y:S02]  /*14500*/  LOP3.LUT P0, RZ, R239, 0x2, RZ, 0xc0, !PT ;  /* 0x00000002efff7812 */ /* 0x000fe4000780c0ff */
[----:B------:R-:W-:-:S11]  /*14510*/  ISETP.NE.U32.AND P1, PT, R0, 0x1, PT ;  /* 0x000000010000780c */ /* 0x000fd60003f25070 */
[C---:B-1--4-:R-:W-:Y:S02]  /*14520*/  @P0 IADD3 R7, P2, R225.reuse, R194, RZ ;  /* 0x000000c2e1070210 */ /* 0x052fe40007f5e0ff */
[----:B---3-5:R-:W-:-:S03]  /*14530*/  @!P1 LEA R12, P3, R225, R228, 0x1 ;  /* 0x000000e4e10c9211 */ /* 0x028fc600078608ff */
[--C-:B------:R-:W-:Y:S01]  /*14540*/  @P0 IMAD.X R3, R201, 0x1, R226.reuse, P2 ;  /* 0x00000001c9030824 */ /* 0x100fe200010e06e2 */
        /* <DEDUP_REMOVED lines=13> */
.L_x_3107:
[----:B------:R-:W-:Y:S05]  /*14620*/  BSYNC B0 ;  /* 0x0000000000007941 */ /* 0x000fea0003800000 */
.L_x_3106:
[----:B------:R-:W-:Y:S01]  /*14630*/  ISETP.GE.AND P0, PT, R28, R5, PT ;  /* 0x000000051c00720c */ /* 0x000fe20003f06270 */
[----:B------:R-:W-:-:S12]  /*14640*/  BSSY B0, `(.L_x_3108) ;  /* 0x0000017000007945 */ /* 0x000fd80003800000 */
[----:B------:R-:W-:Y:S05]  /*14650*/  @P0 BRA `(.L_x_3109) ;  /* 0x0000015000000947 */ /* 0x000fea0003800000 */
[C---:B------:R-:W-:Y:S01]  /*14660*/  LOP3.LUT R0, R239.reuse, 0x1, RZ, 0xc0, !PT ;  /* 0x00000001ef007812 */ /* 0x040fe200078ec0ff */
[----:B-1-3--:R-:W-:Y:S01]  /*14670*/  IMAD.SHL.U32 R3, R62, 0x20, RZ ;  /* 0x000000203e037824 */ /* 0x00afe200078e00ff */
[----:B------:R-:W-:Y:S02]  /*14680*/  LOP3.LUT P0, RZ, R239, 0x2, RZ, 0xc0, !PT ;  /* 0x00000002efff7812 */ /* 0x000fe4000780c0ff */
[----:B------:R-:W-:Y:S02]  /*14690*/  ISETP.NE.U32.AND P1, PT, R0, 0x1, PT ;  /* 0x000000010000780c */ /* 0x000fe40003f25070 */
[----:B------:R-:W-:-:S09]  /*146a0*/  SHF.L.U64.HI R0, R62, 0x5, R63 ;  /* 0x000000053e007819 */ /* 0x000fd2000001023f */
[C---:B------:R-:W-:Y:S02]  /*146b0*/  @P0 IADD3 R13, P2, R3.reuse, R194, RZ ;  /* 0x000000c2030d0210 */ /* 0x040fe40007f5e0ff */
[----:B------:R-:W-:-:S03]  /*146c0*/  @!P1 LEA R14, P3, R3, R228, 0x1 ;  /* 0x000000e4030e9211 */ /* 0x000fc600078608ff */
[----:B----4-:R-:W-:Y:S01]  /*146d0*/  @P0 IMAD.X R7, R0, 0x1, R201, P2 ;  /* 0x0000000100070824 */ /* 0x010fe200010e06c9 */
        /* <DEDUP_REMOVED lines=13> */
.L_x_3109:
[----:B------:R-:W-:Y:S05]  /*147b0*/  BSYNC B0 ;  /* 0x0000000000007941 */ /* 0x000fea0003800000 */
.L_x_3108:
[----:B------:R-:W-:Y:S01]  /*147c0*/  ISETP.GE.AND P0, PT, R36, R5, PT ;  /* 0x000000052400720c */ /* 0x000fe20003f06270 */
[----:B------:R-:W-:-:S12]  /*147d0*/  BSSY B0, `(.L_x_3110) ;  /* 0x000001a000007945 */ /* 0x000fd80003800000 */
[----:B------:R-:W-:Y:S05]  /*147e0*/  @P0 BRA `(.L_x_3111) ;  /* 0x0000018000000947 */ /* 0x000fea0003800000 */
[C---:B------:R-:W-:Y:S02]  /*147f0*/  LOP3.LUT R0, R239.reuse, 0x1, RZ, 0xc0, !PT ;  /* 0x00000001ef007812 */ /* 0x040fe400078ec0ff */
[----:B------:R-:W-:Y:S02]  /*14800*/  LOP3.LUT P0, RZ, R239, 0x2, RZ, 0xc0, !PT ;  /* 0x00000002efff7812 */ /* 0x000fe4000780c0ff */
[----:B------:R-:W-:-:S11]  /*14810*/  ISETP.NE.U32.AND P1, PT, R0, 0x1, PT ;  /* 0x000000010000780c */ /* 0x000fd60003f25070 */
[----:B------:R-:W-:Y:S02]  /*14820*/  @P0 IMAD.MOV.U32 R200, RZ, RZ, R194 ;  /* 0x000000ffffc80224 */ /* 0x000fe400078e00c2 */
[----:B-1-3-5:R-:W-:Y:S01]  /*14830*/  @!P1 MOV R12, R228 ;  /* 0x000000e4000c9202 */ /* 0x02afe20000000f00 */
        /* <DEDUP_REMOVED lines=19> */
.L_x_3111:
[----:B------:R-:W-:Y:S05]  /*14970*/  BSYNC B0 ;  /* 0x0000000000007941 */ /* 0x000fea0003800000 */
.L_x_3110:
[----:B-1-3-5:R-:W-:Y:S01]  /*14980*/  IADD3 R12, R178, 0x40, RZ ;  /* 0x00000040b20c7810 */ /* 0x02afe20007ffe0ff */
[----:B------:R-:W-:Y:S03]  /*14990*/  BSSY B0, `(.L_x_3112) ;  /* 0x0000018000007945 */ /* 0x000fe60003800000 */
[----:B------:R-:W-:-:S13]  /*149a0*/  ISETP.GE.AND P0, PT, R12, R5, PT ;  /* 0x000000050c00720c */ /* 0x000fda0003f06270 */
[----:B------:R-:W-:Y:S05]  /*149b0*/  @P0 BRA `(.L_x_3113) ;  /* 0x0000015000000947 */ /* 0x000fea0003800000 */
[C---:B------:R-:W-:Y:S01]  /*149c0*/  LOP3.LUT R0, R239.reuse, 0x1, RZ, 0xc0, !PT ;  /* 0x00000001ef007812 */ /* 0x040fe200078ec0ff */
[----:B------:R-:W-:Y:S01]  /*149d0*/  IMAD.SHL.U32 R3, R62, 0x40, RZ ;  /* 0x000000403e037824 */ /* 0x000fe200078e00ff */
        /* <DEDUP_REMOVED lines=19> */
.L_x_3113:
[----:B------:R-:W-:Y:S05]  /*14b10*/  BSYNC B0 ;  /* 0x0000000000007941 */ /* 0x000fea0003800000 */
.L_x_3112:
[----:B----4-:R-:W-:Y:S01]  /*14b20*/  IADD3 R6, R178, 0x50, RZ ;  /* 0x00000050b2067810 */ /* 0x010fe20007ffe0ff */
[----:B------:R-:W-:Y:S03]  /*14b30*/  BSSY B0, `(.L_x_3114) ;  /* 0x000001c000007945 */ /* 0x000fe60003800000 */
[----:B------:R-:W-:-:S13]  /*14b40*/  ISETP.GE.AND P0, PT, R6, R5, PT ;  /* 0x000000050600720c */ /* 0x000fda0003f06270 */
[----:B------:R-:W-:Y:S05]  /*14b50*/  @P0 BRA `(.L_x_3115) ;  /* 0x0000019000000947 */ /* 0x000fea0003800000 */
[C---:B------:R-:W-:Y:S02]  /*14b60*/  LOP3.LUT R0, R239.reuse, 0x1, RZ, 0xc0, !PT ;  /* 0x00000001ef007812 */ /* 0x040fe400078ec0ff */
        /* <DEDUP_REMOVED lines=24> */
.L_x_3115:
[----:B------:R-:W-:Y:S05]  /*14cf0*/  BSYNC B0 ;  /* 0x0000000000007941 */ /* 0x000fea0003800000 */
.L_x_3114:
[----:B------:R-:W-:Y:S01]  /*14d00*/  IADD3 R4, R178, 0x60, RZ ;  /* 0x00000060b2047810 */ /* 0x000fe20007ffe0ff */
        /* <DEDUP_REMOVED lines=28> */
.L_x_3117:
[----:B------:R-:W-:Y:S05]  /*14ed0*/  BSYNC B0 ;  /* 0x0000000000007941 */ /* 0x000fea0003800000 */
.L_x_3116:
[----:B-1----:R-:W-:Y:S01]  /*14ee0*/  IADD3 R2, R178, 0x70, RZ ;  /* 0x00000070b2027810 */ /* 0x002fe20007ffe0ff */
        /* <DEDUP_REMOVED lines=11> */
[C---:B------:R-:W-:Y:S02]  /*14fa0*/  @P0 LEA R18, P2, R14.reuse, R220, 0x1 ;  /* 0x000000dc0e120211 */ /* 0x040fe400078408ff */
        /* <DEDUP_REMOVED lines=16> */
.L_x_3119:
[----:B------:R-:W-:Y:S05]  /*150b0*/  BSYNC B0 ;  /* 0x0000000000007941 */ /* 0x000fea0003800000 */
.L_x_3118:
[----:B-1----:R-:W2:Y:S04]  /*150c0*/  LD.E.64 R18, [R10.64+0x1c0] ;  /* 0x0001c0060a127980 */ /* 0x002ea8000c101b00 */
[----:B------:R-:W3:Y:S01]  /*150d0*/  LD.E.64 R14, [R10.64+0x1b8] ;  /* 0x0001b8060a0e7980 */ /* 0x000ee2000c101b00 */
[----:B------:R-:W-:-:S03]  /*150e0*/  IMAD.MOV.U32 R198, RZ, RZ, R232 ;  /* 0x000000ffffc67224 */ /* 0x000fc600078e00e8 */
[----:B------:R-:W4:Y:S04]  /*150f0*/  LD.E R7, [R10.64+0xd8] ;  /* 0x0000d8060a077980 */ /* 0x000f28000c101900 */
[----:B------:R-:W0:Y:S01]  /*15100*/  LDGDEPBAR ;  /* 0x00000000000079af */ /* 0x000e220000000000 */
[----:B--2---:R-:W-:Y:S02]  /*15110*/  IMAD R3, R19, R229, RZ ;  /* 0x000000e513037224 */ /* 0x004fe400078e02ff */
[----:B------:R-:W-:-:S04]  /*15120*/  IMAD.WIDE.U32 R16, R229, R18, R198 ;  /* 0x00000012e5107225 */ /* 0x000fc800078e00c6 */
[----:B------:R-:W-:Y:S01]  /*15130*/  IMAD R3, R18, R72, R3 ;  /* 0x0000004812037224 */ /* 0x000fe200078e0203 */
[----:B---3--:R-:W-:-:S03]  /*15140*/  LEA R14, P0, R16, R14, 0x2 ;  /* 0x0000000e100e7211 */ /* 0x008fc600078010ff */
[----:B------:R-:W-:-:S05]  /*15150*/  IMAD.IADD R3, R17, 0x1, R3 ;  /* 0x0000000111037824 */ /* 0x000fca00078e0203 */
[----:B------:R-:W-:Y:S02]  /*15160*/  LEA.HI.X R15, R16, R15, R3, 0x2, P0 ;  /* 0x0000000f100f7211 */ /* 0x000fe400000f1403 */
[----:B------:R1:W5:Y:S04]  /*15170*/  LD.E R3, [R10.64+0x188] ;  /* 0x000188060a037980 */ /* 0x000368000c101900 */
[----:B------:R-:W2:Y:S01]  /*15180*/  LD.E R0, [R14.64] ;  /* 0x000000060e007980 */ /* 0x000ea2000c101900 */
[----:B------:R-:W-:-:S04]  /*15190*/  DEPBAR.LE SB0, 0x0 ;  /* 0x000080000000791a */ /* 0x000fc80000000000 */
[----:B------:R-:W-:Y:S01]  /*151a0*/  BAR.SYNC.DEFER_BLOCKING 0x0 ;  /* 0x0000000000007b1d */ /* 0x000fe20000010000 */
[----:B------:R-:W-:-:S05]  /*151b0*/  ISETP.GE.AND P0, PT, R178, R5, PT ;  /* 0x00000005b200720c */ /* 0x000fca0003f06270 */
[----:B----4-:R-:W2:Y:S01]  /*151c0*/  MUFU.RCP R7, R7 ;  /* 0x0000000700077308 */ /* 0x010ea20000001000 */
[----:B------:R-:W-:Y:S01]  /*151d0*/  SHF.R.S32.HI R51, RZ, 0x1f, R174 ;  /* 0x0000001fff337819 */ /* 0x000fe200000114ae */
[----:B------:R-:W-:-:S06]  /*151e0*/  IMAD.SHL.U32 R44, R151, 0x2, RZ ;  /* 0x00000002972c7824 */ /* 0x000fcc00078e00ff */
[----:B------:R1:W-:Y:S04]  /*151f0*/  @P0 STS.128 [R235+0xc000], RZ ;  /* 0x00c000ffeb000388 */ /* 0x0003e80000000c00 */
[----:B------:R1:W-:Y:S01]  /*15200*/  @P0 STS.128 [R235+0x10000], RZ ;  /* 0x010000ffeb000388 */ /* 0x0003e20000000c00 */
[----:B------:R-:W-:Y:S01]  /*15210*/  LEA.HI R51, R51, R174, RZ, 0x2 ;  /* 0x000000ae33337211 */ /* 0x000fe200078f10ff */
[----:B------:R-:W-:Y:S01]  /*15220*/  BSSY B0, `(.L_x_3120) ;  /* 0x0000014000007945 */ /* 0x000fe20003800000 */
[----:B------:R-:W-:Y:S02]  /*15230*/  LOP3.LUT R44, R44, 0x6, RZ, 0xc0, !PT ;  /* 0x000000062c2c7812 */ /* 0x000fe400078ec0ff */
[----:B------:R-:W-:Y:S01]  /*15240*/  SHF.R.S32.HI R51, RZ, 0x2, R51 ;  /* 0x00000002ff337819 */ /* 0x000fe20000011433 */
[----:B--2---:R-:W-:Y:S01]  /*15250*/  FMUL.FTZ R0, R0, R7 ;  /* 0x0000000700007220 */ /* 0x004fe20000410000 */
[----:B------:R-:W-:Y:S05]  /*15260*/  @P0 BRA `(.L_x_3121) ;  /* 0x000000f000000947 */ /* 0x000fea0003800000 */
[C---:B-1----:R-:W-:Y:S02]  /*15270*/  LOP3.LUT R7, R239.reuse, 0x1, RZ, 0xc0, !PT ;  /* 0x00000001ef077812 */ /* 0x042fe400078ec0ff */
        /* <DEDUP_REMOVED lines=14> */
.L_x_3121:
[----:B-1----:R-:W-:Y:S05]  /*15360*/  BSYNC B0 ;  /* 0x0000000000007941 */ /* 0x002fea0003800000 */
.L_x_3120:
        /* <DEDUP_REMOVED lines=22> */
.L_x_3123:
[----:B------:R-:W-:Y:S05]  /*154d0*/  BSYNC B0 ;  /* 0x0000000000007941 */ /* 0x000fea0003800000 */
.L_x_3122:
        /* <DEDUP_REMOVED lines=10> */
[CC--:B--2---:R-:W-:Y:S02]  /*15580*/  @P1 LEA R14, P0, R7.reuse, R148.reuse, 0x1 ;  /* 0x00000094070e1211 */ /* 0x0c4fe400078008ff */
        /* <DEDUP_REMOVED lines=13> */
.L_x_3125:
[----:B------:R-:W-:Y:S05]  /*15660*/  BSYNC B0 ;  /* 0x0000000000007941 */ /* 0x000fea0003800000 */
.L_x_3124:
        /* <DEDUP_REMOVED lines=10> */
[----:B--2---:R-:W-:-:S04]  /*15710*/  @!P1 IMAD.WIDE.U32 R16, R60, 0x60, R148 ;  /* 0x000000603c109825 */ /* 0x004fc800078e0094 */
        /* <DEDUP_REMOVED lines=13> */
.L_x_3127:
[----:B------:R-:W-:Y:S05]  /*157f0*/  BSYNC B0 ;  /* 0x0000000000007941 */ /* 0x000fea0003800000 */
.L_x_3126:
        /* <DEDUP_REMOVED lines=11> */
[C---:B--2---:R-:W-:Y:S02]  /*158b0*/  @!P2 LEA R14, P3, R7.reuse, R148, 0x1 ;  /* 0x00000094070ea211 */ /* 0x044fe400078608ff */
        /* <DEDUP_REMOVED lines=12> */
.L_x_3129:
[----:B------:R-:W-:Y:S05]  /*15980*/  BSYNC B0 ;  /* 0x0000000000007941 */ /* 0x000fea0003800000 */
.L_x_3128:
        /* <DEDUP_REMOVED lines=24> */
.L_x_3131:
[----:B------:R-:W-:Y:S05]  /*15b10*/  BSYNC B0 ;  /* 0x0000000000007941 */ /* 0x000fea0003800000 */
.L_x_3130:
        /* <DEDUP_REMOVED lines=24> */
.L_x_3133:
[----:B------:R-:W-:Y:S05]  /*15ca0*/  BSYNC B0 ;  /* 0x0000000000007941 */ /* 0x000fea0003800000 */
.L_x_3132:
        /* <DEDUP_REMOVED lines=24> */
.L_x_3135:
[----:B------:R-:W-:Y:S05]  /*15e30*/  BSYNC B0 ;  /* 0x0000000000007941 */ /* 0x000fea0003800000 */
.L_x_3134:
[----:B------:R-:W-:Y:S01]  /*15e40*/  SHF.R.S32.HI R221, RZ, 0x4, R68 ;  /* 0x00000004ffdd7819 */ /* 0x000fe20000011444 */
[C---:B------:R-:W-:Y:S01]  /*15e50*/  IMAD.SHL.U32 R2, R64.reuse, 0x40, RZ ;  /* 0x0000004040027824 */ /* 0x040fe200078e00ff */
[----:B------:R-:W-:Y:S01]  /*15e60*/  R2P PR, R64, 0x6 ;  /* 0x0000000640007804 */ /* 0x000fe20000000000 */
[----:B------:R-:W-:Y:S01]  /*15e70*/  IMAD.SHL.U32 R66, R66, 0x40, RZ ;  /* 0x0000004042427824 */ /* 0x000fe200078e00ff */
[----:B-1----:R-:W-:Y:S01]  /*15e80*/  LEA.HI R4, R68, R221, RZ, 0x1 ;  /* 0x000000dd44047211 */ /* 0x002fe200078f08ff */
[----:B------:R-:W-:Y:S01]  /*15e90*/  IMAD.SHL.U32 R178, R178, 0x8, RZ ;  /* 0x00000008b2b27824 */ /* 0x000fe200078e00ff */
[----:B------:R-:W-:Y:S01]  /*15ea0*/  LOP3.LUT R5, R2, 0x1c0, RZ, 0xc0, !PT ;  /* 0x000001c002057812 */ /* 0x000fe200078ec0ff */
[----:B------:R-:W-:Y:S01]  /*15eb0*/  IMAD.SHL.U32 R45, R67, 0x40, RZ ;  /* 0x00000040432d7824 */ /* 0x000fe200078e00ff */
[----:B------:R-:W-:Y:S01]  /*15ec0*/  LOP3.LUT R4, R4, 0xfffffffe, RZ, 0xc0, !PT ;  /* 0xfffffffe04047812 */ /* 0x000fe200078ec0ff */
[----:B------:R-:W0:Y:S01]  /*15ed0*/  LDGDEPBAR ;  /* 0x00000000000079af */ /* 0x000e220000000000 */
[----:B------:R-:W-:Y:S01]  /*15ee0*/  LOP3.LUT R7, R66, 0x1c0, RZ, 0xc0, !PT ;  /* 0x000001c042077812 */ /* 0x000fe200078ec0ff */
[----:B------:R-:W-:Y:S01]  /*15ef0*/  BSSY B1, `(.L_x_3136) ;  /* 0x00002c0000017945 */ /* 0x000fe20003800000 */
[----:B------:R-:W-:Y:S01]  /*15f00*/  LOP3.LUT R178, R5, 0x8, R178, 0xf8, !PT ;  /* 0x0000000805b27812 */ /* 0x000fe200078ef8b2 */
[----:B------:R-:W-:Y:S01]  /*15f10*/  IMAD.IADD R221, R221, 0x1, -R4 ;  /* 0x00000001dddd7824 */ /* 0x000fe200078e0a04 */
[----:B------:R-:W-:-:S02]  /*15f20*/  LOP3.LUT R45, R45, 0xfffffe00, RZ, 0xc0, !PT ;  /* 0xfffffe002d2d7812 */ /* 0x000fc400078ec0ff */
[----:B------:R-:W-:Y:S01]  /*15f30*/  SHF.R.U32.HI R5, RZ, 0x3, R5 ;  /* 0x00000003ff057819 */ /* 0x000fe20000011605 */
[----:B------:R-:W-:-:S03]  /*15f40*/  IMAD.SHL.U32 R2, R221, 0x8, RZ ;  /* 0x00000008dd027824 */ /* 0x000fc600078e00ff */
[----:B------:R-:W-:Y:S01]  /*15f50*/  LOP3.LUT R178, R178, R5, RZ, 0x3c, !PT ;  /* 0x00000005b2b27212 */ /* 0x000fe200078e3cff */
[C---:B------:R-:W-:Y:S01]  /*15f60*/  IMAD R5, R56.reuse, 0x400, R45 ;  /* 0x0000040038057824 */ /* 0x040fe200078e022d */
[----:B------:R-:W-:Y:S01]  /*15f70*/  LOP3.LUT R2, R7, 0x8, R2, 0xf8, !PT ;  /* 0x0000000807027812 */ /* 0x000fe200078ef802 */
[----:B------:R-:W-:Y:S01]  /*15f80*/  IMAD R56, R56, 0x10, R51 ;  /* 0x0000001038387824 */ /* 0x000fe200078e0233 */
[----:B------:R-:W-:Y:S01]  /*15f90*/  SHF.R.U32.HI R7, RZ, 0x3, R7 ;  /* 0x00000003ff077819 */ /* 0x000fe20000011607 */
[----:B------:R-:W-:-:S03]  /*15fa0*/  IMAD R221, R221, 0x200, R178 ;  /* 0x00000200dddd7824 */ /* 0x000fc600078e02b2 */
[----:B------:R-:W-:Y:S01]  /*15fb0*/  LOP3.LUT R8, R2, R7, RZ, 0x3c, !PT ;  /* 0x0000000702087212 */ /* 0x000fe200078e3cff */
[----:B------:R-:W-:Y:S01]  /*15fc0*/  IMAD.SHL.U32 R221, R221, 0x2, RZ ;  /* 0x00000002dddd7824 */ /* 0x000fe200078e00ff */
[----:B------:R-:W-:-:S03]  /*15fd0*/  IADD3 R65, R56, 0x1, R65 ;  /* 0x0000000138417810 */ /* 0x000fc60007ffe041 */
[----:B------:R-:W-:Y:S01]  /*15fe0*/  IMAD.IADD R222, R8, 0x1, R5 ;  /* 0x0000000108de7824 */ /* 0x000fe200078e0205 */
[----:B------:R-:W-:Y:S01]  /*15ff0*/  LDSM.16.M88.4 R68, [R221+0x4000] ;  /* 0x00400000dd44783b */ /* 0x000fe20000000200 */
[C---:B------:R-:W-:Y:S02]  /*16000*/  IADD3 R2, R221.reuse, 0x4000, RZ ;  /* 0x00004000dd027810 */ /* 0x040fe40007ffe0ff */
[----:B------:R-:W-:Y:S01]  /*16010*/  IMAD.SHL.U32 R222, R222, 0x2, RZ ;  /* 0x00000002dede7824 */ /* 0x000fe200078e00ff */
[----:B------:R-:W-:Y:S01]  /*16020*/  LDSM.16.M88.4 R52, [R221+0x4800] ;  /* 0x00480000dd34783b */ /* 0x000fe20000000200 */
[----:B------:R-:W-:Y:S02]  /*16030*/  IADD3 R219, R221, 0x4020, RZ ;  /* 0x00004020dddb7810 */ /* 0x000fe40007ffe0ff */
[----:B------:R-:W-:Y:S01]  /*16040*/  @P1 IADD3 R219, R2, -0x20, RZ ;  /* 0xffffffe002db1810 */ /* 0x000fe20007ffe0ff */
[----:B------:R-:W1:Y:S01]  /*16050*/  LDSM.16.M88.4 R88, [R222] ;  /* 0x00000000de58783b */ /* 0x000e620000000200 */
[----:B------:R-:W-:-:S02]  /*16060*/  IMAD R220, R49, 0x2, R222 ;  /* 0x0000000231dc7824 */ /* 0x000fc400078e02de */
[----:B------:R-:W-:Y:S01]  /*16070*/  IMAD.MOV.U32 R2, RZ, RZ, 0x40 ;  /* 0x00000040ff027424 */ /* 0x000fe200078e00ff */
[----:B------:R-:W2:Y:S01]  /*16080*/  LDSM.16.M88.4 R36, [R221+0x5000] ;  /* 0x00500000dd24783b */ /* 0x000ea20000000200 */
[----:B------:R-:W-:Y:S01]  /*16090*/  IMAD R218, R47, 0x2, R222 ;  /* 0x000000022fda7824 */ /* 0x000fe200078e02de */
[----:B------:R-:W-:Y:S01]  /*160a0*/  IADD3 R211, R219, 0x800, RZ ;  /* 0x00000800dbd37810 */ /* 0x000fe20007ffe0ff */
[----:B------:R-:W-:Y:S01]  /*160b0*/  IMAD R217, R47, 0x2, R220 ;  /* 0x000000022fd97824 */ /* 0x000fe200078e02dc */
[----:B------:R-:W3:Y:S01]  /*160c0*/  LDSM.16.M88.4 R20, [R221+0x5800] ;  /* 0x00580000dd14783b */ /* 0x000ee20000000200 */
[----:B------:R-:W-:Y:S02]  /*160d0*/  SEL R2, R2, 0xffffffc0, !P2 ;  /* 0xffffffc002027807 */ /* 0x000fe40005000000 */
        /* <DEDUP_REMOVED lines=10> */
[----:B------:R-:W-:-:S02]  /*16180*/  IADD3 R44, R58, R65, -R234 ;  /* 0x000000413a2c7210 */ /* 0x000fc40007ffe8ea */
[----:B------:R-:W-:Y:S01]  /*16190*/  IADD3 R206, R219, 0x3000, RZ ;  /* 0x00003000dbce7810 */ /* 0x000fe20007ffe0ff */
[----:B------:R-:W3:Y:S01]  /*161a0*/  LDSM.16.M88.4 R24, [R221+0x7800] ;  /* 0x00780000dd18783b */ /* 0x000ee20000000200 */
[C---:B------:R-:W-:Y:S01]  /*161b0*/  IADD3 R56, R2.reuse, 0x18, RZ ;  /* 0x0000001802387810 */ /* 0x040fe20007ffe0ff */
[----:B-----5:R-:W-:Y:S01]  /*161c0*/  IMAD.IADD R3, R3, 0x1, R44 ;  /* 0x0000000103037824 */ /* 0x020fe200078e022c */
[C---:B------:R-:W-:Y:S01]  /*161d0*/  IADD3 R66, R2.reuse, 0x19, RZ ;  /* 0x0000001902427810 */ /* 0x040fe20007ffe0ff */
[----:B--2---:R-:W-:Y:S01]  /*161e0*/  LDSM.16.M88.4 R12, [R219] ;  /* 0x00000000db0c783b */ /* 0x004fe20000000200 */
[----:B------:R-:W-:Y:S01]  /*161f0*/  I2F R67, R56 ;  /* 0x0000003800437306 */ /* 0x000fe20000201400 */
[----:B------:R-:W-:Y:S02]  /*16200*/  IADD3 R64, R2, 0x20, RZ ;  /* 0x0000002002407810 */ /* 0x000fe40007ffe0ff */
[----:B------:R-:W2:Y:S01]  /*16210*/  LDSM.16.M88.4 R28, [R220] ;  /* 0x00000000dc1c783b */ /* 0x000ea20000000200 */
[----:B------:R-:W-:-:S02]  /*16220*/  IADD3 R205, R219, 0x3800, RZ ;  /* 0x00003800dbcd7810 */ /* 0x000fc40007ffe0ff */
[C---:B------:R-:W-:Y:S01]  /*16230*/  IADD3 R203, R219.reuse, 0x4000, RZ ;  /* 0x00004000dbcb7810 */ /* 0x040fe20007ffe0ff */
[----:B------:R-:W2:Y:S01]  /*16240*/  LDSM.16.M88.4 R4, [R219+0x800] ;  /* 0x00080000db04783b */ /* 0x000ea20000000200 */
[----:B------:R-:W-:Y:S01]  /*16250*/  I2F R65, R64 ;  /* 0x0000004000417306 */ /* 0x000fe20000201400 */
[C---:B------:R-:W-:Y:S01]  /*16260*/  IADD3 R202, R219.reuse, 0x4800, RZ ;  /* 0x00004800dbca7810 */ /* 0x040fe20007ffe0ff */
[----:B-1----:R-:W-:Y:S01]  /*16270*/  HMMA.16816.F32 R72, R88, R68, RZ ;  /* 0x000000445848723c */ /* 0x002fe200000018ff */
[----:B------:R-:W1:Y:S01]  /*16280*/  LDSM.16.M88.4 R84, [R219+0x2000] ;  /* 0x00200000db54783b */ /* 0x000e620000000200 */
[C---:B------:R-:W-:Y:S02]  /*16290*/  IADD3 R201, R219.reuse, 0x5000, RZ ;  /* 0x00005000dbc97810 */ /* 0x040fe40007ffe0ff */
[C---:B------:R-:W-:Y:S01]  /*162a0*/  IADD3 R200, R219.reuse, 0x5800, RZ ;  /* 0x00005800dbc87810 */ /* 0x040fe20007ffe0ff */
[----:B------:R-:W-:Y:S01]  /*162b0*/  LDSM.16.M88.4 R76, [R219+0x3800] ;  /* 0x00380000db4c783b */ /* 0x000fe20000000200 */
[----:B------:R-:W-:-:S02]  /*162c0*/  IADD3 R199, R219, 0x6000, RZ ;  /* 0x00006000dbc77810 */ /* 0x000fc40007ffe0ff */
[C---:B------:R-:W-:Y:S01]  /*162d0*/  HMMA.16816.F32 R60, R88.reuse, R52, RZ ;  /* 0x00000034583c723c */ /* 0x040fe200000018ff */
[----:B------:R-:W-:Y:S01]  /*162e0*/  LDSM.16.M88.4 R120, [R219+0x1000] ;  /* 0x00100000db78783b */ /* 0x000fe20000000200 */
[C---:B------:R-:W-:Y:S02]  /*162f0*/  IADD3 R198, R219.reuse, 0x6800, RZ ;  /* 0x00006800dbc67810 */ /* 0x040fe40007ffe0ff */
[C---:B------:R-:W-:Y:S01]  /*16300*/  IADD3 R197, R219.reuse, 0x7000, RZ ;  /* 0x00007000dbc57810 */ /* 0x040fe20007ffe0ff */
[----:B------:R-:W-:Y:S01]  /*16310*/  LDSM.16.M88.4 R116, [R219+0x1800] ;  /* 0x00180000db74783b */ /* 0x000fe20000000200 */
[----:B------:R-:W-:Y:S02]  /*16320*/  IADD3 R196, R219, 0x7800, RZ ;  /* 0x00007800dbc47810 */ /* 0x000fe40007ffe0ff */
[C---:B------:R-:W-:Y:S01]  /*16330*/  HMMA.16816.F32 R40, R88.reuse, R36, RZ ;  /* 0x000000245828723c */ /* 0x040fe200000018ff */
[----:B------:R-:W-:Y:S04]  /*16340*/  LDSM.16.M88.4 R80, [R219+0x2800] ;  /* 0x00280000db50783b */ /* 0x000fe80000000200 */
[----:B------:R-:W-:Y:S03]  /*16350*/  LDSM.16.M88.4 R124, [R215+0x4800] ;  /* 0x00480000d77c783b */ /* 0x000fe60000000200 */
[C---:B---3--:R-:W-:Y:S01]  /*16360*/  HMMA.16816.F32 R32, R88.reuse, R20, RZ ;  /* 0x000000145820723c */ /* 0x048fe200000018ff */
[----:B------:R-:W-:Y:S04]  /*16370*/  LDSM.16.M88.4 R132, [R221+0x8800] ;  /* 0x00880000dd84783b */ /* 0x000fe80000000200 */
[----:B------:R-:W-:Y:S03]  /*16380*/  LDSM.16.M88.4 R136, [R221+0x8000] ;  /* 0x00800000dd88783b */ /* 0x000fe60000000200 */
[C---:B----4-:R-:W-:Y:S01]  /*16390*/  HMMA.16816.F32 R16, R88.reuse, R112, RZ ;  /* 0x000000705810723c */ /* 0x050fe200000018ff */
[----:B------:R-:W-:Y:S07]  /*163a0*/  LDSM.16.M88.4 R128, [R220+0x2000] ;  /* 0x00200000dc80783b */ /* 0x000fee0000000200 */
        /* <DEDUP_REMOVED lines=12> */
[C---:B--2---:R-:W-:Y:S08]  /*16470*/  HMMA.16816.F32 R72, R28.reuse, R12, R72 ;  /* 0x0000000c1c48723c */ /* 0x044ff00000001848 */
[C---:B------:R-:W-:Y:S01]  /*16480*/  HMMA.16816.F32 R68, R28.reuse, R14, R68 ;  /* 0x0000000e1c44723c */ /* 0x040fe20000001844 */
[----:B------:R-:W-:Y:S07]  /*16490*/  LDSM.16.M88.4 R12, [R215+0x4000] ;  /* 0x00400000d70c783b */ /* 0x000fee0000000200 */
[C---:B------:R-:W-:Y:S08]  /*164a0*/  HMMA.16816.F32 R60, R28.reuse, R4, R60 ;  /* 0x000000041c3c723c */ /* 0x040ff0000000183c */
[C---:B------:R-:W-:Y:S01]  /*164b0*/  HMMA.16816.F32 R52, R28.reuse, R6, R52 ;  /* 0x000000061c34723c */ /* 0x040fe20000001834 */
[----:B------:R-:W2:Y:S07]  /*164c0*/  LDSM.16.M88.4 R4, [R218] ;  /* 0x00000000da04783b */ /* 0x000eae0000000200 */
[C---:B-1----:R-:W-:Y:S08]  /*164d0*/  HMMA.16816.F32 R16, R28.reuse, R84, R16 ;  /* 0x000000541c10723c */ /* 0x042ff00000001810 */
[C---:B---3--:R-:W-:Y:S08]  /*164e0*/  HMMA.16816.F32 R100, R28.reuse, R24, R100 ;  /* 0x000000181c64723c */ /* 0x048ff00000001864 */
[C---:B------:R-:W-:Y:S01]  /*164f0*/  HMMA.16816.F32 R96, R28.reuse, R26, R96 ;  /* 0x0000001a1c60723c */ /* 0x040fe20000001860 */
[----:B------:R-:W1:Y:S07]  /*16500*/  LDSM.16.M88.4 R24, [R215+0x6000] ;  /* 0x00600000d718783b */ /* 0x000e6e0000000200 */
[C---:B------:R-:W-:Y:S01]  /*16510*/  HMMA.16816.F32 R112, R28.reuse, R86, R112 ;  /* 0x000000561c70723c */ /* 0x040fe20000001870 */
[----:B------:R-:W-:Y:S07]  /*16520*/  LDSM.16.M88.4 R84, [R215+0x5800] ;  /* 0x00580000d754783b */ /* 0x000fee0000000200 */
[C---:B------:R-:W-:Y:S08]  /*16530*/  HMMA.16816.F32 R92, R28.reuse, R76, R92 ;  /* 0x0000004c1c5c723c */ /* 0x040ff0000000185c */
[C---:B------:R-:W-:Y:S01]  /*16540*/  HMMA.16816.F32 R88, R28.reuse, R78, R88 ;  /* 0x0000004e1c58723c */ /* 0x040fe20000001858 */
[----:B------:R-:W3:Y:S07]  /*16550*/  LDSM.16.M88.4 R76, [R215+0x7000] ;  /* 0x00700000d74c783b */ /* 0x000eee0000000200 */
        /* <DEDUP_REMOVED lines=8> */
[----:B------:R-:W3:Y:S04]  /*165e0*/  LDSM.16.M88.4 R80, [R215+0x6800] ;  /* 0x00680000d750783b */ /* 0x000ee80000000200 */
[----:B------:R-:W-:Y:S03]  /*165f0*/  LDSM.16.M88.4 R28, [R204] ;  /* 0x00000000cc1c783b */ /* 0x000fe60000000200 */
        /* <DEDUP_REMOVED lines=8> */
[----:B------:R-:W-:Y:S07]  /*16680*/  LDSM.16.M88.4 R124, [R221+0x9000] ;  /* 0x00900000dd7c783b */ /* 0x000fee0000000200 */
        /* <DEDUP_REMOVED lines=15> */
[----:B------:R-:W-:Y:S03]  /*16780*/  LDSM.16.M88.4 R116, [R221+0xa800] ;  /* 0x00a80000dd74783b */ /* 0x000fe60000000200 */
[C---:B--2---:R-:W-:Y:S08]  /*16790*/  HMMA.16816.F32 R72, R12.reuse, R28, R72 ;  /* 0x0000001c0c48723c */ /* 0x044ff00000001848 */
[C---:B------:R-:W-:Y:S01]  /*167a0*/  HMMA.16816.F32 R68, R12.reuse, R30, R68 ;  /* 0x0000001e0c44723c */ /* 0x040fe20000001844 */
[----:B------:R-:W2:Y:S07]  /*167b0*/  LDSM.16.M88.4 R28, [R204+0x3000] ;  /* 0x00300000cc1c783b */ /* 0x000eae0000000200 */
[C---:B-1----:R-:W-:Y:S08]  /*167c0*/  HMMA.16816.F32 R60, R12.reuse, R24, R60 ;  /* 0x000000180c3c723c */ /* 0x042ff0000000183c */
        /* <DEDUP_REMOVED lines=16> */
[----:B------:R-:W-:Y:S07]  /*168d0*/  LDSM.16.M88.4 R28, [R219+0x4000] ;  /* 0x00400000db1c783b */ /* 0x000fee0000000200 */
[C---:B-1----:R-:W-:Y:S08]  /*168e0*/  HMMA.16816.F32 R92, R12.reuse, R24, R92 ;  /* 0x000000180c5c723c */ /* 0x042ff0000000185c */
[----:B------:R-:W-:Y:S01]  /*168f0*/  HMMA.16816.F32 R88, R12, R26, R88 ;  /* 0x0000001a0c58723c */ /* 0x000fe20000001858 */
[----:B------:R-:W1:Y:S04]  /*16900*/  LDSM.16.M88.4 R12, [R219+0x4800] ;  /* 0x00480000db0c783b */ /* 0x000e680000000200 */
[----:B------:R-:W2:Y:S03]  /*16910*/  LDSM.16.M88.4 R24, [R219+0x5000] ;  /* 0x00500000db18783b */ /* 0x000ea60000000200 */
[C---:B---3--:R-:W-:Y:S08]  /*16920*/  HMMA.16816.F32 R60, R76.reuse, R132, R60 ;  /* 0x000000844c3c723c */ /* 0x048ff0000000183c */
[C---:B------:R-:W-:Y:S01]  /*16930*/  HMMA.16816.F32 R52, R76.reuse, R134, R52 ;  /* 0x000000864c34723c */ /* 0x040fe20000001834 */
[----:B------:R-:W-:Y:S07]  /*16940*/  LDSM.16.M88.4 R132, [R219+0x6000] ;  /* 0x00600000db84783b */ /* 0x000fee0000000200 */
[C---:B----4-:R-:W-:Y:S08]  /*16950*/  HMMA.16816.F32 R16, R76.reuse, R4, R16 ;  /* 0x000000044c10723c */ /* 0x050ff00000001810 */
[C---:B------:R-:W-:Y:S01]  /*16960*/  HMMA.16816.F32 R112, R76.reuse, R6, R112 ;  /* 0x000000064c70723c */ /* 0x040fe20000001870 */
[----:B------:R-:W3:Y:S07]  /*16970*/  LDSM.16.M88.4 R4, [R219+0x5800] ;  /* 0x00580000db04783b */ /* 0x000eee0000000200 */
[C---:B------:R-:W-:Y:S08]  /*16980*/  HMMA.16816.F32 R72, R76.reuse, R136, R72 ;  /* 0x000000884c48723c */ /* 0x040ff00000001848 */
[C---:B------:R-:W-:Y:S08]  /*16990*/  HMMA.16816.F32 R68, R76.reuse, R138, R68 ;  /* 0x0000008a4c44723c */ /* 0x040ff00000001844 */
        /* <DEDUP_REMOVED lines=17> */
[----:B------:R-:W4:Y:S04]  /*16ab0*/  LDSM.16.M88.4 R76, [R215+0x9000] ;  /* 0x00900000d74c783b */ /* 0x000f280000000200 */
        /* <DEDUP_REMOVED lines=11> */
[C---:B------:R-:W-:Y:S01]  /*16b70*/  HMMA.16816.F32 R68, R12.reuse, R86, R68 ;  /* 0x000000560c44723c */ /* 0x040fe20000001844 */
[----:B------:R-:W-:Y:S07]  /*16b80*/  I2F R87, R2 ;  /* 0x0000000200577306 */ /* 0x000fee0000201400 */
[C---:B----4-:R-:W-:Y:S08]  /*16b90*/  HMMA.16816.F32 R40, R12.reuse, R76, R40 ;  /* 0x0000004c0c28723c */ /* 0x050ff00000001828 */
[C---:B------:R-:W-:Y:S01]  /*16ba0*/  HMMA.16816.F32 R36, R12.reuse, R78, R36 ;  /* 0x0000004e0c24723c */ /* 0x040fe20000001824 */
[----:B------:R-:W1:Y:S07]  /*16bb0*/  LDSM.16.M88.4 R76, [R204+0x4800] ;  /* 0x00480000cc4c783b */ /* 0x000e6e0000000200 */
[C---:B--2---:R-:W-:Y:S07]  /*16bc0*/  HMMA.16816.F32 R32, R12.reuse, R24, R32 ;  /* 0x000000180c20723c */ /* 0x044fee0000001820 */
[----:B------:R-:W-:Y:S01]  /*16bd0*/  IADD3 R25, R3, 0x8, RZ ;  /* 0x0000000803197810 */ /* 0x000fe20007ffe0ff */
[----:B------:R-:W-:Y:S01]  /*16be0*/  HMMA.16816.F32 R60, R12, R80, R60 ;  /* 0x000000500c3c723c */ /* 0x000fe2000000183c */
[----:B------:R-:W-:-:S02]  /*16bf0*/  IADD3 R24, R2, 0x1, RZ ;  /* 0x0000000102187810 */ /* 0x000fc40007ffe0ff */
[-C--:B------:R-:W-:Y:S02]  /*16c00*/  IMNMX R3, R3, R58.reuse, PT ;  /* 0x0000003a03037217 */ /* 0x080fe40003800200 */
[----:B------:R-:W-:Y:S02]  /*16c10*/  IMNMX R50, R25, R58, PT ;  /* 0x0000003a19327217 */ /* 0x000fe40003800200 */
[CC--:B------:R-:W-:Y:S01]  /*16c20*/  ISETP.GE.AND P2, PT, R24.reuse, R3.reuse, PT ;  /* 0x000000031800720c */ /* 0x0c0fe20003f46270 */
[----:B------:R-:W-:Y:S01]  /*16c30*/  HMMA.16816.F32 R52, R12, R82, R52 ;  /* 0x000000520c34723c */ /* 0x000fe20000001834 */
[----:B------:R-:W-:Y:S01]  /*16c40*/  ISETP.GE.AND P0, PT, R24, R50, PT ;  /* 0x000000321800720c */ /* 0x000fe20003f06270 */
[----:B------:R-:W-:Y:S06]  /*16c50*/  LDSM.16.M88.4 R80, [R215+0xa000] ;  /* 0x00a00000d750783b */ /* 0x000fec0000000200 */
[C---:B---3--:R-:W-:Y:S01]  /*16c60*/  HMMA.16816.F32 R72, R4.reuse, R28, R72 ;  /* 0x0000001c0448723c */ /* 0x048fe20000001848 */
[----:B------:R2:W3:Y:S07]  /*16c70*/  I2F R28, R24 ;  /* 0x00000018001c7306 */ /* 0x0004ee0000201400 */
[----:B------:R-:W-:Y:S07]  /*16c80*/  HMMA.16816.F32 R68, R4, R30, R68 ;  /* 0x0000001e0444723c */ /* 0x000fee0000001844 */
[C---:B------:R-:W-:Y:S01]  /*16c90*/  IADD3 R31, R2.reuse, 0x8, RZ ;  /* 0x00000008021f7810 */ /* 0x040fe20007ffe0ff */
[----:B------:R-:W-:Y:S01]  /*16ca0*/  HMMA.16816.F32 R20, R12, R26, R20 ;  /* 0x0000001a0c14723c */ /* 0x000fe20000001814 */
[----:B--2---:R-:W2:Y:S01]  /*16cb0*/  LDSM.16.M88.4 R24, [R204+0x5000] ;  /* 0x00500000cc18783b */ /* 0x004ea20000000200 */
[----:B------:R-:W-:Y:S01]  /*16cc0*/  IADD3 R30, R2, 0x9, RZ ;  /* 0x00000009021e7810 */ /* 0x000fe20007ffe0ff */
[----:B------:R-:W4:Y:S01]  /*16cd0*/  I2F R29, R31 ;  /* 0x0000001f001d7306 */ /* 0x000f220000201400 */
[----:B------:R-:W-:-:S02]  /*16ce0*/  ISETP.GE.AND P1, PT, R31, R3, PT ;  /* 0x000000031f00720c */ /* 0x000fc40003f26270 */
[----:B------:R-:W-:Y:S02]  /*16cf0*/  ISETP.GE.AND P3, PT, R31, R50, PT ;  /* 0x000000321f00720c */ /* 0x000fe40003f66270 */
[C---:B-1----:R-:W-:Y:S01]  /*16d00*/  HMMA.16816.F32 R60, R4.reuse, R76, R60 ;  /* 0x0000004c043c723c */ /* 0x042fe2000000183c */
[----:B---3--:R-:W-:Y:S01]  /*16d10*/  FFMA.FTZ R73, R0, R28, R73 ;  /* 0x0000001c00497223 */ /* 0x008fe20000010049 */
[C---:B------:R-:W-:Y:S01]  /*16d20*/  ISETP.GE.AND P6, PT, R30.reuse, R3, PT ;  /* 0x000000031e00720c */ /* 0x040fe20003fc6270 */
[----:B------:R1:W3:Y:S01]  /*16d30*/  I2F R44, R30 ;  /* 0x0000001e002c7306 */ /* 0x0002e20000201400 */
[----:B------:R-:W-:Y:S01]  /*16d40*/  ISETP.GE.AND P4, PT, R30, R50, PT ;  /* 0x000000321e00720c */ /* 0x000fe20003f86270 */
[C---:B------:R-:W-:Y:S01]  /*16d50*/  FFMA.FTZ R28, R0.reuse, R28, R75 ;  /* 0x0000001c001c7223 */ /* 0x040fe2000001004b */
[----:B------:R-:W-:Y:S02]  /*16d60*/  FSEL R73, R73, -INF , !P2 ;  /* 0xff80000049497808 */ /* 0x000fe40005000000 */
[----:B------:R-:W-:Y:S01]  /*16d70*/  HMMA.16816.F32 R52, R4, R78, R52 ;  /* 0x0000004e0434723c */ /* 0x000fe20000001834 */
[-C--:B----4-:R-:W-:Y:S01]  /*16d80*/  FFMA.FTZ R68, R0, R29.reuse, R68 ;  /* 0x0000001d00447223 */ /* 0x090fe20000010044 */
[----:B------:R-:W-:Y:S01]  /*16d90*/  IADD3 R31, R2, 0x10, RZ ;  /* 0x00000010021f7810 */ /* 0x000fe20007ffe0ff */
[----:B------:R-:W-:Y:S01]  /*16da0*/  FFMA.FTZ R75, R0, R29, R70 ;  /* 0x0000001d004b7223 */ /* 0x000fe20000010046 */
[----:B------:R-:W-:-:S02]  /*16db0*/  FSEL R70, R28, -INF , !P0 ;  /* 0xff8000001c467808 */ /* 0x000fc40004000000 */
[----:B------:R-:W4:Y:S01]  /*16dc0*/  I2F R51, R31 ;  /* 0x0000001f00337306 */ /* 0x000f220000201400 */
[----:B------:R-:W-:Y:S01]  /*16dd0*/  FSEL R68, R68, -INF , !P1 ;  /* 0xff80000044447808 */ /* 0x000fe20004800000 */
[C---:B------:R-:W-:Y:S01]  /*16de0*/  HMMA.16816.F32 R16, R128.reuse, R132, R16 ;  /* 0x000000848010723c */ /* 0x040fe20000001810 */
[----:B-1----:R-:W-:Y:S01]  /*16df0*/  IADD3 R30, R2, 0x11, RZ ;  /* 0x00000011021e7810 */ /* 0x002fe20007ffe0ff */
[CC--:B---3--:R-:W-:Y:S01]  /*16e00*/  FFMA.FTZ R69, R0.reuse, R44.reuse, R69 ;  /* 0x0000002c00457223 */ /* 0x0c8fe20000010045 */
[CC--:B------:R-:W-:Y:S01]  /*16e10*/  ISETP.GE.AND P5, PT, R31.reuse, R3.reuse, PT ;  /* 0x000000031f00720c */ /* 0x0c0fe20003fa6270 */
[----:B------:R-:W-:Y:S01]  /*16e20*/  FFMA.FTZ R71, R0, R44, R71 ;  /* 0x0000002c00477223 */ /* 0x000fe20000010047 */
[-C--:B------:R-:W-:Y:S01]  /*16e30*/  ISETP.GE.AND P2, PT, R31, R50.reuse, PT ;  /* 0x000000321f00720c */ /* 0x080fe20003f46270 */
[----:B------:R-:W1:Y:S01]  /*16e40*/  I2F R46, R30 ;  /* 0x0000001e002e7306 */ /* 0x000e620000201400 */
[C---:B------:R-:W-:Y:S01]  /*16e50*/  ISETP.GE.AND P0, PT, R30.reuse, R3, PT ;  /* 0x000000031e00720c */ /* 0x040fe20003f06270 */
[----:B------:R-:W-:Y:S01]  /*16e60*/  HMMA.16816.F32 R108, R128, R124, R108 ;  /* 0x0000007c806c723c */ /* 0x000fe2000000186c */
[----:B------:R-:W-:-:S02]  /*16e70*/  ISETP.GE.AND P1, PT, R30, R50, PT ;  /* 0x000000321e00720c */ /* 0x000fc40003f26270 */
[----:B------:R-:W-:Y:S02]  /*16e80*/  FSEL R75, R75, -INF , !P3 ;  /* 0xff8000004b4b7808 */ /* 0x000fe40005800000 */
[----:B------:R-:W-:Y:S01]  /*16e90*/  FSEL R69, R69, -INF , !P6 ;  /* 0xff80000045457808 */ /* 0x000fe20007000000 */
[----:B------:R-:W3:Y:S01]  /*16ea0*/  I2F R44, R66 ;  /* 0x00000042002c7306 */ /* 0x000ee20000201400 */
[----:B------:R-:W-:Y:S01]  /*16eb0*/  ISETP.GE.AND P3, PT, R56, R3, PT ;  /* 0x000000033800720c */ /* 0x000fe20003f66270 */
[-C--:B----4-:R-:W-:Y:S01]  /*16ec0*/  FFMA.FTZ R60, R0, R51.reuse, R60 ;  /* 0x00000033003c7223 */ /* 0x090fe2000001003c */
[----:B------:R-:W-:Y:S01]  /*16ed0*/  ISETP.GE.AND P6, PT, R56, R50, PT ;  /* 0x000000323800720c */ /* 0x000fe20003fc6270 */
[C---:B------:R-:W-:Y:S01]  /*16ee0*/  FFMA.FTZ R62, R0.reuse, R51, R62 ;  /* 0x00000033003e7223 */ /* 0x040fe2000001003e */
[----:B------:R-:W-:Y:S01]  /*16ef0*/  LDSM.16.M88.4 R56, [R204+0x5800] ;  /* 0x00580000cc38783b */ /* 0x000fe20000000200 */
[----:B------:R-:W-:Y:S01]  /*16f00*/  FSEL R71, R71, -INF , !P4 ;  /* 0xff80000047477808 */ /* 0x000fe20006000000 */
[C---:B--2---:R-:W-:Y:S01]  /*16f10*/  HMMA.16816.F32 R40, R4.reuse, R24, R40 ;  /* 0x000000180428723c */ /* 0x044fe20000001828 */
[CC--:B-1----:R-:W-:Y:S01]  /*16f20*/  FFMA.FTZ R61, R0.reuse, R46.reuse, R61 ;  /* 0x0000002e003d7223 */ /* 0x0c2fe2000001003d */
[----:B------:R-:W1:Y:S01]  /*16f30*/  LDSM.16.M88.4 R28, [R215+0xa800] ;  /* 0x00a80000d71c783b */ /* 0x000e620000000200 */
[----:B------:R-:W-:Y:S01]  /*16f40*/  FFMA.FTZ R63, R0, R46, R63 ;  /* 0x0000002e003f7223 */ /* 0x000fe2000001003f */
[----:B------:R-:W-:Y:S01]  /*16f50*/  ISETP.GE.AND P4, PT, R66, R3, PT ;  /* 0x000000034200720c */ /* 0x000fe20003f86270 */
[-C--:B------:R-:W-:Y:S01]  /*16f60*/  FFMA.FTZ R51, R0, R67.reuse, R52 ;  /* 0x0000004300337223 */ /* 0x080fe20000010034 */
[----:B------:R-:W-:Y:S01]  /*16f70*/  FSEL R84, R60, -INF , !P5 ;  /* 0xff8000003c547808 */ /* 0x000fe20006800000 */
[----:B------:R-:W-:Y:S01]  /*16f80*/  FFMA.FTZ R54, R0, R67, R54 ;  /* 0x0000004300367223 */ /* 0x000fe20000010036 */
[----:B------:R-:W-:Y:S01]  /*16f90*/  IADD3 R25, R2, 0x21, RZ ;  /* 0x0000002102197810 */ /* 0x000fe20007ffe0ff */
[-C--:B---3--:R-:W-:Y:S01]  /*16fa0*/  FFMA.FTZ R46, R0, R44.reuse, R53 ;  /* 0x0000002c002e7223 */ /* 0x088fe20000010035 */
[----:B------:R-:W-:Y:S01]  /*16fb0*/  IADD3 R24, R2, 0x28, RZ ;  /* 0x0000002802187810 */ /* 0x000fe20007ffe0ff */
[----:B------:R-:W-:Y:S01]  /*16fc0*/  FFMA.FTZ R44, R0, R44, R55 ;  /* 0x0000002c002c7223 */ /* 0x000fe20000010037 */
[----:B------:R-:W-:Y:S01]  /*16fd0*/  FSEL R52, R61, -INF , !P0 ;  /* 0xff8000003d347808 */ /* 0x000fe20004000000 */
[----:B------:R-:W2:Y:S01]  /*16fe0*/  I2F R60, R25 ;  /* 0x00000019003c7306 */ /* 0x000ea20000201400 */
[----:B------:R-:W-:Y:S01]  /*16ff0*/  FSEL R85, R63, -INF , !P1 ;  /* 0xff8000003f557808 */ /* 0x000fe20004800000 */
[----:B------:R-:W-:Y:S01]  /*17000*/  HMMA.16816.F32 R36, R4, R26, R36 ;  /* 0x0000001a0424723c */ /* 0x000fe20000001824 */
[----:B------:R-:W-:-:S02]  /*17010*/  FSEL R51, R51, -INF , !P3 ;  /* 0xff80000033337808 */ /* 0x000fc40005800000 */
[----:B------:R-:W-:Y:S02]  /*17020*/  FSEL R55, R54, -INF , !P6 ;  /* 0xff80000036377808 */ /* 0x000fe40007000000 */
[----:B------:R-:W-:Y:S01]  /*17030*/  FSEL R46, R46, -INF , !P4 ;  /* 0xff8000002e2e7808 */ /* 0x000fe20006000000 */
[----:B------:R3:W4:Y:S01]  /*17040*/  I2F R61, R24 ;  /* 0x00000018003d7306 */ /* 0x0007220000201400 */
[C---:B------:R-:W-:Y:S01]  /*17050*/  ISETP.GE.AND P1, PT, R25.reuse, R3, PT ;  /* 0x000000031900720c */ /* 0x040fe20003f26270 */
[----:B------:R-:W-:Y:S01]  /*17060*/  HMMA.16816.F32 R112, R128, R134, R112 ;  /* 0x000000868070723c */ /* 0x000fe20000001870 */
[-C--:B------:R-:W-:Y:S01]  /*17070*/  ISETP.GE.AND P3, PT, R25, R50.reuse, PT ;  /* 0x000000321900720c */ /* 0x080fe20003f66270 */
[----:B------:R-:W-:Y:S01]  /*17080*/  FFMA.FTZ R40, R0, R65, R40 ;  /* 0x0000004100287223 */ /* 0x000fe20000010028 */
[----:B------:R-:W-:Y:S01]  /*17090*/  ISETP.GE.AND P6, PT, R24, R3, PT ;  /* 0x000000031800720c */ /* 0x000fe20003fc6270 */
[----:B------:R-:W-:Y:S01]  /*170a0*/  FFMA.FTZ R42, R0, R65, R42 ;  /* 0x00000041002a7223 */ /* 0x000fe2000001002a */
[----:B------:R-:W-:Y:S01]  /*170b0*/  ISETP.GE.AND P4, PT, R24, R50, PT ;  /* 0x000000321800720c */ /* 0x000fe20003f86270 */
[-C--:B--2---:R-:W-:Y:S01]  /*170c0*/  FFMA.FTZ R178, R0, R60.reuse, R41 ;  /* 0x0000003c00b27223 */ /* 0x084fe20000010029 */
[----:B------:R-:W-:Y:S01]  /*170d0*/  IADD3 R53, R2, 0x29, RZ ;  /* 0x0000002902357810 */ /* 0x000fe20007ffe0ff */
[----:B------:R-:W-:Y:S01]  /*170e0*/  HMMA.16816.F32 R16, R12, R80, R16 ;  /* 0x000000500c10723c */ /* 0x000fe20000001810 */
[----:B------:R-:W-:Y:S01]  /*170f0*/  FSEL R76, R62, -INF , !P2 ;  /* 0xff8000003e4c7808 */ /* 0x000fe20005000000 */
[----:B------:R-:W-:Y:S01]  /*17100*/  FFMA.FTZ R179, R0, R60, R43 ;  /* 0x0000003c00b37223 */ /* 0x000fe2000001002b */
[----:B------:R-:W-:-:S02]  /*17110*/  ISETP.GE.AND P5, PT, R66, R50, PT ;  /* 0x000000324200720c */ /* 0x000fc40003fa6270 */
[C---:B------:R-:W-:Y:S01]  /*17120*/  ISETP.GE.AND P2, PT, R64.reuse, R3, PT ;  /* 0x000000034000720c */ /* 0x040fe20003f46270 */
[----:B---3--:R-:W2:Y:S01]  /*17130*/  LDSM.16.M88.4 R24, [R204+0x6000] ;  /* 0x00600000cc18783b */ /* 0x008ea20000000200 */
[-C--:B------:R-:W-:Y:S01]  /*17140*/  ISETP.GE.AND P0, PT, R64, R50.reuse, PT ;  /* 0x000000324000720c */ /* 0x080fe20003f06270 */
[----:B------:R-:W-:Y:S01]  /*17150*/  HMMA.16816.F32 R104, R128, R126, R104 ;  /* 0x0000007e8068723c */ /* 0x000fe20000001868 */
[----:B------:R-:W-:Y:S01]  /*17160*/  FSEL R44, R44, -INF , !P5 ;  /* 0xff8000002c2c7808 */ /* 0x000fe20006800000 */
[-C--:B----4-:R-:W-:Y:S01]  /*17170*/  FFMA.FTZ R36, R0, R61.reuse, R36 ;  /* 0x0000003d00247223 */ /* 0x090fe20000010024 */
[----:B------:R-:W-:Y:S01]  /*17180*/  FSEL R176, R40, -INF , !P2 ;  /* 0xff80000028b07808 */ /* 0x000fe20005000000 */
[----:B------:R-:W-:Y:S01]  /*17190*/  FFMA.FTZ R181, R0, R61, R38 ;  /* 0x0000003d00b57223 */ /* 0x000fe20000010026 */
[C---:B------:R-:W-:Y:S02]  /*171a0*/  ISETP.GE.AND P5, PT, R53.reuse, R3, PT ;  /* 0x000000033500720c */ /* 0x040fe40003fa6270 */
[----:B------:R-:W-:Y:S01]  /*171b0*/  ISETP.GE.AND P2, PT, R53, R50, PT ;  /* 0x000000323500720c */ /* 0x000fe20003f46270 */
[----:B-1----:R-:W-:Y:S01]  /*171c0*/  HMMA.16816.F32 R108, R12, R28, R108 ;  /* 0x0000001c0c6c723c */ /* 0x002fe2000000186c */
[----:B------:R-:W1:Y:S01]  /*171d0*/  I2F R28, R53 ;  /* 0x00000035001c7306 */ /* 0x000e620000201400 */
[----:B------:R-:W-:-:S02]  /*171e0*/  FSEL R180, R42, -INF , !P0 ;  /* 0xff8000002ab47808 */ /* 0x000fc40004000000 */
[----:B------:R-:W-:Y:S01]  /*171f0*/  FSEL R178, R178, -INF , !P1 ;  /* 0xff800000b2b27808 */ /* 0x000fe20004800000 */
[----:B------:R-:W-:Y:S01]  /*17200*/  LDSM.16.M88.4 R40, [R215+0xb000] ;  /* 0x00b00000d728783b */ /* 0x000fe20000000200 */
[C---:B------:R-:W-:Y:S02]  /*17210*/  IADD3 R38, R2.reuse, 0x39, RZ ;  /* 0x0000003902267810 */ /* 0x040fe40007ffe0ff */
[----:B------:R-:W-:Y:S01]  /*17220*/  HMMA.16816.F32 R32, R4, R56, R32 ;  /* 0x000000380420723c */ /* 0x000fe20000001820 */
[----:B------:R-:W-:Y:S02]  /*17230*/  IADD3 R29, R2, 0x30, RZ ;  /* 0x00000030021d7810 */ /* 0x000fe40007ffe0ff */
[----:B------:R-:W-:Y:S02]  /*17240*/  FSEL R177, R36, -INF , !P6 ;  /* 0xff80000024b17808 */ /* 0x000fe40007000000 */
[----:B------:R3:W4:Y:S01]  /*17250*/  I2F R53, R29 ;  /* 0x0000001d00357306 */ /* 0x0007220000201400 */
[----:B------:R-:W-:-:S02]  /*17260*/  ISETP.GE.AND P0, PT, R29, R3, PT ;  /* 0x000000031d00720c */ /* 0x000fc40003f06270 */
[----:B------:R-:W-:Y:S01]  /*17270*/  IADD3 R56, R2, 0x31, RZ ;  /* 0x0000003102387810 */ /* 0x000fe20007ffe0ff */
[----:B------:R-:W-:Y:S01]  /*17280*/  HMMA.16816.F32 R20, R4, R58, R20 ;  /* 0x0000003a0414723c */ /* 0x000fe20000001814 */
[----:B------:R-:W-:Y:S01]  /*17290*/  ISETP.GE.AND P1, PT, R29, R50, PT ;  /* 0x000000321d00720c */ /* 0x000fe20003f26270 */
[CC--:B-1----:R-:W-:Y:S01]  /*172a0*/  FFMA.FTZ R175, R0.reuse, R28.reuse, R37 ;  /* 0x0000001c00af7223 */ /* 0x0c2fe20000010025 */
[----:B------:R-:W-:Y:S01]  /*172b0*/  FSEL R181, R181, -INF , !P4 ;  /* 0xff800000b5b57808 */ /* 0x000fe20006000000 */
[----:B------:R-:W1:Y:S01]  /*172c0*/  I2F R54, R56 ;  /* 0x0000003800367306 */ /* 0x000e620000201400 */
[----:B------:R-:W-:Y:S01]  /*172d0*/  FFMA.FTZ R39, R0, R28, R39 ;  /* 0x0000001c00277223 */ /* 0x000fe20000010027 */
[----:B------:R-:W-:Y:S02]  /*172e0*/  ISETP.GE.AND P6, PT, R56, R50, PT ;  /* 0x000000323800720c */ /* 0x000fe40003fc6270 */
[----:B------:R-:W-:Y:S01]  /*172f0*/  HMMA.16816.F32 R112, R12, R82, R112 ;  /* 0x000000520c70723c */ /* 0x000fe20000001870 */
[----:B------:R-:W-:-:S02]  /*17300*/  FSEL R175, R175, -INF , !P5 ;  /* 0xff800000afaf7808 */ /* 0x000fc40006800000 */
[----:B------:R-:W-:Y:S01]  /*17310*/  FSEL R174, R39, -INF , !P2 ;  /* 0xff80000027ae7808 */ /* 0x000fe20005000000 */
[----:B------:R-:W1:Y:S01]  /*17320*/  I2F R36, R38 ;  /* 0x0000002600247306 */ /* 0x000e620000201400 */
[----:B---3--:R-:W-:Y:S02]  /*17330*/  IADD3 R29, R2, 0x38, RZ ;  /* 0x00000038021d7810 */ /* 0x008fe40007ffe0ff */
[C---:B----4-:R-:W-:Y:S01]  /*17340*/  FFMA.FTZ R32, R0.reuse, R53, R32 ;  /* 0x0000003500207223 */ /* 0x050fe20000010020 */
[----:B--2---:R-:W-:Y:S01]  /*17350*/  HMMA.16816.F32 R16, R4, R24, R16 ;  /* 0x000000180410723c */ /* 0x004fe20000001810 */
[C---:B------:R-:W-:Y:S01]  /*17360*/  ISETP.GE.AND P4, PT, R29.reuse, R3, PT ;  /* 0x000000031d00720c */ /* 0x040fe20003f86270 */
[C---:B------:R-:W-:Y:S01]  /*17370*/  FFMA.FTZ R140, R0.reuse, R53, R34 ;  /* 0x00000035008c7223 */ /* 0x040fe20000010022 */
[----:B------:R-:W-:Y:S01]  /*17380*/  ISETP.GE.AND P5, PT, R29, R50, PT ;  /* 0x000000321d00720c */ /* 0x000fe20003fa6270 */
[----:B------:R2:W3:Y:S01]  /*17390*/  I2F R37, R29 ;  /* 0x0000001d00257306 */ /* 0x0004e20000201400 */
[-C--:B-1----:R-:W-:Y:S01]  /*173a0*/  FFMA.FTZ R144, R0, R54.reuse, R33 ;  /* 0x0000003600907223 */ /* 0x082fe20000010021 */
[----:B------:R-:W-:Y:S01]  /*173b0*/  ISETP.GE.AND P2, PT, R38, R3, PT ;  /* 0x000000032600720c */ /* 0x000fe20003f46270 */
[----:B------:R-:W-:Y:S01]  /*173c0*/  FFMA.FTZ R35, R0, R54, R35 ;  /* 0x0000003600237223 */ /* 0x000fe20000010023 */
[----:B------:R-:W-:Y:S01]  /*173d0*/  IADD3 R24, R2, 0x40, RZ ;  /* 0x0000004002187810 */ /* 0x000fe20007ffe0ff */
[----:B------:R-:W-:Y:S01]  /*173e0*/  HMMA.16816.F32 R104, R12, R30, R104 ;  /* 0x0000001e0c68723c */ /* 0x000fe20000001868 */
[----:B------:R-:W-:-:S02]  /*173f0*/  FSEL R143, R32, -INF , !P0 ;  /* 0xff800000208f7808 */ /* 0x000fc40004000000 */
[----:B------:R-:W1:Y:S01]  /*17400*/  I2F R33, R24 ;  /* 0x0000001800217306 */ /* 0x000e620000201400 */
[----:B------:R-:W-:Y:S01]  /*17410*/  FFMA.FTZ R21, R0, R36, R21 ;  /* 0x0000002400157223 */ /* 0x000fe20000010015 */
[----:B------:R-:W-:Y:S01]  /*17420*/  ISETP.GE.AND P0, PT, R38, R50, PT ;  /* 0x000000322600720c */ /* 0x000fe20003f06270 */
[----:B------:R-:W-:Y:S01]  /*17430*/  FFMA.FTZ R23, R0, R36, R23 ;  /* 0x0000002400177223 */ /* 0x000fe20000010017 */
[----:B------:R-:W-:Y:S01]  /*17440*/  IADD3 R34, R2, 0x41, RZ ;  /* 0x0000004102227810 */ /* 0x000fe20007ffe0ff */
[----:B------:R-:W-:Y:S01]  /*17450*/  HMMA.16816.F32 R112, R4, R26, R112 ;  /* 0x0000001a0470723c */ /* 0x000fe20000001870 */
[----:B------:R-:W-:Y:S01]  /*17460*/  FSEL R141, R35, -INF , !P6 ;  /* 0xff800000238d7808 */ /* 0x000fe20007000000 */
[----:B--2---:R-:W2:Y:S01]  /*17470*/  LDSM.16.M88.4 R28, [R204+0x6800] ;  /* 0x00680000cc1c783b */ /* 0x004ea20000000200 */
[CC--:B---3--:R-:W-:Y:S01]  /*17480*/  FFMA.FTZ R20, R0.reuse, R37.reuse, R20 ;  /* 0x0000002500147223 */ /* 0x0c8fe20000010014 */
[----:B------:R-:W-:Y:S01]  /*17490*/  FSEL R150, R21, -INF , !P2 ;  /* 0xff80000015967808 */ /* 0x000fe20005000000 */
[----:B------:R-:W-:Y:S01]  /*174a0*/  FFMA.FTZ R22, R0, R37, R22 ;  /* 0x0000002500167223 */ /* 0x000fe20000010016 */
[----:B------:R-:W-:Y:S01]  /*174b0*/  IADD3 R37, R2, 0x49, RZ ;  /* 0x0000004902257810 */ /* 0x000fe20007ffe0ff */
[----:B------:R-:W3:Y:S01]  /*174c0*/  I2F R32, R34 ;  /* 0x0000002200207306 */ /* 0x000ee20000201400 */
[----:B------:R-:W-:Y:S01]  /*174d0*/  FSEL R145, R20, -INF , !P4 ;  /* 0xff80000014917808 */ /* 0x000fe20006000000 */
[C---:B------:R-:W-:Y:S01]  /*174e0*/  HMMA.16816.F32 R96, R128.reuse, R122, R96 ;  /* 0x0000007a8060723c */ /* 0x040fe20000001860 */
[----:B------:R-:W-:Y:S01]  /*174f0*/  IADD3 R20, R2, 0x48, RZ ;  /* 0x0000004802147810 */ /* 0x000fe20007ffe0ff */
[-C--:B-1----:R-:W-:Y:S01]  /*17500*/  FFMA.FTZ R161, R0, R33.reuse, R16 ;  /* 0x0000002100a17223 */ /* 0x082fe20000010010 */
[----:B------:R-:W-:Y:S01]  /*17510*/  FSEL R142, R22, -INF , !P5 ;  /* 0xff800000168e7808 */ /* 0x000fe20006800000 */
[----:B------:R-:W-:Y:S01]  /*17520*/  FFMA.FTZ R18, R0, R33, R18 ;  /* 0x0000002100127223 */ /* 0x000fe20000010012 */
[C---:B------:R-:W-:Y:S01]  /*17530*/  ISETP.GE.AND P5, PT, R20.reuse, R3, PT ;  /* 0x000000031400720c */ /* 0x040fe20003fa6270 */
[----:B------:R1:W4:Y:S01]  /*17540*/  I2F R35, R20 ;  /* 0x0000001400237306 */ /* 0x0003220000201400 */
[----:B------:R-:W-:Y:S01]  /*17550*/  ISETP.GE.AND P2, PT, R20, R50, PT ;  /* 0x000000321400720c */ /* 0x000fe20003f46270 */
[----:B------:R-:W-:Y:S01]  /*17560*/  HMMA.16816.F32 R100, R128, R120, R100 ;  /* 0x000000788064723c */ /* 0x000fe20000001864 */
[----:B------:R-:W-:-:S02]  /*17570*/  FSEL R151, R23, -INF , !P0 ;  /* 0xff80000017977808 */ /* 0x000fc40004000000 */
[----:B------:R-:W-:Y:S02]  /*17580*/  FSEL R179, R179, -INF , !P3 ;  /* 0xff800000b3b37808 */ /* 0x000fe40005800000 */
[-C--:B------:R-:W-:Y:S01]  /*17590*/  ISETP.GE.AND P3, PT, R56, R3.reuse, PT ;  /* 0x000000033800720c */ /* 0x080fe20003f66270 */
[----:B------:R-:W2:Y:S01]  /*175a0*/  I2F R16, R37 ;  /* 0x0000002500107306 */ /* 0x000ea20000201400 */
[----:B------:R-:W-:Y:S01]  /*175b0*/  FSEL R140, R140, -INF , !P1 ;  /* 0xff8000008c8c7808 */ /* 0x000fe20004800000 */
[C---:B------:R-:W-:Y:S01]  /*175c0*/  HMMA.16816.F32 R88, R128.reuse, R118, R88 ;  /* 0x000000768058723c */ /* 0x040fe20000001858 */
[----:B------:R-:W-:Y:S01]  /*175d0*/  FSEL R144, R144, -INF , !P3 ;  /* 0xff80000090907808 */ /* 0x000fe20005800000 */
[----:B---3--:R-:W-:Y:S01]  /*175e0*/  FFMA.FTZ R162, R0, R32, R17 ;  /* 0x0000002000a27223 */ /* 0x008fe20000010011 */
[----:B------:R-:W-:Y:S01]  /*175f0*/  ISETP.GE.AND P3, PT, R24, R50, PT ;  /* 0x000000321800720c */ /* 0x000fe20003f66270 */
[----:B------:R-:W-:Y:S01]  /*17600*/  FFMA.FTZ R19, R0, R32, R19 ;  /* 0x0000002000137223 */ /* 0x000fe20000010013 */
[----:B------:R-:W-:Y:S01]  /*17610*/  ISETP.GE.AND P1, PT, R24, R3, PT ;  /* 0x000000031800720c */ /* 0x000fe20003f26270 */
[----:B-1----:R-:W1:Y:S01]  /*17620*/  LDSM.16.M88.4 R20, [R215+0xb800] ;  /* 0x00b80000d714783b */ /* 0x002e620000000200 */
[----:B------:R-:W-:Y:S01]  /*17630*/  FSEL R158, R18, -INF , !P3 ;  /* 0xff800000129e7808 */ /* 0x000fe20005800000 */
[-C--:B----4-:R-:W-:Y:S01]  /*17640*/  FFMA.FTZ R112, R0, R35.reuse, R112 ;  /* 0x0000002300707223 */ /* 0x090fe20000010070 */
[----:B------:R-:W-:Y:S01]  /*17650*/  ISETP.GE.AND P4, PT, R34, R50, PT ;  /* 0x000000322200720c */ /* 0x000fe20003f86270 */
[----:B------:R-:W-:Y:S01]  /*17660*/  FFMA.FTZ R114, R0, R35, R114 ;  /* 0x0000002300727223 */ /* 0x000fe20000010072 */
[----:B------:R-:W-:Y:S01]  /*17670*/  ISETP.GE.AND P0, PT, R37, R3, PT ;  /* 0x000000032500720c */ /* 0x000fe20003f06270 */
[----:B------:R-:W-:Y:S01]  /*17680*/  HMMA.16816.F32 R92, R128, R116, R92 ;  /* 0x00000074805c723c */ /* 0x000fe2000000185c */
[----:B------:R-:W-:Y:S01]  /*17690*/  IADD3 R17, R2, 0x51, RZ ;  /* 0x0000005102117810 */ /* 0x000fe20007ffe0ff */
[-C--:B--2---:R-:W-:Y:S01]  /*176a0*/  FFMA.FTZ R113, R0, R16.reuse, R113 ;  /* 0x0000001000717223 */ /* 0x084fe20000010071 */
[----:B------:R-:W-:Y:S01]  /*176b0*/  IADD3 R18, R2, 0x58, RZ ;  /* 0x0000005802127810 */ /* 0x000fe20007ffe0ff */
[----:B------:R-:W2:Y:S01]  /*176c0*/  LDSM.16.M88.4 R24, [R204+0x7000] ;  /* 0x00700000cc18783b */ /* 0x000ea20000000200 */
[----:B------:R-:W-:Y:S01]  /*176d0*/  FSEL R159, R19, -INF , !P4 ;  /* 0xff800000139f7808 */ /* 0x000fe20006000000 */
[----:B------:R-:W-:Y:S01]  /*176e0*/  FFMA.FTZ R115, R0, R16, R115 ;  /* 0x0000001000737223 */ /* 0x000fe20000010073 */
[----:B------:R-:W-:Y:S01]  /*176f0*/  FSEL R164, R112, -INF , !P5 ;  /* 0xff80000070a47808 */ /* 0x000fe20006800000 */
[----:B------:R-:W-:Y:S01]  /*17700*/  HMMA.16816.F32 R108, R4, R28, R108 ;  /* 0x0000001c046c723c */ /* 0x000fe2000000186c */
[----:B------:R-:W-:Y:S01]  /*17710*/  FSEL R160, R114, -INF , !P2 ;  /* 0xff80000072a07808 */ /* 0x000fe20005000000 */
[----:B------:R-:W3:Y:S01]  /*17720*/  I2F R28, R17 ;  /* 0x00000011001c7306 */ /* 0x000ee20000201400 */
[----:B------:R-:W-:-:S02]  /*17730*/  FSEL R165, R113, -INF , !P0 ;  /* 0xff80000071a57808 */ /* 0x000fc40004000000 */
[CC--:B------:R-:W-:Y:S02]  /*17740*/  ISETP.GE.AND P4, PT, R17.reuse, R3.reuse, PT ;  /* 0x000000031100720c */ /* 0x0c0fe40003f86270 */
[-C--:B------:R-:W-:Y:S01]  /*17750*/  ISETP.GE.AND P5, PT, R17, R50.reuse, PT ;  /* 0x000000321100720c */ /* 0x080fe20003fa6270 */
[C---:B------:R-:W-:Y:S01]  /*17760*/  HMMA.16816.F32 R96, R12.reuse, R42, R96 ;  /* 0x0000002a0c60723c */ /* 0x040fe20000001860 */
[CC--:B------:R-:W-:Y:S01]  /*17770*/  ISETP.GE.AND P2, PT, R18.reuse, R3.reuse, PT ;  /* 0x000000031200720c */ /* 0x0c0fe20003f46270 */
[----:B------:R4:W-:Y:S01]  /*17780*/  I2F R29, R18 ;  /* 0x00000012001d7306 */ /* 0x0009e20000201400 */
[----:B------:R-:W-:Y:S02]  /*17790*/  ISETP.GE.AND P0, PT, R18, R50, PT ;  /* 0x000000321200720c */ /* 0x000fe40003f06270 */
[----:B------:R-:W-:Y:S02]  /*177a0*/  ISETP.GE.AND P6, PT, R34, R3, PT ;  /* 0x000000032200720c */ /* 0x000fe40003fc6270 */
[----:B------:R-:W-:Y:S01]  /*177b0*/  IADD3 R34, R2, 0x50, RZ ;  /* 0x0000005002227810 */ /* 0x000fe20007ffe0ff */
[----:B------:R-:W-:Y:S01]  /*177c0*/  HMMA.16816.F32 R100, R12, R40, R100 ;  /* 0x000000280c64723c */ /* 0x000fe20000001864 */
[----:B------:R-:W-:-:S02]  /*177d0*/  FSEL R161, R161, -INF , !P1 ;  /* 0xff800000a1a17808 */ /* 0x000fc40004800000 */
[----:B------:R-:W2:Y:S01]  /*177e0*/  I2F R33, R34 ;  /* 0x0000002200217306 */ /* 0x000ea20000201400 */
[----:B------:R-:W-:Y:S02]  /*177f0*/  ISETP.GE.AND P1, PT, R37, R50, PT ;  /* 0x000000322500720c */ /* 0x000fe40003f26270 */
[----:B------:R-:W-:Y:S02]  /*17800*/  ISETP.GE.AND P3, PT, R34, R3, PT ;  /* 0x000000032200720c */ /* 0x000fe40003f66270 */
[----:B------:R-:W-:Y:S01]  /*17810*/  HMMA.16816.F32 R104, R4, R30, R104 ;  /* 0x0000001e0468723c */ /* 0x000fe20000001868 */
[CC--:B---3--:R-:W-:Y:S01]  /*17820*/  FFMA.FTZ R109, R0.reuse, R28.reuse, R109 ;  /* 0x0000001c006d7223 */ /* 0x0c8fe2000001006d */
[----:B----4-:R-:W3:Y:S01]  /*17830*/  LDSM.16.M88.4 R16, [R204+0x7800] ;  /* 0x00780000cc10783b */ /* 0x010ee20000000200 */
[----:B------:R-:W-:Y:S01]  /*17840*/  FFMA.FTZ R111, R0, R28, R111 ;  /* 0x0000001c006f7223 */ /* 0x000fe2000001006f */
[----:B------:R-:W-:Y:S01]  /*17850*/  IADD3 R28, R2, 0x68, RZ ;  /* 0x00000068021c7810 */ /* 0x000fe20007ffe0ff */
[----:B------:R-:W-:-:S04]  /*17860*/  DEPBAR.LE SB0, 0x0 ;  /* 0x000080000000791a */ /* 0x000fc80000000000 */
[C---:B-1----:R-:W-:Y:S01]  /*17870*/  HMMA.16816.F32 R88, R12.reuse, R22, R88 ;  /* 0x000000160c58723c */ /* 0x042fe20000001858 */
[----:B------:R-:W-:Y:S01]  /*17880*/  IADD3 R30, R2, 0x59, RZ ;  /* 0x00000059021e7810 */ /* 0x000fe20007ffe0ff */
[CC--:B--2---:R-:W-:Y:S01]  /*17890*/  FFMA.FTZ R108, R0.reuse, R33.reuse, R108 ;  /* 0x00000021006c7223 */ /* 0x0c4fe2000001006c */
[----:B------:R-:W-:Y:S01]  /*178a0*/  FSEL R167, R115, -INF , !P1 ;  /* 0xff80000073a77808 */ /* 0x000fe20004800000 */
[----:B------:R-:W-:Y:S01]  /*178b0*/  FFMA.FTZ R110, R0, R33, R110 ;  /* 0x00000021006e7223 */ /* 0x000fe2000001006e */
[----:B------:R-:W-:Y:S02]  /*178c0*/  ISETP.GE.AND P1, PT, R30, R3, PT ;  /* 0x000000031e00720c */ /* 0x000fe40003f26270 */
[----:B------:R-:W-:Y:S01]  /*178d0*/  FSEL R170, R108, -INF , !P3 ;  /* 0xff8000006caa7808 */ /* 0x000fe20005800000 */
[----:B------:R-:W-:Y:S01]  /*178e0*/  HMMA.16816.F32 R92, R12, R20, R92 ;  /* 0x000000140c5c723c */ /* 0x000fe2000000185c */
[----:B------:R-:W1:Y:S01]  /*178f0*/  I2F R21, R28 ;  /* 0x0000001c00157306 */ /* 0x000e620000201400 */
[----:B------:R-:W-:-:S02]  /*17900*/  ISETP.GE.AND P3, PT, R30, R50, PT ;  /* 0x000000321e00720c */ /* 0x000fc40003f66270 */
[----:B------:R-:W-:Y:S02]  /*17910*/  IADD3 R31, R2, 0x60, RZ ;  /* 0x00000060021f7810 */ /* 0x000fe40007ffe0ff */
[----:B------:R-:W-:Y:S01]  /*17920*/  FSEL R162, R162, -INF , !P6 ;  /* 0xff800000a2a27808 */ /* 0x000fe20007000000 */
[-C--:B------:R-:W-:Y:S01]  /*17930*/  FFMA.FTZ R104, R0, R29.reuse, R104 ;  /* 0x0000001d00687223 */ /* 0x080fe20000010068 */
[----:B------:R-:W-:Y:S01]  /*17940*/  HMMA.16816.F32 R96, R4, R26, R96 ;  /* 0x0000001a0460723c */ /* 0x000fe20000001860 */
[----:B------:R-:W-:Y:S01]  /*17950*/  IADD3 R13, R2, 0x70, RZ ;  /* 0x00000070020d7810 */ /* 0x000fe20007ffe0ff */
[----:B------:R-:W-:Y:S01]  /*17960*/  FFMA.FTZ R106, R0, R29, R106 ;  /* 0x0000001d006a7223 */ /* 0x000fe2000001006a */
[----:B------:R-:W-:Y:S02]  /*17970*/  ISETP.GE.AND P6, PT, R34, R50, PT ;  /* 0x000000322200720c */ /* 0x000fe40003fc6270 */
[----:B------:R-:W-:Y:S01]  /*17980*/  I2F R15, R13 ;  /* 0x0000000d000f7306 */ /* 0x000fe20000201400 */
[----:B------:R-:W-:-:S02]  /*17990*/  FSEL R172, R111, -INF , !P5 ;  /* 0xff8000006fac7808 */ /* 0x000fc40006800000 */
[C---:B------:R-:W-:Y:S01]  /*179a0*/  HMMA.16816.F32 R100, R4.reuse, R24, R100 ;  /* 0x000000180464723c */ /* 0x040fe20000001864 */
[----:B------:R-:W-:Y:S02]  /*179b0*/  IADD3 R26, R2, 0x69, RZ ;  /* 0x00000069021a7810 */ /* 0x000fe40007ffe0ff */
[----:B------:R-:W-:Y:S02]  /*179c0*/  FSEL R168, R104, -INF , !P2 ;  /* 0xff80000068a87808 */ /* 0x000fe40005000000 */
[----:B------:R2:W4:Y:S01]  /*179d0*/  I2F R24, R30 ;  /* 0x0000001e00187306 */ /* 0x0005220000201400 */
[----:B------:R-:W-:Y:S02]  /*179e0*/  FSEL R173, R110, -INF , !P6 ;  /* 0xff8000006ead7808 */ /* 0x000fe40007000000 */
[----:B------:R-:W-:Y:S01]  /*179f0*/  FSEL R169, R109, -INF , !P4 ;  /* 0xff8000006da97808 */ /* 0x000fe20006000000 */
[----:B---3--:R-:W-:Y:S01]  /*17a00*/  HMMA.16816.F32 R88, R4, R18, R88 ;  /* 0x000000120458723c */ /* 0x008fe20000001858 */
[----:B------:R-:W-:-:S02]  /*17a10*/  FSEL R171, R106, -INF , !P0 ;  /* 0xff8000006aab7808 */ /* 0x000fc40004000000 */
[C---:B------:R-:W-:Y:S01]  /*17a20*/  ISETP.GE.AND P6, PT, R31.reuse, R3, PT ;  /* 0x000000031f00720c */ /* 0x040fe20003fc6270 */
[----:B------:R-:W3:Y:S01]  /*17a30*/  I2F R25, R31 ;  /* 0x0000001f00197306 */ /* 0x000ee20000201400 */
[----:B------:R-:W-:Y:S02]  /*17a40*/  ISETP.GE.AND P4, PT, R31, R50, PT ;  /* 0x000000321f00720c */ /* 0x000fe40003f86270 */
[CC--:B-1----:R-:W-:Y:S01]  /*17a50*/  FFMA.FTZ R98, R0.reuse, R21.reuse, R98 ;  /* 0x0000001500627223 */ /* 0x0c2fe20000010062 */
[----:B------:R-:W-:Y:S01]  /*17a60*/  HMMA.16816.F32 R92, R4, R16, R92 ;  /* 0x00000010045c723c */ /* 0x000fe2000000185c */
[----:B------:R-:W-:Y:S01]  /*17a70*/  FFMA.FTZ R96, R0, R21, R96 ;  /* 0x0000001500607223 */ /* 0x000fe20000010060 */
[----:B------:R-:W-:Y:S02]  /*17a80*/  ISETP.GE.AND P0, PT, R28, R3, PT ;  /* 0x000000031c00720c */ /* 0x000fe40003f06270 */
[----:B--2---:R-:W-:Y:S01]  /*17a90*/  IADD3 R30, R2, 0x61, RZ ;  /* 0x00000061021e7810 */ /* 0x004fe20007ffe0ff */
[-C--:B----4-:R-:W-:Y:S01]  /*17aa0*/  FFMA.FTZ R105, R0, R24.reuse, R105 ;  /* 0x0000001800697223 */ /* 0x090fe20000010069 */
[----:B------:R-:W1:Y:S01]  /*17ab0*/  I2F R12, R26 ;  /* 0x0000001a000c7306 */ /* 0x000e620000201400 */
[----:B------:R-:W-:Y:S01]  /*17ac0*/  IADD3 R6, R2, 0x78, RZ ;  /* 0x0000007802067810 */ /* 0x000fe20007ffe0ff */
[----:B------:R-:W-:Y:S01]  /*17ad0*/  FFMA.FTZ R107, R0, R24, R107 ;  /* 0x00000018006b7223 */ /* 0x000fe2000001006b */
[----:B------:R-:W-:-:S02]  /*17ae0*/  IADD3 R16, R2, 0x71, RZ ;  /* 0x0000007102107810 */ /* 0x000fc40007ffe0ff */
[----:B------:R-:W-:Y:S01]  /*17af0*/  FSEL R166, R105, -INF , !P1 ;  /* 0xff80000069a67808 */ /* 0x000fe20004800000 */
[-C--:B---3--:R-:W-:Y:S01]  /*17b00*/  FFMA.FTZ R100, R0, R25.reuse, R100 ;  /* 0x0000001900647223 */ /* 0x088fe20000010064 */
[----:B------:R-:W-:Y:S01]  /*17b10*/  IADD3 R4, R2, 0x79, RZ ;  /* 0x0000007902047810 */ /* 0x000fe20007ffe0ff */
[----:B------:R-:W2:Y:S01]  /*17b20*/  I2F R5, R6 ;  /* 0x0000000600057306 */ /* 0x000ea20000201400 */
[-C--:B------:R-:W-:Y:S01]  /*17b30*/  ISETP.GE.AND P1, PT, R28, R50.reuse, PT ;  /* 0x000000321c00720c */ /* 0x080fe20003f26270 */
[----:B------:R-:W-:Y:S01]  /*17b40*/  FFMA.FTZ R102, R0, R25, R102 ;  /* 0x0000001900667223 */ /* 0x000fe20000010066 */
[-C--:B------:R-:W-:Y:S02]  /*17b50*/  ISETP.GE.AND P5, PT, R30, R3.reuse, PT ;  /* 0x000000031e00720c */ /* 0x080fe40003fa6270 */
[----:B------:R-:W-:Y:S02]  /*17b60*/  FSEL R155, R98, -INF , !P1 ;  /* 0xff800000629b7808 */ /* 0x000fe40004800000 */
[----:B------:R-:W-:Y:S01]  /*17b70*/  ISETP.GE.AND P1, PT, R6, R3, PT ;  /* 0x000000030600720c */ /* 0x000fe20003f26270 */
[----:B------:R-:W3:Y:S01]  /*17b80*/  I2F R20, R30 ;  /* 0x0000001e00147306 */ /* 0x000ee20000201400 */
[----:B------:R-:W-:Y:S01]  /*17b90*/  ISETP.GE.AND P2, PT, R30, R50, PT ;  /* 0x000000321e00720c */ /* 0x000fe20003f46270 */
[C---:B------:R-:W-:Y:S01]  /*17ba0*/  FFMA.FTZ R94, R0.reuse, R15, R94 ;  /* 0x0000000f005e7223 */ /* 0x040fe2000001005e */
[----:B------:R-:W-:Y:S01]  /*17bb0*/  FSEL R163, R107, -INF , !P3 ;  /* 0xff8000006ba37808 */ /* 0x000fe20005800000 */
[-C--:B-1----:R-:W-:Y:S01]  /*17bc0*/  FFMA.FTZ R97, R0, R12.reuse, R97 ;  /* 0x0000000c00617223 */ /* 0x082fe20000010061 */
[----:B------:R-:W-:Y:S01]  /*17bd0*/  FSEL R154, R100, -INF , !P6 ;  /* 0xff800000649a7808 */ /* 0x000fe20007000000 */
[----:B------:R-:W-:Y:S01]  /*17be0*/  FFMA.FTZ R99, R0, R12, R99 ;  /* 0x0000000c00637223 */ /* 0x000fe20000010063 */
[----:B------:R-:W-:Y:S01]  /*17bf0*/  FSEL R157, R102, -INF , !P4 ;  /* 0xff800000669d7808 */ /* 0x000fe20006000000 */
[----:B------:R-:W1:Y:S01]  /*17c00*/  I2F R14, R16 ;  /* 0x00000010000e7306 */ /* 0x000e620000201400 */
[----:B--2---:R-:W-:Y:S01]  /*17c10*/  FFMA.FTZ R88, R0, R5, R88 ;  /* 0x0000000500587223 */ /* 0x004fe20000010058 */
[----:B------:R-:W-:Y:S01]  /*17c20*/  FSEL R152, R96, -INF , !P0 ;  /* 0xff80000060987808 */ /* 0x000fe20004000000 */
[----:B------:R-:W-:Y:S01]  /*17c30*/  FFMA.FTZ R92, R0, R15, R92 ;  /* 0x0000000f005c7223 */ /* 0x000fe2000001005c */
[----:B------:R-:W-:Y:S01]  /*17c40*/  ISETP.GE.AND P3, PT, R26, R3, PT ;  /* 0x000000031a00720c */ /* 0x000fe20003f66270 */
[----:B------:R-:W-:Y:S01]  /*17c50*/  FFMA.FTZ R90, R0, R5, R90 ;  /* 0x00000005005a7223 */ /* 0x000fe2000001005a */
[----:B------:R-:W-:Y:S01]  /*17c60*/  FSEL R134, R88, -INF , !P1 ;  /* 0xff80000058867808 */ /* 0x000fe20004800000 */
[C---:B------:R-:W-:Y:S01]  /*17c70*/  FFMA.FTZ R5, R0.reuse, R87, R74 ;  /* 0x0000005700057223 */ /* 0x040fe2000001004a */
[----:B------:R-:W2:Y:S01]  /*17c80*/  I2F R63, R4 ;  /* 0x00000004003f7306 */ /* 0x000ea20000201400 */
[-C--:B---3--:R-:W-:Y:S01]  /*17c90*/  FFMA.FTZ R101, R0, R20.reuse, R101 ;  /* 0x0000001400657223 */ /* 0x088fe20000010065 */
[----:B------:R-:W-:Y:S01]  /*17ca0*/  ISETP.GE.AND P1, PT, R48, 0x2, PT ;  /* 0x000000023000780c */ /* 0x000fe20003f26270 */
[----:B------:R-:W-:Y:S01]  /*17cb0*/  FFMA.FTZ R103, R0, R20, R103 ;  /* 0x0000001400677223 */ /* 0x000fe20000010067 */
[----:B------:R-:W-:-:S02]  /*17cc0*/  ISETP.GE.AND P6, PT, R26, R50, PT ;  /* 0x000000321a00720c */ /* 0x000fc40003fc6270 */
[----:B------:R-:W-:Y:S02]  /*17cd0*/  FSEL R153, R101, -INF , !P5 ;  /* 0xff80000065997808 */ /* 0x000fe40006800000 */
[----:B------:R-:W-:Y:S01]  /*17ce0*/  FSEL R156, R103, -INF , !P2 ;  /* 0xff800000679c7808 */ /* 0x000fe20005000000 */
[C---:B-1----:R-:W-:Y:S01]  /*17cf0*/  FFMA.FTZ R67, R0.reuse, R14, R93 ;  /* 0x0000000e00437223 */ /* 0x042fe2000001005d */
[C---:B------:R-:W-:Y:S01]  /*17d00*/  ISETP.GE.AND P5, PT, R13.reuse, R50, PT ;  /* 0x000000320d00720c */ /* 0x040fe20003fa6270 */
[----:B------:R-:W-:Y:S01]  /*17d10*/  FFMA.FTZ R95, R0, R14, R95 ;  /* 0x0000000e005f7223 */ /* 0x000fe2000001005f */
[----:B------:R-:W-:Y:S01]  /*17d20*/  BAR.SYNC.DEFER_BLOCKING 0x0 ;  /* 0x0000000000007b1d */ /* 0x000fe20000010000 */
[-C--:B------:R-:W-:Y:S02]  /*17d30*/  ISETP.GE.AND P2, PT, R16, R3.reuse, PT ;  /* 0x000000031000720c */ /* 0x080fe40003f46270 */
[----:B------:R-:W-:Y:S01]  /*17d40*/  ISETP.GE.AND P4, PT, R13, R3, PT ;  /* 0x000000030d00720c */ /* 0x000fe20003f86270 */
[-C--:B--2---:R-:W-:Y:S01]  /*17d50*/  FFMA.FTZ R66, R0, R63.reuse, R89 ;  /* 0x0000003f00427223 */ /* 0x084fe20000010059 */
[----:B------:R-:W-:Y:S01]  /*17d60*/  ISETP.GE.AND P0, PT, R16, R50, PT ;  /* 0x000000321000720c */ /* 0x000fe20003f06270 */
[----:B------:R-:W-:Y:S01]  /*17d70*/  FFMA.FTZ R63, R0, R63, R91 ;  /* 0x0000003f003f7223 */ /* 0x000fe2000001005b */
[----:B------:R-:W-:-:S02]  /*17d80*/  FSEL R139, R94, -INF , !P5 ;  /* 0xff8000005e8b7808 */ /* 0x000fc40006800000 */
[----:B------:R-:W-:Y:S02]  /*17d90*/  FSEL R67, R67, -INF , !P2 ;  /* 0xff80000043437808 */ /* 0x000fe40005000000 */
[C---:B------:R-:W-:Y:S02]  /*17da0*/  ISETP.GE.AND P5, PT, R4.reuse, R3, PT ;  /* 0x000000030400720c */ /* 0x040fe40003fa6270 */
[----:B------:R-:W-:Y:S01]  /*17db0*/  ISETP.GE.AND P2, PT, R4, R50, PT ;  /* 0x000000320400720c */ /* 0x000fe20003f46270 */
[----:B------:R-:W-:Y:S01]  /*17dc0*/  FFMA.FTZ R4, R0, R87, R72 ;  /* 0x0000005700047223 */ /* 0x000fe20000010048 */
[----:B------:R-:W-:Y:S02]  /*17dd0*/  FSEL R147, R97, -INF , !P3 ;  /* 0xff80000061937808 */ /* 0x000fe40005800000 */
[----:B------:R-:W-:Y:S02]  /*17de0*/  FSEL R146, R99, -INF , !P6 ;  /* 0xff80000063927808 */ /* 0x000fe40007000000 */
[----:B------:R-:W-:-:S02]  /*17df0*/  FSEL R135, R92, -INF , !P4 ;  /* 0xff8000005c877808 */ /* 0x000fc40006000000 */
[----:B------:R-:W-:Y:S02]  /*17e00*/  FSEL R138, R95, -INF , !P0 ;  /* 0xff8000005f8a7808 */ /* 0x000fe40004000000 */
[-C--:B------:R-:W-:Y:S02]  /*17e10*/  ISETP.GE.AND P3, PT, R6, R50.reuse, PT ;  /* 0x000000320600720c */ /* 0x080fe40003f66270 */
[C---:B------:R-:W-:Y:S02]  /*17e20*/  ISETP.GE.AND P6, PT, R2.reuse, R3, PT ;  /* 0x000000030200720c */ /* 0x040fe40003fc6270 */
[----:B------:R-:W-:Y:S02]  /*17e30*/  ISETP.GE.AND P4, PT, R2, R50, PT ;  /* 0x000000320200720c */ /* 0x000fe40003f86270 */
[----:B------:R-:W-:Y:S02]  /*17e40*/  ISETP.NE.U32.AND P0, PT, R236, RZ, PT ;  /* 0x000000ffec00720c */ /* 0x000fe40003f05070 */
[----:B------:R-:W-:-:S02]  /*17e50*/  LOP3.LUT R2, R8, R45, RZ, 0xfc, !PT ;  /* 0x0000002d08027212 */ /* 0x000fc400078efcff */
[----:B------:R-:W-:Y:S02]  /*17e60*/  ISETP.NE.AND.EX P0, PT, R237, RZ, PT, P0 ;  /* 0x000000ffed00720c */ /* 0x000fe40003f05300 */
[----:B------:R-:W-:Y:S02]  /*17e70*/  FSEL R137, R90, -INF , !P3 ;  /* 0xff8000005a897808 */ /* 0x000fe40005800000 */
        /* <DEDUP_REMOVED lines=66> */
.L_x_3139:
[----:B------:R-:W2:Y:S02]  /*182a0*/  LD.E R8, [R10.64+0x38] ;  /* 0x000038060a087980 */ /* 0x000ea4000c101900 */
[----:B--2---:R-:W-:-:S04]  /*182b0*/  LEA R8, -R8, RZ, 0x7 ;  /* 0x000000ff08087211 */ /* 0x004fc800078e39ff */
[----:B------:R-:W-:Y:S02]  /*182c0*/  SHF.R.S32.HI R6, RZ, 0x1f, R8 ;  /* 0x0000001fff067819 */ /* 0x000fe40000011408 */
.L_x_3140:
[----:B------:R-:W-:Y:S05]  /*182d0*/  BSYNC B0 ;  /* 0x0000000000007941 */ /* 0x000fea0003800000 */
.L_x_3138:
        /* <DEDUP_REMOVED lines=129> */
.L_x_3137:
[----:B------:R-:W-:Y:S05]  /*18af0*/  BSYNC B1 ;  /* 0x0000000000017941 */ /* 0x000fea0003800000 */
.L_x_3136:
[----:B------:R-:W2:Y:S01]  /*18b00*/  LD.E R65, [R10.64+0xdc] ;  /* 0x0000dc060a417980 */ /* 0x000ea2000c101900 */
[----:B------:R-:W-:-:S02]  /*18b10*/  FMNMX.FTZ R6, R5, R70, !PT ;  /* 0x0000004605067209 */ /* 0x000fc40007810000 */
[----:B------:R-:W-:Y:S02]  /*18b20*/  FMNMX.FTZ R9, R4, R73, !PT ;  /* 0x0000004904097209 */ /* 0x000fe40007810000 */
[----:B------:R-:W-:Y:S02]  /*18b30*/  FMNMX.FTZ R6, R75, R6, !PT ;  /* 0x000000064b067209 */ /* 0x000fe40007810000 */
[----:B------:R-:W-:Y:S02]  /*18b40*/  FMNMX.FTZ R8, R68, R9, !PT ;  /* 0x0000000944087209 */ /* 0x000fe40007810000 */
[----:B------:R-:W-:Y:S02]  /*18b50*/  FMNMX.FTZ R7, R71, R6, !PT ;  /* 0x0000000647077209 */ /* 0x000fe40007810000 */
[----:B------:R-:W-:Y:S02]  /*18b60*/  SHF.L.U32 R216, R2, 0x1, RZ ;  /* 0x0000000102d87819 */ /* 0x000fe400000006ff */
[----:B------:R-:W-:-:S02]  /*18b70*/  FMNMX.FTZ R6, R76, R7, !PT ;  /* 0x000000074c067209 */ /* 0x000fc40007810000 */
[----:B------:R-:W-:Y:S01]  /*18b80*/  LEA R214, R49, R216, 0x1 ;  /* 0x000000d831d67211 */ /* 0x000fe200078e08ff */
[----:B------:R-:W-:Y:S01]  /*18b90*/  LDSM.16.MT88.4 R96, [R216+0x10000] ;  /* 0x01000000d860783b */ /* 0x000fe20000004200 */
[----:B------:R-:W-:Y:S02]  /*18ba0*/  FMNMX.FTZ R6, R85, R6, !PT ;  /* 0x0000000655067209 */ /* 0x000fe40007810000 */
[----:B------:R-:W-:Y:S01]  /*18bb0*/  LEA R212, R47, R214, 0x1 ;  /* 0x000000d62fd47211 */ /* 0x000fe200078e08ff */
[----:B------:R-:W-:Y:S01]  /*18bc0*/  LDSM.16.MT88.4 R124, [R216+0xc000] ;  /* 0x00c00000d87c783b */ /* 0x000fe20000004200 */
[----:B------:R-:W-:Y:S02]  /*18bd0*/  FMNMX.FTZ R7, R55, R6, !PT ;  /* 0x0000000637077209 */ /* 0x000fe40007810000 */
[----:B------:R-:W-:Y:S01]  /*18be0*/  LEA R213, R47, R216, 0x1 ;  /* 0x000000d82fd57211 */ /* 0x000fe200078e08ff */
        /* <DEDUP_REMOVED lines=10> */
[----:B------:R-:W-:Y:S01]  /*18c90*/  FMNMX.FTZ R6, R52, R7, !PT ;  /* 0x0000000734067209 */ /* 0x000fe20007810000 */
[----:B-1----:R-:W-:Y:S01]  /*18ca0*/  LDSM.16.MT88.4 R16, [R212+0xc800] ;  /* 0x00c80000d410783b */ /* 0x002fe20000004200 */
        /* <DEDUP_REMOVED lines=69> */
[-CC-:B------:R-:W-:Y:S02]  /*19100*/  FFMA.FTZ R58, R75, R65.reuse, -R64.reuse ;  /* 0x000000414b3a7223 */ /* 0x180fe40000010840 */
[-C--:B------:R-:W-:Y:S01]  /*19110*/  FFMA.FTZ R53, R71, R65.reuse, -R64 ;  /* 0x0000004147357223 */ /* 0x080fe20000010840 */
[----:B------:R-:W-:Y:S01]  /*19120*/  MUFU.EX2 R60, R60 ;  /* 0x0000003c003c7308 */ /* 0x000fe20000000800 */
[-CC-:B------:R-:W-:Y:S02]  /*19130*/  FFMA.FTZ R62, R4, R65.reuse, -R136.reuse ;  /* 0x00000041043e7223 */ /* 0x180fe40000010888 */
[-CC-:B------:R-:W-:Y:S01]  /*19140*/  FFMA.FTZ R61, R73, R65.reuse, -R136.reuse ;  /* 0x00000041493d7223 */ /* 0x180fe20000010888 */
[----:B------:R-:W-:Y:S01]  /*19150*/  LDSM.16.MT88.4 R4, [R212+0x10000] ;  /* 0x01000000d404783b */ /* 0x000fe20000004200 */
[----:B------:R-:W-:-:S02]  /*19160*/  FFMA.FTZ R59, R68, R65, -R136 ;  /* 0x00000041443b7223 */ /* 0x000fc40000010888 */
[-C--:B------:R-:W-:Y:S01]  /*19170*/  FFMA.FTZ R54, R69, R65.reuse, -R136 ;  /* 0x0000004145367223 */ /* 0x080fe20000010888 */
[----:B------:R-:W1:Y:S01]  /*19180*/  LDSM.16.MT88.4 R72, [R214+0xc000] ;  /* 0x00c00000d648783b */ /* 0x000e620000004200 */
[----:B------:R-:W2:Y:S01]  /*19190*/  MUFU.EX2 R57, R57 ;  /* 0x0000003900397308 */ /* 0x000ea20000000800 */
[-CC-:B------:R-:W-:Y:S02]  /*191a0*/  FFMA.FTZ R47, R55, R65.reuse, -R64.reuse ;  /* 0x00000041372f7223 */ /* 0x180fe40000010840 */
[-CC-:B------:R-:W-:Y:S02]  /*191b0*/  FFMA.FTZ R56, R76, R65.reuse, -R64.reuse ;  /* 0x000000414c387223 */ /* 0x180fe40000010840 */
[-C--:B------:R-:W-:Y:S02]  /*191c0*/  FFMA.FTZ R49, R85, R65.reuse, -R64 ;  /* 0x0000004155317223 */ /* 0x080fe40000010840 */
[-CC-:B------:R-:W-:Y:S01]  /*191d0*/  FFMA.FTZ R55, R84, R65.reuse, -R136.reuse ;  /* 0x0000004154377223 */ /* 0x180fe20000010888 */
[----:B------:R-:W-:Y:S01]  /*191e0*/  MUFU.EX2 R58, R58 ;  /* 0x0000003a003a7308 */ /* 0x000fe20000000800 */
[----:B------:R-:W-:-:S02]  /*191f0*/  FFMA.FTZ R52, R52, R65, -R136 ;  /* 0x0000004134347223 */ /* 0x000fc40000010888 */
[-CC-:B------:R-:W-:Y:S02]  /*19200*/  FFMA.FTZ R51, R51, R65.reuse, -R136.reuse ;  /* 0x0000004133337223 */ /* 0x180fe40000010888 */
[-C--:B------:R-:W-:Y:S02]  /*19210*/  FFMA.FTZ R46, R46, R65.reuse, -R136 ;  /* 0x000000412e2e7223 */ /* 0x080fe40000010888 */
[-CC-:B------:R-:W-:Y:S01]  /*19220*/  FFMA.FTZ R44, R44, R65.reuse, -R64.reuse ;  /* 0x000000412c2c7223 */ /* 0x180fe20000010840 */
[----:B------:R-:W3:Y:S01]  /*19230*/  MUFU.EX2 R53, R53 ;  /* 0x0000003500357308 */ /* 0x000ee20000000800 */
[----:B--2---:R-:W-:Y:S01]  /*19240*/  F2FP.PACK_AB R113, R57, R60 ;  /* 0x0000003c3971723e */ /* 0x004fe200000000ff */
[-CC-:B------:R-:W-:Y:S02]  /*19250*/  FFMA.FTZ R43, R180, R65.reuse, -R64.reuse ;  /* 0x00000041b42b7223 */ /* 0x180fe40000010840 */
[-CC-:B------:R-:W-:Y:S02]  /*19260*/  FFMA.FTZ R40, R179, R65.reuse, -R64.reuse ;  /* 0x00000041b3287223 */ /* 0x180fe40000010840 */
[----:B------:R-:W-:-:S02]  /*19270*/  FFMA.FTZ R9, R181, R65, -R64 ;  /* 0x00000041b5097223 */ /* 0x000fc40000010840 */
[----:B------:R-:W-:Y:S01]  /*19280*/  MUFU.EX2 R62, R62 ;  /* 0x0000003e003e7308 */ /* 0x000fe20000000800 */
[-CC-:B------:R-:W-:Y:S02]  /*19290*/  FFMA.FTZ R45, R176, R65.reuse, -R136.reuse ;  /* 0x00000041b02d7223 */ /* 0x180fe40000010888 */
[-CC-:B------:R-:W-:Y:S02]  /*192a0*/  FFMA.FTZ R42, R178, R65.reuse, -R136.reuse ;  /* 0x00000041b22a7223 */ /* 0x180fe40000010888 */
[-CC-:B------:R-:W-:Y:S02]  /*192b0*/  FFMA.FTZ R41, R177, R65.reuse, -R136.reuse ;  /* 0x00000041b1297223 */ /* 0x180fe40000010888 */
[-C--:B------:R-:W-:Y:S01]  /*192c0*/  FFMA.FTZ R8, R175, R65.reuse, -R136 ;  /* 0x00000041af087223 */ /* 0x080fe20000010888 */
        /* <DEDUP_REMOVED lines=24> */
[-C--:B------:R-:W-:Y:S01]  /*19450*/  FFMA.FTZ R167, R167, R65.reuse, -R64 ;  /* 0x00000041a7a77223 */ /* 0x080fe20000010840 */
[C---:B------:R-:W-:Y:S01]  /*19460*/  HMMA.16816.F32 R84, R112.reuse, R88, RZ ;  /* 0x000000587054723c */ /* 0x040fe200000018ff */
[-C--:B------:R-:W-:Y:S01]  /*19470*/  FFMA.FTZ R175, R166, R65.reuse, -R136 ;  /* 0x00000041a6af7223 */ /* 0x080fe20000010888 */
        /* <DEDUP_REMOVED lines=12> */
[----:B------:R-:W2:Y:S01]  /*19540*/  MUFU.EX2 R52, R52 ;  /* 0x0000003400347308 */ /* 0x000ea20000000800 */
        /* <DEDUP_REMOVED lines=11> */
[----:B------:R-:W3:Y:S01]  /*19600*/  MUFU.EX2 R46, R46 ;  /* 0x0000002e002e7308 */ /* 0x000ee20000000800 */
[----:B------:R-:W-:Y:S02]  /*19610*/  FADD.FTZ R62, R62, R61 ;  /* 0x0000003d3e3e7221 */ /* 0x000fe40000010000 */
[----:B------:R-:W-:Y:S02]  /*19620*/  FADD.FTZ R58, R58, R57 ;  /* 0x000000393a3a7221 */ /* 0x000fe40000010000 */
[----:B------:R-:W-:Y:S01]  /*19630*/  FADD.FTZ R59, R59, R62 ;  /* 0x0000003e3b3b7221 */ /* 0x000fe20000010000 */
[----:B-1----:R-:W-:Y:S01]  /*19640*/  HMMA.16816.F32 R68, R112, R72, RZ ;  /* 0x000000487044723c */ /* 0x002fe200000018ff */
[-C--:B------:R-:W-:Y:S01]  /*19650*/  FFMA.FTZ R240, R66, R65.reuse, -R136 ;  /* 0x0000004142f07223 */ /* 0x080fe20000010888 */
[----:B------:R-:W1:Y:S01]  /*19660*/  MUFU.EX2 R44, R44 ;  /* 0x0000002c002c7308 */ /* 0x000e620000000800 */
[----:B------:R-:W-:-:S02]  /*19670*/  FFMA.FTZ R241, R63, R65, -R64 ;  /* 0x000000413ff17223 */ /* 0x000fc40000010840 */
[----:B------:R-:W-:Y:S02]  /*19680*/  FADD.FTZ R53, R53, R58 ;  /* 0x0000003a35357221 */ /* 0x000fe40000010000 */
[----:B------:R-:W-:Y:S01]  /*19690*/  FADD.FTZ R54, R54, R59 ;  /* 0x0000003b36367221 */ /* 0x000fe20000010000 */
        /* <DEDUP_REMOVED lines=15> */
[----:B------:R-:W1:Y:S06]  /*19790*/  MUFU.EX2 R2, R2 ;  /* 0x0000000200027308 */ /* 0x000e6c0000000800 */
[C---:B------:R-:W-:Y:S02]  /*197a0*/  HMMA.16816.F32 R116, R112.reuse, R4, RZ ;  /* 0x000000047074723c */ /* 0x040fe400000018ff */
[----:B------:R-:W-:Y:S05]  /*197b0*/  MUFU.EX2 R140, R140 ;  /* 0x0000008c008c7308 */ /* 0x000fea0000000800 */
[----:B--2---:R-:W-:Y:S01]  /*197c0*/  F2FP.PACK_AB R4, R52, R55 ;  /* 0x000000373404723e */ /* 0x004fe200000000ff */
[----:B------:R-:W-:Y:S01]  /*197d0*/  HMMA.16816.F32 R112, R112, R6, RZ ;  /* 0x000000067070723c */ /* 0x000fe200000018ff */
[----:B------:R-:W-:Y:S01]  /*197e0*/  F2FP.PACK_AB R5, R49, R56 ;  /* 0x000000383105723e */ /* 0x000fe200000000ff */
[----:B------:R-:W-:Y:S01]  /*197f0*/  MUFU.EX2 R141, R141 ;  /* 0x0000008d008d7308 */ /* 0x000fe20000000800 */
[----:B------:R-:W-:-:S02]  /*19800*/  FADD.FTZ R56, R56, R53 ;  /* 0x0000003538387221 */ /* 0x000fc40000010000 */
[----:B------:R-:W-:Y:S02]  /*19810*/  FADD.FTZ R55, R55, R54 ;  /* 0x0000003637377221 */ /* 0x000fe40000010000 */
[----:B---3--:R-:W-:Y:S01]  /*19820*/  F2FP.PACK_AB R6, R46, R51 ;  /* 0x000000332e06723e */ /* 0x008fe200000000ff */
        /* <DEDUP_REMOVED lines=232> */
[----:B-----5:R-:W-:Y:S01]  /*1a6b0*/  HMMA.16816.F32 R68, R4, R28, R68 ;  /* 0x0000001c0444723c */ /* 0x020fe20000001844 */
[----:B------:R-:W-:-:S04]  /*1a6c0*/  FFMA.FTZ R33, R134, R65, -R136 ;  /* 0x0000004186217223 */ /* 0x000fc80000010888 */
[----:B------:R-:W-:Y:S02]  /*1a6d0*/  MUFU.EX2 R32, R32 ;  /* 0x0000002000207308 */ /* 0x000fe40000000800 */
[-CC-:B------:R-:W-:Y:S01]  /*1a6e0*/  FFMA.FTZ R28, R139, R65.reuse, -R64.reuse ;  /* 0x000000418b1c7223 */ /* 0x180fe20000010840 */
[----:B------:R-:W-:Y:S01]  /*1a6f0*/  HMMA.16816.F32 R72, R4, R30, R72 ;  /* 0x0000001e0448723c */ /* 0x000fe20000001848 */
[----:B------:R-:W-:-:S04]  /*1a700*/  FFMA.FTZ R29, R138, R65, -R64 ;  /* 0x000000418a1d7223 */ /* 0x000fc80000010840 */
[----:B------:R-:W-:Y:S02]  /*1a710*/  MUFU.EX2 R28, R28 ;  /* 0x0000001c001c7308 */ /* 0x000fe40000000800 */
[-C--:B------:R-:W-:Y:S01]  /*1a720*/  FFMA.FTZ R30, R137, R65.reuse, -R64 ;  /* 0x00000041891e7223 */ /* 0x080fe20000010840 */
[----:B------:R-:W-:Y:S01]  /*1a730*/  HMMA.16816.F32 R124, R4, R34, R124 ;  /* 0x00000022047c723c */ /* 0x000fe2000000187c */
[----:B------:R-:W-:-:S04]  /*1a740*/  FFMA.FTZ R31, R135, R65, -R136 ;  /* 0x00000041871f7223 */ /* 0x000fc80000010888 */
[----:B------:R-:W-:Y:S03]  /*1a750*/  MUFU.EX2 R29, R29 ;  /* 0x0000001d001d7308 */ /* 0x000fe60000000800 */
[C---:B-1----:R-:W-:Y:S05]  /*1a760*/  HMMA.16816.F32 R108, R4.reuse, R16, R108 ;  /* 0x00000010046c723c */ /* 0x042fea000000186c */
[----:B------:R-:W-:Y:S03]  /*1a770*/  MUFU.EX2 R30, R30 ;  /* 0x0000001e001e7308 */ /* 0x000fe60000000800 */
[C---:B------:R-:W-:Y:S01]  /*1a780*/  HMMA.16816.F32 R120, R4.reuse, R18, R120 ;  /* 0x000000120478723c */ /* 0x040fe20000001878 */
[----:B------:R-:W1:Y:S04]  /*1a790*/  LDSM.16.MT88.4 R16, [R213+0xf800] ;  /* 0x00f80000d510783b */ /* 0x000e680000004200 */
[----:B------:R-:W3:Y:S03]  /*1a7a0*/  MUFU.EX2 R31, R31 ;  /* 0x0000001f001f7308 */ /* 0x000ee60000000800 */
[C---:B----4-:R-:W-:Y:S05]  /*1a7b0*/  HMMA.16816.F32 R116, R4.reuse, R24, R116 ;  /* 0x000000180474723c */ /* 0x050fea0000001874 */
[----:B------:R-:W4:Y:S03]  /*1a7c0*/  MUFU.EX2 R33, R33 ;  /* 0x0000002100217308 */ /* 0x000f260000000800 */
[----:B------:R-:W-:Y:S07]  /*1a7d0*/  HMMA.16816.F32 R112, R4, R26, R112 ;  /* 0x0000001a0470723c */ /* 0x000fee0000001870 */
[----:B---3--:R-:W-:Y:S01]  /*1a7e0*/  F2FP.PACK_AB R4, R32, R31 ;  /* 0x0000001f2004723e */ /* 0x008fe200000000ff */
        /* <DEDUP_REMOVED lines=26> */
[C---:B-1----:R-:W-:Y:S08]  /*1a990*/  HMMA.16816.F32 R100, R4.reuse, R16, R100 ;  /* 0x000000100464723c */ /* 0x042ff00000001864 */
[C---:B------:R-:W-:Y:S08]  /*1a9a0*/  HMMA.16816.F32 R104, R4.reuse, R18, R104 ;  /* 0x000000120468723c */ /* 0x040ff00000001868 */
[C---:B--2---:R-:W-:Y:S08]  /*1a9b0*/  HMMA.16816.F32 R108, R4.reuse, R12, R108 ;  /* 0x0000000c046c723c */ /* 0x044ff0000000186c */
[C---:B------:R-:W-:Y:S08]  /*1a9c0*/  HMMA.16816.F32 R120, R4.reuse, R14, R120 ;  /* 0x0000000e0478723c */ /* 0x040ff00000001878 */
[C---:B---3--:R-:W-:Y:S08]  /*1a9d0*/  HMMA.16816.F32 R116, R4.reuse, R20, R116 ;  /* 0x000000140474723c */ /* 0x048ff00000001874 */
        /* <DEDUP_REMOVED lines=68> */
.L_x_3143:
[----:B------:R-:W2:Y:S02]  /*1ae20*/  LD.E R4, [R10.64+0x40] ;  /* 0x000040060a047980 */ /* 0x000ea4000c101900 */
[----:B--2---:R-:W-:-:S04]  /*1ae30*/  LEA R4, -R4, RZ, 0x7 ;  /* 0x000000ff04047211 */ /* 0x004fc800078e39ff */
[----:B------:R-:W-:Y:S02]  /*1ae40*/  SHF.R.S32.HI R2, RZ, 0x1f, R4 ;  /* 0x0000001fff027819 */ /* 0x000fe40000011404 */
.L_x_3144:
[----:B------:R-:W-:Y:S05]  /*1ae50*/  BSYNC B0 ;  /* 0x0000000000007941 */ /* 0x000fea0003800000 */
.L_x_3142:
        /* <DEDUP_REMOVED lines=134> */
[----:B------:R-:W5:Y:S04]  /*1b6c0*/  LDSM.16.M88.4 R64, [R221+0x4000] ;  /* 0x00400000dd40783b */ /* 0x000f680000000200 */
[----:B------:R-:W5:Y:S04]  /*1b6d0*/  LDSM.16.M88.4 R56, [R221+0x4800] ;  /* 0x00480000dd38783b */ /* 0x000f680000000200 */
[----:B------:R-:W-:Y:S04]  /*1b6e0*/  LDSM.16.M88.4 R152, [R220] ;  /* 0x00000000dc98783b */ /* 0x000fe80000000200 */
[----:B-1----:R-:W1:Y:S04]  /*1b6f0*/  LDSM.16.M88.4 R8, [R219] ;  /* 0x00000000db08783b */ /* 0x002e680000000200 */
[----:B------:R-:W1:Y:S04]  /*1b700*/  LDSM.16.M88.4 R4, [R211] ;  /* 0x00000000d304783b */ /* 0x000e680000000200 */
[----:B--2---:R-:W2:Y:S04]  /*1b710*/  LDSM.16.M88.4 R28, [R221+0x6000] ;  /* 0x00600000dd1c783b */ /* 0x004ea80000000200 */
[----:B---3--:R-:W3:Y:S04]  /*1b720*/  LDSM.16.M88.4 R20, [R221+0x6800] ;  /* 0x00680000dd14783b */ /* 0x008ee80000000200 */
[----:B------:R-:W1:Y:S04]  /*1b730*/  LDSM.16.M88.4 R36, [R221+0x5800] ;  /* 0x00580000dd24783b */ /* 0x000e680000000200 */
[----:B------:R-:W1:Y:S04]  /*1b740*/  LDSM.16.M88.4 R44, [R221+0x5000] ;  /* 0x00500000dd2c783b */ /* 0x000e680000000200 */
[----:B----4-:R-:W4:Y:S01]  /*1b750*/  LDSM.16.M88.4 R12, [R221+0x7000] ;  /* 0x00700000dd0c783b */ /* 0x010f220000000200 */
[C---:B-----5:R-:W-:Y:S03]  /*1b760*/  HMMA.16816.F32 R136, R164.reuse, R64, RZ ;  /* 0x00000040a488723c */ /* 0x060fe600000018ff */
[----:B------:R-:W5:Y:S04]  /*1b770*/  LDSM.16.M88.4 R148, [R221+0x7800] ;  /* 0x00780000dd94783b */ /* 0x000f680000000200 */
[----:B------:R-:W-:Y:S01]  /*1b780*/  LDSM.16.M88.4 R140, [R209] ;  /* 0x00000000d18c783b */ /* 0x000fe20000000200 */
[C---:B------:R-:W-:Y:S03]  /*1b790*/  HMMA.16816.F32 R60, R164.reuse, R56, RZ ;  /* 0x00000038a43c723c */ /* 0x040fe600000018ff */
[----:B------:R-:W-:Y:S04]  /*1b7a0*/  LDSM.16.M88.4 R144, [R210] ;  /* 0x00000000d290783b */ /* 0x000fe80000000200 */
[----:B------:R-:W-:Y:S01]  /*1b7b0*/  LDSM.16.M88.4 R156, [R205] ;  /* 0x00000000cd9c783b */ /* 0x000fe20000000200 */
[C---:B------:R-:W-:Y:S03]  /*1b7c0*/  HMMA.16816.F32 R64, R164.reuse, R66, RZ ;  /* 0x00000042a440723c */ /* 0x040fe600000018ff */
[----:B------:R-:W-:Y:S04]  /*1b7d0*/  LDSM.16.M88.4 R176, [R220+0x2000] ;  /* 0x00200000dcb0783b */ /* 0x000fe80000000200 */
[----:B------:R-:W-:Y:S01]  /*1b7e0*/  LDSM.16.M88.4 R160, [R218+0x2000] ;  /* 0x00200000daa0783b */ /* 0x000fe20000000200 */
[----:B------:R-:W-:Y:S03]  /*1b7f0*/  HMMA.16816.F32 R56, R164, R58, RZ ;  /* 0x0000003aa438723c */ /* 0x000fe600000018ff */
[----:B------:R-:W-:Y:S04]  /*1b800*/  LDSM.16.M88.4 R172, [R196] ;  /* 0x00000000c4ac783b */ /* 0x000fe80000000200 */
[----:B------:R-:W2:Y:S01]  /*1b810*/  S2R R2, SR_TID.X ;  /* 0x0000000000027919 */ /* 0x000ea20000002100 */
[C---:B-1----:R-:W-:Y:S03]  /*1b820*/  HMMA.16816.F32 R136, R152.reuse, R8, R136 ;  /* 0x000000089888723c */ /* 0x042fe60000001888 */
[----:B------:R-:W-:Y:S04]  /*1b830*/  LDSM.16.M88.4 R180, [R197] ;  /* 0x00000000c5b4783b */ /* 0x000fe80000000200 */
[----:B------:R-:W0:Y:S01]  /*1b840*/  LDGDEPBAR ;  /* 0x00000000000079af */ /* 0x000e220000000000 */
[C---:B------:R-:W-:Y:S03]  /*1b850*/  HMMA.16816.F32 R64, R152.reuse, R10, R64 ;  /* 0x0000000a9840723c */ /* 0x040fe60000001840 */
[----:B------:R-:W1:Y:S05]  /*1b860*/  LDSM.16.M88.4 R8, [R208] ;  /* 0x00000000d008783b */ /* 0x000e6a0000000200 */
[----:B------:R-:W-:Y:S01]  /*1b870*/  HMMA.16816.F32 R60, R152, R4, R60 ;  /* 0x00000004983c723c */ /* 0x000fe2000000183c */
[----:B--2---:R-:W-:-:S07]  /*1b880*/  IMAD.SHL.U32 R2, R2, 0x2, RZ ;  /* 0x0000000202027824 */ /* 0x004fce00078e00ff */
[----:B------:R-:W-:Y:S01]  /*1b890*/  HMMA.16816.F32 R56, R152, R6, R56 ;  /* 0x000000069838723c */ /* 0x000fe20000001838 */
[----:B------:R-:W2:Y:S07]  /*1b8a0*/  LDSM.16.M88.4 R4, [R207] ;  /* 0x00000000cf04783b */ /* 0x000eae0000000200 */
[C---:B------:R-:W-:Y:S08]  /*1b8b0*/  HMMA.16816.F32 R32, R164.reuse, R28, RZ ;  /* 0x0000001ca420723c */ /* 0x040ff000000018ff */
[C---:B---3--:R-:W-:Y:S08]  /*1b8c0*/  HMMA.16816.F32 R24, R164.reuse, R20, RZ ;  /* 0x00000014a418723c */ /* 0x048ff000000018ff */
[C---:B------:R-:W-:Y:S08]  /*1b8d0*/  HMMA.16816.F32 R28, R164.reuse, R30, RZ ;  /* 0x0000001ea41c723c */ /* 0x040ff000000018ff */
[C---:B------:R-:W-:Y:S08]  /*1b8e0*/  HMMA.16816.F32 R20, R164.reuse, R22, RZ ;  /* 0x00000016a414723c */ /* 0x040ff000000018ff */
[C---:B------:R-:W-:Y:S08]  /*1b8f0*/  HMMA.16816.F32 R40, R164.reuse, R36, RZ ;  /* 0x00000024a428723c */ /* 0x040ff000000018ff */
[C---:B------:R-:W-:Y:S08]  /*1b900*/  HMMA.16816.F32 R36, R164.reuse, R38, RZ ;  /* 0x00000026a424723c */ /* 0x040ff000000018ff */
[C---:B------:R-:W-:Y:S08]  /*1b910*/  HMMA.16816.F32 R52, R164.reuse, R44, RZ ;  /* 0x0000002ca434723c */ /* 0x040ff000000018ff */
[C---:B------:R-:W-:Y:S08]  /*1b920*/  HMMA.16816.F32 R44, R164.reuse, R46, RZ ;  /* 0x0000002ea42c723c */ /* 0x040ff000000018ff */
[C---:B----4-:R-:W-:Y:S08]  /*1b930*/  HMMA.16816.F32 R16, R164.reuse, R12, RZ ;  /* 0x0000000ca410723c */ /* 0x050ff000000018ff */
[C---:B------:R-:W-:Y:S08]  /*1b940*/  HMMA.16816.F32 R12, R164.reuse, R14, RZ ;  /* 0x0000000ea40c723c */ /* 0x040ff000000018ff */
[C---:B-----5:R-:W-:Y:S08]  /*1b950*/  HMMA.16816.F32 R168, R164.reuse, R148, RZ ;  /* 0x00000094a4a8723c */ /* 0x060ff000000018ff */
[----:B------:R-:W-:Y:S01]  /*1b960*/  HMMA.16816.F32 R164, R164, R150, RZ ;  /* 0x00000096a4a4723c */ /* 0x000fe200000018ff */
[----:B------:R-:W-:Y:S07]  /*1b970*/  LDSM.16.M88.4 R148, [R218] ;  /* 0x00000000da94783b */ /* 0x000fee0000000200 */
        /* <DEDUP_REMOVED lines=10> */
[----:B------:R-:W-:Y:S01]  /*1ba20*/  HMMA.16816.F32 R44, R152, R146, R44 ;  /* 0x00000092982c723c */ /* 0x000fe2000000182c */
        /* <DEDUP_REMOVED lines=13> */
[C---:B------:R-:W-:Y:S08]  /*1bb00*/  HMMA.16816.F32 R168, R152.reuse, R156, R168 ;  /* 0x0000009c98a8723c */ /* 0x040ff000000018a8 */
[----:B------:R-:W-:Y:S01]  /*1bb10*/  HMMA.16816.F32 R164, R152, R158, R164 ;  /* 0x0000009e98a4723c */ /* 0x000fe200000018a4 */
[----:B------:R-:W5:Y:S04]  /*1bb20*/  LDSM.16.M88.4 R156, [R215+0x7800] ;  /* 0x00780000d79c783b */ /* 0x000f680000000200 */
[----:B------:R-:W-:Y:S03]  /*1bb30*/  LDSM.16.M88.4 R152, [R217] ;  /* 0x00000000d998783b */ /* 0x000fe60000000200 */
        /* <DEDUP_REMOVED lines=11> */
[----:B------:R-:W4:Y:S07]  /*1bbf0*/  LDSM.16.M88.4 R144, [R204] ;  /* 0x00000000cc90783b */ /* 0x000f2e0000000200 */
[C---:B-----5:R-:W-:Y:S08]  /*1bc00*/  HMMA.16816.F32 R168, R148.reuse, R156, R168 ;  /* 0x0000009c94a8723c */ /* 0x060ff000000018a8 */
        /* <DEDUP_REMOVED lines=16> */
[----:B------:R-:W-:Y:S01]  /*1bd10*/  HMMA.16816.F32 R12, R152, R10, R12 ;  /* 0x0000000a980c723c */ /* 0x000fe2000000180c */
[----:B------:R-:W1:Y:S07]  /*1bd20*/  LDSM.16.M88.4 R8, [R221+0x9800] ;  /* 0x00980000dd08783b */ /* 0x000e6e0000000200 */
[C---:B--2---:R-:W-:Y:S08]  /*1bd30*/  HMMA.16816.F32 R136, R148.reuse, R4, R136 ;  /* 0x000000049488723c */ /* 0x044ff00000001888 */
[----:B------:R-:W-:Y:S01]  /*1bd40*/  HMMA.16816.F32 R64, R148, R6, R64 ;  /* 0x000000069440723c */ /* 0x000fe20000001840 */
[----:B------:R-:W2:Y:S07]  /*1bd50*/  LDSM.16.M88.4 R4, [R221+0xa000] ;  /* 0x00a00000dd04783b */ /* 0x000eae0000000200 */
[C---:B---3--:R-:W-:Y:S08]  /*1bd60*/  HMMA.16816.F32 R24, R152.reuse, R140, R24 ;  /* 0x0000008c9818723c */ /* 0x048ff00000001818 */
[C---:B------:R-:W-:Y:S01]  /*1bd70*/  HMMA.16816.F32 R20, R152.reuse, R142, R20 ;  /* 0x0000008e9814723c */ /* 0x040fe20000001814 */
[----:B------:R-:W3:Y:S07]  /*1bd80*/  LDSM.16.M88.4 R140, [R221+0x9000] ;  /* 0x00900000dd8c783b */ /* 0x000eee0000000200 */
[C---:B----4-:R-:W-:Y:S08]  /*1bd90*/  HMMA.16816.F32 R32, R152.reuse, R144, R32 ;  /* 0x000000909820723c */ /* 0x050ff00000001820 */
[----:B------:R-:W-:Y:S01]  /*1bda0*/  HMMA.16816.F32 R28, R152, R146, R28 ;  /* 0x00000092981c723c */ /* 0x000fe2000000181c */
[----:B------:R-:W4:Y:S07]  /*1bdb0*/  LDSM.16.M88.4 R144, [R221+0x8800] ;  /* 0x00880000dd90783b */ /* 0x000f2e0000000200 */
[C---:B-1----:R-:W-:Y:S08]  /*1bdc0*/  HMMA.16816.F32 R40, R148.reuse, R8, R40 ;  /* 0x000000089428723c */ /* 0x042ff00000001828 */
[C---:B------:R-:W-:Y:S01]  /*1bdd0*/  HMMA.16816.F32 R36, R148.reuse, R10, R36 ;  /* 0x0000000a9424723c */ /* 0x040fe20000001824 */
[----:B------:R-:W1:Y:S07]  /*1bde0*/  LDSM.16.M88.4 R8, [R203] ;  /* 0x00000000cb08783b */ /* 0x000e6e0000000200 */
[C---:B--2---:R-:W-:Y:S08]  /*1bdf0*/  HMMA.16816.F32 R32, R148.reuse, R4, R32 ;  /* 0x000000049420723c */ /* 0x044ff00000001820 */
[C---:B------:R-:W-:Y:S01]  /*1be00*/  HMMA.16816.F32 R28, R148.reuse, R6, R28 ;  /* 0x00000006941c723c */ /* 0x040fe2000000181c */
[----:B------:R-:W2:Y:S07]  /*1be10*/  LDSM.16.M88.4 R4, [R202] ;  /* 0x00000000ca04783b */ /* 0x000eae0000000200 */
[C---:B---3--:R-:W-:Y:S08]  /*1be20*/  HMMA.16816.F32 R52, R148.reuse, R140, R52 ;  /* 0x0000008c9434723c */ /* 0x048ff00000001834 */
[C---:B------:R-:W-:Y:S01]  /*1be30*/  HMMA.16816.F32 R44, R148.reuse, R142, R44 ;  /* 0x0000008e942c723c */ /* 0x040fe2000000182c */
[----:B------:R-:W3:Y:S07]  /*1be40*/  LDSM.16.M88.4 R140, [R221+0xb000] ;  /* 0x00b00000dd8c783b */ /* 0x000eee0000000200 */
[C---:B----4-:R-:W-:Y:S08]  /*1be50*/  HMMA.16816.F32 R60, R148.reuse, R144, R60 ;  /* 0x00000090943c723c */ /* 0x050ff0000000183c */
[----:B------:R-:W-:Y:S01]  /*1be60*/  HMMA.16816.F32 R56, R148, R146, R56 ;  /* 0x000000929438723c */ /* 0x000fe20000001838 */
[----:B------:R-:W4:Y:S07]  /*1be70*/  LDSM.16.M88.4 R144, [R221+0xa800] ;  /* 0x00a80000dd90783b */ /* 0x000f2e0000000200 */
[C---:B------:R-:W-:Y:S08]  /*1be80*/  HMMA.16816.F32 R168, R152.reuse, R156, R168 ;  /* 0x0000009c98a8723c */ /* 0x040ff000000018a8 */
[----:B------:R-:W-:Y:S01]  /*1be90*/  HMMA.16816.F32 R164, R152, R158, R164 ;  /* 0x0000009e98a4723c */ /* 0x000fe200000018a4 */
[----:B------:R-:W5:Y:S04]  /*1bea0*/  LDSM.16.M88.4 R152, [R221+0xb800] ;  /* 0x00b80000dd98783b */ /* 0x000f680000000200 */
[----:B------:R-:W-:Y:S03]  /*1beb0*/  LDSM.16.M88.4 R156, [R215+0x8000] ;  /* 0x00800000d79c783b */ /* 0x000fe60000000200 */
[C---:B-1----:R-:W-:Y:S08]  /*1bec0*/  HMMA.16816.F32 R136, R176.reuse, R8, R136 ;  /* 0x00000008b088723c */ /* 0x042ff00000001888 */
[C---:B------:R-:W-:Y:S01]  /*1bed0*/  HMMA.16816.F32 R64, R176.reuse, R10, R64 ;  /* 0x0000000ab040723c */ /* 0x040fe20000001840 */
[----:B------:R-:W1:Y:S07]  /*1bee0*/  LDSM.16.M88.4 R8, [R199] ;  /* 0x00000000c708783b */ /* 0x000e6e0000000200 */
[C---:B--2---:R-:W-:Y:S08]  /*1bef0*/  HMMA.16816.F32 R60, R176.reuse, R4, R60 ;  /* 0x00000004b03c723c */ /* 0x044ff0000000183c */
[----:B------:R-:W-:Y:S01]  /*1bf00*/  HMMA.16816.F32 R56, R176, R6, R56 ;  /* 0x00000006b038723c */ /* 0x000fe20000001838 */
[----:B------:R-:W2:Y:S07]  /*1bf10*/  LDSM.16.M88.4 R4, [R198] ;  /* 0x00000000c604783b */ /* 0x000eae0000000200 */
[C---:B---3--:R-:W-:Y:S08]  /*1bf20*/  HMMA.16816.F32 R16, R148.reuse, R140, R16 ;  /* 0x0000008c9410723c */ /* 0x048ff00000001810 */
[C---:B------:R-:W-:Y:S01]  /*1bf30*/  HMMA.16816.F32 R12, R148.reuse, R142, R12 ;  /* 0x0000008e940c723c */ /* 0x040fe2000000180c */
[----:B------:R-:W3:Y:S07]  /*1bf40*/  LDSM.16.M88.4 R140, [R200] ;  /* 0x00000000c88c783b */ /* 0x000eee0000000200 */
[C---:B----4-:R-:W-:Y:S08]  /*1bf50*/  HMMA.16816.F32 R24, R148.reuse, R144, R24 ;  /* 0x000000909418723c */ /* 0x050ff00000001818 */
[C---:B------:R-:W-:Y:S01]  /*1bf60*/  HMMA.16816.F32 R20, R148.reuse, R146, R20 ;  /* 0x000000929414723c */ /* 0x040fe20000001814 */
[----:B------:R-:W4:Y:S07]  /*1bf70*/  LDSM.16.M88.4 R144, [R201] ;  /* 0x00000000c990783b */ /* 0x000f2e0000000200 */
[C---:B-----5:R-:W-:Y:S08]  /*1bf80*/  HMMA.16816.F32 R168, R148.reuse, R152, R168 ;  /* 0x0000009894a8723c */ /* 0x060ff000000018a8 */
[----:B------:R-:W-:Y:S01]  /*1bf90*/  HMMA.16816.F32 R164, R148, R154, R164 ;  /* 0x0000009a94a4723c */ /* 0x000fe200000018a4 */
[----:B------:R-:W5:Y:S04]  /*1bfa0*/  LDSM.16.M88.4 R152, [R215+0x8800] ;  /* 0x00880000d798783b */ /* 0x000f680000000200 */
[----:B------:R-:W-:Y:S03]  /*1bfb0*/  LDSM.16.M88.4 R148, [R215+0x9000] ;  /* 0x00900000d794783b */ /* 0x000fe60000000200 */
[C---:B-1----:R-:W-:Y:S08]  /*1bfc0*/  HMMA.16816.F32 R32, R176.reuse, R8, R32 ;  /* 0x00000008b020723c */ /* 0x042ff00000001820 */
[C---:B------:R-:W-:Y:S01]  /*1bfd0*/  HMMA.16816.F32 R28, R176.reuse, R10, R28 ;  /* 0x0000000ab01c723c */ /* 0x040fe2000000181c */
[----:B------:R-:W-:Y:S07]  /*1bfe0*/  LDSM.16.M88.4 R8, [R217+0x2000] ;  /* 0x00200000d908783b */ /* 0x000fee0000000200 */
[C---:B--2---:R-:W-:Y:S08]  /*1bff0*/  HMMA.16816.F32 R24, R176.reuse, R4, R24 ;  /* 0x00000004b018723c */ /* 0x044ff00000001818 */
[C---:B------:R-:W-:Y:S01]  /*1c000*/  HMMA.16816.F32 R20, R176.reuse, R6, R20 ;  /* 0x00000006b014723c */ /* 0x040fe20000001814 */
[----:B------:R-:W1:Y:S07]  /*1c010*/  LDSM.16.M88.4 R4, [R204+0x4000] ;  /* 0x00400000cc04783b */ /* 0x000e6e0000000200 */
[C---:B---3--:R-:W-:Y:S08]  /*1c020*/  HMMA.16816.F32 R40, R176.reuse, R140, R40 ;  /* 0x0000008cb028723c */ /* 0x048ff00000001828 */
[----:B------:R-:W-:Y:S01]  /*1c030*/  HMMA.16816.F32 R36, R176, R142, R36 ;  /* 0x0000008eb024723c */ /* 0x000fe20000001824 */
[----:B------:R-:W2:Y:S07]  /*1c040*/  LDSM.16.M88.4 R140, [R215+0xa000] ;  /* 0x00a00000d78c783b */ /* 0x000eae0000000200 */
[----:B------:R-:W-:Y:S08]  /*1c050*/  HMMA.16816.F32 R136, R160, R156, R136 ;  /* 0x0000009ca088723c */ /* 0x000ff00000001888 */
[C---:B------:R-:W-:Y:S08]  /*1c060*/  HMMA.16816.F32 R168, R176.reuse, R172, R168 ;  /* 0x000000acb0a8723c */ /* 0x040ff000000018a8 */
[C---:B------:R-:W-:Y:S01]  /*1c070*/  HMMA.16816.F32 R164, R176.reuse, R174, R164 ;  /* 0x000000aeb0a4723c */ /* 0x040fe200000018a4 */
[----:B------:R-:W3:Y:S07]  /*1c080*/  LDSM.16.M88.4 R172, [R204+0x4800] ;  /* 0x00480000ccac783b */ /* 0x000eee0000000200 */
[C---:B----4-:R-:W-:Y:S08]  /*1c090*/  HMMA.16816.F32 R52, R176.reuse, R144, R52 ;  /* 0x00000090b034723c */ /* 0x050ff00000001834 */
[----:B------:R-:W-:Y:S01]  /*1c0a0*/  HMMA.16816.F32 R44, R176, R146, R44 ;  /* 0x00000092b02c723c */ /* 0x000fe2000000182c */
[----:B------:R-:W4:Y:S07]  /*1c0b0*/  LDSM.16.M88.4 R144, [R215+0x9800] ;  /* 0x00980000d790783b */ /* 0x000f2e0000000200 */
[C---:B------:R-:W-:Y:S01]  /*1c0c0*/  HMMA.16816.F32 R64, R160.reuse, R158, R64 ;  /* 0x0000009ea040723c */ /* 0x040fe20000001840 */
[----:B------:R-:W-:Y:S07]  /*1c0d0*/  LDSM.16.M88.4 R156, [R215+0xa800] ;  /* 0x00a80000d79c783b */ /* 0x000fee0000000200 */
[----:B-----5:R-:W-:Y:S08]  /*1c0e0*/  HMMA.16816.F32 R60, R160, R152, R60 ;  /* 0x00000098a03c723c */ /* 0x020ff0000000183c */
[----:B-1----:R-:W-:Y:S07]  /*1c0f0*/  HMMA.16816.F32 R136, R8, R4, R136 ;  /* 0x000000040888723c */ /* 0x002fee0000001888 */
[----:B------:R-:W-:Y:S01]  /*1c100*/  LOP3.LUT R5, R2, 0x6, RZ, 0xc0, !PT ;  /* 0x0000000602057812 */ /* 0x000fe200078ec0ff */
[----:B--2---:R-:W-:Y:S04]  /*1c110*/  HMMA.16816.F32 R32, R160, R140, R32 ;  /* 0x0000008ca020723c */ /* 0x004fe80000001820 */
[----:B------:R-:W-:-:S04]  /*1c120*/  IMAD R2, R238, 0x80, R5 ;  /* 0x00000080ee027824 */ /* 0x000fc800078e0205 */
[----:B------:R-:W-:Y:S01]  /*1c130*/  HMMA.16816.F32 R64, R8, R6, R64 ;  /* 0x000000060840723c */ /* 0x000fe20000001840 */
[C---:B------:R-:W-:Y:S01]  /*1c140*/  IADD3 R140, R2.reuse, 0x1, RZ ;  /* 0x00000001028c7810 */ /* 0x040fe20007ffe0ff */
[----:B------:R-:W1:Y:S01]  /*1c150*/  LDSM.16.M88.4 R4, [R204+0x5000] ;  /* 0x00500000cc04783b */ /* 0x000e620000000200 */
[----:B------:R-:W-:Y:S02]  /*1c160*/  IADD3 R48, R2, 0x10, RZ ;  /* 0x0000001002307810 */ /* 0x000fe40007ffe0ff */
[----:B------:R-:W2:Y:S01]  /*1c170*/  I2F R49, R140 ;  /* 0x0000008c00317306 */ /* 0x000ea20000201400 */
[C---:B------:R-:W-:Y:S02]  /*1c180*/  ISETP.GE.AND P6, PT, R140.reuse, R50, PT ;  /* 0x000000328c00720c */ /* 0x040fe40003fc6270 */
[----:B------:R-:W-:Y:S01]  /*1c190*/  HMMA.16816.F32 R56, R160, R154, R56 ;  /* 0x0000009aa038723c */ /* 0x000fe20000001838 */
[----:B------:R-:W-:-:S07]  /*1c1a0*/  ISETP.GE.AND P3, PT, R140, R3, PT ;  /* 0x000000038c00720c */ /* 0x000fce0003f66270 */
[----:B---3--:R-:W-:Y:S01]  /*1c1b0*/  HMMA.16816.F32 R60, R8, R172, R60 ;  /* 0x000000ac083c723c */ /* 0x008fe2000000183c */
[-C--:B--2---:R-:W-:Y:S01]  /*1c1c0*/  FFMA.FTZ R193, R0, R49.reuse, R137 ;  /* 0x0000003100c17223 */ /* 0x084fe20000010089 */
[----:B------:R-:W-:Y:S01]  /*1c1d0*/  IADD3 R137, R2, 0x11, RZ ;  /* 0x0000001102897810 */ /* 0x000fe20007ffe0ff */
[----:B------:R-:W-:-:S05]  /*1c1e0*/  FFMA.FTZ R139, R0, R49, R139 ;  /* 0x00000031008b7223 */ /* 0x000fca000001008b */
[C---:B----4-:R-:W-:Y:S01]  /*1c1f0*/  HMMA.16816.F32 R40, R160.reuse, R144, R40 ;  /* 0x00000090a028723c */ /* 0x050fe20000001828 */
[----:B------:R-:W2:Y:S01]  /*1c200*/  I2F R145, R48 ;  /* 0x0000003000917306 */ /* 0x000ea20000201400 */
[----:B------:R-:W-:Y:S02]  /*1c210*/  FSEL R193, R193, -INF , !P3 ;  /* 0xff800000c1c17808 */ /* 0x000fe40005800000 */
[----:B------:R-:W-:Y:S02]  /*1c220*/  FSEL R195, R139, -INF , !P6 ;  /* 0xff8000008bc37808 */ /* 0x000fe40007000000 */
[C---:B------:R-:W-:Y:S02]  /*1c230*/  IADD3 R139, R2.reuse, 0x18, RZ ;  /* 0x00000018028b7810 */ /* 0x040fe40007ffe0ff */
[----:B------:R-:W-:Y:S01]  /*1c240*/  IADD3 R144, R2, 0x9, RZ ;  /* 0x0000000902907810 */ /* 0x000fe20007ffe0ff */
[----:B------:R-:W-:Y:S01]  /*1c250*/  HMMA.16816.F32 R52, R160, R148, R52 ;  /* 0x00000094a034723c */ /* 0x000fe20000001834 */
[----:B------:R-:W3:Y:S01]  /*1c260*/  I2F R49, R137 ;  /* 0x0000008900317306 */ /* 0x000ee20000201400 */
[----:B------:R-:W-:-:S02]  /*1c270*/  ISETP.GE.AND P3, PT, R48, R3, PT ;  /* 0x000000033000720c */ /* 0x000fc40003f66270 */
[C---:B------:R-:W-:Y:S02]  /*1c280*/  ISETP.GE.AND P4, PT, R144.reuse, R3, PT ;  /* 0x000000039000720c */ /* 0x040fe40003f86270 */
[-C--:B------:R-:W-:Y:S01]  /*1c290*/  ISETP.GE.AND P5, PT, R144, R50.reuse, PT ;  /* 0x000000329000720c */ /* 0x080fe20003fa6270 */
[----:B------:R-:W-:Y:S01]  /*1c2a0*/  IMAD.MOV.U32 R148, RZ, RZ, R134 ;  /* 0x000000ffff947224 */ /* 0x000fe200078e0086 */
[----:B------:R-:W-:Y:S01]  /*1c2b0*/  HMMA.16816.F32 R56, R8, R174, R56 ;  /* 0x000000ae0838723c */ /* 0x000fe20000001838 */
[----:B------:R-:W4:Y:S01]  /*1c2c0*/  I2F R51, R144 ;  /* 0x0000009000337306 */ /* 0x000f220000201400 */
[-C--:B--2---:R-:W-:Y:S01]  /*1c2d0*/  FFMA.FTZ R60, R0, R145.reuse, R60 ;  /* 0x00000091003c7223 */ /* 0x084fe2000001003c */
[----:B------:R-:W-:Y:S01]  /*1c2e0*/  ISETP.GE.AND P6, PT, R48, R50, PT ;  /* 0x000000323000720c */ /* 0x000fe20003fc6270 */
[----:B------:R-:W-:Y:S02]  /*1c2f0*/  FFMA.FTZ R62, R0, R145, R62 ;  /* 0x00000091003e7223 */ /* 0x000fe4000001003e */
[----:B------:R-:W-:-:S02]  /*1c300*/  IMAD.MOV.U32 R149, RZ, RZ, R135 ;  /* 0x000000ffff957224 */ /* 0x000fc400078e0087 */
[----:B------:R-:W-:Y:S01]  /*1c310*/  HMMA.16816.F32 R44, R160, R150, R44 ;  /* 0x00000096a02c723c */ /* 0x000fe2000000182c */
[----:B------:R-:W-:Y:S01]  /*1c320*/  FSEL R191, R62, -INF , !P6 ;  /* 0xff8000003ebf7808 */ /* 0x000fe20007000000 */
[----:B---3--:R-:W-:Y:S01]  /*1c330*/  FFMA.FTZ R190, R0, R49, R63 ;  /* 0x0000003100be7223 */ /* 0x008fe2000001003f */
[----:B------:R-:W-:-:S05]  /*1c340*/  ISETP.GE.AND P6, PT, R139, R50, PT ;  /* 0x000000328b00720c */ /* 0x000fca0003fc6270 */
[----:B-1----:R-:W-:Y:S01]  /*1c350*/  HMMA.16816.F32 R52, R8, R4, R52 ;  /* 0x000000040834723c */ /* 0x002fe20000001834 */
[CC--:B----4-:R-:W-:Y:S02]  /*1c360*/  FFMA.FTZ R65, R0.reuse, R51.reuse, R65 ;  /* 0x0000003300417223 */ /* 0x0d0fe40000010041 */
[C---:B------:R-:W-:Y:S02]  /*1c370*/  FFMA.FTZ R67, R0.reuse, R51, R67 ;  /* 0x0000003300437223 */ /* 0x040fe40000010043 */
[----:B------:R-:W1:Y:S01]  /*1c380*/  I2F R51, R139 ;  /* 0x0000008b00337306 */ /* 0x000e620000201400 */
[----:B------:R-:W-:Y:S01]  /*1c390*/  FSEL R192, R65, -INF , !P4 ;  /* 0xff80000041c07808 */ /* 0x000fe20006000000 */
[----:B------:R-:W-:Y:S01]  /*1c3a0*/  FFMA.FTZ R65, R0, R49, R61 ;  /* 0x0000003100417223 */ /* 0x000fe2000001003d */
[----:B------:R-:W-:Y:S01]  /*1c3b0*/  FSEL R194, R67, -INF , !P5 ;  /* 0xff80000043c27808 */ /* 0x000fe20006800000 */
[----:B------:R-:W-:Y:S01]  /*1c3c0*/  HMMA.16816.F32 R28, R160, R142, R28 ;  /* 0x0000008ea01c723c */ /* 0x000fe2000000181c */
[----:B------:R-:W-:Y:S01]  /*1c3d0*/  FSEL R67, R60, -INF , !P3 ;  /* 0xff8000003c437808 */ /* 0x000fe20005800000 */
[----:B------:R-:W-:Y:S01]  /*1c3e0*/  LDSM.16.M88.4 R140, [R215+0xb000] ;  /* 0x00b00000d78c783b */ /* 0x000fe20000000200 */
[----:B------:R-:W-:-:S02]  /*1c3f0*/  ISETP.GE.AND P4, PT, R137, R3, PT ;  /* 0x000000038900720c */ /* 0x000fc40003f86270 */
[----:B------:R-:W-:Y:S01]  /*1c400*/  ISETP.GE.AND P5, PT, R137, R50, PT ;  /* 0x000000328900720c */ /* 0x000fe20003fa6270 */
[----:B------:R-:W2:Y:S01]  /*1c410*/  LDSM.16.M88.4 R60, [R204+0x5800] ;  /* 0x00580000cc3c783b */ /* 0x000ea20000000200 */
[C---:B------:R-:W-:Y:S01]  /*1c420*/  IADD3 R137, R2.reuse, 0x19, RZ ;  /* 0x0000001902897810 */ /* 0x040fe20007ffe0ff */
[----:B------:R-:W-:Y:S01]  /*1c430*/  HMMA.16816.F32 R44, R8, R6, R44 ;  /* 0x00000006082c723c */ /* 0x000fe2000000182c */
[----:B------:R-:W-:Y:S02]  /*1c440*/  IADD3 R4, R2, 0x20, RZ ;  /* 0x0000002002047810 */ /* 0x000fe40007ffe0ff */
[----:B------:R-:W3:Y:S01]  /*1c450*/  I2F R48, R137 ;  /* 0x0000008900307306 */ /* 0x000ee20000201400 */
[C---:B-1----:R-:W-:Y:S01]  /*1c460*/  FFMA.FTZ R56, R0.reuse, R51, R56 ;  /* 0x0000003300387223 */ /* 0x042fe20000010038 */
[----:B------:R-:W-:Y:S01]  /*1c470*/  ISETP.GE.AND P3, PT, R139, R3, PT ;  /* 0x000000038b00720c */ /* 0x000fe20003f66270 */
[----:B------:R-:W-:Y:S01]  /*1c480*/  FFMA.FTZ R189, R0, R51, R58 ;  /* 0x0000003300bd7223 */ /* 0x000fe2000001003a */
[----:B------:R-:W-:Y:S01]  /*1c490*/  IADD3 R58, R2, 0x21, RZ ;  /* 0x00000021023a7810 */ /* 0x000fe20007ffe0ff */
[----:B------:R-:W-:Y:S01]  /*1c4a0*/  HMMA.16816.F32 R36, R160, R146, R36 ;  /* 0x00000092a024723c */ /* 0x000fe20000001824 */
[----:B------:R-:W-:Y:S01]  /*1c4b0*/  FSEL R188, R56, -INF , !P3 ;  /* 0xff80000038bc7808 */ /* 0x000fe20005800000 */
[----:B------:R-:W-:Y:S01]  /*1c4c0*/  LDSM.16.M88.4 R144, [R215+0xb800] ;  /* 0x00b80000d790783b */ /* 0x000fe20000000200 */
[----:B------:R1:W4:Y:S01]  /*1c4d0*/  I2F R49, R4 ;  /* 0x0000000400317306 */ /* 0x0003220000201400 */
[----:B------:R-:W-:-:S02]  /*1c4e0*/  FSEL R189, R189, -INF , !P6 ;  /* 0xff800000bdbd7808 */ /* 0x000fc40007000000 */
[C---:B------:R-:W-:Y:S02]  /*1c4f0*/  ISETP.GE.AND P3, PT, R4.reuse, R3, PT ;  /* 0x000000030400720c */ /* 0x040fe40003f66270 */
[----:B------:R-:W-:Y:S01]  /*1c500*/  ISETP.GE.AND P6, PT, R4, R50, PT ;  /* 0x000000320400720c */ /* 0x000fe20003fc6270 */
[C---:B------:R-:W-:Y:S01]  /*1c510*/  HMMA.16816.F32 R16, R176.reuse, R180, R16 ;  /* 0x000000b4b010723c */ /* 0x040fe20000001810 */
[----:B------:R-:W-:Y:S01]  /*1c520*/  FSEL R65, R65, -INF , !P4 ;  /* 0xff80000041417808 */ /* 0x000fe20006000000 */
[-C--:B---3--:R-:W-:Y:S01]  /*1c530*/  FFMA.FTZ R187, R0, R48.reuse, R57 ;  /* 0x0000003000bb7223 */ /* 0x088fe20000010039 */
[----:B------:R-:W3:Y:S01]  /*1c540*/  I2F R56, R58 ;  /* 0x0000003a00387306 */ /* 0x000ee20000201400 */
[----:B------:R-:W-:Y:S01]  /*1c550*/  IADD3 R57, R2, 0x28, RZ ;  /* 0x0000002802397810 */ /* 0x000fe20007ffe0ff */
[----:B------:R-:W-:Y:S01]  /*1c560*/  FFMA.FTZ R59, R0, R48, R59 ;  /* 0x00000030003b7223 */ /* 0x000fe2000001003b */
[----:B------:R-:W-:Y:S02]  /*1c570*/  IADD3 R48, R2, 0x29, RZ ;  /* 0x0000002902307810 */ /* 0x000fe40007ffe0ff */
[----:B------:R-:W-:Y:S01]  /*1c580*/  HMMA.16816.F32 R12, R176, R182, R12 ;  /* 0x000000b6b00c723c */ /* 0x000fe2000000180c */
[----:B------:R-:W-:Y:S01]  /*1c590*/  FSEL R190, R190, -INF , !P5 ;  /* 0xff800000bebe7808 */ /* 0x000fe20006800000 */
[----:B-1----:R-:W1:Y:S01]  /*1c5a0*/  LDSM.16.M88.4 R4, [R204+0x6000] ;  /* 0x00600000cc04783b */ /* 0x002e620000000200 */
[C---:B----4-:R-:W-:Y:S01]  /*1c5b0*/  FFMA.FTZ R52, R0.reuse, R49, R52 ;  /* 0x0000003100347223 */ /* 0x050fe20000010034 */
[C---:B------:R-:W-:Y:S01]  /*1c5c0*/  ISETP.GE.AND P4, PT, R137.reuse, R3, PT ;  /* 0x000000038900720c */ /* 0x040fe20003f86270 */
[----:B------:R-:W4:Y:S01]  /*1c5d0*/  I2F R51, R57 ;  /* 0x0000003900337306 */ /* 0x000f220000201400 */
[----:B------:R-:W-:Y:S01]  /*1c5e0*/  ISETP.GE.AND P5, PT, R137, R50, PT ;  /* 0x000000328900720c */ /* 0x000fe20003fa6270 */
[----:B------:R-:W-:Y:S01]  /*1c5f0*/  FFMA.FTZ R54, R0, R49, R54 ;  /* 0x0000003100367223 */ /* 0x000fe20000010036 */
[----:B------:R-:W-:Y:S01]  /*1c600*/  FSEL R137, R52, -INF , !P3 ;  /* 0xff80000034897808 */ /* 0x000fe20005800000 */
[----:B------:R-:W-:Y:S01]  /*1c610*/  HMMA.16816.F32 R20, R160, R158, R20 ;  /* 0x0000009ea014723c */ /* 0x000fe20000001814 */
[----:B------:R-:W-:Y:S01]  /*1c620*/  FSEL R187, R187, -INF , !P4 ;  /* 0xff800000bbbb7808 */ /* 0x000fe20006000000 */
[CC--:B---3--:R-:W-:Y:S01]  /*1c630*/  FFMA.FTZ R53, R0.reuse, R56.reuse, R53 ;  /* 0x0000003800357223 */ /* 0x0c8fe20000010035 */
[----:B------:R-:W-:Y:S01]  /*1c640*/  FSEL R186, R59, -INF , !P5 ;  /* 0xff8000003bba7808 */ /* 0x000fe20006800000 */
[----:B------:R-:W3:Y:S01]  /*1c650*/  I2F R52, R48 ;  /* 0x0000003000347306 */ /* 0x000ee20000201400 */
[----:B------:R-:W-:Y:S01]  /*1c660*/  FFMA.FTZ R55, R0, R56, R55 ;  /* 0x0000003800377223 */ /* 0x000fe20000010037 */
[----:B------:R-:W-:-:S02]  /*1c670*/  ISETP.GE.AND P4, PT, R58, R3, PT ;  /* 0x000000033a00720c */ /* 0x000fc40003f86270 */
[C---:B--2---:R-:W-:Y:S01]  /*1c680*/  HMMA.16816.F32 R40, R8.reuse, R60, R40 ;  /* 0x0000003c0828723c */ /* 0x044fe20000001828 */
[----:B------:R-:W-:Y:S02]  /*1c690*/  FSEL R158, R54, -INF , !P6 ;  /* 0xff800000369e7808 */ /* 0x000fe40007000000 */
[----:B------:R-:W-:Y:S01]  /*1c6a0*/  IADD3 R54, R2, 0x30, RZ ;  /* 0x0000003002367810 */ /* 0x000fe20007ffe0ff */
[-C--:B----4-:R-:W-:Y:S01]  /*1c6b0*/  FFMA.FTZ R44, R0, R51.reuse, R44 ;  /* 0x00000033002c7223 */ /* 0x090fe2000001002c */
[----:B------:R-:W-:Y:S01]  /*1c6c0*/  ISETP.GE.AND P5, PT, R58, R50, PT ;  /* 0x000000323a00720c */ /* 0x000fe20003fa6270 */
[C---:B------:R-:W-:Y:S01]  /*1c6d0*/  FFMA.FTZ R46, R0.reuse, R51, R46 ;  /* 0x00000033002e7223 */ /* 0x040fe2000001002e */
[----:B------:R-:W2:Y:S01]  /*1c6e0*/  I2F R49, R54 ;  /* 0x0000003600317306 */ /* 0x000ea20000201400 */
[----:B------:R-:W-:Y:S01]  /*1c6f0*/  HMMA.16816.F32 R36, R8, R62, R36 ;  /* 0x0000003e0824723c */ /* 0x000fe20000001824 */
[----:B------:R-:W-:Y:S02]  /*1c700*/  FSEL R153, R53, -INF , !P4 ;  /* 0xff80000035997808 */ /* 0x000fe40006000000 */
[----:B------:R-:W-:Y:S01]  /*1c710*/  FSEL R184, R55, -INF , !P5 ;  /* 0xff80000037b87808 */ /* 0x000fe20006800000 */
[-C--:B---3--:R-:W-:Y:S01]  /*1c720*/  FFMA.FTZ R45, R0, R52.reuse, R45 ;  /* 0x00000034002d7223 */ /* 0x088fe2000001002d */
[----:B------:R-:W-:Y:S01]  /*1c730*/  IADD3 R51, R2, 0x38, RZ ;  /* 0x0000003802337810 */ /* 0x000fe20007ffe0ff */
[----:B------:R-:W-:Y:S01]  /*1c740*/  FFMA.FTZ R47, R0, R52, R47 ;  /* 0x00000034002f7223 */ /* 0x000fe2000001002f */
[CC--:B------:R-:W-:Y:S01]  /*1c750*/  ISETP.GE.AND P3, PT, R57.reuse, R3.reuse, PT ;  /* 0x000000033900720c */ /* 0x0c0fe20003f66270 */
[----:B------:R-:W-:Y:S01]  /*1c760*/  HMMA.16816.F32 R24, R160, R156, R24 ;  /* 0x0000009ca018723c */ /* 0x000fe20000001818 */
[----:B------:R-:W-:Y:S01]  /*1c770*/  ISETP.GE.AND P6, PT, R57, R50, PT ;  /* 0x000000323900720c */ /* 0x000fe20003fc6270 */
[----:B------:R-:W3:Y:S01]  /*1c780*/  I2F R55, R51 ;  /* 0x0000003300377306 */ /* 0x000ee20000201400 */
[----:B------:R-:W-:-:S02]  /*1c790*/  ISETP.GE.AND P4, PT, R48, R3, PT ;  /* 0x000000033000720c */ /* 0x000fc40003f86270 */
[-C--:B------:R-:W-:Y:S02]  /*1c7a0*/  ISETP.GE.AND P5, PT, R48, R50.reuse, PT ;  /* 0x000000323000720c */ /* 0x080fe40003fa6270 */
[----:B------:R-:W-:Y:S01]  /*1c7b0*/  IADD3 R53, R2, 0x31, RZ ;  /* 0x0000003102357810 */ /* 0x000fe20007ffe0ff */
[C---:B------:R-:W-:Y:S01]  /*1c7c0*/  HMMA.16816.F32 R16, R160.reuse, R140, R16 ;  /* 0x0000008ca010723c */ /* 0x040fe20000001810 */
[----:B------:R-:W-:Y:S01]  /*1c7d0*/  FSEL R156, R44, -INF , !P3 ;  /* 0xff8000002c9c7808 */ /* 0x000fe20005800000 */
[-C--:B--2---:R-:W-:Y:S01]  /*1c7e0*/  FFMA.FTZ R40, R0, R49.reuse, R40 ;  /* 0x0000003100287223 */ /* 0x084fe20000010028 */
[----:B------:R-:W-:Y:S01]  /*1c7f0*/  FSEL R185, R46, -INF , !P6 ;  /* 0xff8000002eb97808 */ /* 0x000fe20007000000 */
[----:B------:R-:W2:Y:S01]  /*1c800*/  I2F R48, R53 ;  /* 0x0000003500307306 */ /* 0x000ea20000201400 */
[----:B------:R-:W-:Y:S01]  /*1c810*/  IADD3 R52, R2, 0x39, RZ ;  /* 0x0000003902347810 */ /* 0x000fe20007ffe0ff */
[----:B------:R-:W-:Y:S01]  /*1c820*/  FFMA.FTZ R49, R0, R49, R42 ;  /* 0x0000003100317223 */ /* 0x000fe2000001002a */
[----:B------:R-:W-:Y:S01]  /*1c830*/  FSEL R141, R45, -INF , !P4 ;  /* 0xff8000002d8d7808 */ /* 0x000fe20006000000 */
[----:B------:R-:W-:Y:S01]  /*1c840*/  HMMA.16816.F32 R12, R160, R142, R12 ;  /* 0x0000008ea00c723c */ /* 0x000fe2000000180c */
[----:B------:R-:W-:Y:S01]  /*1c850*/  ISETP.GE.AND P3, PT, R54, R3, PT ;  /* 0x000000033600720c */ /* 0x000fe20003f66270 */
[-C--:B---3--:R-:W-:Y:S01]  /*1c860*/  FFMA.FTZ R182, R0, R55.reuse, R36 ;  /* 0x0000003700b67223 */ /* 0x088fe20000010024 */
[----:B------:R-:W-:Y:S01]  /*1c870*/  ISETP.GE.AND P6, PT, R54, R50, PT ;  /* 0x000000323600720c */ /* 0x000fe20003fc6270 */
[----:B------:R-:W-:Y:S01]  /*1c880*/  FFMA.FTZ R38, R0, R55, R38 ;  /* 0x0000003700267223 */ /* 0x000fe20000010026 */
[----:B------:R-:W-:-:S02]  /*1c890*/  FSEL R159, R40, -INF , !P3 ;  /* 0xff800000289f7808 */ /* 0x000fc40005800000 */
[----:B------:R-:W-:Y:S01]  /*1c8a0*/  FSEL R142, R47, -INF , !P5 ;  /* 0xff8000002f8e7808 */ /* 0x000fe20006800000 */
[C---:B-1----:R-:W-:Y:S01]  /*1c8b0*/  HMMA.16816.F32 R32, R8.reuse, R4, R32 ;  /* 0x000000040820723c */ /* 0x042fe20000001820 */
[----:B------:R-:W1:Y:S01]  /*1c8c0*/  LDSM.16.M88.4 R44, [R204+0x6800] ;  /* 0x00680000cc2c783b */ /* 0x000e620000000200 */
[----:B------:R-:W3:Y:S01]  /*1c8d0*/  I2F R4, R52 ;  /* 0x0000003400047306 */ /* 0x000ee20000201400 */
[----:B------:R-:W-:Y:S01]  /*1c8e0*/  FSEL R49, R49, -INF , !P6 ;  /* 0xff80000031317808 */ /* 0x000fe20007000000 */
[CC--:B--2---:R-:W-:Y:S01]  /*1c8f0*/  FFMA.FTZ R183, R0.reuse, R48.reuse, R41 ;  /* 0x0000003000b77223 */ /* 0x0c4fe20000010029 */
[C---:B------:R-:W-:Y:S01]  /*1c900*/  ISETP.GE.AND P3, PT, R51.reuse, R3, PT ;  /* 0x000000033300720c */ /* 0x040fe20003f66270 */
[----:B------:R-:W-:Y:S01]  /*1c910*/  FFMA.FTZ R43, R0, R48, R43 ;  /* 0x00000030002b7223 */ /* 0x000fe2000001002b */
[----:B------:R-:W-:Y:S01]  /*1c920*/  ISETP.GE.AND P6, PT, R51, R50, PT ;  /* 0x000000323300720c */ /* 0x000fe20003fc6270 */
[----:B------:R-:W-:Y:S01]  /*1c930*/  HMMA.16816.F32 R28, R8, R6, R28 ;  /* 0x00000006081c723c */ /* 0x000fe2000000181c */
[----:B------:R-:W-:-:S02]  /*1c940*/  IADD3 R5, R2, 0x40, RZ ;  /* 0x0000004002057810 */ /* 0x000fc40007ffe0ff */
[----:B------:R-:W-:Y:S02]  /*1c950*/  FSEL R182, R182, -INF , !P3 ;  /* 0xff800000b6b67808 */ /* 0x000fe40005800000 */
[----:B------:R-:W-:Y:S01]  /*1c960*/  FSEL R48, R38, -INF , !P6 ;  /* 0xff80000026307808 */ /* 0x000fe20007000000 */
[----:B------:R2:W4:Y:S01]  /*1c970*/  I2F R41, R5 ;  /* 0x0000000500297306 */ /* 0x0005220000201400 */
[C---:B------:R-:W-:Y:S01]  /*1c980*/  ISETP.GE.AND P3, PT, R5.reuse, R3, PT ;  /* 0x000000030500720c */ /* 0x040fe20003f66270 */
[----:B------:R-:W-:Y:S01]  /*1c990*/  HMMA.16816.F32 R168, R160, R144, R168 ;  /* 0x00000090a0a8723c */ /* 0x000fe200000018a8 */
[----:B------:R-:W-:Y:S01]  /*1c9a0*/  ISETP.GE.AND P6, PT, R5, R50, PT ;  /* 0x000000320500720c */ /* 0x000fe20003fc6270 */
[-C--:B---3--:R-:W-:Y:S01]  /*1c9b0*/  FFMA.FTZ R37, R0, R4.reuse, R37 ;  /* 0x0000000400257223 */ /* 0x088fe20000010025 */
[----:B------:R-:W-:Y:S01]  /*1c9c0*/  IADD3 R40, R2, 0x41, RZ ;  /* 0x0000004102287810 */ /* 0x000fe20007ffe0ff */
[----:B------:R-:W-:Y:S01]  /*1c9d0*/  FFMA.FTZ R180, R0, R4, R39 ;  /* 0x0000000400b47223 */ /* 0x000fe20000010027 */
[----:B------:R-:W-:-:S02]  /*1c9e0*/  ISETP.GE.AND P5, PT, R53, R50, PT ;  /* 0x000000323500720c */ /* 0x000fc40003fa6270 */
[----:B------:R-:W3:Y:S01]  /*1c9f0*/  I2F R36, R40 ;  /* 0x0000002800247306 */ /* 0x000ee20000201400 */
[----:B------:R-:W-:Y:S01]  /*1ca00*/  IADD3 R38, R2, 0x48, RZ ;  /* 0x0000004802267810 */ /* 0x000fe20007ffe0ff */
[----:B------:R-:W-:Y:S01]  /*1ca10*/  HMMA.16816.F32 R164, R160, R146, R164 ;  /* 0x00000092a0a4723c */ /* 0x000fe200000018a4 */
[----:B------:R-:W-:Y:S02]  /*1ca20*/  ISETP.GE.AND P4, PT, R53, R3, PT ;  /* 0x000000033500720c */ /* 0x000fe40003f86270 */
[----:B------:R-:W-:Y:S01]  /*1ca30*/  FSEL R51, R43, -INF , !P5 ;  /* 0xff8000002b337808 */ /* 0x000fe20006800000 */
[----:B--2---:R-:W2:Y:S02]  /*1ca40*/  LDSM.16.M88.4 R4, [R204+0x7000] ;  /* 0x00700000cc04783b */ /* 0x004ea40000000200 */
[----:B------:R-:W5:Y:S01]  /*1ca50*/  I2F R43, R38 ;  /* 0x00000026002b7306 */ /* 0x000f620000201400 */
[----:B------:R-:W-:Y:S01]  /*1ca60*/  FSEL R183, R183, -INF , !P4 ;  /* 0xff800000b7b77808 */ /* 0x000fe20006000000 */
[----:B----4-:R-:W-:Y:S01]  /*1ca70*/  FFMA.FTZ R34, R0, R41, R34 ;  /* 0x0000002900227223 */ /* 0x010fe20000010022 */
[----:B------:R-:W-:Y:S01]  /*1ca80*/  ISETP.GE.AND P4, PT, R52, R3, PT ;  /* 0x000000033400720c */ /* 0x000fe20003f86270 */
[----:B------:R-:W-:Y:S01]  /*1ca90*/  FFMA.FTZ R175, R0, R41, R32 ;  /* 0x0000002900af7223 */ /* 0x000fe20000010020 */
[----:B------:R-:W-:-:S02]  /*1caa0*/  IADD3 R39, R2, 0x49, RZ ;  /* 0x0000004902277810 */ /* 0x000fc40007ffe0ff */
[----:B------:R-:W-:Y:S01]  /*1cab0*/  FSEL R181, R37, -INF , !P4 ;  /* 0xff80000025b57808 */ /* 0x000fe20006000000 */
[-C--:B---3--:R-:W-:Y:S01]  /*1cac0*/  FFMA.FTZ R176, R0, R36.reuse, R33 ;  /* 0x0000002400b07223 */ /* 0x088fe20000010021 */
[----:B------:R-:W-:Y:S01]  /*1cad0*/  IADD3 R37, R2, 0x50, RZ ;  /* 0x0000005002257810 */ /* 0x000fe20007ffe0ff */
[C---:B-1----:R-:W-:Y:S01]  /*1cae0*/  HMMA.16816.F32 R24, R8.reuse, R44, R24 ;  /* 0x0000002c0818723c */ /* 0x042fe20000001818 */
[----:B------:R-:W1:Y:S01]  /*1caf0*/  I2F R32, R39 ;  /* 0x0000002700207306 */ /* 0x000e620000201400 */
[----:B------:R-:W-:Y:S01]  /*1cb00*/  FSEL R177, R34, -INF , !P6 ;  /* 0xff80000022b17808 */ /* 0x000fe20007000000 */
[----:B------:R-:W-:Y:S01]  /*1cb10*/  FFMA.FTZ R35, R0, R36, R35 ;  /* 0x0000002400237223 */ /* 0x000fe20000010023 */
[----:B------:R-:W-:Y:S01]  /*1cb20*/  IADD3 R34, R2, 0x51, RZ ;  /* 0x0000005102227810 */ /* 0x000fe20007ffe0ff */
[CC--:B-----5:R-:W-:Y:S01]  /*1cb30*/  FFMA.FTZ R178, R0.reuse, R43.reuse, R30 ;  /* 0x0000002b00b27223 */ /* 0x0e0fe2000001001e */
[----:B------:R-:W-:Y:S02]  /*1cb40*/  FSEL R175, R175, -INF , !P3 ;  /* 0xff800000afaf7808 */ /* 0x000fe40005800000 */
[----:B------:R-:W-:Y:S01]  /*1cb50*/  HMMA.16816.F32 R44, R8, R46, R20 ;  /* 0x0000002e082c723c */ /* 0x000fe20000001814 */
[----:B------:R-:W3:Y:S01]  /*1cb60*/  LDSM.16.M88.4 R20, [R204+0x7800] ;  /* 0x00780000cc14783b */ /* 0x000ee20000000200 */
[----:B------:R-:W4:Y:S01]  /*1cb70*/  I2F R33, R37 ;  /* 0x0000002500217306 */ /* 0x000f220000201400 */
[----:B------:R-:W-:Y:S01]  /*1cb80*/  FFMA.FTZ R28, R0, R43, R28 ;  /* 0x0000002b001c7223 */ /* 0x000fe2000001001c */
[----:B------:R-:W-:Y:S01]  /*1cb90*/  ISETP.GE.AND P3, PT, R38, R3, PT ;  /* 0x000000032600720c */ /* 0x000fe20003f66270 */
[----:B------:R-:W-:-:S04]  /*1cba0*/  DEPBAR.LE SB0, 0x0 ;  /* 0x000080000000791a */ /* 0x000fc80000000000 */
[----:B------:R-:W-:Y:S01]  /*1cbb0*/  FSEL R174, R28, -INF , !P3 ;  /* 0xff8000001cae7808 */ /* 0x000fe20005800000 */
[----:B------:R-:W5:Y:S01]  /*1cbc0*/  I2F R30, R34 ;  /* 0x00000022001e7306 */ /* 0x000f620000201400 */
[----:B------:R-:W-:Y:S01]  /*1cbd0*/  IADD3 R28, R2, 0x58, RZ ;  /* 0x00000058021c7810 */ /* 0x000fe20007ffe0ff */
[----:B-1----:R-:W-:Y:S01]  /*1cbe0*/  FFMA.FTZ R173, R0, R32, R29 ;  /* 0x0000002000ad7223 */ /* 0x002fe2000001001d */
[----:B------:R-:W-:Y:S01]  /*1cbf0*/  ISETP.GE.AND P5, PT, R52, R50, PT ;  /* 0x000000323400720c */ /* 0x000fe20003fa6270 */
[----:B------:R-:W-:Y:S01]  /*1cc00*/  FFMA.FTZ R172, R0, R32, R31 ;  /* 0x0000002000ac7223 */ /* 0x000fe2000001001f */
[----:B------:R-:W-:Y:S02]  /*1cc10*/  IADD3 R31, R2, 0x59, RZ ;  /* 0x00000059021f7810 */ /* 0x000fe40007ffe0ff */
[----:B------:R-:W-:Y:S01]  /*1cc20*/  FSEL R180, R180, -INF , !P5 ;  /* 0xff800000b4b47808 */ /* 0x000fe20006800000 */
[----:B------:R-:W1:Y:S01]  /*1cc30*/  I2F R29, R28 ;  /* 0x0000001c001d7306 */ /* 0x000e620000201400 */
[----:B----4-:R-:W-:Y:S01]  /*1cc40*/  FFMA.FTZ R157, R0, R33, R24 ;  /* 0x00000021009d7223 */ /* 0x010fe20000010018 */
[----:B------:R-:W-:Y:S01]  /*1cc50*/  IADD3 R24, R2, 0x60, RZ ;  /* 0x0000006002187810 */ /* 0x000fe20007ffe0ff */
[----:B--2---:R-:W-:Y:S01]  /*1cc60*/  HMMA.16816.F32 R16, R8, R4, R16 ;  /* 0x000000040810723c */ /* 0x004fe20000001810 */
[----:B------:R-:W-:Y:S01]  /*1cc70*/  ISETP.GE.AND P4, PT, R40, R3, PT ;  /* 0x000000032800720c */ /* 0x000fe20003f86270 */
[----:B------:R-:W-:Y:S01]  /*1cc80*/  FFMA.FTZ R26, R0, R33, R26 ;  /* 0x00000021001a7223 */ /* 0x000fe2000001001a */
[----:B------:R-:W-:-:S02]  /*1cc90*/  ISETP.GE.AND P5, PT, R40, R50, PT ;  /* 0x000000322800720c */ /* 0x000fc40003fa6270 */
[----:B------:R-:W2:Y:S01]  /*1cca0*/  I2F R4, R31 ;  /* 0x0000001f00047306 */ /* 0x000ea20000201400 */
[----:B-----5:R-:W-:Y:S01]  /*1ccb0*/  FFMA.FTZ R155, R0, R30, R25 ;  /* 0x0000001e009b7223 */ /* 0x020fe20000010019 */
[----:B------:R-:W-:Y:S01]  /*1ccc0*/  IADD3 R25, R2, 0x61, RZ ;  /* 0x0000006102197810 */ /* 0x000fe20007ffe0ff */
[----:B------:R-:W-:Y:S01]  /*1ccd0*/  HMMA.16816.F32 R12, R8, R6, R12 ;  /* 0x00000006080c723c */ /* 0x000fe2000000180c */
[----:B------:R-:W-:Y:S01]  /*1cce0*/  ISETP.GE.AND P6, PT, R38, R50, PT ;  /* 0x000000322600720c */ /* 0x000fe20003fc6270 */
[----:B------:R-:W-:Y:S01]  /*1ccf0*/  FFMA.FTZ R27, R0, R30, R27 ;  /* 0x0000001e001b7223 */ /* 0x000fe2000001001b */
[----:B------:R-:W-:Y:S02]  /*1cd00*/  FSEL R176, R176, -INF , !P4 ;  /* 0xff800000b0b07808 */ /* 0x000fe40006000000 */
[----:B------:R-:W4:Y:S01]  /*1cd10*/  I2F R5, R24 ;  /* 0x0000001800057306 */ /* 0x000f220000201400 */
[----:B------:R-:W-:Y:S01]  /*1cd20*/  FSEL R179, R35, -INF , !P5 ;  /* 0xff80000023b37808 */ /* 0x000fe20006800000 */
[C---:B-1----:R-:W-:Y:S01]  /*1cd30*/  FFMA.FTZ R44, R0.reuse, R29, R44 ;  /* 0x0000001d002c7223 */ /* 0x042fe2000001002c */
[C---:B------:R-:W-:Y:S01]  /*1cd40*/  ISETP.GE.AND P4, PT, R39.reuse, R3, PT ;  /* 0x000000032700720c */ /* 0x040fe20003f86270 */
[----:B------:R-:W-:Y:S01]  /*1cd50*/  FFMA.FTZ R46, R0, R29, R46 ;  /* 0x0000001d002e7223 */ /* 0x000fe2000001002e */
[----:B------:R-:W-:-:S02]  /*1cd60*/  ISETP.GE.AND P5, PT, R39, R50, PT ;  /* 0x000000322700720c */ /* 0x000fc40003fa6270 */
[----:B------:R-:W-:Y:S01]  /*1cd70*/  FSEL R178, R178, -INF , !P6 ;  /* 0xff800000b2b27808 */ /* 0x000fe20007000000 */
[----:B------:R-:W1:Y:S01]  /*1cd80*/  I2F R6, R25 ;  /* 0x0000001900067306 */ /* 0x000e620000201400 */
[C---:B------:R-:W-:Y:S01]  /*1cd90*/  ISETP.GE.AND P3, PT, R37.reuse, R3, PT ;  /* 0x000000032500720c */ /* 0x040fe20003f66270 */
[C---:B---3--:R-:W-:Y:S01]  /*1cda0*/  HMMA.16816.F32 R168, R8.reuse, R20, R168 ;  /* 0x0000001408a8723c */ /* 0x048fe200000018a8 */
[----:B------:R-:W-:Y:S01]  /*1cdb0*/  ISETP.GE.AND P6, PT, R37, R50, PT ;  /* 0x000000322500720c */ /* 0x000fe20003fc6270 */
[CC--:B--2---:R-:W-:Y:S01]  /*1cdc0*/  FFMA.FTZ R45, R0.reuse, R4.reuse, R45 ;  /* 0x00000004002d7223 */ /* 0x0c4fe2000001002d */
[----:B------:R-:W-:Y:S01]  /*1cdd0*/  FSEL R173, R173, -INF , !P4 ;  /* 0xff800000adad7808 */ /* 0x000fe20006000000 */
[----:B------:R-:W-:Y:S01]  /*1cde0*/  FFMA.FTZ R47, R0, R4, R47 ;  /* 0x00000004002f7223 */ /* 0x000fe2000001002f */
[----:B------:R-:W-:Y:S01]  /*1cdf0*/  FSEL R172, R172, -INF , !P5 ;  /* 0xff800000acac7808 */ /* 0x000fe20006800000 */
[----:B----4-:R-:W-:Y:S01]  /*1ce00*/  FFMA.FTZ R16, R0, R5, R16 ;  /* 0x0000000500107223 */ /* 0x010fe20000010010 */
[----:B------:R-:W-:Y:S01]  /*1ce10*/  ISETP.GE.AND P4, PT, R34, R3, PT ;  /* 0x000000032200720c */ /* 0x000fe20003f86270 */
[----:B------:R-:W-:Y:S01]  /*1ce20*/  FFMA.FTZ R18, R0, R5, R18 ;  /* 0x0000000500127223 */ /* 0x000fe20000010012 */
[----:B------:R-:W-:Y:S01]  /*1ce30*/  ISETP.GE.AND P5, PT, R34, R50, PT ;  /* 0x000000322200720c */ /* 0x000fe20003fa6270 */
[----:B------:R-:W-:Y:S01]  /*1ce40*/  HMMA.16816.F32 R164, R8, R22, R164 ;  /* 0x0000001608a4723c */ /* 0x000fe200000018a4 */
[----:B------:R-:W-:-:S02]  /*1ce50*/  FSEL R157, R157, -INF , !P3 ;  /* 0xff8000009d9d7808 */ /* 0x000fc40005800000 */
[----:B------:R-:W-:Y:S01]  /*1ce60*/  FSEL R162, R26, -INF , !P6 ;  /* 0xff8000001aa27808 */ /* 0x000fe20007000000 */
[-C--:B-1----:R-:W-:Y:S01]  /*1ce70*/  FFMA.FTZ R144, R0, R6.reuse, R17 ;  /* 0x0000000600907223 */ /* 0x082fe20000010011 */
[----:B------:R-:W-:Y:S01]  /*1ce80*/  ISETP.GE.AND P3, PT, R28, R3, PT ;  /* 0x000000031c00720c */ /* 0x000fe20003f66270 */
[----:B------:R-:W-:Y:S01]  /*1ce90*/  FFMA.FTZ R19, R0, R6, R19 ;  /* 0x0000000600137223 */ /* 0x000fe20000010013 */
[----:B------:R-:W-:Y:S01]  /*1cea0*/  ISETP.GE.AND P6, PT, R28, R50, PT ;  /* 0x000000321c00720c */ /* 0x000fe20003fc6270 */
[----:B------:R-:W-:Y:S01]  /*1ceb0*/  IMAD.U32 R10, RZ, RZ, UR4 ;  /* 0x00000004ff0a7e24 */ /* 0x000fe2000f8e00ff */
[----:B------:R-:W-:Y:S02]  /*1cec0*/  IADD3 R7, R2, 0x68, RZ ;  /* 0x0000006802077810 */ /* 0x000fe40007ffe0ff */
[----:B------:R-:W-:Y:S02]  /*1ced0*/  FSEL R155, R155, -INF , !P4 ;  /* 0xff8000009b9b7808 */ /* 0x000fe40006000000 */
[----:B------:R-:W-:-:S02]  /*1cee0*/  FSEL R161, R27, -INF , !P5 ;  /* 0xff8000001ba17808 */ /* 0x000fc40006800000 */
[CC--:B------:R-:W-:Y:S01]  /*1cef0*/  ISETP.GE.AND P4, PT, R31.reuse, R3.reuse, PT ;  /* 0x000000031f00720c */ /* 0x0c0fe20003f86270 */
[----:B------:R-:W1:Y:S01]  /*1cf00*/  I2F R27, R7 ;  /* 0x00000007001b7306 */ /* 0x000e620000201400 */
[-C--:B------:R-:W-:Y:S02]  /*1cf10*/  ISETP.GE.AND P5, PT, R31, R50.reuse, PT ;  /* 0x000000321f00720c */ /* 0x080fe40003fa6270 */
[----:B------:R-:W-:Y:S02]  /*1cf20*/  FSEL R154, R44, -INF , !P3 ;  /* 0xff8000002c9a7808 */ /* 0x000fe40005800000 */
[----:B------:R-:W-:Y:S02]  /*1cf30*/  FSEL R160, R46, -INF , !P6 ;  /* 0xff8000002ea07808 */ /* 0x000fe40007000000 */
[C---:B------:R-:W-:Y:S02]  /*1cf40*/  ISETP.GE.AND P3, PT, R24.reuse, R3, PT ;  /* 0x000000031800720c */ /* 0x040fe40003f66270 */
[----:B------:R-:W-:-:S02]  /*1cf50*/  ISETP.GE.AND P6, PT, R24, R50, PT ;  /* 0x000000321800720c */ /* 0x000fc40003fc6270 */
[C---:B------:R-:W-:Y:S02]  /*1cf60*/  IADD3 R4, R2.reuse, 0x69, RZ ;  /* 0x0000006902047810 */ /* 0x040fe40007ffe0ff */
[----:B------:R-:W-:Y:S02]  /*1cf70*/  IADD3 R5, R2, 0x70, RZ ;  /* 0x0000007002057810 */ /* 0x000fe40007ffe0ff */
[----:B------:R-:W-:Y:S01]  /*1cf80*/  FSEL R152, R45, -INF , !P4 ;  /* 0xff8000002d987808 */ /* 0x000fe20006000000 */
[----:B------:R-:W2:Y:S01]  /*1cf90*/  I2F R20, R4 ;  /* 0x0000000400147306 */ /* 0x000ea20000201400 */
[----:B------:R-:W-:Y:S01]  /*1cfa0*/  FSEL R151, R47, -INF , !P5 ;  /* 0xff8000002f977808 */ /* 0x000fe20006800000 */
[C---:B-1----:R-:W-:Y:S01]  /*1cfb0*/  FFMA.FTZ R12, R0.reuse, R27, R12 ;  /* 0x0000001b000c7223 */ /* 0x042fe2000001000c */
[C---:B------:R-:W-:Y:S01]  /*1cfc0*/  ISETP.GE.AND P4, PT, R25.reuse, R3, PT ;  /* 0x000000031900720c */ /* 0x040fe20003f86270 */
[----:B------:R-:W-:Y:S01]  /*1cfd0*/  FFMA.FTZ R14, R0, R27, R14 ;  /* 0x0000001b000e7223 */ /* 0x000fe2000001000e */
[----:B------:R-:W-:-:S02]  /*1cfe0*/  ISETP.GE.AND P5, PT, R25, R50, PT ;  /* 0x000000321900720c */ /* 0x000fc40003fa6270 */
[----:B------:R-:W-:Y:S01]  /*1cff0*/  FSEL R145, R16, -INF , !P3 ;  /* 0xff80000010917808 */ /* 0x000fe20005800000 */
[----:B------:R-:W1:Y:S01]  /*1d000*/  I2F R17, R5 ;  /* 0x0000000500117306 */ /* 0x000e620000201400 */
[----:B------:R-:W-:Y:S02]  /*1d010*/  FSEL R150, R18, -INF , !P6 ;  /* 0xff80000012967808 */ /* 0x000fe40007000000 */
[C---:B------:R-:W-:Y:S02]  /*1d020*/  ISETP.GE.AND P3, PT, R7.reuse, R3, PT ;  /* 0x000000030700720c */ /* 0x040fe40003f66270 */
[----:B------:R-:W-:Y:S02]  /*1d030*/  ISETP.GE.AND P6, PT, R7, R50, PT ;  /* 0x000000320700720c */ /* 0x000fe40003fc6270 */
[----:B------:R-:W-:Y:S01]  /*1d040*/  IADD3 R6, R2, 0x71, RZ ;  /* 0x0000007102067810 */ /* 0x000fe20007ffe0ff */
[-C--:B--2---:R-:W-:Y:S01]  /*1d050*/  FFMA.FTZ R13, R0, R20.reuse, R13 ;  /* 0x00000014000d7223 */ /* 0x084fe2000001000d */
[----:B------:R-:W-:Y:S01]  /*1d060*/  IADD3 R7, R2, 0x78, RZ ;  /* 0x0000007802077810 */ /* 0x000fe20007ffe0ff */
[----:B------:R-:W-:Y:S01]  /*1d070*/  FFMA.FTZ R15, R0, R20, R15 ;  /* 0x00000014000f7223 */ /* 0x000fe2000001000f */
[----:B------:R-:W-:-:S02]  /*1d080*/  FSEL R144, R144, -INF , !P4 ;  /* 0xff80000090907808 */ /* 0x000fc40006000000 */
[----:B------:R-:W-:Y:S01]  /*1d090*/  FSEL R147, R19, -INF , !P5 ;  /* 0xff80000013937808 */ /* 0x000fe20006800000 */
[----:B------:R-:W2:Y:S01]  /*1d0a0*/  I2F R9, R7 ;  /* 0x0000000700097306 */ /* 0x000ea20000201400 */
[----:B------:R-:W-:Y:S01]  /*1d0b0*/  ISETP.GE.AND P4, PT, R4, R3, PT ;  /* 0x000000030400720c */ /* 0x000fe20003f86270 */
[-C--:B-1----:R-:W-:Y:S01]  /*1d0c0*/  FFMA.FTZ R58, R0, R17.reuse, R168 ;  /* 0x00000011003a7223 */ /* 0x082fe200000100a8 */
[----:B------:R-:W-:Y:S01]  /*1d0d0*/  ISETP.GE.AND P5, PT, R4, R50, PT ;  /* 0x000000320400720c */ /* 0x000fe20003fa6270 */
[----:B------:R-:W-:Y:S01]  /*1d0e0*/  FFMA.FTZ R63, R0, R17, R170 ;  /* 0x00000011003f7223 */ /* 0x000fe200000100aa */
[----:B------:R-:W-:Y:S02]  /*1d0f0*/  FSEL R143, R12, -INF , !P3 ;  /* 0xff8000000c8f7808 */ /* 0x000fe40005800000 */
[----:B------:R-:W-:Y:S01]  /*1d100*/  FSEL R146, R14, -INF , !P6 ;  /* 0xff8000000e927808 */ /* 0x000fe20007000000 */
[----:B------:R-:W1:Y:S01]  /*1d110*/  I2F R4, R6 ;  /* 0x0000000600047306 */ /* 0x000e620000201400 */
[----:B------:R-:W-:-:S02]  /*1d120*/  ISETP.GE.AND P3, PT, R5, R3, PT ;  /* 0x000000030500720c */ /* 0x000fc40003f66270 */
[----:B------:R-:W-:Y:S02]  /*1d130*/  ISETP.GE.AND P6, PT, R5, R50, PT ;  /* 0x000000320500720c */ /* 0x000fe40003fc6270 */
[----:B------:R-:W-:Y:S02]  /*1d140*/  IADD3 R5, R2, 0x8, RZ ;  /* 0x0000000802057810 */ /* 0x000fe40007ffe0ff */
[----:B------:R-:W-:Y:S01]  /*1d150*/  FSEL R140, R13, -INF , !P4 ;  /* 0xff8000000d8c7808 */ /* 0x000fe20006000000 */
[-C--:B--2---:R-:W-:Y:S01]  /*1d160*/  FFMA.FTZ R46, R0, R9.reuse, R164 ;  /* 0x00000009002e7223 */ /* 0x084fe200000100a4 */
[----:B------:R-:W-:Y:S01]  /*1d170*/  FSEL R58, R58, -INF , !P3 ;  /* 0xff8000003a3a7808 */ /* 0x000fe20005800000 */
[----:B------:R-:W-:Y:S01]  /*1d180*/  FFMA.FTZ R57, R0, R9, R166 ;  /* 0x0000000900397223 */ /* 0x000fe200000100a6 */
[----:B------:R-:W-:Y:S01]  /*1d190*/  FSEL R63, R63, -INF , !P6 ;  /* 0xff8000003f3f7808 */ /* 0x000fe20007000000 */
[----:B------:R-:W2:Y:S01]  /*1d1a0*/  I2F R11, R5 ;  /* 0x00000005000b7306 */ /* 0x000ea20000201400 */
[----:B------:R-:W-:Y:S01]  /*1d1b0*/  BAR.SYNC.DEFER_BLOCKING 0x0 ;  /* 0x0000000000007b1d */ /* 0x000fe20000010000 */
[-C--:B------:R-:W-:Y:S01]  /*1d1c0*/  ISETP.GE.AND P4, PT, R6, R3.reuse, PT ;  /* 0x000000030600720c */ /* 0x080fe20003f86270 */
[CC--:B-1----:R-:W-:Y:S01]  /*1d1d0*/  FFMA.FTZ R52, R0.reuse, R4.reuse, R169 ;  /* 0x0000000400347223 */ /* 0x0c2fe200000100a9 */
[C---:B------:R-:W-:Y:S01]  /*1d1e0*/  ISETP.GE.AND P3, PT, R7.reuse, R3, PT ;  /* 0x000000030700720c */ /* 0x040fe20003f66270 */
[----:B------:R-:W-:Y:S01]  /*1d1f0*/  FFMA.FTZ R61, R0, R4, R171 ;  /* 0x00000004003d7223 */ /* 0x000fe200000100ab */
[----:B------:R-:W-:-:S02]  /*1d200*/  ISETP.GE.AND P6, PT, R7, R50, PT ;  /* 0x000000320700720c */ /* 0x000fc40003fc6270 */
[----:B------:R-:W1:Y:S01]  /*1d210*/  I2F R7, R2 ;  /* 0x0000000200077306 */ /* 0x000e620000201400 */
[----:B------:R-:W-:Y:S02]  /*1d220*/  IADD3 R8, R2, 0x79, RZ ;  /* 0x0000007902087810 */ /* 0x000fe40007ffe0ff */
[----:B------:R-:W-:Y:S02]  /*1d230*/  FSEL R52, R52, -INF , !P4 ;  /* 0xff80000034347808 */ /* 0x000fe40006000000 */
[----:B------:R-:W-:Y:S02]  /*1d240*/  FSEL R46, R46, -INF , !P3 ;  /* 0xff8000002e2e7808 */ /* 0x000fe40005800000 */
[----:B------:R-:W-:Y:S01]  /*1d250*/  FSEL R57, R57, -INF , !P6 ;  /* 0xff80000039397808 */ /* 0x000fe20007000000 */
[----:B------:R-:W3:Y:S01]  /*1d260*/  I2F R9, R8 ;  /* 0x0000000800097306 */ /* 0x000ee20000201400 */
[----:B------:R-:W-:Y:S01]  /*1d270*/  ISETP.GE.AND P4, PT, R2, R3, PT ;  /* 0x000000030200720c */ /* 0x000fe20003f86270 */
[----:B--2---:R-:W-:Y:S01]  /*1d280*/  FFMA.FTZ R4, R0, R11, R64 ;  /* 0x0000000b00047223 */ /* 0x004fe20000010040 */
[-C--:B------:R-:W-:Y:S01]  /*1d290*/  ISETP.GE.AND P3, PT, R5, R3.reuse, PT ;  /* 0x000000030500720c */ /* 0x080fe20003f66270 */
[----:B------:R-:W-:Y:S01]  /*1d2a0*/  IMAD.U32 R11, RZ, RZ, UR5 ;  /* 0x00000005ff0b7e24 */ /* 0x000fe2000f8e00ff */
[----:B------:R-:W-:Y:S01]  /*1d2b0*/  ISETP.GE.AND P6, PT, R8, R3, PT ;  /* 0x000000030800720c */ /* 0x000fe20003fc6270 */
[----:B------:R-:W-:Y:S01]  /*1d2c0*/  ULDC.64 UR4, c[0x0][0x118] ;  /* 0x0000460000047ab9 */ /* 0x000fe20000000a00 */
[----:B------:R-:W-:Y:S01]  /*1d2d0*/  FSEL R139, R15, -INF , !P5 ;  /* 0xff8000000f8b7808 */ /* 0x000fe20006800000 */
[----:B------:R-:W2:Y:S01]  /*1d2e0*/  I2F R3, R5 ;  /* 0x0000000500037306 */ /* 0x000ea20000201400 */
[----:B------:R-:W-:Y:S01]  /*1d2f0*/  ISETP.GE.AND P5, PT, R6, R50, PT ;  /* 0x000000320600720c */ /* 0x000fe20003fa6270 */
[-C--:B-1----:R-:W-:Y:S01]  /*1d300*/  FFMA.FTZ R6, R0, R7.reuse, R136 ;  /* 0x0000000700067223 */ /* 0x082fe20000010088 */
[----:B------:R-:W-:Y:S01]  /*1d310*/  FSEL R4, R4, -INF , !P3 ;  /* 0xff80000004047808 */ /* 0x000fe20005800000 */
[----:B------:R-:W-:Y:S01]  /*1d320*/  FFMA.FTZ R138, R0, R7, R138 ;  /* 0x00000007008a7223 */ /* 0x000fe2000001008a */
[----:B------:R-:W-:-:S02]  /*1d330*/  FSEL R61, R61, -INF , !P5 ;  /* 0xff8000003d3d7808 */ /* 0x000fc40006800000 */
[-C--:B------:R-:W-:Y:S01]  /*1d340*/  ISETP.GE.AND P5, PT, R2, R50.reuse, PT ;  /* 0x000000320200720c */ /* 0x080fe20003fa6270 */
[-C--:B---3--:R-:W-:Y:S01]  /*1d350*/  FFMA.FTZ R56, R0, R9.reuse, R165 ;  /* 0x0000000900387223 */ /* 0x088fe200000100a5 */
[----:B------:R-:W-:Y:S01]  /*1d360*/  FSEL R6, R6, -INF , !P4 ;  /* 0xff80000006067808 */ /* 0x000fe20006000000 */
[----:B------:R-:W-:Y:S01]  /*1d370*/  FFMA.FTZ R47, R0, R9, R167 ;  /* 0x00000009002f7223 */ /* 0x000fe200000100a7 */
[-C--:B------:R-:W-:Y:S02]  /*1d380*/  ISETP.GE.AND P4, PT, R5, R50.reuse, PT ;  /* 0x000000320500720c */ /* 0x080fe40003f86270 */
[----:B------:R-:W-:Y:S02]  /*1d390*/  ISETP.GE.AND P3, PT, R8, R50, PT ;  /* 0x000000320800720c */ /* 0x000fe40003f66270 */
[----:B------:R-:W-:Y:S01]  /*1d3a0*/  FSEL R56, R56, -INF , !P6 ;  /* 0xff80000038387808 */ /* 0x000fe20007000000 */
[----:B--2---:R-:W-:Y:S01]  /*1d3b0*/  FFMA.FTZ R2, R0, R3, R66 ;  /* 0x0000000300027223 */ /* 0x004fe20000010042 */
[----:B------:R-:W-:-:S02]  /*1d3c0*/  FSEL R3, R138, -INF , !P5 ;  /* 0xff8000008a037808 */ /* 0x000fc40006800000 */
        /* <DEDUP_REMOVED lines=23> */
[----:B------:R-:W-:-:S03]  /*1d540*/  IMAD.HI.U32 R18, R21, R18, R20 ;  /* 0x0000001215127227 */ /* 0x000fc600078e0014 */
[----:B------:R-:W-:-:S03]  /*1d550*/  ISETP.GE.AND P0, PT, R14, RZ, PT ;  /* 0x000000ff0e00720c */ /* 0x000fc60003f06270 */
[----:B------:R-:W-:-:S04]  /*1d560*/  IMAD.HI.U32 R15, R18, R9, RZ ;  /* 0x00000009120f7227 */ /* 0x000fc800078e00ff */
[----:B------:R-:W-:Y:S02]  /*1d570*/  IMAD.HI.U32 R13, R18, R7, RZ ;  /* 0x00000007120d7227 */ /* 0x000fe400078e00ff */
[----:B------:R-:W2:Y:S02]  /*1d580*/  LD.E.64 R18, [R10.64+0x20] ;  /* 0x000020040a127980 */ /* 0x000ea4000c101b00 */
        /* <DEDUP_REMOVED lines=17> */
[----:B------:R-:W-:Y:S01]  /*1d6a0*/  SEL R9, R8, R13, !P2 ;  /* 0x0000000d08097207 */ /* 0x000fe20005000000 */
[----:B------:R-:W3:Y:S02]  /*1d6b0*/  LD.E.64 R14, [R10.64+0x38] ;  /* 0x000038040a0e7980 */ /* 0x000ee4000c101b00 */
[----:B------:R-:W-:-:S04]  /*1d6c0*/  IMAD.WIDE R22, R7, 0x4, R236 ;  /* 0x0000000407167825 */ /* 0x000fc800078e02ec */
        /* <DEDUP_REMOVED lines=17> */
.L_x_3148:
[----:B------:R-:W2:Y:S02]  /*1d7e0*/  LD.E R8, [R10.64+0x38] ;  /* 0x000038040a087980 */ /* 0x000ea4000c101900 */
[----:B--2---:R-:W-:-:S04]  /*1d7f0*/  LEA R8, -R8, RZ, 0x7 ;  /* 0x000000ff08087211 */ /* 0x004fc800078e39ff */
[----:B------:R-:W-:Y:S02]  /*1d800*/  SHF.R.S32.HI R5, RZ, 0x1f, R8 ;  /* 0x0000001fff057819 */ /* 0x000fe40000011408 */
.L_x_3149:
[----:B------:R-:W-:Y:S05]  /*1d810*/  BSYNC B0 ;  /* 0x0000000000007941 */ /* 0x000fea0003800000 */
.L_x_3147:
[----:B------:R-:W-:Y:S02]  /*1d820*/  LOP3.LUT R7, R239, 0x1, RZ, 0xc0, !PT ;  /* 0x00000001ef077812 */ /* 0x000fe400078ec0ff */
[C---:B------:R-:W-:Y:S02]  /*1d830*/  LEA R24, P3, R8.reuse, R228, 0x1 ;  /* 0x000000e408187211 */ /* 0x040fe400078608ff */
[----:B------:R-:W-:Y:S02]  /*1d840*/  ISETP.NE.U32.AND P2, PT, R7, 0x1, PT ;  /* 0x000000010700780c */ /* 0x000fe40003f45070 */
[C---:B------:R-:W-:Y:S02]  /*1d850*/  @P1 IADD3 R7, P0, R8.reuse, R225, RZ ;  /* 0x000000e108071210 */ /* 0x040fe40007f1e0ff */
[----:B------:R-:W-:-:S03]  /*1d860*/  LEA.HI.X R25, R8, R227, R5, 0x1, P3 ;  /* 0x000000e308197211 */ /* 0x000fc600018f0c05 */
[----:B------:R-:W-:Y:S01]  /*1d870*/  @P1 IMAD.X R12, R5, 0x1, R226, P0 ;  /* 0x00000001050c1824 */ /* 0x000fe200000e06e2 */
[----:B------:R-:W-:-:S04]  /*1d880*/  @P1 LEA R16, P0, R7, R228, 0x1 ;  /* 0x000000e407101211 */ /* 0x000fc800078008ff */
[----:B------:R-:W-:Y:S01]  /*1d890*/  @P1 LEA.HI.X R17, R7, R227, R12, 0x1, P0 ;  /* 0x000000e307111211 */ /* 0x000fe200000f0c0c */
[----:B------:R-:W-:Y:S01]  /*1d8a0*/  @!PT LDS RZ, [RZ] ;  /* 0x00000000fffff984 */ /* 0x000fe20000000800 */
[----:B------:R-:W-:Y:S01]  /*1d8b0*/  @!PT LDS RZ, [RZ] ;  /* 0x00000000fffff984 */ /* 0x000fe20000000800 */
[----:B------:R-:W-:Y:S01]  /*1d8c0*/  @!PT LDS RZ, [RZ] ;  /* 0x00000000fffff984 */ /* 0x000fe20000000800 */
[----:B------:R1:W-:Y:S01]  /*1d8d0*/  @!P2 LDGSTS.E.BYPASS.LTC128B.128 [R235+0x4000], [R24.64] ;  /* 0x0400000018ebafae */ /* 0x0003e2000b901d44 */
[-C--:B------:R-:W-:Y:S02]  /*1d8e0*/  @!P2 IADD3 R9, P4, R8, R225.reuse, RZ ;  /* 0x000000e10809a210 */ /* 0x080fe40007f9e0ff */
[----:B------:R-:W-:Y:S01]  /*1d8f0*/  IADD3 R7, P3, P0, R225, R225, R8 ;  /* 0x000000e1e1077210 */ /* 0x000fe2000787e008 */
[----:B------:R1:W-:Y:S01]  /*1d900*/  @P2 STS.128 [R235+0x4000], RZ ;  /* 0x004000ffeb002388 */ /* 0x0003e20000000c00 */
[----:B------:R-:W-:Y:S01]  /*1d910*/  @!P2 LEA R22, P5, R9, R228, 0x1 ;  /* 0x000000e40916a211 */ /* 0x000fe200078a08ff */
[----:B------:R-:W-:Y:S01]  /*1d920*/  @!P2 IMAD.X R12, R5, 0x1, R226, P4 ;  /* 0x00000001050ca824 */ /* 0x000fe200020e06e2 */
[----:B------:R-:W-:Y:S01]  /*1d930*/  IADD3.X R8, R226, R226, R5, P3, P0 ;  /* 0x000000e2e2087210 */ /* 0x000fe20001fe0405 */
[----:B------:R-:W-:Y:S01]  /*1d940*/  @!PT LDS RZ, [RZ] ;  /* 0x00000000fffff984 */ /* 0x000fe20000000800 */
[----:B------:R-:W-:Y:S01]  /*1d950*/  @!PT LDS RZ, [RZ] ;  /* 0x00000000fffff984 */ /* 0x000fe20000000800 */
[----:B------:R-:W-:Y:S01]  /*1d960*/  @!PT LDS RZ, [RZ] ;  /* 0x00000000fffff984 */ /* 0x000fe20000000800 */
[----:B------:R1:W-:Y:S01]  /*1d970*/  @P1 LDGSTS.E.BYPASS.LTC128B.128 [R235+0x8000], [R24.64+0x80] ;  /* 0x0800008018eb1fae */ /* 0x0003e2000b901d44 */
[----:B------:R-:W-:-:S02]  /*1d980*/  @P1 LEA R14, P0, R7, R228, 0x1 ;  /* 0x000000e4070e1211 */ /* 0x000fc400078008ff */
[CC--:B------:R-:W-:Y:S01]  /*1d990*/  @!P2 LEA R20, P4, R7.reuse, R228.reuse, 0x1 ;  /* 0x000000e40714a211 */ /* 0x0c0fe200078808ff */
[----:B------:R1:W-:Y:S01]  /*1d9a0*/  @!P1 STS.128 [R235+0x8000], RZ ;  /* 0x008000ffeb009388 */ /* 0x0003e20000000c00 */
[C---:B------:R-:W-:Y:S02]  /*1d9b0*/  IADD3 R5, P3, R7.reuse, R225, RZ ;  /* 0x000000e107057210 */ /* 0x040fe40007f7e0ff */
[CCC-:B------:R-:W-:Y:S02]  /*1d9c0*/  @P1 LEA.HI.X R15, R7.reuse, R227.reuse, R8.reuse, 0x1, P0 ;  /* 0x000000e3070f1211 */ /* 0x1c0fe400000f0c08 */
[-C--:B------:R-:W-:Y:S01]  /*1d9d0*/  @!P2 LEA.HI.X R21, R7, R227.reuse, R8, 0x1, P4 ;  /* 0x000000e30715a211 */ /* 0x080fe200020f0c08 */
[----:B------:R-:W-:Y:S01]  /*1d9e0*/  IMAD.X R8, R8, 0x1, R226, P3 ;  /* 0x0000000108087824 */ /* 0x000fe200018e06e2 */
[----:B------:R-:W-:Y:S02]  /*1d9f0*/  @!P2 LEA.HI.X R23, R9, R227, R12, 0x1, P5 ;  /* 0x000000e30917a211 */ /* 0x000fe400028f0c0c */
[----:B------:R-:W-:-:S02]  /*1da00*/  @!P2 LEA R18, P4, R5, R228, 0x1 ;  /* 0x000000e40512a211 */ /* 0x000fc400078808ff */
        /* <DEDUP_REMOVED lines=100> */
.L_x_3146:
[----:B------:R-:W-:Y:S05]  /*1e050*/  BSYNC B1 ;  /* 0x0000000000017941 */ /* 0x000fea0003800000 */
.L_x_3145:
[----:B------:R2:W3:Y:S01]  /*1e060*/  LD.E R53, [R10.64+0xdc] ;  /* 0x0000dc040a357980 */ /* 0x0004e2000c101900 */
[----:B------:R-:W-:-:S02]  /*1e070*/  FMNMX.FTZ R8, R132, R3, !PT ;  /* 0x0000000384087209 */ /* 0x000fc40007810000 */
[----:B-1----:R-:W-:Y:S01]  /*1e080*/  FMNMX.FTZ R12, R133, R6, !PT ;  /* 0x00000006850c7209 */ /* 0x002fe20007810000 */
        /* <DEDUP_REMOVED lines=9> */
[----:B------:R-:W-:-:S03]  /*1e120*/  FMNMX.FTZ R5, R191, R8, !PT ;  /* 0x00000008bf057209 */ /* 0x000fc60007810000 */
[----:B------:R-:W-:Y:S01]  /*1e130*/  LDSM.16.MT88.4 R28, [R213+0x10800] ;  /* 0x01080000d51c783b */ /* 0x000fe20000004200 */
[----:B------:R-:W-:-:S03]  /*1e140*/  FMNMX.FTZ R8, R190, R5, !PT ;  /* 0x00000005be087209 */ /* 0x000fc60007810000 */
[----:B------:R-:W-:Y:S01]  /*1e150*/  LDSM.16.MT88.4 R24, [R216+0xc800] ;  /* 0x00c80000d818783b */ /* 0x000fe20000004200 */
[----:B------:R-:W-:Y:S02]  /*1e160*/  FMNMX.FTZ R5, R189, R8, !PT ;  /* 0x00000008bd057209 */ /* 0x000fe40007810000 */
[----:B--2---:R-:W-:Y:S02]  /*1e170*/  FMNMX.FTZ R10, R192, R7, !PT ;  /* 0x00000007c00a7209 */ /* 0x004fe40007810000 */
[----:B------:R-:W-:Y:S02]  /*1e180*/  FMNMX.FTZ R5, R186, R5, !PT ;  /* 0x00000005ba057209 */ /* 0x000fe40007810000 */
[----:B------:R-:W-:Y:S02]  /*1e190*/  FMNMX.FTZ R10, R67, R10, !PT ;  /* 0x0000000a430a7209 */ /* 0x000fe40007810000 */
[----:B------:R-:W-:Y:S02]  /*1e1a0*/  FMNMX.FTZ R5, R158, R5, !PT ;  /* 0x000000059e057209 */ /* 0x000fe40007810000 */
[----:B------:R-:W-:-:S02]  /*1e1b0*/  FMNMX.FTZ R7, R65, R10, !PT ;  /* 0x0000000a41077209 */ /* 0x000fc40007810000 */
        /* <DEDUP_REMOVED lines=51> */
[----:B-1----:R-:W-:-:S05]  /*1e4f0*/  FMNMX.FTZ R8, R7, R8, !PT ;  /* 0x0000000807087209 */ /* 0x002fca0007810000 */
[----:B------:R-:W1:Y:S01]  /*1e500*/  SHFL.BFLY PT, R41, R8, 0x1, 0x1f ;  /* 0x0c201f0008297f89 */ /* 0x000e6200000e0000 */
[----:B--2---:R-:W-:-:S05]  /*1e510*/  FMNMX.FTZ R5, R10, R5, !PT ;  /* 0x000000050a057209 */ /* 0x004fca0007810000 */
[----:B------:R-:W2:Y:S01]  /*1e520*/  SHFL.BFLY PT, R42, R5, 0x1, 0x1f ;  /* 0x0c201f00052a7f89 */ /* 0x000ea200000e0000 */
[----:B-1----:R-:W-:-:S03]  /*1e530*/  FMNMX.FTZ R41, R8, R41, !PT ;  /* 0x0000002908297209 */ /* 0x002fc60007810000 */
[----:B------:R-:W1:Y:S01]  /*1e540*/  LDSM.16.MT88.4 R8, [R214+0xc000] ;  /* 0x00c00000d608783b */ /* 0x000e620000004200 */
[----:B------:R-:W-:Y:S02]  /*1e550*/  FSETP.NEU.FTZ.AND P0, PT, R41, -INF , PT ;  /* 0xff8000002900780b */ /* 0x000fe40003f1d000 */
[----:B--2---:R-:W-:Y:S02]  /*1e560*/  FMNMX.FTZ R42, R5, R42, !PT ;  /* 0x0000002a052a7209 */ /* 0x004fe40007810000 */
[----:B------:R-:W-:Y:S02]  /*1e570*/  FSEL R5, R41, RZ, P0 ;  /* 0x000000ff29057208 */ /* 0x000fe40000000000 */
[----:B------:R-:W-:Y:S01]  /*1e580*/  FSETP.NEU.FTZ.AND P1, PT, R42, -INF , PT ;  /* 0xff8000002a00780b */ /* 0x000fe20003f3d000 */
[C---:B---3--:R-:W-:Y:S02]  /*1e590*/  FMUL.FTZ R60, R53.reuse, R42 ;  /* 0x0000002a353c7220 */ /* 0x048fe40000410000 */
[----:B------:R-:W-:-:S03]  /*1e5a0*/  FMUL.FTZ R54, R53, R41 ;  /* 0x0000002935367220 */ /* 0x000fc60000410000 */
[----:B------:R-:W-:Y:S02]  /*1e5b0*/  FSEL R60, R60, RZ, P1 ;  /* 0x000000ff3c3c7208 */ /* 0x000fe40000800000 */
[----:B------:R-:W-:-:S03]  /*1e5c0*/  FSEL R54, R54, RZ, P0 ;  /* 0x000000ff36367208 */ /* 0x000fc60000000000 */
[-CC-:B------:R-:W-:Y:S01]  /*1e5d0*/  FFMA.FTZ R40, R6, R53.reuse, -R60.reuse ;  /* 0x0000003506287223 */ /* 0x180fe2000001083c */
[----:B------:R-:W-:Y:S01]  /*1e5e0*/  FSEL R6, R42, RZ, P1 ;  /* 0x000000ff2a067208 */ /* 0x000fe20000800000 */
[-C--:B------:R-:W-:Y:S02]  /*1e5f0*/  FFMA.FTZ R34, R4, R53.reuse, -R60 ;  /* 0x0000003504227223 */ /* 0x080fe4000001083c */
[----:B------:R-:W-:Y:S02]  /*1e600*/  FADD.FTZ R4, R132, -R5 ;  /* 0x8000000584047221 */ /* 0x000fe40000010000 */
[----:B------:R-:W-:Y:S01]  /*1e610*/  FADD.FTZ R6, R133, -R6 ;  /* 0x8000000685067221 */ /* 0x000fe20000010000 */
[----:B------:R-:W-:Y:S01]  /*1e620*/  MUFU.EX2 R40, R40 ;  /* 0x0000002800287308 */ /* 0x000fe20000000800 */
[-CC-:B------:R-:W-:Y:S02]  /*1e630*/  FFMA.FTZ R33, R3, R53.reuse, -R54.reuse ;  /* 0x0000003503217223 */ /* 0x180fe40000010836 */
[----:B------:R-:W-:-:S02]  /*1e640*/  FFMA.FTZ R3, R2, R53, -R54 ;  /* 0x0000003502037223 */ /* 0x000fc40000010836 */
[-CC-:B------:R-:W-:Y:S02]  /*1e650*/  FFMA.FTZ R32, R195, R53.reuse, -R54.reuse ;  /* 0x00000035c3207223 */ /* 0x180fe40000010836 */
[-C--:B------:R-:W-:Y:S01]  /*1e660*/  FFMA.FTZ R2, R194, R53.reuse, -R54 ;  /* 0x00000035c2027223 */ /* 0x080fe20000010836 */
[----:B------:R-:W-:Y:S01]  /*1e670*/  MUFU.EX2 R33, R33 ;  /* 0x0000002100217308 */ /* 0x000fe20000000800 */
[-CC-:B------:R-:W-:Y:S02]  /*1e680*/  FFMA.FTZ R35, R193, R53.reuse, -R60.reuse ;  /* 0x00000035c1237223 */ /* 0x180fe4000001083c */
[-CC-:B------:R-:W-:Y:S02]  /*1e690*/  FFMA.FTZ R43, R192, R53.reuse, -R60.reuse ;  /* 0x00000035c02b7223 */ /* 0x180fe4000001083c */
[C---:B------:R-:W-:Y:S02]  /*1e6a0*/  FMUL.FTZ R44, R53.reuse, R4 ;  /* 0x00000004352c7220 */ /* 0x040fe40000410000 */
[----:B------:R-:W-:Y:S01]  /*1e6b0*/  FMUL.FTZ R45, R53, R6 ;  /* 0x00000006352d7220 */ /* 0x000fe20000410000 */
[----:B------:R-:W2:Y:S01]  /*1e6c0*/  MUFU.EX2 R32, R32 ;  /* 0x0000002000207308 */ /* 0x000ea20000000800 */
        /* <DEDUP_REMOVED lines=9> */
[----:B------:R-:W3:Y:S01]  /*1e760*/  MUFU.EX2 R2, R2 ;  /* 0x0000000200027308 */ /* 0x000ee20000000800 */
[----:B--2---:R-:W-:Y:S01]  /*1e770*/  F2FP.PACK_AB R5, R32, R33 ;  /* 0x000000212005723e */ /* 0x004fe200000000ff */
[-C--:B------:R-:W-:Y:S02]  /*1e780*/  FFMA.FTZ R136, R137, R53.reuse, -R60 ;  /* 0x0000003589887223 */ /* 0x080fe4000001083c */
[-C--:B------:R-:W-:Y:S02]  /*1e790*/  FFMA.FTZ R133, R158, R53.reuse, -R54 ;  /* 0x000000359e857223 */ /* 0x080fe40000010836 */
[-CC-:B------:R-:W-:Y:S02]  /*1e7a0*/  FFMA.FTZ R137, R153, R53.reuse, -R60.reuse ;  /* 0x0000003599897223 */ /* 0x180fe4000001083c */
[----:B------:R-:W2:Y:S01]  /*1e7b0*/  MUFU.EX2 R35, R35 ;  /* 0x0000002300237308 */ /* 0x000ea20000000800 */
[----:B------:R-:W-:-:S02]  /*1e7c0*/  FFMA.FTZ R138, R156, R53, -R60 ;  /* 0x000000359c8a7223 */ /* 0x000fc4000001083c */
[-CC-:B------:R-:W-:Y:S02]  /*1e7d0*/  FFMA.FTZ R153, R49, R53.reuse, -R54.reuse ;  /* 0x0000003531997223 */ /* 0x180fe40000010836 */
[-CC-:B------:R-:W-:Y:S02]  /*1e7e0*/  FFMA.FTZ R156, R51, R53.reuse, -R54.reuse ;  /* 0x00000035339c7223 */ /* 0x180fe40000010836 */
[--C-:B------:R-:W-:Y:S01]  /*1e7f0*/  FFMA.FTZ R158, R48, R53, -R54.reuse ;  /* 0x00000035309e7223 */ /* 0x100fe20000010836 */
[----:B------:R-:W-:Y:S01]  /*1e800*/  MUFU.EX2 R34, R34 ;  /* 0x0000002200227308 */ /* 0x000fe20000000800 */
[----:B---3--:R-:W-:Y:S01]  /*1e810*/  F2FP.PACK_AB R7, R2, R3 ;  /* 0x000000030207723e */ /* 0x008fe200000000ff */
[-CC-:B------:R-:W-:Y:S01]  /*1e820*/  FFMA.FTZ R134, R184, R53.reuse, -R54.reuse ;  /* 0x00000035b8867223 */ /* 0x180fe20000010836 */
[----:B------:R-:W-:Y:S01]  /*1e830*/  LDSM.16.MT88.4 R48, [R213+0x11000] ;  /* 0x01100000d530783b */ /* 0x000fe20000004200 */
[-C--:B------:R-:W-:Y:S02]  /*1e840*/  FFMA.FTZ R135, R185, R53.reuse, -R54 ;  /* 0x00000035b9877223 */ /* 0x080fe40000010836 */
[----:B------:R-:W-:-:S02]  /*1e850*/  FFMA.FTZ R141, R141, R53, -R60 ;  /* 0x000000358d8d7223 */ /* 0x000fc4000001083c */
[----:B------:R-:W3:Y:S01]  /*1e860*/  MUFU.EX2 R43, R43 ;  /* 0x0000002b002b7308 */ /* 0x000ee20000000800 */
[----:B--2---:R-:W-:Y:S01]  /*1e870*/  F2FP.PACK_AB R4, R35, R40 ;  /* 0x000000282304723e */ /* 0x004fe200000000ff */
[-C--:B------:R-:W-:Y:S02]  /*1e880*/  FFMA.FTZ R142, R142, R53.reuse, -R54 ;  /* 0x000000358e8e7223 */ /* 0x080fe40000010836 */
[-CC-:B------:R-:W-:Y:S02]  /*1e890*/  FFMA.FTZ R159, R159, R53.reuse, -R60.reuse ;  /* 0x000000359f9f7223 */ /* 0x180fe4000001083c */
[-CC-:B------:R-:W-:Y:S02]  /*1e8a0*/  FFMA.FTZ R164, R183, R53.reuse, -R60.reuse ;  /* 0x00000035b7a47223 */ /* 0x180fe4000001083c */
[----:B------:R-:W2:Y:S01]  /*1e8b0*/  MUFU.EX2 R44, R44 ;  /* 0x0000002c002c7308 */ /* 0x000ea20000000800 */
[-CC-:B------:R-:W-:Y:S02]  /*1e8c0*/  FFMA.FTZ R163, R182, R53.reuse, -R60.reuse ;  /* 0x00000035b6a37223 */ /* 0x180fe4000001083c */
[----:B------:R-:W-:-:S02]  /*1e8d0*/  FFMA.FTZ R166, R181, R53, -R60 ;  /* 0x00000035b5a67223 */ /* 0x000fc4000001083c */
[-CC-:B------:R-:W-:Y:S02]  /*1e8e0*/  FFMA.FTZ R165, R180, R53.reuse, -R54.reuse ;  /* 0x00000035b4a57223 */ /* 0x180fe40000010836 */
[-CC-:B------:R-:W-:Y:S01]  /*1e8f0*/  FFMA.FTZ R167, R177, R53.reuse, -R54.reuse ;  /* 0x00000035b1a77223 */ /* 0x180fe20000010836 */
[----:B------:R-:W4:Y:S01]  /*1e900*/  MUFU.EX2 R45, R45 ;  /* 0x0000002d002d7308 */ /* 0x000f220000000800 */
[----:B---3--:R-:W-:Y:S01]  /*1e910*/  F2FP.PACK_AB R6, R43, R34 ;  /* 0x000000222b06723e */ /* 0x008fe200000000ff */
[-CC-:B------:R-:W-:Y:S02]  /*1e920*/  FFMA.FTZ R168, R179, R53.reuse, -R54.reuse ;  /* 0x00000035b3a87223 */ /* 0x180fe40000010836 */
[-C--:B------:R-:W-:Y:S02]  /*1e930*/  FFMA.FTZ R169, R178, R53.reuse, -R54 ;  /* 0x00000035b2a97223 */ /* 0x080fe40000010836 */
[----:B------:R-:W-:Y:S02]  /*1e940*/  FFMA.FTZ R170, R175, R53, -R60 ;  /* 0x00000035afaa7223 */ /* 0x000fe4000001083c */
[-C--:B--2---:R-:W-:Y:S01]  /*1e950*/  FMUL.FTZ R130, R130, R44.reuse ;  /* 0x0000002c82827220 */ /* 0x084fe20000410000 */
[----:B------:R-:W-:Y:S01]  /*1e960*/  MUFU.EX2 R55, R55 ;  /* 0x0000003700377308 */ /* 0x000fe20000000800 */
[----:B------:R-:W-:-:S02]  /*1e970*/  FMUL.FTZ R131, R131, R44 ;  /* 0x0000002c83837220 */ /* 0x000fc40000410000 */
[-C--:B------:R-:W-:Y:S02]  /*1e980*/  FMUL.FTZ R126, R126, R44.reuse ;  /* 0x0000002c7e7e7220 */ /* 0x080fe40000410000 */
[----:B------:R-:W-:Y:S02]  /*1e990*/  FMUL.FTZ R127, R127, R44 ;  /* 0x0000002c7f7f7220 */ /* 0x000fe40000410000 */
[-C--:B----4-:R-:W-:Y:S01]  /*1e9a0*/  FMUL.FTZ R128, R128, R45.reuse ;  /* 0x0000002d80807220 */ /* 0x090fe20000410000 */
[----:B------:R-:W-:Y:S01]  /*1e9b0*/  MUFU.EX2 R62, R62 ;  /* 0x0000003e003e7308 */ /* 0x000fe20000000800 */
[-C--:B------:R-:W-:Y:S02]  /*1e9c0*/  FMUL.FTZ R129, R129, R45.reuse ;  /* 0x0000002d81817220 */ /* 0x080fe40000410000 */
[-C--:B------:R-:W-:Y:S02]  /*1e9d0*/  FMUL.FTZ R124, R124, R45.reuse ;  /* 0x0000002d7c7c7220 */ /* 0x080fe40000410000 */
[----:B------:R-:W-:-:S02]  /*1e9e0*/  FMUL.FTZ R125, R125, R45 ;  /* 0x0000002d7d7d7220 */ /* 0x000fc40000410000 */
        /* <DEDUP_REMOVED lines=8> */
[----:B------:R-:W-:Y:S01]  /*1ea70*/  FMUL.FTZ R75, R75, R44 ;  /* 0x0000002c4b4b7220 */ /* 0x000fe20000410000 */
[----:B------:R-:W2:Y:S01]  /*1ea80*/  LDSM.16.MT88.4 R12, [R212+0xc000] ;  /* 0x00c00000d40c783b */ /* 0x000ea20000004200 */
[-C--:B------:R-:W-:Y:S01]  /*1ea90*/  FMUL.FTZ R72, R72, R45.reuse ;  /* 0x0000002d48487220 */ /* 0x080fe20000410000 */
[----:B------:R-:W-:Y:S01]  /*1eaa0*/  MUFU.EX2 R64, R64 ;  /* 0x0000004000407308 */ /* 0x000fe20000000800 */
[----:B------:R-:W-:-:S02]  /*1eab0*/  FMUL.FTZ R73, R73, R45 ;  /* 0x0000002d49497220 */ /* 0x000fc40000410000 */
[-C--:B------:R-:W-:Y:S01]  /*1eac0*/  FMUL.FTZ R78, R78, R44.reuse ;  /* 0x0000002c4e4e7220 */ /* 0x080fe20000410000 */
[C---:B-1----:R-:W-:Y:S01]  /*1ead0*/  HMMA.16816.F32 R68, R4.reuse, R8, R68 ;  /* 0x000000080444723c */ /* 0x042fe20000001844 */
[-C--:B------:R-:W-:Y:S02]  /*1eae0*/  FMUL.FTZ R79, R79, R44.reuse ;  /* 0x0000002c4f4f7220 */ /* 0x080fe40000410000 */
[-C--:B------:R-:W-:Y:S01]  /*1eaf0*/  FMUL.FTZ R76, R76, R45.reuse ;  /* 0x0000002d4c4c7220 */ /* 0x080fe20000410000 */
[----:B------:R-:W1:Y:S01]  /*1eb00*/  MUFU.EX2 R67, R67 ;  /* 0x0000004300437308 */ /* 0x000e620000000800 */
        /* <DEDUP_REMOVED lines=9> */
[----:B------:R-:W-:Y:S01]  /*1eba0*/  HMMA.16816.F32 R76, R4, R16, R76 ;  /* 0x00000010044c723c */ /* 0x000fe2000000184c */
[----:B------:R-:W-:Y:S02]  /*1ebb0*/  FMUL.FTZ R87, R87, R44 ;  /* 0x0000002c57577220 */ /* 0x000fe40000410000 */
[-C--:B------:R-:W-:Y:S01]  /*1ebc0*/  FMUL.FTZ R84, R84, R45.reuse ;  /* 0x0000002d54547220 */ /* 0x080fe20000410000 */
[----:B------:R-:W4:Y:S01]  /*1ebd0*/  MUFU.EX2 R65, R65 ;  /* 0x0000004100417308 */ /* 0x000f220000000800 */
        /* <DEDUP_REMOVED lines=43> */
[----:B------:R-:W4:Y:S01]  /*1ee90*/  LDSM.16.MT88.4 R16, [R213+0xc800] ;  /* 0x00c80000d510783b */ /* 0x000f220000004200 */
[-C--:B------:R-:W-:Y:S01]  /*1eea0*/  FMUL.FTZ R120, R120, R45.reuse ;  /* 0x0000002d78787220 */ /* 0x080fe20000410000 */
[----:B------:R-:W-:Y:S01]  /*1eeb0*/  MUFU.EX2 R138, R138 ;  /* 0x0000008a008a7308 */ /* 0x000fe20000000800 */
[----:B------:R-:W-:Y:S02]  /*1eec0*/  FMUL.FTZ R121, R121, R45 ;  /* 0x0000002d79797220 */ /* 0x000fe40000410000 */
[-C--:B------:R-:W-:Y:S01]  /*1eed0*/  FMUL.FTZ R118, R118, R44.reuse ;  /* 0x0000002c76767220 */ /* 0x080fe20000410000 */
[----:B--2---:R-:W-:Y:S01]  /*1eee0*/  HMMA.16816.F32 R108, R4, R12, R108 ;  /* 0x0000000c046c723c */ /* 0x004fe2000000186c */
[----:B------:R-:W-:-:S02]  /*1eef0*/  FMUL.FTZ R119, R119, R44 ;  /* 0x0000002c77777220 */ /* 0x000fc40000410000 */
[-C--:B------:R-:W-:Y:S01]  /*1ef00*/  FMUL.FTZ R116, R116, R45.reuse ;  /* 0x0000002d74747220 */ /* 0x080fe20000410000 */
[----:B------:R-:W2:Y:S01]  /*1ef10*/  MUFU.EX2 R141, R141 ;  /* 0x0000008d008d7308 */ /* 0x000ea20000000800 */
        /* <DEDUP_REMOVED lines=9> */
[-CC-:B------:R-:W-:Y:S02]  /*1efb0*/  FFMA.FTZ R171, R176, R53.reuse, -R60.reuse ;  /* 0x00000035b0ab7223 */ /* 0x180fe4000001083c */
[-C--:B------:R-:W-:Y:S02]  /*1efc0*/  FFMA.FTZ R174, R174, R53.reuse, -R60 ;  /* 0x00000035aeae7223 */ /* 0x080fe4000001083c */
[----:B------:R-:W3:Y:S01]  /*1efd0*/  MUFU.EX2 R153, R153 ;  /* 0x0000009900997308 */ /* 0x000ee20000000800 */
[-C--:B------:R-:W-:Y:S02]  /*1efe0*/  FFMA.FTZ R160, R160, R53.reuse, -R54 ;  /* 0x00000035a0a07223 */ /* 0x080fe40000010836 */
[----:B------:R-:W-:Y:S01]  /*1eff0*/  HMMA.16816.F32 R112, R4, R10, R112 ;  /* 0x0000000a0470723c */ /* 0x000fe20000001870 */
[----:B------:R-:W2:Y:S01]  /*1f000*/  LDSM.16.MT88.4 R8, [R216+0x10800] ;  /* 0x01080000d808783b */ /* 0x000ea20000004200 */
[----:B------:R-:W-:-:S02]  /*1f010*/  FFMA.FTZ R157, R157, R53, -R60 ;  /* 0x000000359d9d7223 */ /* 0x000fc4000001083c */
[-C--:B------:R-:W-:Y:S01]  /*1f020*/  FFMA.FTZ R154, R154, R53.reuse, -R60 ;  /* 0x000000359a9a7223 */ /* 0x080fe2000001083c */
[----:B------:R-:W2:Y:S01]  /*1f030*/  MUFU.EX2 R156, R156 ;  /* 0x0000009c009c7308 */ /* 0x000ea20000000800 */
[-CC-:B------:R-:W-:Y:S01]  /*1f040*/  FFMA.FTZ R151, R151, R53.reuse, -R54.reuse ;  /* 0x0000003597977223 */ /* 0x180fe20000010836 */
[----:B-1----:R-:W-:Y:S01]  /*1f050*/  F2FP.PACK_AB R4, R67, R64 ;  /* 0x000000404304723e */ /* 0x002fe200000000ff */
[--C-:B------:R-:W-:Y:S01]  /*1f060*/  FFMA.FTZ R150, R150, R53, -R54.reuse ;  /* 0x0000003596967223 */ /* 0x100fe20000010836 */
[----:B------:R-:W-:Y:S01]  /*1f070*/  F2FP.PACK_AB R5, R62, R55 ;  /* 0x000000373e05723e */ /* 0x000fe200000000ff */
[-CC-:B------:R-:W-:Y:S01]  /*1f080*/  FFMA.FTZ R147, R147, R53.reuse, -R54.reuse ;  /* 0x0000003593937223 */ /* 0x180fe20000010836 */
[----:B----4-:R-:W-:Y:S01]  /*1f090*/  F2FP.PACK_AB R6, R65, R66 ;  /* 0x000000424106723e */ /* 0x010fe200000000ff */
[----:B------:R-:W-:Y:S01]  /*1f0a0*/  FFMA.FTZ R146, R146, R53, -R54 ;  /* 0x0000003592927223 */ /* 0x000fe20000010836 */
[----:B------:R-:W-:Y:S01]  /*1f0b0*/  F2FP.PACK_AB R7, R132, R59 ;  /* 0x0000003b8407723e */ /* 0x000fe200000000ff */
[----:B------:R-:W-:Y:S01]  /*1f0c0*/  MUFU.EX2 R158, R158 ;  /* 0x0000009e009e7308 */ /* 0x000fe20000000800 */
[----:B------:R-:W-:-:S02]  /*1f0d0*/  FFMA.FTZ R145, R145, R53, -R60 ;  /* 0x0000003591917223 */ /* 0x000fc4000001083c */
[-CC-:B------:R-:W-:Y:S02]  /*1f0e0*/  FFMA.FTZ R144, R144, R53.reuse, -R60.reuse ;  /* 0x0000003590907223 */ /* 0x180fe4000001083c */
[-CC-:B------:R-:W-:Y:S01]  /*1f0f0*/  FFMA.FTZ R143, R143, R53.reuse, -R60.reuse ;  /* 0x000000358f8f7223 */ /* 0x180fe2000001083c */
[C---:B------:R-:W-:Y:S01]  /*1f100*/  HMMA.16816.F32 R68, R4.reuse, R20, R68 ;  /* 0x000000140444723c */ /* 0x040fe20000001844 */
[-C--:B------:R-:W-:Y:S01]  /*1f110*/  FFMA.FTZ R140, R140, R53.reuse, -R60 ;  /* 0x000000358c8c7223 */ /* 0x080fe2000001083c */
[----:B------:R-:W-:Y:S01]  /*1f120*/  MUFU.EX2 R159, R159 ;  /* 0x0000009f009f7308 */ /* 0x000fe20000000800 */
[----:B------:R-:W-:Y:S02]  /*1f130*/  FFMA.FTZ R139, R139, R53, -R54 ;  /* 0x000000358b8b7223 */ /* 0x000fe40000010836 */
[----:B------:R-:W-:Y:S02]  /*1f140*/  FFMA.FTZ R33, R241, R44, R33 ;  /* 0x0000002cf1217223 */ /* 0x000fe40000010021 */
[----:B------:R-:W-:Y:S01]  /*1f150*/  FFMA.FTZ R40, R240, R45, R40 ;  /* 0x0000002df0287223 */ /* 0x000fe20000010028 */
[----:B------:R-:W-:Y:S01]  /*1f160*/  HMMA.16816.F32 R72, R4, R22, R72 ;  /* 0x000000160448723c */ /* 0x000fe20000001848 */
[----:B------:R-:W1:Y:S01]  /*1f170*/  LDSM.16.MT88.4 R20, [R212+0x10800] ;  /* 0x01080000d414783b */ /* 0x000e620000004200 */
[----:B------:R-:W4:Y:S01]  /*1f180*/  MUFU.EX2 R164, R164 ;  /* 0x000000a400a47308 */ /* 0x000f220000000800 */
[----:B------:R-:W-:-:S02]  /*1f190*/  FADD.FTZ R32, R32, R33 ;  /* 0x0000002120207221 */ /* 0x000fc40000010000 */
[----:B------:R-:W-:Y:S02]  /*1f1a0*/  FADD.FTZ R35, R35, R40 ;  /* 0x0000002823237221 */ /* 0x000fe40000010000 */
[----:B------:R-:W-:Y:S01]  /*1f1b0*/  FADD.FTZ R3, R3, R32 ;  /* 0x0000002003037221 */ /* 0x000fe20000010000 */
[C---:B------:R-:W-:Y:S01]  /*1f1c0*/  HMMA.16816.F32 R76, R4.reuse, R16, R76 ;  /* 0x00000010044c723c */ /* 0x040fe2000000184c */
[----:B------:R-:W-:Y:S01]  /*1f1d0*/  FADD.FTZ R34, R34, R35 ;  /* 0x0000002322227221 */ /* 0x000fe20000010000 */
[----:B------:R-:W-:Y:S01]  /*1f1e0*/  MUFU.EX2 R163, R163 ;  /* 0x000000a300a37308 */ /* 0x000fe20000000800 */
        /* <DEDUP_REMOVED lines=50> */
[----:B------:R-:W-:Y:S01]  /*1f510*/  FADD.FTZ R137, R137, R136 ;  /* 0x0000008889897221 */ /* 0x000fe20000010000 */
[----:B------:R-:W-:Y:S01]  /*1f520*/  MOV R132, R41 ;  /* 0x0000002900847202 */ /* 0x000fe20000000f00 */
[----:B------:R-:W-:Y:S01]  /*1f530*/  FADD.FTZ R134, R134, R133 ;  /* 0x0000008586867221 */ /* 0x000fe20000010000 */
[----:B------:R-:W-:Y:S01]  /*1f540*/  MOV R133, R42 ;  /* 0x0000002a00857202 */ /* 0x000fe20000000f00 */
[----:B------:R-:W-:Y:S01]  /*1f550*/  MUFU.EX2 R146, R146 ;  /* 0x0000009200927308 */ /* 0x000fe20000000800 */
[----:B------:R-:W-:Y:S01]  /*1f560*/  FADD.FTZ R2, R138, R137 ;  /* 0x000000898a027221 */ /* 0x000fe20000010000 */
[----:B------:R-:W-:Y:S01]  /*1f570*/  HMMA.16816.F32 R68, R4, R16, R68 ;  /* 0x000000100444723c */ /* 0x000fe20000001844 */
[----:B------:R-:W-:-:S02]  /*1f580*/  FADD.FTZ R135, R135, R134 ;  /* 0x0000008687877221 */ /* 0x000fc40000010000 */
[----:B------:R-:W-:Y:S02]  /*1f590*/  FADD.FTZ R2, R141, R2 ;  /* 0x000000028d027221 */ /* 0x000fe40000010000 */
[----:B------:R-:W-:Y:S01]  /*1f5a0*/  FADD.FTZ R142, R142, R135 ;  /* 0x000000878e8e7221 */ /* 0x000fe20000010000 */
[----:B------:R-:W-:Y:S02]  /*1f5b0*/  MUFU.EX2 R145, R145 ;  /* 0x0000009100917308 */ /* 0x000fe40000000800 */
[----:B------:R-:W-:Y:S01]  /*1f5c0*/  HMMA.16816.F32 R72, R4, R18, R72 ;  /* 0x000000120448723c */ /* 0x000fe20000001848 */
[----:B------:R-:W5:Y:S01]  /*1f5d0*/  LDSM.16.MT88.4 R16, [R214+0xd800] ;  /* 0x00d80000d610783b */ /* 0x000f620000004200 */
[----:B---3--:R-:W-:-:S04]  /*1f5e0*/  FADD.FTZ R3, R153, R142 ;  /* 0x0000008e99037221 */ /* 0x008fc80000010000 */
[----:B------:R-:W-:Y:S01]  /*1f5f0*/  MUFU.EX2 R144, R144 ;  /* 0x0000009000907308 */ /* 0x000fe20000000800 */
[----:B------:R-:W-:Y:S01]  /*1f600*/  FADD.FTZ R3, R156, R3 ;  /* 0x000000039c037221 */ /* 0x000fe20000010000 */
[C---:B------:R-:W-:Y:S06]  /*1f610*/  HMMA.16816.F32 R76, R4.reuse, R12, R76 ;  /* 0x0000000c044c723c */ /* 0x040fec000000184c */
[----:B------:R-:W-:Y:S02]  /*1f620*/  MUFU.EX2 R143, R143 ;  /* 0x0000008f008f7308 */ /* 0x000fe40000000800 */
[C---:B------:R-:W-:Y:S01]  /*1f630*/  HMMA.16816.F32 R80, R4.reuse, R14, R80 ;  /* 0x0000000e0450723c */ /* 0x040fe20000001850 */
[----:B------:R-:W3:Y:S05]  /*1f640*/  LDSM.16.MT88.4 R12, [R213+0xd800] ;  /* 0x00d80000d50c783b */ /* 0x000eea0000004200 */
[----:B------:R-:W-:Y:S02]  /*1f650*/  MUFU.EX2 R140, R140 ;  /* 0x0000008c008c7308 */ /* 0x000fe40000000800 */
        /* <DEDUP_REMOVED lines=24> */
[C---:B------:R-:W-:Y:S01]  /*1f7e0*/  F2FP.PACK_AB R7, R165.reuse, R158 ;  /* 0x0000009ea507723e */ /* 0x040fe200000000ff */
[----:B------:R-:W-:-:S02]  /*1f7f0*/  FADD.FTZ R2, R165, R2 ;  /* 0x00000002a5027221 */ /* 0x000fc40000010000 */
[----:B------:R-:W-:-:S04]  /*1f800*/  FADD.FTZ R3, R163, R164 ;  /* 0x000000a4a3037221 */ /* 0x000fc80000010000 */
[----:B-----5:R-:W-:Y:S01]  /*1f810*/  HMMA.16816.F32 R68, R4, R16, R68 ;  /* 0x000000100444723c */ /* 0x020fe20000001844 */
[----:B------:R-:W-:-:S07]  /*1f820*/  FADD.FTZ R3, R166, R3 ;  /* 0x00000003a6037221 */ /* 0x000fce0000010000 */
[C---:B------:R-:W-:Y:S01]  /*1f830*/  HMMA.16816.F32 R72, R4.reuse, R18, R72 ;  /* 0x000000120448723c */ /* 0x040fe20000001848 */
[----:B------:R-:W4:Y:S07]  /*1f840*/  LDSM.16.MT88.4 R16, [R214+0xe000] ;  /* 0x00e00000d610783b */ /* 0x000f2e0000004200 */
[C---:B---3--:R-:W-:Y:S08]  /*1f850*/  HMMA.16816.F32 R76, R4.reuse, R12, R76 ;  /* 0x0000000c044c723c */ /* 0x048ff0000000184c */
[C---:B------:R-:W-:Y:S01]  /*1f860*/  HMMA.16816.F32 R80, R4.reuse, R14, R80 ;  /* 0x0000000e0450723c */ /* 0x040fe20000001850 */
[----:B------:R-:W3:Y:S07]  /*1f870*/  LDSM.16.MT88.4 R12, [R213+0xe000] ;  /* 0x00e00000d50c783b */ /* 0x000eee0000004200 */
[C---:B------:R-:W-:Y:S08]  /*1f880*/  HMMA.16816.F32 R84, R4.reuse, R8, R84 ;  /* 0x000000080454723c */ /* 0x040ff00000001854 */
[C---:B------:R-:W-:Y:S01]  /*1f890*/  HMMA.16816.F32 R88, R4.reuse, R10, R88 ;  /* 0x0000000a0458723c */ /* 0x040fe20000001858 */
[----:B------:R-:W5:Y:S07]  /*1f8a0*/  LDSM.16.MT88.4 R8, [R212+0xe000] ;  /* 0x00e00000d408783b */ /* 0x000f6e0000004200 */
[C---:B------:R-:W-:Y:S07]  /*1f8b0*/  HMMA.16816.F32 R100, R4.reuse, R48, R100 ;  /* 0x000000300464723c */ /* 0x040fee0000001864 */
[-C--:B------:R-:W-:Y:S01]  /*1f8c0*/  FFMA.FTZ R49, R173, R53.reuse, -R60 ;  /* 0x00000035ad317223 */ /* 0x080fe2000001083c */
[----:B--2---:R-:W-:Y:S01]  /*1f8d0*/  HMMA.16816.F32 R128, R4, R24, R128 ;  /* 0x000000180480723c */ /* 0x004fe20000001880 */
[----:B------:R-:W-:-:S04]  /*1f8e0*/  FFMA.FTZ R48, R172, R53, -R54 ;  /* 0x00000035ac307223 */ /* 0x000fc80000010836 */
[----:B------:R-:W2:Y:S03]  /*1f8f0*/  MUFU.EX2 R49, R49 ;  /* 0x0000003100317308 */ /* 0x000ea60000000800 */
[C---:B------:R-:W-:Y:S01]  /*1f900*/  HMMA.16816.F32 R124, R4.reuse, R26, R124 ;  /* 0x0000001a047c723c */ /* 0x040fe2000000187c */
[----:B------:R-:W2:Y:S04]  /*1f910*/  LDSM.16.MT88.4 R24, [R216+0xe000] ;  /* 0x00e00000d818783b */ /* 0x000ea80000004200 */
[----:B------:R-:W2:Y:S03]  /*1f920*/  MUFU.EX2 R48, R48 ;  /* 0x0000003000307308 */ /* 0x000ea60000000800 */
[C---:B-1----:R-:W-:Y:S08]  /*1f930*/  HMMA.16816.F32 R92, R4.reuse, R20, R92 ;  /* 0x00000014045c723c */ /* 0x042ff0000000185c */
[C---:B------:R-:W-:Y:S01]  /*1f940*/  HMMA.16816.F32 R96, R4.reuse, R22, R96 ;  /* 0x000000160460723c */ /* 0x040fe20000001860 */
[----:B------:R-:W1:Y:S07]  /*1f950*/  LDSM.16.MT88.4 R20, [R216+0x12000] ;  /* 0x01200000d814783b */ /* 0x000e6e0000004200 */
[C---:B------:R-:W-:Y:S07]  /*1f960*/  HMMA.16816.F32 R104, R4.reuse, R50, R104 ;  /* 0x000000320468723c */ /* 0x040fee0000001868 */
[-C--:B------:R-:W-:Y:S01]  /*1f970*/  FFMA.FTZ R50, R162, R53.reuse, -R54 ;  /* 0x00000035a2327223 */ /* 0x080fe20000010836 */
[----:B------:R-:W-:Y:S01]  /*1f980*/  HMMA.16816.F32 R108, R4, R36, R108 ;  /* 0x00000024046c723c */ /* 0x000fe2000000186c */
[----:B------:R-:W-:-:S02]  /*1f990*/  FFMA.FTZ R162, R155, R53, -R60 ;  /* 0x000000359ba27223 */ /* 0x000fc4000001083c */
[-C--:B------:R-:W-:Y:S02]  /*1f9a0*/  FFMA.FTZ R51, R161, R53.reuse, -R54 ;  /* 0x00000035a1337223 */ /* 0x080fe40000010836 */
[----:B------:R-:W-:Y:S01]  /*1f9b0*/  FFMA.FTZ R155, R152, R53, -R60 ;  /* 0x00000035989b7223 */ /* 0x000fe2000001083c */
[----:B------:R-:W-:Y:S02]  /*1f9c0*/  MUFU.EX2 R50, R50 ;  /* 0x0000003200327308 */ /* 0x000fe40000000800 */
[C---:B------:R-:W-:Y:S01]  /*1f9d0*/  HMMA.16816.F32 R120, R4.reuse, R38, R120 ;  /* 0x000000260478723c */ /* 0x040fe20000001878 */
[----:B------:R-:W-:Y:S05]  /*1f9e0*/  LDSM.16.MT88.4 R36, [R213+0x12800] ;  /* 0x01280000d524783b */ /* 0x000fea0000004200 */
[----:B------:R-:W-:Y:S02]  /*1f9f0*/  MUFU.EX2 R51, R51 ;  /* 0x0000003300337308 */ /* 0x000fe40000000800 */
[C---:B------:R-:W-:Y:S06]  /*1fa00*/  HMMA.16816.F32 R116, R4.reuse, R28, R116 ;  /* 0x0000001c0474723c */ /* 0x040fec0000001874 */
[----:B------:R-:W1:Y:S02]  /*1fa10*/  MUFU.EX2 R162, R162 ;  /* 0x000000a200a27308 */ /* 0x000e640000000800 */
[----:B------:R-:W-:Y:S01]  /*1fa20*/  HMMA.16816.F32 R112, R4, R30, R112 ;  /* 0x0000001e0470723c */ /* 0x000fe20000001870 */
[----:B------:R-:W1:Y:S05]  /*1fa30*/  LDSM.16.MT88.4 R28, [R214+0x12000] ;  /* 0x01200000d61c783b */ /* 0x000e6a0000004200 */
[----:B------:R-:W1:Y:S01]  /*1fa40*/  MUFU.EX2 R155, R155 ;  /* 0x0000009b009b7308 */ /* 0x000e620000000800 */
[----:B------:R-:W-:Y:S01]  /*1fa50*/  F2FP.PACK_AB R4, R171, R170 ;  /* 0x000000aaab04723e */ /* 0x000fe200000000ff */
[----:B------:R-:W-:Y:S01]  /*1fa60*/  FADD.FTZ R170, R170, R3 ;  /* 0x00000003aaaa7221 */ /* 0x000fe20000010000 */
[----:B------:R-:W-:Y:S01]  /*1fa70*/  F2FP.PACK_AB R5, R168, R167 ;  /* 0x000000a7a805723e */ /* 0x000fe200000000ff */
[----:B------:R-:W-:Y:S01]  /*1fa80*/  FADD.FTZ R167, R167, R2 ;  /* 0x00000002a7a77221 */ /* 0x000fe20000010000 */
[----:B--2---:R-:W-:Y:S01]  /*1fa90*/  F2FP.PACK_AB R6, R49, R174 ;  /* 0x000000ae3106723e */ /* 0x004fe200000000ff */
        /* <DEDUP_REMOVED lines=25> */
[C---:B--2---:R-:W-:Y:S08]  /*1fc30*/  HMMA.16816.F32 R108, R4.reuse, R16, R108 ;  /* 0x00000010046c723c */ /* 0x044ff0000000186c */
        /* <DEDUP_REMOVED lines=123> */
.L_x_3141:
[----:B------:R-:W-:-:S13]  /*203f0*/  ISETP.GE.AND P0, PT, R238, 0x1, PT ;  /* 0x00000001ee00780c */ /* 0x000fda0003f06270 */
[----:B------:R-:W-:Y:S05]  /*20400*/  @!P0 BRA `(.L_x_3150) ;  /* 0x000052b000008947 */ /* 0x000fea0003800000 */
[----:B------:R-:W-:Y:S02]  /*20410*/  MOV R135, R132 ;  /* 0x0000008400877202 */ /* 0x000fe40000000f00 */
[----:B------:R-:W-:Y:S02]  /*20420*/  MOV R3, R133 ;  /* 0x0000008500037202 */ /* 0x000fe40000000f00 */
.L_x_3159:
        /* <DEDUP_REMOVED lines=14> */
[----:B------:R-:W3:Y:S01]  /*20510*/  LD.E.64 R14, [R132.64+0x28] ;  /* 0x00002804840e7980 */ /* 0x000ee2000c101b00 */
        /* <DEDUP_REMOVED lines=8> */
[----:B------:R-:W-:Y:S04]  /*205a0*/  LOP3.LUT R10, R10, R11, RZ, 0x3c, !PT ;  /* 0x0000000b0a0a7212 */ /* 0x000fe800078e3cff */
        /* <DEDUP_REMOVED lines=8> */
[----:B------:R-:W-:Y:S02]  /*20630*/  ISETP.GE.AND P0, PT, R2, RZ, PT ;  /* 0x000000ff0200720c */ /* 0x000fe40003f06270 */
[----:B------:R-:W-:Y:S01]  /*20640*/  LOP3.LUT R2, RZ, R11, RZ, 0x33, !PT ;  /* 0x0000000bff027212 */ /* 0x000fe200078e33ff */
        /* <DEDUP_REMOVED lines=39> */
.L_x_3152:
[----:B------:R-:W-:Y:S02]  /*208c0*/  ULDC.64 UR4, c[0x0][0x118] ;  /* 0x0000460000047ab9 */ /* 0x000fe40000000a00 */
[----:B------:R-:W2:Y:S02]  /*208d0*/  LD.E R8, [R132.64+0x40] ;  /* 0x0000400484087980 */ /* 0x000ea4000c101900 */
[----:B--2---:R-:W-:Y:S04]  /*208e0*/  LEA R8, -R8, RZ, 0x7 ;  /* 0x000000ff08087211 */ /* 0x004fe800078e39ff */
[----:B------:R-:W-:Y:S02]  /*208f0*/  SHF.R.S32.HI R7, RZ, 0x1f, R8 ;  /* 0x0000001fff077819 */ /* 0x000fe40000011408 */
.L_x_3153:
[----:B------:R-:W-:Y:S05]  /*20900*/  BSYNC B0 ;  /* 0x0000000000007941 */ /* 0x000fea0003800000 */
.L_x_3151:
        /* <DEDUP_REMOVED lines=346> */
[-C--:B--2---:R-:W-:Y:S02]  /*21eb0*/  IABS R139, R141.reuse ;  /* 0x0000008d008b7213 */ /* 0x084fe40000000000 */
[-C--:B------:R-:W-:Y:S02]  /*21ec0*/  IABS R137, R141.reuse ;  /* 0x0000008d00897213 */ /* 0x080fe40000000000 */
[----:B------:R-:W1:Y:S03]  /*21ed0*/  I2F.RP R136, R139 ;  /* 0x0000008b00887306 */ /* 0x000e660000209400 */
[----:B------:R-:W-:Y:S07]  /*21ee0*/  IMAD.MOV R137, RZ, RZ, -R137 ;  /* 0x000000ffff897224 */ /* 0x000fee00078e0a89 */
[----:B-1----:R-:W1:Y:S02]  /*21ef0*/  MUFU.RCP R2, R136 ;  /* 0x0000008800027308 */ /* 0x002e640000001000 */
[----:B-1----:R-:W-:Y:S02]  /*21f00*/  IADD3 R144, R2, 0xffffffe, RZ ;  /* 0x0ffffffe02907810 */ /* 0x002fe40007ffe0ff */
[----:B------:R-:W-:Y:S06]  /*21f10*/  IABS R2, R138 ;  /* 0x0000008a00027213 */ /* 0x000fec0000000000 */
        /* <DEDUP_REMOVED lines=11> */
[----:B------:R-:W-:Y:S02]  /*21fd0*/  IMAD.HI.U32 R140, R143, R134, RZ ;  /* 0x000000868f8c7227 */ /* 0x000fe400078e00ff */
[----:B------:R-:W2:Y:S02]  /*21fe0*/  LD.E.64 R142, [R132.64+0x38] ;  /* 0x00003804848e7980 */ /* 0x000ea4000c101b00 */
        /* <DEDUP_REMOVED lines=38> */
.L_x_3157:
[----:B------:R-:W-:Y:S02]  /*22250*/  ULDC.64 UR4, c[0x0][0x118] ;  /* 0x0000460000047ab9 */ /* 0x000fe40000000a00 */
[----:B------:R-:W2:Y:S02]  /*22260*/  LD.E R140, [R132.64+0x38] ;  /* 0x00003804848c7980 */ /* 0x000ea4000c101900 */
[----:B--2---:R-:W-:Y:S04]  /*22270*/  LEA R140, -R140, RZ, 0x7 ;  /* 0x000000ff8c8c7211 */ /* 0x004fe800078e39ff */
[----:B------:R-:W-:Y:S02]  /*22280*/  SHF.R.S32.HI R139, RZ, 0x1f, R140 ;  /* 0x0000001fff8b7819 */ /* 0x000fe4000001148c */
.L_x_3158:
[----:B------:R-:W-:Y:S05]  /*22290*/  BSYNC B0 ;  /* 0x0000000000007941 */ /* 0x000fea0003800000 */
.L_x_3156:
        /* <DEDUP_REMOVED lines=130> */
.L_x_3155:
[----:B------:R-:W-:Y:S05]  /*22ac0*/  BSYNC B1 ;  /* 0x0000000000017941 */ /* 0x000fea0003800000 */
.L_x_3154:
[----:B------:R-:W-:Y:S01]  /*22ad0*/  ULDC.64 UR4, c[0x0][0x118] ;  /* 0x0000460000047ab9 */ /* 0x000fe20000000a00 */
[----:B-1----:R-:W1:Y:S01]  /*22ae0*/  S2R R139, SR_TID.X ;  /* 0x00000000008b7919 */ /* 0x002e620000002100 */
[----:B------:R-:W-:Y:S07]  /*22af0*/  IADD3 R150, R238, -0x1, RZ ;  /* 0xffffffffee967810 */ /* 0x000fee0007ffe0ff */
[----:B------:R2:W3:Y:S01]  /*22b00*/  LD.E R134, [R132.64+0xdc] ;  /* 0x0000dc0484867980 */ /* 0x0004e2000c101900 */
[----:B-1----:R-:W-:Y:S04]  /*22b10*/  SHF.L.U32 R139, R139, 0x1, RZ ;  /* 0x000000018b8b7819 */ /* 0x002fe800000006ff */
[----:B------:R-:W-:Y:S04]  /*22b20*/  LOP3.LUT R139, R139, 0x6, RZ, 0xc0, !PT ;  /* 0x000000068b8b7812 */ /* 0x000fe800078ec0ff */
[----:B------:R-:W-:Y:S04]  /*22b30*/  LEA R2, R150, R139, 0x7 ;  /* 0x0000008b96027211 */ /* 0x000fe800078e38ff */
[C---:B------:R-:W-:Y:S01]  /*22b40*/  IADD3 R154, R2.reuse, 0x1, RZ ;  /* 0x00000001029a7810 */ /* 0x040fe20007ffe0ff */
[----:B------:R-:W1:Y:S01]  /*22b50*/  I2F R161, R2 ;  /* 0x0000000200a17306 */ /* 0x000e620000201400 */
[C---:B------:R-:W-:Y:S02]  /*22b60*/  IADD3 R137, R2.reuse, 0x9, RZ ;  /* 0x0000000902897810 */ /* 0x040fe40007ffe0ff */
[C---:B------:R-:W-:Y:S02]  /*22b70*/  IADD3 R152, R2.reuse, 0x11, RZ ;  /* 0x0000001102987810 */ /* 0x040fe40007ffe0ff */
[C---:B------:R-:W-:Y:S02]  /*22b80*/  IADD3 R140, R2.reuse, 0x19, RZ ;  /* 0x00000019028c7810 */ /* 0x040fe40007ffe0ff */
[C---:B------:R-:W-:Y:S02]  /*22b90*/  IADD3 R151, R2.reuse, 0x21, RZ ;  /* 0x0000002102977810 */ /* 0x040fe40007ffe0ff */
[C---:B------:R-:W-:Y:S01]  /*22ba0*/  IADD3 R143, R2.reuse, 0x28, RZ ;  /* 0x00000028028f7810 */ /* 0x040fe20007ffe0ff */
[----:B------:R-:W4:Y:S01]  /*22bb0*/  I2F R154, R154 ;  /* 0x0000009a009a7306 */ /* 0x000f220000201400 */
[C---:B------:R-:W-:Y:S02]  /*22bc0*/  IADD3 R159, R2.reuse, 0x8, RZ ;  /* 0x00000008029f7810 */ /* 0x040fe40007ffe0ff */
[C---:B------:R-:W-:Y:S02]  /*22bd0*/  IADD3 R153, R2.reuse, 0x20, RZ ;  /* 0x0000002002997810 */ /* 0x040fe40007ffe0ff */
[C---:B------:R-:W-:Y:S02]  /*22be0*/  IADD3 R157, R2.reuse, 0x10, RZ ;  /* 0x00000010029d7810 */ /* 0x040fe40007ffe0ff */
[C---:B------:R-:W-:Y:S02]  /*22bf0*/  IADD3 R155, R2.reuse, 0x18, RZ ;  /* 0x00000018029b7810 */ /* 0x040fe40007ffe0ff */
[C---:B------:R-:W-:Y:S01]  /*22c00*/  IADD3 R147, R2.reuse, 0x30, RZ ;  /* 0x0000003002937810 */ /* 0x040fe20007ffe0ff */
[----:B------:R-:W5:Y:S01]  /*22c10*/  I2F R137, R137 ;  /* 0x0000008900897306 */ /* 0x000f620000201400 */
[C---:B------:R-:W-:Y:S02]  /*22c20*/  IADD3 R145, R2.reuse, 0x38, RZ ;  /* 0x0000003802917810 */ /* 0x040fe40007ffe0ff */
[----:B------:R-:W-:Y:S01]  /*22c30*/  IADD3 R146, R2, 0x31, RZ ;  /* 0x0000003102927810 */ /* 0x000fe20007ffe0ff */
[-C--:B-1----:R-:W-:Y:S01]  /*22c40*/  FFMA.FTZ R6, R0, R161.reuse, R6 ;  /* 0x000000a100067223 */ /* 0x082fe20000010006 */
[----:B------:R-:W-:Y:S01]  /*22c50*/  IADD3 R142, R2, 0x39, RZ ;  /* 0x00000039028e7810 */ /* 0x000fe20007ffe0ff */
[----:B------:R-:W-:Y:S01]  /*22c60*/  FFMA.FTZ R4, R0, R161, R4 ;  /* 0x000000a100047223 */ /* 0x000fe20000010004 */
[C---:B------:R-:W-:Y:S02]  /*22c70*/  IADD3 R141, R2.reuse, 0x40, RZ ;  /* 0x00000040028d7810 */ /* 0x040fe40007ffe0ff */
[----:B------:R-:W-:Y:S01]  /*22c80*/  IADD3 R144, R2, 0x29, RZ ;  /* 0x0000002902907810 */ /* 0x000fe20007ffe0ff */
[----:B------:R-:W1:Y:S01]  /*22c90*/  I2F R152, R152 ;  /* 0x0000009800987306 */ /* 0x000e620000201400 */
[----:B------:R-:W-:Y:S02]  /*22ca0*/  FMNMX.FTZ R156, R4, R3, !PT ;  /* 0x00000003049c7209 */ /* 0x000fe40007810000 */
[----:B------:R-:W-:Y:S01]  /*22cb0*/  IADD3 R139, R2, 0x48, RZ ;  /* 0x00000048028b7810 */ /* 0x000fe20007ffe0ff */
[-C--:B----4-:R-:W-:Y:S01]  /*22cc0*/  FFMA.FTZ R7, R0, R154.reuse, R7 ;  /* 0x0000009a00077223 */ /* 0x090fe20000010007 */
[----:B------:R-:W-:Y:S01]  /*22cd0*/  IADD3 R138, R2, 0x41, RZ ;  /* 0x00000041028a7810 */ /* 0x000fe20007ffe0ff */
[----:B------:R-:W-:Y:S01]  /*22ce0*/  FFMA.FTZ R5, R0, R154, R5 ;  /* 0x0000009a00057223 */ /* 0x000fe20000010005 */
[C---:B------:R-:W-:Y:S02]  /*22cf0*/  IADD3 R154, R2.reuse, 0x58, RZ ;  /* 0x00000058029a7810 */ /* 0x040fe40007ffe0ff */
[C---:B--2---:R-:W-:Y:S01]  /*22d00*/  IADD3 R133, R2.reuse, 0x50, RZ ;  /* 0x0000005002857810 */ /* 0x044fe20007ffe0ff */
[----:B------:R-:W2:Y:S01]  /*22d10*/  I2F R140, R140 ;  /* 0x0000008c008c7306 */ /* 0x000ea20000201400 */
[C---:B------:R-:W-:Y:S02]  /*22d20*/  IADD3 R136, R2.reuse, 0x49, RZ ;  /* 0x0000004902887810 */ /* 0x040fe40007ffe0ff */
[----:B------:R-:W-:Y:S01]  /*22d30*/  IADD3 R132, R2, 0x51, RZ ;  /* 0x0000005102847810 */ /* 0x000fe20007ffe0ff */
[CC--:B-----5:R-:W-:Y:S02]  /*22d40*/  FFMA.FTZ R11, R0.reuse, R137.reuse, R11 ;  /* 0x00000089000b7223 */ /* 0x0e0fe4000001000b */
[C---:B------:R-:W-:Y:S04]  /*22d50*/  FFMA.FTZ R9, R0.reuse, R137, R9 ;  /* 0x0000008900097223 */ /* 0x040fe80000010009 */
[----:B------:R4:W5:Y:S01]  /*22d60*/  I2F R137, R154 ;  /* 0x0000009a00897306 */ /* 0x0009620000201400 */
[CC--:B-1----:R-:W-:Y:S02]  /*22d70*/  FFMA.FTZ R15, R0.reuse, R152.reuse, R15 ;  /* 0x00000098000f7223 */ /* 0x0c2fe4000001000f */
[----:B------:R-:W-:Y:S01]  /*22d80*/  FFMA.FTZ R13, R0, R152, R13 ;  /* 0x00000098000d7223 */ /* 0x000fe2000001000d */
[----:B------:R-:W-:Y:S06]  /*22d90*/  IADD3 R152, R2, 0x59, RZ ;  /* 0x0000005902987810 */ /* 0x000fec0007ffe0ff */
[----:B------:R-:W1:Y:S01]  /*22da0*/  I2F R151, R151 ;  /* 0x0000009700977306 */ /* 0x000e620000201400 */
[CC--:B--2---:R-:W-:Y:S02]  /*22db0*/  FFMA.FTZ R19, R0.reuse, R140.reuse, R19 ;  /* 0x0000008c00137223 */ /* 0x0c4fe40000010013 */
[----:B------:R-:W-:Y:S07]  /*22dc0*/  FFMA.FTZ R17, R0, R140, R17 ;  /* 0x0000008c00117223 */ /* 0x000fee0000010011 */
[----:B------:R-:W2:Y:S01]  /*22dd0*/  I2F R143, R143 ;  /* 0x0000008f008f7306 */ /* 0x000ea20000201400 */
[----:B----4-:R-:W-:Y:S01]  /*22de0*/  FMNMX.FTZ R154, R6, R135, !PT ;  /* 0x00000087069a7209 */ /* 0x010fe20007810000 */
[CC--:B-----5:R-:W-:Y:S02]  /*22df0*/  FFMA.FTZ R50, R0.reuse, R137.reuse, R50 ;  /* 0x0000008900327223 */ /* 0x0e0fe40000010032 */
[C---:B------:R-:W-:Y:S06]  /*22e00*/  FFMA.FTZ R48, R0.reuse, R137, R48 ;  /* 0x0000008900307223 */ /* 0x040fec0000010030 */
[----:B------:R-:W4:Y:S01]  /*22e10*/  I2F R159, R159 ;  /* 0x0000009f009f7306 */ /* 0x000f220000201400 */
[CC--:B-1----:R-:W-:Y:S02]  /*22e20*/  FFMA.FTZ R23, R0.reuse, R151.reuse, R23 ;  /* 0x0000009700177223 */ /* 0x0c2fe40000010017 */
[----:B------:R-:W-:Y:S01]  /*22e30*/  FFMA.FTZ R21, R0, R151, R21 ;  /* 0x0000009700157223 */ /* 0x000fe20000010015 */
[----:B------:R-:W-:Y:S06]  /*22e40*/  IADD3 R151, R2, 0x60, RZ ;  /* 0x0000006002977810 */ /* 0x000fec0007ffe0ff */
[----:B------:R-:W1:Y:S01]  /*22e50*/  I2F R153, R153 ;  /* 0x0000009900997306 */ /* 0x000e620000201400 */
[CC--:B--2---:R-:W-:Y:S02]  /*22e60*/  FFMA.FTZ R26, R0.reuse, R143.reuse, R26 ;  /* 0x0000008f001a7223 */ /* 0x0c4fe4000001001a */
[C---:B------:R-:W-:Y:S07]  /*22e70*/  FFMA.FTZ R24, R0.reuse, R143, R24 ;  /* 0x0000008f00187223 */ /* 0x040fee0000010018 */
[----:B------:R-:W2:Y:S01]  /*22e80*/  I2F R157, R157 ;  /* 0x0000009d009d7306 */ /* 0x000ea20000201400 */
[CC--:B----4-:R-:W-:Y:S02]  /*22e90*/  FFMA.FTZ R10, R0.reuse, R159.reuse, R10 ;  /* 0x0000009f000a7223 */ /* 0x0d0fe4000001000a */
[C---:B------:R-:W-:Y:S07]  /*22ea0*/  FFMA.FTZ R8, R0.reuse, R159, R8 ;  /* 0x0000009f00087223 */ /* 0x040fee0000010008 */
[----:B------:R-:W4:Y:S01]  /*22eb0*/  I2F R155, R155 ;  /* 0x0000009b009b7306 */ /* 0x000f220000201400 */
[CC--:B-1----:R-:W-:Y:S02]  /*22ec0*/  FFMA.FTZ R22, R0.reuse, R153.reuse, R22 ;  /* 0x0000009900167223 */ /* 0x0c2fe40000010016 */
[----:B------:R-:W-:Y:S01]  /*22ed0*/  FFMA.FTZ R20, R0, R153, R20 ;  /* 0x0000009900147223 */ /* 0x000fe20000010014 */
[----:B------:R-:W-:Y:S06]  /*22ee0*/  FMNMX.FTZ R153, R7, R154, !PT ;  /* 0x0000009a07997209 */ /* 0x000fec0007810000 */
[----:B------:R1:W5:Y:S01]  /*22ef0*/  I2F R140, R152 ;  /* 0x00000098008c7306 */ /* 0x0003620000201400 */
[----:B------:R-:W-:Y:S02]  /*22f00*/  FMNMX.FTZ R154, R10, R153, !PT ;  /* 0x000000990a9a7209 */ /* 0x000fe40007810000 */
[----:B------:R-:W-:Y:S01]  /*22f10*/  FMNMX.FTZ R153, R5, R156, !PT ;  /* 0x0000009c05997209 */ /* 0x000fe20007810000 */
[CC--:B--2---:R-:W-:Y:S02]  /*22f20*/  FFMA.FTZ R14, R0.reuse, R157.reuse, R14 ;  /* 0x0000009d000e7223 */ /* 0x0c4fe4000001000e */
[C---:B------:R-:W-:Y:S04]  /*22f30*/  FFMA.FTZ R12, R0.reuse, R157, R12 ;  /* 0x0000009d000c7223 */ /* 0x040fe8000001000c */
[----:B------:R-:W2:Y:S01]  /*22f40*/  I2F R147, R147 ;  /* 0x0000009300937306 */ /* 0x000ea20000201400 */
[CC--:B----4-:R-:W-:Y:S02]  /*22f50*/  FFMA.FTZ R18, R0.reuse, R155.reuse, R18 ;  /* 0x0000009b00127223 */ /* 0x0d0fe40000010012 */
[----:B------:R-:W-:Y:S01]  /*22f60*/  FFMA.FTZ R16, R0, R155, R16 ;  /* 0x0000009b00107223 */ /* 0x000fe20000010010 */
[----:B------:R-:W-:Y:S02]  /*22f70*/  FMNMX.FTZ R155, R11, R154, !PT ;  /* 0x0000009a0b9b7209 */ /* 0x000fe40007810000 */
[----:B------:R-:W-:Y:S04]  /*22f80*/  FMNMX.FTZ R154, R8, R153, !PT ;  /* 0x00000099089a7209 */ /* 0x000fe80007810000 */
[----:B------:R-:W4:Y:S01]  /*22f90*/  I2F R145, R145 ;  /* 0x0000009100917306 */ /* 0x000f220000201400 */
[----:B-1----:R-:W-:Y:S01]  /*22fa0*/  FMNMX.FTZ R152, R14, R155, !PT ;  /* 0x0000009b0e987209 */ /* 0x002fe20007810000 */
[C---:B-----5:R-:W-:Y:S01]  /*22fb0*/  FFMA.FTZ R51, R0.reuse, R140, R51 ;  /* 0x0000008c00337223 */ /* 0x060fe20000010033 */
[----:B------:R-:W-:Y:S01]  /*22fc0*/  FMNMX.FTZ R155, R9, R154, !PT ;  /* 0x0000009a099b7209 */ /* 0x000fe20007810000 */
[----:B------:R-:W-:Y:S01]  /*22fd0*/  FFMA.FTZ R49, R0, R140, R49 ;  /* 0x0000008c00317223 */ /* 0x000fe20000010031 */
[----:B------:R-:W-:Y:S05]  /*22fe0*/  FMNMX.FTZ R153, R15, R152, !PT ;  /* 0x000000980f997209 */ /* 0x000fea0007810000 */
[----:B------:R1:W5:Y:S01]  /*22ff0*/  I2F R143, R151 ;  /* 0x00000097008f7306 */ /* 0x0003620000201400 */
[----:B------:R-:W-:Y:S02]  /*23000*/  FMNMX.FTZ R152, R12, R155, !PT ;  /* 0x0000009b0c987209 */ /* 0x000fe40007810000 */
[----:B------:R-:W-:Y:S01]  /*23010*/  FMNMX.FTZ R154, R18, R153, !PT ;  /* 0x00000099129a7209 */ /* 0x000fe20007810000 */
[CC--:B--2---:R-:W-:Y:S01]  /*23020*/  FFMA.FTZ R30, R0.reuse, R147.reuse, R30 ;  /* 0x00000093001e7223 */ /* 0x0c4fe2000001001e */
[----:B------:R-:W-:Y:S01]  /*23030*/  FMNMX.FTZ R153, R13, R152, !PT ;  /* 0x000000980d997209 */ /* 0x000fe20007810000 */
[----:B------:R-:W-:Y:S01]  /*23040*/  FFMA.FTZ R28, R0, R147, R28 ;  /* 0x00000093001c7223 */ /* 0x000fe2000001001c */
[----:B------:R-:W-:Y:S02]  /*23050*/  IADD3 R147, R2, 0x68, RZ ;  /* 0x0000006802937810 */ /* 0x000fe40007ffe0ff */
[----:B------:R-:W-:Y:S01]  /*23060*/  FMNMX.FTZ R152, R16, R153, !PT ;  /* 0x0000009910987209 */ /* 0x000fe20007810000 */
[----:B------:R-:W2:Y:S01]  /*23070*/  I2F R146, R146 ;  /* 0x0000009200927306 */ /* 0x000ea20000201400 */
[CC--:B----4-:R-:W-:Y:S02]  /*23080*/  FFMA.FTZ R34, R0.reuse, R145.reuse, R34 ;  /* 0x0000009100227223 */ /* 0x0d0fe40000010022 */
[C---:B------:R-:W-:Y:S07]  /*23090*/  FFMA.FTZ R32, R0.reuse, R145, R32 ;  /* 0x0000009100207223 */ /* 0x040fee0000010020 */
[----:B------:R-:W4:Y:S01]  /*230a0*/  I2F R142, R142 ;  /* 0x0000008e008e7306 */ /* 0x000f220000201400 */
[----:B-1----:R-:W-:Y:S01]  /*230b0*/  FMNMX.FTZ R151, R19, R154, !PT ;  /* 0x0000009a13977209 */ /* 0x002fe20007810000 */
[CC--:B-----5:R-:W-:Y:S02]  /*230c0*/  FFMA.FTZ R54, R0.reuse, R143.reuse, R54 ;  /* 0x0000008f00367223 */ /* 0x0e0fe40000010036 */
[C---:B------:R-:W-:Y:S06]  /*230d0*/  FFMA.FTZ R52, R0.reuse, R143, R52 ;  /* 0x0000008f00347223 */ /* 0x040fec0000010034 */
[----:B------:R-:W1:Y:S01]  /*230e0*/  I2F R141, R141 ;  /* 0x0000008d008d7306 */ /* 0x000e620000201400 */
[CC--:B--2---:R-:W-:Y:S02]  /*230f0*/  FFMA.FTZ R31, R0.reuse, R146.reuse, R31 ;  /* 0x00000092001f7223 */ /* 0x0c4fe4000001001f */
[----:B------:R-:W-:Y:S01]  /*23100*/  FFMA.FTZ R29, R0, R146, R29 ;  /* 0x00000092001d7223 */ /* 0x000fe2000001001d */
[----:B------:R-:W-:Y:S02]  /*23110*/  FMNMX.FTZ R146, R22, R151, !PT ;  /* 0x0000009716927209 */ /* 0x000fe40007810000 */
[----:B------:R-:W-:Y:S04]  /*23120*/  FMNMX.FTZ R151, R17, R152, !PT ;  /* 0x0000009811977209 */ /* 0x000fe80007810000 */
[----:B------:R-:W2:Y:S01]  /*23130*/  I2F R144, R144 ;  /* 0x0000009000907306 */ /* 0x000ea20000201400 */
[----:B------:R-:W-:Y:S02]  /*23140*/  FMNMX.FTZ R153, R23, R146, !PT ;  /* 0x0000009217997209 */ /* 0x000fe40007810000 */
[----:B------:R-:W-:Y:S01]  /*23150*/  FMNMX.FTZ R152, R20, R151, !PT ;  /* 0x0000009714987209 */ /* 0x000fe20007810000 */
[-C--:B----4-:R-:W-:Y:S01]  /*23160*/  FFMA.FTZ R35, R0, R142.reuse, R35 ;  /* 0x0000008e00237223 */ /* 0x090fe20000010023 */
[----:B------:R-:W-:Y:S01]  /*23170*/  FMNMX.FTZ R146, R26, R153, !PT ;  /* 0x000000991a927209 */ /* 0x000fe20007810000 */
[----:B------:R-:W-:Y:S01]  /*23180*/  FFMA.FTZ R33, R0, R142, R33 ;  /* 0x0000008e00217223 */ /* 0x000fe20000010021 */
[----:B------:R-:W-:Y:S02]  /*23190*/  IADD3 R142, R2, 0x69, RZ ;  /* 0x00000069028e7810 */ /* 0x000fe40007ffe0ff */
[----:B------:R-:W-:Y:S01]  /*231a0*/  FMNMX.FTZ R153, R21, R152, !PT ;  /* 0x0000009815997209 */ /* 0x000fe20007810000 */
[----:B------:R-:W4:Y:S01]  /*231b0*/  I2F R145, R147 ;  /* 0x0000009300917306 */ /* 0x000f220000201400 */
[CC--:B-1----:R-:W-:Y:S02]  /*231c0*/  FFMA.FTZ R38, R0.reuse, R141.reuse, R38 ;  /* 0x0000008d00267223 */ /* 0x0c2fe40000010026 */
[C---:B------:R-:W-:Y:S07]  /*231d0*/  FFMA.FTZ R36, R0.reuse, R141, R36 ;  /* 0x0000008d00247223 */ /* 0x040fee0000010024 */
[----:B------:R-:W1:Y:S01]  /*231e0*/  I2F R139, R139 ;  /* 0x0000008b008b7306 */ /* 0x000e620000201400 */
[CC--:B--2---:R-:W-:Y:S02]  /*231f0*/  FFMA.FTZ R27, R0.reuse, R144.reuse, R27 ;  /* 0x00000090001b7223 */ /* 0x0c4fe4000001001b */
[----:B------:R-:W-:Y:S01]  /*23200*/  FFMA.FTZ R25, R0, R144, R25 ;  /* 0x0000009000197223 */ /* 0x000fe20000010019 */
[----:B------:R-:W-:Y:S02]  /*23210*/  IADD3 R144, R2, 0x61, RZ ;  /* 0x0000006102907810 */ /* 0x000fe40007ffe0ff */
[----:B------:R-:W-:Y:S04]  /*23220*/  FMNMX.FTZ R151, R27, R146, !PT ;  /* 0x000000921b977209 */ /* 0x000fe80007810000 */
[----:B------:R-:W2:Y:S01]  /*23230*/  I2F R138, R138 ;  /* 0x0000008a008a7306 */ /* 0x000ea20000201400 */
[----:B------:R-:W-:Y:S02]  /*23240*/  FMNMX.FTZ R146, R24, R153, !PT ;  /* 0x0000009918927209 */ /* 0x000fe40007810000 */
[----:B------:R-:W-:Y:S01]  /*23250*/  FMNMX.FTZ R152, R30, R151, !PT ;  /* 0x000000971e987209 */ /* 0x000fe20007810000 */
[CC--:B----4-:R-:W-:Y:S01]  /*23260*/  FFMA.FTZ R58, R0.reuse, R145.reuse, R58 ;  /* 0x00000091003a7223 */ /* 0x0d0fe2000001003a */
[----:B------:R-:W-:Y:S01]  /*23270*/  FMNMX.FTZ R153, R25, R146, !PT ;  /* 0x0000009219997209 */ /* 0x000fe20007810000 */
[----:B------:R-:W-:Y:S01]  /*23280*/  FFMA.FTZ R56, R0, R145, R56 ;  /* 0x0000009100387223 */ /* 0x000fe20000010038 */
[----:B------:R-:W-:Y:S02]  /*23290*/  IADD3 R147, R2, 0x70, RZ ;  /* 0x0000007002937810 */ /* 0x000fe40007ffe0ff */
[----:B------:R-:W-:Y:S01]  /*232a0*/  FMNMX.FTZ R151, R31, R152, !PT ;  /* 0x000000981f977209 */ /* 0x000fe20007810000 */
[----:B------:R4:W5:Y:S01]  /*232b0*/  I2F R141, R142 ;  /* 0x0000008e008d7306 */ /* 0x0009620000201400 */
[----:B------:R-:W-:Y:S01]  /*232c0*/  FMNMX.FTZ R146, R28, R153, !PT ;  /* 0x000000991c927209 */ /* 0x000fe20007810000 */
[CC--:B-1----:R-:W-:Y:S02]  /*232d0*/  FFMA.FTZ R42, R0.reuse, R139.reuse, R42 ;  /* 0x0000008b002a7223 */ /* 0x0c2fe4000001002a */
        /* <DEDUP_REMOVED lines=8> */
[----:B----4-:R-:W-:Y:S01]  /*23360*/  FMNMX.FTZ R142, R32, R151, !PT ;  /* 0x00000097208e7209 */ /* 0x010fe20007810000 */
[----:B-----5:R-:W-:Y:S01]  /*23370*/  FFMA.FTZ R59, R0, R141, R59 ;  /* 0x0000008d003b7223 */ /* 0x020fe2000001003b */
[----:B------:R-:W-:Y:S01]  /*23380*/  FMNMX.FTZ R138, R38, R153, !PT ;  /* 0x00000099268a7209 */ /* 0x000fe20007810000 */
[----:B------:R-:W-:Y:S01]  /*23390*/  FFMA.FTZ R57, R0, R141, R57 ;  /* 0x0000008d00397223 */ /* 0x000fe20000010039 */
[----:B------:R-:W-:Y:S03]  /*233a0*/  FMNMX.FTZ R153, R33, R142, !PT ;  /* 0x0000008e21997209 */ /* 0x000fe60007810000 */
[----:B------:R4:W5:Y:S01]  /*233b0*/  I2F R139, R147 ;  /* 0x00000093008b7306 */ /* 0x0009620000201400 */
[----:B------:R-:W-:Y:S02]  /*233c0*/  FMNMX.FTZ R151, R39, R138, !PT ;  /* 0x0000008a27977209 */ /* 0x000fe40007810000 */
[----:B------:R-:W-:Y:S01]  /*233d0*/  FMNMX.FTZ R138, R36, R153, !PT ;  /* 0x00000099248a7209 */ /* 0x000fe20007810000 */
[----:B-1----:R-:W-:Y:S01]  /*233e0*/  FFMA.FTZ R46, R0, R133, R46 ;  /* 0x00000085002e7223 */ /* 0x002fe2000001002e */
[----:B------:R-:W-:Y:S01]  /*233f0*/  FMNMX.FTZ R142, R42, R151, !PT ;  /* 0x000000972a8e7209 */ /* 0x000fe20007810000 */
[----:B------:R-:W-:Y:S01]  /*23400*/  FFMA.FTZ R44, R0, R133, R44 ;  /* 0x00000085002c7223 */ /* 0x000fe2000001002c */
[----:B------:R-:W-:Y:S02]  /*23410*/  IADD3 R133, R2, 0x78, RZ ;  /* 0x0000007802857810 */ /* 0x000fe40007ffe0ff */
[----:B------:R-:W-:Y:S01]  /*23420*/  FMNMX.FTZ R151, R37, R138, !PT ;  /* 0x0000008a25977209 */ /* 0x000fe20007810000 */
[----:B------:R-:W1:Y:S03]  /*23430*/  I2F R132, R132 ;  /* 0x0000008400847306 */ /* 0x000e660000201400 */
[----:B------:R-:W-:Y:S01]  /*23440*/  FMNMX.FTZ R138, R40, R151, !PT ;  /* 0x00000097288a7209 */ /* 0x000fe20007810000 */
[CC--:B--2---:R-:W-:Y:S02]  /*23450*/  FFMA.FTZ R43, R0.reuse, R136.reuse, R43 ;  /* 0x00000088002b7223 */ /* 0x0c4fe4000001002b */
[----:B------:R-:W-:Y:S01]  /*23460*/  FFMA.FTZ R41, R0, R136, R41 ;  /* 0x0000008800297223 */ /* 0x000fe20000010029 */
[C---:B------:R-:W-:Y:S02]  /*23470*/  IADD3 R136, R2.reuse, 0x71, RZ ;  /* 0x0000007102887810 */ /* 0x040fe40007ffe0ff */
[----:B------:R-:W-:Y:S01]  /*23480*/  IADD3 R2, R2, 0x79, RZ ;  /* 0x0000007902027810 */ /* 0x000fe20007ffe0ff */
[----:B------:R-:W2:Y:S01]  /*23490*/  I2F R144, R144 ;  /* 0x0000009000907306 */ /* 0x000ea20000201400 */
[----:B----4-:R-:W-:Y:S01]  /*234a0*/  FMNMX.FTZ R147, R43, R142, !PT ;  /* 0x0000008e2b937209 */ /* 0x010fe20007810000 */
[CC--:B-----5:R-:W-:Y:S02]  /*234b0*/  FFMA.FTZ R62, R0.reuse, R139.reuse, R62 ;  /* 0x0000008b003e7223 */ /* 0x0e0fe4000001003e */
[C---:B------:R-:W-:Y:S06]  /*234c0*/  FFMA.FTZ R60, R0.reuse, R139, R60 ;  /* 0x0000008b003c7223 */ /* 0x040fec000001003c */
[----:B------:R-:W4:Y:S01]  /*234d0*/  I2F R137, R133 ;  /* 0x0000008500897306 */ /* 0x000f220000201400 */
[CC--:B-1----:R-:W-:Y:S02]  /*234e0*/  FFMA.FTZ R47, R0.reuse, R132.reuse, R47 ;  /* 0x00000084002f7223 */ /* 0x0c2fe4000001002f */
[----:B------:R-:W-:Y:S01]  /*234f0*/  FFMA.FTZ R45, R0, R132, R45 ;  /* 0x00000084002d7223 */ /* 0x000fe2000001002d */
[----:B------:R-:W-:Y:S02]  /*23500*/  FMNMX.FTZ R132, R46, R147, !PT ;  /* 0x000000932e847209 */ /* 0x000fe40007810000 */
[----:B------:R-:W-:Y:S04]  /*23510*/  FMNMX.FTZ R147, R41, R138, !PT ;  /* 0x0000008a29937209 */ /* 0x000fe80007810000 */
[----:B------:R-:W1:Y:S01]  /*23520*/  I2F R136, R136 ;  /* 0x0000008800887306 */ /* 0x000e620000201400 */
[----:B------:R-:W-:Y:S02]  /*23530*/  FMNMX.FTZ R151, R47, R132, !PT ;  /* 0x000000842f977209 */ /* 0x000fe40007810000 */
[----:B------:R-:W-:Y:S01]  /*23540*/  FMNMX.FTZ R132, R44, R147, !PT ;  /* 0x000000932c847209 */ /* 0x000fe20007810000 */
[-C--:B--2---:R-:W-:Y:S01]  /*23550*/  FFMA.FTZ R55, R0, R144.reuse, R55 ;  /* 0x0000009000377223 */ /* 0x084fe20000010037 */
[----:B------:R-:W-:Y:S01]  /*23560*/  FMNMX.FTZ R138, R50, R151, !PT ;  /* 0x00000097328a7209 */ /* 0x000fe20007810000 */
[----:B------:R-:W-:Y:S01]  /*23570*/  FFMA.FTZ R53, R0, R144, R53 ;  /* 0x0000009000357223 */ /* 0x000fe20000010035 */
[----:B------:R-:W-:Y:S02]  /*23580*/  FMNMX.FTZ R147, R45, R132, !PT ;  /* 0x000000842d937209 */ /* 0x000fe40007810000 */
[----:B------:R-:W-:Y:S01]  /*23590*/  FMNMX.FTZ R151, R51, R138, !PT ;  /* 0x0000008a33977209 */ /* 0x000fe20007810000 */
[----:B------:R-:W2:Y:S01]  /*235a0*/  I2F R2, R2 ;  /* 0x0000000200027306 */ /* 0x000ea20000201400 */
[----:B------:R-:W-:Y:S02]  /*235b0*/  FMNMX.FTZ R132, R48, R147, !PT ;  /* 0x0000009330847209 */ /* 0x000fe40007810000 */
[----:B------:R-:W-:Y:S01]  /*235c0*/  FMNMX.FTZ R138, R54, R151, !PT ;  /* 0x00000097368a7209 */ /* 0x000fe20007810000 */
[CC--:B----4-:R-:W-:Y:S01]  /*235d0*/  FFMA.FTZ R66, R0.reuse, R137.reuse, R66 ;  /* 0x0000008900427223 */ /* 0x0d0fe20000010042 */
[----:B------:R-:W-:Y:S01]  /*235e0*/  FMNMX.FTZ R133, R49, R132, !PT ;  /* 0x0000008431857209 */ /* 0x000fe20007810000 */
[----:B------:R-:W-:Y:S01]  /*235f0*/  FFMA.FTZ R64, R0, R137, R64 ;  /* 0x0000008900407223 */ /* 0x000fe20000010040 */
[----:B------:R-:W-:Y:S01]  /*23600*/  FMNMX.FTZ R143, R55, R138, !PT ;  /* 0x0000008a378f7209 */ /* 0x000fe20007810000 */
[----:B------:R-:W-:Y:S01]  /*23610*/  LDSM.16.MT88.4 R144, [R213+0xc000] ;  /* 0x00c00000d590783b */ /* 0x000fe20000004200 */
[----:B------:R-:W-:Y:S02]  /*23620*/  FMNMX.FTZ R132, R52, R133, !PT ;  /* 0x0000008534847209 */ /* 0x000fe40007810000 */
[----:B------:R-:W-:Y:S02]  /*23630*/  FMNMX.FTZ R138, R58, R143, !PT ;  /* 0x0000008f3a8a7209 */ /* 0x000fe40007810000 */
[----:B------:R-:W-:Y:S01]  /*23640*/  FMNMX.FTZ R133, R53, R132, !PT ;  /* 0x0000008435857209 */ /* 0x000fe20007810000 */
[C---:B-1----:R-:W-:Y:S01]  /*23650*/  FFMA.FTZ R63, R0.reuse, R136, R63 ;  /* 0x00000088003f7223 */ /* 0x042fe2000001003f */
[----:B------:R-:W-:Y:S01]  /*23660*/  FMNMX.FTZ R143, R59, R138, !PT ;  /* 0x0000008a3b8f7209 */ /* 0x000fe20007810000 */
[----:B------:R-:W-:Y:S01]  /*23670*/  FFMA.FTZ R61, R0, R136, R61 ;  /* 0x00000088003d7223 */ /* 0x000fe2000001003d */
[----:B------:R-:W-:Y:S02]  /*23680*/  FMNMX.FTZ R132, R56, R133, !PT ;  /* 0x0000008538847209 */ /* 0x000fe40007810000 */
[----:B------:R-:W-:Y:S02]  /*23690*/  FMNMX.FTZ R138, R62, R143, !PT ;  /* 0x0000008f3e8a7209 */ /* 0x000fe40007810000 */
[----:B------:R-:W-:Y:S01]  /*236a0*/  FMNMX.FTZ R139, R57, R132, !PT ;  /* 0x00000084398b7209 */ /* 0x000fe20007810000 */
[----:B------:R-:W-:Y:S01]  /*236b0*/  LDSM.16.MT88.4 R140, [R214+0xc000] ;  /* 0x00c00000d68c783b */ /* 0x000fe20000004200 */
[----:B------:R-:W-:Y:S01]  /*236c0*/  FMNMX.FTZ R133, R63, R138, !PT ;  /* 0x0000008a3f857209 */ /* 0x000fe20007810000 */
[-C--:B--2---:R-:W-:Y:S01]  /*236d0*/  FFMA.FTZ R67, R0, R2.reuse, R67 ;  /* 0x0000000200437223 */ /* 0x084fe20000010043 */
[----:B------:R-:W-:Y:S01]  /*236e0*/  FMNMX.FTZ R136, R60, R139, !PT ;  /* 0x0000008b3c887209 */ /* 0x000fe20007810000 */
[----:B------:R-:W-:Y:S01]  /*236f0*/  FFMA.FTZ R65, R0, R2, R65 ;  /* 0x0000000200417223 */ /* 0x000fe20000010041 */
        /* <DEDUP_REMOVED lines=12> */
[----:B------:R-:W-:Y:S01]  /*237c0*/  FSETP.NEU.FTZ.AND P0, PT, R132, -INF , PT ;  /* 0xff8000008400780b */ /* 0x000fe20003f1d000 */
[----:B---3--:R-:W-:Y:S02]  /*237d0*/  FMUL.FTZ R159, R134, R132 ;  /* 0x00000084869f7220 */ /* 0x008fe40000410000 */
[----:B------:R-:W-:Y:S01]  /*237e0*/  FADD.FTZ R135, -R132, R135 ;  /* 0x0000008784877221 */ /* 0x000fe20000010100 */
[----:B--2---:R-:W-:Y:S02]  /*237f0*/  FMNMX.FTZ R133, R136, R133, !PT ;  /* 0x0000008588857209 */ /* 0x004fe40007810000 */
[----:B------:R-:W-:Y:S01]  /*23800*/  FSEL R159, R159, RZ, P0 ;  /* 0x000000ff9f9f7208 */ /* 0x000fe20000000000 */
[C---:B------:R-:W-:Y:S01]  /*23810*/  FMUL.FTZ R2, R134.reuse, R135 ;  /* 0x0000008786027220 */ /* 0x040fe20000410000 */
[C---:B------:R-:W-:Y:S01]  /*23820*/  FSETP.NEU.FTZ.AND P0, PT, R133.reuse, -INF , PT ;  /* 0xff8000008500780b */ /* 0x040fe20003f1d000 */
[----:B------:R-:W-:Y:S01]  /*23830*/  FMUL.FTZ R157, R134, R133 ;  /* 0x00000085869d7220 */ /* 0x000fe20000410000 */
[----:B------:R-:W1:Y:S01]  /*23840*/  LDSM.16.MT88.4 R136, [R216+0xc000] ;  /* 0x00c00000d888783b */ /* 0x000e620000004200 */
[----:B------:R-:W-:Y:S02]  /*23850*/  FADD.FTZ R135, -R133, R3 ;  /* 0x0000000385877221 */ /* 0x000fe40000010100 */
[-CC-:B------:R-:W-:Y:S01]  /*23860*/  FFMA.FTZ R152, R10, R134.reuse, -R159.reuse ;  /* 0x000000860a987223 */ /* 0x180fe2000001089f */
[----:B------:R-:W-:Y:S01]  /*23870*/  FSEL R157, R157, RZ, P0 ;  /* 0x000000ff9d9d7208 */ /* 0x000fe20000000000 */
[----:B------:R-:W-:Y:S01]  /*23880*/  FMUL.FTZ R3, R134, R135 ;  /* 0x0000008786037220 */ /* 0x000fe20000410000 */
[----:B------:R-:W2:Y:S01]  /*23890*/  MUFU.EX2 R2, R2 ;  /* 0x0000000200027308 */ /* 0x000ea20000000800 */
[-C--:B------:R-:W-:Y:S01]  /*238a0*/  FFMA.FTZ R135, R11, R134.reuse, -R159 ;  /* 0x000000860b877223 */ /* 0x080fe2000001089f */
[----:B------:R-:W-:Y:S01]  /*238b0*/  ISETP.GT.AND P0, PT, R238, 0x1, PT ;  /* 0x00000001ee00780c */ /* 0x000fe20003f04270 */
[--C-:B------:R-:W-:Y:S01]  /*238c0*/  FFMA.FTZ R154, R8, R134, -R157.reuse ;  /* 0x00000086089a7223 */ /* 0x100fe2000001089d */
[----:B------:R-:W-:Y:S01]  /*238d0*/  MOV R238, R150 ;  /* 0x0000009600ee7202 */ /* 0x000fe20000000f00 */
[-C--:B------:R-:W-:Y:S02]  /*238e0*/  FFMA.FTZ R153, R9, R134.reuse, -R157 ;  /* 0x0000008609997223 */ /* 0x080fe4000001089d */
[-CC-:B------:R-:W-:Y:S02]  /*238f0*/  FFMA.FTZ R158, R6, R134.reuse, -R159.reuse ;  /* 0x00000086069e7223 */ /* 0x180fe4000001089f */
[-C--:B------:R-:W-:Y:S01]  /*23900*/  FFMA.FTZ R151, R7, R134.reuse, -R159 ;  /* 0x0000008607977223 */ /* 0x080fe2000001089f */
[----:B------:R-:W3:Y:S01]  /*23910*/  MUFU.EX2 R3, R3 ;  /* 0x0000000300037308 */ /* 0x000ee20000000800 */
[-CC-:B------:R-:W-:Y:S02]  /*23920*/  FFMA.FTZ R156, R4, R134.reuse, -R157.reuse ;  /* 0x00000086049c7223 */ /* 0x180fe4000001089d */
[-C--:B------:R-:W-:Y:S02]  /*23930*/  FFMA.FTZ R155, R5, R134.reuse, -R157 ;  /* 0x00000086059b7223 */ /* 0x080fe4000001089d */
[-CC-:B------:R-:W-:Y:S02]  /*23940*/  FFMA.FTZ R166, R26, R134.reuse, -R159.reuse ;  /* 0x000000861aa67223 */ /* 0x180fe4000001089f */
[-C--:B------:R-:W-:Y:S02]  /*23950*/  FFMA.FTZ R167, R27, R134.reuse, -R159 ;  /* 0x000000861ba77223 */ /* 0x080fe4000001089f */
[-CC-:B------:R-:W-:Y:S01]  /*23960*/  FFMA.FTZ R170, R24, R134.reuse, -R157.reuse ;  /* 0x0000008618aa7223 */ /* 0x180fe2000001089d */
[----:B------:R-:W-:Y:S01]  /*23970*/  MUFU.EX2 R158, R158 ;  /* 0x0000009e009e7308 */ /* 0x000fe20000000800 */
[--C-:B------:R-:W-:Y:S02]  /*23980*/  FFMA.FTZ R171, R25, R134, -R157.reuse ;  /* 0x0000008619ab7223 */ /* 0x100fe4000001089d */
        /* <DEDUP_REMOVED lines=15> */
[----:B------:R-:W-:Y:S02]  /*23a80*/  FMUL.FTZ R69, R3, R69 ;  /* 0x0000004503457220 */ /* 0x000fe40000410000 */
[----:B------:R-:W4:Y:S01]  /*23a90*/  MUFU.EX2 R135, R135 ;  /* 0x0000008700877308 */ /* 0x000f220000000800 */
[C---:B------:R-:W-:Y:S02]  /*23aa0*/  FMUL.FTZ R74, R2.reuse, R74 ;  /* 0x0000004a024a7220 */ /* 0x040fe40000410000 */
[C---:B------:R-:W-:Y:S01]  /*23ab0*/  FMUL.FTZ R75, R2.reuse, R75 ;  /* 0x0000004b024b7220 */ /* 0x040fe20000410000 */
        /* <DEDUP_REMOVED lines=9> */
[C---:B------:R-:W-:Y:S01]  /*23b50*/  FMUL.FTZ R83, R2.reuse, R83 ;  /* 0x0000005302537220 */ /* 0x040fe20000410000 */
[----:B------:R-:W2:Y:S01]  /*23b60*/  MUFU.EX2 R155, R155 ;  /* 0x0000009b009b7308 */ /* 0x000ea20000000800 */
[C---:B------:R-:W-:Y:S02]  /*23b70*/  FMUL.FTZ R80, R3.reuse, R80 ;  /* 0x0000005003507220 */ /* 0x040fe40000410000 */
[----:B------:R-:W-:Y:S01]  /*23b80*/  FMUL.FTZ R81, R3, R81 ;  /* 0x0000005103517220 */ /* 0x000fe20000410000 */
[----:B----4-:R-:W-:Y:S01]  /*23b90*/  F2FP.PACK_AB R131, R135, R152 ;  /* 0x000000988783723e */ /* 0x010fe200000000ff */
[C---:B------:R-:W-:Y:S02]  /*23ba0*/  FMUL.FTZ R86, R2.reuse, R86 ;  /* 0x0000005602567220 */ /* 0x040fe40000410000 */
[----:B------:R-:W-:Y:S02]  /*23bb0*/  FMUL.FTZ R87, R2, R87 ;  /* 0x0000005702577220 */ /* 0x000fe40000410000 */
[C---:B------:R-:W-:Y:S01]  /*23bc0*/  FMUL.FTZ R84, R3.reuse, R84 ;  /* 0x0000005403547220 */ /* 0x040fe20000410000 */
[----:B------:R-:W-:Y:S01]  /*23bd0*/  MUFU.EX2 R154, R154 ;  /* 0x0000009a009a7308 */ /* 0x000fe20000000800 */
[----:B------:R-:W-:Y:S02]  /*23be0*/  FMUL.FTZ R85, R3, R85 ;  /* 0x0000005503557220 */ /* 0x000fe40000410000 */
[-CC-:B------:R-:W-:Y:S02]  /*23bf0*/  FFMA.FTZ R172, R28, R134.reuse, -R157.reuse ;  /* 0x000000861cac7223 */ /* 0x180fe4000001089d */
[-CC-:B------:R-:W-:Y:S02]  /*23c00*/  FFMA.FTZ R173, R29, R134.reuse, -R157.reuse ;  /* 0x000000861dad7223 */ /* 0x180fe4000001089d */
[-CC-:B------:R-:W-:Y:S02]  /*23c10*/  FFMA.FTZ R174, R32, R134.reuse, -R157.reuse ;  /* 0x0000008620ae7223 */ /* 0x180fe4000001089d */
[-CC-:B------:R-:W-:Y:S01]  /*23c20*/  FFMA.FTZ R175, R33, R134.reuse, -R157.reuse ;  /* 0x0000008621af7223 */ /* 0x180fe2000001089d */
[----:B------:R-:W4:Y:S01]  /*23c30*/  MUFU.EX2 R153, R153 ;  /* 0x0000009900997308 */ /* 0x000f220000000800 */
[-CC-:B------:R-:W-:Y:S02]  /*23c40*/  FFMA.FTZ R176, R36, R134.reuse, -R157.reuse ;  /* 0x0000008624b07223 */ /* 0x180fe4000001089d */
[--C-:B------:R-:W-:Y:S01]  /*23c50*/  FFMA.FTZ R177, R37, R134, -R157.reuse ;  /* 0x0000008625b17223 */ /* 0x100fe2000001089d */
[----:B--2---:R-:W-:Y:S01]  /*23c60*/  F2FP.PACK_AB R128, R155, R156 ;  /* 0x0000009c9b80723e */ /* 0x004fe200000000ff */
[-CC-:B------:R-:W-:Y:S02]  /*23c70*/  FFMA.FTZ R178, R40, R134.reuse, -R157.reuse ;  /* 0x0000008628b27223 */ /* 0x180fe4000001089d */
[-C--:B------:R-:W-:Y:S02]  /*23c80*/  FFMA.FTZ R179, R41, R134.reuse, -R157 ;  /* 0x0000008629b37223 */ /* 0x080fe4000001089d */
[-CC-:B------:R-:W-:Y:S01]  /*23c90*/  FFMA.FTZ R180, R46, R134.reuse, -R159.reuse ;  /* 0x000000862eb47223 */ /* 0x180fe2000001089f */
[----:B------:R-:W-:Y:S01]  /*23ca0*/  MUFU.EX2 R166, R166 ;  /* 0x000000a600a67308 */ /* 0x000fe20000000800 */
[-CC-:B------:R-:W-:Y:S02]  /*23cb0*/  FFMA.FTZ R181, R47, R134.reuse, -R159.reuse ;  /* 0x000000862fb57223 */ /* 0x180fe4000001089f */
[-CC-:B------:R-:W-:Y:S02]  /*23cc0*/  FFMA.FTZ R182, R50, R134.reuse, -R159.reuse ;  /* 0x0000008632b67223 */ /* 0x180fe4000001089f */
[-C--:B------:R-:W-:Y:S02]  /*23cd0*/  FFMA.FTZ R183, R51, R134.reuse, -R159 ;  /* 0x0000008633b77223 */ /* 0x080fe4000001089f */
[-CC-:B------:R-:W-:Y:S02]  /*23ce0*/  FFMA.FTZ R184, R44, R134.reuse, -R157.reuse ;  /* 0x000000862cb87223 */ /* 0x180fe4000001089d */
[-CC-:B------:R-:W-:Y:S01]  /*23cf0*/  FFMA.FTZ R185, R45, R134.reuse, -R157.reuse ;  /* 0x000000862db97223 */ /* 0x180fe2000001089d */
[----:B------:R-:W-:Y:S01]  /*23d00*/  MUFU.EX2 R167, R167 ;  /* 0x000000a700a77308 */ /* 0x000fe20000000800 */
[----:B------:R-:W-:Y:S01]  /*23d10*/  LDSM.16.MT88.4 R44, [R213+0x13000] ;  /* 0x01300000d52c783b */ /* 0x000fe20000004200 */
[--C-:B------:R-:W-:Y:S01]  /*23d20*/  FFMA.FTZ R186, R48, R134, -R157.reuse ;  /* 0x0000008630ba7223 */ /* 0x100fe2000001089d */
[----:B----4-:R-:W-:Y:S01]  /*23d30*/  F2FP.PACK_AB R130, R153, R154 ;  /* 0x0000009a9982723e */ /* 0x010fe200000000ff */
[----:B------:R-:W-:Y:S02]  /*23d40*/  FFMA.FTZ R187, R49, R134, -R157 ;  /* 0x0000008631bb7223 */ /* 0x000fe4000001089d */
        /* <DEDUP_REMOVED lines=43> */
[--C-:B------:R-:W-:Y:S02]  /*24000*/  FFMA.FTZ R144, R14, R134, -R159.reuse ;  /* 0x000000860e907223 */ /* 0x100fe4000001089f */
[C---:B------:R-:W-:Y:S02]  /*24010*/  FMUL.FTZ R14, R2.reuse, R122 ;  /* 0x0000007a020e7220 */ /* 0x040fe40000410000 */
[C---:B--2---:R-:W-:Y:S01]  /*24020*/  HMMA.16816.F32 R100, R128.reuse, R140, R100 ;  /* 0x0000008c8064723c */ /* 0x044fe20000001864 */
[----:B------:R-:W-:Y:S03]  /*24030*/  MUFU.EX2 R178, R178 ;  /* 0x000000b200b27308 */ /* 0x000fe60000000800 */
[-C--:B------:R-:W-:Y:S02]  /*24040*/  FFMA.FTZ R145, R15, R134.reuse, -R159 ;  /* 0x000000860f917223 */ /* 0x080fe4000001089f */
[----:B------:R-:W-:Y:S02]  /*24050*/  FMUL.FTZ R15, R2, R123 ;  /* 0x0000007b020f7220 */ /* 0x000fe40000410000 */
[C---:B------:R-:W-:Y:S01]  /*24060*/  HMMA.16816.F32 R104, R128.reuse, R142, R104 ;  /* 0x0000008e8068723c */ /* 0x040fe20000001868 */
[----:B------:R-:W-:Y:S02]  /*24070*/  LDSM.16.MT88.4 R140, [R213+0xc800] ;  /* 0x00c80000d58c783b */ /* 0x000fe40000004200 */
[----:B------:R-:W-:Y:S01]  /*24080*/  MUFU.EX2 R144, R144 ;  /* 0x0000009000907308 */ /* 0x000fe20000000800 */
[--C-:B------:R-:W-:Y:S02]  /*24090*/  FFMA.FTZ R160, R12, R134, -R157.reuse ;  /* 0x000000860ca07223 */ /* 0x100fe4000001089d */
[----:B------:R-:W-:Y:S02]  /*240a0*/  FMUL.FTZ R12, R3, R120 ;  /* 0x00000078030c7220 */ /* 0x000fe40000410000 */
[----:B------:R-:W-:Y:S04]  /*240b0*/  FFMA.FTZ R161, R13, R134, -R157 ;  /* 0x000000860da17223 */ /* 0x000fe8000001089d */
[C---:B------:R-:W-:Y:S01]  /*240c0*/  FMUL.FTZ R13, R3.reuse, R121 ;  /* 0x00000079030d7220 */ /* 0x040fe20000410000 */
[----:B------:R-:W2:Y:S01]  /*240d0*/  MUFU.EX2 R145, R145 ;  /* 0x0000009100917308 */ /* 0x000ea20000000800 */
[----:B------:R-:W4:Y:S01]  /*240e0*/  LDSM.16.MT88.4 R120, [R216+0xc800] ;  /* 0x00c80000d878783b */ /* 0x000f220000004200 */
[C---:B------:R-:W-:Y:S02]  /*240f0*/  FMUL.FTZ R110, R2.reuse, R110 ;  /* 0x0000006e026e7220 */ /* 0x040fe40000410000 */
[----:B------:R-:W-:Y:S02]  /*24100*/  FMUL.FTZ R111, R2, R111 ;  /* 0x0000006f026f7220 */ /* 0x000fe40000410000 */
[C---:B------:R-:W-:Y:S02]  /*24110*/  FMUL.FTZ R108, R3.reuse, R108 ;  /* 0x0000006c036c7220 */ /* 0x040fe40000410000 */
[----:B------:R-:W-:Y:S02]  /*24120*/  FMUL.FTZ R109, R3, R109 ;  /* 0x0000006d036d7220 */ /* 0x000fe40000410000 */
[-CC-:B------:R-:W-:Y:S01]  /*24130*/  FFMA.FTZ R146, R18, R134.reuse, -R159.reuse ;  /* 0x0000008612927223 */ /* 0x180fe2000001089f */
[----:B------:R-:W-:Y:S01]  /*24140*/  MUFU.EX2 R160, R160 ;  /* 0x000000a000a07308 */ /* 0x000fe20000000800 */
[-C--:B------:R-:W-:Y:S02]  /*24150*/  FFMA.FTZ R147, R19, R134.reuse, -R159 ;  /* 0x0000008613937223 */ /* 0x080fe4000001089f */
[-CC-:B------:R-:W-:Y:S01]  /*24160*/  FFMA.FTZ R162, R16, R134.reuse, -R157.reuse ;  /* 0x0000008610a27223 */ /* 0x180fe2000001089d */
[C---:B---3--:R-:W-:Y:S03]  /*24170*/  HMMA.16816.F32 R108, R128.reuse, R124, R108 ;  /* 0x0000007c806c723c */ /* 0x048fe6000000186c */
[----:B------:R-:W-:Y:S02]  /*24180*/  FFMA.FTZ R163, R17, R134, -R157 ;  /* 0x0000008611a37223 */ /* 0x000fe4000001089d */
        /* <DEDUP_REMOVED lines=15> */
[--C-:B------:R-:W-:Y:S01]  /*24280*/  FFMA.FTZ R164, R22, R134, -R159.reuse ;  /* 0x0000008616a47223 */ /* 0x100fe2000001089f */
[----:B------:R-:W-:Y:S03]  /*24290*/  F2FP.PACK_AB R22, R171, R170 ;  /* 0x000000aaab16723e */ /* 0x000fe600000000ff */
[----:B------:R-:W-:Y:S01]  /*242a0*/  FFMA.FTZ R165, R23, R134, -R159 ;  /* 0x0000008617a57223 */ /* 0x000fe2000001089f */
[----:B------:R-:W-:Y:S01]  /*242b0*/  HMMA.16816.F32 R112, R128, R138, R112 ;  /* 0x0000008a8070723c */ /* 0x000fe20000001870 */
[----:B------:R-:W5:Y:S01]  /*242c0*/  LDSM.16.MT88.4 R128, [R212+0xc800] ;  /* 0x00c80000d480783b */ /* 0x000f620000004200 */
[----:B------:R-:W-:Y:S01]  /*242d0*/  MUFU.EX2 R162, R162 ;  /* 0x000000a200a27308 */ /* 0x000fe20000000800 */
[----:B------:R-:W-:Y:S01]  /*242e0*/  F2FP.PACK_AB R23, R167, R166 ;  /* 0x000000a6a717723e */ /* 0x000fe200000000ff */
[--C-:B------:R-:W-:Y:S01]  /*242f0*/  FFMA.FTZ R168, R20, R134, -R157.reuse ;  /* 0x0000008614a87223 */ /* 0x100fe2000001089d */
[----:B--2---:R-:W-:Y:S01]  /*24300*/  F2FP.PACK_AB R119, R147, R146 ;  /* 0x000000929377723e */ /* 0x004fe200000000ff */
[-C--:B------:R-:W-:Y:S03]  /*24310*/  FFMA.FTZ R169, R21, R134.reuse, -R157 ;  /* 0x0000008615a97223 */ /* 0x080fe6000001089d */
[----:B------:R-:W-:Y:S03]  /*24320*/  LDSM.16.MT88.4 R136, [R213+0x10800] ;  /* 0x01080000d588783b */ /* 0x000fe60000004200 */
[----:B------:R-:W2:Y:S01]  /*24330*/  MUFU.EX2 R163, R163 ;  /* 0x000000a300a37308 */ /* 0x000ea20000000800 */
[-CC-:B------:R-:W-:Y:S02]  /*24340*/  FFMA.FTZ R54, R54, R134.reuse, -R159.reuse ;  /* 0x0000008636367223 */ /* 0x180fe4000001089f */
[--C-:B------:R-:W-:Y:S01]  /*24350*/  FFMA.FTZ R55, R55, R134, -R159.reuse ;  /* 0x0000008637377223 */ /* 0x100fe2000001089f */
[----:B-1----:R-:W-:Y:S01]  /*24360*/  F2FP.PACK_AB R116, R161, R160 ;  /* 0x000000a0a174723e */ /* 0x002fe200000000ff */
        /* <DEDUP_REMOVED lines=9> */
[----:B------:R-:W1:Y:S01]  /*24400*/  MUFU.EX2 R165, R165 ;  /* 0x000000a500a57308 */ /* 0x000e620000000800 */
[-C--:B------:R-:W-:Y:S02]  /*24410*/  FFMA.FTZ R66, R66, R134.reuse, -R159 ;  /* 0x0000008642427223 */ /* 0x080fe4000001089f */
[----:B------:R-:W-:Y:S01]  /*24420*/  FFMA.FTZ R60, R60, R134, -R157 ;  /* 0x000000863c3c7223 */ /* 0x000fe2000001089d */
        /* <DEDUP_REMOVED lines=63> */
[-CC-:B------:R-:W-:Y:S01]  /*24820*/  FFMA.FTZ R141, R30, R134.reuse, -R159.reuse ;  /* 0x000000861e8d7223 */ /* 0x180fe2000001089f */
[----:B------:R-:W-:Y:S01]  /*24830*/  HMMA.16816.F32 R112, R116, R142, R112 ;  /* 0x0000008e7470723c */ /* 0x000fe20000001870 */
[----:B------:R-:W1:Y:S03]  /*24840*/  LDSM.16.MT88.4 R116, [R212+0xd000] ;  /* 0x00d00000d474783b */ /* 0x000e660000004200 */
[-CC-:B------:R-:W-:Y:S02]  /*24850*/  FFMA.FTZ R140, R31, R134.reuse, -R159.reuse ;  /* 0x000000861f8c7223 */ /* 0x180fe4000001089f */
[----:B------:R-:W-:Y:S01]  /*24860*/  MUFU.EX2 R141, R141 ;  /* 0x0000008d008d7308 */ /* 0x000fe20000000800 */
[-CC-:B------:R-:W-:Y:S01]  /*24870*/  FFMA.FTZ R142, R34, R134.reuse, -R159.reuse ;  /* 0x00000086228e7223 */ /* 0x180fe2000001089f */
[C---:B----4-:R-:W-:Y:S01]  /*24880*/  HMMA.16816.F32 R4, R20.reuse, R128, R4 ;  /* 0x000000801404723c */ /* 0x050fe20000001804 */
[----:B------:R-:W-:Y:S04]  /*24890*/  LDSM.16.MT88.4 R28, [R216+0xd800] ;  /* 0x00d80000d81c783b */ /* 0x000fe80000004200 */
[-CC-:B------:R-:W-:Y:S03]  /*248a0*/  FFMA.FTZ R143, R35, R134.reuse, -R159.reuse ;  /* 0x00000086238f7223 */ /* 0x180fe6000001089f */
        /* <DEDUP_REMOVED lines=32> */
[-CC-:B------:R-:W-:Y:S01]  /*24ab0*/  FFMA.FTZ R137, R38, R134.reuse, -R159.reuse ;  /* 0x0000008626897223 */ /* 0x180fe2000001089f */
[----:B------:R-:W-:Y:S04]  /*24ac0*/  HMMA.16816.F32 R112, R20, R138, R112 ;  /* 0x0000008a1470723c */ /* 0x000fe80000001870 */
[-CC-:B------:R-:W-:Y:S01]  /*24ad0*/  FFMA.FTZ R136, R39, R134.reuse, -R159.reuse ;  /* 0x0000008627887223 */ /* 0x180fe2000001089f */
[----:B------:R-:W-:Y:S01]  /*24ae0*/  MUFU.EX2 R137, R137 ;  /* 0x0000008900897308 */ /* 0x000fe20000000800 */
[----:B------:R-:W-:Y:S01]  /*24af0*/  LDSM.16.MT88.4 R36, [R216+0xe000] ;  /* 0x00e00000d824783b */ /* 0x000fe20000004200 */
[----:B---3--:R-:W-:Y:S01]  /*24b00*/  F2FP.PACK_AB R21, R140, R141 ;  /* 0x0000008d8c15723e */ /* 0x008fe200000000ff */
[--C-:B------:R-:W-:Y:S01]  /*24b10*/  FFMA.FTZ R138, R42, R134, -R159.reuse ;  /* 0x000000862a8a7223 */ /* 0x100fe2000001089f */
[----:B-----5:R-:W-:Y:S03]  /*24b20*/  F2FP.PACK_AB R23, R143, R142 ;  /* 0x0000008e8f17723e */ /* 0x020fe600000000ff */
[----:B------:R-:W-:Y:S01]  /*24b30*/  F2FP.PACK_AB R20, R173, R172 ;  /* 0x000000acad14723e */ /* 0x000fe200000000ff */
[--C-:B------:R-:W-:Y:S01]  /*24b40*/  FFMA.FTZ R139, R43, R134, -R159.reuse ;  /* 0x000000862b8b7223 */ /* 0x100fe2000001089f */
[----:B------:R-:W-:Y:S01]  /*24b50*/  F2FP.PACK_AB R22, R175, R174 ;  /* 0x000000aeaf16723e */ /* 0x000fe200000000ff */
[----:B------:R-:W-:Y:S01]  /*24b60*/  LDSM.16.MT88.4 R40, [R213+0x12000] ;  /* 0x01200000d528783b */ /* 0x000fe20000004200 */
[----:B------:R-:W2:Y:S01]  /*24b70*/  MUFU.EX2 R136, R136 ;  /* 0x0000008800887308 */ /* 0x000ea20000000800 */
[----:B------:R-:W-:Y:S02]  /*24b80*/  FFMA.FTZ R159, R67, R134, -R159 ;  /* 0x00000086439f7223 */ /* 0x000fe4000001089f */
        /* <DEDUP_REMOVED lines=125> */
[-CC-:B------:R-:W-:Y:S01]  /*25360*/  FFMA.FTZ R33, R61, R134.reuse, -R157.reuse ;  /* 0x000000863d217223 */ /* 0x180fe2000001089d */
[C---:B------:R-:W-:Y:S04]  /*25370*/  HMMA.16816.F32 R72, R20.reuse, R34, R72 ;  /* 0x000000221448723c */ /* 0x040fe80000001848 */
[-CC-:B------:R-:W-:Y:S01]  /*25380*/  FFMA.FTZ R32, R64, R134.reuse, -R157.reuse ;  /* 0x0000008640207223 */ /* 0x180fe2000001089d */
[----:B------:R-:W3:Y:S01]  /*25390*/  MUFU.EX2 R33, R33 ;  /* 0x0000002100217308 */ /* 0x000ee20000000800 */
[----:B------:R-:W-:Y:S02]  /*253a0*/  FFMA.FTZ R157, R65, R134, -R157 ;  /* 0x00000086419d7223 */ /* 0x000fe4000001089d */
        /* <DEDUP_REMOVED lines=49> */
.L_x_3150:
        /* <DEDUP_REMOVED lines=11> */
.L_x_3173:
[----:B--23--:R-:W-:Y:S01]  /*25770*/  FADD.FTZ R240, R5, R240 ;  /* 0x000000f005f07221 */ /* 0x00cfe20000010000 */
[----:B------:R-:W-:Y:S05]  /*25780*/  BRA.DIV ~URZ, `(.L_x_3161) ;  /* 0x000017127f007947 */ /* 0x000fea000b800000 */
[----:B------:R-:W2:Y:S04]  /*25790*/  SHFL.BFLY PT, R8, R241, 0x2, 0x1f ;  /* 0x0c401f00f1087f89 */ /* 0x000ea800000e0000 */
[----:B------:R-:W3:Y:S01]  /*257a0*/  SHFL.BFLY PT, R9, R240, 0x1, 0x1f ;  /* 0x0c201f00f0097f89 */ /* 0x000ee200000e0000 */
[----:B--2---:R-:W-:Y:S02]  /*257b0*/  FADD.FTZ R8, R8, R241 ;  /* 0x000000f108087221 */ /* 0x004fe40000010000 */
[----:B---3--:R-:W-:-:S03]  /*257c0*/  FADD.FTZ R9, R240, R9 ;  /* 0x00000009f0097221 */ /* 0x008fc60000010000 */
[----:B------:R2:W3:Y:S04]  /*257d0*/  SHFL.BFLY PT, R5, R8, 0x1, 0x1f ;  /* 0x0c201f0008057f89 */ /* 0x0004e800000e0000 */
.L_x_3174:
        /* <DEDUP_REMOVED lines=73> */
[----:B---3--:R-:W-:Y:S01]  /*25c70*/  SHF.R.S32.HI R11, RZ, 0x1f, R0 ;  /* 0x0000001fff0b7819 */ /* 0x008fe20000011400 */
[----:B------:R-:W-:Y:S01]  /*25c80*/  FMUL.FTZ R87, R3, R87 ;  /* 0x0000005703577220 */ /* 0x000fe20000410000 */
[----:B------:R-:W-:Y:S01]  /*25c90*/  F2FP.PACK_AB R78, R79, R78 ;  /* 0x0000004e4f4e723e */ /* 0x000fe200000000ff */
[----:B------:R-:W-:Y:S01]  /*25ca0*/  FMUL.FTZ R86, R3, R86 ;  /* 0x0000005603567220 */ /* 0x000fe20000410000 */
[----:B------:R-:W-:Y:S01]  /*25cb0*/  LEA.HI R4, R11, R0, RZ, 0x2 ;  /* 0x000000000b047211 */ /* 0x000fe200078f10ff */
[----:B------:R-:W-:Y:S01]  /*25cc0*/  FMUL.FTZ R91, R3, R91 ;  /* 0x0000005b035b7220 */ /* 0x000fe20000410000 */
[----:B------:R-:W-:Y:S01]  /*25cd0*/  F2FP.PACK_AB R82, R83, R82 ;  /* 0x000000525352723e */ /* 0x000fe200000000ff */
[C---:B------:R-:W-:Y:S01]  /*25ce0*/  FMUL.FTZ R90, R3.reuse, R90 ;  /* 0x0000005a035a7220 */ /* 0x040fe20000410000 */
[--C-:B------:R-:W-:Y:S01]  /*25cf0*/  SHF.R.S32.HI R13, RZ, 0x2, R4.reuse ;  /* 0x00000002ff0d7819 */ /* 0x100fe20000011404 */
[C---:B------:R-:W-:Y:S01]  /*25d00*/  FMUL.FTZ R95, R3.reuse, R95 ;  /* 0x0000005f035f7220 */ /* 0x040fe20000410000 */
[----:B--2---:R-:W-:Y:S01]  /*25d10*/  SHF.R.S32.HI R8, RZ, 0x1f, R4 ;  /* 0x0000001fff087819 */ /* 0x004fe20000011404 */
[----:B------:R-:W-:Y:S01]  /*25d20*/  FMUL.FTZ R94, R3, R94 ;  /* 0x0000005e035e7220 */ /* 0x000fe20000410000 */
[----:B------:R-:W-:Y:S01]  /*25d30*/  F2FP.PACK_AB R86, R87, R86 ;  /* 0x000000565756723e */ /* 0x000fe200000000ff */
[C---:B------:R-:W-:Y:S01]  /*25d40*/  FMUL.FTZ R99, R3.reuse, R99 ;  /* 0x0000006303637220 */ /* 0x040fe20000410000 */
[----:B------:R-:W-:Y:S01]  /*25d50*/  LEA.HI R8, R8, R13, RZ, 0x3 ;  /* 0x0000000d08087211 */ /* 0x000fe200078f18ff */
[----:B------:R-:W-:Y:S01]  /*25d60*/  FMUL.FTZ R98, R3, R98 ;  /* 0x0000006203627220 */ /* 0x000fe20000410000 */
[----:B------:R-:W-:Y:S01]  /*25d70*/  F2FP.PACK_AB R90, R91, R90 ;  /* 0x0000005a5b5a723e */ /* 0x000fe200000000ff */
[C---:B------:R-:W-:Y:S01]  /*25d80*/  FMUL.FTZ R103, R3.reuse, R103 ;  /* 0x0000006703677220 */ /* 0x040fe20000410000 */
[----:B------:R-:W-:Y:S01]  /*25d90*/  LOP3.LUT R8, R8, 0xfffffff8, RZ, 0xc0, !PT ;  /* 0xfffffff808087812 */ /* 0x000fe200078ec0ff */
[----:B------:R-:W-:Y:S01]  /*25da0*/  FMUL.FTZ R102, R3, R102 ;  /* 0x0000006603667220 */ /* 0x000fe20000410000 */
[----:B------:R-:W-:Y:S01]  /*25db0*/  F2FP.PACK_AB R94, R95, R94 ;  /* 0x0000005e5f5e723e */ /* 0x000fe200000000ff */
[----:B------:R-:W-:Y:S01]  /*25dc0*/  FMUL.FTZ R107, R3, R107 ;  /* 0x0000006b036b7220 */ /* 0x000fe20000410000 */
[----:B------:R-:W-:Y:S01]  /*25dd0*/  IADD3 R8, R13, -R8, RZ ;  /* 0x800000080d087210 */ /* 0x000fe20007ffe0ff */
[C---:B------:R-:W-:Y:S01]  /*25de0*/  FMUL.FTZ R106, R3.reuse, R106 ;  /* 0x0000006a036a7220 */ /* 0x040fe20000410000 */
[----:B------:R-:W-:Y:S01]  /*25df0*/  LOP3.LUT R13, R4, 0x3ffffffc, RZ, 0xc0, !PT ;  /* 0x3ffffffc040d7812 */ /* 0x000fe200078ec0ff */
[C---:B------:R-:W-:Y:S01]  /*25e00*/  FMUL.FTZ R111, R3.reuse, R111 ;  /* 0x0000006f036f7220 */ /* 0x040fe20000410000 */
[----:B------:R-:W-:Y:S01]  /*25e10*/  SHF.L.U32 R10, R8, 0x6, RZ ;  /* 0x00000006080a7819 */ /* 0x000fe200000006ff */
[----:B------:R-:W-:Y:S01]  /*25e20*/  FMUL.FTZ R110, R3, R110 ;  /* 0x0000006e036e7220 */ /* 0x000fe20000410000 */
[----:B------:R-:W-:Y:S01]  /*25e30*/  IADD3 R13, -R13, R0, RZ ;  /* 0x000000000d0d7210 */ /* 0x000fe20007ffe1ff */
[C---:B------:R-:W-:Y:S01]  /*25e40*/  FMUL.FTZ R123, R3.reuse, R123 ;  /* 0x0000007b037b7220 */ /* 0x040fe20000410000 */
[----:B------:R-:W-:Y:S01]  /*25e50*/  LOP3.LUT R10, R10, 0x1c0, RZ, 0xc0, !PT ;  /* 0x000001c00a0a7812 */ /* 0x000fe200078ec0ff */
[C---:B------:R-:W-:Y:S01]  /*25e60*/  FMUL.FTZ R122, R3.reuse, R122 ;  /* 0x0000007a037a7220 */ /* 0x040fe20000410000 */
[----:B------:R-:W-:Y:S01]  /*25e70*/  LOP3.LUT R12, R8, 0x1, RZ, 0xc0, !PT ;  /* 0x00000001080c7812 */ /* 0x000fe200078ec0ff */
[C---:B------:R-:W-:Y:S01]  /*25e80*/  FMUL.FTZ R119, R3.reuse, R119 ;  /* 0x0000007703777220 */ /* 0x040fe20000410000 */
[----:B------:R-:W-:Y:S01]  /*25e90*/  LEA.HI R10, R10, R10, RZ, 0x1d ;  /* 0x0000000a0a0a7211 */ /* 0x000fe200078fe8ff */
[C---:B------:R-:W-:Y:S01]  /*25ea0*/  FMUL.FTZ R118, R3.reuse, R118 ;  /* 0x0000007603767220 */ /* 0x040fe20000410000 */
[----:B------:R-:W-:Y:S01]  /*25eb0*/  ISETP.NE.U32.AND P0, PT, R12, 0x1, PT ;  /* 0x000000010c00780c */ /* 0x000fe20003f05070 */
[----:B------:R-:W-:Y:S01]  /*25ec0*/  FMUL.FTZ R115, R3, R115 ;  /* 0x0000007303737220 */ /* 0x000fe20000410000 */
[----:B------:R-:W-:Y:S01]  /*25ed0*/  F2FP.PACK_AB R98, R99, R98 ;  /* 0x000000626362723e */ /* 0x000fe200000000ff */
[----:B------:R-:W-:Y:S01]  /*25ee0*/  FMUL.FTZ R114, R3, R114 ;  /* 0x0000007203727220 */ /* 0x000fe20000410000 */
[----:B------:R-:W-:-:S02]  /*25ef0*/  LEA.HI R3, R11, R0, RZ, 0x5 ;  /* 0x000000000b037211 */ /* 0x000fc400078f28ff */
[----:B------:R-:W-:Y:S02]  /*25f00*/  R2P PR, R8, 0x6 ;  /* 0x0000000608007804 */ /* 0x000fe40000000000 */
[----:B------:R-:W-:Y:S02]  /*25f10*/  SHF.R.S32.HI R4, RZ, 0x5, R3 ;  /* 0x00000005ff047819 */ /* 0x000fe40000011403 */
[----:B------:R-:W-:Y:S02]  /*25f20*/  MOV R8, 0x20 ;  /* 0x0000002000087802 */ /* 0x000fe40000000f00 */
[----:B------:R-:W-:Y:S02]  /*25f30*/  LEA R13, R4, R13, 0x9 ;  /* 0x0000000d040d7211 */ /* 0x000fe400078e48ff */
[----:B------:R-:W-:Y:S02]  /*25f40*/  SEL R8, R8, 0xffffffe0, !P1 ;  /* 0xffffffe008087807 */ /* 0x000fe40004800000 */
[----:B------:R-:W-:-:S02]  /*25f50*/  LEA R10, R13, R10, 0x1 ;  /* 0x0000000a0d0a7211 */ /* 0x000fc400078e08ff */
[----:B------:R-:W-:Y:S02]  /*25f60*/  F2FP.PACK_AB R102, R103, R102 ;  /* 0x000000666766723e */ /* 0x000fe400000000ff */
[----:B------:R-:W-:Y:S02]  /*25f70*/  SHF.L.U32 R13, R10, 0x1, RZ ;  /* 0x000000010a0d7819 */ /* 0x000fe400000006ff */
[----:B------:R-:W-:Y:S02]  /*25f80*/  MOV R10, 0x40 ;  /* 0x00000040000a7802 */ /* 0x000fe40000000f00 */
[C---:B------:R-:W-:Y:S01]  /*25f90*/  IADD3 R15, R13.reuse, -0x10, RZ ;  /* 0xfffffff00d0f7810 */ /* 0x040fe20007ffe0ff */
[----:B------:R-:W-:Y:S01]  /*25fa0*/  STS [R13], R128 ;  /* 0x000000800d007388 */ /* 0x000fe20000000800 */
[C---:B------:R-:W-:Y:S02]  /*25fb0*/  @P0 IADD3 R15, R13.reuse, 0x10, RZ ;  /* 0x000000100d0f0810 */ /* 0x040fe40007ffe0ff */
[----:B------:R-:W-:Y:S01]  /*25fc0*/  SEL R10, R10, 0xffffffc0, !P2 ;  /* 0xffffffc00a0a7807 */ /* 0x000fe20005000000 */
[----:B------:R-:W-:Y:S01]  /*25fd0*/  STS [R13+0x400], R130 ;  /* 0x000400820d007388 */ /* 0x000fe20000000800 */
[----:B------:R-:W-:-:S02]  /*25fe0*/  IADD3 R17, R13, R8, RZ ;  /* 0x000000080d117210 */ /* 0x000fc40007ffe0ff */
[-C--:B------:R-:W-:Y:S01]  /*25ff0*/  IADD3 R19, R8, R15.reuse, RZ ;  /* 0x0000000f08137210 */ /* 0x080fe20007ffe0ff */
[----:B------:R-:W-:Y:S01]  /*26000*/  STS [R15], R124 ;  /* 0x0000007c0f007388 */ /* 0x000fe20000000800 */
[-C--:B------:R-:W-:Y:S02]  /*26010*/  IADD3 R21, R13, R10.reuse, RZ ;  /* 0x0000000a0d157210 */ /* 0x080fe40007ffe0ff */
[----:B------:R-:W-:Y:S01]  /*26020*/  IADD3 R23, R10, R15, RZ ;  /* 0x0000000f0a177210 */ /* 0x000fe20007ffe0ff */
[----:B------:R-:W-:Y:S01]  /*26030*/  STS [R15+0x400], R126 ;  /* 0x0004007e0f007388 */ /* 0x000fe20000000800 */
[-C--:B------:R-:W-:Y:S02]  /*26040*/  IADD3 R25, R17, R10.reuse, RZ ;  /* 0x0000000a11197210 */ /* 0x080fe40007ffe0ff */
[----:B------:R-:W-:Y:S01]  /*26050*/  IADD3 R27, R19, R10, RZ ;  /* 0x0000000a131b7210 */ /* 0x000fe20007ffe0ff */
[----:B------:R-:W-:Y:S01]  /*26060*/  STS [R17], R68 ;  /* 0x0000004411007388 */ /* 0x000fe20000000800 */
[----:B------:R-:W-:-:S02]  /*26070*/  F2FP.PACK_AB R106, R107, R106 ;  /* 0x0000006a6b6a723e */ /* 0x000fc400000000ff */
[----:B------:R-:W-:Y:S01]  /*26080*/  F2FP.PACK_AB R110, R111, R110 ;  /* 0x0000006e6f6e723e */ /* 0x000fe200000000ff */
[----:B------:R-:W-:Y:S01]  /*26090*/  STS [R17+0x400], R70 ;  /* 0x0004004611007388 */ /* 0x000fe20000000800 */
[----:B------:R-:W-:Y:S02]  /*260a0*/  F2FP.PACK_AB R122, R123, R122 ;  /* 0x0000007a7b7a723e */ /* 0x000fe400000000ff */
[----:B------:R-:W-:Y:S01]  /*260b0*/  ISETP.NE.AND P0, PT, R233, -0x1, PT ;  /* 0xffffffffe900780c */ /* 0x000fe20003f05270 */
[----:B------:R-:W-:Y:S01]  /*260c0*/  STS [R19], R72 ;  /* 0x0000004813007388 */ /* 0x000fe20000000800 */
[----:B------:R-:W-:Y:S02]  /*260d0*/  F2FP.PACK_AB R118, R119, R118 ;  /* 0x000000767776723e */ /* 0x000fe400000000ff */
[----:B------:R-:W-:Y:S01]  /*260e0*/  F2FP.PACK_AB R114, R115, R114 ;  /* 0x000000727372723e */ /* 0x000fe200000000ff */
[----:B------:R-:W-:Y:S04]  /*260f0*/  STS [R19+0x400], R74 ;  /* 0x0004004a13007388 */ /* 0x000fe80000000800 */
[----:B------:R-:W-:Y:S04]  /*26100*/  STS [R21], R76 ;  /* 0x0000004c15007388 */ /* 0x000fe80000000800 */
[----:B------:R-:W-:Y:S04]  /*26110*/  STS [R21+0x400], R78 ;  /* 0x0004004e15007388 */ /* 0x000fe80000000800 */
        /* <DEDUP_REMOVED lines=9> */
[----:B------:R2:W-:Y:S04]  /*261b0*/  STS [R15+0x2400], R98 ;  /* 0x002400620f007388 */ /* 0x0005e80000000800 */
[----:B------:R-:W-:Y:S04]  /*261c0*/  STS [R17+0x2000], R100 ;  /* 0x0020006411007388 */ /* 0x000fe80000000800 */
        /* <DEDUP_REMOVED lines=11> */
[----:B------:R-:W3:Y:S04]  /*26280*/  LD.E.U8 R8, [R6.64+0x1c8] ;  /* 0x0001c80406087980 */ /* 0x000ee8000c101100 */
[----:B--2---:R-:W2:Y:S04]  /*26290*/  @!P0 LD.E.64 R14, [R6.64+0x80] ;  /* 0x00008004060e8980 */ /* 0x004ea8000c101b00 */
[----:B------:R-:W4:Y:S01]  /*262a0*/  LD.E.64 R52, [R6.64+0x88] ;  /* 0x0000880406347980 */ /* 0x000f22000c101b00 */
[----:B------:R-:W1:Y:S08]  /*262b0*/  @P4 MUFU.LG2 R13, R9 ;  /* 0x00000009000d4308 */ /* 0x000e700000000c00 */
[----:B------:R-:W1:Y:S01]  /*262c0*/  @P3 MUFU.LG2 R5, R5 ;  /* 0x0000000500053308 */ /* 0x000e620000000c00 */
[----:B------:R-:W-:Y:S01]  /*262d0*/  @!P0 SHF.R.S32.HI R12, RZ, 0x1f, R229 ;  /* 0x0000001fff0c8819 */ /* 0x000fe200000114e5 */
[----:B------:R2:W5:Y:S01]  /*262e0*/  LD.E.64 R50, [R6.64+0x90] ;  /* 0x0000900406327980 */ /* 0x000562000c101b00 */
[----:B------:R-:W-:Y:S01]  /*262f0*/  BSSY B0, `(.L_x_3162) ;  /* 0x000001e000007945 */ /* 0x000fe20003800000 */
[----:B------:R-:W-:Y:S01]  /*26300*/  MOV R10, 0x7f800000 ;  /* 0x7f800000000a7802 */ /* 0x000fe20000000f00 */
[----:B-1----:R-:W-:Y:S01]  /*26310*/  @P4 FMUL.FTZ R13, R13, 0.69314718246459960938 ;  /* 0x3f3172180d0d4820 */ /* 0x002fe20000410000 */
[----:B------:R-:W-:-:S03]  /*26320*/  MOV R44, 0x7f800000 ;  /* 0x7f800000002c7802 */ /* 0x000fc60000000f00 */
[----:B-----5:R-:W-:Y:S02]  /*26330*/  @P4 FFMA.FTZ R10, R133, R2, R13 ;  /* 0x00000002850a4223 */ /* 0x020fe4000001000d */
[----:B------:R-:W-:-:S04]  /*26340*/  @P3 FMUL.FTZ R9, R5, 0.69314718246459960938 ;  /* 0x3f31721805093820 */ /* 0x000fc80000410000 */
[----:B------:R-:W-:Y:S01]  /*26350*/  @P3 FFMA.FTZ R44, R132, R2, R9 ;  /* 0x00000002842c3223 */ /* 0x000fe20000010009 */
[----:B---3--:R-:W-:Y:S01]  /*26360*/  ISETP.NE.AND P1, PT, R8, RZ, PT ;  /* 0x000000ff0800720c */ /* 0x008fe20003f25270 */
[----:B--2---:R-:W-:Y:S02]  /*26370*/  @!P0 IMAD R15, R15, R229, RZ ;  /* 0x000000e50f0f8224 */ /* 0x004fe400078e02ff */
[-C--:B----4-:R-:W-:Y:S02]  /*26380*/  @P0 IMAD R8, R53, R233.reuse, RZ ;  /* 0x000000e935080224 */ /* 0x090fe400078e02ff */
[----:B------:R-:W-:-:S04]  /*26390*/  @P0 IMAD.WIDE.U32 R16, R52, R233, RZ ;  /* 0x000000e934100225 */ /* 0x000fc800078e00ff */
[C---:B------:R-:W-:Y:S02]  /*263a0*/  @!P0 IMAD R12, R14.reuse, R12, R15 ;  /* 0x0000000c0e0c8224 */ /* 0x040fe400078e020f */
[----:B------:R-:W-:Y:S01]  /*263b0*/  @!P0 IMAD.WIDE.U32 R14, R14, R229, RZ ;  /* 0x000000e50e0e8225 */ /* 0x000fe200078e00ff */
[----:B------:R-:W-:Y:S02]  /*263c0*/  @P0 IADD3 R5, R17, R8, RZ ;  /* 0x0000000811050210 */ /* 0x000fe40007ffe0ff */
        /* <DEDUP_REMOVED lines=11> */
.L_x_3163:
[----:B------:R-:W-:Y:S02]  /*26480*/  ULDC.64 UR4, c[0x0][0x118] ;  /* 0x0000460000047ab9 */ /* 0x000fe40000000a00 */
[----:B------:R-:W2:Y:S04]  /*26490*/  LD.E R2, [R6.64+0x60] ;  /* 0x0000600406027980 */ /* 0x000ea8000c101900 */
[----:B------:R-:W3:Y:S01]  /*264a0*/  LD.E R46, [R6.64+0xb4] ;  /* 0x0000b404062e7980 */ /* 0x000ee2000c101900 */
[----:B--2---:R-:W-:-:S04]  /*264b0*/  IMAD R229, R2, R229, R232 ;  /* 0x000000e502e57224 */ /* 0x004fc800078e02e8 */
[----:B---3--:R-:W-:Y:S02]  /*264c0*/  IMAD R46, R46, R229, RZ ;  /* 0x000000e52e2e7224 */ /* 0x008fe400078e02ff */
.L_x_3164:
[----:B------:R-:W-:Y:S05]  /*264d0*/  BSYNC B0 ;  /* 0x0000000000007941 */ /* 0x000fea0003800000 */
.L_x_3162:
        /* <DEDUP_REMOVED lines=12> */
[----:B------:R-:W-:-:S05]  /*265a0*/  LOP3.LUT R47, R47, 0xffffffc, RZ, 0xc0, !PT ;  /* 0x0ffffffc2f2f7812 */ /* 0x000fca00078ec0ff */
[----:B------:R-:W-:Y:S01]  /*265b0*/  IMAD.IADD R3, R4, 0x1, -R47 ;  /* 0x0000000104037824 */ /* 0x000fe200078e0a2f */
        /* <DEDUP_REMOVED lines=13> */
[----:B------:R-:W-:-:S04]  /*26690*/  LEA.HI R48, R48, R9, RZ, 0x2 ;  /* 0x0000000930307211 */ /* 0x000fc800078f10ff */
[----:B------:R-:W-:-:S05]  /*266a0*/  SHF.R.S32.HI R48, RZ, 0x2, R48 ;  /* 0x00000002ff307819 */ /* 0x000fca0000011430 */
[----:B------:R-:W-:Y:S01]  /*266b0*/  IMAD R3, R3, 0x10, R48 ;  /* 0x0000001003037824 */ /* 0x000fe200078e0230 */
[----:B------:R-:W-:Y:S05]  /*266c0*/  @P0 BRA `(.L_x_3166) ;  /* 0x000000d000000947 */ /* 0x000fea0003800000 */
[----:B------:R-:W-:Y:S01]  /*266d0*/  IMAD R48, R231, 0x40, R46 ;  /* 0x00000040e7307824 */ /* 0x000fe200078e022e */
[----:B------:R-:W-:Y:S01]  /*266e0*/  IADD3 R47, R3, 0x8, RZ ;  /* 0x00000008032f7810 */ /* 0x000fe20007ffe0ff */
        /* <DEDUP_REMOVED lines=11> */
.L_x_3166:
[----:B------:R-:W-:Y:S05]  /*267a0*/  BSYNC B0 ;  /* 0x0000000000007941 */ /* 0x000fea0003800000 */
.L_x_3165:
[----:B------:R-:W-:Y:S01]  /*267b0*/  LEA.HI R3, R11, R0, RZ, 0x3 ;  /* 0x000000000b037211 */ /* 0x000fe200078f18ff */
[----:B------:R-:W-:Y:S01]  /*267c0*/  ULDC.64 UR4, c[0x0][0x118] ;  /* 0x0000460000047ab9 */ /* 0x000fe20000000a00 */
[----:B------:R-:W-:Y:S01]  /*267d0*/  IMAD.SHL.U32 R231, R231, 0x40, RZ ;  /* 0x00000040e7e77824 */ /* 0x000fe200078e00ff */
[----:B------:R-:W-:Y:S01]  /*267e0*/  LEA.HI R45, R45, R2, RZ, 0x3 ;  /* 0x000000022d2d7211 */ /* 0x000fe200078f18ff */
[----:B-1----:R1:W5:Y:S01]  /*267f0*/  LD.E R6, [R6.64+0xc0] ;  /* 0x0000c00406067980 */ /* 0x002362000c101900 */
[----:B------:R-:W-:Y:S01]  /*26800*/  LOP3.LUT R3, R3, 0xfffffff8, RZ, 0xc0, !PT ;  /* 0xfffffff803037812 */ /* 0x000fe200078ec0ff */
[----:B------:R-:W-:Y:S01]  /*26810*/  BSSY B0, `(.L_x_3167) ;  /* 0x0000024000007945 */ /* 0x000fe20003800000 */
[----:B------:R-:W-:-:S03]  /*26820*/  SHF.R.S32.HI R4, RZ, 0x1f, R232 ;  /* 0x0000001fff047819 */ /* 0x000fc600000114e8 */
[----:B------:R-:W-:Y:S01]  /*26830*/  IMAD.IADD R3, R0, 0x1, -R3 ;  /* 0x0000000100037824 */ /* 0x000fe200078e0a03 */
[----:B------:R-:W-:-:S03]  /*26840*/  SHF.R.S32.HI R0, RZ, 0x1f, R231 ;  /* 0x0000001fff007819 */ /* 0x000fc600000114e7 */
[----:B----4-:R-:W-:Y:S02]  /*26850*/  IMAD.SHL.U32 R10, R3, 0x8, RZ ;  /* 0x00000008030a7824 */ /* 0x010fe400078e00ff */
[----:B------:R-:W-:-:S03]  /*26860*/  IMAD R3, R53, R231, RZ ;  /* 0x000000e735037224 */ /* 0x000fc600078e02ff */
[--C-:B------:R-:W-:Y:S01]  /*26870*/  SHF.R.S32.HI R11, RZ, 0x1f, R10.reuse ;  /* 0x0000001fff0b7819 */ /* 0x100fe2000001140a */
[C---:B------:R-:W-:Y:S02]  /*26880*/  IMAD R0, R52.reuse, R0, R3 ;  /* 0x0000000034007224 */ /* 0x040fe400078e0203 */
[----:B------:R-:W-:Y:S02]  /*26890*/  IMAD R3, R51, R232, RZ ;  /* 0x000000e833037224 */ /* 0x000fe400078e02ff */
        /* <DEDUP_REMOVED lines=9> */
[----:B------:R-:W-:Y:S02]  /*26930*/  IMAD.IADD R5, R2, 0x1, -R5 ;  /* 0x0000000102057824 */ /* 0x000fe400078e0a05 */
[----:B------:R-:W-:Y:S02]  /*26940*/  IMAD.IADD R47, R51, 0x1, R3 ;  /* 0x00000001332f7824 */ /* 0x000fe400078e0203 */
[----:B-1----:R-:W-:Y:S01]  /*26950*/  IMAD.SHL.U32 R7, R5, 0x8, RZ ;  /* 0x0000000805077824 */ /* 0x002fe200078e00ff */
[----:B------:R-:W-:-:S04]  /*26960*/  SHF.R.S32.HI R5, RZ, 0x1f, R45 ;  /* 0x0000001fff057819 */ /* 0x000fc8000001142d */
[----:B------:R-:W-:-:S03]  /*26970*/  IADD3 R7, R7, 0x40, RZ ;  /* 0x0000004007077810 */ /* 0x000fc60007ffe0ff */
[----:B------:R-:W-:Y:S05]  /*26980*/  @P0 BRA `(.L_x_3168) ;  /* 0x000000c000000947 */ /* 0x000fea0003800000 */
[----:B------:R-:W-:Y:S01]  /*26990*/  IMAD R0, R53, R45, RZ ;  /* 0x0000002d35007224 */ /* 0x000fe200078e02ff */
        /* <DEDUP_REMOVED lines=11> */
.L_x_3168:
[----:B------:R-:W-:Y:S05]  /*26a50*/  BSYNC B0 ;  /* 0x0000000000007941 */ /* 0x000fea0003800000 */
.L_x_3167:
        /* <DEDUP_REMOVED lines=17> */
[----:B------:R1:W-:Y:S04]  /*26b70*/  @!P1 ST.E.128 [R2.64], R32 ;  /* 0x0000002002009985 */ /* 0x0003e8000c101d04 */
[----:B------:R1:W-:Y:S02]  /*26b80*/  @!P0 ST.E.128 [R2.64+0x80], R16 ;  /* 0x0000801002008985 */ /* 0x0003e4000c101d04 */
.L_x_3170:
[----:B------:R-:W-:Y:S05]  /*26b90*/  BSYNC B0 ;  /* 0x0000000000007941 */ /* 0x000fea0003800000 */
.L_x_3169:
        /* <DEDUP_REMOVED lines=17> */
[----:B--2---:R1:W-:Y:S04]  /*26cb0*/  @!P1 ST.E.128 [R2.64], R28 ;  /* 0x0000001c02009985 */ /* 0x0043e8000c101d04 */
[----:B------:R1:W-:Y:S02]  /*26cc0*/  @!P0 ST.E.128 [R2.64+0x80], R12 ;  /* 0x0000800c02008985 */ /* 0x0003e4000c101d04 */
.L_x_3172:
[----:B------:R-:W-:Y:S05]  /*26cd0*/  BSYNC B0 ;  /* 0x0000000000007941 */ /* 0x000fea0003800000 */
.L_x_3171:
[----:B------:R-:W-:-:S04]  /*26ce0*/  IADD3 R0, R45, 0x30, RZ ;  /* 0x000000302d007810 */ /* 0x000fc80007ffe0ff */
[----:B------:R-:W-:Y:S01]  /*26cf0*/  ISETP.GE.AND P0, PT, R0, R231, PT ;  /* 0x000000e70000720c */ /* 0x000fe20003f06270 */
[----:B------:R-:W-:-:S12]  /*26d00*/  IMAD.MOV.U32 R231, RZ, RZ, 0x0 ;  /* 0x00000000ffe77424 */ /* 0x000fd800078e00ff */
[----:B------:R-:W-:Y:S05]  /*26d10*/  @P0 RET.REL.NODEC R230 `(_ZN5flash24flash_fwd_splitkv_kernelI23Flash_fwd_kernel_traitsILi128ELi64ELi128ELi4ELb0ELb0EN7cutlass6half_tE19Flash_kernel_traitsILi128ELi64ELi128ELi4ES3_EELb1ELb0ELb1ELb0ELb0ELb0ELb0ELb1EEEvNS_16Flash_fwd_paramsE) ;  /* 0xfffd92e0e6000950 */ /* 0x000fea0003c3ffff */
[----:B------:R-:W-:Y:S01]  /*26d20*/  IADD3 R45, P0, R45, 0x30, RZ ;  /* 0x000000302d2d7810 */ /* 0x000fe20007f1e0ff */
[----:B-1----:R-:W-:Y:S01]  /*26d30*/  IMAD.MOV.U32 R3, RZ, RZ, R47 ;  /* 0x000000ffff037224 */ /* 0x002fe200078e002f */
        /* <DEDUP_REMOVED lines=11> */
[----:B------:R1:W-:Y:S01]  /*26df0*/  @!P0 ST.E.128 [R4.64], R24 ;  /* 0x0000001804008985 */ /* 0x0003e2000c101d04 */
[----:B------:R-:W-:-:S13]  /*26e00*/  ISETP.GE.AND P0, PT, R7, R6, PT ;  /* 0x000000060700720c */ /* 0x000fda0003f06270 */
[----:B------:R-:W-:Y:S05]  /*26e10*/  @P0 RET.REL.NODEC R230 `(_ZN5flash24flash_fwd_splitkv_kernelI23Flash_fwd_kernel_traitsILi128ELi64ELi128ELi4ELb0ELb0EN7cutlass6half_tE19Flash_kernel_traitsILi128ELi64ELi128ELi4ES3_EELb1ELb0ELb1ELb0ELb0ELb0ELb0ELb1EEEvNS_16Flash_fwd_paramsE) ;  /* 0xfffd91e0e6000950 */ /* 0x000fea0003c3ffff */
[----:B------:R-:W-:Y:S01]  /*26e20*/  MOV R231, 0x0 ;  /* 0x0000000000e77802 */ /* 0x000fe20000000f00 */
[----:B------:R-:W-:Y:S02]  /*26e30*/  ULDC.64 UR4, c[0x0][0x118] ;  /* 0x0000460000047ab9 */ /* 0x000fe40000000a00 */
[----:B------:R4:W-:Y:S01]  /*26e40*/  ST.E.128 [R4.64+0x80], R40 ;  /* 0x0000802804007985 */ /* 0x0009e2000c101d04 */
[----:B------:R-:W-:Y:S05]  /*26e50*/  RET.REL.NODEC R230 `(_ZN5flash24flash_fwd_splitkv_kernelI23Flash_fwd_kernel_traitsILi128ELi64ELi128ELi4ELb0ELb0EN7cutlass6half_tE19Flash_kernel_traitsILi128ELi64ELi128ELi4ES3_EELb1ELb0ELb1ELb0ELb0ELb0ELb0ELb1EEEvNS_16Flash_fwd_paramsE) ;  /* 0xfffd91a0e6007950 */ /* 0x000fea0003c3ffff */
.L_x_3160:
[----:B------:R-:W-:Y:S02]  /*26e60*/  MOV R5, 0x2 ;  /* 0x0000000200057802 */ /* 0x000fe40000000f00 */
[----:B------:R-:W-:Y:S02]  /*26e70*/  MOV R4, 0x26e90 ;  /* 0x00026e9000047802 */ /* 0x000fe40000000f00 */
[----:B-1---5:R-:W-:Y:S05]  /*26e80*/  CALL.REL.NOINC `($__internal_18_$__cuda_sm70_shflsync_bfly_p) ;  /* 0x000000f000007944 */ /* 0x022fea0003c00000 */
[----:B-12---:R-:W-:Y:S05]  /*26e90*/  BRA `(.L_x_3173) ;  /* 0xffffe8d000007947 */ /* 0x006fea000383ffff */
.L_x_3161:
[----:B------:R-:W-:Y:S02]  /*26ea0*/  MOV R5, 0x1 ;  /* 0x0000000100057802 */ /* 0x000fe40000000f00 */
[----:B------:R-:W-:Y:S02]  /*26eb0*/  MOV R4, 0x26ed0 ;  /* 0x00026ed000047802 */ /* 0x000fe40000000f00 */
[----:B-1---5:R-:W-:Y:S05]  /*26ec0*/  CALL.REL.NOINC `($__internal_18_$__cuda_sm70_shflsync_bfly_p) ;  /* 0x000000b000007944 */ /* 0x022fea0003c00000 */
[----:B--2---:R-:W-:Y:S01]  /*26ed0*/  FADD.FTZ R9, R240, R5 ;  /* 0x00000005f0097221 */ /* 0x004fe20000010000 */
[----:B-1----:R-:W-:Y:S02]  /*26ee0*/  MOV R240, R241 ;  /* 0x000000f100f07202 */ /* 0x002fe40000000f00 */
[----:B------:R-:W-:-:S02]  /*26ef0*/  MOV R5, 0x2 ;  /* 0x0000000200057802 */ /* 0x000fc40000000f00 */
[----:B------:R-:W-:Y:S02]  /*26f00*/  MOV R4, 0x26f20 ;  /* 0x00026f2000047802 */ /* 0x000fe40000000f00 */
[----:B------:R-:W-:Y:S05]  /*26f10*/  CALL.REL.NOINC `($__internal_18_$__cuda_sm70_shflsync_bfly_p) ;  /* 0x0000006000007944 */ /* 0x000fea0003c00000 */
[----:B--2---:R-:W-:Y:S01]  /*26f20*/  FADD.FTZ R8, R241, R5 ;  /* 0x00000005f1087221 */ /* 0x004fe20000010000 */
[----:B------:R-:W-:Y:S02]  /*26f30*/  MOV R5, 0x1 ;  /* 0x0000000100057802 */ /* 0x000fe40000000f00 */
[----:B------:R-:W-:Y:S02]  /*26f40*/  MOV R4, 0x26f70 ;  /* 0x00026f7000047802 */ /* 0x000fe40000000f00 */
[----:B-1----:R-:W-:Y:S02]  /*26f50*/  MOV R240, R8 ;  /* 0x0000000800f07202 */ /* 0x002fe40000000f00 */
[----:B------:R-:W-:Y:S05]  /*26f60*/  CALL.REL.NOINC `($__internal_18_$__cuda_sm70_shflsync_bfly_p) ;  /* 0x0000001000007944 */ /* 0x000fea0003c00000 */
[----:B-12---:R-:W-:Y:S05]  /*26f70*/  BRA `(.L_x_3174) ;  /* 0xffffe86000007947 */ /* 0x006fea000383ffff */
        .weak           $__internal_18_$__cuda_sm70_shflsync_bfly_p
        .type           $__internal_18_$__cuda_sm70_shflsync_bfly_p,@function
        .size           $__internal_18_$__cuda_sm70_shflsync_bfly_p,(.L_x_8183 - $__internal_18_$__cuda_sm70_shflsync_bfly_p)
$__internal_18_$__cuda_sm70_shflsync_bfly_p:
[----:B------:R-:W-:Y:S01]  /*26f80*/  MOV R10, R4 ;  /* 0x00000004000a7202 */ /* 0x000fe20000000f00 */
[----:B------:R-:W-:Y:S04]  /*26f90*/  WARPSYNC R0 ;  /* 0x0000000000007348 */ /* 0x000fe80003800000 */
[----:B------:R-:W-:Y:S01]  /*26fa0*/  MOV R11, 0x0 ;  /* 0x00000000000b7802 */ /* 0x000fe20000000f00 */
[----:B------:R1:W2:Y:S03]  /*26fb0*/  SHFL.BFLY PT, R5, R240, R5, R3 ;  /* 0x0c000005f0057389 */ /* 0x0002a600000e0003 */
[----:B------:R-:W-:Y:S05]  /*26fc0*/  RET.REL.NODEC R10 `(_ZN5flash24flash_fwd_splitkv_kernelI23Flash_fwd_kernel_traitsILi128ELi64ELi128ELi4ELb0ELb0EN7cutlass6half_tE19Flash_kernel_traitsILi128ELi64ELi128ELi4ES3_EELb1ELb0ELb1ELb0ELb0ELb0ELb0ELb1EEEvNS_16Flash_fwd_paramsE) ;  /* 0xfffd90300a007950 */ /* 0x000fea0003c3ffff */
.L_x_3175:
        /* <DEDUP_REMOVED lines=11> */
.L_x_8183:


//--------------------- .text._ZN5flash24flash_fwd_splitkv_kernelI23Flash_fwd_kernel_traitsILi128ELi64ELi128ELi4ELb0ELb0EN7cutlass6half_tE19Flash_kernel_traitsILi128ELi64ELi128ELi4ES3_EELb1ELb0ELb1ELb0ELb0ELb1ELb0ELb1EEEvNS_16Flash_fwd_paramsE --------------------------
	.section	.text._ZN5flash24flash_fwd_splitkv_kernelI23Flash_fwd_kernel_traitsILi128ELi64ELi128ELi4ELb0ELb0EN7cutlass6half_tE19Flash_kernel_traitsILi128ELi64ELi128ELi4ES3_EELb1ELb0ELb1ELb0ELb0ELb1ELb0ELb1EEEvNS_16Flash_fwd_paramsE,"ax",@progbits
	.sectioninfo	@"SHI_REGISTERS=255"
	.align	128
        .global         _ZN5flash24flash_fwd_splitkv_kernelI23Flash_fwd_kernel_traitsILi128ELi64ELi128ELi4ELb0ELb0EN7cutlass6half_tE19Flash_kernel_traitsILi128ELi64ELi128ELi4ES3_EELb1ELb0ELb1ELb0ELb0ELb1ELb0ELb1EEEvNS_16Flash_fwd_paramsE
        .type           _ZN5flash24flash_fwd_splitkv_kernelI23Flash_fwd_kernel_traitsILi128ELi64ELi128ELi4ELb0ELb0EN7cutlass6half_tE19Flash_kernel_traitsILi128ELi64ELi128ELi4ES3_EELb1ELb0ELb1ELb0ELb0ELb1ELb0ELb1EEEvNS_16Flash_fwd_paramsE,@function
        .size           _ZN5flash24flash_fwd_splitkv_kernelI23Flash_fwd_kernel_traitsILi128ELi64ELi128ELi4ELb0ELb0EN7cutlass6half_tE19Flash_kernel_traitsILi128ELi64ELi128ELi4ES3_EELb1ELb0ELb1ELb0ELb0ELb1ELb0ELb1EEEvNS_16Flash_fwd_paramsE,(.L_x_8185 - _ZN5flash24flash_fwd_splitkv_kernelI23Flash_fwd_kernel_traitsILi128ELi64ELi128ELi4ELb0ELb0EN7cutlass6half_tE19Flash_kernel_traitsILi128ELi64ELi128ELi4ES3_EELb1ELb0ELb1ELb0ELb0ELb1ELb0ELb1EEEvNS_16Flash_fwd_paramsE)
        .other          _ZN5flash24flash_fwd_splitkv_kernelI23Flash_fwd_kernel_traitsILi128ELi64ELi128ELi4ELb0ELb0EN7cutlass6half_tE19Flash_kernel_traitsILi128ELi64ELi128ELi4ES3_EELb1ELb0ELb1ELb0ELb0ELb1ELb0ELb1EEEvNS_16Flash_fwd_paramsE,@"STO_CUDA_ENTRY STV_DEFAULT"
_ZN5flash24flash_fwd_splitkv_kernelI23Flash_fwd_kernel_traitsILi128ELi64ELi128ELi4ELb0ELb0EN7cutlass6half_tE19Flash_kernel_traitsILi128ELi64ELi128ELi4ES3_EELb1ELb0ELb1ELb0ELb0ELb1ELb0ELb1EEEvNS_16Flash_fwd_paramsE:
.text._ZN5flash24flash_fwd_splitkv_kernelI23Flash_fwd_kernel_traitsILi128ELi64ELi128ELi4ELb0ELb0EN7cutlass6half_tE19Flash_kernel_traitsILi128ELi64ELi128ELi4ES3_EELb1ELb0ELb1ELb0ELb0ELb1ELb0ELb1EEEvNS_16Flash_fwd_paramsE:
        /* <DEDUP_REMOVED lines=9> */
[----:B-123--:R-:W-:Y:S05]  /*0090*/  CALL.REL.NOINC `($_ZN5flash24flash_fwd_splitkv_kernelI23Flash_fwd_kernel_traitsILi128ELi64ELi128ELi4ELb0ELb0EN7cutlass6half_tE19Flash_kernel_traitsILi128ELi64ELi128ELi4ES3_EELb1ELb0ELb1ELb0ELb0ELb1ELb0ELb1EEEvNS_16Flash_fwd_paramsE$_ZN5flash30compute_attn_1rowblock_splitkvI23Flash_fwd_kernel_traitsILi128ELi64ELi128ELi4ELb0ELb0EN7cutlass6half_tE19Flash_kernel_traitsILi128ELi64ELi128ELi4ES3_EELb1ELb0ELb1ELb0ELb0ELb1ELb0ELb1ENS_16Flash_fwd_paramsEEEvRKT8_iiiii) ;  /* 0x0000002000007944 */ /* 0x00efea0003c00000 */
[----:B------:R-:W-:Y:S05]  /*00a0*/  BSYNC B4 ;  /* 0x0000000000047941 */ /* 0x000fea0003800000 */
.L_x_3176:
[----:B------:R-:W-:Y:S05]  /*00b0*/  EXIT ;  /* 0x000000000000794d */ /* 0x000fea0003800000 */
        .type           $_ZN5flash24flash_fwd_splitkv_kernelI23Flash_fwd_kernel_traitsILi128ELi64ELi128ELi4ELb0ELb0EN7cutlass6half_tE19Flash_kernel_traitsILi128ELi64ELi128ELi4ES3_EELb1ELb0ELb1ELb0ELb0ELb1ELb0ELb1EEEvNS_16Flash_fwd_paramsE$_ZN5flash30compute_attn_1rowblock_splitkvI23Flash_fwd_kernel_traitsILi128ELi64ELi128ELi4ELb0ELb0EN7cutlass6half_tE19Flash_kernel_traitsILi128ELi64ELi128ELi4ES3_EELb1ELb0ELb1ELb0ELb0ELb1ELb0ELb1ENS_16Flash_fwd_paramsEEEvRKT8_iiiii,@function
        .size           $_ZN5flash24flash_fwd_splitkv_kernelI23Flash_fwd_kernel_traitsILi128ELi64ELi128ELi4ELb0ELb0EN7cutlass6half_tE19Flash_kernel_traitsILi128ELi64ELi128ELi4ES3_EELb1ELb0ELb1ELb0ELb0ELb1ELb0ELb1EEEvNS_16Flash_fwd_paramsE$_ZN5flash30compute_attn_1rowblock_splitkvI23Flash_fwd_kernel_traitsILi128ELi64ELi128ELi4ELb0ELb0EN7cutlass6half_tE19Flash_kernel_traitsILi128ELi64ELi128ELi4ES3_EELb1ELb0ELb1ELb0ELb0ELb1ELb0ELb1ENS_16Flash_fwd_paramsEEEvRKT8_iiiii,($__internal_19_$__cuda_sm70_shflsync_bfly_p - $_ZN5flash24flash_fwd_splitkv_kernelI23Flash_fwd_kernel_traitsILi128ELi64ELi128ELi4ELb0ELb0EN7cutlass6half_tE19Flash_kernel_traitsILi128ELi64ELi128ELi4ES3_EELb1ELb0ELb1ELb0ELb0ELb1ELb0ELb1EEEvNS_16Flash_fwd_paramsE$_ZN5flash30compute_attn_1rowblock_splitkvI23Flash_fwd_kernel_traitsILi128ELi64ELi128ELi4ELb0ELb0EN7cutlass6half_tE19Flash_kernel_traitsILi128ELi64ELi128ELi4ES3_EELb1ELb0ELb1ELb0ELb0ELb1ELb0ELb1ENS_16Flash_fwd_paramsEEEvRKT8_iiiii)
$_ZN5flash24flash_fwd_splitkv_kernelI23Flash_fwd_kernel_traitsILi128ELi64ELi128ELi4ELb0ELb0EN7cutlass6half_tE19Flash_kernel_traitsILi128ELi64ELi128ELi4ES3_EELb1ELb0ELb1ELb0ELb0ELb1ELb0ELb1EEEvNS_16Flash_fwd_paramsE$_ZN5flash30compute_attn_1rowblock_splitkvI23Flash_fwd_kernel_traitsILi128ELi64ELi128ELi4ELb0ELb0EN7cutlass6half_tE19Flash_kernel_traitsILi128ELi64ELi128ELi4ES3_EELb1ELb0ELb1ELb0ELb0ELb1ELb0ELb1ENS_16Flash_fwd_paramsEEEvRKT8_iiiii:
        /* <DEDUP_REMOVED lines=20> */
.L_x_3178:
[----:B------:R-:W-:Y:S05]  /*0200*/  BSYNC B0 ;  /* 0x0000000000007941 */ /* 0x000fea0003800000 */
.L_x_3177:
        /* <DEDUP_REMOVED lines=17> */
.L_x_3180:
[----:B------:R4:W5:Y:S02]  /*0320*/  LD.E R78, [R10.64+0xb8] ;  /* 0x0000b8060a4e7980 */ /* 0x000964000c101900 */
.L_x_3181:
[----:B------:R-:W-:Y:S05]  /*0330*/  BSYNC B0 ;  /* 0x0000000000007941 */ /* 0x000fea0003800000 */
.L_x_3179:
        /* <DEDUP_REMOVED lines=10> */
.L_x_3183:
[----:B------:R-:W2:Y:S01]  /*03e0*/  LD.E.64 R2, [R10.64+0x108] ;  /* 0x000108060a027980 */ /* 0x000ea2000c101b00 */
[----:B------:R-:W-:Y:S01]  /*03f0*/  BSSY B0, `(.L_x_3185) ;  /* 0x0000006000007945 */ /* 0x000fe20003800000 */
[----:B------:R-:W-:Y:S01]  /*0400*/  IMAD.MOV.U32 R51, RZ, RZ, RZ ;  /* 0x000000ffff337224 */ /* 0x000fe200078e00ff */
[----:B--2---:R-:W-:-:S04]  /*0410*/  ISETP.NE.U32.AND P0, PT, R2, RZ, PT ;  /* 0x000000ff0200720c */ /* 0x004fc80003f05070 */
[----:B------:R-:W-:-:S13]  /*0420*/  ISETP.NE.AND.EX P0, PT, R3, RZ, PT, P0 ;  /* 0x000000ff0300720c */ /* 0x000fda0003f05300 */
[----:B------:R-:W-:Y:S05]  /*0430*/  @!P0 BRA `(.L_x_3186) ;  /* 0x0000001000008947 */ /* 0x000fea0003800000 */
[----:B------:R2:W5:Y:S02]  /*0440*/  LD.E R51, [R10.64+0xbc] ;  /* 0x0000bc060a337980 */ /* 0x000564000c101900 */
.L_x_3186:
[----:B------:R-:W-:Y:S05]  /*0450*/  BSYNC B0 ;  /* 0x0000000000007941 */ /* 0x000fea0003800000 */
.L_x_3185:
[----:B-----5:R-:W-:Y:S02]  /*0460*/  IADD3 R51, R78, R51, RZ ;  /* 0x000000334e337210 */ /* 0x020fe40007ffe0ff */
.L_x_3184:
[----:B------:R-:W-:Y:S05]  /*0470*/  BSYNC B1 ;  /* 0x0000000000017941 */ /* 0x000fea0003800000 */
.L_x_3182:
[----:B------:R-:W-:Y:S01]  /*0480*/  IMAD.SHL.U32 R50, R236, 0x40, RZ ;  /* 0x00000040ec327824 */ /* 0x000fe200078e00ff */
[----:B------:R-:W-:Y:S01]  /*0490*/  MOV R2, R233 ;  /* 0x000000e900027202 */ /* 0x000fe20000000f00 */
[----:B------:R-:W-:-:S03]  /*04a0*/  IMAD.MOV.U32 R3, RZ, RZ, 0x0 ;  /* 0x00000000ff037424 */ /* 0x000fc600078e00ff */
[----:B------:R-:W-:-:S13]  /*04b0*/  ISETP.GT.AND P0, PT, R237, R50, PT ;  /* 0x00000032ed00720c */ /* 0x000fda0003f04270 */
[----:B------:R-:W-:Y:S05]  /*04c0*/  @!P0 RET.REL.NODEC R2 `(_ZN5flash24flash_fwd_splitkv_kernelI23Flash_fwd_kernel_traitsILi128ELi64ELi128ELi4ELb0ELb0EN7cutlass6half_tE19Flash_kernel_traitsILi128ELi64ELi128ELi4ES3_EELb1ELb0ELb1ELb0ELb0ELb1ELb0ELb1EEEvNS_16Flash_fwd_paramsE) ;  /* 0xfffffb3002008950 */ /* 0x000fea0003c3ffff */
        /* <DEDUP_REMOVED lines=76> */
.L_x_3189:
[----:B------:R-:W-:Y:S05]  /*0990*/  BSYNC B0 ;  /* 0x0000000000007941 */ /* 0x000fea0003800000 */
.L_x_3188:
        /* <DEDUP_REMOVED lines=18> */
.L_x_3191:
[----:B------:R-:W-:Y:S05]  /*0ac0*/  BSYNC B0 ;  /* 0x0000000000007941 */ /* 0x000fea0003800000 */
.L_x_3190:
        /* <DEDUP_REMOVED lines=18> */
.L_x_3193:
[----:B------:R-:W-:Y:S05]  /*0bf0*/  BSYNC B0 ;  /* 0x0000000000007941 */ /* 0x000fea0003800000 */
.L_x_3192:
        /* <DEDUP_REMOVED lines=17> */
.L_x_3195:
[----:B------:R-:W-:Y:S05]  /*0d10*/  BSYNC B0 ;  /* 0x0000000000007941 */ /* 0x000fea0003800000 */
.L_x_3194:
        /* <DEDUP_REMOVED lines=17> */
[----:B----4-:R-:W-:Y:S05]  /*0e30*/  @P4 RET.REL.NODEC R4 `(_ZN5flash24flash_fwd_splitkv_kernelI23Flash_fwd_kernel_traitsILi128ELi64ELi128ELi4ELb0ELb0EN7cutlass6half_tE19Flash_kernel_traitsILi128ELi64ELi128ELi4ES3_EELb1ELb0ELb1ELb0ELb0ELb1ELb0ELb1EEEvNS_16Flash_fwd_paramsE) ;  /* 0xfffff1c004004950 */ /* 0x010fea0003c3ffff */
[----:B------:R-:W-:-:S05]  /*0e40*/  MOV R0, 0x7f800000 ;  /* 0x7f80000000007802 */ /* 0x000fca0000000f00 */
[----:B------:R2:W-:Y:S02]  /*0e50*/  ST.E [R2.64+0xc0], R0 ;  /* 0x0000c00002007985 */ /* 0x0005e4000c101906 */
[----:B--2---:R-:W-:Y:S02]  /*0e60*/  MOV R2, R233 ;  /* 0x000000e900027202 */ /* 0x004fe40000000f00 */
[----:B------:R-:W-:-:S04]  /*0e70*/  MOV R3, 0x0 ;  /* 0x0000000000037802 */ /* 0x000fc80000000f00 */
[----:B------:R-:W-:Y:S05]  /*0e80*/  RET.REL.NODEC R2 `(_ZN5flash24flash_fwd_splitkv_kernelI23Flash_fwd_kernel_traitsILi128ELi64ELi128ELi4ELb0ELb0EN7cutlass6half_tE19Flash_kernel_traitsILi128ELi64ELi128ELi4ES3_EELb1ELb0ELb1ELb0ELb0ELb1ELb0ELb1EEEvNS_16Flash_fwd_paramsE) ;  /* 0xfffff17002007950 */ /* 0x000fea0003c3ffff */
.L_x_3187:
        /* <DEDUP_REMOVED lines=109> */
.L_x_3197:
        /* <DEDUP_REMOVED lines=81> */
.L_x_3198:
[----:B-1----:R-:W-:Y:S05]  /*1a70*/  BSYNC B0 ;  /* 0x0000000000007941 */ /* 0x002fea0003800000 */
.L_x_3196:
        /* <DEDUP_REMOVED lines=14> */
[----:B------:R-:W-:Y:S02]  /*1b60*/  IMAD.SHL.U32 R18, R52, 0x8, RZ ;  /* 0x0000000834127824 */ /* 0x000fe400078e00ff */
[----:B------:R-:W-:-:S03]  /*1b70*/  IMAD.SHL.U32 R163, R164, 0x40, RZ ;  /* 0x00000040a4a37824 */ /* 0x000fc600078e00ff */
[----:B------:R-:W-:Y:S02]  /*1b80*/  IADD3 R28, P1, R18, R9, RZ ;  /* 0x00000009121c7210 */ /* 0x000fe40007f3e0ff */
[----:B------:R-:W-:Y:S01]  /*1b90*/  SHF.R.S32.HI R19, RZ, 0x1f, R18 ;  /* 0x0000001fff137819 */ /* 0x000fe20000011412 */
[----:B------:R-:W-:Y:S01]  /*1ba0*/  IMAD R5, R5, R44, RZ ;  /* 0x0000002c05057224 */ /* 0x000fe200078e02ff */
[----:B------:R-:W-:-:S03]  /*1bb0*/  LOP3.LUT R163, R163, 0x1c0, RZ, 0xc0, !PT ;  /* 0x000001c0a3a37812 */ /* 0x000fc600078ec0ff */
[----:B------:R-:W-:Y:S01]  /*1bc0*/  IMAD.X R29, R19, 0x1, R8, P1 ;  /* 0x00000001131d7824 */ /* 0x000fe200008e0608 */
[----:B------:R-:W-:Y:S01]  /*1bd0*/  LOP3.LUT R8, R163, 0x38, R18, 0xf8, !PT ;  /* 0x00000038a3087812 */ /* 0x000fe200078ef812 */
[C---:B------:R-:W-:Y:S01]  /*1be0*/  IMAD R5, R4.reuse, R45, R5 ;  /* 0x0000002d04057224 */ /* 0x040fe200078e0205 */
[CC--:B------:R-:W-:Y:S01]  /*1bf0*/  LEA.HI R55, R49.reuse, R139.reuse, RZ, 0x4 ;  /* 0x0000008b31377211 */ /* 0x0c0fe200078f20ff */
[----:B------:R-:W-:Y:S01]  /*1c00*/  IMAD.WIDE.U32 R28, R4, R44, R28 ;  /* 0x0000002c041c7225 */ /* 0x000fe200078e001c */
[----:B------:R-:W-:Y:S02]  /*1c10*/  SHF.R.U32.HI R163, RZ, 0x3, R163 ;  /* 0x00000003ffa37819 */ /* 0x000fe400000116a3 */
[----:B------:R-:W-:Y:S01]  /*1c20*/  LEA.HI R4, R49, R139, RZ, 0x6 ;  /* 0x0000008b31047211 */ /* 0x000fe200078f30ff */
[----:B------:R-:W-:Y:S01]  /*1c30*/  IMAD R14, R27, R13, RZ ;  /* 0x0000000d1b0e7224 */ /* 0x000fe200078e02ff */
[----:B------:R-:W-:Y:S02]  /*1c40*/  LOP3.LUT R9, R55, 0xfffffff0, RZ, 0xc0, !PT ;  /* 0xfffffff037097812 */ /* 0x000fe400078ec0ff */
[----:B------:R-:W-:-:S02]  /*1c50*/  IADD3 R29, R29, R5, RZ ;  /* 0x000000051d1d7210 */ /* 0x000fc40007ffe0ff */
[----:B------:R-:W-:Y:S02]  /*1c60*/  LOP3.LUT R163, R8, R163, RZ, 0x3c, !PT ;  /* 0x000000a308a37212 */ /* 0x000fe400078e3cff */
[----:B------:R-:W-:Y:S01]  /*1c70*/  SHF.R.S32.HI R59, RZ, 0x1f, R235 ;  /* 0x0000001fff3b7819 */ /* 0x000fe200000114eb */
[----:B------:R-:W-:Y:S02]  /*1c80*/  IMAD.SHL.U32 R4, R4, 0x8, RZ ;  /* 0x0000000804047824 */ /* 0x000fe400078e00ff */
[-C--:B------:R-:W-:Y:S02]  /*1c90*/  IMAD R14, R12, R26.reuse, R14 ;  /* 0x0000001a0c0e7224 */ /* 0x080fe400078e020e */
[----:B------:R-:W-:Y:S02]  /*1ca0*/  IMAD.IADD R9, R139, 0x1, -R9 ;  /* 0x000000018b097824 */ /* 0x000fe400078e0a09 */
[----:B------:R-:W-:Y:S01]  /*1cb0*/  IMAD.WIDE.U32 R26, R13, R26, R28 ;  /* 0x0000001a0d1a7225 */ /* 0x000fe200078e001c */
[----:B------:R-:W-:-:S02]  /*1cc0*/  LOP3.LUT R163, R163, 0xfffffe00, R4, 0xf8, !PT ;  /* 0xfffffe00a3a37812 */ /* 0x000fc400078ef804 */
[----:B------:R-:W-:Y:S01]  /*1cd0*/  SHF.R.S32.HI R54, RZ, 0x1f, R9 ;  /* 0x0000001fff367819 */ /* 0x000fe20000011409 */
[----:B------:R-:W-:Y:S01]  /*1ce0*/  IMAD.IADD R15, R27, 0x1, R14 ;  /* 0x000000011b0f7824 */ /* 0x000fe200078e020e */
[----:B------:R-:W-:Y:S01]  /*1cf0*/  SHF.R.S32.HI R165, RZ, 0x1f, R164 ;  /* 0x0000001fffa57819 */ /* 0x000fe200000114a4 */
[----:B------:R-:W-:Y:S01]  /*1d00*/  IMAD.MOV.U32 R14, RZ, RZ, R26 ;  /* 0x000000ffff0e7224 */ /* 0x000fe200078e001a */
[----:B------:R-:W-:Y:S01]  /*1d10*/  LEA.HI R54, R54, R9, RZ, 0x3 ;  /* 0x0000000936367211 */ /* 0x000fe200078f18ff */
[----:B------:R-:W-:Y:S01]  /*1d20*/  IMAD R137, R45, R164, RZ ;  /* 0x000000a42d897224 */ /* 0x000fe200078e02ff */
[----:B------:R-:W-:Y:S01]  /*1d30*/  SHF.R.S32.HI R77, RZ, 0x1f, R78 ;  /* 0x0000001fff4d7819 */ /* 0x000fe2000001144e */
[-C--:B------:R-:W-:Y:S01]  /*1d40*/  IMAD.WIDE.U32 R14, R164, R44.reuse, R14 ;  /* 0x0000002ca40e7225 */ /* 0x080fe200078e000e */
[----:B------:R-:W-:Y:S02]  /*1d50*/  LOP3.LUT R53, R54, 0xfffffff8, RZ, 0xc0, !PT ;  /* 0xfffffff836357812 */ /* 0x000fe400078ec0ff */
[----:B------:R-:W-:Y:S01]  /*1d60*/  SHF.R.S32.HI R185, RZ, 0x1f, R234 ;  /* 0x0000001fffb97819 */ /* 0x000fe200000114ea */
[----:B------:R-:W-:Y:S01]  /*1d70*/  IMAD R137, R165, R44, R137 ;  /* 0x0000002ca5897224 */ /* 0x000fe200078e0289 */
[----:B------:R-:W-:-:S02]  /*1d80*/  LEA.HI R77, R77, R78, RZ, 0x7 ;  /* 0x0000004e4d4d7211 */ /* 0x000fc400078f38ff */
[----:B------:R-:W-:Y:S01]  /*1d90*/  IADD3 R53, R9, -R53, RZ ;  /* 0x8000003509357210 */ /* 0x000fe20007ffe0ff */
[----:B------:R-:W-:Y:S01]  /*1da0*/  IMAD.IADD R137, R15, 0x1, R137 ;  /* 0x000000010f897824 */ /* 0x000fe200078e0289 */
[----:B------:R-:W-:Y:S02]  /*1db0*/  IADD3 R9, R18, 0x40, RZ ;  /* 0x0000004012097810 */ /* 0x000fe40007ffe0ff */
[----:B------:R-:W-:-:S04]  /*1dc0*/  SHF.R.S32.HI R77, RZ, 0x7, R77 ;  /* 0x00000007ff4d7819 */ /* 0x000fc8000001144d */
[----:B------:R-:W-:Y:S01]  /*1dd0*/  IMNMX R77, RZ, R77, !PT ;  /* 0x0000004dff4d7217 */ /* 0x000fe20007800200 */
[----:B------:R-:W-:-:S04]  /*1de0*/  IMAD.WIDE R182, R236, 0x40, R164 ;  /* 0x00000040ecb67825 */ /* 0x000fc800078e02a4 */
        /* <DEDUP_REMOVED lines=14> */
[----:B------:R-:W-:Y:S02]  /*1ed0*/  @P0 IMAD.MOV.U32 R4, RZ, RZ, R28 ;  /* 0x000000ffff040224 */ /* 0x000fe400078e001c */
[----:B---3--:R-:W-:-:S04]  /*1ee0*/  @!P0 IMAD R8, R25, R235, RZ ;  /* 0x000000eb19088224 */ /* 0x008fc800078e02ff */
[C---:B------:R-:W-:Y:S02]  /*1ef0*/  @!P0 IMAD R8, R24.reuse, R59, R8 ;  /* 0x0000003b18088224 */ /* 0x040fe400078e0208 */
[----:B------:R-:W-:-:S04]  /*1f00*/  @!P0 IMAD.WIDE.U32 R24, R24, R235, RZ ;  /* 0x000000eb18188225 */ /* 0x000fc800078e00ff */
[----:B------:R-:W-:Y:S02]  /*1f10*/  @!P0 IMAD.MOV.U32 R4, RZ, RZ, R24 ;  /* 0x000000ffff048224 */ /* 0x000fe400078e0018 */
[----:B------:R-:W-:-:S03]  /*1f20*/  @P0 IMAD R5, R23, R238, RZ ;  /* 0x000000ee17050224 */ /* 0x000fc600078e02ff */
[----:B------:R-:W-:Y:S01]  /*1f30*/  IADD3 R24, P1, R18, R4, RZ ;  /* 0x0000000412187210 */ /* 0x000fe20007f3e0ff */
[----:B------:R-:W-:Y:S02]  /*1f40*/  @P0 IMAD.IADD R5, R29, 0x1, R5 ;  /* 0x000000011d050824 */ /* 0x000fe400078e0205 */
[----:B------:R-:W-:Y:S01]  /*1f50*/  @!P0 IMAD.IADD R5, R25, 0x1, R8 ;  /* 0x0000000119058824 */ /* 0x000fe200078e0208 */
[----:B------:R-:W-:Y:S01]  /*1f60*/  @P0 MOV R209, R23 ;  /* 0x0000001700d10202 */ /* 0x000fe20000000f00 */
[----:B------:R-:W-:Y:S02]  /*1f70*/  IMAD R4, R21, R234, RZ ;  /* 0x000000ea15047224 */ /* 0x000fe400078e02ff */
[--C-:B------:R-:W-:Y:S02]  /*1f80*/  @P0 IMAD.MOV.U32 R208, RZ, RZ, R22.reuse ;  /* 0x000000ffffd00224 */ /* 0x100fe400078e0016 */
[----:B------:R-:W-:Y:S02]  /*1f90*/  IMAD.X R25, R19, 0x1, R5, P1 ;  /* 0x0000000113197824 */ /* 0x000fe400008e0605 */
[----:B------:R-:W-:-:S02]  /*1fa0*/  @!P0 IMAD.MOV.U32 R208, RZ, RZ, R22 ;  /* 0x000000ffffd08224 */ /* 0x000fc400078e0016 */
[----:B------:R-:W-:Y:S01]  /*1fb0*/  @!P0 IMAD.MOV.U32 R209, RZ, RZ, R23 ;  /* 0x000000ffffd18224 */ /* 0x000fe200078e0017 */
[----:B----4-:R-:W-:Y:S01]  /*1fc0*/  LEA R138, P0, R14, R6, 0x1 ;  /* 0x000000060e8a7211 */ /* 0x010fe200078008ff */
[----:B------:R-:W-:Y:S02]  /*1fd0*/  IMAD R4, R20, R185, R4 ;  /* 0x000000b914047224 */ /* 0x000fe400078e0204 */
[----:B------:R-:W-:Y:S01]  /*1fe0*/  IMAD.WIDE.U32 R20, R234, R20, R24 ;  /* 0x00000014ea147225 */ /* 0x000fe200078e0018 */
[-C--:B------:R-:W-:Y:S02]  /*1ff0*/  ISETP.GE.AND P1, PT, R9, R161.reuse, PT ;  /* 0x000000a10900720c */ /* 0x080fe40003f26270 */
[----:B------:R-:W-:Y:S02]  /*2000*/  ISETP.GE.AND P2, PT, R18, R161, PT ;  /* 0x000000a11200720c */ /* 0x000fe40003f46270 */
[----:B------:R-:W-:Y:S02]  /*2010*/  LEA.HI.X R137, R14, R7, R137, 0x1, P0 ;  /* 0x000000070e897211 */ /* 0x000fe400000f0c89 */
[----:B------:R-:W-:-:S02]  /*2020*/  IADD3 R180, P0, R18, R3, RZ ;  /* 0x0000000312b47210 */ /* 0x000fc40007f1e0ff */
[----:B------:R-:W-:Y:S02]  /*2030*/  IADD3 R21, R21, R4, RZ ;  /* 0x0000000415157210 */ /* 0x000fe40007ffe0ff */
[----:B------:R-:W-:Y:S02]  /*2040*/  SEL R136, RZ, 0xffffffff, P1 ;  /* 0xffffffffff887807 */ /* 0x000fe40000800000 */
[----:B------:R-:W-:Y:S02]  /*2050*/  SEL R4, RZ, 0x1, P2 ;  /* 0x00000001ff047807 */ /* 0x000fe40001000000 */
[----:B------:R-:W-:Y:S02]  /*2060*/  R2P PR, R53, 0x6 ;  /* 0x0000000635007804 */ /* 0x000fe40000000000 */
[----:B------:R-:W-:Y:S01]  /*2070*/  ISETP.GT.AND P3, PT, R48, R77, PT ;  /* 0x0000004d3000720c */ /* 0x000fe20003f64270 */
[----:B------:R-:W-:Y:S02]  /*2080*/  IMAD.X R181, R19, 0x1, R0, P0 ;  /* 0x0000000113b57824 */ /* 0x000fe400000e0600 */
[----:B------:R-:W-:-:S02]  /*2090*/  IMAD R188, R183, R208, RZ ;  /* 0x000000d0b7bc7224 */ /* 0x000fc400078e02ff */
[----:B------:R-:W-:-:S04]  /*20a0*/  IMAD.WIDE.U32 R180, R164, R46, R180 ;  /* 0x0000002ea4b47225 */ /* 0x000fc800078e00b4 */
[----:B------:R-:W-:Y:S01]  /*20b0*/  IMAD.SHL.U32 R136, R136, 0x2, RZ ;  /* 0x0000000288887824 */ /* 0x000fe200078e00ff */
[----:B------:R-:W-:Y:S01]  /*20c0*/  LEA R232, P0, R180, R206, 0x1 ;  /* 0x000000ceb4e87211 */ /* 0x000fe200078008ff */
[C---:B------:R-:W-:Y:S01]  /*20d0*/  IMAD R188, R182.reuse, R209, R188 ;  /* 0x000000d1b6bc7224 */ /* 0x040fe200078e02bc */
[----:B------:R-:W-:Y:S01]  /*20e0*/  IADD3 R187, R181, R186, RZ ;  /* 0x000000bab5bb7210 */ /* 0x000fe20007ffe0ff */
        /* <DEDUP_REMOVED lines=33> */
[----:B------:R-:W-:Y:S01]  /*2300*/  IMAD R65, R45, 0x60, RZ ;  /* 0x000000602d417824 */ /* 0x000fe200078e02ff */
        /* <DEDUP_REMOVED lines=100> */
[--C-:B------:R-:W-:Y:S01]  /*2950*/  IMAD.X R33, R7, 0x1, R12.reuse, P1 ;  /* 0x0000000107217824 */ /* 0x100fe200008e060c */
[----:B------:R-:W-:Y:S01]  /*2960*/  SHF.L.U64.HI R99, R100, 0x1, R99 ;  /* 0x0000000164637819 */ /* 0x000fe20000010263 */
[----:B------:R-:W-:Y:S01]  /*2970*/  IMAD.X R12, R5, 0x1, R12, P0 ;  /* 0x00000001050c7824 */ /* 0x000fe200000e060c */
[----:B------:R-:W-:Y:S01]  /*2980*/  IADD3 R74, P0, R229, 0x40, RZ ;  /* 0x00000040e54a7810 */ /* 0x000fe20007f1e0ff */
[----:B------:R-:W-:Y:S01]  /*2990*/  IMAD.SHL.U32 R117, R116, 0x2, RZ ;  /* 0x0000000274757824 */ /* 0x000fe200078e00ff */
[----:B------:R-:W-:Y:S01]  /*29a0*/  LEA.HI.X.SX32 R0, R2, R0, 0x1, P2 ;  /* 0x0000000002007211 */ /* 0x000fe200010f0eff */
[C---:B------:R-:W-:Y:S01]  /*29b0*/  IMAD R103, R191.reuse, 0x60, RZ ;  /* 0x00000060bf677824 */ /* 0x040fe200078e02ff */
[----:B------:R-:W-:Y:S01]  /*29c0*/  IADD3.X R73, RZ, R230, RZ, P0, !PT ;  /* 0x000000e6ff497210 */ /* 0x000fe200007fe4ff */
[----:B------:R-:W-:Y:S01]  /*29d0*/  IMAD R106, R191, 0xa0, RZ ;  /* 0x000000a0bf6a7824 */ /* 0x000fe200078e02ff */
[----:B------:R-:W-:Y:S01]  /*29e0*/  IADD3 R198, P0, R71, 0x40, RZ ;  /* 0x0000004047c67810 */ /* 0x000fe20007f1e0ff */
[C---:B------:R-:W-:Y:S01]  /*29f0*/  IMAD R107, R191.reuse, 0xc0, RZ ;  /* 0x000000c0bf6b7824 */ /* 0x040fe200078e02ff */
        /* <DEDUP_REMOVED lines=22> */
[C---:B------:R-:W-:Y:S01]  /*2b60*/  IMAD.SHL.U32 R152, R142.reuse, 0x20, RZ ;  /* 0x000000208e987824 */ /* 0x040fe200078e00ff */
[----:B------:R-:W-:Y:S01]  /*2b70*/  IADD3.X R93, R89, R87, RZ, P0, !PT ;  /* 0x00000057595d7210 */ /* 0x000fe200007fe4ff */
[----:B------:R-:W-:Y:S01]  /*2b80*/  IMAD R150, R142, 0x30, RZ ;  /* 0x000000308e967824 */ /* 0x000fe200078e02ff */
[-C--:B------:R-:W-:Y:S01]  /*2b90*/  IADD3 R96, P1, R92, R88.reuse, RZ ;  /* 0x000000585c607210 */ /* 0x080fe20007f3e0ff */
[----:B------:R-:W-:Y:S01]  /*2ba0*/  IMAD.SHL.U32 R148, R142, 0x40, RZ ;  /* 0x000000408e947824 */ /* 0x000fe200078e00ff */
        /* <DEDUP_REMOVED lines=19> */
[----:B------:R-:W-:Y:S01]  /*2ce0*/  IMAD.IADD R68, R69, 0x1, R175 ;  /* 0x0000000145447824 */ /* 0x000fe200078e02af */
        /* <DEDUP_REMOVED lines=13> */
[--C-:B------:R-:W-:Y:S01]  /*2dc0*/  IMAD.X R95, R91, 0x1, R87.reuse, P1 ;  /* 0x000000015b5f7824 */ /* 0x100fe200008e0657 */
[----:B------:R-:W-:Y:S01]  /*2dd0*/  SHF.R.S32.HI R122, RZ, 0x1f, R140 ;  /* 0x0000001fff7a7819 */ /* 0x000fe2000001148c */
[----:B------:R-:W-:-:S02]  /*2de0*/  IMAD.X R97, R93, 0x1, R87, P0 ;  /* 0x000000015d617824 */ /* 0x000fc400000e0657 */
.L_x_3333:
        /* <DEDUP_REMOVED lines=13> */
[----:B------:R-:W-:Y:S03]  /*2ec0*/  @P1 IMAD.MOV.U32 R2, RZ, RZ, R121 ;  /* 0x000000ffff021224 */ /* 0x000fe600078e0079 */
[----:B------:R1:W2:Y:S02]  /*2ed0*/  @P1 LD.E.128 R4, [R110.64] ;  /* 0x000000066e041980 */ /* 0x0002a4000c101d00 */
[----:B-1----:R-:W-:Y:S02]  /*2ee0*/  @P0 IMAD.MOV.U32 R111, RZ, RZ, R109 ;  /* 0x000000ffff6f0224 */ /* 0x002fe400078e006d */
[----:B--2---:R1:W-:Y:S04]  /*2ef0*/  @P1 ST.E.128 [R2.64], R4 ;  /* 0x0000000402001985 */ /* 0x0043e8000c101d06 */
[----:B-1----:R-:W2:Y:S01]  /*2f00*/  @P0 LD.E.128 R4, [R110.64+0x80] ;  /* 0x000080066e040980 */ /* 0x002ea2000c101d00 */
[----:B------:R-:W-:Y:S01]  /*2f10*/  @P0 MOV R2, R121 ;  /* 0x0000007900020202 */ /* 0x000fe20000000f00 */
[----:B------:R-:W-:Y:S05]  /*2f20*/  @P0 IMAD.MOV.U32 R3, RZ, RZ, R120 ;  /* 0x000000ffff030224 */ /* 0x000fea00078e0078 */
[----:B--2---:R1:W-:Y:S02]  /*2f30*/  @P0 ST.E.128 [R2.64+0x80], R4 ;  /* 0x0000800402000985 */ /* 0x0043e4000c101d06 */
.L_x_3201:
[----:B------:R-:W-:Y:S05]  /*2f40*/  BSYNC B0 ;  /* 0x0000000000007941 */ /* 0x000fea0003800000 */
.L_x_3200:
        /* <DEDUP_REMOVED lines=15> */
.L_x_3203:
[----:B------:R-:W-:Y:S05]  /*3040*/  BSYNC B0 ;  /* 0x0000000000007941 */ /* 0x000fea0003800000 */
.L_x_3202:
        /* <DEDUP_REMOVED lines=15> */
.L_x_3205:
[----:B------:R-:W-:Y:S05]  /*3140*/  BSYNC B0 ;  /* 0x0000000000007941 */ /* 0x000fea0003800000 */
.L_x_3204:
        /* <DEDUP_REMOVED lines=15> */
.L_x_3207:
[----:B------:R-:W-:Y:S05]  /*3240*/  BSYNC B0 ;  /* 0x0000000000007941 */ /* 0x000fea0003800000 */
.L_x_3206:
        /* <DEDUP_REMOVED lines=15> */
.L_x_3209:
[----:B------:R-:W-:Y:S05]  /*3340*/  BSYNC B0 ;  /* 0x0000000000007941 */ /* 0x000fea0003800000 */
.L_x_3208:
        /* <DEDUP_REMOVED lines=15> */
.L_x_3211:
[----:B------:R-:W-:Y:S05]  /*3440*/  BSYNC B0 ;  /* 0x0000000000007941 */ /* 0x000fea0003800000 */
.L_x_3210:
        /* <DEDUP_REMOVED lines=15> */
.L_x_3213:
[----:B------:R-:W-:Y:S05]  /*3540*/  BSYNC B0 ;  /* 0x0000000000007941 */ /* 0x000fea0003800000 */
.L_x_3212:
        /* <DEDUP_REMOVED lines=15> */
.L_x_3215:
[----:B------:R-:W-:Y:S05]  /*3640*/  BSYNC B0 ;  /* 0x0000000000007941 */ /* 0x000fea0003800000 */
.L_x_3214:
[----:B------:R-:W2:Y:S01]  /*3650*/  LD.E R17, [R10.64+0xd0] ;  /* 0x0000d0060a117980 */ /* 0x000ea2000c101900 */
[----:B------:R-:W-:Y:S01]  /*3660*/  IMAD.MOV.U32 R111, RZ, RZ, R109 ;  /* 0x000000ffff6f7224 */ /* 0x000fe200078e006d */
[----:B------:R-:W-:Y:S02]  /*3670*/  BSSY B3, `(.L_x_3216) ;  /* 0x0000b89000037945 */ /* 0x000fe40003800000 */
        /* <DEDUP_REMOVED lines=11> */
[----:B---3--:R-:W-:Y:S01]  /*3730*/  BSSY B1, `(.L_x_3219) ;  /* 0x000007a000017945 */ /* 0x008fe20003800000 */
[----:B------:R-:W-:-:S05]  /*3740*/  @!P2 BRA `(.L_x_3220) ;  /* 0x000007800000a947 */ /* 0x000fca0003800000 */
[----:B-----5:R-:W-:Y:S01]  /*3750*/  ISETP.GE.AND P0, PT, R18, R111, PT ;  /* 0x0000006f1200720c */ /* 0x020fe20003f06270 */
[----:B------:R-:W-:Y:S01]  /*3760*/  @!UPT UIADD3 URZ, URZ, URZ, URZ ;  /* 0x0000003f3f3ff290 */ /* 0x000fe2000fffe03f */
[----:B------:R-:W-:Y:S11]  /*3770*/  BSSY B0, `(.L_x_3221) ;  /* 0x000003a000007945 */ /* 0x000ff60003800000 */
[----:B------:R-:W-:-:S05]  /*3780*/  @P0 BRA `(.L_x_3222) ;  /* 0x0000038000000947 */ /* 0x000fca0003800000 */
[----:B-1----:R-:W-:Y:S02]  /*3790*/  MOV R2, R113 ;  /* 0x0000007100027202 */ /* 0x002fe40000000f00 */
        /* <DEDUP_REMOVED lines=55> */
.L_x_3222:
[----:B------:R-:W-:Y:S05]  /*3b10*/  BSYNC B0 ;  /* 0x0000000000007941 */ /* 0x000fea0003800000 */
.L_x_3221:
[----:B------:R-:W-:Y:S11]  /*3b20*/  ISETP.GE.AND P0, PT, R9, R111, PT ;  /* 0x0000006f0900720c */ /* 0x000ff60003f06270 */
[----:B------:R-:W-:Y:S02]  /*3b30*/  @!UPT UIADD3 URZ, URZ, URZ, URZ ;  /* 0x0000003f3f3ff290 */ /* 0x000fe4000fffe03f */
[----:B------:R-:W-:-:S05]  /*3b40*/  @P0 BRA `(.L_x_3220) ;  /* 0x0000038000000947 */ /* 0x000fca0003800000 */
[----:B-1----:R-:W-:Y:S02]  /*3b50*/  MOV R2, R113 ;  /* 0x0000007100027202 */ /* 0x002fe40000000f00 */
[----:B------:R-:W-:Y:S02]  /*3b60*/  MOV R3, R112 ;  /* 0x0000007000037202 */ /* 0x000fe40000000f00 */
[----:B------:R-:W-:Y:S03]  /*3b70*/  ISETP.GE.AND P0, PT, R9, R17, PT ;  /* 0x000000110900720c */ /* 0x000fe60003f06270 */
[----:B------:R1:W2:Y:S10]  /*3b80*/  LD.E.128 R20, [R2.64+0x80] ;  /* 0x0000800602147980 */ /* 0x0002b4000c101d00 */
        /* <DEDUP_REMOVED lines=52> */
.L_x_3220:
[----:B------:R-:W-:Y:S05]  /*3ed0*/  BSYNC B1 ;  /* 0x0000000000017941 */ /* 0x000fea0003800000 */
.L_x_3219:
        /* <DEDUP_REMOVED lines=14> */
[----:B------:R-:W-:Y:S02]  /*3fc0*/  LEA R20, P1, R80, R113, 0x1 ;  /* 0x0000007150147211 */ /* 0x000fe400078208ff */
        /* <DEDUP_REMOVED lines=52> */
.L_x_3226:
[----:B------:R-:W-:Y:S05]  /*4310*/  BSYNC B0 ;  /* 0x0000000000007941 */ /* 0x000fea0003800000 */
.L_x_3225:
        /* <DEDUP_REMOVED lines=56> */
.L_x_3224:
[----:B------:R-:W-:Y:S05]  /*46a0*/  BSYNC B1 ;  /* 0x0000000000017941 */ /* 0x000fea0003800000 */
.L_x_3223:
        /* <DEDUP_REMOVED lines=67> */
.L_x_3230:
[----:B------:R-:W-:Y:S05]  /*4ae0*/  BSYNC B0 ;  /* 0x0000000000007941 */ /* 0x000fea0003800000 */
.L_x_3229:
        /* <DEDUP_REMOVED lines=56> */
.L_x_3228:
[----:B------:R-:W-:Y:S05]  /*4e70*/  BSYNC B1 ;  /* 0x0000000000017941 */ /* 0x000fea0003800000 */
.L_x_3227:
        /* <DEDUP_REMOVED lines=73> */
.L_x_3234:
[----:B------:R-:W-:Y:S05]  /*5310*/  BSYNC B0 ;  /* 0x0000000000007941 */ /* 0x000fea0003800000 */
.L_x_3233:
        /* <DEDUP_REMOVED lines=56> */
.L_x_3232:
[----:B------:R-:W-:Y:S05]  /*56a0*/  BSYNC B1 ;  /* 0x0000000000017941 */ /* 0x000fea0003800000 */
.L_x_3231:
        /* <DEDUP_REMOVED lines=67> */
.L_x_3238:
[----:B------:R-:W-:Y:S05]  /*5ae0*/  BSYNC B0 ;  /* 0x0000000000007941 */ /* 0x000fea0003800000 */
.L_x_3237:
        /* <DEDUP_REMOVED lines=56> */
.L_x_3236:
[----:B------:R-:W-:Y:S05]  /*5e70*/  BSYNC B1 ;  /* 0x0000000000017941 */ /* 0x000fea0003800000 */
.L_x_3235:
        /* <DEDUP_REMOVED lines=73> */
.L_x_3242:
[----:B------:R-:W-:Y:S05]  /*6310*/  BSYNC B0 ;  /* 0x0000000000007941 */ /* 0x000fea0003800000 */
.L_x_3241:
        /* <DEDUP_REMOVED lines=56> */
.L_x_3240:
[----:B------:R-:W-:Y:S05]  /*66a0*/  BSYNC B1 ;  /* 0x0000000000017941 */ /* 0x000fea0003800000 */
.L_x_3239:
        /* <DEDUP_REMOVED lines=73> */
.L_x_3246:
[----:B------:R-:W-:Y:S05]  /*6b40*/  BSYNC B0 ;  /* 0x0000000000007941 */ /* 0x000fea0003800000 */
.L_x_3245:
        /* <DEDUP_REMOVED lines=56> */
.L_x_3244:
[----:B------:R-:W-:Y:S05]  /*6ed0*/  BSYNC B1 ;  /* 0x0000000000017941 */ /* 0x000fea0003800000 */
.L_x_3243:
        /* <DEDUP_REMOVED lines=73> */
.L_x_3250:
[----:B------:R-:W-:Y:S05]  /*7370*/  BSYNC B0 ;  /* 0x0000000000007941 */ /* 0x000fea0003800000 */
.L_x_3249:
        /* <DEDUP_REMOVED lines=56> */
.L_x_3248:
[----:B------:R-:W-:Y:S05]  /*7700*/  BSYNC B1 ;  /* 0x0000000000017941 */ /* 0x000fea0003800000 */
.L_x_3247:
[----:B------:R-:W2:Y:S01]  /*7710*/  LD.E R0, [R10.64+0xd0] ;  /* 0x0000d0060a007980 */ /* 0x000ea2000c101900 */
[----:B-1----:R-:W-:Y:S02]  /*7720*/  IMAD.MOV.U32 R2, RZ, RZ, R13 ;  /* 0x000000ffff027224 */ /* 0x002fe400078e000d */
        /* <DEDUP_REMOVED lines=8> */
.L_x_3218:
[----:B---3--:R-:W-:Y:S01]  /*77b0*/  BSSY B2, `(.L_x_3252) ;  /* 0x00000d0000027945 */ /* 0x008fe20003800000 */
[----:B------:R-:W-:-:S05]  /*77c0*/  @!P2 BRA `(.L_x_3253) ;  /* 0x00000ce00000a947 */ /* 0x000fca0003800000 */
[----:B-----5:R-:W-:Y:S01]  /*77d0*/  ISETP.GE.AND P0, PT, R18, R111, PT ;  /* 0x0000006f1200720c */ /* 0x020fe20003f06270 */
[----:B------:R-:W-:Y:S01]  /*77e0*/  @!UPT UIADD3 URZ, URZ, URZ, URZ ;  /* 0x0000003f3f3ff290 */ /* 0x000fe2000fffe03f */
[----:B------:R-:W-:Y:S11]  /*77f0*/  BSSY B1, `(.L_x_3254) ;  /* 0x0000065000017945 */ /* 0x000ff60003800000 */
[----:B------:R-:W-:-:S05]  /*7800*/  @P0 BRA `(.L_x_3255) ;  /* 0x0000063000000947 */ /* 0x000fca0003800000 */
[----:B-1----:R-:W-:Y:S01]  /*7810*/  IMAD.MOV.U32 R4, RZ, RZ, R113 ;  /* 0x000000ffff047224 */ /* 0x002fe200078e0071 */
        /* <DEDUP_REMOVED lines=94> */
.L_x_3257:
[----:B------:R-:W-:Y:S05]  /*7e00*/  BSYNC B0 ;  /* 0x0000000000007941 */ /* 0x000fea0003800000 */
.L_x_3256:
[----:B------:R-:W-:Y:S02]  /*7e10*/  MOV R2, R119 ;  /* 0x0000007700027202 */ /* 0x000fe40000000f00 */
[----:B------:R-:W-:Y:S05]  /*7e20*/  MOV R3, R118 ;  /* 0x0000007600037202 */ /* 0x000fea0000000f00 */
[----:B-----5:R2:W-:Y:S02]  /*7e30*/  ST.E.128 [R2.64], R40 ;  /* 0x0000002802007985 */ /* 0x0205e4000c101d06 */
.L_x_3255:
[----:B------:R-:W-:Y:S05]  /*7e40*/  BSYNC B1 ;  /* 0x0000000000017941 */ /* 0x000fea0003800000 */
.L_x_3254:
        /* <DEDUP_REMOVED lines=10> */
[----:B-1----:R-:W-:Y:S01]  /*7ef0*/  IMAD.MOV.U32 R6, RZ, RZ, R115 ;  /* 0x000000ffff067224 */ /* 0x002fe200078e0073 */
        /* <DEDUP_REMOVED lines=87> */
.L_x_3259:
[----:B------:R-:W-:Y:S05]  /*8470*/  BSYNC B0 ;  /* 0x0000000000007941 */ /* 0x000fea0003800000 */
.L_x_3258:
[----:B-1----:R-:W-:Y:S02]  /*8480*/  MOV R2, R119 ;  /* 0x0000007700027202 */ /* 0x002fe40000000f00 */
[----:B------:R-:W-:Y:S05]  /*8490*/  MOV R3, R118 ;  /* 0x0000007600037202 */ /* 0x000fea0000000f00 */
[----:B-----5:R1:W-:Y:S02]  /*84a0*/  ST.E.128 [R2.64+0x80], R40 ;  /* 0x0000802802007985 */ /* 0x0203e4000c101d06 */
.L_x_3253:
[----:B------:R-:W-:Y:S05]  /*84b0*/  BSYNC B2 ;  /* 0x0000000000027941 */ /* 0x000fea0003800000 */
.L_x_3252:
        /* <DEDUP_REMOVED lines=9> */
[C---:B-1----:R-:W-:Y:S01]  /*8550*/  LEA R6, P0, R80.reuse, R113, 0x1 ;  /* 0x0000007150067211 */ /* 0x042fe200078008ff */
[----:B------:R-:W-:Y:S03]  /*8560*/  BSSY B0, `(.L_x_3264) ;  /* 0x000005e000007945 */ /* 0x000fe60003800000 */
[----:B------:R-:W-:Y:S02]  /*8570*/  LEA.HI.X R7, R80, R112, R79, 0x1, P0 ;  /* 0x0000007050077211 */ /* 0x000fe400000f0c4f */
[----:B------:R-:W-:Y:S03]  /*8580*/  ISETP.GE.AND P0, PT, R18, R17, PT ;  /* 0x000000111200720c */ /* 0x000fe60003f06270 */
[----:B--2---:R1:W5:Y:S10]  /*8590*/  LD.E.128 R40, [R6.64] ;  /* 0x0000000606287980 */ /* 0x004374000c101d00 */
        /* <DEDUP_REMOVED lines=17> */
[----:B-1----:R1:W2:Y:S08]  /*86b0*/  LD.E.128 R4, [R2.64] ;  /* 0x0000000602047980 */ /* 0x0022b0000c101d00 */
        /* <DEDUP_REMOVED lines=72> */
.L_x_3265:
[----:B------:R-:W-:Y:S05]  /*8b40*/  BSYNC B0 ;  /* 0x0000000000007941 */ /* 0x000fea0003800000 */
.L_x_3264:
[C---:B------:R-:W-:Y:S04]  /*8b50*/  LEA R2, P0, R229.reuse, R119, 0x1 ;  /* 0x00000077e5027211 */ /* 0x040fe800078008ff */
[----:B------:R-:W-:Y:S05]  /*8b60*/  LEA.HI.X R3, R229, R118, R230, 0x1, P0 ;  /* 0x00000076e5037211 */ /* 0x000fea00000f0ce6 */
[----:B-----5:R2:W-:Y:S04]  /*8b70*/  ST.E.128 [R2.64], R40 ;  /* 0x0000002802007985 */ /* 0x0205e8000c101d06 */
.L_x_3263:
[----:B------:R-:W-:Y:S05]  /*8b80*/  BSYNC B1 ;  /* 0x0000000000017941 */ /* 0x000fea0003800000 */
.L_x_3262:
[----:B------:R-:W-:Y:S11]  /*8b90*/  ISETP.GE.AND P0, PT, R9, R111, PT ;  /* 0x0000006f0900720c */ /* 0x000ff60003f06270 */
[----:B------:R-:W-:Y:S02]  /*8ba0*/  @!UPT UIADD3 URZ, URZ, URZ, URZ ;  /* 0x0000003f3f3ff290 */ /* 0x000fe4000fffe03f */
        /* <DEDUP_REMOVED lines=96> */
.L_x_3267:
[----:B------:R-:W-:Y:S05]  /*91b0*/  BSYNC B0 ;  /* 0x0000000000007941 */ /* 0x000fea0003800000 */
.L_x_3266:
[C---:B------:R-:W-:Y:S04]  /*91c0*/  LEA R2, P0, R74.reuse, R119, 0x1 ;  /* 0x000000774a027211 */ /* 0x040fe800078008ff */
[----:B------:R-:W-:Y:S05]  /*91d0*/  LEA.HI.X R3, R74, R118, R73, 0x1, P0 ;  /* 0x000000764a037211 */ /* 0x000fea00000f0c49 */
[----:B-----5:R2:W-:Y:S04]  /*91e0*/  ST.E.128 [R2.64], R40 ;  /* 0x0000002802007985 */ /* 0x0205e8000c101d06 */
.L_x_3261:
[----:B------:R-:W-:Y:S05]  /*91f0*/  BSYNC B2 ;  /* 0x0000000000027941 */ /* 0x000fea0003800000 */
.L_x_3260:
        /* <DEDUP_REMOVED lines=104> */
.L_x_3273:
[----:B------:R-:W-:Y:S05]  /*9880*/  BSYNC B0 ;  /* 0x0000000000007941 */ /* 0x000fea0003800000 */
.L_x_3272:
[C---:B------:R-:W-:Y:S04]  /*9890*/  LEA R2, P0, R75.reuse, R119, 0x1 ;  /* 0x000000774b027211 */ /* 0x040fe800078008ff */
[----:B------:R-:W-:Y:S05]  /*98a0*/  LEA.HI.X R3, R75, R118, R76, 0x1, P0 ;  /* 0x000000764b037211 */ /* 0x000fea00000f0c4c */
[----:B-----5:R2:W-:Y:S04]  /*98b0*/  ST.E.128 [R2.64], R40 ;  /* 0x0000002802007985 */ /* 0x0205e8000c101d06 */
.L_x_3271:
[----:B------:R-:W-:Y:S05]  /*98c0*/  BSYNC B1 ;  /* 0x0000000000017941 */ /* 0x000fea0003800000 */
.L_x_3270:
        /* <DEDUP_REMOVED lines=98> */
.L_x_3275:
[----:B------:R-:W-:Y:S05]  /*9ef0*/  BSYNC B0 ;  /* 0x0000000000007941 */ /* 0x000fea0003800000 */
.L_x_3274:
[C---:B------:R-:W-:Y:S04]  /*9f00*/  LEA R2, P0, R202.reuse, R119, 0x1 ;  /* 0x00000077ca027211 */ /* 0x040fe800078008ff */
[----:B------:R-:W-:Y:S05]  /*9f10*/  LEA.HI.X R3, R202, R118, R203, 0x1, P0 ;  /* 0x00000076ca037211 */ /* 0x000fea00000f0ccb */
[----:B-----5:R2:W-:Y:S04]  /*9f20*/  ST.E.128 [R2.64], R40 ;  /* 0x0000002802007985 */ /* 0x0205e8000c101d06 */
.L_x_3269:
[----:B------:R-:W-:Y:S05]  /*9f30*/  BSYNC B2 ;  /* 0x0000000000027941 */ /* 0x000fea0003800000 */
.L_x_3268:
        /* <DEDUP_REMOVED lines=9> */
[----:B-1----:R-:W-:Y:S01]  /*9fd0*/  MOV R6, R113 ;  /* 0x0000007100067202 */ /* 0x002fe20000000f00 */
[----:B------:R-:W-:Y:S01]  /*9fe0*/  IMAD R0, R205, 0x60, RZ ;  /* 0x00000060cd007824 */ /* 0x000fe200078e02ff */
[----:B------:R-:W-:Y:S01]  /*9ff0*/  MOV R7, R112 ;  /* 0x0000007000077202 */ /* 0x000fe20000000f00 */
[----:B------:R-:W-:Y:S01]  /*a000*/  BSSY B0, `(.L_x_3280) ;  /* 0x000005f000007945 */ /* 0x000fe20003800000 */
[----:B------:R-:W-:Y:S03]  /*a010*/  ISETP.GE.AND P0, PT, R18, R17, PT ;  /* 0x000000111200720c */ /* 0x000fe60003f06270 */
[----:B------:R-:W-:Y:S05]  /*a020*/  IMAD.WIDE.U32 R6, R204, 0x60, R6 ;  /* 0x00000060cc067825 */ /* 0x000fea00078e0006 */
[----:B------:R-:W-:Y:S05]  /*a030*/  IADD3 R7, R7, R0, RZ ;  /* 0x0000000007077210 */ /* 0x000fea0007ffe0ff */
[----:B--2---:R1:W5:Y:S01]  /*a040*/  LD.E.128 R40, [R6.64] ;  /* 0x0000000606287980 */ /* 0x004362000c101d00 */
        /* <DEDUP_REMOVED lines=90> */
.L_x_3281:
[----:B------:R-:W-:Y:S05]  /*a5f0*/  BSYNC B0 ;  /* 0x0000000000007941 */ /* 0x000fea0003800000 */
.L_x_3280:
[----:B------:R-:W-:Y:S01]  /*a600*/  MOV R2, R119 ;  /* 0x0000007700027202 */ /* 0x000fe20000000f00 */
[----:B------:R-:W-:Y:S01]  /*a610*/  IMAD R0, R47, 0x60, RZ ;  /* 0x000000602f007824 */ /* 0x000fe200078e02ff */
[----:B------:R-:W-:Y:S05]  /*a620*/  MOV R3, R118 ;  /* 0x0000007600037202 */ /* 0x000fea0000000f00 */
[----:B------:R-:W-:Y:S05]  /*a630*/  IMAD.WIDE.U32 R2, R46, 0x60, R2 ;  /* 0x000000602e027825 */ /* 0x000fea00078e0002 */
[----:B------:R-:W-:Y:S05]  /*a640*/  IADD3 R3, R3, R0, RZ ;  /* 0x0000000003037210 */ /* 0x000fea0007ffe0ff */
[----:B-----5:R2:W-:Y:S02]  /*a650*/  ST.E.128 [R2.64], R40 ;  /* 0x0000002802007985 */ /* 0x0205e4000c101d06 */
.L_x_3279:
[----:B------:R-:W-:Y:S05]  /*a660*/  BSYNC B1 ;  /* 0x0000000000017941 */ /* 0x000fea0003800000 */
.L_x_3278:
        /* <DEDUP_REMOVED lines=98> */
.L_x_3283:
[----:B------:R-:W-:Y:S05]  /*ac90*/  BSYNC B0 ;  /* 0x0000000000007941 */ /* 0x000fea0003800000 */
.L_x_3282:
[C---:B------:R-:W-:Y:S04]  /*aca0*/  LEA R2, P0, R200.reuse, R119, 0x1 ;  /* 0x00000077c8027211 */ /* 0x040fe800078008ff */
[----:B------:R-:W-:Y:S05]  /*acb0*/  LEA.HI.X R3, R200, R118, R201, 0x1, P0 ;  /* 0x00000076c8037211 */ /* 0x000fea00000f0cc9 */
[----:B-----5:R2:W-:Y:S04]  /*acc0*/  ST.E.128 [R2.64], R40 ;  /* 0x0000002802007985 */ /* 0x0205e8000c101d06 */
.L_x_3277:
[----:B------:R-:W-:Y:S05]  /*acd0*/  BSYNC B2 ;  /* 0x0000000000027941 */ /* 0x000fea0003800000 */
.L_x_3276:
        /* <DEDUP_REMOVED lines=104> */
.L_x_3289:
[----:B------:R-:W-:Y:S05]  /*b360*/  BSYNC B0 ;  /* 0x0000000000007941 */ /* 0x000fea0003800000 */
.L_x_3288:
[C---:B------:R-:W-:Y:S04]  /*b370*/  LEA R2, P0, R71.reuse, R119, 0x1 ;  /* 0x0000007747027211 */ /* 0x040fe800078008ff */
[----:B------:R-:W-:Y:S05]  /*b380*/  LEA.HI.X R3, R71, R118, R72, 0x1, P0 ;  /* 0x0000007647037211 */ /* 0x000fea00000f0c48 */
[----:B-----5:R2:W-:Y:S04]  /*b390*/  ST.E.128 [R2.64], R40 ;  /* 0x0000002802007985 */ /* 0x0205e8000c101d06 */
.L_x_3287:
[----:B------:R-:W-:Y:S05]  /*b3a0*/  BSYNC B1 ;  /* 0x0000000000017941 */ /* 0x000fea0003800000 */
.L_x_3286:
        /* <DEDUP_REMOVED lines=98> */
.L_x_3291:
[----:B------:R-:W-:Y:S05]  /*b9d0*/  BSYNC B0 ;  /* 0x0000000000007941 */ /* 0x000fea0003800000 */
.L_x_3290:
[C---:B------:R-:W-:Y:S04]  /*b9e0*/  LEA R2, P0, R198.reuse, R119, 0x1 ;  /* 0x00000077c6027211 */ /* 0x040fe800078008ff */
[----:B------:R-:W-:Y:S05]  /*b9f0*/  LEA.HI.X R3, R198, R118, R199, 0x1, P0 ;  /* 0x00000076c6037211 */ /* 0x000fea00000f0cc7 */
[----:B-----5:R2:W-:Y:S04]  /*ba00*/  ST.E.128 [R2.64], R40 ;  /* 0x0000002802007985 */ /* 0x0205e8000c101d06 */
.L_x_3285:
[----:B------:R-:W-:Y:S05]  /*ba10*/  BSYNC B2 ;  /* 0x0000000000027941 */ /* 0x000fea0003800000 */
.L_x_3284:
        /* <DEDUP_REMOVED lines=107> */
.L_x_3297:
[----:B------:R-:W-:Y:S05]  /*c0d0*/  BSYNC B0 ;  /* 0x0000000000007941 */ /* 0x000fea0003800000 */
.L_x_3296:
[----:B------:R-:W-:Y:S01]  /*c0e0*/  MOV R2, R119 ;  /* 0x0000007700027202 */ /* 0x000fe20000000f00 */
[----:B------:R-:W-:Y:S01]  /*c0f0*/  IMAD R0, R47, 0xa0, RZ ;  /* 0x000000a02f007824 */ /* 0x000fe200078e02ff */
[----:B------:R-:W-:Y:S05]  /*c100*/  MOV R3, R118 ;  /* 0x0000007600037202 */ /* 0x000fea0000000f00 */
[----:B------:R-:W-:Y:S05]  /*c110*/  IMAD.WIDE.U32 R2, R46, 0xa0, R2 ;  /* 0x000000a02e027825 */ /* 0x000fea00078e0002 */
[----:B------:R-:W-:Y:S05]  /*c120*/  IADD3 R3, R3, R0, RZ ;  /* 0x0000000003037210 */ /* 0x000fea0007ffe0ff */
[----:B-----5:R2:W-:Y:S02]  /*c130*/  ST.E.128 [R2.64], R40 ;  /* 0x0000002802007985 */ /* 0x0205e4000c101d06 */
.L_x_3295:
[----:B------:R-:W-:Y:S05]  /*c140*/  BSYNC B1 ;  /* 0x0000000000017941 */ /* 0x000fea0003800000 */
.L_x_3294:
        /* <DEDUP_REMOVED lines=98> */
.L_x_3299:
[----:B------:R-:W-:Y:S05]  /*c770*/  BSYNC B0 ;  /* 0x0000000000007941 */ /* 0x000fea0003800000 */
.L_x_3298:
[C---:B------:R-:W-:Y:S04]  /*c780*/  LEA R2, P0, R178.reuse, R119, 0x1 ;  /* 0x00000077b2027211 */ /* 0x040fe800078008ff */
[----:B------:R-:W-:Y:S05]  /*c790*/  LEA.HI.X R3, R178, R118, R70, 0x1, P0 ;  /* 0x00000076b2037211 */ /* 0x000fea00000f0c46 */
[----:B-----5:R2:W-:Y:S04]  /*c7a0*/  ST.E.128 [R2.64], R40 ;  /* 0x0000002802007985 */ /* 0x0205e8000c101d06 */
.L_x_3293:
[----:B------:R-:W-:Y:S05]  /*c7b0*/  BSYNC B2 ;  /* 0x0000000000027941 */ /* 0x000fea0003800000 */
.L_x_3292:
        /* <DEDUP_REMOVED lines=107> */
.L_x_3305:
[----:B------:R-:W-:Y:S05]  /*ce70*/  BSYNC B0 ;  /* 0x0000000000007941 */ /* 0x000fea0003800000 */
.L_x_3304:
[----:B------:R-:W-:Y:S01]  /*ce80*/  MOV R2, R119 ;  /* 0x0000007700027202 */ /* 0x000fe20000000f00 */
[----:B------:R-:W-:Y:S01]  /*ce90*/  IMAD R0, R47, 0xc0, RZ ;  /* 0x000000c02f007824 */ /* 0x000fe200078e02ff */
[----:B------:R-:W-:Y:S05]  /*cea0*/  MOV R3, R118 ;  /* 0x0000007600037202 */ /* 0x000fea0000000f00 */
[----:B------:R-:W-:Y:S05]  /*ceb0*/  IMAD.WIDE.U32 R2, R46, 0xc0, R2 ;  /* 0x000000c02e027825 */ /* 0x000fea00078e0002 */
[----:B------:R-:W-:Y:S05]  /*cec0*/  IADD3 R3, R3, R0, RZ ;  /* 0x0000000003037210 */ /* 0x000fea0007ffe0ff */
[----:B-----5:R2:W-:Y:S02]  /*ced0*/  ST.E.128 [R2.64], R40 ;  /* 0x0000002802007985 */ /* 0x0205e4000c101d06 */
.L_x_3303:
[----:B------:R-:W-:Y:S05]  /*cee0*/  BSYNC B1 ;  /* 0x0000000000017941 */ /* 0x000fea0003800000 */
.L_x_3302:
        /* <DEDUP_REMOVED lines=98> */
.L_x_3307:
[----:B------:R-:W-:Y:S05]  /*d510*/  BSYNC B0 ;  /* 0x0000000000007941 */ /* 0x000fea0003800000 */
.L_x_3306:
[C---:B------:R-:W-:Y:S04]  /*d520*/  LEA R2, P0, R176.reuse, R119, 0x1 ;  /* 0x00000077b0027211 */ /* 0x040fe800078008ff */
[----:B------:R-:W-:Y:S05]  /*d530*/  LEA.HI.X R3, R176, R118, R69, 0x1, P0 ;  /* 0x00000076b0037211 */ /* 0x000fea00000f0c45 */
[----:B-----5:R2:W-:Y:S04]  /*d540*/  ST.E.128 [R2.64], R40 ;  /* 0x0000002802007985 */ /* 0x0205e8000c101d06 */
.L_x_3301:
[----:B------:R-:W-:Y:S05]  /*d550*/  BSYNC B2 ;  /* 0x0000000000027941 */ /* 0x000fea0003800000 */
.L_x_3300:
        /* <DEDUP_REMOVED lines=107> */
.L_x_3313:
[----:B------:R-:W-:Y:S05]  /*dc10*/  BSYNC B0 ;  /* 0x0000000000007941 */ /* 0x000fea0003800000 */
.L_x_3312:
[----:B------:R-:W-:Y:S01]  /*dc20*/  MOV R2, R119 ;  /* 0x0000007700027202 */ /* 0x000fe20000000f00 */
[----:B------:R-:W-:Y:S01]  /*dc30*/  IMAD R0, R47, 0xe0, RZ ;  /* 0x000000e02f007824 */ /* 0x000fe200078e02ff */
[----:B------:R-:W-:Y:S05]  /*dc40*/  MOV R3, R118 ;  /* 0x0000007600037202 */ /* 0x000fea0000000f00 */
[----:B------:R-:W-:Y:S05]  /*dc50*/  IMAD.WIDE.U32 R2, R46, 0xe0, R2 ;  /* 0x000000e02e027825 */ /* 0x000fea00078e0002 */
[----:B------:R-:W-:Y:S05]  /*dc60*/  IADD3 R3, R3, R0, RZ ;  /* 0x0000000003037210 */ /* 0x000fea0007ffe0ff */
[----:B-----5:R2:W-:Y:S02]  /*dc70*/  ST.E.128 [R2.64], R40 ;  /* 0x0000002802007985 */ /* 0x0205e4000c101d06 */
.L_x_3311:
[----:B------:R-:W-:Y:S05]  /*dc80*/  BSYNC B1 ;  /* 0x0000000000017941 */ /* 0x000fea0003800000 */
.L_x_3310:
        /* <DEDUP_REMOVED lines=100> */
.L_x_3315:
[----:B------:R-:W-:Y:S05]  /*e2d0*/  BSYNC B0 ;  /* 0x0000000000007941 */ /* 0x000fea0003800000 */
.L_x_3314:
[C---:B------:R-:W-:Y:S04]  /*e2e0*/  LEA R2, P0, R174.reuse, R119, 0x1 ;  /* 0x00000077ae027211 */ /* 0x040fe800078008ff */
[----:B------:R-:W-:Y:S05]  /*e2f0*/  LEA.HI.X R3, R174, R118, R68, 0x1, P0 ;  /* 0x00000076ae037211 */ /* 0x000fea00000f0c44 */
[----:B-----5:R2:W-:Y:S04]  /*e300*/  ST.E.128 [R2.64], R4 ;  /* 0x0000000402007985 */ /* 0x0205e8000c101d06 */
.L_x_3309:
[----:B------:R-:W-:Y:S05]  /*e310*/  BSYNC B2 ;  /* 0x0000000000027941 */ /* 0x000fea0003800000 */
.L_x_3308:
[----:B-12---:R-:W-:Y:S01]  /*e320*/  MOV R5, R116 ;  /* 0x0000007400057202 */ /* 0x006fe20000000f00 */
[----:B------:R-:W2:Y:S01]  /*e330*/  LD.E R0, [R10.64+0xd0] ;  /* 0x0000d0060a007980 */ /* 0x000ea2000c101900 */
[----:B------:R-:W-:Y:S01]  /*e340*/  MOV R3, R114 ;  /* 0x0000007200037202 */ /* 0x000fe20000000f00 */
        /* <DEDUP_REMOVED lines=8> */
.L_x_3217:
[----:B------:R-:W-:Y:S01]  /*e3d0*/  BSSY B0, `(.L_x_3316) ;  /* 0x0000010000007945 */ /* 0x000fe20003800000 */
[----:B------:R-:W-:-:S05]  /*e3e0*/  @!P2 BRA `(.L_x_3317) ;  /* 0x000000e00000a947 */ /* 0x000fca0003800000 */
[----:B------:R-:W-:Y:S02]  /*e3f0*/  ISETP.NE.AND P1, PT, R158, RZ, PT ;  /* 0x000000ff9e00720c */ /* 0x000fe40003f25270 */
[----:B------:R-:W-:Y:S11]  /*e400*/  ISETP.NE.AND P0, PT, R157, RZ, PT ;  /* 0x000000ff9d00720c */ /* 0x000ff60003f05270 */
[----:B-1----:R-:W-:Y:S01]  /*e410*/  @P1 IMAD.MOV.U32 R2, RZ, RZ, R113 ;  /* 0x000000ffff021224 */ /* 0x002fe200078e0071 */
        /* <DEDUP_REMOVED lines=11> */
.L_x_3317:
[----:B------:R-:W-:Y:S05]  /*e4d0*/  BSYNC B0 ;  /* 0x0000000000007941 */ /* 0x000fea0003800000 */
.L_x_3316:
        /* <DEDUP_REMOVED lines=19> */
.L_x_3319:
[----:B------:R-:W-:Y:S05]  /*e610*/  BSYNC B0 ;  /* 0x0000000000007941 */ /* 0x000fea0003800000 */
.L_x_3318:
        /* <DEDUP_REMOVED lines=19> */
.L_x_3321:
[----:B------:R-:W-:Y:S05]  /*e750*/  BSYNC B0 ;  /* 0x0000000000007941 */ /* 0x000fea0003800000 */
.L_x_3320:
        /* <DEDUP_REMOVED lines=25> */
.L_x_3323:
[----:B------:R-:W-:Y:S05]  /*e8f0*/  BSYNC B0 ;  /* 0x0000000000007941 */ /* 0x000fea0003800000 */
.L_x_3322:
        /* <DEDUP_REMOVED lines=19> */
.L_x_3325:
[----:B------:R-:W-:Y:S05]  /*ea30*/  BSYNC B0 ;  /* 0x0000000000007941 */ /* 0x000fea0003800000 */
.L_x_3324:
        /* <DEDUP_REMOVED lines=25> */
.L_x_3327:
[----:B------:R-:W-:Y:S05]  /*ebd0*/  BSYNC B0 ;  /* 0x0000000000007941 */ /* 0x000fea0003800000 */
.L_x_3326:
        /* <DEDUP_REMOVED lines=25> */
.L_x_3329:
[----:B------:R-:W-:Y:S05]  /*ed70*/  BSYNC B0 ;  /* 0x0000000000007941 */ /* 0x000fea0003800000 */
.L_x_3328:
        /* <DEDUP_REMOVED lines=24> */
.L_x_3251:
[----:B------:R-:W-:Y:S05]  /*ef00*/  BSYNC B3 ;  /* 0x0000000000037941 */ /* 0x000fea0003800000 */
.L_x_3216:
        /* <DEDUP_REMOVED lines=91> */
.L_x_3331:
        /* <DEDUP_REMOVED lines=12> */
.L_x_3332:
[----:B------:R-:W-:Y:S05]  /*f580*/  BSYNC B0 ;  /* 0x0000000000007941 */ /* 0x000fea0003800000 */
.L_x_3330:
[----:B------:R-:W-:Y:S04]  /*f590*/  IADD3 R14, R14, -0x1, RZ ;  /* 0xffffffff0e0e7810 */ /* 0x000fe80007ffe0ff */
[----:B------:R-:W-:Y:S11]  /*f5a0*/  ISETP.GT.AND P0, PT, R14, R77, PT ;  /* 0x0000004d0e00720c */ /* 0x000ff60003f04270 */
[----:B------:R-:W-:Y:S02]  /*f5b0*/  @!UPT UIADD3 URZ, URZ, URZ, URZ ;  /* 0x0000003f3f3ff290 */ /* 0x000fe4000fffe03f */
[----:B------:R-:W-:-:S05]  /*f5c0*/  @P0 BRA `(.L_x_3333) ;  /* 0xffff382000000947 */ /* 0x000fca000383ffff */
.L_x_3199:
        /* <DEDUP_REMOVED lines=20> */
[----:B------:R-:W-:Y:S02]  /*f710*/  IADD3 R5, P1, R5, R182, RZ ;  /* 0x000000b605057210 */ /* 0x000fe40007f3e0ff */
[----:B------:R-:W-:-:S03]  /*f720*/  LEA.HI R3, R0, R0, RZ, 0x1 ;  /* 0x0000000000037211 */ /* 0x000fc600078f08ff */
[----:B------:R-:W-:Y:S01]  /*f730*/  IMAD.X R12, R12, 0x1, R189, P1 ;  /* 0x000000010c0c7824 */ /* 0x000fe200008e06bd */
[CC--:B-----5:R-:W-:Y:S02]  /*f740*/  LEA R42, P1, R5.reuse, R210.reuse, 0x1 ;  /* 0x000000d2052a7211 */ /* 0x0e0fe400078208ff */
[----:B------:R-:W-:Y:S02]  /*f750*/  SHF.R.S32.HI R3, RZ, 0x1, R3 ;  /* 0x00000001ff037819 */ /* 0x000fe40000011403 */
[----:B------:R-:W-:Y:S02]  /*f760*/  LEA.HI.X R43, R5, R211, R12, 0x1, P1 ;  /* 0x000000d3052b7211 */ /* 0x000fe400008f0c0c */
[----:B---3--:R-:W-:Y:S01]  /*f770*/  ISETP.NE.AND P4, PT, R4, RZ, PT ;  /* 0x000000ff0400720c */ /* 0x008fe20003f85270 */
[----:B------:R-:W-:Y:S01]  /*f780*/  IMAD.MOV.U32 R188, RZ, RZ, R182 ;  /* 0x000000ffffbc7224 */ /* 0x000fe200078e00b6 */
[----:B------:R-:W-:Y:S01]  /*f790*/  LEA R56, P2, R182, R210, 0x1 ;  /* 0x000000d2b6387211 */ /* 0x000fe200078408ff */
[----:B------:R-:W-:Y:S01]  /*f7a0*/  IMAD R21, R164, R3, R160 ;  /* 0x00000003a4157224 */ /* 0x000fe200078e02a0 */
[----:B------:R-:W-:Y:S01]  /*f7b0*/  LEA R6, P0, R208, R182, 0x5 ;  /* 0x000000b6d0067211 */ /* 0x000fe200078028ff */
[----:B------:R-:W-:Y:S01]  /*f7c0*/  IMAD R8, R209, 0x30, RZ ;  /* 0x00000030d1087824 */ /* 0x000fe200078e02ff */
[----:B------:R-:W-:Y:S01]  /*f7d0*/  LEA.HI.X R57, R182, R211, R189, 0x1, P2 ;  /* 0x000000d3b6397211 */ /* 0x000fe200010f0cbd */
[----:B------:R-:W-:Y:S01]  /*f7e0*/  IMAD.IADD R28, R237, 0x1, -R50 ;  /* 0x00000001ed1c7824 */ /* 0x000fe200078e0a32 */
[C---:B------:R-:W-:Y:S01]  /*f7f0*/  LEA.HI.X R13, R208.reuse, R189, R209, 0x5, P0 ;  /* 0x000000bdd00d7211 */ /* 0x040fe200000f2cd1 */
[----:B------:R-:W-:Y:S01]  /*f800*/  IMAD.WIDE.U32 R188, R208, 0x30, R188 ;  /* 0x00000030d0bc7825 */ /* 0x000fe200078e00bc */
[----:B------:R-:W-:-:S03]  /*f810*/  LEA R40, P0, R6, R210, 0x1 ;  /* 0x000000d206287211 */ /* 0x000fc600078008ff */
[----:B------:R-:W-:Y:S01]  /*f820*/  IMAD.IADD R160, R160, 0x1, R21 ;  /* 0x00000001a0a07824 */ /* 0x000fe200078e0215 */
[-C--:B------:R-:W-:Y:S01]  /*f830*/  LEA.HI.X R41, R6, R211.reuse, R13, 0x1, P0 ;  /* 0x000000d306297211 */ /* 0x080fe200000f0c0d */
[----:B------:R-:W-:Y:S01]  /*f840*/  IMAD.IADD R4, R189, 0x1, R8 ;  /* 0x00000001bd047824 */ /* 0x000fe200078e0208 */
[----:B------:R-:W-:Y:S02]  /*f850*/  ISETP.GE.AND P0, PT, R164, R28, PT ;  /* 0x0000001ca400720c */ /* 0x000fe40003f06270 */
[C---:B------:R-:W-:Y:S01]  /*f860*/  LEA R38, P1, R188.reuse, R210, 0x1 ;  /* 0x000000d2bc267211 */ /* 0x040fe200078208ff */
[----:B------:R-:W-:Y:S01]  /*f870*/  IMAD.SHL.U32 R29, R3, 0x10, RZ ;  /* 0x00000010031d7824 */ /* 0x000fe200078e00ff */
[----:B------:R-:W-:Y:S02]  /*f880*/  ISETP.GT.AND P0, PT, R139, -0x8, !P0 ;  /* 0xfffffff88b00780c */ /* 0x000fe40004704270 */
        /* <DEDUP_REMOVED lines=69> */
.L_x_3342:
[----:B------:R-:W-:Y:S05]  /*fce0*/  BSYNC B0 ;  /* 0x0000000000007941 */ /* 0x000fea0003800000 */
.L_x_3341:
[----:B-----5:R3:W-:Y:S02]  /*fcf0*/  STS.128 [R239], R12 ;  /* 0x0000000cef007388 */ /* 0x0207e40000000c00 */
.L_x_3340:
[----:B------:R-:W-:Y:S05]  /*fd00*/  BSYNC B1 ;  /* 0x0000000000017941 */ /* 0x000fea0003800000 */
.L_x_3339:
        /* <DEDUP_REMOVED lines=51> */
.L_x_3344:
[----:B------:R-:W-:Y:S05]  /*10040*/  BSYNC B0 ;  /* 0x0000000000007941 */ /* 0x000fea0003800000 */
.L_x_3343:
[----:B-----5:R1:W-:Y:S02]  /*10050*/  STS.128 [R239+0x2000], R12 ;  /* 0x0020000cef007388 */ /* 0x0203e40000000c00 */
.L_x_3338:
[----:B------:R-:W-:Y:S05]  /*10060*/  BSYNC B2 ;  /* 0x0000000000027941 */ /* 0x000fea0003800000 */
.L_x_3337:
        /* <DEDUP_REMOVED lines=35> */
[CC--:B------:R-:W-:Y:S01]  /*102a0*/  FMUL.FTZ R26, R25.reuse, R14.reuse ;  /* 0x0000000e191a7220 */ /* 0x0c0fe20000410000 */
        /* <DEDUP_REMOVED lines=29> */
.L_x_3350:
[----:B------:R-:W-:Y:S05]  /*10480*/  BSYNC B0 ;  /* 0x0000000000007941 */ /* 0x000fea0003800000 */
.L_x_3349:
[----:B-----5:R3:W-:Y:S02]  /*10490*/  STS.128 [R239+0x800], R12 ;  /* 0x0008000cef007388 */ /* 0x0207e40000000c00 */
.L_x_3348:
[----:B------:R-:W-:Y:S05]  /*104a0*/  BSYNC B1 ;  /* 0x0000000000017941 */ /* 0x000fea0003800000 */
.L_x_3347:
        /* <DEDUP_REMOVED lines=51> */
.L_x_3352:
[----:B------:R-:W-:Y:S05]  /*107e0*/  BSYNC B0 ;  /* 0x0000000000007941 */ /* 0x000fea0003800000 */
.L_x_3351:
[----:B-----5:R3:W-:Y:S02]  /*107f0*/  STS.128 [R239+0x2800], R12 ;  /* 0x0028000cef007388 */ /* 0x0207e40000000c00 */
.L_x_3346:
[----:B------:R-:W-:Y:S05]  /*10800*/  BSYNC B2 ;  /* 0x0000000000027941 */ /* 0x000fea0003800000 */
.L_x_3345:
        /* <DEDUP_REMOVED lines=66> */
.L_x_3358:
[----:B------:R-:W-:Y:S05]  /*10c30*/  BSYNC B0 ;  /* 0x0000000000007941 */ /* 0x000fea0003800000 */
.L_x_3357:
[----:B-----5:R2:W-:Y:S02]  /*10c40*/  STS.128 [R239+0x1000], R12 ;  /* 0x0010000cef007388 */ /* 0x0205e40000000c00 */
.L_x_3356:
[----:B------:R-:W-:Y:S05]  /*10c50*/  BSYNC B1 ;  /* 0x0000000000017941 */ /* 0x000fea0003800000 */
.L_x_3355:
        /* <DEDUP_REMOVED lines=53> */
.L_x_3360:
[----:B------:R-:W-:Y:S05]  /*10fb0*/  BSYNC B0 ;  /* 0x0000000000007941 */ /* 0x000fea0003800000 */
.L_x_3359:
[----:B-----5:R1:W-:Y:S02]  /*10fc0*/  STS.128 [R239+0x3000], R40 ;  /* 0x00300028ef007388 */ /* 0x0203e40000000c00 */
.L_x_3354:
[----:B------:R-:W-:Y:S05]  /*10fd0*/  BSYNC B2 ;  /* 0x0000000000027941 */ /* 0x000fea0003800000 */
.L_x_3353:
        /* <DEDUP_REMOVED lines=17> */
[----:B-123--:R1:W5:Y:S01]  /*110f0*/  LD.E.128 R12, [R38.64] ;  /* 0x00000006260c7980 */ /* 0x00e362000c101d00 */
        /* <DEDUP_REMOVED lines=8> */
[----:B------:R-:W-:Y:S01]  /*11180*/  HADD2.F32 R17, -RZ, R3.H1_H1 ;  /* 0x30000003ff117230 */ /* 0x000fe20000004100 */
[----:B------:R-:W-:Y:S01]  /*11190*/  MOV R18, R14 ;  /* 0x0000000e00127202 */ /* 0x000fe20000000f00 */
[----:B------:R-:W-:-:S02]  /*111a0*/  HADD2.F32 R19, -RZ, R22.H0_H0 ;  /* 0x20000016ff137230 */ /* 0x000fc40000004100 */
        /* <DEDUP_REMOVED lines=37> */
.L_x_3365:
[----:B------:R-:W-:Y:S05]  /*11400*/  BSYNC B0 ;  /* 0x0000000000007941 */ /* 0x000fea0003800000 */
.L_x_3364:
[----:B-----5:R2:W-:Y:S02]  /*11410*/  STS.128 [R239+0x1800], R12 ;  /* 0x0018000cef007388 */ /* 0x0205e40000000c00 */
.L_x_3363:
[----:B------:R-:W-:Y:S05]  /*11420*/  BSYNC B1 ;  /* 0x0000000000017941 */ /* 0x000fea0003800000 */
.L_x_3362:
        /* <DEDUP_REMOVED lines=20> */
[----:B------:R-:W-:Y:S01]  /*11570*/  FMUL.FTZ R0, R13, R7 ;  /* 0x000000070d007220 */ /* 0x000fe20000410000 */
[--C-:B------:R-:W-:Y:S01]  /*11580*/  HADD2.F32 R12, -RZ, R4.reuse.H1_H1 ;  /* 0x30000004ff0c7230 */ /* 0x100fe20000004100 */
[----:B------:R-:W-:Y:S01]  /*11590*/  FMUL.FTZ R18, R17, R8 ;  /* 0x0000000811127220 */ /* 0x000fe20000410000 */
        /* <DEDUP_REMOVED lines=30> */
.L_x_3367:
[----:B------:R-:W-:Y:S05]  /*11780*/  BSYNC B0 ;  /* 0x0000000000007941 */ /* 0x000fea0003800000 */
.L_x_3366:
[----:B-----5:R1:W-:Y:S01]  /*11790*/  STS.128 [R239+0x3800], R36 ;  /* 0x00380024ef007388 */ /* 0x0203e20000000c00 */
[----:B------:R-:W-:Y:S05]  /*117a0*/  BRA `(.L_x_3361) ;  /* 0x0000389000007947 */ /* 0x000fea0003800000 */
.L_x_3336:
        /* <DEDUP_REMOVED lines=22> */
[----:B----4-:R-:W-:Y:S02]  /*11910*/  MOV R12, RZ ;  /* 0x000000ff000c7202 */ /* 0x010fe40000000f00 */
[----:B------:R-:W-:-:S04]  /*11920*/  @P1 IADD3 R12, -R3, RZ, RZ ;  /* 0x000000ff030c1210 */ /* 0x000fc80007ffe1ff */
[----:B------:R-:W-:-:S04]  /*11930*/  IADD3 R13, P0, R12, R8, RZ ;  /* 0x000000080c0d7210 */ /* 0x000fc80007f1e0ff */
        /* <DEDUP_REMOVED lines=40> */
[----:B------:R-:W-:Y:S01]  /*11bc0*/  HADD2.F32 R16, -RZ, R24.H0_H0 ;  /* 0x20000018ff107230 */ /* 0x000fe20000004100 */
[----:B------:R-:W-:Y:S01]  /*11bd0*/  @!P1 FADD.FTZ R30, -R30, -RZ ;  /* 0x800000ff1e1e9221 */ /* 0x000fe20000010100 */
[--C-:B----4-:R-:W-:Y:S01]  /*11be0*/  HADD2.F32 R7, -RZ, R13.reuse.H0_H0 ;  /* 0x2000000dff077230 */ /* 0x110fe20000004100 */
[----:B------:R-:W-:Y:S01]  /*11bf0*/  FMUL.FTZ R60, R60, R22 ;  /* 0x000000163c3c7220 */ /* 0x000fe20000410000 */
[----:B------:R-:W-:-:S02]  /*11c00*/  HADD2.F32 R21, -RZ, R13.H1_H1 ;  /* 0x3000000dff157230 */ /* 0x000fc40000004100 */
        /* <DEDUP_REMOVED lines=28> */
.L_x_3373:
[----:B------:R-:W-:Y:S05]  /*11dd0*/  BSYNC B0 ;  /* 0x0000000000007941 */ /* 0x000fea0003800000 */
.L_x_3372:
[----:B-----5:R3:W-:Y:S02]  /*11de0*/  STS.128 [R239], R24 ;  /* 0x00000018ef007388 */ /* 0x0207e40000000c00 */
.L_x_3371:
[----:B------:R-:W-:Y:S05]  /*11df0*/  BSYNC B1 ;  /* 0x0000000000017941 */ /* 0x000fea0003800000 */
.L_x_3370:
        /* <DEDUP_REMOVED lines=16> */
[----:B--2---:R-:W2:Y:S01]  /*11f00*/  LD.E.128 R20, [R20.64+0x80] ;  /* 0x0000800614147980 */ /* 0x004ea2000c101d00 */
[----:B------:R-:W-:-:S05]  /*11f10*/  LEA.HI.X R13, R5, R37, R4, 0x1, P0 ;  /* 0x00000025050d7211 */ /* 0x000fca00000f0c04 */
[----:B---3--:R1:W3:Y:S02]  /*11f20*/  LD.E.128 R4, [R12.64+0x80] ;  /* 0x000080060c047980 */ /* 0x0082e4000c101d00 */
[----:B-1----:R-:W-:Y:S02]  /*11f30*/  MOV R12, RZ ;  /* 0x000000ff000c7202 */ /* 0x002fe40000000f00 */
[----:B------:R-:W-:-:S04]  /*11f40*/  @P1 IADD3 R12, -R3, RZ, RZ ;  /* 0x000000ff030c1210 */ /* 0x000fc80007ffe1ff */
[----:B------:R-:W-:-:S04]  /*11f50*/  IADD3 R13, P0, R12, R8, RZ ;  /* 0x000000080c0d7210 */ /* 0x000fc80007f1e0ff */
        /* <DEDUP_REMOVED lines=38> */
[----:B------:R-:W-:-:S02]  /*121c0*/  @!P1 FADD.FTZ R33, -R33, -RZ ;  /* 0x800000ff21219221 */ /* 0x000fc40000010100 */
[----:B------:R-:W-:Y:S01]  /*121d0*/  FMUL.FTZ R5, R22, R5 ;  /* 0x0000000516057220 */ /* 0x000fe20000410000 */
[----:B------:R-:W-:Y:S02]  /*121e0*/  HADD2.F32 R22, -RZ, R16.H0_H0 ;  /* 0x20000010ff167230 */ /* 0x000fe40000004100 */
[--C-:B----4-:R-:W-:Y:S02]  /*121f0*/  HADD2.F32 R21, -RZ, R12.reuse.H0_H0 ;  /* 0x2000000cff157230 */ /* 0x110fe40000004100 */
        /* <DEDUP_REMOVED lines=30> */
.L_x_3375:
[----:B------:R-:W-:Y:S05]  /*123e0*/  BSYNC B0 ;  /* 0x0000000000007941 */ /* 0x000fea0003800000 */
.L_x_3374:
[----:B-----5:R1:W-:Y:S02]  /*123f0*/  STS.128 [R239+0x2000], R24 ;  /* 0x00200018ef007388 */ /* 0x0203e40000000c00 */
.L_x_3369:
[----:B------:R-:W-:Y:S05]  /*12400*/  BSYNC B2 ;  /* 0x0000000000027941 */ /* 0x000fea0003800000 */
.L_x_3368:
        /* <DEDUP_REMOVED lines=100> */
.L_x_3381:
[----:B------:R-:W-:Y:S05]  /*12a50*/  BSYNC B0 ;  /* 0x0000000000007941 */ /* 0x000fea0003800000 */
.L_x_3380:
[----:B-----5:R3:W-:Y:S02]  /*12a60*/  STS.128 [R239+0x800], R24 ;  /* 0x00080018ef007388 */ /* 0x0207e40000000c00 */
.L_x_3379:
[----:B------:R-:W-:Y:S05]  /*12a70*/  BSYNC B1 ;  /* 0x0000000000017941 */ /* 0x000fea0003800000 */
.L_x_3378:
        /* <DEDUP_REMOVED lines=95> */
.L_x_3383:
[----:B------:R-:W-:Y:S05]  /*13070*/  BSYNC B0 ;  /* 0x0000000000007941 */ /* 0x000fea0003800000 */
.L_x_3382:
[----:B-----5:R3:W-:Y:S02]  /*13080*/  STS.128 [R239+0x2800], R24 ;  /* 0x00280018ef007388 */ /* 0x0207e40000000c00 */
.L_x_3377:
[----:B------:R-:W-:Y:S05]  /*13090*/  BSYNC B2 ;  /* 0x0000000000027941 */ /* 0x000fea0003800000 */
.L_x_3376:
        /* <DEDUP_REMOVED lines=101> */
.L_x_3389:
[----:B------:R-:W-:Y:S05]  /*136f0*/  BSYNC B0 ;  /* 0x0000000000007941 */ /* 0x000fea0003800000 */
.L_x_3388:
[----:B-----5:R3:W-:Y:S02]  /*13700*/  STS.128 [R239+0x1000], R24 ;  /* 0x00100018ef007388 */ /* 0x0207e40000000c00 */
.L_x_3387:
[----:B------:R-:W-:Y:S05]  /*13710*/  BSYNC B1 ;  /* 0x0000000000017941 */ /* 0x000fea0003800000 */
.L_x_3386:
        /* <DEDUP_REMOVED lines=95> */
.L_x_3391:
[----:B------:R-:W-:Y:S05]  /*13d10*/  BSYNC B0 ;  /* 0x0000000000007941 */ /* 0x000fea0003800000 */
.L_x_3390:
[----:B-----5:R3:W-:Y:S02]  /*13d20*/  STS.128 [R239+0x3000], R24 ;  /* 0x00300018ef007388 */ /* 0x0207e40000000c00 */
.L_x_3385:
[----:B------:R-:W-:Y:S05]  /*13d30*/  BSYNC B2 ;  /* 0x0000000000027941 */ /* 0x000fea0003800000 */
.L_x_3384:
[----:B------:R-:W-:-:S04]  /*13d40*/  IADD3 R33, R164, 0x30, RZ ;  /* 0x00000030a4217810 */ /* 0x000fc80007ffe0ff */
        /* <DEDUP_REMOVED lines=20> */
[----:B-1-3--:R-:W-:Y:S01]  /*13e90*/  IMAD.WIDE R24, R6, 0x2, R38 ;  /* 0x0000000206187825 */ /* 0x00afe200078e0226 */
        /* <DEDUP_REMOVED lines=81> */
.L_x_3395:
[----:B------:R-:W-:Y:S05]  /*143b0*/  BSYNC B0 ;  /* 0x0000000000007941 */ /* 0x000fea0003800000 */
.L_x_3394:
[----:B-----5:R1:W-:Y:S02]  /*143c0*/  STS.128 [R239+0x1800], R20 ;  /* 0x00180014ef007388 */ /* 0x0203e40000000c00 */
.L_x_3393:
[----:B------:R-:W-:Y:S05]  /*143d0*/  BSYNC B1 ;  /* 0x0000000000017941 */ /* 0x000fea0003800000 */
.L_x_3392:
        /* <DEDUP_REMOVED lines=24> */
[----:B--23--:R3:W2:Y:S01]  /*14560*/  LD.E.128 R24, [R6.64] ;  /* 0x0000000606187980 */ /* 0x00c6a2000c101d00 */
[----:B------:R-:W-:-:S04]  /*14570*/  @P0 IADD3 R0, -R3, RZ, RZ ;  /* 0x000000ff03000210 */ /* 0x000fc80007ffe1ff */
[----:B------:R-:W-:-:S04]  /*14580*/  IADD3 R8, P1, R0, R8, RZ ;  /* 0x0000000800087210 */ /* 0x000fc80007f3e0ff */
[----:B------:R-:W-:Y:S01]  /*14590*/  LEA.HI.X.SX32 R0, R0, R17, 0x1, P1 ;  /* 0x0000001100007211 */ /* 0x000fe200008f0eff */
[----:B---34-:R3:W4:Y:S02]  /*145a0*/  LD.E.128 R4, [R12.64] ;  /* 0x000000060c047980 */ /* 0x018724000c101d00 */
[----:B---3--:R-:W-:-:S04]  /*145b0*/  LEA R12, P1, R8, R34, 0x1 ;  /* 0x00000022080c7211 */ /* 0x008fc800078208ff */
[----:B------:R-:W-:-:S06]  /*145c0*/  LEA.HI.X R13, R8, R35, R0, 0x1, P1 ;  /* 0x00000023080d7211 */ /* 0x000fcc00008f0c00 */
[----:B------:R-:W3:Y:S01]  /*145d0*/  LD.E.128 R12, [R12.64] ;  /* 0x000000060c0c7980 */ /* 0x000ee2000c101d00 */
[----:B-----5:R-:W-:Y:S01]  /*145e0*/  IMAD.MOV.U32 R0, RZ, RZ, R21 ;  /* 0x000000ffff007224 */ /* 0x020fe200078e0015 */
[----:B------:R-:W-:Y:S02]  /*145f0*/  MOV R9, R22 ;  /* 0x0000001600097202 */ /* 0x000fe40000000f00 */
[----:B------:R-:W-:Y:S02]  /*14600*/  MOV R3, R20 ;  /* 0x0000001400037202 */ /* 0x000fe40000000f00 */
[----:B------:R-:W-:Y:S01]  /*14610*/  MOV R2, R23 ;  /* 0x0000001700027202 */ /* 0x000fe20000000f00 */
[----:B--2---:R-:W-:Y:S01]  /*14620*/  IMAD.MOV.U32 R8, RZ, RZ, R24 ;  /* 0x000000ffff087224 */ /* 0x004fe200078e0018 */
[----:B------:R-:W-:Y:S02]  /*14630*/  MOV R18, R25 ;  /* 0x0000001900127202 */ /* 0x000fe40000000f00 */
[----:B------:R-:W-:-:S02]  /*14640*/  MOV R17, R26 ;  /* 0x0000001a00117202 */ /* 0x000fc40000000f00 */
[--C-:B------:R-:W-:Y:S01]  /*14650*/  HADD2.F32 R24, -RZ, R8.reuse.H0_H0 ;  /* 0x20000008ff187230 */ /* 0x100fe20000004100 */
[----:B------:R-:W-:Y:S01]  /*14660*/  MOV R20, R27 ;  /* 0x0000001b00147202 */ /* 0x000fe20000000f00 */
[----:B------:R-:W-:Y:S02]  /*14670*/  HADD2.F32 R25, -RZ, R8.H1_H1 ;  /* 0x30000008ff197230 */ /* 0x000fe40000004100 */
[--C-:B------:R-:W-:Y:S02]  /*14680*/  HADD2.F32 R8, -RZ, R18.reuse.H0_H0 ;  /* 0x20000012ff087230 */ /* 0x100fe40000004100 */
[----:B------:R-:W-:Y:S02]  /*14690*/  HADD2.F32 R18, -RZ, R18.H1_H1 ;  /* 0x30000012ff127230 */ /* 0x000fe40000004100 */
[--C-:B----4-:R-:W-:Y:S02]  /*146a0*/  HADD2.F32 R19, -RZ, R4.reuse.H0_H0 ;  /* 0x20000004ff137230 */ /* 0x110fe40000004100 */
[----:B------:R-:W-:-:S02]  /*146b0*/  HADD2.F32 R21, -RZ, R4.H1_H1 ;  /* 0x30000004ff157230 */ /* 0x000fc40000004100 */
        /* <DEDUP_REMOVED lines=23> */
[----:B------:R-:W-:-:S02]  /*14830*/  FMUL.FTZ R7, R20, R7 ;  /* 0x0000000714077220 */ /* 0x000fc40000410000 */
[----:B------:R-:W-:Y:S01]  /*14840*/  FMUL.FTZ R23, R17, R23 ;  /* 0x0000001711177220 */ /* 0x000fe20000410000 */
[----:B------:R-:W-:Y:S01]  /*14850*/  HADD2.F32 R17, -RZ, R0.H0_H0 ;  /* 0x20000000ff117230 */ /* 0x000fe20000004100 */
[----:B------:R-:W-:Y:S02]  /*14860*/  @!P0 FADD.FTZ R22, -R22, -RZ ;  /* 0x800000ff16168221 */ /* 0x000fe40000010100 */
[----:B------:R-:W-:Y:S01]  /*14870*/  FMUL.FTZ R25, R25, R21 ;  /* 0x0000001519197220 */ /* 0x000fe20000410000 */
[--C-:B---3--:R-:W-:Y:S01]  /*14880*/  HADD2.F32 R3, -RZ, R12.reuse.H0_H0 ;  /* 0x2000000cff037230 */ /* 0x108fe20000004100 */
[----:B------:R-:W-:Y:S01]  /*14890*/  FMUL.FTZ R18, R18, R22 ;  /* 0x0000001612127220 */ /* 0x000fe20000410000 */
[----:B------:R-:W-:Y:S02]  /*148a0*/  HADD2.F32 R20, -RZ, R12.H1_H1 ;  /* 0x3000000cff147230 */ /* 0x000fe40000004100 */
[--C-:B------:R-:W-:Y:S01]  /*148b0*/  HADD2.F32 R12, -RZ, R13.reuse.H0_H0 ;  /* 0x2000000dff0c7230 */ /* 0x100fe20000004100 */
[----:B------:R-:W-:Y:S01]  /*148c0*/  FFMA.FTZ R3, R4, R3, R24 ;  /* 0x0000000304037223 */ /* 0x000fe20000010018 */
[----:B------:R-:W-:Y:S01]  /*148d0*/  HADD2.F32 R21, -RZ, R13.H1_H1 ;  /* 0x3000000dff157230 */ /* 0x000fe20000004100 */
[----:B------:R-:W-:Y:S01]  /*148e0*/  FFMA.FTZ R19, R19, R20, R25 ;  /* 0x0000001413137223 */ /* 0x000fe20000010019 */
[--C-:B------:R-:W-:Y:S01]  /*148f0*/  HADD2.F32 R13, -RZ, R14.reuse.H0_H0 ;  /* 0x2000000eff0d7230 */ /* 0x100fe20000004100 */
[----:B------:R-:W-:Y:S01]  /*14900*/  FFMA.FTZ R8, R17, R12, R8 ;  /* 0x0000000c11087223 */ /* 0x000fe20000010008 */
[----:B------:R-:W-:-:S02]  /*14910*/  HADD2.F32 R22, -RZ, R14.H1_H1 ;  /* 0x3000000eff167230 */ /* 0x000fc40000004100 */
[----:B------:R-:W-:Y:S01]  /*14920*/  HADD2.F32 R12, -RZ, R0.H1_H1 ;  /* 0x30000000ff0c7230 */ /* 0x000fe20000004100 */
[----:B------:R-:W-:Y:S01]  /*14930*/  F2FP.PACK_AB R3, R19, R3 ;  /* 0x000000031303723e */ /* 0x000fe200000000ff */
[----:B------:R-:W-:Y:S02]  /*14940*/  HADD2.F32 R14, -RZ, R15.H0_H0 ;  /* 0x2000000fff0e7230 */ /* 0x000fe40000004100 */
[----:B------:R-:W-:Y:S01]  /*14950*/  HADD2.F32 R4, -RZ, R9.H0_H0 ;  /* 0x20000009ff047230 */ /* 0x000fe20000004100 */
[----:B------:R-:W-:Y:S01]  /*14960*/  FFMA.FTZ R12, R12, R21, R18 ;  /* 0x000000150c0c7223 */ /* 0x000fe20000010012 */
[--C-:B------:R-:W-:Y:S01]  /*14970*/  HADD2.F32 R0, -RZ, R2.reuse.H0_H0 ;  /* 0x20000002ff007230 */ /* 0x100fe20000004100 */
[----:B------:R-:W-:Y:S01]  /*14980*/  IMAD.MOV.U32 R20, RZ, RZ, R3 ;  /* 0x000000ffff147224 */ /* 0x000fe200078e0003 */
        /* <DEDUP_REMOVED lines=10> */
[----:B------:R-:W-:Y:S02]  /*14a30*/  F2FP.PACK_AB R4, R9, R4 ;  /* 0x000000040904723e */ /* 0x000fe400000000ff */
[----:B------:R-:W-:Y:S02]  /*14a40*/  MOV R23, R0 ;  /* 0x0000000000177202 */ /* 0x000fe40000000f00 */
[----:B------:R-:W-:-:S02]  /*14a50*/  MOV R22, R4 ;  /* 0x0000000400167202 */ /* 0x000fc40000000f00 */
.L_x_3397:
[----:B------:R-:W-:Y:S05]  /*14a60*/  BSYNC B0 ;  /* 0x0000000000007941 */ /* 0x000fea0003800000 */
.L_x_3396:
[----:B-----5:R1:W-:Y:S01]  /*14a70*/  STS.128 [R239+0x3800], R20 ;  /* 0x00380014ef007388 */ /* 0x0203e20000000c00 */
[----:B------:R-:W-:Y:S05]  /*14a80*/  BRA `(.L_x_3361) ;  /* 0x000005b000007947 */ /* 0x000fea0003800000 */
.L_x_3335:
        /* <DEDUP_REMOVED lines=21> */
.L_x_3399:
[----:B------:R-:W-:Y:S05]  /*14be0*/  BSYNC B0 ;  /* 0x0000000000007941 */ /* 0x000fea0003800000 */
.L_x_3398:
[----:B-----5:R-:W-:Y:S01]  /*14bf0*/  IADD3 R16, R164, 0x10, RZ ;  /* 0x00000010a4107810 */ /* 0x020fe20007ffe0ff */
        /* <DEDUP_REMOVED lines=21> */
.L_x_3401:
[----:B------:R-:W-:Y:S05]  /*14d50*/  BSYNC B0 ;  /* 0x0000000000007941 */ /* 0x000fea0003800000 */
.L_x_3400:
        /* <DEDUP_REMOVED lines=22> */
.L_x_3403:
[----:B------:R-:W-:Y:S05]  /*14ec0*/  BSYNC B0 ;  /* 0x0000000000007941 */ /* 0x000fea0003800000 */
.L_x_3402:
        /* <DEDUP_REMOVED lines=23> */
.L_x_3361:
[----:B------:R-:W-:Y:S05]  /*15040*/  BSYNC B3 ;  /* 0x0000000000037941 */ /* 0x000fea0003800000 */
.L_x_3334:
[----:B------:R-:W-:Y:S01]  /*15050*/  IADD3 R242, R48, -0x1, RZ ;  /* 0xffffffff30f27810 */ /* 0x000fe20007ffe0ff */
[----:B------:R-:W-:Y:S01]  /*15060*/  BSSY B0, `(.L_x_3404) ;  /* 0x0000017000007945 */ /* 0x000fe20003800000 */
[----:B------:R-:W-:-:S03]  /*15070*/  LOP3.LUT R243, R136, 0xff, RZ, 0xc0, !PT ;  /* 0x000000ff88f37812 */ /* 0x000fc600078ec0ff */
[----:B------:R-:W-:-:S04]  /*15080*/  IMAD.SHL.U32 R8, R242, 0x80, RZ ;  /* 0x00000080f2087824 */ /* 0x000fc800078e00ff */
[----:B-1----:R-:W-:-:S05]  /*15090*/  IMAD.IADD R2, R51, 0x1, -R8 ;  /* 0x0000000133027824 */ /* 0x002fca00078e0a08 */
        /* <DEDUP_REMOVED lines=19> */
.L_x_3405:
[----:B------:R-:W-:Y:S05]  /*151d0*/  BSYNC B0 ;  /* 0x0000000000007941 */ /* 0x000fea0003800000 */
.L_x_3404:
[----:B------:R-:W-:Y:S01]  /*151e0*/  ISETP.GE.AND P0, PT, R16, R2, PT ;  /* 0x000000021000720c */ /* 0x000fe20003f06270 */
[----:B------:R-:W-:-:S12]  /*151f0*/  BSSY B0, `(.L_x_3406) ;  /* 0x0000015000007945 */ /* 0x000fd80003800000 */
[----:B------:R-:W-:Y:S05]  /*15200*/  @P0 BRA `(.L_x_3407) ;  /* 0x0000013000000947 */ /* 0x000fea0003800000 */
[C---:B------:R-:W-:Y:S02]  /*15210*/  LOP3.LUT R0, R243.reuse, 0x1, RZ, 0xc0, !PT ;  /* 0x00000001f3007812 */ /* 0x040fe400078ec0ff */
[----:B------:R-:W-:Y:S02]  /*15220*/  LOP3.LUT P0, RZ, R243, 0x2, RZ, 0xc0, !PT ;  /* 0x00000002f3ff7812 */ /* 0x000fe4000780c0ff */
[----:B------:R-:W-:-:S11]  /*15230*/  ISETP.NE.U32.AND P1, PT, R0, 0x1, PT ;  /* 0x000000010000780c */ /* 0x000fd60003f25070 */
[C---:B------:R-:W-:Y:S02]  /*15240*/  @P0 IADD3 R3, P2, R229.reuse, R180, RZ ;  /* 0x000000b4e5030210 */ /* 0x040fe40007f5e0ff */
[----:B-1----:R-:W-:-:S03]  /*15250*/  @!P1 LEA R6, P3, R229, R232, 0x1 ;  /* 0x000000e8e5069211 */ /* 0x002fc600078608ff */
        /* <DEDUP_REMOVED lines=14> */
.L_x_3407:
[----:B------:R-:W-:Y:S05]  /*15340*/  BSYNC B0 ;  /* 0x0000000000007941 */ /* 0x000fea0003800000 */
.L_x_3406:
[----:B------:R-:W-:Y:S01]  /*15350*/  ISETP.GE.AND P0, PT, R29, R2, PT ;  /* 0x000000021d00720c */ /* 0x000fe20003f06270 */
[----:B------:R-:W-:-:S12]  /*15360*/  BSSY B0, `(.L_x_3408) ;  /* 0x0000017000007945 */ /* 0x000fd80003800000 */
[----:B------:R-:W-:Y:S05]  /*15370*/  @P0 BRA `(.L_x_3409) ;  /* 0x0000015000000947 */ /* 0x000fea0003800000 */
[C---:B------:R-:W-:Y:S02]  /*15380*/  LOP3.LUT R0, R243.reuse, 0x1, RZ, 0xc0, !PT ;  /* 0x00000001f3007812 */ /* 0x040fe400078ec0ff */
[----:B------:R-:W-:Y:S02]  /*15390*/  LOP3.LUT P0, RZ, R243, 0x2, RZ, 0xc0, !PT ;  /* 0x00000002f3ff7812 */ /* 0x000fe4000780c0ff */
[----:B------:R-:W-:Y:S01]  /*153a0*/  ISETP.NE.U32.AND P1, PT, R0, 0x1, PT ;  /* 0x000000010000780c */ /* 0x000fe20003f25070 */
[C---:B------:R-:W-:Y:S01]  /*153b0*/  IMAD.SHL.U32 R0, R46.reuse, 0x20, RZ ;  /* 0x000000202e007824 */ /* 0x040fe200078e00ff */
[----:B------:R-:W-:-:S09]  /*153c0*/  SHF.L.U64.HI R3, R46, 0x5, R47 ;  /* 0x000000052e037819 */ /* 0x000fd2000001022f */
[C---:B-1----:R-:W-:Y:S02]  /*153d0*/  @P0 IADD3 R5, P2, R0.reuse, R180, RZ ;  /* 0x000000b400050210 */ /* 0x042fe40007f5e0ff */
[----:B--23--:R-:W-:-:S03]  /*153e0*/  @!P1 LEA R12, P3, R0, R232, 0x1 ;  /* 0x000000e8000c9211 */ /* 0x00cfc600078608ff */
[----:B------:R-:W-:Y:S01]  /*153f0*/  @P0 IMAD.X R4, R3, 0x1, R187, P2 ;  /* 0x0000000103040824 */ /* 0x000fe200010e06bb */
        /* <DEDUP_REMOVED lines=13> */
.L_x_3409:
[----:B------:R-:W-:Y:S05]  /*154d0*/  BSYNC B0 ;  /* 0x0000000000007941 */ /* 0x000fea0003800000 */
.L_x_3408:
[----:B------:R-:W-:Y:S01]  /*154e0*/  ISETP.GE.AND P0, PT, R33, R2, PT ;  /* 0x000000022100720c */ /* 0x000fe20003f06270 */
[----:B------:R-:W-:-:S12]  /*154f0*/  BSSY B0, `(.L_x_3410) ;  /* 0x000001a000007945 */ /* 0x000fd80003800000 */
[----:B------:R-:W-:Y:S05]  /*15500*/  @P0 BRA `(.L_x_3411) ;  /* 0x0000018000000947 */ /* 0x000fea0003800000 */
[C---:B------:R-:W-:Y:S02]  /*15510*/  LOP3.LUT R0, R243.reuse, 0x1, RZ, 0xc0, !PT ;  /* 0x00000001f3007812 */ /* 0x040fe400078ec0ff */
        /* <DEDUP_REMOVED lines=8> */
[----:B------:R-:W-:Y:S01]  /*155a0*/  @P0 IADD3 R0, R0, R5, RZ ;  /* 0x0000000500000210 */ /* 0x000fe20007ffe0ff */
[----:B------:R-:W-:Y:S01]  /*155b0*/  @!P1 IMAD.WIDE.U32 R6, R46, 0x60, R6 ;  /* 0x000000602e069825 */ /* 0x000fe200078e0006 */
[----:B--23--:R-:W-:-:S03]  /*155c0*/  @P0 LEA R12, P2, R4, R206, 0x1 ;  /* 0x000000ce040c0211 */ /* 0x00cfc600078408ff */
        /* <DEDUP_REMOVED lines=12> */
.L_x_3411:
[----:B------:R-:W-:Y:S05]  /*15690*/  BSYNC B0 ;  /* 0x0000000000007941 */ /* 0x000fea0003800000 */
.L_x_3410:
        /* <DEDUP_REMOVED lines=25> */
.L_x_3413:
[----:B------:R-:W-:Y:S05]  /*15830*/  BSYNC B0 ;  /* 0x0000000000007941 */ /* 0x000fea0003800000 */
.L_x_3412:
        /* <DEDUP_REMOVED lines=9> */
[----:B-123--:R-:W-:Y:S01]  /*158d0*/  @!P1 MOV R12, R232 ;  /* 0x000000e8000c9202 */ /* 0x00efe20000000f00 */
        /* <DEDUP_REMOVED lines=19> */
.L_x_3415:
[----:B------:R-:W-:Y:S05]  /*15a10*/  BSYNC B0 ;  /* 0x0000000000007941 */ /* 0x000fea0003800000 */
.L_x_3414:
[----:B------:R-:W-:Y:S01]  /*15a20*/  IADD3 R5, R164, 0x60, RZ ;  /* 0x00000060a4057810 */ /* 0x000fe20007ffe0ff */
[----:B------:R-:W-:Y:S03]  /*15a30*/  BSSY B0, `(.L_x_3416) ;  /* 0x000001c000007945 */ /* 0x000fe60003800000 */
[----:B------:R-:W-:-:S13]  /*15a40*/  ISETP.GE.AND P0, PT, R5, R2, PT ;  /* 0x000000020500720c */ /* 0x000fda0003f06270 */
[----:B------:R-:W-:Y:S05]  /*15a50*/  @P0 BRA `(.L_x_3417) ;  /* 0x0000019000000947 */ /* 0x000fea0003800000 */
[C---:B------:R-:W-:Y:S02]  /*15a60*/  LOP3.LUT R0, R243.reuse, 0x1, RZ, 0xc0, !PT ;  /* 0x00000001f3007812 */ /* 0x040fe400078ec0ff */
[----:B------:R-:W-:Y:S02]  /*15a70*/  LOP3.LUT P0, RZ, R243, 0x2, RZ, 0xc0, !PT ;  /* 0x00000002f3ff7812 */ /* 0x000fe4000780c0ff */
[----:B------:R-:W-:-:S11]  /*15a80*/  ISETP.NE.U32.AND P1, PT, R0, 0x1, PT ;  /* 0x000000010000780c */ /* 0x000fd60003f25070 */
[----:B-123--:R-:W-:Y:S02]  /*15a90*/  @P0 IMAD.MOV.U32 R12, RZ, RZ, R180 ;  /* 0x000000ffff0c0224 */ /* 0x00efe400078e00b4 */
        /* <DEDUP_REMOVED lines=21> */
.L_x_3417:
[----:B------:R-:W-:Y:S05]  /*15bf0*/  BSYNC B0 ;  /* 0x0000000000007941 */ /* 0x000fea0003800000 */
.L_x_3416:
[----:B------:R-:W-:Y:S01]  /*15c00*/  IADD3 R4, R164, 0x70, RZ ;  /* 0x00000070a4047810 */ /* 0x000fe20007ffe0ff */
[----:B------:R-:W-:Y:S03]  /*15c10*/  BSSY B0, `(.L_x_3418) ;  /* 0x000001c000007945 */ /* 0x000fe60003800000 */
[----:B------:R-:W-:-:S13]  /*15c20*/  ISETP.GE.AND P0, PT, R4, R2, PT ;  /* 0x000000020400720c */ /* 0x000fda0003f06270 */
[----:B------:R-:W-:Y:S05]  /*15c30*/  @P0 BRA `(.L_x_3419) ;  /* 0x0000019000000947 */ /* 0x000fea0003800000 */
[C---:B------:R-:W-:Y:S01]  /*15c40*/  LOP3.LUT R0, R243.reuse, 0x1, RZ, 0xc0, !PT ;  /* 0x00000001f3007812 */ /* 0x040fe200078ec0ff */
[----:B-123--:R-:W-:Y:S01]  /*15c50*/  IMAD.MOV.U32 R12, RZ, RZ, R180 ;  /* 0x000000ffff0c7224 */ /* 0x00efe200078e00b4 */
        /* <DEDUP_REMOVED lines=23> */
.L_x_3419:
[----:B------:R-:W-:Y:S05]  /*15dd0*/  BSYNC B0 ;  /* 0x0000000000007941 */ /* 0x000fea0003800000 */
.L_x_3418:
[----:B-12---:R-:W2:Y:S04]  /*15de0*/  LD.E.64 R18, [R10.64+0x1c0] ;  /* 0x0001c0060a127980 */ /* 0x006ea8000c101b00 */
[----:B---3--:R-:W3:Y:S01]  /*15df0*/  LD.E.64 R12, [R10.64+0x1b8] ;  /* 0x0001b8060a0c7980 */ /* 0x008ee2000c101b00 */
[----:B------:R-:W-:-:S03]  /*15e00*/  IMAD.MOV.U32 R184, RZ, RZ, R234 ;  /* 0x000000ffffb87224 */ /* 0x000fc600078e00ea */
[----:B----4-:R-:W4:Y:S04]  /*15e10*/  LD.E R0, [R10.64+0xd8] ;  /* 0x0000d8060a007980 */ /* 0x010f28000c101900 */
        /* <DEDUP_REMOVED lines=40> */
.L_x_3421:
[----:B-1----:R-:W-:Y:S05]  /*160a0*/  BSYNC B0 ;  /* 0x0000000000007941 */ /* 0x002fea0003800000 */
.L_x_3420:
        /* <DEDUP_REMOVED lines=22> */
.L_x_3423:
[----:B------:R-:W-:Y:S05]  /*16210*/  BSYNC B0 ;  /* 0x0000000000007941 */ /* 0x000fea0003800000 */
.L_x_3422:
        /* <DEDUP_REMOVED lines=9> */
[----:B--2---:R-:W-:-:S09]  /*162b0*/  SHF.L.U64.HI R12, R44, 0x5, R45 ;  /* 0x000000052c0c7819 */ /* 0x004fd2000001022d */
        /* <DEDUP_REMOVED lines=14> */
.L_x_3425:
[----:B------:R-:W-:Y:S05]  /*163a0*/  BSYNC B0 ;  /* 0x0000000000007941 */ /* 0x000fea0003800000 */
.L_x_3424:
        /* <DEDUP_REMOVED lines=8> */
[----:B--2---:R-:W-:Y:S01]  /*16430*/  @P0 MOV R12, R138 ;  /* 0x0000008a000c0202 */ /* 0x004fe20000000f00 */
[----:B------:R-:W-:Y:S01]  /*16440*/  @P0 IMAD R9, R45, 0x60, RZ ;  /* 0x000000602d090824 */ /* 0x000fe200078e02ff */
[-C--:B------:R-:W-:Y:S01]  /*16450*/  @P0 MOV R13, R137.reuse ;  /* 0x00000089000d0202 */ /* 0x080fe20000000f00 */
[----:B------:R-:W-:Y:S01]  /*16460*/  @!P1 IMAD.MOV.U32 R16, RZ, RZ, R138 ;  /* 0x000000ffff109224 */ /* 0x000fe200078e008a */
        /* <DEDUP_REMOVED lines=17> */
.L_x_3427:
[----:B------:R-:W-:Y:S05]  /*16580*/  BSYNC B0 ;  /* 0x0000000000007941 */ /* 0x000fea0003800000 */
.L_x_3426:
        /* <DEDUP_REMOVED lines=24> */
.L_x_3429:
[----:B------:R-:W-:Y:S05]  /*16710*/  BSYNC B0 ;  /* 0x0000000000007941 */ /* 0x000fea0003800000 */
.L_x_3428:
        /* <DEDUP_REMOVED lines=8> */
[-C--:B--2---:R-:W-:Y:S01]  /*167a0*/  @P0 MOV R12, R138.reuse ;  /* 0x0000008a000c0202 */ /* 0x084fe20000000f00 */
        /* <DEDUP_REMOVED lines=19> */
.L_x_3431:
[----:B------:R-:W-:Y:S05]  /*168e0*/  BSYNC B0 ;  /* 0x0000000000007941 */ /* 0x000fea0003800000 */
.L_x_3430:
        /* <DEDUP_REMOVED lines=11> */
[----:B--2---:R-:W-:Y:S01]  /*169a0*/  @!P1 IMAD.MOV.U32 R14, RZ, RZ, R138 ;  /* 0x000000ffff0e9224 */ /* 0x004fe200078e008a */
        /* <DEDUP_REMOVED lines=17> */
.L_x_3433:
[----:B------:R-:W-:Y:S05]  /*16ac0*/  BSYNC B0 ;  /* 0x0000000000007941 */ /* 0x000fea0003800000 */
.L_x_3432:
        /* <DEDUP_REMOVED lines=10> */
[----:B--2---:R-:W-:Y:S01]  /*16b70*/  @!P1 MOV R6, R138 ;  /* 0x0000008a00069202 */ /* 0x004fe20000000f00 */
        /* <DEDUP_REMOVED lines=17> */
.L_x_3435:
[----:B------:R-:W-:Y:S05]  /*16c90*/  BSYNC B0 ;  /* 0x0000000000007941 */ /* 0x000fea0003800000 */
.L_x_3434:
[----:B------:R-:W-:Y:S01]  /*16ca0*/  SHF.R.S32.HI R225, RZ, 0x4, R55 ;  /* 0x00000004ffe17819 */ /* 0x000fe20000011437 */
[C---:B------:R-:W-:Y:S01]  /*16cb0*/  IMAD.SHL.U32 R2, R52.reuse, 0x40, RZ ;  /* 0x0000004034027824 */ /* 0x040fe200078e00ff */
[----:B------:R-:W-:Y:S01]  /*16cc0*/  R2P PR, R52, 0x6 ;  /* 0x0000000634007804 */ /* 0x000fe20000000000 */
[----:B------:R-:W-:Y:S01]  /*16cd0*/  IMAD.SHL.U32 R53, R53, 0x40, RZ ;  /* 0x0000004035357824 */ /* 0x000fe200078e00ff */
[----:B--2---:R-:W-:Y:S01]  /*16ce0*/  LEA.HI R4, R55, R225, RZ, 0x1 ;  /* 0x000000e137047211 */ /* 0x004fe200078f08ff */
[----:B------:R-:W-:Y:S01]  /*16cf0*/  IMAD.SHL.U32 R164, R164, 0x8, RZ ;  /* 0x00000008a4a47824 */ /* 0x000fe200078e00ff */
[----:B------:R-:W-:Y:S01]  /*16d00*/  LOP3.LUT R2, R2, 0x1c0, RZ, 0xc0, !PT ;  /* 0x000001c002027812 */ /* 0x000fe200078ec0ff */
[----:B------:R-:W-:Y:S01]  /*16d10*/  IMAD.SHL.U32 R28, R54, 0x40, RZ ;  /* 0x00000040361c7824 */ /* 0x000fe200078e00ff */
[----:B------:R-:W-:Y:S01]  /*16d20*/  LOP3.LUT R4, R4, 0xfffffffe, RZ, 0xc0, !PT ;  /* 0xfffffffe04047812 */ /* 0x000fe200078ec0ff */
[----:B------:R-:W2:Y:S01]  /*16d30*/  LD.E R29, [R10.64+0x18c] ;  /* 0x00018c060a1d7980 */ /* 0x000ea2000c101900 */
[----:B------:R-:W-:-:S02]  /*16d40*/  LOP3.LUT R53, R53, 0x1c0, RZ, 0xc0, !PT ;  /* 0x000001c035357812 */ /* 0x000fc400078ec0ff */
[----:B------:R-:W-:Y:S01]  /*16d50*/  LOP3.LUT R164, R2, 0x8, R164, 0xf8, !PT ;  /* 0x0000000802a47812 */ /* 0x000fe200078ef8a4 */
[----:B------:R-:W-:Y:S01]  /*16d60*/  IMAD.IADD R225, R225, 0x1, -R4 ;  /* 0x00000001e1e17824 */ /* 0x000fe200078e0a04 */
[----:B------:R-:W-:Y:S01]  /*16d70*/  LOP3.LUT R28, R28, 0xfffffe00, RZ, 0xc0, !PT ;  /* 0xfffffe001c1c7812 */ /* 0x000fe200078ec0ff */
[----:B------:R-:W-:Y:S01]  /*16d80*/  IMAD R30, R49, 0x10, R30 ;  /* 0x00000010311e7824 */ /* 0x000fe200078e021e */
[----:B------:R-:W-:Y:S01]  /*16d90*/  SHF.R.U32.HI R2, RZ, 0x3, R2 ;  /* 0x00000003ff027819 */ /* 0x000fe20000011602 */
[----:B------:R-:W-:Y:S01]  /*16da0*/  IMAD.SHL.U32 R4, R225, 0x8, RZ ;  /* 0x00000008e1047824 */ /* 0x000fe200078e00ff */
[----:B------:R-:W-:Y:S01]  /*16db0*/  SHF.R.U32.HI R9, RZ, 0x3, R53 ;  /* 0x00000003ff097819 */ /* 0x000fe20000011635 */
[----:B------:R-:W-:Y:S01]  /*16dc0*/  IMAD R226, R49, 0x400, R28 ;  /* 0x0000040031e27824 */ /* 0x000fe200078e021c */
[----:B------:R-:W-:Y:S01]  /*16dd0*/  LOP3.LUT R2, R164, R2, RZ, 0x3c, !PT ;  /* 0x00000002a4027212 */ /* 0x000fe200078e3cff */
[----:B------:R-:W-:Y:S01]  /*16de0*/  IMAD.IADD R34, R8, 0x1, R34 ;  /* 0x0000000108227824 */ /* 0x000fe200078e0222 */
[----:B------:R-:W-:Y:S01]  /*16df0*/  LOP3.LUT R4, R53, 0x8, R4, 0xf8, !PT ;  /* 0x0000000835047812 */ /* 0x000fe200078ef804 */
[----:B------:R-:W0:Y:S02]  /*16e00*/  LDGDEPBAR ;  /* 0x00000000000079af */ /* 0x000e240000000000 */
[----:B------:R-:W-:Y:S01]  /*16e10*/  IMAD R225, R225, 0x200, R2 ;  /* 0x00000200e1e17824 */ /* 0x000fe200078e0202 */
[----:B------:R-:W-:-:S03]  /*16e20*/  LOP3.LUT R9, R4, R9, RZ, 0x3c, !PT ;  /* 0x0000000904097212 */ /* 0x000fc600078e3cff */
[----:B------:R-:W-:Y:S02]  /*16e30*/  IMAD.SHL.U32 R225, R225, 0x2, RZ ;  /* 0x00000002e1e17824 */ /* 0x000fe400078e00ff */
[----:B------:R-:W-:-:S03]  /*16e40*/  IMAD.IADD R226, R9, 0x1, R226 ;  /* 0x0000000109e27824 */ /* 0x000fc600078e02e2 */
[----:B------:R-:W-:Y:S01]  /*16e50*/  LDSM.16.M88.4 R12, [R225+0x4000] ;  /* 0x00400000e10c783b */ /* 0x000fe20000000200 */
[----:B------:R-:W-:Y:S01]  /*16e60*/  IMAD.SHL.U32 R226, R226, 0x2, RZ ;  /* 0x00000002e2e27824 */ /* 0x000fe200078e00ff */
[C---:B------:R-:W-:Y:S02]  /*16e70*/  IADD3 R2, R225.reuse, 0x4000, RZ ;  /* 0x00004000e1027810 */ /* 0x040fe40007ffe0ff */
[----:B------:R-:W-:Y:S01]  /*16e80*/  LDSM.16.M88.4 R108, [R225+0x4800] ;  /* 0x00480000e16c783b */ /* 0x000fe20000000200 */
[----:B------:R-:W-:Y:S01]  /*16e90*/  IADD3 R223, R225, 0x4020, RZ ;  /* 0x00004020e1df7810 */ /* 0x000fe20007ffe0ff */
[--C-:B------:R-:W-:Y:S01]  /*16ea0*/  IMAD R224, R32, 0x2, R226.reuse ;  /* 0x0000000220e07824 */ /* 0x100fe200078e02e2 */
[----:B------:R-:W-:Y:S01]  /*16eb0*/  @P1 IADD3 R223, R2, -0x20, RZ ;  /* 0xffffffe002df1810 */ /* 0x000fe20007ffe0ff */
[----:B------:R-:W1:Y:S01]  /*16ec0*/  LDSM.16.M88.4 R20, [R226] ;  /* 0x00000000e214783b */ /* 0x000e620000000200 */
[----:B------:R-:W-:Y:S02]  /*16ed0*/  IMAD.MOV.U32 R2, RZ, RZ, 0x40 ;  /* 0x00000040ff027424 */ /* 0x000fe400078e00ff */
[----:B------:R-:W-:Y:S01]  /*16ee0*/  IMAD R222, R31, 0x2, R226 ;  /* 0x000000021fde7824 */ /* 0x000fe200078e02e2 */
[----:B------:R-:W3:Y:S02]  /*16ef0*/  LDSM.16.M88.4 R72, [R225+0x5000] ;  /* 0x00500000e148783b */ /* 0x000ee40000000200 */
[----:B------:R-:W-:-:S02]  /*16f00*/  SEL R2, R2, 0xffffffc0, !P2 ;  /* 0xffffffc002027807 */ /* 0x000fc40005000000 */
[----:B------:R-:W4:Y:S03]  /*16f10*/  LDSM.16.M88.4 R64, [R225+0x5800] ;  /* 0x00580000e140783b */ /* 0x000f260000000200 */
[----:B------:R-:W-:Y:S01]  /*16f20*/  IMAD.IADD R219, R225, 0x1, R2 ;  /* 0x00000001e1db7824 */ /* 0x000fe200078e0202 */
[----:B------:R-:W3:Y:S04]  /*16f30*/  LDSM.16.M88.4 R56, [R225+0x6000] ;  /* 0x00600000e138783b */ /* 0x000ee80000000200 */
[----:B------:R-:W3:Y:S04]  /*16f40*/  LDSM.16.M88.4 R44, [R225+0x6800] ;  /* 0x00680000e12c783b */ /* 0x000ee80000000200 */
[----:B------:R-:W4:Y:S04]  /*16f50*/  LDSM.16.M88.4 R36, [R225+0x7000] ;  /* 0x00700000e124783b */ /* 0x000f280000000200 */
[----:B------:R-:W4:Y:S04]  /*16f60*/  LDSM.16.M88.4 R88, [R225+0x7800] ;  /* 0x00780000e158783b */ /* 0x000f280000000200 */
[----:B------:R-:W-:Y:S04]  /*16f70*/  LDSM.16.M88.4 R80, [R223] ;  /* 0x00000000df50783b */ /* 0x000fe80000000200 */
[----:B------:R-:W4:Y:S04]  /*16f80*/  LDSM.16.M88.4 R84, [R224] ;  /* 0x00000000e054783b */ /* 0x000f280000000200 */
[----:B------:R-:W4:Y:S01]  /*16f90*/  LDSM.16.M88.4 R92, [R223+0x3000] ;  /* 0x00300000df5c783b */ /* 0x000f220000000200 */
[C---:B-1----:R-:W-:Y:S03]  /*16fa0*/  HMMA.16816.F32 R16, R20.reuse, R12, RZ ;  /* 0x0000000c1410723c */ /* 0x042fe600000018ff */
[----:B------:R-:W1:Y:S04]  /*16fb0*/  LDSM.16.M88.4 R120, [R223+0x800] ;  /* 0x00080000df78783b */ /* 0x000e680000000200 */
[----:B------:R-:W1:Y:S01]  /*16fc0*/  LDSM.16.M88.4 R112, [R223+0x1000] ;  /* 0x00100000df70783b */ /* 0x000e620000000200 */
[C---:B------:R-:W-:Y:S03]  /*16fd0*/  HMMA.16816.F32 R4, R20.reuse, R108, RZ ;  /* 0x0000006c1404723c */ /* 0x040fe600000018ff */
[----:B------:R-:W1:Y:S04]  /*16fe0*/  LDSM.16.M88.4 R116, [R223+0x1800] ;  /* 0x00180000df74783b */ /* 0x000e680000000200 */
[----:B------:R-:W1:Y:S01]  /*16ff0*/  LDSM.16.M88.4 R100, [R223+0x2000] ;  /* 0x00200000df64783b */ /* 0x000e620000000200 */
[C---:B---3--:R-:W-:Y:S03]  /*17000*/  HMMA.16816.F32 R76, R20.reuse, R72, RZ ;  /* 0x00000048144c723c */ /* 0x048fe600000018ff */
[----:B------:R-:W3:Y:S04]  /*17010*/  LDSM.16.M88.4 R96, [R223+0x2800] ;  /* 0x00280000df60783b */ /* 0x000ee80000000200 */
[----:B------:R-:W-:Y:S01]  /*17020*/  LDSM.16.M88.4 R104, [R222] ;  /* 0x00000000de68783b */ /* 0x000fe20000000200 */
        /* <DEDUP_REMOVED lines=15> */
[C---:B------:R-:W-:Y:S01]  /*17120*/  HMMA.16816.F32 R12, R84.reuse, R82, R12 ;  /* 0x00000052540c723c */ /* 0x040fe2000000180c */
[----:B------:R-:W2:Y:S07]  /*17130*/  LDSM.16.M88.4 R80, [R219+0x4000] ;  /* 0x00400000db50783b */ /* 0x000eae0000000200 */
[C---:B------:R-:W-:Y:S08]  /*17140*/  HMMA.16816.F32 R40, R84.reuse, R92, R40 ;  /* 0x0000005c5428723c */ /* 0x040ff00000001828 */
[C---:B------:R-:W-:Y:S01]  /*17150*/  HMMA.16816.F32 R36, R84.reuse, R94, R36 ;  /* 0x0000005e5424723c */ /* 0x040fe20000001824 */
[----:B------:R-:W2:Y:S07]  /*17160*/  LDSM.16.M88.4 R92, [R219+0x6000] ;  /* 0x00600000db5c783b */ /* 0x000eae0000000200 */
[C---:B-1----:R-:W-:Y:S08]  /*17170*/  HMMA.16816.F32 R4, R84.reuse, R120, R4 ;  /* 0x000000785404723c */ /* 0x042ff00000001804 */
[C---:B------:R-:W-:Y:S08]  /*17180*/  HMMA.16816.F32 R108, R84.reuse, R122, R108 ;  /* 0x0000007a546c723c */ /* 0x040ff0000000186c */
[C---:B------:R-:W-:Y:S08]  /*17190*/  HMMA.16816.F32 R76, R84.reuse, R112, R76 ;  /* 0x00000070544c723c */ /* 0x040ff0000000184c */
[C---:B------:R-:W-:Y:S01]  /*171a0*/  HMMA.16816.F32 R72, R84.reuse, R114, R72 ;  /* 0x000000725448723c */ /* 0x040fe20000001848 */
[----:B------:R-:W-:Y:S07]  /*171b0*/  LDSM.16.M88.4 R112, [R219+0x4800] ;  /* 0x00480000db70783b */ /* 0x000fee0000000200 */
[C---:B------:R-:W-:Y:S08]  /*171c0*/  HMMA.16816.F32 R68, R84.reuse, R116, R68 ;  /* 0x000000745444723c */ /* 0x040ff00000001844 */
[C---:B------:R-:W-:Y:S08]  /*171d0*/  HMMA.16816.F32 R64, R84.reuse, R118, R64 ;  /* 0x000000765440723c */ /* 0x040ff00000001840 */
[C---:B------:R-:W-:Y:S08]  /*171e0*/  HMMA.16816.F32 R60, R84.reuse, R100, R60 ;  /* 0x00000064543c723c */ /* 0x040ff0000000183c */
[C---:B------:R-:W-:Y:S01]  /*171f0*/  HMMA.16816.F32 R56, R84.reuse, R102, R56 ;  /* 0x000000665438723c */ /* 0x040fe20000001838 */
[----:B------:R-:W-:Y:S07]  /*17200*/  LDSM.16.M88.4 R100, [R219+0x5000] ;  /* 0x00500000db64783b */ /* 0x000fee0000000200 */
[C---:B---3--:R-:W-:Y:S08]  /*17210*/  HMMA.16816.F32 R52, R84.reuse, R96, R52 ;  /* 0x000000605434723c */ /* 0x048ff00000001834 */
[C---:B------:R-:W-:Y:S01]  /*17220*/  HMMA.16816.F32 R44, R84.reuse, R98, R44 ;  /* 0x00000062542c723c */ /* 0x040fe2000000182c */
[----:B------:R-:W-:Y:S01]  /*17230*/  IMAD.IADD R208, R2, 0x1, R223 ;  /* 0x0000000102d07824 */ /* 0x000fe200078e02df */
[----:B------:R-:W-:Y:S06]  /*17240*/  LDSM.16.M88.4 R96, [R219+0x5800] ;  /* 0x00580000db60783b */ /* 0x000fec0000000200 */
[C---:B----4-:R-:W-:Y:S08]  /*17250*/  HMMA.16816.F32 R24, R84.reuse, R88, R24 ;  /* 0x000000585418723c */ /* 0x050ff00000001818 */
[----:B------:R-:W-:Y:S01]  /*17260*/  HMMA.16816.F32 R20, R84, R90, R20 ;  /* 0x0000005a5414723c */ /* 0x000fe20000001814 */
[----:B------:R-:W1:Y:S04]  /*17270*/  LDSM.16.M88.4 R84, [R219+0x7000] ;  /* 0x00700000db54783b */ /* 0x000e680000000200 */
[----:B------:R-:W3:Y:S03]  /*17280*/  LDSM.16.M88.4 R88, [R219+0x6800] ;  /* 0x00680000db58783b */ /* 0x000ee60000000200 */
[C---:B--2---:R-:W-:Y:S08]  /*17290*/  HMMA.16816.F32 R16, R104.reuse, R80, R16 ;  /* 0x000000506810723c */ /* 0x044ff00000001810 */
[----:B------:R-:W-:Y:S01]  /*172a0*/  HMMA.16816.F32 R12, R104, R82, R12 ;  /* 0x00000052680c723c */ /* 0x000fe2000000180c */
[----:B------:R-:W2:Y:S01]  /*172b0*/  LDSM.16.M88.4 R80, [R219+0x7800] ;  /* 0x00780000db50783b */ /* 0x000ea20000000200 */
[----:B------:R-:W-:-:S05]  /*172c0*/  IMAD R221, R31, 0x2, R224 ;  /* 0x000000021fdd7824 */ /* 0x000fca00078e02e0 */
[----:B------:R-:W-:Y:S01]  /*172d0*/  LDSM.16.M88.4 R116, [R221] ;  /* 0x00000000dd74783b */ /* 0x000fe20000000200 */
        /* <DEDUP_REMOVED lines=8> */
[----:B------:R-:W-:Y:S07]  /*17360*/  LDSM.16.M88.4 R112, [R208] ;  /* 0x00000000d070783b */ /* 0x000fee0000000200 */
[C---:B------:R-:W-:Y:S08]  /*17370*/  HMMA.16816.F32 R76, R104.reuse, R100, R76 ;  /* 0x00000064684c723c */ /* 0x040ff0000000184c */
[C---:B------:R-:W-:Y:S01]  /*17380*/  HMMA.16816.F32 R72, R104.reuse, R102, R72 ;  /* 0x000000666848723c */ /* 0x040fe20000001848 */
[----:B------:R-:W-:Y:S07]  /*17390*/  LDSM.16.M88.4 R100, [R225+0x8000] ;  /* 0x00800000e164783b */ /* 0x000fee0000000200 */
[C---:B---3--:R-:W-:Y:S08]  /*173a0*/  HMMA.16816.F32 R52, R104.reuse, R88, R52 ;  /* 0x000000586834723c */ /* 0x048ff00000001834 */
        /* <DEDUP_REMOVED lines=8> */
[C---:B----4-:R-:W-:Y:S08]  /*17430*/  HMMA.16816.F32 R4, R116.reuse, R92, R4 ;  /* 0x0000005c7404723c */ /* 0x050ff00000001804 */
[C---:B------:R-:W-:Y:S01]  /*17440*/  HMMA.16816.F32 R108, R116.reuse, R94, R108 ;  /* 0x0000005e746c723c */ /* 0x040fe2000000186c */
[----:B------:R-:W4:Y:S07]  /*17450*/  LDSM.16.M88.4 R92, [R208+0x2800] ;  /* 0x00280000d05c783b */ /* 0x000f2e0000000200 */
[C---:B-1----:R-:W-:Y:S08]  /*17460*/  HMMA.16816.F32 R76, R116.reuse, R84, R76 ;  /* 0x00000054744c723c */ /* 0x042ff0000000184c */
[C---:B------:R-:W-:Y:S01]  /*17470*/  HMMA.16816.F32 R72, R116.reuse, R86, R72 ;  /* 0x000000567448723c */ /* 0x040fe20000001848 */
[----:B------:R-:W1:Y:S07]  /*17480*/  LDSM.16.M88.4 R84, [R208+0x3000] ;  /* 0x00300000d054783b */ /* 0x000e6e0000000200 */
[C---:B---3--:R-:W-:Y:S01]  /*17490*/  HMMA.16816.F32 R96, R116.reuse, R88, R60 ;  /* 0x000000587460723c */ /* 0x048fe2000000183c */
[----:B------:R-:W3:Y:S07]  /*174a0*/  LDSM.16.M88.4 R60, [R226+0x2000] ;  /* 0x00200000e23c783b */ /* 0x000eee0000000200 */
[C---:B--2---:R-:W-:Y:S08]  /*174b0*/  HMMA.16816.F32 R68, R116.reuse, R80, R68 ;  /* 0x000000507444723c */ /* 0x044ff00000001844 */
[C---:B------:R-:W-:Y:S01]  /*174c0*/  HMMA.16816.F32 R64, R116.reuse, R82, R64 ;  /* 0x000000527440723c */ /* 0x040fe20000001840 */
[----:B------:R-:W2:Y:S07]  /*174d0*/  LDSM.16.M88.4 R80, [R208+0x3800] ;  /* 0x00380000d050783b */ /* 0x000eae0000000200 */
[C---:B------:R-:W-:Y:S08]  /*174e0*/  HMMA.16816.F32 R16, R116.reuse, R112, R16 ;  /* 0x000000707410723c */ /* 0x040ff00000001810 */
[C---:B----4-:R-:W-:Y:S08]  /*174f0*/  HMMA.16816.F32 R52, R116.reuse, R92, R52 ;  /* 0x0000005c7434723c */ /* 0x050ff00000001834 */
[C---:B------:R-:W-:Y:S08]  /*17500*/  HMMA.16816.F32 R44, R116.reuse, R94, R44 ;  /* 0x0000005e742c723c */ /* 0x040ff0000000182c */
[C---:B------:R-:W-:Y:S01]  /*17510*/  HMMA.16816.F32 R56, R116.reuse, R90, R56 ;  /* 0x0000005a7438723c */ /* 0x040fe20000001838 */
[----:B------:R-:W-:Y:S07]  /*17520*/  LDSM.16.M88.4 R88, [R223+0x4000] ;  /* 0x00400000df58783b */ /* 0x000fee0000000200 */
[C---:B-1----:R-:W-:Y:S01]  /*17530*/  HMMA.16816.F32 R92, R116.reuse, R84, R40 ;  /* 0x00000054745c723c */ /* 0x042fe20000001828 */
[----:B------:R-:W1:Y:S07]  /*17540*/  LDSM.16.M88.4 R40, [R224+0x2000] ;  /* 0x00200000e028783b */ /* 0x000e6e0000000200 */
[C---:B------:R-:W-:Y:S01]  /*17550*/  HMMA.16816.F32 R12, R116.reuse, R114, R12 ;  /* 0x00000072740c723c */ /* 0x040fe2000000180c */
[----:B------:R-:W-:Y:S07]  /*17560*/  LDSM.16.M88.4 R112, [R225+0x9000] ;  /* 0x00900000e170783b */ /* 0x000fee0000000200 */
[----:B------:R-:W-:Y:S01]  /*17570*/  HMMA.16816.F32 R36, R116, R86, R36 ;  /* 0x000000567424723c */ /* 0x000fe20000001824 */
[----:B------:R-:W4:Y:S07]  /*17580*/  LDSM.16.M88.4 R84, [R225+0x8800] ;  /* 0x00880000e154783b */ /* 0x000f2e0000000200 */
[----:B---3--:R-:W-:Y:S08]  /*17590*/  HMMA.16816.F32 R16, R60, R100, R16 ;  /* 0x000000643c10723c */ /* 0x008ff00000001810 */
[C---:B--2---:R-:W-:Y:S08]  /*175a0*/  HMMA.16816.F32 R24, R116.reuse, R80, R24 ;  /* 0x000000507418723c */ /* 0x044ff00000001818 */
[----:B------:R-:W-:Y:S01]  /*175b0*/  HMMA.16816.F32 R80, R116, R82, R20 ;  /* 0x000000527450723c */ /* 0x000fe20000001814 */
[----:B------:R-:W2:Y:S04]  /*175c0*/  LDSM.16.M88.4 R20, [R222+0x2000] ;  /* 0x00200000de14783b */ /* 0x000ea80000000200 */
[----:B------:R-:W-:Y:S03]  /*175d0*/  LDSM.16.M88.4 R116, [R208+0x4000] ;  /* 0x00400000d074783b */ /* 0x000fe60000000200 */
[----:B------:R-:W-:Y:S01]  /*175e0*/  HMMA.16816.F32 R12, R60, R102, R12 ;  /* 0x000000663c0c723c */ /* 0x000fe2000000180c */
[----:B------:R-:W3:Y:S07]  /*175f0*/  LDSM.16.M88.4 R100, [R223+0x4800] ;  /* 0x00480000df64783b */ /* 0x000eee0000000200 */
[----:B-1----:R-:W-:Y:S08]  /*17600*/  HMMA.16816.F32 R16, R40, R88, R16 ;  /* 0x000000582810723c */ /* 0x002ff00000001810 */
[----:B----4-:R-:W-:Y:S01]  /*17610*/  HMMA.16816.F32 R120, R60, R84, R4 ;  /* 0x000000543c78723c */ /* 0x010fe20000001804 */
[----:B------:R-:W1:Y:S07]  /*17620*/  LDSM.16.M88.4 R4, [R221+0x2000] ;  /* 0x00200000dd04783b */ /* 0x000e6e0000000200 */
[----:B------:R-:W-:Y:S01]  /*17630*/  HMMA.16816.F32 R12, R40, R90, R12 ;  /* 0x0000005a280c723c */ /* 0x000fe2000000180c */
[----:B------:R-:W-:Y:S07]  /*17640*/  LDSM.16.M88.4 R88, [R225+0x9800] ;  /* 0x00980000e158783b */ /* 0x000fee0000000200 */
[----:B------:R-:W-:Y:S01]  /*17650*/  HMMA.16816.F32 R108, R60, R86, R108 ;  /* 0x000000563c6c723c */ /* 0x000fe2000000186c */
[----:B------:R-:W4:Y:S07]  /*17660*/  LDSM.16.M88.4 R84, [R219+0x8800] ;  /* 0x00880000db54783b */ /* 0x000f2e0000000200 */
[C---:B--2---:R-:W-:Y:S08]  /*17670*/  HMMA.16816.F32 R16, R20.reuse, R104, R16 ;  /* 0x000000681410723c */ /* 0x044ff00000001810 */
[----:B------:R-:W-:Y:S01]  /*17680*/  HMMA.16816.F32 R12, R20, R106, R12 ;  /* 0x0000006a140c723c */ /* 0x000fe2000000180c */
[----:B------:R-:W2:Y:S07]  /*17690*/  LDSM.16.M88.4 R104, [R223+0x5000] ;  /* 0x00500000df68783b */ /* 0x000eae0000000200 */
[C---:B---3--:R-:W-:Y:S08]  /*176a0*/  HMMA.16816.F32 R120, R40.reuse, R100, R120 ;  /* 0x000000642878723c */ /* 0x048ff00000001878 */
[----:B------:R-:W-:Y:S01]  /*176b0*/  HMMA.16816.F32 R108, R40, R102, R108 ;  /* 0x00000066286c723c */ /* 0x000fe2000000186c */
[----:B------:R-:W-:Y:S07]  /*176c0*/  LDSM.16.M88.4 R100, [R219+0x9000] ;  /* 0x00900000db64783b */ /* 0x000fee0000000200 */
[----:B-1----:R-:W-:Y:S08]  /*176d0*/  HMMA.16816.F32 R16, R4, R116, R16 ;  /* 0x000000740410723c */ /* 0x002ff00000001810 */
[C---:B------:R-:W-:Y:S08]  /*176e0*/  HMMA.16816.F32 R76, R60.reuse, R112, R76 ;  /* 0x000000703c4c723c */ /* 0x040ff0000000184c */
[----:B------:R-:W-:Y:S01]  /*176f0*/  HMMA.16816.F32 R112, R60, R114, R72 ;  /* 0x000000723c70723c */ /* 0x000fe20000001848 */
[----:B------:R-:W1:Y:S07]  /*17700*/  LDSM.16.M88.4 R72, [R208+0x4800] ;  /* 0x00480000d048783b */ /* 0x000e6e0000000200 */
[----:B----4-:R-:W-:Y:S01]  /*17710*/  HMMA.16816.F32 R120, R20, R84, R120 ;  /* 0x000000541478723c */ /* 0x010fe20000001878 */
[----:B------:R-:W-:-:S02]  /*17720*/  FMUL.FTZ R16, R16, R29 ;  /* 0x0000001d10107220 */ /* 0x000fc40000410000 */
[-C--:B------:R-:W-:Y:S02]  /*17730*/  FMUL.FTZ R17, R17, R29.reuse ;  /* 0x0000001d11117220 */ /* 0x080fe40000410000 */
[----:B------:R-:W-:-:S03]  /*17740*/  FMUL.FTZ R18, R18, R29 ;  /* 0x0000001d12127220 */ /* 0x000fc60000410000 */
[----:B------:R-:W-:Y:S01]  /*17750*/  HMMA.16816.F32 R108, R20, R86, R108 ;  /* 0x00000056146c723c */ /* 0x000fe2000000186c */
[----:B------:R-:W-:Y:S01]  /*17760*/  MUFU.TANH R190, R16 ;  /* 0x0000001000be7308 */ /* 0x000fe20000002400 */
[----:B------:R-:W-:Y:S06]  /*17770*/  LDSM.16.M88.4 R84, [R208+0x5000] ;  /* 0x00500000d054783b */ /* 0x000fec0000000200 */
[----:B--2---:R-:W-:Y:S01]  /*17780*/  HMMA.16816.F32 R76, R40, R104, R76 ;  /* 0x00000068284c723c */ /* 0x004fe2000000184c */
[----:B------:R-:W-:Y:S06]  /*17790*/  MUFU.TANH R161, R17 ;  /* 0x0000001100a17308 */ /* 0x000fec0000002400 */
[----:B------:R-:W-:-:S02]  /*177a0*/  FMUL.FTZ R105, R19, R29 ;  /* 0x0000001d13697220 */ /* 0x000fc40000410000 */
[----:B------:R2:W-:Y:S01]  /*177b0*/  MUFU.TANH R104, R18 ;  /* 0x0000001200687308 */ /* 0x0005e20000002400 */
[----:B------:R-:W-:Y:S01]  /*177c0*/  HMMA.16816.F32 R12, R4, R118, R12 ;  /* 0x00000076040c723c */ /* 0x000fe2000000180c */
[----:B------:R-:W-:Y:S04]  /*177d0*/  LDSM.16.M88.4 R116, [R225+0xa000] ;  /* 0x00a00000e174783b */ /* 0x000fe80000000200 */
[----:B--2---:R-:W2:Y:S03]  /*177e0*/  LDSM.16.M88.4 R16, [R223+0x5800] ;  /* 0x00580000df10783b */ /* 0x004ea60000000200 */
[----:B------:R-:W-:Y:S08]  /*177f0*/  HMMA.16816.F32 R68, R60, R88, R68 ;  /* 0x000000583c44723c */ /* 0x000ff00000001844 */
[----:B-1----:R-:W-:Y:S08]  /*17800*/  HMMA.16816.F32 R120, R4, R72, R120 ;  /* 0x000000480478723c */ /* 0x002ff00000001878 */
[----:B------:R-:W-:Y:S08]  /*17810*/  HMMA.16816.F32 R64, R60, R90, R64 ;  /* 0x0000005a3c40723c */ /* 0x000ff00000001840 */
[----:B------:R-:W-:Y:S01]  /*17820*/  HMMA.16816.F32 R108, R4, R74, R108 ;  /* 0x0000004a046c723c */ /* 0x000fe2000000186c */
[----:B------:R-:W1:Y:S01]  /*17830*/  LDSM.16.M88.4 R72, [R225+0xa800] ;  /* 0x00a80000e148783b */ /* 0x000e620000000200 */
[----:B------:R-:W-:-:S02]  /*17840*/  FMUL.FTZ R12, R12, R29 ;  /* 0x0000001d0c0c7220 */ /* 0x000fc40000410000 */
[-C--:B------:R-:W-:Y:S01]  /*17850*/  FMUL.FTZ R13, R13, R29.reuse ;  /* 0x0000001d0d0d7220 */ /* 0x080fe20000410000 */
[----:B------:R-:W-:Y:S01]  /*17860*/  LDSM.16.M88.4 R88, [R223+0x6000] ;  /* 0x00600000df58783b */ /* 0x000fe20000000200 */
[-C--:B------:R-:W-:Y:S02]  /*17870*/  FMUL.FTZ R14, R14, R29.reuse ;  /* 0x0000001d0e0e7220 */ /* 0x080fe40000410000 */
[-C--:B------:R-:W-:Y:S01]  /*17880*/  FMUL.FTZ R15, R15, R29.reuse ;  /* 0x0000001d0f0f7220 */ /* 0x080fe20000410000 */
[C---:B------:R-:W-:Y:S01]  /*17890*/  HMMA.16816.F32 R112, R40.reuse, R106, R112 ;  /* 0x0000006a2870723c */ /* 0x040fe20000001870 */
[----:B------:R-:W-:Y:S07]  /*178a0*/  MUFU.TANH R170, R12 ;  /* 0x0000000c00aa7308 */ /* 0x000fee0000002400 */
[C---:B--2---:R-:W-:Y:S01]  /*178b0*/  HMMA.16816.F32 R68, R40.reuse, R16, R68 ;  /* 0x000000102844723c */ /* 0x044fe20000001844 */
[----:B------:R-:W-:Y:S07]  /*178c0*/  MUFU.TANH R173, R13 ;  /* 0x0000000d00ad7308 */ /* 0x000fee0000002400 */
[----:B------:R-:W-:Y:S01]  /*178d0*/  HMMA.16816.F32 R64, R40, R18, R64 ;  /* 0x000000122840723c */ /* 0x000fe20000001840 */
[----:B------:R-:W-:Y:S01]  /*178e0*/  MUFU.TANH R106, R14 ;  /* 0x0000000e006a7308 */ /* 0x000fe20000002400 */
[----:B------:R-:W-:Y:S07]  /*178f0*/  LDSM.16.M88.4 R16, [R225+0xb000] ;  /* 0x00b00000e110783b */ /* 0x000fee0000000200 */
[----:B------:R2:W-:Y:S02]  /*17900*/  MUFU.TANH R107, R15 ;  /* 0x0000000f006b7308 */ /* 0x0005e40000002400 */
[----:B--2---:R-:W2:Y:S01]  /*17910*/  LDSM.16.M88.4 R12, [R219+0x9800] ;  /* 0x00980000db0c783b */ /* 0x004ea20000000200 */
[C---:B-1----:R-:W-:Y:S08]  /*17920*/  HMMA.16816.F32 R52, R60.reuse, R72, R52 ;  /* 0x000000483c34723c */ /* 0x042ff00000001834 */
[----:B------:R-:W-:Y:S01]  /*17930*/  HMMA.16816.F32 R44, R60, R74, R44 ;  /* 0x0000004a3c2c723c */ /* 0x000fe2000000182c */
[----:B------:R-:W1:Y:S07]  /*17940*/  LDSM.16.M88.4 R72, [R223+0x6800] ;  /* 0x00680000df48783b */ /* 0x000e6e0000000200 */
[C---:B------:R-:W-:Y:S08]  /*17950*/  HMMA.16816.F32 R76, R20.reuse, R100, R76 ;  /* 0x00000064144c723c */ /* 0x040ff0000000184c */
[----:B------:R-:W-:Y:S01]  /*17960*/  HMMA.16816.F32 R112, R20, R102, R112 ;  /* 0x000000661470723c */ /* 0x000fe20000001870 */
[----:B------:R-:W3:Y:S07]  /*17970*/  LDSM.16.M88.4 R100, [R208+0x5800] ;  /* 0x00580000d064783b */ /* 0x000eee0000000200 */
[----:B------:R-:W-:Y:S08]  /*17980*/  HMMA.16816.F32 R96, R60, R116, R96 ;  /* 0x000000743c60723c */ /* 0x000ff00000001860 */
[----:B--2---:R-:W-:Y:S08]  /*17990*/  HMMA.16816.F32 R68, R20, R12, R68 ;  /* 0x0000000c1444723c */ /* 0x004ff00000001844 */
[C---:B------:R-:W-:Y:S08]  /*179a0*/  HMMA.16816.F32 R92, R60.reuse, R16, R92 ;  /* 0x000000103c5c723c */ /* 0x040ff0000000185c */
[C---:B------:R-:W-:Y:S01]  /*179b0*/  HMMA.16816.F32 R36, R60.reuse, R18, R36 ;  /* 0x000000123c24723c */ /* 0x040fe20000001824 */
[----:B------:R-:W2:Y:S07]  /*179c0*/  LDSM.16.M88.4 R16, [R219+0xa800] ;  /* 0x00a80000db10783b */ /* 0x000eae0000000200 */
[----:B------:R-:W-:Y:S08]  /*179d0*/  HMMA.16816.F32 R56, R60, R118, R56 ;  /* 0x000000763c38723c */ /* 0x000ff00000001838 */
[C---:B------:R-:W-:Y:S08]  /*179e0*/  HMMA.16816.F32 R76, R4.reuse, R84, R76 ;  /* 0x00000054044c723c */ /* 0x040ff0000000184c */
[----:B------:R-:W-:Y:S01]  /*179f0*/  HMMA.16816.F32 R112, R4, R86, R112 ;  /* 0x000000560470723c */ /* 0x000fe20000001870 */
[----:B------:R-:W4:Y:S07]  /*17a00*/  LDSM.16.M88.4 R84, [R219+0xa000] ;  /* 0x00a00000db54783b */ /* 0x000f2e0000000200 */
[C---:B-1----:R-:W-:Y:S08]  /*17a10*/  HMMA.16816.F32 R52, R40.reuse, R72, R52 ;  /* 0x000000482834723c */ /* 0x042ff00000001834 */
[C---:B------:R-:W-:Y:S01]  /*17a20*/  HMMA.16816.F32 R72, R40.reuse, R74, R44 ;  /* 0x0000004a2848723c */ /* 0x040fe2000000182c */
[----:B------:R-:W1:Y:S07]  /*17a30*/  LDSM.16.M88.4 R44, [R208+0x6800] ;  /* 0x00680000d02c783b */ /* 0x000e6e0000000200 */
[----:B------:R-:W-:Y:S08]  /*17a40*/  HMMA.16816.F32 R96, R40, R88, R96 ;  /* 0x000000582860723c */ /* 0x000ff00000001860 */
[----:B---3--:R-:W-:Y:S08]  /*17a50*/  HMMA.16816.F32 R68, R4, R100, R68 ;  /* 0x000000640444723c */ /* 0x008ff00000001844 */
[----:B------:R-:W-:Y:S01]  /*17a60*/  HMMA.16816.F32 R64, R20, R14, R64 ;  /* 0x0000000e1440723c */ /* 0x000fe20000001840 */
[----:B------:R-:W3:Y:S07]  /*17a70*/  LDSM.16.M88.4 R12, [R208+0x6000] ;  /* 0x00600000d00c783b */ /* 0x000eee0000000200 */
[----:B------:R-:W-:Y:S08]  /*17a80*/  HMMA.16816.F32 R56, R40, R90, R56 ;  /* 0x0000005a2838723c */ /* 0x000ff00000001838 */
[----:B--2---:R-:W-:Y:S01]  /*17a90*/  HMMA.16816.F32 R52, R20, R16, R52 ;  /* 0x000000101434723c */ /* 0x004fe20000001834 */
[----:B------:R-:W-:-:S02]  /*17aa0*/  FMUL.FTZ R68, R68, R29 ;  /* 0x0000001d44447220 */ /* 0x000fc40000410000 */
[-C--:B------:R-:W-:Y:S02]  /*17ab0*/  FMUL.FTZ R69, R69, R29.reuse ;  /* 0x0000001d45457220 */ /* 0x080fe40000410000 */
[-C--:B------:R-:W-:Y:S02]  /*17ac0*/  FMUL.FTZ R70, R70, R29.reuse ;  /* 0x0000001d46467220 */ /* 0x080fe40000410000 */
[----:B------:R-:W-:Y:S01]  /*17ad0*/  FMUL.FTZ R71, R71, R29 ;  /* 0x0000001d47477220 */ /* 0x000fe20000410000 */
[C---:B------:R-:W-:Y:S01]  /*17ae0*/  HMMA.16816.F32 R72, R20.reuse, R18, R72 ;  /* 0x000000121448723c */ /* 0x040fe20000001848 */
[----:B------:R-:W2:Y:S01]  /*17af0*/  LDSM.16.M88.4 R16, [R225+0xb800] ;  /* 0x00b80000e110783b */ /* 0x000ea20000000200 */
[----:B------:R-:W-:Y:S06]  /*17b00*/  MUFU.TANH R91, R70 ;  /* 0x00000046005b7308 */ /* 0x000fec0000002400 */
[----:B----4-:R-:W-:Y:S02]  /*17b10*/  HMMA.16816.F32 R96, R20, R84, R96 ;  /* 0x000000541460723c */ /* 0x010fe40000001860 */
[----:B------:R-:W-:Y:S06]  /*17b20*/  MUFU.TANH R85, R69 ;  /* 0x0000004500557308 */ /* 0x000fec0000002400 */
[----:B------:R-:W-:Y:S02]  /*17b30*/  HMMA.16816.F32 R64, R4, R102, R64 ;  /* 0x000000660440723c */ /* 0x000fe40000001840 */
[----:B------:R-:W-:Y:S01]  /*17b40*/  MUFU.TANH R102, R68 ;  /* 0x0000004400667308 */ /* 0x000fe20000002400 */
[----:B------:R-:W-:-:S05]  /*17b50*/  IADD3 R50, R30, 0x1, R50 ;  /* 0x000000011e327810 */ /* 0x000fca0007ffe032 */
[----:B------:R-:W-:Y:S02]  /*17b60*/  HMMA.16816.F32 R56, R20, R86, R56 ;  /* 0x000000561438723c */ /* 0x000fe40000001838 */
[----:B------:R4:W-:Y:S01]  /*17b70*/  MUFU.TANH R103, R71 ;  /* 0x0000004700677308 */ /* 0x0009e20000002400 */
[----:B------:R-:W-:Y:S01]  /*17b80*/  IADD3 R50, R51, R50, -R237 ;  /* 0x0000003233327210 */ /* 0x000fe20007ffe8ed */
[----:B----4-:R-:W4:Y:S04]  /*17b90*/  LDSM.16.M88.4 R68, [R223+0x7000] ;  /* 0x00700000df44783b */ /* 0x010f280000000200 */
[----:B-1----:R-:W-:Y:S01]  /*17ba0*/  HMMA.16816.F32 R52, R4, R44, R52 ;  /* 0x0000002c0434723c */ /* 0x002fe20000001834 */
[----:B-----5:R-:W-:Y:S02]  /*17bb0*/  IMAD.IADD R3, R3, 0x1, R50 ;  /* 0x0000000103037824 */ /* 0x020fe400078e0232 */
[----:B------:R-:W-:-:S02]  /*17bc0*/  FMUL.FTZ R108, R108, R29 ;  /* 0x0000001d6c6c7220 */ /* 0x000fc40000410000 */
[----:B------:R-:W-:-:S03]  /*17bd0*/  FMUL.FTZ R109, R109, R29 ;  /* 0x0000001d6d6d7220 */ /* 0x000fc60000410000 */
[----:B------:R-:W-:Y:S01]  /*17be0*/  HMMA.16816.F32 R72, R4, R46, R72 ;  /* 0x0000002e0448723c */ /* 0x000fe20000001848 */
[----:B------:R-:W1:Y:S01]  /*17bf0*/  LDSM.16.M88.4 R44, [R223+0x7800] ;  /* 0x00780000df2c783b */ /* 0x000e620000000200 */
[C---:B------:R-:W-:Y:S02]  /*17c00*/  IADD3 R134, R34.reuse, 0x18, RZ ;  /* 0x0000001822867810 */ /* 0x040fe40007ffe0ff */
[----:B------:R-:W-:-:S04]  /*17c10*/  IADD3 R136, R34, 0x19, RZ ;  /* 0x0000001922887810 */ /* 0x000fc80007ffe0ff */
[C---:B---3--:R-:W-:Y:S01]  /*17c20*/  HMMA.16816.F32 R96, R4.reuse, R12, R96 ;  /* 0x0000000c0460723c */ /* 0x048fe20000001860 */
[CC--:B------:R-:W-:Y:S01]  /*17c30*/  IMNMX R2, R3.reuse, R51.reuse, PT ;  /* 0x0000003303027217 */ /* 0x0c0fe20003800200 */
[----:B------:R-:W-:Y:S05]  /*17c40*/  I2F R133, R134 ;  /* 0x0000008600857306 */ /* 0x000fea0000201400 */
[----:B------:R-:W-:Y:S01]  /*17c50*/  IADD3 R12, R3, 0x8, RZ ;  /* 0x00000008030c7810 */ /* 0x000fe20007ffe0ff */
[----:B------:R-:W-:Y:S02]  /*17c60*/  HMMA.16816.F32 R56, R4, R14, R56 ;  /* 0x0000000e0438723c */ /* 0x000fe40000001838 */
[----:B------:R-:W-:Y:S01]  /*17c70*/  I2F R135, R136 ;  /* 0x0000008800877306 */ /* 0x000fe20000201400 */
[----:B------:R-:W-:-:S02]  /*17c80*/  IMNMX R3, R12, R51, PT ;  /* 0x000000330c037217 */ /* 0x000fc40003800200 */
[----:B------:R-:W3:Y:S05]  /*17c90*/  LDSM.16.M88.4 R12, [R219+0xb000] ;  /* 0x00b00000db0c783b */ /* 0x000eea0000000200 */
[----:B------:R-:W1:Y:S08]  /*17ca0*/  MUFU.TANH R108, R108 ;  /* 0x0000006c006c7308 */ /* 0x000e700000002400 */
[----:B------:R-:W4:Y:S01]  /*17cb0*/  MUFU.TANH R109, R109 ;  /* 0x0000006d006d7308 */ /* 0x000f220000002400 */
[----:B--2---:R-:W-:Y:S01]  /*17cc0*/  HMMA.16816.F32 R80, R60, R18, R80 ;  /* 0x000000123c50723c */ /* 0x004fe20000001850 */
[----:B------:R-:W-:-:S02]  /*17cd0*/  FMUL.FTZ R52, R52, R29 ;  /* 0x0000001d34347220 */ /* 0x000fc40000410000 */
[-C--:B------:R-:W-:Y:S02]  /*17ce0*/  FMUL.FTZ R53, R53, R29.reuse ;  /* 0x0000001d35357220 */ /* 0x080fe40000410000 */
[----:B------:R-:W-:Y:S01]  /*17cf0*/  FMUL.FTZ R54, R54, R29 ;  /* 0x0000001d36367220 */ /* 0x000fe20000410000 */
[----:B------:R-:W-:Y:S01]  /*17d00*/  IADD3 R124, R34, 0x1, RZ ;  /* 0x00000001227c7810 */ /* 0x000fe20007ffe0ff */
[----:B-1----:R-:W-:Y:S01]  /*17d10*/  FFMA.FTZ R90, R0, R133, R108 ;  /* 0x00000085005a7223 */ /* 0x002fe2000001006c */
[C---:B------:R-:W-:Y:S01]  /*17d20*/  IADD3 R126, R34.reuse, 0x8, RZ ;  /* 0x00000008227e7810 */ /* 0x040fe20007ffe0ff */
[----:B----4-:R-:W-:Y:S01]  /*17d30*/  HMMA.16816.F32 R36, R40, R70, R36 ;  /* 0x000000462824723c */ /* 0x010fe20000001824 */
[----:B------:R-:W-:Y:S01]  /*17d40*/  IADD3 R128, R34, 0x9, RZ ;  /* 0x0000000922807810 */ /* 0x000fe20007ffe0ff */
[----:B------:R-:W-:Y:S01]  /*17d50*/  MUFU.TANH R108, R52 ;  /* 0x00000034006c7308 */ /* 0x000fe20000002400 */
[----:B------:R-:W-:-:S05]  /*17d60*/  FFMA.FTZ R89, R0, R135, R109 ;  /* 0x0000008700597223 */ /* 0x000fca000001006d */
[----:B------:R-:W-:Y:S02]  /*17d70*/  HMMA.16816.F32 R24, R60, R16, R24 ;  /* 0x000000103c18723c */ /* 0x000fe40000001818 */
[----:B------:R-:W-:Y:S05]  /*17d80*/  MUFU.TANH R109, R53 ;  /* 0x00000035006d7308 */ /* 0x000fea0000002400 */
[-C--:B------:R-:W-:Y:S01]  /*17d90*/  FMUL.FTZ R16, R55, R29.reuse ;  /* 0x0000001d37107220 */ /* 0x080fe20000410000 */
[----:B------:R-:W-:Y:S02]  /*17da0*/  HMMA.16816.F32 R92, R40, R68, R92 ;  /* 0x00000044285c723c */ /* 0x000fe4000000185c */
[----:B------:R1:W-:Y:S08]  /*17db0*/  MUFU.TANH R70, R54 ;  /* 0x0000003600467308 */ /* 0x0003f00000002400 */
[----:B------:R-:W-:Y:S01]  /*17dc0*/  I2F R35, R124 ;  /* 0x0000007c00237306 */ /* 0x000fe20000201400 */
[----:B-1----:R-:W1:Y:S07]  /*17dd0*/  LDSM.16.M88.4 R52, [R219+0xb800] ;  /* 0x00b80000db34783b */ /* 0x002e6e0000000200 */
[----:B------:R-:W2:Y:S08]  /*17de0*/  I2F R125, R126 ;  /* 0x0000007e007d7306 */ /* 0x000eb00000201400 */
[----:B------:R-:W4:Y:S08]  /*17df0*/  I2F R127, R128 ;  /* 0x00000080007f7306 */ /* 0x000f300000201400 */
[----:B------:R-:W1:Y:S01]  /*17e00*/  MUFU.TANH R105, R105 ;  /* 0x0000006900697308 */ /* 0x000e620000002400 */
[----:B------:R-:W-:-:S02]  /*17e10*/  FMUL.FTZ R66, R66, R29 ;  /* 0x0000001d42427220 */ /* 0x000fc40000410000 */
[-C--:B------:R-:W-:Y:S02]  /*17e20*/  FMUL.FTZ R79, R79, R29.reuse ;  /* 0x0000001d4f4f7220 */ /* 0x080fe40000410000 */
[-C--:B------:R-:W-:Y:S02]  /*17e30*/  FMUL.FTZ R56, R56, R29.reuse ;  /* 0x0000001d38387220 */ /* 0x080fe40000410000 */
[-C--:B------:R-:W-:Y:S01]  /*17e40*/  FMUL.FTZ R57, R57, R29.reuse ;  /* 0x0000001d39397220 */ /* 0x080fe20000410000 */
[----:B------:R1:W-:Y:S01]  /*17e50*/  MUFU.TANH R87, R66 ;  /* 0x0000004200577308 */ /* 0x0003e20000002400 */
[-C--:B------:R-:W-:Y:S02]  /*17e60*/  FMUL.FTZ R58, R58, R29.reuse ;  /* 0x0000001d3a3a7220 */ /* 0x080fe40000410000 */
[-C--:B------:R-:W-:Y:S01]  /*17e70*/  FMUL.FTZ R116, R121, R29.reuse ;  /* 0x0000001d79747220 */ /* 0x080fe20000410000 */
[----:B------:R-:W-:Y:S01]  /*17e80*/  HMMA.16816.F32 R80, R40, R46, R80 ;  /* 0x0000002e2850723c */ /* 0x000fe20000001850 */
[----:B------:R-:W-:-:S02]  /*17e90*/  FMUL.FTZ R121, R122, R29 ;  /* 0x0000001d7a797220 */ /* 0x000fc40000410000 */
[C---:B--2---:R-:W-:Y:S01]  /*17ea0*/  FFMA.FTZ R84, R0.reuse, R125, R106 ;  /* 0x0000007d00547223 */ /* 0x044fe2000001006a */
[----:B------:R2:W-:Y:S01]  /*17eb0*/  MUFU.TANH R122, R79 ;  /* 0x0000004f007a7308 */ /* 0x0005e20000002400 */
[----:B----4-:R-:W-:Y:S02]  /*17ec0*/  FFMA.FTZ R86, R0, R127, R107 ;  /* 0x0000007f00567223 */ /* 0x010fe4000001006b */
[-C--:B------:R-:W-:Y:S02]  /*17ed0*/  FMUL.FTZ R107, R59, R29.reuse ;  /* 0x0000001d3b6b7220 */ /* 0x080fe40000410000 */
[-C--:B-1----:R-:W-:Y:S02]  /*17ee0*/  FMUL.FTZ R66, R96, R29.reuse ;  /* 0x0000001d60427220 */ /* 0x082fe40000410000 */
[-C--:B------:R-:W-:Y:S02]  /*17ef0*/  FMUL.FTZ R96, R97, R29.reuse ;  /* 0x0000001d61607220 */ /* 0x080fe40000410000 */
[-C--:B------:R-:W-:Y:S01]  /*17f00*/  FMUL.FTZ R97, R98, R29.reuse ;  /* 0x0000001d62617220 */ /* 0x080fe20000410000 */
[----:B------:R-:W-:Y:S01]  /*17f10*/  MUFU.TANH R106, R58 ;  /* 0x0000003a006a7308 */ /* 0x000fe20000002400 */
[----:B------:R-:W-:-:S02]  /*17f20*/  FMUL.FTZ R98, R99, R29 ;  /* 0x0000001d63627220 */ /* 0x000fc40000410000 */
[----:B--2---:R-:W-:-:S05]  /*17f30*/  FFMA.FTZ R79, R0, R35, R105 ;  /* 0x00000023004f7223 */ /* 0x004fca0000010069 */
[----:B------:R-:W-:Y:S01]  /*17f40*/  MUFU.TANH R99, R56 ;  /* 0x0000003800637308 */ /* 0x000fe20000002400 */
[C---:B---3--:R-:W-:Y:S07]  /*17f50*/  HMMA.16816.F32 R92, R20.reuse, R12, R92 ;  /* 0x0000000c145c723c */ /* 0x048fee000000185c */
[----:B------:R1:W-:Y:S01]  /*17f60*/  MUFU.TANH R105, R57 ;  /* 0x0000003900697308 */ /* 0x0003e20000002400 */
[----:B------:R-:W-:Y:S01]  /*17f70*/  HMMA.16816.F32 R36, R20, R14, R36 ;  /* 0x0000000e1424723c */ /* 0x000fe20000001824 */
[----:B------:R-:W-:Y:S07]  /*17f80*/  LDSM.16.M88.4 R12, [R208+0x7800] ;  /* 0x00780000d00c783b */ /* 0x000fee0000000200 */
[----:B------:R-:W-:Y:S01]  /*17f90*/  HMMA.16816.F32 R24, R40, R44, R24 ;  /* 0x0000002c2818723c */ /* 0x000fe20000001818 */
[----:B-1----:R-:W1:Y:S07]  /*17fa0*/  LDSM.16.M88.4 R56, [R208+0x7000] ;  /* 0x00700000d038783b */ /* 0x002e6e0000000200 */
[----:B------:R-:W-:Y:S01]  /*17fb0*/  HMMA.16816.F32 R80, R20, R54, R80 ;  /* 0x000000361450723c */ /* 0x000fe20000001850 */
[-C--:B------:R-:W-:Y:S01]  /*17fc0*/  FMUL.FTZ R120, R120, R29.reuse ;  /* 0x0000001d78787220 */ /* 0x080fe20000410000 */
[C---:B------:R-:W-:Y:S01]  /*17fd0*/  IADD3 R130, R34.reuse, 0x10, RZ ;  /* 0x0000001022827810 */ /* 0x040fe20007ffe0ff */
[-C--:B------:R-:W-:Y:S01]  /*17fe0*/  FMUL.FTZ R117, R123, R29.reuse ;  /* 0x0000001d7b757220 */ /* 0x080fe20000410000 */
[----:B------:R-:W-:Y:S01]  /*17ff0*/  IADD3 R132, R34, 0x11, RZ ;  /* 0x0000001122847810 */ /* 0x000fe20007ffe0ff */
[-C--:B------:R-:W-:Y:S01]  /*18000*/  FMUL.FTZ R110, R110, R29.reuse ;  /* 0x0000001d6e6e7220 */ /* 0x080fe20000410000 */
[----:B------:R-:W-:Y:S01]  /*18010*/  I2F R129, R130 ;  /* 0x0000008200817306 */ /* 0x000fe20000201400 */
[----:B------:R-:W-:-:S02]  /*18020*/  FMUL.FTZ R111, R111, R29 ;  /* 0x0000001d6f6f7220 */ /* 0x000fc40000410000 */
[-C--:B------:R-:W-:Y:S01]  /*18030*/  FMUL.FTZ R78, R78, R29.reuse ;  /* 0x0000001d4e4e7220 */ /* 0x080fe20000410000 */
[C---:B------:R-:W-:Y:S01]  /*18040*/  IADD3 R141, R34.reuse, 0x20, RZ ;  /* 0x00000020228d7810 */ /* 0x040fe20007ffe0ff */
[-C--:B------:R-:W-:Y:S01]  /*18050*/  FMUL.FTZ R77, R77, R29.reuse ;  /* 0x0000001d4d4d7220 */ /* 0x080fe20000410000 */
[----:B------:R-:W-:Y:S01]  /*18060*/  IADD3 R139, R34, 0x21, RZ ;  /* 0x00000021228b7810 */ /* 0x000fe20007ffe0ff */
[----:B------:R-:W-:-:S03]  /*18070*/  FMUL.FTZ R101, R112, R29 ;  /* 0x0000001d70657220 */ /* 0x000fc60000410000 */
[----:B------:R-:W-:Y:S01]  /*18080*/  HMMA.16816.F32 R24, R20, R52, R24 ;  /* 0x000000341418723c */ /* 0x000fe20000001818 */
[----:B------:R-:W2:Y:S01]  /*18090*/  MUFU.TANH R120, R120 ;  /* 0x0000007800787308 */ /* 0x000ea20000002400 */
[-C--:B------:R-:W-:Y:S01]  /*180a0*/  FMUL.FTZ R76, R76, R29.reuse ;  /* 0x0000001d4c4c7220 */ /* 0x080fe20000410000 */
[C---:B------:R-:W-:Y:S01]  /*180b0*/  IADD3 R142, R34.reuse, 0x28, RZ ;  /* 0x00000028228e7810 */ /* 0x040fe20007ffe0ff */
[-C--:B------:R-:W-:Y:S01]  /*180c0*/  FMUL.FTZ R100, R113, R29.reuse ;  /* 0x0000001d71647220 */ /* 0x080fe20000410000 */
[----:B------:R-:W-:Y:S01]  /*180d0*/  IADD3 R146, R34, 0x29, RZ ;  /* 0x0000002922927810 */ /* 0x000fe20007ffe0ff */
[-C--:B------:R-:W-:Y:S01]  /*180e0*/  FMUL.FTZ R113, R114, R29.reuse ;  /* 0x0000001d72717220 */ /* 0x080fe20000410000 */
[----:B------:R-:W-:Y:S01]  /*180f0*/  IADD3 R148, R34, 0x30, RZ ;  /* 0x0000003022947810 */ /* 0x000fe20007ffe0ff */
[-C--:B------:R-:W-:Y:S01]  /*18100*/  FMUL.FTZ R64, R64, R29.reuse ;  /* 0x0000001d40407220 */ /* 0x080fe20000410000 */
[----:B------:R-:W-:Y:S01]  /*18110*/  I2F R131, R132 ;  /* 0x0000008400837306 */ /* 0x000fe20000201400 */
[-C--:B------:R-:W-:Y:S01]  /*18120*/  FMUL.FTZ R112, R115, R29.reuse ;  /* 0x0000001d73707220 */ /* 0x080fe20000410000 */
[C---:B------:R-:W-:Y:S01]  /*18130*/  IADD3 R150, R34.reuse, 0x31, RZ ;  /* 0x0000003122967810 */ /* 0x040fe20007ffe0ff */
[-C--:B------:R-:W-:Y:S01]  /*18140*/  FMUL.FTZ R67, R67, R29.reuse ;  /* 0x0000001d43437220 */ /* 0x080fe20000410000 */
[C---:B------:R-:W-:Y:S01]  /*18150*/  IADD3 R152, R34.reuse, 0x38, RZ ;  /* 0x0000003822987810 */ /* 0x040fe20007ffe0ff */
[----:B------:R-:W-:Y:S01]  /*18160*/  FMUL.FTZ R65, R65, R29 ;  /* 0x0000001d41417220 */ /* 0x000fe20000410000 */
[----:B------:R-:W-:Y:S01]  /*18170*/  IADD3 R154, R34, 0x39, RZ ;  /* 0x00000039229a7810 */ /* 0x000fe20007ffe0ff */
[----:B------:R-:W-:Y:S01]  /*18180*/  FFMA.FTZ R170, R0, R125, R170 ;  /* 0x0000007d00aa7223 */ /* 0x000fe200000100aa */
[----:B------:R-:W3:Y:S01]  /*18190*/  MUFU.TANH R116, R116 ;  /* 0x0000007400747308 */ /* 0x000ee20000002400 */
[----:B------:R-:W-:Y:S01]  /*181a0*/  IADD3 R156, R34, 0x40, RZ ;  /* 0x00000040229c7810 */ /* 0x000fe20007ffe0ff */
[----:B------:R-:W-:Y:S01]  /*181b0*/  FFMA.FTZ R69, R0, R127, R173 ;  /* 0x0000007f00457223 */ /* 0x000fe200000100ad */
[----:B------:R-:W-:-:S02]  /*181c0*/  ISETP.GE.AND P0, PT, R124, R3, PT ;  /* 0x000000037c00720c */ /* 0x000fc40003f06270 */
[-C--:B------:R-:W-:Y:S02]  /*181d0*/  ISETP.GE.AND P1, PT, R126, R2.reuse, PT ;  /* 0x000000027e00720c */ /* 0x080fe40003f26270 */
[----:B------:R-:W-:Y:S01]  /*181e0*/  IADD3 R158, R34, 0x41, RZ ;  /* 0x00000041229e7810 */ /* 0x000fe20007ffe0ff */
[----:B------:R-:W4:Y:S01]  /*181f0*/  MUFU.TANH R117, R117 ;  /* 0x0000007500757308 */ /* 0x000f220000002400 */
[C---:B-1----:R-:W-:Y:S01]  /*18200*/  HMMA.16816.F32 R36, R4.reuse, R58, R36 ;  /* 0x0000003a0424723c */ /* 0x042fe20000001824 */
[-C--:B------:R-:W-:Y:S02]  /*18210*/  ISETP.GE.AND P2, PT, R124, R2.reuse, PT ;  /* 0x000000027c00720c */ /* 0x080fe40003f46270 */
[-C--:B------:R-:W-:Y:S02]  /*18220*/  ISETP.GE.AND P3, PT, R126, R3.reuse, PT ;  /* 0x000000037e00720c */ /* 0x080fe40003f66270 */
[----:B------:R-:W-:Y:S02]  /*18230*/  ISETP.GE.AND P6, PT, R128, R2, PT ;  /* 0x000000028000720c */ /* 0x000fe40003fc6270 */
[----:B------:R-:W-:Y:S01]  /*18240*/  IADD3 R159, R34, 0x48, RZ ;  /* 0x00000048229f7810 */ /* 0x000fe20007ffe0ff */
[----:B------:R-:W1:Y:S01]  /*18250*/  MUFU.TANH R121, R121 ;  /* 0x0000007900797308 */ /* 0x000e620000002400 */
[----:B------:R-:W-:Y:S01]  /*18260*/  HMMA.16816.F32 R80, R4, R14, R80 ;  /* 0x0000000e0450723c */ /* 0x000fe20000001850 */
[----:B------:R-:W-:-:S02]  /*18270*/  ISETP.GE.AND P4, PT, R128, R3, PT ;  /* 0x000000038000720c */ /* 0x000fc40003f86270 */
[C---:B------:R-:W-:Y:S02]  /*18280*/  IADD3 R162, R34.reuse, 0x49, RZ ;  /* 0x0000004922a27810 */ /* 0x040fe40007ffe0ff */
[C---:B------:R-:W-:Y:S02]  /*18290*/  IADD3 R169, R34.reuse, 0x59, RZ ;  /* 0x0000005922a97810 */ /* 0x040fe40007ffe0ff */
[C---:B------:R-:W-:Y:S01]  /*182a0*/  IADD3 R164, R34.reuse, 0x50, RZ ;  /* 0x0000005022a47810 */ /* 0x040fe20007ffe0ff */
[----:B------:R-:W1:Y:S01]  /*182b0*/  MUFU.TANH R118, R110 ;  /* 0x0000006e00767308 */ /* 0x000e620000002400 */
[----:B------:R-:W-:Y:S01]  /*182c0*/  IADD3 R180, R34, 0x68, RZ ;  /* 0x0000006822b47810 */ /* 0x000fe20007ffe0ff */
[-C--:B------:R-:W-:Y:S01]  /*182d0*/  FMUL.FTZ R17, R72, R29.reuse ;  /* 0x0000001d48117220 */ /* 0x080fe20000410000 */
[----:B------:R-:W-:Y:S01]  /*182e0*/  IADD3 R165, R34, 0x51, RZ ;  /* 0x0000005122a57810 */ /* 0x000fe20007ffe0ff */
[----:B------:R-:W-:Y:S01]  /*182f0*/  FMUL.FTZ R74, R74, R29 ;  /* 0x0000001d4a4a7220 */ /* 0x000fe20000410000 */
[----:B------:R-:W-:-:S02]  /*18300*/  IADD3 R167, R34, 0x58, RZ ;  /* 0x0000005822a77810 */ /* 0x000fc40007ffe0ff */
[C---:B------:R-:W-:Y:S01]  /*18310*/  IADD3 R188, R34.reuse, 0x78, RZ ;  /* 0x0000007822bc7810 */ /* 0x040fe20007ffe0ff */
[----:B------:R-:W1:Y:S01]  /*18320*/  MUFU.TANH R111, R111 ;  /* 0x0000006f006f7308 */ /* 0x000e620000002400 */
[C---:B------:R-:W-:Y:S01]  /*18330*/  IADD3 R178, R34.reuse, 0x61, RZ ;  /* 0x0000006122b27810 */ /* 0x040fe20007ffe0ff */
[----:B------:R-:W-:Y:S01]  /*18340*/  FMUL.FTZ R75, R75, R29 ;  /* 0x0000001d4b4b7220 */ /* 0x000fe20000410000 */
[----:B------:R-:W-:Y:S01]  /*18350*/  IADD3 R172, R34, 0x60, RZ ;  /* 0x0000006022ac7810 */ /* 0x000fe20007ffe0ff */
[----:B------:R-:W-:-:S04]  /*18360*/  DEPBAR.LE SB0, 0x0 ;  /* 0x000080000000791a */ /* 0x000fc80000000000 */
[----:B------:R-:W-:Y:S08]  /*18370*/  I2F R140, R141 ;  /* 0x0000008d008c7306 */ /* 0x000ff00000201400 */
[----:B------:R-:W-:Y:S08]  /*18380*/  I2F R143, R139 ;  /* 0x0000008b008f7306 */ /* 0x000ff00000201400 */
[----:B------:R-:W-:Y:S08]  /*18390*/  MUFU.TANH R110, R77 ;  /* 0x0000004d006e7308 */ /* 0x000ff00000002400 */
[----:B------:R-:W1:Y:S01]  /*183a0*/  MUFU.TANH R78, R78 ;  /* 0x0000004e004e7308 */ /* 0x000e620000002400 */
[----:B------:R-:W-:Y:S07]  /*183b0*/  HMMA.16816.F32 R92, R4, R56, R92 ;  /* 0x00000038045c723c */ /* 0x000fee000000185c */
[----:B------:R1:W1:Y:S08]  /*183c0*/  MUFU.TANH R119, R76 ;  /* 0x0000004c00777308 */ /* 0x0002700000002400 */
[----:B------:R-:W-:Y:S08]  /*183d0*/  I2F R144, R142 ;  /* 0x0000008e00907306 */ /* 0x000ff00000201400 */
[----:B------:R-:W3:Y:S01]  /*183e0*/  MUFU.TANH R101, R101 ;  /* 0x0000006500657308 */ /* 0x000ee20000002400 */
[----:B-1----:R-:W-:-:S07]  /*183f0*/  FFMA.FTZ R76, R0, R35, R161 ;  /* 0x00000023004c7223 */ /* 0x002fce00000100a1 */
[----:B------:R-:W-:Y:S01]  /*18400*/  I2F R145, R146 ;  /* 0x0000009200917306 */ /* 0x000fe20000201400 */
[----:B--2---:R-:W-:-:S07]  /*18410*/  FFMA.FTZ R51, R0, R129, R120 ;  /* 0x0000008100337223 */ /* 0x004fce0000010078 */
[----:B------:R-:W-:Y:S01]  /*18420*/  MUFU.TANH R100, R100 ;  /* 0x0000006400647308 */ /* 0x000fe20000002400 */
[----:B------:R-:W-:-:S07]  /*18430*/  ISETP.GE.AND P5, PT, R130, R2, PT ;  /* 0x000000028200720c */ /* 0x000fce0003fa6270 */
[----:B------:R-:W1:Y:S01]  /*18440*/  MUFU.TANH R113, R113 ;  /* 0x0000007100717308 */ /* 0x000e620000002400 */
[----:B------:R-:W-:Y:S01]  /*18450*/  FSEL R79, R79, -INF , !P0 ;  /* 0xff8000004f4f7808 */ /* 0x000fe20004000000 */
[----:B---3--:R-:W-:-:S06]  /*18460*/  FFMA.FTZ R30, R0, R131, R116 ;  /* 0x00000083001e7223 */ /* 0x008fcc0000010074 */
[----:B------:R-:W2:Y:S01]  /*18470*/  I2F R147, R148 ;  /* 0x0000009400937306 */ /* 0x000ea20000201400 */
[----:B------:R-:W-:Y:S01]  /*18480*/  FSEL R68, R170, -INF , !P1 ;  /* 0xff800000aa447808 */ /* 0x000fe20004800000 */
[----:B----4-:R-:W-:-:S06]  /*18490*/  FFMA.FTZ R50, R0, R131, R117 ;  /* 0x0000008300327223 */ /* 0x010fcc0000010075 */
[----:B------:R-:W3:Y:S01]  /*184a0*/  MUFU.TANH R112, R112 ;  /* 0x0000007000707308 */ /* 0x000ee20000002400 */
[----:B------:R-:W-:Y:S01]  /*184b0*/  FSEL R76, R76, -INF , !P2 ;  /* 0xff8000004c4c7808 */ /* 0x000fe20005000000 */
[----:B------:R-:W-:Y:S01]  /*184c0*/  FFMA.FTZ R49, R0, R129, R121 ;  /* 0x0000008100317223 */ /* 0x000fe20000010079 */
[----:B------:R-:W-:-:S05]  /*184d0*/  ISETP.GE.AND P0, PT, R132, R2, PT ;  /* 0x000000028400720c */ /* 0x000fca0003f06270 */
[----:B------:R-:W4:Y:S01]  /*184e0*/  I2F R149, R150 ;  /* 0x0000009600957306 */ /* 0x000f220000201400 */
[----:B------:R-:W-:Y:S01]  /*184f0*/  ISETP.GE.AND P1, PT, R132, R3, PT ;  /* 0x000000038400720c */ /* 0x000fe20003f26270 */
[----:B------:R-:W-:Y:S01]  /*18500*/  FFMA.FTZ R77, R0, R133, R118 ;  /* 0x00000085004d7223 */ /* 0x000fe20000010076 */
[----:B------:R-:W-:Y:S01]  /*18510*/  ISETP.GE.AND P2, PT, R130, R3, PT ;  /* 0x000000038200720c */ /* 0x000fe20003f46270 */
[----:B------:R-:W-:Y:S04]  /*18520*/  HMMA.16816.F32 R24, R4, R12, R24 ;  /* 0x0000000c0418723c */ /* 0x000fe80000001818 */
[----:B------:R-:W-:Y:S01]  /*18530*/  I2F R151, R152 ;  /* 0x0000009800977306 */ /* 0x000fe20000201400 */
[----:B------:R-:W-:Y:S02]  /*18540*/  FSEL R84, R84, -INF , !P3 ;  /* 0xff80000054547808 */ /* 0x000fe40005800000 */
[----:B------:R-:W-:-:S05]  /*18550*/  FSEL R69, R69, -INF , !P6 ;  /* 0xff80000045457808 */ /* 0x000fca0007000000 */
[----:B------:R-:W1:Y:S01]  /*18560*/  MUFU.TANH R64, R64 ;  /* 0x0000004000407308 */ /* 0x000e620000002400 */
[----:B------:R-:W-:Y:S01]  /*18570*/  ISETP.GE.AND P3, PT, R134, R2, PT ;  /* 0x000000028600720c */ /* 0x000fe20003f66270 */
[----:B------:R-:W-:Y:S01]  /*18580*/  FFMA.FTZ R88, R0, R135, R111 ;  /* 0x0000008700587223 */ /* 0x000fe2000001006f */
[----:B------:R-:W-:-:S05]  /*18590*/  ISETP.GE.AND P6, PT, R134, R3, PT ;  /* 0x000000038600720c */ /* 0x000fca0003fc6270 */
[----:B------:R-:W-:Y:S01]  /*185a0*/  I2F R153, R154 ;  /* 0x0000009a00997306 */ /* 0x000fe20000201400 */
[----:B------:R-:W-:Y:S01]  /*185b0*/  FSEL R86, R86, -INF , !P4 ;  /* 0xff80000056567808 */ /* 0x000fe20006000000 */
[----:B------:R-:W-:Y:S01]  /*185c0*/  FFMA.FTZ R35, R0, R140, R78 ;  /* 0x0000008c00237223 */ /* 0x000fe2000001004e */
[----:B------:R-:W-:-:S05]  /*185d0*/  FSEL R51, R51, -INF , !P5 ;  /* 0xff80000033337808 */ /* 0x000fca0006800000 */
[----:B------:R-:W-:Y:S01]  /*185e0*/  I2F R155, R156 ;  /* 0x0000009c009b7306 */ /* 0x000fe20000201400 */
[----:B------:R-:W-:Y:S01]  /*185f0*/  ISETP.GE.AND P4, PT, R136, R2, PT ;  /* 0x000000028800720c */ /* 0x000fe20003f86270 */
[----:B------:R-:W-:-:S06]  /*18600*/  FFMA.FTZ R110, R0, R143, R110 ;  /* 0x0000008f006e7223 */ /* 0x000fcc000001006e */
[----:B------:R-:W1:Y:S01]  /*18610*/  MUFU.TANH R67, R67 ;  /* 0x0000004300437308 */ /* 0x000e620000002400 */
[----:B------:R-:W-:-:S07]  /*18620*/  ISETP.GE.AND P5, PT, R136, R3, PT ;  /* 0x000000038800720c */ /* 0x000fce0003fa6270 */
[----:B------:R-:W1:Y:S01]  /*18630*/  MUFU.TANH R66, R66 ;  /* 0x0000004200427308 */ /* 0x000e620000002400 */
[----:B------:R-:W-:Y:S01]  /*18640*/  FSEL R30, R30, -INF , !P0 ;  /* 0xff8000001e1e7808 */ /* 0x000fe20004000000 */
[----:B------:R-:W-:Y:S01]  /*18650*/  FFMA.FTZ R119, R0, R140, R119 ;  /* 0x0000008c00777223 */ /* 0x000fe20000010077 */
[----:B------:R-:W-:-:S05]  /*18660*/  FSEL R50, R50, -INF , !P1 ;  /* 0xff80000032327808 */ /* 0x000fca0004800000 */
[----:B------:R-:W1:Y:S01]  /*18670*/  MUFU.TANH R65, R65 ;  /* 0x0000004100417308 */ /* 0x000e620000002400 */
[----:B------:R-:W-:Y:S01]  /*18680*/  FSEL R49, R49, -INF , !P2 ;  /* 0xff80000031317808 */ /* 0x000fe20005000000 */
[----:B------:R-:W-:Y:S01]  /*18690*/  FMUL.FTZ R56, R73, R29 ;  /* 0x0000001d49387220 */ /* 0x000fe20000410000 */
[----:B------:R-:W-:-:S05]  /*186a0*/  ISETP.GE.AND P0, PT, R141, R3, PT ;  /* 0x000000038d00720c */ /* 0x000fca0003f06270 */
[----:B------:R-:W-:Y:S01]  /*186b0*/  I2F R157, R158 ;  /* 0x0000009e009d7306 */ /* 0x000fe20000201400 */
[----:B------:R-:W-:Y:S01]  /*186c0*/  ISETP.GE.AND P1, PT, R139, R2, PT ;  /* 0x000000028b00720c */ /* 0x000fe20003f26270 */
[----:B------:R-:W-:-:S06]  /*186d0*/  FFMA.FTZ R122, R0, R143, R122 ;  /* 0x0000008f007a7223 */ /* 0x000fcc000001007a */
[----:B------:R-:W-:Y:S01]  /*186e0*/  MUFU.TANH R96, R96 ;  /* 0x0000006000607308 */ /* 0x000fe20000002400 */
[----:B------:R-:W-:Y:S01]  /*186f0*/  ISETP.GE.AND P2, PT, R141, R2, PT ;  /* 0x000000028d00720c */ /* 0x000fe20003f46270 */
[----:B------:R-:W-:-:S06]  /*18700*/  FFMA.FTZ R101, R0, R144, R101 ;  /* 0x0000009000657223 */ /* 0x000fcc0000010065 */
[----:B------:R-:W2:Y:S01]  /*18710*/  MUFU.TANH R97, R97 ;  /* 0x0000006100617308 */ /* 0x000ea20000002400 */
[----:B------:R-:W-:Y:S02]  /*18720*/  FSEL R90, R90, -INF , !P3 ;  /* 0xff8000005a5a7808 */ /* 0x000fe40005800000 */
[----:B------:R-:W-:-:S05]  /*18730*/  FSEL R77, R77, -INF , !P6 ;  /* 0xff8000004d4d7808 */ /* 0x000fca0007000000 */
[----:B------:R-:W-:Y:S01]  /*18740*/  I2F R160, R159 ;  /* 0x0000009f00a07306 */ /* 0x000fe20000201400 */
[----:B------:R-:W-:Y:S01]  /*18750*/  ISETP.GE.AND P3, PT, R139, R3, PT ;  /* 0x000000038b00720c */ /* 0x000fe20003f66270 */
[----:B-1----:R-:W-:Y:S01]  /*18760*/  FFMA.FTZ R113, R0, R144, R113 ;  /* 0x0000009000717223 */ /* 0x002fe20000010071 */
[----:B------:R-:W-:-:S05]  /*18770*/  ISETP.GE.AND P6, PT, R142, R2, PT ;  /* 0x000000028e00720c */ /* 0x000fca0003fc6270 */
[----:B------:R-:W1:Y:S01]  /*18780*/  MUFU.TANH R98, R98 ;  /* 0x0000006200627308 */ /* 0x000e620000002400 */
[----:B------:R-:W-:Y:S01]  /*18790*/  FSEL R89, R89, -INF , !P4 ;  /* 0xff80000059597808 */ /* 0x000fe20006000000 */
[----:B------:R-:W-:Y:S01]  /*187a0*/  FFMA.FTZ R100, R0, R145, R100 ;  /* 0x0000009100647223 */ /* 0x000fe20000010064 */
[----:B------:R-:W-:-:S05]  /*187b0*/  FSEL R88, R88, -INF , !P5 ;  /* 0xff80000058587808 */ /* 0x000fca0006800000 */
[----:B------:R-:W1:Y:S01]  /*187c0*/  I2F R163, R162 ;  /* 0x000000a200a37306 */ /* 0x000e620000201400 */
[----:B------:R-:W-:Y:S01]  /*187d0*/  ISETP.GE.AND P4, PT, R142, R3, PT ;  /* 0x000000038e00720c */ /* 0x000fe20003f86270 */
[-C--:B--2---:R-:W-:Y:S01]  /*187e0*/  FFMA.FTZ R102, R0, R147.reuse, R102 ;  /* 0x0000009300667223 */ /* 0x084fe20000010066 */
[----:B------:R-:W-:Y:S01]  /*187f0*/  ISETP.GE.AND P5, PT, R146, R2, PT ;  /* 0x000000029200720c */ /* 0x000fe20003fa6270 */
[----:B------:R-:W-:Y:S01]  /*18800*/  FFMA.FTZ R91, R0, R147, R91 ;  /* 0x00000093005b7223 */ /* 0x000fe2000001005b */
[----:B------:R-:W-:-:S03]  /*18810*/  FSEL R35, R35, -INF , !P0 ;  /* 0xff80000023237808 */ /* 0x000fc60004000000 */
[----:B------:R-:W2:Y:S01]  /*18820*/  MUFU.TANH R107, R107 ;  /* 0x0000006b006b7308 */ /* 0x000ea20000002400 */
[----:B------:R-:W-:Y:S01]  /*18830*/  FSEL R194, R110, -INF , !P1 ;  /* 0xff8000006ec27808 */ /* 0x000fe20004800000 */
[----:B---3--:R-:W-:Y:S01]  /*18840*/  FFMA.FTZ R112, R0, R145, R112 ;  /* 0x0000009100707223 */ /* 0x008fe20000010070 */
[----:B------:R-:W-:Y:S01]  /*18850*/  FSEL R191, R119, -INF , !P2 ;  /* 0xff80000077bf7808 */ /* 0x000fe20005000000 */
[----:B------:R-:W-:Y:S01]  /*18860*/  FMUL.FTZ R13, R38, R29 ;  /* 0x0000001d260d7220 */ /* 0x000fe20000410000 */
[----:B------:R-:W-:Y:S01]  /*18870*/  ISETP.GE.AND P0, PT, R148, R2, PT ;  /* 0x000000029400720c */ /* 0x000fe20003f06270 */
[----:B----4-:R-:W-:Y:S01]  /*18880*/  FFMA.FTZ R85, R0, R149, R85 ;  /* 0x0000009500557223 */ /* 0x010fe20000010055 */
[-C--:B------:R-:W-:Y:S01]  /*18890*/  ISETP.GE.AND P1, PT, R148, R3.reuse, PT ;  /* 0x000000039400720c */ /* 0x080fe20003f26270 */
[----:B------:R-:W-:Y:S01]  /*188a0*/  I2F R174, R169 ;  /* 0x000000a900ae7306 */ /* 0x000fe20000201400 */
[----:B------:R-:W-:Y:S01]  /*188b0*/  ISETP.GE.AND P2, PT, R146, R3, PT ;  /* 0x000000039200720c */ /* 0x000fe20003f46270 */
[----:B------:R-:W-:Y:S01]  /*188c0*/  FFMA.FTZ R103, R0, R149, R103 ;  /* 0x0000009500677223 */ /* 0x000fe20000010067 */
[----:B------:R-:W-:-:S02]  /*188d0*/  FSEL R196, R122, -INF , !P3 ;  /* 0xff8000007ac47808 */ /* 0x000fc40005800000 */
[----:B------:R-:W-:Y:S01]  /*188e0*/  FSEL R195, R101, -INF , !P6 ;  /* 0xff80000065c37808 */ /* 0x000fe20007000000 */
[----:B------:R-:W-:Y:S01]  /*188f0*/  FFMA.FTZ R64, R0, R151, R64 ;  /* 0x0000009700407223 */ /* 0x000fe20000010040 */
[CC--:B------:R-:W-:Y:S01]  /*18900*/  ISETP.GE.AND P3, PT, R150.reuse, R2.reuse, PT ;  /* 0x000000029600720c */ /* 0x0c0fe20003f66270 */
[----:B------:R-:W3:Y:S01]  /*18910*/  MUFU.TANH R56, R56 ;  /* 0x0000003800387308 */ /* 0x000ee20000002400 */
[----:B------:R-:W-:Y:S01]  /*18920*/  ISETP.GE.AND P6, PT, R150, R3, PT ;  /* 0x000000039600720c */ /* 0x000fe20003fc6270 */
[C---:B------:R-:W-:Y:S01]  /*18930*/  FFMA.FTZ R87, R0.reuse, R151, R87 ;  /* 0x0000009700577223 */ /* 0x040fe20000010057 */
[----:B------:R-:W-:Y:S01]  /*18940*/  FSEL R197, R113, -INF , !P4 ;  /* 0xff80000071c57808 */ /* 0x000fe20006000000 */
[----:B------:R-:W-:Y:S01]  /*18950*/  FFMA.FTZ R67, R0, R153, R67 ;  /* 0x0000009900437223 */ /* 0x000fe20000010043 */
[----:B------:R-:W-:Y:S01]  /*18960*/  FSEL R192, R100, -INF , !P5 ;  /* 0xff80000064c07808 */ /* 0x000fe20006800000 */
[----:B------:R-:W-:Y:S01]  /*18970*/  FFMA.FTZ R66, R0, R155, R66 ;  /* 0x0000009b00427223 */ /* 0x000fe20000010042 */
[CC--:B------:R-:W-:Y:S01]  /*18980*/  ISETP.GE.AND P4, PT, R152.reuse, R2.reuse, PT ;  /* 0x000000029800720c */ /* 0x0c0fe20003f86270 */
[----:B------:R4:W1:Y:S01]  /*18990*/  I2F R166, R164 ;  /* 0x000000a400a67306 */ /* 0x0008620000201400 */
[----:B------:R-:W-:Y:S01]  /*189a0*/  ISETP.GE.AND P5, PT, R152, R3, PT ;  /* 0x000000039800720c */ /* 0x000fe20003fa6270 */
[----:B------:R-:W-:Y:S01]  /*189b0*/  FFMA.FTZ R65, R0, R153, R65 ;  /* 0x0000009900417223 */ /* 0x000fe20000010041 */
[----:B------:R-:W-:Y:S01]  /*189c0*/  FSEL R145, R102, -INF , !P0 ;  /* 0xff80000066917808 */ /* 0x000fe20004000000 */
[----:B------:R-:W-:Y:S01]  /*189d0*/  FMUL.FTZ R7, R80, R29 ;  /* 0x0000001d50077220 */ /* 0x000fe20000410000 */
[----:B------:R-:W-:Y:S01]  /*189e0*/  FSEL R142, R91, -INF , !P1 ;  /* 0xff8000005b8e7808 */ /* 0x000fe20004800000 */
[----:B------:R-:W-:Y:S01]  /*189f0*/  FFMA.FTZ R97, R0, R155, R97 ;  /* 0x0000009b00617223 */ /* 0x000fe20000010061 */
[----:B------:R-:W-:Y:S01]  /*18a00*/  FSEL R193, R112, -INF , !P2 ;  /* 0xff80000070c17808 */ /* 0x000fe20005000000 */
[----:B------:R-:W-:Y:S01]  /*18a10*/  I2F R177, R180 ;  /* 0x000000b400b17306 */ /* 0x000fe20000201400 */
[----:B------:R-:W-:Y:S01]  /*18a20*/  ISETP.GE.AND P0, PT, R154, R3, PT ;  /* 0x000000039a00720c */ /* 0x000fe20003f06270 */
[----:B------:R-:W-:Y:S01]  /*18a30*/  FFMA.FTZ R96, R0, R157, R96 ;  /* 0x0000009d00607223 */ /* 0x000fe20000010060 */
[----:B------:R-:W-:-:S02]  /*18a40*/  ISETP.GE.AND P1, PT, R156, R2, PT ;  /* 0x000000029c00720c */ /* 0x000fc40003f26270 */
[----:B------:R-:W-:Y:S02]  /*18a50*/  ISETP.GE.AND P2, PT, R154, R2, PT ;  /* 0x000000029a00720c */ /* 0x000fe40003f46270 */
[----:B------:R-:W-:Y:S01]  /*18a60*/  FSEL R146, R85, -INF , !P3 ;  /* 0xff80000055927808 */ /* 0x000fe20005800000 */
[----:B------:R-:W2:Y:S01]  /*18a70*/  MUFU.TANH R13, R13 ;  /* 0x0000000d000d7308 */ /* 0x000ea20000002400 */
[----:B------:R-:W-:Y:S01]  /*18a80*/  FSEL R143, R103, -INF , !P6 ;  /* 0xff800000678f7808 */ /* 0x000fe20007000000 */
[----:B-1----:R-:W-:Y:S01]  /*18a90*/  FFMA.FTZ R98, R0, R157, R98 ;  /* 0x0000009d00627223 */ /* 0x002fe20000010062 */
[----:B------:R-:W-:Y:S01]  /*18aa0*/  ISETP.GE.AND P3, PT, R156, R3, PT ;  /* 0x000000039c00720c */ /* 0x000fe20003f66270 */
[----:B------:R-:W-:Y:S01]  /*18ab0*/  FFMA.FTZ R99, R0, R160, R99 ;  /* 0x000000a000637223 */ /* 0x000fe20000010063 */
[----:B------:R-:W-:Y:S02]  /*18ac0*/  ISETP.GE.AND P6, PT, R158, R2, PT ;  /* 0x000000029e00720c */ /* 0x000fe40003fc6270 */
[----:B------:R-:W-:-:S02]  /*18ad0*/  FSEL R147, R64, -INF , !P4 ;  /* 0xff80000040937808 */ /* 0x000fc40006000000 */
[----:B------:R-:W-:Y:S01]  /*18ae0*/  FSEL R144, R87, -INF , !P5 ;  /* 0xff80000057907808 */ /* 0x000fe20006800000 */
[----:B------:R1:W1:Y:S01]  /*18af0*/  I2F R168, R165 ;  /* 0x000000a500a87306 */ /* 0x0002620000201400 */
[----:B------:R-:W-:Y:S01]  /*18b00*/  ISETP.GE.AND P4, PT, R158, R3, PT ;  /* 0x000000039e00720c */ /* 0x000fe20003f86270 */
[----:B------:R-:W-:Y:S01]  /*18b10*/  FMUL.FTZ R40, R95, R29 ;  /* 0x0000001d5f287220 */ /* 0x000fe20000410000 */
[----:B------:R-:W-:Y:S01]  /*18b20*/  ISETP.GE.AND P5, PT, R159, R2, PT ;  /* 0x000000029f00720c */ /* 0x000fe20003fa6270 */
[C---:B------:R-:W-:Y:S01]  /*18b30*/  FFMA.FTZ R160, R0.reuse, R160, R106 ;  /* 0x000000a000a07223 */ /* 0x040fe2000001006a */
[----:B------:R-:W-:Y:S01]  /*18b40*/  FSEL R151, R67, -INF , !P0 ;  /* 0xff80000043977808 */ /* 0x000fe20004000000 */
[----:B------:R-:W-:Y:S01]  /*18b50*/  FFMA.FTZ R105, R0, R163, R105 ;  /* 0x000000a300697223 */ /* 0x000fe20000010069 */
[----:B------:R-:W-:Y:S01]  /*18b60*/  FSEL R161, R66, -INF , !P1 ;  /* 0xff80000042a17808 */ /* 0x000fe20004800000 */
[----:B------:R1:W-:Y:S01]  /*18b70*/  I2F R171, R167 ;  /* 0x000000a700ab7306 */ /* 0x0003e20000201400 */
[----:B------:R-:W-:Y:S01]  /*18b80*/  FSEL R150, R65, -INF , !P2 ;  /* 0xff80000041967808 */ /* 0x000fe20005000000 */
[-C--:B------:R-:W-:Y:S01]  /*18b90*/  FMUL.FTZ R19, R92, R29.reuse ;  /* 0x0000001d5c137220 */ /* 0x080fe20000410000 */
[CC--:B------:R-:W-:Y:S01]  /*18ba0*/  ISETP.GE.AND P0, PT, R162.reuse, R2.reuse, PT ;  /* 0x00000002a200720c */ /* 0x0c0fe20003f06270 */
[----:B------:R-:W-:Y:S01]  /*18bb0*/  FMUL.FTZ R45, R93, R29 ;  /* 0x0000001d5d2d7220 */ /* 0x000fe20000410000 */
[----:B------:R-:W-:Y:S01]  /*18bc0*/  ISETP.GE.AND P1, PT, R162, R3, PT ;  /* 0x00000003a200720c */ /* 0x000fe20003f26270 */
[----:B------:R-:W-:Y:S01]  /*18bd0*/  FMUL.FTZ R52, R94, R29 ;  /* 0x0000001d5e347220 */ /* 0x000fe20000410000 */
[----:B------:R-:W-:Y:S01]  /*18be0*/  ISETP.GE.AND P2, PT, R159, R3, PT ;  /* 0x000000039f00720c */ /* 0x000fe20003f46270 */
[----:B------:R-:W-:Y:S01]  /*18bf0*/  I2F R185, R188 ;  /* 0x000000bc00b97306 */ /* 0x000fe20000201400 */
[----:B------:R-:W-:Y:S01]  /*18c00*/  FSEL R158, R97, -INF , !P3 ;  /* 0xff800000619e7808 */ /* 0x000fe20005800000 */
[----:B------:R-:W-:Y:S01]  /*18c10*/  FMUL.FTZ R36, R36, R29 ;  /* 0x0000001d24247220 */ /* 0x000fe20000410000 */
[----:B------:R-:W-:Y:S01]  /*18c20*/  FSEL R162, R96, -INF , !P6 ;  /* 0xff80000060a27808 */ /* 0x000fe20007000000 */
[----:B--2---:R-:W-:Y:S01]  /*18c30*/  FFMA.FTZ R107, R0, R163, R107 ;  /* 0x000000a3006b7223 */ /* 0x004fe2000001006b */
[----:B------:R-:W-:-:S02]  /*18c40*/  ISETP.GE.AND P3, PT, R164, R2, PT ;  /* 0x00000002a400720c */ /* 0x000fc40003f66270 */
[----:B------:R-:W-:Y:S01]  /*18c50*/  ISETP.GE.AND P6, PT, R164, R3, PT ;  /* 0x00000003a400720c */ /* 0x000fe20003fc6270 */
[----:B------:R-:W2:Y:S01]  /*18c60*/  MUFU.TANH R17, R17 ;  /* 0x0000001100117308 */ /* 0x000ea20000002400 */
[----:B------:R-:W-:Y:S02]  /*18c70*/  FSEL R159, R98, -INF , !P4 ;  /* 0xff800000629f7808 */ /* 0x000fe40006000000 */
[----:B----4-:R-:W-:Y:S01]  /*18c80*/  FSEL R164, R99, -INF , !P5 ;  /* 0xff80000063a47808 */ /* 0x010fe20006800000 */
[----:B------:R-:W-:Y:S01]  /*18c90*/  FMUL.FTZ R4, R25, R29 ;  /* 0x0000001d19047220 */ /* 0x000fe20000410000 */
[----:B------:R-:W-:-:S03]  /*18ca0*/  ISETP.GE.AND P4, PT, R165, R2, PT ;  /* 0x00000002a500720c */ /* 0x000fc60003f86270 */
[----:B------:R-:W4:Y:S01]  /*18cb0*/  MUFU.TANH R7, R7 ;  /* 0x0000000700077308 */ /* 0x000f220000002400 */
[----:B------:R-:W-:Y:S01]  /*18cc0*/  ISETP.GE.AND P5, PT, R165, R3, PT ;  /* 0x00000003a500720c */ /* 0x000fe20003fa6270 */
[-C--:B------:R-:W-:Y:S01]  /*18cd0*/  FMUL.FTZ R12, R37, R29.reuse ;  /* 0x0000001d250c7220 */ /* 0x080fe20000410000 */
[----:B------:R-:W-:Y:S01]  /*18ce0*/  FSEL R160, R160, -INF , !P2 ;  /* 0xff800000a0a07808 */ /* 0x000fe20005000000 */
[----:B------:R-:W-:Y:S01]  /*18cf0*/  FMUL.FTZ R20, R39, R29 ;  /* 0x0000001d27147220 */ /* 0x000fe20000410000 */
[----:B-1----:R-:W-:-:S03]  /*18d00*/  FSEL R165, R105, -INF , !P0 ;  /* 0xff80000069a57808 */ /* 0x002fc60004000000 */
[----:B------:R-:W1:Y:S01]  /*18d10*/  MUFU.TANH R16, R16 ;  /* 0x0000001000107308 */ /* 0x000e620000002400 */
[C---:B------:R-:W-:Y:S01]  /*18d20*/  ISETP.GE.AND P2, PT, R167.reuse, R2, PT ;  /* 0x00000002a700720c */ /* 0x040fe20003f46270 */
[----:B------:R-:W-:Y:S01]  /*18d30*/  FMUL.FTZ R21, R24, R29 ;  /* 0x0000001d18157220 */ /* 0x000fe20000410000 */
[----:B------:R-:W-:Y:S01]  /*18d40*/  ISETP.GE.AND P0, PT, R167, R3, PT ;  /* 0x00000003a700720c */ /* 0x000fe20003f06270 */
[----:B------:R-:W-:-:S04]  /*18d50*/  FMUL.FTZ R6, R26, R29 ;  /* 0x0000001d1a067220 */ /* 0x000fc80000410000 */
[----:B------:R-:W1:Y:S01]  /*18d60*/  MUFU.TANH R44, R74 ;  /* 0x0000004a002c7308 */ /* 0x000e620000002400 */
[----:B------:R-:W-:Y:S01]  /*18d70*/  FMUL.FTZ R5, R27, R29 ;  /* 0x0000001d1b057220 */ /* 0x000fe20000410000 */
[----:B------:R-:W-:Y:S01]  /*18d80*/  IADD3 R186, R34, 0x71, RZ ;  /* 0x0000007122ba7810 */ /* 0x000fe20007ffe0ff */
[----:B---3--:R-:W-:Y:S01]  /*18d90*/  FFMA.FTZ R56, R0, R174, R56 ;  /* 0x000000ae00387223 */ /* 0x008fe20000010038 */
[----:B------:R-:W-:Y:S02]  /*18da0*/  FSEL R167, R107, -INF , !P1 ;  /* 0xff8000006ba77808 */ /* 0x000fe40004800000 */
[C---:B------:R-:W-:Y:S02]  /*18db0*/  IADD3 R182, R34.reuse, 0x69, RZ ;  /* 0x0000006922b67810 */ /* 0x040fe40007ffe0ff */
[----:B------:R-:W-:Y:S01]  /*18dc0*/  I2F R176, R178 ;  /* 0x000000b200b07306 */ /* 0x000fe20000201400 */
[----:B------:R-:W-:Y:S02]  /*18dd0*/  IADD3 R184, R34, 0x70, RZ ;  /* 0x0000007022b87810 */ /* 0x000fe40007ffe0ff */
[----:B------:R-:W-:-:S05]  /*18de0*/  ISETP.GE.AND P1, PT, R169, R2, PT ;  /* 0x00000002a900720c */ /* 0x000fca0003f26270 */
[----:B------:R-:W3:Y:S01]  /*18df0*/  MUFU.TANH R40, R40 ;  /* 0x0000002800287308 */ /* 0x000ee20000002400 */
[CC--:B------:R-:W-:Y:S02]  /*18e00*/  FFMA.FTZ R108, R0.reuse, R166.reuse, R108 ;  /* 0x000000a6006c7223 */ /* 0x0c0fe4000001006c */
[----:B------:R-:W-:-:S05]  /*18e10*/  FFMA.FTZ R70, R0, R166, R70 ;  /* 0x000000a600467223 */ /* 0x000fca0000010046 */
[----:B------:R-:W-:Y:S01]  /*18e20*/  I2F R175, R172 ;  /* 0x000000ac00af7306 */ /* 0x000fe20000201400 */
[----:B------:R-:W-:Y:S01]  /*18e30*/  FMUL.FTZ R63, R83, R29 ;  /* 0x0000001d533f7220 */ /* 0x000fe20000410000 */
[----:B------:R-:W-:Y:S01]  /*18e40*/  FSEL R166, R56, -INF , !P1 ;  /* 0xff80000038a67808 */ /* 0x000fe20004800000 */
[----:B------:R-:W-:-:S05]  /*18e50*/  FFMA.FTZ R155, R0, R177, R13 ;  /* 0x000000b1009b7223 */ /* 0x000fca000001000d */
[----:B------:R-:W1:Y:S01]  /*18e60*/  MUFU.TANH R18, R75 ;  /* 0x0000004b00127308 */ /* 0x000e620000002400 */
[----:B------:R-:W-:Y:S01]  /*18e70*/  IADD3 R189, R34, 0x79, RZ ;  /* 0x0000007922bd7810 */ /* 0x000fe20007ffe0ff */
[----:B------:R-:W-:-:S06]  /*18e80*/  FMUL.FTZ R81, R81, R29 ;  /* 0x0000001d51517220 */ /* 0x000fcc0000410000 */
[----:B------:R-:W1:Y:S01]  /*18e90*/  MUFU.TANH R19, R19 ;  /* 0x0000001300137308 */ /* 0x000e620000002400 */
[----:B------:R-:W-:Y:S01]  /*18ea0*/  ISETP.GE.AND P1, PT, R180, R3, PT ;  /* 0x00000003b400720c */ /* 0x000fe20003f26270 */
[----:B------:R-:W-:-:S06]  /*18eb0*/  FMUL.FTZ R82, R82, R29 ;  /* 0x0000001d52527220 */ /* 0x000fcc0000410000 */
[----:B------:R-:W-:Y:S08]  /*18ec0*/  MUFU.TANH R45, R45 ;  /* 0x0000002d002d7308 */ /* 0x000ff00000002400 */
[----:B------:R-:W1:Y:S08]  /*18ed0*/  MUFU.TANH R52, R52 ;  /* 0x0000003400347308 */ /* 0x000e700000002400 */
[----:B------:R-:W1:Y:S01]  /*18ee0*/  MUFU.TANH R36, R36 ;  /* 0x0000002400247308 */ /* 0x000e620000002400 */
[----:B------:R-:W-:Y:S01]  /*18ef0*/  FFMA.FTZ R109, R0, R168, R109 ;  /* 0x000000a8006d7223 */ /* 0x000fe2000001006d */
[----:B------:R-:W-:-:S06]  /*18f00*/  FSEL R155, R155, -INF , !P1 ;  /* 0xff8000009b9b7808 */ /* 0x000fcc0004800000 */
[----:B------:R-:W-:Y:S01]  /*18f10*/  I2F R183, R186 ;  /* 0x000000ba00b77306 */ /* 0x000fe20000201400 */
[----:B--2---:R-:W-:-:S07]  /*18f20*/  FFMA.FTZ R17, R0, R171, R17 ;  /* 0x000000ab00117223 */ /* 0x004fce0000010011 */
[----:B------:R-:W2:Y:S01]  /*18f30*/  MUFU.TANH R4, R4 ;  /* 0x0000000400047308 */ /* 0x000ea20000002400 */
[----:B----4-:R-:W-:Y:S01]  /*18f40*/  FFMA.FTZ R7, R0, R185, R7 ;  /* 0x000000b900077223 */ /* 0x010fe20000010007 */
[----:B------:R-:W-:-:S06]  /*18f50*/  ISETP.GE.AND P1, PT, R188, R2, PT ;  /* 0x00000002bc00720c */ /* 0x000fcc0003f26270 */
[----:B------:R-:W-:Y:S01]  /*18f60*/  I2F R179, R182 ;  /* 0x000000b600b37306 */ /* 0x000fe20000201400 */
[----:B-1----:R-:W-:-:S07]  /*18f70*/  FFMA.FTZ R16, R0, R168, R16 ;  /* 0x000000a800107223 */ /* 0x002fce0000010010 */
[----:B------:R-:W-:Y:S01]  /*18f80*/  I2F R181, R184 ;  /* 0x000000b800b57306 */ /* 0x000fe20000201400 */
[----:B------:R-:W-:-:S07]  /*18f90*/  FFMA.FTZ R171, R0, R171, R44 ;  /* 0x000000ab00ab7223 */ /* 0x000fce000001002c */
[----:B------:R-:W1:Y:S01]  /*18fa0*/  MUFU.TANH R12, R12 ;  /* 0x0000000c000c7308 */ /* 0x000e620000002400 */
[----:B------:R-:W-:-:S07]  /*18fb0*/  FSEL R170, R108, -INF , !P3 ;  /* 0xff8000006caa7808 */ /* 0x000fce0005800000 */
[----:B------:R-:W4:Y:S08]  /*18fc0*/  MUFU.TANH R20, R20 ;  /* 0x0000001400147308 */ /* 0x000f300000002400 */
[----:B------:R-:W1:Y:S08]  /*18fd0*/  MUFU.TANH R21, R21 ;  /* 0x0000001500157308 */ /* 0x000e700000002400 */
[----:B------:R-:W1:Y:S08]  /*18fe0*/  MUFU.TANH R6, R6 ;  /* 0x0000000600067308 */ /* 0x000e700000002400 */
[----:B------:R-:W1:Y:S01]  /*18ff0*/  MUFU.TANH R5, R5 ;  /* 0x0000000500057308 */ /* 0x000e620000002400 */
[----:B------:R-:W-:Y:S01]  /*19000*/  ISETP.GE.AND P3, PT, R169, R3, PT ;  /* 0x00000003a900720c */ /* 0x000fe20003f66270 */
[----:B---3--:R-:W-:Y:S01]  /*19010*/  FFMA.FTZ R40, R0, R176, R40 ;  /* 0x000000b000287223 */ /* 0x008fe20000010028 */
[----:B------:R-:W-:-:S05]  /*19020*/  FSEL R173, R70, -INF , !P6 ;  /* 0xff80000046ad7808 */ /* 0x000fca0007000000 */
[----:B------:R-:W-:Y:S01]  /*19030*/  I2F R33, R34 ;  /* 0x0000002200217306 */ /* 0x000fe20000201400 */
[----:B------:R-:W-:Y:S01]  /*19040*/  FSEL R169, R109, -INF , !P4 ;  /* 0xff8000006da97808 */ /* 0x000fe20006000000 */
[----:B------:R-:W-:Y:S01]  /*19050*/  FFMA.FTZ R18, R0, R174, R18 ;  /* 0x000000ae00127223 */ /* 0x000fe20000010012 */
[----:B------:R-:W-:-:S05]  /*19060*/  ISETP.GE.AND P6, PT, R172, R2, PT ;  /* 0x00000002ac00720c */ /* 0x000fca0003fc6270 */
[----:B------:R-:W-:Y:S01]  /*19070*/  I2F R187, R189 ;  /* 0x000000bd00bb7306 */ /* 0x000fe20000201400 */
[----:B------:R-:W-:Y:S01]  /*19080*/  ISETP.GE.AND P4, PT, R172, R3, PT ;  /* 0x00000003ac00720c */ /* 0x000fe20003f86270 */
[----:B------:R-:W-:Y:S01]  /*19090*/  FFMA.FTZ R19, R0, R175, R19 ;  /* 0x000000af00137223 */ /* 0x000fe20000010013 */
[----:B------:R-:W-:-:S05]  /*190a0*/  FSEL R168, R17, -INF , !P2 ;  /* 0xff80000011a87808 */ /* 0x000fca0005000000 */
[----:B------:R-:W-:Y:S01]  /*190b0*/  MUFU.TANH R13, R81 ;  /* 0x00000051000d7308 */ /* 0x000fe20000002400 */
[----:B------:R-:W-:Y:S01]  /*190c0*/  FSEL R67, R7, -INF , !P1 ;  /* 0xff80000007437808 */ /* 0x000fe20004800000 */
[----:B------:R-:W-:-:S06]  /*190d0*/  FFMA.FTZ R52, R0, R175, R52 ;  /* 0x000000af00347223 */ /* 0x000fcc0000010034 */
[----:B------:R-:W3:Y:S01]  /*190e0*/  MUFU.TANH R139, R82 ;  /* 0x00000052008b7308 */ /* 0x000ee20000002400 */
[----:B------:R-:W-:Y:S01]  /*190f0*/  FSEL R172, R16, -INF , !P5 ;  /* 0xff80000010ac7808 */ /* 0x000fe20006800000 */
[----:B------:R-:W-:-:S06]  /*19100*/  FFMA.FTZ R45, R0, R176, R45 ;  /* 0x000000b0002d7223 */ /* 0x000fcc000001002d */
[----:B------:R-:W3:Y:S01]  /*19110*/  MUFU.TANH R63, R63 ;  /* 0x0000003f003f7308 */ /* 0x000ee20000002400 */
[----:B------:R-:W-:Y:S01]  /*19120*/  ISETP.GE.AND P2, PT, R178, R3, PT ;  /* 0x00000003b200720c */ /* 0x000fe20003f46270 */
[----:B------:R-:W-:Y:S01]  /*19130*/  FFMA.FTZ R36, R0, R177, R36 ;  /* 0x000000b100247223 */ /* 0x000fe20000010024 */
[----:B------:R-:W-:Y:S02]  /*19140*/  FSEL R171, R171, -INF , !P0 ;  /* 0xff800000abab7808 */ /* 0x000fe40004000000 */
[----:B------:R-:W-:Y:S02]  /*19150*/  ISETP.GE.AND P1, PT, R48, 0x2, PT ;  /* 0x000000023000780c */ /* 0x000fe40003f26270 */
[-C--:B------:R-:W-:Y:S02]  /*19160*/  ISETP.GE.AND P5, PT, R178, R2.reuse, PT ;  /* 0x00000002b200720c */ /* 0x080fe40003fa6270 */
[-C--:B------:R-:W-:Y:S01]  /*19170*/  ISETP.GE.AND P0, PT, R180, R2.reuse, PT ;  /* 0x00000002b400720c */ /* 0x080fe20003f06270 */
[----:B--2---:R-:W-:Y:S01]  /*19180*/  FFMA.FTZ R4, R0, R183, R4 ;  /* 0x000000b700047223 */ /* 0x004fe20000010004 */
[----:B------:R-:W-:Y:S01]  /*19190*/  FSEL R156, R40, -INF , !P2 ;  /* 0xff800000289c7808 */ /* 0x000fe20005000000 */
[-C--:B-1----:R-:W-:Y:S01]  /*191a0*/  FFMA.FTZ R12, R0, R179.reuse, R12 ;  /* 0x000000b3000c7223 */ /* 0x082fe2000001000c */
[----:B------:R-:W-:Y:S01]  /*191b0*/  FSEL R163, R18, -INF , !P3 ;  /* 0xff80000012a37808 */ /* 0x000fe20005800000 */
[C---:B----4-:R-:W-:Y:S01]  /*191c0*/  FFMA.FTZ R20, R0.reuse, R179, R20 ;  /* 0x000000b300147223 */ /* 0x050fe20000010014 */
[----:B------:R-:W-:Y:S01]  /*191d0*/  FSEL R154, R19, -INF , !P6 ;  /* 0xff800000139a7808 */ /* 0x000fe20007000000 */
[-C--:B------:R-:W-:Y:S01]  /*191e0*/  FFMA.FTZ R21, R0, R181.reuse, R21 ;  /* 0x000000b500157223 */ /* 0x080fe20000010015 */
[----:B------:R-:W-:Y:S01]  /*191f0*/  FSEL R157, R52, -INF , !P4 ;  /* 0xff800000349d7808 */ /* 0x000fe20006000000 */
[C---:B------:R-:W-:Y:S01]  /*19200*/  FFMA.FTZ R6, R0.reuse, R181, R6 ;  /* 0x000000b500067223 */ /* 0x040fe20000010006 */
[----:B------:R-:W-:Y:S01]  /*19210*/  FSEL R153, R45, -INF , !P5 ;  /* 0xff8000002d997808 */ /* 0x000fe20006800000 */
[----:B------:R-:W-:Y:S01]  /*19220*/  FFMA.FTZ R140, R0, R183, R5 ;  /* 0x000000b7008c7223 */ /* 0x000fe20000010005 */
[----:B------:R-:W-:-:S02]  /*19230*/  ISETP.GE.AND P2, PT, R186, R2, PT ;  /* 0x00000002ba00720c */ /* 0x000fc40003f46270 */
[----:B------:R-:W-:Y:S02]  /*19240*/  FSEL R152, R36, -INF , !P0 ;  /* 0xff80000024987808 */ /* 0x000fe40004000000 */
[CC--:B------:R-:W-:Y:S02]  /*19250*/  ISETP.GE.AND P3, PT, R182.reuse, R2.reuse, PT ;  /* 0x00000002b600720c */ /* 0x0c0fe40003f66270 */
[-C--:B------:R-:W-:Y:S02]  /*19260*/  ISETP.GE.AND P6, PT, R182, R3.reuse, PT ;  /* 0x00000003b600720c */ /* 0x080fe40003fc6270 */
[C---:B------:R-:W-:Y:S02]  /*19270*/  ISETP.GE.AND P4, PT, R184.reuse, R2, PT ;  /* 0x00000002b800720c */ /* 0x040fe40003f86270 */
[-C--:B------:R-:W-:Y:S02]  /*19280*/  ISETP.GE.AND P5, PT, R184, R3.reuse, PT ;  /* 0x00000003b800720c */ /* 0x080fe40003fa6270 */
[----:B------:R-:W-:Y:S01]  /*19290*/  ISETP.GE.AND P0, PT, R186, R3, PT ;  /* 0x00000003ba00720c */ /* 0x000fe20003f06270 */
[----:B---3--:R-:W-:Y:S01]  /*192a0*/  FFMA.FTZ R139, R0, R185, R139 ;  /* 0x000000b9008b7223 */ /* 0x008fe2000001008b */
[----:B------:R-:W-:Y:S01]  /*192b0*/  FSEL R135, R4, -INF , !P2 ;  /* 0xff80000004877808 */ /* 0x000fe20005000000 */
[-C--:B------:R-:W-:Y:S01]  /*192c0*/  FFMA.FTZ R4, R0, R33.reuse, R190 ;  /* 0x0000002100047223 */ /* 0x080fe200000100be */
[----:B------:R-:W-:Y:S01]  /*192d0*/  FSEL R149, R12, -INF , !P3 ;  /* 0xff8000000c957808 */ /* 0x000fe20005800000 */
[----:B------:R-:W-:Y:S01]  /*192e0*/  FFMA.FTZ R5, R0, R33, R104 ;  /* 0x0000002100057223 */ /* 0x000fe20000010068 */
[----:B------:R-:W-:Y:S01]  /*192f0*/  FSEL R148, R20, -INF , !P6 ;  /* 0xff80000014947808 */ /* 0x000fe20007000000 */
[CC--:B------:R-:W-:Y:S01]  /*19300*/  FFMA.FTZ R13, R0.reuse, R187.reuse, R13 ;  /* 0x000000bb000d7223 */ /* 0x0c0fe2000001000d */
[----:B------:R-:W-:Y:S01]  /*19310*/  FSEL R136, R21, -INF , !P4 ;  /* 0xff80000015887808 */ /* 0x000fe20006000000 */
[----:B------:R-:W-:Y:S01]  /*19320*/  FFMA.FTZ R63, R0, R187, R63 ;  /* 0x000000bb003f7223 */ /* 0x000fe2000001003f */
[----:B------:R-:W-:-:S02]  /*19330*/  FSEL R141, R6, -INF , !P5 ;  /* 0xff800000068d7808 */ /* 0x000fc40006800000 */
[----:B------:R-:W-:Y:S01]  /*19340*/  FSEL R140, R140, -INF , !P0 ;  /* 0xff8000008c8c7808 */ /* 0x000fe20004000000 */
[----:B------:R-:W-:Y:S01]  /*19350*/  BSSY B1, `(.L_x_3436) ;  /* 0x00000e3000017945 */ /* 0x000fe20003800000 */
[-C--:B------:R-:W-:Y:S02]  /*19360*/  ISETP.GE.AND P3, PT, R188, R3.reuse, PT ;  /* 0x00000003bc00720c */ /* 0x080fe40003f66270 */
[CC--:B------:R-:W-:Y:S02]  /*19370*/  ISETP.GE.AND P6, PT, R34.reuse, R2.reuse, PT ;  /* 0x000000022200720c */ /* 0x0c0fe40003fc6270 */
[-C--:B------:R-:W-:Y:S02]  /*19380*/  ISETP.GE.AND P4, PT, R34, R3.reuse, PT ;  /* 0x000000032200720c */ /* 0x080fe40003f86270 */
[C---:B------:R-:W-:Y:S02]  /*19390*/  ISETP.GE.AND P5, PT, R189.reuse, R2, PT ;  /* 0x00000002bd00720c */ /* 0x040fe40003fa6270 */
[----:B------:R-:W-:-:S02]  /*193a0*/  ISETP.GE.AND P2, PT, R189, R3, PT ;  /* 0x00000003bd00720c */ /* 0x000fc40003f46270 */
[----:B------:R-:W-:Y:S02]  /*193b0*/  ISETP.NE.U32.AND P0, PT, R240, RZ, PT ;  /* 0x000000fff000720c */ /* 0x000fe40003f05070 */
[----:B------:R-:W-:Y:S02]  /*193c0*/  LOP3.LUT R220, R9, R28, RZ, 0xfc, !PT ;  /* 0x0000001c09dc7212 */ /* 0x000fe400078efcff */
[----:B------:R-:W-:Y:S02]  /*193d0*/  ISETP.NE.AND.EX P0, PT, R241, RZ, PT, P0 ;  /* 0x000000fff100720c */ /* 0x000fe40003f05300 */
        /* <DEDUP_REMOVED lines=15> */
[----:B------:R-:W-:Y:S02]  /*194d0*/  FSEL R139, R139, -INF , !P3 ;  /* 0xff8000008b8b7808 */ /* 0x000fe40005800000 */
[----:B------:R-:W-:Y:S02]  /*194e0*/  FSEL R4, R4, -INF , !P6 ;  /* 0xff80000004047808 */ /* 0x000fe40007000000 */
[----:B------:R-:W-:Y:S02]  /*194f0*/  FSEL R5, R5, -INF , !P4 ;  /* 0xff80000005057808 */ /* 0x000fe40006000000 */
[----:B------:R-:W-:Y:S02]  /*19500*/  FSEL R66, R13, -INF , !P5 ;  /* 0xff8000000d427808 */ /* 0x000fe40006800000 */
[----:B------:R-:W-:Y:S01]  /*19510*/  FSEL R63, R63, -INF , !P2 ;  /* 0xff8000003f3f7808 */ /* 0x000fe20005000000 */
        /* <DEDUP_REMOVED lines=35> */
[----:B------:R-:W-:Y:S02]  /*19750*/  ISETP.NE.AND P3, PT, R16, RZ, PT ;  /* 0x000000ff1000720c */ /* 0x000fe40003f65270 */
[----:B------:R-:W-:-:S03]  /*19760*/  LOP3.LUT R6, RZ, R16, RZ, 0x33, !PT ;  /* 0x00000010ff067212 */ /* 0x000fc600078e33ff */
        /* <DEDUP_REMOVED lines=10> */
[----:B------:R-:W-:Y:S02]  /*19810*/  IMAD.WIDE R14, R9, 0x4, R240 ;  /* 0x00000004090e7825 */ /* 0x000fe400078e02f0 */
[----:B------:R1:W3:Y:S04]  /*19820*/  LD.E R7, [R6.64] ;  /* 0x0000000606077980 */ /* 0x0002e8000c101900 */
[----:B-1----:R1:W3:Y:S04]  /*19830*/  LD.E R6, [R14.64] ;  /* 0x000000060e067980 */ /* 0x0022e8000c101900 */
        /* <DEDUP_REMOVED lines=15> */
.L_x_3439:
[----:B------:R-:W2:Y:S02]  /*19930*/  LD.E R8, [R10.64+0x38] ;  /* 0x000038060a087980 */ /* 0x000ea4000c101900 */
[----:B--2---:R-:W-:-:S04]  /*19940*/  LEA R8, -R8, RZ, 0x7 ;  /* 0x000000ff08087211 */ /* 0x004fc800078e39ff */
[----:B------:R-:W-:Y:S02]  /*19950*/  SHF.R.S32.HI R7, RZ, 0x1f, R8 ;  /* 0x0000001fff077819 */ /* 0x000fe40000011408 */
.L_x_3440:
[----:B------:R-:W-:Y:S05]  /*19960*/  BSYNC B0 ;  /* 0x0000000000007941 */ /* 0x000fea0003800000 */
.L_x_3438:
        /* <DEDUP_REMOVED lines=129> */
.L_x_3437:
[----:B------:R-:W-:Y:S05]  /*1a180*/  BSYNC B1 ;  /* 0x0000000000017941 */ /* 0x000fea0003800000 */
.L_x_3436:
        /* <DEDUP_REMOVED lines=66> */
[----:B------:R-:W-:Y:S01]  /*1a5b0*/  LDSM.16.MT88.4 R92, [R220+0x10000] ;  /* 0x01000000dc5c783b */ /* 0x000fe20000004200 */
[C---:B------:R-:W-:Y:S02]  /*1a5c0*/  LEA R217, R31.reuse, R220, 0x1 ;  /* 0x000000dc1fd97211 */ /* 0x040fe400078e08ff */
[----:B------:R-:W-:Y:S01]  /*1a5d0*/  LEA R216, R31, R218, 0x1 ;  /* 0x000000da1fd87211 */ /* 0x000fe200078e08ff */
[----:B------:R-:W-:Y:S04]  /*1a5e0*/  LDSM.16.MT88.4 R124, [R220+0xc000] ;  /* 0x00c00000dc7c783b */ /* 0x000fe80000004200 */
[----:B------:R-:W-:Y:S04]  /*1a5f0*/  LDSM.16.MT88.4 R100, [R216+0xc000] ;  /* 0x00c00000d864783b */ /* 0x000fe80000004200 */
[----:B------:R-:W-:Y:S04]  /*1a600*/  LDSM.16.MT88.4 R116, [R218+0xc000] ;  /* 0x00c00000da74783b */ /* 0x000fe80000004200 */
[----:B------:R-:W-:Y:S01]  /*1a610*/  LDSM.16.MT88.4 R108, [R217+0xc000] ;  /* 0x00c00000d96c783b */ /* 0x000fe20000004200 */
[----:B-1----:R-:W-:-:S03]  /*1a620*/  FMNMX.FTZ R7, R6, R7, !PT ;  /* 0x0000000706077209 */ /* 0x002fc60007810000 */
[----:B------:R-:W-:Y:S04]  /*1a630*/  LDSM.16.MT88.4 R16, [R216+0xc800] ;  /* 0x00c80000d810783b */ /* 0x000fe80000004200 */
[----:B------:R-:W1:Y:S04]  /*1a640*/  SHFL.BFLY PT, R6, R8, 0x2, 0x1f ;  /* 0x0c401f0008067f89 */ /* 0x000e6800000e0000 */
[----:B------:R-:W3:Y:S04]  /*1a650*/  SHFL.BFLY PT, R132, R7, 0x1, 0x1f ;  /* 0x0c201f0007847f89 */ /* 0x000ee800000e0000 */
[----:B------:R-:W-:Y:S04]  /*1a660*/  LDSM.16.MT88.4 R12, [R220+0x10800] ;  /* 0x01080000dc0c783b */ /* 0x000fe80000004200 */
[----:B------:R-:W-:Y:S04]  /*1a670*/  LDSM.16.MT88.4 R24, [R218+0xc800] ;  /* 0x00c80000da18783b */ /* 0x000fe80000004200 */
[----:B------:R-:W-:Y:S04]  /*1a680*/  LDSM.16.MT88.4 R20, [R217+0xc800] ;  /* 0x00c80000d914783b */ /* 0x000fe80000004200 */
[----:B------:R-:W-:Y:S01]  /*1a690*/  LDSM.16.MT88.4 R36, [R218+0x10800] ;  /* 0x01080000da24783b */ /* 0x000fe20000004200 */
[----:B-1----:R-:W-:-:S02]  /*1a6a0*/  FMNMX.FTZ R6, R8, R6, !PT ;  /* 0x0000000608067209 */ /* 0x002fc40007810000 */
[----:B---3--:R-:W-:-:S03]  /*1a6b0*/  FMNMX.FTZ R132, R7, R132, !PT ;  /* 0x0000008407847209 */ /* 0x008fc60007810000 */
[----:B------:R-:W1:Y:S01]  /*1a6c0*/  SHFL.BFLY PT, R133, R6, 0x1, 0x1f ;  /* 0x0c201f0006857f89 */ /* 0x000e6200000e0000 */
[----:B------:R-:W-:Y:S02]  /*1a6d0*/  FSETP.NEU.FTZ.AND P2, PT, R132, -INF , PT ;  /* 0xff8000008400780b */ /* 0x000fe40003f5d000 */
[----:B-1----:R-:W-:Y:S01]  /*1a6e0*/  FMNMX.FTZ R133, R6, R133, !PT ;  /* 0x0000008506857209 */ /* 0x002fe20007810000 */
        /* <DEDUP_REMOVED lines=10> */
[-CC-:B------:R-:W-:Y:S01]  /*1a790*/  FFMA.FTZ R62, R4, R65.reuse, -R134.reuse ;  /* 0x00000041043e7223 */ /* 0x180fe20000010886 */
[----:B------:R-:W1:Y:S01]  /*1a7a0*/  LDSM.16.MT88.4 R84, [R218+0x10000] ;  /* 0x01000000da54783b */ /* 0x000e620000004200 */
[----:B------:R-:W-:-:S02]  /*1a7b0*/  FFMA.FTZ R61, R76, R65, -R134 ;  /* 0x000000414c3d7223 */ /* 0x000fc40000010886 */
[-CC-:B------:R-:W-:Y:S01]  /*1a7c0*/  FFMA.FTZ R60, R68, R65.reuse, -R134.reuse ;  /* 0x00000041443c7223 */ /* 0x180fe20000010886 */
[----:B------:R-:W-:Y:S01]  /*1a7d0*/  LDSM.16.MT88.4 R4, [R216+0x10000] ;  /* 0x01000000d804783b */ /* 0x000fe20000004200 */
[-C--:B------:R-:W-:Y:S01]  /*1a7e0*/  FFMA.FTZ R54, R69, R65.reuse, -R134 ;  /* 0x0000004145367223 */ /* 0x080fe20000010886 */
[----:B------:R-:W2:Y:S01]  /*1a7f0*/  MUFU.EX2 R58, R58 ;  /* 0x0000003a003a7308 */ /* 0x000ea20000000800 */
[-CC-:B------:R-:W-:Y:S02]  /*1a800*/  FFMA.FTZ R55, R49, R65.reuse, -R64.reuse ;  /* 0x0000004131377223 */ /* 0x180fe40000010840 */
[-C--:B------:R-:W-:Y:S02]  /*1a810*/  FFMA.FTZ R49, R77, R65.reuse, -R64 ;  /* 0x000000414d317223 */ /* 0x080fe40000010840 */
[----:B------:R-:W3:Y:S01]  /*1a820*/  LDSM.16.MT88.4 R76, [R217+0x10000] ;  /* 0x01000000d94c783b */ /* 0x000ee20000004200 */
[-C--:B------:R-:W-:Y:S02]  /*1a830*/  FFMA.FTZ R56, R51, R65.reuse, -R134 ;  /* 0x0000004133387223 */ /* 0x080fe40000010886 */
[----:B------:R-:W-:Y:S01]  /*1a840*/  MUFU.EX2 R57, R57 ;  /* 0x0000003900397308 */ /* 0x000fe20000000800 */
[----:B------:R-:W-:-:S02]  /*1a850*/  FFMA.FTZ R50, R50, R65, -R64 ;  /* 0x0000004132327223 */ /* 0x000fc40000010840 */
[-CC-:B------:R-:W-:Y:S02]  /*1a860*/  FFMA.FTZ R52, R30, R65.reuse, -R134.reuse ;  /* 0x000000411e347223 */ /* 0x180fe40000010886 */
[-CC-:B------:R-:W-:Y:S01]  /*1a870*/  FFMA.FTZ R51, R90, R65.reuse, -R134.reuse ;  /* 0x000000415a337223 */ /* 0x180fe20000010886 */
[----:B------:R-:W4:Y:S01]  /*1a880*/  LDSM.16.MT88.4 R28, [R220+0xc800] ;  /* 0x00c80000dc1c783b */ /* 0x000f220000004200 */
[----:B------:R-:W-:Y:S01]  /*1a890*/  FFMA.FTZ R47, R89, R65, -R134 ;  /* 0x00000041592f7223 */ /* 0x000fe20000010886 */
[----:B------:R-:W5:Y:S01]  /*1a8a0*/  MUFU.EX2 R53, R53 ;  /* 0x0000003500357308 */ /* 0x000f620000000800 */
[----:B--2---:R-:W-:Y:S01]  /*1a8b0*/  F2FP.PACK_AB R69, R58, R59 ;  /* 0x0000003b3a45723e */ /* 0x004fe200000000ff */
[-CC-:B------:R-:W-:Y:S02]  /*1a8c0*/  FFMA.FTZ R45, R88, R65.reuse, -R64.reuse ;  /* 0x00000041582d7223 */ /* 0x180fe40000010840 */
[-CC-:B------:R-:W-:Y:S02]  /*1a8d0*/  FFMA.FTZ R44, R35, R65.reuse, -R64.reuse ;  /* 0x00000041232c7223 */ /* 0x180fe40000010840 */
[----:B------:R-:W2:Y:S01]  /*1a8e0*/  LDSM.16.MT88.4 R32, [R217+0x10800] ;  /* 0x01080000d920783b */ /* 0x000ea20000004200 */
[-CC-:B------:R-:W-:Y:S01]  /*1a8f0*/  FFMA.FTZ R41, R196, R65.reuse, -R64.reuse ;  /* 0x00000041c4297223 */ /* 0x180fe20000010840 */
[----:B------:R-:W-:Y:S01]  /*1a900*/  MUFU.EX2 R62, R62 ;  /* 0x0000003e003e7308 */ /* 0x000fe20000000800 */
[----:B------:R-:W-:-:S02]  /*1a910*/  FFMA.FTZ R40, R197, R65, -R64 ;  /* 0x00000041c5287223 */ /* 0x000fc40000010840 */
[-CC-:B------:R-:W-:Y:S02]  /*1a920*/  FFMA.FTZ R46, R191, R65.reuse, -R134.reuse ;  /* 0x00000041bf2e7223 */ /* 0x180fe40000010886 */
[-CC-:B------:R-:W-:Y:S02]  /*1a930*/  FFMA.FTZ R43, R194, R65.reuse, -R134.reuse ;  /* 0x00000041c22b7223 */ /* 0x180fe40000010886 */
[--C-:B------:R-:W-:Y:S01]  /*1a940*/  FFMA.FTZ R42, R195, R65, -R134.reuse ;  /* 0x00000041c32a7223 */ /* 0x100fe20000010886 */
[----:B------:R-:W1:Y:S01]  /*1a950*/  MUFU.EX2 R61, R61 ;  /* 0x0000003d003d7308 */ /* 0x000e620000000800 */
[----:B-----5:R-:W-:Y:S01]  /*1a960*/  F2FP.PACK_AB R71, R53, R57 ;  /* 0x000000393547723e */ /* 0x020fe200000000ff */
        /* <DEDUP_REMOVED lines=8> */
[----:B------:R-:W5:Y:S01]  /*1a9f0*/  MUFU.EX2 R54, R54 ;  /* 0x0000003600367308 */ /* 0x000f620000000800 */
[----:B-1----:R-:W-:Y:S01]  /*1aa00*/  F2FP.PACK_AB R68, R61, R62 ;  /* 0x0000003e3d44723e */ /* 0x002fe200000000ff */
[----:B------:R-:W-:-:S02]  /*1aa10*/  FFMA.FTZ R147, R147, R65, -R134 ;  /* 0x0000004193937223 */ /* 0x000fc40000010886 */
[-C--:B------:R-:W-:Y:S02]  /*1aa20*/  FFMA.FTZ R150, R150, R65.reuse, -R134 ;  /* 0x0000004196967223 */ /* 0x080fe40000010886 */
[-CC-:B------:R-:W-:Y:S02]  /*1aa30*/  FFMA.FTZ R151, R151, R65.reuse, -R64.reuse ;  /* 0x0000004197977223 */ /* 0x180fe40000010840 */
[----:B------:R-:W-:Y:S01]  /*1aa40*/  MUFU.EX2 R55, R55 ;  /* 0x0000003700377308 */ /* 0x000fe20000000800 */
[-CC-:B------:R-:W-:Y:S02]  /*1aa50*/  FFMA.FTZ R158, R158, R65.reuse, -R64.reuse ;  /* 0x000000419e9e7223 */ /* 0x180fe40000010840 */
[-CC-:B------:R-:W-:Y:S02]  /*1aa60*/  FFMA.FTZ R159, R159, R65.reuse, -R64.reuse ;  /* 0x000000419f9f7223 */ /* 0x180fe40000010840 */
[-C--:B------:R-:W-:Y:S02]  /*1aa70*/  FFMA.FTZ R160, R160, R65.reuse, -R64 ;  /* 0x00000041a0a07223 */ /* 0x080fe40000010840 */
[-CC-:B------:R-:W-:Y:S01]  /*1aa80*/  FFMA.FTZ R161, R161, R65.reuse, -R134.reuse ;  /* 0x00000041a1a17223 */ /* 0x180fe20000010886 */
[----:B-----5:R-:W-:Y:S01]  /*1aa90*/  F2FP.PACK_AB R70, R54, R60 ;  /* 0x0000003c3646723e */ /* 0x020fe200000000ff */
[----:B------:R-:W-:Y:S01]  /*1aaa0*/  MUFU.EX2 R50, R50 ;  /* 0x0000003200327308 */ /* 0x000fe20000000800 */
[----:B------:R-:W-:-:S02]  /*1aab0*/  FFMA.FTZ R162, R162, R65, -R134 ;  /* 0x00000041a2a27223 */ /* 0x000fc40000010886 */
[-CC-:B------:R-:W-:Y:S02]  /*1aac0*/  FFMA.FTZ R164, R164, R65.reuse, -R134.reuse ;  /* 0x00000041a4a47223 */ /* 0x180fe40000010886 */
[-C--:B------:R-:W-:Y:S01]  /*1aad0*/  FFMA.FTZ R165, R165, R65.reuse, -R134 ;  /* 0x00000041a5a57223 */ /* 0x080fe20000010886 */
        /* <DEDUP_REMOVED lines=13> */
[-CC-:B------:R-:W-:Y:S01]  /*1abb0*/  FFMA.FTZ R163, R163, R65.reuse, -R64.reuse ;  /* 0x00000041a3a37223 */ /* 0x180fe20000010840 */
[----:B------:R-:W1:Y:S01]  /*1abc0*/  MUFU.EX2 R52, R52 ;  /* 0x0000003400347308 */ /* 0x000e620000000800 */
        /* <DEDUP_REMOVED lines=11> */
[----:B------:R-:W5:Y:S01]  /*1ac80*/  MUFU.EX2 R47, R47 ;  /* 0x0000002f002f7308 */ /* 0x000f620000000800 */
[----:B------:R-:W-:Y:S02]  /*1ac90*/  FADD.FTZ R58, R59, R58 ;  /* 0x0000003a3b3a7221 */ /* 0x000fe40000010000 */
[----:B------:R-:W-:Y:S02]  /*1aca0*/  FADD.FTZ R61, R62, R61 ;  /* 0x0000003d3e3d7221 */ /* 0x000fe40000010000 */
[----:B------:R-:W-:Y:S01]  /*1acb0*/  FADD.FTZ R57, R57, R58 ;  /* 0x0000003a39397221 */ /* 0x000fe20000010000 */
[----:B------:R-:W-:Y:S01]  /*1acc0*/  HMMA.16816.F32 R120, R68, R116, RZ ;  /* 0x000000744478723c */ /* 0x000fe200000018ff */
        /* <DEDUP_REMOVED lines=10> */
[C---:B---3--:R-:W-:Y:S02]  /*1ad70*/  HMMA.16816.F32 R80, R68.reuse, R76, RZ ;  /* 0x0000004c4450723c */ /* 0x048fe400000018ff */
[----:B------:R-:W-:Y:S06]  /*1ad80*/  MUFU.EX2 R40, R40 ;  /* 0x0000002800287308 */ /* 0x000fec0000000800 */
[C---:B------:R-:W-:Y:S02]  /*1ad90*/  HMMA.16816.F32 R124, R68.reuse, R126, RZ ;  /* 0x0000007e447c723c */ /* 0x040fe400000018ff */
[----:B------:R-:W-:Y:S06]  /*1ada0*/  MUFU.EX2 R46, R46 ;  /* 0x0000002e002e7308 */ /* 0x000fec0000000800 */
[C---:B------:R-:W-:Y:S02]  /*1adb0*/  HMMA.16816.F32 R116, R68.reuse, R118, RZ ;  /* 0x000000764474723c */ /* 0x040fe400000018ff */
[----:B------:R-:W3:Y:S06]  /*1adc0*/  MUFU.EX2 R43, R43 ;  /* 0x0000002b002b7308 */ /* 0x000eec0000000800 */
[C---:B------:R-:W-:Y:S02]  /*1add0*/  HMMA.16816.F32 R108, R68.reuse, R110, RZ ;  /* 0x0000006e446c723c */ /* 0x040fe400000018ff */
[----:B------:R-:W-:Y:S06]  /*1ade0*/  MUFU.EX2 R42, R42 ;  /* 0x0000002a002a7308 */ /* 0x000fec0000000800 */
[C---:B------:R-:W-:Y:S02]  /*1adf0*/  HMMA.16816.F32 R84, R68.reuse, R86, RZ ;  /* 0x000000564454723c */ /* 0x040fe400000018ff */
[----:B------:R-:W1:Y:S06]  /*1ae00*/  MUFU.EX2 R9, R9 ;  /* 0x0000000900097308 */ /* 0x000e6c0000000800 */
        /* <DEDUP_REMOVED lines=10> */
[----:B-----5:R-:W-:Y:S01]  /*1aeb0*/  F2FP.PACK_AB R6, R47, R51 ;  /* 0x000000332f06723e */ /* 0x020fe200000000ff */
        /* <DEDUP_REMOVED lines=12> */
[----:B------:R-:W5:Y:S06]  /*1af80*/  MUFU.EX2 R146, R146 ;  /* 0x0000009200927308 */ /* 0x000f6c0000000800 */
[C---:B------:R-:W-:Y:S02]  /*1af90*/  HMMA.16816.F32 R96, R4.reuse, R12, R96 ;  /* 0x0000000c0460723c */ /* 0x040fe40000001860 */
[----:B------:R-:W-:Y:S06]  /*1afa0*/  MUFU.EX2 R147, R147 ;  /* 0x0000009300937308 */ /* 0x000fec0000000800 */
[C---:B------:R-:W-:Y:S01]  /*1afb0*/  HMMA.16816.F32 R92, R4.reuse, R14, R92 ;  /* 0x0000000e045c723c */ /* 0x040fe2000000185c */
[----:B------:R-:W1:Y:S01]  /*1afc0*/  LDSM.16.MT88.4 R12, [R216+0xd000] ;  /* 0x00d00000d80c783b */ /* 0x000e620000004200 */
[----:B------:R-:W1:Y:S06]  /*1afd0*/  MUFU.EX2 R150, R150 ;  /* 0x0000009600967308 */ /* 0x000e6c0000000800 */
        /* <DEDUP_REMOVED lines=13> */
[----:B------:R-:W3:Y:S01]  /*1b0b0*/  LDSM.16.MT88.4 R20, [R217+0xd000] ;  /* 0x00d00000d914783b */ /* 0x000ee20000004200 */
[----:B------:R-:W1:Y:S06]  /*1b0c0*/  MUFU.EX2 R162, R162 ;  /* 0x000000a200a27308 */ /* 0x000e6c0000000800 */
[C---:B------:R-:W-:Y:S02]  /*1b0d0*/  HMMA.16816.F32 R88, R4.reuse, R36, R88 ;  /* 0x000000240458723c */ /* 0x040fe40000001858 */
[----:B------:R-:W-:Y:S06]  /*1b0e0*/  MUFU.EX2 R164, R164 ;  /* 0x000000a400a47308 */ /* 0x000fec0000000800 */
[C---:B------:R-:W-:Y:S01]  /*1b0f0*/  HMMA.16816.F32 R84, R4.reuse, R38, R84 ;  /* 0x000000260454723c */ /* 0x040fe20000001854 */
[----:B------:R-:W-:Y:S01]  /*1b100*/  LDSM.16.MT88.4 R36, [R218+0x11000] ;  /* 0x01100000da24783b */ /* 0x000fe20000004200 */
[----:B------:R-:W1:Y:S06]  /*1b110*/  MUFU.EX2 R165, R165 ;  /* 0x000000a500a57308 */ /* 0x000e6c0000000800 */
[C---:B--2---:R-:W-:Y:S02]  /*1b120*/  HMMA.16816.F32 R80, R4.reuse, R32, R80 ;  /* 0x000000200450723c */ /* 0x044fe40000001850 */
        /* <DEDUP_REMOVED lines=18> */
[----:B------:R-:W3:Y:S01]  /*1b250*/  MUFU.EX2 R169, R169 ;  /* 0x000000a900a97308 */ /* 0x000ee20000000800 */
[----:B------:R-:W-:Y:S01]  /*1b260*/  FADD.FTZ R42, R42, R46 ;  /* 0x0000002e2a2a7221 */ /* 0x000fe20000010000 */
[C---:B------:R-:W-:Y:S01]  /*1b270*/  HMMA.16816.F32 R104, R4.reuse, R12, R104 ;  /* 0x0000000c0468723c */ /* 0x040fe20000001868 */
[----:B------:R-:W-:Y:S02]  /*1b280*/  FADD.FTZ R40, R40, R44 ;  /* 0x0000002c28287221 */ /* 0x000fe40000010000 */
[----:B------:R-:W-:Y:S02]  /*1b290*/  FADD.FTZ R42, R9, R42 ;  /* 0x0000002a092a7221 */ /* 0x000fe40000010000 */
[----:B------:R-:W-:Y:S01]  /*1b2a0*/  FADD.FTZ R40, R8, R40 ;  /* 0x0000002808287221 */ /* 0x000fe20000010000 */
[----:B------:R-:W-:Y:S02]  /*1b2b0*/  MUFU.EX2 R168, R168 ;  /* 0x000000a800a87308 */ /* 0x000fe40000000800 */
[C---:B------:R-:W-:Y:S01]  /*1b2c0*/  HMMA.16816.F32 R100, R4.reuse, R14, R100 ;  /* 0x0000000e0464723c */ /* 0x040fe20000001864 */
[----:B------:R-:W2:Y:S05]  /*1b2d0*/  LDSM.16.MT88.4 R12, [R216+0x11000] ;  /* 0x01100000d80c783b */ /* 0x000eaa0000004200 */
[----:B------:R-:W1:Y:S02]  /*1b2e0*/  MUFU.EX2 R166, R166 ;  /* 0x000000a600a67308 */ /* 0x000e640000000800 */
[C---:B------:R-:W-:Y:S06]  /*1b2f0*/  HMMA.16816.F32 R112, R4.reuse, R20, R112 ;  /* 0x000000140470723c */ /* 0x040fec0000001870 */
        /* <DEDUP_REMOVED lines=11> */
[C---:B--2---:R-:W-:Y:S06]  /*1b3b0*/  HMMA.16816.F32 R72, R4.reuse, R12, R72 ;  /* 0x0000000c0448723c */ /* 0x044fec0000001848 */
[----:B------:R-:W2:Y:S02]  /*1b3c0*/  MUFU.EX2 R153, R153 ;  /* 0x0000009900997308 */ /* 0x000ea40000000800 */
        /* <DEDUP_REMOVED lines=17> */
[----:B-----5:R-:W-:Y:S01]  /*1b4e0*/  F2FP.PACK_AB R4, R146, R145 ;  /* 0x000000919204723e */ /* 0x020fe200000000ff */
        /* <DEDUP_REMOVED lines=254> */
.L_x_3443:
[----:B------:R-:W2:Y:S02]  /*1c4d0*/  LD.E R5, [R10.64+0x40] ;  /* 0x000040060a057980 */ /* 0x000ea4000c101900 */
[----:B--2---:R-:W-:-:S04]  /*1c4e0*/  LEA R5, -R5, RZ, 0x7 ;  /* 0x000000ff05057211 */ /* 0x004fc800078e39ff */
[----:B------:R-:W-:Y:S02]  /*1c4f0*/  SHF.R.S32.HI R6, RZ, 0x1f, R5 ;  /* 0x0000001fff067819 */ /* 0x000fe40000011405 */
.L_x_3444:
[----:B------:R-:W-:Y:S05]  /*1c500*/  BSYNC B0 ;  /* 0x0000000000007941 */ /* 0x000fea0003800000 */
.L_x_3442:
[C---:B------:R-:W-:Y:S01]  /*1c510*/  LOP3.LUT P4, RZ, R243.reuse, 0x1, RZ, 0xc0, !PT ;  /* 0x00000001f3ff7812 */ /* 0x040fe2000788c0ff */
[----:B------:R-:W-:Y:S01]  /*1c520*/  ULDC.64 UR4, c[0x0][0x40] ;  /* 0x0000100000047ab9 */ /* 0x000fe20000000a00 */
[----:B------:R-:W-:Y:S01]  /*1c530*/  LOP3.LUT P1, RZ, R243, 0x2, RZ, 0xc0, !PT ;  /* 0x00000002f3ff7812 */ /* 0x000fe2000782c0ff */
[----:B------:R-:W-:Y:S01]  /*1c540*/  UIADD3 UR4, UP0, UR4, 0x160, URZ ;  /* 0x0000016004047890 */ /* 0x000fe2000ff1e03f */
[C---:B------:R-:W-:Y:S02]  /*1c550*/  LEA R134, P3, R5.reuse, R138, 0x1 ;  /* 0x0000008a05867211 */ /* 0x040fe400078608ff */
[C---:B------:R-:W-:Y:S01]  /*1c560*/  IADD3 R4, P2, R5.reuse, R227, RZ ;  /* 0x000000e305047210 */ /* 0x040fe20007f5e0ff */
        /* <DEDUP_REMOVED lines=18> */
[CC--:B------:R-:W-:Y:S01]  /*1c690*/  @P1 LEA R12, P2, R5.reuse, R138.reuse, 0x1 ;  /* 0x0000008a050c1211 */ /* 0x0c0fe200078408ff */
        /* <DEDUP_REMOVED lines=30> */
[----:B------:R-:W-:Y:S01]  /*1c880*/  @P1 LEA.HI.X R9, R5, R137, R6, 0x1, P2 ;  /* 0x0000008905091211 */ /* 0x000fe200010f0c06 */
[----:B------:R-:W-:Y:S01]  /*1c890*/  IMAD.X R6, R6, 0x1, R228, P3 ;  /* 0x0000000106067824 */ /* 0x000fe200018e06e4 */
[----:B------:R-:W-:Y:S01]  /*1c8a0*/  @!P1 STS.128 [R239+0x10800], RZ ;  /* 0x010800ffef009388 */ /* 0x000fe20000000c00 */
[CC--:B------:R-:W-:Y:S02]  /*1c8b0*/  @P4 LEA R26, P5, R4.reuse, R138.reuse, 0x1 ;  /* 0x0000008a041a4211 */ /* 0x0c0fe400078a08ff */
[CC--:B--2---:R-:W-:Y:S01]  /*1c8c0*/  @P1 LEA R24, P2, R4.reuse, R138.reuse, 0x1 ;  /* 0x0000008a04181211 */ /* 0x0c4fe200078408ff */
        /* <DEDUP_REMOVED lines=76> */
[----:B------:R-:W5:Y:S04]  /*1cd90*/  LDSM.16.M88.4 R64, [R225+0x4000] ;  /* 0x00400000e140783b */ /* 0x000f680000000200 */
[----:B------:R-:W5:Y:S04]  /*1cda0*/  LDSM.16.M88.4 R56, [R225+0x4800] ;  /* 0x00480000e138783b */ /* 0x000f680000000200 */
[----:B------:R-:W5:Y:S04]  /*1cdb0*/  LDSM.16.M88.4 R44, [R225+0x5000] ;  /* 0x00500000e12c783b */ /* 0x000f680000000200 */
[----:B------:R-:W5:Y:S04]  /*1cdc0*/  LDSM.16.M88.4 R36, [R225+0x5800] ;  /* 0x00580000e124783b */ /* 0x000f680000000200 */
[----:B-1----:R-:W1:Y:S04]  /*1cdd0*/  LDSM.16.M88.4 R28, [R225+0x6000] ;  /* 0x00600000e11c783b */ /* 0x002e680000000200 */
[----:B---3--:R-:W3:Y:S04]  /*1cde0*/  LDSM.16.M88.4 R20, [R225+0x6800] ;  /* 0x00680000e114783b */ /* 0x008ee80000000200 */
[----:B----4-:R-:W4:Y:S04]  /*1cdf0*/  LDSM.16.M88.4 R12, [R225+0x7000] ;  /* 0x00700000e10c783b */ /* 0x010f280000000200 */
[----:B-----5:R-:W5:Y:S04]  /*1ce00*/  LDSM.16.M88.4 R8, [R225+0x7800] ;  /* 0x00780000e108783b */ /* 0x020f680000000200 */
[----:B------:R-:W-:Y:S04]  /*1ce10*/  LDSM.16.M88.4 R156, [R224] ;  /* 0x00000000e09c783b */ /* 0x000fe80000000200 */
[----:B------:R-:W1:Y:S01]  /*1ce20*/  LDSM.16.M88.4 R4, [R223] ;  /* 0x00000000df04783b */ /* 0x000e620000000200 */
[C---:B------:R-:W-:Y:S03]  /*1ce30*/  HMMA.16816.F32 R136, R168.reuse, R64, RZ ;  /* 0x00000040a888723c */ /* 0x040fe600000018ff */
[----:B------:R-:W3:Y:S04]  /*1ce40*/  LDSM.16.M88.4 R152, [R215] ;  /* 0x00000000d798783b */ /* 0x000ee80000000200 */
[----:B------:R-:W3:Y:S01]  /*1ce50*/  LDSM.16.M88.4 R144, [R213] ;  /* 0x00000000d590783b */ /* 0x000ee20000000200 */
[C---:B------:R-:W-:Y:S03]  /*1ce60*/  HMMA.16816.F32 R64, R168.reuse, R66, RZ ;  /* 0x00000042a840723c */ /* 0x040fe600000018ff */
[----:B------:R-:W4:Y:S04]  /*1ce70*/  LDSM.16.M88.4 R148, [R214] ;  /* 0x00000000d694783b */ /* 0x000f280000000200 */
[----:B------:R-:W-:Y:S01]  /*1ce80*/  LDSM.16.M88.4 R140, [R212] ;  /* 0x00000000d48c783b */ /* 0x000fe20000000200 */
[C---:B------:R-:W-:Y:S03]  /*1ce90*/  HMMA.16816.F32 R60, R168.reuse, R56, RZ ;  /* 0x00000038a83c723c */ /* 0x040fe600000018ff */
[----:B------:R-:W-:Y:S04]  /*1cea0*/  LDSM.16.M88.4 R160, [R209] ;  /* 0x00000000d1a0783b */ /* 0x000fe80000000200 */
[----:B------:R-:W-:Y:S01]  /*1ceb0*/  LDSM.16.M88.4 R180, [R222] ;  /* 0x00000000deb4783b */ /* 0x000fe20000000200 */
[C---:B------:R-:W-:Y:S03]  /*1cec0*/  HMMA.16816.F32 R52, R168.reuse, R44, RZ ;  /* 0x0000002ca834723c */ /* 0x040fe600000018ff */
[----:B------:R-:W-:Y:S04]  /*1ced0*/  LDSM.16.M88.4 R164, [R221] ;  /* 0x00000000dda4783b */ /* 0x000fe80000000200 */
[----:B------:R-:W-:Y:S01]  /*1cee0*/  LDSM.16.M88.4 R184, [R219+0x7000] ;  /* 0x00700000dbb8783b */ /* 0x000fe20000000200 */
[----:B------:R-:W-:Y:S03]  /*1cef0*/  HMMA.16816.F32 R40, R168, R36, RZ ;  /* 0x00000024a828723c */ /* 0x000fe600000018ff */
[----:B------:R-:W-:Y:S01]  /*1cf00*/  LDSM.16.M88.4 R176, [R219+0x7800] ;  /* 0x00780000dbb0783b */ /* 0x000fe20000000200 */
[----:B------:R-:W-:-:S03]  /*1cf10*/  ISETP.GE.AND P2, PT, R48, 0x3, PT ;  /* 0x000000033000780c */ /* 0x000fc60003f46270 */
[----:B------:R-:W0:Y:S01]  /*1cf20*/  LDGDEPBAR ;  /* 0x00000000000079af */ /* 0x000e220000000000 */
[C---:B-1----:R-:W-:Y:S08]  /*1cf30*/  HMMA.16816.F32 R32, R168.reuse, R28, RZ ;  /* 0x0000001ca820723c */ /* 0x042ff000000018ff */
        /* <DEDUP_REMOVED lines=10> */
[----:B------:R-:W1:Y:S07]  /*1cfe0*/  LDSM.16.M88.4 R8, [R211] ;  /* 0x00000000d308783b */ /* 0x000e6e0000000200 */
        /* <DEDUP_REMOVED lines=21> */
[C---:B------:R-:W-:Y:S08]  /*1d140*/  HMMA.16816.F32 R172, R156.reuse, R160, R172 ;  /* 0x000000a09cac723c */ /* 0x040ff000000018ac */
[----:B------:R-:W-:Y:S01]  /*1d150*/  HMMA.16816.F32 R168, R156, R162, R168 ;  /* 0x000000a29ca8723c */ /* 0x000fe200000018a8 */
[----:B------:R-:W2:Y:S04]  /*1d160*/  LDSM.16.M88.4 R160, [R208] ;  /* 0x00000000d0a0783b */ /* 0x000ea80000000200 */
[----:B------:R-:W-:Y:S03]  /*1d170*/  LDSM.16.M88.4 R156, [R208+0x800] ;  /* 0x00080000d09c783b */ /* 0x000fe60000000200 */
[C---:B----4-:R-:W-:Y:S08]  /*1d180*/  HMMA.16816.F32 R136, R180.reuse, R152, R136 ;  /* 0x00000098b488723c */ /* 0x050ff00000001888 */
[C---:B------:R-:W-:Y:S01]  /*1d190*/  HMMA.16816.F32 R64, R180.reuse, R154, R64 ;  /* 0x0000009ab440723c */ /* 0x040fe20000001840 */
[----:B------:R-:W4:Y:S07]  /*1d1a0*/  LDSM.16.M88.4 R152, [R208+0x1000] ;  /* 0x00100000d098783b */ /* 0x000f2e0000000200 */
[C---:B-----5:R-:W-:Y:S08]  /*1d1b0*/  HMMA.16816.F32 R52, R180.reuse, R144, R52 ;  /* 0x00000090b434723c */ /* 0x060ff00000001834 */
[C---:B------:R-:W-:Y:S01]  /*1d1c0*/  HMMA.16816.F32 R44, R180.reuse, R146, R44 ;  /* 0x00000092b42c723c */ /* 0x040fe2000000182c */
[----:B------:R-:W5:Y:S07]  /*1d1d0*/  LDSM.16.M88.4 R144, [R208+0x2000] ;  /* 0x00200000d090783b */ /* 0x000f6e0000000200 */
[C---:B-1----:R-:W-:Y:S08]  /*1d1e0*/  HMMA.16816.F32 R32, R180.reuse, R8, R32 ;  /* 0x00000008b420723c */ /* 0x042ff00000001820 */
[C---:B------:R-:W-:Y:S01]  /*1d1f0*/  HMMA.16816.F32 R28, R180.reuse, R10, R28 ;  /* 0x0000000ab41c723c */ /* 0x040fe2000000181c */
[----:B------:R-:W-:Y:S07]  /*1d200*/  LDSM.16.M88.4 R8, [R226+0x2000] ;  /* 0x00200000e208783b */ /* 0x000fee0000000200 */
[C---:B---3--:R-:W-:Y:S08]  /*1d210*/  HMMA.16816.F32 R24, R180.reuse, R4, R24 ;  /* 0x00000004b418723c */ /* 0x048ff00000001818 */
[C---:B------:R-:W-:Y:S01]  /*1d220*/  HMMA.16816.F32 R20, R180.reuse, R6, R20 ;  /* 0x00000006b414723c */ /* 0x040fe20000001814 */
[----:B------:R-:W1:Y:S07]  /*1d230*/  LDSM.16.M88.4 R4, [R225+0x8000] ;  /* 0x00800000e104783b */ /* 0x000e6e0000000200 */
[C---:B------:R-:W-:Y:S08]  /*1d240*/  HMMA.16816.F32 R60, R180.reuse, R148, R60 ;  /* 0x00000094b43c723c */ /* 0x040ff0000000183c */
[C---:B------:R-:W-:Y:S01]  /*1d250*/  HMMA.16816.F32 R56, R180.reuse, R150, R56 ;  /* 0x00000096b438723c */ /* 0x040fe20000001838 */
[----:B------:R-:W3:Y:S07]  /*1d260*/  LDSM.16.M88.4 R148, [R208+0x1800] ;  /* 0x00180000d094783b */ /* 0x000eee0000000200 */
[C---:B------:R-:W-:Y:S08]  /*1d270*/  HMMA.16816.F32 R40, R180.reuse, R140, R40 ;  /* 0x0000008cb428723c */ /* 0x040ff00000001828 */
[----:B------:R-:W-:Y:S01]  /*1d280*/  HMMA.16816.F32 R36, R180, R142, R36 ;  /* 0x0000008eb424723c */ /* 0x000fe20000001824 */
[----:B------:R-:W1:Y:S07]  /*1d290*/  LDSM.16.M88.4 R140, [R208+0x2800] ;  /* 0x00280000d08c783b */ /* 0x000e6e0000000200 */
[C---:B--2---:R-:W-:Y:S08]  /*1d2a0*/  HMMA.16816.F32 R136, R164.reuse, R160, R136 ;  /* 0x000000a0a488723c */ /* 0x044ff00000001888 */
[C---:B------:R-:W-:Y:S08]  /*1d2b0*/  HMMA.16816.F32 R64, R164.reuse, R162, R64 ;  /* 0x000000a2a440723c */ /* 0x040ff00000001840 */
[C---:B----4-:R-:W-:Y:S08]  /*1d2c0*/  HMMA.16816.F32 R52, R164.reuse, R152, R52 ;  /* 0x00000098a434723c */ /* 0x050ff00000001834 */
[C---:B------:R-:W-:Y:S01]  /*1d2d0*/  HMMA.16816.F32 R160, R164.reuse, R154, R44 ;  /* 0x0000009aa4a0723c */ /* 0x040fe2000000182c */
[----:B------:R-:W-:Y:S04]  /*1d2e0*/  LDSM.16.M88.4 R152, [R224+0x2000] ;  /* 0x00200000e098783b */ /* 0x000fe80000000200 */
[----:B------:R-:W2:Y:S03]  /*1d2f0*/  LDSM.16.M88.4 R44, [R207] ;  /* 0x00000000cf2c783b */ /* 0x000ea60000000200 */
[C---:B-----5:R-:W-:Y:S08]  /*1d300*/  HMMA.16816.F32 R32, R164.reuse, R144, R32 ;  /* 0x00000090a420723c */ /* 0x060ff00000001820 */
[C---:B------:R-:W-:Y:S01]  /*1d310*/  HMMA.16816.F32 R28, R164.reuse, R146, R28 ;  /* 0x00000092a41c723c */ /* 0x040fe2000000181c */
[----:B------:R-:W4:Y:S07]  /*1d320*/  LDSM.16.M88.4 R144, [R225+0x8800] ;  /* 0x00880000e190783b */ /* 0x000f2e0000000200 */
[C---:B------:R-:W-:Y:S08]  /*1d330*/  HMMA.16816.F32 R60, R164.reuse, R156, R60 ;  /* 0x0000009ca43c723c */ /* 0x040ff0000000183c */
[----:B------:R-:W-:Y:S01]  /*1d340*/  HMMA.16816.F32 R56, R164, R158, R56 ;  /* 0x0000009ea438723c */ /* 0x000fe20000001838 */
[----:B------:R-:W5:Y:S07]  /*1d350*/  LDSM.16.M88.4 R156, [R208+0x3000] ;  /* 0x00300000d09c783b */ /* 0x000f6e0000000200 */
[C---:B-1----:R-:W-:Y:S08]  /*1d360*/  HMMA.16816.F32 R136, R8.reuse, R4, R136 ;  /* 0x000000040888723c */ /* 0x042ff00000001888 */
[----:B------:R-:W-:Y:S01]  /*1d370*/  HMMA.16816.F32 R64, R8, R6, R64 ;  /* 0x000000060840723c */ /* 0x000fe20000001840 */
[----:B------:R-:W-:Y:S07]  /*1d380*/  LDSM.16.M88.4 R4, [R206] ;  /* 0x00000000ce04783b */ /* 0x000fee0000000200 */
[C---:B---3--:R-:W-:Y:S08]  /*1d390*/  HMMA.16816.F32 R40, R164.reuse, R148, R40 ;  /* 0x00000094a428723c */ /* 0x048ff00000001828 */
[----:B------:R-:W-:Y:S08]  /*1d3a0*/  HMMA.16816.F32 R36, R164, R150, R36 ;  /* 0x00000096a424723c */ /* 0x000ff00000001824 */
[C---:B------:R-:W-:Y:S08]  /*1d3b0*/  HMMA.16816.F32 R16, R180.reuse, R184, R16 ;  /* 0x000000b8b410723c */ /* 0x040ff00000001810 */
[----:B------:R-:W-:Y:S08]  /*1d3c0*/  HMMA.16816.F32 R12, R180, R186, R12 ;  /* 0x000000bab40c723c */ /* 0x000ff0000000180c */
[C---:B------:R-:W-:Y:S08]  /*1d3d0*/  HMMA.16816.F32 R24, R164.reuse, R140, R24 ;  /* 0x0000008ca418723c */ /* 0x040ff00000001818 */
[----:B------:R-:W-:Y:S01]  /*1d3e0*/  HMMA.16816.F32 R148, R164, R142, R20 ;  /* 0x0000008ea494723c */ /* 0x000fe20000001814 */
[----:B------:R-:W-:Y:S04]  /*1d3f0*/  LDSM.16.M88.4 R140, [R222+0x2000] ;  /* 0x00200000de8c783b */ /* 0x000fe80000000200 */
[----:B------:R-:W1:Y:S03]  /*1d400*/  LDSM.16.M88.4 R20, [R219+0x8000] ;  /* 0x00800000db14783b */ /* 0x000e660000000200 */
[C---:B------:R-:W-:Y:S08]  /*1d410*/  HMMA.16816.F32 R172, R180.reuse, R176, R172 ;  /* 0x000000b0b4ac723c */ /* 0x040ff000000018ac */
[----:B------:R-:W-:Y:S01]  /*1d420*/  HMMA.16816.F32 R168, R180, R178, R168 ;  /* 0x000000b2b4a8723c */ /* 0x000fe200000018a8 */
[----:B------:R-:W3:Y:S07]  /*1d430*/  LDSM.16.M88.4 R176, [R225+0x9000] ;  /* 0x00900000e1b0783b */ /* 0x000eee0000000200 */
[----:B--2---:R-:W-:Y:S08]  /*1d440*/  HMMA.16816.F32 R136, R152, R44, R136 ;  /* 0x0000002c9888723c */ /* 0x004ff00000001888 */
[----:B----4-:R-:W-:Y:S08]  /*1d450*/  HMMA.16816.F32 R60, R8, R144, R60 ;  /* 0x00000090083c723c */ /* 0x010ff0000000183c */
[----:B------:R-:W-:Y:S08]  /*1d460*/  HMMA.16816.F32 R64, R152, R46, R64 ;  /* 0x0000002e9840723c */ /* 0x000ff00000001840 */
[----:B------:R-:W-:Y:S08]  /*1d470*/  HMMA.16816.F32 R56, R8, R146, R56 ;  /* 0x000000920838723c */ /* 0x000ff00000001838 */
[C---:B-----5:R-:W-:Y:S08]  /*1d480*/  HMMA.16816.F32 R16, R164.reuse, R156, R16 ;  /* 0x0000009ca410723c */ /* 0x060ff00000001810 */
[----:B------:R-:W-:Y:S01]  /*1d490*/  HMMA.16816.F32 R180, R164, R158, R12 ;  /* 0x0000009ea4b4723c */ /* 0x000fe2000000180c */
[----:B------:R-:W-:Y:S04]  /*1d4a0*/  LDSM.16.M88.4 R156, [R221+0x2000] ;  /* 0x00200000dd9c783b */ /* 0x000fe80000000200 */
[----:B------:R-:W2:Y:S03]  /*1d4b0*/  LDSM.16.M88.4 R12, [R208+0x4000] ;  /* 0x00400000d00c783b */ /* 0x000ea60000000200 */
[----:B-1----:R-:W-:Y:S01]  /*1d4c0*/  HMMA.16816.F32 R136, R140, R20, R136 ;  /* 0x000000148c88723c */ /* 0x002fe20000001888 */
[----:B------:R-:W1:Y:S04]  /*1d4d0*/  S2R R144, SR_TID.X ;  /* 0x0000000000907919 */ /* 0x000e680000002100 */
[----:B------:R-:W-:Y:S03]  /*1d4e0*/  LDSM.16.M88.4 R44, [R219+0x8800] ;  /* 0x00880000db2c783b */ /* 0x000fe60000000200 */
[----:B------:R-:W-:Y:S08]  /*1d4f0*/  HMMA.16816.F32 R60, R152, R4, R60 ;  /* 0x00000004983c723c */ /* 0x000ff0000000183c */
[----:B------:R-:W-:Y:S01]  /*1d500*/  HMMA.16816.F32 R64, R140, R22, R64 ;  /* 0x000000168c40723c */ /* 0x000fe20000001840 */
[----:B------:R-:W-:Y:S07]  /*1d510*/  LDSM.16.M88.4 R20, [R208+0x4800] ;  /* 0x00480000d014783b */ /* 0x000fee0000000200 */
[----:B------:R-:W-:Y:S01]  /*1d520*/  HMMA.16816.F32 R56, R152, R6, R56 ;  /* 0x000000069838723c */ /* 0x000fe20000001838 */
[----:B------:R-:W4:Y:S07]  /*1d530*/  LDSM.16.M88.4 R4, [R205] ;  /* 0x00000000cd04783b */ /* 0x000f2e0000000200 */
[C---:B---3--:R-:W-:Y:S08]  /*1d540*/  HMMA.16816.F32 R52, R8.reuse, R176, R52 ;  /* 0x000000b00834723c */ /* 0x048ff00000001834 */
[----:B------:R-:W-:Y:S01]  /*1d550*/  HMMA.16816.F32 R160, R8, R178, R160 ;  /* 0x000000b208a0723c */ /* 0x000fe200000018a0 */
[----:B-1----:R-:W-:-:S07]  /*1d560*/  IMAD.SHL.U32 R144, R144, 0x2, RZ ;  /* 0x0000000290907824 */ /* 0x002fce00078e00ff */
[C---:B--2---:R-:W-:Y:S08]  /*1d570*/  HMMA.16816.F32 R136, R156.reuse, R12, R136 ;  /* 0x0000000c9c88723c */ /* 0x044ff00000001888 */
[----:B------:R-:W-:Y:S01]  /*1d580*/  HMMA.16816.F32 R64, R156, R14, R64 ;  /* 0x0000000e9c40723c */ /* 0x000fe20000001840 */
[----:B------:R-:W1:Y:S01]  /*1d590*/  LDSM.16.M88.4 R12, [R219+0x9000] ;  /* 0x00900000db0c783b */ /* 0x000e620000000200 */
[----:B------:R-:W-:-:S05]  /*1d5a0*/  LOP3.LUT R144, R144, 0x6, RZ, 0xc0, !PT ;  /* 0x0000000690907812 */ /* 0x000fca00078ec0ff */
[----:B------:R-:W-:Y:S02]  /*1d5b0*/  IMAD R176, R242, 0x80, R144 ;  /* 0x00000080f2b07824 */ /* 0x000fe400078e0290 */
[----:B------:R-:W2:Y:S01]  /*1d5c0*/  LDSM.16.M88.4 R144, [R225+0x9800] ;  /* 0x00980000e190783b */ /* 0x000ea20000000200 */
[C---:B----4-:R-:W-:Y:S08]  /*1d5d0*/  HMMA.16816.F32 R52, R152.reuse, R4, R52 ;  /* 0x000000049834723c */ /* 0x050ff00000001834 */
[----:B------:R-:W-:Y:S01]  /*1d5e0*/  HMMA.16816.F32 R160, R152, R6, R160 ;  /* 0x0000000698a0723c */ /* 0x000fe200000018a0 */
[----:B------:R-:W-:Y:S07]  /*1d5f0*/  LDSM.16.M88.4 R4, [R208+0x5000] ;  /* 0x00500000d004783b */ /* 0x000fee0000000200 */
[C---:B------:R-:W-:Y:S08]  /*1d600*/  HMMA.16816.F32 R60, R140.reuse, R44, R60 ;  /* 0x0000002c8c3c723c */ /* 0x040ff0000000183c */
[----:B------:R-:W-:Y:S01]  /*1d610*/  HMMA.16816.F32 R56, R140, R46, R56 ;  /* 0x0000002e8c38723c */ /* 0x000fe20000001838 */
[----:B------:R-:W3:Y:S01]  /*1d620*/  LDSM.16.M88.4 R44, [R208+0x3800] ;  /* 0x00380000d02c783b */ /* 0x000ee20000000200 */
[----:B------:R-:W-:-:S02]  /*1d630*/  FMUL.FTZ R136, R136, R49 ;  /* 0x0000003188887220 */ /* 0x000fc40000410000 */
[-C--:B------:R-:W-:Y:S02]  /*1d640*/  FMUL.FTZ R137, R137, R49.reuse ;  /* 0x0000003189897220 */ /* 0x080fe40000410000 */
[-C--:B------:R-:W-:Y:S02]  /*1d650*/  FMUL.FTZ R138, R138, R49.reuse ;  /* 0x000000318a8a7220 */ /* 0x080fe40000410000 */
[-C--:B------:R-:W-:Y:S01]  /*1d660*/  FMUL.FTZ R139, R139, R49.reuse ;  /* 0x000000318b8b7220 */ /* 0x080fe20000410000 */
[----:B------:R-:W-:Y:S01]  /*1d670*/  MUFU.TANH R185, R136 ;  /* 0x0000008800b97308 */ /* 0x000fe20000002400 */
[C---:B-1----:R-:W-:Y:S07]  /*1d680*/  HMMA.16816.F32 R52, R140.reuse, R12, R52 ;  /* 0x0000000c8c34723c */ /* 0x042fee0000001834 */
[----:B------:R-:W-:Y:S01]  /*1d690*/  MUFU.TANH R178, R137 ;  /* 0x0000008900b27308 */ /* 0x000fe20000002400 */
[----:B------:R-:W-:Y:S01]  /*1d6a0*/  HMMA.16816.F32 R160, R140, R14, R160 ;  /* 0x0000000e8ca0723c */ /* 0x000fe200000018a0 */
[----:B------:R-:W-:Y:S06]  /*1d6b0*/  LDSM.16.M88.4 R12, [R225+0xa000] ;  /* 0x00a00000e10c783b */ /* 0x000fec0000000200 */
[----:B------:R-:W-:Y:S08]  /*1d6c0*/  MUFU.TANH R186, R138 ;  /* 0x0000008a00ba7308 */ /* 0x000ff00000002400 */
[----:B------:R1:W-:Y:S01]  /*1d6d0*/  MUFU.TANH R179, R139 ;  /* 0x0000008b00b37308 */ /* 0x0003e20000002400 */
[C---:B--2---:R-:W-:Y:S01]  /*1d6e0*/  HMMA.16816.F32 R40, R8.reuse, R144, R40 ;  /* 0x000000900828723c */ /* 0x044fe20000001828 */
[----:B-1----:R-:W1:Y:S07]  /*1d6f0*/  LDSM.16.M88.4 R136, [R204] ;  /* 0x00000000cc88783b */ /* 0x002e6e0000000200 */
[----:B------:R-:W-:Y:S01]  /*1d700*/  HMMA.16816.F32 R144, R8, R146, R36 ;  /* 0x000000920890723c */ /* 0x000fe20000001824 */
[----:B------:R-:W-:Y:S07]  /*1d710*/  LDSM.16.M88.4 R36, [R208+0x5800] ;  /* 0x00580000d024783b */ /* 0x000fee0000000200 */
[C---:B------:R-:W-:Y:S08]  /*1d720*/  HMMA.16816.F32 R60, R156.reuse, R20, R60 ;  /* 0x000000149c3c723c */ /* 0x040ff0000000183c */
[----:B------:R-:W-:Y:S01]  /*1d730*/  HMMA.16816.F32 R56, R156, R22, R56 ;  /* 0x000000169c38723c */ /* 0x000fe20000001838 */
[----:B------:R-:W2:Y:S07]  /*1d740*/  LDSM.16.M88.4 R20, [R219+0x9800] ;  /* 0x00980000db14783b */ /* 0x000eae0000000200 */
[C---:B---3--:R-:W-:Y:S08]  /*1d750*/  HMMA.16816.F32 R172, R164.reuse, R44, R172 ;  /* 0x0000002ca4ac723c */ /* 0x048ff000000018ac */
[----:B------:R-:W-:Y:S01]  /*1d760*/  HMMA.16816.F32 R168, R164, R46, R168 ;  /* 0x0000002ea4a8723c */ /* 0x000fe200000018a8 */
[----:B------:R-:W3:Y:S07]  /*1d770*/  LDSM.16.M88.4 R44, [R203] ;  /* 0x00000000cb2c783b */ /* 0x000eee0000000200 */
[C---:B------:R-:W-:Y:S08]  /*1d780*/  HMMA.16816.F32 R52, R156.reuse, R4, R52 ;  /* 0x000000049c34723c */ /* 0x040ff00000001834 */
[----:B------:R-:W-:Y:S01]  /*1d790*/  HMMA.16816.F32 R160, R156, R6, R160 ;  /* 0x000000069ca0723c */ /* 0x000fe200000018a0 */
[----:B------:R-:W4:Y:S07]  /*1d7a0*/  LDSM.16.M88.4 R4, [R225+0xa800] ;  /* 0x00a80000e104783b */ /* 0x000f2e0000000200 */
[C---:B-1----:R-:W-:Y:S08]  /*1d7b0*/  HMMA.16816.F32 R40, R152.reuse, R136, R40 ;  /* 0x000000889828723c */ /* 0x042ff00000001828 */
[----:B------:R-:W-:Y:S08]  /*1d7c0*/  HMMA.16816.F32 R144, R152, R138, R144 ;  /* 0x0000008a9890723c */ /* 0x000ff00000001890 */
[C---:B------:R-:W-:Y:S08]  /*1d7d0*/  HMMA.16816.F32 R32, R8.reuse, R12, R32 ;  /* 0x0000000c0820723c */ /* 0x040ff00000001820 */
[----:B------:R-:W-:Y:S01]  /*1d7e0*/  HMMA.16816.F32 R28, R8, R14, R28 ;  /* 0x0000000e081c723c */ /* 0x000fe2000000181c */
[----:B------:R-:W1:Y:S07]  /*1d7f0*/  LDSM.16.M88.4 R12, [R219+0xa000] ;  /* 0x00a00000db0c783b */ /* 0x000e6e0000000200 */
[C---:B--2---:R-:W-:Y:S08]  /*1d800*/  HMMA.16816.F32 R40, R140.reuse, R20, R40 ;  /* 0x000000148c28723c */ /* 0x044ff00000001828 */
[----:B------:R-:W-:Y:S01]  /*1d810*/  HMMA.16816.F32 R144, R140, R22, R144 ;  /* 0x000000168c90723c */ /* 0x000fe20000001890 */
[----:B------:R-:W2:Y:S07]  /*1d820*/  LDSM.16.M88.4 R20, [R225+0xb000] ;  /* 0x00b00000e114783b */ /* 0x000eae0000000200 */
[----:B---3--:R-:W-:Y:S08]  /*1d830*/  HMMA.16816.F32 R32, R152, R44, R32 ;  /* 0x0000002c9820723c */ /* 0x008ff00000001820 */
[C---:B----4-:R-:W-:Y:S08]  /*1d840*/  HMMA.16816.F32 R24, R8.reuse, R4, R24 ;  /* 0x000000040818723c */ /* 0x050ff00000001818 */
[----:B------:R-:W-:Y:S01]  /*1d850*/  HMMA.16816.F32 R148, R8, R6, R148 ;  /* 0x000000060894723c */ /* 0x000fe20000001894 */
[----:B------:R-:W3:Y:S07]  /*1d860*/  LDSM.16.M88.4 R4, [R208+0x6000] ;  /* 0x00600000d004783b */ /* 0x000eee0000000200 */
[----:B------:R-:W-:Y:S01]  /*1d870*/  HMMA.16816.F32 R28, R152, R46, R28 ;  /* 0x0000002e981c723c */ /* 0x000fe2000000181c */
[----:B------:R-:W-:-:S02]  /*1d880*/  FMUL.FTZ R52, R52, R49 ;  /* 0x0000003134347220 */ /* 0x000fc40000410000 */
[-C--:B------:R-:W-:Y:S02]  /*1d890*/  FMUL.FTZ R53, R53, R49.reuse ;  /* 0x0000003135357220 */ /* 0x080fe40000410000 */
[----:B------:R-:W-:-:S03]  /*1d8a0*/  FMUL.FTZ R54, R54, R49 ;  /* 0x0000003136367220 */ /* 0x000fc60000410000 */
[----:B------:R-:W-:Y:S01]  /*1d8b0*/  HMMA.16816.F32 R40, R156, R36, R40 ;  /* 0x000000249c28723c */ /* 0x000fe20000001828 */
[----:B------:R-:W-:-:S07]  /*1d8c0*/  FMUL.FTZ R55, R55, R49 ;  /* 0x0000003137377220 */ /* 0x000fce0000410000 */
[----:B------:R-:W-:Y:S01]  /*1d8d0*/  HMMA.16816.F32 R144, R156, R38, R144 ;  /* 0x000000269c90723c */ /* 0x000fe20000001890 */
[----:B------:R-:W4:Y:S01]  /*1d8e0*/  LDSM.16.M88.4 R36, [R202] ;  /* 0x00000000ca24783b */ /* 0x000f220000000200 */
[----:B------:R-:W-:Y:S06]  /*1d8f0*/  MUFU.TANH R164, R52 ;  /* 0x0000003400a47308 */ /* 0x000fec0000002400 */
[C---:B-1----:R-:W-:Y:S02]  /*1d900*/  HMMA.16816.F32 R32, R140.reuse, R12, R32 ;  /* 0x0000000c8c20723c */ /* 0x042fe40000001820 */
[----:B------:R-:W-:Y:S08]  /*1d910*/  MUFU.TANH R165, R53 ;  /* 0x0000003500a57308 */ /* 0x000ff00000002400 */
[----:B------:R-:W-:Y:S01]  /*1d920*/  MUFU.TANH R138, R54 ;  /* 0x00000036008a7308 */ /* 0x000fe20000002400 */
[----:B------:R-:W-:Y:S01]  /*1d930*/  HMMA.16816.F32 R28, R140, R14, R28 ;  /* 0x0000000e8c1c723c */ /* 0x000fe2000000181c */
[----:B------:R-:W-:Y:S06]  /*1d940*/  LDSM.16.M88.4 R12, [R201] ;  /* 0x00000000c90c783b */ /* 0x000fec0000000200 */
[----:B------:R1:W-:Y:S02]  /*1d950*/  MUFU.TANH R139, R55 ;  /* 0x00000037008b7308 */ /* 0x0003e40000002400 */
[----:B-1----:R-:W1:Y:S01]  /*1d960*/  LDSM.16.M88.4 R52, [R225+0xb800] ;  /* 0x00b80000e134783b */ /* 0x002e620000000200 */
[C---:B--2---:R-:W-:Y:S08]  /*1d970*/  HMMA.16816.F32 R16, R8.reuse, R20, R16 ;  /* 0x000000140810723c */ /* 0x044ff00000001810 */
[----:B------:R-:W-:Y:S01]  /*1d980*/  HMMA.16816.F32 R180, R8, R22, R180 ;  /* 0x0000001608b4723c */ /* 0x000fe200000018b4 */
[----:B------:R-:W2:Y:S07]  /*1d990*/  LDSM.16.M88.4 R20, [R219+0xa800] ;  /* 0x00a80000db14783b */ /* 0x000eae0000000200 */
[C---:B---3--:R-:W-:Y:S08]  /*1d9a0*/  HMMA.16816.F32 R32, R156.reuse, R4, R32 ;  /* 0x000000049c20723c */ /* 0x048ff00000001820 */
[----:B------:R-:W-:Y:S01]  /*1d9b0*/  HMMA.16816.F32 R28, R156, R6, R28 ;  /* 0x000000069c1c723c */ /* 0x000fe2000000181c */
[----:B------:R-:W3:Y:S07]  /*1d9c0*/  LDSM.16.M88.4 R4, [R200] ;  /* 0x00000000c804783b */ /* 0x000eee0000000200 */
[----:B----4-:R-:W-:Y:S08]  /*1d9d0*/  HMMA.16816.F32 R24, R152, R36, R24 ;  /* 0x000000249818723c */ /* 0x010ff00000001818 */
[----:B-1----:R-:W-:Y:S01]  /*1d9e0*/  HMMA.16816.F32 R172, R8, R52, R172 ;  /* 0x0000003408ac723c */ /* 0x002fe200000018ac */
[----:B------:R-:W-:-:S02]  /*1d9f0*/  FMUL.FTZ R32, R32, R49 ;  /* 0x0000003120207220 */ /* 0x000fc40000410000 */
[-C--:B------:R-:W-:Y:S02]  /*1da00*/  FMUL.FTZ R33, R33, R49.reuse ;  /* 0x0000003121217220 */ /* 0x080fe40000410000 */
[-C--:B------:R-:W-:Y:S02]  /*1da10*/  FMUL.FTZ R34, R34, R49.reuse ;  /* 0x0000003122227220 */ /* 0x080fe40000410000 */
[-C--:B------:R-:W-:Y:S01]  /*1da20*/  FMUL.FTZ R35, R35, R49.reuse ;  /* 0x0000003123237220 */ /* 0x080fe20000410000 */
[----:B------:R-:W-:Y:S01]  /*1da30*/  HMMA.16816.F32 R168, R8, R54, R168 ;  /* 0x0000003608a8723c */ /* 0x000fe200000018a8 */
[----:B------:R-:W1:Y:S01]  /*1da40*/  LDSM.16.M88.4 R8, [R208+0x6800] ;  /* 0x00680000d008783b */ /* 0x000e620000000200 */
[----:B------:R-:W-:Y:S06]  /*1da50*/  MUFU.TANH R36, R32 ;  /* 0x0000002000247308 */ /* 0x000fec0000002400 */
[----:B------:R-:W-:Y:S02]  /*1da60*/  HMMA.16816.F32 R148, R152, R38, R148 ;  /* 0x000000269894723c */ /* 0x000fe40000001894 */
[----:B------:R-:W-:Y:S08]  /*1da70*/  MUFU.TANH R54, R33 ;  /* 0x0000002100367308 */ /* 0x000ff00000002400 */
[----:B------:R-:W-:Y:S08]  /*1da80*/  MUFU.TANH R39, R34 ;  /* 0x0000002200277308 */ /* 0x000ff00000002400 */
[----:B------:R4:W-:Y:S01]  /*1da90*/  MUFU.TANH R38, R35 ;  /* 0x0000002300267308 */ /* 0x0009e20000002400 */
[----:B--2---:R-:W-:Y:S01]  /*1daa0*/  HMMA.16816.F32 R24, R140, R20, R24 ;  /* 0x000000148c18723c */ /* 0x004fe20000001818 */
[----:B----4-:R-:W2:Y:S07]  /*1dab0*/  LDSM.16.M88.4 R32, [R219+0xb000] ;  /* 0x00b00000db20783b */ /* 0x010eae0000000200 */
[C---:B------:R-:W-:Y:S08]  /*1dac0*/  HMMA.16816.F32 R16, R152.reuse, R12, R16 ;  /* 0x0000000c9810723c */ /* 0x040ff00000001810 */
[C---:B---3--:R-:W-:Y:S08]  /*1dad0*/  HMMA.16816.F32 R172, R152.reuse, R4, R172 ;  /* 0x0000000498ac723c */ /* 0x048ff000000018ac */
[C---:B------:R-:W-:Y:S01]  /*1dae0*/  HMMA.16816.F32 R168, R152.reuse, R6, R168 ;  /* 0x0000000698a8723c */ /* 0x040fe200000018a8 */
[----:B------:R-:W3:Y:S07]  /*1daf0*/  LDSM.16.M88.4 R4, [R219+0xb800] ;  /* 0x00b80000db04783b */ /* 0x000eee0000000200 */
[----:B------:R-:W-:Y:S01]  /*1db00*/  HMMA.16816.F32 R180, R152, R14, R180 ;  /* 0x0000000e98b4723c */ /* 0x000fe200000018b4 */
[----:B------:R-:W4:Y:S01]  /*1db10*/  LDSM.16.M88.4 R12, [R208+0x7000] ;  /* 0x00700000d00c783b */ /* 0x000f220000000200 */
[----:B------:R-:W-:-:S02]  /*1db20*/  FMUL.FTZ R65, R65, R49 ;  /* 0x0000003141417220 */ /* 0x000fc40000410000 */
[----:B------:R-:W-:-:S04]  /*1db30*/  FMUL.FTZ R67, R67, R49 ;  /* 0x0000003143437220 */ /* 0x000fc80000410000 */
[----:B-1----:R-:W-:Y:S01]  /*1db40*/  HMMA.16816.F32 R24, R156, R8, R24 ;  /* 0x000000089c18723c */ /* 0x002fe20000001818 */
[C---:B------:R-:W-:Y:S01]  /*1db50*/  IADD3 R187, R176.reuse, 0x9, RZ ;  /* 0x00000009b0bb7810 */ /* 0x040fe20007ffe0ff */
[----:B------:R-:W-:Y:S01]  /*1db60*/  FMUL.FTZ R61, R61, R49 ;  /* 0x000000313d3d7220 */ /* 0x000fe20000410000 */
[----:B------:R-:W-:-:S05]  /*1db70*/  IADD3 R177, R176, 0x1, RZ ;  /* 0x00000001b0b17810 */ /* 0x000fca0007ffe0ff */
[----:B------:R-:W-:Y:S01]  /*1db80*/  HMMA.16816.F32 R148, R140, R22, R148 ;  /* 0x000000168c94723c */ /* 0x000fe20000001894 */
[-C--:B------:R-:W-:Y:S01]  /*1db90*/  FMUL.FTZ R63, R63, R49.reuse ;  /* 0x000000313f3f7220 */ /* 0x080fe20000410000 */
[----:B------:R-:W-:Y:S01]  /*1dba0*/  I2F R191, R187 ;  /* 0x000000bb00bf7306 */ /* 0x000fe20000201400 */
[----:B------:R-:W-:Y:S01]  /*1dbb0*/  IADD3 R20, R176, 0x41, RZ ;  /* 0x00000041b0147810 */ /* 0x000fe20007ffe0ff */
[----:B------:R-:W-:Y:S01]  /*1dbc0*/  FMUL.FTZ R60, R60, R49 ;  /* 0x000000313c3c7220 */ /* 0x000fe20000410000 */
[----:B------:R-:W-:-:S03]  /*1dbd0*/  IADD3 R192, R176, 0x11, RZ ;  /* 0x00000011b0c07810 */ /* 0x000fc60007ffe0ff */
[----:B--2---:R-:W-:Y:S02]  /*1dbe0*/  HMMA.16816.F32 R16, R140, R32, R16 ;  /* 0x000000208c10723c */ /* 0x004fe40000001810 */
[----:B------:R-:W1:Y:S01]  /*1dbf0*/  MUFU.TANH R65, R65 ;  /* 0x0000004100417308 */ /* 0x000e620000002400 */
[-C--:B------:R-:W-:Y:S01]  /*1dc00*/  FMUL.FTZ R62, R62, R49.reuse ;  /* 0x000000313e3e7220 */ /* 0x080fe20000410000 */
[----:B------:R-:W-:Y:S01]  /*1dc10*/  IADD3 R190, R176, 0x10, RZ ;  /* 0x00000010b0be7810 */ /* 0x000fe20007ffe0ff */
[----:B------:R-:W-:-:S05]  /*1dc20*/  FMUL.FTZ R57, R57, R49 ;  /* 0x0000003139397220 */ /* 0x000fca0000410000 */
[----:B------:R-:W2:Y:S01]  /*1dc30*/  MUFU.TANH R67, R67 ;  /* 0x0000004300437308 */ /* 0x000ea20000002400 */
[-C--:B------:R-:W-:Y:S01]  /*1dc40*/  FMUL.FTZ R59, R59, R49.reuse ;  /* 0x000000313b3b7220 */ /* 0x080fe20000410000 */
[----:B------:R-:W-:Y:S01]  /*1dc50*/  IADD3 R45, R176, 0x19, RZ ;  /* 0x00000019b02d7810 */ /* 0x000fe20007ffe0ff */
[----:B------:R-:W-:-:S05]  /*1dc60*/  FMUL.FTZ R56, R56, R49 ;  /* 0x0000003138387220 */ /* 0x000fca0000410000 */
[----:B------:R-:W5:Y:S01]  /*1dc70*/  I2F R188, R177 ;  /* 0x000000b100bc7306 */ /* 0x000f620000201400 */
[-C--:B------:R-:W-:Y:S01]  /*1dc80*/  FMUL.FTZ R58, R58, R49.reuse ;  /* 0x000000313a3a7220 */ /* 0x080fe20000410000 */
[----:B------:R-:W-:Y:S01]  /*1dc90*/  IADD3 R137, R176, 0x18, RZ ;  /* 0x00000018b0897810 */ /* 0x000fe20007ffe0ff */
[----:B------:R-:W-:-:S05]  /*1dca0*/  FMUL.FTZ R43, R43, R49 ;  /* 0x000000312b2b7220 */ /* 0x000fca0000410000 */
[----:B------:R-:W-:Y:S01]  /*1dcb0*/  MUFU.TANH R193, R61 ;  /* 0x0000003d00c17308 */ /* 0x000fe20000002400 */
[----:B------:R-:W-:-:S07]  /*1dcc0*/  IADD3 R167, R176, 0x21, RZ ;  /* 0x00000021b0a77810 */ /* 0x000fce0007ffe0ff */
[----:B------:R-:W1:Y:S08]  /*1dcd0*/  I2F R21, R20 ;  /* 0x0000001400157306 */ /* 0x000e700000201400 */
[----:B------:R-:W1:Y:S08]  /*1dce0*/  I2F R61, R192 ;  /* 0x000000c0003d7306 */ /* 0x000e700000201400 */
[----:B------:R-:W-:Y:S01]  /*1dcf0*/  MUFU.TANH R63, R63 ;  /* 0x0000003f003f7308 */ /* 0x000fe20000002400 */
[----:B------:R-:W-:Y:S01]  /*1dd00*/  FMUL.FTZ R161, R161, R49 ;  /* 0x00000031a1a17220 */ /* 0x000fe20000410000 */
[----:B------:R-:W-:-:S06]  /*1dd10*/  IADD3 R166, R176, 0x20, RZ ;  /* 0x00000020b0a67810 */ /* 0x000fcc0007ffe0ff */
[----:B------:R-:W-:Y:S01]  /*1dd20*/  I2F R189, R190 ;  /* 0x000000be00bd7306 */ /* 0x000fe20000201400 */
[----:B------:R-:W-:-:S07]  /*1dd30*/  FMUL.FTZ R163, R163, R49 ;  /* 0x00000031a3a37220 */ /* 0x000fce0000410000 */
[----:B------:R-:W1:Y:S01]  /*1dd40*/  MUFU.TANH R60, R60 ;  /* 0x0000003c003c7308 */ /* 0x000e620000002400 */
[----:B------:R-:W-:Y:S07]  /*1dd50*/  HMMA.16816.F32 R180, R140, R34, R180 ;  /* 0x000000228cb4723c */ /* 0x000fee00000018b4 */
[----:B------:R-:W-:Y:S01]  /*1dd60*/  MUFU.TANH R62, R62 ;  /* 0x0000003e003e7308 */ /* 0x000fe20000002400 */
[----:B------:R-:W-:Y:S01]  /*1dd70*/  IADD3 R195, R176, 0x29, RZ ;  /* 0x00000029b0c37810 */ /* 0x000fe20007ffe0ff */
[----:B------:R-:W-:-:S06]  /*1dd80*/  FMUL.FTZ R25, R25, R49 ;  /* 0x0000003119197220 */ /* 0x000fcc0000410000 */
[----:B------:R-:W-:Y:S01]  /*1dd90*/  MUFU.TANH R57, R57 ;  /* 0x0000003900397308 */ /* 0x000fe20000002400 */
[----:B-1----:R-:W-:-:S07]  /*1dda0*/  FFMA.FTZ R65, R0, R191, R65 ;  /* 0x000000bf00417223 */ /* 0x002fce0000010041 */
[----:B------:R-:W-:Y:S01]  /*1ddb0*/  MUFU.TANH R59, R59 ;  /* 0x0000003b003b7308 */ /* 0x000fe20000002400 */
[----:B--2---:R-:W-:-:S07]  /*1ddc0*/  FFMA.FTZ R35, R0, R191, R67 ;  /* 0x000000bf00237223 */ /* 0x004fce0000010043 */
[----:B------:R-:W1:Y:S01]  /*1ddd0*/  I2F R44, R45 ;  /* 0x0000002d002c7306 */ /* 0x000e620000201400 */
[-C--:B------:R-:W-:Y:S01]  /*1dde0*/  FMUL.FTZ R160, R160, R49.reuse ;  /* 0x00000031a0a07220 */ /* 0x080fe20000410000 */
[C---:B------:R-:W-:Y:S01]  /*1ddf0*/  ISETP.GE.AND P3, PT, R187.reuse, R2, PT ;  /* 0x00000002bb00720c */ /* 0x040fe20003f66270 */
[----:B------:R-:W-:Y:S01]  /*1de00*/  FMUL.FTZ R162, R162, R49 ;  /* 0x00000031a2a27220 */ /* 0x000fe20000410000 */
[----:B------:R-:W-:-:S04]  /*1de10*/  ISETP.GE.AND P6, PT, R187, R3, PT ;  /* 0x00000003bb00720c */ /* 0x000fc80003fc6270 */
[----:B------:R-:W-:Y:S01]  /*1de20*/  MUFU.TANH R56, R56 ;  /* 0x0000003800387308 */ /* 0x000fe20000002400 */
[-C--:B------:R-:W-:Y:S01]  /*1de30*/  FMUL.FTZ R53, R146, R49.reuse ;  /* 0x0000003192357220 */ /* 0x080fe20000410000 */
[----:B------:R-:W-:Y:S06]  /*1de40*/  HMMA.16816.F32 R148, R156, R10, R148 ;  /* 0x0000000a9c94723c */ /* 0x000fec0000001894 */
[----:B------:R-:W2:Y:S01]  /*1de50*/  I2F R136, R137 ;  /* 0x0000008900887306 */ /* 0x000ea20000201400 */
[----:B------:R-:W-:Y:S01]  /*1de60*/  FMUL.FTZ R41, R41, R49 ;  /* 0x0000003129297220 */ /* 0x000fe20000410000 */
[----:B------:R-:W-:-:S06]  /*1de70*/  IADD3 R146, R176, 0x28, RZ ;  /* 0x00000028b0927810 */ /* 0x000fcc0007ffe0ff */
[----:B------:R-:W-:Y:S01]  /*1de80*/  MUFU.TANH R58, R58 ;  /* 0x0000003a003a7308 */ /* 0x000fe20000002400 */
[----:B---3--:R-:W-:Y:S01]  /*1de90*/  HMMA.16816.F32 R8, R140, R4, R172 ;  /* 0x000000048c08723c */ /* 0x008fe200000018ac */
[----:B-----5:R-:W-:-:S06]  /*1dea0*/  FFMA.FTZ R34, R0, R188, R178 ;  /* 0x000000bc00227223 */ /* 0x020fcc00000100b2 */
[----:B------:R3:W-:Y:S01]  /*1deb0*/  MUFU.TANH R46, R43 ;  /* 0x0000002b002e7308 */ /* 0x0007e20000002400 */
[----:B------:R-:W-:Y:S01]  /*1dec0*/  FFMA.FTZ R32, R0, R188, R179 ;  /* 0x000000bc00207223 */ /* 0x000fe200000100b3 */
[C---:B------:R-:W-:Y:S01]  /*1ded0*/  ISETP.GE.AND P4, PT, R177.reuse, R2, PT ;  /* 0x00000002b100720c */ /* 0x040fe20003f86270 */
[----:B------:R-:W-:Y:S01]  /*1dee0*/  FMUL.FTZ R26, R26, R49 ;  /* 0x000000311a1a7220 */ /* 0x000fe20000410000 */
[----:B------:R-:W-:Y:S01]  /*1def0*/  ISETP.GE.AND P5, PT, R177, R3, PT ;  /* 0x00000003b100720c */ /* 0x000fe20003fa6270 */
[----:B------:R-:W-:-:S03]  /*1df00*/  IMAD.MOV.U32 R174, RZ, RZ, R21 ;  /* 0x000000ffffae7224 */ /* 0x000fc600078e0015 */
[----:B------:R-:W-:Y:S01]  /*1df10*/  I2F R47, R166 ;  /* 0x000000a6002f7306 */ /* 0x000fe20000201400 */
[-C--:B------:R-:W-:Y:S02]  /*1df20*/  FMUL.FTZ R40, R40, R49.reuse ;  /* 0x0000003128287220 */ /* 0x080fe40000410000 */
[----:B---3--:R-:W-:-:S05]  /*1df30*/  FMUL.FTZ R43, R144, R49 ;  /* 0x00000031902b7220 */ /* 0x008fca0000410000 */
[----:B------:R-:W3:Y:S01]  /*1df40*/  I2F R144, R167 ;  /* 0x000000a700907306 */ /* 0x000ee20000201400 */
[----:B------:R-:W-:Y:S01]  /*1df50*/  IADD3 R246, R176, 0x31, RZ ;  /* 0x00000031b0f67810 */ /* 0x000fe20007ffe0ff */
[----:B------:R-:W-:Y:S01]  /*1df60*/  FMUL.FTZ R31, R31, R49 ;  /* 0x000000311f1f7220 */ /* 0x000fe20000410000 */
[----:B------:R-:W-:Y:S01]  /*1df70*/  FSEL R65, R65, -INF , !P3 ;  /* 0xff80000041417808 */ /* 0x000fe20005800000 */
[----:B------:R-:W-:Y:S01]  /*1df80*/  FFMA.FTZ R21, R0, R61, R193 ;  /* 0x0000003d00157223 */ /* 0x000fe200000100c1 */
[----:B------:R-:W-:Y:S01]  /*1df90*/  FSEL R35, R35, -INF , !P6 ;  /* 0xff80000023237808 */ /* 0x000fe20007000000 */
[-C--:B------:R-:W-:Y:S02]  /*1dfa0*/  FMUL.FTZ R42, R42, R49.reuse ;  /* 0x000000312a2a7220 */ /* 0x080fe40000410000 */
[----:B------:R-:W-:Y:S01]  /*1dfb0*/  MUFU.TANH R161, R161 ;  /* 0x000000a100a17308 */ /* 0x000fe20000002400 */
[----:B------:R-:W-:Y:S01]  /*1dfc0*/  FMUL.FTZ R52, R145, R49 ;  /* 0x0000003191347220 */ /* 0x000fe20000410000 */
[----:B----4-:R-:W-:Y:S01]  /*1dfd0*/  HMMA.16816.F32 R16, R156, R12, R16 ;  /* 0x0000000c9c10723c */ /* 0x010fe20000001810 */
[----:B------:R-:W-:-:S02]  /*1dfe0*/  ISETP.GE.AND P3, PT, R192, R2, PT ;  /* 0x00000002c000720c */ /* 0x000fc40003f66270 */
[----:B------:R-:W-:-:S03]  /*1dff0*/  ISETP.GE.AND P6, PT, R192, R3, PT ;  /* 0x00000003c000720c */ /* 0x000fc60003fc6270 */
[----:B------:R-:W-:Y:S01]  /*1e000*/  MUFU.TANH R163, R163 ;  /* 0x000000a300a37308 */ /* 0x000fe20000002400 */
[C---:B------:R-:W-:Y:S01]  /*1e010*/  IADD3 R198, R176.reuse, 0x30, RZ ;  /* 0x00000030b0c67810 */ /* 0x040fe20007ffe0ff */
[-C--:B------:R-:W-:Y:S01]  /*1e020*/  FMUL.FTZ R37, R147, R49.reuse ;  /* 0x0000003193257220 */ /* 0x080fe20000410000 */
[----:B------:R-:W-:Y:S01]  /*1e030*/  IADD3 R247, R176, 0x39, RZ ;  /* 0x00000039b0f77810 */ /* 0x000fe20007ffe0ff */
[----:B------:R-:W-:-:S04]  /*1e040*/  FMUL.FTZ R24, R24, R49 ;  /* 0x0000003118187220 */ /* 0x000fc80000410000 */
[----:B------:R-:W4:Y:S01]  /*1e050*/  I2F R194, R195 ;  /* 0x000000c300c27306 */ /* 0x000f220000201400 */
[----:B------:R-:W-:Y:S01]  /*1e060*/  FSEL R34, R34, -INF , !P4 ;  /* 0xff80000022227808 */ /* 0x000fe20006000000 */
[----:B------:R-:W-:Y:S01]  /*1e070*/  FFMA.FTZ R23, R0, R189, R60 ;  /* 0x000000bd00177223 */ /* 0x000fe2000001003c */
[----:B------:R-:W-:-:S05]  /*1e080*/  FSEL R32, R32, -INF , !P5 ;  /* 0xff80000020207808 */ /* 0x000fca0006800000 */
[----:B------:R5:W-:Y:S01]  /*1e090*/  MUFU.TANH R33, R25 ;  /* 0x0000001900217308 */ /* 0x000be20000002400 */
[----:B------:R-:W-:Y:S01]  /*1e0a0*/  IMAD.MOV.U32 R172, RZ, RZ, R20 ;  /* 0x000000ffffac7224 */ /* 0x000fe200078e0014 */
[C---:B------:R-:W-:Y:S01]  /*1e0b0*/  ISETP.GE.AND P4, PT, R190.reuse, R2, PT ;  /* 0x00000002be00720c */ /* 0x040fe20003f86270 */
[----:B------:R-:W-:Y:S01]  /*1e0c0*/  FMUL.FTZ R29, R29, R49 ;  /* 0x000000311d1d7220 */ /* 0x000fe20000410000 */
[----:B------:R-:W-:Y:S01]  /*1e0d0*/  ISETP.GE.AND P5, PT, R190, R3, PT ;  /* 0x00000003be00720c */ /* 0x000fe20003fa6270 */
[----:B-1----:R-:W-:-:S03]  /*1e0e0*/  FFMA.FTZ R20, R0, R44, R57 ;  /* 0x0000002c00147223 */ /* 0x002fc60000010039 */
[----:B------:R-:W-:Y:S01]  /*1e0f0*/  MUFU.TANH R160, R160 ;  /* 0x000000a000a07308 */ /* 0x000fe20000002400 */
[----:B------:R-:W-:Y:S01]  /*1e100*/  FSEL R21, R21, -INF , !P3 ;  /* 0xff80000015157808 */ /* 0x000fe20005800000 */
[----:B-----5:R-:W-:-:S06]  /*1e110*/  FFMA.FTZ R25, R0, R61, R63 ;  /* 0x0000003d00197223 */ /* 0x020fcc000001003f */
[----:B------:R-:W-:Y:S01]  /*1e120*/  MUFU.TANH R162, R162 ;  /* 0x000000a200a27308 */ /* 0x000fe20000002400 */
[----:B------:R-:W-:Y:S02]  /*1e130*/  ISETP.GE.AND P3, PT, R45, R2, PT ;  /* 0x000000022d00720c */ /* 0x000fe40003f66270 */
[----:B------:R-:W-:-:S05]  /*1e140*/  FSEL R25, R25, -INF , !P6 ;  /* 0xff80000019197808 */ /* 0x000fca0007000000 */
[----:B------:R-:W1:Y:S01]  /*1e150*/  I2F R145, R146 ;  /* 0x0000009200917306 */ /* 0x000e620000201400 */
[----:B------:R-:W-:Y:S01]  /*1e160*/  ISETP.GE.AND P6, PT, R45, R3, PT ;  /* 0x000000032d00720c */ /* 0x000fe20003fc6270 */
[----:B------:R-:W-:Y:S01]  /*1e170*/  FMUL.FTZ R30, R30, R49 ;  /* 0x000000311e1e7220 */ /* 0x000fe20000410000 */
[----:B------:R-:W-:-:S05]  /*1e180*/  IADD3 R250, R176, 0x38, RZ ;  /* 0x00000038b0fa7810 */ /* 0x000fca0007ffe0ff */
[----:B------:R5:W-:Y:S01]  /*1e190*/  MUFU.TANH R12, R26 ;  /* 0x0000001a000c7308 */ /* 0x000be20000002400 */
[----:B------:R-:W-:Y:S01]  /*1e1a0*/  FSEL R23, R23, -INF , !P4 ;  /* 0xff80000017177808 */ /* 0x000fe20006000000 */
[----:B--2---:R-:W-:Y:S01]  /*1e1b0*/  FFMA.FTZ R22, R0, R136, R56 ;  /* 0x0000008800167223 */ /* 0x004fe20000010038 */
[----:B------:R-:W-:-:S05]  /*1e1c0*/  ISETP.GE.AND P4, PT, R137, R2, PT ;  /* 0x000000028900720c */ /* 0x000fca0003f86270 */
[----:B------:R-:W-:Y:S01]  /*1e1d0*/  MUFU.TANH R41, R41 ;  /* 0x0000002900297308 */ /* 0x000fe20000002400 */
[----:B------:R-:W-:Y:S01]  /*1e1e0*/  IADD3 R249, R176, 0x40, RZ ;  /* 0x00000040b0f97810 */ /* 0x000fe20007ffe0ff */
[----:B-----5:R-:W-:-:S06]  /*1e1f0*/  FFMA.FTZ R26, R0, R189, R62 ;  /* 0x000000bd001a7223 */ /* 0x020fcc000001003e */
[----:B------:R-:W2:Y:S01]  /*1e200*/  I2F R199, R246 ;  /* 0x000000f600c77306 */ /* 0x000ea20000201400 */
[----:B------:R-:W-:Y:S01]  /*1e210*/  FSEL R20, R20, -INF , !P3 ;  /* 0xff80000014147808 */ /* 0x000fe20005800000 */
[----:B---3--:R-:W-:Y:S01]  /*1e220*/  FFMA.FTZ R165, R0, R144, R165 ;  /* 0x0000009000a57223 */ /* 0x008fe200000100a5 */
[----:B------:R-:W-:-:S05]  /*1e230*/  FSEL R26, R26, -INF , !P5 ;  /* 0xff8000001a1a7808 */ /* 0x000fca0006800000 */
[----:B------:R3:W-:Y:S01]  /*1e240*/  MUFU.TANH R152, R31 ;  /* 0x0000001f00987308 */ /* 0x0007e20000002400 */
[----:B------:R-:W-:Y:S02]  /*1e250*/  ISETP.GE.AND P5, PT, R137, R3, PT ;  /* 0x000000038900720c */ /* 0x000fe40003fa6270 */
[----:B------:R-:W-:-:S05]  /*1e260*/  ISETP.GE.AND P3, PT, R167, R2, PT ;  /* 0x00000002a700720c */ /* 0x000fca0003f66270 */
[----:B------:R-:W-:Y:S01]  /*1e270*/  MUFU.TANH R40, R40 ;  /* 0x0000002800287308 */ /* 0x000fe20000002400 */
[----:B---3--:R-:W-:-:S07]  /*1e280*/  FFMA.FTZ R31, R0, R44, R59 ;  /* 0x0000002c001f7223 */ /* 0x008fce000001003b */
[----:B------:R-:W3:Y:S01]  /*1e290*/  I2F R197, R198 ;  /* 0x000000c600c57306 */ /* 0x000ee20000201400 */
[----:B------:R-:W-:Y:S01]  /*1e2a0*/  FMUL.FTZ R28, R28, R49 ;  /* 0x000000311c1c7220 */ /* 0x000fe20000410000 */
[----:B------:R-:W-:-:S06]  /*1e2b0*/  FSEL R31, R31, -INF , !P6 ;  /* 0xff8000001f1f7808 */ /* 0x000fcc0007000000 */
[----:B------:R-:W5:Y:S01]  /*1e2c0*/  MUFU.TANH R42, R42 ;  /* 0x0000002a002a7308 */ /* 0x000f620000002400 */
[----:B------:R-:W-:-:S07]  /*1e2d0*/  ISETP.GE.AND P6, PT, R167, R3, PT ;  /* 0x00000003a700720c */ /* 0x000fce0003fc6270 */
[----:B------:R1:W-:Y:S01]  /*1e2e0*/  MUFU.TANH R153, R24 ;  /* 0x0000001800997308 */ /* 0x0003e20000002400 */
[----:B------:R-:W-:Y:S01]  /*1e2f0*/  FSEL R22, R22, -INF , !P4 ;  /* 0xff80000016167808 */ /* 0x000fe20006000000 */
[----:B----4-:R-:W-:Y:S01]  /*1e300*/  FFMA.FTZ R154, R0, R194, R161 ;  /* 0x000000c2009a7223 */ /* 0x010fe200000100a1 */
[----:B------:R-:W-:-:S05]  /*1e310*/  ISETP.GE.AND P4, PT, R166, R2, PT ;  /* 0x00000002a600720c */ /* 0x000fca0003f86270 */
[----:B------:R-:W-:Y:S01]  /*1e320*/  MUFU.TANH R52, R52 ;  /* 0x0000003400347308 */ /* 0x000fe20000002400 */
[----:B-1----:R-:W-:-:S07]  /*1e330*/  FFMA.FTZ R24, R0, R136, R58 ;  /* 0x0000008800187223 */ /* 0x002fce000001003a */
[----:B------:R-:W-:Y:S01]  /*1e340*/  MUFU.TANH R37, R37 ;  /* 0x0000002500257308 */ /* 0x000fe20000002400 */
[----:B------:R-:W-:Y:S01]  /*1e350*/  FFMA.FTZ R136, R0, R47, R164 ;  /* 0x0000002f00887223 */ /* 0x000fe200000100a4 */
[----:B------:R-:W-:-:S06]  /*1e360*/  FSEL R24, R24, -INF , !P5 ;  /* 0xff80000018187808 */ /* 0x000fcc0006800000 */
[----:B------:R1:W-:Y:S01]  /*1e370*/  MUFU.TANH R147, R29 ;  /* 0x0000001d00937308 */ /* 0x0003e20000002400 */
[----:B------:R-:W-:-:S07]  /*1e380*/  ISETP.GE.AND P5, PT, R166, R3, PT ;  /* 0x00000003a600720c */ /* 0x000fce0003fa6270 */
[----:B------:R-:W4:Y:S01]  /*1e390*/  I2F R247, R247 ;  /* 0x000000f700f77306 */ /* 0x000f220000201400 */
[----:B-1----:R-:W-:-:S07]  /*1e3a0*/  FFMA.FTZ R29, R0, R144, R139 ;  /* 0x00000090001d7223 */ /* 0x002fce000001008b */
[----:B------:R-:W-:Y:S01]  /*1e3b0*/  MUFU.TANH R43, R43 ;  /* 0x0000002b002b7308 */ /* 0x000fe20000002400 */
[----:B------:R-:W-:Y:S01]  /*1e3c0*/  FSEL R139, R165, -INF , !P3 ;  /* 0xff800000a58b7808 */ /* 0x000fe20005800000 */
[----:B------:R-:W-:Y:S01]  /*1e3d0*/  FFMA.FTZ R144, R0, R194, R163 ;  /* 0x000000c200907223 */ /* 0x000fe200000100a3 */
[----:B------:R-:W-:-:S05]  /*1e3e0*/  ISETP.GE.AND P3, PT, R195, R2, PT ;  /* 0x00000002c300720c */ /* 0x000fca0003f66270 */
[----:B------:R-:W1:Y:S01]  /*1e3f0*/  I2F R155, R250 ;  /* 0x000000fa009b7306 */ /* 0x000e620000201400 */
[----:B------:R-:W-:Y:S02]  /*1e400*/  FSEL R29, R29, -INF , !P6 ;  /* 0xff8000001d1d7808 */ /* 0x000fe40007000000 */
[----:B------:R-:W-:-:S05]  /*1e410*/  ISETP.GE.AND P6, PT, R195, R3, PT ;  /* 0x00000003c300720c */ /* 0x000fca0003fc6270 */
[----:B------:R-:W1:Y:S01]  /*1e420*/  MUFU.TANH R53, R53 ;  /* 0x0000003500357308 */ /* 0x000e620000002400 */
[----:B------:R-:W-:Y:S01]  /*1e430*/  FSEL R136, R136, -INF , !P4 ;  /* 0xff80000088887808 */ /* 0x000fe20006000000 */
[----:B------:R-:W-:-:S06]  /*1e440*/  FFMA.FTZ R160, R0, R145, R160 ;  /* 0x0000009100a07223 */ /* 0x000fcc00000100a0 */
[----:B------:R1:W-:Y:S01]  /*1e450*/  MUFU.TANH R196, R30 ;  /* 0x0000001e00c47308 */ /* 0x0003e20000002400 */
[----:B------:R-:W-:Y:S01]  /*1e460*/  ISETP.GE.AND P4, PT, R146, R2, PT ;  /* 0x000000029200720c */ /* 0x000fe20003f86270 */
[----:B--2---:R-:W-:-:S06]  /*1e470*/  FFMA.FTZ R41, R0, R199, R41 ;  /* 0x000000c700297223 */ /* 0x004fcc0000010029 */
[----:B------:R-:W2:Y:S01]  /*1e480*/  I2F R248, R249 ;  /* 0x000000f900f87306 */ /* 0x000ea20000201400 */
[----:B------:R-:W-:Y:S01]  /*1e490*/  IADD3 R4, R176, 0x49, RZ ;  /* 0x00000049b0047810 */ /* 0x000fe20007ffe0ff */
[----:B-1----:R-:W-:-:S06]  /*1e4a0*/  FFMA.FTZ R30, R0, R47, R138 ;  /* 0x0000002f001e7223 */ /* 0x002fcc000001008a */
[----:B------:R1:W-:Y:S01]  /*1e4b0*/  MUFU.TANH R55, R28 ;  /* 0x0000001c00377308 */ /* 0x0003e20000002400 */
[----:B------:R-:W-:Y:S01]  /*1e4c0*/  FSEL R154, R154, -INF , !P3 ;  /* 0xff8000009a9a7808 */ /* 0x000fe20005800000 */
[----:B------:R-:W-:Y:S01]  /*1e4d0*/  FFMA.FTZ R46, R0, R199, R46 ;  /* 0x000000c7002e7223 */ /* 0x000fe2000001002e */
[----:B------:R-:W-:Y:S02]  /*1e4e0*/  FSEL R30, R30, -INF , !P5 ;  /* 0xff8000001e1e7808 */ /* 0x000fe40006800000 */
[----:B------:R-:W-:Y:S02]  /*1e4f0*/  ISETP.GE.AND P5, PT, R146, R3, PT ;  /* 0x000000039200720c */ /* 0x000fe40003fa6270 */
[----:B------:R-:W-:Y:S01]  /*1e500*/  FSEL R144, R144, -INF , !P6 ;  /* 0xff80000090907808 */ /* 0x000fe20007000000 */
[----:B---3--:R-:W-:Y:S01]  /*1e510*/  FFMA.FTZ R178, R0, R197, R40 ;  /* 0x000000c500b27223 */ /* 0x008fe20000010028 */
[CC--:B------:R-:W-:Y:S01]  /*1e520*/  ISETP.GE.AND P3, PT, R246.reuse, R2.reuse, PT ;  /* 0x00000002f600720c */ /* 0x0c0fe20003f66270 */
[----:B------:R-:W-:Y:S01]  /*1e530*/  IMAD.MOV.U32 R164, RZ, RZ, R12 ;  /* 0x000000ffffa47224 */ /* 0x000fe200078e000c */
[----:B------:R-:W-:Y:S01]  /*1e540*/  ISETP.GE.AND P6, PT, R246, R3, PT ;  /* 0x00000003f600720c */ /* 0x000fe20003fc6270 */
[----:B-1----:R-:W-:Y:S01]  /*1e550*/  FFMA.FTZ R28, R0, R145, R162 ;  /* 0x00000091001c7223 */ /* 0x002fe200000100a2 */
[C---:B------:R-:W-:Y:S01]  /*1e560*/  IADD3 R175, R176.reuse, 0x48, RZ ;  /* 0x00000048b0af7810 */ /* 0x040fe20007ffe0ff */
[----:B------:R-:W-:Y:S01]  /*1e570*/  HMMA.16816.F32 R180, R156, R14, R180 ;  /* 0x0000000e9cb4723c */ /* 0x000fe200000018b4 */
[----:B------:R-:W-:Y:S01]  /*1e580*/  IADD3 R173, R176, 0x39, RZ ;  /* 0x00000039b0ad7810 */ /* 0x000fe20007ffe0ff */
[----:B-----5:R-:W-:Y:S01]  /*1e590*/  FFMA.FTZ R197, R0, R197, R42 ;  /* 0x000000c500c57223 */ /* 0x020fe2000001002a */
[----:B------:R-:W-:Y:S01]  /*1e5a0*/  FSEL R187, R160, -INF , !P4 ;  /* 0xff800000a0bb7808 */ /* 0x000fe20006000000 */
[----:B------:R-:W1:Y:S01]  /*1e5b0*/  LDSM.16.M88.4 R12, [R208+0x7800] ;  /* 0x00780000d00c783b */ /* 0x000e620000000200 */
[----:B------:R-:W-:Y:S01]  /*1e5c0*/  FSEL R28, R28, -INF , !P5 ;  /* 0xff8000001c1c7808 */ /* 0x000fe20006800000 */
[----:B------:R-:W3:Y:S01]  /*1e5d0*/  I2F R193, R4 ;  /* 0x0000000400c17306 */ /* 0x000ee20000201400 */
[----:B------:R-:W-:Y:S01]  /*1e5e0*/  ISETP.GE.AND P4, PT, R198, R2, PT ;  /* 0x00000002c600720c */ /* 0x000fe20003f86270 */
[----:B----4-:R-:W-:Y:S01]  /*1e5f0*/  FFMA.FTZ R52, R0, R247, R52 ;  /* 0x000000f700347223 */ /* 0x010fe20000010034 */
[----:B------:R-:W-:Y:S01]  /*1e600*/  ISETP.GE.AND P5, PT, R198, R3, PT ;  /* 0x00000003c600720c */ /* 0x000fe20003fa6270 */
[----:B------:R-:W-:Y:S01]  /*1e610*/  FFMA.FTZ R166, R0, R247, R37 ;  /* 0x000000f700a67223 */ /* 0x000fe20000010025 */
[----:B------:R-:W-:-:S02]  /*1e620*/  FSEL R177, R41, -INF , !P3 ;  /* 0xff80000029b17808 */ /* 0x000fc40005800000 */
[----:B------:R-:W-:Y:S01]  /*1e630*/  FSEL R48, R46, -INF , !P6 ;  /* 0xff8000002e307808 */ /* 0x000fe20007000000 */
[----:B------:R-:W4:Y:S01]  /*1e640*/  I2F R5, R175 ;  /* 0x000000af00057306 */ /* 0x000f220000201400 */
[-C--:B------:R-:W-:Y:S01]  /*1e650*/  ISETP.GE.AND P3, PT, R173, R2.reuse, PT ;  /* 0x00000002ad00720c */ /* 0x080fe20003f66270 */
[----:B------:R-:W-:Y:S01]  /*1e660*/  FMUL.FTZ R42, R151, R49 ;  /* 0x00000031972a7220 */ /* 0x000fe20000410000 */
[----:B------:R-:W-:Y:S01]  /*1e670*/  ISETP.GE.AND P6, PT, R173, R3, PT ;  /* 0x00000003ad00720c */ /* 0x000fe20003fc6270 */
[-C--:B------:R-:W-:Y:S01]  /*1e680*/  FFMA.FTZ R43, R0, R155.reuse, R43 ;  /* 0x0000009b002b7223 */ /* 0x080fe2000001002b */
[----:B------:R-:W-:Y:S01]  /*1e690*/  FSEL R178, R178, -INF , !P4 ;  /* 0xff800000b2b27808 */ /* 0x000fe20006000000 */
[----:B------:R-:W-:Y:S01]  /*1e6a0*/  FFMA.FTZ R155, R0, R155, R53 ;  /* 0x0000009b009b7223 */ /* 0x000fe20000010035 */
[----:B------:R-:W-:Y:S01]  /*1e6b0*/  FSEL R151, R197, -INF , !P5 ;  /* 0xff800000c5977808 */ /* 0x000fe20006800000 */
[----:B------:R-:W-:Y:S01]  /*1e6c0*/  FMUL.FTZ R27, R27, R49 ;  /* 0x000000311b1b7220 */ /* 0x000fe20000410000 */
[----:B------:R-:W-:Y:S01]  /*1e6d0*/  ISETP.GE.AND P4, PT, R250, R2, PT ;  /* 0x00000002fa00720c */ /* 0x000fe20003f86270 */
[-C--:B--2---:R-:W-:Y:S01]  /*1e6e0*/  FFMA.FTZ R36, R0, R248.reuse, R36 ;  /* 0x000000f800247223 */ /* 0x084fe20000010024 */
[-C--:B------:R-:W-:Y:S01]  /*1e6f0*/  ISETP.GE.AND P5, PT, R250, R3.reuse, PT ;  /* 0x00000003fa00720c */ /* 0x080fe20003fa6270 */
[----:B------:R-:W-:Y:S01]  /*1e700*/  FFMA.FTZ R39, R0, R248, R39 ;  /* 0x000000f800277223 */ /* 0x000fe20000010027 */
[----:B------:R-:W-:Y:S01]  /*1e710*/  FSEL R165, R52, -INF , !P3 ;  /* 0xff80000034a57808 */ /* 0x000fe20005800000 */
[----:B------:R-:W-:Y:S01]  /*1e720*/  I2F R184, R176 ;  /* 0x000000b000b87306 */ /* 0x000fe20000201400 */
[----:B------:R-:W-:Y:S01]  /*1e730*/  FSEL R166, R166, -INF , !P6 ;  /* 0xff800000a6a67808 */ /* 0x000fe20007000000 */
[C---:B------:R-:W-:Y:S01]  /*1e740*/  FFMA.FTZ R54, R0.reuse, R174, R54 ;  /* 0x000000ae00367223 */ /* 0x040fe20000010036 */
[C---:B------:R-:W-:Y:S01]  /*1e750*/  ISETP.GE.AND P3, PT, R249.reuse, R2, PT ;  /* 0x00000002f900720c */ /* 0x040fe20003f66270 */
[----:B------:R-:W-:Y:S01]  /*1e760*/  FFMA.FTZ R38, R0, R174, R38 ;  /* 0x000000ae00267223 */ /* 0x000fe20000010026 */
[----:B------:R-:W-:-:S02]  /*1e770*/  ISETP.GE.AND P6, PT, R249, R3, PT ;  /* 0x00000003f900720c */ /* 0x000fc40003fc6270 */
[C---:B------:R-:W-:Y:S01]  /*1e780*/  IADD3 R252, R176.reuse, 0x50, RZ ;  /* 0x00000050b0fc7810 */ /* 0x040fe20007ffe0ff */
[----:B------:R2:W-:Y:S01]  /*1e790*/  MUFU.TANH R63, R27 ;  /* 0x0000001b003f7308 */ /* 0x0005e20000002400 */
[----:B------:R-:W-:Y:S02]  /*1e7a0*/  FSEL R179, R43, -INF , !P4 ;  /* 0xff8000002bb37808 */ /* 0x000fe40006000000 */
        /* <DEDUP_REMOVED lines=9> */
[----:B------:R-:W-:Y:S01]  /*1e840*/  IADD3 R190, R176, 0x8, RZ ;  /* 0x00000008b0be7810 */ /* 0x000fe20007ffe0ff */
[-C--:B------:R-:W-:Y:S01]  /*1e850*/  FMUL.FTZ R148, R148, R49.reuse ;  /* 0x0000003194947220 */ /* 0x080fe20000410000 */
[----:B------:R-:W-:Y:S01]  /*1e860*/  FSEL R155, R155, -INF , !P5 ;  /* 0xff8000009b9b7808 */ /* 0x000fe20006800000 */
[-C--:B------:R-:W-:Y:S01]  /*1e870*/  FMUL.FTZ R145, R150, R49.reuse ;  /* 0x0000003196917220 */ /* 0x080fe20000410000 */
[C---:B--2---:R-:W-:Y:S01]  /*1e880*/  IADD3 R27, R176.reuse, 0x61, RZ ;  /* 0x00000061b01b7810 */ /* 0x044fe20007ffe0ff */
[-C--:B------:R-:W-:Y:S01]  /*1e890*/  FMUL.FTZ R149, R149, R49.reuse ;  /* 0x0000003195957220 */ /* 0x080fe20000410000 */
[----:B------:R-:W-:Y:S01]  /*1e8a0*/  IADD3 R41, R176, 0x79, RZ ;  /* 0x00000079b0297810 */ /* 0x000fe20007ffe0ff */
[-C--:B------:R-:W-:Y:S01]  /*1e8b0*/  FMUL.FTZ R16, R16, R49.reuse ;  /* 0x0000003110107220 */ /* 0x080fe20000410000 */
[-C--:B------:R-:W-:Y:S01]  /*1e8c0*/  ISETP.GE.AND P4, PT, R176, R2.reuse, PT ;  /* 0x00000002b000720c */ /* 0x080fe20003f86270 */
[----:B------:R-:W-:Y:S01]  /*1e8d0*/  FMUL.FTZ R18, R18, R49 ;  /* 0x0000003112127220 */ /* 0x000fe20000410000 */
[----:B------:R-:W-:Y:S01]  /*1e8e0*/  ISETP.GE.AND P5, PT, R176, R3, PT ;  /* 0x00000003b000720c */ /* 0x000fe20003fa6270 */
[-C--:B------:R-:W-:Y:S01]  /*1e8f0*/  FMUL.FTZ R17, R17, R49.reuse ;  /* 0x0000003111117220 */ /* 0x080fe20000410000 */
[----:B------:R-:W-:Y:S01]  /*1e900*/  FSEL R173, R36, -INF , !P3 ;  /* 0xff80000024ad7808 */ /* 0x000fe20005800000 */
[-C--:B------:R-:W-:Y:S01]  /*1e910*/  FMUL.FTZ R19, R19, R49.reuse ;  /* 0x0000003113137220 */ /* 0x080fe20000410000 */
[----:B------:R-:W-:Y:S01]  /*1e920*/  FSEL R176, R39, -INF , !P6 ;  /* 0xff80000027b07808 */ /* 0x000fe20007000000 */
[-C--:B------:R-:W-:Y:S01]  /*1e930*/  FMUL.FTZ R183, R183, R49.reuse ;  /* 0x00000031b7b77220 */ /* 0x080fe20000410000 */
[-C--:B------:R-:W-:Y:S01]  /*1e940*/  ISETP.GE.AND P3, PT, R172, R2.reuse, PT ;  /* 0x00000002ac00720c */ /* 0x080fe20003f66270 */
[----:B------:R-:W-:Y:S01]  /*1e950*/  FMUL.FTZ R64, R64, R49 ;  /* 0x0000003140407220 */ /* 0x000fe20000410000 */
[----:B------:R-:W-:Y:S01]  /*1e960*/  ISETP.GE.AND P6, PT, R172, R3, PT ;  /* 0x00000003ac00720c */ /* 0x000fe20003fc6270 */
[-C--:B---3--:R-:W-:Y:S01]  /*1e970*/  FFMA.FTZ R147, R0, R193.reuse, R147 ;  /* 0x000000c100937223 */ /* 0x088fe20000010093 */
[----:B------:R-:W-:Y:S01]  /*1e980*/  FSEL R172, R54, -INF , !P3 ;  /* 0xff80000036ac7808 */ /* 0x000fe20005800000 */
[----:B------:R-:W-:Y:S01]  /*1e990*/  FFMA.FTZ R152, R0, R193, R152 ;  /* 0x000000c100987223 */ /* 0x000fe20000010098 */
[----:B------:R-:W-:Y:S01]  /*1e9a0*/  FSEL R174, R38, -INF , !P6 ;  /* 0xff80000026ae7808 */ /* 0x000fe20007000000 */
[----:B------:R-:W2:Y:S01]  /*1e9b0*/  I2F R193, R252 ;  /* 0x000000fc00c17306 */ /* 0x000ea20000201400 */
[C---:B------:R-:W-:Y:S01]  /*1e9c0*/  ISETP.GE.AND P3, PT, R175.reuse, R2, PT ;  /* 0x00000002af00720c */ /* 0x040fe20003f66270 */
[C---:B----4-:R-:W-:Y:S01]  /*1e9d0*/  FFMA.FTZ R55, R0.reuse, R5, R55 ;  /* 0x0000000500377223 */ /* 0x050fe20000010037 */
[----:B------:R-:W-:Y:S01]  /*1e9e0*/  ISETP.GE.AND P6, PT, R175, R3, PT ;  /* 0x00000003af00720c */ /* 0x000fe20003fc6270 */
[----:B------:R-:W-:Y:S01]  /*1e9f0*/  FFMA.FTZ R175, R0, R5, R196 ;  /* 0x0000000500af7223 */ /* 0x000fe200000100c4 */
[----:B------:R-:W-:-:S04]  /*1ea00*/  DEPBAR.LE SB0, 0x0 ;  /* 0x000080000000791a */ /* 0x000fc80000000000 */
[----:B------:R-:W-:Y:S02]  /*1ea10*/  FSEL R167, R55, -INF , !P3 ;  /* 0xff80000037a77808 */ /* 0x000fe40005800000 */
[----:B------:R-:W-:Y:S02]  /*1ea20*/  FSEL R175, R175, -INF , !P6 ;  /* 0xff800000afaf7808 */ /* 0x000fe40007000000 */
[C---:B------:R-:W-:Y:S02]  /*1ea30*/  ISETP.GE.AND P3, PT, R4.reuse, R2, PT ;  /* 0x000000020400720c */ /* 0x040fe40003f66270 */
[----:B------:R-:W-:Y:S02]  /*1ea40*/  ISETP.GE.AND P6, PT, R4, R3, PT ;  /* 0x000000030400720c */ /* 0x000fe40003fc6270 */
[----:B------:R-:W-:Y:S01]  /*1ea50*/  HMMA.16816.F32 R4, R140, R6, R168 ;  /* 0x000000068c04723c */ /* 0x000fe200000018a8 */
[CC--:B--2---:R-:W-:Y:S02]  /*1ea60*/  FFMA.FTZ R153, R0.reuse, R193.reuse, R153 ;  /* 0x000000c100997223 */ /* 0x0c4fe40000010099 */
[----:B------:R-:W-:-:S02]  /*1ea70*/  FFMA.FTZ R164, R0, R193, R164 ;  /* 0x000000c100a47223 */ /* 0x000fc400000100a4 */
[----:B------:R-:W2:Y:S03]  /*1ea80*/  I2F R193, R251 ;  /* 0x000000fb00c17306 */ /* 0x000ea60000201400 */
[----:B-1----:R-:W-:Y:S05]  /*1ea90*/  HMMA.16816.F32 R8, R156, R12, R8 ;  /* 0x0000000c9c08723c */ /* 0x002fea0000001808 */
[----:B------:R-:W-:Y:S01]  /*1eaa0*/  I2F R188, R191 ;  /* 0x000000bf00bc7306 */ /* 0x000fe20000201400 */
[----:B------:R-:W-:-:S07]  /*1eab0*/  FSEL R169, R147, -INF , !P3 ;  /* 0xff80000093a97808 */ /* 0x000fce0005800000 */
[----:B------:R-:W1:Y:S01]  /*1eac0*/  MUFU.TANH R148, R148 ;  /* 0x0000009400947308 */ /* 0x000e620000002400 */
[----:B------:R-:W-:-:S07]  /*1ead0*/  ISETP.GE.AND P3, PT, R252, R2, PT ;  /* 0x00000002fc00720c */ /* 0x000fce0003f66270 */
[----:B------:R-:W3:Y:S01]  /*1eae0*/  MUFU.TANH R145, R145 ;  /* 0x0000009100917308 */ /* 0x000ee20000002400 */
[----:B------:R-:W-:Y:S01]  /*1eaf0*/  FSEL R168, R152, -INF , !P6 ;  /* 0xff80000098a87808 */ /* 0x000fe20007000000 */
[----:B------:R-:W-:Y:S06]  /*1eb00*/  HMMA.16816.F32 R12, R156, R14, R4 ;  /* 0x0000000e9c0c723c */ /* 0x000fec0000001804 */
[----:B------:R-:W-:Y:S01]  /*1eb10*/  I2F R60, R67 ;  /* 0x00000043003c7306 */ /* 0x000fe20000201400 */
[----:B------:R-:W-:Y:S01]  /*1eb20*/  ISETP.GE.AND P6, PT, R252, R3, PT ;  /* 0x00000003fc00720c */ /* 0x000fe20003fc6270 */
[----:B--2---:R-:W-:-:S06]  /*1eb30*/  FFMA.FTZ R160, R0, R193, R33 ;  /* 0x000000c100a07223 */ /* 0x004fcc0000010021 */
[----:B------:R-:W2:Y:S01]  /*1eb40*/  MUFU.TANH R149, R149 ;  /* 0x0000009500957308 */ /* 0x000ea20000002400 */
[----:B------:R-:W-:Y:S02]  /*1eb50*/  FSEL R161, R153, -INF , !P3 ;  /* 0xff80000099a17808 */ /* 0x000fe40005800000 */
[----:B------:R-:W-:-:S05]  /*1eb60*/  ISETP.GE.AND P3, PT, R251, R2, PT ;  /* 0x00000002fb00720c */ /* 0x000fca0003f66270 */
[----:B------:R-:W4:Y:S01]  /*1eb70*/  MUFU.TANH R42, R42 ;  /* 0x0000002a002a7308 */ /* 0x000f220000002400 */
[----:B------:R-:W-:Y:S01]  /*1eb80*/  FMUL.FTZ R36, R180, R49 ;  /* 0x00000031b4247220 */ /* 0x000fe20000410000 */
[----:B------:R-:W-:Y:S01]  /*1eb90*/  FSEL R164, R164, -INF , !P6 ;  /* 0xff800000a4a47808 */ /* 0x000fe20007000000 */
[----:B------:R-:W-:-:S05]  /*1eba0*/  FFMA.FTZ R63, R0, R193, R63 ;  /* 0x000000c1003f7223 */ /* 0x000fca000001003f */
[----:B------:R-:W-:Y:S01]  /*1ebb0*/  I2F R62, R61 ;  /* 0x0000003d003e7306 */ /* 0x000fe20000201400 */
[----:B------:R-:W-:Y:S01]  /*1ebc0*/  ISETP.GE.AND P6, PT, R251, R3, PT ;  /* 0x00000003fb00720c */ /* 0x000fe20003fc6270 */
[----:B-1----:R-:W-:-:S06]  /*1ebd0*/  FFMA.FTZ R148, R0, R188, R148 ;  /* 0x000000bc00947223 */ /* 0x002fcc0000010094 */
[----:B------:R-:W1:Y:S01]  /*1ebe0*/  MUFU.TANH R46, R16 ;  /* 0x00000010002e7308 */ /* 0x000e620000002400 */
[----:B------:R-:W-:Y:S01]  /*1ebf0*/  FSEL R160, R160, -INF , !P3 ;  /* 0xff800000a0a07808 */ /* 0x000fe20005800000 */
[----:B------:R-:W-:Y:S01]  /*1ec00*/  FMUL.FTZ R39, R182, R49 ;  /* 0x00000031b6277220 */ /* 0x000fe20000410000 */
[----:B------:R-:W-:-:S05]  /*1ec10*/  ISETP.GE.AND P3, PT, R191, R2, PT ;  /* 0x00000002bf00720c */ /* 0x000fca0003f66270 */
[----:B------:R-:W5:Y:S01]  /*1ec20*/  MUFU.TANH R18, R18 ;  /* 0x0000001200127308 */ /* 0x000f620000002400 */
[----:B------:R-:W-:Y:S01]  /*1ec30*/  FMUL.FTZ R38, R181, R49 ;  /* 0x00000031b5267220 */ /* 0x000fe20000410000 */
[----:B------:R-:W-:Y:S01]  /*1ec40*/  FSEL R163, R63, -INF , !P6 ;  /* 0xff8000003fa37808 */ /* 0x000fe20007000000 */
[----:B---3--:R-:W-:-:S05]  /*1ec50*/  FFMA.FTZ R145, R0, R188, R145 ;  /* 0x000000bc00917223 */ /* 0x008fca0000010091 */
[----:B------:R-:W-:Y:S01]  /*1ec60*/  I2F R45, R27 ;  /* 0x0000001b002d7306 */ /* 0x000fe20000201400 */
[----:B------:R-:W-:Y:S01]  /*1ec70*/  ISETP.GE.AND P6, PT, R191, R3, PT ;  /* 0x00000003bf00720c */ /* 0x000fe20003fc6270 */
[----:B--2---:R-:W-:-:S06]  /*1ec80*/  FFMA.FTZ R149, R0, R60, R149 ;  /* 0x0000003c00957223 */ /* 0x004fcc0000010095 */
[----:B------:R-:W2:Y:S01]  /*1ec90*/  MUFU.TANH R17, R17 ;  /* 0x0000001100117308 */ /* 0x000ea20000002400 */
[----:B------:R-:W-:Y:S02]  /*1eca0*/  FSEL R157, R148, -INF , !P3 ;  /* 0xff800000949d7808 */ /* 0x000fe40005800000 */
[----:B------:R-:W-:-:S05]  /*1ecb0*/  ISETP.GE.AND P3, PT, R67, R2, PT ;  /* 0x000000024300720c */ /* 0x000fca0003f66270 */
[----:B------:R-:W3:Y:S01]  /*1ecc0*/  MUFU.TANH R19, R19 ;  /* 0x0000001300137308 */ /* 0x000ee20000002400 */
[----:B------:R-:W-:Y:S01]  /*1ecd0*/  FMUL.FTZ R8, R8, R49 ;  /* 0x0000003108087220 */ /* 0x000fe20000410000 */
[----:B------:R-:W-:Y:S01]  /*1ece0*/  FSEL R162, R145, -INF , !P6 ;  /* 0xff80000091a27808 */ /* 0x000fe20007000000 */
[----:B----4-:R-:W-:-:S05]  /*1ecf0*/  FFMA.FTZ R42, R0, R60, R42 ;  /* 0x0000003c002a7223 */ /* 0x010fca000001002a */
[----:B------:R-:W-:Y:S01]  /*1ed00*/  I2F R57, R56 ;  /* 0x0000003800397306 */ /* 0x000fe20000201400 */
[----:B------:R-:W-:Y:S01]  /*1ed10*/  ISETP.GE.AND P6, PT, R67, R3, PT ;  /* 0x000000034300720c */ /* 0x000fe20003fc6270 */
[----:B-1----:R-:W-:-:S06]  /*1ed20*/  FFMA.FTZ R46, R0, R62, R46 ;  /* 0x0000003e002e7223 */ /* 0x002fcc000001002e */
[----:B------:R-:W1:Y:S01]  /*1ed30*/  MUFU.TANH R36, R36 ;  /* 0x0000002400247308 */ /* 0x000e620000002400 */
[----:B------:R-:W-:Y:S01]  /*1ed40*/  FSEL R153, R149, -INF , !P3 ;  /* 0xff80000095997808 */ /* 0x000fe20005800000 */
[----:B------:R-:W-:Y:S01]  /*1ed50*/  FMUL.FTZ R5, R10, R49 ;  /* 0x000000310a057220 */ /* 0x000fe20000410000 */
[----:B------:R-:W-:-:S05]  /*1ed60*/  ISETP.GE.AND P3, PT, R61, R2, PT ;  /* 0x000000023d00720c */ /* 0x000fca0003f66270 */
[----:B------:R-:W4:Y:S01]  /*1ed70*/  MUFU.TANH R39, R39 ;  /* 0x0000002700277308 */ /* 0x000f220000002400 */
[----:B------:R-:W-:Y:S01]  /*1ed80*/  FMUL.FTZ R4, R9, R49 ;  /* 0x0000003109047220 */ /* 0x000fe20000410000 */
[----:B------:R-:W-:Y:S01]  /*1ed90*/  FSEL R152, R42, -INF , !P6 ;  /* 0xff8000002a987808 */ /* 0x000fe20007000000 */
[----:B-----5:R-:W-:-:S05]  /*1eda0*/  FFMA.FTZ R18, R0, R62, R18 ;  /* 0x0000003e00127223 */ /* 0x020fca0000010012 */
[----:B------:R-:W-:Y:S01]  /*1edb0*/  I2F R59, R44 ;  /* 0x0000002c003b7306 */ /* 0x000fe20000201400 */
[----:B------:R-:W-:Y:S01]  /*1edc0*/  ISETP.GE.AND P6, PT, R61, R3, PT ;  /* 0x000000033d00720c */ /* 0x000fe20003fc6270 */
[----:B--2---:R-:W-:-:S06]  /*1edd0*/  FFMA.FTZ R17, R0, R45, R17 ;  /* 0x0000002d00117223 */ /* 0x004fcc0000010011 */
[----:B------:R-:W2:Y:S01]  /*1ede0*/  MUFU.TANH R38, R38 ;  /* 0x0000002600267308 */ /* 0x000ea20000002400 */
        /* <DEDUP_REMOVED lines=9> */
[----:B-1----:R-:W-:-:S06]  /*1ee80*/  FFMA.FTZ R36, R0, R57, R36 ;  /* 0x0000003900247223 */ /* 0x002fcc0000010024 */
[----:B------:R-:W1:Y:S01]  /*1ee90*/  MUFU.TANH R8, R8 ;  /* 0x0000000800087308 */ /* 0x000e620000002400 */
        /* <DEDUP_REMOVED lines=8> */
[----:B--2---:R-:W-:-:S06]  /*1ef20*/  FFMA.FTZ R38, R0, R59, R38 ;  /* 0x0000003b00267223 */ /* 0x004fcc0000010026 */
[----:B------:R-:W2:Y:S01]  /*1ef30*/  MUFU.TANH R4, R4 ;  /* 0x0000000400047308 */ /* 0x000ea20000002400 */
[----:B------:R-:W-:Y:S02]  /*1ef40*/  FSEL R145, R36, -INF , !P3 ;  /* 0xff80000024917808 */ /* 0x000fe40005800000 */
[----:B------:R-:W-:-:S05]  /*1ef50*/  ISETP.GE.AND P3, PT, R44, R2, PT ;  /* 0x000000022c00720c */ /* 0x000fca0003f66270 */
[----:B------:R-:W4:Y:S01]  /*1ef60*/  MUFU.TANH R6, R6 ;  /* 0x0000000600067308 */ /* 0x000f220000002400 */
[----:B-----5:R-:W-:Y:S01]  /*1ef70*/  FFMA.FTZ R33, R0, R59, R33 ;  /* 0x0000003b00217223 */ /* 0x020fe20000010021 */
[----:B------:R-:W-:-:S06]  /*1ef80*/  FSEL R148, R39, -INF , !P6 ;  /* 0xff80000027947808 */ /* 0x000fcc0007000000 */
[----:B------:R-:W-:Y:S01]  /*1ef90*/  I2F R192, R138 ;  /* 0x0000008a00c07306 */ /* 0x000fe20000201400 */
[----:B------:R-:W-:Y:S01]  /*1efa0*/  ISETP.GE.AND P6, PT, R44, R3, PT ;  /* 0x000000032c00720c */ /* 0x000fe20003fc6270 */
[----:B-1----:R-:W-:-:S06]  /*1efb0*/  FFMA.FTZ R8, R0, R137, R8 ;  /* 0x0000008900087223 */ /* 0x002fcc0000010008 */
[----:B------:R-:W1:Y:S01]  /*1efc0*/  MUFU.TANH R7, R7 ;  /* 0x0000000700077308 */ /* 0x000e620000002400 */
[----:B------:R-:W-:Y:S01]  /*1efd0*/  FSEL R142, R38, -INF , !P3 ;  /* 0xff800000268e7808 */ /* 0x000fe20005800000 */
[-C--:B------:R-:W-:Y:S01]  /*1efe0*/  FMUL.FTZ R15, R15, R49.reuse ;  /* 0x000000310f0f7220 */ /* 0x080fe20000410000 */
[----:B------:R-:W-:Y:S01]  /*1eff0*/  ISETP.GE.AND P3, PT, R58, R2, PT ;  /* 0x000000023a00720c */ /* 0x000fe20003f66270 */
[----:B------:R-:W-:-:S04]  /*1f000*/  FMUL.FTZ R66, R66, R49 ;  /* 0x0000003142427220 */ /* 0x000fc80000410000 */
[----:B------:R-:W-:Y:S01]  /*1f010*/  MUFU.TANH R64, R64 ;  /* 0x0000004000407308 */ /* 0x000fe20000002400 */
        /* <DEDUP_REMOVED lines=8> */
[----:B------:R-:W-:Y:S01]  /*1f0a0*/  ISETP.GE.AND P3, PT, R47, R2, PT ;  /* 0x000000022f00720c */ /* 0x000fe20003f66270 */
[----:B----4-:R-:W-:Y:S01]  /*1f0b0*/  FFMA.FTZ R6, R0, R189, R6 ;  /* 0x000000bd00067223 */ /* 0x010fe20000010006 */
[----:B------:R-:W-:-:S03]  /*1f0c0*/  FSEL R63, R63, -INF , !P6 ;  /* 0xff8000003f3f7808 */ /* 0x000fc60007000000 */
[----:B------:R-:W-:Y:S01]  /*1f0d0*/  I2F R16, R41 ;  /* 0x0000002900107306 */ /* 0x000fe20000201400 */
[----:B------:R-:W-:Y:S01]  /*1f0e0*/  ISETP.GE.AND P6, PT, R47, R3, PT ;  /* 0x000000032f00720c */ /* 0x000fe20003fc6270 */
[----:B-1----:R-:W-:Y:S01]  /*1f0f0*/  FFMA.FTZ R7, R0, R192, R7 ;  /* 0x000000c000077223 */ /* 0x002fe20000010007 */
[----:B------:R-:W-:-:S05]  /*1f100*/  FSEL R54, R4, -INF , !P3 ;  /* 0xff80000004367808 */ /* 0x000fca0005800000 */
[----:B------:R-:W-:Y:S01]  /*1f110*/  I2F R37, R190 ;  /* 0x000000be00257306 */ /* 0x000fe20000201400 */
[----:B------:R-:W-:-:S07]  /*1f120*/  ISETP.GE.AND P3, PT, R138, R2, PT ;  /* 0x000000028a00720c */ /* 0x000fce0003f66270 */
[----:B------:R-:W-:Y:S08]  /*1f130*/  MUFU.TANH R5, R66 ;  /* 0x0000004200057308 */ /* 0x000ff00000002400 */
[----:B------:R-:W1:Y:S08]  /*1f140*/  MUFU.TANH R8, R13 ;  /* 0x0000000d00087308 */ /* 0x000e700000002400 */
[----:B------:R-:W3:Y:S01]  /*1f150*/  MUFU.TANH R15, R15 ;  /* 0x0000000f000f7308 */ /* 0x000ee20000002400 */
[----:B------:R-:W-:Y:S01]  /*1f160*/  FSEL R62, R6, -INF , !P6 ;  /* 0xff800000063e7808 */ /* 0x000fe20007000000 */
[C---:B--2---:R-:W-:Y:S01]  /*1f170*/  FFMA.FTZ R9, R0.reuse, R192, R9 ;  /* 0x000000c000097223 */ /* 0x044fe20000010009 */
[----:B------:R-:W-:Y:S01]  /*1f180*/  FSEL R47, R7, -INF , !P3 ;  /* 0xff800000072f7808 */ /* 0x000fe20005800000 */
[C---:B------:R-:W-:Y:S01]  /*1f190*/  FFMA.FTZ R4, R0.reuse, R40, R64 ;  /* 0x0000002800047223 */ /* 0x040fe20000010040 */
[----:B------:R-:W-:Y:S01]  /*1f1a0*/  BAR.SYNC.DEFER_BLOCKING 0x0 ;  /* 0x0000000000007b1d */ /* 0x000fe20000010000 */
[----:B------:R-:W-:Y:S01]  /*1f1b0*/  FFMA.FTZ R6, R0, R184, R185 ;  /* 0x000000b800067223 */ /* 0x000fe200000100b9 */
[----:B------:R-:W-:-:S02]  /*1f1c0*/  ISETP.GE.AND P6, PT, R138, R3, PT ;  /* 0x000000038a00720c */ /* 0x000fc40003fc6270 */
[----:B------:R-:W-:Y:S02]  /*1f1d0*/  ISETP.GE.AND P3, PT, R190, R2, PT ;  /* 0x00000002be00720c */ /* 0x000fe40003f66270 */
[----:B------:R-:W-:Y:S02]  /*1f1e0*/  FSEL R59, R9, -INF , !P6 ;  /* 0xff800000093b7808 */ /* 0x000fe40007000000 */
[----:B------:R-:W-:Y:S02]  /*1f1f0*/  FSEL R6, R6, -INF , !P4 ;  /* 0xff80000006067808 */ /* 0x000fe40006000000 */
[----:B------:R-:W-:Y:S01]  /*1f200*/  FSEL R4, R4, -INF , !P3 ;  /* 0xff80000004047808 */ /* 0x000fe20005800000 */
[C---:B-1----:R-:W-:Y:S01]  /*1f210*/  FFMA.FTZ R8, R0.reuse, R16, R8 ;  /* 0x0000001000087223 */ /* 0x042fe20000010008 */
[C---:B------:R-:W-:Y:S01]  /*1f220*/  ISETP.GE.AND P6, PT, R41.reuse, R2, PT ;  /* 0x000000022900720c */ /* 0x040fe20003fc6270 */
[----:B---3--:R-:W-:Y:S01]  /*1f230*/  FFMA.FTZ R15, R0, R16, R15 ;  /* 0x00000010000f7223 */ /* 0x008fe2000001000f */
[----:B------:R-:W-:Y:S01]  /*1f240*/  ISETP.GE.AND P4, PT, R190, R3, PT ;  /* 0x00000003be00720c */ /* 0x000fe20003f86270 */
[C---:B------:R-:W-:Y:S01]  /*1f250*/  FFMA.FTZ R2, R0.reuse, R37, R5 ;  /* 0x0000002500027223 */ /* 0x040fe20000010005 */
[----:B------:R-:W-:Y:S01]  /*1f260*/  ISETP.GE.AND P3, PT, R41, R3, PT ;  /* 0x000000032900720c */ /* 0x000fe20003f66270 */
[----:B------:R-:W-:Y:S01]  /*1f270*/  FFMA.FTZ R3, R0, R184, R186 ;  /* 0x000000b800037223 */ /* 0x000fe200000100ba */
[----:B------:R-:W-:Y:S01]  /*1f280*/  BSSY B1, `(.L_x_3445) ;  /* 0x00000cf000017945 */ /* 0x000fe20003800000 */
[----:B------:R-:W-:Y:S01]  /*1f290*/  IMAD.MOV.U32 R138, RZ, RZ, R134 ;  /* 0x000000ffff8a7224 */ /* 0x000fe200078e0086 */
[----:B------:R-:W-:Y:S01]  /*1f2a0*/  FSEL R55, R8, -INF , !P6 ;  /* 0xff80000008377808 */ /* 0x000fe20007000000 */
[----:B------:R-:W-:Y:S01]  /*1f2b0*/  IMAD.MOV.U32 R137, RZ, RZ, R135 ;  /* 0x000000ffff897224 */ /* 0x000fe200078e0087 */
        /* <DEDUP_REMOVED lines=68> */
.L_x_3448:
[----:B------:R-:W2:Y:S02]  /*1f700*/  LD.E R10, [R50.64+0x38] ;  /* 0x00003804320a7980 */ /* 0x000ea4000c101900 */
[----:B--2---:R-:W-:-:S04]  /*1f710*/  LEA R10, -R10, RZ, 0x7 ;  /* 0x000000ff0a0a7211 */ /* 0x004fc800078e39ff */
[----:B------:R-:W-:Y:S02]  /*1f720*/  SHF.R.S32.HI R9, RZ, 0x1f, R10 ;  /* 0x0000001fff097819 */ /* 0x000fe4000001140a */
.L_x_3449:
[----:B------:R-:W-:Y:S05]  /*1f730*/  BSYNC B0 ;  /* 0x0000000000007941 */ /* 0x000fea0003800000 */
.L_x_3447:
[----:B------:R-:W-:Y:S02]  /*1f740*/  LOP3.LUT R5, R243, 0x1, RZ, 0xc0, !PT ;  /* 0x00000001f3057812 */ /* 0x000fe400078ec0ff */
[C---:B------:R-:W-:Y:S02]  /*1f750*/  @P1 IADD3 R7, P0, R10.reuse, R229, RZ ;  /* 0x000000e50a071210 */ /* 0x040fe40007f1e0ff */
        /* <DEDUP_REMOVED lines=25> */
[--C-:B------:R-:W-:Y:S01]  /*1f8f0*/  IMAD.X R7, R7, 0x1, R230.reuse, P3 ;  /* 0x0000000107077824 */ /* 0x100fe200018e06e6 */
        /* <DEDUP_REMOVED lines=103> */
.L_x_3446:
[----:B------:R-:W-:Y:S05]  /*1ff70*/  BSYNC B1 ;  /* 0x0000000000017941 */ /* 0x000fea0003800000 */
.L_x_3445:
[----:B-1----:R-:W2:Y:S01]  /*1ff80*/  LD.E R53, [R50.64+0xdc] ;  /* 0x0000dc0432357980 */ /* 0x002ea2000c101900 */
        /* <DEDUP_REMOVED lines=72> */
[----:B------:R-:W3:Y:S04]  /*20410*/  SHFL.BFLY PT, R42, R5, 0x1, 0x1f ;  /* 0x0c201f00052a7f89 */ /* 0x000ee800000e0000 */
[----:B------:R-:W4:Y:S01]  /*20420*/  LDSM.16.MT88.4 R8, [R218+0xc000] ;  /* 0x00c00000da08783b */ /* 0x000f220000004200 */
[----:B-1----:R-:W-:Y:S02]  /*20430*/  FMNMX.FTZ R41, R7, R41, !PT ;  /* 0x0000002907297209 */ /* 0x002fe40007810000 */
[----:B---3--:R-:W-:-:S02]  /*20440*/  FMNMX.FTZ R42, R5, R42, !PT ;  /* 0x0000002a052a7209 */ /* 0x008fc40007810000 */
[----:B------:R-:W-:Y:S02]  /*20450*/  FSETP.NEU.FTZ.AND P0, PT, R41, -INF , PT ;  /* 0xff8000002900780b */ /* 0x000fe40003f1d000 */
[----:B------:R-:W-:-:S04]  /*20460*/  FSETP.NEU.FTZ.AND P1, PT, R42, -INF , PT ;  /* 0xff8000002a00780b */ /* 0x000fc80003f3d000 */
[----:B------:R-:W-:-:S05]  /*20470*/  FSEL R5, R42, RZ, P1 ;  /* 0x000000ff2a057208 */ /* 0x000fca0000800000 */
[----:B------:R-:W-:Y:S02]  /*20480*/  FADD.FTZ R5, R133, -R5 ;  /* 0x8000000585057221 */ /* 0x000fe40000010000 */
[C---:B--2---:R-:W-:Y:S02]  /*20490*/  FMUL.FTZ R52, R53.reuse, R41 ;  /* 0x0000002935347220 */ /* 0x044fe40000410000 */
[C---:B------:R-:W-:Y:S02]  /*204a0*/  FMUL.FTZ R56, R53.reuse, R42 ;  /* 0x0000002a35387220 */ /* 0x040fe40000410000 */
[----:B------:R-:W-:Y:S01]  /*204b0*/  FMUL.FTZ R5, R53, R5 ;  /* 0x0000000535057220 */ /* 0x000fe20000410000 */
[----:B------:R-:W-:Y:S02]  /*204c0*/  FSEL R52, R52, RZ, P0 ;  /* 0x000000ff34347208 */ /* 0x000fe40000000000 */
[----:B------:R-:W-:Y:S01]  /*204d0*/  FSEL R56, R56, RZ, P1 ;  /* 0x000000ff38387208 */ /* 0x000fe20000800000 */
[----:B------:R-:W1:Y:S02]  /*204e0*/  MUFU.EX2 R45, R5 ;  /* 0x00000005002d7308 */ /* 0x000e640000000800 */
[----:B------:R-:W-:-:S02]  /*204f0*/  FFMA.FTZ R33, R3, R53, -R52 ;  /* 0x0000003503217223 */ /* 0x000fc40000010834 */
[-CC-:B------:R-:W-:Y:S02]  /*20500*/  FFMA.FTZ R3, R2, R53.reuse, -R52.reuse ;  /* 0x0000003502037223 */ /* 0x180fe40000010834 */
[-C--:B------:R-:W-:Y:S02]  /*20510*/  FFMA.FTZ R2, R35, R53.reuse, -R52 ;  /* 0x0000003523027223 */ /* 0x080fe40000010834 */
[-CC-:B------:R-:W-:Y:S01]  /*20520*/  FFMA.FTZ R35, R34, R53.reuse, -R56.reuse ;  /* 0x0000003522237223 */ /* 0x180fe20000010838 */
[----:B------:R-:W-:Y:S01]  /*20530*/  MUFU.EX2 R33, R33 ;  /* 0x0000002100217308 */ /* 0x000fe20000000800 */
[-C--:B------:R-:W-:Y:S01]  /*20540*/  FFMA.FTZ R34, R4, R53.reuse, -R56 ;  /* 0x0000003504227223 */ /* 0x080fe20000010838 */
[----:B------:R-:W-:Y:S01]  /*20550*/  FSEL R4, R41, RZ, P0 ;  /* 0x000000ff29047208 */ /* 0x000fe20000000000 */
[-C--:B------:R-:W-:Y:S02]  /*20560*/  FFMA.FTZ R32, R32, R53.reuse, -R52 ;  /* 0x0000003520207223 */ /* 0x080fe40000010834 */
[----:B------:R-:W-:-:S02]  /*20570*/  FFMA.FTZ R40, R6, R53, -R56 ;  /* 0x0000003506287223 */ /* 0x000fc40000010838 */
[----:B------:R-:W-:Y:S01]  /*20580*/  FADD.FTZ R4, R132, -R4 ;  /* 0x8000000484047221 */ /* 0x000fe20000010000 */
[----:B------:R-:W-:Y:S01]  /*20590*/  MUFU.EX2 R3, R3 ;  /* 0x0000000300037308 */ /* 0x000fe20000000800 */
[----:B------:R-:W-:Y:S02]  /*205a0*/  FFMA.FTZ R43, R65, R53, -R56 ;  /* 0x00000035412b7223 */ /* 0x000fe40000010838 */
[----:B------:R-:W-:Y:S02]  /*205b0*/  FMUL.FTZ R4, R53, R4 ;  /* 0x0000000435047220 */ /* 0x000fe40000410000 */
[-C--:B-1----:R-:W-:Y:S02]  /*205c0*/  FMUL.FTZ R128, R128, R45.reuse ;  /* 0x0000002d80807220 */ /* 0x082fe40000410000 */
[-C--:B------:R-:W-:Y:S01]  /*205d0*/  FMUL.FTZ R129, R129, R45.reuse ;  /* 0x0000002d81817220 */ /* 0x080fe20000410000 */
[----:B------:R-:W1:Y:S01]  /*205e0*/  MUFU.EX2 R32, R32 ;  /* 0x0000002000207308 */ /* 0x000e620000000800 */
[----:B------:R-:W-:-:S02]  /*205f0*/  FMUL.FTZ R124, R124, R45 ;  /* 0x0000002d7c7c7220 */ /* 0x000fc40000410000 */
[-C--:B------:R-:W-:Y:S02]  /*20600*/  FMUL.FTZ R125, R125, R45.reuse ;  /* 0x0000002d7d7d7220 */ /* 0x080fe40000410000 */
[-C--:B------:R-:W-:Y:S02]  /*20610*/  FMUL.FTZ R120, R120, R45.reuse ;  /* 0x0000002d78787220 */ /* 0x080fe40000410000 */
[-C--:B------:R-:W-:Y:S01]  /*20620*/  FMUL.FTZ R121, R121, R45.reuse ;  /* 0x0000002d79797220 */ /* 0x080fe20000410000 */
[----:B------:R-:W2:Y:S01]  /*20630*/  MUFU.EX2 R2, R2 ;  /* 0x0000000200027308 */ /* 0x000ea20000000800 */
[-C--:B------:R-:W-:Y:S02]  /*20640*/  FMUL.FTZ R116, R116, R45.reuse ;  /* 0x0000002d74747220 */ /* 0x080fe40000410000 */
[-C--:B------:R-:W-:Y:S02]  /*20650*/  FMUL.FTZ R117, R117, R45.reuse ;  /* 0x0000002d75757220 */ /* 0x080fe40000410000 */
[----:B------:R-:W-:-:S02]  /*20660*/  FMUL.FTZ R112, R112, R45 ;  /* 0x0000002d70707220 */ /* 0x000fc40000410000 */
[----:B------:R-:W-:Y:S01]  /*20670*/  FMUL.FTZ R113, R113, R45 ;  /* 0x0000002d71717220 */ /* 0x000fe20000410000 */
[----:B------:R-:W-:Y:S01]  /*20680*/  MUFU.EX2 R40, R40 ;  /* 0x0000002800287308 */ /* 0x000fe20000000800 */
[----:B-1----:R-:W-:Y:S01]  /*20690*/  F2FP.PACK_AB R5, R32, R33 ;  /* 0x000000212005723e */ /* 0x002fe200000000ff */
[-C--:B------:R-:W-:Y:S02]  /*206a0*/  FMUL.FTZ R108, R108, R45.reuse ;  /* 0x0000002d6c6c7220 */ /* 0x080fe40000410000 */
[-C--:B------:R-:W-:Y:S02]  /*206b0*/  FMUL.FTZ R109, R109, R45.reuse ;  /* 0x0000002d6d6d7220 */ /* 0x080fe40000410000 */
[----:B------:R-:W-:Y:S02]  /*206c0*/  FMUL.FTZ R104, R104, R45 ;  /* 0x0000002d68687220 */ /* 0x000fe40000410000 */
[----:B------:R-:W-:Y:S01]  /*206d0*/  MUFU.EX2 R35, R35 ;  /* 0x0000002300237308 */ /* 0x000fe20000000800 */
        /* <DEDUP_REMOVED lines=9> */
[----:B------:R-:W1:Y:S01]  /*20770*/  MUFU.EX2 R43, R43 ;  /* 0x0000002b002b7308 */ /* 0x000e620000000800 */
[----:B------:R-:W-:-:S02]  /*20780*/  FFMA.FTZ R64, R23, R53, -R56 ;  /* 0x0000003517407223 */ /* 0x000fc40000010838 */
[-CC-:B------:R-:W-:Y:S02]  /*20790*/  FFMA.FTZ R67, R21, R53.reuse, -R56.reuse ;  /* 0x0000003515437223 */ /* 0x180fe40000010838 */
[-CC-:B------:R-:W-:Y:S02]  /*207a0*/  FFMA.FTZ R66, R22, R53.reuse, -R56.reuse ;  /* 0x0000003516427223 */ /* 0x180fe40000010838 */
[----:B------:R-:W-:Y:S01]  /*207b0*/  FFMA.FTZ R65, R20, R53, -R56 ;  /* 0x0000003514417223 */ /* 0x000fe20000010838 */
[----:B------:R2:W3:Y:S01]  /*207c0*/  MUFU.EX2 R44, R4 ;  /* 0x00000004002c7308 */ /* 0x0004e20000000800 */
[-C--:B------:R-:W-:Y:S01]  /*207d0*/  FMUL.FTZ R88, R88, R45.reuse ;  /* 0x0000002d58587220 */ /* 0x080fe20000410000 */
[----:B------:R-:W-:Y:S01]  /*207e0*/  LDSM.16.MT88.4 R20, [R218+0xc800] ;  /* 0x00c80000da14783b */ /* 0x000fe20000004200 */
[-C--:B------:R-:W-:Y:S02]  /*207f0*/  FMUL.FTZ R89, R89, R45.reuse ;  /* 0x0000002d59597220 */ /* 0x080fe40000410000 */
[----:B------:R-:W-:-:S02]  /*20800*/  FMUL.FTZ R84, R84, R45 ;  /* 0x0000002d54547220 */ /* 0x000fc40000410000 */
[-C--:B------:R-:W-:Y:S01]  /*20810*/  FMUL.FTZ R85, R85, R45.reuse ;  /* 0x0000002d55557220 */ /* 0x080fe20000410000 */
[----:B-1----:R-:W-:Y:S01]  /*20820*/  F2FP.PACK_AB R6, R43, R34 ;  /* 0x000000222b06723e */ /* 0x002fe200000000ff */
[-C--:B------:R-:W-:Y:S01]  /*20830*/  FMUL.FTZ R80, R80, R45.reuse ;  /* 0x0000002d50507220 */ /* 0x080fe20000410000 */
[----:B------:R-:W-:Y:S01]  /*20840*/  MUFU.EX2 R64, R64 ;  /* 0x0000004000407308 */ /* 0x000fe20000000800 */
[-C--:B------:R-:W-:Y:S02]  /*20850*/  FMUL.FTZ R81, R81, R45.reuse ;  /* 0x0000002d51517220 */ /* 0x080fe40000410000 */
[-C--:B------:R-:W-:Y:S02]  /*20860*/  FMUL.FTZ R76, R76, R45.reuse ;  /* 0x0000002d4c4c7220 */ /* 0x080fe40000410000 */
[----:B------:R-:W-:Y:S01]  /*20870*/  FMUL.FTZ R77, R77, R45 ;  /* 0x0000002d4d4d7220 */ /* 0x000fe20000410000 */
[----:B--2---:R-:W-:Y:S01]  /*20880*/  F2FP.PACK_AB R4, R35, R40 ;  /* 0x000000282304723e */ /* 0x004fe200000000ff */
[-C--:B---3--:R-:W-:Y:S01]  /*20890*/  FMUL.FTZ R130, R130, R44.reuse ;  /* 0x0000002c82827220 */ /* 0x088fe20000410000 */
[----:B------:R-:W1:Y:S01]  /*208a0*/  MUFU.EX2 R67, R67 ;  /* 0x0000004300437308 */ /* 0x000e620000000800 */
[----:B------:R-:W-:-:S02]  /*208b0*/  FMUL.FTZ R131, R131, R44 ;  /* 0x0000002c83837220 */ /* 0x000fc40000410000 */
[-C--:B------:R-:W-:Y:S02]  /*208c0*/  FMUL.FTZ R126, R126, R44.reuse ;  /* 0x0000002c7e7e7220 */ /* 0x080fe40000410000 */
[-C--:B------:R-:W-:Y:S02]  /*208d0*/  FMUL.FTZ R127, R127, R44.reuse ;  /* 0x0000002c7f7f7220 */ /* 0x080fe40000410000 */
[-C--:B------:R-:W-:Y:S01]  /*208e0*/  FMUL.FTZ R122, R122, R44.reuse ;  /* 0x0000002c7a7a7220 */ /* 0x080fe20000410000 */
[----:B------:R-:W-:Y:S01]  /*208f0*/  HMMA.16816.F32 R128, R4, R12, R128 ;  /* 0x0000000c0480723c */ /* 0x000fe20000001880 */
[-C--:B------:R-:W-:Y:S01]  /*20900*/  FMUL.FTZ R123, R123, R44.reuse ;  /* 0x0000002c7b7b7220 */ /* 0x080fe20000410000 */
[----:B------:R-:W-:Y:S01]  /*20910*/  MUFU.EX2 R66, R66 ;  /* 0x0000004200427308 */ /* 0x000fe20000000800 */
[-C--:B------:R-:W-:Y:S02]  /*20920*/  FMUL.FTZ R118, R118, R44.reuse ;  /* 0x0000002c76767220 */ /* 0x080fe40000410000 */
[----:B------:R-:W-:-:S02]  /*20930*/  FMUL.FTZ R119, R119, R44 ;  /* 0x0000002c77777220 */ /* 0x000fc40000410000 */
[-C--:B------:R-:W-:Y:S01]  /*20940*/  FMUL.FTZ R114, R114, R44.reuse ;  /* 0x0000002c72727220 */ /* 0x080fe20000410000 */
[C---:B------:R-:W-:Y:S01]  /*20950*/  HMMA.16816.F32 R124, R4.reuse, R14, R124 ;  /* 0x0000000e047c723c */ /* 0x040fe2000000187c */
[----:B------:R-:W2:Y:S01]  /*20960*/  LDSM.16.MT88.4 R12, [R216+0xc000] ;  /* 0x00c00000d80c783b */ /* 0x000ea20000004200 */
[-C--:B------:R-:W-:Y:S01]  /*20970*/  FMUL.FTZ R115, R115, R44.reuse ;  /* 0x0000002c73737220 */ /* 0x080fe20000410000 */
[----:B------:R-:W-:Y:S01]  /*20980*/  MUFU.EX2 R65, R65 ;  /* 0x0000004100417308 */ /* 0x000fe20000000800 */
[-C--:B------:R-:W-:Y:S02]  /*20990*/  FMUL.FTZ R110, R110, R44.reuse ;  /* 0x0000002c6e6e7220 */ /* 0x080fe40000410000 */
[-C--:B------:R-:W-:Y:S02]  /*209a0*/  FMUL.FTZ R111, R111, R44.reuse ;  /* 0x0000002c6f6f7220 */ /* 0x080fe40000410000 */
[----:B----4-:R-:W-:Y:S01]  /*209b0*/  HMMA.16816.F32 R120, R4, R8, R120 ;  /* 0x000000080478723c */ /* 0x010fe20000001878 */
[----:B------:R-:W-:-:S02]  /*209c0*/  FMUL.FTZ R106, R106, R44 ;  /* 0x0000002c6a6a7220 */ /* 0x000fc40000410000 */
[-C--:B------:R-:W-:Y:S02]  /*209d0*/  FMUL.FTZ R107, R107, R44.reuse ;  /* 0x0000002c6b6b7220 */ /* 0x080fe40000410000 */
[-C--:B------:R-:W-:Y:S02]  /*209e0*/  FMUL.FTZ R102, R102, R44.reuse ;  /* 0x0000002c66667220 */ /* 0x080fe40000410000 */
[-C--:B------:R-:W-:Y:S01]  /*209f0*/  FMUL.FTZ R103, R103, R44.reuse ;  /* 0x0000002c67677220 */ /* 0x080fe20000410000 */
[----:B------:R-:W-:Y:S01]  /*20a00*/  HMMA.16816.F32 R116, R4, R10, R116 ;  /* 0x0000000a0474723c */ /* 0x000fe20000001874 */
[----:B------:R-:W3:Y:S01]  /*20a10*/  LDSM.16.MT88.4 R8, [R220+0x10000] ;  /* 0x01000000dc08783b */ /* 0x000ee20000004200 */
        /* <DEDUP_REMOVED lines=9> */
[----:B------:R-:W4:Y:S01]  /*20ab0*/  LDSM.16.MT88.4 R16, [R218+0x10000] ;  /* 0x01000000da10783b */ /* 0x000f220000004200 */
[----:B------:R-:W-:-:S02]  /*20ac0*/  FMUL.FTZ R87, R87, R44 ;  /* 0x0000002c57577220 */ /* 0x000fc40000410000 */
[-C--:B------:R-:W-:Y:S02]  /*20ad0*/  FMUL.FTZ R82, R82, R44.reuse ;  /* 0x0000002c52527220 */ /* 0x080fe40000410000 */
[-C--:B------:R-:W-:Y:S02]  /*20ae0*/  FMUL.FTZ R83, R83, R44.reuse ;  /* 0x0000002c53537220 */ /* 0x080fe40000410000 */
[-C--:B------:R-:W-:Y:S01]  /*20af0*/  FMUL.FTZ R78, R78, R44.reuse ;  /* 0x0000002c4e4e7220 */ /* 0x080fe20000410000 */
[----:B--2---:R-:W-:Y:S01]  /*20b00*/  HMMA.16816.F32 R104, R4, R12, R104 ;  /* 0x0000000c0468723c */ /* 0x004fe20000001868 */
[-C--:B------:R-:W-:Y:S02]  /*20b10*/  FMUL.FTZ R79, R79, R44.reuse ;  /* 0x0000002c4f4f7220 */ /* 0x080fe40000410000 */
[-C--:B------:R-:W-:Y:S02]  /*20b20*/  FMUL.FTZ R74, R74, R44.reuse ;  /* 0x0000002c4a4a7220 */ /* 0x080fe40000410000 */
[----:B------:R-:W-:-:S02]  /*20b30*/  FMUL.FTZ R75, R75, R44 ;  /* 0x0000002c4b4b7220 */ /* 0x000fc40000410000 */
[-C--:B------:R-:W-:Y:S01]  /*20b40*/  FMUL.FTZ R72, R72, R45.reuse ;  /* 0x0000002d48487220 */ /* 0x080fe20000410000 */
[C---:B------:R-:W-:Y:S01]  /*20b50*/  HMMA.16816.F32 R100, R4.reuse, R14, R100 ;  /* 0x0000000e0464723c */ /* 0x040fe20000001864 */
[----:B------:R-:W2:Y:S01]  /*20b60*/  LDSM.16.MT88.4 R12, [R217+0x10000] ;  /* 0x01000000d90c783b */ /* 0x000ea20000004200 */
[-C--:B------:R-:W-:Y:S02]  /*20b70*/  FMUL.FTZ R73, R73, R45.reuse ;  /* 0x0000002d49497220 */ /* 0x080fe40000410000 */
[-C--:B------:R-:W-:Y:S02]  /*20b80*/  FMUL.FTZ R70, R70, R44.reuse ;  /* 0x0000002c46467220 */ /* 0x080fe40000410000 */
[----:B------:R-:W-:Y:S02]  /*20b90*/  FMUL.FTZ R71, R71, R44 ;  /* 0x0000002c47477220 */ /* 0x000fe40000410000 */
[----:B---3--:R-:W-:Y:S01]  /*20ba0*/  HMMA.16816.F32 R96, R4, R8, R96 ;  /* 0x000000080460723c */ /* 0x008fe20000001860 */
[----:B------:R-:W-:-:S02]  /*20bb0*/  FMUL.FTZ R68, R68, R45 ;  /* 0x0000002d44447220 */ /* 0x000fc40000410000 */
[----:B------:R-:W-:Y:S02]  /*20bc0*/  FMUL.FTZ R69, R69, R45 ;  /* 0x0000002d45457220 */ /* 0x000fe40000410000 */
[-CC-:B------:R-:W-:Y:S02]  /*20bd0*/  FFMA.FTZ R58, R26, R53.reuse, -R52.reuse ;  /* 0x000000351a3a7223 */ /* 0x180fe40000010834 */
[-CC-:B------:R-:W-:Y:S01]  /*20be0*/  FFMA.FTZ R61, R25, R53.reuse, -R52.reuse ;  /* 0x00000035193d7223 */ /* 0x180fe20000010834 */
[----:B------:R-:W-:Y:S01]  /*20bf0*/  HMMA.16816.F32 R92, R4, R10, R92 ;  /* 0x0000000a045c723c */ /* 0x000fe2000000185c */
[----:B------:R-:W3:Y:S01]  /*20c00*/  LDSM.16.MT88.4 R8, [R216+0x10000] ;  /* 0x01000000d808783b */ /* 0x000ee20000004200 */
[-CC-:B------:R-:W-:Y:S01]  /*20c10*/  FFMA.FTZ R60, R24, R53.reuse, -R52.reuse ;  /* 0x00000035183c7223 */ /* 0x180fe20000010834 */
[----:B------:R-:W-:Y:S01]  /*20c20*/  MUFU.EX2 R58, R58 ;  /* 0x0000003a003a7308 */ /* 0x000fe20000000800 */
[-CC-:B------:R-:W-:Y:S01]  /*20c30*/  FFMA.FTZ R132, R31, R53.reuse, -R52.reuse ;  /* 0x000000351f847223 */ /* 0x180fe20000010834 */
[----:B------:R-:W-:Y:S01]  /*20c40*/  LDSM.16.MT88.4 R24, [R220+0xc800] ;  /* 0x00c80000dc18783b */ /* 0x000fe20000004200 */
[----:B------:R-:W-:-:S02]  /*20c50*/  FFMA.FTZ R133, R30, R53, -R52 ;  /* 0x000000351e857223 */ /* 0x000fc40000010834 */
[C---:B----4-:R-:W-:Y:S01]  /*20c60*/  HMMA.16816.F32 R88, R4.reuse, R16, R88 ;  /* 0x000000100458723c */ /* 0x050fe20000001858 */
[-CC-:B------:R-:W-:Y:S02]  /*20c70*/  FFMA.FTZ R134, R29, R53.reuse, -R52.reuse ;  /* 0x000000351d867223 */ /* 0x180fe40000010834 */
[----:B------:R-:W4:Y:S01]  /*20c80*/  MUFU.EX2 R61, R61 ;  /* 0x0000003d003d7308 */ /* 0x000f220000000800 */
[-C--:B------:R-:W-:Y:S02]  /*20c90*/  FFMA.FTZ R135, R28, R53.reuse, -R52 ;  /* 0x000000351c877223 */ /* 0x080fe40000010834 */
[----:B------:R-:W-:Y:S01]  /*20ca0*/  LDSM.16.MT88.4 R28, [R217+0x10800] ;  /* 0x01080000d91c783b */ /* 0x000fe20000004200 */
[-C--:B------:R-:W-:Y:S01]  /*20cb0*/  FFMA.FTZ R143, R154, R53.reuse, -R56 ;  /* 0x000000359a8f7223 */ /* 0x080fe20000010838 */
[----:B------:R-:W-:Y:S01]  /*20cc0*/  HMMA.16816.F32 R84, R4, R18, R84 ;  /* 0x000000120454723c */ /* 0x000fe20000001854 */
[-C--:B------:R-:W-:Y:S01]  /*20cd0*/  FFMA.FTZ R154, R48, R53.reuse, -R52 ;  /* 0x00000035309a7223 */ /* 0x080fe20000010834 */
[----:B------:R-:W5:Y:S01]  /*20ce0*/  LDSM.16.MT88.4 R16, [R217+0xc800] ;  /* 0x00c80000d910783b */ /* 0x000f620000004200 */
[----:B------:R-:W-:Y:S01]  /*20cf0*/  MUFU.EX2 R60, R60 ;  /* 0x0000003c003c7308 */ /* 0x000fe20000000800 */
[----:B------:R-:W-:-:S02]  /*20d00*/  FFMA.FTZ R136, R136, R53, -R56 ;  /* 0x0000003588887223 */ /* 0x000fc40000010838 */
[-CC-:B------:R-:W-:Y:S01]  /*20d10*/  FFMA.FTZ R139, R139, R53.reuse, -R56.reuse ;  /* 0x000000358b8b7223 */ /* 0x180fe20000010838 */
[----:B------:R-:W-:Y:S01]  /*20d20*/  LDSM.16.MT88.4 R48, [R217+0x11000] ;  /* 0x01100000d930783b */ /* 0x000fe20000004200 */
[-C--:B------:R-:W-:Y:S01]  /*20d30*/  FFMA.FTZ R140, R187, R53.reuse, -R56 ;  /* 0x00000035bb8c7223 */ /* 0x080fe20000010838 */
[C---:B--2---:R-:W-:Y:S01]  /*20d40*/  HMMA.16816.F32 R80, R4.reuse, R12, R80 ;  /* 0x0000000c0450723c */ /* 0x044fe20000001850 */
[-CC-:B------:R-:W-:Y:S01]  /*20d50*/  FFMA.FTZ R144, R144, R53.reuse, -R52.reuse ;  /* 0x0000003590907223 */ /* 0x180fe20000010834 */
[----:B------:R-:W2:Y:S01]  /*20d60*/  MUFU.EX2 R132, R132 ;  /* 0x0000008400847308 */ /* 0x000ea20000000800 */
[-CC-:B------:R-:W-:Y:S02]  /*20d70*/  FFMA.FTZ R151, R151, R53.reuse, -R52.reuse ;  /* 0x0000003597977223 */ /* 0x180fe40000010834 */
[-C--:B------:R-:W-:Y:S02]  /*20d80*/  FFMA.FTZ R155, R155, R53.reuse, -R52 ;  /* 0x000000359b9b7223 */ /* 0x080fe40000010834 */
[-CC-:B------:R-:W-:Y:S01]  /*20d90*/  FFMA.FTZ R156, R178, R53.reuse, -R56.reuse ;  /* 0x00000035b29c7223 */ /* 0x180fe20000010838 */
[----:B------:R-:W-:Y:S01]  /*20da0*/  HMMA.16816.F32 R76, R4, R14, R76 ;  /* 0x0000000e044c723c */ /* 0x000fe2000000184c */
[----:B------:R-:W5:Y:S01]  /*20db0*/  LDSM.16.MT88.4 R12, [R216+0xc800] ;  /* 0x00c80000d80c783b */ /* 0x000f620000004200 */
[----:B------:R-:W1:Y:S01]  /*20dc0*/  MUFU.EX2 R133, R133 ;  /* 0x0000008500857308 */ /* 0x000e620000000800 */
[----:B------:R-:W-:-:S02]  /*20dd0*/  FFMA.FTZ R158, R177, R53, -R56 ;  /* 0x00000035b19e7223 */ /* 0x000fc40000010838 */
[-CC-:B------:R-:W-:Y:S02]  /*20de0*/  FFMA.FTZ R159, R179, R53.reuse, -R56.reuse ;  /* 0x00000035b39f7223 */ /* 0x180fe40000010838 */
[-C--:B------:R-:W-:Y:S01]  /*20df0*/  FFMA.FTZ R165, R165, R53.reuse, -R56 ;  /* 0x00000035a5a57223 */ /* 0x080fe20000010838 */
[C---:B---3--:R-:W-:Y:S01]  /*20e00*/  HMMA.16816.F32 R72, R4.reuse, R8, R72 ;  /* 0x000000080448723c */ /* 0x048fe20000001848 */
[-CC-:B------:R-:W-:Y:S01]  /*20e10*/  FFMA.FTZ R166, R166, R53.reuse, -R52.reuse ;  /* 0x00000035a6a67223 */ /* 0x180fe20000010834 */
[----:B------:R-:W-:Y:S01]  /*20e20*/  MUFU.EX2 R134, R134 ;  /* 0x0000008600867308 */ /* 0x000fe20000000800 */
[-CC-:B------:R-:W-:Y:S02]  /*20e30*/  FFMA.FTZ R171, R174, R53.reuse, -R52.reuse ;  /* 0x00000035aeab7223 */ /* 0x180fe40000010834 */
[-CC-:B------:R-:W-:Y:S02]  /*20e40*/  FFMA.FTZ R170, R176, R53.reuse, -R52.reuse ;  /* 0x00000035b0aa7223 */ /* 0x180fe40000010834 */
[-C--:B------:R-:W-:Y:S01]  /*20e50*/  FFMA.FTZ R174, R175, R53.reuse, -R52 ;  /* 0x00000035afae7223 */ /* 0x080fe20000010834 */
[----:B------:R-:W-:Y:S01]  /*20e60*/  HMMA.16816.F32 R68, R4, R10, R68 ;  /* 0x0000000a0444723c */ /* 0x000fe20000001844 */
[----:B------:R-:W3:Y:S01]  /*20e70*/  LDSM.16.MT88.4 R8, [R220+0x10800] ;  /* 0x01080000dc08783b */ /* 0x000ee20000004200 */
[----:B------:R-:W-:Y:S01]  /*20e80*/  MUFU.EX2 R135, R135 ;  /* 0x0000008700877308 */ /* 0x000fe20000000800 */
[----:B------:R-:W-:-:S02]  /*20e90*/  FFMA.FTZ R173, R173, R53, -R56 ;  /* 0x00000035adad7223 */ /* 0x000fc40000010838 */
[-CC-:B------:R-:W-:Y:S02]  /*20ea0*/  FFMA.FTZ R172, R172, R53.reuse, -R56.reuse ;  /* 0x00000035acac7223 */ /* 0x180fe40000010838 */
[----:B-1----:R-:W-:Y:S01]  /*20eb0*/  F2FP.PACK_AB R4, R67, R64 ;  /* 0x000000404304723e */ /* 0x002fe200000000ff */
[-C--:B------:R-:W-:Y:S01]  /*20ec0*/  FFMA.FTZ R167, R167, R53.reuse, -R56 ;  /* 0x00000035a7a77223 */ /* 0x080fe20000010838 */
[----:B----4-:R-:W-:Y:S01]  /*20ed0*/  F2FP.PACK_AB R5, R61, R58 ;  /* 0x0000003a3d05723e */ /* 0x010fe200000000ff */
[----:B------:R-:W1:Y:S01]  /*20ee0*/  MUFU.EX2 R136, R136 ;  /* 0x0000008800887308 */ /* 0x000e620000000800 */
[----:B------:R-:W-:Y:S01]  /*20ef0*/  F2FP.PACK_AB R6, R65, R66 ;  /* 0x000000424106723e */ /* 0x000fe200000000ff */
[-C--:B------:R-:W-:Y:S01]  /*20f00*/  FFMA.FTZ R162, R162, R53.reuse, -R52 ;  /* 0x00000035a2a27223 */ /* 0x080fe20000010834 */
[----:B--2---:R-:W-:Y:S01]  /*20f10*/  F2FP.PACK_AB R7, R132, R60 ;  /* 0x0000003c8407723e */ /* 0x004fe200000000ff */
[-CC-:B------:R-:W-:Y:S02]  /*20f20*/  FFMA.FTZ R161, R161, R53.reuse, -R56.reuse ;  /* 0x00000035a1a17223 */ /* 0x180fe40000010838 */
[----:B------:R-:W-:-:S02]  /*20f30*/  FFMA.FTZ R160, R160, R53, -R56 ;  /* 0x00000035a0a07223 */ /* 0x000fc40000010838 */
[----:B------:R-:W2:Y:S01]  /*20f40*/  MUFU.EX2 R139, R139 ;  /* 0x0000008b008b7308 */ /* 0x000ea20000000800 */
[-CC-:B------:R-:W-:Y:S01]  /*20f50*/  FFMA.FTZ R157, R157, R53.reuse, -R56.reuse ;  /* 0x000000359d9d7223 */ /* 0x180fe20000010838 */
[C---:B------:R-:W-:Y:S01]  /*20f60*/  HMMA.16816.F32 R120, R4.reuse, R20, R120 ;  /* 0x000000140478723c */ /* 0x040fe20000001878 */
[-C--:B------:R-:W-:Y:S02]  /*20f70*/  FFMA.FTZ R153, R153, R53.reuse, -R56 ;  /* 0x0000003599997223 */ /* 0x080fe40000010838 */
[-CC-:B------:R-:W-:Y:S02]  /*20f80*/  FFMA.FTZ R152, R152, R53.reuse, -R52.reuse ;  /* 0x0000003598987223 */ /* 0x180fe40000010834 */
[-CC-:B------:R-:W-:Y:S01]  /*20f90*/  FFMA.FTZ R150, R150, R53.reuse, -R52.reuse ;  /* 0x0000003596967223 */ /* 0x180fe20000010834 */
[----:B------:R-:W-:Y:S01]  /*20fa0*/  MUFU.EX2 R140, R140 ;  /* 0x0000008c008c7308 */ /* 0x000fe20000000800 */
[-CC-:B------:R-:W-:Y:S01]  /*20fb0*/  FFMA.FTZ R149, R149, R53.reuse, -R52.reuse ;  /* 0x0000003595957223 */ /* 0x180fe20000010834 */
[----:B------:R-:W-:Y:S01]  /*20fc0*/  HMMA.16816.F32 R116, R4, R22, R116 ;  /* 0x000000160474723c */ /* 0x000fe20000001874 */
[----:B------:R-:W4:Y:S01]  /*20fd0*/  LDSM.16.MT88.4 R20, [R216+0x10800] ;  /* 0x01080000d814783b */ /* 0x000f220000004200 */
[----:B------:R-:W-:-:S02]  /*20fe0*/  FFMA.FTZ R148, R148, R53, -R52 ;  /* 0x0000003594947223 */ /* 0x000fc40000010834 */
[-CC-:B------:R-:W-:Y:S02]  /*20ff0*/  FFMA.FTZ R147, R147, R53.reuse, -R56.reuse ;  /* 0x0000003593937223 */ /* 0x180fe40000010838 */
[----:B------:R-:W1:Y:S01]  /*21000*/  MUFU.EX2 R143, R143 ;  /* 0x0000008f008f7308 */ /* 0x000e620000000800 */
        /* <DEDUP_REMOVED lines=11> */
[----:B------:R-:W-:Y:S01]  /*210c0*/  MUFU.EX2 R151, R151 ;  /* 0x0000009700977308 */ /* 0x000fe20000000800 */
        /* <DEDUP_REMOVED lines=13> */
[C---:B---3--:R-:W-:Y:S01]  /*211a0*/  HMMA.16816.F32 R96, R4.reuse, R8, R96 ;  /* 0x000000080460723c */ /* 0x048fe20000001860 */
[----:B------:R-:W-:Y:S02]  /*211b0*/  FADD.FTZ R67, R67, R43 ;  /* 0x0000002b43437221 */ /* 0x000fe40000010000 */
[----:B------:R-:W-:Y:S02]  /*211c0*/  FADD.FTZ R61, R60, R61 ;  /* 0x0000003d3c3d7221 */ /* 0x000fe40000010000 */
[----:B------:R-:W-:Y:S01]  /*211d0*/  FADD.FTZ R67, R66, R67 ;  /* 0x0000004342437221 */ /* 0x000fe20000010000 */
[----:B------:R-:W3:Y:S01]  /*211e0*/  MUFU.EX2 R156, R156 ;  /* 0x0000009c009c7308 */ /* 0x000ee20000000800 */
[----:B------:R-:W-:Y:S01]  /*211f0*/  FADD.FTZ R132, R132, R61 ;  /* 0x0000003d84847221 */ /* 0x000fe20000010000 */
[----:B------:R-:W-:Y:S01]  /*21200*/  HMMA.16816.F32 R92, R4, R10, R92 ;  /* 0x0000000a045c723c */ /* 0x000fe2000000185c */
[----:B------:R-:W2:Y:S01]  /*21210*/  LDSM.16.MT88.4 R8, [R216+0xd000] ;  /* 0x00d00000d808783b */ /* 0x000ea20000004200 */
[----:B------:R-:W-:-:S02]  /*21220*/  FADD.FTZ R65, R65, R67 ;  /* 0x0000004341417221 */ /* 0x000fc40000010000 */
[----:B------:R-:W-:Y:S02]  /*21230*/  FADD.FTZ R132, R133, R132 ;  /* 0x0000008485847221 */ /* 0x000fe40000010000 */
[----:B------:R-:W2:Y:S01]  /*21240*/  MUFU.EX2 R158, R158 ;  /* 0x0000009e009e7308 */ /* 0x000ea20000000800 */
[----:B-1----:R-:W-:Y:S01]  /*21250*/  FADD.FTZ R65, R136, R65 ;  /* 0x0000004188417221 */ /* 0x002fe20000010000 */
[C---:B------:R-:W-:Y:S06]  /*21260*/  HMMA.16816.F32 R88, R4.reuse, R36, R88 ;  /* 0x000000240458723c */ /* 0x040fec0000001858 */
[----:B------:R-:W-:Y:S02]  /*21270*/  MUFU.EX2 R159, R159 ;  /* 0x0000009f009f7308 */ /* 0x000fe40000000800 */
[C---:B------:R-:W-:Y:S01]  /*21280*/  HMMA.16816.F32 R84, R4.reuse, R38, R84 ;  /* 0x000000260454723c */ /* 0x040fe20000001854 */
[----:B------:R-:W1:Y:S05]  /*21290*/  LDSM.16.MT88.4 R36, [R218+0x11000] ;  /* 0x01100000da24783b */ /* 0x000e6a0000004200 */
[----:B------:R-:W1:Y:S02]  /*212a0*/  MUFU.EX2 R165, R165 ;  /* 0x000000a500a57308 */ /* 0x000e640000000800 */
        /* <DEDUP_REMOVED lines=8> */
[----:B------:R-:W1:Y:S05]  /*21330*/  LDSM.16.MT88.4 R24, [R220+0xd000] ;  /* 0x00d00000dc18783b */ /* 0x000e6a0000004200 */
[----:B------:R-:W-:Y:S02]  /*21340*/  MUFU.EX2 R174, R174 ;  /* 0x000000ae00ae7308 */ /* 0x000fe40000000800 */
[C---:B----4-:R-:W-:Y:S06]  /*21350*/  HMMA.16816.F32 R72, R4.reuse, R20, R72 ;  /* 0x000000140448723c */ /* 0x050fec0000001848 */
[----:B------:R-:W4:Y:S02]  /*21360*/  MUFU.EX2 R173, R173 ;  /* 0x000000ad00ad7308 */ /* 0x000f240000000800 */
[----:B------:R-:W-:Y:S01]  /*21370*/  HMMA.16816.F32 R68, R4, R22, R68 ;  /* 0x000000160444723c */ /* 0x000fe20000001844 */
[----:B------:R-:W1:Y:S05]  /*21380*/  LDSM.16.MT88.4 R20, [R220+0x11000] ;  /* 0x01100000dc14783b */ /* 0x000e6a0000004200 */
[----:B------:R-:W1:Y:S01]  /*21390*/  MUFU.EX2 R172, R172 ;  /* 0x000000ac00ac7308 */ /* 0x000e620000000800 */
[C---:B--2---:R-:W-:Y:S01]  /*213a0*/  F2FP.PACK_AB R4, R139.reuse, R136 ;  /* 0x000000888b04723e */ /* 0x044fe200000000ff */
[----:B------:R-:W-:Y:S01]  /*213b0*/  FADD.FTZ R139, R139, R65 ;  /* 0x000000418b8b7221 */ /* 0x000fe20000010000 */
[C---:B------:R-:W-:Y:S01]  /*213c0*/  F2FP.PACK_AB R5, R134.reuse, R133 ;  /* 0x000000858605723e */ /* 0x040fe200000000ff */
[----:B------:R-:W-:Y:S01]  /*213d0*/  FADD.FTZ R134, R134, R132 ;  /* 0x0000008486867221 */ /* 0x000fe20000010000 */
[----:B------:R-:W-:Y:S01]  /*213e0*/  F2FP.PACK_AB R6, R143, R140 ;  /* 0x0000008c8f06723e */ /* 0x000fe200000000ff */
[----:B------:R-:W-:Y:S01]  /*213f0*/  FADD.FTZ R139, R140, R139 ;  /* 0x0000008b8c8b7221 */ /* 0x000fe20000010000 */
[C---:B-----5:R-:W-:Y:S01]  /*21400*/  F2FP.PACK_AB R7, R144.reuse, R135 ;  /* 0x000000879007723e */ /* 0x060fe200000000ff */
[----:B------:R-:W-:Y:S01]  /*21410*/  MUFU.EX2 R167, R167 ;  /* 0x000000a700a77308 */ /* 0x000fe20000000800 */
[----:B------:R-:W-:Y:S01]  /*21420*/  FADD.FTZ R134, R135, R134 ;  /* 0x0000008687867221 */ /* 0x000fe20000010000 */
[----:B------:R-:W-:Y:S01]  /*21430*/  MOV R132, R41 ;  /* 0x0000002900847202 */ /* 0x000fe20000000f00 */
[----:B------:R-:W-:Y:S01]  /*21440*/  FADD.FTZ R143, R143, R139 ;  /* 0x0000008b8f8f7221 */ /* 0x000fe20000010000 */
[----:B------:R-:W-:Y:S01]  /*21450*/  MOV R133, R42 ;  /* 0x0000002a00857202 */ /* 0x000fe20000000f00 */
[----:B------:R-:W-:Y:S01]  /*21460*/  FADD.FTZ R144, R144, R134 ;  /* 0x0000008690907221 */ /* 0x000fe20000010000 */
[----:B------:R-:W-:Y:S01]  /*21470*/  HMMA.16816.F32 R120, R4, R16, R120 ;  /* 0x000000100478723c */ /* 0x000fe20000001878 */
[----:B---3--:R-:W-:Y:S01]  /*21480*/  FADD.FTZ R143, R156, R143 ;  /* 0x0000008f9c8f7221 */ /* 0x008fe20000010000 */
[----:B------:R-:W-:Y:S01]  /*21490*/  MUFU.EX2 R162, R162 ;  /* 0x000000a200a27308 */ /* 0x000fe20000000800 */
[----:B------:R-:W-:-:S05]  /*214a0*/  FADD.FTZ R144, R151, R144 ;  /* 0x0000009097907221 */ /* 0x000fca0000010000 */
[C---:B------:R-:W-:Y:S01]  /*214b0*/  HMMA.16816.F32 R116, R4.reuse, R18, R116 ;  /* 0x000000120474723c */ /* 0x040fe20000001874 */
[----:B------:R-:W2:Y:S01]  /*214c0*/  LDSM.16.MT88.4 R16, [R218+0xd800] ;  /* 0x00d80000da10783b */ /* 0x000ea20000004200 */
[----:B------:R-:W-:Y:S06]  /*214d0*/  MUFU.EX2 R161, R161 ;  /* 0x000000a100a17308 */ /* 0x000fec0000000800 */
[C---:B------:R-:W-:Y:S02]  /*214e0*/  HMMA.16816.F32 R112, R4.reuse, R12, R112 ;  /* 0x0000000c0470723c */ /* 0x040fe40000001870 */
[----:B------:R-:W-:Y:S06]  /*214f0*/  MUFU.EX2 R160, R160 ;  /* 0x000000a000a07308 */ /* 0x000fec0000000800 */
[C---:B------:R-:W-:Y:S01]  /*21500*/  HMMA.16816.F32 R108, R4.reuse, R14, R108 ;  /* 0x0000000e046c723c */ /* 0x040fe2000000186c */
[----:B------:R-:W3:Y:S01]  /*21510*/  LDSM.16.MT88.4 R12, [R217+0xd800] ;  /* 0x00d80000d90c783b */ /* 0x000ee20000004200 */
        /* <DEDUP_REMOVED lines=24> */
[----:B------:R-:W1:Y:S07]  /*216a0*/  LDSM.16.MT88.4 R36, [R217+0x11800] ;  /* 0x01180000d924783b */ /* 0x000e6e0000004200 */
        /* <DEDUP_REMOVED lines=14> */
[----:B----4-:R-:W-:Y:S02]  /*21790*/  FADD.FTZ R165, R173, R165 ;  /* 0x000000a5ada57221 */ /* 0x010fe40000010000 */
        /* <DEDUP_REMOVED lines=15> */
[----:B------:R-:W5:Y:S04]  /*21890*/  LDSM.16.MT88.4 R24, [R220+0xe000] ;  /* 0x00e00000dc18783b */ /* 0x000f680000004200 */
        /* <DEDUP_REMOVED lines=14> */
[----:B------:R-:W4:Y:S06]  /*21980*/  LDSM.16.MT88.4 R28, [R218+0x12000] ;  /* 0x01200000da1c783b */ /* 0x000f2c0000004200 */
        /* <DEDUP_REMOVED lines=152> */
.L_x_3441:
[----:B------:R-:W-:-:S13]  /*22310*/  ISETP.GE.AND P0, PT, R242, 0x1, PT ;  /* 0x00000001f200780c */ /* 0x000fda0003f06270 */
[----:B------:R-:W-:Y:S05]  /*22320*/  @!P0 BRA `(.L_x_3450) ;  /* 0x00005ac000008947 */ /* 0x000fea0003800000 */
[----:B------:R-:W-:Y:S02]  /*22330*/  MOV R2, R132 ;  /* 0x0000008400027202 */ /* 0x000fe40000000f00 */
[----:B------:R-:W-:Y:S02]  /*22340*/  MOV R3, R133 ;  /* 0x0000008500037202 */ /* 0x000fe40000000f00 */
.L_x_3459:
        /* <DEDUP_REMOVED lines=13> */
[C---:B------:R-:W-:Y:S02]  /*22420*/  IADD3 R4, R12.reuse, -0x80, RZ ;  /* 0xffffff800c047810 */ /* 0x040fe40007ffe0ff */
[----:B------:R-:W-:Y:S02]  /*22430*/  IABS R7, R12 ;  /* 0x0000000c00077213 */ /* 0x000fe40000000000 */
        /* <DEDUP_REMOVED lines=38> */
[----:B------:R-:W-:Y:S02]  /*226a0*/  LEA R12, P0, R10, R240, 0x2 ;  /* 0x000000f00a0c7211 */ /* 0x000fe400078010ff */
[-C--:B------:R-:W-:Y:S01]  /*226b0*/  LEA.HI.X.SX32 R5, R6, R241.reuse, 0x2, P1 ;  /* 0x000000f106057211 */ /* 0x080fe200008f16ff */
[C---:B------:R-:W-:Y:S01]  /*226c0*/  IMAD.IADD R6, R10.reuse, 0x1, -R6 ;  /* 0x000000010a067824 */ /* 0x040fe200078e0a06 */
[----:B------:R-:W-:Y:S03]  /*226d0*/  LEA.HI.X.SX32 R13, R10, R241, 0x2, P0 ;  /* 0x000000f10a0d7211 */ /* 0x000fe600000f16ff */
[----:B------:R-:W-:Y:S01]  /*226e0*/  IMAD R11, R11, R6, -0x80 ;  /* 0xffffff800b0b7424 */ /* 0x000fe200078e0206 */
[----:B------:R1:W3:Y:S04]  /*226f0*/  LD.E R4, [R4.64] ;  /* 0x0000000404047980 */ /* 0x0002e8000c101900 */
[----:B------:R-:W-:Y:S01]  /*22700*/  SHF.R.S32.HI R7, RZ, 0x1f, R11 ;  /* 0x0000001fff077819 */ /* 0x000fe2000001140b */
[----:B-1----:R1:W3:Y:S04]  /*22710*/  LD.E R5, [R12.64] ;  /* 0x000000040c057980 */ /* 0x0022e8000c101900 */
[----:B-1----:R-:W4:Y:S01]  /*22720*/  LD.E.64 R12, [R132.64+0x28] ;  /* 0x00002804840c7980 */ /* 0x002f22000c101b00 */
[-C--:B--2---:R-:W-:Y:S02]  /*22730*/  IMAD R6, R9, R11.reuse, RZ ;  /* 0x0000000b09067224 */ /* 0x084fe400078e02ff */
[C---:B------:R-:W-:Y:S04]  /*22740*/  IMAD.WIDE.U32 R10, R8.reuse, R11, RZ ;  /* 0x0000000b080a7225 */ /* 0x040fe800078e00ff */
[----:B------:R-:W-:Y:S04]  /*22750*/  IMAD R6, R8, R7, R6 ;  /* 0x0000000708067224 */ /* 0x000fe800078e0206 */
[----:B------:R-:W-:Y:S02]  /*22760*/  IMAD.IADD R11, R11, 0x1, R6 ;  /* 0x000000010b0b7824 */ /* 0x000fe400078e0206 */
[----:B---3--:R-:W-:Y:S05]  /*22770*/  IMAD.IADD R4, R4, 0x1, -R5 ;  /* 0x0000000104047824 */ /* 0x008fea00078e0a05 */
[----:B------:R-:W-:Y:S01]  /*22780*/  SHF.R.S32.HI R6, RZ, 0x1f, R4 ;  /* 0x0000001fff067819 */ /* 0x000fe20000011404 */
[----:B----4-:R-:W-:Y:S02]  /*22790*/  IMAD R5, R13, R4, RZ ;  /* 0x000000040d057224 */ /* 0x010fe400078e02ff */
[----:B------:R-:W-:Y:S04]  /*227a0*/  IMAD.WIDE.U32 R10, R4, R12, R10 ;  /* 0x0000000c040a7225 */ /* 0x000fe800078e000a */
[----:B------:R-:W-:Y:S04]  /*227b0*/  IMAD R5, R12, R6, R5 ;  /* 0x000000060c057224 */ /* 0x000fe800078e0205 */
[----:B------:R-:W-:Y:S01]  /*227c0*/  IMAD.IADD R5, R11, 0x1, R5 ;  /* 0x000000010b057824 */ /* 0x000fe200078e0205 */
[----:B------:R-:W-:-:S05]  /*227d0*/  BRA `(.L_x_3453) ;  /* 0x0000004000007947 */ /* 0x000fca0003800000 */
.L_x_3452:
[----:B------:R-:W-:Y:S02]  /*227e0*/  ULDC.64 UR4, c[0x0][0x118] ;  /* 0x0000460000047ab9 */ /* 0x000fe40000000a00 */
[----:B------:R-:W2:Y:S02]  /*227f0*/  LD.E R10, [R132.64+0x40] ;  /* 0x00004004840a7980 */ /* 0x000ea4000c101900 */
[----:B--2---:R-:W-:Y:S04]  /*22800*/  LEA R10, -R10, RZ, 0x7 ;  /* 0x000000ff0a0a7211 */ /* 0x004fe800078e39ff */
[----:B------:R-:W-:Y:S02]  /*22810*/  SHF.R.S32.HI R5, RZ, 0x1f, R10 ;  /* 0x0000001fff057819 */ /* 0x000fe4000001140a */
.L_x_3453:
[----:B------:R-:W-:Y:S05]  /*22820*/  BSYNC B0 ;  /* 0x0000000000007941 */ /* 0x000fea0003800000 */
.L_x_3451:
[C---:B------:R-:W-:Y:S01]  /*22830*/  LOP3.LUT P3, RZ, R243.reuse, 0x1, RZ, 0xc0, !PT ;  /* 0x00000001f3ff7812 */ /* 0x040fe2000786c0ff */
[----:B------:R-:W-:Y:S01]  /*22840*/  ULDC.64 UR4, c[0x0][0x118] ;  /* 0x0000460000047ab9 */ /* 0x000fe20000000a00 */
[C---:B------:R-:W-:Y:S01]  /*22850*/  LEA R246, P1, R10.reuse, R138, 0x1 ;  /* 0x0000008a0af67211 */ /* 0x040fe200078208ff */
[----:B------:R-:W-:Y:S01]  /*22860*/  BSSY B1, `(.L_x_3454) ;  /* 0x0000299000017945 */ /* 0x000fe20003800000 */
[----:B------:R-:W-:Y:S02]  /*22870*/  LOP3.LUT P2, RZ, R243, 0x2, RZ, 0xc0, !PT ;  /* 0x00000002f3ff7812 */ /* 0x000fe4000784c0ff */
[C---:B------:R-:W-:Y:S02]  /*22880*/  LEA.HI.X R247, R10.reuse, R137, R5, 0x1, P1 ;  /* 0x000000890af77211 */ /* 0x040fe400008f0c05 */
[-C--:B------:R-:W-:Y:S04]  /*22890*/  IADD3 R4, P0, R10, R227.reuse, RZ ;  /* 0x000000e30a047210 */ /* 0x080fe80007f1e0ff */
[----:B------:R-:W-:Y:S01]  /*228a0*/  IADD3.X R6, R5, R228, RZ, P0, !PT ;  /* 0x000000e405067210 */ /* 0x000fe200007fe4ff */
[----:B------:R-:W-:Y:S01]  /*228b0*/  @!PT LDS RZ, [RZ] ;  /* 0x00000000fffff984 */ /* 0x000fe20000000800 */
[----:B------:R-:W-:Y:S01]  /*228c0*/  @!PT LDS RZ, [RZ] ;  /* 0x00000000fffff984 */ /* 0x000fe20000000800 */
[----:B------:R-:W-:Y:S01]  /*228d0*/  @!PT LDS RZ, [RZ] ;  /* 0x00000000fffff984 */ /* 0x000fe20000000800 */
[----:B------:R1:W-:Y:S01]  /*228e0*/  @P3 LDGSTS.E.BYPASS.LTC128B.128 [R239+0xc000], [R246.64] ;  /* 0x0c000000f6ef3fae */ /* 0x0003e2000b901d44 */
[CC--:B------:R-:W-:Y:S02]  /*228f0*/  @P3 LEA R18, P4, R4.reuse, R138.reuse, 0x1 ;  /* 0x0000008a04123211 */ /* 0x0c0fe400078808ff */
[C---:B------:R-:W-:Y:S02]  /*22900*/  IADD3 R5, P1, R4.reuse, R227, RZ ;  /* 0x000000e304057210 */ /* 0x040fe40007f3e0ff */
[CCC-:B------:R-:W-:Y:S01]  /*22910*/  @P3 LEA.HI.X R19, R4.reuse, R137.reuse, R6.reuse, 0x1, P4 ;  /* 0x0000008904133211 */ /* 0x1c0fe200020f0c06 */
[----:B------:R-:W-:Y:S01]  /*22920*/  @!P3 STS.128 [R239+0xc000], RZ ;  /* 0x00c000ffef00b388 */ /* 0x000fe20000000c00 */
[CC--:B------:R-:W-:Y:S02]  /*22930*/  @P2 LEA R12, P0, R4.reuse, R138.reuse, 0x1 ;  /* 0x0000008a040c2211 */ /* 0x0c0fe400078008ff */
[C---:B------:R-:W-:Y:S02]  /*22940*/  @P3 LEA R16, P4, R5.reuse, R138, 0x1 ;  /* 0x0000008a05103211 */ /* 0x040fe400078808ff */
[-C--:B------:R-:W-:Y:S01]  /*22950*/  @P2 LEA.HI.X R13, R4, R137.reuse, R6, 0x1, P0 ;  /* 0x00000089040d2211 */ /* 0x080fe200000f0c06 */
[----:B------:R-:W-:Y:S01]  /*22960*/  @!PT LDS RZ, [RZ] ;  /* 0x00000000fffff984 */ /* 0x000fe20000000800 */
[----:B------:R-:W-:Y:S01]  /*22970*/  @!PT LDS RZ, [RZ] ;  /* 0x00000000fffff984 */ /* 0x000fe20000000800 */
[----:B------:R-:W-:Y:S01]  /*22980*/  @!PT LDS RZ, [RZ] ;  /* 0x00000000fffff984 */ /* 0x000fe20000000800 */
[----:B------:R1:W-:Y:S01]  /*22990*/  @P2 LDGSTS.E.BYPASS.LTC128B.128 [R239+0x10000], [R246.64+0x80] ;  /* 0x10000080f6ef2fae */ /* 0x0003e2000b901d44 */
[----:B------:R-:W-:Y:S02]  /*229a0*/  IADD3.X R6, R6, R228, RZ, P1, !PT ;  /* 0x000000e406067210 */ /* 0x000fe40000ffe4ff */
[CC--:B------:R-:W-:Y:S02]  /*229b0*/  @P2 LEA R10, P0, R5.reuse, R138.reuse, 0x1 ;  /* 0x0000008a050a2211 */ /* 0x0c0fe400078008ff */
        /* <DEDUP_REMOVED lines=8> */
[----:B------:R-:W-:Y:S02]  /*22a40*/  @P3 LEA R14, P4, R4, R138, 0x1 ;  /* 0x0000008a040e3211 */ /* 0x000fe400078808ff */
[----:B------:R-:W-:Y:S02]  /*22a50*/  IADD3.X R6, R6, R228, RZ, P1, !PT ;  /* 0x000000e406067210 */ /* 0x000fe40000ffe4ff */
[CC--:B------:R-:W-:Y:S01]  /*22a60*/  @P2 LEA R8, P0, R4.reuse, R138.reuse, 0x1 ;  /* 0x0000008a04082211 */ /* 0x0c0fe200078008ff */
        /* <DEDUP_REMOVED lines=8> */
[C---:B------:R-:W-:Y:S02]  /*22af0*/  @P3 LEA R22, P4, R5.reuse, R138, 0x1 ;  /* 0x0000008a05163211 */ /* 0x040fe400078808ff */
[----:B------:R-:W-:Y:S01]  /*22b00*/  IADD3.X R6, R6, R228, RZ, P1, !PT ;  /* 0x000000e406067210 */ /* 0x000fe20000ffe4ff */
[----:B------:R-:W-:Y:S01]  /*22b10*/  @!P2 STS.128 [R239+0x10800], RZ ;  /* 0x010800ffef00a388 */ /* 0x000fe20000000c00 */
[CC--:B------:R-:W-:Y:S02]  /*22b20*/  @P2 LEA R20, P0, R5.reuse, R138.reuse, 0x1 ;  /* 0x0000008a05142211 */ /* 0x0c0fe400078008ff */
[CCC-:B------:R-:W-:Y:S02]  /*22b30*/  @P3 LEA.HI.X R23, R5.reuse, R137.reuse, R6.reuse, 0x1, P4 ;  /* 0x0000008905173211 */ /* 0x1c0fe400020f0c06 */
[C---:B------:R-:W-:Y:S01]  /*22b40*/  @P2 LEA.HI.X R21, R5.reuse, R137, R6, 0x1, P0 ;  /* 0x0000008905152211 */ /* 0x040fe200000f0c06 */
[----:B------:R-:W-:Y:S01]  /*22b50*/  @!PT LDS RZ, [RZ] ;  /* 0x00000000fffff984 */ /* 0x000fe20000000800 */
[----:B------:R-:W-:Y:S01]  /*22b60*/  @!PT LDS RZ, [RZ] ;  /* 0x00000000fffff984 */ /* 0x000fe20000000800 */
[----:B------:R-:W-:Y:S01]  /*22b70*/  @!PT LDS RZ, [RZ] ;  /* 0x00000000fffff984 */ /* 0x000fe20000000800 */
[----:B------:R4:W-:Y:S01]  /*22b80*/  @P3 LDGSTS.E.BYPASS.LTC128B.128 [R239+0xd000], [R16.64] ;  /* 0x0d00000010ef3fae */ /* 0x0009e2000b901d44 */
[----:B------:R-:W-:Y:S04]  /*22b90*/  IADD3 R4, P1, R5, R227, RZ ;  /* 0x000000e305047210 */ /* 0x000fe80007f3e0ff */
[----:B------:R-:W-:Y:S01]  /*22ba0*/  @P3 LEA R26, P4, R4, R138, 0x1 ;  /* 0x0000008a041a3211 */ /* 0x000fe200078808ff */
[----:B------:R-:W-:Y:S01]  /*22bb0*/  @!P3 STS.128 [R239+0xd000], RZ ;  /* 0x00d000ffef00b388 */ /* 0x000fe20000000c00 */
[----:B------:R-:W-:Y:S02]  /*22bc0*/  IADD3.X R6, R6, R228, RZ, P1, !PT ;  /* 0x000000e406067210 */ /* 0x000fe40000ffe4ff */
[CC--:B------:R-:W-:Y:S02]  /*22bd0*/  @P2 LEA R24, P0, R4.reuse, R138.reuse, 0x1 ;  /* 0x0000008a04182211 */ /* 0x0c0fe400078008ff */
        /* <DEDUP_REMOVED lines=8> */
[C---:B------:R-:W-:Y:S02]  /*22c60*/  @P3 LEA R30, P5, R7.reuse, R138, 0x1 ;  /* 0x0000008a071e3211 */ /* 0x040fe400078a08ff */
[----:B------:R-:W-:Y:S02]  /*22c70*/  IADD3.X R6, R6, R228, RZ, P1, !PT ;  /* 0x000000e406067210 */ /* 0x000fe40000ffe4ff */
[CC--:B--2---:R-:W-:Y:S01]  /*22c80*/  @P2 LEA R18, P1, R7.reuse, R138.reuse, 0x1 ;  /* 0x0000008a07122211 */ /* 0x0c4fe200078208ff */
        /* <DEDUP_REMOVED lines=8> */
[C---:B------:R-:W-:Y:S02]  /*22d10*/  @P3 LEA R28, P4, R5.reuse, R138, 0x1 ;  /* 0x0000008a051c3211 */ /* 0x040fe400078808ff */
[----:B------:R-:W-:Y:S01]  /*22d20*/  IADD3.X R4, R6, R228, RZ, P0, !PT ;  /* 0x000000e406047210 */ /* 0x000fe200007fe4ff */
        /* <DEDUP_REMOVED lines=231> */
[C---:B-----5:R-:W-:Y:S07]  /*23ba0*/  HMMA.16816.F32 R12, R192.reuse, R136, R12 ;  /* 0x00000088c00c723c */ /* 0x060fee000000180c */
[----:B------:R-:W-:Y:S01]  /*23bb0*/  MOV R137, R247 ;  /* 0x000000f700897202 */ /* 0x000fe20000000f00 */
[-C--:B----4-:R-:W-:Y:S01]  /*23bc0*/  FMUL.FTZ R4, R4, R134.reuse ;  /* 0x0000008604047220 */ /* 0x090fe20000410000 */
[C---:B------:R-:W-:Y:S03]  /*23bd0*/  HMMA.16816.F32 R16, R192.reuse, R138, R16 ;  /* 0x0000008ac010723c */ /* 0x040fe60000001810 */
[----:B------:R-:W1:Y:S01]  /*23be0*/  MUFU.TANH R140, R4 ;  /* 0x00000004008c7308 */ /* 0x000e620000002400 */
[-C--:B------:R-:W-:Y:S02]  /*23bf0*/  FMUL.FTZ R5, R5, R134.reuse ;  /* 0x0000008605057220 */ /* 0x080fe40000410000 */
[----:B------:R-:W-:Y:S01]  /*23c00*/  FMUL.FTZ R6, R6, R134 ;  /* 0x0000008606067220 */ /* 0x000fe20000410000 */
[----:B------:R-:W-:Y:S01]  /*23c10*/  MOV R138, R246 ;  /* 0x000000f6008a7202 */ /* 0x000fe20000000f00 */
        /* <DEDUP_REMOVED lines=8> */
[----:B------:R-:W3:Y:S10]  /*23ca0*/  MUFU.TANH R142, R6 ;  /* 0x00000006008e7308 */ /* 0x000ef40000002400 */
[----:B------:R4:W1:Y:S10]  /*23cb0*/  MUFU.TANH R143, R7 ;  /* 0x00000007008f7308 */ /* 0x0008740000002400 */
[----:B------:R-:W1:Y:S10]  /*23cc0*/  MUFU.TANH R144, R8 ;  /* 0x0000000800907308 */ /* 0x000e740000002400 */
[----:B------:R-:W1:Y:S01]  /*23cd0*/  MUFU.TANH R145, R9 ;  /* 0x0000000900917308 */ /* 0x000e620000002400 */
[----:B----4-:R-:W4:Y:S09]  /*23ce0*/  LDSM.16.M88.4 R4, [R208+0x5000] ;  /* 0x00500000d004783b */ /* 0x010f320000000200 */
[----:B------:R-:W1:Y:S10]  /*23cf0*/  MUFU.TANH R146, R10 ;  /* 0x0000000a00927308 */ /* 0x000e740000002400 */
[----:B------:R5:W1:Y:S10]  /*23d00*/  MUFU.TANH R147, R11 ;  /* 0x0000000b00937308 */ /* 0x000a740000002400 */
[----:B------:R1:W1:Y:S10]  /*23d10*/  MUFU.TANH R149, R12 ;  /* 0x0000000c00957308 */ /* 0x0002740000002400 */
[----:B------:R2:W2:Y:S01]  /*23d20*/  MUFU.TANH R153, R14 ;  /* 0x0000000e00997308 */ /* 0x0004a20000002400 */
[----:B-----5:R-:W5:Y:S01]  /*23d30*/  LDSM.16.M88.4 R8, [R208+0x5800] ;  /* 0x00580000d008783b */ /* 0x020f620000000200 */
[C---:B----4-:R-:W-:Y:S08]  /*23d40*/  HMMA.16816.F32 R20, R192.reuse, R4, R20 ;  /* 0x00000004c014723c */ /* 0x050ff00000001814 */
[C---:B------:R-:W-:Y:S01]  /*23d50*/  HMMA.16816.F32 R24, R192.reuse, R6, R24 ;  /* 0x00000006c018723c */ /* 0x040fe20000001818 */
[----:B------:R-:W4:Y:S03]  /*23d60*/  LDSM.16.M88.4 R4, [R208+0x6000] ;  /* 0x00600000d004783b */ /* 0x000f260000000200 */
[-C--:B-1----:R-:W-:Y:S02]  /*23d70*/  FMUL.FTZ R12, R13, R134.reuse ;  /* 0x000000860d0c7220 */ /* 0x082fe40000410000 */
[-C--:B------:R-:W-:Y:S02]  /*23d80*/  FMUL.FTZ R13, R16, R134.reuse ;  /* 0x00000086100d7220 */ /* 0x080fe40000410000 */
[-C--:B------:R-:W-:Y:S02]  /*23d90*/  FMUL.FTZ R16, R19, R134.reuse ;  /* 0x0000008613107220 */ /* 0x080fe40000410000 */
[----:B------:R-:W1:Y:S02]  /*23da0*/  MUFU.TANH R12, R12 ;  /* 0x0000000c000c7308 */ /* 0x000e640000002400 */
[-C--:B--2---:R-:W-:Y:S02]  /*23db0*/  FMUL.FTZ R14, R15, R134.reuse ;  /* 0x000000860f0e7220 */ /* 0x084fe40000410000 */
[-C--:B------:R-:W-:Y:S02]  /*23dc0*/  FMUL.FTZ R15, R17, R134.reuse ;  /* 0x00000086110f7220 */ /* 0x080fe40000410000 */
[-C--:B------:R-:W-:Y:S02]  /*23dd0*/  FMUL.FTZ R20, R20, R134.reuse ;  /* 0x0000008614147220 */ /* 0x080fe40000410000 */
[-C--:B------:R-:W-:Y:S02]  /*23de0*/  FMUL.FTZ R21, R21, R134.reuse ;  /* 0x0000008615157220 */ /* 0x080fe40000410000 */
[----:B------:R-:W2:Y:S01]  /*23df0*/  MUFU.TANH R170, R20 ;  /* 0x0000001400aa7308 */ /* 0x000ea20000002400 */
[-C--:B------:R-:W-:Y:S02]  /*23e00*/  FMUL.FTZ R17, R18, R134.reuse ;  /* 0x0000008612117220 */ /* 0x080fe40000410000 */
[-C--:B------:R-:W-:Y:S02]  /*23e10*/  FMUL.FTZ R22, R22, R134.reuse ;  /* 0x0000008616167220 */ /* 0x080fe40000410000 */
[-C--:B------:R-:W-:Y:S02]  /*23e20*/  FMUL.FTZ R23, R23, R134.reuse ;  /* 0x0000008617177220 */ /* 0x080fe40000410000 */
[-C--:B------:R-:W-:Y:S02]  /*23e30*/  FMUL.FTZ R24, R24, R134.reuse ;  /* 0x0000008618187220 */ /* 0x080fe40000410000 */
[-C--:B------:R-:W-:Y:S01]  /*23e40*/  FMUL.FTZ R25, R25, R134.reuse ;  /* 0x0000008619197220 */ /* 0x080fe20000410000 */
[----:B------:R1:W1:Y:S01]  /*23e50*/  MUFU.TANH R171, R21 ;  /* 0x0000001500ab7308 */ /* 0x0002620000002400 */
[C---:B-----5:R-:W-:Y:S03]  /*23e60*/  HMMA.16816.F32 R28, R192.reuse, R8, R28 ;  /* 0x00000008c01c723c */ /* 0x060fe6000000181c */
[-C--:B------:R-:W-:Y:S02]  /*23e70*/  FMUL.FTZ R26, R26, R134.reuse ;  /* 0x000000861a1a7220 */ /* 0x080fe40000410000 */
[-C--:B------:R-:W-:Y:S03]  /*23e80*/  FMUL.FTZ R27, R27, R134.reuse ;  /* 0x000000861b1b7220 */ /* 0x080fe60000410000 */
[C---:B------:R-:W-:Y:S01]  /*23e90*/  HMMA.16816.F32 R32, R192.reuse, R10, R32 ;  /* 0x0000000ac020723c */ /* 0x040fe20000001820 */
[----:B------:R-:W1:Y:S01]  /*23ea0*/  MUFU.TANH R14, R14 ;  /* 0x0000000e000e7308 */ /* 0x000e620000002400 */
[----:B------:R-:W5:Y:S06]  /*23eb0*/  LDSM.16.M88.4 R8, [R208+0x6800] ;  /* 0x00680000d008783b */ /* 0x000f6c0000000200 */
[C---:B----4-:R-:W-:Y:S03]  /*23ec0*/  HMMA.16816.F32 R36, R192.reuse, R4, R36 ;  /* 0x00000004c024723c */ /* 0x050fe60000001824 */
[----:B------:R-:W4:Y:S05]  /*23ed0*/  MUFU.TANH R13, R13 ;  /* 0x0000000d000d7308 */ /* 0x000f2a0000002400 */
[C---:B------:R-:W-:Y:S01]  /*23ee0*/  HMMA.16816.F32 R40, R192.reuse, R6, R40 ;  /* 0x00000006c028723c */ /* 0x040fe20000001828 */
[----:B------:R-:W2:Y:S03]  /*23ef0*/  LDSM.16.M88.4 R4, [R208+0x7000] ;  /* 0x00700000d004783b */ /* 0x000ea60000000200 */
[-C--:B------:R-:W-:Y:S01]  /*23f00*/  FMUL.FTZ R28, R28, R134.reuse ;  /* 0x000000861c1c7220 */ /* 0x080fe20000410000 */
[----:B------:R-:W1:Y:S01]  /*23f10*/  MUFU.TANH R15, R15 ;  /* 0x0000000f000f7308 */ /* 0x000e620000002400 */
[-C--:B------:R-:W-:Y:S02]  /*23f20*/  FMUL.FTZ R29, R29, R134.reuse ;  /* 0x000000861d1d7220 */ /* 0x080fe40000410000 */
[-C--:B------:R-:W-:Y:S04]  /*23f30*/  FMUL.FTZ R30, R30, R134.reuse ;  /* 0x000000861e1e7220 */ /* 0x080fe80000410000 */
[-C--:B------:R-:W-:Y:S02]  /*23f40*/  FMUL.FTZ R31, R31, R134.reuse ;  /* 0x000000861f1f7220 */ /* 0x080fe40000410000 */
        /* <DEDUP_REMOVED lines=8> */
[C---:B-----5:R-:W-:Y:S03]  /*23fd0*/  HMMA.16816.F32 R44, R192.reuse, R8, R44 ;  /* 0x00000008c02c723c */ /* 0x060fe6000000182c */
[-C--:B-1----:R-:W-:Y:S02]  /*23fe0*/  FMUL.FTZ R21, R42, R134.reuse ;  /* 0x000000862a157220 */ /* 0x082fe40000410000 */
[-C--:B------:R-:W-:Y:S02]  /*23ff0*/  FMUL.FTZ R20, R43, R134.reuse ;  /* 0x000000862b147220 */ /* 0x080fe40000410000 */
[-C--:B------:R-:W-:Y:S01]  /*24000*/  FMUL.FTZ R37, R37, R134.reuse ;  /* 0x0000008625257220 */ /* 0x080fe20000410000 */
[C---:B------:R-:W-:Y:S01]  /*24010*/  HMMA.16816.F32 R48, R192.reuse, R10, R48 ;  /* 0x0000000ac030723c */ /* 0x040fe20000001830 */
[----:B------:R1:W1:Y:S01]  /*24020*/  MUFU.TANH R162, R22 ;  /* 0x0000001600a27308 */ /* 0x0002620000002400 */
[----:B------:R-:W5:Y:S01]  /*24030*/  LDSM.16.M88.4 R8, [R208+0x7800] ;  /* 0x00780000d008783b */ /* 0x000f620000000200 */
[----:B------:R-:W-:Y:S04]  /*24040*/  DEPBAR.LE SB0, 0x0 ;  /* 0x000080000000791a */ /* 0x000fe80000000000 */
[-C--:B------:R-:W-:Y:S01]  /*24050*/  FMUL.FTZ R38, R38, R134.reuse ;  /* 0x0000008626267220 */ /* 0x080fe20000410000 */
[C---:B--2---:R-:W-:Y:S03]  /*24060*/  HMMA.16816.F32 R52, R192.reuse, R4, R52 ;  /* 0x00000004c034723c */ /* 0x044fe60000001834 */
[----:B------:R2:W1:Y:S01]  /*24070*/  MUFU.TANH R164, R23 ;  /* 0x0000001700a47308 */ /* 0x0004620000002400 */
[----:B------:R-:W-:Y:S01]  /*24080*/  BAR.SYNC.DEFER_BLOCKING 0x0 ;  /* 0x0000000000007b1d */ /* 0x000fe20000010000 */
[-C--:B------:R-:W-:Y:S02]  /*24090*/  FMUL.FTZ R39, R39, R134.reuse ;  /* 0x0000008627277220 */ /* 0x080fe40000410000 */
[-C--:B------:R-:W-:Y:S01]  /*240a0*/  FMUL.FTZ R40, R40, R134.reuse ;  /* 0x0000008628287220 */ /* 0x080fe20000410000 */
[C---:B------:R-:W-:Y:S04]  /*240b0*/  HMMA.16816.F32 R56, R192.reuse, R6, R56 ;  /* 0x00000006c038723c */ /* 0x040fe80000001838 */
[-C--:B------:R-:W-:Y:S01]  /*240c0*/  FMUL.FTZ R44, R44, R134.reuse ;  /* 0x000000862c2c7220 */ /* 0x080fe20000410000 */
[----:B------:R2:W1:Y:S01]  /*240d0*/  MUFU.TANH R172, R24 ;  /* 0x0000001800ac7308 */ /* 0x0004620000002400 */
[-C--:B------:R-:W-:Y:S02]  /*240e0*/  FMUL.FTZ R45, R45, R134.reuse ;  /* 0x000000862d2d7220 */ /* 0x080fe40000410000 */
[-C--:B------:R-:W-:Y:S04]  /*240f0*/  FMUL.FTZ R46, R46, R134.reuse ;  /* 0x000000862e2e7220 */ /* 0x080fe80000410000 */
        /* <DEDUP_REMOVED lines=11> */
[-C--:B------:R-:W-:Y:S02]  /*241b0*/  FMUL.FTZ R55, R55, R134.reuse ;  /* 0x0000008637377220 */ /* 0x080fe40000410000 */
[-C--:B------:R-:W-:Y:S01]  /*241c0*/  FMUL.FTZ R56, R56, R134.reuse ;  /* 0x0000008638387220 */ /* 0x080fe20000410000 */
[----:B------:R-:W-:Y:S01]  /*241d0*/  HMMA.16816.F32 R64, R192, R10, R64 ;  /* 0x0000000ac040723c */ /* 0x000fe20000001840 */
[----:B------:R2:W1:Y:S03]  /*241e0*/  MUFU.TANH R168, R27 ;  /* 0x0000001b00a87308 */ /* 0x0004660000002400 */
[-C--:B------:R-:W-:Y:S02]  /*241f0*/  FMUL.FTZ R57, R57, R134.reuse ;  /* 0x0000008639397220 */ /* 0x080fe40000410000 */
[-C--:B------:R-:W-:Y:S02]  /*24200*/  FMUL.FTZ R58, R58, R134.reuse ;  /* 0x000000863a3a7220 */ /* 0x080fe40000410000 */
[-C--:B------:R-:W-:Y:S03]  /*24210*/  FMUL.FTZ R59, R59, R134.reuse ;  /* 0x000000863b3b7220 */ /* 0x080fe60000410000 */
[----:B------:R2:W1:Y:S05]  /*24220*/  MUFU.TANH R181, R28 ;  /* 0x0000001c00b57308 */ /* 0x00046a0000002400 */
        /* <DEDUP_REMOVED lines=8> */
[----:B------:R-:W-:Y:S01]  /*242b0*/  FMUL.FTZ R67, R67, R134 ;  /* 0x0000008643437220 */ /* 0x000fe20000410000 */
[----:B------:R2:W1:Y:S10]  /*242c0*/  MUFU.TANH R176, R30 ;  /* 0x0000001e00b07308 */ /* 0x0004740000002400 */
        /* <DEDUP_REMOVED lines=10> */
[----:B------:R-:W1:Y:S10]  /*24370*/  MUFU.TANH R19, R19 ;  /* 0x0000001300137308 */ /* 0x000e740000002400 */
[----:B------:R-:W1:Y:S10]  /*24380*/  MUFU.TANH R21, R21 ;  /* 0x0000001500157308 */ /* 0x000e740000002400 */
        /* <DEDUP_REMOVED lines=26> */
[----:B---34-:R-:W-:Y:S01]  /*24530*/  ISETP.NE.U32.AND P0, PT, R240, RZ, PT ;  /* 0x000000fff000720c */ /* 0x018fe20003f05070 */
[----:B------:R-:W-:Y:S03]  /*24540*/  BSSY B0, `(.L_x_3456) ;  /* 0x0000048000007945 */ /* 0x000fe60003800000 */
[----:B------:R-:W-:Y:S11]  /*24550*/  ISETP.NE.AND.EX P0, PT, R241, RZ, PT, P0 ;  /* 0x000000fff100720c */ /* 0x000ff60003f05300 */
[----:B------:R-:W-:Y:S02]  /*24560*/  @!UPT UIADD3 URZ, URZ, URZ, URZ ;  /* 0x0000003f3f3ff290 */ /* 0x000fe4000fffe03f */
[----:B------:R-:W-:-:S05]  /*24570*/  @!P0 BRA `(.L_x_3457) ;  /* 0x0000040000008947 */ /* 0x000fca0003800000 */
[----:B-1----:R-:W-:Y:S01]  /*24580*/  IMAD.SHL.U32 R22, R242, 0x80, RZ ;  /* 0x00000080f2167824 */ /* 0x002fe200078e00ff */
[----:B------:R-:W-:Y:S02]  /*24590*/  ULDC.64 UR4, c[0x0][0x118] ;  /* 0x0000460000047ab9 */ /* 0x000fe40000000a00 */
[----:B------:R-:W3:Y:S02]  /*245a0*/  LD.E R11, [R132.64+0x170] ;  /* 0x00017004840b7980 */ /* 0x000ee4000c101900 */
[C---:B------:R-:W-:Y:S02]  /*245b0*/  IADD3 R9, R22.reuse, -0x100, RZ ;  /* 0xffffff0016097810 */ /* 0x040fe40007ffe0ff */
[----:B------:R-:W-:Y:S02]  /*245c0*/  IADD3 R22, R22, -0x80, RZ ;  /* 0xffffff8016167810 */ /* 0x000fe40007ffe0ff */
[----:B------:R-:W-:Y:S02]  /*245d0*/  IABS R4, R9 ;  /* 0x0000000900047213 */ /* 0x000fe40000000000 */
[----:B------:R-:W-:Y:S02]  /*245e0*/  IABS R6, R22 ;  /* 0x0000001600067213 */ /* 0x000fe40000000000 */
[-C--:B---3--:R-:W-:Y:S02]  /*245f0*/  IABS R7, R11.reuse ;  /* 0x0000000b00077213 */ /* 0x088fe40000000000 */
[-C--:B------:R-:W-:Y:S02]  /*24600*/  IABS R5, R11.reuse ;  /* 0x0000000b00057213 */ /* 0x080fe40000000000 */
[----:B--2---:R-:W1:Y:S01]  /*24610*/  I2F.RP R24, R7 ;  /* 0x0000000700187306 */ /* 0x004e620000209400 */
[-C--:B------:R-:W-:Y:S02]  /*24620*/  LOP3.LUT R9, R9, R11.reuse, RZ, 0x3c, !PT ;  /* 0x0000000b09097212 */ /* 0x080fe400078e3cff */
[----:B------:R-:W-:Y:S01]  /*24630*/  IMAD.MOV R5, RZ, RZ, -R5 ;  /* 0x000000ffff057224 */ /* 0x000fe200078e0a05 */
[----:B------:R-:W-:Y:S02]  /*24640*/  LOP3.LUT R22, R22, R11, RZ, 0x3c, !PT ;  /* 0x0000000b16167212 */ /* 0x000fe400078e3cff */
[----:B------:R-:W-:Y:S02]  /*24650*/  ISETP.GE.AND P0, PT, R9, RZ, PT ;  /* 0x000000ff0900720c */ /* 0x000fe40003f06270 */
[----:B------:R-:W-:Y:S02]  /*24660*/  ISETP.GE.AND P2, PT, R22, RZ, PT ;  /* 0x000000ff1600720c */ /* 0x000fe40003f46270 */
        /* <DEDUP_REMOVED lines=19> */
[C---:B------:R-:W-:Y:S02]  /*247a0*/  ISETP.NE.AND P1, PT, R11.reuse, RZ, PT ;  /* 0x000000ff0b00720c */ /* 0x040fe40003f25270 */
        /* <DEDUP_REMOVED lines=29> */
.L_x_3457:
[----:B------:R-:W-:Y:S02]  /*24980*/  ULDC.64 UR4, c[0x0][0x118] ;  /* 0x0000460000047ab9 */ /* 0x000fe40000000a00 */
[----:B------:R-:W3:Y:S02]  /*24990*/  LD.E R10, [R132.64+0x38] ;  /* 0x00003804840a7980 */ /* 0x000ee4000c101900 */
[----:B---3--:R-:W-:Y:S04]  /*249a0*/  LEA R10, -R10, RZ, 0x7 ;  /* 0x000000ff0a0a7211 */ /* 0x008fe800078e39ff */
[----:B------:R-:W-:Y:S02]  /*249b0*/  SHF.R.S32.HI R5, RZ, 0x1f, R10 ;  /* 0x0000001fff057819 */ /* 0x000fe4000001140a */
.L_x_3458:
[----:B------:R-:W-:Y:S05]  /*249c0*/  BSYNC B0 ;  /* 0x0000000000007941 */ /* 0x000fea0003800000 */
.L_x_3456:
[C---:B------:R-:W-:Y:S01]  /*249d0*/  LOP3.LUT P1, RZ, R243.reuse, 0x1, RZ, 0xc0, !PT ;  /* 0x00000001f3ff7812 */ /* 0x040fe2000782c0ff */
[----:B------:R-:W-:Y:S01]  /*249e0*/  ULDC.64 UR4, c[0x0][0x118] ;  /* 0x0000460000047ab9 */ /* 0x000fe20000000a00 */
[CC--:B--2---:R-:W-:Y:S02]  /*249f0*/  LEA R28, P3, R10.reuse, R232.reuse, 0x1 ;  /* 0x000000e80a1c7211 */ /* 0x0c4fe400078608ff */
        /* <DEDUP_REMOVED lines=8> */
[----:B------:R-:W-:Y:S01]  /*24a80*/  IMAD.X R6, R5, 0x1, R230, P2 ;  /* 0x0000000105067824 */ /* 0x000fe200010e06e6 */
[C---:B------:R-:W-:Y:S01]  /*24a90*/  IADD3 R5, P3, R4.reuse, R229, RZ ;  /* 0x000000e504057210 */ /* 0x040fe20007f7e0ff */
[----:B------:R2:W-:Y:S01]  /*24aa0*/  @!P1 STS.128 [R239+0x4000], RZ ;  /* 0x004000ffef009388 */ /* 0x0005e20000000c00 */
[CC--:B-1----:R-:W-:Y:S02]  /*24ab0*/  @P0 LEA R22, P2, R4.reuse, R232.reuse, 0x1 ;  /* 0x000000e804160211 */ /* 0x0c2fe400078408ff */
        /* <DEDUP_REMOVED lines=63> */
[CC--:B-1----:R-:W-:Y:S02]  /*24eb0*/  @P0 LEA R30, P3, R7.reuse, R232.reuse, 0x1 ;  /* 0x000000e8071e0211 */ /* 0x0c2fe400078608ff */
        /* <DEDUP_REMOVED lines=51> */
.L_x_3455:
[----:B---34-:R-:W-:Y:S05]  /*251f0*/  BSYNC B1 ;  /* 0x0000000000017941 */ /* 0x018fea0003800000 */
.L_x_3454:
[----:B------:R-:W-:Y:S01]  /*25200*/  ULDC.64 UR4, c[0x0][0x118] ;  /* 0x0000460000047ab9 */ /* 0x000fe20000000a00 */
[----:B------:R-:W3:Y:S01]  /*25210*/  S2R R4, SR_TID.X ;  /* 0x0000000000047919 */ /* 0x000ee20000002100 */
[----:B------:R-:W-:Y:S07]  /*25220*/  IADD3 R139, R242, -0x1, RZ ;  /* 0xfffffffff28b7810 */ /* 0x000fee0007ffe0ff */
[----:B------:R4:W5:Y:S04]  /*25230*/  LD.E R134, [R132.64+0xdc] ;  /* 0x0000dc0484867980 */ /* 0x000968000c101900 */
[----:B--2---:R-:W-:Y:S08]  /*25240*/  LDSM.16.MT88.4 R36, [R216+0xc000] ;  /* 0x00c00000d824783b */ /* 0x004ff00000004200 */
[----:B------:R-:W-:Y:S08]  /*25250*/  LDSM.16.MT88.4 R44, [R220+0x10000] ;  /* 0x01000000dc2c783b */ /* 0x000ff00000004200 */
[----:B------:R-:W-:Y:S08]  /*25260*/  LDSM.16.MT88.4 R52, [R218+0x10000] ;  /* 0x01000000da34783b */ /* 0x000ff00000004200 */
[----:B------:R-:W-:Y:S01]  /*25270*/  LDSM.16.MT88.4 R60, [R217+0x10000] ;  /* 0x01000000d93c783b */ /* 0x000fe20000004200 */
[----:B---3--:R-:W-:Y:S04]  /*25280*/  SHF.L.U32 R4, R4, 0x1, RZ ;  /* 0x0000000104047819 */ /* 0x008fe800000006ff */
[----:B------:R-:W-:Y:S04]  /*25290*/  LOP3.LUT R4, R4, 0x6, RZ, 0xc0, !PT ;  /* 0x0000000604047812 */ /* 0x000fe800078ec0ff */
[----:B------:R-:W-:Y:S04]  /*252a0*/  LEA R4, R139, R4, 0x7 ;  /* 0x000000048b047211 */ /* 0x000fe800078e38ff */
[C---:B------:R-:W-:Y:S01]  /*252b0*/  IADD3 R8, R4.reuse, 0x1, RZ ;  /* 0x0000000104087810 */ /* 0x040fe20007ffe0ff */
[----:B------:R-:W2:Y:S01]  /*252c0*/  I2F R7, R4 ;  /* 0x0000000400077306 */ /* 0x000ea20000201400 */
[C---:B------:R-:W-:Y:S02]  /*252d0*/  IADD3 R56, R4.reuse, 0x18, RZ ;  /* 0x0000001804387810 */ /* 0x040fe40007ffe0ff */
[C---:B------:R-:W-:Y:S02]  /*252e0*/  IADD3 R9, R4.reuse, 0x8, RZ ;  /* 0x0000000804097810 */ /* 0x040fe40007ffe0ff */
[C---:B------:R-:W-:Y:S02]  /*252f0*/  IADD3 R57, R4.reuse, 0x11, RZ ;  /* 0x0000001104397810 */ /* 0x040fe40007ffe0ff */
[C---:B------:R-:W-:Y:S02]  /*25300*/  IADD3 R6, R4.reuse, 0x9, RZ ;  /* 0x0000000904067810 */ /* 0x040fe40007ffe0ff */
[C---:B------:R-:W-:Y:S01]  /*25310*/  IADD3 R64, R4.reuse, 0x19, RZ ;  /* 0x0000001904407810 */ /* 0x040fe20007ffe0ff */
[----:B------:R-:W3:Y:S01]  /*25320*/  I2F R8, R8 ;  /* 0x0000000800087306 */ /* 0x000ee20000201400 */
[C---:B------:R-:W-:Y:S02]  /*25330*/  IADD3 R58, R4.reuse, 0x10, RZ ;  /* 0x00000010043a7810 */ /* 0x040fe40007ffe0ff */
[C---:B------:R-:W-:Y:S02]  /*25340*/  IADD3 R31, R4.reuse, 0x20, RZ ;  /* 0x00000020041f7810 */ /* 0x040fe40007ffe0ff */
[C---:B------:R-:W-:Y:S02]  /*25350*/  IADD3 R30, R4.reuse, 0x21, RZ ;  /* 0x00000021041e7810 */ /* 0x040fe40007ffe0ff */
[C---:B------:R-:W-:Y:S02]  /*25360*/  IADD3 R29, R4.reuse, 0x28, RZ ;  /* 0x00000028041d7810 */ /* 0x040fe40007ffe0ff */
[C---:B------:R-:W-:Y:S01]  /*25370*/  IADD3 R28, R4.reuse, 0x29, RZ ;  /* 0x00000029041c7810 */ /* 0x040fe20007ffe0ff */
[----:B------:R-:W1:Y:S01]  /*25380*/  I2F R56, R56 ;  /* 0x0000003800387306 */ /* 0x000e620000201400 */
[C---:B------:R-:W-:Y:S02]  /*25390*/  IADD3 R24, R4.reuse, 0x39, RZ ;  /* 0x0000003904187810 */ /* 0x040fe40007ffe0ff */
[----:B------:R-:W-:Y:S01]  /*253a0*/  IADD3 R27, R4, 0x30, RZ ;  /* 0x00000030041b7810 */ /* 0x000fe20007ffe0ff */
[-C--:B--2---:R-:W-:Y:S01]  /*253b0*/  FFMA.FTZ R142, R0, R7.reuse, R142 ;  /* 0x00000007008e7223 */ /* 0x084fe2000001008e */
[----:B------:R-:W-:Y:S01]  /*253c0*/  IADD3 R26, R4, 0x31, RZ ;  /* 0x00000031041a7810 */ /* 0x000fe20007ffe0ff */
[----:B------:R-:W-:Y:S01]  /*253d0*/  FFMA.FTZ R7, R0, R7, R140 ;  /* 0x0000000700077223 */ /* 0x000fe2000001008c */
[C---:B------:R-:W-:Y:S02]  /*253e0*/  IADD3 R194, R4.reuse, 0x49, RZ ;  /* 0x0000004904c27810 */ /* 0x040fe40007ffe0ff */
[C---:B------:R-:W-:Y:S01]  /*253f0*/  IADD3 R25, R4.reuse, 0x38, RZ ;  /* 0x0000003804197810 */ /* 0x040fe20007ffe0ff */
[----:B------:R-:W2:Y:S01]  /*25400*/  I2F R9, R9 ;  /* 0x0000000900097306 */ /* 0x000ea20000201400 */
[C---:B------:R-:W-:Y:S02]  /*25410*/  IADD3 R195, R4.reuse, 0x40, RZ ;  /* 0x0000004004c37810 */ /* 0x040fe40007ffe0ff */
[----:B------:R-:W-:Y:S01]  /*25420*/  IADD3 R10, R4, 0x50, RZ ;  /* 0x00000050040a7810 */ /* 0x000fe20007ffe0ff */
[-C--:B---3--:R-:W-:Y:S01]  /*25430*/  FFMA.FTZ R143, R0, R8.reuse, R143 ;  /* 0x00000008008f7223 */ /* 0x088fe2000001008f */
[----:B-1----:R-:W-:Y:S01]  /*25440*/  IADD3 R22, R4, 0x48, RZ ;  /* 0x0000004804167810 */ /* 0x002fe20007ffe0ff */
[----:B------:R-:W-:Y:S01]  /*25450*/  FFMA.FTZ R8, R0, R8, R141 ;  /* 0x0000000800087223 */ /* 0x000fe2000001008d */
[C---:B------:R-:W-:Y:S02]  /*25460*/  IADD3 R23, R4.reuse, 0x41, RZ ;  /* 0x0000004104177810 */ /* 0x040fe40007ffe0ff */
[C---:B------:R-:W-:Y:S01]  /*25470*/  IADD3 R5, R4.reuse, 0x51, RZ ;  /* 0x0000005104057810 */ /* 0x040fe20007ffe0ff */
[----:B------:R-:W1:Y:S01]  /*25480*/  I2F R57, R57 ;  /* 0x0000003900397306 */ /* 0x000e620000201400 */
[----:B------:R-:W-:Y:S01]  /*25490*/  IADD3 R11, R4, 0x58, RZ ;  /* 0x00000058040b7810 */ /* 0x000fe20007ffe0ff */
[CC--:B------:R-:W-:Y:S02]  /*254a0*/  FFMA.FTZ R49, R0.reuse, R56.reuse, R17 ;  /* 0x0000003800317223 */ /* 0x0c0fe40000010011 */
[----:B------:R-:W-:Y:S01]  /*254b0*/  FFMA.FTZ R56, R0, R56, R13 ;  /* 0x0000003800387223 */ /* 0x000fe2000001000d */
[----:B------:R-:W-:Y:S05]  /*254c0*/  FMNMX.FTZ R13, R142, R2, !PT ;  /* 0x000000028e0d7209 */ /* 0x000fea0007810000 */
[----:B------:R-:W3:Y:S01]  /*254d0*/  I2F R6, R6 ;  /* 0x0000000600067306 */ /* 0x000ee20000201400 */
[CC--:B--2---:R-:W-:Y:S02]  /*254e0*/  FFMA.FTZ R146, R0.reuse, R9.reuse, R146 ;  /* 0x0000000900927223 */ /* 0x0c4fe40000010092 */
[C---:B------:R-:W-:Y:S07]  /*254f0*/  FFMA.FTZ R144, R0.reuse, R9, R144 ;  /* 0x0000000900907223 */ /* 0x040fee0000010090 */
[----:B------:R-:W2:Y:S01]  /*25500*/  I2F R64, R64 ;  /* 0x0000004000407306 */ /* 0x000ea20000201400 */
[C---:B-1----:R-:W-:Y:S01]  /*25510*/  FFMA.FTZ R50, R0.reuse, R57, R14 ;  /* 0x0000003900327223 */ /* 0x042fe2000001000e */
[----:B------:R-:W-:Y:S01]  /*25520*/  FMNMX.FTZ R14, R143, R13, !PT ;  /* 0x0000000d8f0e7209 */ /* 0x000fe20007810000 */
[----:B------:R-:W-:Y:S01]  /*25530*/  FFMA.FTZ R57, R0, R57, R12 ;  /* 0x0000003900397223 */ /* 0x000fe2000001000c */
[----:B------:R-:W-:Y:S02]  /*25540*/  IADD3 R12, R4, 0x59, RZ ;  /* 0x00000059040c7810 */ /* 0x000fe40007ffe0ff */
[----:B------:R-:W-:Y:S04]  /*25550*/  FMNMX.FTZ R14, R146, R14, !PT ;  /* 0x0000000e920e7209 */ /* 0x000fe80007810000 */
[----:B------:R-:W1:Y:S01]  /*25560*/  I2F R58, R58 ;  /* 0x0000003a003a7306 */ /* 0x000e620000201400 */
[----:B------:R-:W-:Y:S01]  /*25570*/  IADD3 R13, R4, 0x60, RZ ;  /* 0x00000060040d7810 */ /* 0x000fe20007ffe0ff */
[CC--:B---3--:R-:W-:Y:S02]  /*25580*/  FFMA.FTZ R9, R0.reuse, R6.reuse, R147 ;  /* 0x0000000600097223 */ /* 0x0c8fe40000010093 */
[C---:B------:R-:W-:Y:S03]  /*25590*/  FFMA.FTZ R6, R0.reuse, R6, R145 ;  /* 0x0000000600067223 */ /* 0x040fe60000010091 */
[----:B------:R-:W-:Y:S03]  /*255a0*/  FMNMX.FTZ R14, R9, R14, !PT ;  /* 0x0000000e090e7209 */ /* 0x000fe60007810000 */
[----:B------:R-:W3:Y:S01]  /*255b0*/  I2F R31, R31 ;  /* 0x0000001f001f7306 */ /* 0x000ee20000201400 */
[CC--:B--2---:R-:W-:Y:S02]  /*255c0*/  FFMA.FTZ R48, R0.reuse, R64.reuse, R16 ;  /* 0x0000004000307223 */ /* 0x0c4fe40000010010 */
[----:B------:R-:W-:Y:S01]  /*255d0*/  FFMA.FTZ R64, R0, R64, R15 ;  /* 0x0000004000407223 */ /* 0x000fe2000001000f */
[----:B------:R-:W-:Y:S06]  /*255e0*/  FMNMX.FTZ R15, R7, R3, !PT ;  /* 0x00000003070f7209 */ /* 0x000fec0007810000 */
[----:B------:R-:W2:Y:S01]  /*255f0*/  I2F R30, R30 ;  /* 0x0000001e001e7306 */ /* 0x000ea20000201400 */
[----:B------:R-:W-:Y:S01]  /*25600*/  FMNMX.FTZ R15, R8, R15, !PT ;  /* 0x0000000f080f7209 */ /* 0x000fe20007810000 */
[-C--:B-1----:R-:W-:Y:S03]  /*25610*/  FFMA.FTZ R40, R0, R58.reuse, R153 ;  /* 0x0000003a00287223 */ /* 0x082fe60000010099 */
[----:B------:R-:W-:Y:S01]  /*25620*/  FMNMX.FTZ R16, R144, R15, !PT ;  /* 0x0000000f90107209 */ /* 0x000fe20007810000 */
[----:B------:R-:W-:Y:S01]  /*25630*/  FFMA.FTZ R58, R0, R58, R149 ;  /* 0x0000003a003a7223 */ /* 0x000fe20000010095 */
[----:B------:R-:W-:Y:S03]  /*25640*/  FMNMX.FTZ R15, R40, R14, !PT ;  /* 0x0000000e280f7209 */ /* 0x000fe60007810000 */
[----:B------:R-:W1:Y:S01]  /*25650*/  I2F R29, R29 ;  /* 0x0000001d001d7306 */ /* 0x000e620000201400 */
[----:B------:R-:W-:Y:S02]  /*25660*/  FMNMX.FTZ R16, R6, R16, !PT ;  /* 0x0000001006107209 */ /* 0x000fe40007810000 */
[----:B------:R-:W-:Y:S01]  /*25670*/  FMNMX.FTZ R15, R50, R15, !PT ;  /* 0x0000000f320f7209 */ /* 0x000fe20007810000 */
[-C--:B---3--:R-:W-:Y:S01]  /*25680*/  FFMA.FTZ R162, R0, R31.reuse, R162 ;  /* 0x0000001f00a27223 */ /* 0x088fe200000100a2 */
[----:B------:R-:W-:Y:S01]  /*25690*/  FMNMX.FTZ R16, R58, R16, !PT ;  /* 0x000000103a107209 */ /* 0x000fe20007810000 */
[----:B------:R-:W-:Y:S01]  /*256a0*/  FFMA.FTZ R170, R0, R31, R170 ;  /* 0x0000001f00aa7223 */ /* 0x000fe200000100aa */
[----:B------:R-:W-:Y:S02]  /*256b0*/  FMNMX.FTZ R15, R49, R15, !PT ;  /* 0x0000000f310f7209 */ /* 0x000fe40007810000 */
[----:B------:R-:W-:Y:S01]  /*256c0*/  FMNMX.FTZ R17, R57, R16, !PT ;  /* 0x0000001039117209 */ /* 0x000fe20007810000 */
[----:B------:R-:W3:Y:S01]  /*256d0*/  I2F R28, R28 ;  /* 0x0000001c001c7306 */ /* 0x000ee20000201400 */
[----:B------:R-:W-:Y:S02]  /*256e0*/  FMNMX.FTZ R16, R48, R15, !PT ;  /* 0x0000000f30107209 */ /* 0x000fe40007810000 */
[----:B------:R-:W-:Y:S01]  /*256f0*/  FMNMX.FTZ R17, R56, R17, !PT ;  /* 0x0000001138117209 */ /* 0x000fe20007810000 */
[----:B--2---:R-:W-:Y:S01]  /*25700*/  FFMA.FTZ R164, R0, R30, R164 ;  /* 0x0000001e00a47223 */ /* 0x004fe200000100a4 */
[----:B------:R-:W-:Y:S01]  /*25710*/  FMNMX.FTZ R16, R162, R16, !PT ;  /* 0x00000010a2107209 */ /* 0x000fe20007810000 */
[----:B------:R-:W-:Y:S01]  /*25720*/  FFMA.FTZ R171, R0, R30, R171 ;  /* 0x0000001e00ab7223 */ /* 0x000fe200000100ab */
[----:B------:R-:W-:Y:S02]  /*25730*/  FMNMX.FTZ R17, R64, R17, !PT ;  /* 0x0000001140117209 */ /* 0x000fe40007810000 */
[----:B------:R-:W-:Y:S01]  /*25740*/  FMNMX.FTZ R16, R164, R16, !PT ;  /* 0x00000010a4107209 */ /* 0x000fe20007810000 */
[----:B------:R-:W2:Y:S01]  /*25750*/  I2F R24, R24 ;  /* 0x0000001800187306 */ /* 0x000ea20000201400 */
[C---:B------:R-:W-:Y:S02]  /*25760*/  IADD3 R14, R4.reuse, 0x61, RZ ;  /* 0x00000061040e7810 */ /* 0x040fe40007ffe0ff */
[----:B------:R-:W-:Y:S01]  /*25770*/  IADD3 R15, R4, 0x68, RZ ;  /* 0x00000068040f7810 */ /* 0x000fe20007ffe0ff */
[CC--:B-1----:R-:W-:Y:S02]  /*25780*/  FFMA.FTZ R166, R0.reuse, R29.reuse, R166 ;  /* 0x0000001d00a67223 */ /* 0x0c2fe400000100a6 */
[C---:B------:R-:W-:Y:S04]  /*25790*/  FFMA.FTZ R172, R0.reuse, R29, R172 ;  /* 0x0000001d00ac7223 */ /* 0x040fe800000100ac */
[----:B------:R-:W1:Y:S01]  /*257a0*/  I2F R27, R27 ;  /* 0x0000001b001b7306 */ /* 0x000e620000201400 */
[CC--:B---3--:R-:W-:Y:S02]  /*257b0*/  FFMA.FTZ R168, R0.reuse, R28.reuse, R168 ;  /* 0x0000001c00a87223 */ /* 0x0c8fe400000100a8 */
[C---:B------:R-:W-:Y:S02]  /*257c0*/  FFMA.FTZ R173, R0.reuse, R28, R173 ;  /* 0x0000001c00ad7223 */ /* 0x040fe400000100ad */
[----:B------:R-:W-:Y:S05]  /*257d0*/  LDSM.16.MT88.4 R28, [R217+0xc000] ;  /* 0x00c00000d91c783b */ /* 0x000fea0000004200 */
[----:B------:R-:W3:Y:S01]  /*257e0*/  I2F R26, R26 ;  /* 0x0000001a001a7306 */ /* 0x000ee20000201400 */
[CC--:B--2---:R-:W-:Y:S02]  /*257f0*/  FFMA.FTZ R186, R0.reuse, R24.reuse, R186 ;  /* 0x0000001800ba7223 */ /* 0x0c4fe400000100ba */
[----:B------:R-:W-:Y:S01]  /*25800*/  FFMA.FTZ R178, R0, R24, R178 ;  /* 0x0000001800b27223 */ /* 0x000fe200000100b2 */
[----:B------:R-:W-:Y:S02]  /*25810*/  FMNMX.FTZ R24, R170, R17, !PT ;  /* 0x00000011aa187209 */ /* 0x000fe40007810000 */
[----:B------:R-:W-:Y:S04]  /*25820*/  FMNMX.FTZ R17, R166, R16, !PT ;  /* 0x00000010a6117209 */ /* 0x000fe80007810000 */
[----:B------:R-:W2:Y:S01]  /*25830*/  I2F R194, R194 ;  /* 0x000000c200c27306 */ /* 0x000ea20000201400 */
[----:B------:R-:W-:Y:S02]  /*25840*/  FMNMX.FTZ R24, R171, R24, !PT ;  /* 0x00000018ab187209 */ /* 0x000fe40007810000 */
[----:B------:R-:W-:Y:S01]  /*25850*/  FMNMX.FTZ R17, R168, R17, !PT ;  /* 0x00000011a8117209 */ /* 0x000fe20007810000 */
[-C--:B-1----:R-:W-:Y:S01]  /*25860*/  FFMA.FTZ R176, R0, R27.reuse, R176 ;  /* 0x0000001b00b07223 */ /* 0x082fe200000100b0 */
[----:B------:R-:W-:Y:S01]  /*25870*/  FMNMX.FTZ R24, R172, R24, !PT ;  /* 0x00000018ac187209 */ /* 0x000fe20007810000 */
[----:B------:R-:W-:Y:S01]  /*25880*/  FFMA.FTZ R181, R0, R27, R181 ;  /* 0x0000001b00b57223 */ /* 0x000fe200000100b5 */
[----:B------:R-:W-:Y:S02]  /*25890*/  IADD3 R16, R4, 0x69, RZ ;  /* 0x0000006904107810 */ /* 0x000fe40007ffe0ff */
[----:B------:R-:W-:Y:S01]  /*258a0*/  FMNMX.FTZ R17, R176, R17, !PT ;  /* 0x00000011b0117209 */ /* 0x000fe20007810000 */
[----:B------:R-:W1:Y:S01]  /*258b0*/  I2F R25, R25 ;  /* 0x0000001900197306 */ /* 0x000e620000201400 */
[----:B------:R-:W-:Y:S01]  /*258c0*/  FMNMX.FTZ R24, R173, R24, !PT ;  /* 0x00000018ad187209 */ /* 0x000fe20007810000 */
[CC--:B---3--:R-:W-:Y:S02]  /*258d0*/  FFMA.FTZ R175, R0.reuse, R26.reuse, R175 ;  /* 0x0000001a00af7223 */ /* 0x0c8fe400000100af */
[C---:B------:R-:W-:Y:S06]  /*258e0*/  FFMA.FTZ R182, R0.reuse, R26, R182 ;  /* 0x0000001a00b67223 */ /* 0x040fec00000100b6 */
[----:B------:R-:W3:Y:S01]  /*258f0*/  I2F R10, R10 ;  /* 0x0000000a000a7306 */ /* 0x000ee20000201400 */
[-C--:B--2---:R-:W-:Y:S01]  /*25900*/  FFMA.FTZ R193, R0, R194.reuse, R20 ;  /* 0x000000c200c17223 */ /* 0x084fe20000010014 */
[----:B------:R-:W-:Y:S01]  /*25910*/  IADD3 R20, R4, 0x71, RZ ;  /* 0x0000007104147810 */ /* 0x000fe20007ffe0ff */
[C---:B------:R-:W-:Y:S07]  /*25920*/  FFMA.FTZ R194, R0.reuse, R194, R19 ;  /* 0x000000c200c27223 */ /* 0x040fee0000010013 */
[----:B------:R-:W2:Y:S01]  /*25930*/  I2F R195, R195 ;  /* 0x000000c300c37306 */ /* 0x000ea20000201400 */
[CC--:B-1----:R-:W-:Y:S02]  /*25940*/  FFMA.FTZ R177, R0.reuse, R25.reuse, R177 ;  /* 0x0000001900b17223 */ /* 0x0c2fe400000100b1 */
[C---:B------:R-:W-:Y:S07]  /*25950*/  FFMA.FTZ R184, R0.reuse, R25, R184 ;  /* 0x0000001900b87223 */ /* 0x040fee00000100b8 */
[----:B------:R-:W1:Y:S01]  /*25960*/  I2F R22, R22 ;  /* 0x0000001600167306 */ /* 0x000e620000201400 */
[CC--:B---3--:R-:W-:Y:S02]  /*25970*/  FFMA.FTZ R189, R0.reuse, R10.reuse, R189 ;  /* 0x0000000a00bd7223 */ /* 0x0c8fe400000100bd */
[C---:B------:R-:W-:Y:S07]  /*25980*/  FFMA.FTZ R183, R0.reuse, R10, R183 ;  /* 0x0000000a00b77223 */ /* 0x040fee00000100b7 */
[----:B------:R-:W3:Y:S01]  /*25990*/  I2F R23, R23 ;  /* 0x0000001700177306 */ /* 0x000ee20000201400 */
[CC--:B--2---:R-:W-:Y:S02]  /*259a0*/  FFMA.FTZ R191, R0.reuse, R195.reuse, R191 ;  /* 0x000000c300bf7223 */ /* 0x0c4fe400000100bf */
[----:B------:R-:W-:Y:S01]  /*259b0*/  FFMA.FTZ R195, R0, R195, R18 ;  /* 0x000000c300c37223 */ /* 0x000fe20000010012 */
[----:B------:R-:W-:Y:S02]  /*259c0*/  FMNMX.FTZ R18, R175, R17, !PT ;  /* 0x00000011af127209 */ /* 0x000fe40007810000 */
[----:B------:R-:W-:Y:S04]  /*259d0*/  IADD3 R17, R4, 0x70, RZ ;  /* 0x0000007004117810 */ /* 0x000fe80007ffe0ff */
[----:B------:R-:W2:Y:S01]  /*259e0*/  I2F R5, R5 ;  /* 0x0000000500057306 */ /* 0x000ea20000201400 */
[----:B------:R-:W-:Y:S01]  /*259f0*/  FMNMX.FTZ R18, R177, R18, !PT ;  /* 0x00000012b1127209 */ /* 0x000fe20007810000 */
[C---:B-1----:R-:W-:Y:S01]  /*25a00*/  FFMA.FTZ R192, R0.reuse, R22, R21 ;  /* 0x0000001600c07223 */ /* 0x042fe20000010015 */
[----:B------:R-:W-:Y:S01]  /*25a10*/  FMNMX.FTZ R21, R181, R24, !PT ;  /* 0x00000018b5157209 */ /* 0x000fe20007810000 */
[----:B------:R-:W-:Y:S01]  /*25a20*/  FFMA.FTZ R196, R0, R22, R196 ;  /* 0x0000001600c47223 */ /* 0x000fe200000100c4 */
[----:B------:R-:W-:Y:S02]  /*25a30*/  FMNMX.FTZ R18, R178, R18, !PT ;  /* 0x00000012b2127209 */ /* 0x000fe40007810000 */
[----:B------:R-:W-:Y:S03]  /*25a40*/  FMNMX.FTZ R21, R182, R21, !PT ;  /* 0x00000015b6157209 */ /* 0x000fe60007810000 */
[----:B------:R1:W1:Y:S01]  /*25a50*/  I2F R10, R20 ;  /* 0x00000014000a7306 */ /* 0x0002620000201400 */
[----:B------:R-:W-:Y:S02]  /*25a60*/  FMNMX.FTZ R18, R191, R18, !PT ;  /* 0x00000012bf127209 */ /* 0x000fe40007810000 */
[----:B------:R-:W-:Y:S01]  /*25a70*/  FMNMX.FTZ R19, R184, R21, !PT ;  /* 0x00000015b8137209 */ /* 0x000fe20007810000 */
[CC--:B---3--:R-:W-:Y:S02]  /*25a80*/  FFMA.FTZ R190, R0.reuse, R23.reuse, R190 ;  /* 0x0000001700be7223 */ /* 0x0c8fe400000100be */
[----:B------:R-:W-:Y:S01]  /*25a90*/  FFMA.FTZ R197, R0, R23, R197 ;  /* 0x0000001700c57223 */ /* 0x000fe200000100c5 */
[----:B------:R-:W-:Y:S02]  /*25aa0*/  FMNMX.FTZ R19, R186, R19, !PT ;  /* 0x00000013ba137209 */ /* 0x000fe40007810000 */
[----:B------:R-:W-:Y:S01]  /*25ab0*/  FMNMX.FTZ R18, R190, R18, !PT ;  /* 0x00000012be127209 */ /* 0x000fe20007810000 */
[----:B------:R-:W3:Y:S01]  /*25ac0*/  I2F R11, R11 ;  /* 0x0000000b000b7306 */ /* 0x000ee20000201400 */
[----:B------:R-:W-:Y:S02]  /*25ad0*/  FMNMX.FTZ R19, R195, R19, !PT ;  /* 0x00000013c3137209 */ /* 0x000fe40007810000 */
[----:B------:R-:W-:Y:S01]  /*25ae0*/  FMNMX.FTZ R18, R192, R18, !PT ;  /* 0x00000012c0127209 */ /* 0x000fe20007810000 */
[CC--:B--2---:R-:W-:Y:S02]  /*25af0*/  FFMA.FTZ R188, R0.reuse, R5.reuse, R188 ;  /* 0x0000000500bc7223 */ /* 0x0c4fe400000100bc */
[C---:B------:R-:W-:Y:S01]  /*25b00*/  FFMA.FTZ R180, R0.reuse, R5, R180 ;  /* 0x0000000500b47223 */ /* 0x040fe200000100b4 */
[----:B------:R-:W-:Y:S03]  /*25b10*/  FMNMX.FTZ R5, R193, R18, !PT ;  /* 0x00000012c1057209 */ /* 0x000fe60007810000 */
[----:B------:R-:W2:Y:S01]  /*25b20*/  I2F R12, R12 ;  /* 0x0000000c000c7306 */ /* 0x000ea20000201400 */
[----:B------:R-:W-:Y:S02]  /*25b30*/  FMNMX.FTZ R5, R189, R5, !PT ;  /* 0x00000005bd057209 */ /* 0x000fe40007810000 */
[----:B-1----:R-:W-:Y:S01]  /*25b40*/  FMNMX.FTZ R20, R197, R19, !PT ;  /* 0x00000013c5147209 */ /* 0x002fe20007810000 */
[-C--:B------:R-:W-:Y:S01]  /*25b50*/  FFMA.FTZ R154, R0, R10.reuse, R154 ;  /* 0x0000000a009a7223 */ /* 0x080fe2000001009a */
[----:B------:R-:W-:Y:S01]  /*25b60*/  FMNMX.FTZ R5, R188, R5, !PT ;  /* 0x00000005bc057209 */ /* 0x000fe20007810000 */
[----:B------:R-:W-:Y:S01]  /*25b70*/  FFMA.FTZ R151, R0, R10, R151 ;  /* 0x0000000a00977223 */ /* 0x000fe20000010097 */
[----:B------:R-:W-:Y:S03]  /*25b80*/  FMNMX.FTZ R18, R196, R20, !PT ;  /* 0x00000014c4127209 */ /* 0x000fe60007810000 */
[----:B------:R-:W1:Y:S01]  /*25b90*/  I2F R13, R13 ;  /* 0x0000000d000d7306 */ /* 0x000e620000201400 */
[----:B------:R-:W-:Y:S01]  /*25ba0*/  IADD3 R19, R4, 0x78, RZ ;  /* 0x0000007804137810 */ /* 0x000fe20007ffe0ff */
[----:B------:R-:W-:Y:S01]  /*25bb0*/  LDSM.16.MT88.4 R20, [R218+0xc000] ;  /* 0x00c00000da14783b */ /* 0x000fe20000004200 */
[----:B------:R-:W-:Y:S01]  /*25bc0*/  FMNMX.FTZ R18, R194, R18, !PT ;  /* 0x00000012c2127209 */ /* 0x000fe20007810000 */
[-C--:B---3--:R-:W-:Y:S01]  /*25bd0*/  FFMA.FTZ R187, R0, R11.reuse, R187 ;  /* 0x0000000b00bb7223 */ /* 0x088fe200000100bb */
[----:B------:R-:W-:Y:S01]  /*25be0*/  IADD3 R4, R4, 0x79, RZ ;  /* 0x0000007904047810 */ /* 0x000fe20007ffe0ff */
[----:B------:R-:W-:Y:S01]  /*25bf0*/  FFMA.FTZ R179, R0, R11, R179 ;  /* 0x0000000b00b37223 */ /* 0x000fe200000100b3 */
[----:B------:R-:W-:Y:S02]  /*25c00*/  FMNMX.FTZ R18, R183, R18, !PT ;  /* 0x00000012b7127209 */ /* 0x000fe40007810000 */
[----:B------:R-:W-:Y:S01]  /*25c10*/  FMNMX.FTZ R5, R187, R5, !PT ;  /* 0x00000005bb057209 */ /* 0x000fe20007810000 */
[----:B------:R-:W3:Y:S01]  /*25c20*/  I2F R14, R14 ;  /* 0x0000000e000e7306 */ /* 0x000ee20000201400 */
[----:B------:R-:W-:Y:S01]  /*25c30*/  FMNMX.FTZ R18, R180, R18, !PT ;  /* 0x00000012b4127209 */ /* 0x000fe20007810000 */
[C---:B--2---:R-:W-:Y:S03]  /*25c40*/  FFMA.FTZ R185, R0.reuse, R12, R185 ;  /* 0x0000000c00b97223 */ /* 0x044fe600000100b9 */
[----:B------:R-:W-:Y:S01]  /*25c50*/  FMNMX.FTZ R18, R179, R18, !PT ;  /* 0x00000012b3127209 */ /* 0x000fe20007810000 */
[----:B------:R-:W-:Y:S01]  /*25c60*/  FFMA.FTZ R174, R0, R12, R174 ;  /* 0x0000000c00ae7223 */ /* 0x000fe200000100ae */
[----:B------:R-:W-:Y:S03]  /*25c70*/  FMNMX.FTZ R12, R185, R5, !PT ;  /* 0x00000005b90c7209 */ /* 0x000fe60007810000 */
[----:B------:R-:W2:Y:S01]  /*25c80*/  I2F R15, R15 ;  /* 0x0000000f000f7306 */ /* 0x000ea20000201400 */
[----:B------:R-:W-:Y:S01]  /*25c90*/  FMNMX.FTZ R18, R174, R18, !PT ;  /* 0x00000012ae127209 */ /* 0x000fe20007810000 */
[CC--:B-1----:R-:W-:Y:S02]  /*25ca0*/  FFMA.FTZ R169, R0.reuse, R13.reuse, R169 ;  /* 0x0000000d00a97223 */ /* 0x0c2fe400000100a9 */
[C---:B------:R-:W-:Y:S03]  /*25cb0*/  FFMA.FTZ R161, R0.reuse, R13, R161 ;  /* 0x0000000d00a17223 */ /* 0x040fe600000100a1 */
[----:B------:R-:W-:Y:S03]  /*25cc0*/  FMNMX.FTZ R12, R169, R12, !PT ;  /* 0x0000000ca90c7209 */ /* 0x000fe60007810000 */
[----:B------:R-:W1:Y:S01]  /*25cd0*/  I2F R16, R16 ;  /* 0x0000001000107306 */ /* 0x000e620000201400 */
[----:B------:R-:W-:Y:S01]  /*25ce0*/  FMNMX.FTZ R18, R161, R18, !PT ;  /* 0x00000012a1127209 */ /* 0x000fe20007810000 */
[CC--:B---3--:R-:W-:Y:S02]  /*25cf0*/  FFMA.FTZ R167, R0.reuse, R14.reuse, R167 ;  /* 0x0000000e00a77223 */ /* 0x0c8fe400000100a7 */
[----:B------:R-:W-:Y:S03]  /*25d00*/  FFMA.FTZ R160, R0, R14, R160 ;  /* 0x0000000e00a07223 */ /* 0x000fe600000100a0 */
[----:B------:R-:W-:Y:S03]  /*25d10*/  FMNMX.FTZ R12, R167, R12, !PT ;  /* 0x0000000ca70c7209 */ /* 0x000fe60007810000 */
[----:B------:R-:W3:Y:S01]  /*25d20*/  I2F R17, R17 ;  /* 0x0000001100117306 */ /* 0x000ee20000201400 */
[----:B------:R-:W-:Y:S01]  /*25d30*/  FMNMX.FTZ R18, R160, R18, !PT ;  /* 0x00000012a0127209 */ /* 0x000fe20007810000 */
[CC--:B--2---:R-:W-:Y:S02]  /*25d40*/  FFMA.FTZ R165, R0.reuse, R15.reuse, R165 ;  /* 0x0000000f00a57223 */ /* 0x0c4fe400000100a5 */
[C---:B------:R-:W-:Y:S03]  /*25d50*/  FFMA.FTZ R159, R0.reuse, R15, R159 ;  /* 0x0000000f009f7223 */ /* 0x040fe6000001009f */
[----:B------:R-:W-:Y:S03]  /*25d60*/  FMNMX.FTZ R12, R165, R12, !PT ;  /* 0x0000000ca50c7209 */ /* 0x000fe60007810000 */
[----:B------:R2:W2:Y:S01]  /*25d70*/  I2F R5, R4 ;  /* 0x0000000400057306 */ /* 0x0004a20000201400 */
[----:B------:R-:W-:Y:S01]  /*25d80*/  FMNMX.FTZ R18, R159, R18, !PT ;  /* 0x000000129f127209 */ /* 0x000fe20007810000 */
[CC--:B-1----:R-:W-:Y:S02]  /*25d90*/  FFMA.FTZ R163, R0.reuse, R16.reuse, R163 ;  /* 0x0000001000a37223 */ /* 0x0c2fe400000100a3 */
[C---:B------:R-:W-:Y:S03]  /*25da0*/  FFMA.FTZ R157, R0.reuse, R16, R157 ;  /* 0x00000010009d7223 */ /* 0x040fe6000001009d */
[----:B------:R-:W-:Y:S03]  /*25db0*/  FMNMX.FTZ R12, R163, R12, !PT ;  /* 0x0000000ca30c7209 */ /* 0x000fe60007810000 */
[----:B------:R-:W1:Y:S01]  /*25dc0*/  I2F R11, R19 ;  /* 0x00000013000b7306 */ /* 0x000e620000201400 */
[----:B------:R-:W-:Y:S01]  /*25dd0*/  FMNMX.FTZ R18, R157, R18, !PT ;  /* 0x000000129d127209 */ /* 0x000fe20007810000 */
[CC--:B---3--:R-:W-:Y:S02]  /*25de0*/  FFMA.FTZ R155, R0.reuse, R17.reuse, R155 ;  /* 0x00000011009b7223 */ /* 0x0c8fe4000001009b */
[----:B------:R-:W-:Y:S05]  /*25df0*/  FFMA.FTZ R152, R0, R17, R152 ;  /* 0x0000001100987223 */ /* 0x000fea0000010098 */
[----:B------:R-:W-:Y:S02]  /*25e00*/  FMNMX.FTZ R18, R152, R18, !PT ;  /* 0x0000001298127209 */ /* 0x000fe40007810000 */
[----:B--2---:R-:W-:Y:S01]  /*25e10*/  FMNMX.FTZ R4, R155, R12, !PT ;  /* 0x0000000c9b047209 */ /* 0x004fe20007810000 */
[CC--:B------:R-:W-:Y:S01]  /*25e20*/  FFMA.FTZ R135, R0.reuse, R5.reuse, R135 ;  /* 0x0000000500877223 */ /* 0x0c0fe20000010087 */
[----:B------:R-:W-:Y:S01]  /*25e30*/  FMNMX.FTZ R18, R151, R18, !PT ;  /* 0x0000001297127209 */ /* 0x000fe20007810000 */
[----:B------:R-:W-:Y:S01]  /*25e40*/  FFMA.FTZ R148, R0, R5, R148 ;  /* 0x0000000500947223 */ /* 0x000fe20000010094 */
[----:B------:R-:W-:Y:S01]  /*25e50*/  FMNMX.FTZ R4, R154, R4, !PT ;  /* 0x000000049a047209 */ /* 0x000fe20007810000 */
[----:B------:R-:W-:Y:S01]  /*25e60*/  LDSM.16.MT88.4 R12, [R220+0xc000] ;  /* 0x00c00000dc0c783b */ /* 0x000fe20000004200 */
[CC--:B-1----:R-:W-:Y:S02]  /*25e70*/  FFMA.FTZ R136, R0.reuse, R11.reuse, R136 ;  /* 0x0000000b00887223 */ /* 0x0c2fe40000010088 */
[----:B------:R-:W-:Y:S03]  /*25e80*/  FFMA.FTZ R150, R0, R11, R150 ;  /* 0x0000000b00967223 */ /* 0x000fe60000010096 */
[----:B------:R-:W-:Y:S02]  /*25e90*/  FMNMX.FTZ R4, R136, R4, !PT ;  /* 0x0000000488047209 */ /* 0x000fe40007810000 */
[----:B------:R-:W-:Y:S02]  /*25ea0*/  FMNMX.FTZ R11, R150, R18, !PT ;  /* 0x00000012960b7209 */ /* 0x000fe40007810000 */
[----:B------:R-:W-:Y:S02]  /*25eb0*/  FMNMX.FTZ R4, R135, R4, !PT ;  /* 0x0000000487047209 */ /* 0x000fe40007810000 */
[----:B------:R-:W-:Y:S03]  /*25ec0*/  FMNMX.FTZ R11, R148, R11, !PT ;  /* 0x0000000b940b7209 */ /* 0x000fe60007810000 */
[----:B------:R-:W1:Y:S08]  /*25ed0*/  SHFL.BFLY PT, R5, R4, 0x2, 0x1f ;  /* 0x0c401f0004057f89 */ /* 0x000e7000000e0000 */
[----:B------:R-:W2:Y:S01]  /*25ee0*/  SHFL.BFLY PT, R10, R11, 0x2, 0x1f ;  /* 0x0c401f000b0a7f89 */ /* 0x000ea200000e0000 */
[----:B-1----:R-:W-:Y:S07]  /*25ef0*/  FMNMX.FTZ R4, R4, R5, !PT ;  /* 0x0000000504047209 */ /* 0x002fee0007810000 */
[----:B----4-:R-:W1:Y:S01]  /*25f00*/  SHFL.BFLY PT, R132, R4, 0x1, 0x1f ;  /* 0x0c201f0004847f89 */ /* 0x010e6200000e0000 */
[----:B--2---:R-:W-:Y:S07]  /*25f10*/  FMNMX.FTZ R5, R11, R10, !PT ;  /* 0x0000000a0b057209 */ /* 0x004fee0007810000 */
[----:B------:R-:W2:Y:S01]  /*25f20*/  SHFL.BFLY PT, R133, R5, 0x1, 0x1f ;  /* 0x0c201f0005857f89 */ /* 0x000ea200000e0000 */
[----:B-1----:R-:W-:Y:S04]  /*25f30*/  FMNMX.FTZ R132, R4, R132, !PT ;  /* 0x0000008404847209 */ /* 0x002fe80007810000 */
[----:B------:R-:W-:Y:S01]  /*25f40*/  FSETP.NEU.FTZ.AND P0, PT, R132, -INF , PT ;  /* 0xff8000008400780b */ /* 0x000fe20003f1d000 */
[----:B-----5:R-:W-:Y:S02]  /*25f50*/  FMUL.FTZ R153, R134, R132 ;  /* 0x0000008486997220 */ /* 0x020fe40000410000 */
[----:B------:R-:W-:Y:S01]  /*25f60*/  FADD.FTZ R2, -R132, R2 ;  /* 0x0000000284027221 */ /* 0x000fe20000010100 */
[----:B--2---:R-:W-:Y:S02]  /*25f70*/  FMNMX.FTZ R133, R5, R133, !PT ;  /* 0x0000008505857209 */ /* 0x004fe40007810000 */
[----:B------:R-:W-:Y:S01]  /*25f80*/  FSEL R153, R153, RZ, P0 ;  /* 0x000000ff99997208 */ /* 0x000fe20000000000 */
[C---:B------:R-:W-:Y:S01]  /*25f90*/  FMUL.FTZ R2, R134.reuse, R2 ;  /* 0x0000000286027220 */ /* 0x040fe20000410000 */
[C---:B------:R-:W-:Y:S01]  /*25fa0*/  FSETP.NEU.FTZ.AND P0, PT, R133.reuse, -INF , PT ;  /* 0xff8000008500780b */ /* 0x040fe20003f1d000 */
[C---:B------:R-:W-:Y:S02]  /*25fb0*/  FMUL.FTZ R149, R134.reuse, R133 ;  /* 0x0000008586957220 */ /* 0x040fe40000410000 */
[----:B------:R-:W-:Y:S02]  /*25fc0*/  FADD.FTZ R3, -R133, R3 ;  /* 0x0000000385037221 */ /* 0x000fe40000010100 */
[-CC-:B------:R-:W-:Y:S01]  /*25fd0*/  FFMA.FTZ R140, R9, R134.reuse, -R153.reuse ;  /* 0x00000086098c7223 */ /* 0x180fe20000010899 */
[----:B------:R-:W-:Y:S01]  /*25fe0*/  FSEL R149, R149, RZ, P0 ;  /* 0x000000ff95957208 */ /* 0x000fe20000000000 */
[----:B------:R-:W-:Y:S01]  /*25ff0*/  FMUL.FTZ R3, R134, R3 ;  /* 0x0000000386037220 */ /* 0x000fe20000410000 */
[----:B------:R-:W1:Y:S01]  /*26000*/  MUFU.EX2 R2, R2 ;  /* 0x0000000200027308 */ /* 0x000e620000000800 */
[-C--:B------:R-:W-:Y:S01]  /*26010*/  FFMA.FTZ R147, R142, R134.reuse, -R153 ;  /* 0x000000868e937223 */ /* 0x080fe20000010899 */
[----:B------:R-:W-:Y:S01]  /*26020*/  ISETP.GT.AND P0, PT, R242, 0x1, PT ;  /* 0x00000001f200780c */ /* 0x000fe20003f04270 */
[-C--:B------:R-:W-:Y:S01]  /*26030*/  FFMA.FTZ R145, R8, R134.reuse, -R149 ;  /* 0x0000008608917223 */ /* 0x080fe20000010895 */
[----:B------:R-:W-:Y:S01]  /*26040*/  MOV R242, R139 ;  /* 0x0000008b00f27202 */ /* 0x000fe20000000f00 */
[-CC-:B------:R-:W-:Y:S02]  /*26050*/  FFMA.FTZ R142, R143, R134.reuse, -R153.reuse ;  /* 0x000000868f8e7223 */ /* 0x180fe40000010899 */
[-C--:B------:R-:W-:Y:S02]  /*26060*/  FFMA.FTZ R141, R146, R134.reuse, -R153 ;  /* 0x00000086928d7223 */ /* 0x080fe40000010899 */
[-CC-:B------:R-:W-:Y:S01]  /*26070*/  FFMA.FTZ R146, R7, R134.reuse, -R149.reuse ;  /* 0x0000008607927223 */ /* 0x180fe20000010895 */
[----:B------:R-:W2:Y:S01]  /*26080*/  MUFU.EX2 R3, R3 ;  /* 0x0000000300037308 */ /* 0x000ea20000000800 */
[-CC-:B------:R-:W-:Y:S02]  /*26090*/  FFMA.FTZ R144, R144, R134.reuse, -R149.reuse ;  /* 0x0000008690907223 */ /* 0x180fe40000010895 */
[-CC-:B------:R-:W-:Y:S02]  /*260a0*/  FFMA.FTZ R143, R6, R134.reuse, -R149.reuse ;  /* 0x00000086068f7223 */ /* 0x180fe40000010895 */
[-CC-:B------:R-:W-:Y:S02]  /*260b0*/  FFMA.FTZ R156, R56, R134.reuse, -R149.reuse ;  /* 0x00000086389c7223 */ /* 0x180fe40000010895 */
[-C--:B------:R-:W-:Y:S02]  /*260c0*/  FFMA.FTZ R158, R64, R134.reuse, -R149 ;  /* 0x00000086409e7223 */ /* 0x080fe40000010895 */
[-CC-:B------:R-:W-:Y:S01]  /*260d0*/  FFMA.FTZ R162, R162, R134.reuse, -R153.reuse ;  /* 0x00000086a2a27223 */ /* 0x180fe20000010899 */
[----:B------:R-:W-:Y:S01]  /*260e0*/  MUFU.EX2 R147, R147 ;  /* 0x0000009300937308 */ /* 0x000fe20000000800 */
[-CC-:B------:R-:W-:Y:S02]  /*260f0*/  FFMA.FTZ R164, R164, R134.reuse, -R153.reuse ;  /* 0x00000086a4a47223 */ /* 0x180fe40000010899 */
[--C-:B------:R-:W-:Y:S02]  /*26100*/  FFMA.FTZ R166, R166, R134, -R153.reuse ;  /* 0x00000086a6a67223 */ /* 0x100fe40000010899 */
[C---:B-1----:R-:W-:Y:S02]  /*26110*/  FMUL.FTZ R6, R2.reuse, R130 ;  /* 0x0000008202067220 */ /* 0x042fe40000410000 */
[C---:B------:R-:W-:Y:S02]  /*26120*/  FMUL.FTZ R7, R2.reuse, R131 ;  /* 0x0000008302077220 */ /* 0x040fe40000410000 */
[C---:B------:R-:W-:Y:S01]  /*26130*/  FMUL.FTZ R10, R2.reuse, R126 ;  /* 0x0000007e020a7220 */ /* 0x040fe20000410000 */
[----:B------:R-:W1:Y:S01]  /*26140*/  MUFU.EX2 R142, R142 ;  /* 0x0000008e008e7308 */ /* 0x000e620000000800 */
[C---:B------:R-:W-:Y:S02]  /*26150*/  FMUL.FTZ R11, R2.reuse, R127 ;  /* 0x0000007f020b7220 */ /* 0x040fe40000410000 */
[C---:B------:R-:W-:Y:S02]  /*26160*/  FMUL.FTZ R18, R2.reuse, R118 ;  /* 0x0000007602127220 */ /* 0x040fe40000410000 */
        /* <DEDUP_REMOVED lines=10> */
[----:B------:R-:W2:Y:S01]  /*26210*/  MUFU.EX2 R140, R140 ;  /* 0x0000008c008c7308 */ /* 0x000ea20000000800 */
[----:B------:R-:W-:Y:S01]  /*26220*/  FMUL.FTZ R27, R2, R111 ;  /* 0x0000006f021b7220 */ /* 0x000fe20000410000 */
[----:B------:R-:W-:Y:S01]  /*26230*/  LDSM.16.MT88.4 R116, [R218+0xf800] ;  /* 0x00f80000da74783b */ /* 0x000fe20000004200 */
[C---:B------:R-:W-:Y:S01]  /*26240*/  FMUL.FTZ R24, R3.reuse, R108 ;  /* 0x0000006c03187220 */ /* 0x040fe20000410000 */
[----:B-1----:R-:W-:Y:S01]  /*26250*/  F2FP.PACK_AB R129, R142, R147 ;  /* 0x000000938e81723e */ /* 0x002fe200000000ff */
[C---:B------:R-:W-:Y:S02]  /*26260*/  FMUL.FTZ R25, R3.reuse, R109 ;  /* 0x0000006d03197220 */ /* 0x040fe40000410000 */
[C---:B------:R-:W-:Y:S02]  /*26270*/  FMUL.FTZ R34, R2.reuse, R102 ;  /* 0x0000006602227220 */ /* 0x040fe40000410000 */
[C---:B------:R-:W-:Y:S01]  /*26280*/  FMUL.FTZ R35, R2.reuse, R103 ;  /* 0x0000006702237220 */ /* 0x040fe20000410000 */
[----:B------:R-:W-:Y:S01]  /*26290*/  MUFU.EX2 R146, R146 ;  /* 0x0000009200927308 */ /* 0x000fe20000000800 */
[C---:B------:R-:W-:Y:S01]  /*262a0*/  FMUL.FTZ R32, R3.reuse, R100 ;  /* 0x0000006403207220 */ /* 0x040fe20000410000 */
[----:B------:R-:W-:Y:S01]  /*262b0*/  LDSM.16.MT88.4 R108, [R217+0xf800] ;  /* 0x00f80000d96c783b */ /* 0x000fe20000004200 */
[C---:B------:R-:W-:Y:S02]  /*262c0*/  FMUL.FTZ R33, R3.reuse, R101 ;  /* 0x0000006503217220 */ /* 0x040fe40000410000 */
[C---:B------:R-:W-:Y:S02]  /*262d0*/  FMUL.FTZ R42, R2.reuse, R94 ;  /* 0x0000005e022a7220 */ /* 0x040fe40000410000 */
[C---:B------:R-:W-:Y:S02]  /*262e0*/  FMUL.FTZ R43, R2.reuse, R95 ;  /* 0x0000005f022b7220 */ /* 0x040fe40000410000 */
[C---:B------:R-:W-:Y:S01]  /*262f0*/  FMUL.FTZ R41, R3.reuse, R93 ;  /* 0x0000005d03297220 */ /* 0x040fe20000410000 */
[----:B------:R-:W1:Y:S01]  /*26300*/  MUFU.EX2 R145, R145 ;  /* 0x0000009100917308 */ /* 0x000e620000000800 */
[----:B------:R-:W-:Y:S01]  /*26310*/  LDSM.16.MT88.4 R100, [R216+0xf800] ;  /* 0x00f80000d864783b */ /* 0x000fe20000004200 */
[----:B------:R-:W-:Y:S01]  /*26320*/  FMUL.FTZ R51, R2, R87 ;  /* 0x0000005702337220 */ /* 0x000fe20000410000 */
[----:B--2---:R-:W-:Y:S01]  /*26330*/  F2FP.PACK_AB R131, R140, R141 ;  /* 0x0000008d8c83723e */ /* 0x004fe200000000ff */
[C---:B------:R-:W-:Y:S02]  /*26340*/  FMUL.FTZ R59, R2.reuse, R79 ;  /* 0x0000004f023b7220 */ /* 0x040fe40000410000 */
[C---:B------:R-:W-:Y:S02]  /*26350*/  FMUL.FTZ R56, R3.reuse, R76 ;  /* 0x0000004c03387220 */ /* 0x040fe40000410000 */
[C---:B------:R-:W-:Y:S02]  /*26360*/  FMUL.FTZ R66, R2.reuse, R70 ;  /* 0x0000004602427220 */ /* 0x040fe40000410000 */
[----:B------:R-:W-:Y:S01]  /*26370*/  MUFU.EX2 R144, R144 ;  /* 0x0000009000907308 */ /* 0x000fe20000000800 */
[----:B------:R-:W-:Y:S02]  /*26380*/  FMUL.FTZ R67, R2, R71 ;  /* 0x0000004702437220 */ /* 0x000fe40000410000 */
[C---:B------:R-:W-:Y:S02]  /*26390*/  FMUL.FTZ R64, R3.reuse, R68 ;  /* 0x0000004403407220 */ /* 0x040fe40000410000 */
[----:B------:R-:W-:Y:S02]  /*263a0*/  FMUL.FTZ R65, R3, R69 ;  /* 0x0000004503417220 */ /* 0x000fe40000410000 */
[-C--:B------:R-:W-:Y:S02]  /*263b0*/  FFMA.FTZ R168, R168, R134.reuse, -R153 ;  /* 0x00000086a8a87223 */ /* 0x080fe40000010899 */
[-CC-:B------:R-:W-:Y:S01]  /*263c0*/  FFMA.FTZ R170, R170, R134.reuse, -R149.reuse ;  /* 0x00000086aaaa7223 */ /* 0x180fe20000010895 */
[----:B------:R-:W2:Y:S01]  /*263d0*/  MUFU.EX2 R143, R143 ;  /* 0x0000008f008f7308 */ /* 0x000ea20000000800 */
[-CC-:B------:R-:W-:Y:S02]  /*263e0*/  FFMA.FTZ R171, R171, R134.reuse, -R149.reuse ;  /* 0x00000086abab7223 */ /* 0x180fe40000010895 */
[--C-:B------:R-:W-:Y:S01]  /*263f0*/  FFMA.FTZ R172, R172, R134, -R149.reuse ;  /* 0x00000086acac7223 */ /* 0x100fe20000010895 */
[----:B-1----:R-:W-:Y:S01]  /*26400*/  F2FP.PACK_AB R128, R145, R146 ;  /* 0x000000929180723e */ /* 0x002fe200000000ff */
[-C--:B------:R-:W-:Y:S02]  /*26410*/  FFMA.FTZ R173, R173, R134.reuse, -R149 ;  /* 0x00000086adad7223 */ /* 0x080fe40000010895 */
[-CC-:B------:R-:W-:Y:S02]  /*26420*/  FFMA.FTZ R176, R176, R134.reuse, -R153.reuse ;  /* 0x00000086b0b07223 */ /* 0x180fe40000010899 */
[-CC-:B------:R-:W-:Y:S01]  /*26430*/  FFMA.FTZ R175, R175, R134.reuse, -R153.reuse ;  /* 0x00000086afaf7223 */ /* 0x180fe20000010899 */
[----:B------:R-:W-:Y:S01]  /*26440*/  MUFU.EX2 R156, R156 ;  /* 0x0000009c009c7308 */ /* 0x000fe20000000800 */
[-CC-:B------:R-:W-:Y:S02]  /*26450*/  FFMA.FTZ R177, R177, R134.reuse, -R153.reuse ;  /* 0x00000086b1b17223 */ /* 0x180fe40000010899 */
[-C--:B------:R-:W-:Y:S02]  /*26460*/  FFMA.FTZ R178, R178, R134.reuse, -R153 ;  /* 0x00000086b2b27223 */ /* 0x080fe40000010899 */
[-CC-:B------:R-:W-:Y:S02]  /*26470*/  FFMA.FTZ R181, R181, R134.reuse, -R149.reuse ;  /* 0x00000086b5b57223 */ /* 0x180fe40000010895 */
[-CC-:B------:R-:W-:Y:S02]  /*26480*/  FFMA.FTZ R182, R182, R134.reuse, -R149.reuse ;  /* 0x00000086b6b67223 */ /* 0x180fe40000010895 */
[-CC-:B------:R-:W-:Y:S01]  /*26490*/  FFMA.FTZ R184, R184, R134.reuse, -R149.reuse ;  /* 0x00000086b8b87223 */ /* 0x180fe20000010895 */
[----:B------:R-:W1:Y:S01]  /*264a0*/  MUFU.EX2 R158, R158 ;  /* 0x0000009e009e7308 */ /* 0x000e620000000800 */
[-C--:B------:R-:W-:Y:S02]  /*264b0*/  FFMA.FTZ R186, R186, R134.reuse, -R149 ;  /* 0x00000086baba7223 */ /* 0x080fe40000010895 */
[--C-:B------:R-:W-:Y:S01]  /*264c0*/  FFMA.FTZ R191, R191, R134, -R153.reuse ;  /* 0x00000086bfbf7223 */ /* 0x100fe20000010899 */
[----:B--2---:R-:W-:Y:S01]  /*264d0*/  F2FP.PACK_AB R130, R143, R144 ;  /* 0x000000908f82723e */ /* 0x004fe200000000ff */
[-CC-:B------:R-:W-:Y:S02]  /*264e0*/  FFMA.FTZ R190, R190, R134.reuse, -R153.reuse ;  /* 0x00000086bebe7223 */ /* 0x180fe40000010899 */
[-CC-:B------:R-:W-:Y:S02]  /*264f0*/  FFMA.FTZ R192, R192, R134.reuse, -R153.reuse ;  /* 0x00000086c0c07223 */ /* 0x180fe40000010899 */
[-C--:B------:R-:W-:Y:S01]  /*26500*/  FFMA.FTZ R193, R193, R134.reuse, -R153 ;  /* 0x00000086c1c17223 */ /* 0x080fe20000010899 */
[----:B------:R-:W-:Y:S01]  /*26510*/  MUFU.EX2 R162, R162 ;  /* 0x000000a200a27308 */ /* 0x000fe20000000800 */
[C---:B------:R-:W-:Y:S05]  /*26520*/  HMMA.16816.F32 R4, R128.reuse, R12, R4 ;  /* 0x0000000c8004723c */ /* 0x040fea0000001804 */
[--C-:B------:R-:W-:Y:S02]  /*26530*/  FFMA.FTZ R195, R195, R134, -R149.reuse ;  /* 0x00000086c3c37223 */ /* 0x100fe40000010895 */
        /* <DEDUP_REMOVED lines=14> */
[-CC-:B------:R-:W-:Y:S02]  /*26620*/  FFMA.FTZ R188, R188, R134.reuse, -R153.reuse ;  /* 0x00000086bcbc7223 */ /* 0x180fe40000010899 */
[----:B------:R-:W-:Y:S02]  /*26630*/  FFMA.FTZ R187, R187, R134, -R153 ;  /* 0x00000086bbbb7223 */ /* 0x000fe40000010899 */
[C---:B------:R-:W-:Y:S01]  /*26640*/  FMUL.FTZ R20, R3.reuse, R112 ;  /* 0x0000007003147220 */ /* 0x040fe20000410000 */
[C---:B------:R-:W-:Y:S04]  /*26650*/  HMMA.16816.F32 R16, R128.reuse, R22, R16 ;  /* 0x000000168010723c */ /* 0x040fe80000001810 */
[----:B------:R-:W-:Y:S01]  /*26660*/  FMUL.FTZ R21, R3, R113 ;  /* 0x0000007103157220 */ /* 0x000fe20000410000 */
[----:B------:R-:W-:Y:S01]  /*26670*/  MUFU.EX2 R170, R170 ;  /* 0x000000aa00aa7308 */ /* 0x000fe20000000800 */
[--C-:B------:R-:W-:Y:S02]  /*26680*/  FFMA.FTZ R112, R58, R134, -R149.reuse ;  /* 0x000000863a707223 */ /* 0x100fe40000010895 */
[C---:B------:R-:W-:Y:S04]  /*26690*/  FMUL.FTZ R22, R2.reuse, R114 ;  /* 0x0000007202167220 */ /* 0x040fe80000410000 */
[C---:B------:R-:W-:Y:S02]  /*266a0*/  FMUL.FTZ R23, R2.reuse, R115 ;  /* 0x0000007302177220 */ /* 0x040fe40000410000 */
[----:B------:R-:W-:Y:S01]  /*266b0*/  FMUL.FTZ R58, R2, R78 ;  /* 0x0000004e023a7220 */ /* 0x000fe20000410000 */
[----:B------:R-:W-:Y:S01]  /*266c0*/  MUFU.EX2 R112, R112 ;  /* 0x0000007000707308 */ /* 0x000fe20000000800 */
[-C--:B------:R-:W-:Y:S02]  /*266d0*/  FFMA.FTZ R113, R57, R134.reuse, -R149 ;  /* 0x0000008639717223 */ /* 0x080fe40000010895 */
[----:B------:R-:W-:Y:S01]  /*266e0*/  FMUL.FTZ R57, R3, R77 ;  /* 0x0000004d03397220 */ /* 0x000fe20000410000 */
[C---:B------:R-:W-:Y:S01]  /*266f0*/  HMMA.16816.F32 R20, R128.reuse, R28, R20 ;  /* 0x0000001c8014723c */ /* 0x040fe20000001814 */
[----:B------:R-:W-:Y:S02]  /*26700*/  LDSM.16.MT88.4 R76, [R220+0xc800] ;  /* 0x00c80000dc4c783b */ /* 0x000fe40000004200 */
[-C--:B------:R-:W-:Y:S02]  /*26710*/  FFMA.FTZ R185, R185, R134.reuse, -R153 ;  /* 0x00000086b9b97223 */ /* 0x080fe40000010899 */
[----:B------:R-:W-:Y:S01]  /*26720*/  FFMA.FTZ R183, R183, R134, -R149 ;  /* 0x00000086b7b77223 */ /* 0x000fe20000010895 */
[----:B------:R-:W1:Y:S01]  /*26730*/  MUFU.EX2 R113, R113 ;  /* 0x0000007100717308 */ /* 0x000e620000000800 */
[C---:B------:R-:W-:Y:S01]  /*26740*/  FMUL.FTZ R28, R3.reuse, R104 ;  /* 0x00000068031c7220 */ /* 0x040fe20000410000 */
[C---:B------:R-:W-:Y:S04]  /*26750*/  HMMA.16816.F32 R24, R128.reuse, R30, R24 ;  /* 0x0000001e8018723c */ /* 0x040fe80000001818 */
[C---:B------:R-:W-:Y:S02]  /*26760*/  FMUL.FTZ R29, R3.reuse, R105 ;  /* 0x00000069031d7220 */ /* 0x040fe40000410000 */
[--C-:B------:R-:W-:Y:S02]  /*26770*/  FFMA.FTZ R104, R40, R134, -R153.reuse ;  /* 0x0000008628687223 */ /* 0x100fe40000010899 */
[C---:B------:R-:W-:Y:S01]  /*26780*/  FMUL.FTZ R30, R2.reuse, R106 ;  /* 0x0000006a021e7220 */ /* 0x040fe20000410000 */
[----:B------:R-:W-:Y:S03]  /*26790*/  MUFU.EX2 R171, R171 ;  /* 0x000000ab00ab7308 */ /* 0x000fe60000000800 */
[----:B------:R-:W-:Y:S02]  /*267a0*/  FMUL.FTZ R31, R2, R107 ;  /* 0x0000006b021f7220 */ /* 0x000fe40000410000 */
[----:B------:R-:W-:Y:S02]  /*267b0*/  FMUL.FTZ R40, R3, R92 ;  /* 0x0000005c03287220 */ /* 0x000fe40000410000 */
[----:B------:R-:W-:Y:S01]  /*267c0*/  LDSM.16.MT88.4 R92, [R216+0x11000] ;  /* 0x01100000d85c783b */ /* 0x000fe20000004200 */
[--C-:B------:R-:W-:Y:S02]  /*267d0*/  FFMA.FTZ R105, R50, R134, -R153.reuse ;  /* 0x0000008632697223 */ /* 0x100fe40000010899 */
[C---:B------:R-:W-:Y:S01]  /*267e0*/  HMMA.16816.F32 R28, R128.reuse, R36, R28 ;  /* 0x00000024801c723c */ /* 0x040fe2000000181c */
[----:B------:R-:W-:Y:S02]  /*267f0*/  MUFU.EX2 R104, R104 ;  /* 0x0000006800687308 */ /* 0x000fe40000000800 */
[C---:B------:R-:W-:Y:S01]  /*26800*/  FMUL.FTZ R50, R2.reuse, R86 ;  /* 0x0000005602327220 */ /* 0x040fe20000410000 */
[----:B-1----:R-:W-:Y:S01]  /*26810*/  F2FP.PACK_AB R68, R113, R112 ;  /* 0x000000707144723e */ /* 0x002fe200000000ff */
[--C-:B------:R-:W-:Y:S02]  /*26820*/  FFMA.FTZ R106, R49, R134, -R153.reuse ;  /* 0x00000086316a7223 */ /* 0x100fe40000010899 */
[C---:B------:R-:W-:Y:S01]  /*26830*/  FMUL.FTZ R36, R3.reuse, R96 ;  /* 0x0000006003247220 */ /* 0x040fe20000410000 */
[C---:B------:R-:W-:Y:S03]  /*26840*/  HMMA.16816.F32 R32, R128.reuse, R38, R32 ;  /* 0x000000268020723c */ /* 0x040fe60000001820 */
[----:B------:R-:W1:Y:S01]  /*26850*/  MUFU.EX2 R105, R105 ;  /* 0x0000006900697308 */ /* 0x000e620000000800 */
[C---:B------:R-:W-:Y:S02]  /*26860*/  FMUL.FTZ R37, R3.reuse, R97 ;  /* 0x0000006103257220 */ /* 0x040fe40000410000 */
[C---:B------:R-:W-:Y:S02]  /*26870*/  FMUL.FTZ R49, R3.reuse, R85 ;  /* 0x0000005503317220 */ /* 0x040fe40000410000 */
[C---:B------:R-:W-:Y:S04]  /*26880*/  FMUL.FTZ R38, R2.reuse, R98 ;  /* 0x0000006202267220 */ /* 0x040fe80000410000 */
[----:B------:R-:W-:Y:S01]  /*26890*/  FMUL.FTZ R39, R2, R99 ;  /* 0x0000006302277220 */ /* 0x000fe20000410000 */
[----:B------:R-:W-:Y:S01]  /*268a0*/  MUFU.EX2 R106, R106 ;  /* 0x0000006a006a7308 */ /* 0x000fe20000000800 */
[----:B------:R-:W-:Y:S01]  /*268b0*/  LDSM.16.MT88.4 R96, [R216+0x13000] ;  /* 0x01300000d860783b */ /* 0x000fe20000004200 */
[----:B------:R-:W-:Y:S02]  /*268c0*/  FFMA.FTZ R107, R48, R134, -R153 ;  /* 0x00000086306b7223 */ /* 0x000fe40000010899 */
[C---:B------:R-:W-:Y:S02]  /*268d0*/  FMUL.FTZ R48, R3.reuse, R84 ;  /* 0x0000005403307220 */ /* 0x040fe40000410000 */
[C---:B------:R-:W-:Y:S03]  /*268e0*/  HMMA.16816.F32 R36, R128.reuse, R44, R36 ;  /* 0x0000002c8024723c */ /* 0x040fe60000001824 */
[----:B------:R-:W2:Y:S01]  /*268f0*/  LDSM.16.MT88.4 R84, [R216+0x10000] ;  /* 0x01000000d854783b */ /* 0x000ea20000004200 */
[----:B------:R-:W3:Y:S01]  /*26900*/  MUFU.EX2 R107, R107 ;  /* 0x0000006b006b7308 */ /* 0x000ee20000000800 */
[--C-:B------:R-:W-:Y:S02]  /*26910*/  FFMA.FTZ R180, R180, R134, -R149.reuse ;  /* 0x00000086b4b47223 */ /* 0x100fe40000010895 */
        /* <DEDUP_REMOVED lines=14> */
[--C-:B------:R-:W-:Y:S02]  /*26a00*/  FFMA.FTZ R167, R167, R134, -R153.reuse ;  /* 0x00000086a7a77223 */ /* 0x100fe40000010899 */
        /* <DEDUP_REMOVED lines=8> */
[----:B------:R-:W-:Y:S01]  /*26a90*/  LDSM.16.MT88.4 R80, [R217+0xc800] ;  /* 0x00c80000d950783b */ /* 0x000fe20000004200 */
[-C--:B------:R-:W-:Y:S02]  /*26aa0*/  FFMA.FTZ R163, R163, R134.reuse, -R153 ;  /* 0x00000086a3a37223 */ /* 0x080fe40000010899 */
[-CC-:B------:R-:W-:Y:S02]  /*26ab0*/  FFMA.FTZ R161, R161, R134.reuse, -R149.reuse ;  /* 0x00000086a1a17223 */ /* 0x180fe40000010895 */
[C---:B------:R-:W-:Y:S03]  /*26ac0*/  HMMA.16816.F32 R52, R128.reuse, R60, R52 ;  /* 0x0000003c8034723c */ /* 0x040fe60000001834 */
[-CC-:B------:R-:W-:Y:S01]  /*26ad0*/  FFMA.FTZ R160, R160, R134.reuse, -R149.reuse ;  /* 0x00000086a0a07223 */ /* 0x180fe20000010895 */
[----:B------:R-:W-:Y:S01]  /*26ae0*/  MUFU.EX2 R177, R177 ;  /* 0x000000b100b17308 */ /* 0x000fe20000000800 */
[--C-:B------:R-:W-:Y:S02]  /*26af0*/  FFMA.FTZ R159, R159, R134, -R149.reuse ;  /* 0x000000869f9f7223 */ /* 0x100fe40000010895 */
[C---:B------:R-:W-:Y:S01]  /*26b00*/  FMUL.FTZ R60, R3.reuse, R72 ;  /* 0x00000048033c7220 */ /* 0x040fe20000410000 */
[C---:B------:R-:W-:Y:S04]  /*26b10*/  HMMA.16816.F32 R56, R128.reuse, R62, R56 ;  /* 0x0000003e8038723c */ /* 0x040fe80000001838 */
[----:B------:R-:W-:Y:S02]  /*26b20*/  FMUL.FTZ R61, R3, R73 ;  /* 0x00000049033d7220 */ /* 0x000fe40000410000 */
[----:B------:R-:W-:Y:S01]  /*26b30*/  MUFU.EX2 R178, R178 ;  /* 0x000000b200b27308 */ /* 0x000fe20000000800 */
[C---:B------:R-:W-:Y:S02]  /*26b40*/  FMUL.FTZ R62, R2.reuse, R74 ;  /* 0x0000004a023e7220 */ /* 0x040fe40000410000 */
[----:B------:R-:W-:Y:S02]  /*26b50*/  FMUL.FTZ R63, R2, R75 ;  /* 0x0000004b023f7220 */ /* 0x000fe40000410000 */
[----:B------:R-:W3:Y:S01]  /*26b60*/  LDSM.16.MT88.4 R72, [R218+0xc800] ;  /* 0x00c80000da48783b */ /* 0x000ee20000004200 */
[-C--:B------:R-:W-:Y:S02]  /*26b70*/  FFMA.FTZ R157, R157, R134.reuse, -R149 ;  /* 0x000000869d9d7223 */ /* 0x080fe40000010895 */
[-CC-:B------:R-:W-:Y:S02]  /*26b80*/  FFMA.FTZ R155, R155, R134.reuse, -R153.reuse ;  /* 0x000000869b9b7223 */ /* 0x180fe40000010899 */
[C---:B--2---:R-:W-:Y:S01]  /*26b90*/  HMMA.16816.F32 R60, R128.reuse, R84, R60 ;  /* 0x00000054803c723c */ /* 0x044fe2000000183c */
[----:B------:R-:W2:Y:S02]  /*26ba0*/  MUFU.EX2 R181, R181 ;  /* 0x000000b500b57308 */ /* 0x000ea40000000800 */
[-CC-:B------:R-:W-:Y:S02]  /*26bb0*/  FFMA.FTZ R154, R154, R134.reuse, -R153.reuse ;  /* 0x000000869a9a7223 */ /* 0x180fe40000010899 */
[-CC-:B------:R-:W-:Y:S02]  /*26bc0*/  FFMA.FTZ R136, R136, R134.reuse, -R153.reuse ;  /* 0x0000008688887223 */ /* 0x180fe40000010899 */
[-C--:B------:R-:W-:Y:S01]  /*26bd0*/  FFMA.FTZ R153, R135, R134.reuse, -R153 ;  /* 0x0000008687997223 */ /* 0x080fe20000010899 */
[----:B------:R-:W-:Y:S01]  /*26be0*/  HMMA.16816.F32 R64, R128, R86, R64 ;  /* 0x000000568040723c */ /* 0x000fe20000001840 */
[----:B------:R-:W4:Y:S02]  /*26bf0*/  LDSM.16.MT88.4 R84, [R216+0xc800] ;  /* 0x00c80000d854783b */ /* 0x000f240000004200 */
[----:B------:R-:W5:Y:S01]  /*26c00*/  MUFU.EX2 R182, R182 ;  /* 0x000000b600b67308 */ /* 0x000f620000000800 */
[-CC-:B------:R-:W-:Y:S02]  /*26c10*/  FFMA.FTZ R135, R152, R134.reuse, -R149.reuse ;  /* 0x0000008698877223 */ /* 0x180fe40000010895 */
[-CC-:B------:R-:W-:Y:S02]  /*26c20*/  FFMA.FTZ R151, R151, R134.reuse, -R149.reuse ;  /* 0x0000008697977223 */ /* 0x180fe40000010895 */
[C---:B------:R-:W-:Y:S05]  /*26c30*/  HMMA.16816.F32 R4, R68.reuse, R76, R4 ;  /* 0x0000004c4404723c */ /* 0x040fea0000001804 */
[----:B------:R-:W-:Y:S01]  /*26c40*/  MUFU.EX2 R184, R184 ;  /* 0x000000b800b87308 */ /* 0x000fe20000000800 */
[-CC-:B------:R-:W-:Y:S02]  /*26c50*/  FFMA.FTZ R150, R150, R134.reuse, -R149.reuse ;  /* 0x0000008696967223 */ /* 0x180fe40000010895 */
[C---:B------:R-:W-:Y:S01]  /*26c60*/  HMMA.16816.F32 R8, R68.reuse, R78, R8 ;  /* 0x0000004e4408723c */ /* 0x040fe20000001808 */
[----:B------:R-:W1:Y:S03]  /*26c70*/  LDSM.16.MT88.4 R76, [R220+0x10800] ;  /* 0x01080000dc4c783b */ /* 0x000e660000004200 */
[----:B------:R-:W-:Y:S02]  /*26c80*/  FFMA.FTZ R149, R148, R134, -R149 ;  /* 0x0000008694957223 */ /* 0x000fe40000010895 */
[----:B------:R-:W-:Y:S01]  /*26c90*/  FFMA.FTZ R146, R3, R244, R146 ;  /* 0x000000f403927223 */ /* 0x000fe20000010092 */
[----:B------:R-:W1:Y:S01]  /*26ca0*/  MUFU.EX2 R186, R186 ;  /* 0x000000ba00ba7308 */ /* 0x000e620000000800 */
[----:B------:R-:W-:Y:S01]  /*26cb0*/  MOV R3, R133 ;  /* 0x0000008500037202 */ /* 0x000fe20000000f00 */
[----:B------:R-:W-:Y:S01]  /*26cc0*/  FFMA.FTZ R147, R2, R245, R147 ;  /* 0x000000f502937223 */ /* 0x000fe20000010093 */
[C---:B---3--:R-:W-:Y:S03]  /*26cd0*/  HMMA.16816.F32 R12, R68.reuse, R72, R12 ;  /* 0x00000048440c723c */ /* 0x048fe6000000180c */
[----:B------:R-:W-:Y:S02]  /*26ce0*/  FADD.FTZ R146, R145, R146 ;  /* 0x0000009291927221 */ /* 0x000fe40000010000 */
[----:B------:R-:W-:Y:S02]  /*26cf0*/  FADD.FTZ R147, R142, R147 ;  /* 0x000000938e937221 */ /* 0x000fe40000010000 */
[----:B------:R-:W-:Y:S01]  /*26d00*/  MUFU.EX2 R191, R191 ;  /* 0x000000bf00bf7308 */ /* 0x000fe20000000800 */
[----:B------:R-:W-:Y:S01]  /*26d10*/  FADD.FTZ R146, R144, R146 ;  /* 0x0000009290927221 */ /* 0x000fe20000010000 */
[C---:B------:R-:W-:Y:S01]  /*26d20*/  HMMA.16816.F32 R16, R68.reuse, R74, R16 ;  /* 0x0000004a4410723c */ /* 0x040fe20000001810 */
[----:B------:R-:W3:Y:S02]  /*26d30*/  LDSM.16.MT88.4 R72, [R218+0x10800] ;  /* 0x01080000da48783b */ /* 0x000ee40000004200 */
[----:B------:R-:W-:Y:S02]  /*26d40*/  FADD.FTZ R141, R141, R147 ;  /* 0x000000938d8d7221 */ /* 0x000fe40000010000 */
[----:B------:R-:W-:Y:S03]  /*26d50*/  FADD.FTZ R143, R143, R146 ;  /* 0x000000928f8f7221 */ /* 0x000fe60000010000 */
[C---:B------:R-:W-:Y:S01]  /*26d60*/  HMMA.16816.F32 R20, R68.reuse, R80, R20 ;  /* 0x000000504414723c */ /* 0x040fe20000001814 */
[----:B------:R-:W-:Y:S03]  /*26d70*/  MUFU.EX2 R190, R190 ;  /* 0x000000be00be7308 */ /* 0x000fe60000000800 */
[----:B------:R-:W-:Y:S02]  /*26d80*/  FADD.FTZ R141, R140, R141 ;  /* 0x0000008d8c8d7221 */ /* 0x000fe40000010000 */
[----:B------:R-:W-:Y:S02]  /*26d90*/  FADD.FTZ R2, R112, R143 ;  /* 0x0000008f70027221 */ /* 0x000fe40000010000 */
[C---:B------:R-:W-:Y:S01]  /*26da0*/  HMMA.16816.F32 R24, R68.reuse, R82, R24 ;  /* 0x000000524418723c */ /* 0x040fe20000001818 */
[----:B------:R-:W2:Y:S02]  /*26db0*/  LDSM.16.MT88.4 R80, [R217+0x10800] ;  /* 0x01080000d950783b */ /* 0x000ea40000004200 */
[----:B------:R-:W-:Y:S01]  /*26dc0*/  MUFU.EX2 R192, R192 ;  /* 0x000000c000c07308 */ /* 0x000fe20000000800 */
[----:B------:R-:W-:Y:S02]  /*26dd0*/  FADD.FTZ R104, R104, R141 ;  /* 0x0000008d68687221 */ /* 0x000fe40000010000 */
[----:B------:R-:W-:Y:S02]  /*26de0*/  FADD.FTZ R2, R113, R2 ;  /* 0x0000000271027221 */ /* 0x000fe40000010000 */
[C---:B----4-:R-:W-:Y:S04]  /*26df0*/  HMMA.16816.F32 R28, R68.reuse, R84, R28 ;  /* 0x00000054441c723c */ /* 0x050fe8000000181c */
[----:B------:R-:W-:Y:S01]  /*26e00*/  FADD.FTZ R104, R105, R104 ;  /* 0x0000006869687221 */ /* 0x000fe20000010000 */
[----:B------:R-:W-:Y:S01]  /*26e10*/  MUFU.EX2 R193, R193 ;  /* 0x000000c100c17308 */ /* 0x000fe20000000800 */
[----:B------:R-:W-:Y:S02]  /*26e20*/  FADD.FTZ R2, R156, R2 ;  /* 0x000000029c027221 */ /* 0x000fe40000010000 */
[C---:B------:R-:W-:Y:S01]  /*26e30*/  HMMA.16816.F32 R32, R68.reuse, R86, R32 ;  /* 0x000000564420723c */ /* 0x040fe20000001820 */
[----:B------:R-:W4:Y:S03]  /*26e40*/  LDSM.16.MT88.4 R84, [R220+0xd000] ;  /* 0x00d00000dc54783b */ /* 0x000f260000004200 */
[----:B------:R-:W-:Y:S02]  /*26e50*/  FADD.FTZ R106, R106, R104 ;  /* 0x000000686a6a7221 */ /* 0x000fe40000010000 */
[----:B------:R-:W-:Y:S01]  /*26e60*/  FADD.FTZ R158, R158, R2 ;  /* 0x000000029e9e7221 */ /* 0x000fe20000010000 */
[----:B------:R-:W2:Y:S01]  /*26e70*/  MUFU.EX2 R195, R195 ;  /* 0x000000c300c37308 */ /* 0x000ea20000000800 */
[C---:B-1----:R-:W-:Y:S04]  /*26e80*/  HMMA.16816.F32 R36, R68.reuse, R76, R36 ;  /* 0x0000004c4424723c */ /* 0x042fe80000001824 */
[----:B------:R-:W-:Y:S01]  /*26e90*/  FADD.FTZ R106, R107, R106 ;  /* 0x0000006a6b6a7221 */ /* 0x000fe20000010000 */
[----:B------:R-:W-:Y:S01]  /*26ea0*/  MOV R2, R132 ;  /* 0x0000008400027202 */ /* 0x000fe20000000f00 */
[----:B------:R-:W-:Y:S02]  /*26eb0*/  FADD.FTZ R158, R170, R158 ;  /* 0x0000009eaa9e7221 */ /* 0x000fe40000010000 */
[C---:B------:R-:W-:Y:S01]  /*26ec0*/  HMMA.16816.F32 R40, R68.reuse, R78, R40 ;  /* 0x0000004e4428723c */ /* 0x040fe20000001828 */
[----:B------:R-:W1:Y:S01]  /*26ed0*/  LDSM.16.MT88.4 R76, [R218+0xd000] ;  /* 0x00d00000da4c783b */ /* 0x000e620000004200 */
[----:B------:R-:W1:Y:S06]  /*26ee0*/  MUFU.EX2 R197, R197 ;  /* 0x000000c500c57308 */ /* 0x000e6c0000000800 */
[C---:B---3--:R-:W-:Y:S04]  /*26ef0*/  HMMA.16816.F32 R44, R68.reuse, R72, R44 ;  /* 0x00000048442c723c */ /* 0x048fe8000000182c */
[----:B------:R-:W-:Y:S04]  /*26f00*/  MUFU.EX2 R196, R196 ;  /* 0x000000c400c47308 */ /* 0x000fe80000000800 */
[C---:B------:R-:W-:Y:S01]  /*26f10*/  HMMA.16816.F32 R48, R68.reuse, R74, R48 ;  /* 0x0000004a4430723c */ /* 0x040fe20000001830 */
[----:B------:R-:W3:Y:S05]  /*26f20*/  LDSM.16.MT88.4 R72, [R217+0xd000] ;  /* 0x00d00000d948783b */ /* 0x000eea0000004200 */
[----:B------:R-:W1:Y:S02]  /*26f30*/  MUFU.EX2 R194, R194 ;  /* 0x000000c200c27308 */ /* 0x000e640000000800 */
[C---:B--2---:R-:W-:Y:S08]  /*26f40*/  HMMA.16816.F32 R52, R68.reuse, R80, R52 ;  /* 0x000000504434723c */ /* 0x044ff00000001834 */
[C---:B------:R-:W-:Y:S01]  /*26f50*/  HMMA.16816.F32 R56, R68.reuse, R82, R56 ;  /* 0x000000524438723c */ /* 0x040fe20000001838 */
[----:B------:R-:W2:Y:S01]  /*26f60*/  LDSM.16.MT88.4 R80, [R216+0xd000] ;  /* 0x00d00000d850783b */ /* 0x000ea20000004200 */
[----:B------:R-:W-:Y:S06]  /*26f70*/  MUFU.EX2 R189, R189 ;  /* 0x000000bd00bd7308 */ /* 0x000fec0000000800 */
[C---:B------:R-:W-:Y:S04]  /*26f80*/  HMMA.16816.F32 R60, R68.reuse, R88, R60 ;  /* 0x00000058443c723c */ /* 0x040fe8000000183c */
[----:B------:R-:W-:Y:S04]  /*26f90*/  MUFU.EX2 R188, R188 ;  /* 0x000000bc00bc7308 */ /* 0x000fe80000000800 */
[----:B------:R-:W-:Y:S01]  /*26fa0*/  HMMA.16816.F32 R64, R68, R90, R64 ;  /* 0x0000005a4440723c */ /* 0x000fe20000001840 */
[----:B------:R-:W-:Y:S05]  /*26fb0*/  LDSM.16.MT88.4 R88, [R217+0x11000] ;  /* 0x01100000d958783b */ /* 0x000fea0000004200 */
[----:B------:R-:W-:Y:S01]  /*26fc0*/  MUFU.EX2 R187, R187 ;  /* 0x000000bb00bb7308 */ /* 0x000fe20000000800 */
        /* <DEDUP_REMOVED lines=10> */
[C---:B----4-:R-:W-:Y:S03]  /*27070*/  HMMA.16816.F32 R4, R68.reuse, R84, R4 ;  /* 0x000000544404723c */ /* 0x050fe60000001804 */
[----:B------:R-:W-:Y:S02]  /*27080*/  FADD.FTZ R166, R168, R166 ;  /* 0x000000a6a8a67221 */ /* 0x000fe40000010000 */
[----:B------:R-:W4:Y:S01]  /*27090*/  MUFU.EX2 R183, R183 ;  /* 0x000000b700b77308 */ /* 0x000f220000000800 */
[----:B------:R-:W-:Y:S02]  /*270a0*/  FADD.FTZ R173, R173, R171 ;  /* 0x000000abadad7221 */ /* 0x000fe40000010000 */
[C---:B------:R-:W-:Y:S01]  /*270b0*/  HMMA.16816.F32 R8, R68.reuse, R86, R8 ;  /* 0x000000564408723c */ /* 0x040fe20000001808 */
[----:B------:R-:W4:Y:S03]  /*270c0*/  LDSM.16.MT88.4 R84, [R220+0x11000] ;  /* 0x01100000dc54783b */ /* 0x000f260000004200 */
[----:B------:R-:W-:Y:S03]  /*270d0*/  FADD.FTZ R173, R181, R173 ;  /* 0x000000adb5ad7221 */ /* 0x000fe60000010000 */
[----:B------:R-:W2:Y:S01]  /*270e0*/  MUFU.EX2 R180, R180 ;  /* 0x000000b400b47308 */ /* 0x000ea20000000800 */
[C---:B-1----:R-:W-:Y:S08]  /*270f0*/  HMMA.16816.F32 R12, R68.reuse, R76, R12 ;  /* 0x0000004c440c723c */ /* 0x042ff0000000180c */
[C---:B------:R-:W-:Y:S01]  /*27100*/  HMMA.16816.F32 R16, R68.reuse, R78, R16 ;  /* 0x0000004e4410723c */ /* 0x040fe20000001810 */
[----:B------:R-:W1:Y:S01]  /*27110*/  LDSM.16.MT88.4 R76, [R218+0x11000] ;  /* 0x01100000da4c783b */ /* 0x000e620000004200 */
[----:B------:R-:W-:Y:S06]  /*27120*/  MUFU.EX2 R179, R179 ;  /* 0x000000b300b37308 */ /* 0x000fec0000000800 */
[C---:B---3--:R-:W-:Y:S04]  /*27130*/  HMMA.16816.F32 R20, R68.reuse, R72, R20 ;  /* 0x000000484414723c */ /* 0x048fe80000001814 */
[----:B------:R-:W3:Y:S04]  /*27140*/  MUFU.EX2 R174, R174 ;  /* 0x000000ae00ae7308 */ /* 0x000ee80000000800 */
[C---:B------:R-:W-:Y:S01]  /*27150*/  HMMA.16816.F32 R24, R68.reuse, R74, R24 ;  /* 0x0000004a4418723c */ /* 0x040fe20000001818 */
[----:B------:R-:W3:Y:S05]  /*27160*/  LDSM.16.MT88.4 R72, [R220+0xd800] ;  /* 0x00d80000dc48783b */ /* 0x000eea0000004200 */
[----:B------:R-:W-:Y:S02]  /*27170*/  MUFU.EX2 R169, R169 ;  /* 0x000000a900a97308 */ /* 0x000fe40000000800 */
[C---:B--2---:R-:W-:Y:S08]  /*27180*/  HMMA.16816.F32 R28, R68.reuse, R80, R28 ;  /* 0x00000050441c723c */ /* 0x044ff0000000181c */
[C---:B------:R-:W-:Y:S01]  /*27190*/  HMMA.16816.F32 R32, R68.reuse, R82, R32 ;  /* 0x000000524420723c */ /* 0x040fe20000001820 */
[----:B------:R-:W2:Y:S01]  /*271a0*/  LDSM.16.MT88.4 R80, [R218+0xd800] ;  /* 0x00d80000da50783b */ /* 0x000ea20000004200 */
[----:B------:R-:W-:Y:S06]  /*271b0*/  MUFU.EX2 R167, R167 ;  /* 0x000000a700a77308 */ /* 0x000fec0000000800 */
[C---:B----4-:R-:W-:Y:S04]  /*271c0*/  HMMA.16816.F32 R36, R68.reuse, R84, R36 ;  /* 0x000000544424723c */ /* 0x050fe80000001824 */
[----:B------:R-:W-:Y:S04]  /*271d0*/  MUFU.EX2 R165, R165 ;  /* 0x000000a500a57308 */ /* 0x000fe80000000800 */
[C---:B------:R-:W-:Y:S01]  /*271e0*/  HMMA.16816.F32 R40, R68.reuse, R86, R40 ;  /* 0x000000564428723c */ /* 0x040fe20000001828 */
[----:B------:R-:W-:Y:S05]  /*271f0*/  LDSM.16.MT88.4 R84, [R216+0xd800] ;  /* 0x00d80000d854783b */ /* 0x000fea0000004200 */
[----:B------:R-:W-:Y:S02]  /*27200*/  MUFU.EX2 R163, R163 ;  /* 0x000000a300a37308 */ /* 0x000fe40000000800 */
[C---:B-1----:R-:W-:Y:S08]  /*27210*/  HMMA.16816.F32 R44, R68.reuse, R76, R44 ;  /* 0x0000004c442c723c */ /* 0x042ff0000000182c */
[C---:B------:R-:W-:Y:S01]  /*27220*/  HMMA.16816.F32 R48, R68.reuse, R78, R48 ;  /* 0x0000004e4430723c */ /* 0x040fe20000001830 */
[----:B------:R-:W1:Y:S01]  /*27230*/  LDSM.16.MT88.4 R76, [R217+0xd800] ;  /* 0x00d80000d94c783b */ /* 0x000e620000004200 */
[----:B------:R-:W4:Y:S06]  /*27240*/  MUFU.EX2 R161, R161 ;  /* 0x000000a100a17308 */ /* 0x000f2c0000000800 */
        /* <DEDUP_REMOVED lines=9> */
[C---:B------:R-:W-:Y:S01]  /*272e0*/  F2FP.PACK_AB R69, R175.reuse, R176 ;  /* 0x000000b0af45723e */ /* 0x040fe200000000ff */
[----:B------:R-:W-:Y:S01]  /*272f0*/  FADD.FTZ R176, R176, R166 ;  /* 0x000000a6b0b07221 */ /* 0x000fe20000010000 */
[----:B------:R-:W-:Y:S03]  /*27300*/  F2FP.PACK_AB R71, R178, R177 ;  /* 0x000000b1b247723e */ /* 0x000fe600000000ff */
[----:B-----5:R-:W-:Y:S01]  /*27310*/  F2FP.PACK_AB R68, R182, R181 ;  /* 0x000000b5b644723e */ /* 0x020fe200000000ff */
[----:B------:R-:W-:Y:S01]  /*27320*/  MUFU.EX2 R155, R155 ;  /* 0x0000009b009b7308 */ /* 0x000fe20000000800 */
[----:B------:R-:W-:Y:S01]  /*27330*/  F2FP.PACK_AB R70, R186, R184 ;  /* 0x000000b8ba46723e */ /* 0x000fe200000000ff */
[----:B------:R-:W-:Y:S02]  /*27340*/  FADD.FTZ R176, R175, R176 ;  /* 0x000000b0afb07221 */ /* 0x000fe40000010000 */
[----:B------:R-:W-:Y:S02]  /*27350*/  FADD.FTZ R182, R182, R173 ;  /* 0x000000adb6b67221 */ /* 0x000fe40000010000 */
[----:B------:R-:W-:Y:S02]  /*27360*/  FADD.FTZ R177, R177, R176 ;  /* 0x000000b0b1b17221 */ /* 0x000fe40000010000 */
[C---:B---3--:R-:W-:Y:S02]  /*27370*/  HMMA.16816.F32 R4, R68.reuse, R72, R4 ;  /* 0x000000484404723c */ /* 0x048fe40000001804 */
[----:B------:R-:W-:Y:S01]  /*27380*/  MUFU.EX2 R154, R154 ;  /* 0x0000009a009a7308 */ /* 0x000fe20000000800 */
[----:B------:R-:W-:Y:S02]  /*27390*/  FADD.FTZ R182, R184, R182 ;  /* 0x000000b6b8b67221 */ /* 0x000fe40000010000 */
[----:B------:R-:W-:Y:S02]  /*273a0*/  FADD.FTZ R177, R178, R177 ;  /* 0x000000b1b2b17221 */ /* 0x000fe40000010000 */
[----:B------:R-:W-:Y:S01]  /*273b0*/  FADD.FTZ R186, R186, R182 ;  /* 0x000000b6baba7221 */ /* 0x000fe20000010000 */
[C---:B------:R-:W-:Y:S01]  /*273c0*/  HMMA.16816.F32 R8, R68.reuse, R74, R8 ;  /* 0x0000004a4408723c */ /* 0x040fe20000001808 */
[----:B------:R-:W3:Y:S03]  /*273d0*/  LDSM.16.MT88.4 R72, [R220+0x11800] ;  /* 0x01180000dc48783b */ /* 0x000ee60000004200 */
[----:B------:R-:W-:Y:S01]  /*273e0*/  MUFU.EX2 R136, R136 ;  /* 0x0000008800887308 */ /* 0x000fe20000000800 */
[----:B------:R-:W-:Y:S03]  /*273f0*/  FADD.FTZ R186, R195, R186 ;  /* 0x000000bac3ba7221 */ /* 0x000fe60000010000 */
[C---:B--2---:R-:W-:Y:S06]  /*27400*/  HMMA.16816.F32 R12, R68.reuse, R80, R12 ;  /* 0x00000050440c723c */ /* 0x044fec000000180c */
[----:B------:R-:W-:Y:S02]  /*27410*/  MUFU.EX2 R153, R153 ;  /* 0x0000009900997308 */ /* 0x000fe40000000800 */
[C---:B------:R-:W-:Y:S01]  /*27420*/  HMMA.16816.F32 R16, R68.reuse, R82, R16 ;  /* 0x000000524410723c */ /* 0x040fe20000001810 */
[----:B------:R-:W2:Y:S07]  /*27430*/  LDSM.16.MT88.4 R80, [R218+0x11800] ;  /* 0x01180000da50783b */ /* 0x000eae0000004200 */
[C---:B-1----:R-:W-:Y:S01]  /*27440*/  HMMA.16816.F32 R20, R68.reuse, R76, R20 ;  /* 0x0000004c4414723c */ /* 0x042fe20000001814 */
[----:B------:R-:W1:Y:S07]  /*27450*/  MUFU.EX2 R135, R135 ;  /* 0x0000008700877308 */ /* 0x000e6e0000000800 */
[C---:B------:R-:W-:Y:S01]  /*27460*/  HMMA.16816.F32 R24, R68.reuse, R78, R24 ;  /* 0x0000004e4418723c */ /* 0x040fe20000001818 */
[----:B------:R-:W5:Y:S02]  /*27470*/  LDSM.16.MT88.4 R76, [R216+0x11800] ;  /* 0x01180000d84c783b */ /* 0x000f640000004200 */
[----:B------:R-:W1:Y:S05]  /*27480*/  MUFU.EX2 R151, R151 ;  /* 0x0000009700977308 */ /* 0x000e6a0000000800 */
[C---:B------:R-:W-:Y:S05]  /*27490*/  HMMA.16816.F32 R28, R68.reuse, R84, R28 ;  /* 0x00000054441c723c */ /* 0x040fea000000181c */
[----:B------:R-:W1:Y:S03]  /*274a0*/  MUFU.EX2 R150, R150 ;  /* 0x0000009600967308 */ /* 0x000e660000000800 */
[C---:B------:R-:W-:Y:S01]  /*274b0*/  HMMA.16816.F32 R32, R68.reuse, R86, R32 ;  /* 0x000000564420723c */ /* 0x040fe20000001820 */
[----:B------:R-:W1:Y:S06]  /*274c0*/  LDSM.16.MT88.4 R84, [R220+0xe000] ;  /* 0x00e00000dc54783b */ /* 0x000e6c0000004200 */
[----:B------:R-:W1:Y:S01]  /*274d0*/  MUFU.EX2 R149, R149 ;  /* 0x0000009500957308 */ /* 0x000e620000000800 */
[C---:B---3--:R-:W-:Y:S08]  /*274e0*/  HMMA.16816.F32 R36, R68.reuse, R72, R36 ;  /* 0x000000484424723c */ /* 0x048ff00000001824 */
[C---:B------:R-:W-:Y:S01]  /*274f0*/  HMMA.16816.F32 R40, R68.reuse, R74, R40 ;  /* 0x0000004a4428723c */ /* 0x040fe20000001828 */
[----:B------:R-:W3:Y:S07]  /*27500*/  LDSM.16.MT88.4 R72, [R218+0xe000] ;  /* 0x00e00000da48783b */ /* 0x000eee0000004200 */
[C---:B--2---:R-:W-:Y:S08]  /*27510*/  HMMA.16816.F32 R44, R68.reuse, R80, R44 ;  /* 0x00000050442c723c */ /* 0x044ff0000000182c */
[C---:B------:R-:W-:Y:S01]  /*27520*/  HMMA.16816.F32 R48, R68.reuse, R82, R48 ;  /* 0x000000524430723c */ /* 0x040fe20000001830 */
[----:B------:R-:W-:Y:S07]  /*27530*/  LDSM.16.MT88.4 R80, [R216+0xe000] ;  /* 0x00e00000d850783b */ /* 0x000fee0000004200 */
[C---:B------:R-:W-:Y:S08]  /*27540*/  HMMA.16816.F32 R52, R68.reuse, R88, R52 ;  /* 0x000000584434723c */ /* 0x040ff00000001834 */
[C---:B------:R-:W-:Y:S01]  /*27550*/  HMMA.16816.F32 R56, R68.reuse, R90, R56 ;  /* 0x0000005a4438723c */ /* 0x040fe20000001838 */
[----:B------:R-:W-:Y:S07]  /*27560*/  LDSM.16.MT88.4 R88, [R217+0x12000] ;  /* 0x01200000d958783b */ /* 0x000fee0000004200 */
[C---:B-----5:R-:W-:Y:S08]  /*27570*/  HMMA.16816.F32 R60, R68.reuse, R76, R60 ;  /* 0x0000004c443c723c */ /* 0x060ff0000000183c */
[----:B------:R-:W-:Y:S01]  /*27580*/  HMMA.16816.F32 R64, R68, R78, R64 ;  /* 0x0000004e4440723c */ /* 0x000fe20000001840 */
[----:B------:R-:W2:Y:S06]  /*27590*/  LDSM.16.MT88.4 R76, [R217+0xe000] ;  /* 0x00e00000d94c783b */ /* 0x000eac0000004200 */
[C---:B------:R-:W-:Y:S01]  /*275a0*/  F2FP.PACK_AB R69, R190.reuse, R191 ;  /* 0x000000bfbe45723e */ /* 0x040fe200000000ff */
[----:B------:R-:W-:Y:S01]  /*275b0*/  FADD.FTZ R191, R191, R177 ;  /* 0x000000b1bfbf7221 */ /* 0x000fe20000010000 */
[----:B------:R-:W-:Y:S03]  /*275c0*/  F2FP.PACK_AB R71, R193, R192 ;  /* 0x000000c0c147723e */ /* 0x000fe600000000ff */
[C---:B------:R-:W-:Y:S01]  /*275d0*/  F2FP.PACK_AB R68, R197.reuse, R195 ;  /* 0x000000c3c544723e */ /* 0x040fe200000000ff */
        /* <DEDUP_REMOVED lines=43> */
[----:B------:R-:W-:Y:S03]  /*27890*/  FADD.FTZ R174, R174, R180 ;  /* 0x000000b4aeae7221 */ /* 0x000fe60000010000 */
[C---:B------:R-:W-:Y:S01]  /*278a0*/  HMMA.16816.F32 R8, R68.reuse, R78, R8 ;  /* 0x0000004e4408723c */ /* 0x040fe20000001808 */
[----:B------:R-:W2:Y:S03]  /*278b0*/  LDSM.16.MT88.4 R76, [R218+0x12800] ;  /* 0x01280000da4c783b */ /* 0x000ea60000004200 */
[----:B----4-:R-:W-:Y:S04]  /*278c0*/  FADD.FTZ R174, R161, R174 ;  /* 0x000000aea1ae7221 */ /* 0x010fe80000010000 */
[C---:B-----5:R-:W-:Y:S08]  /*278d0*/  HMMA.16816.F32 R12, R68.reuse, R80, R12 ;  /* 0x00000050440c723c */ /* 0x060ff0000000180c */
[C---:B------:R-:W-:Y:S01]  /*278e0*/  HMMA.16816.F32 R16, R68.reuse, R82, R16 ;  /* 0x000000524410723c */ /* 0x040fe20000001810 */
[----:B------:R-:W4:Y:S07]  /*278f0*/  LDSM.16.MT88.4 R80, [R217+0x12800] ;  /* 0x01280000d950783b */ /* 0x000f2e0000004200 */
[C---:B-1----:R-:W-:Y:S08]  /*27900*/  HMMA.16816.F32 R20, R68.reuse, R84, R20 ;  /* 0x000000544414723c */ /* 0x042ff00000001814 */
[C---:B------:R-:W-:Y:S01]  /*27910*/  HMMA.16816.F32 R24, R68.reuse, R86, R24 ;  /* 0x000000564418723c */ /* 0x040fe20000001818 */
[----:B------:R-:W-:Y:S07]  /*27920*/  LDSM.16.MT88.4 R84, [R216+0xf000] ;  /* 0x00f00000d854783b */ /* 0x000fee0000004200 */
[C---:B---3--:R-:W-:Y:S08]  /*27930*/  HMMA.16816.F32 R28, R68.reuse, R72, R28 ;  /* 0x00000048441c723c */ /* 0x048ff0000000181c */
        /* <DEDUP_REMOVED lines=8> */
[C---:B----4-:R-:W-:Y:S08]  /*279c0*/  HMMA.16816.F32 R52, R68.reuse, R80, R52 ;  /* 0x000000504434723c */ /* 0x050ff00000001834 */
[C---:B------:R-:W-:Y:S01]  /*279d0*/  HMMA.16816.F32 R56, R68.reuse, R82, R56 ;  /* 0x000000524438723c */ /* 0x040fe20000001838 */
[----:B------:R-:W3:Y:S07]  /*279e0*/  LDSM.16.MT88.4 R80, [R218+0xf000] ;  /* 0x00f00000da50783b */ /* 0x000eee0000004200 */
[C---:B-1----:R-:W-:Y:S08]  /*279f0*/  HMMA.16816.F32 R60, R68.reuse, R72, R60 ;  /* 0x00000048443c723c */ /* 0x042ff0000000183c */
[----:B------:R-:W-:Y:S01]  /*27a00*/  HMMA.16816.F32 R64, R68, R74, R64 ;  /* 0x0000004a4440723c */ /* 0x000fe20000001840 */
[----:B------:R-:W1:Y:S06]  /*27a10*/  LDSM.16.MT88.4 R72, [R217+0xf000] ;  /* 0x00f00000d948783b */ /* 0x000e6c0000004200 */
[----:B------:R-:W-:Y:S01]  /*27a20*/  F2FP.PACK_AB R69, R167, R169 ;  /* 0x000000a9a745723e */ /* 0x000fe200000000ff */
        /* <DEDUP_REMOVED lines=13> */
[----:B------:R-:W-:Y:S04]  /*27b00*/  FADD.FTZ R157, R135, R157 ;  /* 0x0000009d879d7221 */ /* 0x000fe80000010000 */
[C---:B---3--:R-:W-:Y:S04]  /*27b10*/  HMMA.16816.F32 R12, R68.reuse, R80, R12 ;  /* 0x00000050440c723c */ /* 0x048fe8000000180c */
[----:B------:R-:W-:Y:S04]  /*27b20*/  FADD.FTZ R157, R151, R157 ;  /* 0x0000009d979d7221 */ /* 0x000fe80000010000 */
[C---:B------:R-:W-:Y:S04]  /*27b30*/  HMMA.16816.F32 R16, R68.reuse, R82, R16 ;  /* 0x000000524410723c */ /* 0x040fe80000001810 */
[----:B------:R-:W-:Y:S04]  /*27b40*/  FADD.FTZ R157, R150, R157 ;  /* 0x0000009d969d7221 */ /* 0x000fe80000010000 */
[C---:B-1----:R-:W-:Y:S04]  /*27b50*/  HMMA.16816.F32 R20, R68.reuse, R72, R20 ;  /* 0x000000484414723c */ /* 0x042fe80000001814 */
[----:B------:R-:W-:Y:S04]  /*27b60*/  FADD.FTZ R244, R149, R157 ;  /* 0x0000009d95f47221 */ /* 0x000fe80000010000 */
        /* <DEDUP_REMOVED lines=40> */
.L_x_3450:
        /* <DEDUP_REMOVED lines=11> */
.L_x_3473:
[----:B--23--:R-:W-:Y:S01]  /*27ea0*/  FADD.FTZ R244, R5, R244 ;  /* 0x000000f405f47221 */ /* 0x00cfe20000010000 */
[----:B------:R-:W-:Y:S05]  /*27eb0*/  BRA.DIV ~URZ, `(.L_x_3461) ;  /* 0x000017527f007947 */ /* 0x000fea000b800000 */
[----:B------:R-:W2:Y:S04]  /*27ec0*/  SHFL.BFLY PT, R3, R245, 0x2, 0x1f ;  /* 0x0c401f00f5037f89 */ /* 0x000ea800000e0000 */
[----:B------:R-:W3:Y:S01]  /*27ed0*/  SHFL.BFLY PT, R0, R244, 0x1, 0x1f ;  /* 0x0c201f00f4007f89 */ /* 0x000ee200000e0000 */
[----:B--2---:R-:W-:Y:S02]  /*27ee0*/  FADD.FTZ R245, R3, R245 ;  /* 0x000000f503f57221 */ /* 0x004fe40000010000 */
[----:B---3--:R-:W-:-:S03]  /*27ef0*/  FADD.FTZ R244, R244, R0 ;  /* 0x00000000f4f47221 */ /* 0x008fc60000010000 */
[----:B------:R2:W3:Y:S04]  /*27f00*/  SHFL.BFLY PT, R5, R245, 0x1, 0x1f ;  /* 0x0c201f00f5057f89 */ /* 0x0004e800000e0000 */
.L_x_3474:
        /* <DEDUP_REMOVED lines=15> */
[C---:B------:R-:W-:Y:S01]  /*28000*/  FMUL.FTZ R124, R0.reuse, R124 ;  /* 0x0000007c007c7220 */ /* 0x040fe20000410000 */
[----:B------:R-:W-:Y:S01]  /*28010*/  LOP3.LUT R9, R9, 0x3ffffffc, RZ, 0xc0, !PT ;  /* 0x3ffffffc09097812 */ /* 0x000fe200078ec0ff */
[----:B------:R-:W-:Y:S01]  /*28020*/  FMUL.FTZ R125, R0, R125 ;  /* 0x0000007d007d7220 */ /* 0x000fe20000410000 */
[----:B------:R-:W-:Y:S01]  /*28030*/  LEA.HI R10, R10, R11, RZ, 0x3 ;  /* 0x0000000b0a0a7211 */ /* 0x000fe200078f18ff */
[----:B-1----:R-:W-:Y:S01]  /*28040*/  FMUL.FTZ R131, R3, R131 ;  /* 0x0000008303837220 */ /* 0x002fe20000410000 */
[----:B------:R-:W-:Y:S01]  /*28050*/  IADD3 R9, -R9, R4, RZ ;  /* 0x0000000409097210 */ /* 0x000fe20007ffe1ff */
[C---:B------:R-:W-:Y:S01]  /*28060*/  FMUL.FTZ R130, R3.reuse, R130 ;  /* 0x0000008203827220 */ /* 0x040fe20000410000 */
[----:B------:R-:W-:Y:S01]  /*28070*/  LOP3.LUT R10, R10, 0xfffffff8, RZ, 0xc0, !PT ;  /* 0xfffffff80a0a7812 */ /* 0x000fe200078ec0ff */
[----:B------:R-:W-:Y:S01]  /*28080*/  FMUL.FTZ R127, R3, R127 ;  /* 0x0000007f037f7220 */ /* 0x000fe20000410000 */
[----:B------:R-:W-:Y:S01]  /*28090*/  F2FP.PACK_AB R128, R129, R128 ;  /* 0x000000808180723e */ /* 0x000fe200000000ff */
[----:B------:R-:W-:Y:S01]  /*280a0*/  FMUL.FTZ R126, R3, R126 ;  /* 0x0000007e037e7220 */ /* 0x000fe20000410000 */
[----:B------:R-:W-:Y:S01]  /*280b0*/  IADD3 R11, R11, -R10, RZ ;  /* 0x8000000a0b0b7210 */ /* 0x000fe20007ffe0ff */
[----:B------:R-:W-:Y:S01]  /*280c0*/  FMUL.FTZ R120, R0, R120 ;  /* 0x0000007800787220 */ /* 0x000fe20000410000 */
[----:B------:R-:W-:Y:S01]  /*280d0*/  LEA.HI R10, R8, R4, RZ, 0x5 ;  /* 0x00000004080a7211 */ /* 0x000fe200078f28ff */
[C---:B------:R-:W-:Y:S01]  /*280e0*/  FMUL.FTZ R121, R0.reuse, R121 ;  /* 0x0000007900797220 */ /* 0x040fe20000410000 */
[----:B------:R-:W-:Y:S01]  /*280f0*/  SHF.L.U32 R13, R11, 0x6, RZ ;  /* 0x000000060b0d7819 */ /* 0x000fe200000006ff */
[C---:B------:R-:W-:Y:S01]  /*28100*/  FMUL.FTZ R123, R3.reuse, R123 ;  /* 0x0000007b037b7220 */ /* 0x040fe20000410000 */
[----:B------:R-:W-:Y:S01]  /*28110*/  SHF.R.S32.HI R12, RZ, 0x5, R10 ;  /* 0x00000005ff0c7819 */ /* 0x000fe2000001140a */
[----:B------:R-:W-:Y:S01]  /*28120*/  FMUL.FTZ R122, R3, R122 ;  /* 0x0000007a037a7220 */ /* 0x000fe20000410000 */
[----:B------:R-:W-:Y:S01]  /*28130*/  LOP3.LUT R13, R13, 0x1c0, RZ, 0xc0, !PT ;  /* 0x000001c00d0d7812 */ /* 0x000fe200078ec0ff */
[C---:B------:R-:W-:Y:S01]  /*28140*/  FMUL.FTZ R116, R0.reuse, R116 ;  /* 0x0000007400747220 */ /* 0x040fe20000410000 */
[----:B------:R-:W-:Y:S01]  /*28150*/  LOP3.LUT R14, R11, 0x1, RZ, 0xc0, !PT ;  /* 0x000000010b0e7812 */ /* 0x000fe200078ec0ff */
[----:B------:R-:W-:Y:S01]  /*28160*/  FMUL.FTZ R117, R0, R117 ;  /* 0x0000007500757220 */ /* 0x000fe20000410000 */
[----:B------:R-:W-:Y:S01]  /*28170*/  LEA R9, R12, R9, 0x9 ;  /* 0x000000090c097211 */ /* 0x000fe200078e48ff */
[----:B------:R-:W-:Y:S01]  /*28180*/  FMUL.FTZ R119, R3, R119 ;  /* 0x0000007703777220 */ /* 0x000fe20000410000 */
[----:B------:R-:W-:Y:S01]  /*28190*/  LEA.HI R13, R13, R13, RZ, 0x1d ;  /* 0x0000000d0d0d7211 */ /* 0x000fe200078fe8ff */
[----:B------:R-:W-:Y:S01]  /*281a0*/  FMUL.FTZ R118, R3, R118 ;  /* 0x0000007603767220 */ /* 0x000fe20000410000 */
[----:B------:R-:W-:Y:S01]  /*281b0*/  ISETP.NE.U32.AND P0, PT, R14, 0x1, PT ;  /* 0x000000010e00780c */ /* 0x000fe20003f05070 */
[C---:B------:R-:W-:Y:S01]  /*281c0*/  FMUL.FTZ R112, R0.reuse, R112 ;  /* 0x0000007000707220 */ /* 0x040fe20000410000 */
[----:B------:R-:W-:Y:S01]  /*281d0*/  LEA R9, R9, R13, 0x1 ;  /* 0x0000000d09097211 */ /* 0x000fe200078e08ff */
[C---:B------:R-:W-:Y:S01]  /*281e0*/  FMUL.FTZ R113, R0.reuse, R113 ;  /* 0x0000007100717220 */ /* 0x040fe20000410000 */
[----:B------:R-:W-:Y:S01]  /*281f0*/  R2P PR, R11, 0x6 ;  /* 0x000000060b007804 */ /* 0x000fe20000000000 */
[----:B------:R-:W-:Y:S01]  /*28200*/  FMUL.FTZ R115, R3, R115 ;  /* 0x0000007303737220 */ /* 0x000fe20000410000 */
[----:B------:R-:W-:Y:S01]  /*28210*/  SHF.L.U32 R9, R9, 0x1, RZ ;  /* 0x0000000109097819 */ /* 0x000fe200000006ff */
[----:B------:R-:W-:Y:S01]  /*28220*/  FMUL.FTZ R114, R3, R114 ;  /* 0x0000007203727220 */ /* 0x000fe20000410000 */
[----:B------:R-:W-:Y:S01]  /*28230*/  MOV R11, 0x20 ;  /* 0x00000020000b7802 */ /* 0x000fe20000000f00 */
        /* <DEDUP_REMOVED lines=117> */
[----:B------:R4:W-:Y:S04]  /*28990*/  STS [R14+0x2000], R0 ;  /* 0x002000000e007388 */ /* 0x0009e80000000800 */
[----:B------:R4:W-:Y:S04]  /*289a0*/  STS [R14+0x2400], R3 ;  /* 0x002400030e007388 */ /* 0x0009e80000000800 */
[----:B------:R-:W2:Y:S01]  /*289b0*/  LD.E.64 R50, [R6.64+0x88] ;  /* 0x0000880406327980 */ /* 0x000ea2000c101b00 */
[----:B-1----:R-:W1:Y:S01]  /*289c0*/  @P3 MUFU.LG2 R13, R5 ;  /* 0x00000005000d3308 */ /* 0x002e620000000c00 */
[----:B------:R-:W-:Y:S02]  /*289d0*/  BSSY B0, `(.L_x_3462) ;  /* 0x0000023000007945 */ /* 0x000fe40003800000 */
[----:B------:R2:W5:Y:S04]  /*289e0*/  LD.E.64 R48, [R6.64+0x90] ;  /* 0x0000900406307980 */ /* 0x000568000c101b00 */
[----:B---3--:R-:W3:Y:S04]  /*289f0*/  @!P0 LD.E.64 R16, [R6.64+0x80] ;  /* 0x0000800406108980 */ /* 0x008ee8000c101b00 */
[----:B----4-:R-:W4:Y:S01]  /*28a00*/  LD.E.U8 R0, [R6.64+0x1c8] ;  /* 0x0001c80406007980 */ /* 0x010f22000c101100 */
[----:B------:R-:W1:Y:S01]  /*28a10*/  @P4 MUFU.LG2 R14, R244 ;  /* 0x000000f4000e4308 */ /* 0x000e620000000c00 */
[----:B------:R-:W-:Y:S01]  /*28a20*/  @!P0 SHF.R.S32.HI R3, RZ, 0x1f, R235 ;  /* 0x0000001fff038819 */ /* 0x000fe200000114eb */
[----:B-1----:R-:W-:Y:S01]  /*28a30*/  @P3 FMUL.FTZ R13, R13, 0.69314718246459960938 ;  /* 0x3f3172180d0d3820 */ /* 0x002fe20000410000 */
[----:B------:R-:W-:-:S02]  /*28a40*/  MOV R5, 0x7f800000 ;  /* 0x7f80000000057802 */ /* 0x000fc40000000f00 */
[----:B------:R-:W-:Y:S01]  /*28a50*/  MOV R9, 0x7f800000 ;  /* 0x7f80000000097802 */ /* 0x000fe20000000f00 */
[----:B-----5:R-:W-:Y:S02]  /*28a60*/  @P3 FFMA.FTZ R9, R132, R2, R13 ;  /* 0x0000000284093223 */ /* 0x020fe4000001000d */
[----:B------:R-:W-:-:S04]  /*28a70*/  @P4 FMUL.FTZ R14, R14, 0.69314718246459960938 ;  /* 0x3f3172180e0e4820 */ /* 0x000fc80000410000 */
[----:B------:R-:W-:Y:S02]  /*28a80*/  @P4 FFMA.FTZ R5, R133, R2, R14 ;  /* 0x0000000285054223 */ /* 0x000fe4000001000e */
[----:B--2---:R-:W-:-:S04]  /*28a90*/  @P0 IMAD.WIDE.U32 R18, R50, R238, RZ ;  /* 0x000000ee32120225 */ /* 0x004fc800078e00ff */
[----:B---3--:R-:W-:Y:S01]  /*28aa0*/  @!P0 IMAD R11, R17, R235, RZ ;  /* 0x000000eb110b8224 */ /* 0x008fe200078e02ff */
[----:B----4-:R-:W-:-:S03]  /*28ab0*/  ISETP.NE.AND P1, PT, R0, RZ, PT ;  /* 0x000000ff0000720c */ /* 0x010fc60003f25270 */
[C---:B------:R-:W-:Y:S02]  /*28ac0*/  @!P0 IMAD R11, R16.reuse, R3, R11 ;  /* 0x00000003100b8224 */ /* 0x040fe400078e020b */
        /* <DEDUP_REMOVED lines=14> */
.L_x_3463:
[----:B------:R-:W-:Y:S02]  /*28bb0*/  ULDC.64 UR4, c[0x0][0x118] ;  /* 0x0000460000047ab9 */ /* 0x000fe40000000a00 */
[----:B------:R-:W2:Y:S04]  /*28bc0*/  LD.E R2, [R6.64+0x60] ;  /* 0x0000600406027980 */ /* 0x000ea8000c101900 */
[----:B------:R-:W3:Y:S01]  /*28bd0*/  LD.E R238, [R6.64+0xb4] ;  /* 0x0000b40406ee7980 */ /* 0x000ee2000c101900 */
[----:B--2---:R-:W-:-:S04]  /*28be0*/  IMAD R2, R2, R235, R234 ;  /* 0x000000eb02027224 */ /* 0x004fc800078e02ea */
[----:B---3--:R-:W-:Y:S02]  /*28bf0*/  IMAD R238, R238, R2, RZ ;  /* 0x00000002eeee7224 */ /* 0x008fe400078e02ff */
.L_x_3464:
[----:B------:R-:W-:Y:S05]  /*28c00*/  BSYNC B0 ;  /* 0x0000000000007941 */ /* 0x000fea0003800000 */
.L_x_3462:
        /* <DEDUP_REMOVED lines=44> */
.L_x_3466:
[----:B------:R-:W-:Y:S05]  /*28ed0*/  BSYNC B0 ;  /* 0x0000000000007941 */ /* 0x000fea0003800000 */
.L_x_3465:
[----:B----4-:R-:W-:Y:S01]  /*28ee0*/  LEA.HI R5, R8, R4, RZ, 0x3 ;  /* 0x0000000408057211 */ /* 0x010fe200078f18ff */
[----:B------:R-:W-:Y:S01]  /*28ef0*/  ULDC.64 UR4, c[0x0][0x118] ;  /* 0x0000460000047ab9 */ /* 0x000fe20000000a00 */
[----:B------:R-:W-:Y:S01]  /*28f00*/  IMAD.SHL.U32 R236, R236, 0x40, RZ ;  /* 0x00000040ecec7824 */ /* 0x000fe200078e00ff */
[----:B------:R-:W-:Y:S01]  /*28f10*/  LEA.HI R13, R13, R2, RZ, 0x3 ;  /* 0x000000020d0d7211 */ /* 0x000fe200078f18ff */
[----:B-1----:R1:W5:Y:S01]  /*28f20*/  LD.E R6, [R6.64+0xc0] ;  /* 0x0000c00406067980 */ /* 0x002362000c101900 */
[----:B------:R-:W-:Y:S01]  /*28f30*/  LOP3.LUT R5, R5, 0xfffffff8, RZ, 0xc0, !PT ;  /* 0xfffffff805057812 */ /* 0x000fe200078ec0ff */
[----:B------:R-:W-:Y:S04]  /*28f40*/  BSSY B0, `(.L_x_3467) ;  /* 0x0000024000007945 */ /* 0x000fe80003800000 */
[----:B------:R-:W-:-:S02]  /*28f50*/  IMAD.IADD R5, R4, 0x1, -R5 ;  /* 0x0000000104057824 */ /* 0x000fc400078e0a05 */
[----:B------:R-:W-:Y:S02]  /*28f60*/  IMAD R4, R51, R236, RZ ;  /* 0x000000ec33047224 */ /* 0x000fe400078e02ff */
[----:B------:R-:W-:Y:S01]  /*28f70*/  IMAD.SHL.U32 R8, R5, 0x8, RZ ;  /* 0x0000000805087824 */ /* 0x000fe200078e00ff */
[----:B------:R-:W-:-:S04]  /*28f80*/  SHF.R.S32.HI R5, RZ, 0x1f, R236 ;  /* 0x0000001fff057819 */ /* 0x000fc800000114ec */
        /* <DEDUP_REMOVED lines=8> */
[C---:B------:R-:W-:Y:S01]  /*29010*/  IMAD R3, R48.reuse, R5, R3 ;  /* 0x0000000530037224 */ /* 0x040fe200078e0203 */
        /* <DEDUP_REMOVED lines=22> */
.L_x_3468:
[----:B-1----:R-:W-:Y:S05]  /*29180*/  BSYNC B0 ;  /* 0x0000000000007941 */ /* 0x002fea0003800000 */
.L_x_3467:
        /* <DEDUP_REMOVED lines=19> */
.L_x_3470:
[----:B------:R-:W-:Y:S05]  /*292c0*/  BSYNC B0 ;  /* 0x0000000000007941 */ /* 0x000fea0003800000 */
.L_x_3469:
        /* <DEDUP_REMOVED lines=19> */
.L_x_3472:
[----:B------:R-:W-:Y:S05]  /*29400*/  BSYNC B0 ;  /* 0x0000000000007941 */ /* 0x000fea0003800000 */
.L_x_3471:
[----:B------:R-:W-:Y:S01]  /*29410*/  IADD3 R3, R13, 0x30, RZ ;  /* 0x000000300d037810 */ /* 0x000fe20007ffe0ff */
[----:B-1----:R-:W-:Y:S02]  /*29420*/  IMAD.MOV.U32 R4, RZ, RZ, R233 ;  /* 0x000000ffff047224 */ /* 0x002fe400078e00e9 */
[----:B------:R-:W-:Y:S01]  /*29430*/  IMAD.MOV.U32 R5, RZ, RZ, 0x0 ;  /* 0x00000000ff057424 */ /* 0x000fe200078e00ff */
[----:B------:R-:W-:-:S13]  /*29440*/  ISETP.GE.AND P0, PT, R3, R236, PT ;  /* 0x000000ec0300720c */ /* 0x000fda0003f06270 */
[----:B------:R-:W-:Y:S05]  /*29450*/  @P0 RET.REL.NODEC R4 `(_ZN5flash24flash_fwd_splitkv_kernelI23Flash_fwd_kernel_traitsILi128ELi64ELi128ELi4ELb0ELb0EN7cutlass6half_tE19Flash_kernel_traitsILi128ELi64ELi128ELi4ES3_EELb1ELb0ELb1ELb0ELb0ELb1ELb0ELb1EEEvNS_16Flash_fwd_paramsE) ;  /* 0xfffd6ba004000950 */ /* 0x000fea0003c3ffff */
        /* <DEDUP_REMOVED lines=16> */
[----:B------:R-:W-:Y:S05]  /*29560*/  @P0 RET.REL.NODEC R2 `(_ZN5flash24flash_fwd_splitkv_kernelI23Flash_fwd_kernel_traitsILi128ELi64ELi128ELi4ELb0ELb0EN7cutlass6half_tE19Flash_kernel_traitsILi128ELi64ELi128ELi4ES3_EELb1ELb0ELb1ELb0ELb0ELb1ELb0ELb1EEEvNS_16Flash_fwd_paramsE) ;  /* 0xfffd6a9002000950 */ /* 0x000fea0003c3ffff */
[----:B------:R-:W-:Y:S01]  /*29570*/  MOV R2, R233 ;  /* 0x000000e900027202 */ /* 0x000fe20000000f00 */
[----:B------:R-:W-:Y:S01]  /*29580*/  ULDC.64 UR4, c[0x0][0x118] ;  /* 0x0000460000047ab9 */ /* 0x000fe20000000a00 */
[----:B------:R-:W-:Y:S01]  /*29590*/  MOV R3, 0x0 ;  /* 0x0000000000037802 */ /* 0x000fe20000000f00 */
[----:B------:R4:W-:Y:S03]  /*295a0*/  ST.E.128 [R8.64+0x80], R44 ;  /* 0x0000802c08007985 */ /* 0x0009e6000c101d04 */
[----:B------:R-:W-:Y:S05]  /*295b0*/  RET.REL.NODEC R2 `(_ZN5flash24flash_fwd_splitkv_kernelI23Flash_fwd_kernel_traitsILi128ELi64ELi128ELi4ELb0ELb0EN7cutlass6half_tE19Flash_kernel_traitsILi128ELi64ELi128ELi4ES3_EELb1ELb0ELb1ELb0ELb0ELb1ELb0ELb1EEEvNS_16Flash_fwd_paramsE) ;  /* 0xfffd6a4002007950 */ /* 0x000fea0003c3ffff */
.L_x_3460:
[----:B------:R-:W-:Y:S01]  /*295c0*/  IMAD.MOV.U32 R8, RZ, RZ, R244 ;  /* 0x000000ffff087224 */ /* 0x000fe200078e00f4 */
[----:B------:R-:W-:Y:S02]  /*295d0*/  MOV R5, 0x2 ;  /* 0x0000000200057802 */ /* 0x000fe40000000f00 */
[----:B------:R-:W-:Y:S02]  /*295e0*/  MOV R3, 0x29600 ;  /* 0x0002960000037802 */ /* 0x000fe40000000f00 */
[----:B-1---5:R-:W-:Y:S05]  /*295f0*/  CALL.REL.NOINC `($__internal_19_$__cuda_sm70_shflsync_bfly_p) ;  /* 0x0000010000007944 */ /* 0x022fea0003c00000 */
[----:B------:R-:W-:Y:S05]  /*29600*/  BRA `(.L_x_3473) ;  /* 0xffffe89000007947 */ /* 0x000fea000383ffff */
.L_x_3461:
[----:B------:R-:W-:Y:S01]  /*29610*/  IMAD.MOV.U32 R8, RZ, RZ, R244 ;  /* 0x000000ffff087224 */ /* 0x000fe200078e00f4 */
[----:B------:R-:W-:-:S02]  /*29620*/  MOV R5, 0x1 ;  /* 0x0000000100057802 */ /* 0x000fc40000000f00 */
[----:B------:R-:W-:Y:S02]  /*29630*/  MOV R3, 0x29650 ;  /* 0x0002965000037802 */ /* 0x000fe40000000f00 */
[----:B-1---5:R-:W-:Y:S05]  /*29640*/  CALL.REL.NOINC `($__internal_19_$__cuda_sm70_shflsync_bfly_p) ;  /* 0x000000b000007944 */ /* 0x022fea0003c00000 */
[----:B------:R-:W-:Y:S01]  /*29650*/  FADD.FTZ R244, R244, R5 ;  /* 0x00000005f4f47221 */ /* 0x000fe20000010000 */
[----:B------:R-:W-:Y:S02]  /*29660*/  MOV R8, R245 ;  /* 0x000000f500087202 */ /* 0x000fe40000000f00 */
[----:B------:R-:W-:Y:S02]  /*29670*/  MOV R5, 0x2 ;  /* 0x0000000200057802 */ /* 0x000fe40000000f00 */
[----:B------:R-:W-:Y:S02]  /*29680*/  MOV R3, 0x296a0 ;  /* 0x000296a000037802 */ /* 0x000fe40000000f00 */
[----:B------:R-:W-:Y:S05]  /*29690*/  CALL.REL.NOINC `($__internal_19_$__cuda_sm70_shflsync_bfly_p) ;  /* 0x0000006000007944 */ /* 0x000fea0003c00000 */
[----:B------:R-:W-:Y:S01]  /*296a0*/  FADD.FTZ R245, R245, R5 ;  /* 0x00000005f5f57221 */ /* 0x000fe20000010000 */
[----:B------:R-:W-:Y:S02]  /*296b0*/  MOV R5, 0x1 ;  /* 0x0000000100057802 */ /* 0x000fe40000000f00 */
[----:B------:R-:W-:Y:S02]  /*296c0*/  MOV R3, 0x296f0 ;  /* 0x000296f000037802 */ /* 0x000fe40000000f00 */
[----:B------:R-:W-:-:S02]  /*296d0*/  MOV R8, R245 ;  /* 0x000000f500087202 */ /* 0x000fc40000000f00 */
[----:B------:R-:W-:Y:S05]  /*296e0*/  CALL.REL.NOINC `($__internal_19_$__cuda_sm70_shflsync_bfly_p) ;  /* 0x0000001000007944 */ /* 0x000fea0003c00000 */
[----:B------:R-:W-:Y:S05]  /*296f0*/  BRA `(.L_x_3474) ;  /* 0xffffe81000007947 */ /* 0x000fea000383ffff */
        .weak           $__internal_19_$__cuda_sm70_shflsync_bfly_p
        .type           $__internal_19_$__cuda_sm70_shflsync_bfly_p,@function
        .size           $__internal_19_$__cuda_sm70_shflsync_bfly_p,(.L_x_8185 - $__internal_19_$__cuda_sm70_shflsync_bfly_p)
$__internal_19_$__cuda_sm70_shflsync_bfly_p:
[----:B------:R-:W-:Y:S04]  /*29700*/  WARPSYNC R0 ;  /* 0x0000000000007348 */ /* 0x000fe80003800000 */
[----:B------:R1:W2:Y:S01]  /*29710*/  SHFL.BFLY PT, R5, R8, R5, R4 ;  /* 0x0c00000508057389 */ /* 0x0002a200000e0004 */
[----:B------:R-:W-:-:S02]  /*29720*/  MOV R9, 0x0 ;  /* 0x0000000000097802 */ /* 0x000fc40000000f00 */
[----:B-1----:R-:W-:-:S04]  /*29730*/  MOV R8, R3 ;  /* 0x0000000300087202 */ /* 0x002fc80000000f00 */
[----:B--2---:R-:W-:Y:S05]  /*29740*/  RET.REL.NODEC R8 `(_ZN5flash24flash_fwd_splitkv_kernelI23Flash_fwd_kernel_traitsILi128ELi64ELi128ELi4ELb0ELb0EN7cutlass6half_tE19Flash_kernel_traitsILi128ELi64ELi128ELi4ES3_EELb1ELb0ELb1ELb0ELb0ELb1ELb0ELb1EEEvNS_16Flash_fwd_paramsE) ;  /* 0xfffd68b008007950 */ /* 0x004fea0003c3ffff */
.L_x_3475:
        /* <DEDUP_REMOVED lines=11> */
.L_x_8185:


//--------------------- .text._ZN5flash24flash_fwd_splitkv_kernelI23Flash_fwd_kernel_traitsILi128ELi64ELi128ELi4ELb0ELb0EN7cutlass6half_tE19Flash_kernel_traitsILi128ELi64ELi128ELi4ES3_EELb1ELb0ELb0ELb0ELb1ELb0ELb1ELb0EEEvNS_16Flash_fwd_paramsE --------------------------
	.section	.text._ZN5flash24flash_fwd_splitkv_kernelI23Flash_fwd_kernel_traitsILi128ELi64ELi128ELi4ELb0ELb0EN7cutlass6half_tE19Flash_kernel_traitsILi128ELi64ELi128ELi4ES3_EELb1ELb0ELb0ELb0ELb1ELb0ELb1ELb0EEEvNS_16Flash_fwd_paramsE,"ax",@progbits
	.sectioninfo	@"SHI_REGISTERS=254"
	.align	128
        .global         _ZN5flash24flash_fwd_splitkv_kernelI23Flash_fwd_kernel_traitsILi128ELi64ELi128ELi4ELb0ELb0EN7cutlass6half_tE19Flash_kernel_traitsILi128ELi64ELi128ELi4ES3_EELb1ELb0ELb0ELb0ELb1ELb0ELb1ELb0EEEvNS_16Flash_fwd_paramsE
        .type           _ZN5flash24flash_fwd_splitkv_kernelI23Flash_fwd_kernel_traitsILi128ELi64ELi128ELi4ELb0ELb0EN7cutlass6half_tE19Flash_kernel_traitsILi128ELi64ELi128ELi4ES3_EELb1ELb0ELb0ELb0ELb1ELb0ELb1ELb0EEEvNS_16Flash_fwd_paramsE,@function
        .size           _ZN5flash24flash_fwd_splitkv_kernelI23Flash_fwd_kernel_traitsILi128ELi64ELi128ELi4ELb0ELb0EN7cutlass6half_tE19Flash_kernel_traitsILi128ELi64ELi128ELi4ES3_EELb1ELb0ELb0ELb0ELb1ELb0ELb1ELb0EEEvNS_16Flash_fwd_paramsE,(.L_x_8238 - _ZN5flash24flash_fwd_splitkv_kernelI23Flash_fwd_kernel_traitsILi128ELi64ELi128ELi4ELb0ELb0EN7cutlass6half_tE19Flash_kernel_traitsILi128ELi64ELi128ELi4ES3_EELb1ELb0ELb0ELb0ELb1ELb0ELb1ELb0EEEvNS_16Flash_fwd_paramsE)
        .other          _ZN5flash24flash_fwd_splitkv_kernelI23Flash_fwd_kernel_traitsILi128ELi64ELi128ELi4ELb0ELb0EN7cutlass6half_tE19Flash_kernel_traitsILi128ELi64ELi128ELi4ES3_EELb1ELb0ELb0ELb0ELb1ELb0ELb1ELb0EEEvNS_16Flash_fwd_paramsE,@"STO_CUDA_ENTRY STV_DEFAULT"
_ZN5flash24flash_fwd_splitkv_kernelI23Flash_fwd_kernel_traitsILi128ELi64ELi128ELi4ELb0ELb0EN7cutlass6half_tE19Flash_kernel_traitsILi128ELi64ELi128ELi4ES3_EELb1ELb0ELb0ELb0ELb1ELb0ELb1ELb0EEEvNS_16Flash_fwd_paramsE:
.text._ZN5flash24flash_fwd_splitkv_kernelI23Flash_fwd_kernel_traitsILi128ELi64ELi128ELi4ELb0ELb0EN7cutlass6half_tE19Flash_kernel_traitsILi128ELi64ELi128ELi4ES3_EELb1ELb0ELb0ELb0ELb1ELb0ELb1ELb0EEEvNS_16Flash_fwd_paramsE:
[----:B------:R-:W-:Y:S02]  /*0000*/  MOV R1, c[0x0][0x28] ;  /* 0x00000a0000017a02 */ /* 0x000fe40000000f00 */
[----:B------:R-:W1:Y:S01]  /*0010*/  I2F.U32.RP R7, c[0x0][0x1c0] ;  /* 0x0000700000077b06 */ /* 0x000e620000209000 */
[----:B------:R-:W2:Y:S01]  /*0020*/  S2R R6, SR_CTAID.Z ;  /* 0x0000000000067919 */ /* 0x000ea20000002700 */
[----:B------:R-:W-:Y:S01]  /*0030*/  IMAD.MOV.U32 R2, RZ, RZ, RZ ;  /* 0x000000ffff027224 */ /* 0x000fe200078e00ff */
[----:B------:R-:W-:Y:S01]  /*0040*/  ISETP.NE.U32.AND P1, PT, RZ, c[0x0][0x1c0], PT ;  /* 0x00007000ff007a0c */ /* 0x000fe20003f25070 */
[----:B------:R-:W-:-:S04]  /*0050*/  ULDC.64 UR12, c[0x0][0x118] ;  /* 0x00004600000c7ab9 */ /* 0x000fc80000000a00 */
[----:B-1----:R-:W1:Y:S02]  /*0060*/  MUFU.RCP R4, R7 ;  /* 0x0000000700047308 */ /* 0x002e640000001000 */
[----:B-1----:R-:W-:Y:S01]  /*0070*/  IADD3 R4, R4, 0xffffffe, RZ ;  /* 0x0ffffffe04047810 */ /* 0x002fe20007ffe0ff */
[----:B------:R-:W-:-:S05]  /*0080*/  IMAD.MOV.U32 R7, RZ, RZ, -0x1 ;  /* 0xffffffffff077424 */ /* 0x000fca00078e00ff */
        /* <DEDUP_REMOVED lines=12> */
[----:B------:R-:W-:Y:S01]  /*0150*/  ISETP.GE.U32.AND P0, PT, R2, c[0x0][0x1c0], PT ;  /* 0x0000700002007a0c */ /* 0x000fe20003f06070 */
[----:B------:R-:W-:Y:S01]  /*0160*/  IMAD.MOV.U32 R2, RZ, RZ, 0x4 ;  /* 0x00000004ff027424 */ /* 0x000fe200078e00ff */
        /* <DEDUP_REMOVED lines=11> */
[----:B------:R-:W2:Y:S04]  /*0220*/  @P2 LDG.E R7, [R12.64] ;  /* 0x0000000c0c072981 */ /* 0x000ea8000c1e1900 */
[----:B------:R-:W2:Y:S01]  /*0230*/  @P2 LDG.E R128, [R12.64+0x4] ;  /* 0x0000040c0c802981 */ /* 0x000ea2000c1e1900 */
[----:B------:R-:W-:-:S04]  /*0240*/  MOV R5, RZ ;  /* 0x000000ff00057202 */ /* 0x000fc80000000f00 */
[----:B------:R1:W5:Y:S02]  /*0250*/  @!P1 LDG.E R4, [R8.64] ;  /* 0x0000000c08049981 */ /* 0x000364000c1e1900 */
[----:B------:R-:W-:Y:S02]  /*0260*/  @P0 IMAD.WIDE R10, R231, R2, c[0x0][0x250] ;  /* 0x00009400e70a0625 */ /* 0x000fe400078e0202 */
[----:B------:R-:W3:Y:S04]  /*0270*/  S2R R35, SR_CTAID.X ;  /* 0x0000000000237919 */ /* 0x000ee80000002500 */
        /* <DEDUP_REMOVED lines=13> */
.L_x_3476:
[----:B-1-34-:R-:W-:Y:S02]  /*0350*/  MOV R3, c[0x0][0x218] ;  /* 0x0000860000037a02 */ /* 0x01afe40000000f00 */
.L_x_3477:
        /* <DEDUP_REMOVED lines=21> */
[----:B-1----:R-:W-:-:S04]  /*04b0*/  IADD3 R10, R10, 0xffffffe, RZ ;  /* 0x0ffffffe0a0a7810 */ /* 0x002fc80007ffe0ff */
[----:B------:R-:W1:Y:S02]  /*04c0*/  F2I.FTZ.U32.TRUNC.NTZ R11, R10 ;  /* 0x0000000a000b7305 */ /* 0x000e64000021f000 */
[--C-:B-1----:R-:W-:Y:S02]  /*04d0*/  IMAD.MOV R3, RZ, RZ, -R11.reuse ;  /* 0x000000ffff037224 */ /* 0x102fe400078e0a0b */
[----:B------:R-:W-:Y:S02]  /*04e0*/  IMAD.MOV.U32 R10, RZ, RZ, RZ ;  /* 0x000000ffff0a7224 */ /* 0x000fe400078e00ff */
[----:B------:R-:W-:Y:S01]  /*04f0*/  IMAD R6, R3, R8, RZ ;  /* 0x0000000803067224 */ /* 0x000fe200078e02ff */
[----:B------:R-:W-:Y:S02]  /*0500*/  IABS R3, R9 ;  /* 0x0000000900037213 */ /* 0x000fe40000000000 */
[----:B------:R-:W-:Y:S01]  /*0510*/  LOP3.LUT R9, R9, c[0x0][0x10], RZ, 0x3c, !PT ;  /* 0x0000040009097a12 */ /* 0x000fe200078e3cff */
[----:B------:R-:W-:-:S03]  /*0520*/  IMAD.HI.U32 R11, R11, R6, R10 ;  /* 0x000000060b0b7227 */ /* 0x000fc600078e000a */
[----:B------:R-:W-:Y:S01]  /*0530*/  ISETP.GE.AND P0, PT, R9, RZ, PT ;  /* 0x000000ff0900720c */ /* 0x000fe20003f06270 */
[----:B------:R-:W-:-:S04]  /*0540*/  IMAD.MOV.U32 R6, RZ, RZ, R3 ;  /* 0x000000ffff067224 */ /* 0x000fc800078e0003 */
[----:B------:R-:W-:Y:S01]  /*0550*/  IMAD.HI.U32 R10, R11, R6, RZ ;  /* 0x000000060b0a7227 */ /* 0x000fe200078e00ff */
[----:B------:R-:W-:-:S03]  /*0560*/  IADD3 R11, R43, 0x7f, RZ ;  /* 0x0000007f2b0b7810 */ /* 0x000fc60007ffe0ff */
[----:B------:R-:W-:-:S04]  /*0570*/  IMAD.MOV R3, RZ, RZ, -R10 ;  /* 0x000000ffff037224 */ /* 0x000fc800078e0a0a */
[----:B------:R-:W-:Y:S01]  /*0580*/  IMAD R3, R8, R3, R6 ;  /* 0x0000000308037224 */ /* 0x000fe200078e0206 */
[----:B------:R-:W-:-:S04]  /*0590*/  IADD3 R6, -R128, 0xbf, R131 ;  /* 0x000000bf80067810 */ /* 0x000fc80007ffe183 */
[----:B------:R-:W-:Y:S02]  /*05a0*/  ISETP.GT.U32.AND P1, PT, R8, R3, PT ;  /* 0x000000030800720c */ /* 0x000fe40003f24070 */
[----:B------:R-:W-:Y:S02]  /*05b0*/  IADD3 R9, R6, c[0x0][0x2e8], R43 ;  /* 0x0000ba0006097a10 */ /* 0x000fe40007ffe02b */
[----:B------:R-:W1:Y:S02]  /*05c0*/  S2R R6, SR_TID.X ;  /* 0x0000000000067919 */ /* 0x000e640000002100 */
[----:B------:R-:W-:-:S04]  /*05d0*/  SHF.R.S32.HI R38, RZ, 0x1f, R9 ;  /* 0x0000001fff267819 */ /* 0x000fc80000011409 */
[----:B------:R-:W-:-:S03]  /*05e0*/  LEA.HI R38, R38, R9, RZ, 0x7 ;  /* 0x0000000926267211 */ /* 0x000fc600078f38ff */
[----:B------:R-:W-:Y:S01]  /*05f0*/  @!P1 IMAD.IADD R3, R3, 0x1, -R8 ;  /* 0x0000000103039824 */ /* 0x000fe200078e0a08 */
[----:B------:R-:W-:Y:S02]  /*0600*/  @!P1 IADD3 R10, R10, 0x1, RZ ;  /* 0x000000010a0a9810 */ /* 0x000fe40007ffe0ff */
[----:B------:R-:W-:Y:S02]  /*0610*/  ISETP.NE.AND P1, PT, RZ, c[0x0][0x10], PT ;  /* 0x00000400ff007a0c */ /* 0x000fe40003f25270 */
[----:B------:R-:W-:Y:S02]  /*0620*/  ISETP.GE.U32.AND P2, PT, R3, R8, PT ;  /* 0x000000080300720c */ /* 0x000fe40003f46070 */
[----:B------:R-:W-:Y:S02]  /*0630*/  SHF.R.S32.HI R8, RZ, 0x1f, R11 ;  /* 0x0000001fff087819 */ /* 0x000fe4000001140b */
[----:B------:R-:W-:Y:S02]  /*0640*/  SHF.R.S32.HI R38, RZ, 0x7, R38 ;  /* 0x00000007ff267819 */ /* 0x000fe40000011426 */
[----:B------:R-:W-:-:S04]  /*0650*/  LEA.HI R8, R8, R11, RZ, 0x7 ;  /* 0x0000000b08087211 */ /* 0x000fc800078f38ff */
[----:B------:R-:W-:-:S03]  /*0660*/  SHF.R.S32.HI R8, RZ, 0x7, R8 ;  /* 0x00000007ff087819 */ /* 0x000fc60000011408 */
[----:B------:R-:W-:-:S05]  /*0670*/  @P2 IADD3 R10, R10, 0x1, RZ ;  /* 0x000000010a0a2810 */ /* 0x000fca0007ffe0ff */
[----:B------:R-:W-:-:S04]  /*0680*/  IMAD.MOV.U32 R3, RZ, RZ, R10 ;  /* 0x000000ffff037224 */ /* 0x000fc800078e000a */
        /* <DEDUP_REMOVED lines=13> */
[----:B------:R-:W-:-:S05]  /*0760*/  LOP3.LUT R3, R2, 0x3ffffff0, RZ, 0xc0, !PT ;  /* 0x3ffffff002037812 */ /* 0x000fca00078ec0ff */
[----:B------:R-:W-:-:S04]  /*0770*/  IMAD.IADD R3, R6, 0x1, -R3 ;  /* 0x0000000106037824 */ /* 0x000fc800078e0a03 */
[----:B------:R-:W-:Y:S02]  /*0780*/  IMAD.SHL.U32 R8, R3, 0x4, RZ ;  /* 0x0000000403087824 */ /* 0x000fe400078e00ff */
[--C-:B------:R-:W-:Y:S01]  /*0790*/  IMAD R3, R0, c[0x0][0x214], R131.reuse ;  /* 0x0000850000037a24 */ /* 0x100fe200078e0283 */
[----:B------:R-:W-:Y:S01]  /*07a0*/  SHF.R.S32.HI R0, RZ, 0x4, R2 ;  /* 0x00000004ff007819 */ /* 0x000fe20000011402 */
[----:B------:R-:W-:Y:S01]  /*07b0*/  IMAD.IADD R131, R128, 0x1, -R131 ;  /* 0x0000000180837824 */ /* 0x000fe200078e0a83 */
[--C-:B------:R-:W-:Y:S01]  /*07c0*/  SHF.R.S32.HI R9, RZ, 0x1f, R8.reuse ;  /* 0x0000001fff097819 */ /* 0x100fe20000011408 */
[----:B------:R-:W-:Y:S01]  /*07d0*/  IMAD R5, R3, c[0x0][0x22c], RZ ;  /* 0x00008b0003057a24 */ /* 0x000fe200078e02ff */
[C---:B------:R-:W-:Y:S02]  /*07e0*/  IADD3 R12, R0.reuse, 0x10, RZ ;  /* 0x00000010000c7810 */ /* 0x040fe40007ffe0ff */
[C---:B------:R-:W-:Y:S01]  /*07f0*/  IADD3 R4, R0.reuse, 0x8, RZ ;  /* 0x0000000800047810 */ /* 0x040fe20007ffe0ff */
[C---:B------:R-:W-:Y:S01]  /*0800*/  IMAD.WIDE R8, R0.reuse, 0x80, R8 ;  /* 0x0000008000087825 */ /* 0x040fe200078e0208 */
[----:B------:R-:W-:-:S02]  /*0810*/  IADD3 R10, R0, 0x18, RZ ;  /* 0x00000018000a7810 */ /* 0x000fc40007ffe0ff */
[----:B------:R-:W-:Y:S02]  /*0820*/  ISETP.GE.AND P2, PT, R4, R131, PT ;  /* 0x000000830400720c */ /* 0x000fe40003f46270 */
[C---:B------:R-:W-:Y:S02]  /*0830*/  IADD3 R2, P0, R5.reuse, R8, RZ ;  /* 0x0000000805027210 */ /* 0x040fe40007f1e0ff */
[----:B------:R-:W-:Y:S02]  /*0840*/  IADD3 R8, R0, 0x20, RZ ;  /* 0x0000002000087810 */ /* 0x000fe40007ffe0ff */
[----:B------:R-:W-:Y:S02]  /*0850*/  LEA.HI.X.SX32 R5, R5, R9, 0x1, P0 ;  /* 0x0000000905057211 */ /* 0x000fe400000f0eff */
[----:B------:R-:W-:Y:S02]  /*0860*/  LEA R14, P0, R2, c[0x0][0x1d8], 0x2 ;  /* 0x00007600020e7a11 */ /* 0x000fe400078010ff */
[----:B------:R-:W-:-:S02]  /*0870*/  ISETP.GE.AND P3, PT, R0, R131, PT ;  /* 0x000000830000720c */ /* 0x000fc40003f66270 */
[----:B------:R-:W-:Y:S02]  /*0880*/  LEA.HI.X R15, R2, c[0x0][0x1dc], R5, 0x2, P0 ;  /* 0x00007700020f7a11 */ /* 0x000fe400000f1405 */
[-C--:B------:R-:W-:Y:S02]  /*0890*/  ISETP.GE.AND P0, PT, R12, R131.reuse, PT ;  /* 0x000000830c00720c */ /* 0x080fe40003f06270 */
[-C--:B------:R-:W-:Y:S01]  /*08a0*/  ISETP.GE.AND P1, PT, R10, R131.reuse, PT ;  /* 0x000000830a00720c */ /* 0x080fe20003f26270 */
[----:B------:R1:W-:Y:S01]  /*08b0*/  @!P2 STG.E.128 [R14.64+0x1000], RZ ;  /* 0x001000ff0e00a986 */ /* 0x0003e2000c101d0c */
[-C--:B------:R-:W-:Y:S02]  /*08c0*/  ISETP.GE.AND P4, PT, R8, R131.reuse, PT ;  /* 0x000000830800720c */ /* 0x080fe40003f86270 */
[----:B------:R-:W-:Y:S01]  /*08d0*/  ISETP.GE.OR P5, PT, R4, R131, P6 ;  /* 0x000000830400720c */ /* 0x000fe200037a6670 */
[----:B------:R1:W-:Y:S01]  /*08e0*/  @!P2 STG.E.128 [R14.64+0x1100], RZ ;  /* 0x001100ff0e00a986 */ /* 0x0003e2000c101d0c */
[----:B------:R-:W-:-:S02]  /*08f0*/  IADD3 R6, R0, 0x28, RZ ;  /* 0x0000002800067810 */ /* 0x000fc40007ffe0ff */
[C---:B------:R-:W-:Y:S01]  /*0900*/  IADD3 R4, R0.reuse, 0x30, RZ ;  /* 0x0000003000047810 */ /* 0x040fe20007ffe0ff */
[----:B------:R1:W-:Y:S01]  /*0910*/  @!P3 STG.E.128 [R14.64], RZ ;  /* 0x000000ff0e00b986 */ /* 0x0003e2000c101d0c */
[----:B------:R-:W-:Y:S02]  /*0920*/  IADD3 R2, R0, 0x38, RZ ;  /* 0x0000003800027810 */ /* 0x000fe40007ffe0ff */
[----:B------:R-:W-:Y:S01]  /*0930*/  SHF.R.S32.HI R5, RZ, 0x1f, R3 ;  /* 0x0000001fff057819 */ /* 0x000fe20000011403 */
[----:B------:R1:W-:Y:S01]  /*0940*/  @!P0 STG.E.128 [R14.64+0x2000], RZ ;  /* 0x002000ff0e008986 */ /* 0x0003e2000c101d0c */
[----:B------:R-:W-:-:S03]  /*0950*/  ISETP.GE.AND P2, PT, R4, R131, PT ;  /* 0x000000830400720c */ /* 0x000fc60003f46270 */
[----:B------:R1:W-:Y:S01]  /*0960*/  @!P0 STG.E.128 [R14.64+0x2100], RZ ;  /* 0x002100ff0e008986 */ /* 0x0003e2000c101d0c */
[----:B------:R-:W-:-:S03]  /*0970*/  IADD3 R3, P0, R3, R0, RZ ;  /* 0x0000000003037210 */ /* 0x000fc60007f1e0ff */
[----:B------:R1:W-:Y:S01]  /*0980*/  @!P3 STG.E.128 [R14.64+0x100], RZ ;  /* 0x000100ff0e00b986 */ /* 0x0003e2000c101d0c */
[----:B------:R-:W-:-:S03]  /*0990*/  ISETP.GE.AND P3, PT, R6, R131, PT ;  /* 0x000000830600720c */ /* 0x000fc60003f66270 */
[----:B------:R1:W-:Y:S04]  /*09a0*/  @!P1 STG.E.128 [R14.64+0x3000], RZ ;  /* 0x003000ff0e009986 */ /* 0x0003e8000c101d0c */
[----:B------:R1:W-:Y:S01]  /*09b0*/  @!P1 STG.E.128 [R14.64+0x3100], RZ ;  /* 0x003100ff0e009986 */ /* 0x0003e2000c101d0c */
[----:B------:R-:W-:-:S03]  /*09c0*/  ISETP.GE.AND P1, PT, R2, R131, PT ;  /* 0x000000830200720c */ /* 0x000fc60003f26270 */
[----:B------:R1:W-:Y:S04]  /*09d0*/  @!P4 STG.E.128 [R14.64+0x4000], RZ ;  /* 0x004000ff0e00c986 */ /* 0x0003e8000c101d0c */
[----:B------:R1:W-:Y:S01]  /*09e0*/  @!P4 STG.E.128 [R14.64+0x4100], RZ ;  /* 0x004100ff0e00c986 */ /* 0x0003e2000c101d0c */
[----:B------:R-:W-:Y:S02]  /*09f0*/  ISETP.GE.OR P4, PT, R12, R131, P6 ;  /* 0x000000830c00720c */ /* 0x000fe40003786670 */
[----:B------:R-:W-:Y:S01]  /*0a00*/  LEA.HI.X.SX32 R12, R0, R5, 0x1, P0 ;  /* 0x00000005000c7211 */ /* 0x000fe200000f0eff */
[----:B------:R1:W-:Y:S01]  /*0a10*/  @!P3 STG.E.128 [R14.64+0x5000], RZ ;  /* 0x005000ff0e00b986 */ /* 0x0003e2000c101d0c */
[----:B------:R-:W-:-:S03]  /*0a20*/  LEA R16, P0, R3, c[0x0][0x208], 0x2 ;  /* 0x0000820003107a11 */ /* 0x000fc600078010ff */
[----:B------:R1:W-:Y:S01]  /*0a30*/  @!P3 STG.E.128 [R14.64+0x5100], RZ ;  /* 0x005100ff0e00b986 */ /* 0x0003e2000c101d0c */
[----:B------:R-:W-:Y:S01]  /*0a40*/  LEA.HI.X R17, R3, c[0x0][0x20c], R12, 0x2, P0 ;  /* 0x0000830003117a11 */ /* 0x000fe200000f140c */
[----:B------:R-:W-:Y:S01]  /*0a50*/  @!P5 IMAD.MOV.U32 R3, RZ, RZ, -0x800000 ;  /* 0xff800000ff03d424 */ /* 0x000fe200078e00ff */
[-C--:B------:R-:W-:Y:S01]  /*0a60*/  ISETP.GE.OR P3, PT, R10, R131.reuse, P6 ;  /* 0x000000830a00720c */ /* 0x080fe20003766670 */
[----:B------:R1:W-:Y:S01]  /*0a70*/  @!P2 STG.E.128 [R14.64+0x6000], RZ ;  /* 0x006000ff0e00a986 */ /* 0x0003e2000c101d0c */
[-C--:B------:R-:W-:Y:S01]  /*0a80*/  ISETP.GE.OR P0, PT, R4, R131.reuse, P6 ;  /* 0x000000830400720c */ /* 0x080fe20003706670 */
[----:B------:R-:W-:Y:S02]  /*0a90*/  @!P4 IMAD.MOV.U32 R19, RZ, RZ, -0x800000 ;  /* 0xff800000ff13c424 */ /* 0x000fe400078e00ff */
[----:B------:R1:W-:Y:S01]  /*0aa0*/  @!P2 STG.E.128 [R14.64+0x6100], RZ ;  /* 0x006100ff0e00a986 */ /* 0x0003e2000c101d0c */
[----:B------:R-:W-:-:S03]  /*0ab0*/  ISETP.GE.OR P2, PT, R8, R131, P6 ;  /* 0x000000830800720c */ /* 0x000fc60003746670 */
[----:B------:R1:W-:Y:S04]  /*0ac0*/  @!P1 STG.E.128 [R14.64+0x7000], RZ ;  /* 0x007000ff0e009986 */ /* 0x0003e8000c101d0c */
[----:B------:R1:W-:Y:S01]  /*0ad0*/  @!P1 STG.E.128 [R14.64+0x7100], RZ ;  /* 0x007100ff0e009986 */ /* 0x0003e2000c101d0c */
[-C--:B------:R-:W-:Y:S01]  /*0ae0*/  ISETP.GE.OR P1, PT, R6, R131.reuse, P6 ;  /* 0x000000830600720c */ /* 0x080fe20003726670 */
[----:B------:R-:W-:Y:S02]  /*0af0*/  @!P3 IMAD.MOV.U32 R11, RZ, RZ, -0x800000 ;  /* 0xff800000ff0bb424 */ /* 0x000fe400078e00ff */
[----:B------:R1:W-:Y:S01]  /*0b00*/  @!P5 STG.E [R16.64+0x20], R3 ;  /* 0x000020031000d986 */ /* 0x0003e2000c10190c */
[-C--:B------:R-:W-:Y:S01]  /*0b10*/  ISETP.GE.OR P5, PT, R0, R131.reuse, P6 ;  /* 0x000000830000720c */ /* 0x080fe200037a6670 */
[----:B------:R-:W-:Y:S01]  /*0b20*/  @!P2 IMAD.MOV.U32 R9, RZ, RZ, -0x800000 ;  /* 0xff800000ff09a424 */ /* 0x000fe200078e00ff */
[----:B------:R-:W-:Y:S01]  /*0b30*/  ISETP.GE.OR P6, PT, R2, R131, P6 ;  /* 0x000000830200720c */ /* 0x000fe200037c6670 */
[----:B------:R-:W-:Y:S01]  /*0b40*/  @!P0 IMAD.MOV.U32 R5, RZ, RZ, -0x800000 ;  /* 0xff800000ff058424 */ /* 0x000fe200078e00ff */
[----:B------:R1:W-:Y:S04]  /*0b50*/  @!P4 STG.E [R16.64+0x40], R19 ;  /* 0x000040131000c986 */ /* 0x0003e8000c10190c */
[----:B------:R1:W-:Y:S01]  /*0b60*/  @!P3 STG.E [R16.64+0x60], R11 ;  /* 0x0000600b1000b986 */ /* 0x0003e2000c10190c */
[----:B------:R-:W-:-:S03]  /*0b70*/  @!P1 IMAD.MOV.U32 R7, RZ, RZ, -0x800000 ;  /* 0xff800000ff079424 */ /* 0x000fc600078e00ff */
[----:B------:R1:W-:Y:S01]  /*0b80*/  @!P2 STG.E [R16.64+0x80], R9 ;  /* 0x000080091000a986 */ /* 0x0003e2000c10190c */
[----:B------:R-:W-:-:S03]  /*0b90*/  @!P5 IMAD.MOV.U32 R13, RZ, RZ, -0x800000 ;  /* 0xff800000ff0dd424 */ /* 0x000fc600078e00ff */
[----:B------:R1:W-:Y:S04]  /*0ba0*/  @!P1 STG.E [R16.64+0xa0], R7 ;  /* 0x0000a00710009986 */ /* 0x0003e8000c10190c */
[----:B------:R1:W-:Y:S04]  /*0bb0*/  @!P0 STG.E [R16.64+0xc0], R5 ;  /* 0x0000c00510008986 */ /* 0x0003e8000c10190c */
[----:B------:R1:W-:Y:S01]  /*0bc0*/  @!P5 STG.E [R16.64], R13 ;  /* 0x0000000d1000d986 */ /* 0x0003e2000c10190c */
[----:B------:R-:W-:Y:S05]  /*0bd0*/  @P6 EXIT ;  /* 0x000000000000694d */ /* 0x000fea0003800000 */
[----:B-1----:R-:W-:-:S05]  /*0be0*/  MOV R3, 0xff800000 ;  /* 0xff80000000037802 */ /* 0x002fca0000000f00 */
[----:B------:R-:W-:Y:S01]  /*0bf0*/  STG.E [R16.64+0xe0], R3 ;  /* 0x0000e00310007986 */ /* 0x000fe2000c10190c */
[----:B------:R-:W-:Y:S05]  /*0c00*/  EXIT ;  /* 0x000000000000794d */ /* 0x000fea0003800000 */
.L_x_3478:
        /* <DEDUP_REMOVED lines=77> */
[----:B------:R-:W-:Y:S02]  /*10e0*/  IMAD.MOV.U32 R28, RZ, RZ, R4 ;  /* 0x000000ffff1c7224 */ /* 0x000fe400078e0004 */
[----:B------:R-:W-:Y:S01]  /*10f0*/  IMAD R2, R30, c[0x0][0x184], R11 ;  /* 0x000061001e027a24 */ /* 0x000fe200078e020b */
[----:B------:R-:W-:Y:S01]  /*1100*/  SHF.R.S32.HI R11, RZ, 0x1f, R22 ;  /* 0x0000001fff0b7819 */ /* 0x000fe20000011416 */
[----:B------:R-:W-:-:S03]  /*1110*/  IMAD R9, R9, c[0x0][0x188], RZ ;  /* 0x0000620009097a24 */ /* 0x000fc600078e02ff */
[----:B------:R-:W-:Y:S01]  /*1120*/  IADD3 R29, R5, R2, RZ ;  /* 0x00000002051d7210 */ /* 0x000fe20007ffe0ff */
[C---:B------:R-:W-:Y:S02]  /*1130*/  IMAD R5, R3.reuse, c[0x0][0x19c], R0 ;  /* 0x0000670003057a24 */ /* 0x040fe400078e0200 */
[----:B------:R-:W-:Y:S02]  /*1140*/  IMAD R4, R30, c[0x0][0x18c], R9 ;  /* 0x000063001e047a24 */ /* 0x000fe400078e0209 */
[----:B------:R-:W-:-:S04]  /*1150*/  IMAD.WIDE.U32 R28, R3, c[0x0][0x198], R28 ;  /* 0x00006600031c7a25 */ /* 0x000fc800078e001c */
[----:B------:R-:W-:Y:S01]  /*1160*/  IMAD.WIDE.U32 R30, R30, c[0x0][0x188], RZ ;  /* 0x000062001e1e7a25 */ /* 0x000fe200078e00ff */
[----:B------:R-:W-:-:S03]  /*1170*/  IADD3 R29, R29, R5, RZ ;  /* 0x000000051d1d7210 */ /* 0x000fc60007ffe0ff */
[----:B------:R-:W-:Y:S02]  /*1180*/  IMAD R5, R11, c[0x0][0x1b0], RZ ;  /* 0x00006c000b057a24 */ /* 0x000fe400078e02ff */
[----:B------:R-:W-:-:S04]  /*1190*/  IMAD.WIDE.U32 R28, R22, c[0x0][0x1b0], R28 ;  /* 0x00006c00161c7a25 */ /* 0x000fc800078e001c */
[----:B------:R-:W-:Y:S02]  /*11a0*/  IMAD R2, R22, c[0x0][0x1b4], R5 ;  /* 0x00006d0016027a24 */ /* 0x000fe400078e0205 */
[----:B------:R-:W-:-:S03]  /*11b0*/  IMAD.IADD R4, R31, 0x1, R4 ;  /* 0x000000011f047824 */ /* 0x000fc600078e0204 */
[----:B------:R-:W-:Y:S01]  /*11c0*/  IADD3 R2, R29, R2, RZ ;  /* 0x000000021d027210 */ /* 0x000fe20007ffe0ff */
[----:B------:R-:W-:Y:S05]  /*11d0*/  BRA `(.L_x_3480) ;  /* 0x0000041000007947 */ /* 0x000fea0003800000 */
.L_x_3479:
        /* <DEDUP_REMOVED lines=16> */
.L_x_3481:
        /* <DEDUP_REMOVED lines=23> */
[----:B------:R-:W-:-:S04]  /*1450*/  LEA R3, R38, 0xffffff80, 0x7 ;  /* 0xffffff8026037811 */ /* 0x000fc800078e38ff */
[----:B------:R-:W-:Y:S01]  /*1460*/  SHF.R.S32.HI R13, RZ, 0x1f, R3 ;  /* 0x0000001fff0d7819 */ /* 0x000fe20000011403 */
[----:B------:R-:W-:-:S04]  /*1470*/  IMAD.WIDE.U32 R8, R3, c[0x0][0x198], R8 ;  /* 0x0000660003087a25 */ /* 0x000fc800078e0008 */
[----:B------:R-:W-:Y:S01]  /*1480*/  @P3 IADD3 R22, R22, 0x1, RZ ;  /* 0x0000000116163810 */ /* 0x000fe20007ffe0ff */
[----:B------:R-:W-:Y:S01]  /*1490*/  IMAD R2, R13, c[0x0][0x198], RZ ;  /* 0x000066000d027a24 */ /* 0x000fe200078e02ff */
[----:B------:R-:W-:-:S03]  /*14a0*/  MOV R28, R8 ;  /* 0x00000008001c7202 */ /* 0x000fc60000000f00 */
[----:B------:R-:W-:Y:S01]  /*14b0*/  @!P2 IMAD.MOV R22, RZ, RZ, -R22 ;  /* 0x000000ffff16a224 */ /* 0x000fe200078e0a16 */
[----:B------:R-:W-:Y:S01]  /*14c0*/  @!P1 LOP3.LUT R22, RZ, c[0x0][0x1c8], RZ, 0x33, !PT ;  /* 0x00007200ff169a12 */ /* 0x000fe200078e33ff */
[----:B------:R-:W-:-:S03]  /*14d0*/  IMAD R15, R3, c[0x0][0x19c], R2 ;  /* 0x00006700030f7a24 */ /* 0x000fc600078e0202 */
[----:B------:R-:W-:Y:S01]  /*14e0*/  SHF.R.S32.HI R11, RZ, 0x1f, R22 ;  /* 0x0000001fff0b7819 */ /* 0x000fe20000011416 */
[----:B------:R-:W-:-:S04]  /*14f0*/  IMAD.IADD R29, R9, 0x1, R15 ;  /* 0x00000001091d7824 */ /* 0x000fc800078e020f */
[----:B------:R-:W-:Y:S02]  /*1500*/  IMAD R9, R11, c[0x0][0x1b0], RZ ;  /* 0x00006c000b097a24 */ /* 0x000fe400078e02ff */
[----:B------:R-:W-:-:S04]  /*1510*/  IMAD.WIDE.U32 R28, R22, c[0x0][0x1b0], R28 ;  /* 0x00006c00161c7a25 */ /* 0x000fc800078e001c */
        /* <DEDUP_REMOVED lines=13> */
.L_x_3480:
[----:B------:R-:W-:Y:S01]  /*15f0*/  ISETP.NE.AND P1, PT, R7, -0x1, PT ;  /* 0xffffffff0700780c */ /* 0x000fe20003f25270 */
[----:B------:R-:W-:Y:S01]  /*1600*/  IMAD.IADD R223, R128, 0x1, -R131 ;  /* 0x0000000180df7824 */ /* 0x000fe200078e0a83 */
[----:B------:R-:W-:Y:S01]  /*1610*/  SHF.R.S32.HI R15, RZ, 0x1f, R6 ;  /* 0x0000001fff0f7819 */ /* 0x000fe20000011406 */
[----:B------:R-:W-:Y:S01]  /*1620*/  IMAD R11, R11, c[0x0][0x1b8], RZ ;  /* 0x00006e000b0b7a24 */ /* 0x000fe200078e02ff */
[----:B------:R-:W-:Y:S01]  /*1630*/  IADD3 R228, R38, -0x1, RZ ;  /* 0xffffffff26e47810 */ /* 0x000fe20007ffe0ff */
[----:B------:R-:W-:Y:S01]  /*1640*/  IMAD.SHL.U32 R193, R6, 0x2, RZ ;  /* 0x0000000206c17824 */ /* 0x000fe200078e00ff */
[CC--:B------:R-:W-:Y:S01]  /*1650*/  LEA.HI R5, R15.reuse, R6.reuse, RZ, 0x3 ;  /* 0x000000060f057211 */ /* 0x0c0fe200078f18ff */
[----:B------:R-:W-:Y:S01]  /*1660*/  IMAD R11, R22, c[0x0][0x1bc], R11 ;  /* 0x00006f00160b7a24 */ /* 0x000fe200078e020b */
[----:B------:R-:W-:Y:S02]  /*1670*/  LEA.HI R10, R15, R6, RZ, 0x6 ;  /* 0x000000060f0a7211 */ /* 0x000fe400078f30ff */
[----:B------:R-:W-:-:S02]  /*1680*/  SHF.R.S32.HI R16, RZ, 0x3, R5 ;  /* 0x00000003ff107819 */ /* 0x000fc40000011405 */
[----:B------:R-:W-:Y:S01]  /*1690*/  LOP3.LUT R5, R5, 0xfffffff8, RZ, 0xc0, !PT ;  /* 0xfffffff805057812 */ /* 0x000fe200078ec0ff */
[----:B------:R-:W-:Y:S01]  /*16a0*/  @!P1 IMAD.WIDE.U32 R8, R231, c[0x0][0x178], RZ ;  /* 0x00005e00e7089a25 */ /* 0x000fe200078e00ff */
[----:B-----5:R-:W-:Y:S02]  /*16b0*/  @!P1 SHF.R.S32.HI R0, RZ, 0x1f, R231 ;  /* 0x0000001fff009819 */ /* 0x020fe400000114e7 */
[----:B------:R-:W-:Y:S01]  /*16c0*/  IADD3 R26, R16, 0x10, RZ ;  /* 0x00000010101a7810 */ /* 0x000fe20007ffe0ff */
[----:B------:R-:W-:Y:S01]  /*16d0*/  IMAD.IADD R5, R6, 0x1, -R5 ;  /* 0x0000000106057824 */ /* 0x000fe200078e0a05 */
[----:B------:R-:W-:Y:S01]  /*16e0*/  IADD3 R18, R16, 0x30, RZ ;  /* 0x0000003010127810 */ /* 0x000fe20007ffe0ff */
[----:B------:R-:W-:Y:S01]  /*16f0*/  @!P1 IMAD R0, R0, c[0x0][0x178], RZ ;  /* 0x00005e0000009a24 */ /* 0x000fe200078e02ff */
[----:B------:R-:W-:Y:S01]  /*1700*/  ISETP.GE.AND P3, PT, R26, R223, PT ;  /* 0x000000df1a00720c */ /* 0x000fe20003f66270 */
[----:B------:R-:W-:Y:S01]  /*1710*/  @P1 IMAD.WIDE.U32 R24, R7, c[0x0][0x190], RZ ;  /* 0x0000640007181a25 */ /* 0x000fe200078e00ff */
[----:B------:R-:W-:-:S02]  /*1720*/  SHF.R.S32.HI R17, RZ, 0x1f, R16 ;  /* 0x0000001fff117819 */ /* 0x000fc40000011410 */
[C---:B------:R-:W-:Y:S01]  /*1730*/  IADD3 R20, R16.reuse, 0x20, RZ ;  /* 0x0000002010147810 */ /* 0x040fe20007ffe0ff */
[----:B------:R-:W-:Y:S01]  /*1740*/  @!P1 IMAD R0, R231, c[0x0][0x17c], R0 ;  /* 0x00005f00e7009a24 */ /* 0x000fe200078e0200 */
[-C--:B------:R-:W-:Y:S01]  /*1750*/  ISETP.GE.AND P5, PT, R16, R223.reuse, PT ;  /* 0x000000df1000720c */ /* 0x080fe20003fa6270 */
[----:B------:R-:W-:Y:S01]  /*1760*/  @!P1 IMAD.MOV.U32 R24, RZ, RZ, R8 ;  /* 0x000000ffff189224 */ /* 0x000fe200078e0008 */
[----:B------:R-:W-:Y:S01]  /*1770*/  ISETP.GE.AND P2, PT, R20, R223, PT ;  /* 0x000000df1400720c */ /* 0x000fe20003f46270 */
[----:B------:R-:W-:Y:S01]  /*1780*/  IMAD.SHL.U32 R19, R5, 0x8, RZ ;  /* 0x0000000805137824 */ /* 0x000fe200078e00ff */
[C---:B------:R-:W-:Y:S01]  /*1790*/  IADD3 R12, R16.reuse, 0x40, RZ ;  /* 0x00000040100c7810 */ /* 0x040fe20007ffe0ff */
[----:B------:R-:W-:Y:S01]  /*17a0*/  @P1 IMAD R7, R7, c[0x0][0x194], R25 ;  /* 0x0000650007071a24 */ /* 0x000fe200078e0219 */
[C---:B------:R-:W-:Y:S01]  /*17b0*/  IADD3 R14, R16.reuse, 0x50, RZ ;  /* 0x00000050100e7810 */ /* 0x040fe20007ffe0ff */
[----:B------:R-:W-:Y:S01]  /*17c0*/  @!P1 IMAD.IADD R7, R9, 0x1, R0 ;  /* 0x0000000109079824 */ /* 0x000fe200078e0200 */
[----:B------:R-:W-:Y:S01]  /*17d0*/  IADD3 R24, P6, R19, R24, RZ ;  /* 0x0000001813187210 */ /* 0x000fe20007fde0ff */
[----:B------:R-:W-:Y:S01]  /*17e0*/  IMAD.SHL.U32 R8, R16, 0x40, RZ ;  /* 0x0000004010087824 */ /* 0x000fe200078e00ff */
[----:B------:R-:W-:Y:S01]  /*17f0*/  SHF.R.S32.HI R9, RZ, 0x1f, R19 ;  /* 0x0000001fff097819 */ /* 0x000fe20000011413 */
[----:B------:R-:W-:Y:S01]  /*1800*/  IMAD.WIDE R34, R35, 0x40, R16 ;  /* 0x0000004023227825 */ /* 0x000fe200078e0210 */
[----:B------:R-:W-:-:S02]  /*1810*/  IADD3 R30, P1, R19, R30, RZ ;  /* 0x0000001e131e7210 */ /* 0x000fc40007f3e0ff */
[----:B------:R-:W-:Y:S01]  /*1820*/  SHF.R.S32.HI R0, RZ, 0x1f, R21 ;  /* 0x0000001fff007819 */ /* 0x000fe20000011415 */
[C---:B------:R-:W-:Y:S01]  /*1830*/  IMAD.X R25, R9.reuse, 0x1, R7, P6 ;  /* 0x0000000109197824 */ /* 0x040fe200030e0607 */
[----:B------:R-:W-:Y:S01]  /*1840*/  ISETP.GE.AND P6, PT, R18, R223, PT ;  /* 0x000000df1200720c */ /* 0x000fe20003fc6270 */
[----:B------:R-:W-:Y:S01]  /*1850*/  IMAD.X R31, R9, 0x1, R4, P1 ;  /* 0x00000001091f7824 */ /* 0x000fe200008e0604 */
[----:B------:R-:W-:Y:S01]  /*1860*/  LOP3.LUT R8, R8, 0x1c0, RZ, 0xc0, !PT ;  /* 0x000001c008087812 */ /* 0x000fe200078ec0ff */
[----:B------:R-:W-:Y:S01]  /*1870*/  IMAD R0, R0, c[0x0][0x1a8], RZ ;  /* 0x00006a0000007a24 */ /* 0x000fe200078e02ff */
[----:B------:R-:W-:Y:S01]  /*1880*/  IADD3 R28, P4, R19, R28, RZ ;  /* 0x0000001c131c7210 */ /* 0x000fe20007f9e0ff */
[----:B------:R-:W-:Y:S01]  /*1890*/  IMAD.SHL.U32 R229, R10, 0x8, RZ ;  /* 0x000000080ae57824 */ /* 0x000fe200078e00ff */
[----:B------:R-:W-:Y:S01]  /*18a0*/  LOP3.LUT R19, R8, 0x38, R19, 0xf8, !PT ;  /* 0x0000003808137812 */ /* 0x000fe200078ef813 */
[C---:B------:R-:W-:Y:S01]  /*18b0*/  IMAD R0, R21.reuse, c[0x0][0x1ac], R0 ;  /* 0x00006b0015007a24 */ /* 0x040fe200078e0200 */
[----:B------:R-:W-:Y:S01]  /*18c0*/  SHF.R.U32.HI R8, RZ, 0x3, R8 ;  /* 0x00000003ff087819 */ /* 0x000fe20000011608 */
[----:B------:R-:W-:Y:S01]  /*18d0*/  IMAD.WIDE.U32 R48, R21, c[0x0][0x1a8], R24 ;  /* 0x00006a0015307a25 */ /* 0x000fe200078e0018 */
[----:B------:R-:W-:-:S02]  /*18e0*/  @!P3 IADD3 R40, P1, R34, 0x10, RZ ;  /* 0x000000102228b810 */ /* 0x000fc40007f3e0ff */
[----:B------:R-:W-:Y:S01]  /*18f0*/  LOP3.LUT R8, R19, R8, RZ, 0x3c, !PT ;  /* 0x0000000813087212 */ /* 0x000fe200078e3cff */
[----:B------:R-:W-:Y:S01]  /*1900*/  IMAD.X R29, R9, 0x1, R2, P4 ;  /* 0x00000001091d7824 */ /* 0x000fe200020e0602 */
[-C--:B------:R-:W-:Y:S01]  /*1910*/  LEA.HI R224, R15, R6.reuse, RZ, 0x4 ;  /* 0x000000060fe07211 */ /* 0x080fe200078f20ff */
[----:B------:R-:W-:Y:S01]  /*1920*/  @!P3 IMAD.X R21, RZ, RZ, R35, P1 ;  /* 0x000000ffff15b224 */ /* 0x000fe200008e0623 */
[----:B------:R-:W-:Y:S01]  /*1930*/  @!P6 IADD3 R24, P1, R34, 0x30, RZ ;  /* 0x000000302218e810 */ /* 0x000fe20007f3e0ff */
[----:B------:R-:W-:Y:S01]  /*1940*/  IMAD.IADD R49, R49, 0x1, R0 ;  /* 0x0000000131317824 */ /* 0x000fe200078e0200 */
[----:B------:R-:W-:Y:S01]  /*1950*/  LOP3.LUT R229, R8, 0xfffffe00, R229, 0xf8, !PT ;  /* 0xfffffe0008e57812 */ /* 0x000fe200078ef8e5 */
[----:B------:R-:W-:Y:S01]  /*1960*/  @!P3 IMAD R21, R21, c[0x0][0x190], RZ ;  /* 0x000064001515ba24 */ /* 0x000fe200078e02ff */
[----:B------:R-:W-:Y:S01]  /*1970*/  @!P2 IADD3 R8, P4, R34, 0x20, RZ ;  /* 0x000000202208a810 */ /* 0x000fe20007f9e0ff */
[----:B------:R-:W-:Y:S01]  /*1980*/  @!P6 IMAD.X R19, RZ, RZ, R35, P1 ;  /* 0x000000ffff13e224 */ /* 0x000fe200008e0623 */
[----:B------:R-:W-:Y:S01]  /*1990*/  LEA.HI R130, R15, R6, RZ, 0x5 ;  /* 0x000000060f827211 */ /* 0x000fe200078f28ff */
[----:B------:R-:W-:Y:S01]  /*19a0*/  @!P3 IMAD.MOV.U32 R46, RZ, RZ, R48 ;  /* 0x000000ffff2eb224 */ /* 0x000fe200078e0030 */
[----:B------:R-:W-:Y:S01]  /*19b0*/  LOP3.LUT R193, R193, 0x6, RZ, 0xc0, !PT ;  /* 0x00000006c1c17812 */ /* 0x000fe200078ec0ff */
[----:B------:R-:W-:Y:S01]  /*19c0*/  @!P3 IMAD.MOV.U32 R47, RZ, RZ, R49 ;  /* 0x000000ffff2fb224 */ /* 0x000fe200078e0031 */
[----:B------:R-:W-:Y:S01]  /*19d0*/  SHF.R.S32.HI R129, RZ, 0x5, R130 ;  /* 0x00000005ff817819 */ /* 0x000fe20000011482 */
[----:B------:R-:W-:-:S02]  /*19e0*/  @!P5 IMAD R7, R35, c[0x0][0x190], RZ ;  /* 0x000064002307da24 */ /* 0x000fc400078e02ff */
[----:B------:R-:W-:Y:S02]  /*19f0*/  @!P2 IMAD.X R9, RZ, RZ, R35, P4 ;  /* 0x000000ffff09a224 */ /* 0x000fe400020e0623 */
[----:B------:R-:W-:Y:S02]  /*1a00*/  @!P6 IMAD R19, R19, c[0x0][0x190], RZ ;  /* 0x000064001313ea24 */ /* 0x000fe400078e02ff */
[C---:B------:R-:W-:Y:S02]  /*1a10*/  @!P3 IMAD R4, R40.reuse, c[0x0][0x194], R21 ;  /* 0x000065002804ba24 */ /* 0x040fe400078e0215 */
[----:B------:R-:W-:Y:S02]  /*1a20*/  @!P6 IMAD.MOV.U32 R44, RZ, RZ, R48 ;  /* 0x000000ffff2ce224 */ /* 0x000fe400078e0030 */
[----:B------:R-:W-:Y:S02]  /*1a30*/  @!P6 IMAD.MOV.U32 R45, RZ, RZ, R49 ;  /* 0x000000ffff2de224 */ /* 0x000fe400078e0031 */
[----:B------:R-:W-:-:S04]  /*1a40*/  @!P3 IMAD.WIDE.U32 R40, R40, c[0x0][0x190], R46 ;  /* 0x000064002828ba25 */ /* 0x000fc800078e002e */
[C---:B------:R-:W-:Y:S02]  /*1a50*/  @!P5 IMAD R7, R34.reuse, c[0x0][0x194], R7 ;  /* 0x000065002207da24 */ /* 0x040fe400078e0207 */
[----:B------:R-:W-:Y:S02]  /*1a60*/  @!P2 IMAD R9, R9, c[0x0][0x190], RZ ;  /* 0x000064000909aa24 */ /* 0x000fe400078e02ff */
[--C-:B------:R-:W-:Y:S02]  /*1a70*/  @!P2 IMAD.MOV.U32 R32, RZ, RZ, R48.reuse ;  /* 0x000000ffff20a224 */ /* 0x100fe400078e0030 */
[--C-:B------:R-:W-:Y:S02]  /*1a80*/  @!P2 IMAD.MOV.U32 R33, RZ, RZ, R49.reuse ;  /* 0x000000ffff21a224 */ /* 0x100fe400078e0031 */
[----:B------:R-:W-:-:S04]  /*1a90*/  @!P5 IMAD.WIDE.U32 R34, R34, c[0x0][0x190], R48 ;  /* 0x000064002222da25 */ /* 0x000fc800078e0030 */
[C---:B------:R-:W-:Y:S02]  /*1aa0*/  @!P6 IMAD R0, R24.reuse, c[0x0][0x194], R19 ;  /* 0x000065001800ea24 */ /* 0x040fe400078e0213 */
[----:B------:R-:W-:Y:S01]  /*1ab0*/  @!P6 IMAD.WIDE.U32 R24, R24, c[0x0][0x190], R44 ;  /* 0x000064001818ea25 */ /* 0x000fe200078e002c */
[----:B------:R-:W-:-:S03]  /*1ac0*/  @!P3 LEA R44, P4, R40, c[0x0][0x160], 0x1 ;  /* 0x00005800282cba11 */ /* 0x000fc600078808ff */
[----:B------:R-:W-:Y:S02]  /*1ad0*/  @!P3 IMAD.IADD R4, R41, 0x1, R4 ;  /* 0x000000012904b824 */ /* 0x000fe400078e0204 */
[C---:B------:R-:W-:Y:S02]  /*1ae0*/  @!P2 IMAD R2, R8.reuse, c[0x0][0x194], R9 ;  /* 0x000065000802aa24 */ /* 0x040fe400078e0209 */
[----:B------:R-:W-:Y:S01]  /*1af0*/  @!P2 IMAD.WIDE.U32 R8, R8, c[0x0][0x190], R32 ;  /* 0x000064000808aa25 */ /* 0x000fe200078e0020 */
[----:B------:R-:W-:Y:S02]  /*1b00*/  @!P5 LEA R32, P1, R34, c[0x0][0x160], 0x1 ;  /* 0x000058002220da11 */ /* 0x000fe400078208ff */
[----:B------:R-:W-:Y:S01]  /*1b10*/  @!P3 LEA.HI.X R45, R40, c[0x0][0x164], R4, 0x1, P4 ;  /* 0x00005900282dba11 */ /* 0x000fe200020f0c04 */
[----:B------:R-:W-:Y:S01]  /*1b20*/  @!P5 IMAD.IADD R7, R35, 0x1, R7 ;  /* 0x000000012307d824 */ /* 0x000fe200078e0207 */
[----:B------:R-:W-:Y:S01]  /*1b30*/  IADD3 R40, P4, R16, R3, RZ ;  /* 0x0000000310287210 */ /* 0x000fe20007f9e0ff */
[----:B------:R-:W-:-:S02]  /*1b40*/  IMAD.SHL.U32 R4, R228, 0x80, RZ ;  /* 0x00000080e4047824 */ /* 0x000fc400078e00ff */
[----:B------:R-:W-:Y:S01]  /*1b50*/  IMAD.SHL.U32 R229, R229, 0x2, RZ ;  /* 0x00000002e5e57824 */ /* 0x000fe200078e00ff */
[----:B------:R-:W-:Y:S01]  /*1b60*/  @!P5 LEA.HI.X R33, R34, c[0x0][0x164], R7, 0x1, P1 ;  /* 0x000059002221da11 */ /* 0x000fe200008f0c07 */
[----:B------:R-:W-:Y:S01]  /*1b70*/  @!P2 IMAD.IADD R2, R9, 0x1, R2 ;  /* 0x000000010902a824 */ /* 0x000fe200078e0202 */
[C---:B------:R-:W-:Y:S01]  /*1b80*/  @!P2 LEA R34, P1, R8.reuse, c[0x0][0x160], 0x1 ;  /* 0x000058000822aa11 */ /* 0x040fe200078208ff */
[----:B------:R-:W-:Y:S02]  /*1b90*/  IMAD.IADD R9, R43, 0x1, -R4 ;  /* 0x000000012b097824 */ /* 0x000fe400078e0a04 */
[----:B------:R-:W-:Y:S01]  /*1ba0*/  @!PT LDS RZ, [RZ] ;  /* 0x00000000fffff984 */ /* 0x000fe20000000800 */
[----:B------:R-:W-:Y:S01]  /*1bb0*/  @!PT LDS RZ, [RZ] ;  /* 0x00000000fffff984 */ /* 0x000fe20000000800 */
[----:B------:R-:W-:Y:S01]  /*1bc0*/  @!PT LDS RZ, [RZ] ;  /* 0x00000000fffff984 */ /* 0x000fe20000000800 */
[----:B------:R1:W-:Y:S01]  /*1bd0*/  @!P5 LDGSTS.E.BYPASS.LTC128B.128 [R229], [R32.64] ;  /* 0x0000000020e5dfae */ /* 0x0003e2000b901d4c */
[C---:B------:R-:W-:Y:S01]  /*1be0*/  IMAD.X R13, R17.reuse, 0x1, R13, P4 ;  /* 0x00000001110d7824 */ /* 0x040fe200020e060d */
[----:B------:R-:W-:Y:S01]  /*1bf0*/  @!P2 LEA.HI.X R35, R8, c[0x0][0x164], R2, 0x1, P1 ;  /* 0x000059000823aa11 */ /* 0x000fe200008f0c02 */
[----:B------:R-:W-:Y:S01]  /*1c00*/  IMAD R133, R17, c[0x0][0x198], RZ ;  /* 0x0000660011857a24 */ /* 0x000fe200078e02ff */
[----:B------:R1:W-:Y:S01]  /*1c10*/  @!P5 LDGSTS.E.BYPASS.LTC128B.128 [R229+0x2000], [R32.64+0x80] ;  /* 0x0200008020e5dfae */ /* 0x0003e2000b901d4c */
[CC--:B------:R-:W-:Y:S01]  /*1c20*/  ISETP.GE.AND P5, PT, R16.reuse, R9.reuse, PT ;  /* 0x000000091000720c */ /* 0x0c0fe20003fa6270 */
[----:B------:R-:W-:Y:S01]  /*1c30*/  IMAD.WIDE.U32 R2, R16, c[0x0][0x198], R28 ;  /* 0x0000660010027a25 */ /* 0x000fe200078e001c */
[----:B------:R-:W-:Y:S01]  /*1c40*/  ISETP.GE.AND P4, PT, R26, R9, PT ;  /* 0x000000091a00720c */ /* 0x000fe20003f86270 */
[----:B------:R2:W-:Y:S01]  /*1c50*/  @!P3 LDGSTS.E.BYPASS.LTC128B.128 [R229+0x800], [R44.64] ;  /* 0x008000002ce5bfae */ /* 0x0005e2000b901d4c */
[----:B------:R-:W-:Y:S01]  /*1c60*/  @!P6 LEA R28, P1, R24, c[0x0][0x160], 0x1 ;  /* 0x00005800181cea11 */ /* 0x000fe200078208ff */
[----:B------:R-:W-:-:S02]  /*1c70*/  IMAD R133, R16, c[0x0][0x19c], R133 ;  /* 0x0000670010857a24 */ /* 0x000fc400078e0285 */
[----:B------:R-:W-:Y:S01]  /*1c80*/  @!P6 IMAD.IADD R0, R25, 0x1, R0 ;  /* 0x000000011900e824 */ /* 0x000fe200078e0200 */
[----:B------:R2:W-:Y:S01]  /*1c90*/  @!P3 LDGSTS.E.BYPASS.LTC128B.128 [R229+0x2800], [R44.64+0x80] ;  /* 0x028000802ce5bfae */ /* 0x0005e2000b901d4c */
[----:B------:R-:W-:Y:S01]  /*1ca0*/  IMAD.IADD R133, R3, 0x1, R133 ;  /* 0x0000000103857824 */ /* 0x000fe200078e0285 */
[-C--:B------:R-:W-:Y:S01]  /*1cb0*/  ISETP.GE.AND P3, PT, R20, R9.reuse, PT ;  /* 0x000000091400720c */ /* 0x080fe20003f66270 */
[----:B------:R-:W-:Y:S01]  /*1cc0*/  IMAD.MOV.U32 R3, RZ, RZ, c[0x0][0x198] ;  /* 0x00006600ff037624 */ /* 0x000fe200078e00ff */
[----:B------:R3:W-:Y:S01]  /*1cd0*/  @!P2 LDGSTS.E.BYPASS.LTC128B.128 [R229+0x1000], [R34.64] ;  /* 0x0100000022e5afae */ /* 0x0007e2000b901d4c */
[----:B------:R-:W-:Y:S01]  /*1ce0*/  @!P6 LEA.HI.X R29, R24, c[0x0][0x164], R0, 0x1, P1 ;  /* 0x00005900181dea11 */ /* 0x000fe200008f0c00 */
[----:B------:R-:W-:Y:S02]  /*1cf0*/  IMAD.MOV.U32 R0, RZ, RZ, c[0x0][0x19c] ;  /* 0x00006700ff007624 */ /* 0x000fe400078e00ff */
[----:B------:R3:W-:Y:S01]  /*1d00*/  @!P2 LDGSTS.E.BYPASS.LTC128B.128 [R229+0x3000], [R34.64+0x80] ;  /* 0x0300008022e5afae */ /* 0x0007e2000b901d4c */
[----:B------:R-:W-:Y:S01]  /*1d10*/  @!P5 LEA R24, P2, R2, c[0x0][0x168], 0x1 ;  /* 0x00005a000218da11 */ /* 0x000fe200078408ff */
[----:B------:R-:W-:Y:S01]  /*1d20*/  IMAD.SHL.U32 R10, R0, 0x20, RZ ;  /* 0x00000020000a7824 */ /* 0x000fe200078e00ff */
[C---:B------:R-:W-:Y:S01]  /*1d30*/  @!P4 LEA R8, P1, R3.reuse, R2, 0x4 ;  /* 0x000000020308c211 */ /* 0x040fe200078220ff */
[----:B------:R4:W-:Y:S01]  /*1d40*/  @!P6 LDGSTS.E.BYPASS.LTC128B.128 [R229+0x1800], [R28.64] ;  /* 0x018000001ce5efae */ /* 0x0009e2000b901d4c */
[----:B------:R-:W-:Y:S01]  /*1d50*/  @!P5 LEA.HI.X R25, R2, c[0x0][0x16c], R133, 0x1, P2 ;  /* 0x00005b000219da11 */ /* 0x000fe200010f0c85 */
[----:B------:R-:W-:Y:S01]  /*1d60*/  IMAD.WIDE.U32 R30, R22, c[0x0][0x1b8], R30 ;  /* 0x00006e00161e7a25 */ /* 0x000fe200078e001e */
[----:B------:R-:W-:Y:S01]  /*1d70*/  ISETP.GE.AND P2, PT, R18, R9, PT ;  /* 0x000000091200720c */ /* 0x000fe20003f46270 */
[----:B------:R4:W-:Y:S01]  /*1d80*/  @!P6 LDGSTS.E.BYPASS.LTC128B.128 [R229+0x3800], [R28.64+0x80] ;  /* 0x038000801ce5efae */ /* 0x0009e2000b901d4c */
[----:B------:R-:W-:Y:S01]  /*1d90*/  @!P4 LEA.HI.X R7, R3, R133, R0, 0x4, P1 ;  /* 0x000000850307c211 */ /* 0x000fe200008f2400 */
[----:B------:R-:W-:Y:S01]  /*1da0*/  IMAD.IADD R31, R31, 0x1, R11 ;  /* 0x000000011f1f7824 */ /* 0x000fe200078e020b */
[----:B-1----:R-:W-:Y:S01]  /*1db0*/  @!P4 LEA R32, P1, R8, c[0x0][0x168], 0x1 ;  /* 0x00005a000820ca11 */ /* 0x002fe200078208ff */
[----:B------:R1:W-:Y:S01]  /*1dc0*/  @!P5 LDGSTS.E.BYPASS.LTC128B.128 [R229+0x4000], [R24.64] ;  /* 0x0400000018e5dfae */ /* 0x0003e2000b901d4c */
[----:B------:R-:W-:-:S02]  /*1dd0*/  ISETP.GE.AND P6, PT, R12, R9, PT ;  /* 0x000000090c00720c */ /* 0x000fc40003fc6270 */
[----:B------:R-:W-:Y:S01]  /*1de0*/  @!P4 LEA.HI.X R33, R8, c[0x0][0x16c], R7, 0x1, P1 ;  /* 0x00005b000821ca11 */ /* 0x000fe200008f0c07 */
[----:B------:R1:W-:Y:S01]  /*1df0*/  @!P5 LDGSTS.E.BYPASS.LTC128B.128 [R229+0x8000], [R24.64+0x80] ;  /* 0x0800008018e5dfae */ /* 0x0003e2000b901d4c */
[----:B------:R-:W-:Y:S01]  /*1e00*/  ISETP.GE.AND P5, PT, R14, R9, PT ;  /* 0x000000090e00720c */ /* 0x000fe20003fa6270 */
[C---:B--2---:R-:W-:Y:S02]  /*1e10*/  IMAD.WIDE.U32 R44, R3.reuse, 0x20, RZ ;  /* 0x00000020032c7825 */ /* 0x044fe400078e00ff */
[----:B------:R2:W-:Y:S02]  /*1e20*/  @!P4 LDGSTS.E.BYPASS.LTC128B.128 [R229+0x4800], [R32.64] ;  /* 0x0480000020e5cfae */ /* 0x0005e4000b901d4c */
[----:B------:R-:W-:Y:S01]  /*1e30*/  @!P2 IMAD.MOV.U32 R132, RZ, RZ, R2 ;  /* 0x000000ffff84a224 */ /* 0x000fe200078e0002 */
[----:B------:R-:W-:Y:S01]  /*1e40*/  @!P3 IADD3 R8, P1, R2, R44, RZ ;  /* 0x0000002c0208b210 */ /* 0x000fe20007f3e0ff */
[----:B------:R2:W-:Y:S02]  /*1e50*/  @!P4 LDGSTS.E.BYPASS.LTC128B.128 [R229+0x8800], [R32.64+0x80] ;  /* 0x0880008020e5cfae */ /* 0x0005e4000b901d4c */
[----:B------:R-:W-:Y:S01]  /*1e60*/  @!P2 IMAD.WIDE.U32 R46, R3, 0x30, R132 ;  /* 0x00000030032ea825 */ /* 0x000fe200078e0084 */
[----:B------:R-:W-:-:S02]  /*1e70*/  @!P3 IADD3.X R7, R133, R45, R10, P1, !PT ;  /* 0x0000002d8507b210 */ /* 0x000fc40000ffe40a */
[----:B------:R-:W-:Y:S01]  /*1e80*/  @!P3 LEA R44, P1, R8, c[0x0][0x168], 0x1 ;  /* 0x00005a00082cba11 */ /* 0x000fe200078208ff */
[----:B------:R-:W-:Y:S01]  /*1e90*/  @!P5 IMAD.MOV.U32 R132, RZ, RZ, R2 ;  /* 0x000000ffff84d224 */ /* 0x000fe200078e0002 */
[----:B------:R-:W-:Y:S02]  /*1ea0*/  IADD3 R10, R16, 0x70, RZ ;  /* 0x00000070100a7810 */ /* 0x000fe40007ffe0ff */
[----:B------:R-:W-:Y:S01]  /*1eb0*/  @!P3 LEA.HI.X R45, R8, c[0x0][0x16c], R7, 0x1, P1 ;  /* 0x00005b00082dba11 */ /* 0x000fe200008f0c07 */
[----:B------:R-:W-:Y:S01]  /*1ec0*/  @!P2 IMAD R7, R0, 0x30, RZ ;  /* 0x000000300007a824 */ /* 0x000fe200078e02ff */
[----:B------:R-:W-:Y:S01]  /*1ed0*/  IADD3 R8, R16, 0x60, RZ ;  /* 0x0000006010087810 */ /* 0x000fe20007ffe0ff */
[----:B----4-:R-:W-:Y:S01]  /*1ee0*/  @!P5 IMAD.WIDE.U32 R28, R3, 0x50, R132 ;  /* 0x00000050031cd825 */ /* 0x010fe200078e0084 */
[----:B---3--:R-:W-:Y:S01]  /*1ef0*/  @!P2 LEA R34, P1, R46, c[0x0][0x168], 0x1 ;  /* 0x00005a002e22aa11 */ /* 0x008fe200078208ff */
[----:B------:R3:W-:Y:S01]  /*1f00*/  @!P3 LDGSTS.E.BYPASS.LTC128B.128 [R229+0x5000], [R44.64] ;  /* 0x050000002ce5bfae */ /* 0x0007e2000b901d4c */
[----:B------:R-:W-:Y:S01]  /*1f10*/  ISETP.GE.AND P4, PT, R8, R9, PT ;  /* 0x000000090800720c */ /* 0x000fe20003f86270 */
[----:B------:R-:W-:-:S02]  /*1f20*/  @!P2 IMAD.IADD R7, R47, 0x1, R7 ;  /* 0x000000012f07a824 */ /* 0x000fc400078e0207 */
[----:B------:R3:W-:Y:S01]  /*1f30*/  @!P3 LDGSTS.E.BYPASS.LTC128B.128 [R229+0x9000], [R44.64+0x80] ;  /* 0x090000802ce5bfae */ /* 0x0007e2000b901d4c */
[----:B------:R-:W-:Y:S02]  /*1f40*/  ISETP.GE.AND P3, PT, R10, R9, PT ;  /* 0x000000090a00720c */ /* 0x000fe40003f66270 */
[----:B------:R-:W-:Y:S01]  /*1f50*/  @!P2 LEA.HI.X R35, R46, c[0x0][0x16c], R7, 0x1, P1 ;  /* 0x00005b002e23aa11 */ /* 0x000fe200008f0c07 */
[----:B------:R-:W-:Y:S01]  /*1f60*/  @!P5 IMAD R7, R0, 0x50, RZ ;  /* 0x000000500007d824 */ /* 0x000fe200078e02ff */
[----:B-1----:R-:W-:-:S03]  /*1f70*/  @!P6 LEA R24, P1, R3, R2, 0x6 ;  /* 0x000000020318e211 */ /* 0x002fc600078230ff */
[----:B------:R-:W-:Y:S01]  /*1f80*/  @!P5 IMAD.IADD R7, R29, 0x1, R7 ;  /* 0x000000011d07d824 */ /* 0x000fe200078e0207 */
[C---:B------:R-:W-:Y:S01]  /*1f90*/  @!P6 LEA.HI.X R17, R3.reuse, R133, R0, 0x6, P1 ;  /* 0x000000850311e211 */ /* 0x040fe200008f3400 */
[--C-:B------:R-:W-:Y:S01]  /*1fa0*/  @!P4 IMAD.MOV.U32 R22, RZ, RZ, R2.reuse ;  /* 0x000000ffff16c224 */ /* 0x100fe200078e0002 */
[C---:B--2---:R-:W-:Y:S01]  /*1fb0*/  @!P6 LEA R32, P1, R24.reuse, c[0x0][0x168], 0x1 ;  /* 0x00005a001820ea11 */ /* 0x044fe200078208ff */
[----:B------:R-:W-:Y:S01]  /*1fc0*/  @!P4 IMAD.MOV.U32 R23, RZ, RZ, R133 ;  /* 0x000000ffff17c224 */ /* 0x000fe200078e0085 */
[----:B------:R1:W-:Y:S01]  /*1fd0*/  @!P2 LDGSTS.E.BYPASS.LTC128B.128 [R229+0x5800], [R34.64] ;  /* 0x0580000022e5afae */ /* 0x0003e2000b901d4c */
[----:B------:R-:W-:Y:S01]  /*1fe0*/  @!P3 IMAD.MOV.U32 R132, RZ, RZ, R2 ;  /* 0x000000ffff84b224 */ /* 0x000fe200078e0002 */
[----:B------:R-:W-:Y:S02]  /*1ff0*/  @!P6 LEA.HI.X R33, R24, c[0x0][0x16c], R17, 0x1, P1 ;  /* 0x00005b001821ea11 */ /* 0x000fe400008f0c11 */
[C---:B------:R-:W-:Y:S01]  /*2000*/  @!P5 LEA R24, P1, R28.reuse, c[0x0][0x168], 0x1 ;  /* 0x00005a001c18da11 */ /* 0x040fe200078208ff */
[----:B------:R1:W-:Y:S03]  /*2010*/  @!P2 LDGSTS.E.BYPASS.LTC128B.128 [R229+0x9800], [R34.64+0x80] ;  /* 0x0980008022e5afae */ /* 0x0003e6000b901d4c */
[----:B------:R-:W-:Y:S01]  /*2020*/  @!P5 LEA.HI.X R25, R28, c[0x0][0x16c], R7, 0x1, P1 ;  /* 0x00005b001c19da11 */ /* 0x000fe200008f0c07 */
[----:B------:R-:W-:Y:S01]  /*2030*/  @!P4 IMAD R7, R0, 0x60, RZ ;  /* 0x000000600007c824 */ /* 0x000fe200078e02ff */
[----:B------:R1:W-:Y:S01]  /*2040*/  @!P6 LDGSTS.E.BYPASS.LTC128B.128 [R229+0x6000], [R32.64] ;  /* 0x0600000020e5efae */ /* 0x0003e2000b901d4c */
[----:B------:R-:W-:-:S03]  /*2050*/  @!P4 IMAD.WIDE.U32 R28, R3, 0x60, R22 ;  /* 0x00000060031cc825 */ /* 0x000fc600078e0016 */
[----:B------:R1:W-:Y:S01]  /*2060*/  @!P6 LDGSTS.E.BYPASS.LTC128B.128 [R229+0xa000], [R32.64+0x80] ;  /* 0x0a00008020e5efae */ /* 0x0003e2000b901d4c */
[----:B------:R-:W-:Y:S01]  /*2070*/  @!P3 IMAD R0, R0, 0x70, RZ ;  /* 0x000000700000b824 */ /* 0x000fe200078e02ff */
[----:B---3--:R-:W-:Y:S01]  /*2080*/  @!P4 LEA R44, P2, R28, c[0x0][0x168], 0x1 ;  /* 0x00005a001c2cca11 */ /* 0x008fe200078408ff */
[----:B------:R-:W-:Y:S01]  /*2090*/  @!P3 IMAD.WIDE.U32 R22, R3, 0x70, R132 ;  /* 0x000000700316b825 */ /* 0x000fe200078e0084 */
[----:B------:R2:W-:Y:S01]  /*20a0*/  @!P5 LDGSTS.E.BYPASS.LTC128B.128 [R229+0x6800], [R24.64] ;  /* 0x0680000018e5dfae */ /* 0x0005e2000b901d4c */
[-C--:B------:R-:W-:Y:S02]  /*20b0*/  ISETP.GE.AND P6, PT, R18, R9.reuse, PT ;  /* 0x000000091200720c */ /* 0x080fe40003fc6270 */
[----:B------:R-:W-:Y:S01]  /*20c0*/  @!P4 IMAD.IADD R7, R29, 0x1, R7 ;  /* 0x000000011d07c824 */ /* 0x000fe200078e0207 */
[----:B------:R-:W-:Y:S01]  /*20d0*/  @!P3 LEA R46, P1, R22, c[0x0][0x168], 0x1 ;  /* 0x00005a00162eba11 */ /* 0x000fe200078208ff */
[----:B------:R-:W-:Y:S01]  /*20e0*/  @!P3 IMAD.IADD R0, R23, 0x1, R0 ;  /* 0x000000011700b824 */ /* 0x000fe200078e0200 */
[----:B------:R2:W-:Y:S01]  /*20f0*/  @!P5 LDGSTS.E.BYPASS.LTC128B.128 [R229+0xa800], [R24.64+0x80] ;  /* 0x0a80008018e5dfae */ /* 0x0005e2000b901d4c */
[CC--:B------:R-:W-:Y:S01]  /*2100*/  ISETP.GE.AND P5, PT, R16.reuse, R9.reuse, PT ;  /* 0x000000091000720c */ /* 0x0c0fe20003fa6270 */
[----:B------:R-:W-:Y:S01]  /*2110*/  IMAD.SHL.U32 R16, R16, 0x8, RZ ;  /* 0x0000000810107824 */ /* 0x000fe200078e00ff */
[----:B------:R-:W-:Y:S01]  /*2120*/  @!P4 LEA.HI.X R45, R28, c[0x0][0x16c], R7, 0x1, P2 ;  /* 0x00005b001c2dca11 */ /* 0x000fe200010f0c07 */
[----:B------:R-:W-:Y:S01]  /*2130*/  IMAD R7, R13, c[0x0][0x1a0], RZ ;  /* 0x000068000d077a24 */ /* 0x000fe200078e02ff */
[----:B------:R-:W-:Y:S01]  /*2140*/  @!P3 LEA.HI.X R47, R22, c[0x0][0x16c], R0, 0x1, P1 ;  /* 0x00005b00162fba11 */ /* 0x000fe200008f0c00 */
[----:B------:R-:W-:Y:S01]  /*2150*/  IMAD.MOV.U32 R0, RZ, RZ, 0x20 ;  /* 0x00000020ff007424 */ /* 0x000fe200078e00ff */
[-C--:B------:R-:W-:Y:S01]  /*2160*/  ISETP.GE.AND P2, PT, R26, R9.reuse, PT ;  /* 0x000000091a00720c */ /* 0x080fe20003f46270 */
[----:B------:R3:W-:Y:S01]  /*2170*/  @!P4 LDGSTS.E.BYPASS.LTC128B.128 [R229+0x7000], [R44.64] ;  /* 0x070000002ce5cfae */ /* 0x0007e2000b901d4c */
[----:B------:R-:W-:Y:S01]  /*2180*/  IMAD R7, R40, c[0x0][0x1a4], R7 ;  /* 0x0000690028077a24 */ /* 0x000fe200078e0207 */
[-C--:B------:R-:W-:Y:S01]  /*2190*/  ISETP.GE.AND P1, PT, R20, R9.reuse, PT ;  /* 0x000000091400720c */ /* 0x080fe20003f26270 */
[----:B------:R-:W-:Y:S01]  /*21a0*/  IMAD.WIDE.U32 R40, R40, c[0x0][0x1a0], R30 ;  /* 0x0000680028287a25 */ /* 0x000fe200078e001e */
[----:B------:R3:W-:Y:S01]  /*21b0*/  @!P4 LDGSTS.E.BYPASS.LTC128B.128 [R229+0xb000], [R44.64+0x80] ;  /* 0x0b0000802ce5cfae */ /* 0x0007e2000b901d4c */
[----:B------:R-:W-:-:S02]  /*21c0*/  ISETP.GE.AND P4, PT, R14, R9, PT ;  /* 0x000000090e00720c */ /* 0x000fc40003f86270 */
[----:B------:R-:W-:Y:S01]  /*21d0*/  IMAD.IADD R36, R41, 0x1, R7 ;  /* 0x0000000129247824 */ /* 0x000fe200078e0207 */
[----:B------:R3:W-:Y:S01]  /*21e0*/  @!P3 LDGSTS.E.BYPASS.LTC128B.128 [R229+0x7800], [R46.64] ;  /* 0x078000002ee5bfae */ /* 0x0007e2000b901d4c */
[----:B------:R-:W-:Y:S01]  /*21f0*/  LOP3.LUT R7, R224, 0xfffffff0, RZ, 0xc0, !PT ;  /* 0xfffffff0e0077812 */ /* 0x000fe200078ec0ff */
[----:B------:R-:W-:Y:S01]  /*2200*/  IMAD.WIDE.U32 R22, R0, c[0x0][0x1a0], RZ ;  /* 0x0000680000167a25 */ /* 0x000fe200078e00ff */
[----:B------:R-:W-:Y:S01]  /*2210*/  SHF.R.S32.HI R224, RZ, 0x4, R224 ;  /* 0x00000004ffe07819 */ /* 0x000fe200000114e0 */
[----:B------:R3:W-:Y:S01]  /*2220*/  @!P3 LDGSTS.E.BYPASS.LTC128B.128 [R229+0xb800], [R46.64+0x80] ;  /* 0x0b8000802ee5bfae */ /* 0x0007e2000b901d4c */
[----:B------:R-:W-:Y:S01]  /*2230*/  LEA R226, P3, R40, c[0x0][0x170], 0x1 ;  /* 0x00005c0028e27a11 */ /* 0x000fe200078608ff */
[----:B------:R-:W-:Y:S01]  /*2240*/  IMAD.IADD R230, R6, 0x1, -R7 ;  /* 0x0000000106e67824 */ /* 0x000fe200078e0a07 */
[----:B------:R-:W-:Y:S01]  /*2250*/  LEA.HI R221, R224, R224, RZ, 0x1 ;  /* 0x000000e0e0dd7211 */ /* 0x000fe200078f08ff */
[----:B------:R-:W0:Y:S01]  /*2260*/  LDGDEPBAR ;  /* 0x00000000000079af */ /* 0x000e220000000000 */
[----:B------:R-:W-:Y:S01]  /*2270*/  IMAD R20, R0, c[0x0][0x1a4], RZ ;  /* 0x0000690000147a24 */ /* 0x000fe200078e02ff */
[----:B------:R-:W-:Y:S01]  /*2280*/  LEA.HI.X R227, R40, c[0x0][0x174], R36, 0x1, P3 ;  /* 0x00005d0028e37a11 */ /* 0x000fe200018f0c24 */
[----:B------:R-:W-:Y:S01]  /*2290*/  @!P1 IMAD.MOV.U32 R11, RZ, RZ, c[0x0][0x1a0] ;  /* 0x00006800ff0b9624 */ /* 0x000fe200078e00ff */
[----:B------:R-:W-:Y:S01]  /*22a0*/  @!P2 IADD3 R22, P3, R226, R22, RZ ;  /* 0x00000016e216a210 */ /* 0x000fe20007f7e0ff */
[----:B------:R-:W-:Y:S01]  /*22b0*/  @!P1 IMAD.MOV.U32 R14, RZ, RZ, c[0x0][0x1a4] ;  /* 0x00006900ff0e9624 */ /* 0x000fe200078e00ff */
[----:B------:R-:W-:Y:S01]  /*22c0*/  SHF.R.S32.HI R7, RZ, 0x1f, R230 ;  /* 0x0000001fff077819 */ /* 0x000fe200000114e6 */
[----:B------:R-:W-:Y:S01]  /*22d0*/  IMAD.SHL.U32 R13, R5, 0x40, RZ ;  /* 0x00000040050d7824 */ /* 0x000fe200078e00ff */
[----:B------:R-:W-:Y:S01]  /*22e0*/  @!P2 IADD3.X R23, R227, R23, R20, P3, !PT ;  /* 0x00000017e317a210 */ /* 0x000fe20001ffe414 */
[----:B------:R-:W-:Y:S01]  /*22f0*/  @!P4 IMAD.MOV.U32 R20, RZ, RZ, c[0x0][0x1a0] ;  /* 0x00006800ff14c624 */ /* 0x000fe200078e00ff */
[----:B------:R-:W-:-:S02]  /*2300*/  ISETP.GE.AND P3, PT, R8, R9, PT ;  /* 0x000000090800720c */ /* 0x000fc40003f66270 */
[----:B------:R-:W-:Y:S01]  /*2310*/  LEA.HI R8, R7, R230, RZ, 0x3 ;  /* 0x000000e607087211 */ /* 0x000fe200078f18ff */
[----:B------:R-:W-:Y:S01]  /*2320*/  @!P4 IMAD.WIDE.U32 R20, R20, 0xa0, R226 ;  /* 0x000000a01414c825 */ /* 0x000fe200078e00e2 */
[----:B------:R-:W-:Y:S02]  /*2330*/  LOP3.LUT R221, R221, 0xfffffffe, RZ, 0xc0, !PT ;  /* 0xfffffffedddd7812 */ /* 0x000fe400078ec0ff */
[C---:B------:R-:W-:Y:S01]  /*2340*/  LOP3.LUT R7, R8.reuse, 0xfffffff8, RZ, 0xc0, !PT ;  /* 0xfffffff808077812 */ /* 0x040fe200078ec0ff */
[----:B------:R-:W-:Y:S01]  /*2350*/  IMAD.SHL.U32 R42, R8, 0x40, RZ ;  /* 0x00000040082a7824 */ /* 0x000fe200078e00ff */
[----:B------:R-:W-:Y:S01]  /*2360*/  LOP3.LUT R13, R13, 0x1c0, RZ, 0xc0, !PT ;  /* 0x000001c00d0d7812 */ /* 0x000fe200078ec0ff */
[----:B------:R-:W-:Y:S02]  /*2370*/  IMAD.IADD R221, R224, 0x1, -R221 ;  /* 0x00000001e0dd7824 */ /* 0x000fe400078e0add */
[----:B------:R-:W-:Y:S01]  /*2380*/  IMAD.IADD R7, R230, 0x1, -R7 ;  /* 0x00000001e6077824 */ /* 0x000fe200078e0a07 */
[----:B------:R-:W-:Y:S01]  /*2390*/  LOP3.LUT R16, R13, 0x8, R16, 0xf8, !PT ;  /* 0x000000080d107812 */ /* 0x000fe200078ef810 */
[----:B------:R-:W-:Y:S01]  /*23a0*/  IMAD.SHL.U32 R17, R221, 0x8, RZ ;  /* 0x00000008dd117824 */ /* 0x000fe200078e00ff */
[----:B------:R-:W-:-:S04]  /*23b0*/  DEPBAR.LE SB0, 0x0 ;  /* 0x000080000000791a */ /* 0x000fc80000000000 */
[----:B------:R-:W-:Y:S01]  /*23c0*/  BAR.SYNC.DEFER_BLOCKING 0x0 ;  /* 0x0000000000007b1d */ /* 0x000fe20000010000 */
[----:B------:R-:W-:Y:S01]  /*23d0*/  IMAD.SHL.U32 R18, R7, 0x40, RZ ;  /* 0x0000004007127824 */ /* 0x000fe200078e00ff */
[----:B------:R-:W-:Y:S02]  /*23e0*/  SHF.R.U32.HI R13, RZ, 0x3, R13 ;  /* 0x00000003ff0d7819 */ /* 0x000fe4000001160d */
[----:B------:R-:W-:Y:S02]  /*23f0*/  LOP3.LUT R42, R42, 0xfffffe00, RZ, 0xc0, !PT ;  /* 0xfffffe002a2a7812 */ /* 0x000fe400078ec0ff */
[----:B------:R-:W-:Y:S02]  /*2400*/  LOP3.LUT R18, R18, 0x1c0, RZ, 0xc0, !PT ;  /* 0x000001c012127812 */ /* 0x000fe400078ec0ff */
[----:B------:R-:W-:Y:S01]  /*2410*/  LOP3.LUT R16, R16, R13, RZ, 0x3c, !PT ;  /* 0x0000000d10107212 */ /* 0x000fe200078e3cff */
[C---:B------:R-:W-:Y:S01]  /*2420*/  IMAD R222, R129.reuse, 0x400, R42 ;  /* 0x0000040081de7824 */ /* 0x040fe200078e022a */
[----:B------:R-:W-:Y:S01]  /*2430*/  LOP3.LUT R17, R18, 0x8, R17, 0xf8, !PT ;  /* 0x0000000812117812 */ /* 0x000fe200078ef811 */
[----:B------:R-:W-:Y:S01]  /*2440*/  IMAD R129, R129, 0x10, R131 ;  /* 0x0000001081817824 */ /* 0x000fe200078e0283 */
[----:B------:R-:W-:Y:S01]  /*2450*/  SHF.R.U32.HI R18, RZ, 0x3, R18 ;  /* 0x00000003ff127819 */ /* 0x000fe20000011612 */
[----:B------:R-:W-:-:S03]  /*2460*/  IMAD R221, R221, 0x200, R16 ;  /* 0x00000200dddd7824 */ /* 0x000fc600078e0210 */
[----:B------:R-:W-:Y:S01]  /*2470*/  LOP3.LUT R39, R17, R18, RZ, 0x3c, !PT ;  /* 0x0000001211277212 */ /* 0x000fe200078e3cff */
[----:B------:R-:W-:Y:S02]  /*2480*/  @!P3 IMAD.MOV.U32 R18, RZ, RZ, c[0x0][0x1a0] ;  /* 0x00006800ff12b624 */ /* 0x000fe400078e00ff */
[----:B------:R-:W-:Y:S02]  /*2490*/  IMAD.SHL.U32 R221, R221, 0x2, RZ ;  /* 0x00000002dddd7824 */ /* 0x000fe400078e00ff */
[----:B------:R-:W-:Y:S01]  /*24a0*/  @!P3 IMAD.WIDE.U32 R18, R18, 0xc0, R226 ;  /* 0x000000c01212b825 */ /* 0x000fe200078e00e2 */
[----:B------:R-:W-:Y:S03]  /*24b0*/  @P5 STS.128 [R229+0xc000], RZ ;  /* 0x00c000ffe5005388 */ /* 0x000fe60000000c00 */
[----:B------:R-:W-:Y:S01]  /*24c0*/  IMAD.IADD R222, R39, 0x1, R222 ;  /* 0x0000000127de7824 */ /* 0x000fe200078e02de */
[C---:B------:R-:W-:Y:S01]  /*24d0*/  IADD3 R8, R221.reuse, 0x4000, RZ ;  /* 0x00004000dd087810 */ /* 0x040fe20007ffe0ff */
[----:B------:R-:W-:Y:S02]  /*24e0*/  @P5 STS.128 [R229+0x10000], RZ ;  /* 0x010000ffe5005388 */ /* 0x000fe40000000c00 */
[----:B------:R-:W-:Y:S01]  /*24f0*/  IMAD.SHL.U32 R222, R222, 0x2, RZ ;  /* 0x00000002dede7824 */ /* 0x000fe200078e00ff */
[----:B------:R-:W-:Y:S01]  /*2500*/  IADD3 R219, R221, 0x4020, RZ ;  /* 0x00004020dddb7810 */ /* 0x000fe20007ffe0ff */
        /* <DEDUP_REMOVED lines=9> */
[----:B------:R-:W-:Y:S01]  /*25a0*/  ISETP.GE.AND P5, PT, R12, R9, PT ;  /* 0x000000090c00720c */ /* 0x000fe20003fa6270 */
[----:B------:R-:W-:Y:S01]  /*25b0*/  @P2 STS.128 [R229+0x10800], RZ ;  /* 0x010800ffe5002388 */ /* 0x000fe20000000c00 */
[----:B------:R-:W-:Y:S02]  /*25c0*/  @!P4 IMAD.MOV.U32 R11, RZ, RZ, c[0x0][0x1a4] ;  /* 0x00006900ff0bc624 */ /* 0x000fe400078e00ff */
[----:B------:R-:W-:Y:S01]  /*25d0*/  @!P6 IMAD R14, R14, 0x60, RZ ;  /* 0x000000600e0ee824 */ /* 0x000fe200078e02ff */
[----:B------:R-:W-:Y:S01]  /*25e0*/  @!PT LDS RZ, [RZ] ;  /* 0x00000000fffff984 */ /* 0x000fe20000000800 */
[----:B------:R-:W-:Y:S01]  /*25f0*/  @!PT LDS RZ, [RZ] ;  /* 0x00000000fffff984 */ /* 0x000fe20000000800 */
[----:B------:R-:W-:Y:S01]  /*2600*/  @!PT LDS RZ, [RZ] ;  /* 0x00000000fffff984 */ /* 0x000fe20000000800 */
[----:B------:R2:W-:Y:S01]  /*2610*/  @!P2 LDGSTS.E.BYPASS.LTC128B.128 [R229+0xc800], [R22.64] ;  /* 0x0c80000016e5afae */ /* 0x0005e2000b901d4c */
[----:B------:R-:W-:-:S03]  /*2620*/  @!P4 IMAD R11, R11, 0xa0, RZ ;  /* 0x000000a00b0bc824 */ /* 0x000fc600078e02ff */
[----:B------:R2:W-:Y:S01]  /*2630*/  @!P2 LDGSTS.E.BYPASS.LTC128B.128 [R229+0x10800], [R22.64+0x80] ;  /* 0x1080008016e5afae */ /* 0x0005e2000b901d4c */
[----:B------:R-:W-:Y:S01]  /*2640*/  ISETP.GE.AND P2, PT, R10, R9, PT ;  /* 0x000000090a00720c */ /* 0x000fe20003f46270 */
[----:B------:R-:W-:Y:S02]  /*2650*/  @!P3 IMAD.MOV.U32 R10, RZ, RZ, c[0x0][0x1a4] ;  /* 0x00006900ff0ab624 */ /* 0x000fe400078e00ff */
[----:B------:R-:W-:Y:S01]  /*2660*/  @!P5 IMAD.MOV.U32 R13, RZ, RZ, c[0x0][0x1a0] ;  /* 0x00006800ff0dd624 */ /* 0x000fe200078e00ff */
[----:B------:R-:W-:Y:S01]  /*2670*/  @P1 STS.128 [R229+0xd000], RZ ;  /* 0x00d000ffe5001388 */ /* 0x000fe20000000c00 */
[----:B------:R-:W-:Y:S02]  /*2680*/  @!P5 IMAD.MOV.U32 R12, RZ, RZ, c[0x0][0x1a4] ;  /* 0x00006900ff0cd624 */ /* 0x000fe400078e00ff */
[----:B------:R-:W-:Y:S01]  /*2690*/  @!P3 IMAD R10, R10, 0xc0, RZ ;  /* 0x000000c00a0ab824 */ /* 0x000fe200078e02ff */
[----:B------:R-:W-:Y:S01]  /*26a0*/  @P1 STS.128 [R229+0x11000], RZ ;  /* 0x011000ffe5001388 */ /* 0x000fe20000000c00 */
[----:B------:R-:W-:-:S02]  /*26b0*/  @!P4 IMAD.IADD R21, R21, 0x1, R11 ;  /* 0x000000011515c824 */ /* 0x000fc400078e020b */
[----:B------:R-:W-:Y:S01]  /*26c0*/  @!P3 IMAD.IADD R19, R19, 0x1, R10 ;  /* 0x000000011313b824 */ /* 0x000fe200078e020a */
[----:B------:R-:W-:Y:S01]  /*26d0*/  @!PT LDS RZ, [RZ] ;  /* 0x00000000fffff984 */ /* 0x000fe20000000800 */
[----:B------:R-:W-:Y:S01]  /*26e0*/  @!PT LDS RZ, [RZ] ;  /* 0x00000000fffff984 */ /* 0x000fe20000000800 */
[----:B------:R-:W-:Y:S01]  /*26f0*/  @!PT LDS RZ, [RZ] ;  /* 0x00000000fffff984 */ /* 0x000fe20000000800 */
[----:B------:R1:W-:Y:S01]  /*2700*/  @!P1 LDGSTS.E.BYPASS.LTC128B.128 [R229+0xd000], [R24.64] ;  /* 0x0d00000018e59fae */ /* 0x0003e2000b901d4c */
        /* <DEDUP_REMOVED lines=8> */
[----:B--2---:R-:W-:-:S04]  /*2790*/  @!P6 IMAD.MOV.U32 R22, RZ, RZ, c[0x0][0x1a0] ;  /* 0x00006800ff16e624 */ /* 0x004fc800078e00ff */
[----:B------:R-:W-:-:S04]  /*27a0*/  @!P6 IMAD.WIDE.U32 R22, R22, 0x60, R226 ;  /* 0x000000601616e825 */ /* 0x000fc800078e00e2 */
[----:B------:R-:W-:-:S05]  /*27b0*/  @!P6 IMAD.IADD R23, R23, 0x1, R14 ;  /* 0x000000011717e824 */ /* 0x000fca00078e020e */
[----:B------:R-:W-:Y:S01]  /*27c0*/  @!PT LDS RZ, [RZ] ;  /* 0x00000000fffff984 */ /* 0x000fe20000000800 */
[----:B------:R-:W-:Y:S01]  /*27d0*/  @!PT LDS RZ, [RZ] ;  /* 0x00000000fffff984 */ /* 0x000fe20000000800 */
[----:B------:R-:W-:Y:S01]  /*27e0*/  @!PT LDS RZ, [RZ] ;  /* 0x00000000fffff984 */ /* 0x000fe20000000800 */
[----:B------:R2:W-:Y:S01]  /*27f0*/  @!P6 LDGSTS.E.BYPASS.LTC128B.128 [R229+0xd800], [R22.64] ;  /* 0x0d80000016e5efae */ /* 0x0005e2000b901d4c */
[----:B-1----:R-:W-:-:S03]  /*2800*/  @!P5 LEA R24, P1, R13, R226, 0x7 ;  /* 0x000000e20d18d211 */ /* 0x002fc600078238ff */
[----:B------:R2:W-:Y:S01]  /*2810*/  @!P6 LDGSTS.E.BYPASS.LTC128B.128 [R229+0x11800], [R22.64+0x80] ;  /* 0x1180008016e5efae */ /* 0x0005e2000b901d4c */
[----:B------:R-:W-:-:S03]  /*2820*/  @!P5 LEA.HI.X R25, R13, R227, R12, 0x7, P1 ;  /* 0x000000e30d19d211 */ /* 0x000fc600008f3c0c */
        /* <DEDUP_REMOVED lines=39> */
[----:B------:R-:W2:Y:S01]  /*2aa0*/  LDSM.16.M88.4 R12, [R221+0x4800] ;  /* 0x00480000dd0c783b */ /* 0x000ea20000000200 */
[----:B------:R-:W-:Y:S01]  /*2ab0*/  IMAD R220, R7, 0x2, R222 ;  /* 0x0000000207dc7824 */ /* 0x000fe200078e02de */
[----:B------:R-:W-:-:S02]  /*2ac0*/  SEL R0, R0, 0xffffffe0, !P1 ;  /* 0xffffffe000007807 */ /* 0x000fc40004800000 */
[----:B------:R-:W2:Y:S01]  /*2ad0*/  LDSM.16.M88.4 R84, [R221+0x5000] ;  /* 0x00500000dd54783b */ /* 0x000ea20000000200 */
[C---:B------:R-:W-:Y:S01]  /*2ae0*/  IMAD R218, R5.reuse, 0x2, R222 ;  /* 0x0000000205da7824 */ /* 0x040fe200078e02de */
[----:B------:R-:W-:Y:S01]  /*2af0*/  ISETP.GT.AND P2, PT, R228, R225, PT ;  /* 0x000000e1e400720c */ /* 0x000fe20003f44270 */
[C---:B------:R-:W-:Y:S01]  /*2b00*/  IMAD R215, R0.reuse, 0x2, R221 ;  /* 0x0000000200d77824 */ /* 0x040fe200078e02dd */
[----:B------:R-:W3:Y:S01]  /*2b10*/  LDSM.16.M88.4 R76, [R221+0x5800] ;  /* 0x00580000dd4c783b */ /* 0x000ee20000000200 */
[----:B------:R-:W-:Y:S01]  /*2b20*/  IMAD R217, R5, 0x2, R220 ;  /* 0x0000000205d97824 */ /* 0x000fe200078e02dc */
[C---:B------:R-:W-:Y:S01]  /*2b30*/  IADD3 R209, R219.reuse, 0x1800, RZ ;  /* 0x00001800dbd17810 */ /* 0x040fe20007ffe0ff */
[----:B------:R-:W-:Y:S01]  /*2b40*/  IMAD R204, R0, 0x2, R219 ;  /* 0x0000000200cc7824 */ /* 0x000fe200078e02db */
[----:B------:R-:W3:Y:S01]  /*2b50*/  LDSM.16.M88.4 R68, [R221+0x6000] ;  /* 0x00600000dd44783b */ /* 0x000ee20000000200 */
[C---:B------:R-:W-:Y:S02]  /*2b60*/  IADD3 R208, R219.reuse, 0x2000, RZ ;  /* 0x00002000dbd07810 */ /* 0x040fe40007ffe0ff */
[C---:B------:R-:W-:Y:S01]  /*2b70*/  IADD3 R207, R219.reuse, 0x2800, RZ ;  /* 0x00002800dbcf7810 */ /* 0x040fe20007ffe0ff */
[----:B------:R-:W3:Y:S01]  /*2b80*/  LDSM.16.M88.4 R60, [R221+0x6800] ;  /* 0x00680000dd3c783b */ /* 0x000ee20000000200 */
[----:B------:R-:W-:-:S02]  /*2b90*/  IADD3 R206, R219, 0x3000, RZ ;  /* 0x00003000dbce7810 */ /* 0x000fc40007ffe0ff */
[C---:B------:R-:W-:Y:S01]  /*2ba0*/  @!P2 LEA R234, P1, R2.reuse, c[0x0][0x168], 0x1 ;  /* 0x00005a0002eaaa11 */ /* 0x040fe200078208ff */
[----:B------:R-:W3:Y:S01]  /*2bb0*/  LDSM.16.M88.4 R48, [R221+0x7000] ;  /* 0x00700000dd30783b */ /* 0x000ee20000000200 */
[C---:B------:R-:W-:Y:S02]  /*2bc0*/  IADD3 R205, R219.reuse, 0x3800, RZ ;  /* 0x00003800dbcd7810 */ /* 0x040fe40007ffe0ff */
[----:B------:R-:W-:Y:S01]  /*2bd0*/  @!P2 LEA.HI.X R235, R2, c[0x0][0x16c], R133, 0x1, P1 ;  /* 0x00005b0002ebaa11 */ /* 0x000fe200008f0c85 */
[----:B------:R-:W4:Y:S01]  /*2be0*/  LDSM.16.M88.4 R88, [R221+0x7800] ;  /* 0x00780000dd58783b */ /* 0x000f220000000200 */
[C---:B------:R-:W-:Y:S02]  /*2bf0*/  IADD3 R203, R219.reuse, 0x4000, RZ ;  /* 0x00004000dbcb7810 */ /* 0x040fe40007ffe0ff */
[C---:B------:R-:W-:Y:S01]  /*2c00*/  IADD3 R202, R219.reuse, 0x4800, RZ ;  /* 0x00004800dbca7810 */ /* 0x040fe20007ffe0ff */
[----:B------:R-:W-:Y:S01]  /*2c10*/  LDSM.16.M88.4 R108, [R220] ;  /* 0x00000000dc6c783b */ /* 0x000fe20000000200 */
[----:B------:R-:W-:-:S02]  /*2c20*/  IADD3 R201, R219, 0x5000, RZ ;  /* 0x00005000dbc97810 */ /* 0x000fc40007ffe0ff */
[C---:B------:R-:W-:Y:S01]  /*2c30*/  IADD3 R200, R219.reuse, 0x5800, RZ ;  /* 0x00005800dbc87810 */ /* 0x040fe20007ffe0ff */
[----:B------:R-:W4:Y:S01]  /*2c40*/  LDSM.16.M88.4 R52, [R219] ;  /* 0x00000000db34783b */ /* 0x000f220000000200 */
[C---:B------:R-:W-:Y:S02]  /*2c50*/  IADD3 R199, R219.reuse, 0x6000, RZ ;  /* 0x00006000dbc77810 */ /* 0x040fe40007ffe0ff */
[C---:B------:R-:W-:Y:S01]  /*2c60*/  IADD3 R198, R219.reuse, 0x6800, RZ ;  /* 0x00006800dbc67810 */ /* 0x040fe20007ffe0ff */
[----:B------:R-:W4:Y:S01]  /*2c70*/  LDSM.16.M88.4 R32, [R219+0x800] ;  /* 0x00080000db20783b */ /* 0x000f220000000200 */
[----:B-1----:R-:W-:Y:S01]  /*2c80*/  HMMA.16816.F32 R24, R28, R20, RZ ;  /* 0x000000141c18723c */ /* 0x002fe200000018ff */
[C---:B------:R-:W-:Y:S02]  /*2c90*/  IADD3 R197, R219.reuse, 0x7000, RZ ;  /* 0x00007000dbc57810 */ /* 0x040fe40007ffe0ff */
[----:B------:R-:W1:Y:S01]  /*2ca0*/  LDSM.16.M88.4 R92, [R219+0x1000] ;  /* 0x00100000db5c783b */ /* 0x000e620000000200 */
[----:B------:R-:W-:-:S03]  /*2cb0*/  IADD3 R196, R219, 0x7800, RZ ;  /* 0x00007800dbc47810 */ /* 0x000fc60007ffe0ff */
[----:B------:R-:W-:Y:S01]  /*2cc0*/  LDSM.16.M88.4 R120, [R219+0x1800] ;  /* 0x00180000db78783b */ /* 0x000fe20000000200 */
[C---:B--2---:R-:W-:Y:S03]  /*2cd0*/  HMMA.16816.F32 R16, R28.reuse, R12, RZ ;  /* 0x0000000c1c10723c */ /* 0x044fe600000018ff */
[----:B------:R-:W-:Y:S04]  /*2ce0*/  LDSM.16.M88.4 R100, [R218] ;  /* 0x00000000da64783b */ /* 0x000fe80000000200 */
[----:B------:R-:W-:Y:S01]  /*2cf0*/  LDSM.16.M88.4 R112, [R219+0x3800] ;  /* 0x00380000db70783b */ /* 0x000fe20000000200 */
[C---:B------:R-:W-:Y:S03]  /*2d00*/  HMMA.16816.F32 R8, R28.reuse, R84, RZ ;  /* 0x000000541c08723c */ /* 0x040fe600000018ff */
[----:B------:R-:W-:Y:S04]  /*2d10*/  LDSM.16.M88.4 R104, [R215+0x4000] ;  /* 0x00400000d768783b */ /* 0x000fe80000000200 */
[----:B------:R-:W-:Y:S01]  /*2d20*/  LDSM.16.M88.4 R96, [R215+0x4800] ;  /* 0x00480000d760783b */ /* 0x000fe20000000200 */
[C---:B---3--:R-:W-:Y:S03]  /*2d30*/  HMMA.16816.F32 R80, R28.reuse, R76, RZ ;  /* 0x0000004c1c50723c */ /* 0x048fe600000018ff */
        /* <DEDUP_REMOVED lines=28> */
[C---:B------:R-:W-:Y:S08]  /*2f00*/  HMMA.16816.F32 R80, R108.reuse, R120, R80 ;  /* 0x000000786c50723c */ /* 0x040ff00000001850 */
[C---:B------:R-:W-:Y:S01]  /*2f10*/  HMMA.16816.F32 R76, R108.reuse, R122, R76 ;  /* 0x0000007a6c4c723c */ /* 0x040fe2000000184c */
[----:B------:R-:W-:Y:S07]  /*2f20*/  LDSM.16.M88.4 R120, [R215+0xa800] ;  /* 0x00a80000d778783b */ /* 0x000fee0000000200 */
[C---:B---3--:R-:W-:Y:S08]  /*2f30*/  HMMA.16816.F32 R64, R108.reuse, R52, R64 ;  /* 0x000000346c40723c */ /* 0x048ff00000001840 */
[----:B------:R-:W-:Y:S01]  /*2f40*/  HMMA.16816.F32 R60, R108, R54, R60 ;  /* 0x000000366c3c723c */ /* 0x000fe2000000183c */
[----:B------:R-:W3:Y:S07]  /*2f50*/  LDSM.16.M88.4 R52, [R215+0x6800] ;  /* 0x00680000d734783b */ /* 0x000eee0000000200 */
[C---:B----4-:R-:W-:Y:S08]  /*2f60*/  HMMA.16816.F32 R8, R100.reuse, R32, R8 ;  /* 0x000000206408723c */ /* 0x050ff00000001808 */
[----:B------:R-:W-:Y:S01]  /*2f70*/  HMMA.16816.F32 R84, R100, R34, R84 ;  /* 0x000000226454723c */ /* 0x000fe20000001854 */
[----:B------:R-:W4:Y:S07]  /*2f80*/  LDSM.16.M88.4 R32, [R215+0x7000] ;  /* 0x00700000d720783b */ /* 0x000f2e0000000200 */
        /* <DEDUP_REMOVED lines=105> */
[----:B------:R-:W1:Y:S07]  /*3620*/  LDSM.16.M88.4 R88, [R204+0x6800] ;  /* 0x00680000cc58783b */ /* 0x000e6e0000000200 */
[C---:B------:R-:W-:Y:S08]  /*3630*/  HMMA.16816.F32 R56, R100.reuse, R108, R56 ;  /* 0x0000006c6438723c */ /* 0x040ff00000001838 */
[C---:B------:R-:W-:Y:S01]  /*3640*/  HMMA.16816.F32 R48, R100.reuse, R110, R48 ;  /* 0x0000006e6430723c */ /* 0x040fe20000001830 */
[----:B------:R-:W1:Y:S07]  /*3650*/  LDSM.16.M88.4 R108, [R204+0x4000] ;  /* 0x00400000cc6c783b */ /* 0x000e6e0000000200 */
[C---:B------:R-:W-:Y:S08]  /*3660*/  HMMA.16816.F32 R44, R100.reuse, R104, R44 ;  /* 0x00000068642c723c */ /* 0x040ff0000000182c */
[----:B------:R-:W-:Y:S01]  /*3670*/  HMMA.16816.F32 R28, R100, R106, R28 ;  /* 0x0000006a641c723c */ /* 0x000fe2000000181c */
[----:B------:R-:W1:Y:S04]  /*3680*/  LDSM.16.M88.4 R104, [R204+0x4800] ;  /* 0x00480000cc68783b */ /* 0x000e680000000200 */
[----:B------:R-:W1:Y:S03]  /*3690*/  LDSM.16.M88.4 R100, [R204+0x5000] ;  /* 0x00500000cc64783b */ /* 0x000e660000000200 */
[C---:B------:R-:W-:Y:S08]  /*36a0*/  HMMA.16816.F32 R72, R52.reuse, R124, R72 ;  /* 0x0000007c3448723c */ /* 0x040ff00000001848 */
[C---:B------:R-:W-:Y:S08]  /*36b0*/  HMMA.16816.F32 R68, R52.reuse, R126, R68 ;  /* 0x0000007e3444723c */ /* 0x040ff00000001844 */
[C---:B------:R-:W-:Y:S08]  /*36c0*/  HMMA.16816.F32 R64, R52.reuse, R120, R64 ;  /* 0x000000783440723c */ /* 0x040ff00000001840 */
[C---:B------:R-:W-:Y:S08]  /*36d0*/  HMMA.16816.F32 R24, R52.reuse, R96, R24 ;  /* 0x000000603418723c */ /* 0x040ff00000001818 */
[C---:B------:R-:W-:Y:S01]  /*36e0*/  HMMA.16816.F32 R20, R52.reuse, R98, R20 ;  /* 0x000000623414723c */ /* 0x040fe20000001814 */
[----:B------:R-:W1:Y:S07]  /*36f0*/  LDSM.16.M88.4 R96, [R204+0x5800] ;  /* 0x00580000cc60783b */ /* 0x000e6e0000000200 */
        /* <DEDUP_REMOVED lines=11> */
[----:B------:R-:W-:Y:S01]  /*37b0*/  LOP3.LUT R89, R130, 0xffffffe0, RZ, 0xc0, !PT ;  /* 0xffffffe082597812 */ /* 0x000fe200078ec0ff */
[----:B------:R-:W-:Y:S04]  /*37c0*/  HMMA.16816.F32 R24, R32, R108, R24 ;  /* 0x0000006c2018723c */ /* 0x000fe80000001818 */
[----:B------:R-:W-:-:S04]  /*37d0*/  IMAD.IADD R0, R6, 0x1, -R89 ;  /* 0x0000000106007824 */ /* 0x000fc800078e0a59 */
[----:B------:R-:W-:Y:S01]  /*37e0*/  HMMA.16816.F32 R20, R32, R110, R20 ;  /* 0x0000006e2014723c */ /* 0x000fe20000001814 */
[----:B------:R-:W-:-:S04]  /*37f0*/  SHF.R.S32.HI R89, RZ, 0x1f, R0 ;  /* 0x0000001fff597819 */ /* 0x000fc80000011400 */
[----:B------:R-:W-:-:S03]  /*3800*/  LEA.HI R236, R89, R0, RZ, 0x2 ;  /* 0x0000000059ec7211 */ /* 0x000fc600078f10ff */
[----:B------:R-:W-:Y:S01]  /*3810*/  HMMA.16816.F32 R16, R32, R104, R16 ;  /* 0x000000682010723c */ /* 0x000fe20000001810 */
[----:B------:R-:W-:-:S04]  /*3820*/  SHF.R.S32.HI R236, RZ, 0x2, R236 ;  /* 0x00000002ffec7819 */ /* 0x000fc800000114ec */
[----:B------:R-:W-:-:S03]  /*3830*/  IADD3 R129, R129, 0x1, R236 ;  /* 0x0000000181817810 */ /* 0x000fc60007ffe0ec */
[----:B------:R-:W-:Y:S01]  /*3840*/  HMMA.16816.F32 R12, R32, R106, R12 ;  /* 0x0000006a200c723c */ /* 0x000fe2000000180c */
[----:B------:R-:W-:-:S04]  /*3850*/  IADD3 R0, R43, R129, -R128 ;  /* 0x000000812b007210 */ /* 0x000fc80007ffe880 */
[----:B------:R-:W-:-:S03]  /*3860*/  IADD3 R0, R0, c[0x0][0x2e8], RZ ;  /* 0x0000ba0000007a10 */ /* 0x000fc60007ffe0ff */
[C---:B------:R-:W-:Y:S01]  /*3870*/  HMMA.16816.F32 R8, R32.reuse, R100, R8 ;  /* 0x000000642008723c */ /* 0x040fe20000001808 */
[C---:B------:R-:W-:Y:S02]  /*3880*/  IADD3 R134, R0.reuse, 0x8, RZ ;  /* 0x0000000800867810 */ /* 0x040fe40007ffe0ff */
[-C--:B------:R-:W-:Y:S02]  /*3890*/  IMNMX R135, R0, R43.reuse, PT ;  /* 0x0000002b00877217 */ /* 0x080fe40003800200 */
[----:B------:R-:W-:Y:S02]  /*38a0*/  IMNMX R134, R134, R43, PT ;  /* 0x0000002b86867217 */ /* 0x000fe40003800200 */
[----:B------:R-:W-:Y:S01]  /*38b0*/  LOP3.LUT R0, R39, R42, RZ, 0xfc, !PT ;  /* 0x0000002a27007212 */ /* 0x000fe200078efcff */
[C---:B------:R-:W-:Y:S08]  /*38c0*/  HMMA.16816.F32 R84, R32.reuse, R102, R84 ;  /* 0x000000662054723c */ /* 0x040ff00000001854 */
[C---:B------:R-:W-:Y:S08]  /*38d0*/  HMMA.16816.F32 R80, R32.reuse, R96, R80 ;  /* 0x000000602050723c */ /* 0x040ff00000001850 */
[C---:B------:R-:W-:Y:S08]  /*38e0*/  HMMA.16816.F32 R76, R32.reuse, R98, R76 ;  /* 0x00000062204c723c */ /* 0x040ff0000000184c */
[C---:B------:R-:W-:Y:S08]  /*38f0*/  HMMA.16816.F32 R60, R32.reuse, R90, R60 ;  /* 0x0000005a203c723c */ /* 0x040ff0000000183c */
[C---:B---3--:R-:W-:Y:S08]  /*3900*/  HMMA.16816.F32 R56, R32.reuse, R52, R56 ;  /* 0x000000342038723c */ /* 0x048ff00000001838 */
        /* <DEDUP_REMOVED lines=64> */
.L_x_3483:
[----:B------:R-:W-:-:S04]  /*3d10*/  LEA R6, -R3, RZ, 0x7 ;  /* 0x000000ff03067211 */ /* 0x000fc800078e39ff */
[----:B------:R-:W-:Y:S02]  /*3d20*/  SHF.R.S32.HI R32, RZ, 0x1f, R6 ;  /* 0x0000001fff207819 */ /* 0x000fe40000011406 */
.L_x_3484:
[----:B------:R-:W-:Y:S01]  /*3d30*/  IADD3 R2, P1, R6, R2, RZ ;  /* 0x0000000206027210 */ /* 0x000fe20007f3e0ff */
[----:B------:R-:W-:Y:S02]  /*3d40*/  IMAD.MOV.U32 R6, RZ, RZ, 0x5 ;  /* 0x00000005ff067424 */ /* 0x000fe400078e00ff */
[C---:B------:R-:W-:Y:S01]  /*3d50*/  IMAD.SHL.U32 R33, R3.reuse, 0x20, RZ ;  /* 0x0000002003217824 */ /* 0x040fe200078e00ff */
        /* <DEDUP_REMOVED lines=38> */
.L_x_3482:
[----:B------:R-:W-:Y:S02]  /*3fc0*/  IMAD.IADD R4, R4, 0x1, R193 ;  /* 0x0000000104047824 */ /* 0x000fe400078e02c1 */
[----:B------:R-:W-:-:S03]  /*3fd0*/  IMAD.SHL.U32 R216, R0, 0x2, RZ ;  /* 0x0000000200d87824 */ /* 0x000fc600078e00ff */
[C---:B------:R-:W-:Y:S01]  /*3fe0*/  IADD3 R6, R4.reuse, 0x1, RZ ;  /* 0x0000000104067810 */ /* 0x040fe20007ffe0ff */
        /* <DEDUP_REMOVED lines=13> */
[----:B------:R-:W-:Y:S02]  /*40c0*/  IADD3 R6, R4, 0x11, RZ ;  /* 0x0000001104067810 */ /* 0x000fe40007ffe0ff */
[----:B------:R-:W-:Y:S02]  /*40d0*/  FSEL R93, R21, -INF , !P5 ;  /* 0xff800000155d7808 */ /* 0x000fe40006800000 */
[----:B-1----:R-:W-:Y:S02]  /*40e0*/  FSEL R55, R23, -INF , !P1 ;  /* 0xff80000017377808 */ /* 0x002fe40004800000 */
        /* <DEDUP_REMOVED lines=48> */
[-C--:B------:R-:W-:Y:S01]  /*43f0*/  ISETP.GE.AND P5, PT, R6, R135.reuse, PT ;  /* 0x000000870600720c */ /* 0x080fe20003fa6270 */
[----:B------:R-:W-:Y:S01]  /*4400*/  LDSM.16.MT88.4 R84, [R213+0xc000] ;  /* 0x00c00000d554783b */ /* 0x000fe20000004200 */
[----:B------:R-:W-:-:S02]  /*4410*/  ISETP.GE.AND P2, PT, R3, R135, PT ;  /* 0x000000870300720c */ /* 0x000fc40003f46270 */
[----:B------:R-:W-:Y:S02]  /*4420*/  ISETP.GE.AND P4, PT, R3, R134, PT ;  /* 0x000000860300720c */ /* 0x000fe40003f86270 */
        /* <DEDUP_REMOVED lines=11> */
[----:B------:R-:W-:Y:S02]  /*44e0*/  FSEL R151, R76, -INF , !P2 ;  /* 0xff8000004c977808 */ /* 0x000fe40005000000 */
[----:B------:R-:W-:Y:S02]  /*44f0*/  ISETP.GE.AND P1, PT, R6, R134, PT ;  /* 0x000000860600720c */ /* 0x000fe40003f26270 */
[----:B------:R-:W-:Y:S02]  /*4500*/  ISETP.GE.AND P2, PT, R3, R135, PT ;  /* 0x000000870300720c */ /* 0x000fe40003f46270 */
[----:B------:R-:W-:Y:S02]  /*4510*/  IADD3 R6, R4, 0x48, RZ ;  /* 0x0000004804067810 */ /* 0x000fe40007ffe0ff */
[----:B------:R-:W-:Y:S02]  /*4520*/  FMNMX.FTZ R8, R24, R25, !PT ;  /* 0x0000001918087209 */ /* 0x000fe40007810000 */
[----:B------:R-:W-:-:S02]  /*4530*/  FSEL R247, R78, -INF , !P4 ;  /* 0xff8000004ef77808 */ /* 0x000fc40006000000 */
[----:B------:R-:W-:Y:S02]  /*4540*/  FSEL R245, R72, -INF , !P2 ;  /* 0xff80000048f57808 */ /* 0x000fe40005000000 */
[-C--:B------:R-:W-:Y:S02]  /*4550*/  ISETP.GE.AND P4, PT, R3, R134.reuse, PT ;  /* 0x000000860300720c */ /* 0x080fe40003f86270 */
[C---:B------:R-:W-:Y:S02]  /*4560*/  ISETP.GE.AND P3, PT, R6.reuse, R135, PT ;  /* 0x000000870600720c */ /* 0x040fe40003f66270 */
[----:B------:R-:W-:Y:S02]  /*4570*/  ISETP.GE.AND P2, PT, R6, R134, PT ;  /* 0x000000860600720c */ /* 0x000fe40003f46270 */
[----:B------:R-:W-:Y:S02]  /*4580*/  IADD3 R3, R4, 0x41, RZ ;  /* 0x0000004104037810 */ /* 0x000fe40007ffe0ff */
[----:B------:R-:W-:-:S02]  /*4590*/  FMNMX.FTZ R6, R91, R8, !PT ;  /* 0x000000085b067209 */ /* 0x000fc40007810000 */
[----:B------:R-:W-:Y:S02]  /*45a0*/  ISETP.GE.AND P5, PT, R3, R134, PT ;  /* 0x000000860300720c */ /* 0x000fe40003fa6270 */
[----:B------:R-:W-:Y:S02]  /*45b0*/  FMNMX.FTZ R6, R93, R6, !PT ;  /* 0x000000065d067209 */ /* 0x000fe40007810000 */
[----:B------:R-:W-:Y:S02]  /*45c0*/  FSEL R159, R79, -INF , !P1 ;  /* 0xff8000004f9f7808 */ /* 0x000fe40004800000 */
[----:B------:R-:W-:Y:S01]  /*45d0*/  FSEL R179, R75, -INF , !P5 ;  /* 0xff8000004bb37808 */ /* 0x000fe20006800000 */
[----:B------:R-:W-:Y:S01]  /*45e0*/  LDSM.16.MT88.4 R76, [R214+0xc000] ;  /* 0x00c00000d64c783b */ /* 0x000fe20000004200 */
[----:B------:R-:W-:Y:S02]  /*45f0*/  FMNMX.FTZ R6, R53, R6, !PT ;  /* 0x0000000635067209 */ /* 0x000fe40007810000 */
[----:B------:R-:W-:-:S02]  /*4600*/  ISETP.GE.AND P1, PT, R3, R135, PT ;  /* 0x000000870300720c */ /* 0x000fc40003f26270 */
[C---:B------:R-:W-:Y:S02]  /*4610*/  ISETP.GE.AND P5, PT, R4.reuse, R134, PT ;  /* 0x000000860400720c */ /* 0x040fe40003fa6270 */
[----:B------:R-:W-:Y:S02]  /*4620*/  IADD3 R3, R4, 0x49, RZ ;  /* 0x0000004904037810 */ /* 0x000fe40007ffe0ff */
[----:B------:R-:W-:Y:S02]  /*4630*/  FMNMX.FTZ R8, R17, R6, !PT ;  /* 0x0000000611087209 */ /* 0x000fe40007810000 */
[----:B------:R-:W-:Y:S02]  /*4640*/  FSEL R241, R74, -INF , !P4 ;  /* 0xff8000004af17808 */ /* 0x000fe40006000000 */
[----:B------:R-:W-:Y:S02]  /*4650*/  FSEL R173, R73, -INF , !P1 ;  /* 0xff80000049ad7808 */ /* 0x000fe40004800000 */
[----:B------:R-:W-:-:S02]  /*4660*/  FSEL R27, R27, -INF , !P6 ;  /* 0xff8000001b1b7808 */ /* 0x000fc40007000000 */
[----:B------:R-:W-:Y:S02]  /*4670*/  FSEL R26, R26, -INF , !P5 ;  /* 0xff8000001a1a7808 */ /* 0x000fe40006800000 */
[C---:B------:R-:W-:Y:S02]  /*4680*/  ISETP.GE.AND P4, PT, R3.reuse, R135, PT ;  /* 0x000000870300720c */ /* 0x040fe40003f86270 */
[----:B------:R-:W-:Y:S02]  /*4690*/  ISETP.GE.AND P1, PT, R3, R134, PT ;  /* 0x000000860300720c */ /* 0x000fe40003f26270 */
[C---:B------:R-:W-:Y:S02]  /*46a0*/  IADD3 R3, R4.reuse, 0x50, RZ ;  /* 0x0000005004037810 */ /* 0x040fe40007ffe0ff */
[----:B------:R-:W-:Y:S02]  /*46b0*/  IADD3 R6, R4, 0x51, RZ ;  /* 0x0000005104067810 */ /* 0x000fe40007ffe0ff */
[----:B------:R-:W-:-:S02]  /*46c0*/  FMNMX.FTZ R8, R23, R8, !PT ;  /* 0x0000000817087209 */ /* 0x000fc40007810000 */
[----:B------:R-:W-:Y:S02]  /*46d0*/  FMNMX.FTZ R10, R26, R27, !PT ;  /* 0x0000001b1a0a7209 */ /* 0x000fe40007810000 */
[----:B------:R-:W-:Y:S02]  /*46e0*/  FSEL R175, R68, -INF , !P3 ;  /* 0xff80000044af7808 */ /* 0x000fe40005800000 */
[CC--:B------:R-:W-:Y:S02]  /*46f0*/  ISETP.GE.AND P6, PT, R3.reuse, R135.reuse, PT ;  /* 0x000000870300720c */ /* 0x0c0fe40003fc6270 */
[----:B------:R-:W-:Y:S02]  /*4700*/  ISETP.GE.AND P3, PT, R3, R134, PT ;  /* 0x000000860300720c */ /* 0x000fe40003f66270 */
[----:B------:R-:W-:Y:S02]  /*4710*/  FSEL R183, R70, -INF , !P2 ;  /* 0xff80000046b77808 */ /* 0x000fe40005000000 */
[----:B------:R-:W-:-:S02]  /*4720*/  ISETP.GE.AND P5, PT, R6, R135, PT ;  /* 0x000000870600720c */ /* 0x000fc40003fa6270 */
[----:B------:R-:W-:Y:S02]  /*4730*/  FMNMX.FTZ R3, R13, R8, !PT ;  /* 0x000000080d037209 */ /* 0x000fe40007810000 */
        /* <DEDUP_REMOVED lines=8> */
[----:B------:R-:W-:Y:S02]  /*47c0*/  IADD3 R3, R4, 0x59, RZ ;  /* 0x0000005904037810 */ /* 0x000fe40007ffe0ff */
[----:B------:R-:W-:Y:S02]  /*47d0*/  FMNMX.FTZ R9, R39, R6, !PT ;  /* 0x0000000627097209 */ /* 0x000fe40007810000 */
[----:B------:R-:W-:-:S02]  /*47e0*/  FMNMX.FTZ R10, R35, R10, !PT ;  /* 0x0000000a230a7209 */ /* 0x000fc40007810000 */
[----:B------:R-:W-:Y:S02]  /*47f0*/  FSEL R237, R64, -INF , !P6 ;  /* 0xff80000040ed7808 */ /* 0x000fe40007000000 */
[----:B------:R-:W-:Y:S02]  /*4800*/  FSEL R187, R66, -INF , !P3 ;  /* 0xff80000042bb7808 */ /* 0x000fe40005800000 */
[C---:B------:R-:W-:Y:S02]  /*4810*/  ISETP.GE.AND P6, PT, R3.reuse, R135, PT ;  /* 0x000000870300720c */ /* 0x040fe40003fc6270 */
[----:B------:R-:W-:Y:S02]  /*4820*/  FMNMX.FTZ R6, R138, R9, !PT ;  /* 0x000000098a067209 */ /* 0x000fe40007810000 */
[----:B------:R-:W-:Y:S02]  /*4830*/  ISETP.GE.AND P3, PT, R3, R134, PT ;  /* 0x000000860300720c */ /* 0x000fe40003f66270 */
        /* <DEDUP_REMOVED lines=8> */
[----:B------:R-:W-:Y:S02]  /*48c0*/  FSEL R239, R71, -INF , !P1 ;  /* 0xff80000047ef7808 */ /* 0x000fe40004800000 */
[C---:B------:R-:W-:Y:S01]  /*48d0*/  ISETP.GE.AND P4, PT, R8.reuse, R135, PT ;  /* 0x000000870800720c */ /* 0x040fe20003f86270 */
[----:B------:R-:W-:Y:S01]  /*48e0*/  LDSM.16.MT88.4 R68, [R216+0xc000] ;  /* 0x00c00000d844783b */ /* 0x000fe20000004200 */
[----:B------:R-:W-:Y:S02]  /*48f0*/  ISETP.GE.AND P1, PT, R8, R134, PT ;  /* 0x000000860800720c */ /* 0x000fe40003f26270 */
[----:B------:R-:W-:Y:S02]  /*4900*/  IADD3 R8, R4, 0x60, RZ ;  /* 0x0000006004087810 */ /* 0x000fe40007ffe0ff */
[----:B------:R-:W-:-:S02]  /*4910*/  FMNMX.FTZ R6, R140, R9, !PT ;  /* 0x000000098c067209 */ /* 0x000fc40007810000 */
[----:B------:R-:W-:Y:S02]  /*4920*/  FSEL R195, R65, -INF , !P5 ;  /* 0xff80000041c37808 */ /* 0x000fe40006800000 */
[----:B------:R-:W-:Y:S02]  /*4930*/  FSEL R185, R67, -INF , !P2 ;  /* 0xff80000043b97808 */ /* 0x000fe40005000000 */
[C---:B------:R-:W-:Y:S02]  /*4940*/  ISETP.GE.AND P5, PT, R8.reuse, R135, PT ;  /* 0x000000870800720c */ /* 0x040fe40003fa6270 */
[----:B------:R-:W-:Y:S02]  /*4950*/  ISETP.GE.AND P2, PT, R8, R134, PT ;  /* 0x000000860800720c */ /* 0x000fe40003f46270 */
        /* <DEDUP_REMOVED lines=12> */
[----:B------:R-:W-:Y:S02]  /*4a20*/  FSEL R191, R60, -INF , !P4 ;  /* 0xff8000003cbf7808 */ /* 0x000fe40006000000 */
[----:B------:R-:W-:-:S02]  /*4a30*/  FMNMX.FTZ R12, R195, R12, !PT ;  /* 0x0000000cc30c7209 */ /* 0x000fc40007810000 */
[----:B------:R-:W-:Y:S02]  /*4a40*/  FMNMX.FTZ R10, R183, R10, !PT ;  /* 0x0000000ab70a7209 */ /* 0x000fe40007810000 */
[----:B------:R-:W-:Y:S02]  /*4a50*/  IADD3 R3, R4, 0x61, RZ ;  /* 0x0000006104037810 */ /* 0x000fe40007ffe0ff */
[----:B------:R-:W-:Y:S02]  /*4a60*/  FSEL R189, R61, -INF , !P6 ;  /* 0xff8000003dbd7808 */ /* 0x000fe40007000000 */
[----:B------:R-:W-:Y:S02]  /*4a70*/  FMNMX.FTZ R12, R191, R12, !PT ;  /* 0x0000000cbf0c7209 */ /* 0x000fe40007810000 */
[----:B------:R-:W-:Y:S02]  /*4a80*/  FMNMX.FTZ R10, R239, R10, !PT ;  /* 0x0000000aef0a7209 */ /* 0x000fe40007810000 */
[----:B------:R-:W-:-:S02]  /*4a90*/  FSEL R181, R62, -INF , !P1 ;  /* 0xff8000003eb57808 */ /* 0x000fc40004800000 */
[C---:B------:R-:W-:Y:S02]  /*4aa0*/  ISETP.GE.AND P4, PT, R3.reuse, R135, PT ;  /* 0x000000870300720c */ /* 0x040fe40003f86270 */
[----:B------:R-:W-:Y:S02]  /*4ab0*/  ISETP.GE.AND P1, PT, R3, R134, PT ;  /* 0x000000860300720c */ /* 0x000fe40003f26270 */
[----:B------:R-:W-:Y:S02]  /*4ac0*/  IADD3 R3, R4, 0x68, RZ ;  /* 0x0000006804037810 */ /* 0x000fe40007ffe0ff */
[----:B------:R-:W-:Y:S02]  /*4ad0*/  FSEL R171, R56, -INF , !P5 ;  /* 0xff80000038ab7808 */ /* 0x000fe40006800000 */
[----:B------:R-:W-:Y:S02]  /*4ae0*/  FMNMX.FTZ R12, R189, R12, !PT ;  /* 0x0000000cbd0c7209 */ /* 0x000fe40007810000 */
[----:B------:R-:W-:-:S02]  /*4af0*/  FMNMX.FTZ R10, R187, R10, !PT ;  /* 0x0000000abb0a7209 */ /* 0x000fc40007810000 */
        /* <DEDUP_REMOVED lines=15> */
[----:B------:R-:W-:Y:S02]  /*4bf0*/  FSEL R163, R58, -INF , !P2 ;  /* 0xff8000003aa37808 */ /* 0x000fe40005000000 */
[----:B------:R-:W-:Y:S02]  /*4c00*/  FMNMX.FTZ R10, R177, R10, !PT ;  /* 0x0000000ab10a7209 */ /* 0x000fe40007810000 */
[----:B------:R-:W-:-:S02]  /*4c10*/  ISETP.GE.AND P3, PT, R3, R134, PT ;  /* 0x000000860300720c */ /* 0x000fc40003f66270 */
[----:B------:R-:W-:Y:S02]  /*4c20*/  IADD3 R3, R4, 0x78, RZ ;  /* 0x0000007804037810 */ /* 0x000fe40007ffe0ff */
[----:B------:R-:W-:Y:S02]  /*4c30*/  ISETP.GE.AND P6, PT, R6, R135, PT ;  /* 0x000000870600720c */ /* 0x000fe40003fc6270 */
[----:B------:R-:W-:Y:S02]  /*4c40*/  FSEL R149, R44, -INF , !P4 ;  /* 0xff8000002c957808 */ /* 0x000fe40006000000 */
[----:B------:R-:W-:Y:S02]  /*4c50*/  FMNMX.FTZ R12, R165, R12, !PT ;  /* 0x0000000ca50c7209 */ /* 0x000fe40007810000 */
        /* <DEDUP_REMOVED lines=14> */
[----:B------:R-:W-:Y:S02]  /*4d40*/  FMNMX.FTZ R10, R157, R10, !PT ;  /* 0x0000000a9d0a7209 */ /* 0x000fe40007810000 */
[----:B------:R-:W-:Y:S02]  /*4d50*/  FSEL R141, R29, -INF , !P4 ;  /* 0xff8000001d8d7808 */ /* 0x000fe40006000000 */
[----:B------:R-:W-:Y:S02]  /*4d60*/  FMNMX.FTZ R12, R145, R12, !PT ;  /* 0x0000000c910c7209 */ /* 0x000fe40007810000 */
[----:B------:R-:W-:Y:S02]  /*4d70*/  ISETP.GE.AND P1, PT, R6, R134, PT ;  /* 0x000000860600720c */ /* 0x000fe40003f26270 */
[----:B------:R-:W-:Y:S02]  /*4d80*/  FSEL R139, R46, -INF , !P2 ;  /* 0xff8000002e8b7808 */ /* 0x000fe40005000000 */
[----:B------:R-:W-:-:S02]  /*4d90*/  FMNMX.FTZ R10, R155, R10, !PT ;  /* 0x0000000a9b0a7209 */ /* 0x000fc40007810000 */
[----:B------:R-:W-:Y:S02]  /*4da0*/  FMNMX.FTZ R9, R141, R12, !PT ;  /* 0x0000000c8d097209 */ /* 0x000fe40007810000 */
[----:B------:R-:W-:Y:S02]  /*4db0*/  ISETP.GE.AND P2, PT, R3, R134, PT ;  /* 0x000000860300720c */ /* 0x000fe40003f46270 */
[----:B------:R-:W-:Y:S01]  /*4dc0*/  FSEL R137, R47, -INF , !P1 ;  /* 0xff8000002f897808 */ /* 0x000fe20004800000 */
[----:B------:R-:W1:Y:S01]  /*4dd0*/  SHFL.BFLY PT, R8, R9, 0x2, 0x1f ;  /* 0x0c401f0009087f89 */ /* 0x000e6200000e0000 */
[----:B------:R-:W-:Y:S02]  /*4de0*/  FMNMX.FTZ R10, R139, R10, !PT ;  /* 0x0000000a8b0a7209 */ /* 0x000fe40007810000 */
[----:B------:R-:W-:Y:S02]  /*4df0*/  ISETP.GE.AND P1, PT, R4, R134, PT ;  /* 0x000000860400720c */ /* 0x000fe40003f26270 */
[----:B------:R-:W-:-:S02]  /*4e00*/  FSEL R67, R30, -INF , !P2 ;  /* 0xff8000001e437808 */ /* 0x000fc40005000000 */
[----:B------:R-:W-:Y:S02]  /*4e10*/  FMNMX.FTZ R10, R137, R10, !PT ;  /* 0x0000000a890a7209 */ /* 0x000fe40007810000 */
[----:B------:R-:W-:Y:S02]  /*4e20*/  FSEL R65, R31, -INF , !P1 ;  /* 0xff8000001f417808 */ /* 0x000fe40004800000 */
[----:B------:R-:W-:Y:S01]  /*4e30*/  FMNMX.FTZ R6, R67, R10, !PT ;  /* 0x0000000a43067209 */ /* 0x000fe20007810000 */
[----:B------:R-:W-:Y:S01]  /*4e40*/  LDSM.16.MT88.4 R28, [R213+0x10800] ;  /* 0x01080000d51c783b */ /* 0x000fe20000004200 */
[----:B------:R-:W-:Y:S02]  /*4e50*/  ISETP.GT.AND P4, PT, R228, R225, PT ;  /* 0x000000e1e400720c */ /* 0x000fe40003f84270 */
[----:B------:R-:W-:-:S05]  /*4e60*/  FMNMX.FTZ R6, R65, R6, !PT ;  /* 0x0000000641067209 */ /* 0x000fca0007810000 */
        /* <DEDUP_REMOVED lines=8> */
[----:B------:R-:W-:-:S05]  /*4ef0*/  FMUL.FTZ R136, R132, c[0x0][0x23c] ;  /* 0x00008f0084887a20 */ /* 0x000fca0000410000 */
[----:B------:R-:W-:-:S05]  /*4f00*/  FSEL R136, R136, RZ, P1 ;  /* 0x000000ff88887208 */ /* 0x000fca0000800000 */
[--C-:B------:R-:W-:Y:S02]  /*4f10*/  FFMA.FTZ R54, R93, c[0x0][0x23c], -R136.reuse ;  /* 0x00008f005d367a23 */ /* 0x100fe40000010888 */
[----:B------:R-:W1:Y:S01]  /*4f20*/  LDSM.16.MT88.4 R92, [R212+0xc000] ;  /* 0x00c00000d45c783b */ /* 0x000e620000004200 */
[--C-:B------:R-:W-:Y:S01]  /*4f30*/  FFMA.FTZ R61, R24, c[0x0][0x23c], -R136.reuse ;  /* 0x00008f00183d7a23 */ /* 0x100fe20000010888 */
[----:B--2---:R-:W-:Y:S01]  /*4f40*/  FMNMX.FTZ R3, R4, R3, !PT ;  /* 0x0000000304037209 */ /* 0x004fe20007810000 */
[--C-:B------:R-:W-:Y:S01]  /*4f50*/  FFMA.FTZ R58, R25, c[0x0][0x23c], -R136.reuse ;  /* 0x00008f00193a7a23 */ /* 0x100fe20000010888 */
[----:B------:R-:W2:Y:S01]  /*4f60*/  LDSM.16.MT88.4 R4, [R212+0x10000] ;  /* 0x01000000d404783b */ /* 0x000ea20000004200 */
[--C-:B------:R-:W-:Y:S01]  /*4f70*/  FFMA.FTZ R59, R91, c[0x0][0x23c], -R136.reuse ;  /* 0x00008f005b3b7a23 */ /* 0x100fe20000010888 */
[C---:B------:R-:W-:Y:S01]  /*4f80*/  FSETP.NEU.FTZ.AND P1, PT, R3.reuse, -INF , PT ;  /* 0xff8000000300780b */ /* 0x040fe20003f3d000 */
[----:B------:R-:W-:Y:S01]  /*4f90*/  FMUL.FTZ R64, R3, c[0x0][0x23c] ;  /* 0x00008f0003407a20 */ /* 0x000fe20000410000 */
[----:B------:R-:W-:Y:S01]  /*4fa0*/  MUFU.EX2 R61, R61 ;  /* 0x0000003d003d7308 */ /* 0x000fe20000000800 */
[----:B------:R-:W-:-:S02]  /*4fb0*/  FFMA.FTZ R49, R13, c[0x0][0x23c], -R136 ;  /* 0x00008f000d317a23 */ /* 0x000fc40000010888 */
[----:B------:R-:W3:Y:S01]  /*4fc0*/  LDSM.16.MT88.4 R12, [R212+0xc800] ;  /* 0x00c80000d40c783b */ /* 0x000ee20000004200 */
[----:B------:R-:W-:Y:S01]  /*4fd0*/  FSEL R64, R64, RZ, P1 ;  /* 0x000000ff40407208 */ /* 0x000fe20000800000 */
[--C-:B------:R-:W-:Y:S02]  /*4fe0*/  FFMA.FTZ R56, R53, c[0x0][0x23c], -R136.reuse ;  /* 0x00008f0035387a23 */ /* 0x100fe40000010888 */
[----:B------:R-:W-:Y:S01]  /*4ff0*/  FFMA.FTZ R53, R17, c[0x0][0x23c], -R136 ;  /* 0x00008f0011357a23 */ /* 0x000fe20000010888 */
[----:B------:R-:W4:Y:S01]  /*5000*/  MUFU.EX2 R58, R58 ;  /* 0x0000003a003a7308 */ /* 0x000f220000000800 */
[--C-:B------:R-:W-:Y:S02]  /*5010*/  FFMA.FTZ R63, R26, c[0x0][0x23c], -R64.reuse ;  /* 0x00008f001a3f7a23 */ /* 0x100fe40000010840 */
[--C-:B------:R-:W-:Y:S02]  /*5020*/  FFMA.FTZ R62, R27, c[0x0][0x23c], -R64.reuse ;  /* 0x00008f001b3e7a23 */ /* 0x100fe40000010840 */
[--C-:B------:R-:W-:Y:S01]  /*5030*/  FFMA.FTZ R60, R89, c[0x0][0x23c], -R64.reuse ;  /* 0x00008f00593c7a23 */ /* 0x100fe20000010840 */
[----:B------:R-:W5:Y:S01]  /*5040*/  LDSM.16.MT88.4 R24, [R216+0xc800] ;  /* 0x00c80000d818783b */ /* 0x000f620000004200 */
[----:B------:R-:W-:Y:S01]  /*5050*/  FFMA.FTZ R55, R55, c[0x0][0x23c], -R64 ;  /* 0x00008f0037377a23 */ /* 0x000fe20000010840 */
[----:B------:R-:W-:Y:S01]  /*5060*/  MUFU.EX2 R59, R59 ;  /* 0x0000003b003b7308 */ /* 0x000fe20000000800 */
[----:B------:R-:W-:-:S02]  /*5070*/  FFMA.FTZ R52, R23, c[0x0][0x23c], -R136 ;  /* 0x00008f0017347a23 */ /* 0x000fc40000010888 */
[--C-:B------:R-:W-:Y:S02]  /*5080*/  FFMA.FTZ R57, R21, c[0x0][0x23c], -R64.reuse ;  /* 0x00008f0015397a23 */ /* 0x100fe40000010840 */
[--C-:B------:R-:W-:Y:S01]  /*5090*/  FFMA.FTZ R50, R19, c[0x0][0x23c], -R64.reuse ;  /* 0x00008f0013327a23 */ /* 0x100fe20000010840 */
[----:B------:R-:W1:Y:S01]  /*50a0*/  LDSM.16.MT88.4 R20, [R214+0xc800] ;  /* 0x00c80000d614783b */ /* 0x000e620000004200 */
[--C-:B------:R-:W-:Y:S01]  /*50b0*/  FFMA.FTZ R51, R35, c[0x0][0x23c], -R64.reuse ;  /* 0x00008f0023337a23 */ /* 0x100fe20000010840 */
[----:B------:R-:W2:Y:S01]  /*50c0*/  MUFU.EX2 R54, R54 ;  /* 0x0000003600367308 */ /* 0x000ea20000000800 */
[----:B----4-:R-:W-:Y:S01]  /*50d0*/  F2FP.PACK_AB R116, R58, R61 ;  /* 0x0000003d3a74723e */ /* 0x010fe200000000ff */
[--C-:B------:R-:W-:Y:S01]  /*50e0*/  FFMA.FTZ R46, R33, c[0x0][0x23c], -R64.reuse ;  /* 0x00008f00212e7a23 */ /* 0x100fe20000010840 */
[----:B------:R-:W4:Y:S01]  /*50f0*/  LDSM.16.MT88.4 R16, [R213+0xc800] ;  /* 0x00c80000d510783b */ /* 0x000f220000004200 */
[----:B------:R-:W-:Y:S02]  /*5100*/  FFMA.FTZ R47, R42, c[0x0][0x23c], -R64 ;  /* 0x00008f002a2f7a23 */ /* 0x000fe40000010840 */
[--C-:B------:R-:W-:Y:S01]  /*5110*/  FFMA.FTZ R48, R148, c[0x0][0x23c], -R136.reuse ;  /* 0x00008f0094307a23 */ /* 0x100fe20000010888 */
[----:B------:R-:W1:Y:S01]  /*5120*/  LDSM.16.MT88.4 R32, [R214+0x10800] ;  /* 0x01080000d620783b */ /* 0x000e620000004200 */
[----:B------:R-:W-:Y:S01]  /*5130*/  MUFU.EX2 R63, R63 ;  /* 0x0000003f003f7308 */ /* 0x000fe20000000800 */
[----:B------:R-:W-:-:S02]  /*5140*/  FFMA.FTZ R45, R144, c[0x0][0x23c], -R136 ;  /* 0x00008f00902d7a23 */ /* 0x000fc40000010888 */
[--C-:B------:R-:W-:Y:S02]  /*5150*/  FFMA.FTZ R44, R146, c[0x0][0x23c], -R136.reuse ;  /* 0x00008f00922c7a23 */ /* 0x100fe40000010888 */
[----:B------:R-:W-:Y:S02]  /*5160*/  FFMA.FTZ R39, R39, c[0x0][0x23c], -R136 ;  /* 0x00008f0027277a23 */ /* 0x000fe40000010888 */
[--C-:B------:R-:W-:Y:S01]  /*5170*/  FFMA.FTZ R42, R142, c[0x0][0x23c], -R64.reuse ;  /* 0x00008f008e2a7a23 */ /* 0x100fe20000010840 */
[----:B------:R-:W3:Y:S01]  /*5180*/  MUFU.EX2 R62, R62 ;  /* 0x0000003e003e7308 */ /* 0x000ee20000000800 */
[----:B--2---:R-:W-:Y:S01]  /*5190*/  F2FP.PACK_AB R118, R54, R59 ;  /* 0x0000003b3676723e */ /* 0x004fe200000000ff */
[--C-:B------:R-:W-:Y:S02]  /*51a0*/  FFMA.FTZ R43, R43, c[0x0][0x23c], -R64.reuse ;  /* 0x00008f002b2b7a23 */ /* 0x100fe40000010840 */
[----:B------:R-:W-:Y:S02]  /*51b0*/  FFMA.FTZ R0, R140, c[0x0][0x23c], -R64 ;  /* 0x00008f008c007a23 */ /* 0x000fe40000010840 */
[----:B------:R-:W-:-:S02]  /*51c0*/  FFMA.FTZ R66, R138, c[0x0][0x23c], -R136 ;  /* 0x00008f008a427a23 */ /* 0x000fc40000010888 */
[----:B------:R-:W-:Y:S01]  /*51d0*/  MUFU.EX2 R60, R60 ;  /* 0x0000003c003c7308 */ /* 0x000fe20000000800 */
[----:B------:R-:W-:Y:S02]  /*51e0*/  FFMA.FTZ R140, R153, c[0x0][0x23c], -R64 ;  /* 0x00008f00998c7a23 */ /* 0x000fe40000010840 */
[--C-:B------:R-:W-:Y:S02]  /*51f0*/  FFMA.FTZ R143, R143, c[0x0][0x23c], -R136.reuse ;  /* 0x00008f008f8f7a23 */ /* 0x100fe40000010888 */
[--C-:B------:R-:W-:Y:S02]  /*5200*/  FFMA.FTZ R151, R151, c[0x0][0x23c], -R136.reuse ;  /* 0x00008f0097977a23 */ /* 0x100fe40000010888 */
[----:B------:R-:W-:Y:S01]  /*5210*/  FFMA.FTZ R138, R251, c[0x0][0x23c], -R136 ;  /* 0x00008f00fb8a7a23 */ /* 0x000fe20000010888 */
[----:B------:R-:W2:Y:S01]  /*5220*/  MUFU.EX2 R55, R55 ;  /* 0x0000003700377308 */ /* 0x000ea20000000800 */
[----:B---3--:R-:W-:Y:S01]  /*5230*/  F2FP.PACK_AB R117, R62, R63 ;  /* 0x0000003f3e75723e */ /* 0x008fe200000000ff */
        /* <DEDUP_REMOVED lines=8> */
[----:B--2---:R-:W-:Y:S01]  /*52c0*/  F2FP.PACK_AB R119, R55, R60 ;  /* 0x0000003c3777723e */ /* 0x004fe200000000ff */
[----:B------:R-:W2:Y:S01]  /*52d0*/  MUFU.EX2 R53, R53 ;  /* 0x0000003500357308 */ /* 0x000ea20000000800 */
[----:B------:R-:W-:-:S02]  /*52e0*/  FFMA.FTZ R146, R243, c[0x0][0x23c], -R136 ;  /* 0x00008f00f3927a23 */ /* 0x000fc40000010888 */
[--C-:B------:R-:W-:Y:S02]  /*52f0*/  FFMA.FTZ R148, R241, c[0x0][0x23c], -R64.reuse ;  /* 0x00008f00f1947a23 */ /* 0x100fe40000010840 */
[--C-:B------:R-:W-:Y:S01]  /*5300*/  FFMA.FTZ R179, R179, c[0x0][0x23c], -R64.reuse ;  /* 0x00008f00b3b37a23 */ /* 0x100fe20000010840 */
[C---:B-1----:R-:W-:Y:S01]  /*5310*/  HMMA.16816.F32 R88, R116.reuse, R92, RZ ;  /* 0x0000005c7458723c */ /* 0x042fe200000018ff */
[----:B------:R-:W-:Y:S01]  /*5320*/  FFMA.FTZ R183, R239, c[0x0][0x23c], -R64 ;  /* 0x00008f00efb77a23 */ /* 0x000fe20000010840 */
        /* <DEDUP_REMOVED lines=11> */
[----:B------:R-:W-:Y:S01]  /*53e0*/  FFMA.FTZ R177, R177, c[0x0][0x23c], -R64 ;  /* 0x00008f00b1b17a23 */ /* 0x000fe20000010840 */
[----:B------:R-:W-:Y:S01]  /*53f0*/  MUFU.EX2 R57, R57 ;  /* 0x0000003900397308 */ /* 0x000fe20000000800 */
[--C-:B------:R-:W-:Y:S02]  /*5400*/  FFMA.FTZ R160, R171, c[0x0][0x23c], -R136.reuse ;  /* 0x00008f00aba07a23 */ /* 0x100fe40000010888 */
[--C-:B------:R-:W-:Y:S02]  /*5410*/  FFMA.FTZ R169, R169, c[0x0][0x23c], -R136.reuse ;  /* 0x00008f00a9a97a23 */ /* 0x100fe40000010888 */
[--C-:B------:R-:W-:Y:S01]  /*5420*/  FFMA.FTZ R162, R167, c[0x0][0x23c], -R136.reuse ;  /* 0x00008f00a7a27a23 */ /* 0x100fe20000010888 */
[----:B------:R-:W-:Y:S01]  /*5430*/  HMMA.16816.F32 R100, R116, R102, RZ ;  /* 0x000000667464723c */ /* 0x000fe200000018ff */
[----:B------:R-:W-:Y:S01]  /*5440*/  FFMA.FTZ R165, R165, c[0x0][0x23c], -R136 ;  /* 0x00008f00a5a57a23 */ /* 0x000fe20000010888 */
[----:B------:R-:W1:Y:S01]  /*5450*/  MUFU.EX2 R50, R50 ;  /* 0x0000003200327308 */ /* 0x000e620000000800 */
        /* <DEDUP_REMOVED lines=11> */
[----:B------:R-:W3:Y:S01]  /*5510*/  MUFU.EX2 R46, R46 ;  /* 0x0000002e002e7308 */ /* 0x000ee20000000800 */
[----:B------:R-:W-:-:S02]  /*5520*/  FFMA.FTZ R241, R141, c[0x0][0x23c], -R136 ;  /* 0x00008f008df17a23 */ /* 0x000fc40000010888 */
[----:B------:R-:W-:Y:S02]  /*5530*/  FADD.FTZ R59, R54, R59 ;  /* 0x0000003b363b7221 */ /* 0x000fe40000010000 */
[----:B------:R-:W-:Y:S01]  /*5540*/  FADD.FTZ R60, R55, R60 ;  /* 0x0000003c373c7221 */ /* 0x000fe20000010000 */
        /* <DEDUP_REMOVED lines=15> */
[----:B------:R-:W3:Y:S06]  /*5640*/  MUFU.EX2 R0, R0 ;  /* 0x0000000000007308 */ /* 0x000eec0000000800 */
[C---:B------:R-:W-:Y:S02]  /*5650*/  HMMA.16816.F32 R120, R116.reuse, R4, RZ ;  /* 0x000000047478723c */ /* 0x040fe400000018ff */
[----:B------:R-:W-:Y:S05]  /*5660*/  MUFU.EX2 R66, R66 ;  /* 0x0000004200427308 */ /* 0x000fea0000000800 */
[----:B--2---:R-:W-:Y:S01]  /*5670*/  F2FP.PACK_AB R4, R53, R56 ;  /* 0x000000383504723e */ /* 0x004fe200000000ff */
[----:B------:R-:W-:Y:S01]  /*5680*/  HMMA.16816.F32 R116, R116, R6, RZ ;  /* 0x000000067474723c */ /* 0x000fe200000018ff */
[----:B-1----:R-:W-:Y:S01]  /*5690*/  F2FP.PACK_AB R5, R50, R57 ;  /* 0x000000393205723e */ /* 0x002fe200000000ff */
[----:B------:R-:W1:Y:S01]  /*56a0*/  MUFU.EX2 R143, R143 ;  /* 0x0000008f008f7308 */ /* 0x000e620000000800 */
[----:B------:R-:W-:-:S02]  /*56b0*/  FADD.FTZ R56, R56, R59 ;  /* 0x0000003b38387221 */ /* 0x000fc40000010000 */
[----:B------:R-:W-:Y:S02]  /*56c0*/  FADD.FTZ R57, R57, R60 ;  /* 0x0000003c39397221 */ /* 0x000fe40000010000 */
[----:B------:R-:W-:Y:S01]  /*56d0*/  F2FP.PACK_AB R6, R49, R52 ;  /* 0x000000343106723e */ /* 0x000fe200000000ff */
        /* <DEDUP_REMOVED lines=8> */
[----:B------:R-:W2:Y:S01]  /*5760*/  MUFU.EX2 R138, R138 ;  /* 0x0000008a008a7308 */ /* 0x000ea20000000800 */
        /* <DEDUP_REMOVED lines=91> */
[----:B------:R-:W-:Y:S01]  /*5d20*/  F2FP.PACK_AB R5, R153, R140 ;  /* 0x0000008c9905723e */ /* 0x000fe200000000ff */
[----:B------:R-:W-:Y:S01]  /*5d30*/  FADD.FTZ R140, R140, R43 ;  /* 0x0000002b8c8c7221 */ /* 0x000fe20000010000 */
[----:B-----5:R-:W-:Y:S01]  /*5d40*/  F2FP.PACK_AB R7, R159, R142 ;  /* 0x0000008e9f07723e */ /* 0x020fe200000000ff */
        /* <DEDUP_REMOVED lines=32> */
[----:B----4-:R-:W-:-:S02]  /*5f50*/  F2FP.PACK_AB R6, R146, R175 ;  /* 0x000000af9206723e */ /* 0x010fc400000000ff */
        /* <DEDUP_REMOVED lines=30> */
[C---:B--2---:R-:W-:Y:S08]  /*6140*/  HMMA.16816.F32 R120, R4.reuse, R12, R120 ;  /* 0x0000000c0478723c */ /* 0x044ff00000001878 */
[----:B------:R-:W-:Y:S01]  /*6150*/  HMMA.16816.F32 R116, R4, R14, R116 ;  /* 0x0000000e0474723c */ /* 0x000fe20000001874 */
[----:B------:R-:W2:Y:S06]  /*6160*/  LDSM.16.MT88.4 R12, [R216+0x12800] ;  /* 0x01280000d80c783b */ /* 0x000eac0000004200 */
[----:B---3--:R-:W-:Y:S01]  /*6170*/  F2FP.PACK_AB R4, R152, R237 ;  /* 0x000000ed9804723e */ /* 0x008fe200000000ff */
        /* <DEDUP_REMOVED lines=8> */
[----:B-----5:R-:W-:Y:S01]  /*6200*/  HMMA.16816.F32 R72, R4, R16, R72 ;  /* 0x000000100448723c */ /* 0x020fe20000001848 */
        /* <DEDUP_REMOVED lines=43> */
[----:B------:R-:W4:Y:S07]  /*64c0*/  LDSM.16.MT88.4 R20, [R212+0x13000] ;  /* 0x01300000d414783b */ /* 0x000f2e0000004200 */
[C---:B---3--:R-:W-:Y:S08]  /*64d0*/  HMMA.16816.F32 R96, R4.reuse, R16, R96 ;  /* 0x000000100460723c */ /* 0x048ff00000001860 */
[C---:B------:R-:W-:Y:S01]  /*64e0*/  HMMA.16816.F32 R100, R4.reuse, R18, R100 ;  /* 0x000000120464723c */ /* 0x040fe20000001864 */
[----:B------:R-:W-:Y:S07]  /*64f0*/  LDSM.16.MT88.4 R16, [R214+0xf800] ;  /* 0x00f80000d610783b */ /* 0x000fee0000004200 */
        /* <DEDUP_REMOVED lines=16> */
[----:B--2---:R-:W-:Y:S01]  /*6600*/  HMMA.16816.F32 R108, R4, R12, R108 ;  /* 0x0000000c046c723c */ /* 0x004fe2000000186c */
[----:B------:R-:W-:-:S04]  /*6610*/  FFMA.FTZ R27, R139, c[0x0][0x23c], -R64 ;  /* 0x00008f008b1b7a23 */ /* 0x000fc80000010840 */
[----:B------:R-:W2:Y:S03]  /*6620*/  MUFU.EX2 R25, R25 ;  /* 0x0000001900197308 */ /* 0x000ea60000000800 */
[C---:B------:R-:W-:Y:S01]  /*6630*/  HMMA.16816.F32 R112, R4.reuse, R14, R112 ;  /* 0x0000000e0470723c */ /* 0x040fe20000001870 */
[----:B------:R-:W3:Y:S04]  /*6640*/  LDSM.16.MT88.4 R12, [R213+0xf800] ;  /* 0x00f80000d50c783b */ /* 0x000ee80000004200 */
[----:B------:R-:W5:Y:S03]  /*6650*/  MUFU.EX2 R26, R26 ;  /* 0x0000001a001a7308 */ /* 0x000f660000000800 */
[C---:B----4-:R-:W-:Y:S05]  /*6660*/  HMMA.16816.F32 R120, R4.reuse, R20, R120 ;  /* 0x000000140478723c */ /* 0x050fea0000001878 */
[----:B------:R-:W4:Y:S03]  /*6670*/  MUFU.EX2 R27, R27 ;  /* 0x0000001b001b7308 */ /* 0x000f260000000800 */
[----:B------:R-:W-:Y:S05]  /*6680*/  HMMA.16816.F32 R116, R4, R22, R116 ;  /* 0x000000160474723c */ /* 0x000fea0000001874 */
[----:B------:R-:W1:Y:S02]  /*6690*/  MUFU.EX2 R30, R30 ;  /* 0x0000001e001e7308 */ /* 0x000e640000000800 */
[----:B--2---:R-:W-:Y:S01]  /*66a0*/  F2FP.PACK_AB R4, R25, R24 ;  /* 0x000000181904723e */ /* 0x004fe200000000ff */
        /* <DEDUP_REMOVED lines=96> */
.L_x_3486:
[----:B------:R-:W-:-:S05]  /*6cb0*/  IMAD.MOV.U32 R0, RZ, RZ, c[0x0][0x1a0] ;  /* 0x00006800ff007624 */ /* 0x000fca00078e00ff */
[----:B------:R-:W-:-:S04]  /*6cc0*/  LEA R0, -R0, RZ, 0x7 ;  /* 0x000000ff00007211 */ /* 0x000fc800078e39ff */
[----:B------:R-:W-:Y:S02]  /*6cd0*/  SHF.R.S32.HI R5, RZ, 0x1f, R0 ;  /* 0x0000001fff057819 */ /* 0x000fe40000011400 */
.L_x_3487:
        /* <DEDUP_REMOVED lines=12> */
[----:B------:R1:W-:Y:S01]  /*6da0*/  LDGSTS.E.BYPASS.LTC128B.128 [R229+0xc000], [R226.64] ;  /* 0x0c000000e2e57fae */ /* 0x0003e2000b901d4c */
[----:B------:R-:W-:Y:S01]  /*6db0*/  ISETP.GE.AND P5, PT, R193, R135, PT ;  /* 0x00000087c100720c */ /* 0x000fe20003fa6270 */
        /* <DEDUP_REMOVED lines=18> */
[----:B------:R2:W-:Y:S03]  /*6ee0*/  LDGSTS.E.BYPASS.LTC128B.128 [R229+0xd000], [R8.64] ;  /* 0x0d00000008e57fae */ /* 0x0005e6000b901d4c */
[----:B------:R-:W-:Y:S01]  /*6ef0*/  IADD3.X R21, R19, UR5, RZ, P1, !PT ;  /* 0x0000000513157c10 */ /* 0x000fe20008ffe4ff */
[----:B------:R2:W-:Y:S01]  /*6f00*/  LDGSTS.E.BYPASS.LTC128B.128 [R229+0x11000], [R8.64+0x80] ;  /* 0x1100008008e57fae */ /* 0x0005e2000b901d4c */
[----:B------:R-:W-:-:S03]  /*6f10*/  IADD3 R22, P1, R20, UR7, RZ ;  /* 0x0000000714167c10 */ /* 0x000fc6000ff3e0ff */
[----:B------:R3:W-:Y:S01]  /*6f20*/  LDGSTS.E.BYPASS.LTC128B.128 [R229+0xd800], [R4.64] ;  /* 0x0d80000004e57fae */ /* 0x0007e2000b901d4c */
[----:B------:R-:W-:Y:S02]  /*6f30*/  IADD3.X R23, R21, UR5, RZ, P1, !PT ;  /* 0x0000000515177c10 */ /* 0x000fe40008ffe4ff */
[----:B------:R-:W-:Y:S01]  /*6f40*/  ISETP.GE.AND P1, PT, R0, R134, PT ;  /* 0x000000860000720c */ /* 0x000fe20003f26270 */
[----:B------:R3:W-:Y:S01]  /*6f50*/  LDGSTS.E.BYPASS.LTC128B.128 [R229+0x11800], [R4.64+0x80] ;  /* 0x1180008004e57fae */ /* 0x0007e2000b901d4c */
[----:B------:R-:W-:-:S03]  /*6f60*/  IADD3 R0, R193, 0x8, RZ ;  /* 0x00000008c1007810 */ /* 0x000fc60007ffe0ff */
[----:B------:R4:W-:Y:S01]  /*6f70*/  LDGSTS.E.BYPASS.LTC128B.128 [R229+0xe000], [R16.64] ;  /* 0x0e00000010e57fae */ /* 0x0009e2000b901d4c */
[C---:B------:R-:W-:Y:S02]  /*6f80*/  ISETP.GE.AND P3, PT, R0.reuse, R135, PT ;  /* 0x000000870000720c */ /* 0x040fe40003f66270 */
[----:B------:R-:W-:Y:S01]  /*6f90*/  ISETP.GE.AND P6, PT, R0, R134, PT ;  /* 0x000000860000720c */ /* 0x000fe20003fc6270 */
        /* <DEDUP_REMOVED lines=9> */
[----:B------:R-:W1:Y:S04]  /*7030*/  LDSM.16.M88.4 R60, [R221+0x6800] ;  /* 0x00680000dd3c783b */ /* 0x000e680000000200 */
[----:B---3--:R-:W2:Y:S04]  /*7040*/  LDSM.16.M88.4 R4, [R221+0x4800] ;  /* 0x00480000dd04783b */ /* 0x008ea80000000200 */
[----:B------:R-:W3:Y:S04]  /*7050*/  LDSM.16.M88.4 R152, [R221+0x5000] ;  /* 0x00500000dd98783b */ /* 0x000ee80000000200 */
[----:B------:R-:W2:Y:S04]  /*7060*/  LDSM.16.M88.4 R144, [R221+0x5800] ;  /* 0x00580000dd90783b */ /* 0x000ea80000000200 */
[----:B------:R-:W2:Y:S04]  /*7070*/  LDSM.16.M88.4 R136, [R221+0x6000] ;  /* 0x00600000dd88783b */ /* 0x000ea80000000200 */
[----:B------:R-:W2:Y:S04]  /*7080*/  LDSM.16.M88.4 R52, [R221+0x7000] ;  /* 0x00700000dd34783b */ /* 0x000ea80000000200 */
[----:B------:R-:W2:Y:S04]  /*7090*/  LDSM.16.M88.4 R28, [R221+0x7800] ;  /* 0x00780000dd1c783b */ /* 0x000ea80000000200 */
[----:B------:R-:W-:Y:S04]  /*70a0*/  LDSM.16.M88.4 R36, [R220] ;  /* 0x00000000dc24783b */ /* 0x000fe80000000200 */
[----:B------:R-:W3:Y:S04]  /*70b0*/  LDSM.16.M88.4 R24, [R219] ;  /* 0x00000000db18783b */ /* 0x000ee80000000200 */
[----:B-----5:R-:W5:Y:S01]  /*70c0*/  LDSM.16.M88.4 R20, [R207] ;  /* 0x00000000cf14783b */ /* 0x020f620000000200 */
[C---:B----4-:R-:W-:Y:S03]  /*70d0*/  HMMA.16816.F32 R16, R44.reuse, R12, RZ ;  /* 0x0000000c2c10723c */ /* 0x050fe600000018ff */
[----:B------:R-:W4:Y:S04]  /*70e0*/  LDSM.16.M88.4 R176, [R211] ;  /* 0x00000000d3b0783b */ /* 0x000f280000000200 */
[----:B------:R-:W4:Y:S01]  /*70f0*/  LDSM.16.M88.4 R172, [R210] ;  /* 0x00000000d2ac783b */ /* 0x000f220000000200 */
[C---:B-1----:R-:W-:Y:S03]  /*7100*/  HMMA.16816.F32 R64, R44.reuse, R60, RZ ;  /* 0x0000003c2c40723c */ /* 0x042fe600000018ff */
[----:B------:R-:W1:Y:S04]  /*7110*/  LDSM.16.M88.4 R168, [R209] ;  /* 0x00000000d1a8783b */ /* 0x000e680000000200 */
[----:B------:R-:W1:Y:S01]  /*7120*/  LDSM.16.M88.4 R164, [R208] ;  /* 0x00000000d0a4783b */ /* 0x000e620000000200 */
[C---:B------:R-:W-:Y:S03]  /*7130*/  HMMA.16816.F32 R12, R44.reuse, R14, RZ ;  /* 0x0000000e2c0c723c */ /* 0x040fe600000018ff */
[----:B------:R-:W1:Y:S04]  /*7140*/  LDSM.16.M88.4 R160, [R206] ;  /* 0x00000000cea0783b */ /* 0x000e680000000200 */
[----:B------:R-:W1:Y:S01]  /*7150*/  LDSM.16.M88.4 R40, [R205] ;  /* 0x00000000cd28783b */ /* 0x000e620000000200 */
[C---:B------:R-:W-:Y:S03]  /*7160*/  HMMA.16816.F32 R60, R44.reuse, R62, RZ ;  /* 0x0000003e2c3c723c */ /* 0x040fe600000018ff */
[----:B------:R-:W-:Y:S04]  /*7170*/  LDSM.16.M88.4 R32, [R215+0x4000] ;  /* 0x00400000d720783b */ /* 0x000fe80000000200 */
[----:B------:R-:W-:Y:S01]  /*7180*/  LDSM.16.M88.4 R180, [R204+0x3000] ;  /* 0x00300000ccb4783b */ /* 0x000fe20000000200 */
[C---:B--2---:R-:W-:Y:S03]  /*7190*/  HMMA.16816.F32 R8, R44.reuse, R4, RZ ;  /* 0x000000042c08723c */ /* 0x044fe600000018ff */
[----:B------:R-:W-:Y:S04]  /*71a0*/  LDSM.16.M88.4 R184, [R218+0x2000] ;  /* 0x00200000dab8783b */ /* 0x000fe80000000200 */
[----:B------:R-:W-:Y:S01]  /*71b0*/  LDSM.16.M88.4 R188, [R215+0x8800] ;  /* 0x00880000d7bc783b */ /* 0x000fe20000000200 */
[C---:B---3--:R-:W-:Y:S03]  /*71c0*/  HMMA.16816.F32 R156, R44.reuse, R152, RZ ;  /* 0x000000982c9c723c */ /* 0x048fe600000018ff */
        /* <DEDUP_REMOVED lines=12> */
[C---:B------:R-:W-:Y:S08]  /*7290*/  HMMA.16816.F32 R16, R36.reuse, R24, R16 ;  /* 0x000000182410723c */ /* 0x040ff00000001810 */
[C---:B------:R-:W-:Y:S01]  /*72a0*/  HMMA.16816.F32 R12, R36.reuse, R26, R12 ;  /* 0x0000001a240c723c */ /* 0x040fe2000000180c */
[----:B------:R-:W2:Y:S07]  /*72b0*/  LDSM.16.M88.4 R24, [R218] ;  /* 0x00000000da18783b */ /* 0x000eae0000000200 */
        /* <DEDUP_REMOVED lines=20> */
[----:B------:R-:W1:Y:S04]  /*7400*/  LDSM.16.M88.4 R40, [R215+0x6000] ;  /* 0x00600000d728783b */ /* 0x000e680000000200 */
[----:B------:R-:W4:Y:S03]  /*7410*/  LDSM.16.M88.4 R36, [R215+0x6800] ;  /* 0x00680000d724783b */ /* 0x000f260000000200 */
[C---:B--2---:R-:W-:Y:S08]  /*7420*/  HMMA.16816.F32 R16, R24.reuse, R32, R16 ;  /* 0x000000201810723c */ /* 0x044ff00000001810 */
[C---:B------:R-:W-:Y:S01]  /*7430*/  HMMA.16816.F32 R12, R24.reuse, R34, R12 ;  /* 0x00000022180c723c */ /* 0x040fe2000000180c */
[----:B------:R-:W2:Y:S07]  /*7440*/  LDSM.16.M88.4 R32, [R215+0x7800] ;  /* 0x00780000d720783b */ /* 0x000eae0000000200 */
[C---:B------:R-:W-:Y:S08]  /*7450*/  HMMA.16816.F32 R8, R24.reuse, R28, R8 ;  /* 0x0000001c1808723c */ /* 0x040ff00000001808 */
[C---:B------:R-:W-:Y:S01]  /*7460*/  HMMA.16816.F32 R4, R24.reuse, R30, R4 ;  /* 0x0000001e1804723c */ /* 0x040fe20000001804 */
[----:B------:R-:W-:Y:S07]  /*7470*/  LDSM.16.M88.4 R28, [R217] ;  /* 0x00000000d91c783b */ /* 0x000fee0000000200 */
[C---:B---3--:R-:W-:Y:S08]  /*7480*/  HMMA.16816.F32 R156, R24.reuse, R20, R156 ;  /* 0x00000014189c723c */ /* 0x048ff0000000189c */
[C---:B------:R-:W-:Y:S01]  /*7490*/  HMMA.16816.F32 R152, R24.reuse, R22, R152 ;  /* 0x000000161898723c */ /* 0x040fe20000001898 */
[----:B------:R-:W3:Y:S07]  /*74a0*/  LDSM.16.M88.4 R20, [R204] ;  /* 0x00000000cc14783b */ /* 0x000eee0000000200 */
        /* <DEDUP_REMOVED lines=12> */
[C---:B--2---:R-:W-:Y:S08]  /*7570*/  HMMA.16816.F32 R48, R24.reuse, R32, R48 ;  /* 0x000000201830723c */ /* 0x044ff00000001830 */
[----:B------:R-:W-:Y:S01]  /*7580*/  HMMA.16816.F32 R44, R24, R34, R44 ;  /* 0x00000022182c723c */ /* 0x000fe2000000182c */
[----:B------:R-:W-:Y:S04]  /*7590*/  LDSM.16.M88.4 R32, [R222+0x2000] ;  /* 0x00200000de20783b */ /* 0x000fe80000000200 */
[----:B------:R-:W2:Y:S03]  /*75a0*/  LDSM.16.M88.4 R24, [R221+0x8000] ;  /* 0x00800000dd18783b */ /* 0x000ea60000000200 */
        /* <DEDUP_REMOVED lines=27> */
[----:B------:R-:W2:Y:S07]  /*7760*/  LDSM.16.M88.4 R24, [R220+0x2000] ;  /* 0x00200000dc18783b */ /* 0x000eae0000000200 */
[C---:B---3--:R-:W-:Y:S08]  /*7770*/  HMMA.16816.F32 R8, R32.reuse, R20, R8 ;  /* 0x000000142008723c */ /* 0x048ff00000001808 */
[C---:B------:R-:W-:Y:S01]  /*7780*/  HMMA.16816.F32 R4, R32.reuse, R22, R4 ;  /* 0x000000162004723c */ /* 0x040fe20000001804 */
[----:B------:R-:W3:Y:S07]  /*7790*/  LDSM.16.M88.4 R20, [R202] ;  /* 0x00000000ca14783b */ /* 0x000eee0000000200 */
[C---:B-1----:R-:W-:Y:S08]  /*77a0*/  HMMA.16816.F32 R56, R32.reuse, R40, R56 ;  /* 0x000000282038723c */ /* 0x042ff00000001838 */
[C---:B------:R-:W-:Y:S01]  /*77b0*/  HMMA.16816.F32 R52, R32.reuse, R42, R52 ;  /* 0x0000002a2034723c */ /* 0x040fe20000001834 */
[----:B------:R-:W1:Y:S07]  /*77c0*/  LDSM.16.M88.4 R40, [R199] ;  /* 0x00000000c728783b */ /* 0x000e6e0000000200 */
[C---:B----4-:R-:W-:Y:S08]  /*77d0*/  HMMA.16816.F32 R48, R32.reuse, R36, R48 ;  /* 0x000000242030723c */ /* 0x050ff00000001830 */
[C---:B------:R-:W-:Y:S01]  /*77e0*/  HMMA.16816.F32 R44, R32.reuse, R38, R44 ;  /* 0x00000026202c723c */ /* 0x040fe2000000182c */
[----:B------:R-:W4:Y:S07]  /*77f0*/  LDSM.16.M88.4 R36, [R198] ;  /* 0x00000000c624783b */ /* 0x000f2e0000000200 */
[C---:B-----5:R-:W-:Y:S08]  /*7800*/  HMMA.16816.F32 R64, R32.reuse, R160, R64 ;  /* 0x000000a02040723c */ /* 0x060ff00000001840 */
[C---:B------:R-:W-:Y:S01]  /*7810*/  HMMA.16816.F32 R60, R32.reuse, R162, R60 ;  /* 0x000000a2203c723c */ /* 0x040fe2000000183c */
[----:B------:R-:W5:Y:S07]  /*7820*/  LDSM.16.M88.4 R160, [R200] ;  /* 0x00000000c8a0783b */ /* 0x000f6e0000000200 */
        /* <DEDUP_REMOVED lines=8> */
[----:B------:R-:W4:Y:S04]  /*78b0*/  LDSM.16.M88.4 R164, [R201] ;  /* 0x00000000c9a4783b */ /* 0x000f280000000200 */
[----:B------:R-:W4:Y:S03]  /*78c0*/  LDSM.16.M88.4 R32, [R197] ;  /* 0x00000000c520783b */ /* 0x000f260000000200 */
        /* <DEDUP_REMOVED lines=22> */
[----:B------:R-:W-:Y:S01]  /*7a30*/  HMMA.16816.F32 R44, R24, R30, R44 ;  /* 0x0000001e182c723c */ /* 0x000fe2000000182c */
[----:B------:R-:W2:Y:S04]  /*7a40*/  LDSM.16.M88.4 R24, [R204+0x5800] ;  /* 0x00580000cc18783b */ /* 0x000ea80000000200 */
[----:B------:R-:W-:Y:S03]  /*7a50*/  LDSM.16.M88.4 R28, [R204+0x5000] ;  /* 0x00500000cc1c783b */ /* 0x000fe60000000200 */
[C---:B---3--:R-:W-:Y:S08]  /*7a60*/  HMMA.16816.F32 R16, R184.reuse, R20, R16 ;  /* 0x00000014b810723c */ /* 0x048ff00000001810 */
[C---:B------:R-:W-:Y:S01]  /*7a70*/  HMMA.16816.F32 R12, R184.reuse, R22, R12 ;  /* 0x00000016b80c723c */ /* 0x040fe2000000180c */
[----:B------:R-:W3:Y:S07]  /*7a80*/  LDSM.16.M88.4 R20, [R204+0x6000] ;  /* 0x00600000cc14783b */ /* 0x000eee0000000200 */
[C---:B------:R-:W-:Y:S08]  /*7a90*/  HMMA.16816.F32 R148, R184.reuse, R176, R148 ;  /* 0x000000b0b894723c */ /* 0x040ff00000001894 */
[C---:B------:R-:W-:Y:S08]  /*7aa0*/  HMMA.16816.F32 R144, R184.reuse, R178, R144 ;  /* 0x000000b2b890723c */ /* 0x040ff00000001890 */
[----:B------:R-:W-:Y:S08]  /*7ab0*/  HMMA.16816.F32 R140, R184, R172, R140 ;  /* 0x000000acb88c723c */ /* 0x000ff0000000188c */
[----:B-1----:R-:W-:Y:S07]  /*7ac0*/  HMMA.16816.F32 R16, R40, R36, R16 ;  /* 0x000000242810723c */ /* 0x002fee0000001810 */
[C---:B------:R-:W-:Y:S01]  /*7ad0*/  IADD3 R36, R193.reuse, 0x41, RZ ;  /* 0x00000041c1247810 */ /* 0x040fe20007ffe0ff */
[----:B------:R-:W-:Y:S01]  /*7ae0*/  HMMA.16816.F32 R136, R184, R174, R136 ;  /* 0x000000aeb888723c */ /* 0x000fe20000001888 */
[----:B------:R-:W-:Y:S01]  /*7af0*/  LDSM.16.M88.4 R172, [R204+0x6800] ;  /* 0x00680000ccac783b */ /* 0x000fe20000000200 */
[----:B------:R-:W-:-:S06]  /*7b00*/  IADD3 R37, R193, 0x40, RZ ;  /* 0x00000040c1257810 */ /* 0x000fcc0007ffe0ff */
[C---:B------:R-:W-:Y:S08]  /*7b10*/  HMMA.16816.F32 R8, R184.reuse, R188, R8 ;  /* 0x000000bcb808723c */ /* 0x040ff00000001808 */
[----:B------:R-:W-:Y:S01]  /*7b20*/  HMMA.16816.F32 R4, R184, R190, R4 ;  /* 0x000000beb804723c */ /* 0x000fe20000001804 */
[----:B------:R-:W-:Y:S02]  /*7b30*/  FSEL R16, R16, -INF , !P5 ;  /* 0xff80000010107808 */ /* 0x000fe40006800000 */
[----:B------:R-:W-:-:S02]  /*7b40*/  FSEL R0, R17, -INF , !P4 ;  /* 0xff80000011007808 */ /* 0x000fc40006000000 */
[CC--:B------:R-:W-:Y:S02]  /*7b50*/  ISETP.GE.AND P4, PT, R193.reuse, R134.reuse, PT ;  /* 0x00000086c100720c */ /* 0x0c0fe40003f86270 */
[----:B------:R-:W-:Y:S01]  /*7b60*/  IADD3 R17, R193, 0x11, RZ ;  /* 0x00000011c1117810 */ /* 0x000fe20007ffe0ff */
[----:B------:R-:W-:Y:S01]  /*7b70*/  HMMA.16816.F32 R156, R184, R180, R156 ;  /* 0x000000b4b89c723c */ /* 0x000fe2000000189c */
[----:B------:R-:W-:Y:S02]  /*7b80*/  FSEL R18, R18, -INF , !P4 ;  /* 0xff80000012127808 */ /* 0x000fe40006000000 */
[----:B------:R-:W-:Y:S02]  /*7b90*/  FSEL R19, R19, -INF , !P1 ;  /* 0xff80000013137808 */ /* 0x000fe40004800000 */
[----:B------:R-:W-:-:S03]  /*7ba0*/  ISETP.GE.AND P1, PT, R17, R134, PT ;  /* 0x000000861100720c */ /* 0x000fc60003f26270 */
[C---:B--2---:R-:W-:Y:S08]  /*7bb0*/  HMMA.16816.F32 R148, R40.reuse, R24, R148 ;  /* 0x000000182894723c */ /* 0x044ff00000001894 */
[C---:B------:R-:W-:Y:S01]  /*7bc0*/  HMMA.16816.F32 R144, R40.reuse, R26, R144 ;  /* 0x0000001a2890723c */ /* 0x040fe20000001890 */
[----:B------:R-:W1:Y:S07]  /*7bd0*/  LDSM.16.M88.4 R24, [R204+0x7000] ;  /* 0x00700000cc18783b */ /* 0x000e6e0000000200 */
[C---:B---3--:R-:W-:Y:S07]  /*7be0*/  HMMA.16816.F32 R140, R40.reuse, R20, R140 ;  /* 0x00000014288c723c */ /* 0x048fee000000188c */
[----:B------:R-:W-:Y:S01]  /*7bf0*/  IADD3 R20, R193, 0x9, RZ ;  /* 0x00000009c1147810 */ /* 0x000fe20007ffe0ff */
[----:B------:R-:W-:Y:S03]  /*7c00*/  HMMA.16816.F32 R12, R40, R38, R12 ;  /* 0x00000026280c723c */ /* 0x000fe6000000180c */
[----:B------:R-:W-:-:S02]  /*7c10*/  ISETP.GE.AND P2, PT, R20, R135, PT ;  /* 0x000000871400720c */ /* 0x000fc40003f46270 */
[----:B------:R-:W-:Y:S02]  /*7c20*/  ISETP.GE.AND P5, PT, R20, R134, PT ;  /* 0x000000861400720c */ /* 0x000fe40003fa6270 */
[C---:B------:R-:W-:Y:S01]  /*7c30*/  IADD3 R39, R193.reuse, 0x38, RZ ;  /* 0x00000038c1277810 */ /* 0x040fe20007ffe0ff */
[----:B------:R-:W-:Y:S01]  /*7c40*/  HMMA.16816.F32 R136, R40, R22, R136 ;  /* 0x000000162888723c */ /* 0x000fe20000001888 */
[----:B------:R-:W2:Y:S01]  /*7c50*/  LDSM.16.M88.4 R20, [R204+0x7800] ;  /* 0x00780000cc14783b */ /* 0x000ea20000000200 */
[----:B------:R-:W-:Y:S01]  /*7c60*/  IADD3 R38, R193, 0x39, RZ ;  /* 0x00000039c1267810 */ /* 0x000fe20007ffe0ff */
[----:B------:R-:W-:-:S05]  /*7c70*/  DEPBAR.LE SB0, 0x0 ;  /* 0x000080000000791a */ /* 0x000fca0000000000 */
[----:B------:R-:W-:Y:S08]  /*7c80*/  HMMA.16816.F32 R8, R40, R32, R8 ;  /* 0x000000202808723c */ /* 0x000ff00000001808 */
[----:B------:R-:W-:Y:S01]  /*7c90*/  HMMA.16816.F32 R56, R184, R164, R56 ;  /* 0x000000a4b838723c */ /* 0x000fe20000001838 */
[----:B------:R-:W-:-:S07]  /*7ca0*/  FSEL R12, R12, -INF , !P3 ;  /* 0xff8000000c0c7808 */ /* 0x000fce0005800000 */
[----:B------:R-:W-:Y:S08]  /*7cb0*/  HMMA.16816.F32 R4, R40, R34, R4 ;  /* 0x000000222804723c */ /* 0x000ff00000001804 */
[C---:B------:R-:W-:Y:S08]  /*7cc0*/  HMMA.16816.F32 R152, R184.reuse, R182, R152 ;  /* 0x000000b6b898723c */ /* 0x040ff00000001898 */
[----:B------:R-:W-:Y:S08]  /*7cd0*/  HMMA.16816.F32 R60, R184, R170, R60 ;  /* 0x000000aab83c723c */ /* 0x000ff0000000183c */
[----:B------:R-:W-:Y:S07]  /*7ce0*/  HMMA.16816.F32 R156, R40, R28, R156 ;  /* 0x0000001c289c723c */ /* 0x000fee000000189c */
[C---:B------:R-:W-:Y:S01]  /*7cf0*/  IADD3 R28, R193.reuse, 0x10, RZ ;  /* 0x00000010c11c7810 */ /* 0x040fe20007ffe0ff */
[----:B------:R-:W-:Y:S01]  /*7d00*/  HMMA.16816.F32 R52, R184, R166, R52 ;  /* 0x000000a6b834723c */ /* 0x000fe20000001834 */
[----:B------:R-:W-:-:S02]  /*7d10*/  IADD3 R29, R193, 0x18, RZ ;  /* 0x00000018c11d7810 */ /* 0x000fc40007ffe0ff */
[CC--:B------:R-:W-:Y:S02]  /*7d20*/  ISETP.GE.AND P3, PT, R28.reuse, R135.reuse, PT ;  /* 0x000000871c00720c */ /* 0x0c0fe40003f66270 */
[----:B------:R-:W-:Y:S02]  /*7d30*/  ISETP.GE.AND P4, PT, R28, R134, PT ;  /* 0x000000861c00720c */ /* 0x000fe40003f86270 */
[----:B------:R-:W-:Y:S01]  /*7d40*/  FSEL R28, R13, -INF , !P2 ;  /* 0xff8000000d1c7808 */ /* 0x000fe20005000000 */
[----:B------:R-:W-:Y:S01]  /*7d50*/  HMMA.16816.F32 R48, R184, R160, R48 ;  /* 0x000000a0b830723c */ /* 0x000fe20000001830 */
[----:B------:R-:W-:Y:S02]  /*7d60*/  ISETP.GE.AND P2, PT, R17, R135, PT ;  /* 0x000000871100720c */ /* 0x000fe40003f46270 */
[----:B------:R-:W-:Y:S02]  /*7d70*/  FSEL R13, R14, -INF , !P6 ;  /* 0xff8000000e0d7808 */ /* 0x000fe40007000000 */
[----:B------:R-:W-:-:S02]  /*7d80*/  IADD3 R14, R193, 0x19, RZ ;  /* 0x00000019c10e7810 */ /* 0x000fc40007ffe0ff */
[----:B------:R-:W-:Y:S01]  /*7d90*/  FSEL R17, R15, -INF , !P5 ;  /* 0xff8000000f117808 */ /* 0x000fe20006800000 */
[----:B------:R-:W-:Y:S01]  /*7da0*/  HMMA.16816.F32 R64, R184, R168, R64 ;  /* 0x000000a8b840723c */ /* 0x000fe20000001840 */
[-C--:B------:R-:W-:Y:S02]  /*7db0*/  ISETP.GE.AND P5, PT, R29, R135.reuse, PT ;  /* 0x000000871d00720c */ /* 0x080fe40003fa6270 */
[----:B------:R-:W-:Y:S02]  /*7dc0*/  FSEL R192, R8, -INF , !P3 ;  /* 0xff80000008c07808 */ /* 0x000fe40005800000 */
[----:B------:R-:W-:Y:S02]  /*7dd0*/  FSEL R190, R9, -INF , !P2 ;  /* 0xff80000009be7808 */ /* 0x000fe40005000000 */
[----:B------:R-:W-:Y:S01]  /*7de0*/  ISETP.GE.AND P3, PT, R14, R135, PT ;  /* 0x000000870e00720c */ /* 0x000fe20003f66270 */
[----:B-1----:R-:W-:Y:S01]  /*7df0*/  HMMA.16816.F32 R56, R40, R24, R56 ;  /* 0x000000182838723c */ /* 0x002fe20000001838 */
[----:B------:R-:W-:-:S02]  /*7e00*/  IADD3 R8, R193, 0x20, RZ ;  /* 0x00000020c1087810 */ /* 0x000fc40007ffe0ff */
[----:B------:R-:W-:Y:S02]  /*7e10*/  IADD3 R9, R193, 0x21, RZ ;  /* 0x00000021c1097810 */ /* 0x000fe40007ffe0ff */
[----:B------:R-:W-:Y:S02]  /*7e20*/  FSEL R188, R4, -INF , !P5 ;  /* 0xff80000004bc7808 */ /* 0x000fe40006800000 */
[----:B------:R-:W-:Y:S01]  /*7e30*/  FSEL R25, R11, -INF , !P1 ;  /* 0xff8000000b197808 */ /* 0x000fe20004800000 */
[----:B------:R-:W-:Y:S01]  /*7e40*/  HMMA.16816.F32 R152, R40, R30, R152 ;  /* 0x0000001e2898723c */ /* 0x000fe20000001898 */
[-C--:B------:R-:W-:Y:S02]  /*7e50*/  ISETP.GE.AND P6, PT, R29, R134.reuse, PT ;  /* 0x000000861d00720c */ /* 0x080fe40003fc6270 */
[----:B------:R-:W-:Y:S02]  /*7e60*/  ISETP.GE.AND P2, PT, R14, R134, PT ;  /* 0x000000860e00720c */ /* 0x000fe40003f46270 */
[----:B------:R-:W-:-:S02]  /*7e70*/  ISETP.GE.AND P5, PT, R8, R135, PT ;  /* 0x000000870800720c */ /* 0x000fc40003fa6270 */
[----:B------:R-:W-:Y:S01]  /*7e80*/  FSEL R24, R5, -INF , !P3 ;  /* 0xff80000005187808 */ /* 0x000fe20005800000 */
[C---:B------:R-:W-:Y:S01]  /*7e90*/  HMMA.16816.F32 R60, R40.reuse, R174, R60 ;  /* 0x000000ae283c723c */ /* 0x040fe2000000183c */
[----:B------:R-:W-:Y:S02]  /*7ea0*/  ISETP.GE.AND P1, PT, R9, R135, PT ;  /* 0x000000870900720c */ /* 0x000fe40003f26270 */
[C---:B------:R-:W-:Y:S02]  /*7eb0*/  IADD3 R5, R193.reuse, 0x28, RZ ;  /* 0x00000028c1057810 */ /* 0x040fe40007ffe0ff */
[----:B------:R-:W-:Y:S02]  /*7ec0*/  IADD3 R4, R193, 0x29, RZ ;  /* 0x00000029c1047810 */ /* 0x000fe40007ffe0ff */
[----:B------:R-:W-:Y:S01]  /*7ed0*/  FSEL R35, R6, -INF , !P6 ;  /* 0xff80000006237808 */ /* 0x000fe20007000000 */
[----:B------:R-:W-:Y:S01]  /*7ee0*/  HMMA.16816.F32 R52, R40, R26, R52 ;  /* 0x0000001a2834723c */ /* 0x000fe20000001834 */
[----:B------:R-:W-:-:S02]  /*7ef0*/  FSEL R33, R7, -INF , !P2 ;  /* 0xff80000007217808 */ /* 0x000fc40005000000 */
[----:B------:R-:W-:Y:S02]  /*7f00*/  FSEL R34, R156, -INF , !P5 ;  /* 0xff8000009c227808 */ /* 0x000fe40006800000 */
[----:B------:R-:W-:Y:S02]  /*7f10*/  FSEL R32, R157, -INF , !P1 ;  /* 0xff8000009d207808 */ /* 0x000fe40004800000 */
[----:B------:R-:W-:Y:S01]  /*7f20*/  FSEL R183, R10, -INF , !P4 ;  /* 0xff8000000ab77808 */ /* 0x000fe20006000000 */
[----:B------:R-:W-:Y:S01]  /*7f30*/  HMMA.16816.F32 R64, R40, R172, R64 ;  /* 0x000000ac2840723c */ /* 0x000fe20000001840 */
[CC--:B------:R-:W-:Y:S02]  /*7f40*/  ISETP.GE.AND P2, PT, R5.reuse, R135.reuse, PT ;  /* 0x000000870500720c */ /* 0x0c0fe40003f46270 */
[----:B------:R-:W-:Y:S02]  /*7f50*/  ISETP.GE.AND P6, PT, R5, R134, PT ;  /* 0x000000860500720c */ /* 0x000fe40003fc6270 */
[----:B------:R-:W-:-:S02]  /*7f60*/  ISETP.GE.AND P5, PT, R4, R135, PT ;  /* 0x000000870400720c */ /* 0x000fc40003fa6270 */
[-C--:B------:R-:W-:Y:S01]  /*7f70*/  ISETP.GE.AND P1, PT, R4, R134.reuse, PT ;  /* 0x000000860400720c */ /* 0x080fe20003f26270 */
[----:B------:R-:W-:Y:S01]  /*7f80*/  HMMA.16816.F32 R184, R184, R162, R44 ;  /* 0x000000a2b8b8723c */ /* 0x000fe2000000182c */
[-C--:B------:R-:W-:Y:S02]  /*7f90*/  ISETP.GE.AND P4, PT, R8, R134.reuse, PT ;  /* 0x000000860800720c */ /* 0x080fe40003f86270 */
[----:B------:R-:W-:Y:S02]  /*7fa0*/  IADD3 R26, R193, 0x58, RZ ;  /* 0x00000058c11a7810 */ /* 0x000fe40007ffe0ff */
[----:B------:R-:W-:Y:S02]  /*7fb0*/  FSEL R181, R158, -INF , !P4 ;  /* 0xff8000009eb57808 */ /* 0x000fe40006000000 */
[----:B------:R-:W-:Y:S01]  /*7fc0*/  ISETP.GE.AND P3, PT, R9, R134, PT ;  /* 0x000000860900720c */ /* 0x000fe20003f66270 */
[----:B--2---:R-:W-:Y:S01]  /*7fd0*/  HMMA.16816.F32 R4, R40, R20, R48 ;  /* 0x000000142804723c */ /* 0x004fe20000001830 */
[----:B------:R-:W-:-:S02]  /*7fe0*/  IADD3 R11, R193, 0x69, RZ ;  /* 0x00000069c10b7810 */ /* 0x000fc40007ffe0ff */
[----:B------:R-:W-:Y:S02]  /*7ff0*/  FSEL R180, R153, -INF , !P5 ;  /* 0xff80000099b47808 */ /* 0x000fe40006800000 */
[-C--:B------:R-:W-:Y:S02]  /*8000*/  ISETP.GE.AND P5, PT, R37, R135.reuse, PT ;  /* 0x000000872500720c */ /* 0x080fe40003fa6270 */
[C---:B------:R-:W-:Y:S02]  /*8010*/  IADD3 R48, R193.reuse, 0x30, RZ ;  /* 0x00000030c1307810 */ /* 0x040fe40007ffe0ff */
[----:B------:R-:W-:Y:S02]  /*8020*/  IADD3 R49, R193, 0x31, RZ ;  /* 0x00000031c1317810 */ /* 0x000fe40007ffe0ff */
[----:B------:R-:W-:Y:S02]  /*8030*/  ISETP.GE.AND P4, PT, R48, R135, PT ;  /* 0x000000873000720c */ /* 0x000fe40003f86270 */
[----:B------:R-:W-:-:S02]  /*8040*/  FSEL R179, R159, -INF , !P3 ;  /* 0xff8000009fb37808 */ /* 0x000fc40005800000 */
[----:B------:R-:W-:Y:S01]  /*8050*/  FSEL R178, R148, -INF , !P4 ;  /* 0xff80000094b27808 */ /* 0x000fe20006000000 */
[----:B------:R-:W-:Y:S01]  /*8060*/  HMMA.16816.F32 R184, R40, R22, R184 ;  /* 0x0000001628b8723c */ /* 0x000fe200000018b8 */
[-C--:B------:R-:W-:Y:S02]  /*8070*/  ISETP.GE.AND P4, PT, R36, R135.reuse, PT ;  /* 0x000000872400720c */ /* 0x080fe40003f86270 */
[----:B------:R-:W-:Y:S02]  /*8080*/  FSEL R182, R152, -INF , !P2 ;  /* 0xff80000098b67808 */ /* 0x000fe40005000000 */
[----:B------:R-:W-:Y:S02]  /*8090*/  FSEL R166, R141, -INF , !P4 ;  /* 0xff8000008da67808 */ /* 0x000fe40006000000 */
[-C--:B------:R-:W-:Y:S02]  /*80a0*/  ISETP.GE.AND P4, PT, R26, R135.reuse, PT ;  /* 0x000000871a00720c */ /* 0x080fe40003f86270 */
[----:B------:R-:W-:-:S02]  /*80b0*/  ISETP.GE.AND P3, PT, R49, R135, PT ;  /* 0x000000873100720c */ /* 0x000fc40003f66270 */
        /* <DEDUP_REMOVED lines=18> */
[----:B------:R-:W-:Y:S02]  /*81e0*/  IADD3 R29, R193, 0x50, RZ ;  /* 0x00000050c11d7810 */ /* 0x000fe40007ffe0ff */
        /* <DEDUP_REMOVED lines=11> */
[----:B------:R-:W-:Y:S02]  /*82a0*/  FSEL R53, R155, -INF , !P1 ;  /* 0xff8000009b357808 */ /* 0x000fe40004800000 */
[-C--:B------:R-:W-:Y:S02]  /*82b0*/  ISETP.GE.AND P1, PT, R38, R134.reuse, PT ;  /* 0x000000862600720c */ /* 0x080fe40003f26270 */
[----:B------:R-:W-:Y:S02]  /*82c0*/  FSEL R159, R66, -INF , !P4 ;  /* 0xff800000429f7808 */ /* 0x000fe40006000000 */
[----:B------:R-:W-:Y:S02]  /*82d0*/  FSEL R48, R4, -INF , !P3 ;  /* 0xff80000004307808 */ /* 0x000fe40005800000 */
[----:B------:R-:W-:Y:S02]  /*82e0*/  FSEL R46, R5, -INF , !P2 ;  /* 0xff800000052e7808 */ /* 0x000fe40005000000 */
[----:B------:R-:W-:-:S02]  /*82f0*/  ISETP.GE.AND P4, PT, R20, R134, PT ;  /* 0x000000861400720c */ /* 0x000fc40003f86270 */
[-C--:B------:R-:W-:Y:S02]  /*8300*/  ISETP.GE.AND P3, PT, R49, R134.reuse, PT ;  /* 0x000000863100720c */ /* 0x080fe40003f66270 */
[----:B------:R-:W-:Y:S02]  /*8310*/  ISETP.GE.AND P2, PT, R39, R134, PT ;  /* 0x000000862700720c */ /* 0x000fe40003f46270 */
        /* <DEDUP_REMOVED lines=15> */
[----:B------:R-:W-:-:S02]  /*8410*/  ISETP.GT.AND P4, PT, R228, R225, PT ;  /* 0x000000e1e400720c */ /* 0x000fc40003f84270 */
[-C--:B------:R-:W-:Y:S02]  /*8420*/  ISETP.GE.AND P6, PT, R29, R135.reuse, PT ;  /* 0x000000871d00720c */ /* 0x080fe40003fc6270 */
[C---:B------:R-:W-:Y:S02]  /*8430*/  ISETP.GE.AND P5, PT, R27.reuse, R135, PT ;  /* 0x000000871b00720c */ /* 0x040fe40003fa6270 */
        /* <DEDUP_REMOVED lines=10> */
[----:B------:R-:W-:Y:S01]  /*84e0*/  IADD3 R8, R193, 0x78, RZ ;  /* 0x00000078c1087810 */ /* 0x000fe20007ffe0ff */
[----:B------:R-:W-:Y:S01]  /*84f0*/  BAR.SYNC.DEFER_BLOCKING 0x0 ;  /* 0x0000000000007b1d */ /* 0x000fe20000010000 */
[CC--:B------:R-:W-:Y:S02]  /*8500*/  ISETP.GE.AND P6, PT, R15.reuse, R135.reuse, PT ;  /* 0x000000870f00720c */ /* 0x0c0fe40003fc6270 */
[C---:B------:R-:W-:Y:S02]  /*8510*/  ISETP.GE.AND P5, PT, R14.reuse, R135, PT ;  /* 0x000000870e00720c */ /* 0x040fe40003fa6270 */
[-C--:B------:R-:W-:Y:S02]  /*8520*/  ISETP.GE.AND P3, PT, R15, R134.reuse, PT ;  /* 0x000000860f00720c */ /* 0x080fe40003f66270 */
[-C--:B------:R-:W-:Y:S02]  /*8530*/  ISETP.GE.AND P2, PT, R14, R134.reuse, PT ;  /* 0x000000860e00720c */ /* 0x080fe40003f46270 */
[----:B------:R-:W-:-:S02]  /*8540*/  ISETP.GE.AND P1, PT, R11, R134, PT ;  /* 0x000000860b00720c */ /* 0x000fc40003f26270 */
[----:B------:R-:W-:Y:S02]  /*8550*/  IADD3 R193, R193, 0x79, RZ ;  /* 0x00000079c1c17810 */ /* 0x000fe40007ffe0ff */
[----:B------:R-:W-:Y:S02]  /*8560*/  FSEL R148, R57, -INF , !P6 ;  /* 0xff80000039947808 */ /* 0x000fe40007000000 */
[----:B------:R-:W-:Y:S02]  /*8570*/  FSEL R144, R52, -INF , !P5 ;  /* 0xff80000034907808 */ /* 0x000fe40006800000 */
[----:B------:R-:W-:Y:S02]  /*8580*/  FSEL R145, R59, -INF , !P3 ;  /* 0xff8000003b917808 */ /* 0x000fe40005800000 */
[----:B------:R-:W-:Y:S02]  /*8590*/  FSEL R141, R54, -INF , !P2 ;  /* 0xff800000368d7808 */ /* 0x000fe40005000000 */
[----:B------:R-:W-:-:S02]  /*85a0*/  FSEL R139, R55, -INF , !P1 ;  /* 0xff800000378b7808 */ /* 0x000fc40004800000 */
[CC--:B------:R-:W-:Y:S02]  /*85b0*/  ISETP.GE.AND P6, PT, R8.reuse, R135.reuse, PT ;  /* 0x000000870800720c */ /* 0x0c0fe40003fc6270 */
[----:B------:R-:W-:Y:S02]  /*85c0*/  ISETP.GE.AND P5, PT, R193, R135, PT ;  /* 0x00000087c100720c */ /* 0x000fe40003fa6270 */
[-C--:B------:R-:W-:Y:S02]  /*85d0*/  ISETP.GE.AND P3, PT, R9, R134.reuse, PT ;  /* 0x000000860900720c */ /* 0x080fe40003f66270 */
[-C--:B------:R-:W-:Y:S02]  /*85e0*/  ISETP.GE.AND P2, PT, R8, R134.reuse, PT ;  /* 0x000000860800720c */ /* 0x080fe40003f46270 */
[----:B------:R-:W-:Y:S02]  /*85f0*/  ISETP.GE.AND P1, PT, R193, R134, PT ;  /* 0x00000086c100720c */ /* 0x000fe40003f26270 */
[----:B------:R-:W-:-:S02]  /*8600*/  FSEL R49, R7, -INF , !P3 ;  /* 0xff80000007317808 */ /* 0x000fc40005800000 */
[----:B------:R-:W-:Y:S02]  /*8610*/  FSEL R60, R184, -INF , !P6 ;  /* 0xff800000b83c7808 */ /* 0x000fe40007000000 */
[----:B------:R-:W-:Y:S02]  /*8620*/  FSEL R57, R185, -INF , !P5 ;  /* 0xff800000b9397808 */ /* 0x000fe40006800000 */
[----:B------:R-:W-:Y:S02]  /*8630*/  FSEL R47, R186, -INF , !P2 ;  /* 0xff800000ba2f7808 */ /* 0x000fe40005000000 */
[----:B------:R-:W-:Y:S01]  /*8640*/  FSEL R45, R187, -INF , !P1 ;  /* 0xff800000bb2d7808 */ /* 0x000fe20004800000 */
[----:B------:R-:W-:Y:S05]  /*8650*/  @!P4 BRA `(.L_x_3488) ;  /* 0x000006a00000c947 */ /* 0x000fea0003800000 */
        /* <DEDUP_REMOVED lines=59> */
[----:B------:R-:W-:Y:S05]  /*8a10*/  BRA `(.L_x_3490) ;  /* 0x0000004000007947 */ /* 0x000fea0003800000 */
.L_x_3489:
[----:B------:R-:W-:-:S04]  /*8a20*/  ULEA UR5, -UR6, URZ, 0x7 ;  /* 0x0000003f06057291 */ /* 0x000fc8000f8e393f */
[----:B------:R-:W-:Y:S02]  /*8a30*/  USHF.R.S32.HI UR4, URZ, 0x1f, UR5 ;  /* 0x0000001f3f047899 */ /* 0x000fe40008011405 */
[----:B------:R-:W-:-:S04]  /*8a40*/  MOV R6, UR5 ;  /* 0x0000000500067c02 */ /* 0x000fc80008000f00 */
[----:B------:R-:W-:Y:S02]  /*8a50*/  MOV R4, UR4 ;  /* 0x0000000400047c02 */ /* 0x000fe40008000f00 */
.L_x_3490:
        /* <DEDUP_REMOVED lines=42> */
.L_x_3488:
        /* <DEDUP_REMOVED lines=118> */
[--C-:B------:R-:W-:Y:S01]  /*9460*/  FFMA.FTZ R135, R182, c[0x0][0x23c], -R61.reuse ;  /* 0x00008f00b6877a23 */ /* 0x100fe2000001083d */
[----:B------:R-:W-:Y:S01]  /*9470*/  LDSM.16.MT88.4 R52, [R213+0x11000] ;  /* 0x01100000d534783b */ /* 0x000fe20000004200 */
[----:B------:R-:W-:Y:S02]  /*9480*/  FFMA.FTZ R132, R180, c[0x0][0x23c], -R61 ;  /* 0x00008f00b4847a23 */ /* 0x000fe4000001083d */
        /* <DEDUP_REMOVED lines=448> */
.L_x_3485:
[----:B------:R-:W-:Y:S05]  /*b090*/  @!P4 BRA `(.L_x_3491) ;  /* 0x00003dc00000c947 */ /* 0x000fea0003800000 */
[----:B------:R-:W-:Y:S01]  /*b0a0*/  ULDC UR8, c[0x0][0x1a0] ;  /* 0x0000680000087ab9 */ /* 0x000fe20000000800 */
[----:B------:R-:W-:Y:S01]  /*b0b0*/  IMAD.MOV.U32 R0, RZ, RZ, R3 ;  /* 0x000000ffff007224 */ /* 0x000fe200078e0003 */
[----:B------:R-:W-:Y:S01]  /*b0c0*/  ULEA UR5, -UR8, URZ, 0x7 ;  /* 0x0000003f08057291 */ /* 0x000fe2000f8e393f */
[----:B------:R-:W-:Y:S01]  /*b0d0*/  IMAD.MOV.U32 R133, RZ, RZ, R132 ;  /* 0x000000ffff857224 */ /* 0x000fe200078e0084 */
[----:B------:R-:W-:-:S02]  /*b0e0*/  UMOV UR10, 0x5 ;  /* 0x00000005000a7882 */ /* 0x000fc40000000000 */
[----:B------:R-:W-:Y:S02]  /*b0f0*/  USHF.R.S32.HI UR4, URZ, 0x1f, UR5 ;  /* 0x0000001f3f047899 */ /* 0x000fe40008011405 */
[----:B------:R-:W-:Y:S01]  /*b100*/  ULDC UR9, c[0x0][0x1a4] ;  /* 0x0000690000097ab9 */ /* 0x000fe20000000800 */
[----:B------:R-:W-:Y:S01]  /*b110*/  MOV R238, UR5 ;  /* 0x0000000500ee7c02 */ /* 0x000fe20008000f00 */
[----:B------:R-:W-:Y:S02]  /*b120*/  USHF.L.U64.HI UR9, UR8, UR10, UR9 ;  /* 0x0000000a08097299 */ /* 0x000fe40008010209 */
[----:B------:R-:W-:Y:S01]  /*b130*/  MOV R237, UR4 ;  /* 0x0000000400ed7c02 */ /* 0x000fe20008000f00 */
[----:B------:R-:W-:Y:S02]  /*b140*/  USHF.L.U32 UR8, UR8, 0x5, URZ ;  /* 0x0000000508087899 */ /* 0x000fe4000800063f */
[----:B------:R-:W-:Y:S02]  /*b150*/  ULDC UR4, c[0x0][0x19c] ;  /* 0x0000670000047ab9 */ /* 0x000fe40000000800 */
.L_x_3495:
[----:B------:R-:W-:Y:S01]  /*b160*/  IADD3 R228, R228, -0x1, RZ ;  /* 0xffffffffe4e47810 */ /* 0x000fe20007ffe0ff */
[----:B------:R-:W-:Y:S04]  /*b170*/  DEPBAR.LE SB0, 0x0 ;  /* 0x000080000000791a */ /* 0x000fe80000000000 */
[----:B------:R-:W-:Y:S01]  /*b180*/  BAR.SYNC.DEFER_BLOCKING 0x0 ;  /* 0x0000000000007b1d */ /* 0x000fe20000010000 */
[----:B------:R-:W-:Y:S01]  /*b190*/  MOV R2, R237 ;  /* 0x000000ed00027202 */ /* 0x000fe20000000f00 */
[----:B------:R-:W-:Y:S04]  /*b1a0*/  IMAD.MOV.U32 R6, RZ, RZ, R238 ;  /* 0x000000ffff067224 */ /* 0x000fe800078e00ee */
[----:B------:R-:W-:-:S05]  /*b1b0*/  @!P0 BRA `(.L_x_3492) ;  /* 0x000003b000008947 */ /* 0x000fca0003800000 */
        /* <DEDUP_REMOVED lines=59> */
.L_x_3492:
        /* <DEDUP_REMOVED lines=69> */
[----:B------:R-:W-:Y:S07]  /*b9c0*/  LDSM.16.M88.4 R160, [R215+0x4000] ;  /* 0x00400000d7a0783b */ /* 0x000fee0000000200 */
        /* <DEDUP_REMOVED lines=235> */
.L_x_3494:
        /* <DEDUP_REMOVED lines=38> */
.L_x_3493:
        /* <DEDUP_REMOVED lines=269> */
[--C-:B------:R-:W-:Y:S02]  /*dbb0*/  FFMA.FTZ R66, R66, c[0x0][0x23c], -R151.reuse ;  /* 0x00008f0042427a23 */ /* 0x100fe40000010897 */
        /* <DEDUP_REMOVED lines=28> */
[----:B------:R-:W5:Y:S03]  /*dd80*/  LDSM.16.MT88.4 R128, [R213+0xd000] ;  /* 0x00d00000d580783b */ /* 0x000f660000004200 */
[----:B------:R-:W-:Y:S02]  /*dd90*/  FADD.FTZ R155, R155, R150 ;  /* 0x000000969b9b7221 */ /* 0x000fe40000010000 */
[----:B------:R-:W-:Y:S02]  /*dda0*/  FADD.FTZ R154, R154, R153 ;  /* 0x000000999a9a7221 */ /* 0x000fe40000010000 */
[C---:B------:R-:W-:Y:S01]  /*ddb0*/  HMMA.16816.F32 R104, R120.reuse, R20, R104 ;  /* 0x000000147868723c */ /* 0x040fe20000001868 */
[----:B------:R-:W1:Y:S03]  /*ddc0*/  MUFU.EX2 R147, R147 ;  /* 0x0000009300937308 */ /* 0x000e660000000800 */
        /* <DEDUP_REMOVED lines=12> */
[C---:B------:R-:W-:Y:S04]  /*de90*/  HMMA.16816.F32 R112, R120.reuse, R138, R112 ;  /* 0x0000008a7870723c */ /* 0x040fe80000001870 */
[--C-:B------:R-:W-:Y:S01]  /*dea0*/  FFMA.FTZ R136, R28, c[0x0][0x23c], -R152.reuse ;  /* 0x00008f001c887a23 */ /* 0x100fe20000010898 */
[----:B-1----:R-:W-:Y:S01]  /*deb0*/  F2FP.PACK_AB R23, R147, R146 ;  /* 0x000000929317723e */ /* 0x002fe200000000ff */
[--C-:B------:R-:W-:Y:S01]  /*dec0*/  FFMA.FTZ R137, R29, c[0x0][0x23c], -R152.reuse ;  /* 0x00008f001d897a23 */ /* 0x100fe20000010898 */
[----:B------:R-:W-:Y:S01]  /*ded0*/  MUFU.EX2 R53, R53 ;  /* 0x0000003500357308 */ /* 0x000fe20000000800 */
[C---:B------:R-:W-:Y:S04]  /*dee0*/  HMMA.16816.F32 R16, R120.reuse, R140, R16 ;  /* 0x0000008c7810723c */ /* 0x040fe80000001810 */
[--C-:B------:R-:W-:Y:S02]  /*def0*/  FFMA.FTZ R138, R30, c[0x0][0x23c], -R151.reuse ;  /* 0x00008f001e8a7a23 */ /* 0x100fe40000010897 */
[--C-:B------:R-:W-:Y:S02]  /*df00*/  FFMA.FTZ R139, R31, c[0x0][0x23c], -R151.reuse ;  /* 0x00008f001f8b7a23 */ /* 0x100fe40000010897 */
[----:B------:R-:W-:Y:S01]  /*df10*/  HMMA.16816.F32 R116, R120, R142, R116 ;  /* 0x0000008e7874723c */ /* 0x000fe20000001874 */
[----:B------:R-:W1:Y:S01]  /*df20*/  LDSM.16.MT88.4 R120, [R212+0xd000] ;  /* 0x00d00000d478783b */ /* 0x000e620000004200 */
[----:B------:R-:W-:Y:S02]  /*df30*/  MUFU.EX2 R136, R136 ;  /* 0x0000008800887308 */ /* 0x000fe40000000800 */
[--C-:B------:R-:W-:Y:S02]  /*df40*/  FFMA.FTZ R140, R32, c[0x0][0x23c], -R152.reuse ;  /* 0x00008f00208c7a23 */ /* 0x100fe40000010898 */
[----:B------:R-:W-:Y:S02]  /*df50*/  FFMA.FTZ R141, R33, c[0x0][0x23c], -R152 ;  /* 0x00008f00218d7a23 */ /* 0x000fe40000010898 */
[C---:B------:R-:W-:Y:S01]  /*df60*/  HMMA.16816.F32 R8, R20.reuse, R124, R8 ;  /* 0x0000007c1408723c */ /* 0x040fe20000001808 */
[----:B------:R-:W-:Y:S03]  /*df70*/  LDSM.16.MT88.4 R28, [R213+0x11000] ;  /* 0x01100000d51c783b */ /* 0x000fe60000004200 */
[----:B------:R-:W2:Y:S01]  /*df80*/  MUFU.EX2 R137, R137 ;  /* 0x0000008900897308 */ /* 0x000ea20000000800 */
[--C-:B------:R-:W-:Y:S02]  /*df90*/  FFMA.FTZ R142, R34, c[0x0][0x23c], -R151.reuse ;  /* 0x00008f00228e7a23 */ /* 0x100fe40000010897 */
[----:B------:R-:W-:Y:S01]  /*dfa0*/  FFMA.FTZ R143, R35, c[0x0][0x23c], -R151 ;  /* 0x00008f00238f7a23 */ /* 0x000fe20000010897 */
[C---:B------:R-:W-:Y:S01]  /*dfb0*/  HMMA.16816.F32 R68, R20.reuse, R126, R68 ;  /* 0x0000007e1444723c */ /* 0x040fe20000001844 */
[----:B------:R-:W3:Y:S03]  /*dfc0*/  LDSM.16.MT88.4 R124, [R216+0x11000] ;  /* 0x01100000d87c783b */ /* 0x000ee60000004200 */
        /* <DEDUP_REMOVED lines=8> */
[----:B------:R-:W4:Y:S01]  /*e050*/  LDSM.16.MT88.4 R24, [R214+0x11000] ;  /* 0x01100000d618783b */ /* 0x000f220000004200 */
[----:B------:R-:W2:Y:S02]  /*e060*/  MUFU.EX2 R139, R139 ;  /* 0x0000008b008b7308 */ /* 0x000ea40000000800 */
[----:B------:R-:W-:Y:S02]  /*e070*/  FADD.FTZ R144, R144, R5 ;  /* 0x0000000590907221 */ /* 0x000fe40000010000 */
[----:B------:R-:W-:Y:S02]  /*e080*/  FADD.FTZ R146, R146, R7 ;  /* 0x0000000792927221 */ /* 0x000fe40000010000 */
[C---:B-----5:R-:W-:Y:S04]  /*e090*/  HMMA.16816.F32 R80, R20.reuse, R128, R80 ;  /* 0x000000801450723c */ /* 0x060fe80000001850 */
[----:B------:R-:W-:Y:S01]  /*e0a0*/  MUFU.EX2 R140, R140 ;  /* 0x0000008c008c7308 */ /* 0x000fe20000000800 */
[----:B------:R-:W-:Y:S02]  /*e0b0*/  FADD.FTZ R145, R145, R144 ;  /* 0x0000009091917221 */ /* 0x000fe40000010000 */
[----:B------:R-:W-:Y:S01]  /*e0c0*/  FADD.FTZ R147, R147, R146 ;  /* 0x0000009293937221 */ /* 0x000fe20000010000 */
[C---:B------:R-:W-:Y:S01]  /*e0d0*/  HMMA.16816.F32 R84, R20.reuse, R130, R84 ;  /* 0x000000821454723c */ /* 0x040fe20000001854 */
[----:B------:R-:W5:Y:S05]  /*e0e0*/  LDSM.16.MT88.4 R128, [R212+0x11000] ;  /* 0x01100000d480783b */ /* 0x000f6a0000004200 */
[----:B------:R-:W2:Y:S02]  /*e0f0*/  MUFU.EX2 R141, R141 ;  /* 0x0000008d008d7308 */ /* 0x000ea40000000800 */
[C---:B-1----:R-:W-:Y:S08]  /*e100*/  HMMA.16816.F32 R88, R20.reuse, R120, R88 ;  /* 0x000000781458723c */ /* 0x042ff00000001858 */
[C---:B------:R-:W-:Y:S01]  /*e110*/  HMMA.16816.F32 R92, R20.reuse, R122, R92 ;  /* 0x0000007a145c723c */ /* 0x040fe2000000185c */
[----:B------:R-:W1:Y:S01]  /*e120*/  LDSM.16.MT88.4 R120, [R216+0xd800] ;  /* 0x00d80000d878783b */ /* 0x000e620000004200 */
[----:B------:R-:W-:Y:S06]  /*e130*/  MUFU.EX2 R142, R142 ;  /* 0x0000008e008e7308 */ /* 0x000fec0000000800 */
[C---:B---3--:R-:W-:Y:S04]  /*e140*/  HMMA.16816.F32 R96, R20.reuse, R124, R96 ;  /* 0x0000007c1460723c */ /* 0x048fe80000001860 */
[----:B------:R-:W3:Y:S04]  /*e150*/  MUFU.EX2 R143, R143 ;  /* 0x0000008f008f7308 */ /* 0x000ee80000000800 */
[C---:B------:R-:W-:Y:S01]  /*e160*/  HMMA.16816.F32 R100, R20.reuse, R126, R100 ;  /* 0x0000007e1464723c */ /* 0x040fe20000001864 */
[----:B------:R-:W-:Y:S05]  /*e170*/  LDSM.16.MT88.4 R124, [R214+0x13800] ;  /* 0x01380000d67c783b */ /* 0x000fea0000004200 */
[----:B------:R-:W-:Y:S02]  /*e180*/  MUFU.EX2 R54, R54 ;  /* 0x0000003600367308 */ /* 0x000fe40000000800 */
[C---:B----4-:R-:W-:Y:S08]  /*e190*/  HMMA.16816.F32 R104, R20.reuse, R24, R104 ;  /* 0x000000181468723c */ /* 0x050ff00000001868 */
[C---:B------:R-:W-:Y:S01]  /*e1a0*/  HMMA.16816.F32 R12, R20.reuse, R26, R12 ;  /* 0x0000001a140c723c */ /* 0x040fe2000000180c */
[----:B------:R-:W4:Y:S01]  /*e1b0*/  LDSM.16.MT88.4 R24, [R213+0xd800] ;  /* 0x00d80000d518783b */ /* 0x000f220000004200 */
[----:B------:R-:W-:Y:S06]  /*e1c0*/  MUFU.EX2 R55, R55 ;  /* 0x0000003700377308 */ /* 0x000fec0000000800 */
[C---:B------:R-:W-:Y:S04]  /*e1d0*/  HMMA.16816.F32 R108, R20.reuse, R28, R108 ;  /* 0x0000001c146c723c */ /* 0x040fe8000000186c */
[----:B------:R-:W-:Y:S04]  /*e1e0*/  MUFU.EX2 R56, R56 ;  /* 0x0000003800387308 */ /* 0x000fe80000000800 */
[C---:B------:R-:W-:Y:S01]  /*e1f0*/  HMMA.16816.F32 R112, R20.reuse, R30, R112 ;  /* 0x0000001e1470723c */ /* 0x040fe20000001870 */
[----:B------:R-:W4:Y:S05]  /*e200*/  LDSM.16.MT88.4 R28, [R212+0xd800] ;  /* 0x00d80000d41c783b */ /* 0x000f2a0000004200 */
[----:B------:R-:W-:Y:S02]  /*e210*/  MUFU.EX2 R57, R57 ;  /* 0x0000003900397308 */ /* 0x000fe40000000800 */
[C---:B-----5:R-:W-:Y:S08]  /*e220*/  HMMA.16816.F32 R16, R20.reuse, R128, R16 ;  /* 0x000000801410723c */ /* 0x060ff00000001810 */
[----:B------:R-:W-:Y:S01]  /*e230*/  HMMA.16816.F32 R116, R20, R130, R116 ;  /* 0x000000821474723c */ /* 0x000fe20000001874 */
[----:B------:R-:W-:Y:S06]  /*e240*/  MUFU.EX2 R58, R58 ;  /* 0x0000003a003a7308 */ /* 0x000fec0000000800 */
[----:B--2---:R-:W-:Y:S01]  /*e250*/  F2FP.PACK_AB R20, R137, R136 ;  /* 0x000000888914723e */ /* 0x004fe200000000ff */
[----:B------:R-:W-:Y:S01]  /*e260*/  FADD.FTZ R136, R136, R145 ;  /* 0x0000009188887221 */ /* 0x000fe20000010000 */
[----:B------:R-:W-:Y:S02]  /*e270*/  F2FP.PACK_AB R21, R139, R138 ;  /* 0x0000008a8b15723e */ /* 0x000fe400000000ff */
[----:B------:R-:W-:Y:S01]  /*e280*/  MUFU.EX2 R59, R59 ;  /* 0x0000003b003b7308 */ /* 0x000fe20000000800 */
[----:B------:R-:W-:Y:S01]  /*e290*/  F2FP.PACK_AB R22, R141, R140 ;  /* 0x0000008c8d16723e */ /* 0x000fe200000000ff */
[----:B------:R-:W-:Y:S01]  /*e2a0*/  FADD.FTZ R138, R138, R147 ;  /* 0x000000938a8a7221 */ /* 0x000fe20000010000 */
[----:B---3--:R-:W-:Y:S01]  /*e2b0*/  F2FP.PACK_AB R23, R143, R142 ;  /* 0x0000008e8f17723e */ /* 0x008fe200000000ff */
[----:B------:R-:W-:Y:S02]  /*e2c0*/  FADD.FTZ R137, R137, R136 ;  /* 0x0000008889897221 */ /* 0x000fe40000010000 */
[----:B------:R-:W-:Y:S02]  /*e2d0*/  FADD.FTZ R139, R139, R138 ;  /* 0x0000008a8b8b7221 */ /* 0x000fe40000010000 */
[----:B------:R-:W-:Y:S02]  /*e2e0*/  FADD.FTZ R0, R140, R137 ;  /* 0x000000898c007221 */ /* 0x000fe40000010000 */
[C---:B-1----:R-:W-:Y:S01]  /*e2f0*/  HMMA.16816.F32 R8, R20.reuse, R120, R8 ;  /* 0x000000781408723c */ /* 0x042fe20000001808 */
[----:B------:R-:W-:Y:S02]  /*e300*/  MUFU.EX2 R60, R60 ;  /* 0x0000003c003c7308 */ /* 0x000fe40000000800 */
[----:B------:R-:W-:Y:S02]  /*e310*/  FADD.FTZ R2, R142, R139 ;  /* 0x0000008b8e027221 */ /* 0x000fe40000010000 */
[----:B------:R-:W-:Y:S02]  /*e320*/  FADD.FTZ R0, R141, R0 ;  /* 0x000000008d007221 */ /* 0x000fe40000010000 */
[----:B------:R-:W-:Y:S01]  /*e330*/  FADD.FTZ R2, R143, R2 ;  /* 0x000000028f027221 */ /* 0x000fe20000010000 */
[C---:B------:R-:W-:Y:S01]  /*e340*/  HMMA.16816.F32 R68, R20.reuse, R122, R68 ;  /* 0x0000007a1444723c */ /* 0x040fe20000001844 */
[----:B------:R-:W1:Y:S02]  /*e350*/  LDSM.16.MT88.4 R120, [R216+0x11800] ;  /* 0x01180000d878783b */ /* 0x000e640000004200 */
[----:B------:R-:W-:Y:S05]  /*e360*/  MUFU.EX2 R61, R61 ;  /* 0x0000003d003d7308 */ /* 0x000fea0000000800 */
[C---:B------:R-:W-:Y:S05]  /*e370*/  HMMA.16816.F32 R72, R20.reuse, R32, R72 ;  /* 0x000000201448723c */ /* 0x040fea0000001848 */
[----:B------:R-:W-:Y:S03]  /*e380*/  MUFU.EX2 R62, R62 ;  /* 0x0000003e003e7308 */ /* 0x000fe60000000800 */
[C---:B------:R-:W-:Y:S01]  /*e390*/  HMMA.16816.F32 R76, R20.reuse, R34, R76 ;  /* 0x00000022144c723c */ /* 0x040fe2000000184c */
[----:B------:R-:W2:Y:S06]  /*e3a0*/  LDSM.16.MT88.4 R32, [R214+0x11800] ;  /* 0x01180000d620783b */ /* 0x000eac0000004200 */
[----:B------:R-:W-:Y:S01]  /*e3b0*/  MUFU.EX2 R63, R63 ;  /* 0x0000003f003f7308 */ /* 0x000fe20000000800 */
[C---:B----4-:R-:W-:Y:S08]  /*e3c0*/  HMMA.16816.F32 R80, R20.reuse, R24, R80 ;  /* 0x000000181450723c */ /* 0x050ff00000001850 */
[C---:B------:R-:W-:Y:S01]  /*e3d0*/  HMMA.16816.F32 R84, R20.reuse, R26, R84 ;  /* 0x0000001a1454723c */ /* 0x040fe20000001854 */
[----:B------:R-:W3:Y:S01]  /*e3e0*/  LDSM.16.MT88.4 R24, [R213+0x11800] ;  /* 0x01180000d518783b */ /* 0x000ee20000004200 */
[----:B------:R-:W-:Y:S06]  /*e3f0*/  MUFU.EX2 R64, R64 ;  /* 0x0000004000407308 */ /* 0x000fec0000000800 */
[C---:B------:R-:W-:Y:S04]  /*e400*/  HMMA.16816.F32 R88, R20.reuse, R28, R88 ;  /* 0x0000001c1458723c */ /* 0x040fe80000001858 */
[----:B------:R-:W-:Y:S04]  /*e410*/  MUFU.EX2 R66, R66 ;  /* 0x0000004200427308 */ /* 0x000fe80000000800 */
        /* <DEDUP_REMOVED lines=28> */
[----:B------:R-:W5:Y:S07]  /*e5e0*/  LDSM.16.MT88.4 R36, [R214+0x12000] ;  /* 0x01200000d624783b */ /* 0x000f6e0000004200 */
[C---:B-1----:R-:W-:Y:S07]  /*e5f0*/  HMMA.16816.F32 R72, R20.reuse, R120, R72 ;  /* 0x000000781448723c */ /* 0x042fee0000001848 */
[--C-:B------:R-:W-:Y:S01]  /*e600*/  FFMA.FTZ R120, R44, c[0x0][0x23c], -R152.reuse ;  /* 0x00008f002c787a23 */ /* 0x100fe20000010898 */
[C---:B------:R-:W-:Y:S04]  /*e610*/  HMMA.16816.F32 R76, R20.reuse, R122, R76 ;  /* 0x0000007a144c723c */ /* 0x040fe8000000184c */
[--C-:B------:R-:W-:Y:S01]  /*e620*/  FFMA.FTZ R121, R45, c[0x0][0x23c], -R152.reuse ;  /* 0x00008f002d797a23 */ /* 0x100fe20000010898 */
[----:B------:R-:W1:Y:S01]  /*e630*/  MUFU.EX2 R120, R120 ;  /* 0x0000007800787308 */ /* 0x000e620000000800 */
[----:B------:R-:W-:Y:S02]  /*e640*/  FFMA.FTZ R152, R65, c[0x0][0x23c], -R152 ;  /* 0x00008f0041987a23 */ /* 0x000fe40000010898 */
[C---:B--2---:R-:W-:Y:S04]  /*e650*/  HMMA.16816.F32 R80, R20.reuse, R32, R80 ;  /* 0x000000201450723c */ /* 0x044fe80000001850 */
[--C-:B------:R-:W-:Y:S02]  /*e660*/  FFMA.FTZ R122, R46, c[0x0][0x23c], -R151.reuse ;  /* 0x00008f002e7a7a23 */ /* 0x100fe40000010897 */
[--C-:B------:R-:W-:Y:S01]  /*e670*/  FFMA.FTZ R123, R47, c[0x0][0x23c], -R151.reuse ;  /* 0x00008f002f7b7a23 */ /* 0x100fe20000010897 */
[----:B------:R-:W2:Y:S01]  /*e680*/  MUFU.EX2 R121, R121 ;  /* 0x0000007900797308 */ /* 0x000ea20000000800 */
[C---:B------:R-:W-:Y:S01]  /*e690*/  HMMA.16816.F32 R84, R20.reuse, R34, R84 ;  /* 0x000000221454723c */ /* 0x040fe20000001854 */
[----:B------:R-:W5:Y:S03]  /*e6a0*/  LDSM.16.MT88.4 R32, [R213+0x12000] ;  /* 0x01200000d520783b */ /* 0x000f660000004200 */
[----:B------:R-:W-:Y:S04]  /*e6b0*/  FFMA.FTZ R151, R67, c[0x0][0x23c], -R151 ;  /* 0x00008f0043977a23 */ /* 0x000fe80000010897 */
[C---:B---3--:R-:W-:Y:S01]  /*e6c0*/  HMMA.16816.F32 R88, R20.reuse, R24, R88 ;  /* 0x000000181458723c */ /* 0x048fe20000001858 */
[----:B------:R-:W-:Y:S01]  /*e6d0*/  LDSM.16.MT88.4 R44, [R213+0x13000] ;  /* 0x01300000d52c783b */ /* 0x000fe20000004200 */
[----:B------:R-:W3:Y:S02]  /*e6e0*/  MUFU.EX2 R122, R122 ;  /* 0x0000007a007a7308 */ /* 0x000ee40000000800 */
[----:B-1----:R-:W-:Y:S04]  /*e6f0*/  FADD.FTZ R0, R120, R5 ;  /* 0x0000000578007221 */ /* 0x002fe80000010000 */
[C---:B------:R-:W-:Y:S01]  /*e700*/  HMMA.16816.F32 R92, R20.reuse, R26, R92 ;  /* 0x0000001a145c723c */ /* 0x040fe2000000185c */
[----:B------:R-:W1:Y:S03]  /*e710*/  LDSM.16.MT88.4 R24, [R212+0x12000] ;  /* 0x01200000d418783b */ /* 0x000e660000004200 */
[----:B------:R-:W5:Y:S01]  /*e720*/  MUFU.EX2 R123, R123 ;  /* 0x0000007b007b7308 */ /* 0x000f620000000800 */
[----:B--2---:R-:W-:Y:S03]  /*e730*/  FADD.FTZ R0, R121, R0 ;  /* 0x0000000079007221 */ /* 0x004fe60000010000 */
[C---:B----4-:R-:W-:Y:S04]  /*e740*/  HMMA.16816.F32 R96, R20.reuse, R28, R96 ;  /* 0x0000001c1460723c */ /* 0x050fe80000001860 */
[----:B------:R-:W-:Y:S01]  /*e750*/  FADD.FTZ R5, R173, R0 ;  /* 0x00000000ad057221 */ /* 0x000fe20000010000 */
[----:B------:R-:W-:Y:S01]  /*e760*/  MOV R0, R3 ;  /* 0x0000000300007202 */ /* 0x000fe20000000f00 */
[----:B------:R-:W2:Y:S02]  /*e770*/  MUFU.EX2 R65, R152 ;  /* 0x0000009800417308 */ /* 0x000ea40000000800 */
[C---:B------:R-:W-:Y:S01]  /*e780*/  HMMA.16816.F32 R100, R20.reuse, R30, R100 ;  /* 0x0000001e1464723c */ /* 0x040fe20000001864 */
[----:B------:R-:W4:Y:S03]  /*e790*/  LDSM.16.MT88.4 R28, [R216+0xe800] ;  /* 0x00e80000d81c783b */ /* 0x000f260000004200 */
[----:B---3--:R-:W-:Y:S02]  /*e7a0*/  FADD.FTZ R2, R122, R7 ;  /* 0x000000077a027221 */ /* 0x008fe40000010000 */
[----:B------:R-:W-:Y:S02]  /*e7b0*/  FADD.FTZ R5, R174, R5 ;  /* 0x00000005ae057221 */ /* 0x000fe40000010000 */
[C---:B-----5:R-:W-:Y:S01]  /*e7c0*/  HMMA.16816.F32 R104, R20.reuse, R36, R104 ;  /* 0x000000241468723c */ /* 0x060fe20000001868 */
[----:B------:R-:W3:Y:S03]  /*e7d0*/  MUFU.EX2 R151, R151 ;  /* 0x0000009700977308 */ /* 0x000ee60000000800 */
[----:B------:R-:W-:Y:S04]  /*e7e0*/  FADD.FTZ R2, R123, R2 ;  /* 0x000000027b027221 */ /* 0x000fe80000010000 */
[C---:B------:R-:W-:Y:S01]  /*e7f0*/  HMMA.16816.F32 R12, R20.reuse, R38, R12 ;  /* 0x00000026140c723c */ /* 0x040fe2000000180c */
[----:B------:R-:W5:Y:S03]  /*e800*/  LDSM.16.MT88.4 R36, [R214+0xe800] ;  /* 0x00e80000d624783b */ /* 0x000f660000004200 */
[----:B------:R-:W-:Y:S04]  /*e810*/  FADD.FTZ R7, R175, R2 ;  /* 0x00000002af077221 */ /* 0x000fe80000010000 */
[C---:B------:R-:W-:Y:S04]  /*e820*/  HMMA.16816.F32 R108, R20.reuse, R32, R108 ;  /* 0x00000020146c723c */ /* 0x040fe8000000186c */
[----:B------:R-:W-:Y:S04]  /*e830*/  FADD.FTZ R7, R176, R7 ;  /* 0x00000007b0077221 */ /* 0x000fe80000010000 */
[C---:B------:R-:W-:Y:S01]  /*e840*/  HMMA.16816.F32 R112, R20.reuse, R34, R112 ;  /* 0x000000221470723c */ /* 0x040fe20000001870 */
[----:B------:R-:W2:Y:S07]  /*e850*/  LDSM.16.MT88.4 R32, [R213+0xe800] ;  /* 0x00e80000d520783b */ /* 0x000eae0000004200 */
[C---:B-1----:R-:W-:Y:S08]  /*e860*/  HMMA.16816.F32 R16, R20.reuse, R24, R16 ;  /* 0x000000181410723c */ /* 0x042ff00000001810 */
[----:B------:R-:W-:Y:S01]  /*e870*/  HMMA.16816.F32 R116, R20, R26, R116 ;  /* 0x0000001a1474723c */ /* 0x000fe20000001874 */
[----:B------:R-:W1:Y:S06]  /*e880*/  LDSM.16.MT88.4 R24, [R212+0xe800] ;  /* 0x00e80000d418783b */ /* 0x000e6c0000004200 */
[----:B------:R-:W-:Y:S02]  /*e890*/  F2FP.PACK_AB R20, R121, R120 ;  /* 0x000000787914723e */ /* 0x000fe400000000ff */
[----:B------:R-:W-:Y:S03]  /*e8a0*/  F2FP.PACK_AB R21, R123, R122 ;  /* 0x0000007a7b15723e */ /* 0x000fe600000000ff */
[----:B------:R-:W-:Y:S02]  /*e8b0*/  F2FP.PACK_AB R22, R174, R173 ;  /* 0x000000adae16723e */ /* 0x000fe400000000ff */
[----:B------:R-:W-:Y:S07]  /*e8c0*/  F2FP.PACK_AB R23, R176, R175 ;  /* 0x000000afb017723e */ /* 0x000fee00000000ff */
        /* <DEDUP_REMOVED lines=45> */
[C---:B------:R-:W-:Y:S08]  /*eba0*/  HMMA.16816.F32 R88, R20.reuse, R36, R88 ;  /* 0x000000241458723c */ /* 0x040ff00000001858 */
[C---:B------:R-:W-:Y:S08]  /*ebb0*/  HMMA.16816.F32 R92, R20.reuse, R38, R92 ;  /* 0x00000026145c723c */ /* 0x040ff0000000185c */
[C---:B--2---:R-:W-:Y:S08]  /*ebc0*/  HMMA.16816.F32 R96, R20.reuse, R28, R96 ;  /* 0x0000001c1460723c */ /* 0x044ff00000001860 */
[C---:B------:R-:W-:Y:S01]  /*ebd0*/  HMMA.16816.F32 R100, R20.reuse, R30, R100 ;  /* 0x0000001e1464723c */ /* 0x040fe20000001864 */
[----:B------:R-:W2:Y:S07]  /*ebe0*/  LDSM.16.MT88.4 R28, [R213+0xf800] ;  /* 0x00f80000d51c783b */ /* 0x000eae0000004200 */
        /* <DEDUP_REMOVED lines=11> */
[----:B---3--:R-:W-:Y:S01]  /*eca0*/  F2FP.PACK_AB R23, R151, R66 ;  /* 0x000000429717723e */ /* 0x008fe200000000ff */
[----:B------:R-:W-:Y:S02]  /*ecb0*/  FADD.FTZ R61, R61, R60 ;  /* 0x0000003c3d3d7221 */ /* 0x000fe40000010000 */
[----:B------:R-:W-:Y:S02]  /*ecc0*/  FADD.FTZ R63, R63, R62 ;  /* 0x0000003e3f3f7221 */ /* 0x000fe40000010000 */
[----:B------:R-:W-:Y:S02]  /*ecd0*/  FADD.FTZ R64, R64, R61 ;  /* 0x0000003d40407221 */ /* 0x000fe40000010000 */
[C---:B-1----:R-:W-:Y:S01]  /*ece0*/  HMMA.16816.F32 R128, R20.reuse, R24, R8 ;  /* 0x000000181480723c */ /* 0x042fe20000001808 */
[----:B------:R-:W1:Y:S02]  /*ecf0*/  LDSM.16.MT88.4 R8, [R212+0xf800] ;  /* 0x00f80000d408783b */ /* 0x000e640000004200 */
[----:B------:R-:W-:Y:S02]  /*ed00*/  FADD.FTZ R66, R66, R63 ;  /* 0x0000003f42427221 */ /* 0x000fe40000010000 */
[----:B------:R-:W-:Y:S02]  /*ed10*/  FADD.FTZ R241, R65, R64 ;  /* 0x0000004041f17221 */ /* 0x000fe40000010000 */
[----:B------:R-:W-:Y:S01]  /*ed20*/  FADD.FTZ R239, R151, R66 ;  /* 0x0000004297ef7221 */ /* 0x000fe20000010000 */
[C---:B------:R-:W-:Y:S01]  /*ed30*/  HMMA.16816.F32 R68, R20.reuse, R26, R68 ;  /* 0x0000001a1444723c */ /* 0x040fe20000001844 */
[----:B------:R-:W3:Y:S07]  /*ed40*/  LDSM.16.MT88.4 R24, [R216+0x13800] ;  /* 0x01380000d818783b */ /* 0x000eee0000004200 */
[C---:B------:R-:W-:Y:S08]  /*ed50*/  HMMA.16816.F32 R72, R20.reuse, R32, R72 ;  /* 0x000000201448723c */ /* 0x040ff00000001848 */
[C---:B------:R-:W-:Y:S08]  /*ed60*/  HMMA.16816.F32 R76, R20.reuse, R34, R76 ;  /* 0x00000022144c723c */ /* 0x040ff0000000184c */
        /* <DEDUP_REMOVED lines=15> */
.L_x_3491:
[----:B------:R-:W1:Y:S01]  /*ee60*/  SHFL.BFLY PT, R2, R241, 0x2, 0x1f ;  /* 0x0c401f00f1027f89 */ /* 0x000e6200000e0000 */
[----:B------:R-:W-:Y:S01]  /*ee70*/  LEA.HI R11, R230, R230, RZ, 0x1 ;  /* 0x000000e6e60b7211 */ /* 0x000fe200078f08ff */
[----:B------:R-:W-:Y:S01]  /*ee80*/  BSSY B0, `(.L_x_3496) ;  /* 0x00000ce000007945 */ /* 0x000fe20003800000 */
[----:B------:R-:W-:Y:S01]  /*ee90*/  MOV R7, 0x3f800000 ;  /* 0x3f80000000077802 */ /* 0x000fe20000000f00 */
[----:B------:R-:W2:Y:S01]  /*eea0*/  SHFL.BFLY PT, R0, R239, 0x2, 0x1f ;  /* 0x0c401f00ef007f89 */ /* 0x000ea200000e0000 */
[----:B------:R-:W-:-:S02]  /*eeb0*/  SHF.L.U32 R12, R11, 0x2, RZ ;  /* 0x000000020b0c7819 */ /* 0x000fc400000006ff */
[----:B------:R-:W-:Y:S01]  /*eec0*/  LOP3.LUT R11, R11, 0xffffffe, RZ, 0xc0, !PT ;  /* 0x0ffffffe0b0b7812 */ /* 0x000fe200078ec0ff */
[----:B------:R-:W-:Y:S01]  /*eed0*/  BAR.SYNC.DEFER_BLOCKING 0x0 ;  /* 0x0000000000007b1d */ /* 0x000fe20000010000 */
[----:B------:R-:W-:Y:S01]  /*eee0*/  MOV R6, 0x3f800000 ;  /* 0x3f80000000067802 */ /* 0x000fe20000000f00 */
[----:B-1----:R-:W-:Y:S02]  /*eef0*/  FADD.FTZ R5, R2, R241 ;  /* 0x000000f102057221 */ /* 0x002fe40000010000 */
[----:B--2---:R-:W-:-:S03]  /*ef00*/  FADD.FTZ R13, R0, R239 ;  /* 0x000000ef000d7221 */ /* 0x004fc60000010000 */
[----:B------:R-:W1:Y:S04]  /*ef10*/  SHFL.BFLY PT, R4, R5, 0x1, 0x1f ;  /* 0x0c201f0005047f89 */ /* 0x000e6800000e0000 */
[----:B------:R-:W2:Y:S04]  /*ef20*/  S2R R0, SR_TID.X ;  /* 0x0000000000007919 */ /* 0x000ea80000002100 */
[----:B------:R-:W3:Y:S01]  /*ef30*/  SHFL.BFLY PT, R2, R13, 0x1, 0x1f ;  /* 0x0c201f000d027f89 */ /* 0x000ee200000e0000 */
[----:B-1----:R-:W-:Y:S01]  /*ef40*/  FADD.FTZ R4, R5, R4 ;  /* 0x0000000405047221 */ /* 0x002fe20000010000 */
[----:B------:R-:W-:-:S02]  /*ef50*/  SHF.L.U32 R5, R224, 0x6, RZ ;  /* 0x00000006e0057819 */ /* 0x000fc400000006ff */
[----:B--2---:R-:W-:Y:S02]  /*ef60*/  SHF.R.S32.HI R9, RZ, 0x1f, R0 ;  /* 0x0000001fff097819 */ /* 0x004fe40000011400 */
[----:B------:R-:W-:Y:S02]  /*ef70*/  LOP3.LUT R5, R5, 0x1c0, RZ, 0xc0, !PT ;  /* 0x000001c005057812 */ /* 0x000fe400078ec0ff */
[----:B------:R-:W-:Y:S01]  /*ef80*/  LEA.HI R10, R9, R0, RZ, 0x2 ;  /* 0x00000000090a7211 */ /* 0x000fe200078f10ff */
[----:B---3--:R-:W-:Y:S01]  /*ef90*/  FADD.FTZ R2, R13, R2 ;  /* 0x000000020d027221 */ /* 0x008fe20000010000 */
[----:B------:R-:W-:Y:S02]  /*efa0*/  FSETP.NE.FTZ.AND P4, PT, R4, RZ, PT ;  /* 0x000000ff0400720b */ /* 0x000fe40003f95000 */
[--C-:B------:R-:W-:Y:S02]  /*efb0*/  SHF.R.S32.HI R8, RZ, 0x2, R10.reuse ;  /* 0x00000002ff087819 */ /* 0x100fe4000001140a */
[----:B------:R-:W-:-:S02]  /*efc0*/  SHF.R.S32.HI R13, RZ, 0x1f, R10 ;  /* 0x0000001fff0d7819 */ /* 0x000fc4000001140a */
[----:B------:R-:W-:Y:S02]  /*efd0*/  FSETP.NE.FTZ.AND P3, PT, R2, RZ, PT ;  /* 0x000000ff0200720b */ /* 0x000fe40003f75000 */
[----:B------:R-:W-:Y:S02]  /*efe0*/  LEA.HI R13, R13, R8, RZ, 0x3 ;  /* 0x000000080d0d7211 */ /* 0x000fe400078f18ff */
[----:B------:R-:W-:Y:S02]  /*eff0*/  LOP3.LUT R12, R5, 0x38, R12, 0xf8, !PT ;  /* 0x00000038050c7812 */ /* 0x000fe400078ef80c */
[----:B------:R-:W-:Y:S01]  /*f000*/  SHF.R.U32.HI R5, RZ, 0x3, R5 ;  /* 0x00000003ff057819 */ /* 0x000fe20000011605 */
[----:B------:R-:W1:Y:S01]  /*f010*/  @P4 MUFU.RCP R7, R4 ;  /* 0x0000000400074308 */ /* 0x000e620000001000 */
[----:B------:R-:W-:Y:S02]  /*f020*/  LOP3.LUT R13, R13, 0xfffffff8, RZ, 0xc0, !PT ;  /* 0xfffffff80d0d7812 */ /* 0x000fe400078ec0ff */
[----:B------:R-:W-:-:S02]  /*f030*/  LOP3.LUT R5, R12, R5, RZ, 0x3c, !PT ;  /* 0x000000050c057212 */ /* 0x000fc400078e3cff */
[----:B------:R-:W-:Y:S02]  /*f040*/  IADD3 R12, R230, -R11, RZ ;  /* 0x8000000be60c7210 */ /* 0x000fe40007ffe0ff */
[----:B------:R-:W-:Y:S01]  /*f050*/  IADD3 R8, R8, -R13, RZ ;  /* 0x8000000d08087210 */ /* 0x000fe20007ffe0ff */
[----:B------:R-:W2:Y:S01]  /*f060*/  @P3 MUFU.RCP R6, R2 ;  /* 0x0000000200063308 */ /* 0x000ea20000001000 */
[----:B------:R-:W-:Y:S02]  /*f070*/  LEA R5, R12, R5, 0x2 ;  /* 0x000000050c057211 */ /* 0x000fe400078e10ff */
[----:B------:R-:W-:Y:S02]  /*f080*/  LEA.HI R9, R9, R0, RZ, 0x5 ;  /* 0x0000000009097211 */ /* 0x000fe400078f28ff */
[----:B------:R-:W-:Y:S02]  /*f090*/  LOP3.LUT R11, R10, 0x1ffffffc, RZ, 0xc0, !PT ;  /* 0x1ffffffc0a0b7812 */ /* 0x000fe400078ec0ff */
[----:B------:R-:W-:Y:S01]  /*f0a0*/  SHF.L.U32 R12, R8, 0x6, RZ ;  /* 0x00000006080c7819 */ /* 0x000fe200000006ff */
[C---:B-1----:R-:W-:Y:S01]  /*f0b0*/  FMUL.FTZ R128, R7.reuse, R128 ;  /* 0x0000008007807220 */ /* 0x042fe20000410000 */
[----:B------:R-:W-:Y:S01]  /*f0c0*/  SHF.R.S32.HI R10, RZ, 0x5, R9 ;  /* 0x00000005ff0a7819 */ /* 0x000fe20000011409 */
[----:B------:R-:W-:Y:S01]  /*f0d0*/  FMUL.FTZ R129, R7, R129 ;  /* 0x0000008107817220 */ /* 0x000fe20000410000 */
[----:B------:R-:W-:Y:S01]  /*f0e0*/  IADD3 R11, -R11, R0, RZ ;  /* 0x000000000b0b7210 */ /* 0x000fe20007ffe1ff */
        /* <DEDUP_REMOVED lines=19> */
[C---:B------:R-:W-:Y:S01]  /*f220*/  IADD3 R12, R8.reuse, -0x20, RZ ;  /* 0xffffffe0080c7810 */ /* 0x040fe20007ffe0ff */
[----:B------:R-:W-:Y:S01]  /*f230*/  FMUL.FTZ R88, R7, R88 ;  /* 0x0000005807587220 */ /* 0x000fe20000410000 */
[----:B------:R-:W-:Y:S01]  /*f240*/  LOP3.LUT R9, R9, 0xffffffe0, RZ, 0xc0, !PT ;  /* 0xffffffe009097812 */ /* 0x000fe200078ec0ff */
[C---:B------:R-:W-:Y:S01]  /*f250*/  FMUL.FTZ R89, R7.reuse, R89 ;  /* 0x0000005907597220 */ /* 0x040fe20000410000 */
[----:B------:R-:W-:Y:S01]  /*f260*/  @P0 IADD3 R12, R8, 0x20, RZ ;  /* 0x00000020080c0810 */ /* 0x000fe20007ffe0ff */
[C---:B------:R-:W-:Y:S01]  /*f270*/  FMUL.FTZ R92, R7.reuse, R92 ;  /* 0x0000005c075c7220 */ /* 0x040fe20000410000 */
[----:B------:R-:W1:Y:S01]  /*f280*/  @P4 MUFU.LG2 R4, R4 ;  /* 0x0000000400044308 */ /* 0x000e620000000c00 */
[----:B------:R-:W-:Y:S01]  /*f290*/  FMUL.FTZ R93, R7, R93 ;  /* 0x0000005d075d7220 */ /* 0x000fe20000410000 */
[----:B------:R-:W-:Y:S01]  /*f2a0*/  IADD3 R9, -R9, R0, RZ ;  /* 0x0000000009097210 */ /* 0x000fe20007ffe1ff */
[C---:B------:R-:W-:Y:S01]  /*f2b0*/  FMUL.FTZ R96, R7.reuse, R96 ;  /* 0x0000006007607220 */ /* 0x040fe20000410000 */
[----:B------:R-:W-:Y:S01]  /*f2c0*/  MOV R0, 0xff800000 ;  /* 0xff80000000007802 */ /* 0x000fe20000000f00 */
[----:B------:R-:W-:Y:S01]  /*f2d0*/  FMUL.FTZ R97, R7, R97 ;  /* 0x0000006107617220 */ /* 0x000fe20000410000 */
[----:B------:R-:W-:Y:S01]  /*f2e0*/  LOP3.LUT P0, RZ, R9, 0x3, RZ, 0xc0, !PT ;  /* 0x0000000309ff7812 */ /* 0x000fe2000780c0ff */
[C---:B------:R-:W-:Y:S01]  /*f2f0*/  FMUL.FTZ R100, R7.reuse, R100 ;  /* 0x0000006407647220 */ /* 0x040fe20000410000 */
[----:B------:R-:W3:Y:S01]  /*f300*/  @P3 MUFU.LG2 R2, R2 ;  /* 0x0000000200023308 */ /* 0x000ee20000000c00 */
        /* <DEDUP_REMOVED lines=14> */
[----:B--2---:R-:W-:-:S02]  /*f3f0*/  FMUL.FTZ R131, R6, R131 ;  /* 0x0000008306837220 */ /* 0x004fc40000410000 */
        /* <DEDUP_REMOVED lines=28> */
[C---:B------:R-:W-:Y:S01]  /*f5c0*/  FMUL.FTZ R102, R6.reuse, R102 ;  /* 0x0000006606667220 */ /* 0x040fe20000410000 */
[----:B------:R-:W2:Y:S01]  /*f5d0*/  S2R R7, SR_CTAID.X ;  /* 0x0000000000077919 */ /* 0x000ea20000002500 */
        /* <DEDUP_REMOVED lines=12> */
[----:B------:R-:W-:Y:S01]  /*f6a0*/  MOV R6, 0x80 ;  /* 0x0000008000067802 */ /* 0x000fe20000000f00 */
[----:B-1----:R-:W-:Y:S01]  /*f6b0*/  @P4 FMUL.FTZ R9, R4, 0.69314718246459960938 ;  /* 0x3f31721804094820 */ /* 0x002fe20000410000 */
[----:B--2---:R-:W-:Y:S01]  /*f6c0*/  SHF.L.U32 R7, R7, 0x6, RZ ;  /* 0x0000000607077819 */ /* 0x004fe200000006ff */
[----:B---3--:R-:W-:Y:S01]  /*f6d0*/  @P3 FMUL.FTZ R2, R2, 0.69314718246459960938 ;  /* 0x3f31721802023820 */ /* 0x008fe20000410000 */
[----:B------:R-:W-:Y:S01]  /*f6e0*/  SEL R15, R6, 0xffffff80, !P2 ;  /* 0xffffff80060f7807 */ /* 0x000fe20005000000 */
[----:B------:R-:W-:Y:S01]  /*f6f0*/  @P4 FFMA.FTZ R0, R132, c[0x0][0x238], R9 ;  /* 0x00008e0084004a23 */ /* 0x000fe20000010009 */
[----:B------:R-:W1:Y:S02]  /*f700*/  S2R R6, SR_CTAID.Y ;  /* 0x0000000000067919 */ /* 0x000e640000002600 */
[-C--:B------:R-:W-:Y:S02]  /*f710*/  IADD3 R16, R8, R15.reuse, RZ ;  /* 0x0000000f08107210 */ /* 0x080fe40007ffe0ff */
[----:B------:R-:W-:Y:S01]  /*f720*/  IADD3 R17, R15, R12, RZ ;  /* 0x0000000c0f117210 */ /* 0x000fe20007ffe0ff */
[----:B------:R-:W2:Y:S01]  /*f730*/  S2R R8, SR_CTAID.Z ;  /* 0x0000000000087919 */ /* 0x000ea20000002700 */
        /* <DEDUP_REMOVED lines=17> */
[----:B------:R-:W-:Y:S01]  /*f850*/  STS.64 [R14+0x4800], R126 ;  /* 0x0048007e0e007388 */ /* 0x000fe20000000a00 */
[----:B---3--:R-:W-:-:S03]  /*f860*/  IADD3 R11, -R231, RZ, RZ ;  /* 0x000000ffe70b7210 */ /* 0x008fc60007ffe1ff */
[----:B------:R-:W-:Y:S01]  /*f870*/  STS.64 [R16+0x4000], R108 ;  /* 0x0040006c10007388 */ /* 0x000fe20000000a00 */
[----:B-1----:R-:W-:-:S03]  /*f880*/  IMAD R231, R6, c[0x0][0x210], R231 ;  /* 0x0000840006e77a24 */ /* 0x002fc600078e02e7 */
[----:B------:R-:W-:Y:S01]  /*f890*/  STS.64 [R16+0x4800], R110 ;  /* 0x0048006e10007388 */ /* 0x000fe20000000a00 */
[----:B--2---:R-:W-:Y:S01]  /*f8a0*/  IMAD R8, R11, c[0x0][0x1c0], R8 ;  /* 0x000070000b087a24 */ /* 0x004fe200078e0208 */
[----:B------:R-:W-:Y:S02]  /*f8b0*/  SHF.R.S32.HI R11, RZ, 0x1f, R10 ;  /* 0x0000001fff0b7819 */ /* 0x000fe4000001140a */
[----:B------:R-:W-:Y:S01]  /*f8c0*/  STS.64 [R17+0x4000], R112 ;  /* 0x0040007011007388 */ /* 0x000fe20000000a00 */
[----:B------:R-:W-:Y:S01]  /*f8d0*/  IMAD R8, R231, c[0x0][0x1c0], R8 ;  /* 0x00007000e7087a24 */ /* 0x000fe200078e0208 */
[----:B------:R-:W-:Y:S02]  /*f8e0*/  LEA.HI R11, R11, R10, RZ, 0x2 ;  /* 0x0000000a0b0b7211 */ /* 0x000fe400078f10ff */
[----:B------:R-:W-:Y:S01]  /*f8f0*/  STS.64 [R17+0x4800], R114 ;  /* 0x0048007211007388 */ /* 0x000fe20000000a00 */
[----:B------:R-:W-:Y:S01]  /*f900*/  IMAD R7, R8, c[0x0][0x214], R7 ;  /* 0x0000850008077a24 */ /* 0x000fe200078e0207 */
[----:B------:R-:W-:-:S02]  /*f910*/  LOP3.LUT R11, R11, 0xffffffc, RZ, 0xc0, !PT ;  /* 0x0ffffffc0b0b7812 */ /* 0x000fc400078ec0ff */
[----:B------:R-:W-:Y:S02]  /*f920*/  STS.64 [R18+0x4000], R120 ;  /* 0x0040007812007388 */ /* 0x000fe40000000a00 */
[----:B------:R-:W-:Y:S02]  /*f930*/  IADD3 R11, R10, -R11, RZ ;  /* 0x8000000b0a0b7210 */ /* 0x000fe40007ffe0ff */
[----:B------:R-:W-:Y:S02]  /*f940*/  STS.64 [R18+0x4800], R122 ;  /* 0x0048007a12007388 */ /* 0x000fe40000000a00 */
[----:B------:R-:W-:Y:S02]  /*f950*/  LEA R236, R11, R236, 0x4 ;  /* 0x000000ec0bec7211 */ /* 0x000fe400078e20ff */
[----:B------:R-:W-:Y:S04]  /*f960*/  STS.64 [R15+0x4000], R116 ;  /* 0x004000740f007388 */ /* 0x000fe80000000a00 */
[----:B------:R-:W-:Y:S04]  /*f970*/  STS.64 [R15+0x4800], R118 ;  /* 0x004800760f007388 */ /* 0x000fe80000000a00 */
[----:B------:R-:W-:Y:S06]  /*f980*/  BAR.SYNC.DEFER_BLOCKING 0x0 ;  /* 0x0000000000007b1d */ /* 0x000fec0000010000 */
        /* <DEDUP_REMOVED lines=29> */
.L_x_3497:
[----:B--234-:R-:W-:Y:S05]  /*fb60*/  BSYNC B0 ;  /* 0x0000000000007941 */ /* 0x01cfea0003800000 */
.L_x_3496:
[----:B------:R-:W-:Y:S01]  /*fb70*/  IMAD.SHL.U32 R4, R230, 0x4, RZ ;  /* 0x00000004e6047824 */ /* 0x000fe200078e00ff */
[C---:B------:R-:W-:Y:S01]  /*fb80*/  IADD3 R2, R224.reuse, 0x8, RZ ;  /* 0x00000008e0027810 */ /* 0x040fe20007ffe0ff */
[----:B------:R-:W-:Y:S01]  /*fb90*/  IMAD R7, R7, c[0x0][0x22c], RZ ;  /* 0x00008b0007077a24 */ /* 0x000fe200078e02ff */
[----:B------:R-:W-:Y:S02]  /*fba0*/  IADD3 R0, R224, 0x10, RZ ;  /* 0x00000010e0007810 */ /* 0x000fe40007ffe0ff */
[----:B------:R-:W-:Y:S02]  /*fbb0*/  SHF.R.S32.HI R5, RZ, 0x1f, R4 ;  /* 0x0000001fff057819 */ /* 0x000fe40000011404 */
[----:B------:R-:W-:-:S02]  /*fbc0*/  ISETP.GE.AND P5, PT, R2, R223, PT ;  /* 0x000000df0200720c */ /* 0x000fc40003fa6270 */
[C---:B------:R-:W-:Y:S01]  /*fbd0*/  IADD3 R2, R224.reuse, 0x18, RZ ;  /* 0x00000018e0027810 */ /* 0x040fe20007ffe0ff */
[----:B------:R-:W-:Y:S01]  /*fbe0*/  IMAD.WIDE R4, R224, 0x80, R4 ;  /* 0x00000080e0047825 */ /* 0x000fe200078e0204 */
[-C--:B------:R-:W-:Y:S02]  /*fbf0*/  ISETP.GE.AND P4, PT, R0, R223.reuse, PT ;  /* 0x000000df0000720c */ /* 0x080fe40003f86270 */
[----:B------:R-:W-:Y:S02]  /*fc00*/  ISETP.GE.AND P3, PT, R2, R223, PT ;  /* 0x000000df0200720c */ /* 0x000fe40003f66270 */
[C---:B------:R-:W-:Y:S02]  /*fc10*/  IADD3 R3, P0, R7.reuse, R4, RZ ;  /* 0x0000000407037210 */ /* 0x040fe40007f1e0ff */
[----:B------:R-:W-:Y:S02]  /*fc20*/  IADD3 R2, R224, 0x30, RZ ;  /* 0x00000030e0027810 */ /* 0x000fe40007ffe0ff */
[----:B------:R-:W-:-:S02]  /*fc30*/  LEA.HI.X.SX32 R4, R7, R5, 0x1, P0 ;  /* 0x0000000507047211 */ /* 0x000fc400000f0eff */
[C---:B------:R-:W-:Y:S02]  /*fc40*/  LEA R6, P0, R3.reuse, c[0x0][0x1d8], 0x2 ;  /* 0x0000760003067a11 */ /* 0x040fe400078010ff */
[----:B------:R-:W-:Y:S02]  /*fc50*/  IADD3 R0, R224, 0x20, RZ ;  /* 0x00000020e0007810 */ /* 0x000fe40007ffe0ff */
[----:B------:R-:W-:Y:S02]  /*fc60*/  LEA.HI.X R7, R3, c[0x0][0x1dc], R4, 0x2, P0 ;  /* 0x0000770003077a11 */ /* 0x000fe400000f1404 */
[-C--:B------:R-:W-:Y:S02]  /*fc70*/  ISETP.GE.AND P0, PT, R2, R223.reuse, PT ;  /* 0x000000df0200720c */ /* 0x080fe40003f06270 */
[-C--:B------:R-:W-:Y:S01]  /*fc80*/  ISETP.GE.AND P2, PT, R0, R223.reuse, PT ;  /* 0x000000df0000720c */ /* 0x080fe20003f46270 */
[----:B------:R2:W-:Y:S01]  /*fc90*/  @!P5 STG.E.128 [R6.64+0x1000], R64 ;  /* 0x001000400600d986 */ /* 0x0005e2000c101d0c */
[----:B------:R-:W-:-:S02]  /*fca0*/  ISETP.GE.AND P6, PT, R224, R223, PT ;  /* 0x000000dfe000720c */ /* 0x000fc40003fc6270 */
[C---:B------:R-:W-:Y:S01]  /*fcb0*/  IADD3 R0, R224.reuse, 0x28, RZ ;  /* 0x00000028e0007810 */ /* 0x040fe20007ffe0ff */
[----:B-1----:R2:W-:Y:S01]  /*fcc0*/  @!P5 STG.E.128 [R6.64+0x1100], R32 ;  /* 0x001100200600d986 */ /* 0x0025e2000c101d0c */
[----:B------:R-:W-:Y:S02]  /*fcd0*/  IADD3 R224, R224, 0x38, RZ ;  /* 0x00000038e0e07810 */ /* 0x000fe40007ffe0ff */
[-C--:B------:R-:W-:Y:S01]  /*fce0*/  ISETP.GE.AND P1, PT, R0, R223.reuse, PT ;  /* 0x000000df0000720c */ /* 0x080fe20003f26270 */
[----:B------:R2:W-:Y:S04]  /*fcf0*/  @!P4 STG.E.128 [R6.64+0x2000], R60 ;  /* 0x0020003c0600c986 */ /* 0x0005e8000c101d0c */
[----:B------:R2:W-:Y:S04]  /*fd00*/  @!P0 STG.E.128 [R6.64+0x6000], R44 ;  /* 0x0060002c06008986 */ /* 0x0005e8000c101d0c */
[----:B------:R2:W-:Y:S01]  /*fd10*/  @!P0 STG.E.128 [R6.64+0x6100], R12 ;  /* 0x0061000c06008986 */ /* 0x0005e2000c101d0c */
[----:B------:R-:W-:-:S03]  /*fd20*/  ISETP.GE.AND P0, PT, R224, R223, PT ;  /* 0x000000dfe000720c */ /* 0x000fc60003f06270 */
[----:B------:R2:W-:Y:S04]  /*fd30*/  @!P6 STG.E.128 [R6.64+0x100], R36 ;  /* 0x000100240600e986 */ /* 0x0005e8000c101d0c */
[----:B------:R2:W-:Y:S04]  /*fd40*/  @!P4 STG.E.128 [R6.64+0x2100], R28 ;  /* 0x0021001c0600c986 */ /* 0x0005e8000c101d0c */
[----:B------:R2:W-:Y:S04]  /*fd50*/  @!P3 STG.E.128 [R6.64+0x3000], R56 ;  /* 0x003000380600b986 */ /* 0x0005e8000c101d0c */
[----:B------:R2:W-:Y:S04]  /*fd60*/  @!P3 STG.E.128 [R6.64+0x3100], R24 ;  /* 0x003100180600b986 */ /* 0x0005e8000c101d0c */
[----:B------:R2:W-:Y:S04]  /*fd70*/  @!P2 STG.E.128 [R6.64+0x4000], R52 ;  /* 0x004000340600a986 */ /* 0x0005e8000c101d0c */
[----:B------:R2:W-:Y:S04]  /*fd80*/  @!P2 STG.E.128 [R6.64+0x4100], R20 ;  /* 0x004100140600a986 */ /* 0x0005e8000c101d0c */
[----:B------:R2:W-:Y:S04]  /*fd90*/  @!P1 STG.E.128 [R6.64+0x5000], R48 ;  /* 0x0050003006009986 */ /* 0x0005e8000c101d0c */
[----:B------:R2:W-:Y:S04]  /*fda0*/  @!P1 STG.E.128 [R6.64+0x5100], R16 ;  /* 0x0051001006009986 */ /* 0x0005e8000c101d0c */
[----:B------:R2:W-:Y:S04]  /*fdb0*/  @!P6 STG.E.64 [R6.64], R68 ;  /* 0x000000440600e986 */ /* 0x0005e8000c101b0c */
[----:B------:R2:W-:Y:S01]  /*fdc0*/  @!P6 STG.E.64 [R6.64+0x8], R70 ;  /* 0x000008460600e986 */ /* 0x0005e2000c101b0c */
[----:B------:R-:W-:Y:S05]  /*fdd0*/  @P0 EXIT ;  /* 0x000000000000094d */ /* 0x000fea0003800000 */
[----:B------:R-:W-:Y:S04]  /*fde0*/  STG.E.128 [R6.64+0x7000], R40 ;  /* 0x0070002806007986 */ /* 0x000fe8000c101d0c */
[----:B------:R-:W-:Y:S01]  /*fdf0*/  STG.E.128 [R6.64+0x7100], R72 ;  /* 0x0071004806007986 */ /* 0x000fe2000c101d0c */
[----:B------:R-:W-:Y:S05]  /*fe00*/  EXIT ;  /* 0x000000000000794d */ /* 0x000fea0003800000 */
.L_x_3498:
        /* <DEDUP_REMOVED lines=15> */
.L_x_8238:


//--------------------- .text._ZN5flash24flash_fwd_splitkv_kernelI23Flash_fwd_kernel_traitsILi128ELi64ELi128ELi4ELb0ELb0EN7cutlass6half_tE19Flash_kernel_traitsILi128ELi64ELi128ELi4ES3_EELb1ELb0ELb0ELb0ELb1ELb1ELb1ELb0EEEvNS_16Flash_fwd_paramsE --------------------------
	.section	.text._ZN5flash24flash_fwd_splitkv_kernelI23Flash_fwd_kernel_traitsILi128ELi64ELi128ELi4ELb0ELb0EN7cutlass6half_tE19Flash_kernel_traitsILi128ELi64ELi128ELi4ES3_EELb1ELb0ELb0ELb0ELb1ELb1ELb1ELb0EEEvNS_16Flash_fwd_paramsE,"ax",@progbits
	.sectioninfo	@"SHI_REGISTERS=255"
	.align	128
        .global         _ZN5flash24flash_fwd_splitkv_kernelI23Flash_fwd_kernel_traitsILi128ELi64ELi128ELi4ELb0ELb0EN7cutlass6half_tE19Flash_kernel_traitsILi128ELi64ELi128ELi4ES3_EELb1ELb0ELb0ELb0ELb1ELb1ELb1ELb0EEEvNS_16Flash_fwd_paramsE
        .type           _ZN5flash24flash_fwd_splitkv_kernelI23Flash_fwd_kernel_traitsILi128ELi64ELi128ELi4ELb0ELb0EN7cutlass6half_tE19Flash_kernel_traitsILi128ELi64ELi128ELi4ES3_EELb1ELb0ELb0ELb0ELb1ELb1ELb1ELb0EEEvNS_16Flash_fwd_paramsE,@function
        .size           _ZN5flash24flash_fwd_splitkv_kernelI23Flash_fwd_kernel_traitsILi128ELi64ELi128ELi4ELb0ELb0EN7cutlass6half_tE19Flash_kernel_traitsILi128ELi64ELi128ELi4ES3_EELb1ELb0ELb0ELb0ELb1ELb1ELb1ELb0EEEvNS_16Flash_fwd_paramsE,(.L_x_8239 - _ZN5flash24flash_fwd_splitkv_kernelI23Flash_fwd_kernel_traitsILi128ELi64ELi128ELi4ELb0ELb0EN7cutlass6half_tE19Flash_kernel_traitsILi128ELi64ELi128ELi4ES3_EELb1ELb0ELb0ELb0ELb1ELb1ELb1ELb0EEEvNS_16Flash_fwd_paramsE)
        .other          _ZN5flash24flash_fwd_splitkv_kernelI23Flash_fwd_kernel_traitsILi128ELi64ELi128ELi4ELb0ELb0EN7cutlass6half_tE19Flash_kernel_traitsILi128ELi64ELi128ELi4ES3_EELb1ELb0ELb0ELb0ELb1ELb1ELb1ELb0EEEvNS_16Flash_fwd_paramsE,@"STO_CUDA_ENTRY STV_DEFAULT"
_ZN5flash24flash_fwd_splitkv_kernelI23Flash_fwd_kernel_traitsILi128ELi64ELi128ELi4ELb0ELb0EN7cutlass6half_tE19Flash_kernel_traitsILi128ELi64ELi128ELi4ES3_EELb1ELb0ELb0ELb0ELb1ELb1ELb1ELb0EEEvNS_16Flash_fwd_paramsE:
.text._ZN5flash24flash_fwd_splitkv_kernelI23Flash_fwd_kernel_traitsILi128ELi64ELi128ELi4ELb0ELb0EN7cutlass6half_tE19Flash_kernel_traitsILi128ELi64ELi128ELi4ES3_EELb1ELb0ELb0ELb0ELb1ELb1ELb1ELb0EEEvNS_16Flash_fwd_paramsE:
        /* <DEDUP_REMOVED lines=53> */
.L_x_3499:
[----:B-1-34-:R-:W-:Y:S02]  /*0350*/  MOV R3, c[0x0][0x218] ;  /* 0x0000860000037a02 */ /* 0x01afe40000000f00 */
.L_x_3500:
        /* <DEDUP_REMOVED lines=139> */
.L_x_3501:
        /* <DEDUP_REMOVED lines=93> */
.L_x_3502:
        /* <DEDUP_REMOVED lines=16> */
.L_x_3504:
        /* <DEDUP_REMOVED lines=49> */
.L_x_3503:
[----:B------:R-:W-:Y:S01]  /*15f0*/  ISETP.NE.AND P1, PT, R7, -0x1, PT ;  /* 0xffffffff0700780c */ /* 0x000fe20003f25270 */
[----:B------:R-:W-:Y:S01]  /*1600*/  IMAD.IADD R227, R132, 0x1, -R137 ;  /* 0x0000000184e37824 */ /* 0x000fe200078e0a89 */
[----:B------:R-:W-:Y:S01]  /*1610*/  SHF.R.S32.HI R15, RZ, 0x1f, R6 ;  /* 0x0000001fff0f7819 */ /* 0x000fe20000011406 */
[----:B------:R-:W-:Y:S01]  /*1620*/  IMAD R11, R11, c[0x0][0x1b8], RZ ;  /* 0x00006e000b0b7a24 */ /* 0x000fe200078e02ff */
[----:B------:R-:W-:Y:S02]  /*1630*/  IADD3 R232, R38, -0x1, RZ ;  /* 0xffffffff26e87810 */ /* 0x000fe40007ffe0ff */
[CC--:B------:R-:W-:Y:S01]  /*1640*/  LEA.HI R5, R15.reuse, R6.reuse, RZ, 0x3 ;  /* 0x000000060f057211 */ /* 0x0c0fe200078f18ff */
[----:B------:R-:W-:Y:S01]  /*1650*/  IMAD R11, R22, c[0x0][0x1bc], R11 ;  /* 0x00006f00160b7a24 */ /* 0x000fe200078e020b */
[----:B------:R-:W-:Y:S02]  /*1660*/  LEA.HI R10, R15, R6, RZ, 0x6 ;  /* 0x000000060f0a7211 */ /* 0x000fe400078f30ff */
[----:B------:R-:W-:-:S02]  /*1670*/  SHF.R.S32.HI R16, RZ, 0x3, R5 ;  /* 0x00000003ff107819 */ /* 0x000fc40000011405 */
[----:B------:R-:W-:Y:S01]  /*1680*/  LOP3.LUT R5, R5, 0xfffffff8, RZ, 0xc0, !PT ;  /* 0xfffffff805057812 */ /* 0x000fe200078ec0ff */
[----:B------:R-:W-:Y:S01]  /*1690*/  @!P1 IMAD.WIDE.U32 R8, R235, c[0x0][0x178], RZ ;  /* 0x00005e00eb089a25 */ /* 0x000fe200078e00ff */
[----:B-----5:R-:W-:Y:S02]  /*16a0*/  @!P1 SHF.R.S32.HI R0, RZ, 0x1f, R235 ;  /* 0x0000001fff009819 */ /* 0x020fe400000114eb */
[----:B------:R-:W-:Y:S01]  /*16b0*/  IADD3 R5, -R5, R6, RZ ;  /* 0x0000000605057210 */ /* 0x000fe20007ffe1ff */
[----:B------:R-:W-:Y:S01]  /*16c0*/  @P1 IMAD.WIDE.U32 R24, R7, c[0x0][0x190], RZ ;  /* 0x0000640007181a25 */ /* 0x000fe200078e00ff */
[C---:B------:R-:W-:Y:S02]  /*16d0*/  IADD3 R26, R16.reuse, 0x10, RZ ;  /* 0x00000010101a7810 */ /* 0x040fe40007ffe0ff */
[----:B------:R-:W-:Y:S01]  /*16e0*/  IADD3 R18, R16, 0x30, RZ ;  /* 0x0000003010127810 */ /* 0x000fe20007ffe0ff */
[----:B------:R-:W-:Y:S01]  /*16f0*/  @!P1 IMAD R0, R0, c[0x0][0x178], RZ ;  /* 0x00005e0000009a24 */ /* 0x000fe200078e02ff */
[-C--:B------:R-:W-:Y:S01]  /*1700*/  ISETP.GE.AND P3, PT, R26, R227.reuse, PT ;  /* 0x000000e31a00720c */ /* 0x080fe20003f66270 */
[----:B------:R-:W-:Y:S01]  /*1710*/  @!P1 IMAD.MOV.U32 R24, RZ, RZ, R8 ;  /* 0x000000ffff189224 */ /* 0x000fe200078e0008 */
[----:B------:R-:W-:Y:S01]  /*1720*/  SHF.R.S32.HI R17, RZ, 0x1f, R16 ;  /* 0x0000001fff117819 */ /* 0x000fe20000011410 */
[----:B------:R-:W-:Y:S01]  /*1730*/  @!P1 IMAD R0, R235, c[0x0][0x17c], R0 ;  /* 0x00005f00eb009a24 */ /* 0x000fe200078e0200 */
[C---:B------:R-:W-:Y:S01]  /*1740*/  IADD3 R20, R16.reuse, 0x20, RZ ;  /* 0x0000002010147810 */ /* 0x040fe20007ffe0ff */
[----:B------:R-:W-:Y:S01]  /*1750*/  IMAD.SHL.U32 R19, R5, 0x8, RZ ;  /* 0x0000000805137824 */ /* 0x000fe200078e00ff */
[-C--:B------:R-:W-:Y:S01]  /*1760*/  ISETP.GE.AND P5, PT, R16, R227.reuse, PT ;  /* 0x000000e31000720c */ /* 0x080fe20003fa6270 */
[----:B------:R-:W-:Y:S01]  /*1770*/  @P1 IMAD R7, R7, c[0x0][0x194], R25 ;  /* 0x0000650007071a24 */ /* 0x000fe200078e0219 */
[----:B------:R-:W-:Y:S01]  /*1780*/  ISETP.GE.AND P2, PT, R20, R227, PT ;  /* 0x000000e31400720c */ /* 0x000fe20003f46270 */
[----:B------:R-:W-:Y:S01]  /*1790*/  @!P1 IMAD.IADD R7, R9, 0x1, R0 ;  /* 0x0000000109079824 */ /* 0x000fe200078e0200 */
[----:B------:R-:W-:Y:S01]  /*17a0*/  IADD3 R24, P6, R19, R24, RZ ;  /* 0x0000001813187210 */ /* 0x000fe20007fde0ff */
[----:B------:R-:W-:Y:S01]  /*17b0*/  IMAD.SHL.U32 R8, R16, 0x40, RZ ;  /* 0x0000004010087824 */ /* 0x000fe200078e00ff */
[----:B------:R-:W-:Y:S01]  /*17c0*/  SHF.R.S32.HI R9, RZ, 0x1f, R19 ;  /* 0x0000001fff097819 */ /* 0x000fe20000011413 */
[----:B------:R-:W-:Y:S01]  /*17d0*/  IMAD.WIDE R34, R35, 0x40, R16 ;  /* 0x0000004023227825 */ /* 0x000fe200078e0210 */
[----:B------:R-:W-:-:S02]  /*17e0*/  SHF.R.S32.HI R0, RZ, 0x1f, R21 ;  /* 0x0000001fff007819 */ /* 0x000fc40000011415 */
[----:B------:R-:W-:Y:S01]  /*17f0*/  LOP3.LUT R8, R8, 0x1c0, RZ, 0xc0, !PT ;  /* 0x000001c008087812 */ /* 0x000fe200078ec0ff */
[----:B------:R-:W-:Y:S01]  /*1800*/  IMAD.X R25, R9, 0x1, R7, P6 ;  /* 0x0000000109197824 */ /* 0x000fe200030e0607 */
[----:B------:R-:W-:Y:S01]  /*1810*/  ISETP.GE.AND P6, PT, R18, R227, PT ;  /* 0x000000e31200720c */ /* 0x000fe20003fc6270 */
[----:B------:R-:W-:Y:S01]  /*1820*/  IMAD R0, R0, c[0x0][0x1a8], RZ ;  /* 0x00006a0000007a24 */ /* 0x000fe200078e02ff */
[----:B------:R-:W-:Y:S01]  /*1830*/  IADD3 R30, P1, R19, R30, RZ ;  /* 0x0000001e131e7210 */ /* 0x000fe20007f3e0ff */
[----:B------:R-:W-:Y:S01]  /*1840*/  IMAD.WIDE.U32 R48, R21, c[0x0][0x1a8], R24 ;  /* 0x00006a0015307a25 */ /* 0x000fe200078e0018 */
[----:B------:R-:W-:Y:S02]  /*1850*/  IADD3 R28, P4, R19, R28, RZ ;  /* 0x0000001c131c7210 */ /* 0x000fe40007f9e0ff */
[----:B------:R-:W-:Y:S01]  /*1860*/  LOP3.LUT R19, R8, 0x38, R19, 0xf8, !PT ;  /* 0x0000003808137812 */ /* 0x000fe200078ef813 */
[----:B------:R-:W-:Y:S01]  /*1870*/  IMAD.X R31, R9, 0x1, R4, P1 ;  /* 0x00000001091f7824 */ /* 0x000fe200008e0604 */
[----:B------:R-:W-:Y:S01]  /*1880*/  SHF.R.U32.HI R8, RZ, 0x3, R8 ;  /* 0x00000003ff087819 */ /* 0x000fe20000011608 */
[----:B------:R-:W-:Y:S01]  /*1890*/  IMAD R0, R21, c[0x0][0x1ac], R0 ;  /* 0x00006b0015007a24 */ /* 0x000fe200078e0200 */
[----:B------:R-:W-:Y:S01]  /*18a0*/  @!P3 IADD3 R40, P1, R34, 0x10, RZ ;  /* 0x000000102228b810 */ /* 0x000fe20007f3e0ff */
[----:B------:R-:W-:Y:S01]  /*18b0*/  IMAD.X R29, R9, 0x1, R2, P4 ;  /* 0x00000001091d7824 */ /* 0x000fe200020e0602 */
[----:B------:R-:W-:Y:S01]  /*18c0*/  LOP3.LUT R8, R19, R8, RZ, 0x3c, !PT ;  /* 0x0000000813087212 */ /* 0x000fe200078e3cff */
[----:B------:R-:W-:Y:S01]  /*18d0*/  IMAD.IADD R49, R49, 0x1, R0 ;  /* 0x0000000131317824 */ /* 0x000fe200078e0200 */
[----:B------:R-:W-:Y:S01]  /*18e0*/  SHF.L.U32 R233, R10, 0x3, RZ ;  /* 0x000000030ae97819 */ /* 0x000fe200000006ff */
[--C-:B------:R-:W-:Y:S01]  /*18f0*/  @!P3 IMAD.MOV.U32 R46, RZ, RZ, R48.reuse ;  /* 0x000000ffff2eb224 */ /* 0x100fe200078e0030 */
[----:B------:R-:W-:Y:S01]  /*1900*/  @!P3 IADD3.X R21, RZ, R35, RZ, P1, !PT ;  /* 0x00000023ff15b210 */ /* 0x000fe20000ffe4ff */
[----:B------:R-:W-:Y:S01]  /*1910*/  @!P3 IMAD.MOV.U32 R47, RZ, RZ, R49 ;  /* 0x000000ffff2fb224 */ /* 0x000fe200078e0031 */
[----:B------:R-:W-:Y:S01]  /*1920*/  @!P6 IADD3 R24, P1, R34, 0x30, RZ ;  /* 0x000000302218e810 */ /* 0x000fe20007f3e0ff */
[----:B------:R-:W-:Y:S01]  /*1930*/  @!P5 IMAD R7, R35, c[0x0][0x190], RZ ;  /* 0x000064002307da24 */ /* 0x000fe200078e02ff */
[----:B------:R-:W-:Y:S01]  /*1940*/  LOP3.LUT R233, R8, 0xfffffe00, R233, 0xf8, !PT ;  /* 0xfffffe0008e97812 */ /* 0x000fe200078ef8e9 */
[----:B------:R-:W-:Y:S01]  /*1950*/  @!P3 IMAD R21, R21, c[0x0][0x190], RZ ;  /* 0x000064001515ba24 */ /* 0x000fe200078e02ff */
[----:B------:R-:W-:Y:S01]  /*1960*/  @!P2 IADD3 R8, P4, R34, 0x20, RZ ;  /* 0x000000202208a810 */ /* 0x000fe20007f9e0ff */
[----:B------:R-:W-:Y:S01]  /*1970*/  @!P6 IMAD.X R19, RZ, RZ, R35, P1 ;  /* 0x000000ffff13e224 */ /* 0x000fe200008e0623 */
[----:B------:R-:W-:Y:S01]  /*1980*/  @!P6 MOV R45, R49 ;  /* 0x00000031002de202 */ /* 0x000fe20000000f00 */
[----:B------:R-:W-:Y:S01]  /*1990*/  @!P3 IMAD R4, R40, c[0x0][0x194], R21 ;  /* 0x000065002804ba24 */ /* 0x000fe200078e0215 */
[----:B------:R-:W-:Y:S01]  /*19a0*/  @!P2 MOV R32, R48 ;  /* 0x000000300020a202 */ /* 0x000fe20000000f00 */
[----:B------:R-:W-:Y:S01]  /*19b0*/  @!P2 IMAD.X R9, RZ, RZ, R35, P4 ;  /* 0x000000ffff09a224 */ /* 0x000fe200020e0623 */
[----:B------:R-:W-:Y:S01]  /*19c0*/  SHF.L.U32 R233, R233, 0x1, RZ ;  /* 0x00000001e9e97819 */ /* 0x000fe200000006ff */
[----:B------:R-:W-:Y:S01]  /*19d0*/  @!P6 IMAD R19, R19, c[0x0][0x190], RZ ;  /* 0x000064001313ea24 */ /* 0x000fe200078e02ff */
[C---:B------:R-:W-:Y:S01]  /*19e0*/  IADD3 R12, R16.reuse, 0x40, RZ ;  /* 0x00000040100c7810 */ /* 0x040fe20007ffe0ff */
[----:B------:R-:W-:Y:S01]  /*19f0*/  @!P6 IMAD.MOV.U32 R44, RZ, RZ, R48 ;  /* 0x000000ffff2ce224 */ /* 0x000fe200078e0030 */
[----:B------:R-:W-:Y:S01]  /*1a00*/  IADD3 R14, R16, 0x50, RZ ;  /* 0x00000050100e7810 */ /* 0x000fe20007ffe0ff */
[----:B------:R-:W-:Y:S01]  /*1a10*/  @!P3 IMAD.WIDE.U32 R40, R40, c[0x0][0x190], R46 ;  /* 0x000064002828ba25 */ /* 0x000fe200078e002e */
[----:B------:R-:W-:-:S02]  /*1a20*/  LEA.HI R228, R15, R6, RZ, 0x4 ;  /* 0x000000060fe47211 */ /* 0x000fc400078f20ff */
[----:B------:R-:W-:Y:S01]  /*1a30*/  LEA.HI R134, R15, R6, RZ, 0x5 ;  /* 0x000000060f867211 */ /* 0x000fe200078f28ff */
[C---:B------:R-:W-:Y:S02]  /*1a40*/  @!P5 IMAD R7, R34.reuse, c[0x0][0x194], R7 ;  /* 0x000065002207da24 */ /* 0x040fe400078e0207 */
[----:B------:R-:W-:Y:S01]  /*1a50*/  @!P2 IMAD R9, R9, c[0x0][0x190], RZ ;  /* 0x000064000909aa24 */ /* 0x000fe200078e02ff */
[----:B------:R-:W-:Y:S01]  /*1a60*/  SHF.R.S32.HI R135, RZ, 0x5, R134 ;  /* 0x00000005ff877819 */ /* 0x000fe20000011486 */
[--C-:B------:R-:W-:Y:S02]  /*1a70*/  @!P2 IMAD.MOV.U32 R33, RZ, RZ, R49.reuse ;  /* 0x000000ffff21a224 */ /* 0x100fe400078e0031 */
[----:B------:R-:W-:-:S04]  /*1a80*/  @!P5 IMAD.WIDE.U32 R34, R34, c[0x0][0x190], R48 ;  /* 0x000064002222da25 */ /* 0x000fc800078e0030 */
[C---:B------:R-:W-:Y:S01]  /*1a90*/  @!P6 IMAD R0, R24.reuse, c[0x0][0x194], R19 ;  /* 0x000065001800ea24 */ /* 0x040fe200078e0213 */
[----:B------:R-:W-:Y:S01]  /*1aa0*/  @!P5 IADD3 R7, R35, R7, RZ ;  /* 0x000000072307d210 */ /* 0x000fe20007ffe0ff */
[----:B------:R-:W-:Y:S01]  /*1ab0*/  @!P6 IMAD.WIDE.U32 R24, R24, c[0x0][0x190], R44 ;  /* 0x000064001818ea25 */ /* 0x000fe200078e002c */
[----:B------:R-:W-:-:S03]  /*1ac0*/  @!P3 LEA R44, P4, R40, c[0x0][0x160], 0x1 ;  /* 0x00005800282cba11 */ /* 0x000fc600078808ff */
[----:B------:R-:W-:Y:S02]  /*1ad0*/  @!P3 IMAD.IADD R4, R41, 0x1, R4 ;  /* 0x000000012904b824 */ /* 0x000fe400078e0204 */
[C---:B------:R-:W-:Y:S02]  /*1ae0*/  @!P2 IMAD R2, R8.reuse, c[0x0][0x194], R9 ;  /* 0x000065000802aa24 */ /* 0x040fe400078e0209 */
[----:B------:R-:W-:Y:S01]  /*1af0*/  @!P2 IMAD.WIDE.U32 R8, R8, c[0x0][0x190], R32 ;  /* 0x000064000808aa25 */ /* 0x000fe200078e0020 */
[----:B------:R-:W-:Y:S02]  /*1b00*/  @!P5 LEA R32, P1, R34, c[0x0][0x160], 0x1 ;  /* 0x000058002220da11 */ /* 0x000fe400078208ff */
[----:B------:R-:W-:Y:S01]  /*1b10*/  @!P3 LEA.HI.X R45, R40, c[0x0][0x164], R4, 0x1, P4 ;  /* 0x00005900282dba11 */ /* 0x000fe200020f0c04 */
[----:B------:R-:W-:Y:S01]  /*1b20*/  IMAD.SHL.U32 R4, R232, 0x80, RZ ;  /* 0x00000080e8047824 */ /* 0x000fe200078e00ff */
[----:B------:R-:W-:Y:S01]  /*1b30*/  @!P5 LEA.HI.X R33, R34, c[0x0][0x164], R7, 0x1, P1 ;  /* 0x000059002221da11 */ /* 0x000fe200008f0c07 */
[----:B------:R-:W-:Y:S01]  /*1b40*/  @!P2 IMAD.IADD R2, R9, 0x1, R2 ;  /* 0x000000010902a824 */ /* 0x000fe200078e0202 */
[----:B------:R-:W-:Y:S01]  /*1b50*/  IADD3 R40, P4, R16, R3, RZ ;  /* 0x0000000310287210 */ /* 0x000fe20007f9e0ff */
[C---:B------:R-:W-:Y:S01]  /*1b60*/  IMAD R133, R17.reuse, c[0x0][0x198], RZ ;  /* 0x0000660011857a24 */ /* 0x040fe200078e02ff */
[----:B------:R-:W-:Y:S01]  /*1b70*/  IADD3 R9, -R4, R43, RZ ;  /* 0x0000002b04097210 */ /* 0x000fe20007ffe1ff */
[----:B------:R-:W-:Y:S01]  /*1b80*/  @!PT LDS RZ, [RZ] ;  /* 0x00000000fffff984 */ /* 0x000fe20000000800 */
[----:B------:R-:W-:Y:S01]  /*1b90*/  @!PT LDS RZ, [RZ] ;  /* 0x00000000fffff984 */ /* 0x000fe20000000800 */
[----:B------:R-:W-:Y:S01]  /*1ba0*/  @!PT LDS RZ, [RZ] ;  /* 0x00000000fffff984 */ /* 0x000fe20000000800 */
[----:B------:R1:W-:Y:S01]  /*1bb0*/  @!P5 LDGSTS.E.BYPASS.LTC128B.128 [R233], [R32.64] ;  /* 0x0000000020e9dfae */ /* 0x0003e2000b901d4c */
[----:B------:R-:W-:Y:S01]  /*1bc0*/  @!P2 LEA R34, P1, R8, c[0x0][0x160], 0x1 ;  /* 0x000058000822aa11 */ /* 0x000fe200078208ff */
[----:B------:R-:W-:Y:S01]  /*1bd0*/  IMAD.X R13, R17, 0x1, R13, P4 ;  /* 0x00000001110d7824 */ /* 0x000fe200020e060d */
[-C--:B------:R-:W-:Y:S01]  /*1be0*/  ISETP.GE.AND P4, PT, R26, R9.reuse, PT ;  /* 0x000000091a00720c */ /* 0x080fe20003f86270 */
[----:B------:R1:W-:Y:S01]  /*1bf0*/  @!P5 LDGSTS.E.BYPASS.LTC128B.128 [R233+0x2000], [R32.64+0x80] ;  /* 0x0200008020e9dfae */ /* 0x0003e2000b901d4c */
[C---:B------:R-:W-:Y:S01]  /*1c00*/  ISETP.GE.AND P5, PT, R16.reuse, R9, PT ;  /* 0x000000091000720c */ /* 0x040fe20003fa6270 */
[----:B------:R-:W-:Y:S01]  /*1c10*/  IMAD R133, R16, c[0x0][0x19c], R133 ;  /* 0x0000670010857a24 */ /* 0x000fe200078e0285 */
[----:B------:R-:W-:Y:S01]  /*1c20*/  @!P2 LEA.HI.X R35, R8, c[0x0][0x164], R2, 0x1, P1 ;  /* 0x000059000823aa11 */ /* 0x000fe200008f0c02 */
[----:B------:R-:W-:Y:S01]  /*1c30*/  IMAD.WIDE.U32 R2, R16, c[0x0][0x198], R28 ;  /* 0x0000660010027a25 */ /* 0x000fe200078e001c */
[----:B------:R-:W-:Y:S01]  /*1c40*/  @!P6 LEA R28, P1, R24, c[0x0][0x160], 0x1 ;  /* 0x00005800181cea11 */ /* 0x000fe200078208ff */
[----:B------:R2:W-:Y:S02]  /*1c50*/  @!P3 LDGSTS.E.BYPASS.LTC128B.128 [R233+0x800], [R44.64] ;  /* 0x008000002ce9bfae */ /* 0x0005e4000b901d4c */
[----:B------:R-:W-:-:S02]  /*1c60*/  @!P6 IMAD.IADD R0, R25, 0x1, R0 ;  /* 0x000000011900e824 */ /* 0x000fc400078e0200 */
[----:B------:R2:W-:Y:S01]  /*1c70*/  @!P3 LDGSTS.E.BYPASS.LTC128B.128 [R233+0x2800], [R44.64+0x80] ;  /* 0x028000802ce9bfae */ /* 0x0005e2000b901d4c */
[----:B------:R-:W-:Y:S01]  /*1c80*/  IMAD.IADD R133, R3, 0x1, R133 ;  /* 0x0000000103857824 */ /* 0x000fe200078e0285 */
[----:B------:R-:W-:Y:S01]  /*1c90*/  MOV R3, c[0x0][0x198] ;  /* 0x0000660000037a02 */ /* 0x000fe20000000f00 */
[----:B------:R-:W-:Y:S01]  /*1ca0*/  IMAD.WIDE.U32 R30, R22, c[0x0][0x1b8], R30 ;  /* 0x00006e00161e7a25 */ /* 0x000fe200078e001e */
[----:B------:R3:W-:Y:S01]  /*1cb0*/  @!P2 LDGSTS.E.BYPASS.LTC128B.128 [R233+0x1000], [R34.64] ;  /* 0x0100000022e9afae */ /* 0x0007e2000b901d4c */
[----:B------:R-:W-:Y:S02]  /*1cc0*/  @!P6 LEA.HI.X R29, R24, c[0x0][0x164], R0, 0x1, P1 ;  /* 0x00005900181dea11 */ /* 0x000fe400008f0c00 */
[-C--:B------:R-:W-:Y:S01]  /*1cd0*/  ISETP.GE.AND P3, PT, R20, R9.reuse, PT ;  /* 0x000000091400720c */ /* 0x080fe20003f66270 */
[----:B------:R3:W-:Y:S01]  /*1ce0*/  @!P2 LDGSTS.E.BYPASS.LTC128B.128 [R233+0x3000], [R34.64+0x80] ;  /* 0x0300008022e9afae */ /* 0x0007e2000b901d4c */
[C---:B------:R-:W-:Y:S01]  /*1cf0*/  @!P5 LEA R24, P2, R2.reuse, c[0x0][0x168], 0x1 ;  /* 0x00005a000218da11 */ /* 0x040fe200078408ff */
[----:B------:R-:W-:Y:S01]  /*1d00*/  IMAD.MOV.U32 R0, RZ, RZ, c[0x0][0x19c] ;  /* 0x00006700ff007624 */ /* 0x000fe200078e00ff */
[C---:B------:R-:W-:Y:S01]  /*1d10*/  @!P4 LEA R8, P1, R3.reuse, R2, 0x4 ;  /* 0x000000020308c211 */ /* 0x040fe200078220ff */
[----:B------:R4:W-:Y:S01]  /*1d20*/  @!P6 LDGSTS.E.BYPASS.LTC128B.128 [R233+0x1800], [R28.64] ;  /* 0x018000001ce9efae */ /* 0x0009e2000b901d4c */
[----:B------:R-:W-:Y:S01]  /*1d30*/  @!P5 LEA.HI.X R25, R2, c[0x0][0x16c], R133, 0x1, P2 ;  /* 0x00005b000219da11 */ /* 0x000fe200010f0c85 */
[----:B------:R-:W-:Y:S01]  /*1d40*/  IMAD.SHL.U32 R10, R0, 0x20, RZ ;  /* 0x00000020000a7824 */ /* 0x000fe200078e00ff */
        /* <DEDUP_REMOVED lines=10> */
[----:B--2---:R-:W-:Y:S02]  /*1df0*/  IMAD.WIDE.U32 R44, R3, 0x20, RZ ;  /* 0x00000020032c7825 */ /* 0x004fe400078e00ff */
[----:B------:R2:W-:Y:S03]  /*1e00*/  @!P4 LDGSTS.E.BYPASS.LTC128B.128 [R233+0x4800], [R32.64] ;  /* 0x0480000020e9cfae */ /* 0x0005e6000b901d4c */
[----:B------:R-:W-:Y:S01]  /*1e10*/  @!P3 IADD3 R8, P1, R2, R44, RZ ;  /* 0x0000002c0208b210 */ /* 0x000fe20007f3e0ff */
[----:B------:R2:W-:Y:S01]  /*1e20*/  @!P4 LDGSTS.E.BYPASS.LTC128B.128 [R233+0x8800], [R32.64+0x80] ;  /* 0x0880008020e9cfae */ /* 0x0005e2000b901d4c */
[----:B---3--:R-:W-:Y:S01]  /*1e30*/  @!P2 MOV R34, R2 ;  /* 0x000000020022a202 */ /* 0x008fe20000000f00 */
[----:B------:R-:W-:Y:S01]  /*1e40*/  @!P2 IMAD.MOV.U32 R35, RZ, RZ, R133 ;  /* 0x000000ffff23a224 */ /* 0x000fe200078e0085 */
[----:B------:R-:W-:-:S02]  /*1e50*/  @!P3 IADD3.X R7, R133, R45, R10, P1, !PT ;  /* 0x0000002d8507b210 */ /* 0x000fc40000ffe40a */
[----:B------:R-:W-:Y:S01]  /*1e60*/  @!P3 LEA R44, P1, R8, c[0x0][0x168], 0x1 ;  /* 0x00005a00082cba11 */ /* 0x000fe200078208ff */
[----:B------:R-:W-:Y:S01]  /*1e70*/  @!P2 IMAD.WIDE.U32 R46, R3, 0x30, R34 ;  /* 0x00000030032ea825 */ /* 0x000fe200078e0022 */
[----:B------:R-:W-:Y:S02]  /*1e80*/  IADD3 R10, R16, 0x70, RZ ;  /* 0x00000070100a7810 */ /* 0x000fe40007ffe0ff */
[----:B------:R-:W-:Y:S01]  /*1e90*/  @!P3 LEA.HI.X R45, R8, c[0x0][0x16c], R7, 0x1, P1 ;  /* 0x00005b00082dba11 */ /* 0x000fe200008f0c07 */
[----:B------:R-:W-:Y:S01]  /*1ea0*/  @!P2 IMAD R7, R0, 0x30, RZ ;  /* 0x000000300007a824 */ /* 0x000fe200078e02ff */
[----:B------:R-:W-:Y:S01]  /*1eb0*/  @!P2 LEA R34, P1, R46, c[0x0][0x168], 0x1 ;  /* 0x00005a002e22aa11 */ /* 0x000fe200078208ff */
[----:B----4-:R-:W-:Y:S01]  /*1ec0*/  @!P5 IMAD.MOV.U32 R29, RZ, RZ, R133 ;  /* 0x000000ffff1dd224 */ /* 0x010fe200078e0085 */
[----:B------:R-:W-:Y:S01]  /*1ed0*/  IADD3 R8, R16, 0x60, RZ ;  /* 0x0000006010087810 */ /* 0x000fe20007ffe0ff */
[----:B------:R-:W-:Y:S01]  /*1ee0*/  @!P2 IMAD.IADD R7, R47, 0x1, R7 ;  /* 0x000000012f07a824 */ /* 0x000fe200078e0207 */
[----:B------:R-:W-:Y:S01]  /*1ef0*/  @!P5 MOV R28, R2 ;  /* 0x00000002001cd202 */ /* 0x000fe20000000f00 */
[----:B------:R3:W-:Y:S01]  /*1f00*/  @!P3 LDGSTS.E.BYPASS.LTC128B.128 [R233+0x5000], [R44.64] ;  /* 0x050000002ce9bfae */ /* 0x0007e2000b901d4c */
[----:B------:R-:W-:-:S02]  /*1f10*/  ISETP.GE.AND P4, PT, R8, R9, PT ;  /* 0x000000090800720c */ /* 0x000fc40003f86270 */
[----:B------:R-:W-:Y:S01]  /*1f20*/  @!P2 LEA.HI.X R35, R46, c[0x0][0x16c], R7, 0x1, P1 ;  /* 0x00005b002e23aa11 */ /* 0x000fe200008f0c07 */
[----:B------:R3:W-:Y:S01]  /*1f30*/  @!P3 LDGSTS.E.BYPASS.LTC128B.128 [R233+0x9000], [R44.64+0x80] ;  /* 0x090000802ce9bfae */ /* 0x0007e2000b901d4c */
[C---:B-1----:R-:W-:Y:S01]  /*1f40*/  @!P6 LEA R24, P1, R3.reuse, R2, 0x6 ;  /* 0x000000020318e211 */ /* 0x042fe200078230ff */
[----:B------:R-:W-:Y:S01]  /*1f50*/  @!P5 IMAD R7, R0, 0x50, RZ ;  /* 0x000000500007d824 */ /* 0x000fe200078e02ff */
[----:B------:R-:W-:Y:S01]  /*1f60*/  ISETP.GE.AND P3, PT, R10, R9, PT ;  /* 0x000000090a00720c */ /* 0x000fe20003f66270 */
[C---:B------:R-:W-:Y:S01]  /*1f70*/  @!P5 IMAD.WIDE.U32 R28, R3.reuse, 0x50, R28 ;  /* 0x00000050031cd825 */ /* 0x040fe200078e001c */
[----:B------:R-:W-:Y:S01]  /*1f80*/  @!P6 LEA.HI.X R17, R3, R133, R0, 0x6, P1 ;  /* 0x000000850311e211 */ /* 0x000fe200008f3400 */
[----:B------:R1:W-:Y:S01]  /*1f90*/  @!P2 LDGSTS.E.BYPASS.LTC128B.128 [R233+0x5800], [R34.64] ;  /* 0x0580000022e9afae */ /* 0x0003e2000b901d4c */
[C---:B--2---:R-:W-:Y:S01]  /*1fa0*/  @!P6 LEA R32, P1, R24.reuse, c[0x0][0x168], 0x1 ;  /* 0x00005a001820ea11 */ /* 0x044fe200078208ff */
[----:B------:R-:W-:Y:S02]  /*1fb0*/  @!P5 IMAD.IADD R7, R29, 0x1, R7 ;  /* 0x000000011d07d824 */ /* 0x000fe400078e0207 */
[----:B------:R-:W-:Y:S01]  /*1fc0*/  @!P4 IMAD.MOV.U32 R29, RZ, RZ, R133 ;  /* 0x000000ffff1dc224 */ /* 0x000fe200078e0085 */
[----:B------:R-:W-:Y:S01]  /*1fd0*/  @!P6 LEA.HI.X R33, R24, c[0x0][0x16c], R17, 0x1, P1 ;  /* 0x00005b001821ea11 */ /* 0x000fe200008f0c11 */
[----:B------:R1:W-:Y:S01]  /*1fe0*/  @!P2 LDGSTS.E.BYPASS.LTC128B.128 [R233+0x9800], [R34.64+0x80] ;  /* 0x0980008022e9afae */ /* 0x0003e2000b901d4c */
[----:B------:R-:W-:-:S03]  /*1ff0*/  @!P5 LEA R24, P1, R28, c[0x0][0x168], 0x1 ;  /* 0x00005a001c18da11 */ /* 0x000fc600078208ff */
[----:B------:R-:W-:Y:S01]  /*2000*/  @!P3 MOV R23, R133 ;  /* 0x000000850017b202 */ /* 0x000fe20000000f00 */
[----:B------:R-:W-:Y:S01]  /*2010*/  @!P3 IMAD.MOV.U32 R22, RZ, RZ, R2 ;  /* 0x000000ffff16b224 */ /* 0x000fe200078e0002 */
[----:B------:R-:W-:Y:S01]  /*2020*/  @!P5 LEA.HI.X R25, R28, c[0x0][0x16c], R7, 0x1, P1 ;  /* 0x00005b001c19da11 */ /* 0x000fe200008f0c07 */
[C---:B------:R-:W-:Y:S01]  /*2030*/  @!P4 IMAD R7, R0.reuse, 0x60, RZ ;  /* 0x000000600007c824 */ /* 0x040fe200078e02ff */
[----:B------:R-:W-:Y:S01]  /*2040*/  @!P4 MOV R28, R2 ;  /* 0x00000002001cc202 */ /* 0x000fe20000000f00 */
[----:B------:R-:W-:Y:S01]  /*2050*/  @!P3 IMAD R0, R0, 0x70, RZ ;  /* 0x000000700000b824 */ /* 0x000fe200078e02ff */
[----:B------:R1:W-:Y:S01]  /*2060*/  @!P6 LDGSTS.E.BYPASS.LTC128B.128 [R233+0x6000], [R32.64] ;  /* 0x0600000020e9efae */ /* 0x0003e2000b901d4c */
[----:B------:R-:W-:-:S03]  /*2070*/  @!P3 IMAD.WIDE.U32 R22, R3, 0x70, R22 ;  /* 0x000000700316b825 */ /* 0x000fc600078e0016 */
[----:B------:R1:W-:Y:S01]  /*2080*/  @!P6 LDGSTS.E.BYPASS.LTC128B.128 [R233+0xa000], [R32.64+0x80] ;  /* 0x0a00008020e9efae */ /* 0x0003e2000b901d4c */
[----:B------:R-:W-:Y:S01]  /*2090*/  @!P4 IMAD.WIDE.U32 R28, R3, 0x60, R28 ;  /* 0x00000060031cc825 */ /* 0x000fe200078e001c */
[----:B------:R-:W-:Y:S02]  /*20a0*/  @!P3 IADD3 R0, R23, R0, RZ ;  /* 0x000000001700b210 */ /* 0x000fe40007ffe0ff */
[----:B------:R-:W-:Y:S01]  /*20b0*/  @!P3 LEA R46, P1, R22, c[0x0][0x168], 0x1 ;  /* 0x00005a00162eba11 */ /* 0x000fe200078208ff */
[----:B------:R-:W-:Y:S01]  /*20c0*/  @!P4 IMAD.IADD R7, R29, 0x1, R7 ;  /* 0x000000011d07c824 */ /* 0x000fe200078e0207 */
[----:B---3--:R-:W-:Y:S01]  /*20d0*/  @!P4 LEA R44, P2, R28, c[0x0][0x168], 0x1 ;  /* 0x00005a001c2cca11 */ /* 0x008fe200078408ff */
[----:B------:R2:W-:Y:S01]  /*20e0*/  @!P5 LDGSTS.E.BYPASS.LTC128B.128 [R233+0x6800], [R24.64] ;  /* 0x0680000018e9dfae */ /* 0x0005e2000b901d4c */
[----:B------:R-:W-:Y:S01]  /*20f0*/  @!P3 LEA.HI.X R47, R22, c[0x0][0x16c], R0, 0x1, P1 ;  /* 0x00005b00162fba11 */ /* 0x000fe200008f0c00 */
[----:B------:R-:W-:Y:S01]  /*2100*/  IMAD.MOV.U32 R0, RZ, RZ, 0x20 ;  /* 0x00000020ff007424 */ /* 0x000fe200078e00ff */
[----:B------:R-:W-:Y:S01]  /*2110*/  @!P4 LEA.HI.X R45, R28, c[0x0][0x16c], R7, 0x1, P2 ;  /* 0x00005b001c2dca11 */ /* 0x000fe200010f0c07 */
[----:B------:R2:W-:Y:S01]  /*2120*/  @!P5 LDGSTS.E.BYPASS.LTC128B.128 [R233+0xa800], [R24.64+0x80] ;  /* 0x0a80008018e9dfae */ /* 0x0005e2000b901d4c */
[----:B------:R-:W-:Y:S01]  /*2130*/  IMAD R7, R13, c[0x0][0x1a0], RZ ;  /* 0x000068000d077a24 */ /* 0x000fe200078e02ff */
[-C--:B------:R-:W-:Y:S01]  /*2140*/  ISETP.GE.AND P2, PT, R26, R9.reuse, PT ;  /* 0x000000091a00720c */ /* 0x080fe20003f46270 */
[----:B------:R-:W-:Y:S01]  /*2150*/  IMAD.WIDE.U32 R22, R0, c[0x0][0x1a0], RZ ;  /* 0x0000680000167a25 */ /* 0x000fe200078e00ff */
[----:B------:R3:W-:Y:S01]  /*2160*/  @!P4 LDGSTS.E.BYPASS.LTC128B.128 [R233+0x7000], [R44.64] ;  /* 0x070000002ce9cfae */ /* 0x0007e2000b901d4c */
[----:B------:R-:W-:-:S02]  /*2170*/  ISETP.GE.AND P1, PT, R20, R9, PT ;  /* 0x000000091400720c */ /* 0x000fc40003f26270 */
[C---:B------:R-:W-:Y:S01]  /*2180*/  IMAD R7, R40.reuse, c[0x0][0x1a4], R7 ;  /* 0x0000690028077a24 */ /* 0x040fe200078e0207 */
[----:B------:R3:W-:Y:S01]  /*2190*/  @!P4 LDGSTS.E.BYPASS.LTC128B.128 [R233+0xb000], [R44.64+0x80] ;  /* 0x0b0000802ce9cfae */ /* 0x0007e2000b901d4c */
[----:B------:R-:W-:Y:S01]  /*21a0*/  IMAD.WIDE.U32 R40, R40, c[0x0][0x1a0], R30 ;  /* 0x0000680028287a25 */ /* 0x000fe200078e001e */
[----:B------:R-:W-:Y:S02]  /*21b0*/  ISETP.GE.AND P5, PT, R16, R9, PT ;  /* 0x000000091000720c */ /* 0x000fe40003fa6270 */
[----:B------:R3:W-:Y:S01]  /*21c0*/  @!P3 LDGSTS.E.BYPASS.LTC128B.128 [R233+0x7800], [R46.64] ;  /* 0x078000002ee9bfae */ /* 0x0007e2000b901d4c */
[----:B------:R-:W-:Y:S01]  /*21d0*/  IMAD.IADD R36, R41, 0x1, R7 ;  /* 0x0000000129247824 */ /* 0x000fe200078e0207 */
[----:B------:R-:W-:Y:S01]  /*21e0*/  LOP3.LUT R7, R228, 0xfffffff0, RZ, 0xc0, !PT ;  /* 0xfffffff0e4077812 */ /* 0x000fe200078ec0ff */
[----:B------:R-:W-:Y:S01]  /*21f0*/  IMAD R20, R0, c[0x0][0x1a4], RZ ;  /* 0x0000690000147a24 */ /* 0x000fe200078e02ff */
[----:B------:R3:W-:Y:S01]  /*2200*/  @!P3 LDGSTS.E.BYPASS.LTC128B.128 [R233+0xb800], [R46.64+0x80] ;  /* 0x0b8000802ee9bfae */ /* 0x0007e2000b901d4c */
[C---:B------:R-:W-:Y:S01]  /*2210*/  LEA R230, P3, R40.reuse, c[0x0][0x170], 0x1 ;  /* 0x00005c0028e67a11 */ /* 0x040fe200078608ff */
[----:B------:R-:W-:Y:S01]  /*2220*/  @!P1 IMAD.MOV.U32 R11, RZ, RZ, c[0x0][0x1a0] ;  /* 0x00006800ff0b9624 */ /* 0x000fe200078e00ff */
[----:B------:R-:W-:Y:S01]  /*2230*/  IADD3 R234, -R7, R6, RZ ;  /* 0x0000000607ea7210 */ /* 0x000fe20007ffe1ff */
[----:B------:R-:W0:Y:S01]  /*2240*/  LDGDEPBAR ;  /* 0x00000000000079af */ /* 0x000e220000000000 */
[----:B------:R-:W-:Y:S01]  /*2250*/  LEA.HI.X R231, R40, c[0x0][0x174], R36, 0x1, P3 ;  /* 0x00005d0028e77a11 */ /* 0x000fe200018f0c24 */
[----:B------:R-:W-:Y:S01]  /*2260*/  IMAD.SHL.U32 R13, R5, 0x40, RZ ;  /* 0x00000040050d7824 */ /* 0x000fe200078e00ff */
[----:B------:R-:W-:Y:S01]  /*2270*/  @!P2 IADD3 R22, P3, R230, R22, RZ ;  /* 0x00000016e616a210 */ /* 0x000fe20007f7e0ff */
[----:B------:R-:W-:Y:S01]  /*2280*/  IMAD.SHL.U32 R16, R16, 0x8, RZ ;  /* 0x0000000810107824 */ /* 0x000fe200078e00ff */
[----:B------:R-:W-:-:S02]  /*2290*/  SHF.R.S32.HI R7, RZ, 0x1f, R234 ;  /* 0x0000001fff077819 */ /* 0x000fc400000114ea */
[----:B------:R-:W-:Y:S02]  /*22a0*/  @!P2 IADD3.X R23, R231, R23, R20, P3, !PT ;  /* 0x00000017e717a210 */ /* 0x000fe40001ffe414 */
[-C--:B------:R-:W-:Y:S02]  /*22b0*/  ISETP.GE.AND P3, PT, R8, R9.reuse, PT ;  /* 0x000000090800720c */ /* 0x080fe40003f66270 */
[----:B------:R-:W-:Y:S02]  /*22c0*/  SHF.R.S32.HI R228, RZ, 0x4, R228 ;  /* 0x00000004ffe47819 */ /* 0x000fe400000114e4 */
[----:B------:R-:W-:Y:S02]  /*22d0*/  LEA.HI R8, R7, R234, RZ, 0x3 ;  /* 0x000000ea07087211 */ /* 0x000fe400078f18ff */
[----:B------:R-:W-:Y:S02]  /*22e0*/  ISETP.GE.AND P4, PT, R14, R9, PT ;  /* 0x000000090e00720c */ /* 0x000fe40003f86270 */
[----:B------:R-:W-:-:S02]  /*22f0*/  LEA.HI R225, R228, R228, RZ, 0x1 ;  /* 0x000000e4e4e17211 */ /* 0x000fc400078f08ff */
[----:B------:R-:W-:Y:S02]  /*2300*/  LOP3.LUT R7, R8, 0xfffffff8, RZ, 0xc0, !PT ;  /* 0xfffffff808077812 */ /* 0x000fe400078ec0ff */
[----:B------:R-:W-:Y:S02]  /*2310*/  @!P1 MOV R14, c[0x0][0x1a4] ;  /* 0x00006900000e9a02 */ /* 0x000fe40000000f00 */
[----:B------:R-:W-:Y:S01]  /*2320*/  ISETP.GE.AND P6, PT, R18, R9, PT ;  /* 0x000000091200720c */ /* 0x000fe20003fc6270 */
[----:B------:R-:W-:-:S04]  /*2330*/  DEPBAR.LE SB0, 0x0 ;  /* 0x000080000000791a */ /* 0x000fc80000000000 */
[----:B------:R-:W-:Y:S01]  /*2340*/  BAR.SYNC.DEFER_BLOCKING 0x0 ;  /* 0x0000000000007b1d */ /* 0x000fe20000010000 */
[----:B------:R-:W-:Y:S01]  /*2350*/  LOP3.LUT R225, R225, 0xfffffffe, RZ, 0xc0, !PT ;  /* 0xfffffffee1e17812 */ /* 0x000fe200078ec0ff */
[----:B------:R-:W-:Y:S01]  /*2360*/  IMAD.IADD R7, R234, 0x1, -R7 ;  /* 0x00000001ea077824 */ /* 0x000fe200078e0a07 */
[----:B------:R-:W-:Y:S01]  /*2370*/  LOP3.LUT R13, R13, 0x1c0, RZ, 0xc0, !PT ;  /* 0x000001c00d0d7812 */ /* 0x000fe200078ec0ff */
[----:B------:R-:W-:Y:S01]  /*2380*/  @!P4 IMAD.MOV.U32 R20, RZ, RZ, c[0x0][0x1a0] ;  /* 0x00006800ff14c624 */ /* 0x000fe200078e00ff */
[----:B------:R-:W-:Y:S01]  /*2390*/  IADD3 R225, R228, -R225, RZ ;  /* 0x800000e1e4e17210 */ /* 0x000fe20007ffe0ff */
[----:B------:R-:W-:Y:S01]  /*23a0*/  IMAD.SHL.U32 R18, R7, 0x40, RZ ;  /* 0x0000004007127824 */ /* 0x000fe200078e00ff */
[----:B------:R-:W-:Y:S01]  /*23b0*/  LOP3.LUT R16, R13, 0x8, R16, 0xf8, !PT ;  /* 0x000000080d107812 */ /* 0x000fe200078ef810 */
[----:B------:R-:W-:Y:S01]  /*23c0*/  @!P4 IMAD.WIDE.U32 R20, R20, 0xa0, R230 ;  /* 0x000000a01414c825 */ /* 0x000fe200078e00e6 */
[----:B------:R-:W-:Y:S02]  /*23d0*/  SHF.R.U32.HI R13, RZ, 0x3, R13 ;  /* 0x00000003ff0d7819 */ /* 0x000fe4000001160d */
[----:B------:R-:W-:Y:S01]  /*23e0*/  LOP3.LUT R18, R18, 0x1c0, RZ, 0xc0, !PT ;  /* 0x000001c012127812 */ /* 0x000fe200078ec0ff */
[----:B------:R-:W-:Y:S01]  /*23f0*/  IMAD.SHL.U32 R17, R225, 0x8, RZ ;  /* 0x00000008e1117824 */ /* 0x000fe200078e00ff */
[----:B------:R-:W-:-:S02]  /*2400*/  LOP3.LUT R16, R16, R13, RZ, 0x3c, !PT ;  /* 0x0000000d10107212 */ /* 0x000fc400078e3cff */
[----:B------:R-:W-:Y:S02]  /*2410*/  SHF.L.U32 R42, R8, 0x6, RZ ;  /* 0x00000006082a7819 */ /* 0x000fe400000006ff */
[----:B------:R-:W-:Y:S01]  /*2420*/  LOP3.LUT R17, R18, 0x8, R17, 0xf8, !PT ;  /* 0x0000000812117812 */ /* 0x000fe200078ef811 */
[----:B------:R-:W-:Y:S01]  /*2430*/  IMAD R225, R225, 0x200, R16 ;  /* 0x00000200e1e17824 */ /* 0x000fe200078e0210 */
[----:B------:R-:W-:Y:S02]  /*2440*/  SHF.R.U32.HI R18, RZ, 0x3, R18 ;  /* 0x00000003ff127819 */ /* 0x000fe40000011612 */
[----:B------:R-:W-:Y:S02]  /*2450*/  LOP3.LUT R42, R42, 0xfffffe00, RZ, 0xc0, !PT ;  /* 0xfffffe002a2a7812 */ /* 0x000fe400078ec0ff */
[----:B------:R-:W-:Y:S01]  /*2460*/  LOP3.LUT R39, R17, R18, RZ, 0x3c, !PT ;  /* 0x0000001211277212 */ /* 0x000fe200078e3cff */
[----:B------:R-:W-:Y:S01]  /*2470*/  @P5 STS.128 [R233+0xc000], RZ ;  /* 0x00c000ffe9005388 */ /* 0x000fe20000000c00 */
[----:B------:R-:W-:Y:S01]  /*2480*/  @!P3 MOV R18, c[0x0][0x1a0] ;  /* 0x000068000012ba02 */ /* 0x000fe20000000f00 */
[----:B------:R-:W-:Y:S01]  /*2490*/  IMAD R226, R135, 0x400, R42 ;  /* 0x0000040087e27824 */ /* 0x000fe200078e022a */
[----:B------:R-:W-:Y:S01]  /*24a0*/  SHF.L.U32 R225, R225, 0x1, RZ ;  /* 0x00000001e1e17819 */ /* 0x000fe200000006ff */
[----:B------:R-:W-:Y:S01]  /*24b0*/  @P5 STS.128 [R233+0x10000], RZ ;  /* 0x010000ffe9005388 */ /* 0x000fe20000000c00 */
[----:B------:R-:W-:Y:S01]  /*24c0*/  LEA R135, R135, R137, 0x4 ;  /* 0x0000008987877211 */ /* 0x000fe200078e20ff */
[----:B------:R-:W-:Y:S01]  /*24d0*/  @!P3 IMAD.WIDE.U32 R18, R18, 0xc0, R230 ;  /* 0x000000c01212b825 */ /* 0x000fe200078e00e6 */
[C---:B------:R-:W-:Y:S01]  /*24e0*/  IADD3 R8, R225.reuse, 0x4000, RZ ;  /* 0x00004000e1087810 */ /* 0x040fe20007ffe0ff */
[----:B------:R-:W-:Y:S01]  /*24f0*/  @!PT LDS RZ, [RZ] ;  /* 0x00000000fffff984 */ /* 0x000fe20000000800 */
[----:B------:R-:W-:Y:S01]  /*2500*/  @!PT LDS RZ, [RZ] ;  /* 0x00000000fffff984 */ /* 0x000fe20000000800 */
[----:B------:R-:W-:Y:S01]  /*2510*/  @!PT LDS RZ, [RZ] ;  /* 0x00000000fffff984 */ /* 0x000fe20000000800 */
[----:B------:R4:W-:Y:S01]  /*2520*/  @!P5 LDGSTS.E.BYPASS.LTC128B.128 [R233+0xc000], [R230.64] ;  /* 0x0c000000e6e9dfae */ /* 0x0009e2000b901d4c */
[----:B------:R-:W-:Y:S01]  /*2530*/  IADD3 R223, R225, 0x4020, RZ ;  /* 0x00004020e1df7810 */ /* 0x000fe20007ffe0ff */
[C---:B------:R-:W-:Y:S01]  /*2540*/  IMAD.IADD R226, R39.reuse, 0x1, R226 ;  /* 0x0000000127e27824 */ /* 0x040fe200078e02e2 */
[----:B------:R-:W-:Y:S01]  /*2550*/  LOP3.LUT R220, R39, R42, RZ, 0xfc, !PT ;  /* 0x0000002a27dc7212 */ /* 0x000fe200078efcff */
[----:B------:R4:W-:Y:S01]  /*2560*/  @!P5 LDGSTS.E.BYPASS.LTC128B.128 [R233+0x10000], [R230.64+0x80] ;  /* 0x10000080e6e9dfae */ /* 0x0009e2000b901d4c */
[----:B--2---:R-:W-:Y:S01]  /*2570*/  @!P1 LEA R24, P5, R11, R230, 0x6 ;  /* 0x000000e60b189211 */ /* 0x004fe200078a30ff */
[----:B------:R-:W-:-:S02]  /*2580*/  IMAD.SHL.U32 R226, R226, 0x2, RZ ;  /* 0x00000002e2e27824 */ /* 0x000fc400078e00ff */
        /* <DEDUP_REMOVED lines=14> */
[----:B------:R-:W-:Y:S01]  /*2670*/  @!P3 IMAD.MOV.U32 R10, RZ, RZ, c[0x0][0x1a4] ;  /* 0x00006900ff0ab624 */ /* 0x000fe200078e00ff */
[----:B------:R-:W-:Y:S01]  /*2680*/  @!P4 IADD3 R21, R21, R11, RZ ;  /* 0x0000000b1515c210 */ /* 0x000fe20007ffe0ff */
[----:B------:R-:W-:Y:S01]  /*2690*/  @P1 STS.128 [R233+0xd000], RZ ;  /* 0x00d000ffe9001388 */ /* 0x000fe20000000c00 */
[----:B------:R-:W-:Y:S01]  /*26a0*/  @!P5 MOV R13, c[0x0][0x1a0] ;  /* 0x00006800000dda02 */ /* 0x000fe20000000f00 */
[----:B------:R-:W-:Y:S02]  /*26b0*/  @!P5 IMAD.MOV.U32 R12, RZ, RZ, c[0x0][0x1a4] ;  /* 0x00006900ff0cd624 */ /* 0x000fe400078e00ff */
[----:B------:R-:W-:Y:S01]  /*26c0*/  @P1 STS.128 [R233+0x11000], RZ ;  /* 0x011000ffe9001388 */ /* 0x000fe20000000c00 */
[----:B------:R-:W-:-:S03]  /*26d0*/  @!P3 IMAD R10, R10, 0xc0, RZ ;  /* 0x000000c00a0ab824 */ /* 0x000fc600078e02ff */
[----:B------:R-:W-:Y:S01]  /*26e0*/  @!PT LDS RZ, [RZ] ;  /* 0x00000000fffff984 */ /* 0x000fe20000000800 */
[----:B------:R-:W-:Y:S01]  /*26f0*/  @!PT LDS RZ, [RZ] ;  /* 0x00000000fffff984 */ /* 0x000fe20000000800 */
[----:B------:R-:W-:Y:S01]  /*2700*/  @!PT LDS RZ, [RZ] ;  /* 0x00000000fffff984 */ /* 0x000fe20000000800 */
[----:B------:R1:W-:Y:S01]  /*2710*/  @!P1 LDGSTS.E.BYPASS.LTC128B.128 [R233+0xd000], [R24.64] ;  /* 0x0d00000018e99fae */ /* 0x0003e2000b901d4c */
[----:B------:R-:W-:Y:S01]  /*2720*/  @!P3 IMAD.IADD R19, R19, 0x1, R10 ;  /* 0x000000011313b824 */ /* 0x000fe200078e020a */
[----:B------:R-:W-:Y:S01]  /*2730*/  @!P2 MOV R9, c[0x0][0x1a4] ;  /* 0x000069000009aa02 */ /* 0x000fe20000000f00 */
[----:B------:R-:W-:Y:S01]  /*2740*/  @!P2 IMAD.MOV.U32 R16, RZ, RZ, c[0x0][0x1a0] ;  /* 0x00006800ff10a624 */ /* 0x000fe200078e00ff */
[----:B------:R1:W-:Y:S03]  /*2750*/  @!P1 LDGSTS.E.BYPASS.LTC128B.128 [R233+0x11000], [R24.64+0x80] ;  /* 0x1100008018e99fae */ /* 0x0003e6000b901d4c */
[----:B------:R-:W-:Y:S01]  /*2760*/  @!P2 IMAD.WIDE.U32 R16, R16, 0xe0, R230 ;  /* 0x000000e01010a825 */ /* 0x000fe200078e00e6 */
[----:B------:R-:W-:Y:S03]  /*2770*/  @P6 STS.128 [R233+0xd800], RZ ;  /* 0x00d800ffe9006388 */ /* 0x000fe60000000c00 */
[----:B------:R-:W-:Y:S01]  /*2780*/  @!P2 IMAD R9, R9, 0xe0, RZ ;  /* 0x000000e00909a824 */ /* 0x000fe200078e02ff */
[----:B------:R-:W-:Y:S01]  /*2790*/  @P6 STS.128 [R233+0x11800], RZ ;  /* 0x011800ffe9006388 */ /* 0x000fe20000000c00 */
[----:B--2---:R-:W-:-:S02]  /*27a0*/  @!P6 MOV R22, c[0x0][0x1a0] ;  /* 0x000068000016ea02 */ /* 0x004fc40000000f00 */
[----:B------:R-:W-:-:S03]  /*27b0*/  @!P2 IMAD.IADD R17, R17, 0x1, R9 ;  /* 0x000000011111a824 */ /* 0x000fc600078e0209 */
        /* <DEDUP_REMOVED lines=45> */
[----:B--2---:R-:W2:Y:S01]  /*2a90*/  LDSM.16.M88.4 R20, [R225+0x4000] ;  /* 0x00400000e114783b */ /* 0x004ea20000000200 */
[----:B------:R-:W-:Y:S02]  /*2aa0*/  LOP3.LUT P1, RZ, R5, 0x4, RZ, 0xc0, !PT ;  /* 0x0000000405ff7812 */ /* 0x000fe4000782c0ff */
[----:B------:R-:W-:Y:S01]  /*2ab0*/  LEA R224, R7, R226, 0x1 ;  /* 0x000000e207e07211 */ /* 0x000fe200078e08ff */
[----:B------:R-:W3:Y:S01]  /*2ac0*/  LDSM.16.M88.4 R84, [R225+0x4800] ;  /* 0x00480000e154783b */ /* 0x000ee20000000200 */
[----:B------:R-:W-:-:S02]  /*2ad0*/  SEL R5, R0, 0xffffffe0, !P2 ;  /* 0xffffffe000057807 */ /* 0x000fc40005000000 */
[----:B------:R-:W-:Y:S01]  /*2ae0*/  SEL R0, R0, 0xffffffe0, !P1 ;  /* 0xffffffe000007807 */ /* 0x000fe20004800000 */
[----:B------:R-:W3:Y:S01]  /*2af0*/  LDSM.16.M88.4 R76, [R225+0x5000] ;  /* 0x00500000e14c783b */ /* 0x000ee20000000200 */
[C---:B------:R-:W-:Y:S01]  /*2b00*/  LEA R221, R5.reuse, R224, 0x1 ;  /* 0x000000e005dd7211 */ /* 0x040fe200078e08ff */
[----:B------:R-:W-:Y:S01]  /*2b10*/  IMAD R222, R5, 0x2, R226 ;  /* 0x0000000205de7824 */ /* 0x000fe200078e02e2 */
[----:B------:R-:W-:Y:S01]  /*2b20*/  ISETP.GT.AND P2, PT, R232, R229, PT ;  /* 0x000000e5e800720c */ /* 0x000fe20003f44270 */
[----:B------:R-:W3:Y:S01]  /*2b30*/  LDSM.16.M88.4 R68, [R225+0x5800] ;  /* 0x00580000e144783b */ /* 0x000ee20000000200 */
[C---:B------:R-:W-:Y:S01]  /*2b40*/  IMAD R219, R0.reuse, 0x2, R225 ;  /* 0x0000000200db7824 */ /* 0x040fe200078e02e1 */
[C---:B------:R-:W-:Y:S01]  /*2b50*/  IADD3 R213, R223.reuse, 0x1800, RZ ;  /* 0x00001800dfd57810 */ /* 0x040fe20007ffe0ff */
[----:B------:R-:W-:Y:S01]  /*2b60*/  IMAD R208, R0, 0x2, R223 ;  /* 0x0000000200d07824 */ /* 0x000fe200078e02df */
[----:B------:R-:W3:Y:S01]  /*2b70*/  LDSM.16.M88.4 R60, [R225+0x6000] ;  /* 0x00600000e13c783b */ /* 0x000ee20000000200 */
[----:B------:R-:W-:-:S02]  /*2b80*/  IADD3 R212, R223, 0x2000, RZ ;  /* 0x00002000dfd47810 */ /* 0x000fc40007ffe0ff */
[C---:B------:R-:W-:Y:S01]  /*2b90*/  IADD3 R211, R223.reuse, 0x2800, RZ ;  /* 0x00002800dfd37810 */ /* 0x040fe20007ffe0ff */
[----:B------:R-:W4:Y:S01]  /*2ba0*/  LDSM.16.M88.4 R52, [R225+0x6800] ;  /* 0x00680000e134783b */ /* 0x000f220000000200 */
[C---:B------:R-:W-:Y:S02]  /*2bb0*/  IADD3 R210, R223.reuse, 0x3000, RZ ;  /* 0x00003000dfd27810 */ /* 0x040fe40007ffe0ff */
[C---:B------:R-:W-:Y:S01]  /*2bc0*/  IADD3 R209, R223.reuse, 0x3800, RZ ;  /* 0x00003800dfd17810 */ /* 0x040fe20007ffe0ff */
[----:B------:R-:W4:Y:S01]  /*2bd0*/  LDSM.16.M88.4 R104, [R225+0x7000] ;  /* 0x00700000e168783b */ /* 0x000f220000000200 */
[C---:B------:R-:W-:Y:S02]  /*2be0*/  @!P2 LEA R238, P1, R2.reuse, c[0x0][0x168], 0x1 ;  /* 0x00005a0002eeaa11 */ /* 0x040fe400078208ff */
[----:B------:R-:W-:Y:S01]  /*2bf0*/  IADD3 R207, R223, 0x4000, RZ ;  /* 0x00004000dfcf7810 */ /* 0x000fe20007ffe0ff */
[----:B-1----:R-:W1:Y:S01]  /*2c00*/  LDSM.16.M88.4 R24, [R225+0x7800] ;  /* 0x00780000e118783b */ /* 0x002e620000000200 */
[----:B------:R-:W-:-:S02]  /*2c10*/  @!P2 LEA.HI.X R239, R2, c[0x0][0x16c], R133, 0x1, P1 ;  /* 0x00005b0002efaa11 */ /* 0x000fc400008f0c85 */
[C---:B------:R-:W-:Y:S01]  /*2c20*/  IADD3 R206, R223.reuse, 0x4800, RZ ;  /* 0x00004800dfce7810 */ /* 0x040fe20007ffe0ff */
[----:B------:R-:W-:Y:S01]  /*2c30*/  LDSM.16.M88.4 R48, [R224] ;  /* 0x00000000e030783b */ /* 0x000fe20000000200 */
[C---:B------:R-:W-:Y:S02]  /*2c40*/  IADD3 R205, R223.reuse, 0x5000, RZ ;  /* 0x00005000dfcd7810 */ /* 0x040fe40007ffe0ff */
[C---:B------:R-:W-:Y:S01]  /*2c50*/  IADD3 R204, R223.reuse, 0x5800, RZ ;  /* 0x00005800dfcc7810 */ /* 0x040fe20007ffe0ff */
[----:B------:R-:W1:Y:S01]  /*2c60*/  LDSM.16.M88.4 R16, [R223] ;  /* 0x00000000df10783b */ /* 0x000e620000000200 */
[C---:B------:R-:W-:Y:S02]  /*2c70*/  IADD3 R203, R223.reuse, 0x6000, RZ ;  /* 0x00006000dfcb7810 */ /* 0x040fe40007ffe0ff */
[C---:B------:R-:W-:Y:S01]  /*2c80*/  IADD3 R202, R223.reuse, 0x6800, RZ ;  /* 0x00006800dfca7810 */ /* 0x040fe20007ffe0ff */
[----:B--2---:R-:W-:Y:S01]  /*2c90*/  HMMA.16816.F32 R8, R96, R20, RZ ;  /* 0x000000146008723c */ /* 0x004fe200000018ff */
[----:B------:R-:W2:Y:S01]  /*2ca0*/  LDSM.16.M88.4 R12, [R223+0x1800] ;  /* 0x00180000df0c783b */ /* 0x000ea20000000200 */
[----:B------:R-:W-:-:S02]  /*2cb0*/  IADD3 R201, R223, 0x7000, RZ ;  /* 0x00007000dfc97810 */ /* 0x000fc40007ffe0ff */
[----:B------:R-:W-:Y:S01]  /*2cc0*/  IADD3 R200, R223, 0x7800, RZ ;  /* 0x00007800dfc87810 */ /* 0x000fe20007ffe0ff */
[----:B------:R-:W1:Y:S03]  /*2cd0*/  LDSM.16.M88.4 R120, [R223+0x800] ;  /* 0x00080000df78783b */ /* 0x000e660000000200 */
[C---:B------:R-:W-:Y:S01]  /*2ce0*/  HMMA.16816.F32 R20, R96.reuse, R22, RZ ;  /* 0x000000166014723c */ /* 0x040fe200000018ff */
[----:B------:R-:W1:Y:S04]  /*2cf0*/  LDSM.16.M88.4 R116, [R223+0x1000] ;  /* 0x00100000df74783b */ /* 0x000e680000000200 */
[----:B------:R-:W1:Y:S03]  /*2d00*/  LDSM.16.M88.4 R112, [R223+0x2000] ;  /* 0x00200000df70783b */ /* 0x000e660000000200 */
[C---:B---3--:R-:W-:Y:S01]  /*2d10*/  HMMA.16816.F32 R32, R96.reuse, R84, RZ ;  /* 0x000000546020723c */ /* 0x048fe200000018ff */
        /* <DEDUP_REMOVED lines=23> */
[----:B------:R-:W3:Y:S07]  /*2e90*/  LDSM.16.M88.4 R16, [R222] ;  /* 0x00000000de10783b */ /* 0x000eee0000000200 */
[C---:B--2---:R-:W-:Y:S08]  /*2ea0*/  HMMA.16816.F32 R72, R48.reuse, R12, R72 ;  /* 0x0000000c3048723c */ /* 0x044ff00000001848 */
[C---:B------:R-:W-:Y:S01]  /*2eb0*/  HMMA.16816.F32 R68, R48.reuse, R14, R68 ;  /* 0x0000000e3044723c */ /* 0x040fe20000001844 */
[----:B------:R-:W2:Y:S07]  /*2ec0*/  LDSM.16.M88.4 R12, [R219+0x5000] ;  /* 0x00500000db0c783b */ /* 0x000eae0000000200 */
[C---:B------:R-:W-:Y:S08]  /*2ed0*/  HMMA.16816.F32 R32, R48.reuse, R120, R32 ;  /* 0x000000783020723c */ /* 0x040ff00000001820 */
        /* <DEDUP_REMOVED lines=14> */
[C---:B------:R-:W-:Y:S08]  /*2fc0*/  HMMA.16816.F32 R100, R48.reuse, R88, R100 ;  /* 0x000000583064723c */ /* 0x040ff00000001864 */
[----:B------:R-:W-:Y:S01]  /*2fd0*/  HMMA.16816.F32 R96, R48, R90, R96 ;  /* 0x0000005a3060723c */ /* 0x000fe20000001860 */
[----:B------:R-:W1:Y:S04]  /*2fe0*/  LDSM.16.M88.4 R88, [R219+0x6800] ;  /* 0x00680000db58783b */ /* 0x000e680000000200 */
[----:B------:R-:W1:Y:S03]  /*2ff0*/  LDSM.16.M88.4 R48, [R219+0x7000] ;  /* 0x00700000db30783b */ /* 0x000e660000000200 */
[C---:B---3--:R-:W-:Y:S08]  /*3000*/  HMMA.16816.F32 R8, R16.reuse, R28, R8 ;  /* 0x0000001c1008723c */ /* 0x048ff00000001808 */
[C---:B------:R-:W-:Y:S01]  /*3010*/  HMMA.16816.F32 R20, R16.reuse, R30, R20 ;  /* 0x0000001e1014723c */ /* 0x040fe20000001814 */
[----:B------:R-:W3:Y:S07]  /*3020*/  LDSM.16.M88.4 R28, [R219+0x7800] ;  /* 0x00780000db1c783b */ /* 0x000eee0000000200 */
[C---:B------:R-:W-:Y:S08]  /*3030*/  HMMA.16816.F32 R32, R16.reuse, R44, R32 ;  /* 0x0000002c1020723c */ /* 0x040ff00000001820 */
[C---:B------:R-:W-:Y:S01]  /*3040*/  HMMA.16816.F32 R84, R16.reuse, R46, R84 ;  /* 0x0000002e1054723c */ /* 0x040fe20000001854 */
[----:B------:R-:W3:Y:S07]  /*3050*/  LDSM.16.M88.4 R44, [R208] ;  /* 0x00000000d02c783b */ /* 0x000eee0000000200 */
[C---:B--2---:R-:W-:Y:S08]  /*3060*/  HMMA.16816.F32 R80, R16.reuse, R12, R80 ;  /* 0x0000000c1050723c */ /* 0x044ff00000001850 */
[C---:B------:R-:W-:Y:S01]  /*3070*/  HMMA.16816.F32 R76, R16.reuse, R14, R76 ;  /* 0x0000000e104c723c */ /* 0x040fe2000000184c */
[----:B------:R-:W2:Y:S07]  /*3080*/  LDSM.16.M88.4 R12, [R208+0x800] ;  /* 0x00080000d00c783b */ /* 0x000eae0000000200 */
[C---:B-1----:R-:W-:Y:S08]  /*3090*/  HMMA.16816.F32 R72, R16.reuse, R24, R72 ;  /* 0x000000181048723c */ /* 0x042ff00000001848 */
        /* <DEDUP_REMOVED lines=13> */
[----:B------:R-:W3:Y:S04]  /*3170*/  LDSM.16.M88.4 R16, [R225+0x8000] ;  /* 0x00800000e110783b */ /* 0x000ee80000000200 */
[----:B------:R-:W4:Y:S03]  /*3180*/  LDSM.16.M88.4 R28, [R208+0x1800] ;  /* 0x00180000d01c783b */ /* 0x000f260000000200 */
[C---:B------:R-:W-:Y:S08]  /*3190*/  HMMA.16816.F32 R8, R120.reuse, R44, R8 ;  /* 0x0000002c7808723c */ /* 0x040ff00000001808 */
[C---:B--2---:R-:W-:Y:S08]  /*31a0*/  HMMA.16816.F32 R32, R120.reuse, R12, R32 ;  /* 0x0000000c7820723c */ /* 0x044ff00000001820 */
[C---:B------:R-:W-:Y:S01]  /*31b0*/  HMMA.16816.F32 R84, R120.reuse, R14, R84 ;  /* 0x0000000e7854723c */ /* 0x040fe20000001854 */
[----:B------:R-:W2:Y:S07]  /*31c0*/  LDSM.16.M88.4 R12, [R208+0x2000] ;  /* 0x00200000d00c783b */ /* 0x000eae0000000200 */
[C---:B------:R-:W-:Y:S01]  /*31d0*/  HMMA.16816.F32 R20, R120.reuse, R46, R20 ;  /* 0x0000002e7814723c */ /* 0x040fe20000001814 */
[----:B------:R-:W-:Y:S07]  /*31e0*/  LDSM.16.M88.4 R44, [R223+0x4800] ;  /* 0x00480000df2c783b */ /* 0x000fee0000000200 */
[----:B-1----:R-:W-:Y:S08]  /*31f0*/  HMMA.16816.F32 R80, R120, R24, R80 ;  /* 0x000000187850723c */ /* 0x002ff00000001850 */
[----:B---3--:R-:W-:Y:S08]  /*3200*/  HMMA.16816.F32 R8, R92, R16, R8 ;  /* 0x000000105c08723c */ /* 0x008ff00000001808 */
        /* <DEDUP_REMOVED lines=13> */
[----:B------:R-:W-:Y:S08]  /*32e0*/  HMMA.16816.F32 R32, R92, R128, R32 ;  /* 0x000000805c20723c */ /* 0x000ff00000001820 */
[----:B-1----:R-:W-:Y:S08]  /*32f0*/  HMMA.16816.F32 R8, R28, R124, R8 ;  /* 0x0000007c1c08723c */ /* 0x002ff00000001808 */
[C---:B---3--:R-:W-:Y:S08]  /*3300*/  HMMA.16816.F32 R56, R120.reuse, R24, R56 ;  /* 0x000000187838723c */ /* 0x048ff00000001838 */
[----:B------:R-:W-:Y:S01]  /*3310*/  HMMA.16816.F32 R52, R120, R26, R52 ;  /* 0x0000001a7834723c */ /* 0x000fe20000001834 */
[----:B------:R-:W1:Y:S07]  /*3320*/  LDSM.16.M88.4 R24, [R219+0x8800] ;  /* 0x00880000db18783b */ /* 0x000e6e0000000200 */
[----:B------:R-:W-:Y:S08]  /*3330*/  HMMA.16816.F32 R20, R28, R126, R20 ;  /* 0x0000007e1c14723c */ /* 0x000ff00000001814 */
[----:B------:R-:W-:Y:S08]  /*3340*/  HMMA.16816.F32 R32, R48, R44, R32 ;  /* 0x0000002c3020723c */ /* 0x000ff00000001820 */
[----:B------:R-:W-:Y:S01]  /*3350*/  HMMA.16816.F32 R84, R92, R130, R84 ;  /* 0x000000825c54723c */ /* 0x000fe20000001854 */
[----:B------:R-:W3:Y:S07]  /*3360*/  LDSM.16.M88.4 R128, [R225+0x9800] ;  /* 0x00980000e180783b */ /* 0x000eee0000000200 */
[----:B--2---:R-:W-:Y:S08]  /*3370*/  HMMA.16816.F32 R8, R16, R12, R8 ;  /* 0x0000000c1008723c */ /* 0x004ff00000001808 */
[C---:B------:R-:W-:Y:S01]  /*3380*/  HMMA.16816.F32 R124, R120.reuse, R112, R100 ;  /* 0x00000070787c723c */ /* 0x040fe20000001864 */
[----:B------:R-:W2:Y:S07]  /*3390*/  LDSM.16.M88.4 R100, [R208+0x4800] ;  /* 0x00480000d064783b */ /* 0x000eae0000000200 */
[C---:B------:R-:W-:Y:S08]  /*33a0*/  HMMA.16816.F32 R108, R120.reuse, R116, R108 ;  /* 0x00000074786c723c */ /* 0x040ff0000000186c */
[----:B------:R-:W-:Y:S01]  /*33b0*/  HMMA.16816.F32 R104, R120, R118, R104 ;  /* 0x000000767868723c */ /* 0x000fe20000001868 */
[----:B------:R-:W2:Y:S07]  /*33c0*/  LDSM.16.M88.4 R116, [R223+0x5000] ;  /* 0x00500000df74783b */ /* 0x000eae0000000200 */
[----:B------:R-:W-:Y:S01]  /*33d0*/  HMMA.16816.F32 R20, R16, R14, R20 ;  /* 0x0000000e1014723c */ /* 0x000fe20000001814 */
[----:B------:R-:W-:Y:S07]  /*33e0*/  LDSM.16.M88.4 R12, [R219+0x9000] ;  /* 0x00900000db0c783b */ /* 0x000fee0000000200 */
[----:B----4-:R-:W-:Y:S07]  /*33f0*/  HMMA.16816.F32 R80, R92, R88, R80 ;  /* 0x000000585c50723c */ /* 0x010fee0000001850 */
[----:B------:R-:W-:Y:S01]  /*3400*/  FMUL.FTZ R88, R8, c[0x0][0x2ec] ;  /* 0x0000bb0008587a20 */ /* 0x000fe20000410000 */
[----:B-1----:R-:W-:Y:S01]  /*3410*/  HMMA.16816.F32 R32, R28, R24, R32 ;  /* 0x000000181c20723c */ /* 0x002fe20000001820 */
[----:B------:R-:W-:-:S04]  /*3420*/  FMUL.FTZ R89, R10, c[0x0][0x2ec] ;  /* 0x0000bb000a597a20 */ /* 0x000fc80000410000 */
[----:B------:R-:W1:Y:S03]  /*3430*/  MUFU.TANH R88, R88 ;  /* 0x0000005800587308 */ /* 0x000e660000002400 */
[C---:B------:R-:W-:Y:S01]  /*3440*/  HMMA.16816.F32 R76, R92.reuse, R90, R76 ;  /* 0x0000005a5c4c723c */ /* 0x040fe2000000184c */
[----:B------:R-:W-:Y:S02]  /*3450*/  FMUL.FTZ R20, R20, c[0x0][0x2ec] ;  /* 0x0000bb0014147a20 */ /* 0x000fe40000410000 */
[----:B------:R-:W-:Y:S02]  /*3460*/  FMUL.FTZ R112, R22, c[0x0][0x2ec] ;  /* 0x0000bb0016707a20 */ /* 0x000fe40000410000 */
[----:B------:R-:W-:Y:S01]  /*3470*/  FMUL.FTZ R113, R23, c[0x0][0x2ec] ;  /* 0x0000bb0017717a20 */ /* 0x000fe20000410000 */
[----:B------:R-:W4:Y:S01]  /*3480*/  MUFU.TANH R89, R89 ;  /* 0x0000005900597308 */ /* 0x000f220000002400 */
[----:B------:R-:W-:Y:S01]  /*3490*/  FMUL.FTZ R90, R9, c[0x0][0x2ec] ;  /* 0x0000bb00095a7a20 */ /* 0x000fe20000410000 */
[----:B---3--:R-:W-:Y:S01]  /*34a0*/  HMMA.16816.F32 R72, R92, R128, R72 ;  /* 0x000000805c48723c */ /* 0x008fe20000001848 */
[----:B------:R-:W-:-:S02]  /*34b0*/  FMUL.FTZ R91, R11, c[0x0][0x2ec] ;  /* 0x0000bb000b5b7a20 */ /* 0x000fc40000410000 */
[----:B------:R-:W3:Y:S03]  /*34c0*/  LDSM.16.M88.4 R8, [R223+0x5800] ;  /* 0x00580000df08783b */ /* 0x000ee60000000200 */
[----:B------:R-:W1:Y:S02]  /*34d0*/  MUFU.TANH R90, R90 ;  /* 0x0000005a005a7308 */ /* 0x000e640000002400 */
[----:B------:R-:W-:Y:S06]  /*34e0*/  HMMA.16816.F32 R68, R92, R130, R68 ;  /* 0x000000825c44723c */ /* 0x000fec0000001844 */
[----:B------:R-:W1:Y:S02]  /*34f0*/  MUFU.TANH R91, R91 ;  /* 0x0000005b005b7308 */ /* 0x000e640000002400 */
[----:B--2---:R-:W-:Y:S06]  /*3500*/  HMMA.16816.F32 R32, R16, R100, R32 ;  /* 0x000000641020723c */ /* 0x004fec0000001820 */
[----:B------:R2:W1:Y:S01]  /*3510*/  MUFU.TANH R100, R20 ;  /* 0x0000001400647308 */ /* 0x0004620000002400 */
[----:B------:R-:W-:Y:S01]  /*3520*/  FMUL.FTZ R101, R21, c[0x0][0x2ec] ;  /* 0x0000bb0015657a20 */ /* 0x000fe20000410000 */
[C---:B------:R-:W-:Y:S01]  /*3530*/  HMMA.16816.F32 R84, R48.reuse, R46, R84 ;  /* 0x0000002e3054723c */ /* 0x040fe20000001854 */
[----:B------:R-:W1:Y:S05]  /*3540*/  LDSM.16.M88.4 R44, [R225+0xa000] ;  /* 0x00a00000e12c783b */ /* 0x000e6a0000000200 */
[----:B------:R-:W1:Y:S02]  /*3550*/  MUFU.TANH R101, R101 ;  /* 0x0000006500657308 */ /* 0x000e640000002400 */
[C---:B------:R-:W-:Y:S01]  /*3560*/  HMMA.16816.F32 R80, R48.reuse, R116, R80 ;  /* 0x000000743050723c */ /* 0x040fe20000001850 */
[----:B--2---:R-:W2:Y:S05]  /*3570*/  LDSM.16.M88.4 R20, [R219+0x9800] ;  /* 0x00980000db14783b */ /* 0x004eaa0000000200 */
[----:B------:R-:W1:Y:S02]  /*3580*/  MUFU.TANH R112, R112 ;  /* 0x0000007000707308 */ /* 0x000e640000002400 */
[----:B------:R-:W-:Y:S01]  /*3590*/  HMMA.16816.F32 R76, R48, R118, R76 ;  /* 0x00000076304c723c */ /* 0x000fe2000000184c */
[----:B------:R-:W-:-:S02]  /*35a0*/  FMUL.FTZ R32, R32, c[0x0][0x2ec] ;  /* 0x0000bb0020207a20 */ /* 0x000fc40000410000 */
[----:B------:R-:W-:Y:S02]  /*35b0*/  FMUL.FTZ R33, R33, c[0x0][0x2ec] ;  /* 0x0000bb0021217a20 */ /* 0x000fe40000410000 */
[----:B------:R-:W-:Y:S02]  /*35c0*/  FMUL.FTZ R116, R34, c[0x0][0x2ec] ;  /* 0x0000bb0022747a20 */ /* 0x000fe40000410000 */
[----:B------:R-:W-:Y:S01]  /*35d0*/  FMUL.FTZ R117, R35, c[0x0][0x2ec] ;  /* 0x0000bb0023757a20 */ /* 0x000fe20000410000 */
[C---:B---3--:R-:W-:Y:S01]  /*35e0*/  HMMA.16816.F32 R72, R48.reuse, R8, R72 ;  /* 0x000000083048723c */ /* 0x048fe20000001848 */
[----:B------:R-:W3:Y:S07]  /*35f0*/  MUFU.TANH R113, R113 ;  /* 0x0000007100717308 */ /* 0x000eee0000002400 */
[----:B------:R-:W-:Y:S01]  /*3600*/  HMMA.16816.F32 R68, R48, R10, R68 ;  /* 0x0000000a3044723c */ /* 0x000fe20000001844 */
[----:B------:R-:W3:Y:S01]  /*3610*/  LDSM.16.M88.4 R8, [R225+0xa800] ;  /* 0x00a80000e108783b */ /* 0x000ee20000000200 */
[----:B------:R-:W1:Y:S06]  /*3620*/  MUFU.TANH R116, R116 ;  /* 0x0000007400747308 */ /* 0x000e6c0000002400 */
[C---:B------:R-:W-:Y:S02]  /*3630*/  HMMA.16816.F32 R80, R28.reuse, R12, R80 ;  /* 0x0000000c1c50723c */ /* 0x040fe40000001850 */
[----:B------:R-:W1:Y:S06]  /*3640*/  MUFU.TANH R117, R117 ;  /* 0x0000007500757308 */ /* 0x000e6c0000002400 */
[C---:B------:R-:W-:Y:S01]  /*3650*/  HMMA.16816.F32 R76, R28.reuse, R14, R76 ;  /* 0x0000000e1c4c723c */ /* 0x040fe2000000184c */
[----:B------:R-:W3:Y:S07]  /*3660*/  LDSM.16.M88.4 R12, [R223+0x6000] ;  /* 0x00600000df0c783b */ /* 0x000eee0000000200 */
[----:B------:R-:W-:Y:S01]  /*3670*/  HMMA.16816.F32 R84, R28, R26, R84 ;  /* 0x0000001a1c54723c */ /* 0x000fe20000001854 */
[----:B------:R-:W4:Y:S07]  /*3680*/  LDSM.16.M88.4 R24, [R208+0x5000] ;  /* 0x00500000d018783b */ /* 0x000f2e0000000200 */
[----:B-1----:R-:W-:Y:S08]  /*3690*/  HMMA.16816.F32 R64, R92, R44, R64 ;  /* 0x0000002c5c40723c */ /* 0x002ff00000001840 */
[----:B--2---:R-:W-:Y:S08]  /*36a0*/  HMMA.16816.F32 R72, R28, R20, R72 ;  /* 0x000000141c48723c */ /* 0x004ff00000001848 */
        /* <DEDUP_REMOVED lines=64> */
[----:B------:R-:W-:Y:S01]  /*3ab0*/  FMUL.FTZ R69, R69, c[0x0][0x2ec] ;  /* 0x0000bb0045457a20 */ /* 0x000fe20000410000 */
[----:B------:R-:W1:Y:S01]  /*3ac0*/  MUFU.TANH R79, R79 ;  /* 0x0000004f004f7308 */ /* 0x000e620000002400 */
[----:B------:R-:W-:-:S02]  /*3ad0*/  FMUL.FTZ R70, R70, c[0x0][0x2ec] ;  /* 0x0000bb0046467a20 */ /* 0x000fc40000410000 */
[----:B------:R-:W-:Y:S01]  /*3ae0*/  HMMA.16816.F32 R64, R16, R44, R64 ;  /* 0x0000002c1040723c */ /* 0x000fe20000001840 */
[----:B------:R-:W-:-:S04]  /*3af0*/  FMUL.FTZ R71, R71, c[0x0][0x2ec] ;  /* 0x0000bb0047477a20 */ /* 0x000fc80000410000 */
[----:B------:R-:W1:Y:S03]  /*3b00*/  MUFU.TANH R72, R72 ;  /* 0x0000004800487308 */ /* 0x000e660000002400 */
[----:B------:R-:W-:Y:S01]  /*3b10*/  HMMA.16816.F32 R60, R16, R46, R60 ;  /* 0x0000002e103c723c */ /* 0x000fe2000000183c */
[----:B------:R-:W4:Y:S04]  /*3b20*/  LDSM.16.M88.4 R44, [R219+0xb000] ;  /* 0x00b00000db2c783b */ /* 0x000f280000000200 */
[----:B------:R-:W1:Y:S03]  /*3b30*/  MUFU.TANH R73, R73 ;  /* 0x0000004900497308 */ /* 0x000e660000002400 */
[C---:B--2---:R-:W-:Y:S05]  /*3b40*/  HMMA.16816.F32 R96, R48.reuse, R14, R96 ;  /* 0x0000000e3060723c */ /* 0x044fea0000001860 */
[----:B------:R-:W2:Y:S03]  /*3b50*/  MUFU.TANH R74, R74 ;  /* 0x0000004a004a7308 */ /* 0x000ea60000002400 */
[----:B------:R-:W-:Y:S01]  /*3b60*/  HMMA.16816.F32 R124, R48, R12, R124 ;  /* 0x0000000c307c723c */ /* 0x000fe2000000187c */
[----:B------:R-:W-:-:S02]  /*3b70*/  FMUL.FTZ R66, R66, c[0x0][0x2ec] ;  /* 0x0000bb0042427a20 */ /* 0x000fc40000410000 */
[----:B------:R-:W-:Y:S02]  /*3b80*/  FMUL.FTZ R64, R64, c[0x0][0x2ec] ;  /* 0x0000bb0040407a20 */ /* 0x000fe40000410000 */
[----:B------:R2:W2:Y:S01]  /*3b90*/  MUFU.TANH R242, R66 ;  /* 0x0000004200f27308 */ /* 0x0004a20000002400 */
[----:B------:R-:W-:Y:S02]  /*3ba0*/  FMUL.FTZ R65, R65, c[0x0][0x2ec] ;  /* 0x0000bb0041417a20 */ /* 0x000fe40000410000 */
[C---:B-1----:R-:W-:Y:S01]  /*3bb0*/  HMMA.16816.F32 R56, R28.reuse, R32, R56 ;  /* 0x000000201c38723c */ /* 0x042fe20000001838 */
[----:B------:R-:W-:Y:S02]  /*3bc0*/  FMUL.FTZ R67, R67, c[0x0][0x2ec] ;  /* 0x0000bb0043437a20 */ /* 0x000fe40000410000 */
[----:B------:R-:W-:Y:S02]  /*3bd0*/  FMUL.FTZ R60, R60, c[0x0][0x2ec] ;  /* 0x0000bb003c3c7a20 */ /* 0x000fe40000410000 */
[----:B------:R-:W-:Y:S01]  /*3be0*/  FMUL.FTZ R61, R61, c[0x0][0x2ec] ;  /* 0x0000bb003d3d7a20 */ /* 0x000fe20000410000 */
[----:B------:R1:W1:Y:S01]  /*3bf0*/  MUFU.TANH R154, R75 ;  /* 0x0000004b009a7308 */ /* 0x0002620000002400 */
[----:B------:R-:W-:Y:S01]  /*3c00*/  FMUL.FTZ R62, R62, c[0x0][0x2ec] ;  /* 0x0000bb003e3e7a20 */ /* 0x000fe20000410000 */
[----:B------:R-:W-:Y:S01]  /*3c10*/  HMMA.16816.F32 R52, R28, R34, R52 ;  /* 0x000000221c34723c */ /* 0x000fe20000001834 */
[----:B------:R-:W1:Y:S01]  /*3c20*/  LDSM.16.M88.4 R32, [R208+0x7000] ;  /* 0x00700000d020783b */ /* 0x000e620000000200 */
[----:B------:R-:W-:Y:S01]  /*3c30*/  FMUL.FTZ R63, R63, c[0x0][0x2ec] ;  /* 0x0000bb003f3f7a20 */ /* 0x000fe20000410000 */
[----:B------:R-:W-:-:S04]  /*3c40*/  DEPBAR.LE SB0, 0x0 ;  /* 0x000080000000791a */ /* 0x000fc80000000000 */
[----:B------:R1:W1:Y:S01]  /*3c50*/  MUFU.TANH R152, R68 ;  /* 0x0000004400987308 */ /* 0x0002620000002400 */
[C---:B---3--:R-:W-:Y:S07]  /*3c60*/  HMMA.16816.F32 R96, R28.reuse, R10, R96 ;  /* 0x0000000a1c60723c */ /* 0x048fee0000001860 */
[----:B------:R3:W1:Y:S01]  /*3c70*/  MUFU.TANH R252, R69 ;  /* 0x0000004500fc7308 */ /* 0x0006620000002400 */
[C---:B----4-:R-:W-:Y:S07]  /*3c80*/  HMMA.16816.F32 R108, R28.reuse, R44, R108 ;  /* 0x0000002c1c6c723c */ /* 0x050fee000000186c */
[----:B------:R3:W4:Y:S01]  /*3c90*/  MUFU.TANH R248, R70 ;  /* 0x0000004600f87308 */ /* 0x0007220000002400 */
[C---:B------:R-:W-:Y:S07]  /*3ca0*/  HMMA.16816.F32 R104, R28.reuse, R46, R104 ;  /* 0x0000002e1c68723c */ /* 0x040fee0000001868 */
[----:B------:R3:W1:Y:S01]  /*3cb0*/  MUFU.TANH R160, R71 ;  /* 0x0000004700a07308 */ /* 0x0006620000002400 */
[----:B------:R-:W-:Y:S07]  /*3cc0*/  HMMA.16816.F32 R124, R28, R8, R124 ;  /* 0x000000081c7c723c */ /* 0x000fee000000187c */
[----:B------:R-:W-:Y:S01]  /*3cd0*/  LOP3.LUT R9, R134, 0xffffffe0, RZ, 0xc0, !PT ;  /* 0xffffffe086097812 */ /* 0x000fe200078ec0ff */
[----:B------:R-:W-:Y:S01]  /*3ce0*/  HMMA.16816.F32 R96, R16, R22, R96 ;  /* 0x000000161060723c */ /* 0x000fe20000001860 */
[----:B------:R3:W1:Y:S03]  /*3cf0*/  MUFU.TANH R246, R64 ;  /* 0x0000004000f67308 */ /* 0x0006660000002400 */
[----:B------:R-:W-:-:S04]  /*3d00*/  IMAD.IADD R0, R6, 0x1, -R9 ;  /* 0x0000000106007824 */ /* 0x000fc800078e0a09 */
[----:B------:R-:W-:Y:S01]  /*3d10*/  HMMA.16816.F32 R56, R16, R24, R56 ;  /* 0x000000181038723c */ /* 0x000fe20000001838 */
[----:B------:R-:W-:Y:S01]  /*3d20*/  SHF.R.S32.HI R9, RZ, 0x1f, R0 ;  /* 0x0000001fff097819 */ /* 0x000fe20000011400 */
[----:B------:R3:W3:Y:S03]  /*3d30*/  MUFU.TANH R174, R65 ;  /* 0x0000004100ae7308 */ /* 0x0006e60000002400 */
[----:B------:R-:W-:-:S03]  /*3d40*/  LEA.HI R9, R9, R0, RZ, 0x2 ;  /* 0x0000000009097211 */ /* 0x000fc600078f10ff */
[----:B------:R-:W-:Y:S01]  /*3d50*/  HMMA.16816.F32 R52, R16, R26, R52 ;  /* 0x0000001a1034723c */ /* 0x000fe20000001834 */
[----:B------:R-:W-:Y:S01]  /*3d60*/  SHF.R.S32.HI R240, RZ, 0x2, R9 ;  /* 0x00000002fff07819 */ /* 0x000fe20000011409 */
[----:B------:R3:W3:Y:S03]  /*3d70*/  MUFU.TANH R180, R67 ;  /* 0x0000004300b47308 */ /* 0x0006e60000002400 */
[----:B------:R-:W-:-:S03]  /*3d80*/  IADD3 R135, R135, 0x1, R240 ;  /* 0x0000000187877810 */ /* 0x000fc60007ffe0f0 */
[C---:B-1----:R-:W-:Y:S01]  /*3d90*/  HMMA.16816.F32 R108, R16.reuse, R32, R108 ;  /* 0x00000020106c723c */ /* 0x042fe2000000186c */
[----:B--2---:R-:W-:Y:S01]  /*3da0*/  FMUL.FTZ R66, R99, c[0x0][0x2ec] ;  /* 0x0000bb0063427a20 */ /* 0x004fe20000410000 */
[----:B------:R1:W2:Y:S01]  /*3db0*/  MUFU.TANH R176, R60 ;  /* 0x0000003c00b07308 */ /* 0x0002a20000002400 */
[----:B------:R-:W-:Y:S01]  /*3dc0*/  FMUL.FTZ R96, R96, c[0x0][0x2ec] ;  /* 0x0000bb0060607a20 */ /* 0x000fe20000410000 */
[----:B------:R-:W-:Y:S01]  /*3dd0*/  IADD3 R134, R43, R135, -R132 ;  /* 0x000000872b867210 */ /* 0x000fe20007ffe884 */
[----:B------:R-:W-:Y:S02]  /*3de0*/  FMUL.FTZ R97, R97, c[0x0][0x2ec] ;  /* 0x0000bb0061617a20 */ /* 0x000fe40000410000 */
[----:B------:R-:W-:Y:S01]  /*3df0*/  FMUL.FTZ R98, R98, c[0x0][0x2ec] ;  /* 0x0000bb0062627a20 */ /* 0x000fe20000410000 */
[----:B------:R-:W-:Y:S01]  /*3e00*/  HMMA.16816.F32 R104, R16, R34, R104 ;  /* 0x000000221068723c */ /* 0x000fe20000001868 */
[----:B------:R-:W-:Y:S01]  /*3e10*/  FMUL.FTZ R56, R56, c[0x0][0x2ec] ;  /* 0x0000bb0038387a20 */ /* 0x000fe20000410000 */
[----:B------:R1:W1:Y:S01]  /*3e20*/  MUFU.TANH R244, R61 ;  /* 0x0000003d00f47308 */ /* 0x0002620000002400 */
[----:B------:R-:W-:Y:S01]  /*3e30*/  FMUL.FTZ R57, R57, c[0x0][0x2ec] ;  /* 0x0000bb0039397a20 */ /* 0x000fe20000410000 */
[----:B------:R-:W-:Y:S01]  /*3e40*/  IADD3 R134, R134, c[0x0][0x2e8], RZ ;  /* 0x0000ba0086867a10 */ /* 0x000fe20007ffe0ff */
[----:B------:R-:W-:-:S02]  /*3e50*/  FMUL.FTZ R58, R58, c[0x0][0x2ec] ;  /* 0x0000bb003a3a7a20 */ /* 0x000fc40000410000 */
[----:B------:R-:W-:Y:S01]  /*3e60*/  FMUL.FTZ R59, R59, c[0x0][0x2ec] ;  /* 0x0000bb003b3b7a20 */ /* 0x000fe20000410000 */
[----:B------:R-:W-:Y:S01]  /*3e70*/  HMMA.16816.F32 R124, R16, R20, R124 ;  /* 0x00000014107c723c */ /* 0x000fe2000000187c */
[----:B------:R-:W-:Y:S01]  /*3e80*/  FMUL.FTZ R52, R52, c[0x0][0x2ec] ;  /* 0x0000bb0034347a20 */ /* 0x000fe20000410000 */
[----:B------:R1:W1:Y:S01]  /*3e90*/  MUFU.TANH R198, R62 ;  /* 0x0000003e00c67308 */ /* 0x0002620000002400 */
[----:B------:R-:W-:Y:S01]  /*3ea0*/  FMUL.FTZ R53, R53, c[0x0][0x2ec] ;  /* 0x0000bb0035357a20 */ /* 0x000fe20000410000 */
[----:B------:R-:W-:Y:S01]  /*3eb0*/  IADD3 R0, R134, 0x8, RZ ;  /* 0x0000000886007810 */ /* 0x000fe20007ffe0ff */
[----:B------:R-:W-:Y:S01]  /*3ec0*/  FMUL.FTZ R54, R54, c[0x0][0x2ec] ;  /* 0x0000bb0036367a20 */ /* 0x000fe20000410000 */
[-C--:B------:R-:W-:Y:S01]  /*3ed0*/  IMNMX R134, R134, R43.reuse, PT ;  /* 0x0000002b86867217 */ /* 0x080fe20003800200 */
[----:B------:R-:W-:Y:S01]  /*3ee0*/  FMUL.FTZ R55, R55, c[0x0][0x2ec] ;  /* 0x0000bb0037377a20 */ /* 0x000fe20000410000 */
[----:B------:R-:W-:Y:S01]  /*3ef0*/  IMNMX R0, R0, R43, PT ;  /* 0x0000002b00007217 */ /* 0x000fe20003800200 */
        /* <DEDUP_REMOVED lines=14> */
[----:B------:R-:W-:Y:S02]  /*3fe0*/  FMUL.FTZ R127, R127, c[0x0][0x2ec] ;  /* 0x0000bb007f7f7a20 */ /* 0x000fe40000410000 */
[----:B------:R-:W-:Y:S01]  /*3ff0*/  IMAD.SHL.U32 R135, R6, 0x2, RZ ;  /* 0x0000000206877824 */ /* 0x000fe200078e00ff */
[----:B------:R1:W1:Y:S04]  /*4000*/  MUFU.TANH R188, R58 ;  /* 0x0000003a00bc7308 */ /* 0x0002680000002400 */
[----:B------:R-:W-:-:S04]  /*4010*/  LOP3.LUT R135, R135, 0x6, RZ, 0xc0, !PT ;  /* 0x0000000687877812 */ /* 0x000fc800078ec0ff */
        /* <DEDUP_REMOVED lines=81> */
.L_x_3506:
[----:B------:R-:W-:-:S04]  /*4530*/  LEA R6, -R3, RZ, 0x7 ;  /* 0x000000ff03067211 */ /* 0x000fc800078e39ff */
[----:B------:R-:W-:Y:S02]  /*4540*/  SHF.R.S32.HI R8, RZ, 0x1f, R6 ;  /* 0x0000001fff087819 */ /* 0x000fe40000011406 */
.L_x_3507:
        /* <DEDUP_REMOVED lines=41> */
.L_x_3505:
[----:B--234-:R-:W-:Y:S02]  /*47e0*/  IMAD.IADD R3, R4, 0x1, R135 ;  /* 0x0000000104037824 */ /* 0x01cfe400078e0287 */
[----:B------:R-:W-:-:S03]  /*47f0*/  IMAD.SHL.U32 R220, R220, 0x2, RZ ;  /* 0x00000002dcdc7824 */ /* 0x000fc600078e00ff */
[----:B------:R-:W-:Y:S01]  /*4800*/  IADD3 R11, R3, 0x1, RZ ;  /* 0x00000001030b7810 */ /* 0x000fe20007ffe0ff */
[----:B------:R-:W-:Y:S01]  /*4810*/  IMAD R218, R7, 0x2, R220 ;  /* 0x0000000207da7824 */ /* 0x000fe200078e02dc */
[----:B------:R-:W-:Y:S01]  /*4820*/  IADD3 R9, R3, 0x8, RZ ;  /* 0x0000000803097810 */ /* 0x000fe20007ffe0ff */
[----:B------:R-:W-:Y:S01]  /*4830*/  LDSM.16.MT88.4 R92, [R220+0x10000] ;  /* 0x01000000dc5c783b */ /* 0x000fe20000004200 */
[----:B------:R-:W-:Y:S01]  /*4840*/  ISETP.GE.AND P5, PT, R11, R134, PT ;  /* 0x000000860b00720c */ /* 0x000fe20003fa6270 */
[----:B------:R-:W-:Y:S01]  /*4850*/  IMAD R216, R5, 0x2, R218 ;  /* 0x0000000205d87824 */ /* 0x000fe200078e02da */
[----:B------:R-:W-:Y:S01]  /*4860*/  ISETP.GE.AND P2, PT, R11, R0, PT ;  /* 0x000000000b00720c */ /* 0x000fe20003f46270 */
[----:B------:R-:W-:Y:S01]  /*4870*/  IMAD R217, R5, 0x2, R220 ;  /* 0x0000000205d97824 */ /* 0x000fe200078e02dc */
[C---:B------:R-:W-:Y:S01]  /*4880*/  ISETP.GE.AND P4, PT, R9.reuse, R134, PT ;  /* 0x000000860900720c */ /* 0x040fe20003f86270 */
[----:B-1----:R-:W-:Y:S01]  /*4890*/  LDSM.16.MT88.4 R124, [R220+0xc000] ;  /* 0x00c00000dc7c783b */ /* 0x002fe20000004200 */
[----:B------:R-:W-:-:S02]  /*48a0*/  ISETP.GE.AND P6, PT, R9, R0, PT ;  /* 0x000000000900720c */ /* 0x000fc40003fc6270 */
[C---:B------:R-:W-:Y:S01]  /*48b0*/  IADD3 R11, R3.reuse, 0x9, RZ ;  /* 0x00000009030b7810 */ /* 0x040fe20007ffe0ff */
[----:B------:R-:W-:Y:S01]  /*48c0*/  LDSM.16.MT88.4 R108, [R217+0xc000] ;  /* 0x00c00000d96c783b */ /* 0x000fe20000004200 */
[----:B------:R-:W-:Y:S02]  /*48d0*/  IADD3 R9, R3, 0x10, RZ ;  /* 0x0000001003097810 */ /* 0x000fe40007ffe0ff */
[----:B------:R-:W-:Y:S01]  /*48e0*/  FSEL R90, R90, -INF , !P5 ;  /* 0xff8000005a5a7808 */ /* 0x000fe20006800000 */
[----:B------:R-:W-:Y:S01]  /*48f0*/  LDSM.16.MT88.4 R32, [R218+0x10800] ;  /* 0x01080000da20783b */ /* 0x000fe20000004200 */
        /* <DEDUP_REMOVED lines=11> */
[C---:B------:R-:W-:Y:S02]  /*49b0*/  ISETP.GE.AND P4, PT, R11.reuse, R134, PT ;  /* 0x000000860b00720c */ /* 0x040fe40003f86270 */
[----:B------:R-:W-:Y:S02]  /*49c0*/  ISETP.GE.AND P6, PT, R11, R0, PT ;  /* 0x000000000b00720c */ /* 0x000fe40003fc6270 */
        /* <DEDUP_REMOVED lines=8> */
[C---:B------:R-:W-:Y:S01]  /*4a50*/  ISETP.GE.AND P5, PT, R11.reuse, R134, PT ;  /* 0x000000860b00720c */ /* 0x040fe20003fa6270 */
[----:B------:R-:W-:Y:S01]  /*4a60*/  LDSM.16.MT88.4 R116, [R218+0xc000] ;  /* 0x00c00000da74783b */ /* 0x000fe20000004200 */
[----:B------:R-:W-:Y:S02]  /*4a70*/  ISETP.GE.AND P2, PT, R11, R0, PT ;  /* 0x000000000b00720c */ /* 0x000fe40003f46270 */
        /* <DEDUP_REMOVED lines=8> */
[C---:B------:R-:W-:Y:S01]  /*4b00*/  ISETP.GE.AND P1, PT, R11.reuse, R134, PT ;  /* 0x000000860b00720c */ /* 0x040fe20003f26270 */
[----:B------:R-:W-:Y:S01]  /*4b10*/  LDSM.16.MT88.4 R84, [R218+0x10000] ;  /* 0x01000000da54783b */ /* 0x000fe20000004200 */
        /* <DEDUP_REMOVED lines=8> */
[-C--:B------:R-:W-:Y:S02]  /*4ba0*/  ISETP.GE.AND P4, PT, R11, R134.reuse, PT ;  /* 0x000000860b00720c */ /* 0x080fe40003f86270 */
[C---:B------:R-:W-:Y:S02]  /*4bb0*/  ISETP.GE.AND P1, PT, R9.reuse, R134, PT ;  /* 0x000000860900720c */ /* 0x040fe40003f26270 */
[----:B------:R-:W-:Y:S02]  /*4bc0*/  ISETP.GE.AND P3, PT, R9, R0, PT ;  /* 0x000000000900720c */ /* 0x000fe40003f66270 */
[----:B------:R-:W-:Y:S02]  /*4bd0*/  IADD3 R9, R3, 0x38, RZ ;  /* 0x0000003803097810 */ /* 0x000fe40007ffe0ff */
[----:B------:R-:W-:-:S02]  /*4be0*/  FSEL R42, R77, -INF , !P4 ;  /* 0xff8000004d2a7808 */ /* 0x000fc40006000000 */
[-C--:B------:R-:W-:Y:S02]  /*4bf0*/  ISETP.GE.AND P4, PT, R9, R134.reuse, PT ;  /* 0x000000860900720c */ /* 0x080fe40003f86270 */
[----:B------:R-:W-:Y:S02]  /*4c00*/  FSEL R48, R82, -INF , !P6 ;  /* 0xff80000052307808 */ /* 0x000fe40007000000 */
[----:B------:R-:W-:Y:S02]  /*4c10*/  FSEL R152, R152, -INF , !P4 ;  /* 0xff80000098987808 */ /* 0x000fe40006000000 */
[----:B------:R-:W-:Y:S02]  /*4c20*/  ISETP.GE.AND P4, PT, R3, R134, PT ;  /* 0x000000860300720c */ /* 0x000fe40003f86270 */
[----:B------:R-:W-:Y:S02]  /*4c30*/  ISETP.GE.AND P6, PT, R11, R0, PT ;  /* 0x000000000b00720c */ /* 0x000fe40003fc6270 */
[----:B------:R-:W-:-:S02]  /*4c40*/  FSEL R88, R88, -INF , !P4 ;  /* 0xff80000058587808 */ /* 0x000fc40006000000 */
[----:B------:R-:W-:Y:S02]  /*4c50*/  IADD3 R11, R3, 0x31, RZ ;  /* 0x00000031030b7810 */ /* 0x000fe40007ffe0ff */
[----:B------:R-:W-:Y:S02]  /*4c60*/  FMNMX.FTZ R13, R88, R90, !PT ;  /* 0x0000005a580d7209 */ /* 0x000fe40007810000 */
[----:B------:R-:W-:Y:S02]  /*4c70*/  FSEL R30, R76, -INF , !P5 ;  /* 0xff8000004c1e7808 */ /* 0x000fe40006800000 */
[----:B------:R-:W-:Y:S02]  /*4c80*/  FSEL R44, R78, -INF , !P2 ;  /* 0xff8000004e2c7808 */ /* 0x000fe40005000000 */
[C---:B------:R-:W-:Y:S02]  /*4c90*/  ISETP.GE.AND P5, PT, R11.reuse, R134, PT ;  /* 0x000000860b00720c */ /* 0x040fe40003fa6270 */
[----:B------:R-:W-:-:S02]  /*4ca0*/  ISETP.GE.AND P2, PT, R11, R0, PT ;  /* 0x000000000b00720c */ /* 0x000fc40003f46270 */
[----:B------:R-:W-:Y:S02]  /*4cb0*/  IADD3 R11, R3, 0x39, RZ ;  /* 0x00000039030b7810 */ /* 0x000fe40007ffe0ff */
[----:B------:R-:W-:Y:S02]  /*4cc0*/  FMNMX.FTZ R13, R100, R13, !PT ;  /* 0x0000000d640d7209 */ /* 0x000fe40007810000 */
[----:B------:R-:W-:Y:S02]  /*4cd0*/  FSEL R39, R79, -INF , !P6 ;  /* 0xff8000004f277808 */ /* 0x000fe40007000000 */
[----:B------:R-:W-:Y:S01]  /*4ce0*/  FSEL R67, R72, -INF , !P1 ;  /* 0xff80000048437808 */ /* 0x000fe20004800000 */
[----:B------:R-:W-:Y:S01]  /*4cf0*/  LDSM.16.MT88.4 R76, [R217+0x10000] ;  /* 0x01000000d94c783b */ /* 0x000fe20000004200 */
[----:B------:R-:W-:Y:S02]  /*4d00*/  FSEL R250, R74, -INF , !P3 ;  /* 0xff8000004afa7808 */ /* 0x000fe40005800000 */
[----:B------:R-:W-:-:S02]  /*4d10*/  ISETP.GE.AND P6, PT, R9, R0, PT ;  /* 0x000000000900720c */ /* 0x000fc40003fc6270 */
[C---:B------:R-:W-:Y:S02]  /*4d20*/  ISETP.GE.AND P1, PT, R11.reuse, R134, PT ;  /* 0x000000860b00720c */ /* 0x040fe40003f26270 */
[----:B------:R-:W-:Y:S02]  /*4d30*/  ISETP.GE.AND P3, PT, R11, R0, PT ;  /* 0x000000000b00720c */ /* 0x000fe40003f66270 */
[----:B------:R-:W-:Y:S02]  /*4d40*/  IADD3 R11, R3, 0x41, RZ ;  /* 0x00000041030b7810 */ /* 0x000fe40007ffe0ff */
[----:B------:R-:W-:Y:S02]  /*4d50*/  FMNMX.FTZ R13, R24, R13, !PT ;  /* 0x0000000d180d7209 */ /* 0x000fe40007810000 */
[----:B------:R-:W-:Y:S02]  /*4d60*/  FSEL R248, R248, -INF , !P6 ;  /* 0xff800000f8f87808 */ /* 0x000fe40007000000 */
[----:B------:R-:W-:-:S02]  /*4d70*/  ISETP.GE.AND P6, PT, R11, R134, PT ;  /* 0x000000860b00720c */ /* 0x000fc40003fc6270 */
[----:B------:R-:W-:Y:S02]  /*4d80*/  FMNMX.FTZ R13, R18, R13, !PT ;  /* 0x0000000d120d7209 */ /* 0x000fe40007810000 */
[C---:B------:R-:W-:Y:S02]  /*4d90*/  IADD3 R9, R3.reuse, 0x40, RZ ;  /* 0x0000004003097810 */ /* 0x040fe40007ffe0ff */
[----:B------:R-:W-:Y:S02]  /*4da0*/  FSEL R174, R174, -INF , !P6 ;  /* 0xff800000aeae7808 */ /* 0x000fe40007000000 */
[----:B------:R-:W-:Y:S02]  /*4db0*/  FMNMX.FTZ R13, R4, R13, !PT ;  /* 0x0000000d040d7209 */ /* 0x000fe40007810000 */
[----:B------:R-:W-:Y:S02]  /*4dc0*/  ISETP.GE.AND P6, PT, R3, R0, PT ;  /* 0x000000000300720c */ /* 0x000fe40003fc6270 */
[----:B------:R-:W-:-:S02]  /*4dd0*/  FSEL R144, R73, -INF , !P5 ;  /* 0xff80000049907808 */ /* 0x000fc40006800000 */
[----:B------:R-:W-:Y:S02]  /*4de0*/  FSEL R154, R154, -INF , !P2 ;  /* 0xff8000009a9a7808 */ /* 0x000fe40005000000 */
[C---:B------:R-:W-:Y:S02]  /*4df0*/  ISETP.GE.AND P5, PT, R9.reuse, R134, PT ;  /* 0x000000860900720c */ /* 0x040fe40003fa6270 */
[-C--:B------:R-:W-:Y:S02]  /*4e00*/  ISETP.GE.AND P2, PT, R9, R0.reuse, PT ;  /* 0x000000000900720c */ /* 0x080fe40003f46270 */
[----:B------:R-:W-:Y:S02]  /*4e10*/  ISETP.GE.AND P4, PT, R11, R0, PT ;  /* 0x000000000b00720c */ /* 0x000fe40003f86270 */
[----:B------:R-:W-:Y:S02]  /*4e20*/  IADD3 R11, R3, 0x49, RZ ;  /* 0x00000049030b7810 */ /* 0x000fe40007ffe0ff */
[----:B------:R-:W-:-:S02]  /*4e30*/  FMNMX.FTZ R13, R6, R13, !PT ;  /* 0x0000000d060d7209 */ /* 0x000fc40007810000 */
[----:B------:R-:W-:Y:S02]  /*4e40*/  FSEL R89, R89, -INF , !P6 ;  /* 0xff80000059597808 */ /* 0x000fe40007000000 */
        /* <DEDUP_REMOVED lines=18> */
[----:B------:R-:W-:Y:S02]  /*4f70*/  FSEL R252, R252, -INF , !P1 ;  /* 0xff800000fcfc7808 */ /* 0x000fe40004800000 */
[----:B------:R-:W-:Y:S02]  /*4f80*/  FMNMX.FTZ R19, R152, R19, !PT ;  /* 0x0000001398137209 */ /* 0x000fe40007810000 */
[----:B------:R-:W-:Y:S02]  /*4f90*/  IADD3 R9, R3, 0x48, RZ ;  /* 0x0000004803097810 */ /* 0x000fe40007ffe0ff */
[----:B------:R-:W-:Y:S02]  /*4fa0*/  FMNMX.FTZ R26, R48, R11, !PT ;  /* 0x0000000b301a7209 */ /* 0x000fe40007810000 */
[----:B------:R-:W-:-:S02]  /*4fb0*/  FSEL R160, R160, -INF , !P3 ;  /* 0xff800000a0a07808 */ /* 0x000fc40005800000 */
[----:B------:R-:W-:Y:S02]  /*4fc0*/  FMNMX.FTZ R19, R252, R19, !PT ;  /* 0x00000013fc137209 */ /* 0x000fe40007810000 */
        /* <DEDUP_REMOVED lines=10> */
[----:B------:R-:W-:-:S02]  /*5070*/  IADD3 R9, R3, 0x51, RZ ;  /* 0x0000005103097810 */ /* 0x000fc40007ffe0ff */
[----:B------:R-:W-:Y:S02]  /*5080*/  FMNMX.FTZ R19, R174, R19, !PT ;  /* 0x00000013ae137209 */ /* 0x000fe40007810000 */
[----:B------:R-:W-:Y:S02]  /*5090*/  FMNMX.FTZ R17, R39, R26, !PT ;  /* 0x0000001a27117209 */ /* 0x000fe40007810000 */
[----:B------:R-:W-:Y:S02]  /*50a0*/  FSEL R198, R198, -INF , !P3 ;  /* 0xff800000c6c67808 */ /* 0x000fe40005800000 */
        /* <DEDUP_REMOVED lines=9> */
[----:B------:R-:W-:Y:S02]  /*5140*/  FSEL R196, R196, -INF , !P4 ;  /* 0xff800000c4c47808 */ /* 0x000fe40006000000 */
[----:B------:R-:W-:Y:S02]  /*5150*/  FMNMX.FTZ R19, R244, R19, !PT ;  /* 0x00000013f4137209 */ /* 0x000fe40007810000 */
[----:B------:R-:W-:Y:S02]  /*5160*/  IADD3 R9, R3, 0x59, RZ ;  /* 0x0000005903097810 */ /* 0x000fe40007ffe0ff */
[----:B------:R-:W-:Y:S02]  /*5170*/  FMNMX.FTZ R17, R154, R17, !PT ;  /* 0x000000119a117209 */ /* 0x000fe40007810000 */
[----:B------:R-:W-:Y:S02]  /*5180*/  FSEL R188, R188, -INF , !P1 ;  /* 0xff800000bcbc7808 */ /* 0x000fe40004800000 */
[----:B------:R-:W-:-:S02]  /*5190*/  FSEL R194, R194, -INF , !P6 ;  /* 0xff800000c2c27808 */ /* 0x000fc40007000000 */
[----:B------:R-:W-:Y:S02]  /*51a0*/  FMNMX.FTZ R19, R196, R19, !PT ;  /* 0x00000013c4137209 */ /* 0x000fe40007810000 */
[C---:B------:R-:W-:Y:S02]  /*51b0*/  ISETP.GE.AND P4, PT, R9.reuse, R134, PT ;  /* 0x000000860900720c */ /* 0x040fe40003f86270 */
[----:B------:R-:W-:Y:S02]  /*51c0*/  ISETP.GE.AND P1, PT, R9, R0, PT ;  /* 0x000000000900720c */ /* 0x000fe40003f26270 */
[----:B------:R-:W-:Y:S02]  /*51d0*/  FMNMX.FTZ R17, R248, R17, !PT ;  /* 0x00000011f8117209 */ /* 0x000fe40007810000 */
[----:B------:R-:W-:Y:S02]  /*51e0*/  IADD3 R9, R3, 0x60, RZ ;  /* 0x0000006003097810 */ /* 0x000fe40007ffe0ff */
[----:B------:R-:W-:-:S02]  /*51f0*/  FSEL R192, R192, -INF , !P5 ;  /* 0xff800000c0c07808 */ /* 0x000fc40006800000 */
[----:B------:R-:W-:Y:S02]  /*5200*/  FMNMX.FTZ R19, R194, R19, !PT ;  /* 0x00000013c2137209 */ /* 0x000fe40007810000 */
[----:B------:R-:W-:Y:S02]  /*5210*/  FSEL R186, R186, -INF , !P3 ;  /* 0xff800000baba7808 */ /* 0x000fe40005800000 */
        /* <DEDUP_REMOVED lines=14> */
[----:B------:R-:W-:Y:S02]  /*5300*/  ISETP.GE.AND P4, PT, R9, R134, PT ;  /* 0x000000860900720c */ /* 0x000fe40003f86270 */
[----:B------:R-:W-:-:S02]  /*5310*/  IADD3 R15, R3, 0x69, RZ ;  /* 0x00000069030f7810 */ /* 0x000fc40007ffe0ff */
[----:B------:R-:W-:Y:S02]  /*5320*/  FSEL R170, R170, -INF , !P5 ;  /* 0xff800000aaaa7808 */ /* 0x000fe40006800000 */
[----:B------:R-:W-:Y:S02]  /*5330*/  FMNMX.FTZ R19, R172, R19, !PT ;  /* 0x00000013ac137209 */ /* 0x000fe40007810000 */
[----:B------:R-:W-:Y:S02]  /*5340*/  FMNMX.FTZ R17, R198, R17, !PT ;  /* 0x00000011c6117209 */ /* 0x000fe40007810000 */
[----:B------:R-:W-:Y:S02]  /*5350*/  IADD3 R13, R3, 0x70, RZ ;  /* 0x00000070030d7810 */ /* 0x000fe40007ffe0ff */
[----:B------:R-:W-:Y:S02]  /*5360*/  ISETP.GE.AND P6, PT, R15, R134, PT ;  /* 0x000000860f00720c */ /* 0x000fe40003fc6270 */
[----:B------:R-:W-:-:S02]  /*5370*/  FSEL R168, R168, -INF , !P4 ;  /* 0xff800000a8a87808 */ /* 0x000fc40006000000 */
[----:B------:R-:W-:Y:S02]  /*5380*/  FMNMX.FTZ R19, R170, R19, !PT ;  /* 0x00000013aa137209 */ /* 0x000fe40007810000 */
[----:B------:R-:W-:Y:S02]  /*5390*/  FMNMX.FTZ R17, R184, R17, !PT ;  /* 0x00000011b8117209 */ /* 0x000fe40007810000 */
[----:B------:R-:W-:Y:S02]  /*53a0*/  IADD3 R11, R3, 0x71, RZ ;  /* 0x00000071030b7810 */ /* 0x000fe40007ffe0ff */
[----:B------:R-:W-:Y:S02]  /*53b0*/  ISETP.GE.AND P5, PT, R13, R134, PT ;  /* 0x000000860d00720c */ /* 0x000fe40003fa6270 */
[----:B------:R-:W-:Y:S02]  /*53c0*/  FSEL R166, R166, -INF , !P6 ;  /* 0xff800000a6a67808 */ /* 0x000fe40007000000 */
[----:B------:R-:W-:-:S02]  /*53d0*/  FMNMX.FTZ R19, R168, R19, !PT ;  /* 0x00000013a8137209 */ /* 0x000fc40007810000 */
[----:B------:R-:W-:Y:S02]  /*53e0*/  FMNMX.FTZ R17, R188, R17, !PT ;  /* 0x00000011bc117209 */ /* 0x000fe40007810000 */
[----:B------:R-:W-:Y:S02]  /*53f0*/  FSEL R178, R178, -INF , !P1 ;  /* 0xff800000b2b27808 */ /* 0x000fe40004800000 */
[----:B------:R-:W-:Y:S02]  /*5400*/  ISETP.GE.AND P1, PT, R9, R0, PT ;  /* 0x000000000900720c */ /* 0x000fe40003f26270 */
        /* <DEDUP_REMOVED lines=10> */
[----:B------:R-:W-:Y:S02]  /*54b0*/  ISETP.GE.AND P5, PT, R3, R134, PT ;  /* 0x000000860300720c */ /* 0x000fe40003fa6270 */
[----:B------:R-:W-:Y:S02]  /*54c0*/  FSEL R146, R146, -INF , !P6 ;  /* 0xff80000092927808 */ /* 0x000fe40007000000 */
[----:B------:R-:W-:Y:S02]  /*54d0*/  FMNMX.FTZ R19, R148, R19, !PT ;  /* 0x0000001394137209 */ /* 0x000fe40007810000 */
[----:B------:R-:W-:Y:S02]  /*54e0*/  FSEL R164, R164, -INF , !P3 ;  /* 0xff800000a4a47808 */ /* 0x000fe40005800000 */
[----:B------:R-:W-:-:S02]  /*54f0*/  FMNMX.FTZ R17, R178, R17, !PT ;  /* 0x00000011b2117209 */ /* 0x000fc40007810000 */
[----:B------:R-:W-:Y:S02]  /*5500*/  FSEL R142, R142, -INF , !P5 ;  /* 0xff8000008e8e7808 */ /* 0x000fe40006800000 */
[----:B------:R-:W-:Y:S02]  /*5510*/  FMNMX.FTZ R19, R146, R19, !PT ;  /* 0x0000001392137209 */ /* 0x000fe40007810000 */
[----:B------:R-:W-:Y:S02]  /*5520*/  FSEL R162, R162, -INF , !P2 ;  /* 0xff800000a2a27808 */ /* 0x000fe40005000000 */
[----:B------:R-:W-:Y:S02]  /*5530*/  FMNMX.FTZ R17, R164, R17, !PT ;  /* 0x00000011a4117209 */ /* 0x000fe40007810000 */
[----:B------:R-:W-:Y:S02]  /*5540*/  ISETP.GE.AND P2, PT, R15, R0, PT ;  /* 0x000000000f00720c */ /* 0x000fe40003f46270 */
[----:B------:R-:W-:-:S02]  /*5550*/  FMNMX.FTZ R15, R142, R19, !PT ;  /* 0x000000138e0f7209 */ /* 0x000fc40007810000 */
[----:B------:R-:W-:Y:S02]  /*5560*/  FSEL R158, R158, -INF , !P1 ;  /* 0xff8000009e9e7808 */ /* 0x000fe40004800000 */
[----:B------:R-:W-:Y:S01]  /*5570*/  FMNMX.FTZ R17, R162, R17, !PT ;  /* 0x00000011a2117209 */ /* 0x000fe20007810000 */
[----:B------:R-:W1:Y:S01]  /*5580*/  SHFL.BFLY PT, R26, R15, 0x2, 0x1f ;  /* 0x0c401f000f1a7f89 */ /* 0x000e6200000e0000 */
[-C--:B------:R-:W-:Y:S02]  /*5590*/  ISETP.GE.AND P1, PT, R13, R0.reuse, PT ;  /* 0x000000000d00720c */ /* 0x080fe40003f26270 */
[----:B------:R-:W-:Y:S02]  /*55a0*/  FSEL R156, R156, -INF , !P2 ;  /* 0xff8000009c9c7808 */ /* 0x000fe40005000000 */
[----:B------:R-:W-:Y:S02]  /*55b0*/  FMNMX.FTZ R17, R158, R17, !PT ;  /* 0x000000119e117209 */ /* 0x000fe40007810000 */
[----:B------:R-:W-:-:S02]  /*55c0*/  ISETP.GE.AND P2, PT, R11, R0, PT ;  /* 0x000000000b00720c */ /* 0x000fc40003f46270 */
[----:B------:R-:W-:Y:S02]  /*55d0*/  FSEL R140, R140, -INF , !P1 ;  /* 0xff8000008c8c7808 */ /* 0x000fe40004800000 */
[----:B------:R-:W-:Y:S02]  /*55e0*/  FMNMX.FTZ R17, R156, R17, !PT ;  /* 0x000000119c117209 */ /* 0x000fe40007810000 */
[-C--:B------:R-:W-:Y:S02]  /*55f0*/  ISETP.GE.AND P1, PT, R9, R0.reuse, PT ;  /* 0x000000000900720c */ /* 0x080fe40003f26270 */
[----:B------:R-:W-:Y:S02]  /*5600*/  FSEL R138, R138, -INF , !P2 ;  /* 0xff8000008a8a7808 */ /* 0x000fe40005000000 */
[----:B------:R-:W-:Y:S02]  /*5610*/  FMNMX.FTZ R17, R140, R17, !PT ;  /* 0x000000118c117209 */ /* 0x000fe40007810000 */
[----:B------:R-:W-:-:S02]  /*5620*/  ISETP.GE.AND P2, PT, R3, R0, PT ;  /* 0x000000000300720c */ /* 0x000fc40003f46270 */
[----:B------:R-:W-:Y:S02]  /*5630*/  FSEL R136, R136, -INF , !P1 ;  /* 0xff80000088887808 */ /* 0x000fe40004800000 */
[----:B------:R-:W-:Y:S02]  /*5640*/  FMNMX.FTZ R17, R138, R17, !PT ;  /* 0x000000118a117209 */ /* 0x000fe40007810000 */
[----:B------:R-:W-:Y:S02]  /*5650*/  FSEL R66, R66, -INF , !P2 ;  /* 0xff80000042427808 */ /* 0x000fe40005000000 */
[----:B------:R-:W-:Y:S02]  /*5660*/  FMNMX.FTZ R9, R136, R17, !PT ;  /* 0x0000001188097209 */ /* 0x000fe40007810000 */
[----:B-1----:R-:W-:Y:S02]  /*5670*/  FMNMX.FTZ R15, R15, R26, !PT ;  /* 0x0000001a0f0f7209 */ /* 0x002fe40007810000 */
[----:B------:R-:W-:-:S02]  /*5680*/  FMNMX.FTZ R9, R66, R9, !PT ;  /* 0x0000000942097209 */ /* 0x000fc40007810000 */
[----:B------:R-:W-:Y:S01]  /*5690*/  ISETP.GT.AND P4, PT, R232, R229, PT ;  /* 0x000000e5e800720c */ /* 0x000fe20003f84270 */
[----:B------:R-:W1:Y:S04]  /*56a0*/  SHFL.BFLY PT, R132, R15, 0x1, 0x1f ;  /* 0x0c201f000f847f89 */ /* 0x000e6800000e0000 */
[----:B------:R-:W2:Y:S01]  /*56b0*/  SHFL.BFLY PT, R26, R9, 0x2, 0x1f ;  /* 0x0c401f00091a7f89 */ /* 0x000ea200000e0000 */
[----:B-1----:R-:W-:Y:S02]  /*56c0*/  FMNMX.FTZ R132, R15, R132, !PT ;  /* 0x000000840f847209 */ /* 0x002fe40007810000 */
[----:B--2---:R-:W-:-:S03]  /*56d0*/  FMNMX.FTZ R26, R9, R26, !PT ;  /* 0x0000001a091a7209 */ /* 0x004fc60007810000 */
[C---:B------:R-:W-:Y:S01]  /*56e0*/  FMUL.FTZ R137, R132.reuse, c[0x0][0x23c] ;  /* 0x00008f0084897a20 */ /* 0x040fe20000410000 */
[----:B------:R-:W-:Y:S01]  /*56f0*/  FSETP.NEU.FTZ.AND P1, PT, R132, -INF , PT ;  /* 0xff8000008400780b */ /* 0x000fe20003f3d000 */
[----:B------:R-:W1:Y:S03]  /*5700*/  SHFL.BFLY PT, R3, R26, 0x1, 0x1f ;  /* 0x0c201f001a037f89 */ /* 0x000e6600000e0000 */
[----:B------:R-:W-:-:S05]  /*5710*/  FSEL R137, R137, RZ, P1 ;  /* 0x000000ff89897208 */ /* 0x000fca0000800000 */
[--C-:B------:R-:W-:Y:S02]  /*5720*/  FFMA.FTZ R60, R100, c[0x0][0x23c], -R137.reuse ;  /* 0x00008f00643c7a23 */ /* 0x100fe40000010889 */
[----:B------:R-:W2:Y:S01]  /*5730*/  LDSM.16.MT88.4 R100, [R216+0xc000] ;  /* 0x00c00000d864783b */ /* 0x000ea20000004200 */
[--C-:B------:R-:W-:Y:S02]  /*5740*/  FFMA.FTZ R62, R88, c[0x0][0x23c], -R137.reuse ;  /* 0x00008f00583e7a23 */ /* 0x100fe40000010889 */
[--C-:B------:R-:W-:Y:S01]  /*5750*/  FFMA.FTZ R59, R90, c[0x0][0x23c], -R137.reuse ;  /* 0x00008f005a3b7a23 */ /* 0x100fe20000010889 */
[----:B------:R-:W-:Y:S01]  /*5760*/  MUFU.EX2 R60, R60 ;  /* 0x0000003c003c7308 */ /* 0x000fe20000000800 */
[--C-:B------:R-:W-:Y:S02]  /*5770*/  FFMA.FTZ R55, R24, c[0x0][0x23c], -R137.reuse ;  /* 0x00008f0018377a23 */ /* 0x100fe40000010889 */
[--C-:B------:R-:W-:Y:S02]  /*5780*/  FFMA.FTZ R54, R4, c[0x0][0x23c], -R137.reuse ;  /* 0x00008f0004367a23 */ /* 0x100fe40000010889 */
[----:B------:R-:W-:-:S02]  /*5790*/  FFMA.FTZ R53, R6, c[0x0][0x23c], -R137 ;  /* 0x00008f0006357a23 */ /* 0x000fc40000010889 */
[----:B------:R-:W3:Y:S01]  /*57a0*/  LDSM.16.MT88.4 R4, [R216+0x10000] ;  /* 0x01000000d804783b */ /* 0x000ee20000004200 */
[----:B------:R-:W-:Y:S01]  /*57b0*/  MUFU.EX2 R62, R62 ;  /* 0x0000003e003e7308 */ /* 0x000fe20000000800 */
[--C-:B------:R-:W-:Y:S02]  /*57c0*/  FFMA.FTZ R57, R18, c[0x0][0x23c], -R137.reuse ;  /* 0x00008f0012397a23 */ /* 0x100fe40000010889 */
        /* <DEDUP_REMOVED lines=8> */
[--C-:B------:R-:W-:Y:S01]  /*5850*/  FFMA.FTZ R45, R30, c[0x0][0x23c], -R137.reuse ;  /* 0x00008f001e2d7a23 */ /* 0x100fe20000010889 */
[----:B------:R-:W-:Y:S01]  /*5860*/  LDSM.16.MT88.4 R16, [R217+0xc800] ;  /* 0x00c80000d910783b */ /* 0x000fe20000004200 */
[--C-:B------:R-:W-:Y:S01]  /*5870*/  FFMA.FTZ R42, R42, c[0x0][0x23c], -R137.reuse ;  /* 0x00008f002a2a7a23 */ /* 0x100fe20000010889 */
[----:B------:R-:W-:Y:S01]  /*5880*/  FSEL R65, R65, RZ, P1 ;  /* 0x000000ff41417208 */ /* 0x000fe20000800000 */
[--C-:B------:R-:W-:Y:S01]  /*5890*/  FFMA.FTZ R67, R67, c[0x0][0x23c], -R137.reuse ;  /* 0x00008f0043437a23 */ /* 0x100fe20000010889 */
[----:B------:R-:W-:Y:S01]  /*58a0*/  LDSM.16.MT88.4 R28, [R217+0x10800] ;  /* 0x01080000d91c783b */ /* 0x000fe20000004200 */
[----:B------:R-:W-:Y:S01]  /*58b0*/  FFMA.FTZ R144, R144, c[0x0][0x23c], -R137 ;  /* 0x00008f0090907a23 */ /* 0x000fe20000010889 */
[----:B------:R-:W4:Y:S01]  /*58c0*/  MUFU.EX2 R55, R55 ;  /* 0x0000003700377308 */ /* 0x000f220000000800 */
[----:B------:R-:W-:-:S02]  /*58d0*/  FFMA.FTZ R64, R89, c[0x0][0x23c], -R65 ;  /* 0x00008f0059407a23 */ /* 0x000fc40000010841 */
[--C-:B------:R-:W-:Y:S02]  /*58e0*/  FFMA.FTZ R63, R22, c[0x0][0x23c], -R65.reuse ;  /* 0x00008f00163f7a23 */ /* 0x100fe40000010841 */
[--C-:B------:R-:W-:Y:S02]  /*58f0*/  FFMA.FTZ R61, R112, c[0x0][0x23c], -R65.reuse ;  /* 0x00008f00703d7a23 */ /* 0x100fe40000010841 */
[--C-:B------:R-:W-:Y:S01]  /*5900*/  FFMA.FTZ R56, R20, c[0x0][0x23c], -R65.reuse ;  /* 0x00008f0014387a23 */ /* 0x100fe20000010841 */
[----:B------:R-:W-:Y:S01]  /*5910*/  MUFU.EX2 R64, R64 ;  /* 0x0000004000407308 */ /* 0x000fe20000000800 */
[--C-:B------:R-:W-:Y:S01]  /*5920*/  FFMA.FTZ R58, R14, c[0x0][0x23c], -R65.reuse ;  /* 0x00008f000e3a7a23 */ /* 0x100fe20000010841 */
[----:B-1----:R-:W-:Y:S01]  /*5930*/  F2FP.PACK_AB R68, R59, R62 ;  /* 0x0000003e3b44723e */ /* 0x002fe200000000ff */
[--C-:B------:R-:W-:Y:S01]  /*5940*/  FFMA.FTZ R51, R12, c[0x0][0x23c], -R65.reuse ;  /* 0x00008f000c337a23 */ /* 0x100fe20000010841 */
[----:B------:R-:W-:Y:S01]  /*5950*/  LDSM.16.MT88.4 R20, [R218+0xc800] ;  /* 0x00c80000da14783b */ /* 0x000fe20000004200 */
[----:B------:R-:W-:-:S02]  /*5960*/  FFMA.FTZ R52, R10, c[0x0][0x23c], -R65 ;  /* 0x00008f000a347a23 */ /* 0x000fc40000010841 */
[--C-:B------:R-:W-:Y:S01]  /*5970*/  FFMA.FTZ R47, R8, c[0x0][0x23c], -R65.reuse ;  /* 0x00008f00082f7a23 */ /* 0x100fe20000010841 */
[----:B------:R-:W1:Y:S01]  /*5980*/  MUFU.EX2 R63, R63 ;  /* 0x0000003f003f7308 */ /* 0x000e620000000800 */
[----:B------:R-:W5:Y:S01]  /*5990*/  LDSM.16.MT88.4 R12, [R216+0xc800] ;  /* 0x00c80000d80c783b */ /* 0x000f620000004200 */
[----:B----4-:R-:W-:Y:S01]  /*59a0*/  F2FP.PACK_AB R70, R55, R60 ;  /* 0x0000003c3746723e */ /* 0x010fe200000000ff */
[--C-:B------:R-:W-:Y:S02]  /*59b0*/  FFMA.FTZ R48, R48, c[0x0][0x23c], -R65.reuse ;  /* 0x00008f0030307a23 */ /* 0x100fe40000010841 */
[----:B------:R-:W4:Y:S01]  /*59c0*/  LDSM.16.MT88.4 R8, [R220+0x10800] ;  /* 0x01080000dc08783b */ /* 0x000f220000004200 */
[--C-:B------:R-:W-:Y:S02]  /*59d0*/  FFMA.FTZ R43, R43, c[0x0][0x23c], -R65.reuse ;  /* 0x00008f002b2b7a23 */ /* 0x100fe40000010841 */
[----:B------:R-:W-:Y:S01]  /*59e0*/  MUFU.EX2 R61, R61 ;  /* 0x0000003d003d7308 */ /* 0x000fe20000000800 */
[----:B------:R-:W-:-:S02]  /*59f0*/  FFMA.FTZ R44, R44, c[0x0][0x23c], -R65 ;  /* 0x00008f002c2c7a23 */ /* 0x000fc40000010841 */
[----:B------:R-:W-:Y:S02]  /*5a00*/  FFMA.FTZ R39, R39, c[0x0][0x23c], -R65 ;  /* 0x00008f0027277a23 */ /* 0x000fe40000010841 */
[--C-:B------:R-:W-:Y:S02]  /*5a10*/  FFMA.FTZ R152, R152, c[0x0][0x23c], -R137.reuse ;  /* 0x00008f0098987a23 */ /* 0x100fe40000010889 */
[----:B------:R-:W-:Y:S01]  /*5a20*/  FFMA.FTZ R139, R252, c[0x0][0x23c], -R137 ;  /* 0x00008f00fc8b7a23 */ /* 0x000fe20000010889 */
[----:B------:R-:W2:Y:S01]  /*5a30*/  MUFU.EX2 R56, R56 ;  /* 0x0000003800387308 */ /* 0x000ea20000000800 */
[----:B-1----:R-:W-:Y:S01]  /*5a40*/  F2FP.PACK_AB R69, R63, R64 ;  /* 0x000000403f45723e */ /* 0x002fe200000000ff */
        /* <DEDUP_REMOVED lines=8> */
[----:B--2---:R-:W-:Y:S01]  /*5ad0*/  F2FP.PACK_AB R71, R56, R61 ;  /* 0x0000003d3847723e */ /* 0x004fe200000000ff */
[----:B------:R-:W1:Y:S01]  /*5ae0*/  MUFU.EX2 R54, R54 ;  /* 0x0000003600367308 */ /* 0x000e620000000800 */
        /* <DEDUP_REMOVED lines=56> */
[C---:B---3--:R-:W-:Y:S02]  /*5e70*/  HMMA.16816.F32 R72, R68.reuse, R4, RZ ;  /* 0x000000044448723c */ /* 0x048fe400000018ff */
        /* <DEDUP_REMOVED lines=16> */
[----:B------:R-:W2:Y:S01]  /*5f80*/  MUFU.EX2 R139, R139 ;  /* 0x0000008b008b7308 */ /* 0x000ea20000000800 */
        /* <DEDUP_REMOVED lines=69> */
[----:B------:R-:W1:Y:S02]  /*63e0*/  MUFU.EX2 R166, R166 ;  /* 0x000000a600a67308 */ /* 0x000e640000000800 */
        /* <DEDUP_REMOVED lines=270> */
.L_x_3509:
[----:B------:R-:W-:-:S05]  /*74d0*/  IMAD.MOV.U32 R4, RZ, RZ, c[0x0][0x1a0] ;  /* 0x00006800ff047624 */ /* 0x000fca00078e00ff */
[----:B------:R-:W-:-:S04]  /*74e0*/  LEA R4, -R4, RZ, 0x7 ;  /* 0x000000ff04047211 */ /* 0x000fc800078e39ff */
[----:B------:R-:W-:Y:S02]  /*74f0*/  SHF.R.S32.HI R5, RZ, 0x1f, R4 ;  /* 0x0000001fff057819 */ /* 0x000fe40000011404 */
.L_x_3510:
        /* <DEDUP_REMOVED lines=23> */
[----:B------:R-:W-:Y:S02]  /*7670*/  ISETP.GE.AND P2, PT, R135, R134, PT ;  /* 0x000000868700720c */ /* 0x000fe40003f46270 */
        /* <DEDUP_REMOVED lines=23> */
[----:B------:R-:W3:Y:S04]  /*77f0*/  LDSM.16.M88.4 R28, [R225+0x5800] ;  /* 0x00580000e11c783b */ /* 0x000ee80000000200 */
[----:B------:R-:W5:Y:S04]  /*7800*/  LDSM.16.M88.4 R20, [R225+0x6000] ;  /* 0x00600000e114783b */ /* 0x000f680000000200 */
[----:B------:R-:W5:Y:S04]  /*7810*/  LDSM.16.M88.4 R52, [R225+0x4000] ;  /* 0x00400000e134783b */ /* 0x000f680000000200 */
[----:B------:R-:W5:Y:S04]  /*7820*/  LDSM.16.M88.4 R44, [R225+0x4800] ;  /* 0x00480000e12c783b */ /* 0x000f680000000200 */
[----:B--2---:R-:W2:Y:S04]  /*7830*/  LDSM.16.M88.4 R12, [R225+0x6800] ;  /* 0x00680000e10c783b */ /* 0x004ea80000000200 */
[----:B------:R-:W2:Y:S04]  /*7840*/  LDSM.16.M88.4 R172, [R225+0x7000] ;  /* 0x00700000e1ac783b */ /* 0x000ea80000000200 */
[----:B------:R-:W2:Y:S04]  /*7850*/  LDSM.16.M88.4 R64, [R225+0x7800] ;  /* 0x00780000e140783b */ /* 0x000ea80000000200 */
[----:B------:R-:W-:Y:S04]  /*7860*/  LDSM.16.M88.4 R144, [R224] ;  /* 0x00000000e090783b */ /* 0x000fe80000000200 */
[----:B------:R-:W2:Y:S04]  /*7870*/  LDSM.16.M88.4 R60, [R214] ;  /* 0x00000000d63c783b */ /* 0x000ea80000000200 */
[----:B----4-:R-:W4:Y:S01]  /*7880*/  LDSM.16.M88.4 R8, [R213] ;  /* 0x00000000d508783b */ /* 0x010f220000000200 */
[C---:B-1----:R-:W-:Y:S03]  /*7890*/  HMMA.16816.F32 R40, R164.reuse, R36, RZ ;  /* 0x00000024a428723c */ /* 0x042fe600000018ff */
[----:B---3--:R-:W1:Y:S04]  /*78a0*/  LDSM.16.M88.4 R4, [R212] ;  /* 0x00000000d404783b */ /* 0x008e680000000200 */
[----:B------:R-:W3:Y:S01]  /*78b0*/  LDSM.16.M88.4 R180, [R223] ;  /* 0x00000000dfb4783b */ /* 0x000ee20000000200 */
[C---:B------:R-:W-:Y:S03]  /*78c0*/  HMMA.16816.F32 R36, R164.reuse, R38, RZ ;  /* 0x00000026a424723c */ /* 0x040fe600000018ff */
[----:B------:R-:W1:Y:S04]  /*78d0*/  LDSM.16.M88.4 R160, [R215] ;  /* 0x00000000d7a0783b */ /* 0x000e680000000200 */
[----:B------:R-:W1:Y:S01]  /*78e0*/  LDSM.16.M88.4 R152, [R210] ;  /* 0x00000000d298783b */ /* 0x000e620000000200 */
[C---:B------:R-:W-:Y:S03]  /*78f0*/  HMMA.16816.F32 R32, R164.reuse, R28, RZ ;  /* 0x0000001ca420723c */ /* 0x040fe600000018ff */
[----:B------:R-:W1:Y:S04]  /*7900*/  LDSM.16.M88.4 R156, [R211] ;  /* 0x00000000d39c783b */ /* 0x000e680000000200 */
[----:B------:R-:W1:Y:S01]  /*7910*/  LDSM.16.M88.4 R148, [R209] ;  /* 0x00000000d194783b */ /* 0x000e620000000200 */
[C---:B-----5:R-:W-:Y:S03]  /*7920*/  HMMA.16816.F32 R24, R164.reuse, R20, RZ ;  /* 0x00000014a418723c */ /* 0x060fe600000018ff */
[----:B------:R-:W-:Y:S04]  /*7930*/  LDSM.16.M88.4 R188, [R222] ;  /* 0x00000000debc783b */ /* 0x000fe80000000200 */
        /* <DEDUP_REMOVED lines=25> */
[----:B------:R-:W1:Y:S07]  /*7ad0*/  LDSM.16.M88.4 R4, [R219+0x6800] ;  /* 0x00680000db04783b */ /* 0x000e6e0000000200 */
[C---:B---3--:R-:W-:Y:S08]  /*7ae0*/  HMMA.16816.F32 R56, R144.reuse, R180, R56 ;  /* 0x000000b49038723c */ /* 0x048ff00000001838 */
        /* <DEDUP_REMOVED lines=10> */
[----:B------:R-:W3:Y:S07]  /*7b90*/  LDSM.16.M88.4 R156, [R208] ;  /* 0x00000000d09c783b */ /* 0x000eee0000000200 */
        /* <DEDUP_REMOVED lines=12> */
[----:B------:R-:W2:Y:S07]  /*7c60*/  LDSM.16.M88.4 R136, [R208+0x2800] ;  /* 0x00280000d088783b */ /* 0x000eae0000000200 */
[C---:B------:R-:W-:Y:S08]  /*7c70*/  HMMA.16816.F32 R176, R188.reuse, R184, R176 ;  /* 0x000000b8bcb0723c */ /* 0x040ff000000018b0 */
[C---:B------:R-:W-:Y:S01]  /*7c80*/  HMMA.16816.F32 R172, R188.reuse, R186, R172 ;  /* 0x000000babcac723c */ /* 0x040fe200000018ac */
[----:B------:R-:W-:Y:S07]  /*7c90*/  LDSM.16.M88.4 R184, [R225+0x9000] ;  /* 0x00900000e1b8783b */ /* 0x000fee0000000200 */
[C---:B----4-:R-:W-:Y:S08]  /*7ca0*/  HMMA.16816.F32 R24, R188.reuse, R8, R24 ;  /* 0x00000008bc18723c */ /* 0x050ff00000001818 */
[C---:B------:R-:W-:Y:S01]  /*7cb0*/  HMMA.16816.F32 R20, R188.reuse, R10, R20 ;  /* 0x0000000abc14723c */ /* 0x040fe20000001814 */
[----:B------:R-:W-:Y:S07]  /*7cc0*/  LDSM.16.M88.4 R8, [R226+0x2000] ;  /* 0x00200000e208783b */ /* 0x000fee0000000200 */
[C---:B-1----:R-:W-:Y:S08]  /*7cd0*/  HMMA.16816.F32 R16, R188.reuse, R4, R16 ;  /* 0x00000004bc10723c */ /* 0x042ff00000001810 */
[C---:B------:R-:W-:Y:S01]  /*7ce0*/  HMMA.16816.F32 R12, R188.reuse, R6, R12 ;  /* 0x00000006bc0c723c */ /* 0x040fe2000000180c */
[----:B------:R-:W1:Y:S07]  /*7cf0*/  LDSM.16.M88.4 R4, [R225+0x8000] ;  /* 0x00800000e104783b */ /* 0x000e6e0000000200 */
[----:B------:R-:W-:Y:S08]  /*7d00*/  HMMA.16816.F32 R32, R188, R60, R32 ;  /* 0x0000003cbc20723c */ /* 0x000ff00000001820 */
[C---:B---3--:R-:W-:Y:S08]  /*7d10*/  HMMA.16816.F32 R56, R160.reuse, R156, R56 ;  /* 0x0000009ca038723c */ /* 0x048ff00000001838 */
[C---:B------:R-:W-:Y:S08]  /*7d20*/  HMMA.16816.F32 R52, R160.reuse, R158, R52 ;  /* 0x0000009ea034723c */ /* 0x040ff00000001834 */
[C---:B-----5:R-:W-:Y:S08]  /*7d30*/  HMMA.16816.F32 R40, R160.reuse, R148, R40 ;  /* 0x00000094a028723c */ /* 0x060ff00000001828 */
        /* <DEDUP_REMOVED lines=8> */
[----:B------:R-:W-:Y:S01]  /*7dc0*/  HMMA.16816.F32 R28, R188, R62, R28 ;  /* 0x0000003ebc1c723c */ /* 0x000fe2000000181c */
[----:B------:R-:W4:Y:S07]  /*7dd0*/  LDSM.16.M88.4 R60, [R208+0x3800] ;  /* 0x00380000d03c783b */ /* 0x000f2e0000000200 */
[C---:B------:R-:W-:Y:S01]  /*7de0*/  HMMA.16816.F32 R156, R160.reuse, R144, R32 ;  /* 0x00000090a09c723c */ /* 0x040fe20000001820 */
[----:B------:R-:W5:Y:S07]  /*7df0*/  LDSM.16.M88.4 R32, [R207] ;  /* 0x00000000cf20783b */ /* 0x000f6e0000000200 */
[C---:B------:R-:W-:Y:S08]  /*7e00*/  HMMA.16816.F32 R16, R160.reuse, R136, R16 ;  /* 0x00000088a010723c */ /* 0x040ff00000001810 */
[----:B------:R-:W-:Y:S01]  /*7e10*/  HMMA.16816.F32 R12, R160, R138, R12 ;  /* 0x0000008aa00c723c */ /* 0x000fe2000000180c */
[----:B------:R-:W-:Y:S07]  /*7e20*/  LDSM.16.M88.4 R136, [R225+0xa000] ;  /* 0x00a00000e188783b */ /* 0x000fee0000000200 */
[C---:B-1----:R-:W-:Y:S08]  /*7e30*/  HMMA.16816.F32 R56, R8.reuse, R4, R56 ;  /* 0x000000040838723c */ /* 0x042ff00000001838 */
[----:B------:R-:W-:Y:S01]  /*7e40*/  HMMA.16816.F32 R52, R8, R6, R52 ;  /* 0x000000060834723c */ /* 0x000fe20000001834 */
[----:B------:R-:W1:Y:S07]  /*7e50*/  LDSM.16.M88.4 R4, [R206] ;  /* 0x00000000ce04783b */ /* 0x000e6e0000000200 */
[C---:B------:R-:W-:Y:S08]  /*7e60*/  HMMA.16816.F32 R168, R188.reuse, R180, R168 ;  /* 0x000000b4bca8723c */ /* 0x040ff000000018a8 */
[----:B------:R-:W-:Y:S01]  /*7e70*/  HMMA.16816.F32 R164, R188, R182, R164 ;  /* 0x000000b6bca4723c */ /* 0x000fe200000018a4 */
[----:B------:R-:W1:Y:S07]  /*7e80*/  LDSM.16.M88.4 R180, [R225+0x9800] ;  /* 0x00980000e1b4783b */ /* 0x000e6e0000000200 */
[C---:B---3--:R-:W-:Y:S08]  /*7e90*/  HMMA.16816.F32 R48, R8.reuse, R148, R48 ;  /* 0x000000940830723c */ /* 0x048ff00000001830 */
[----:B------:R-:W-:Y:S01]  /*7ea0*/  HMMA.16816.F32 R44, R8, R150, R44 ;  /* 0x00000096082c723c */ /* 0x000fe2000000182c */
[----:B------:R-:W3:Y:S07]  /*7eb0*/  LDSM.16.M88.4 R148, [R225+0xb000] ;  /* 0x00b00000e194783b */ /* 0x000eee0000000200 */
[----:B------:R-:W-:Y:S01]  /*7ec0*/  HMMA.16816.F32 R28, R160, R146, R28 ;  /* 0x00000092a01c723c */ /* 0x000fe2000000181c */
[----:B------:R-:W1:Y:S07]  /*7ed0*/  LDSM.16.M88.4 R144, [R225+0xb800] ;  /* 0x00b80000e190783b */ /* 0x000e6e0000000200 */
[----:B--2---:R-:W-:Y:S08]  /*7ee0*/  HMMA.16816.F32 R16, R8, R64, R16 ;  /* 0x000000400810723c */ /* 0x004ff00000001810 */
[C---:B------:R-:W-:Y:S08]  /*7ef0*/  HMMA.16816.F32 R24, R160.reuse, R140, R24 ;  /* 0x0000008ca018723c */ /* 0x040ff00000001818 */
[----:B------:R-:W-:Y:S01]  /*7f00*/  HMMA.16816.F32 R20, R160, R142, R20 ;  /* 0x0000008ea014723c */ /* 0x000fe20000001814 */
[----:B------:R-:W-:Y:S07]  /*7f10*/  LDSM.16.M88.4 R140, [R222+0x2000] ;  /* 0x00200000de8c783b */ /* 0x000fee0000000200 */
[----:B------:R-:W-:Y:S01]  /*7f20*/  HMMA.16816.F32 R64, R8, R66, R12 ;  /* 0x000000420840723c */ /* 0x000fe2000000180c */
[----:B------:R-:W2:Y:S07]  /*7f30*/  LDSM.16.M88.4 R12, [R219+0x8800] ;  /* 0x00880000db0c783b */ /* 0x000eae0000000200 */
[C---:B----4-:R-:W-:Y:S08]  /*7f40*/  HMMA.16816.F32 R168, R160.reuse, R60, R168 ;  /* 0x0000003ca0a8723c */ /* 0x050ff000000018a8 */
[----:B------:R-:W-:Y:S01]  /*7f50*/  HMMA.16816.F32 R164, R160, R62, R164 ;  /* 0x0000003ea0a4723c */ /* 0x000fe200000018a4 */
[----:B------:R-:W4:Y:S04]  /*7f60*/  LDSM.16.M88.4 R60, [R219+0x8000] ;  /* 0x00800000db3c783b */ /* 0x000f280000000200 */
[----:B------:R-:W-:Y:S03]  /*7f70*/  LDSM.16.M88.4 R160, [R221+0x2000] ;  /* 0x00200000dda0783b */ /* 0x000fe60000000200 */
[C---:B-----5:R-:W-:Y:S08]  /*7f80*/  HMMA.16816.F32 R56, R152.reuse, R32, R56 ;  /* 0x000000209838723c */ /* 0x060ff00000001838 */
[C---:B------:R-:W-:Y:S01]  /*7f90*/  HMMA.16816.F32 R52, R152.reuse, R34, R52 ;  /* 0x000000229834723c */ /* 0x040fe20000001834 */
[----:B------:R-:W5:Y:S07]  /*7fa0*/  LDSM.16.M88.4 R32, [R205] ;  /* 0x00000000cd20783b */ /* 0x000f6e0000000200 */
[C---:B-1----:R-:W-:Y:S08]  /*7fb0*/  HMMA.16816.F32 R48, R152.reuse, R4, R48 ;  /* 0x000000049830723c */ /* 0x042ff00000001830 */
[----:B------:R-:W-:Y:S01]  /*7fc0*/  HMMA.16816.F32 R44, R152, R6, R44 ;  /* 0x00000006982c723c */ /* 0x000fe2000000182c */
        /* <DEDUP_REMOVED lines=8> */
[C---:B---3--:R-:W-:Y:S07]  /*8050*/  HMMA.16816.F32 R176, R8.reuse, R148, R176 ;  /* 0x0000009408b0723c */ /* 0x048fee00000018b0 */
[C---:B------:R-:W-:Y:S01]  /*8060*/  IADD3 R149, R135.reuse, 0x50, RZ ;  /* 0x0000005087957810 */ /* 0x040fe20007ffe0ff */
[C---:B------:R-:W-:Y:S08]  /*8070*/  HMMA.16816.F32 R172, R8.reuse, R150, R172 ;  /* 0x0000009608ac723c */ /* 0x040ff000000018ac */
[C---:B------:R-:W-:Y:S08]  /*8080*/  HMMA.16816.F32 R168, R8.reuse, R144, R168 ;  /* 0x0000009008a8723c */ /* 0x040ff000000018a8 */
[----:B------:R-:W-:Y:S01]  /*8090*/  HMMA.16816.F32 R164, R8, R146, R164 ;  /* 0x0000009208a4723c */ /* 0x000fe200000018a4 */
[----:B------:R-:W3:Y:S06]  /*80a0*/  LDSM.16.M88.4 R8, [R219+0x9000] ;  /* 0x00900000db08783b */ /* 0x000eec0000000200 */
[----:B------:R-:W-:Y:S01]  /*80b0*/  IADD3 R147, R135, 0x51, RZ ;  /* 0x0000005187937810 */ /* 0x000fe20007ffe0ff */
[C---:B--2---:R-:W-:Y:S08]  /*80c0*/  HMMA.16816.F32 R48, R140.reuse, R12, R48 ;  /* 0x0000000c8c30723c */ /* 0x044ff00000001830 */
[C---:B------:R-:W-:Y:S01]  /*80d0*/  HMMA.16816.F32 R44, R140.reuse, R14, R44 ;  /* 0x0000000e8c2c723c */ /* 0x040fe2000000182c */
[----:B------:R-:W-:Y:S07]  /*80e0*/  LDSM.16.M88.4 R12, [R203] ;  /* 0x00000000cb0c783b */ /* 0x000fee0000000200 */
[C---:B----4-:R-:W-:Y:S08]  /*80f0*/  HMMA.16816.F32 R56, R140.reuse, R60, R56 ;  /* 0x0000003c8c38723c */ /* 0x050ff00000001838 */
[----:B------:R-:W-:Y:S01]  /*8100*/  HMMA.16816.F32 R52, R140, R62, R52 ;  /* 0x0000003e8c34723c */ /* 0x000fe20000001834 */
[----:B------:R-:W2:Y:S07]  /*8110*/  LDSM.16.M88.4 R60, [R204] ;  /* 0x00000000cc3c783b */ /* 0x000eae0000000200 */
[C---:B-----5:R-:W-:Y:S08]  /*8120*/  HMMA.16816.F32 R40, R152.reuse, R32, R40 ;  /* 0x000000209828723c */ /* 0x060ff00000001828 */
[----:B------:R-:W-:Y:S01]  /*8130*/  HMMA.16816.F32 R36, R152, R34, R36 ;  /* 0x000000229824723c */ /* 0x000fe20000001824 */
[----:B------:R-:W-:Y:S07]  /*8140*/  LDSM.16.M88.4 R32, [R200] ;  /* 0x00000000c820783b */ /* 0x000fee0000000200 */
[C---:B-1----:R-:W-:Y:S08]  /*8150*/  HMMA.16816.F32 R48, R160.reuse, R4, R48 ;  /* 0x00000004a030723c */ /* 0x042ff00000001830 */
[----:B------:R-:W-:Y:S01]  /*8160*/  HMMA.16816.F32 R44, R160, R6, R44 ;  /* 0x00000006a02c723c */ /* 0x000fe2000000182c */
[----:B------:R-:W1:Y:S07]  /*8170*/  LDSM.16.M88.4 R4, [R208+0x5000] ;  /* 0x00500000d004783b */ /* 0x000e6e0000000200 */
[C---:B---3--:R-:W-:Y:S08]  /*8180*/  HMMA.16816.F32 R40, R140.reuse, R8, R40 ;  /* 0x000000088c28723c */ /* 0x048ff00000001828 */
[----:B------:R-:W-:Y:S01]  /*8190*/  HMMA.16816.F32 R36, R140, R10, R36 ;  /* 0x0000000a8c24723c */ /* 0x000fe20000001824 */
[----:B------:R-:W3:Y:S01]  /*81a0*/  LDSM.16.M88.4 R8, [R219+0x9800] ;  /* 0x00980000db08783b */ /* 0x000ee20000000200 */
[----:B------:R-:W-:-:S02]  /*81b0*/  FMUL.FTZ R48, R48, c[0x0][0x2ec] ;  /* 0x0000bb0030307a20 */ /* 0x000fc40000410000 */
[----:B------:R-:W-:Y:S02]  /*81c0*/  FMUL.FTZ R49, R49, c[0x0][0x2ec] ;  /* 0x0000bb0031317a20 */ /* 0x000fe40000410000 */
[----:B------:R-:W-:Y:S02]  /*81d0*/  FMUL.FTZ R50, R50, c[0x0][0x2ec] ;  /* 0x0000bb0032327a20 */ /* 0x000fe40000410000 */
[C---:B--2---:R-:W-:Y:S01]  /*81e0*/  HMMA.16816.F32 R156, R152.reuse, R60, R156 ;  /* 0x0000003c989c723c */ /* 0x044fe2000000189c */
[----:B------:R-:W-:Y:S01]  /*81f0*/  FMUL.FTZ R44, R44, c[0x0][0x2ec] ;  /* 0x0000bb002c2c7a20 */ /* 0x000fe20000410000 */
[----:B------:R-:W-:Y:S01]  /*8200*/  MUFU.TANH R48, R48 ;  /* 0x0000003000307308 */ /* 0x000fe20000002400 */
[----:B------:R-:W-:Y:S02]  /*8210*/  FMUL.FTZ R45, R45, c[0x0][0x2ec] ;  /* 0x0000bb002d2d7a20 */ /* 0x000fe40000410000 */
[----:B------:R-:W-:Y:S02]  /*8220*/  FMUL.FTZ R51, R51, c[0x0][0x2ec] ;  /* 0x0000bb0033337a20 */ /* 0x000fe40000410000 */
[----:B------:R-:W-:Y:S01]  /*8230*/  FMUL.FTZ R47, R47, c[0x0][0x2ec] ;  /* 0x0000bb002f2f7a20 */ /* 0x000fe20000410000 */
[----:B------:R-:W-:Y:S01]  /*8240*/  HMMA.16816.F32 R180, R152, R62, R180 ;  /* 0x0000003e98b4723c */ /* 0x000fe200000018b4 */
[----:B------:R-:W-:Y:S01]  /*8250*/  FMUL.FTZ R46, R46, c[0x0][0x2ec] ;  /* 0x0000bb002e2e7a20 */ /* 0x000fe20000410000 */
[----:B------:R-:W-:Y:S06]  /*8260*/  MUFU.TANH R49, R49 ;  /* 0x0000003100317308 */ /* 0x000fec0000002400 */
[C---:B------:R-:W-:Y:S02]  /*8270*/  HMMA.16816.F32 R56, R160.reuse, R28, R56 ;  /* 0x0000001ca038723c */ /* 0x040fe40000001838 */
[----:B------:R-:W-:Y:S06]  /*8280*/  MUFU.TANH R44, R44 ;  /* 0x0000002c002c7308 */ /* 0x000fec0000002400 */
[C---:B-1----:R-:W-:Y:S02]  /*8290*/  HMMA.16816.F32 R40, R160.reuse, R4, R40 ;  /* 0x00000004a028723c */ /* 0x042fe40000001828 */
[----:B------:R-:W-:Y:S06]  /*82a0*/  MUFU.TANH R45, R45 ;  /* 0x0000002d002d7308 */ /* 0x000fec0000002400 */
[C---:B------:R-:W-:Y:S01]  /*82b0*/  HMMA.16816.F32 R36, R160.reuse, R6, R36 ;  /* 0x00000006a024723c */ /* 0x040fe20000001824 */
[----:B------:R-:W1:Y:S01]  /*82c0*/  LDSM.16.M88.4 R4, [R208+0x5800] ;  /* 0x00580000d004783b */ /* 0x000e620000000200 */
[----:B------:R-:W-:Y:S06]  /*82d0*/  MUFU.TANH R50, R50 ;  /* 0x0000003200327308 */ /* 0x000fec0000002400 */
[----:B------:R-:W-:Y:S01]  /*82e0*/  HMMA.16816.F32 R52, R160, R30, R52 ;  /* 0x0000001ea034723c */ /* 0x000fe20000001834 */
[----:B------:R-:W2:Y:S01]  /*82f0*/  LDSM.16.M88.4 R28, [R202] ;  /* 0x00000000ca1c783b */ /* 0x000ea20000000200 */
[----:B------:R-:W-:Y:S01]  /*8300*/  FMUL.FTZ R136, R56, c[0x0][0x2ec] ;  /* 0x0000bb0038887a20 */ /* 0x000fe20000410000 */
[----:B------:R-:W-:Y:S01]  /*8310*/  MUFU.TANH R51, R51 ;  /* 0x0000003300337308 */ /* 0x000fe20000002400 */
[----:B------:R-:W-:-:S02]  /*8320*/  FMUL.FTZ R57, R57, c[0x0][0x2ec] ;  /* 0x0000bb0039397a20 */ /* 0x000fc40000410000 */
[----:B------:R-:W-:Y:S02]  /*8330*/  FMUL.FTZ R56, R58, c[0x0][0x2ec] ;  /* 0x0000bb003a387a20 */ /* 0x000fe40000410000 */
[C---:B---3--:R-:W-:Y:S01]  /*8340*/  HMMA.16816.F32 R156, R140.reuse, R8, R156 ;  /* 0x000000088c9c723c */ /* 0x048fe2000000189c */
[----:B------:R-:W-:Y:S02]  /*8350*/  FMUL.FTZ R58, R59, c[0x0][0x2ec] ;  /* 0x0000bb003b3a7a20 */ /* 0x000fe40000410000 */
[----:B------:R-:W3:Y:S01]  /*8360*/  MUFU.TANH R136, R136 ;  /* 0x0000008800887308 */ /* 0x000ee20000002400 */
[----:B------:R-:W-:Y:S02]  /*8370*/  FMUL.FTZ R40, R40, c[0x0][0x2ec] ;  /* 0x0000bb0028287a20 */ /* 0x000fe40000410000 */
[----:B------:R-:W-:Y:S02]  /*8380*/  FMUL.FTZ R41, R41, c[0x0][0x2ec] ;  /* 0x0000bb0029297a20 */ /* 0x000fe40000410000 */
[----:B------:R-:W-:Y:S01]  /*8390*/  HMMA.16816.F32 R180, R140, R10, R180 ;  /* 0x0000000a8cb4723c */ /* 0x000fe200000018b4 */
[----:B------:R-:W4:Y:S01]  /*83a0*/  LDSM.16.M88.4 R8, [R201] ;  /* 0x00000000c908783b */ /* 0x000f220000000200 */
[----:B------:R-:W-:Y:S01]  /*83b0*/  FMUL.FTZ R36, R36, c[0x0][0x2ec] ;  /* 0x0000bb0024247a20 */ /* 0x000fe20000410000 */
[----:B------:R-:W-:Y:S01]  /*83c0*/  MUFU.TANH R57, R57 ;  /* 0x0000003900397308 */ /* 0x000fe20000002400 */
[----:B------:R-:W-:-:S02]  /*83d0*/  FMUL.FTZ R42, R42, c[0x0][0x2ec] ;  /* 0x0000bb002a2a7a20 */ /* 0x000fc40000410000 */
[----:B------:R-:W-:Y:S02]  /*83e0*/  FMUL.FTZ R38, R38, c[0x0][0x2ec] ;  /* 0x0000bb0026267a20 */ /* 0x000fe40000410000 */
[C---:B------:R-:W-:Y:S01]  /*83f0*/  HMMA.16816.F32 R24, R152.reuse, R12, R24 ;  /* 0x0000000c9818723c */ /* 0x040fe20000001818 */
[----:B------:R-:W-:Y:S02]  /*8400*/  FMUL.FTZ R52, R52, c[0x0][0x2ec] ;  /* 0x0000bb0034347a20 */ /* 0x000fe40000410000 */
[----:B------:R-:W-:Y:S01]  /*8410*/  FMUL.FTZ R53, R53, c[0x0][0x2ec] ;  /* 0x0000bb0035357a20 */ /* 0x000fe20000410000 */
[----:B------:R-:W-:Y:S01]  /*8420*/  MUFU.TANH R56, R56 ;  /* 0x0000003800387308 */ /* 0x000fe20000002400 */
[----:B------:R-:W-:Y:S02]  /*8430*/  FMUL.FTZ R54, R54, c[0x0][0x2ec] ;  /* 0x0000bb0036367a20 */ /* 0x000fe40000410000 */
[----:B------:R-:W-:Y:S01]  /*8440*/  FMUL.FTZ R55, R55, c[0x0][0x2ec] ;  /* 0x0000bb0037377a20 */ /* 0x000fe20000410000 */
[----:B------:R-:W-:Y:S01]  /*8450*/  HMMA.16816.F32 R20, R152, R14, R20 ;  /* 0x0000000e9814723c */ /* 0x000fe20000001814 */
[----:B------:R-:W5:Y:S01]  /*8460*/  LDSM.16.M88.4 R12, [R219+0xa000] ;  /* 0x00a00000db0c783b */ /* 0x000f620000000200 */
[----:B------:R-:W-:-:S02]  /*8470*/  FMUL.FTZ R137, R43, c[0x0][0x2ec] ;  /* 0x0000bb002b897a20 */ /* 0x000fc40000410000 */
[----:B------:R-:W2:Y:S01]  /*8480*/  MUFU.TANH R52, R52 ;  /* 0x0000003400347308 */ /* 0x000ea20000002400 */
[----:B------:R-:W-:-:S03]  /*8490*/  FMUL.FTZ R37, R37, c[0x0][0x2ec] ;  /* 0x0000bb0025257a20 */ /* 0x000fc60000410000 */
[C---:B-1----:R-:W-:Y:S04]  /*84a0*/  HMMA.16816.F32 R156, R160.reuse, R4, R156 ;  /* 0x00000004a09c723c */ /* 0x042fe8000000189c */
[----:B------:R-:W-:Y:S04]  /*84b0*/  MUFU.TANH R53, R53 ;  /* 0x0000003500357308 */ /* 0x000fe80000002400 */
[----:B------:R-:W-:Y:S01]  /*84c0*/  HMMA.16816.F32 R180, R160, R6, R180 ;  /* 0x00000006a0b4723c */ /* 0x000fe200000018b4 */
[----:B------:R-:W1:Y:S03]  /*84d0*/  LDSM.16.M88.4 R4, [R219+0xa800] ;  /* 0x00a80000db04783b */ /* 0x000e660000000200 */
[----:B------:R-:W-:Y:S04]  /*84e0*/  MUFU.TANH R58, R58 ;  /* 0x0000003a003a7308 */ /* 0x000fe80000002400 */
[C---:B--2---:R-:W-:Y:S04]  /*84f0*/  HMMA.16816.F32 R16, R152.reuse, R28, R16 ;  /* 0x0000001c9810723c */ /* 0x044fe80000001810 */
[----:B------:R-:W2:Y:S04]  /*8500*/  MUFU.TANH R54, R54 ;  /* 0x0000003600367308 */ /* 0x000ea80000002400 */
[----:B------:R-:W-:Y:S01]  /*8510*/  HMMA.16816.F32 R64, R152, R30, R64 ;  /* 0x0000001e9840723c */ /* 0x000fe20000001840 */
[----:B------:R-:W2:Y:S01]  /*8520*/  LDSM.16.M88.4 R28, [R208+0x6000] ;  /* 0x00600000d01c783b */ /* 0x000ea20000000200 */
[----:B------:R-:W-:-:S02]  /*8530*/  FMUL.FTZ R148, R156, c[0x0][0x2ec] ;  /* 0x0000bb009c947a20 */ /* 0x000fc40000410000 */
[----:B------:R-:W1:Y:S04]  /*8540*/  MUFU.TANH R40, R40 ;  /* 0x0000002800287308 */ /* 0x000e680000002400 */
[C---:B----4-:R-:W-:Y:S01]  /*8550*/  HMMA.16816.F32 R176, R152.reuse, R8, R176 ;  /* 0x0000000898b0723c */ /* 0x050fe200000018b0 */
[----:B------:R-:W-:Y:S02]  /*8560*/  FMUL.FTZ R60, R181, c[0x0][0x2ec] ;  /* 0x0000bb00b53c7a20 */ /* 0x000fe40000410000 */
[----:B------:R-:W-:Y:S01]  /*8570*/  FMUL.FTZ R59, R180, c[0x0][0x2ec] ;  /* 0x0000bb00b43b7a20 */ /* 0x000fe20000410000 */
[----:B------:R-:W4:Y:S01]  /*8580*/  MUFU.TANH R41, R41 ;  /* 0x0000002900297308 */ /* 0x000f220000002400 */
[----:B------:R-:W-:Y:S02]  /*8590*/  FMUL.FTZ R182, R182, c[0x0][0x2ec] ;  /* 0x0000bb00b6b67a20 */ /* 0x000fe40000410000 */
[----:B------:R-:W-:Y:S01]  /*85a0*/  FMUL.FTZ R61, R183, c[0x0][0x2ec] ;  /* 0x0000bb00b73d7a20 */ /* 0x000fe20000410000 */
[----:B------:R-:W-:Y:S01]  /*85b0*/  HMMA.16816.F32 R172, R152, R10, R172 ;  /* 0x0000000a98ac723c */ /* 0x000fe200000018ac */
[----:B------:R-:W3:Y:S03]  /*85c0*/  LDSM.16.M88.4 R8, [R219+0xb000] ;  /* 0x00b00000db08783b */ /* 0x000ee60000000200 */
[----:B------:R-:W1:Y:S04]  /*85d0*/  MUFU.TANH R55, R55 ;  /* 0x0000003700377308 */ /* 0x000e680000002400 */
[C---:B-----5:R-:W-:Y:S04]  /*85e0*/  HMMA.16816.F32 R24, R140.reuse, R12, R24 ;  /* 0x0000000c8c18723c */ /* 0x060fe80000001818 */
[----:B------:R-:W5:Y:S04]  /*85f0*/  MUFU.TANH R47, R47 ;  /* 0x0000002f002f7308 */ /* 0x000f680000002400 */
[C---:B------:R-:W-:Y:S01]  /*8600*/  HMMA.16816.F32 R20, R140.reuse, R14, R20 ;  /* 0x0000000e8c14723c */ /* 0x040fe20000001814 */
[----:B------:R-:W4:Y:S03]  /*8610*/  LDSM.16.M88.4 R12, [R208+0x6800] ;  /* 0x00680000d00c783b */ /* 0x000f260000000200 */
[----:B------:R-:W3:Y:S04]  /*8620*/  MUFU.TANH R46, R46 ;  /* 0x0000002e002e7308 */ /* 0x000ee80000002400 */
[----:B-1----:R-:W-:Y:S04]  /*8630*/  HMMA.16816.F32 R16, R140, R4, R16 ;  /* 0x000000048c10723c */ /* 0x002fe80000001810 */
[----:B------:R1:W-:Y:S04]  /*8640*/  MUFU.TANH R138, R36 ;  /* 0x00000024008a7308 */ /* 0x0003e80000002400 */
[C---:B--2---:R-:W-:Y:S04]  /*8650*/  HMMA.16816.F32 R24, R160.reuse, R28, R24 ;  /* 0x0000001ca018723c */ /* 0x044fe80000001818 */
[----:B------:R-:W2:Y:S04]  /*8660*/  MUFU.TANH R42, R42 ;  /* 0x0000002a002a7308 */ /* 0x000ea80000002400 */
[----:B------:R-:W-:Y:S01]  /*8670*/  HMMA.16816.F32 R20, R160, R30, R20 ;  /* 0x0000001ea014723c */ /* 0x000fe20000001814 */
[----:B------:R-:W2:Y:S01]  /*8680*/  LDSM.16.M88.4 R28, [R219+0xb800] ;  /* 0x00b80000db1c783b */ /* 0x000ea20000000200 */
[----:B-1----:R-:W-:-:S02]  /*8690*/  FMUL.FTZ R36, R39, c[0x0][0x2ec] ;  /* 0x0000bb0027247a20 */ /* 0x002fc40000410000 */
[----:B------:R-:W1:Y:S01]  /*86a0*/  MUFU.TANH R38, R38 ;  /* 0x0000002600267308 */ /* 0x000e620000002400 */
[----:B------:R-:W-:-:S03]  /*86b0*/  FMUL.FTZ R39, R157, c[0x0][0x2ec] ;  /* 0x0000bb009d277a20 */ /* 0x000fc60000410000 */
[C---:B------:R-:W-:Y:S01]  /*86c0*/  HMMA.16816.F32 R64, R140.reuse, R6, R64 ;  /* 0x000000068c40723c */ /* 0x040fe20000001840 */
[----:B------:R-:W1:Y:S01]  /*86d0*/  LDSM.16.M88.4 R4, [R208+0x7000] ;  /* 0x00700000d004783b */ /* 0x000e620000000200 */
[----:B------:R-:W-:Y:S02]  /*86e0*/  FMUL.FTZ R157, R159, c[0x0][0x2ec] ;  /* 0x0000bb009f9d7a20 */ /* 0x000fe40000410000 */
[----:B------:R-:W1:Y:S04]  /*86f0*/  MUFU.TANH R137, R137 ;  /* 0x0000008900897308 */ /* 0x000e680000002400 */
[----:B---3--:R-:W-:Y:S01]  /*8700*/  HMMA.16816.F32 R176, R140, R8, R176 ;  /* 0x000000088cb0723c */ /* 0x008fe200000018b0 */
[----:B------:R-:W-:Y:S02]  /*8710*/  FMUL.FTZ R24, R24, c[0x0][0x2ec] ;  /* 0x0000bb0018187a20 */ /* 0x000fe40000410000 */
[----:B------:R-:W-:-:S02]  /*8720*/  FMUL.FTZ R25, R25, c[0x0][0x2ec] ;  /* 0x0000bb0019197a20 */ /* 0x000fc40000410000 */
[----:B------:R-:W-:Y:S01]  /*8730*/  MUFU.TANH R62, R24 ;  /* 0x00000018003e7308 */ /* 0x000fe20000002400 */
[----:B------:R-:W-:Y:S01]  /*8740*/  FMUL.FTZ R27, R27, c[0x0][0x2ec] ;  /* 0x0000bb001b1b7a20 */ /* 0x000fe20000410000 */
[----:B------:R-:W-:Y:S01]  /*8750*/  IADD3 R9, R135, 0x1, RZ ;  /* 0x0000000187097810 */ /* 0x000fe20007ffe0ff */
[----:B------:R-:W-:Y:S01]  /*8760*/  HMMA.16816.F32 R168, R152, R32, R168 ;  /* 0x0000002098a8723c */ /* 0x000fe200000018a8 */
[----:B------:R-:W-:Y:S02]  /*8770*/  FMUL.FTZ R21, R21, c[0x0][0x2ec] ;  /* 0x0000bb0015157a20 */ /* 0x000fe40000410000 */
[C---:B------:R-:W-:Y:S01]  /*8780*/  ISETP.GE.AND P6, PT, R9.reuse, R134, PT ;  /* 0x000000860900720c */ /* 0x040fe20003fc6270 */
[----:B------:R-:W-:Y:S01]  /*8790*/  FMUL.FTZ R20, R20, c[0x0][0x2ec] ;  /* 0x0000bb0014147a20 */ /* 0x000fe20000410000 */
[----:B------:R-:W-:Y:S01]  /*87a0*/  ISETP.GE.AND P4, PT, R9, R0, PT ;  /* 0x000000000900720c */ /* 0x000fe20003f86270 */
[----:B------:R3:W-:Y:S01]  /*87b0*/  MUFU.TANH R144, R21 ;  /* 0x0000001500907308 */ /* 0x0007e20000002400 */
[----:B------:R-:W-:Y:S01]  /*87c0*/  IADD3 R9, R135, 0x9, RZ ;  /* 0x0000000987097810 */ /* 0x000fe20007ffe0ff */
[----:B------:R-:W-:Y:S01]  /*87d0*/  HMMA.16816.F32 R172, R140, R10, R172 ;  /* 0x0000000a8cac723c */ /* 0x000fe200000018ac */
[----:B------:R-:W-:-:S02]  /*87e0*/  FMUL.FTZ R23, R23, c[0x0][0x2ec] ;  /* 0x0000bb0017177a20 */ /* 0x000fc40000410000 */
[-C--:B------:R-:W-:Y:S01]  /*87f0*/  ISETP.GE.AND P3, PT, R9, R134.reuse, PT ;  /* 0x000000860900720c */ /* 0x080fe20003f66270 */
[----:B------:R-:W-:Y:S02]  /*8800*/  FMUL.FTZ R26, R26, c[0x0][0x2ec] ;  /* 0x0000bb001a1a7a20 */ /* 0x000fe40000410000 */
[----:B------:R-:W-:Y:S01]  /*8810*/  MUFU.TANH R63, R25 ;  /* 0x00000019003f7308 */ /* 0x000fe20000002400 */
[----:B------:R-:W-:Y:S01]  /*8820*/  IADD3 R11, R135, 0x8, RZ ;  /* 0x00000008870b7810 */ /* 0x000fe20007ffe0ff */
[----:B------:R-:W-:Y:S03]  /*8830*/  HMMA.16816.F32 R164, R152, R34, R164 ;  /* 0x0000002298a4723c */ /* 0x000fe600000018a4 */
[C---:B------:R-:W-:Y:S02]  /*8840*/  ISETP.GE.AND P1, PT, R11.reuse, R134, PT ;  /* 0x000000860b00720c */ /* 0x040fe40003f26270 */
[-C--:B------:R-:W-:Y:S01]  /*8850*/  ISETP.GE.AND P5, PT, R11, R0.reuse, PT ;  /* 0x000000000b00720c */ /* 0x080fe20003fa6270 */
[----:B------:R1:W-:Y:S01]  /*8860*/  MUFU.TANH R139, R20 ;  /* 0x00000014008b7308 */ /* 0x0003e20000002400 */
[----:B---3--:R-:W-:Y:S01]  /*8870*/  IADD3 R21, R135, 0x11, RZ ;  /* 0x0000001187157810 */ /* 0x008fe20007ffe0ff */
[----:B----4-:R-:W-:Y:S06]  /*8880*/  HMMA.16816.F32 R16, R160, R12, R16 ;  /* 0x0000000ca010723c */ /* 0x010fec0000001810 */
[----:B------:R-:W3:Y:S01]  /*8890*/  MUFU.TANH R39, R39 ;  /* 0x0000002700277308 */ /* 0x000ee20000002400 */
[----:B------:R-:W-:Y:S01]  /*88a0*/  FSEL R12, R136, -INF , !P2 ;  /* 0xff800000880c7808 */ /* 0x000fe20005000000 */
[----:B--2---:R-:W-:Y:S01]  /*88b0*/  HMMA.16816.F32 R168, R140, R28, R168 ;  /* 0x0000001c8ca8723c */ /* 0x004fe200000018a8 */
[----:B------:R-:W-:Y:S01]  /*88c0*/  ISETP.GE.AND P2, PT, R9, R0, PT ;  /* 0x000000000900720c */ /* 0x000fe20003f46270 */
[----:B------:R-:W-:Y:S01]  /*88d0*/  FMUL.FTZ R13, R22, c[0x0][0x2ec] ;  /* 0x0000bb00160d7a20 */ /* 0x000fe20000410000 */
[----:B------:R-:W2:Y:S01]  /*88e0*/  LDSM.16.M88.4 R8, [R208+0x7800] ;  /* 0x00780000d008783b */ /* 0x000ea20000000200 */
[----:B------:R-:W-:-:S04]  /*88f0*/  DEPBAR.LE SB0, 0x0 ;  /* 0x000080000000791a */ /* 0x000fc80000000000 */
[----:B------:R-:W-:Y:S01]  /*8900*/  HMMA.16816.F32 R164, R140, R30, R164 ;  /* 0x0000001e8ca4723c */ /* 0x000fe200000018a4 */
[----:B------:R-:W-:Y:S01]  /*8910*/  FSEL R28, R52, -INF , !P1 ;  /* 0xff800000341c7808 */ /* 0x000fe20004800000 */
[----:B------:R4:W-:Y:S05]  /*8920*/  MUFU.TANH R29, R23 ;  /* 0x00000017001d7308 */ /* 0x0009ea0000002400 */
[----:B------:R-:W-:Y:S01]  /*8930*/  IADD3 R143, R135, 0x58, RZ ;  /* 0x00000058878f7810 */ /* 0x000fe20007ffe0ff */
[----:B------:R-:W-:Y:S01]  /*8940*/  FMUL.FTZ R30, R16, c[0x0][0x2ec] ;  /* 0x0000bb00101e7a20 */ /* 0x000fe20000410000 */
[C---:B------:R-:W-:Y:S01]  /*8950*/  HMMA.16816.F32 R64, R160.reuse, R14, R64 ;  /* 0x0000000ea040723c */ /* 0x040fe20000001840 */
[----:B------:R-:W-:Y:S01]  /*8960*/  FSEL R16, R57, -INF , !P6 ;  /* 0xff80000039107808 */ /* 0x000fe20007000000 */
[----:B------:R-:W-:Y:S01]  /*8970*/  FMUL.FTZ R155, R19, c[0x0][0x2ec] ;  /* 0x0000bb00139b7a20 */ /* 0x000fe20000410000 */
[----:B------:R-:W-:Y:S01]  /*8980*/  ISETP.GE.AND P6, PT, R135, R0, PT ;  /* 0x000000008700720c */ /* 0x000fe20003fc6270 */
[----:B------:R-:W-:Y:S01]  /*8990*/  FMUL.FTZ R17, R17, c[0x0][0x2ec] ;  /* 0x0000bb0011117a20 */ /* 0x000fe20000410000 */
[----:B------:R-:W-:Y:S01]  /*89a0*/  FSEL R19, R54, -INF , !P5 ;  /* 0xff80000036137808 */ /* 0x000fe20006800000 */
[----:B------:R-:W2:Y:S01]  /*89b0*/  MUFU.TANH R60, R60 ;  /* 0x0000003c003c7308 */ /* 0x000ea20000002400 */
[----:B------:R-:W-:Y:S01]  /*89c0*/  IADD3 R15, R135, 0x10, RZ ;  /* 0x00000010870f7810 */ /* 0x000fe20007ffe0ff */
[----:B-1----:R-:W-:Y:S01]  /*89d0*/  HMMA.16816.F32 R176, R160, R4, R176 ;  /* 0x00000004a0b0723c */ /* 0x002fe200000018b0 */
[----:B------:R-:W-:Y:S01]  /*89e0*/  FSEL R14, R53, -INF , !P3 ;  /* 0xff800000350e7808 */ /* 0x000fe20005800000 */
[----:B------:R-:W-:Y:S01]  /*89f0*/  FMUL.FTZ R18, R18, c[0x0][0x2ec] ;  /* 0x0000bb0012127a20 */ /* 0x000fe20000410000 */
[----:B------:R-:W-:-:S02]  /*8a00*/  ISETP.GE.AND P1, PT, R15, R134, PT ;  /* 0x000000860f00720c */ /* 0x000fc40003f26270 */
[----:B------:R-:W-:Y:S01]  /*8a10*/  ISETP.GE.AND P3, PT, R15, R0, PT ;  /* 0x000000000f00720c */ /* 0x000fe20003f66270 */
[----:B------:R-:W1:Y:S01]  /*8a20*/  MUFU.TANH R59, R59 ;  /* 0x0000003b003b7308 */ /* 0x000e620000002400 */
[----:B------:R-:W-:Y:S01]  /*8a30*/  FSEL R56, R56, -INF , !P6 ;  /* 0xff80000038387808 */ /* 0x000fe20007000000 */
[----:B------:R-:W-:Y:S01]  /*8a40*/  HMMA.16816.F32 R172, R160, R6, R172 ;  /* 0x00000006a0ac723c */ /* 0x000fe200000018ac */
[----:B------:R-:W-:Y:S02]  /*8a50*/  FSEL R15, R58, -INF , !P4 ;  /* 0xff8000003a0f7808 */ /* 0x000fe40006000000 */
[C---:B------:R-:W-:Y:S02]  /*8a60*/  ISETP.GE.AND P6, PT, R21.reuse, R134, PT ;  /* 0x000000861500720c */ /* 0x040fe40003fc6270 */
[----:B------:R-:W-:Y:S01]  /*8a70*/  ISETP.GE.AND P4, PT, R21, R0, PT ;  /* 0x000000001500720c */ /* 0x000fe20003f86270 */
[----:B------:R-:W-:Y:S01]  /*8a80*/  MUFU.TANH R31, R17 ;  /* 0x00000011001f7308 */ /* 0x000fe20000002400 */
[----:B------:R-:W-:Y:S01]  /*8a90*/  IADD3 R21, R135, 0x18, RZ ;  /* 0x0000001887157810 */ /* 0x000fe20007ffe0ff */
[----:B------:R-:W-:Y:S01]  /*8aa0*/  FMUL.FTZ R65, R65, c[0x0][0x2ec] ;  /* 0x0000bb0041417a20 */ /* 0x000fe20000410000 */
[----:B------:R-:W-:Y:S01]  /*8ab0*/  IADD3 R5, R135, 0x19, RZ ;  /* 0x0000001987057810 */ /* 0x000fe20007ffe0ff */
[----:B------:R-:W-:Y:S01]  /*8ac0*/  FMUL.FTZ R67, R67, c[0x0][0x2ec] ;  /* 0x0000bb0043437a20 */ /* 0x000fe20000410000 */
[----:B------:R-:W-:Y:S01]  /*8ad0*/  FSEL R48, R48, -INF , !P1 ;  /* 0xff80000030307808 */ /* 0x000fe20004800000 */
[----:B------:R-:W-:Y:S01]  /*8ae0*/  FMUL.FTZ R64, R64, c[0x0][0x2ec] ;  /* 0x0000bb0040407a20 */ /* 0x000fe20000410000 */
[----:B------:R-:W-:Y:S01]  /*8af0*/  FSEL R24, R49, -INF , !P6 ;  /* 0xff80000031187808 */ /* 0x000fe20007000000 */
[----:B------:R1:W1:Y:S01]  /*8b00*/  MUFU.TANH R43, R37 ;  /* 0x00000025002b7308 */ /* 0x0002620000002400 */
[-C--:B------:R-:W-:Y:S01]  /*8b10*/  ISETP.GE.AND P5, PT, R21, R134.reuse, PT ;  /* 0x000000861500720c */ /* 0x080fe20003fa6270 */
[----:B------:R-:W-:Y:S01]  /*8b20*/  FMUL.FTZ R146, R176, c[0x0][0x2ec] ;  /* 0x0000bb00b0927a20 */ /* 0x000fe20000410000 */
[C---:B------:R-:W-:Y:S01]  /*8b30*/  ISETP.GE.AND P1, PT, R5.reuse, R134, PT ;  /* 0x000000860500720c */ /* 0x040fe20003f26270 */
[----:B------:R-:W-:Y:S01]  /*8b40*/  FMUL.FTZ R145, R178, c[0x0][0x2ec] ;  /* 0x0000bb00b2917a20 */ /* 0x000fe20000410000 */
[----:B------:R-:W-:Y:S01]  /*8b50*/  ISETP.GE.AND P6, PT, R5, R0, PT ;  /* 0x000000000500720c */ /* 0x000fe20003fc6270 */
[----:B------:R-:W-:Y:S01]  /*8b60*/  FMUL.FTZ R179, R179, c[0x0][0x2ec] ;  /* 0x0000bb00b3b37a20 */ /* 0x000fe20000410000 */
[C---:B------:R-:W-:Y:S01]  /*8b70*/  IADD3 R7, R135.reuse, 0x20, RZ ;  /* 0x0000002087077810 */ /* 0x040fe20007ffe0ff */
[----:B------:R2:W-:Y:S01]  /*8b80*/  MUFU.TANH R159, R18 ;  /* 0x00000012009f7308 */ /* 0x0005e20000002400 */
[----:B------:R-:W-:Y:S01]  /*8b90*/  IADD3 R5, R135, 0x21, RZ ;  /* 0x0000002187057810 */ /* 0x000fe20007ffe0ff */
[----:B------:R-:W-:Y:S01]  /*8ba0*/  FMUL.FTZ R142, R172, c[0x0][0x2ec] ;  /* 0x0000bb00ac8e7a20 */ /* 0x000fe20000410000 */
[----:B------:R-:W-:Y:S01]  /*8bb0*/  FSEL R22, R44, -INF , !P5 ;  /* 0xff8000002c167808 */ /* 0x000fe20006800000 */
[----:B------:R-:W-:Y:S01]  /*8bc0*/  FMUL.FTZ R140, R173, c[0x0][0x2ec] ;  /* 0x0000bb00ad8c7a20 */ /* 0x000fe20000410000 */
[----:B------:R-:W-:Y:S01]  /*8bd0*/  FSEL R20, R45, -INF , !P1 ;  /* 0xff8000002d147808 */ /* 0x000fe20004800000 */
[----:B------:R-:W-:Y:S01]  /*8be0*/  FMUL.FTZ R174, R174, c[0x0][0x2ec] ;  /* 0x0000bb00aeae7a20 */ /* 0x000fe20000410000 */
[----:B------:R-:W-:Y:S01]  /*8bf0*/  FSEL R25, R50, -INF , !P3 ;  /* 0xff80000032197808 */ /* 0x000fe20005800000 */
[----:B------:R-:W3:Y:S01]  /*8c00*/  MUFU.TANH R156, R65 ;  /* 0x00000041009c7308 */ /* 0x000ee20000002400 */
[----:B----4-:R-:W-:Y:S01]  /*8c10*/  FSEL R23, R51, -INF , !P4 ;  /* 0xff80000033177808 */ /* 0x010fe20006000000 */
[----:B-1----:R-:W-:Y:S01]  /*8c20*/  FMUL.FTZ R37, R158, c[0x0][0x2ec] ;  /* 0x0000bb009e257a20 */ /* 0x002fe20000410000 */
[C---:B------:R-:W-:Y:S01]  /*8c30*/  ISETP.GE.AND P5, PT, R7.reuse, R134, PT ;  /* 0x000000860700720c */ /* 0x040fe20003fa6270 */
[----:B------:R-:W-:Y:S01]  /*8c40*/  FMUL.FTZ R66, R66, c[0x0][0x2ec] ;  /* 0x0000bb0042427a20 */ /* 0x000fe20000410000 */
[----:B------:R-:W-:-:S02]  /*8c50*/  ISETP.GE.AND P1, PT, R7, R0, PT ;  /* 0x000000000700720c */ /* 0x000fc40003f26270 */
[C---:B------:R-:W-:Y:S01]  /*8c60*/  ISETP.GE.AND P3, PT, R5.reuse, R134, PT ;  /* 0x000000860500720c */ /* 0x040fe20003f66270 */
[----:B------:R1:W-:Y:S01]  /*8c70*/  MUFU.TANH R151, R67 ;  /* 0x0000004300977308 */ /* 0x0003e20000002400 */
[----:B------:R-:W-:Y:S01]  /*8c80*/  ISETP.GE.AND P4, PT, R5, R0, PT ;  /* 0x000000000500720c */ /* 0x000fe20003f86270 */
[----:B--2---:R-:W-:Y:S01]  /*8c90*/  FMUL.FTZ R18, R177, c[0x0][0x2ec] ;  /* 0x0000bb00b1127a20 */ /* 0x004fe20000410000 */
[----:B------:R-:W-:Y:S01]  /*8ca0*/  HMMA.16816.F32 R4, R160, R8, R168 ;  /* 0x00000008a004723c */ /* 0x000fe200000018a8 */
[----:B------:R-:W-:Y:S02]  /*8cb0*/  FSEL R34, R40, -INF , !P5 ;  /* 0xff80000028227808 */ /* 0x000fe40006800000 */
[----:B------:R-:W-:Y:S02]  /*8cc0*/  FSEL R32, R41, -INF , !P3 ;  /* 0xff80000029207808 */ /* 0x000fe40005800000 */
[----:B------:R-:W-:Y:S01]  /*8cd0*/  FSEL R17, R55, -INF , !P2 ;  /* 0xff80000037117808 */ /* 0x000fe20005000000 */
[----:B------:R-:W2:Y:S01]  /*8ce0*/  MUFU.TANH R146, R146 ;  /* 0x0000009200927308 */ /* 0x000ea20000002400 */
[----:B------:R-:W-:-:S02]  /*8cf0*/  IADD3 R9, R135, 0x29, RZ ;  /* 0x0000002987097810 */ /* 0x000fc40007ffe0ff */
[----:B------:R-:W-:Y:S02]  /*8d00*/  IADD3 R45, R135, 0x28, RZ ;  /* 0x00000028872d7810 */ /* 0x000fe40007ffe0ff */
[C---:B------:R-:W-:Y:S02]  /*8d10*/  ISETP.GE.AND P5, PT, R9.reuse, R134, PT ;  /* 0x000000860900720c */ /* 0x040fe40003fa6270 */
[-C--:B------:R-:W-:Y:S01]  /*8d20*/  ISETP.GE.AND P3, PT, R9, R0.reuse, PT ;  /* 0x000000000900720c */ /* 0x080fe20003f66270 */
[----:B------:R-:W4:Y:S01]  /*8d30*/  MUFU.TANH R148, R148 ;  /* 0x0000009400947308 */ /* 0x000f220000002400 */
[----:B------:R-:W-:Y:S01]  /*8d40*/  HMMA.16816.F32 R8, R160, R10, R164 ;  /* 0x0000000aa008723c */ /* 0x000fe200000018a4 */
[-C--:B------:R-:W-:Y:S02]  /*8d50*/  ISETP.GE.AND P2, PT, R21, R0.reuse, PT ;  /* 0x000000001500720c */ /* 0x080fe40003f46270 */
[----:B-----5:R-:W-:Y:S02]  /*8d60*/  FSEL R33, R47, -INF , !P6 ;  /* 0xff8000002f217808 */ /* 0x020fe40007000000 */
[----:B------:R-:W-:-:S02]  /*8d70*/  ISETP.GE.AND P6, PT, R45, R0, PT ;  /* 0x000000002d00720c */ /* 0x000fc40003fc6270 */
[----:B------:R-:W-:Y:S01]  /*8d80*/  FSEL R21, R46, -INF , !P2 ;  /* 0xff8000002e157808 */ /* 0x000fe20005000000 */
[----:B------:R-:W-:Y:S01]  /*8d90*/  MUFU.TANH R30, R30 ;  /* 0x0000001e001e7308 */ /* 0x000fe20000002400 */
[C---:B------:R-:W-:Y:S01]  /*8da0*/  IADD3 R171, R135.reuse, 0x31, RZ ;  /* 0x0000003187ab7810 */ /* 0x040fe20007ffe0ff */
[----:B------:R-:W-:Y:S01]  /*8db0*/  FMUL.FTZ R4, R4, c[0x0][0x2ec] ;  /* 0x0000bb0004047a20 */ /* 0x000fe20000410000 */
[----:B------:R-:W-:Y:S01]  /*8dc0*/  IADD3 R167, R135, 0x39, RZ ;  /* 0x0000003987a77810 */ /* 0x000fe20007ffe0ff */
[----:B------:R-:W-:Y:S01]  /*8dd0*/  FMUL.FTZ R5, R5, c[0x0][0x2ec] ;  /* 0x0000bb0005057a20 */ /* 0x000fe20000410000 */
[----:B------:R-:W-:Y:S02]  /*8de0*/  ISETP.GE.AND P2, PT, R45, R134, PT ;  /* 0x000000862d00720c */ /* 0x000fe40003f46270 */
[C---:B------:R-:W-:Y:S01]  /*8df0*/  IADD3 R177, R135.reuse, 0x30, RZ ;  /* 0x0000003087b17810 */ /* 0x040fe20007ffe0ff */
[----:B------:R-:W5:Y:S01]  /*8e00*/  MUFU.TANH R4, R4 ;  /* 0x0000000400047308 */ /* 0x000f620000002400 */
[----:B------:R-:W-:-:S02]  /*8e10*/  IADD3 R169, R135, 0x38, RZ ;  /* 0x0000003887a97810 */ /* 0x000fc40007ffe0ff */
[C---:B------:R-:W-:Y:S02]  /*8e20*/  IADD3 R53, R135.reuse, 0x40, RZ ;  /* 0x0000004087357810 */ /* 0x040fe40007ffe0ff */
[C---:B------:R-:W-:Y:S02]  /*8e30*/  IADD3 R165, R135.reuse, 0x41, RZ ;  /* 0x0000004187a57810 */ /* 0x040fe40007ffe0ff */
[C---:B------:R-:W-:Y:S01]  /*8e40*/  IADD3 R163, R135.reuse, 0x48, RZ ;  /* 0x0000004887a37810 */ /* 0x040fe20007ffe0ff */
[----:B------:R-:W-:Y:S01]  /*8e50*/  MUFU.TANH R142, R142 ;  /* 0x0000008e008e7308 */ /* 0x000fe20000002400 */
[----:B------:R-:W-:Y:S01]  /*8e60*/  IADD3 R161, R135, 0x49, RZ ;  /* 0x0000004987a17810 */ /* 0x000fe20007ffe0ff */
[----:B------:R-:W-:Y:S01]  /*8e70*/  FMUL.FTZ R9, R9, c[0x0][0x2ec] ;  /* 0x0000bb0009097a20 */ /* 0x000fe20000410000 */
[C---:B------:R-:W-:Y:S01]  /*8e80*/  IADD3 R141, R135.reuse, 0x59, RZ ;  /* 0x00000059878d7810 */ /* 0x040fe20007ffe0ff */
[----:B------:R-:W-:Y:S01]  /*8e90*/  FMUL.FTZ R8, R8, c[0x0][0x2ec] ;  /* 0x0000bb0008087a20 */ /* 0x000fe20000410000 */
[----:B-1----:R-:W-:-:S02]  /*8ea0*/  IADD3 R67, R135, 0x60, RZ ;  /* 0x0000006087437810 */ /* 0x002fc40007ffe0ff */
[C---:B------:R-:W-:Y:S01]  /*8eb0*/  IADD3 R65, R135.reuse, 0x61, RZ ;  /* 0x0000006187417810 */ /* 0x040fe20007ffe0ff */
[----:B------:R-:W-:Y:S01]  /*8ec0*/  MUFU.TANH R35, R182 ;  /* 0x000000b600237308 */ /* 0x000fe20000002400 */
[C---:B------:R-:W-:Y:S02]  /*8ed0*/  IADD3 R57, R135.reuse, 0x68, RZ ;  /* 0x0000006887397810 */ /* 0x040fe40007ffe0ff */
[C---:B------:R-:W-:Y:S02]  /*8ee0*/  IADD3 R51, R135.reuse, 0x69, RZ ;  /* 0x0000006987337810 */ /* 0x040fe40007ffe0ff */
[C---:B------:R-:W-:Y:S02]  /*8ef0*/  IADD3 R49, R135.reuse, 0x70, RZ ;  /* 0x0000007087317810 */ /* 0x040fe40007ffe0ff */
[C---:B------:R-:W-:Y:S01]  /*8f00*/  IADD3 R47, R135.reuse, 0x71, RZ ;  /* 0x00000071872f7810 */ /* 0x040fe20007ffe0ff */
[----:B------:R-:W-:Y:S01]  /*8f10*/  MUFU.TANH R158, R64 ;  /* 0x00000040009e7308 */ /* 0x000fe20000002400 */
[----:B------:R-:W-:-:S02]  /*8f20*/  IADD3 R41, R135, 0x78, RZ ;  /* 0x0000007887297810 */ /* 0x000fc40007ffe0ff */
[----:B------:R-:W-:Y:S02]  /*8f30*/  IADD3 R45, R135, 0x79, RZ ;  /* 0x00000079872d7810 */ /* 0x000fe40007ffe0ff */
[----:B------:R-:W-:Y:S02]  /*8f40*/  FSEL R135, R42, -INF , !P1 ;  /* 0xff8000002a877808 */ /* 0x000fe40004800000 */
[----:B------:R-:W-:Y:S01]  /*8f50*/  FSEL R55, R38, -INF , !P6 ;  /* 0xff80000026377808 */ /* 0x000fe20007000000 */
[----:B------:R-:W-:Y:S01]  /*8f60*/  MUFU.TANH R18, R18 ;  /* 0x0000001200127308 */ /* 0x000fe20000002400 */
[-C--:B------:R-:W-:Y:S02]  /*8f70*/  ISETP.GE.AND P1, PT, R171, R134.reuse, PT ;  /* 0x00000086ab00720c */ /* 0x080fe40003f26270 */
[----:B------:R-:W-:Y:S02]  /*8f80*/  ISETP.GE.AND P6, PT, R167, R134, PT ;  /* 0x00000086a700720c */ /* 0x000fe40003fc6270 */
[----:B------:R-:W-:-:S02]  /*8f90*/  FSEL R137, R137, -INF , !P4 ;  /* 0xff80000089897808 */ /* 0x000fc40006000000 */
[-C--:B------:R-:W-:Y:S01]  /*8fa0*/  ISETP.GE.AND P4, PT, R169, R134.reuse, PT ;  /* 0x00000086a900720c */ /* 0x080fe20003f86270 */
[----:B------:R-:W-:Y:S01]  /*8fb0*/  MUFU.TANH R50, R9 ;  /* 0x0000000900327308 */ /* 0x000fe20000002400 */
[----:B---3--:R-:W-:Y:S02]  /*8fc0*/  FSEL R54, R39, -INF , !P1 ;  /* 0xff80000027367808 */ /* 0x008fe40004800000 */
[----:B------:R-:W-:Y:S02]  /*8fd0*/  FSEL R152, R60, -INF , !P6 ;  /* 0xff8000003c987808 */ /* 0x000fe40007000000 */
[----:B------:R-:W-:Y:S02]  /*8fe0*/  ISETP.GE.AND P1, PT, R163, R134, PT ;  /* 0x00000086a300720c */ /* 0x000fe40003f26270 */
[----:B------:R-:W-:Y:S01]  /*8ff0*/  FSEL R52, R59, -INF , !P4 ;  /* 0xff8000003b347808 */ /* 0x000fe20006000000 */
[----:B------:R1:W3:Y:S01]  /*9000*/  MUFU.TANH R60, R5 ;  /* 0x00000005003c7308 */ /* 0x0002e20000002400 */
[----:B------:R-:W-:-:S02]  /*9010*/  FSEL R136, R43, -INF , !P5 ;  /* 0xff8000002b887808 */ /* 0x000fc40006800000 */
[-C--:B------:R-:W-:Y:S02]  /*9020*/  ISETP.GE.AND P4, PT, R161, R134.reuse, PT ;  /* 0x00000086a100720c */ /* 0x080fe40003f86270 */
[-C--:B------:R-:W-:Y:S02]  /*9030*/  ISETP.GE.AND P5, PT, R53, R134.reuse, PT ;  /* 0x000000863500720c */ /* 0x080fe40003fa6270 */
[----:B------:R-:W-:Y:S01]  /*9040*/  FSEL R168, R139, -INF , !P1 ;  /* 0xff8000008ba87808 */ /* 0x000fe20004800000 */
[----:B------:R-:W2:Y:S01]  /*9050*/  MUFU.TANH R36, R36 ;  /* 0x0000002400247308 */ /* 0x000ea20000002400 */
[----:B------:R-:W-:Y:S01]  /*9060*/  ISETP.GE.AND P1, PT, R141, R134, PT ;  /* 0x000000868d00720c */ /* 0x000fe20003f26270 */
[----:B------:R-:W-:Y:S01]  /*9070*/  FMUL.FTZ R139, R175, c[0x0][0x2ec] ;  /* 0x0000bb00af8b7a20 */ /* 0x000fe20000410000 */
[----:B------:R-:W-:Y:S02]  /*9080*/  FSEL R164, R144, -INF , !P4 ;  /* 0xff80000090a47808 */ /* 0x000fe40006000000 */
[----:B------:R-:W-:-:S02]  /*9090*/  FSEL R138, R138, -INF , !P2 ;  /* 0xff8000008a8a7808 */ /* 0x000fc40005000000 */
[----:B------:R-:W-:Y:S01]  /*90a0*/  FSEL R166, R62, -INF , !P5 ;  /* 0xff8000003ea67808 */ /* 0x000fe20006800000 */
[----:B------:R-:W3:Y:S01]  /*90b0*/  MUFU.TANH R140, R140 ;  /* 0x0000008c008c7308 */ /* 0x000ee20000002400 */
[-C--:B------:R-:W-:Y:S01]  /*90c0*/  ISETP.GE.AND P4, PT, R67, R134.reuse, PT ;  /* 0x000000864300720c */ /* 0x080fe20003f86270 */
[----:B-1----:R-:W-:Y:S01]  /*90d0*/  FMUL.FTZ R5, R6, c[0x0][0x2ec] ;  /* 0x0000bb0006057a20 */ /* 0x002fe20000410000 */
[-C--:B------:R-:W-:Y:S01]  /*90e0*/  ISETP.GE.AND P2, PT, R177, R134.reuse, PT ;  /* 0x00000086b100720c */ /* 0x080fe20003f46270 */
[----:B------:R-:W-:Y:S01]  /*90f0*/  FMUL.FTZ R6, R7, c[0x0][0x2ec] ;  /* 0x0000bb0007067a20 */ /* 0x000fe20000410000 */
[-C--:B------:R-:W-:Y:S01]  /*9100*/  ISETP.GE.AND P5, PT, R147, R134.reuse, PT ;  /* 0x000000869300720c */ /* 0x080fe20003fa6270 */
[----:B------:R-:W-:Y:S01]  /*9110*/  FMUL.FTZ R7, R10, c[0x0][0x2ec] ;  /* 0x0000bb000a077a20 */ /* 0x000fe20000410000 */
[----:B------:R-:W-:Y:S01]  /*9120*/  FSEL R156, R156, -INF , !P1 ;  /* 0xff8000009c9c7808 */ /* 0x000fe20004800000 */
[----:B------:R1:W1:Y:S01]  /*9130*/  MUFU.TANH R58, R8 ;  /* 0x00000008003a7308 */ /* 0x0002620000002400 */
[----:B------:R-:W-:-:S02]  /*9140*/  ISETP.GE.AND P1, PT, R49, R134, PT ;  /* 0x000000863100720c */ /* 0x000fc40003f26270 */
[----:B--2---:R-:W-:Y:S02]  /*9150*/  FSEL R146, R146, -INF , !P4 ;  /* 0xff80000092927808 */ /* 0x004fe40006000000 */
[----:B----4-:R-:W-:Y:S02]  /*9160*/  FSEL R148, R148, -INF , !P2 ;  /* 0xff80000094947808 */ /* 0x010fe40005000000 */
[----:B------:R-:W-:Y:S01]  /*9170*/  FSEL R160, R31, -INF , !P5 ;  /* 0xff8000001fa07808 */ /* 0x000fe20006800000 */
[----:B------:R-:W2:Y:S01]  /*9180*/  MUFU.TANH R27, R27 ;  /* 0x0000001b001b7308 */ /* 0x000ea20000002400 */
[-C--:B------:R-:W-:Y:S02]  /*9190*/  ISETP.GE.AND P4, PT, R47, R134.reuse, PT ;  /* 0x000000862f00720c */ /* 0x080fe40003f86270 */
[-C--:B------:R-:W-:Y:S02]  /*91a0*/  ISETP.GE.AND P2, PT, R165, R134.reuse, PT ;  /* 0x00000086a500720c */ /* 0x080fe40003f46270 */
[----:B------:R-:W-:-:S02]  /*91b0*/  ISETP.GE.AND P6, PT, R149, R134, PT ;  /* 0x000000869500720c */ /* 0x000fc40003fc6270 */
[----:B------:R-:W-:Y:S01]  /*91c0*/  ISETP.GE.AND P5, PT, R57, R134, PT ;  /* 0x000000863900720c */ /* 0x000fe20003fa6270 */
[----:B------:R-:W-:Y:S01]  /*91d0*/  MUFU.TANH R37, R37 ;  /* 0x0000002500257308 */ /* 0x000fe20000002400 */
[----:B-----5:R-:W-:Y:S01]  /*91e0*/  FSEL R62, R4, -INF , !P1 ;  /* 0xff800000043e7808 */ /* 0x020fe20004800000 */
[----:B-1----:R-:W-:Y:S01]  /*91f0*/  FMUL.FTZ R8, R11, c[0x0][0x2ec] ;  /* 0x0000bb000b087a20 */ /* 0x002fe20000410000 */
[----:B---3--:R-:W-:Y:S02]  /*9200*/  FSEL R60, R60, -INF , !P4 ;  /* 0xff8000003c3c7808 */ /* 0x008fe40006000000 */
[----:B------:R-:W-:Y:S02]  /*9210*/  FSEL R170, R63, -INF , !P2 ;  /* 0xff8000003faa7808 */ /* 0x000fe40005000000 */
[----:B------:R-:W-:Y:S01]  /*9220*/  FSEL R162, R30, -INF , !P6 ;  /* 0xff8000001ea27808 */ /* 0x000fe20007000000 */
[----:B------:R-:W1:Y:S01]  /*9230*/  MUFU.TANH R4, R174 ;  /* 0x000000ae00047308 */ /* 0x000e620000002400 */
[----:B------:R-:W-:-:S02]  /*9240*/  FSEL R142, R142, -INF , !P5 ;  /* 0xff8000008e8e7808 */ /* 0x000fc40006800000 */
[----:B------:R-:W-:Y:S02]  /*9250*/  ISETP.GE.AND P4, PT, R169, R0, PT ;  /* 0x00000000a900720c */ /* 0x000fe40003f86270 */
[-C--:B------:R-:W-:Y:S02]  /*9260*/  ISETP.GE.AND P2, PT, R143, R134.reuse, PT ;  /* 0x000000868f00720c */ /* 0x080fe40003f46270 */
[-C--:B------:R-:W-:Y:S01]  /*9270*/  ISETP.GE.AND P6, PT, R65, R134.reuse, PT ;  /* 0x000000864100720c */ /* 0x080fe20003fc6270 */
[----:B------:R-:W3:Y:S01]  /*9280*/  MUFU.TANH R157, R157 ;  /* 0x0000009d009d7308 */ /* 0x000ee20000002400 */
[----:B------:R-:W-:Y:S02]  /*9290*/  ISETP.GE.AND P5, PT, R45, R134, PT ;  /* 0x000000862d00720c */ /* 0x000fe40003fa6270 */
[----:B------:R-:W-:Y:S02]  /*92a0*/  ISETP.GE.AND P1, PT, R171, R0, PT ;  /* 0x00000000ab00720c */ /* 0x000fe40003f26270 */
[----:B------:R-:W-:-:S02]  /*92b0*/  FSEL R171, R35, -INF , !P4 ;  /* 0xff80000023ab7808 */ /* 0x000fc40006000000 */
[----:B------:R-:W-:Y:S01]  /*92c0*/  FSEL R158, R158, -INF , !P2 ;  /* 0xff8000009e9e7808 */ /* 0x000fe20005000000 */
[----:B------:R-:W4:Y:S01]  /*92d0*/  MUFU.TANH R61, R61 ;  /* 0x0000003d003d7308 */ /* 0x000f220000002400 */
[----:B------:R-:W-:Y:S02]  /*92e0*/  FSEL R144, R18, -INF , !P6 ;  /* 0xff80000012907808 */ /* 0x000fe40007000000 */
[----:B------:R-:W-:Y:S02]  /*92f0*/  FSEL R50, R50, -INF , !P5 ;  /* 0xff80000032327808 */ /* 0x000fe40006800000 */
[----:B------:R-:W-:Y:S02]  /*9300*/  ISETP.GE.AND P4, PT, R149, R0, PT ;  /* 0x000000009500720c */ /* 0x000fe40003f86270 */
[-C--:B------:R-:W-:Y:S01]  /*9310*/  ISETP.GE.AND P2, PT, R51, R134.reuse, PT ;  /* 0x000000863300720c */ /* 0x080fe20003f46270 */
[----:B------:R-:W5:Y:S01]  /*9320*/  MUFU.TANH R26, R26 ;  /* 0x0000001a001a7308 */ /* 0x000f620000002400 */
[----:B------:R-:W-:-:S02]  /*9330*/  ISETP.GE.AND P6, PT, R41, R134, PT ;  /* 0x000000862900720c */ /* 0x000fc40003fc6270 */
[-C--:B------:R-:W-:Y:S02]  /*9340*/  ISETP.GE.AND P5, PT, R53, R0.reuse, PT ;  /* 0x000000003500720c */ /* 0x080fe40003fa6270 */
[----:B------:R-:W-:Y:S02]  /*9350*/  FSEL R53, R36, -INF , !P3 ;  /* 0xff80000024357808 */ /* 0x000fe40005800000 */
[----:B------:R-:W-:Y:S01]  /*9360*/  ISETP.GE.AND P3, PT, R165, R0, PT ;  /* 0x00000000a500720c */ /* 0x000fe20003f66270 */
[----:B------:R-:W1:Y:S01]  /*9370*/  MUFU.TANH R13, R13 ;  /* 0x0000000d000d7308 */ /* 0x000e620000002400 */
[----:B------:R-:W-:Y:S02]  /*9380*/  FSEL R159, R159, -INF , !P4 ;  /* 0xff8000009f9f7808 */ /* 0x000fe40006000000 */
[----:B------:R-:W-:Y:S02]  /*9390*/  FSEL R140, R140, -INF , !P2 ;  /* 0xff8000008c8c7808 */ /* 0x000fe40005000000 */
[----:B------:R-:W-:-:S02]  /*93a0*/  FSEL R58, R58, -INF , !P6 ;  /* 0xff8000003a3a7808 */ /* 0x000fc40007000000 */
[-C--:B------:R-:W-:Y:S01]  /*93b0*/  ISETP.GE.AND P4, PT, R57, R0.reuse, PT ;  /* 0x000000003900720c */ /* 0x080fe20003f86270 */
[----:B------:R-:W4:Y:S01]  /*93c0*/  MUFU.TANH R155, R155 ;  /* 0x0000009b009b7308 */ /* 0x000f220000002400 */
[-C--:B------:R-:W-:Y:S02]  /*93d0*/  ISETP.GE.AND P2, PT, R177, R0.reuse, PT ;  /* 0x00000000b100720c */ /* 0x080fe40003f46270 */
[-C--:B------:R-:W-:Y:S02]  /*93e0*/  ISETP.GE.AND P6, PT, R167, R0.reuse, PT ;  /* 0x00000000a700720c */ /* 0x080fe40003fc6270 */
[----:B--2---:R-:W-:Y:S02]  /*93f0*/  FSEL R167, R27, -INF , !P3 ;  /* 0xff8000001ba77808 */ /* 0x004fe40005800000 */
[----:B------:R-:W-:Y:S01]  /*9400*/  ISETP.GE.AND P3, PT, R141, R0, PT ;  /* 0x000000008d00720c */ /* 0x000fe20003f66270 */
[----:B------:R-:W2:Y:S01]  /*9410*/  MUFU.TANH R153, R66 ;  /* 0x0000004200997308 */ /* 0x000ea20000002400 */
[----:B-1----:R-:W-:-:S02]  /*9420*/  FSEL R141, R4, -INF , !P4 ;  /* 0xff800000048d7808 */ /* 0x002fc40006000000 */
[----:B------:R-:W-:Y:S02]  /*9430*/  FSEL R173, R37, -INF , !P2 ;  /* 0xff80000025ad7808 */ /* 0x000fe40005000000 */
[----:B---3--:R-:W-:Y:S02]  /*9440*/  FSEL R157, R157, -INF , !P1 ;  /* 0xff8000009d9d7808 */ /* 0x008fe40004800000 */
[----:B------:R-:W-:Y:S01]  /*9450*/  ISETP.GT.AND P4, PT, R232, R229, PT ;  /* 0x000000e5e800720c */ /* 0x000fe20003f84270 */
[----:B------:R-:W1:Y:S01]  /*9460*/  MUFU.TANH R145, R145 ;  /* 0x0000009100917308 */ /* 0x000e620000002400 */
[-C--:B------:R-:W-:Y:S02]  /*9470*/  ISETP.GE.AND P2, PT, R163, R0.reuse, PT ;  /* 0x00000000a300720c */ /* 0x080fe40003f46270 */
[----:B------:R-:W-:Y:S02]  /*9480*/  ISETP.GE.AND P1, PT, R161, R0, PT ;  /* 0x00000000a100720c */ /* 0x000fe40003f26270 */
[----:B----4-:R-:W-:-:S02]  /*9490*/  FSEL R161, R61, -INF , !P6 ;  /* 0xff8000003da17808 */ /* 0x010fc40007000000 */
[----:B-----5:R-:W-:Y:S01]  /*94a0*/  FSEL R169, R26, -INF , !P5 ;  /* 0xff8000001aa97808 */ /* 0x020fe20006800000 */
[----:B------:R-:W3:Y:S01]  /*94b0*/  MUFU.TANH R179, R179 ;  /* 0x000000b300b37308 */ /* 0x000ee20000002400 */
[----:B------:R-:W-:Y:S02]  /*94c0*/  FSEL R165, R13, -INF , !P2 ;  /* 0xff8000000da57808 */ /* 0x000fe40005000000 */
[----:B------:R-:W-:Y:S02]  /*94d0*/  FSEL R163, R29, -INF , !P1 ;  /* 0xff8000001da37808 */ /* 0x000fe40004800000 */
[-C--:B------:R-:W-:Y:S02]  /*94e0*/  ISETP.GE.AND P6, PT, R147, R0.reuse, PT ;  /* 0x000000009300720c */ /* 0x080fe40003fc6270 */
[-C--:B------:R-:W-:Y:S01]  /*94f0*/  ISETP.GE.AND P5, PT, R143, R0.reuse, PT ;  /* 0x000000008f00720c */ /* 0x080fe20003fa6270 */
[----:B------:R-:W4:Y:S01]  /*9500*/  MUFU.TANH R139, R139 ;  /* 0x0000008b008b7308 */ /* 0x000f220000002400 */
[----:B------:R-:W-:-:S02]  /*9510*/  ISETP.GE.AND P2, PT, R67, R0, PT ;  /* 0x000000004300720c */ /* 0x000fc40003f46270 */
[----:B------:R-:W-:Y:S02]  /*9520*/  ISETP.GE.AND P1, PT, R65, R0, PT ;  /* 0x000000004100720c */ /* 0x000fe40003f26270 */
[----:B------:R-:W-:Y:S02]  /*9530*/  FSEL R155, R155, -INF , !P6 ;  /* 0xff8000009b9b7808 */ /* 0x000fe40007000000 */
[----:B--2---:R-:W-:Y:S01]  /*9540*/  FSEL R153, R153, -INF , !P5 ;  /* 0xff80000099997808 */ /* 0x004fe20006800000 */
[----:B------:R-:W2:Y:S01]  /*9550*/  MUFU.TANH R5, R5 ;  /* 0x0000000500057308 */ /* 0x000ea20000002400 */
[----:B------:R-:W-:Y:S02]  /*9560*/  FSEL R151, R151, -INF , !P3 ;  /* 0xff80000097977808 */ /* 0x000fe40005800000 */
[----:B-1----:R-:W-:Y:S02]  /*9570*/  FSEL R145, R145, -INF , !P2 ;  /* 0xff80000091917808 */ /* 0x002fe40005000000 */
[----:B---3--:R-:W-:-:S02]  /*9580*/  FSEL R143, R179, -INF , !P1 ;  /* 0xff800000b38f7808 */ /* 0x008fc40004800000 */
[-C--:B------:R-:W-:Y:S01]  /*9590*/  ISETP.GE.AND P6, PT, R51, R0.reuse, PT ;  /* 0x000000003300720c */ /* 0x080fe20003fc6270 */
[----:B------:R-:W1:Y:S01]  /*95a0*/  MUFU.TANH R6, R6 ;  /* 0x0000000600067308 */ /* 0x000e620000002400 */
[----:B------:R-:W-:Y:S01]  /*95b0*/  BAR.SYNC.DEFER_BLOCKING 0x0 ;  /* 0x0000000000007b1d */ /* 0x000fe20000010000 */
[-C--:B------:R-:W-:Y:S02]  /*95c0*/  ISETP.GE.AND P5, PT, R49, R0.reuse, PT ;  /* 0x000000003100720c */ /* 0x080fe40003fa6270 */
[-C--:B------:R-:W-:Y:S02]  /*95d0*/  ISETP.GE.AND P3, PT, R47, R0.reuse, PT ;  /* 0x000000002f00720c */ /* 0x080fe40003f66270 */
[-C--:B------:R-:W-:Y:S02]  /*95e0*/  ISETP.GE.AND P2, PT, R41, R0.reuse, PT ;  /* 0x000000002900720c */ /* 0x080fe40003f46270 */
[----:B------:R-:W3:Y:S01]  /*95f0*/  MUFU.TANH R7, R7 ;  /* 0x0000000700077308 */ /* 0x000ee20000002400 */
[----:B------:R-:W-:-:S02]  /*9600*/  ISETP.GE.AND P1, PT, R45, R0, PT ;  /* 0x000000002d00720c */ /* 0x000fc40003f26270 */
[----:B----4-:R-:W-:Y:S02]  /*9610*/  FSEL R139, R139, -INF , !P6 ;  /* 0xff8000008b8b7808 */ /* 0x010fe40007000000 */
[----:B--2---:R-:W-:-:S03]  /*9620*/  FSEL R51, R5, -INF , !P5 ;  /* 0xff80000005337808 */ /* 0x004fc60006800000 */
[----:B------:R-:W2:Y:S01]  /*9630*/  MUFU.TANH R8, R8 ;  /* 0x0000000800087308 */ /* 0x000ea20000002400 */
[----:B-1----:R-:W-:Y:S02]  /*9640*/  FSEL R49, R6, -INF , !P3 ;  /* 0xff80000006317808 */ /* 0x002fe40005800000 */
[----:B---3--:R-:W-:Y:S02]  /*9650*/  FSEL R47, R7, -INF , !P2 ;  /* 0xff800000072f7808 */ /* 0x008fe40005000000 */
[----:B--2---:R-:W-:Y:S01]  /*9660*/  FSEL R45, R8, -INF , !P1 ;  /* 0xff800000082d7808 */ /* 0x004fe20004800000 */
        /* <DEDUP_REMOVED lines=61> */
.L_x_3512:
[----:B------:R-:W-:-:S04]  /*9a40*/  ULEA UR5, -UR6, URZ, 0x7 ;  /* 0x0000003f06057291 */ /* 0x000fc8000f8e393f */
[----:B------:R-:W-:Y:S02]  /*9a50*/  USHF.R.S32.HI UR4, URZ, 0x1f, UR5 ;  /* 0x0000001f3f047899 */ /* 0x000fe40008011405 */
[----:B------:R-:W-:-:S04]  /*9a60*/  MOV R6, UR5 ;  /* 0x0000000500067c02 */ /* 0x000fc80008000f00 */
[----:B------:R-:W-:Y:S02]  /*9a70*/  MOV R0, UR4 ;  /* 0x0000000400007c02 */ /* 0x000fe40008000f00 */
.L_x_3513:
        /* <DEDUP_REMOVED lines=42> */
.L_x_3511:
[----:B-1----:R-:W-:Y:S01]  /*9d20*/  FMNMX.FTZ R5, R132, R12, !PT ;  /* 0x0000000c84057209 */ /* 0x002fe20007810000 */
        /* <DEDUP_REMOVED lines=93> */
[--C-:B------:R-:W-:Y:S02]  /*a300*/  FFMA.FTZ R39, R17, c[0x0][0x23c], -R46.reuse ;  /* 0x00008f0011277a23 */ /* 0x100fe4000001082e */
[----:B------:R-:W-:Y:S01]  /*a310*/  FMUL.FTZ R44, R4, c[0x0][0x23c] ;  /* 0x00008f00042c7a20 */ /* 0x000fe20000410000 */
[----:B------:R-:W2:Y:S01]  /*a320*/  LDSM.16.MT88.4 R16, [R217+0xc000] ;  /* 0x00c00000d910783b */ /* 0x000ea20000004200 */
[----:B------:R-:W-:Y:S01]  /*a330*/  FMUL.FTZ R3, R6, c[0x0][0x23c] ;  /* 0x00008f0006037a20 */ /* 0x000fe20000410000 */
[----:B------:R-:W3:Y:S01]  /*a340*/  MUFU.EX2 R31, R31 ;  /* 0x0000001f001f7308 */ /* 0x000ee20000000800 */
[--C-:B------:R-:W-:Y:S02]  /*a350*/  FFMA.FTZ R56, R22, c[0x0][0x23c], -R59.reuse ;  /* 0x00008f0016387a23 */ /* 0x100fe4000001083b */
[----:B------:R-:W-:Y:S02]  /*a360*/  FFMA.FTZ R61, R20, c[0x0][0x23c], -R59 ;  /* 0x00008f00143d7a23 */ /* 0x000fe4000001083b */
[----:B------:R-:W-:-:S02]  /*a370*/  FFMA.FTZ R65, R23, c[0x0][0x23c], -R46 ;  /* 0x00008f0017417a23 */ /* 0x000fc4000001082e */
[--C-:B------:R-:W-:Y:S01]  /*a380*/  FFMA.FTZ R63, R21, c[0x0][0x23c], -R46.reuse ;  /* 0x00008f00153f7a23 */ /* 0x100fe2000001082e */
[----:B------:R-:W4:Y:S01]  /*a390*/  MUFU.EX2 R30, R30 ;  /* 0x0000001e001e7308 */ /* 0x000f220000000800 */
[----:B------:R-:W-:Y:S01]  /*a3a0*/  LDSM.16.MT88.4 R20, [R218+0xc800] ;  /* 0x00c80000da14783b */ /* 0x000fe20000004200 */
[--C-:B------:R-:W-:Y:S02]  /*a3b0*/  FFMA.FTZ R48, R48, c[0x0][0x23c], -R59.reuse ;  /* 0x00008f0030307a23 */ /* 0x100fe4000001083b */
[--C-:B------:R-:W-:Y:S02]  /*a3c0*/  FFMA.FTZ R57, R24, c[0x0][0x23c], -R59.reuse ;  /* 0x00008f0018397a23 */ /* 0x100fe4000001083b */
[--C-:B------:R-:W-:Y:S02]  /*a3d0*/  FFMA.FTZ R64, R25, c[0x0][0x23c], -R46.reuse ;  /* 0x00008f0019407a23 */ /* 0x100fe4000001082e */
[----:B------:R-:W-:Y:S01]  /*a3e0*/  MUFU.EX2 R28, R28 ;  /* 0x0000001c001c7308 */ /* 0x000fe20000000800 */
[----:B---3--:R-:W-:Y:S01]  /*a3f0*/  F2FP.PACK_AB R4, R31, R36 ;  /* 0x000000241f04723e */ /* 0x008fe200000000ff */
[----:B------:R-:W-:Y:S01]  /*a400*/  FFMA.FTZ R66, R33, c[0x0][0x23c], -R46 ;  /* 0x00008f0021427a23 */ /* 0x000fe2000001082e */
[----:B------:R-:W-:Y:S01]  /*a410*/  LDSM.16.MT88.4 R24, [R220+0xc800] ;  /* 0x00c80000dc18783b */ /* 0x000fe20000004200 */
[----:B------:R-:W-:-:S02]  /*a420*/  FFMA.FTZ R67, R34, c[0x0][0x23c], -R59 ;  /* 0x00008f0022437a23 */ /* 0x000fc4000001083b */
[--C-:B------:R-:W-:Y:S02]  /*a430*/  FFMA.FTZ R132, R32, c[0x0][0x23c], -R59.reuse ;  /* 0x00008f0020847a23 */ /* 0x100fe4000001083b */
[----:B------:R-:W3:Y:S01]  /*a440*/  MUFU.EX2 R2, R2 ;  /* 0x0000000200027308 */ /* 0x000ee20000000800 */
[----:B----4-:R-:W-:Y:S01]  /*a450*/  F2FP.PACK_AB R6, R29, R30 ;  /* 0x0000001e1d06723e */ /* 0x010fe200000000ff */
[----:B------:R-:W-:Y:S01]  /*a460*/  LDSM.16.MT88.4 R32, [R217+0x10800] ;  /* 0x01080000d920783b */ /* 0x000fe20000004200 */
        /* <DEDUP_REMOVED lines=11> */
[----:B------:R-:W-:Y:S01]  /*a520*/  FFMA.FTZ R135, R135, c[0x0][0x23c], -R46 ;  /* 0x00008f0087877a23 */ /* 0x000fe2000001082e */
[----:B------:R-:W-:Y:S01]  /*a530*/  LDSM.16.MT88.4 R52, [R217+0x11000] ;  /* 0x01100000d934783b */ /* 0x000fe20000004200 */
[----:B------:R-:W-:-:S02]  /*a540*/  FFMA.FTZ R149, R152, c[0x0][0x23c], -R59 ;  /* 0x00008f0098957a23 */ /* 0x000fc4000001083b */
[----:B------:R-:W3:Y:S01]  /*a550*/  MUFU.EX2 R44, R44 ;  /* 0x0000002c002c7308 */ /* 0x000ee20000000800 */
[--C-:B------:R-:W-:Y:S02]  /*a560*/  FFMA.FTZ R152, R173, c[0x0][0x23c], -R46.reuse ;  /* 0x00008f00ad987a23 */ /* 0x100fe4000001082e */
[--C-:B------:R-:W-:Y:S02]  /*a570*/  FFMA.FTZ R157, R157, c[0x0][0x23c], -R46.reuse ;  /* 0x00008f009d9d7a23 */ /* 0x100fe4000001082e */
[--C-:B------:R-:W-:Y:S02]  /*a580*/  FFMA.FTZ R154, R171, c[0x0][0x23c], -R46.reuse ;  /* 0x00008f00ab9a7a23 */ /* 0x100fe4000001082e */
[----:B------:R-:W-:Y:S01]  /*a590*/  FFMA.FTZ R161, R161, c[0x0][0x23c], -R46 ;  /* 0x00008f00a1a17a23 */ /* 0x000fe2000001082e */
        /* <DEDUP_REMOVED lines=118> */
[--C-:B------:R-:W-:Y:S01]  /*ad00*/  FFMA.FTZ R146, R146, c[0x0][0x23c], -R59.reuse ;  /* 0x00008f0092927a23 */ /* 0x100fe2000001083b */
[----:B-----5:R-:W-:Y:S01]  /*ad10*/  F2FP.PACK_AB R5, R65, R64 ;  /* 0x000000404105723e */ /* 0x020fe200000000ff */
[----:B------:R-:W-:Y:S01]  /*ad20*/  FFMA.FTZ R142, R142, c[0x0][0x23c], -R59 ;  /* 0x00008f008e8e7a23 */ /* 0x000fe2000001083b */
[----:B------:R-:W-:Y:S01]  /*ad30*/  F2FP.PACK_AB R6, R61, R56 ;  /* 0x000000383d06723e */ /* 0x000fe200000000ff */
[--C-:B------:R-:W-:Y:S01]  /*ad40*/  FFMA.FTZ R143, R143, c[0x0][0x23c], -R46.reuse ;  /* 0x00008f008f8f7a23 */ /* 0x100fe2000001082e */
[----:B------:R-:W-:Y:S01]  /*ad50*/  F2FP.PACK_AB R7, R66, R63 ;  /* 0x0000003f4207723e */ /* 0x000fe200000000ff */
[----:B------:R-:W-:Y:S01]  /*ad60*/  MUFU.EX2 R150, R150 ;  /* 0x0000009600967308 */ /* 0x000fe20000000800 */
[----:B------:R-:W-:-:S02]  /*ad70*/  FFMA.FTZ R141, R141, c[0x0][0x23c], -R46 ;  /* 0x00008f008d8d7a23 */ /* 0x000fc4000001082e */
[----:B------:R-:W-:Y:S02]  /*ad80*/  FFMA.FTZ R139, R139, c[0x0][0x23c], -R46 ;  /* 0x00008f008b8b7a23 */ /* 0x000fe4000001082e */
[----:B------:R-:W-:Y:S01]  /*ad90*/  FFMA.FTZ R36, R245, R44, R36 ;  /* 0x0000002cf5247223 */ /* 0x000fe20000010024 */
[C---:B------:R-:W-:Y:S01]  /*ada0*/  HMMA.16816.F32 R120, R4.reuse, R20, R120 ;  /* 0x000000140478723c */ /* 0x040fe20000001878 */
[----:B------:R-:W-:Y:S01]  /*adb0*/  FFMA.FTZ R3, R243, R3, R28 ;  /* 0x00000003f3037223 */ /* 0x000fe2000001001c */
        /* <DEDUP_REMOVED lines=24> */
[----:B------:R-:W1:Y:S01]  /*af40*/  MUFU.EX2 R161, R161 ;  /* 0x000000a100a17308 */ /* 0x000e620000000800 */
[----:B------:R-:W-:-:S04]  /*af50*/  FADD.FTZ R3, R67, R0 ;  /* 0x0000000043037221 */ /* 0x000fc80000010000 */
[----:B------:R-:W-:Y:S01]  /*af60*/  FADD.FTZ R3, R132, R3 ;  /* 0x0000000384037221 */ /* 0x000fe20000010000 */
        /* <DEDUP_REMOVED lines=54> */
[C---:B------:R-:W-:Y:S08]  /*b2d0*/  HMMA.16816.F32 R128, R4.reuse, R24, R128 ;  /* 0x000000180480723c */ /* 0x040ff00000001880 */
[C---:B------:R-:W-:Y:S01]  /*b2e0*/  HMMA.16816.F32 R124, R4.reuse, R26, R124 ;  /* 0x0000001a047c723c */ /* 0x040fe2000000187c */
[----:B------:R-:W1:Y:S07]  /*b2f0*/  LDSM.16.MT88.4 R24, [R220+0xd800] ;  /* 0x00d80000dc18783b */ /* 0x000e6e0000004200 */
[C---:B-----5:R-:W-:Y:S08]  /*b300*/  HMMA.16816.F32 R96, R4.reuse, R20, R96 ;  /* 0x000000140460723c */ /* 0x060ff00000001860 */
[C---:B------:R-:W-:Y:S01]  /*b310*/  HMMA.16816.F32 R92, R4.reuse, R22, R92 ;  /* 0x00000016045c723c */ /* 0x040fe2000000185c */
[----:B------:R-:W5:Y:S07]  /*b320*/  LDSM.16.MT88.4 R20, [R220+0x11800] ;  /* 0x01180000dc14783b */ /* 0x000f6e0000004200 */
[C---:B------:R-:W-:Y:S01]  /*b330*/  HMMA.16816.F32 R84, R4.reuse, R42, R84 ;  /* 0x0000002a0454723c */ /* 0x040fe20000001854 */
[----:B------:R-:W1:Y:S07]  /*b340*/  LDSM.16.MT88.4 R40, [R217+0x11800] ;  /* 0x01180000d928783b */ /* 0x000e6e0000004200 */
[C---:B------:R-:W-:Y:S08]  /*b350*/  HMMA.16816.F32 R72, R4.reuse, R32, R72 ;  /* 0x000000200448723c */ /* 0x040ff00000001848 */
        /* <DEDUP_REMOVED lines=23> */
[C---:B------:R-:W-:Y:S07]  /*b4d0*/  HMMA.16816.F32 R88, R4.reuse, R52, R88 ;  /* 0x000000340458723c */ /* 0x040fee0000001858 */
[--C-:B------:R-:W-:Y:S01]  /*b4e0*/  FFMA.FTZ R52, R165, c[0x0][0x23c], -R46.reuse ;  /* 0x00008f00a5347a23 */ /* 0x100fe2000001082e */
[----:B------:R-:W-:Y:S01]  /*b4f0*/  HMMA.16816.F32 R128, R4, R24, R128 ;  /* 0x000000180480723c */ /* 0x000fe20000001880 */
[----:B------:R-:W-:-:S02]  /*b500*/  FFMA.FTZ R53, R163, c[0x0][0x23c], -R46 ;  /* 0x00008f00a3357a23 */ /* 0x000fc4000001082e */
[--C-:B------:R-:W-:Y:S02]  /*b510*/  FFMA.FTZ R163, R156, c[0x0][0x23c], -R59.reuse ;  /* 0x00008f009ca37a23 */ /* 0x100fe4000001083b */
[----:B------:R-:W-:Y:S01]  /*b520*/  MUFU.EX2 R52, R52 ;  /* 0x0000003400347308 */ /* 0x000fe20000000800 */
[--C-:B------:R-:W-:Y:S02]  /*b530*/  FFMA.FTZ R156, R159, c[0x0][0x23c], -R46.reuse ;  /* 0x00008f009f9c7a23 */ /* 0x100fe4000001082e */
[C---:B------:R-:W-:Y:S01]  /*b540*/  HMMA.16816.F32 R124, R4.reuse, R26, R124 ;  /* 0x0000001a047c723c */ /* 0x040fe2000000187c */
[----:B------:R-:W1:Y:S01]  /*b550*/  LDSM.16.MT88.4 R24, [R220+0xe000] ;  /* 0x00e00000dc18783b */ /* 0x000e620000004200 */
        /* <DEDUP_REMOVED lines=19> */
[C---:B---3--:R-:W-:Y:S05]  /*b690*/  HMMA.16816.F32 R72, R4.reuse, R32, R72 ;  /* 0x000000200448723c */ /* 0x048fea0000001848 */
[----:B------:R-:W3:Y:S03]  /*b6a0*/  MUFU.EX2 R160, R160 ;  /* 0x000000a000a07308 */ /* 0x000ee60000000800 */
[----:B------:R-:W-:Y:S01]  /*b6b0*/  HMMA.16816.F32 R68, R4, R34, R68 ;  /* 0x000000220444723c */ /* 0x000fe20000001844 */
[----:B------:R-:W4:Y:S04]  /*b6c0*/  LDSM.16.MT88.4 R32, [R218+0x12000] ;  /* 0x01200000da20783b */ /* 0x000f280000004200 */
        /* <DEDUP_REMOVED lines=21> */
[----:B---3--:R-:W-:-:S04]  /*b820*/  FADD.FTZ R3, R160, R3 ;  /* 0x00000003a0037221 */ /* 0x008fc80000010000 */
[----:B-1----:R-:W-:Y:S01]  /*b830*/  FADD.FTZ R0, R140, R3 ;  /* 0x000000038c007221 */ /* 0x002fe20000010000 */
[----:B------:R-:W-:Y:S01]  /*b840*/  HMMA.16816.F32 R108, R4, R14, R108 ;  /* 0x0000000e046c723c */ /* 0x000fe2000000186c */
[----:B------:R-:W1:Y:S02]  /*b850*/  LDSM.16.MT88.4 R12, [R216+0x12000] ;  /* 0x01200000d80c783b */ /* 0x000e640000004200 */
[----:B------:R-:W-:-:S04]  /*b860*/  FADD.FTZ R0, R143, R0 ;  /* 0x000000008f007221 */ /* 0x000fc80000010000 */
[----:B------:R-:W-:Y:S01]  /*b870*/  FADD.FTZ R3, R141, R0 ;  /* 0x000000008d037221 */ /* 0x000fe20000010000 */
[C---:B----4-:R-:W-:Y:S08]  /*b880*/  HMMA.16816.F32 R104, R4.reuse, R8, R104 ;  /* 0x000000080468723c */ /* 0x050ff00000001868 */
[C---:B------:R-:W-:Y:S01]  /*b890*/  HMMA.16816.F32 R100, R4.reuse, R10, R100 ;  /* 0x0000000a0464723c */ /* 0x040fe20000001864 */
[----:B------:R-:W3:Y:S07]  /*b8a0*/  LDSM.16.MT88.4 R8, [R218+0xe800] ;  /* 0x00e80000da08783b */ /* 0x000eee0000004200 */
[C---:B------:R-:W-:Y:S08]  /*b8b0*/  HMMA.16816.F32 R128, R4.reuse, R24, R128 ;  /* 0x000000180480723c */ /* 0x040ff00000001880 */
        /* <DEDUP_REMOVED lines=127> */
.L_x_3508:
        /* <DEDUP_REMOVED lines=13> */
.L_x_3518:
        /* <DEDUP_REMOVED lines=65> */
.L_x_3515:
        /* <DEDUP_REMOVED lines=37> */
[----:B------:R-:W1:Y:S08]  /*c7e0*/  LDSM.16.M88.4 R140, [R225+0x4000] ;  /* 0x00400000e18c783b */ /* 0x000e700000000200 */
        /* <DEDUP_REMOVED lines=33> */
[----:B------:R-:W1:Y:S01]  /*ca00*/  LDSM.16.M88.4 R164, [R219+0x4000] ;  /* 0x00400000dba4783b */ /* 0x000e620000000200 */
        /* <DEDUP_REMOVED lines=250> */
[----:B---3--:R-:W-:Y:S07]  /*d9b0*/  FMUL.FTZ R132, R24, c[0x0][0x2ec] ;  /* 0x0000bb0018847a20 */ /* 0x008fee0000410000 */
        /* <DEDUP_REMOVED lines=10> */
[----:B------:R1:W1:Y:S01]  /*da60*/  MUFU.TANH R161, R134 ;  /* 0x0000008600a17308 */ /* 0x0002620000002400 */
[----:B---3--:R-:W-:Y:S09]  /*da70*/  FMUL.FTZ R132, R31, c[0x0][0x2ec] ;  /* 0x0000bb001f847a20 */ /* 0x008ff20000410000 */
        /* <DEDUP_REMOVED lines=38> */
[----:B------:R-:W-:-:S05]  /*dce0*/  @!P0 BRA `(.L_x_3517) ;  /* 0x000003b000008947 */ /* 0x000fca0003800000 */
        /* <DEDUP_REMOVED lines=59> */
.L_x_3517:
        /* <DEDUP_REMOVED lines=38> */
.L_x_3516:
        /* <DEDUP_REMOVED lines=78> */
[----:B------:R-:W-:Y:S01]  /*e7e0*/  FADD.FTZ R5, -R3, R0 ;  /* 0x0000000003057221 */ /* 0x000fe20000010100 */
[----:B--2---:R-:W-:Y:S03]  /*e7f0*/  FMNMX.FTZ R132, R11, R132, !PT ;  /* 0x000000840b847209 */ /* 0x004fe60007810000 */
[----:B------:R-:W-:Y:S01]  /*e800*/  FMUL.FTZ R0, R5, c[0x0][0x23c] ;  /* 0x00008f0005007a20 */ /* 0x000fe20000410000 */
[C---:B------:R-:W-:Y:S01]  /*e810*/  FSETP.NEU.FTZ.AND P1, PT, R132.reuse, -INF , PT ;  /* 0xff8000008400780b */ /* 0x040fe20003f3d000 */
[C---:B------:R-:W-:Y:S02]  /*e820*/  FMUL.FTZ R145, R132.reuse, c[0x0][0x23c] ;  /* 0x00008f0084917a20 */ /* 0x040fe40000410000 */
[----:B------:R-:W-:Y:S02]  /*e830*/  FADD.FTZ R2, -R132, R135 ;  /* 0x0000008784027221 */ /* 0x000fe40000010100 */
[----:B------:R-:W1:Y:S01]  /*e840*/  MUFU.EX2 R0, R0 ;  /* 0x0000000000007308 */ /* 0x000e620000000800 */
[----:B------:R-:W-:Y:S02]  /*e850*/  MOV R135, R132 ;  /* 0x0000008400877202 */ /* 0x000fe40000000f00 */
[----:B------:R-:W-:Y:S01]  /*e860*/  FSEL R145, R145, RZ, P1 ;  /* 0x000000ff91917208 */ /* 0x000fe20000800000 */
[----:B------:R-:W-:Y:S01]  /*e870*/  FMUL.FTZ R6, R2, c[0x0][0x23c] ;  /* 0x00008f0002067a20 */ /* 0x000fe20000410000 */
[C---:B------:R-:W-:Y:S03]  /*e880*/  FSETP.NEU.FTZ.AND P1, PT, R3.reuse, -INF , PT ;  /* 0xff8000000300780b */ /* 0x040fe60003f3d000 */
[--C-:B------:R-:W-:Y:S02]  /*e890*/  FFMA.FTZ R143, R144, c[0x0][0x23c], -R145.reuse ;  /* 0x00008f00908f7a23 */ /* 0x100fe40000010891 */
[----:B------:R-:W-:Y:S01]  /*e8a0*/  FMUL.FTZ R144, R3, c[0x0][0x23c] ;  /* 0x00008f0003907a20 */ /* 0x000fe20000410000 */
[----:B------:R-:W2:Y:S01]  /*e8b0*/  MUFU.EX2 R2, R6 ;  /* 0x0000000600027308 */ /* 0x000ea20000000800 */
[--C-:B------:R-:W-:Y:S02]  /*e8c0*/  FFMA.FTZ R141, R8, c[0x0][0x23c], -R145.reuse ;  /* 0x00008f00088d7a23 */ /* 0x100fe40000010891 */
[--C-:B------:R-:W-:Y:S01]  /*e8d0*/  FFMA.FTZ R142, R152, c[0x0][0x23c], -R145.reuse ;  /* 0x00008f00988e7a23 */ /* 0x100fe20000010891 */
[----:B------:R-:W-:Y:S01]  /*e8e0*/  FSEL R144, R144, RZ, P1 ;  /* 0x000000ff90907208 */ /* 0x000fe20000800000 */
[--C-:B------:R-:W-:Y:S01]  /*e8f0*/  FFMA.FTZ R140, R148, c[0x0][0x23c], -R145.reuse ;  /* 0x00008f00948c7a23 */ /* 0x100fe20000010891 */
[----:B------:R-:W-:Y:S01]  /*e900*/  ISETP.GT.AND P1, PT, R232, R229, PT ;  /* 0x000000e5e800720c */ /* 0x000fe20003f24270 */
[--C-:B------:R-:W-:Y:S02]  /*e910*/  FFMA.FTZ R146, R146, c[0x0][0x23c], -R145.reuse ;  /* 0x00008f0092927a23 */ /* 0x100fe40000010891 */
[--C-:B------:R-:W-:Y:S01]  /*e920*/  FFMA.FTZ R137, R10, c[0x0][0x23c], -R144.reuse ;  /* 0x00008f000a897a23 */ /* 0x100fe20000010890 */
[----:B------:R-:W-:Y:S01]  /*e930*/  MUFU.EX2 R143, R143 ;  /* 0x0000008f008f7308 */ /* 0x000fe20000000800 */
[--C-:B------:R-:W-:Y:S02]  /*e940*/  FFMA.FTZ R136, R9, c[0x0][0x23c], -R144.reuse ;  /* 0x00008f0009887a23 */ /* 0x100fe40000010890 */
[--C-:B------:R-:W-:Y:S02]  /*e950*/  FFMA.FTZ R139, R172, c[0x0][0x23c], -R144.reuse ;  /* 0x00008f00ac8b7a23 */ /* 0x100fe40000010890 */
[--C-:B------:R-:W-:Y:S02]  /*e960*/  FFMA.FTZ R138, R168, c[0x0][0x23c], -R144.reuse ;  /* 0x00008f00a88a7a23 */ /* 0x100fe40000010890 */
[C---:B-1----:R-:W-:Y:S02]  /*e970*/  FMUL.FTZ R7, R0.reuse, R131 ;  /* 0x0000008300077220 */ /* 0x042fe40000410000 */
[C---:B------:R-:W-:Y:S01]  /*e980*/  FMUL.FTZ R10, R0.reuse, R126 ;  /* 0x0000007e000a7220 */ /* 0x040fe20000410000 */
[----:B------:R-:W-:Y:S01]  /*e990*/  MUFU.EX2 R136, R136 ;  /* 0x0000008800887308 */ /* 0x000fe20000000800 */
[C---:B------:R-:W-:Y:S02]  /*e9a0*/  FMUL.FTZ R11, R0.reuse, R127 ;  /* 0x0000007f000b7220 */ /* 0x040fe40000410000 */
[----:B------:R-:W-:Y:S02]  /*e9b0*/  FMUL.FTZ R18, R0, R118 ;  /* 0x0000007600127220 */ /* 0x000fe40000410000 */
[C---:B--2---:R-:W-:Y:S02]  /*e9c0*/  FMUL.FTZ R4, R2.reuse, R128 ;  /* 0x0000008002047220 */ /* 0x044fe40000410000 */
[----:B------:R-:W-:Y:S02]  /*e9d0*/  FMUL.FTZ R5, R2, R129 ;  /* 0x0000008102057220 */ /* 0x000fe40000410000 */
[----:B------:R-:W-:Y:S01]  /*e9e0*/  FMUL.FTZ R6, R0, R130 ;  /* 0x0000008200067220 */ /* 0x000fe20000410000 */
[----:B------:R-:W1:Y:S01]  /*e9f0*/  MUFU.EX2 R142, R142 ;  /* 0x0000008e008e7308 */ /* 0x000e620000000800 */
[C---:B------:R-:W-:Y:S02]  /*ea00*/  FMUL.FTZ R8, R2.reuse, R124 ;  /* 0x0000007c02087220 */ /* 0x040fe40000410000 */
[C---:B------:R-:W-:Y:S02]  /*ea10*/  FMUL.FTZ R9, R2.reuse, R125 ;  /* 0x0000007d02097220 */ /* 0x040fe40000410000 */
[C---:B------:R-:W-:Y:S01]  /*ea20*/  FMUL.FTZ R16, R2.reuse, R116 ;  /* 0x0000007402107220 */ /* 0x040fe20000410000 */
[----:B------:R-:W-:Y:S01]  /*ea30*/  LDSM.16.MT88.4 R124, [R220+0xf800] ;  /* 0x00f80000dc7c783b */ /* 0x000fe20000004200 */
[----:B------:R-:W-:Y:S02]  /*ea40*/  FMUL.FTZ R17, R2, R117 ;  /* 0x0000007502117220 */ /* 0x000fe40000410000 */
[----:B------:R-:W-:Y:S01]  /*ea50*/  FMUL.FTZ R19, R0, R119 ;  /* 0x0000007700137220 */ /* 0x000fe20000410000 */
[----:B------:R-:W-:Y:S01]  /*ea60*/  MUFU.EX2 R139, R139 ;  /* 0x0000008b008b7308 */ /* 0x000fe20000000800 */
[C---:B------:R-:W-:Y:S02]  /*ea70*/  FMUL.FTZ R24, R2.reuse, R108 ;  /* 0x0000006c02187220 */ /* 0x040fe40000410000 */
        /* <DEDUP_REMOVED lines=19> */
[C---:B------:R-:W-:Y:S01]  /*ebb0*/  FMUL.FTZ R50, R0.reuse, R86 ;  /* 0x0000005600327220 */ /* 0x040fe20000410000 */
[----:B------:R-:W1:Y:S01]  /*ebc0*/  MUFU.EX2 R140, R140 ;  /* 0x0000008c008c7308 */ /* 0x000e620000000800 */
[----:B------:R-:W-:Y:S01]  /*ebd0*/  LDSM.16.MT88.4 R92, [R217+0x11000] ;  /* 0x01100000d95c783b */ /* 0x000fe20000004200 */
[----:B------:R-:W-:Y:S01]  /*ebe0*/  FMUL.FTZ R51, R0, R87 ;  /* 0x0000005700337220 */ /* 0x000fe20000410000 */
[----:B--2---:R-:W-:Y:S01]  /*ebf0*/  F2FP.PACK_AB R129, R138, R139 ;  /* 0x0000008b8a81723e */ /* 0x004fe200000000ff */
[C---:B------:R-:W-:Y:S02]  /*ec00*/  FMUL.FTZ R56, R2.reuse, R76 ;  /* 0x0000004c02387220 */ /* 0x040fe40000410000 */
[----:B------:R-:W-:Y:S03]  /*ec10*/  FMUL.FTZ R57, R2, R77 ;  /* 0x0000004d02397220 */ /* 0x000fe60000410000 */
[----:B------:R-:W2:Y:S01]  /*ec20*/  LDSM.16.MT88.4 R84, [R216+0x10000] ;  /* 0x01000000d854783b */ /* 0x000ea20000004200 */
[----:B------:R-:W3:Y:S01]  /*ec30*/  MUFU.EX2 R137, R137 ;  /* 0x0000008900897308 */ /* 0x000ee20000000800 */
[C---:B------:R-:W-:Y:S02]  /*ec40*/  FMUL.FTZ R58, R0.reuse, R78 ;  /* 0x0000004e003a7220 */ /* 0x040fe40000410000 */
[----:B------:R-:W-:Y:S02]  /*ec50*/  FMUL.FTZ R59, R0, R79 ;  /* 0x0000004f003b7220 */ /* 0x000fe40000410000 */
[C---:B------:R-:W-:Y:S02]  /*ec60*/  FMUL.FTZ R64, R2.reuse, R68 ;  /* 0x0000004402407220 */ /* 0x040fe40000410000 */
[----:B------:R-:W4:Y:S01]  /*ec70*/  LDSM.16.MT88.4 R76, [R220+0xc800] ;  /* 0x00c80000dc4c783b */ /* 0x000f220000004200 */
[----:B------:R-:W-:Y:S02]  /*ec80*/  FMUL.FTZ R65, R2, R69 ;  /* 0x0000004502417220 */ /* 0x000fe40000410000 */
[C---:B------:R-:W-:Y:S01]  /*ec90*/  FMUL.FTZ R66, R0.reuse, R70 ;  /* 0x0000004600427220 */ /* 0x040fe20000410000 */
[----:B------:R-:W-:Y:S01]  /*eca0*/  MUFU.EX2 R146, R146 ;  /* 0x0000009200927308 */ /* 0x000fe20000000800 */
[----:B------:R-:W-:Y:S01]  /*ecb0*/  FMUL.FTZ R67, R0, R71 ;  /* 0x0000004700437220 */ /* 0x000fe20000410000 */
[----:B-1----:R-:W-:Y:S01]  /*ecc0*/  F2FP.PACK_AB R130, R140, R141 ;  /* 0x0000008d8c82723e */ /* 0x002fe200000000ff */
[--C-:B------:R-:W-:Y:S02]  /*ecd0*/  FFMA.FTZ R148, R151, c[0x0][0x23c], -R144.reuse ;  /* 0x00008f0097947a23 */ /* 0x100fe40000010890 */
[--C-:B------:R-:W-:Y:S02]  /*ece0*/  FFMA.FTZ R149, R149, c[0x0][0x23c], -R144.reuse ;  /* 0x00008f0095957a23 */ /* 0x100fe40000010890 */
[--C-:B------:R-:W-:Y:S03]  /*ecf0*/  FFMA.FTZ R151, R175, c[0x0][0x23c], -R145.reuse ;  /* 0x00008f00af977a23 */ /* 0x100fe60000010891 */
[----:B------:R-:W-:Y:S01]  /*ed00*/  MUFU.EX2 R148, R148 ;  /* 0x0000009400947308 */ /* 0x000fe20000000800 */
[--C-:B------:R-:W-:Y:S01]  /*ed10*/  FFMA.FTZ R152, R173, c[0x0][0x23c], -R144.reuse ;  /* 0x00008f00ad987a23 */ /* 0x100fe20000010890 */
[----:B---3--:R-:W-:Y:S01]  /*ed20*/  F2FP.PACK_AB R131, R136, R137 ;  /* 0x000000898883723e */ /* 0x008fe200000000ff */
[--C-:B------:R-:W-:Y:S02]  /*ed30*/  FFMA.FTZ R154, R154, c[0x0][0x23c], -R145.reuse ;  /* 0x00008f009a9a7a23 */ /* 0x100fe40000010891 */
[--C-:B------:R-:W-:Y:S02]  /*ed40*/  FFMA.FTZ R155, R155, c[0x0][0x23c], -R145.reuse ;  /* 0x00008f009b9b7a23 */ /* 0x100fe40000010891 */
[--C-:B------:R-:W-:Y:S02]  /*ed50*/  FFMA.FTZ R157, R157, c[0x0][0x23c], -R144.reuse ;  /* 0x00008f009d9d7a23 */ /* 0x100fe40000010890 */
[C---:B------:R-:W-:Y:S01]  /*ed60*/  HMMA.16816.F32 R4, R128.reuse, R12, R4 ;  /* 0x0000000c8004723c */ /* 0x040fe20000001804 */
[----:B------:R-:W1:Y:S04]  /*ed70*/  MUFU.EX2 R149, R149 ;  /* 0x0000009500957308 */ /* 0x000e680000000800 */
        /* <DEDUP_REMOVED lines=11> */
[----:B-1----:R-:W-:Y:S01]  /*ee30*/  F2FP.PACK_AB R71, R149, R148 ;  /* 0x000000949547723e */ /* 0x002fe200000000ff */
        /* <DEDUP_REMOVED lines=35> */
[--C-:B------:R-:W-:Y:S01]  /*f070*/  FFMA.FTZ R147, R150, c[0x0][0x23c], -R145.reuse ;  /* 0x00008f0096937a23 */ /* 0x100fe20000010891 */
[----:B------:R-:W1:Y:S01]  /*f080*/  MUFU.EX2 R105, R105 ;  /* 0x0000006900697308 */ /* 0x000e620000000800 */
[C---:B------:R-:W-:Y:S04]  /*f090*/  FMUL.FTZ R38, R0.reuse, R98 ;  /* 0x0000006200267220 */ /* 0x040fe80000410000 */
[----:B------:R-:W-:Y:S02]  /*f0a0*/  FMUL.FTZ R39, R0, R99 ;  /* 0x0000006300277220 */ /* 0x000fe40000410000 */
[----:B------:R-:W-:Y:S01]  /*f0b0*/  LDSM.16.MT88.4 R96, [R216+0x11000] ;  /* 0x01100000d860783b */ /* 0x000fe20000004200 */
[--C-:B------:R-:W-:Y:S02]  /*f0c0*/  FFMA.FTZ R150, R153, c[0x0][0x23c], -R145.reuse ;  /* 0x00008f0099967a23 */ /* 0x100fe40000010891 */
[----:B------:R-:W-:Y:S01]  /*f0d0*/  MUFU.EX2 R160, R160 ;  /* 0x000000a000a07308 */ /* 0x000fe20000000800 */
[--C-:B------:R-:W-:Y:S01]  /*f0e0*/  FFMA.FTZ R153, R171, c[0x0][0x23c], -R144.reuse ;  /* 0x00008f00ab997a23 */ /* 0x100fe20000010890 */
[C---:B------:R-:W-:Y:S03]  /*f0f0*/  HMMA.16816.F32 R36, R128.reuse, R44, R36 ;  /* 0x0000002c8024723c */ /* 0x040fe60000001824 */
[--C-:B------:R-:W-:Y:S02]  /*f100*/  FFMA.FTZ R156, R169, c[0x0][0x23c], -R144.reuse ;  /* 0x00008f00a99c7a23 */ /* 0x100fe40000010890 */
[--C-:B------:R-:W-:Y:S02]  /*f110*/  FFMA.FTZ R163, R174, c[0x0][0x23c], -R145.reuse ;  /* 0x00008f00aea37a23 */ /* 0x100fe40000010891 */
[C---:B------:R-:W-:Y:S01]  /*f120*/  FMUL.FTZ R44, R2.reuse, R88 ;  /* 0x00000058022c7220 */ /* 0x040fe20000410000 */
[C---:B------:R-:W-:Y:S01]  /*f130*/  HMMA.16816.F32 R40, R128.reuse, R46, R40 ;  /* 0x0000002e8028723c */ /* 0x040fe20000001828 */
[----:B------:R-:W3:Y:S03]  /*f140*/  MUFU.EX2 R107, R107 ;  /* 0x0000006b006b7308 */ /* 0x000ee60000000800 */
[----:B------:R-:W-:Y:S01]  /*f150*/  FMUL.FTZ R45, R2, R89 ;  /* 0x00000059022d7220 */ /* 0x000fe20000410000 */
[----:B-1----:R-:W-:Y:S01]  /*f160*/  F2FP.PACK_AB R68, R105, R104 ;  /* 0x000000686944723e */ /* 0x002fe200000000ff */
[--C-:B------:R-:W-:Y:S02]  /*f170*/  FFMA.FTZ R167, R170, c[0x0][0x23c], -R145.reuse ;  /* 0x00008f00aaa77a23 */ /* 0x100fe40000010891 */
[C---:B------:R-:W-:Y:S03]  /*f180*/  FMUL.FTZ R46, R0.reuse, R90 ;  /* 0x0000005a002e7220 */ /* 0x040fe60000410000 */
[----:B------:R-:W1:Y:S01]  /*f190*/  MUFU.EX2 R147, R147 ;  /* 0x0000009300937308 */ /* 0x000e620000000800 */
[----:B------:R-:W-:Y:S02]  /*f1a0*/  FMUL.FTZ R47, R0, R91 ;  /* 0x0000005b002f7220 */ /* 0x000fe40000410000 */
[----:B------:R-:W-:Y:S01]  /*f1b0*/  LDSM.16.MT88.4 R88, [R216+0xc800] ;  /* 0x00c80000d858783b */ /* 0x000fe20000004200 */
[--C-:B------:R-:W-:Y:S02]  /*f1c0*/  FFMA.FTZ R169, R250, c[0x0][0x23c], -R144.reuse ;  /* 0x00008f00faa97a23 */ /* 0x100fe40000010890 */
[--C-:B------:R-:W-:Y:S02]  /*f1d0*/  FFMA.FTZ R170, R246, c[0x0][0x23c], -R145.reuse ;  /* 0x00008f00f6aa7a23 */ /* 0x100fe40000010891 */
[C---:B------:R-:W-:Y:S02]  /*f1e0*/  HMMA.16816.F32 R44, R128.reuse, R52, R44 ;  /* 0x00000034802c723c */ /* 0x040fe4000000182c */
[----:B------:R-:W-:Y:S01]  /*f1f0*/  MUFU.EX2 R164, R164 ;  /* 0x000000a400a47308 */ /* 0x000fe20000000800 */
[--C-:B------:R-:W-:Y:S02]  /*f200*/  FFMA.FTZ R171, R248, c[0x0][0x23c], -R145.reuse ;  /* 0x00008f00f8ab7a23 */ /* 0x100fe40000010891 */
[--C-:B------:R-:W-:Y:S01]  /*f210*/  FFMA.FTZ R174, R244, c[0x0][0x23c], -R145.reuse ;  /* 0x00008f00f4ae7a23 */ /* 0x100fe20000010891 */
[----:B---3--:R-:W-:Y:S01]  /*f220*/  F2FP.PACK_AB R69, R107, R106 ;  /* 0x0000006a6b45723e */ /* 0x008fe200000000ff */
[C---:B------:R-:W-:Y:S01]  /*f230*/  FMUL.FTZ R52, R2.reuse, R80 ;  /* 0x0000005002347220 */ /* 0x040fe20000410000 */
[C---:B------:R-:W-:Y:S04]  /*f240*/  HMMA.16816.F32 R48, R128.reuse, R54, R48 ;  /* 0x000000368030723c */ /* 0x040fe80000001830 */
[----:B------:R-:W-:Y:S01]  /*f250*/  FMUL.FTZ R53, R2, R81 ;  /* 0x0000005102357220 */ /* 0x000fe20000410000 */
[----:B------:R-:W3:Y:S01]  /*f260*/  MUFU.EX2 R150, R150 ;  /* 0x0000009600967308 */ /* 0x000ee20000000800 */
[--C-:B------:R-:W-:Y:S02]  /*f270*/  FFMA.FTZ R193, R199, c[0x0][0x23c], -R144.reuse ;  /* 0x00008f00c7c17a23 */ /* 0x100fe40000010890 */
[C---:B------:R-:W-:Y:S01]  /*f280*/  FMUL.FTZ R54, R0.reuse, R82 ;  /* 0x0000005200367220 */ /* 0x040fe20000410000 */
[----:B-1----:R-:W-:Y:S03]  /*f290*/  F2FP.PACK_AB R70, R147, R146 ;  /* 0x000000929346723e */ /* 0x002fe600000000ff */
[----:B------:R-:W-:Y:S02]  /*f2a0*/  FMUL.FTZ R55, R0, R83 ;  /* 0x0000005300377220 */ /* 0x000fe40000410000 */
[----:B------:R-:W1:Y:S01]  /*f2b0*/  LDSM.16.MT88.4 R80, [R218+0xc800] ;  /* 0x00c80000da50783b */ /* 0x000e620000004200 */
[----:B------:R-:W5:Y:S01]  /*f2c0*/  MUFU.EX2 R153, R153 ;  /* 0x0000009900997308 */ /* 0x000f620000000800 */
[--C-:B------:R-:W-:Y:S02]  /*f2d0*/  FFMA.FTZ R194, R196, c[0x0][0x23c], -R145.reuse ;  /* 0x00008f00c4c27a23 */ /* 0x100fe40000010891 */
[--C-:B------:R-:W-:Y:S01]  /*f2e0*/  FFMA.FTZ R195, R190, c[0x0][0x23c], -R145.reuse ;  /* 0x00008f00bec37a23 */ /* 0x100fe20000010891 */
[C---:B------:R-:W-:Y:S03]  /*f2f0*/  HMMA.16816.F32 R52, R128.reuse, R60, R52 ;  /* 0x0000003c8034723c */ /* 0x040fe60000001834 */
[--C-:B------:R-:W-:Y:S02]  /*f300*/  FFMA.FTZ R190, R197, c[0x0][0x23c], -R144.reuse ;  /* 0x00008f00c5be7a23 */ /* 0x100fe40000010890 */
[--C-:B------:R-:W-:Y:S01]  /*f310*/  FFMA.FTZ R191, R191, c[0x0][0x23c], -R144.reuse ;  /* 0x00008f00bfbf7a23 */ /* 0x100fe20000010890 */
[----:B------:R-:W1:Y:S01]  /*f320*/  MUFU.EX2 R156, R156 ;  /* 0x0000009c009c7308 */ /* 0x000e620000000800 */
[C---:B------:R-:W-:Y:S01]  /*f330*/  FMUL.FTZ R60, R2.reuse, R72 ;  /* 0x00000048023c7220 */ /* 0x040fe20000410000 */
[C---:B------:R-:W-:Y:S04]  /*f340*/  HMMA.16816.F32 R56, R128.reuse, R62, R56 ;  /* 0x0000003e8038723c */ /* 0x040fe80000001838 */
[----:B------:R-:W-:Y:S02]  /*f350*/  FMUL.FTZ R61, R2, R73 ;  /* 0x00000049023d7220 */ /* 0x000fe40000410000 */
[--C-:B------:R-:W-:Y:S02]  /*f360*/  FFMA.FTZ R188, R188, c[0x0][0x23c], -R145.reuse ;  /* 0x00008f00bcbc7a23 */ /* 0x100fe40000010891 */
[C---:B------:R-:W-:Y:S01]  /*f370*/  FMUL.FTZ R62, R0.reuse, R74 ;  /* 0x0000004a003e7220 */ /* 0x040fe20000410000 */
[----:B------:R-:W1:Y:S03]  /*f380*/  MUFU.EX2 R161, R161 ;  /* 0x000000a100a17308 */ /* 0x000e660000000800 */
[----:B------:R-:W-:Y:S02]  /*f390*/  FMUL.FTZ R63, R0, R75 ;  /* 0x0000004b003f7220 */ /* 0x000fe40000410000 */
[----:B------:R-:W3:Y:S01]  /*f3a0*/  LDSM.16.MT88.4 R72, [R217+0xc800] ;  /* 0x00c80000d948783b */ /* 0x000ee20000004200 */
[--C-:B------:R-:W-:Y:S02]  /*f3b0*/  FFMA.FTZ R197, R186, c[0x0][0x23c], -R145.reuse ;  /* 0x00008f00bac57a23 */ /* 0x100fe40000010891 */
[--C-:B------:R-:W-:Y:S02]  /*f3c0*/  FFMA.FTZ R186, R189, c[0x0][0x23c], -R144.reuse ;  /* 0x00008f00bdba7a23 */ /* 0x100fe40000010890 */
[C---:B--2---:R-:W-:Y:S01]  /*f3d0*/  HMMA.16816.F32 R60, R128.reuse, R84, R60 ;  /* 0x00000054803c723c */ /* 0x044fe2000000183c */
[----:B------:R-:W2:Y:S02]  /*f3e0*/  MUFU.EX2 R159, R159 ;  /* 0x0000009f009f7308 */ /* 0x000ea40000000800 */
[--C-:B------:R-:W-:Y:S02]  /*f3f0*/  FFMA.FTZ R187, R187, c[0x0][0x23c], -R144.reuse ;  /* 0x00008f00bbbb7a23 */ /* 0x100fe40000010890 */
[--C-:B------:R-:W-:Y:S02]  /*f400*/  FFMA.FTZ R184, R184, c[0x0][0x23c], -R145.reuse ;  /* 0x00008f00b8b87a23 */ /* 0x100fe40000010891 */
[--C-:B------:R-:W-:Y:S01]  /*f410*/  FFMA.FTZ R189, R182, c[0x0][0x23c], -R145.reuse ;  /* 0x00008f00b6bd7a23 */ /* 0x100fe20000010891 */
[----:B------:R-:W-:Y:S01]  /*f420*/  HMMA.16816.F32 R64, R128, R86, R64 ;  /* 0x000000568040723c */ /* 0x000fe20000001840 */
[----:B------:R-:W2:Y:S02]  /*f430*/  LDSM.16.MT88.4 R84, [R220+0x10800] ;  /* 0x01080000dc54783b */ /* 0x000ea40000004200 */
[----:B------:R-:W-:Y:S01]  /*f440*/  MUFU.EX2 R162, R162 ;  /* 0x000000a200a27308 */ /* 0x000fe20000000800 */
[--C-:B------:R-:W-:Y:S02]  /*f450*/  FFMA.FTZ R182, R185, c[0x0][0x23c], -R144.reuse ;  /* 0x00008f00b9b67a23 */ /* 0x100fe40000010890 */
[--C-:B------:R-:W-:Y:S02]  /*f460*/  FFMA.FTZ R183, R183, c[0x0][0x23c], -R144.reuse ;  /* 0x00008f00b7b77a23 */ /* 0x100fe40000010890 */
[C---:B----4-:R-:W-:Y:S05]  /*f470*/  HMMA.16816.F32 R4, R68.reuse, R76, R4 ;  /* 0x0000004c4404723c */ /* 0x050fea0000001804 */
[----:B------:R-:W4:Y:S01]  /*f480*/  MUFU.EX2 R163, R163 ;  /* 0x000000a300a37308 */ /* 0x000f220000000800 */
[--C-:B------:R-:W-:Y:S02]  /*f490*/  FFMA.FTZ R178, R178, c[0x0][0x23c], -R145.reuse ;  /* 0x00008f00b2b27a23 */ /* 0x100fe40000010891 */
[C---:B------:R-:W-:Y:S01]  /*f4a0*/  HMMA.16816.F32 R8, R68.reuse, R78, R8 ;  /* 0x0000004e4408723c */ /* 0x040fe20000001808 */
[----:B------:R-:W2:Y:S03]  /*f4b0*/  LDSM.16.MT88.4 R76, [R218+0x10800] ;  /* 0x01080000da4c783b */ /* 0x000ea60000004200 */
[--C-:B------:R-:W-:Y:S02]  /*f4c0*/  FFMA.FTZ R185, R180, c[0x0][0x23c], -R145.reuse ;  /* 0x00008f00b4b97a23 */ /* 0x100fe40000010891 */
[--C-:B------:R-:W-:Y:S01]  /*f4d0*/  FFMA.FTZ R180, R181, c[0x0][0x23c], -R144.reuse ;  /* 0x00008f00b5b47a23 */ /* 0x100fe20000010890 */
[----:B------:R-:W2:Y:S01]  /*f4e0*/  MUFU.EX2 R165, R165 ;  /* 0x000000a500a57308 */ /* 0x000ea20000000800 */
[C---:B-1----:R-:W-:Y:S04]  /*f4f0*/  HMMA.16816.F32 R12, R68.reuse, R80, R12 ;  /* 0x00000050440c723c */ /* 0x042fe8000000180c */
[--C-:B------:R-:W-:Y:S02]  /*f500*/  FFMA.FTZ R179, R179, c[0x0][0x23c], -R144.reuse ;  /* 0x00008f00b3b37a23 */ /* 0x100fe40000010890 */
[--C-:B------:R-:W-:Y:S02]  /*f510*/  FFMA.FTZ R177, R177, c[0x0][0x23c], -R145.reuse ;  /* 0x00008f00b1b17a23 */ /* 0x100fe40000010891 */
[C---:B------:R-:W-:Y:S01]  /*f520*/  HMMA.16816.F32 R16, R68.reuse, R82, R16 ;  /* 0x000000524410723c */ /* 0x040fe20000001810 */
[----:B------:R-:W-:Y:S01]  /*f530*/  LDSM.16.MT88.4 R80, [R216+0x10800] ;  /* 0x01080000d850783b */ /* 0x000fe20000004200 */
[----:B------:R-:W-:Y:S02]  /*f540*/  MUFU.EX2 R167, R167 ;  /* 0x000000a700a77308 */ /* 0x000fe40000000800 */
[--C-:B------:R-:W-:Y:S02]  /*f550*/  FFMA.FTZ R134, R134, c[0x0][0x23c], -R144.reuse ;  /* 0x00008f0086867a23 */ /* 0x100fe40000010890 */
[----:B------:R-:W-:Y:S02]  /*f560*/  FFMA.FTZ R145, R176, c[0x0][0x23c], -R145 ;  /* 0x00008f00b0917a23 */ /* 0x000fe40000010891 */
[C---:B---3--:R-:W-:Y:S04]  /*f570*/  HMMA.16816.F32 R20, R68.reuse, R72, R20 ;  /* 0x000000484414723c */ /* 0x048fe80000001814 */
[----:B------:R-:W1:Y:S01]  /*f580*/  MUFU.EX2 R166, R166 ;  /* 0x000000a600a67308 */ /* 0x000e620000000800 */
[----:B------:R-:W-:Y:S02]  /*f590*/  FFMA.FTZ R144, R133, c[0x0][0x23c], -R144 ;  /* 0x00008f0085907a23 */ /* 0x000fe40000010890 */
[----:B------:R-:W-:Y:S01]  /*f5a0*/  FFMA.FTZ R139, R0, R243, R139 ;  /* 0x000000f3008b7223 */ /* 0x000fe2000001008b */
[C---:B------:R-:W-:Y:S01]  /*f5b0*/  HMMA.16816.F32 R24, R68.reuse, R74, R24 ;  /* 0x0000004a4418723c */ /* 0x040fe20000001818 */
[----:B------:R-:W3:Y:S03]  /*f5c0*/  LDSM.16.MT88.4 R72, [R217+0x10800] ;  /* 0x01080000d948783b */ /* 0x000ee60000004200 */
[----:B------:R-:W-:Y:S02]  /*f5d0*/  FADD.FTZ R138, R138, R139 ;  /* 0x0000008b8a8a7221 */ /* 0x000fe40000010000 */
[----:B------:R-:W-:Y:S01]  /*f5e0*/  MUFU.EX2 R168, R168 ;  /* 0x000000a800a87308 */ /* 0x000fe20000000800 */
[----:B------:R-:W-:Y:S01]  /*f5f0*/  FFMA.FTZ R143, R2, R245, R143 ;  /* 0x000000f5028f7223 */ /* 0x000fe2000001008f */
[C---:B------:R-:W-:Y:S04]  /*f600*/  HMMA.16816.F32 R28, R68.reuse, R88, R28 ;  /* 0x00000058441c723c */ /* 0x040fe8000000181c */
[----:B------:R-:W-:Y:S04]  /*f610*/  FADD.FTZ R142, R142, R143 ;  /* 0x0000008f8e8e7221 */ /* 0x000fe80000010000 */
[C---:B------:R-:W-:Y:S01]  /*f620*/  HMMA.16816.F32 R32, R68.reuse, R90, R32 ;  /* 0x0000005a4420723c */ /* 0x040fe20000001820 */
[----:B------:R-:W-:Y:S01]  /*f630*/  LDSM.16.MT88.4 R88, [R218+0x11000] ;  /* 0x01100000da58783b */ /* 0x000fe20000004200 */
[----:B------:R-:W1:Y:S06]  /*f640*/  MUFU.EX2 R169, R169 ;  /* 0x000000a900a97308 */ /* 0x000e6c0000000800 */
[C---:B--2---:R-:W-:Y:S04]  /*f650*/  HMMA.16816.F32 R36, R68.reuse, R84, R36 ;  /* 0x000000544424723c */ /* 0x044fe80000001824 */
[----:B------:R-:W-:Y:S04]  /*f660*/  MUFU.EX2 R170, R170 ;  /* 0x000000aa00aa7308 */ /* 0x000fe80000000800 */
[C---:B------:R-:W-:Y:S01]  /*f670*/  HMMA.16816.F32 R40, R68.reuse, R86, R40 ;  /* 0x000000564428723c */ /* 0x040fe20000001828 */
[----:B------:R-:W-:Y:S05]  /*f680*/  LDSM.16.MT88.4 R84, [R216+0xd000] ;  /* 0x00d00000d854783b */ /* 0x000fea0000004200 */
[----:B------:R-:W2:Y:S02]  /*f690*/  MUFU.EX2 R171, R171 ;  /* 0x000000ab00ab7308 */ /* 0x000ea40000000800 */
[C---:B------:R-:W-:Y:S08]  /*f6a0*/  HMMA.16816.F32 R44, R68.reuse, R76, R44 ;  /* 0x0000004c442c723c */ /* 0x040ff0000000182c */
[C---:B------:R-:W-:Y:S01]  /*f6b0*/  HMMA.16816.F32 R48, R68.reuse, R78, R48 ;  /* 0x0000004e4430723c */ /* 0x040fe20000001830 */
[----:B------:R-:W1:Y:S01]  /*f6c0*/  LDSM.16.MT88.4 R76, [R220+0xd000] ;  /* 0x00d00000dc4c783b */ /* 0x000e620000004200 */
[----:B------:R-:W-:Y:S06]  /*f6d0*/  MUFU.EX2 R172, R172 ;  /* 0x000000ac00ac7308 */ /* 0x000fec0000000800 */
[C---:B---3--:R-:W-:Y:S04]  /*f6e0*/  HMMA.16816.F32 R52, R68.reuse, R72, R52 ;  /* 0x000000484434723c */ /* 0x048fe80000001834 */
[----:B------:R-:W3:Y:S04]  /*f6f0*/  MUFU.EX2 R173, R173 ;  /* 0x000000ad00ad7308 */ /* 0x000ee80000000800 */
[C---:B------:R-:W-:Y:S01]  /*f700*/  HMMA.16816.F32 R56, R68.reuse, R74, R56 ;  /* 0x0000004a4438723c */ /* 0x040fe20000001838 */
[----:B------:R-:W2:Y:S05]  /*f710*/  LDSM.16.MT88.4 R72, [R218+0xd000] ;  /* 0x00d00000da48783b */ /* 0x000eaa0000004200 */
[----:B------:R-:W-:Y:S02]  /*f720*/  MUFU.EX2 R174, R174 ;  /* 0x000000ae00ae7308 */ /* 0x000fe40000000800 */
[C---:B------:R-:W-:Y:S08]  /*f730*/  HMMA.16816.F32 R60, R68.reuse, R80, R60 ;  /* 0x00000050443c723c */ /* 0x040ff0000000183c */
[----:B------:R-:W-:Y:S01]  /*f740*/  HMMA.16816.F32 R64, R68, R82, R64 ;  /* 0x000000524440723c */ /* 0x000fe20000001840 */
[----:B------:R-:W3:Y:S01]  /*f750*/  LDSM.16.MT88.4 R80, [R217+0xd000] ;  /* 0x00d00000d950783b */ /* 0x000ee20000004200 */
        /* <DEDUP_REMOVED lines=11> */
[C---:B--2---:R-:W-:Y:S06]  /*f810*/  HMMA.16816.F32 R12, R68.reuse, R72, R12 ;  /* 0x00000048440c723c */ /* 0x044fec000000180c */
[----:B------:R-:W2:Y:S02]  /*f820*/  MUFU.EX2 R195, R195 ;  /* 0x000000c300c37308 */ /* 0x000ea40000000800 */
        /* <DEDUP_REMOVED lines=10> */
[----:B------:R-:W-:Y:S06]  /*f8d0*/  LDSM.16.MT88.4 R84, [R218+0x11800] ;  /* 0x01180000da54783b */ /* 0x000fec0000004200 */
[----:B------:R-:W1:Y:S01]  /*f8e0*/  MUFU.EX2 R197, R197 ;  /* 0x000000c500c57308 */ /* 0x000e620000000800 */
[C---:B-----5:R-:W-:Y:S08]  /*f8f0*/  HMMA.16816.F32 R36, R68.reuse, R76, R36 ;  /* 0x0000004c4424723c */ /* 0x060ff00000001824 */
[C---:B------:R-:W-:Y:S01]  /*f900*/  HMMA.16816.F32 R40, R68.reuse, R78, R40 ;  /* 0x0000004e4428723c */ /* 0x040fe20000001828 */
[----:B------:R-:W5:Y:S01]  /*f910*/  LDSM.16.MT88.4 R76, [R216+0xd800] ;  /* 0x00d80000d84c783b */ /* 0x000f620000004200 */
[----:B------:R-:W-:Y:S06]  /*f920*/  MUFU.EX2 R186, R186 ;  /* 0x000000ba00ba7308 */ /* 0x000fec0000000800 */
        /* <DEDUP_REMOVED lines=14> */
[----:B------:R-:W-:Y:S02]  /*fa10*/  F2FP.PACK_AB R68, R161, R158 ;  /* 0x0000009ea144723e */ /* 0x000fe400000000ff */
[----:B------:R-:W-:Y:S03]  /*fa20*/  F2FP.PACK_AB R69, R160, R159 ;  /* 0x0000009fa045723e */ /* 0x000fe600000000ff */
[----:B----4-:R-:W-:Y:S02]  /*fa30*/  F2FP.PACK_AB R70, R163, R162 ;  /* 0x000000a2a346723e */ /* 0x010fe400000000ff */
[----:B------:R-:W-:Y:S02]  /*fa40*/  F2FP.PACK_AB R71, R165, R164 ;  /* 0x000000a4a547723e */ /* 0x000fe400000000ff */
[----:B------:R-:W-:Y:S05]  /*fa50*/  MUFU.EX2 R178, R178 ;  /* 0x000000b200b27308 */ /* 0x000fea0000000800 */
[C---:B-1----:R-:W-:Y:S05]  /*fa60*/  HMMA.16816.F32 R4, R68.reuse, R72, R4 ;  /* 0x000000484404723c */ /* 0x042fea0000001804 */
[----:B------:R-:W1:Y:S03]  /*fa70*/  MUFU.EX2 R185, R185 ;  /* 0x000000b900b97308 */ /* 0x000e660000000800 */
[C---:B------:R-:W-:Y:S01]  /*fa80*/  HMMA.16816.F32 R8, R68.reuse, R74, R8 ;  /* 0x0000004a4408723c */ /* 0x040fe20000001808 */
[----:B------:R-:W4:Y:S06]  /*fa90*/  LDSM.16.MT88.4 R72, [R220+0x11800] ;  /* 0x01180000dc48783b */ /* 0x000f2c0000004200 */
[----:B------:R-:W-:Y:S01]  /*faa0*/  MUFU.EX2 R180, R180 ;  /* 0x000000b400b47308 */ /* 0x000fe20000000800 */
[C---:B------:R-:W-:Y:S08]  /*fab0*/  HMMA.16816.F32 R12, R68.reuse, R100, R12 ;  /* 0x00000064440c723c */ /* 0x040ff0000000180c */
[C---:B------:R-:W-:Y:S01]  /*fac0*/  HMMA.16816.F32 R16, R68.reuse, R102, R16 ;  /* 0x000000664410723c */ /* 0x040fe20000001810 */
[----:B------:R-:W-:Y:S01]  /*fad0*/  LDSM.16.MT88.4 R100, [R216+0xf800] ;  /* 0x00f80000d864783b */ /* 0x000fe20000004200 */
[----:B------:R-:W1:Y:S06]  /*fae0*/  MUFU.EX2 R179, R179 ;  /* 0x000000b300b37308 */ /* 0x000e6c0000000800 */
[C---:B---3--:R-:W-:Y:S04]  /*faf0*/  HMMA.16816.F32 R20, R68.reuse, R80, R20 ;  /* 0x000000504414723c */ /* 0x048fe80000001814 */
[----:B------:R-:W-:Y:S04]  /*fb00*/  MUFU.EX2 R177, R177 ;  /* 0x000000b100b17308 */ /* 0x000fe80000000800 */
[C---:B------:R-:W-:Y:S01]  /*fb10*/  HMMA.16816.F32 R24, R68.reuse, R82, R24 ;  /* 0x000000524418723c */ /* 0x040fe20000001818 */
[----:B------:R-:W3:Y:S05]  /*fb20*/  LDSM.16.MT88.4 R80, [R217+0x11800] ;  /* 0x01180000d950783b */ /* 0x000eea0000004200 */
[----:B------:R-:W1:Y:S02]  /*fb30*/  MUFU.EX2 R176, R145 ;  /* 0x0000009100b07308 */ /* 0x000e640000000800 */
[C---:B-----5:R-:W-:Y:S08]  /*fb40*/  HMMA.16816.F32 R28, R68.reuse, R76, R28 ;  /* 0x0000004c441c723c */ /* 0x060ff0000000181c */
[C---:B------:R-:W-:Y:S01]  /*fb50*/  HMMA.16816.F32 R32, R68.reuse, R78, R32 ;  /* 0x0000004e4420723c */ /* 0x040fe20000001820 */
[----:B------:R-:W5:Y:S01]  /*fb60*/  LDSM.16.MT88.4 R76, [R216+0x11800] ;  /* 0x01180000d84c783b */ /* 0x000f620000004200 */
[----:B------:R-:W-:Y:S06]  /*fb70*/  MUFU.EX2 R134, R134 ;  /* 0x0000008600867308 */ /* 0x000fec0000000800 */
[C---:B----4-:R-:W-:Y:S04]  /*fb80*/  HMMA.16816.F32 R36, R68.reuse, R72, R36 ;  /* 0x000000484424723c */ /* 0x050fe80000001824 */
[----:B------:R-:W4:Y:S04]  /*fb90*/  MUFU.EX2 R133, R144 ;  /* 0x0000009000857308 */ /* 0x000f280000000800 */
        /* <DEDUP_REMOVED lines=8> */
[C---:B-----5:R-:W-:Y:S08]  /*fc20*/  HMMA.16816.F32 R60, R68.reuse, R76, R60 ;  /* 0x0000004c443c723c */ /* 0x060ff0000000183c */
[----:B------:R-:W-:Y:S01]  /*fc30*/  HMMA.16816.F32 R64, R68, R78, R64 ;  /* 0x0000004e4440723c */ /* 0x000fe20000001840 */
[----:B------:R-:W5:Y:S06]  /*fc40*/  LDSM.16.MT88.4 R76, [R216+0xe000] ;  /* 0x00e00000d84c783b */ /* 0x000f6c0000004200 */
[----:B------:R-:W-:Y:S02]  /*fc50*/  F2FP.PACK_AB R68, R166, R167 ;  /* 0x000000a7a644723e */ /* 0x000fe400000000ff */
[----:B------:R-:W-:Y:S03]  /*fc60*/  F2FP.PACK_AB R69, R169, R168 ;  /* 0x000000a8a945723e */ /* 0x000fe600000000ff */
[----:B------:R-:W-:Y:S02]  /*fc70*/  F2FP.PACK_AB R70, R171, R170 ;  /* 0x000000aaab46723e */ /* 0x000fe400000000ff */
[----:B------:R-:W-:Y:S07]  /*fc80*/  F2FP.PACK_AB R71, R173, R172 ;  /* 0x000000acad47723e */ /* 0x000fee00000000ff */
[C---:B-1----:R-:W-:Y:S08]  /*fc90*/  HMMA.16816.F32 R4, R68.reuse, R72, R4 ;  /* 0x000000484404723c */ /* 0x042ff00000001804 */
        /* <DEDUP_REMOVED lines=20> */
[C---:B--2---:R-:W-:Y:S08]  /*fde0*/  HMMA.16816.F32 R60, R68.reuse, R84, R60 ;  /* 0x00000054443c723c */ /* 0x044ff0000000183c */
[----:B------:R-:W-:Y:S01]  /*fdf0*/  HMMA.16816.F32 R64, R68, R86, R64 ;  /* 0x000000564440723c */ /* 0x000fe20000001840 */
[----:B------:R-:W-:Y:S06]  /*fe00*/  LDSM.16.MT88.4 R84, [R218+0x12800] ;  /* 0x01280000da54783b */ /* 0x000fec0000004200 */
[----:B------:R-:W-:Y:S02]  /*fe10*/  F2FP.PACK_AB R68, R175, R174 ;  /* 0x000000aeaf44723e */ /* 0x000fe400000000ff */
[----:B------:R-:W-:Y:S03]  /*fe20*/  F2FP.PACK_AB R69, R193, R192 ;  /* 0x000000c0c145723e */ /* 0x000fe600000000ff */
[----:B------:R-:W-:Y:S02]  /*fe30*/  F2FP.PACK_AB R70, R195, R194 ;  /* 0x000000c2c346723e */ /* 0x000fe400000000ff */
[----:B------:R-:W-:Y:S07]  /*fe40*/  F2FP.PACK_AB R71, R191, R190 ;  /* 0x000000bebf47723e */ /* 0x000fee00000000ff */
[C---:B---3--:R-:W-:Y:S08]  /*fe50*/  HMMA.16816.F32 R4, R68.reuse, R80, R4 ;  /* 0x000000504404723c */ /* 0x048ff00000001804 */
        /* <DEDUP_REMOVED lines=31> */
[C---:B------:R-:W-:Y:S01]  /*10050*/  HMMA.16816.F32 R16, R68.reuse, R78, R16 ;  /* 0x0000004e4410723c */ /* 0x040fe20000001810 */
[----:B------:R-:W-:Y:S07]  /*10060*/  LDSM.16.MT88.4 R76, [R217+0x13800] ;  /* 0x01380000d94c783b */ /* 0x000fee0000004200 */
        /* <DEDUP_REMOVED lines=17> */
[----:B----4-:R-:W-:Y:S07]  /*10180*/  F2FP.PACK_AB R71, R133, R134 ;  /* 0x000000868547723e */ /* 0x010fee00000000ff */
[C---:B------:R-:W-:Y:S07]  /*10190*/  HMMA.16816.F32 R128, R68.reuse, R124, R4 ;  /* 0x0000007c4480723c */ /* 0x040fee0000001804 */
        /* <DEDUP_REMOVED lines=29> */
[C---:B-1----:R-:W-:Y:S01]  /*10370*/  HMMA.16816.F32 R96, R68.reuse, R92, R36 ;  /* 0x0000005c4460723c */ /* 0x042fe20000001824 */
[----:B------:R-:W1:Y:S02]  /*10380*/  LDSM.16.MT88.4 R4, [R216+0x13800] ;  /* 0x01380000d804783b */ /* 0x000e640000004200 */
        /* <DEDUP_REMOVED lines=25> */
[C---:B-1----:R-:W-:Y:S04]  /*10520*/  HMMA.16816.F32 R72, R68.reuse, R4, R60 ;  /* 0x000000044448723c */ /* 0x042fe8000000183c */
        /* <DEDUP_REMOVED lines=21> */
.L_x_3514:
        /* <DEDUP_REMOVED lines=208> */
.L_x_3520:
[----:B--234-:R-:W-:Y:S05]  /*11380*/  BSYNC B0 ;  /* 0x0000000000007941 */ /* 0x01cfea0003800000 */
.L_x_3519:
        /* <DEDUP_REMOVED lines=42> */
.L_x_3521:
        /* <DEDUP_REMOVED lines=13> */
.L_x_8239:


//--------------------- .text._ZN5flash24flash_fwd_splitkv_kernelI23Flash_fwd_kernel_traitsILi128ELi64ELi128ELi4ELb0ELb0EN7cutlass6half_tE19Flash_kernel_traitsILi128ELi64ELi128ELi4ES3_EELb1ELb0ELb1ELb0ELb0ELb0ELb1ELb0EEEvNS_16Flash_fwd_paramsE --------------------------
	.section	.text._ZN5flash24flash_fwd_splitkv_kernelI23Flash_fwd_kernel_traitsILi128ELi64ELi128ELi4ELb0ELb0EN7cutlass6half_tE19Flash_kernel_traitsILi128ELi64ELi128ELi4ES3_EELb1ELb0ELb1ELb0ELb0ELb0ELb1ELb0EEEvNS_16Flash_fwd_paramsE,"ax",@progbits
	.sectioninfo	@"SHI_REGISTERS=254"
	.align	128
        .global         _ZN5flash24flash_fwd_splitkv_kernelI23Flash_fwd_kernel_traitsILi128ELi64ELi128ELi4ELb0ELb0EN7cutlass6half_tE19Flash_kernel_traitsILi128ELi64ELi128ELi4ES3_EELb1ELb0ELb1ELb0ELb0ELb0ELb1ELb0EEEvNS_16Flash_fwd_paramsE
        .type           _ZN5flash24flash_fwd_splitkv_kernelI23Flash_fwd_kernel_traitsILi128ELi64ELi128ELi4ELb0ELb0EN7cutlass6half_tE19Flash_kernel_traitsILi128ELi64ELi128ELi4ES3_EELb1ELb0ELb1ELb0ELb0ELb0ELb1ELb0EEEvNS_16Flash_fwd_paramsE,@function
        .size           _ZN5flash24flash_fwd_splitkv_kernelI23Flash_fwd_kernel_traitsILi128ELi64ELi128ELi4ELb0ELb0EN7cutlass6half_tE19Flash_kernel_traitsILi128ELi64ELi128ELi4ES3_EELb1ELb0ELb1ELb0ELb0ELb0ELb1ELb0EEEvNS_16Flash_fwd_paramsE,(.L_x_8240 - _ZN5flash24flash_fwd_splitkv_kernelI23Flash_fwd_kernel_traitsILi128ELi64ELi128ELi4ELb0ELb0EN7cutlass6half_tE19Flash_kernel_traitsILi128ELi64ELi128ELi4ES3_EELb1ELb0ELb1ELb0ELb0ELb0ELb1ELb0EEEvNS_16Flash_fwd_paramsE)
        .other          _ZN5flash24flash_fwd_splitkv_kernelI23Flash_fwd_kernel_traitsILi128ELi64ELi128ELi4ELb0ELb0EN7cutlass6half_tE19Flash_kernel_traitsILi128ELi64ELi128ELi4ES3_EELb1ELb0ELb1ELb0ELb0ELb0ELb1ELb0EEEvNS_16Flash_fwd_paramsE,@"STO_CUDA_ENTRY STV_DEFAULT"
_ZN5flash24flash_fwd_splitkv_kernelI23Flash_fwd_kernel_traitsILi128ELi64ELi128ELi4ELb0ELb0EN7cutlass6half_tE19Flash_kernel_traitsILi128ELi64ELi128ELi4ES3_EELb1ELb0ELb1ELb0ELb0ELb0ELb1ELb0EEEvNS_16Flash_fwd_paramsE:
.text._ZN5flash24flash_fwd_splitkv_kernelI23Flash_fwd_kernel_traitsILi128ELi64ELi128ELi4ELb0ELb0EN7cutlass6half_tE19Flash_kernel_traitsILi128ELi64ELi128ELi4ES3_EELb1ELb0ELb1ELb0ELb0ELb0ELb1ELb0EEEvNS_16Flash_fwd_paramsE:
        /* <DEDUP_REMOVED lines=53> */
.L_x_3522:
[----:B-1-34-:R-:W-:Y:S02]  /*0350*/  MOV R4, c[0x0][0x218] ;  /* 0x0000860000047a02 */ /* 0x01afe40000000f00 */
.L_x_3523:
        /* <DEDUP_REMOVED lines=25> */
[----:B------:R-:W-:Y:S02]  /*04f0*/  IADD3 R6, -R129, 0xbf, R126 ;  /* 0x000000bf81067810 */ /* 0x000fe40007ffe17e */
[----:B--2---:R-:W-:Y:S02]  /*0500*/  IADD3 R8, R8, 0xffffffe, RZ ;  /* 0x0ffffffe08087810 */ /* 0x004fe40007ffe0ff */
[----:B------:R-:W-:Y:S02]  /*0510*/  IADD3 R6, R6, c[0x0][0x2e8], R41 ;  /* 0x0000ba0006067a10 */ /* 0x000fe40007ffe029 */
[----:B------:R-:W2:Y:S02]  /*0520*/  F2I.FTZ.U32.TRUNC.NTZ R9, R8 ;  /* 0x0000000800097305 */ /* 0x000ea4000021f000 */
[----:B------:R-:W-:-:S04]  /*0530*/  SHF.R.S32.HI R37, RZ, 0x1f, R6 ;  /* 0x0000001fff257819 */ /* 0x000fc80000011406 */
[----:B------:R-:W-:-:S04]  /*0540*/  LEA.HI R37, R37, R6, RZ, 0x7 ;  /* 0x0000000625257211 */ /* 0x000fc800078f38ff */
[----:B------:R-:W-:Y:S01]  /*0550*/  SHF.R.S32.HI R37, RZ, 0x7, R37 ;  /* 0x00000007ff257819 */ /* 0x000fe20000011425 */
        /* <DEDUP_REMOVED lines=12> */
[----:B------:R-:W-:-:S04]  /*0620*/  IADD3 R5, R41, 0x7f, RZ ;  /* 0x0000007f29057810 */ /* 0x000fc80007ffe0ff */
[----:B------:R-:W-:-:S04]  /*0630*/  SHF.R.S32.HI R4, RZ, 0x1f, R5 ;  /* 0x0000001fff047819 */ /* 0x000fc80000011405 */
[----:B------:R-:W-:-:S03]  /*0640*/  LEA.HI R4, R4, R5, RZ, 0x7 ;  /* 0x0000000504047211 */ /* 0x000fc600078f38ff */
[----:B------:R-:W-:Y:S02]  /*0650*/  @P2 IADD3 R7, R7, 0x1, RZ ;  /* 0x0000000107072810 */ /* 0x000fe40007ffe0ff */
[----:B------:R-:W-:-:S03]  /*0660*/  SHF.R.S32.HI R4, RZ, 0x7, R4 ;  /* 0x00000007ff047819 */ /* 0x000fc60000011404 */
        /* <DEDUP_REMOVED lines=11> */
[----:B------:R-:W-:Y:S01]  /*0720*/  BSSY B0, `(.L_x_3525) ;  /* 0x0000017000007945 */ /* 0x000fe20003800000 */
[----:B------:R-:W-:Y:S01]  /*0730*/  IMAD.IADD R129, R129, 0x1, -R126 ;  /* 0x0000000181817824 */ /* 0x000fe200078e0a7e */
[----:B------:R-:W-:Y:S01]  /*0740*/  LEA.HI R2, R2, R229, RZ, 0x4 ;  /* 0x000000e502027211 */ /* 0x000fe200078f20ff */
[----:B------:R-:W-:-:S03]  /*0750*/  IMAD R3, R233, c[0x0][0x1c0], R24 ;  /* 0x00007000e9037a24 */ /* 0x000fc600078e0218 */
[----:B------:R-:W-:Y:S01]  /*0760*/  LOP3.LUT R4, R2, 0xfffffff0, RZ, 0xc0, !PT ;  /* 0xfffffff002047812 */ /* 0x000fe200078ec0ff */
[----:B------:R-:W-:Y:S01]  /*0770*/  IMAD R3, R3, c[0x0][0x214], R126 ;  /* 0x0000850003037a24 */ /* 0x000fe200078e027e */
[----:B------:R-:W-:-:S03]  /*0780*/  SHF.R.S32.HI R0, RZ, 0x4, R2 ;  /* 0x00000004ff007819 */ /* 0x000fc60000011402 */
[----:B------:R-:W-:Y:S01]  /*0790*/  IMAD.IADD R229, R229, 0x1, -R4 ;  /* 0x00000001e5e57824 */ /* 0x000fe200078e0a04 */
[----:B------:R-:W-:Y:S01]  /*07a0*/  ISETP.GE.AND P1, PT, R0, R129, PT ;  /* 0x000000810000720c */ /* 0x000fe20003f26270 */
[----:B------:R-:W-:Y:S02]  /*07b0*/  IMAD R7, R3, c[0x0][0x22c], RZ ;  /* 0x00008b0003077a24 */ /* 0x000fe400078e02ff */
        /* <DEDUP_REMOVED lines=13> */
.L_x_3526:
[----:B------:R-:W-:Y:S05]  /*0890*/  BSYNC B0 ;  /* 0x0000000000007941 */ /* 0x000fea0003800000 */
.L_x_3525:
        /* <DEDUP_REMOVED lines=8> */
.L_x_3528:
[----:B------:R-:W-:Y:S05]  /*0920*/  BSYNC B0 ;  /* 0x0000000000007941 */ /* 0x000fea0003800000 */
.L_x_3527:
        /* <DEDUP_REMOVED lines=8> */
.L_x_3530:
[----:B------:R-:W-:Y:S05]  /*09b0*/  BSYNC B0 ;  /* 0x0000000000007941 */ /* 0x000fea0003800000 */
.L_x_3529:
        /* <DEDUP_REMOVED lines=8> */
.L_x_3532:
[----:B------:R-:W-:Y:S05]  /*0a40*/  BSYNC B0 ;  /* 0x0000000000007941 */ /* 0x000fea0003800000 */
.L_x_3531:
        /* <DEDUP_REMOVED lines=8> */
.L_x_3534:
[----:B------:R-:W-:Y:S05]  /*0ad0*/  BSYNC B0 ;  /* 0x0000000000007941 */ /* 0x000fea0003800000 */
.L_x_3533:
        /* <DEDUP_REMOVED lines=8> */
.L_x_3536:
[----:B------:R-:W-:Y:S05]  /*0b60*/  BSYNC B0 ;  /* 0x0000000000007941 */ /* 0x000fea0003800000 */
.L_x_3535:
        /* <DEDUP_REMOVED lines=8> */
.L_x_3538:
[----:B------:R-:W-:Y:S05]  /*0bf0*/  BSYNC B0 ;  /* 0x0000000000007941 */ /* 0x000fea0003800000 */
.L_x_3537:
        /* <DEDUP_REMOVED lines=8> */
.L_x_3540:
[----:B------:R-:W-:Y:S05]  /*0c80*/  BSYNC B0 ;  /* 0x0000000000007941 */ /* 0x000fea0003800000 */
.L_x_3539:
        /* <DEDUP_REMOVED lines=32> */
.L_x_3524:
        /* <DEDUP_REMOVED lines=89> */
[----:B------:R-:W-:-:S04]  /*1420*/  IMAD R2, R3, c[0x0][0x1b4], R2 ;  /* 0x00006d0003027a24 */ /* 0x000fc800078e0202 */
[----:B------:R-:W-:Y:S01]  /*1430*/  IMAD.IADD R8, R19, 0x1, R2 ;  /* 0x0000000113087824 */ /* 0x000fe200078e0202 */
[----:B------:R-:W-:Y:S05]  /*1440*/  BRA `(.L_x_3542) ;  /* 0x0000041000007947 */ /* 0x000fea0003800000 */
.L_x_3541:
        /* <DEDUP_REMOVED lines=16> */
.L_x_3543:
[----:B------:R-:W-:Y:S01]  /*1550*/  IABS R5, c[0x0][0x1c8] ;  /* 0x0000720000057a13 */ /* 0x000fe20000000000 */
[----:B------:R-:W-:Y:S01]  /*1560*/  @P4 IMAD.IADD R11, R2, 0x1, R11 ;  /* 0x00000001020b4824 */ /* 0x000fe200078e020b */
[----:B------:R-:W-:Y:S02]  /*1570*/  MOV R8, RZ ;  /* 0x000000ff00087202 */ /* 0x000fe40000000f00 */
[----:B------:R-:W1:Y:S01]  /*1580*/  I2F.RP R14, R5 ;  /* 0x00000005000e7306 */ /* 0x000e620000209400 */
[----:B------:R-:W-:-:S04]  /*1590*/  @P4 IMAD.WIDE.U32 R16, R11, c[0x0][0x1a0], RZ ;  /* 0x000068000b104a25 */ /* 0x000fc800078e00ff */
[----:B------:R-:W-:-:S03]  /*15a0*/  @P4 IMAD R11, R11, c[0x0][0x1a4], R17 ;  /* 0x000069000b0b4a24 */ /* 0x000fc600078e0211 */
[----:B-1----:R-:W1:Y:S02]  /*15b0*/  MUFU.RCP R13, R14 ;  /* 0x0000000e000d7308 */ /* 0x002e640000001000 */
[----:B-1----:R-:W-:-:S06]  /*15c0*/  IADD3 R13, R13, 0xffffffe, RZ ;  /* 0x0ffffffe0d0d7810 */ /* 0x002fcc0007ffe0ff */
[----:B------:R-:W1:Y:S02]  /*15d0*/  F2I.FTZ.U32.TRUNC.NTZ R9, R13 ;  /* 0x0000000d00097305 */ /* 0x000e64000021f000 */
[----:B-1----:R-:W-:-:S04]  /*15e0*/  IMAD.MOV R3, RZ, RZ, -R9 ;  /* 0x000000ffff037224 */ /* 0x002fc800078e0a09 */
[----:B------:R-:W-:Y:S01]  /*15f0*/  IMAD R4, R3, R5, RZ ;  /* 0x0000000503047224 */ /* 0x000fe200078e02ff */
[----:B------:R-:W-:-:S03]  /*1600*/  IABS R3, R24 ;  /* 0x0000001800037213 */ /* 0x000fc60000000000 */
[----:B------:R-:W-:-:S04]  /*1610*/  IMAD.HI.U32 R9, R9, R4, R8 ;  /* 0x0000000409097227 */ /* 0x000fc800078e0008 */
[----:B------:R-:W-:-:S04]  /*1620*/  IMAD.MOV.U32 R8, RZ, RZ, R3 ;  /* 0x000000ffff087224 */ /* 0x000fc800078e0003 */
[----:B------:R-:W-:Y:S01]  /*1630*/  IMAD.HI.U32 R3, R9, R8, RZ ;  /* 0x0000000809037227 */ /* 0x000fe200078e00ff */
[----:B------:R-:W-:-:S04]  /*1640*/  LEA R9, R37, 0xffffff80, 0x7 ;  /* 0xffffff8025097811 */ /* 0x000fc800078e38ff */
[----:B------:R-:W-:Y:S01]  /*1650*/  IADD3 R4, -R3, RZ, RZ ;  /* 0x000000ff03047210 */ /* 0x000fe20007ffe1ff */
[----:B------:R-:W-:-:S04]  /*1660*/  IMAD.WIDE.U32 R14, R9, c[0x0][0x198], R6 ;  /* 0x00006600090e7a25 */ /* 0x000fc800078e0006 */
[----:B------:R-:W-:-:S05]  /*1670*/  IMAD R4, R5, R4, R8 ;  /* 0x0000000405047224 */ /* 0x000fca00078e0208 */
[----:B------:R-:W-:-:S13]  /*1680*/  ISETP.GT.U32.AND P1, PT, R5, R4, PT ;  /* 0x000000040500720c */ /* 0x000fda0003f24070 */
[----:B------:R-:W-:Y:S01]  /*1690*/  @!P1 IMAD.IADD R4, R4, 0x1, -R5 ;  /* 0x0000000104049824 */ /* 0x000fe200078e0a05 */
[----:B------:R-:W-:Y:S02]  /*16a0*/  @!P1 IADD3 R3, R3, 0x1, RZ ;  /* 0x0000000103039810 */ /* 0x000fe40007ffe0ff */
[----:B------:R-:W-:Y:S02]  /*16b0*/  ISETP.NE.AND P1, PT, RZ, c[0x0][0x1c8], PT ;  /* 0x00007200ff007a0c */ /* 0x000fe40003f25270 */
[----:B------:R-:W-:Y:S02]  /*16c0*/  ISETP.GE.U32.AND P3, PT, R4, R5, PT ;  /* 0x000000050400720c */ /* 0x000fe40003f66070 */
[----:B------:R-:W-:Y:S02]  /*16d0*/  LOP3.LUT R4, R24, c[0x0][0x1c8], RZ, 0x3c, !PT ;  /* 0x0000720018047a12 */ /* 0x000fe400078e3cff */
[----:B------:R-:W-:Y:S02]  /*16e0*/  SHF.R.S32.HI R5, RZ, 0x1f, R9 ;  /* 0x0000001fff057819 */ /* 0x000fe40000011409 */
[----:B------:R-:W-:-:S03]  /*16f0*/  ISETP.GE.AND P2, PT, R4, RZ, PT ;  /* 0x000000ff0400720c */ /* 0x000fc60003f46270 */
[----:B------:R-:W-:-:S04]  /*1700*/  IMAD R4, R5, c[0x0][0x198], RZ ;  /* 0x0000660005047a24 */ /* 0x000fc800078e02ff */
[----:B------:R-:W-:Y:S01]  /*1710*/  @P3 IADD3 R3, R3, 0x1, RZ ;  /* 0x0000000103033810 */ /* 0x000fe20007ffe0ff */
[----:B------:R-:W-:-:S05]  /*1720*/  IMAD R4, R9, c[0x0][0x19c], R4 ;  /* 0x0000670009047a24 */ /* 0x000fca00078e0204 */
[----:B------:R-:W-:Y:S02]  /*1730*/  @!P2 IADD3 R3, -R3, RZ, RZ ;  /* 0x000000ff0303a210 */ /* 0x000fe40007ffe1ff */
[----:B------:R-:W-:Y:S02]  /*1740*/  @!P1 LOP3.LUT R3, RZ, c[0x0][0x1c8], RZ, 0x33, !PT ;  /* 0x00007200ff039a12 */ /* 0x000fe400078e33ff */
[----:B------:R-:W-:Y:S02]  /*1750*/  IADD3 R15, R15, R4, RZ ;  /* 0x000000040f0f7210 */ /* 0x000fe40007ffe0ff */
        /* <DEDUP_REMOVED lines=16> */
.L_x_3542:
[----:B------:R-:W-:Y:S01]  /*1860*/  ISETP.NE.AND P1, PT, R12, -0x1, PT ;  /* 0xffffffff0c00780c */ /* 0x000fe20003f25270 */
[----:B------:R-:W-:Y:S01]  /*1870*/  IMAD R6, R6, c[0x0][0x1b8], RZ ;  /* 0x00006e0006067a24 */ /* 0x000fe200078e02ff */
[----:B-----5:R-:W-:Y:S01]  /*1880*/  SHF.R.S32.HI R0, RZ, 0x1f, R229 ;  /* 0x0000001fff007819 */ /* 0x020fe200000114e5 */
[----:B------:R-:W-:Y:S01]  /*1890*/  IMAD.IADD R223, R129, 0x1, -R126 ;  /* 0x0000000181df7824 */ /* 0x000fe200078e0a7e */
[----:B------:R-:W-:Y:S01]  /*18a0*/  SHF.R.S32.HI R25, RZ, 0x1f, R24 ;  /* 0x0000001fff197819 */ /* 0x000fe20000011418 */
[----:B------:R-:W-:Y:S01]  /*18b0*/  IMAD R6, R3, c[0x0][0x1bc], R6 ;  /* 0x00006f0003067a24 */ /* 0x000fe200078e0206 */
[CC--:B------:R-:W-:Y:S01]  /*18c0*/  LEA.HI R20, R0.reuse, R229.reuse, RZ, 0x3 ;  /* 0x000000e500147211 */ /* 0x0c0fe200078f18ff */
[----:B------:R-:W-:Y:S01]  /*18d0*/  BSSY B0, `(.L_x_3544) ;  /* 0x0000059000007945 */ /* 0x000fe20003800000 */
[----:B------:R-:W-:Y:S01]  /*18e0*/  LEA.HI R7, R0, R229, RZ, 0x4 ;  /* 0x000000e500077211 */ /* 0x000fe200078f20ff */
[----:B------:R-:W-:Y:S01]  /*18f0*/  IMAD R29, R25, c[0x0][0x1a8], RZ ;  /* 0x00006a00191d7a24 */ /* 0x000fe200078e02ff */
[----:B------:R-:W-:-:S02]  /*1900*/  LOP3.LUT R2, R20, 0xfffffff8, RZ, 0xc0, !PT ;  /* 0xfffffff814027812 */ /* 0x000fc400078ec0ff */
[----:B------:R-:W-:Y:S01]  /*1910*/  SHF.R.S32.HI R20, RZ, 0x3, R20 ;  /* 0x00000003ff147819 */ /* 0x000fe20000011414 */
[----:B------:R-:W-:Y:S01]  /*1920*/  @P1 IMAD.WIDE.U32 R26, R12, c[0x0][0x190], RZ ;  /* 0x000064000c1a1a25 */ /* 0x000fe200078e00ff */
[----:B------:R-:W-:Y:S02]  /*1930*/  @!P1 SHF.R.S32.HI R4, RZ, 0x1f, R233 ;  /* 0x0000001fff049819 */ /* 0x000fe400000114e9 */
[----:B------:R-:W-:Y:S01]  /*1940*/  SHF.R.S32.HI R21, RZ, 0x1f, R20 ;  /* 0x0000001fff157819 */ /* 0x000fe20000011414 */
[----:B------:R-:W-:-:S04]  /*1950*/  @!P1 IMAD.WIDE.U32 R14, R233, c[0x0][0x178], RZ ;  /* 0x00005e00e90e9a25 */ /* 0x000fc800078e00ff */
[----:B------:R-:W-:Y:S02]  /*1960*/  @!P1 IMAD R4, R4, c[0x0][0x178], RZ ;  /* 0x00005e0004049a24 */ /* 0x000fe400078e02ff */
[----:B------:R-:W-:Y:S02]  /*1970*/  IMAD.IADD R2, R229, 0x1, -R2 ;  /* 0x00000001e5027824 */ /* 0x000fe400078e0a02 */
[----:B------:R-:W-:Y:S02]  /*1980*/  @!P1 IMAD R4, R233, c[0x0][0x17c], R4 ;  /* 0x00005f00e9049a24 */ /* 0x000fe400078e0204 */
[----:B------:R-:W-:Y:S02]  /*1990*/  @P1 IMAD R12, R12, c[0x0][0x194], R27 ;  /* 0x000065000c0c1a24 */ /* 0x000fe400078e021b */
[----:B------:R-:W-:Y:S01]  /*19a0*/  @!P1 IMAD.IADD R12, R15, 0x1, R4 ;  /* 0x000000010f0c9824 */ /* 0x000fe200078e0204 */
[----:B------:R-:W-:Y:S01]  /*19b0*/  LOP3.LUT R4, R7, 0xfffffff0, RZ, 0xc0, !PT ;  /* 0xfffffff007047812 */ /* 0x000fe200078ec0ff */
[----:B------:R-:W-:Y:S01]  /*19c0*/  IMAD.SHL.U32 R17, R20, 0x40, RZ ;  /* 0x0000004014117824 */ /* 0x000fe200078e00ff */
[----:B------:R-:W-:Y:S01]  /*19d0*/  SHF.R.S32.HI R7, RZ, 0x4, R7 ;  /* 0x00000004ff077819 */ /* 0x000fe20000011407 */
[----:B------:R-:W-:-:S02]  /*19e0*/  IMAD.SHL.U32 R232, R2, 0x8, RZ ;  /* 0x0000000802e87824 */ /* 0x000fc400078e00ff */
[----:B------:R-:W-:Y:S01]  /*19f0*/  @!P1 IMAD.MOV.U32 R26, RZ, RZ, R14 ;  /* 0x000000ffff1a9224 */ /* 0x000fe200078e000e */
[----:B------:R-:W-:Y:S01]  /*1a00*/  LOP3.LUT R17, R17, 0x1c0, RZ, 0xc0, !PT ;  /* 0x000001c011117812 */ /* 0x000fe200078ec0ff */
[----:B------:R-:W-:Y:S01]  /*1a10*/  IMAD.IADD R4, R229, 0x1, -R4 ;  /* 0x00000001e5047824 */ /* 0x000fe200078e0a04 */
[----:B------:R-:W-:Y:S01]  /*1a20*/  IADD3 R16, P2, R232, R16, RZ ;  /* 0x00000010e8107210 */ /* 0x000fe20007f5e0ff */
[----:B------:R-:W-:Y:S01]  /*1a30*/  IMAD R29, R24, c[0x0][0x1ac], R29 ;  /* 0x00006b00181d7a24 */ /* 0x000fe200078e021d */
[----:B------:R-:W-:Y:S01]  /*1a40*/  SHF.R.S32.HI R13, RZ, 0x1f, R232 ;  /* 0x0000001fff0d7819 */ /* 0x000fe200000114e8 */
[----:B------:R-:W-:Y:S01]  /*1a50*/  IMAD.WIDE R30, R31, 0x40, R20 ;  /* 0x000000401f1e7825 */ /* 0x000fe200078e0214 */
[----:B------:R-:W-:Y:S02]  /*1a60*/  IADD3 R26, P1, R232, R26, RZ ;  /* 0x0000001ae81a7210 */ /* 0x000fe40007f3e0ff */
[----:B------:R-:W-:Y:S02]  /*1a70*/  LOP3.LUT R15, R17, 0x38, R232, 0xf8, !PT ;  /* 0x00000038110f7812 */ /* 0x000fe400078ef8e8 */
[----:B------:R-:W-:Y:S01]  /*1a80*/  SHF.R.U32.HI R14, RZ, 0x3, R17 ;  /* 0x00000003ff0e7819 */ /* 0x000fe20000011611 */
[C---:B------:R-:W-:Y:S01]  /*1a90*/  IMAD.X R27, R13.reuse, 0x1, R12, P1 ;  /* 0x000000010d1b7824 */ /* 0x040fe200008e060c */
[----:B------:R-:W-:-:S02]  /*1aa0*/  IADD3.X R17, R13, R11, RZ, P2, !PT ;  /* 0x0000000b0d117210 */ /* 0x000fc400017fe4ff */
[----:B------:R-:W-:Y:S01]  /*1ab0*/  SHF.R.S32.HI R11, RZ, 0x1f, R4 ;  /* 0x0000001fff0b7819 */ /* 0x000fe20000011404 */
[----:B------:R-:W-:Y:S01]  /*1ac0*/  IMAD.WIDE.U32 R26, R24, c[0x0][0x1a8], R26 ;  /* 0x00006a00181a7a25 */ /* 0x000fe200078e001a */
[----:B------:R-:W-:Y:S02]  /*1ad0*/  IADD3 R18, P3, R232, R18, RZ ;  /* 0x00000012e8127210 */ /* 0x000fe40007f7e0ff */
[----:B------:R-:W-:Y:S01]  /*1ae0*/  LOP3.LUT R15, R15, R14, RZ, 0x3c, !PT ;  /* 0x0000000e0f0f7212 */ /* 0x000fe200078e3cff */
[----:B------:R-:W-:Y:S01]  /*1af0*/  IMAD.WIDE.U32 R16, R3, c[0x0][0x1b8], R16 ;  /* 0x00006e0003107a25 */ /* 0x000fe200078e0010 */
[C---:B------:R-:W-:Y:S02]  /*1b00*/  IADD3 R42, P1, R20.reuse, R9, RZ ;  /* 0x00000009142a7210 */ /* 0x040fe40007f3e0ff */
[----:B------:R-:W-:Y:S01]  /*1b10*/  LEA.HI R14, R11, R4, RZ, 0x3 ;  /* 0x000000040b0e7211 */ /* 0x000fe200078f18ff */
[----:B------:R-:W-:Y:S01]  /*1b20*/  IMAD.X R19, R13, 0x1, R8, P3 ;  /* 0x000000010d137824 */ /* 0x000fe200018e0608 */
[----:B------:R-:W-:Y:S01]  /*1b30*/  ISETP.GE.AND P3, PT, R20, R223, PT ;  /* 0x000000df1400720c */ /* 0x000fe20003f66270 */
[C---:B------:R-:W-:Y:S01]  /*1b40*/  IMAD R9, R21.reuse, c[0x0][0x198], RZ ;  /* 0x0000660015097a24 */ /* 0x040fe200078e02ff */
[----:B------:R-:W-:Y:S01]  /*1b50*/  LOP3.LUT R3, R14, 0xfffffff8, RZ, 0xc0, !PT ;  /* 0xfffffff80e037812 */ /* 0x000fe200078ec0ff */
[----:B------:R-:W-:Y:S01]  /*1b60*/  IMAD.X R5, R21, 0x1, R5, P1 ;  /* 0x0000000115057824 */ /* 0x000fe200008e0605 */
[-C--:B------:R-:W-:Y:S01]  /*1b70*/  LEA.HI R8, R0, R229.reuse, RZ, 0x6 ;  /* 0x000000e500087211 */ /* 0x080fe200078f30ff */
[----:B------:R-:W-:Y:S01]  /*1b80*/  IMAD R9, R20, c[0x0][0x19c], R9 ;  /* 0x0000670014097a24 */ /* 0x000fe200078e0209 */
[----:B------:R-:W-:Y:S01]  /*1b90*/  LEA.HI R0, R0, R229, RZ, 0x5 ;  /* 0x000000e500007211 */ /* 0x000fe200078f28ff */
[----:B------:R-:W-:Y:S01]  /*1ba0*/  IMAD.WIDE.U32 R134, R20, c[0x0][0x198], R18 ;  /* 0x0000660014867a25 */ /* 0x000fe200078e0012 */
[----:B------:R-:W-:-:S02]  /*1bb0*/  SHF.L.U32 R8, R8, 0x3, RZ ;  /* 0x0000000308087819 */ /* 0x000fc400000006ff */
[----:B------:R-:W-:Y:S01]  /*1bc0*/  SHF.R.S32.HI R127, RZ, 0x5, R0 ;  /* 0x00000005ff7f7819 */ /* 0x000fe20000011400 */
[----:B------:R-:W-:Y:S01]  /*1bd0*/  IMAD R5, R5, c[0x0][0x1a0], RZ ;  /* 0x0000680005057a24 */ /* 0x000fe200078e02ff */
[----:B------:R-:W-:Y:S01]  /*1be0*/  LOP3.LUT R230, R15, 0xfffffe00, R8, 0xf8, !PT ;  /* 0xfffffe000fe67812 */ /* 0x000fe200078ef808 */
[----:B------:R-:W-:Y:S01]  /*1bf0*/  IMAD.IADD R17, R17, 0x1, R6 ;  /* 0x0000000111117824 */ /* 0x000fe200078e0206 */
[----:B------:R-:W-:Y:S01]  /*1c00*/  IADD3 R40, R232, 0x40, RZ ;  /* 0x00000040e8287810 */ /* 0x000fe20007ffe0ff */
[----:B------:R-:W-:Y:S01]  /*1c10*/  IMAD.IADD R12, R4, 0x1, -R3 ;  /* 0x00000001040c7824 */ /* 0x000fe200078e0a03 */
[----:B------:R-:W-:Y:S01]  /*1c20*/  SHF.L.U32 R230, R230, 0x1, RZ ;  /* 0x00000001e6e67819 */ /* 0x000fe200000006ff */
[----:B------:R-:W-:Y:S02]  /*1c30*/  IMAD.IADD R135, R135, 0x1, R9 ;  /* 0x0000000187877824 */ /* 0x000fe400078e0209 */
[----:B------:R-:W-:Y:S01]  /*1c40*/  IMAD R9, R42, c[0x0][0x1a4], R5 ;  /* 0x000069002a097a24 */ /* 0x000fe200078e0205 */
[----:B------:R-:W-:Y:S01]  /*1c50*/  R2P PR, R12, 0x6 ;  /* 0x000000060c007804 */ /* 0x000fe20000000000 */
[----:B------:R-:W-:Y:S01]  /*1c60*/  IMAD.WIDE.U32 R42, R42, c[0x0][0x1a0], R16 ;  /* 0x000068002a2a7a25 */ /* 0x000fe200078e0010 */
[----:B------:R-:W-:-:S02]  /*1c70*/  LOP3.LUT R16, R0, 0xffffffe0, RZ, 0xc0, !PT ;  /* 0xffffffe000107812 */ /* 0x000fc400078ec0ff */
[----:B------:R-:W-:Y:S01]  /*1c80*/  MOV R5, 0x10 ;  /* 0x0000001000057802 */ /* 0x000fe20000000f00 */
[----:B------:R-:W-:Y:S02]  /*1c90*/  IMAD.MOV.U32 R3, RZ, RZ, 0x20 ;  /* 0x00000020ff037424 */ /* 0x000fe400078e00ff */
[----:B------:R-:W-:Y:S01]  /*1ca0*/  IMAD.IADD R16, R229, 0x1, -R16 ;  /* 0x00000001e5107824 */ /* 0x000fe200078e0a10 */
[----:B------:R-:W-:Y:S01]  /*1cb0*/  SEL R5, R5, 0xfffffff0, !P1 ;  /* 0xfffffff005057807 */ /* 0x000fe20004800000 */
[----:B------:R-:W-:Y:S01]  /*1cc0*/  IMAD.IADD R29, R27, 0x1, R29 ;  /* 0x000000011b1d7824 */ /* 0x000fe200078e021d */
[----:B------:R-:W-:Y:S01]  /*1cd0*/  SEL R3, R3, 0xffffffe0, !P2 ;  /* 0xffffffe003037807 */ /* 0x000fe20005000000 */
        /* <DEDUP_REMOVED lines=24> */
.L_x_3545:
[----:B------:R-:W-:Y:S05]  /*1e60*/  BSYNC B0 ;  /* 0x0000000000007941 */ /* 0x000fea0003800000 */
.L_x_3544:
        /* <DEDUP_REMOVED lines=29> */
.L_x_3547:
[----:B------:R-:W-:Y:S05]  /*2040*/  BSYNC B0 ;  /* 0x0000000000007941 */ /* 0x000fea0003800000 */
.L_x_3546:
        /* <DEDUP_REMOVED lines=29> */
.L_x_3549:
[----:B------:R-:W-:Y:S05]  /*2220*/  BSYNC B0 ;  /* 0x0000000000007941 */ /* 0x000fea0003800000 */
.L_x_3548:
        /* <DEDUP_REMOVED lines=28> */
.L_x_3551:
[----:B------:R-:W-:Y:S05]  /*23f0*/  BSYNC B0 ;  /* 0x0000000000007941 */ /* 0x000fea0003800000 */
.L_x_3550:
        /* <DEDUP_REMOVED lines=23> */
.L_x_3553:
[----:B------:R-:W-:Y:S05]  /*2570*/  BSYNC B0 ;  /* 0x0000000000007941 */ /* 0x000fea0003800000 */
.L_x_3552:
[----:B------:R-:W-:Y:S01]  /*2580*/  ISETP.GE.AND P1, PT, R23, R8, PT ;  /* 0x000000081700720c */ /* 0x000fe20003f26270 */
[----:B------:R-:W-:Y:S01]  /*2590*/  IMAD.MOV.U32 R6, RZ, RZ, c[0x0][0x198] ;  /* 0x00006600ff067624 */ /* 0x000fe200078e00ff */
[----:B------:R-:W-:Y:S03]  /*25a0*/  BSSY B0, `(.L_x_3554) ;  /* 0x0000017000007945 */ /* 0x000fe60003800000 */
[C---:B------:R-:W-:Y:S01]  /*25b0*/  IMAD.SHL.U32 R226, R6.reuse, 0x10, RZ ;  /* 0x0000001006e27824 */ /* 0x040fe200078e00ff */
[----:B------:R-:W-:-:S07]  /*25c0*/  SHF.L.U64.HI R225, R6, R10, c[0x0][0x19c] ;  /* 0x0000670006e17619 */ /* 0x000fce000001020a */
[----:B------:R-:W-:Y:S05]  /*25d0*/  @P1 BRA `(.L_x_3555) ;  /* 0x0000013000001947 */ /* 0x000fea0003800000 */
[----:B------:R-:W-:Y:S02]  /*25e0*/  ISETP.GE.AND P2, PT, R232, c[0x0][0x220], PT ;  /* 0x00008800e8007a0c */ /* 0x000fe40003f46270 */
[----:B------:R-:W-:Y:S02]  /*25f0*/  IADD3 R11, P3, R226, R134, RZ ;  /* 0x00000086e20b7210 */ /* 0x000fe40007f7e0ff */
[----:B------:R-:W-:-:S03]  /*2600*/  ISETP.GE.AND P1, PT, R40, c[0x0][0x220], PT ;  /* 0x0000880028007a0c */ /* 0x000fc60003f26270 */
[----:B------:R-:W-:-:S06]  /*2610*/  IMAD.X R0, R225, 0x1, R135, P3 ;  /* 0x00000001e1007824 */ /* 0x000fcc00018e0687 */
        /* <DEDUP_REMOVED lines=15> */
.L_x_3555:
[----:B------:R-:W-:Y:S05]  /*2710*/  BSYNC B0 ;  /* 0x0000000000007941 */ /* 0x000fea0003800000 */
.L_x_3554:
[----:B------:R-:W-:Y:S01]  /*2720*/  ISETP.GE.AND P1, PT, R9, R8, PT ;  /* 0x000000080900720c */ /* 0x000fe20003f26270 */
[----:B------:R-:W-:-:S12]  /*2730*/  BSSY B0, `(.L_x_3556) ;  /* 0x0000016000007945 */ /* 0x000fd80003800000 */
[----:B------:R-:W-:Y:S05]  /*2740*/  @P1 BRA `(.L_x_3557) ;  /* 0x0000014000001947 */ /* 0x000fea0003800000 */
[----:B------:R-:W-:Y:S01]  /*2750*/  ISETP.GE.AND P2, PT, R232, c[0x0][0x220], PT ;  /* 0x00008800e8007a0c */ /* 0x000fe20003f46270 */
[----:B------:R-:W-:Y:S01]  /*2760*/  IMAD.MOV.U32 R0, RZ, RZ, c[0x0][0x19c] ;  /* 0x00006700ff007624 */ /* 0x000fe200078e00ff */
[----:B------:R-:W-:Y:S02]  /*2770*/  LEA R11, P3, R6, R134, 0x5 ;  /* 0x00000086060b7211 */ /* 0x000fe400078628ff */
[----:B------:R-:W-:Y:S02]  /*2780*/  ISETP.GE.AND P1, PT, R40, c[0x0][0x220], PT ;  /* 0x0000880028007a0c */ /* 0x000fe40003f26270 */
[----:B------:R-:W-:-:S07]  /*2790*/  LEA.HI.X R0, R6, R135, R0, 0x5, P3 ;  /* 0x0000008706007211 */ /* 0x000fce00018f2c00 */
        /* <DEDUP_REMOVED lines=15> */
.L_x_3557:
[----:B------:R-:W-:Y:S05]  /*2890*/  BSYNC B0 ;  /* 0x0000000000007941 */ /* 0x000fea0003800000 */
.L_x_3556:
        /* <DEDUP_REMOVED lines=24> */
.L_x_3559:
[----:B------:R-:W-:Y:S05]  /*2a20*/  BSYNC B0 ;  /* 0x0000000000007941 */ /* 0x000fea0003800000 */
.L_x_3558:
[----:B------:R-:W-:Y:S01]  /*2a30*/  IADD3 R17, R20, 0x40, RZ ;  /* 0x0000004014117810 */ /* 0x000fe20007ffe0ff */
        /* <DEDUP_REMOVED lines=8> */
[C---:B--23--:R-:W-:Y:S01]  /*2ac0*/  @!P2 LEA R26, P3, R11.reuse, c[0x0][0x168], 0x1 ;  /* 0x00005a000b1aaa11 */ /* 0x04cfe200078608ff */
        /* <DEDUP_REMOVED lines=14> */
.L_x_3561:
[----:B------:R-:W-:Y:S05]  /*2bb0*/  BSYNC B0 ;  /* 0x0000000000007941 */ /* 0x000fea0003800000 */
.L_x_3560:
[----:B------:R-:W-:Y:S01]  /*2bc0*/  IADD3 R15, R20, 0x50, RZ ;  /* 0x00000050140f7810 */ /* 0x000fe20007ffe0ff */
[----:B------:R-:W-:Y:S03]  /*2bd0*/  BSSY B0, `(.L_x_3562) ;  /* 0x0000018000007945 */ /* 0x000fe60003800000 */
[----:B------:R-:W-:-:S13]  /*2be0*/  ISETP.GE.AND P1, PT, R15, R8, PT ;  /* 0x000000080f00720c */ /* 0x000fda0003f26270 */
        /* <DEDUP_REMOVED lines=22> */
.L_x_3563:
[----:B------:R-:W-:Y:S05]  /*2d50*/  BSYNC B0 ;  /* 0x0000000000007941 */ /* 0x000fea0003800000 */
.L_x_3562:
        /* <DEDUP_REMOVED lines=25> */
.L_x_3565:
[----:B------:R-:W-:Y:S05]  /*2ef0*/  BSYNC B0 ;  /* 0x0000000000007941 */ /* 0x000fea0003800000 */
.L_x_3564:
[----:B------:R-:W-:Y:S01]  /*2f00*/  IADD3 R11, R20, 0x70, RZ ;  /* 0x00000070140b7810 */ /* 0x000fe20007ffe0ff */
[----:B------:R-:W-:Y:S03]  /*2f10*/  BSSY B0, `(.L_x_3566) ;  /* 0x0000017000007945 */ /* 0x000fe60003800000 */
[----:B------:R-:W-:-:S13]  /*2f20*/  ISETP.GE.AND P1, PT, R11, R8, PT ;  /* 0x000000080b00720c */ /* 0x000fda0003f26270 */
[----:B------:R-:W-:Y:S05]  /*2f30*/  @P1 BRA `(.L_x_3567) ;  /* 0x0000014000001947 */ /* 0x000fea0003800000 */
[----:B------:R-:W-:Y:S01]  /*2f40*/  ISETP.GE.AND P3, PT, R232, c[0x0][0x220], PT ;  /* 0x00008800e8007a0c */ /* 0x000fe20003f66270 */
[----:B------:R-:W-:Y:S01]  /*2f50*/  ULDC UR4, c[0x0][0x19c] ;  /* 0x0000670000047ab9 */ /* 0x000fe20000000800 */
[----:B------:R-:W-:Y:S01]  /*2f60*/  ISETP.GE.AND P2, PT, R40, c[0x0][0x220], PT ;  /* 0x0000880028007a0c */ /* 0x000fe20003f46270 */
[----:B------:R-:W-:Y:S01]  /*2f70*/  UIMAD UR4, UR4, 0x70, URZ ;  /* 0x00000070040478a4 */ /* 0x000fe2000f8e023f */
[----:B--2---:R-:W-:-:S05]  /*2f80*/  IMAD.WIDE.U32 R28, R6, 0x70, R134 ;  /* 0x00000070061c7825 */ /* 0x004fca00078e0086 */
[----:B------:R-:W-:-:S04]  /*2f90*/  IADD3 R0, R29, UR4, RZ ;  /* 0x000000041d007c10 */ /* 0x000fc8000fffe0ff */
[C---:B------:R-:W-:Y:S01]  /*2fa0*/  @!P3 LEA R30, P4, R28.reuse, c[0x0][0x168], 0x1 ;  /* 0x00005a001c1eba11 */ /* 0x040fe200078808ff */
[----:B------:R2:W-:Y:S01]  /*2fb0*/  @P3 STS.128 [R230+0x7800], RZ ;  /* 0x007800ffe6003388 */ /* 0x0005e20000000c00 */
[C---:B---3--:R-:W-:Y:S02]  /*2fc0*/  @!P2 LEA R26, P1, R28.reuse, c[0x0][0x168], 0x1 ;  /* 0x00005a001c1aaa11 */ /* 0x048fe400078208ff */
[C-C-:B------:R-:W-:Y:S02]  /*2fd0*/  @!P3 LEA.HI.X R31, R28.reuse, c[0x0][0x16c], R0.reuse, 0x1, P4 ;  /* 0x00005b001c1fba11 */ /* 0x140fe400020f0c00 */
        /* <DEDUP_REMOVED lines=9> */
[----:B------:R2:W-:Y:S02]  /*3070*/  @!P2 LDGSTS.E.BYPASS.LTC128B.128 [R230+0xb800], [R26.64+0x80] ;  /* 0x0b8000801ae6afae */ /* 0x0005e4000b901d4e */
.L_x_3567:
[----:B------:R-:W-:Y:S05]  /*3080*/  BSYNC B0 ;  /* 0x0000000000007941 */ /* 0x000fea0003800000 */
.L_x_3566:
[----:B------:R-:W-:Y:S01]  /*3090*/  SHF.R.S32.HI R0, RZ, 0x1f, R233 ;  /* 0x0000001fff007819 */ /* 0x000fe200000114e9 */
[----:B------:R-:W-:Y:S01]  /*30a0*/  IMAD.WIDE.U32 R24, R233, c[0x0][0x320], R24 ;  /* 0x0000c800e9187a25 */ /* 0x000fe200078e0018 */
[----:B------:R-:W0:Y:S03]  /*30b0*/  LDGDEPBAR ;  /* 0x00000000000079af */ /* 0x000e260000000000 */
[----:B------:R-:W-:Y:S01]  /*30c0*/  IMAD R0, R0, c[0x0][0x320], RZ ;  /* 0x0000c80000007a24 */ /* 0x000fe200078e02ff */
[----:B--23--:R-:W-:-:S03]  /*30d0*/  LEA R26, P1, R24, c[0x0][0x318], 0x2 ;  /* 0x0000c600181a7a11 */ /* 0x00cfc600078210ff */
[----:B------:R-:W-:-:S04]  /*30e0*/  IMAD R0, R233, c[0x0][0x324], R0 ;  /* 0x0000c900e9007a24 */ /* 0x000fc800078e0200 */
[----:B------:R-:W-:-:S05]  /*30f0*/  IMAD.IADD R0, R25, 0x1, R0 ;  /* 0x0000000119007824 */ /* 0x000fca00078e0200 */
[----:B------:R-:W-:-:S05]  /*3100*/  LEA.HI.X R27, R24, c[0x0][0x31c], R0, 0x2, P1 ;  /* 0x0000c700181b7a11 */ /* 0x000fca00008f1400 */
[----:B------:R-:W2:Y:S01]  /*3110*/  LDG.E R25, [R26.64] ;  /* 0x0000000e1a197981 */ /* 0x000ea2000c1e1900 */
[----:B------:R-:W-:Y:S01]  /*3120*/  ISETP.GE.AND P2, PT, R20, R8, PT ;  /* 0x000000081400720c */ /* 0x000fe20003f46270 */
[----:B------:R-:W2:Y:S01]  /*3130*/  MUFU.RCP R0, c[0x0][0x238] ;  /* 0x00008e0000007b08 */ /* 0x000ea20000001000 */
[----:B------:R-:W-:-:S04]  /*3140*/  DEPBAR.LE SB0, 0x0 ;  /* 0x000080000000791a */ /* 0x000fc80000000000 */
[----:B------:R-:W-:Y:S01]  /*3150*/  BAR.SYNC.DEFER_BLOCKING 0x0 ;  /* 0x0000000000007b1d */ /* 0x000fe20000010000 */
[----:B------:R-:W-:Y:S01]  /*3160*/  SHF.R.S32.HI R125, RZ, 0x1f, R16 ;  /* 0x0000001fff7d7819 */ /* 0x000fe20000011410 */
[----:B------:R-:W-:Y:S01]  /*3170*/  IMAD.SHL.U32 R229, R229, 0x2, RZ ;  /* 0x00000002e5e57824 */ /* 0x000fe200078e00ff */
[C---:B------:R-:W-:Y:S02]  /*3180*/  LEA R172, P1, R42.reuse, c[0x0][0x170], 0x1 ;  /* 0x00005c002aac7a11 */ /* 0x040fe400078208ff */
[----:B------:R-:W-:Y:S01]  /*3190*/  LEA.HI R125, R125, R16, RZ, 0x2 ;  /* 0x000000107d7d7211 */ /* 0x000fe200078f10ff */
[----:B------:R-:W-:Y:S01]  /*31a0*/  BSSY B0, `(.L_x_3568) ;  /* 0x0000015000007945 */ /* 0x000fe20003800000 */
[----:B------:R-:W-:Y:S02]  /*31b0*/  LOP3.LUT R229, R229, 0x6, RZ, 0xc0, !PT ;  /* 0x00000006e5e57812 */ /* 0x000fe400078ec0ff */
[----:B------:R-:W-:Y:S02]  /*31c0*/  LEA.HI.X R173, R42, c[0x0][0x174], R36, 0x1, P1 ;  /* 0x00005d002aad7a11 */ /* 0x000fe400008f0c24 */
[----:B------:R-:W-:Y:S01]  /*31d0*/  SHF.R.S32.HI R125, RZ, 0x2, R125 ;  /* 0x00000002ff7d7819 */ /* 0x000fe2000001147d */
[----:B------:R3:W-:Y:S04]  /*31e0*/  @P2 STS.128 [R230+0xc000], RZ ;  /* 0x00c000ffe6002388 */ /* 0x0007e80000000c00 */
[----:B------:R3:W-:Y:S01]  /*31f0*/  @P2 STS.128 [R230+0x10000], RZ ;  /* 0x010000ffe6002388 */ /* 0x0007e20000000c00 */
        /* <DEDUP_REMOVED lines=15> */
.L_x_3569:
[----:B---3--:R-:W-:Y:S05]  /*32f0*/  BSYNC B0 ;  /* 0x0000000000007941 */ /* 0x008fea0003800000 */
.L_x_3568:
        /* <DEDUP_REMOVED lines=25> */
.L_x_3571:
[----:B------:R-:W-:Y:S05]  /*3490*/  BSYNC B0 ;  /* 0x0000000000007941 */ /* 0x000fea0003800000 */
.L_x_3570:
        /* <DEDUP_REMOVED lines=25> */
.L_x_3573:
[----:B------:R-:W-:Y:S05]  /*3630*/  BSYNC B0 ;  /* 0x0000000000007941 */ /* 0x000fea0003800000 */
.L_x_3572:
        /* <DEDUP_REMOVED lines=26> */
.L_x_3575:
[----:B------:R-:W-:Y:S05]  /*37e0*/  BSYNC B0 ;  /* 0x0000000000007941 */ /* 0x000fea0003800000 */
.L_x_3574:
        /* <DEDUP_REMOVED lines=25> */
.L_x_3577:
[----:B------:R-:W-:Y:S05]  /*3980*/  BSYNC B0 ;  /* 0x0000000000007941 */ /* 0x000fea0003800000 */
.L_x_3576:
        /* <DEDUP_REMOVED lines=26> */
.L_x_3579:
[----:B------:R-:W-:Y:S05]  /*3b30*/  BSYNC B0 ;  /* 0x0000000000007941 */ /* 0x000fea0003800000 */
.L_x_3578:
        /* <DEDUP_REMOVED lines=26> */
.L_x_3581:
[----:B------:R-:W-:Y:S05]  /*3ce0*/  BSYNC B0 ;  /* 0x0000000000007941 */ /* 0x000fea0003800000 */
.L_x_3580:
        /* <DEDUP_REMOVED lines=26> */
.L_x_3583:
[----:B------:R-:W-:Y:S05]  /*3e90*/  BSYNC B0 ;  /* 0x0000000000007941 */ /* 0x000fea0003800000 */
.L_x_3582:
[C---:B-1----:R-:W-:Y:S01]  /*3ea0*/  LEA.HI R10, R7.reuse, R7, RZ, 0x1 ;  /* 0x00000007070a7211 */ /* 0x042fe200078f08ff */
        /* <DEDUP_REMOVED lines=10> */
[----:B------:R-:W-:Y:S01]  /*3f50*/  IMAD R126, R127, 0x10, R126 ;  /* 0x000000107f7e7824 */ /* 0x000fe200078e027e */
[----:B------:R-:W-:Y:S01]  /*3f60*/  LOP3.LUT R124, R124, 0xfffffe00, RZ, 0xc0, !PT ;  /* 0xfffffe007c7c7812 */ /* 0x000fe200078ec0ff */
[----:B------:R-:W-:Y:S01]  /*3f70*/  IMAD.SHL.U32 R8, R221, 0x8, RZ ;  /* 0x00000008dd087824 */ /* 0x000fe200078e00ff */
[----:B------:R-:W-:-:S02]  /*3f80*/  LOP3.LUT R20, R7, 0x8, R20, 0xf8, !PT ;  /* 0x0000000807147812 */ /* 0x000fc400078ef814 */
[----:B------:R-:W-:Y:S01]  /*3f90*/  SHF.R.U32.HI R7, RZ, 0x3, R7 ;  /* 0x00000003ff077819 */ /* 0x000fe20000011607 */
[----:B------:R-:W-:Y:S01]  /*3fa0*/  IMAD R222, R127, 0x400, R124 ;  /* 0x000004007fde7824 */ /* 0x000fe200078e027c */
[----:B------:R-:W-:Y:S02]  /*3fb0*/  LOP3.LUT R8, R9, 0x8, R8, 0xf8, !PT ;  /* 0x0000000809087812 */ /* 0x000fe400078ef808 */
[----:B------:R-:W-:Y:S02]  /*3fc0*/  SHF.R.U32.HI R9, RZ, 0x3, R9 ;  /* 0x00000003ff097819 */ /* 0x000fe40000011609 */
[----:B------:R-:W-:Y:S02]  /*3fd0*/  LOP3.LUT R20, R20, R7, RZ, 0x3c, !PT ;  /* 0x0000000714147212 */ /* 0x000fe400078e3cff */
[----:B------:R-:W-:-:S03]  /*3fe0*/  LOP3.LUT R7, R8, R9, RZ, 0x3c, !PT ;  /* 0x0000000908077212 */ /* 0x000fc600078e3cff */
[----:B------:R-:W-:Y:S02]  /*3ff0*/  IMAD R221, R221, 0x200, R20 ;  /* 0x00000200dddd7824 */ /* 0x000fe400078e0214 */
[----:B------:R-:W-:Y:S02]  /*4000*/  IMAD.IADD R222, R7, 0x1, R222 ;  /* 0x0000000107de7824 */ /* 0x000fe400078e02de */
        /* <DEDUP_REMOVED lines=9> */
[----:B------:R-:W5:Y:S01]  /*40a0*/  LDSM.16.M88.4 R24, [R221+0x4000] ;  /* 0x00400000dd18783b */ /* 0x000f620000000200 */
[----:B------:R-:W-:Y:S01]  /*40b0*/  IMAD R218, R3, 0x2, R222 ;  /* 0x0000000203da7824 */ /* 0x000fe200078e02de */
[----:B------:R-:W-:Y:S01]  /*40c0*/  IADD3 R211, R219, 0x800, RZ ;  /* 0x00000800dbd37810 */ /* 0x000fe20007ffe0ff */
[----:B------:R-:W-:Y:S01]  /*40d0*/  IMAD R217, R3, 0x2, R220 ;  /* 0x0000000203d97824 */ /* 0x000fe200078e02dc */
[----:B------:R-:W2:Y:S01]  /*40e0*/  LDSM.16.M88.4 R88, [R221+0x5000] ;  /* 0x00500000dd58783b */ /* 0x000ea20000000200 */
[----:B------:R-:W-:-:S02]  /*40f0*/  SEL R2, R2, 0xffffffc0, !P2 ;  /* 0xffffffc002027807 */ /* 0x000fc40005000000 */
[C---:B------:R-:W-:Y:S01]  /*4100*/  IADD3 R210, R219.reuse, 0x1000, RZ ;  /* 0x00001000dbd27810 */ /* 0x040fe20007ffe0ff */
[----:B------:R-:W3:Y:S01]  /*4110*/  LDSM.16.M88.4 R80, [R221+0x5800] ;  /* 0x00580000dd50783b */ /* 0x000ee20000000200 */
[----:B------:R-:W-:Y:S01]  /*4120*/  IADD3 R209, R219, 0x1800, RZ ;  /* 0x00001800dbd17810 */ /* 0x000fe20007ffe0ff */
[----:B------:R-:W-:Y:S01]  /*4130*/  IMAD.IADD R215, R221, 0x1, R2 ;  /* 0x00000001ddd77824 */ /* 0x000fe200078e0202 */
[C---:B------:R-:W-:Y:S01]  /*4140*/  IADD3 R208, R219.reuse, 0x2000, RZ ;  /* 0x00002000dbd07810 */ /* 0x040fe20007ffe0ff */
[----:B------:R-:W4:Y:S01]  /*4150*/  LDSM.16.M88.4 R72, [R221+0x6000] ;  /* 0x00600000dd48783b */ /* 0x000f220000000200 */
[----:B------:R-:W-:Y:S01]  /*4160*/  IMAD.IADD R204, R2, 0x1, R219 ;  /* 0x0000000102cc7824 */ /* 0x000fe200078e02db */
[----:B------:R-:W-:Y:S02]  /*4170*/  IADD3 R2, R126, 0x1, R125 ;  /* 0x000000017e027810 */ /* 0x000fe40007ffe07d */
[----:B------:R-:W2:Y:S01]  /*4180*/  LDSM.16.M88.4 R64, [R221+0x6800] ;  /* 0x00680000dd40783b */ /* 0x000ea20000000200 */
[----:B------:R-:W-:-:S02]  /*4190*/  IADD3 R207, R219, 0x2800, RZ ;  /* 0x00002800dbcf7810 */ /* 0x000fc40007ffe0ff */
[----:B------:R-:W-:Y:S01]  /*41a0*/  IADD3 R2, R41, R2, -R129 ;  /* 0x0000000229027210 */ /* 0x000fe20007ffe881 */
[----:B------:R-:W2:Y:S01]  /*41b0*/  LDSM.16.M88.4 R56, [R221+0x7000] ;  /* 0x00700000dd38783b */ /* 0x000ea20000000200 */
[C---:B------:R-:W-:Y:S02]  /*41c0*/  IADD3 R206, R219.reuse, 0x3000, RZ ;  /* 0x00003000dbce7810 */ /* 0x040fe40007ffe0ff */
[----:B------:R-:W-:Y:S01]  /*41d0*/  IADD3 R2, R2, c[0x0][0x2e8], RZ ;  /* 0x0000ba0002027a10 */ /* 0x000fe20007ffe0ff */
[----:B------:R-:W2:Y:S01]  /*41e0*/  LDSM.16.M88.4 R44, [R221+0x7800] ;  /* 0x00780000dd2c783b */ /* 0x000ea20000000200 */
[----:B------:R-:W-:Y:S02]  /*41f0*/  IADD3 R205, R219, 0x3800, RZ ;  /* 0x00003800dbcd7810 */ /* 0x000fe40007ffe0ff */
[C---:B------:R-:W-:Y:S01]  /*4200*/  IADD3 R188, R2.reuse, 0x8, RZ ;  /* 0x0000000802bc7810 */ /* 0x040fe20007ffe0ff */
[----:B------:R-:W-:Y:S01]  /*4210*/  LDSM.16.M88.4 R96, [R220] ;  /* 0x00000000dc60783b */ /* 0x000fe20000000200 */
[----:B------:R-:W-:-:S02]  /*4220*/  IMNMX R189, R2, R41, PT ;  /* 0x0000002902bd7217 */ /* 0x000fc40003800200 */
[----:B------:R-:W-:Y:S01]  /*4230*/  IMNMX R188, R188, R41, PT ;  /* 0x00000029bcbc7217 */ /* 0x000fe20003800200 */
[----:B------:R-:W3:Y:S01]  /*4240*/  LDSM.16.M88.4 R8, [R219+0x800] ;  /* 0x00080000db08783b */ /* 0x000ee20000000200 */
[----:B------:R-:W-:Y:S02]  /*4250*/  LOP3.LUT R2, R7, R124, RZ, 0xfc, !PT ;  /* 0x0000007c07027212 */ /* 0x000fe400078efcff */
[C---:B------:R-:W-:Y:S01]  /*4260*/  IADD3 R203, R219.reuse, 0x4000, RZ ;  /* 0x00004000dbcb7810 */ /* 0x040fe20007ffe0ff */
[----:B-1--4-:R-:W-:Y:S01]  /*4270*/  HMMA.16816.F32 R20, R48, R16, RZ ;  /* 0x000000103014723c */ /* 0x012fe200000018ff */
[----:B------:R-:W1:Y:S01]  /*4280*/  LDSM.16.M88.4 R32, [R219] ;  /* 0x00000000db20783b */ /* 0x000e620000000200 */
[C---:B------:R-:W-:Y:S02]  /*4290*/  IADD3 R202, R219.reuse, 0x4800, RZ ;  /* 0x00004800dbca7810 */ /* 0x040fe40007ffe0ff */
[C---:B------:R-:W-:Y:S01]  /*42a0*/  IADD3 R201, R219.reuse, 0x5000, RZ ;  /* 0x00005000dbc97810 */ /* 0x040fe20007ffe0ff */
[----:B------:R-:W-:Y:S01]  /*42b0*/  LDSM.16.M88.4 R100, [R218] ;  /* 0x00000000da64783b */ /* 0x000fe20000000200 */
[----:B------:R-:W-:-:S02]  /*42c0*/  IADD3 R200, R219, 0x5800, RZ ;  /* 0x00005800dbc87810 */ /* 0x000fc40007ffe0ff */
[C---:B------:R-:W-:Y:S01]  /*42d0*/  HMMA.16816.F32 R16, R48.reuse, R18, RZ ;  /* 0x000000123010723c */ /* 0x040fe200000018ff */
[----:B------:R-:W4:Y:S01]  /*42e0*/  LDSM.16.M88.4 R120, [R219+0x1000] ;  /* 0x00100000db78783b */ /* 0x000f220000000200 */
[C---:B------:R-:W-:Y:S02]  /*42f0*/  IADD3 R199, R219.reuse, 0x6000, RZ ;  /* 0x00006000dbc77810 */ /* 0x040fe40007ffe0ff */
[C---:B------:R-:W-:Y:S01]  /*4300*/  IADD3 R198, R219.reuse, 0x6800, RZ ;  /* 0x00006800dbc67810 */ /* 0x040fe20007ffe0ff */
[----:B------:R-:W-:Y:S01]  /*4310*/  LDSM.16.M88.4 R116, [R219+0x1800] ;  /* 0x00180000db74783b */ /* 0x000fe20000000200 */
[C---:B------:R-:W-:Y:S02]  /*4320*/  IADD3 R197, R219.reuse, 0x7000, RZ ;  /* 0x00007000dbc57810 */ /* 0x040fe40007ffe0ff */
[----:B-----5:R-:W-:Y:S01]  /*4330*/  HMMA.16816.F32 R28, R48, R24, RZ ;  /* 0x00000018301c723c */ /* 0x020fe200000018ff */
[----:B------:R-:W-:Y:S01]  /*4340*/  LDSM.16.M88.4 R104, [R219+0x3800] ;  /* 0x00380000db68783b */ /* 0x000fe20000000200 */
[----:B------:R-:W-:-:S03]  /*4350*/  IADD3 R196, R219, 0x7800, RZ ;  /* 0x00007800dbc47810 */ /* 0x000fc60007ffe0ff */
[----:B------:R-:W-:Y:S03]  /*4360*/  LDSM.16.M88.4 R108, [R219+0x2800] ;  /* 0x00280000db6c783b */ /* 0x000fe60000000200 */
[C---:B------:R-:W-:Y:S01]  /*4370*/  HMMA.16816.F32 R24, R48.reuse, R26, RZ ;  /* 0x0000001a3018723c */ /* 0x040fe200000018ff */
[----:B------:R-:W-:Y:S04]  /*4380*/  LDSM.16.M88.4 R112, [R219+0x2000] ;  /* 0x00200000db70783b */ /* 0x000fe80000000200 */
[----:B------:R-:W-:Y:S03]  /*4390*/  LDSM.16.M88.4 R92, [R215+0x5000] ;  /* 0x00500000d75c783b */ /* 0x000fe60000000200 */
[C---:B--2---:R-:W-:Y:S08]  /*43a0*/  HMMA.16816.F32 R12, R48.reuse, R88, RZ ;  /* 0x00000058300c723c */ /* 0x044ff000000018ff */
        /* <DEDUP_REMOVED lines=15> */
[C---:B-1----:R-:W-:Y:S08]  /*44a0*/  HMMA.16816.F32 R28, R96.reuse, R32, R28 ;  /* 0x00000020601c723c */ /* 0x042ff0000000181c */
[C---:B------:R-:W-:Y:S01]  /*44b0*/  HMMA.16816.F32 R24, R96.reuse, R34, R24 ;  /* 0x000000226018723c */ /* 0x040fe20000001818 */
[----:B------:R-:W1:Y:S07]  /*44c0*/  LDSM.16.M88.4 R32, [R215+0x4000] ;  /* 0x00400000d720783b */ /* 0x000e6e0000000200 */
[C---:B----4-:R-:W-:Y:S08]  /*44d0*/  HMMA.16816.F32 R12, R96.reuse, R120, R12 ;  /* 0x00000078600c723c */ /* 0x050ff0000000180c */
[C---:B--2---:R-:W-:Y:S08]  /*44e0*/  HMMA.16816.F32 R60, R96.reuse, R44, R60 ;  /* 0x0000002c603c723c */ /* 0x044ff0000000183c */
[----:B------:R-:W-:Y:S01]  /*44f0*/  HMMA.16816.F32 R56, R96, R46, R56 ;  /* 0x0000002e6038723c */ /* 0x000fe20000001838 */
[----:B------:R-:W2:Y:S07]  /*4500*/  LDSM.16.M88.4 R44, [R215+0x5800] ;  /* 0x00580000d72c783b */ /* 0x000eae0000000200 */
[C---:B---3--:R-:W-:Y:S08]  /*4510*/  HMMA.16816.F32 R20, R100.reuse, R8, R20 ;  /* 0x000000086414723c */ /* 0x048ff00000001814 */
[----:B------:R-:W-:Y:S01]  /*4520*/  HMMA.16816.F32 R16, R100, R10, R16 ;  /* 0x0000000a6410723c */ /* 0x000fe20000001810 */
[----:B------:R-:W3:Y:S07]  /*4530*/  LDSM.16.M88.4 R8, [R215+0x7000] ;  /* 0x00700000d708783b */ /* 0x000eee0000000200 */
        /* <DEDUP_REMOVED lines=16> */
[----:B------:R-:W-:Y:S04]  /*4640*/  LDSM.16.M88.4 R96, [R217] ;  /* 0x00000000d960783b */ /* 0x000fe80000000200 */
[----:B------:R-:W-:Y:S03]  /*4650*/  LDSM.16.M88.4 R112, [R204+0x2000] ;  /* 0x00200000cc70783b */ /* 0x000fe60000000200 */
[C---:B------:R-:W-:Y:S08]  /*4660*/  HMMA.16816.F32 R12, R100.reuse, R92, R12 ;  /* 0x0000005c640c723c */ /* 0x040ff0000000180c */
[C---:B------:R-:W-:Y:S01]  /*4670*/  HMMA.16816.F32 R88, R100.reuse, R94, R88 ;  /* 0x0000005e6458723c */ /* 0x040fe20000001858 */
[----:B------:R-:W4:Y:S07]  /*4680*/  LDSM.16.M88.4 R92, [R204] ;  /* 0x00000000cc5c783b */ /* 0x000f2e0000000200 */
        /* <DEDUP_REMOVED lines=13> */
[----:B------:R-:W-:Y:S01]  /*4760*/  HMMA.16816.F32 R72, R100, R110, R72 ;  /* 0x0000006e6448723c */ /* 0x000fe20000001848 */
[----:B------:R-:W5:Y:S04]  /*4770*/  LDSM.16.M88.4 R108, [R204+0x2800] ;  /* 0x00280000cc6c783b */ /* 0x000f680000000200 */
[----:B------:R-:W1:Y:S03]  /*4780*/  LDSM.16.M88.4 R100, [R204+0x3800] ;  /* 0x00380000cc64783b */ /* 0x000e660000000200 */
        /* <DEDUP_REMOVED lines=8> */
[----:B------:R-:W2:Y:S07]  /*4810*/  LDSM.16.M88.4 R8, [R222+0x2000] ;  /* 0x00200000de08783b */ /* 0x000eae0000000200 */
[C---:B-1----:R-:W-:Y:S08]  /*4820*/  HMMA.16816.F32 R84, R96.reuse, R32, R84 ;  /* 0x000000206054723c */ /* 0x042ff00000001854 */
[C---:B------:R-:W-:Y:S01]  /*4830*/  HMMA.16816.F32 R80, R96.reuse, R34, R80 ;  /* 0x000000226050723c */ /* 0x040fe20000001850 */
[----:B------:R-:W1:Y:S07]  /*4840*/  LDSM.16.M88.4 R32, [R221+0x9000] ;  /* 0x00900000dd20783b */ /* 0x000e6e0000000200 */
[C---:B----4-:R-:W-:Y:S08]  /*4850*/  HMMA.16816.F32 R60, R96.reuse, R104, R60 ;  /* 0x00000068603c723c */ /* 0x050ff0000000183c */
[C---:B------:R-:W-:Y:S01]  /*4860*/  HMMA.16816.F32 R56, R96.reuse, R106, R56 ;  /* 0x0000006a6038723c */ /* 0x040fe20000001838 */
[----:B------:R-:W3:Y:S07]  /*4870*/  LDSM.16.M88.4 R104, [R221+0x9800] ;  /* 0x00980000dd68783b */ /* 0x000eee0000000200 */
[C---:B------:R-:W-:Y:S08]  /*4880*/  HMMA.16816.F32 R76, R96.reuse, R112, R76 ;  /* 0x00000070604c723c */ /* 0x040ff0000000184c */
[C---:B------:R-:W-:Y:S01]  /*4890*/  HMMA.16816.F32 R72, R96.reuse, R114, R72 ;  /* 0x000000726048723c */ /* 0x040fe20000001848 */
[----:B------:R-:W-:Y:S07]  /*48a0*/  LDSM.16.M88.4 R112, [R220+0x2000] ;  /* 0x00200000dc70783b */ /* 0x000fee0000000200 */
[C---:B-----5:R-:W-:Y:S08]  /*48b0*/  HMMA.16816.F32 R68, R96.reuse, R108, R68 ;  /* 0x0000006c6044723c */ /* 0x060ff00000001844 */
[C---:B------:R-:W-:Y:S01]  /*48c0*/  HMMA.16816.F32 R64, R96.reuse, R110, R64 ;  /* 0x0000006e6040723c */ /* 0x040fe20000001840 */
[----:B------:R-:W-:Y:S07]  /*48d0*/  LDSM.16.M88.4 R108, [R219+0x5800] ;  /* 0x00580000db6c783b */ /* 0x000fee0000000200 */
[C---:B------:R-:W-:Y:S08]  /*48e0*/  HMMA.16816.F32 R52, R96.reuse, R100, R52 ;  /* 0x000000646034723c */ /* 0x040ff00000001834 */
[----:B------:R-:W-:Y:S01]  /*48f0*/  HMMA.16816.F32 R48, R96, R102, R48 ;  /* 0x000000666030723c */ /* 0x000fe20000001830 */
[----:B------:R-:W4:Y:S04]  /*4900*/  LDSM.16.M88.4 R100, [R221+0xa000] ;  /* 0x00a00000dd64783b */ /* 0x000f280000000200 */
[----:B------:R-:W5:Y:S03]  /*4910*/  LDSM.16.M88.4 R96, [R221+0xa800] ;  /* 0x00a80000dd60783b */ /* 0x000f660000000200 */
        /* <DEDUP_REMOVED lines=21> */
[C---:B------:R-:W-:Y:S08]  /*4a70*/  HMMA.16816.F32 R52, R8.reuse, R44, R52 ;  /* 0x0000002c0834723c */ /* 0x040ff00000001834 */
[----:B------:R-:W-:Y:S01]  /*4a80*/  HMMA.16816.F32 R48, R8, R46, R48 ;  /* 0x0000002e0830723c */ /* 0x000fe20000001830 */
[----:B------:R-:W-:Y:S04]  /*4a90*/  LDSM.16.M88.4 R44, [R215+0x8000] ;  /* 0x00800000d72c783b */ /* 0x000fe80000000200 */
[----:B------:R-:W2:Y:S03]  /*4aa0*/  LDSM.16.M88.4 R8, [R218+0x2000] ;  /* 0x00200000da08783b */ /* 0x000ea60000000200 */
[C---:B-1----:R-:W-:Y:S08]  /*4ab0*/  HMMA.16816.F32 R28, R112.reuse, R32, R28 ;  /* 0x00000020701c723c */ /* 0x042ff0000000181c */
[C---:B------:R-:W-:Y:S01]  /*4ac0*/  HMMA.16816.F32 R24, R112.reuse, R34, R24 ;  /* 0x000000227018723c */ /* 0x040fe20000001818 */
[----:B------:R-:W-:Y:S07]  /*4ad0*/  LDSM.16.M88.4 R32, [R215+0x8800] ;  /* 0x00880000d720783b */ /* 0x000fee0000000200 */
[C---:B------:R-:W-:Y:S08]  /*4ae0*/  HMMA.16816.F32 R84, R112.reuse, R108, R84 ;  /* 0x0000006c7054723c */ /* 0x040ff00000001854 */
[C---:B------:R-:W-:Y:S08]  /*4af0*/  HMMA.16816.F32 R80, R112.reuse, R110, R80 ;  /* 0x0000006e7050723c */ /* 0x040ff00000001850 */
[C---:B------:R-:W-:Y:S08]  /*4b00*/  HMMA.16816.F32 R12, R112.reuse, R116, R12 ;  /* 0x00000074700c723c */ /* 0x040ff0000000180c */
[C---:B------:R-:W-:Y:S01]  /*4b10*/  HMMA.16816.F32 R88, R112.reuse, R118, R88 ;  /* 0x000000767058723c */ /* 0x040fe20000001858 */
[----:B------:R-:W-:Y:S07]  /*4b20*/  LDSM.16.M88.4 R116, [R204+0x4000] ;  /* 0x00400000cc74783b */ /* 0x000fee0000000200 */
[----:B---3--:R-:W-:Y:S01]  /*4b30*/  HMMA.16816.F32 R108, R112, R104, R76 ;  /* 0x00000068706c723c */ /* 0x008fe2000000184c */
[----:B------:R-:W1:Y:S07]  /*4b40*/  LDSM.16.M88.4 R76, [R217+0x2000] ;  /* 0x00200000d94c783b */ /* 0x000e6e0000000200 */
[C---:B--2---:R-:W-:Y:S08]  /*4b50*/  HMMA.16816.F32 R28, R8.reuse, R44, R28 ;  /* 0x0000002c081c723c */ /* 0x044ff0000000181c */
[----:B------:R-:W-:Y:S01]  /*4b60*/  HMMA.16816.F32 R44, R8, R46, R24 ;  /* 0x0000002e082c723c */ /* 0x000fe20000001818 */
[----:B------:R-:W2:Y:S07]  /*4b70*/  LDSM.16.M88.4 R24, [R215+0x9000] ;  /* 0x00900000d718783b */ /* 0x000eae0000000200 */
[C---:B------:R-:W-:Y:S08]  /*4b80*/  HMMA.16816.F32 R20, R112.reuse, R120, R20 ;  /* 0x000000787014723c */ /* 0x040ff00000001814 */
[C---:B------:R-:W-:Y:S08]  /*4b90*/  HMMA.16816.F32 R16, R112.reuse, R122, R16 ;  /* 0x0000007a7010723c */ /* 0x040ff00000001810 */
[C---:B------:R-:W-:Y:S08]  /*4ba0*/  HMMA.16816.F32 R52, R112.reuse, R92, R52 ;  /* 0x0000005c7034723c */ /* 0x040ff00000001834 */
[C---:B------:R-:W-:Y:S01]  /*4bb0*/  HMMA.16816.F32 R48, R112.reuse, R94, R48 ;  /* 0x0000005e7030723c */ /* 0x040fe20000001830 */
[----:B------:R-:W3:Y:S07]  /*4bc0*/  LDSM.16.M88.4 R92, [R204+0x4800] ;  /* 0x00480000cc5c783b */ /* 0x000eee0000000200 */
[----:B------:R-:W-:Y:S07]  /*4bd0*/  HMMA.16816.F32 R68, R112, R100, R68 ;  /* 0x000000647044723c */ /* 0x000fee0000001844 */
[----:B------:R-:W-:Y:S01]  /*4be0*/  IMAD.IADD R100, R4, 0x1, R229 ;  /* 0x0000000104647824 */ /* 0x000fe200078e02e5 */
[----:B-1----:R-:W-:Y:S04]  /*4bf0*/  HMMA.16816.F32 R44, R76, R118, R44 ;  /* 0x000000764c2c723c */ /* 0x002fe8000000182c */
[----:B------:R-:W-:-:S04]  /*4c00*/  IADD3 R7, R100, 0x9, RZ ;  /* 0x0000000964077810 */ /* 0x000fc80007ffe0ff */
[----:B------:R-:W-:Y:S01]  /*4c10*/  HMMA.16816.F32 R60, R112, R96, R60 ;  /* 0x00000060703c723c */ /* 0x000fe2000000183c */
[C---:B------:R-:W-:Y:S02]  /*4c20*/  ISETP.GE.AND P3, PT, R7.reuse, R189, PT ;  /* 0x000000bd0700720c */ /* 0x040fe40003f66270 */
[----:B------:R-:W-:-:S04]  /*4c30*/  ISETP.GE.AND P2, PT, R7, R188, PT ;  /* 0x000000bc0700720c */ /* 0x000fc80003f46270 */
[C---:B------:R-:W-:Y:S01]  /*4c40*/  IADD3 R96, R100.reuse, 0x8, RZ ;  /* 0x0000000864607810 */ /* 0x040fe20007ffe0ff */
[----:B------:R-:W-:Y:S01]  /*4c50*/  HMMA.16816.F32 R20, R8, R32, R20 ;  /* 0x000000200814723c */ /* 0x000fe20000001814 */
[----:B------:R-:W-:Y:S02]  /*4c60*/  IADD3 R97, R100, 0x1, RZ ;  /* 0x0000000164617810 */ /* 0x000fe40007ffe0ff */
[----:B------:R-:W1:Y:S01]  /*4c70*/  I2F R105, R96 ;  /* 0x0000006000697306 */ /* 0x000e620000201400 */
[-C--:B------:R-:W-:Y:S02]  /*4c80*/  ISETP.GE.AND P5, PT, R96, R189.reuse, PT ;  /* 0x000000bd6000720c */ /* 0x080fe40003fa6270 */
[C---:B------:R-:W-:Y:S02]  /*4c90*/  ISETP.GE.AND P6, PT, R97.reuse, R189, PT ;  /* 0x000000bd6100720c */ /* 0x040fe40003fc6270 */
[----:B------:R-:W-:Y:S01]  /*4ca0*/  HMMA.16816.F32 R28, R76, R116, R28 ;  /* 0x000000744c1c723c */ /* 0x000fe2000000181c */
[----:B------:R-:W-:-:S02]  /*4cb0*/  ISETP.GE.AND P4, PT, R97, R188, PT ;  /* 0x000000bc6100720c */ /* 0x000fc40003f86270 */
[----:B------:R4:W5:Y:S01]  /*4cc0*/  I2F R101, R97 ;  /* 0x0000006100657306 */ /* 0x0009620000201400 */
[----:B------:R-:W-:-:S04]  /*4cd0*/  ISETP.GE.AND P1, PT, R96, R188, PT ;  /* 0x000000bc6000720c */ /* 0x000fc80003f26270 */
[----:B------:R-:W-:Y:S01]  /*4ce0*/  HMMA.16816.F32 R16, R8, R34, R16 ;  /* 0x000000220810723c */ /* 0x000fe20000001810 */
[----:B------:R-:W3:Y:S01]  /*4cf0*/  LDSM.16.M88.4 R32, [R215+0x9800] ;  /* 0x00980000d720783b */ /* 0x000ee20000000200 */
[CC--:B-1----:R-:W-:Y:S02]  /*4d00*/  FFMA.FTZ R44, R0.reuse, R105.reuse, R44 ;  /* 0x00000069002c7223 */ /* 0x0c2fe4000001002c */
[----:B------:R-:W-:-:S04]  /*4d10*/  FFMA.FTZ R46, R0, R105, R46 ;  /* 0x00000069002e7223 */ /* 0x000fc8000001002e */
[----:B------:R-:W-:Y:S01]  /*4d20*/  HMMA.16816.F32 R56, R112, R98, R56 ;  /* 0x000000627038723c */ /* 0x000fe20000001838 */
[----:B------:R-:W-:Y:S01]  /*4d30*/  FSEL R104, R44, -INF , !P5 ;  /* 0xff8000002c687808 */ /* 0x000fe20006800000 */
[----:B----4-:R-:W1:Y:S01]  /*4d40*/  LDSM.16.M88.4 R96, [R204+0x5000] ;  /* 0x00500000cc60783b */ /* 0x010e620000000200 */
[----:B------:R-:W-:-:S05]  /*4d50*/  IADD3 R44, R100, 0x18, RZ ;  /* 0x00000018642c7810 */ /* 0x000fca0007ffe0ff */
[----:B--2---:R-:W-:Y:S01]  /*4d60*/  HMMA.16816.F32 R12, R8, R24, R12 ;  /* 0x00000018080c723c */ /* 0x004fe2000000180c */
[----:B------:R-:W2:Y:S01]  /*4d70*/  I2F R24, R7 ;  /* 0x0000000700187306 */ /* 0x000ea20000201400 */
[CC--:B-----5:R-:W-:Y:S02]  /*4d80*/  FFMA.FTZ R29, R0.reuse, R101.reuse, R29 ;  /* 0x00000065001d7223 */ /* 0x0e0fe4000001001d */
[----:B------:R-:W-:Y:S01]  /*4d90*/  FFMA.FTZ R31, R0, R101, R31 ;  /* 0x00000065001f7223 */ /* 0x000fe2000001001f */
[----:B------:R-:W-:Y:S02]  /*4da0*/  FSEL R101, R46, -INF , !P1 ;  /* 0xff8000002e657808 */ /* 0x000fe40004800000 */
[C---:B------:R-:W-:Y:S01]  /*4db0*/  IADD3 R25, R100.reuse, 0x10, RZ ;  /* 0x0000001064197810 */ /* 0x040fe20007ffe0ff */
[----:B---3--:R-:W-:Y:S03]  /*4dc0*/  HMMA.16816.F32 R20, R76, R92, R20 ;  /* 0x0000005c4c14723c */ /* 0x008fe60000001814 */
[----:B------:R-:W3:Y:S04]  /*4dd0*/  I2F R41, R25 ;  /* 0x0000001900297306 */ /* 0x000ee80000201400 */
[----:B------:R-:W-:Y:S01]  /*4de0*/  IADD3 R92, R100, 0x11, RZ ;  /* 0x00000011645c7810 */ /* 0x000fe20007ffe0ff */
[----:B------:R-:W-:Y:S01]  /*4df0*/  HMMA.16816.F32 R72, R112, R106, R72 ;  /* 0x0000006a7048723c */ /* 0x000fe20000001848 */
[CC--:B--2---:R-:W-:Y:S01]  /*4e00*/  FFMA.FTZ R45, R0.reuse, R24.reuse, R45 ;  /* 0x00000018002d7223 */ /* 0x0c4fe2000001002d */
[----:B------:R-:W-:Y:S01]  /*4e10*/  FSEL R7, R31, -INF , !P4 ;  /* 0xff8000001f077808 */ /* 0x000fe20006000000 */
[----:B------:R-:W-:Y:S01]  /*4e20*/  FFMA.FTZ R47, R0, R24, R47 ;  /* 0x00000018002f7223 */ /* 0x000fe2000001002f */
[----:B------:R-:W-:Y:S01]  /*4e30*/  ISETP.GE.AND P4, PT, R25, R188, PT ;  /* 0x000000bc1900720c */ /* 0x000fe20003f86270 */
[----:B------:R2:W4:Y:S01]  /*4e40*/  I2F R31, R92 ;  /* 0x0000005c001f7306 */ /* 0x0005220000201400 */
[----:B------:R-:W-:-:S02]  /*4e50*/  IADD3 R93, R100, 0x19, RZ ;  /* 0x00000019645d7810 */ /* 0x000fc40007ffe0ff */
[----:B------:R-:W-:Y:S01]  /*4e60*/  HMMA.16816.F32 R64, R112, R102, R64 ;  /* 0x000000667040723c */ /* 0x000fe20000001840 */
[----:B------:R-:W-:Y:S02]  /*4e70*/  FSEL R106, R45, -INF , !P3 ;  /* 0xff8000002d6a7808 */ /* 0x000fe40005800000 */
[-C--:B------:R-:W-:Y:S02]  /*4e80*/  ISETP.GE.AND P3, PT, R44, R189.reuse, PT ;  /* 0x000000bd2c00720c */ /* 0x080fe40003f66270 */
[-C--:B------:R-:W-:Y:S01]  /*4e90*/  ISETP.GE.AND P5, PT, R92, R189.reuse, PT ;  /* 0x000000bd5c00720c */ /* 0x080fe20003fa6270 */
[----:B------:R-:W-:Y:S01]  /*4ea0*/  I2F R103, R100 ;  /* 0x0000006400677306 */ /* 0x000fe20000201400 */
[----:B------:R-:W-:Y:S01]  /*4eb0*/  FSEL R102, R29, -INF , !P6 ;  /* 0xff8000001d667808 */ /* 0x000fe20007000000 */
[----:B------:R-:W-:Y:S01]  /*4ec0*/  HMMA.16816.F32 R16, R76, R94, R16 ;  /* 0x0000005e4c10723c */ /* 0x000fe20000001810 */
[----:B------:R-:W-:Y:S01]  /*4ed0*/  ISETP.GE.AND P6, PT, R25, R189, PT ;  /* 0x000000bd1900720c */ /* 0x000fe20003fc6270 */
[-C--:B---3--:R-:W-:Y:S01]  /*4ee0*/  FFMA.FTZ R22, R0, R41.reuse, R22 ;  /* 0x0000002900167223 */ /* 0x088fe20000010016 */
[----:B------:R-:W-:Y:S01]  /*4ef0*/  ISETP.GE.AND P1, PT, R92, R188, PT ;  /* 0x000000bc5c00720c */ /* 0x000fe20003f26270 */
[----:B--2---:R-:W-:-:S02]  /*4f00*/  FFMA.FTZ R92, R0, R41, R20 ;  /* 0x00000029005c7223 */ /* 0x004fc40000010014 */
[----:B------:R2:W3:Y:S01]  /*4f10*/  I2F R29, R44 ;  /* 0x0000002c001d7306 */ /* 0x0004e20000201400 */
[----:B------:R-:W-:Y:S01]  /*4f20*/  FSEL R95, R47, -INF , !P2 ;  /* 0xff8000002f5f7808 */ /* 0x000fe20005000000 */
[C---:B------:R-:W-:Y:S01]  /*4f30*/  HMMA.16816.F32 R88, R8.reuse, R26, R88 ;  /* 0x0000001a0858723c */ /* 0x040fe20000001858 */
[-C--:B------:R-:W-:Y:S01]  /*4f40*/  ISETP.GE.AND P2, PT, R44, R188.reuse, PT ;  /* 0x000000bc2c00720c */ /* 0x080fe20003f46270 */
[----:B------:R-:W5:Y:S01]  /*4f50*/  LDSM.16.M88.4 R24, [R215+0xa000] ;  /* 0x00a00000d718783b */ /* 0x000f620000000200 */
[----:B----4-:R-:W-:Y:S01]  /*4f60*/  FFMA.FTZ R23, R0, R31, R23 ;  /* 0x0000001f00177223 */ /* 0x010fe20000010017 */
[----:B------:R-:W-:Y:S02]  /*4f70*/  FSEL R92, R92, -INF , !P6 ;  /* 0xff8000005c5c7808 */ /* 0x000fe40007000000 */
[----:B------:R4:W4:Y:S01]  /*4f80*/  I2F R20, R93 ;  /* 0x0000005d00147306 */ /* 0x0009220000201400 */
[C---:B------:R-:W-:Y:S01]  /*4f90*/  ISETP.GE.AND P6, PT, R93.reuse, R189, PT ;  /* 0x000000bd5d00720c */ /* 0x040fe20003fc6270 */
[----:B------:R-:W-:Y:S01]  /*4fa0*/  HMMA.16816.F32 R84, R8, R32, R84 ;  /* 0x000000200854723c */ /* 0x000fe20000001854 */
[----:B--2---:R-:W2:Y:S06]  /*4fb0*/  LDSM.16.M88.4 R44, [R204+0x5800] ;  /* 0x00580000cc2c783b */ /* 0x004eac0000000200 */
[----:B------:R-:W-:Y:S01]  /*4fc0*/  FSEL R33, R22, -INF , !P4 ;  /* 0xff80000016217808 */ /* 0x000fe20006000000 */
[C---:B-1----:R-:W-:Y:S01]  /*4fd0*/  HMMA.16816.F32 R12, R76.reuse, R96, R12 ;  /* 0x000000604c0c723c */ /* 0x042fe2000000180c */
[----:B------:R-:W-:Y:S01]  /*4fe0*/  IADD3 R22, R100, 0x20, RZ ;  /* 0x0000002064167810 */ /* 0x000fe20007ffe0ff */
[C---:B------:R-:W-:Y:S01]  /*4ff0*/  FFMA.FTZ R32, R0.reuse, R31, R21 ;  /* 0x0000001f00207223 */ /* 0x040fe20000010015 */
[----:B------:R-:W-:Y:S01]  /*5000*/  ISETP.GE.AND P4, PT, R93, R188, PT ;  /* 0x000000bc5d00720c */ /* 0x000fe20003f86270 */
[CC--:B---3--:R-:W-:Y:S01]  /*5010*/  FFMA.FTZ R16, R0.reuse, R29.reuse, R16 ;  /* 0x0000001d00107223 */ /* 0x0c8fe20000010010 */
[----:B------:R-:W1:Y:S01]  /*5020*/  I2F R21, R22 ;  /* 0x0000001600157306 */ /* 0x000e620000201400 */
[----:B----4-:R-:W-:Y:S01]  /*5030*/  FSEL R93, R23, -INF , !P1 ;  /* 0xff800000175d7808 */ /* 0x010fe20004800000 */
[----:B------:R-:W-:Y:S01]  /*5040*/  FFMA.FTZ R18, R0, R29, R18 ;  /* 0x0000001d00127223 */ /* 0x000fe20000010012 */
[----:B------:R-:W-:Y:S01]  /*5050*/  IADD3 R23, R100, 0x21, RZ ;  /* 0x0000002164177810 */ /* 0x000fe20007ffe0ff */
[----:B------:R-:W-:Y:S01]  /*5060*/  HMMA.16816.F32 R88, R76, R98, R88 ;  /* 0x000000624c58723c */ /* 0x000fe20000001858 */
[-C--:B------:R-:W-:Y:S01]  /*5070*/  FFMA.FTZ R17, R0, R20.reuse, R17 ;  /* 0x0000001400117223 */ /* 0x080fe20000010011 */
[----:B------:R-:W-:Y:S01]  /*5080*/  IADD3 R96, R100, 0x29, RZ ;  /* 0x0000002964607810 */ /* 0x000fe20007ffe0ff */
[----:B------:R-:W-:Y:S01]  /*5090*/  FFMA.FTZ R19, R0, R20, R19 ;  /* 0x0000001400137223 */ /* 0x000fe20000010013 */
[----:B------:R-:W3:Y:S01]  /*50a0*/  I2F R41, R23 ;  /* 0x0000001700297306 */ /* 0x000ee20000201400 */
[----:B------:R-:W-:-:S02]  /*50b0*/  IADD3 R97, R100, 0x28, RZ ;  /* 0x0000002864617810 */ /* 0x000fc40007ffe0ff */
[----:B------:R-:W-:Y:S01]  /*50c0*/  FSEL R94, R16, -INF , !P3 ;  /* 0xff800000105e7808 */ /* 0x000fe20005800000 */
[C---:B------:R-:W-:Y:S01]  /*50d0*/  HMMA.16816.F32 R80, R8.reuse, R34, R80 ;  /* 0x000000220850723c */ /* 0x040fe20000001850 */
[----:B------:R-:W-:Y:S02]  /*50e0*/  FSEL R31, R18, -INF , !P2 ;  /* 0xff800000121f7808 */ /* 0x000fe40005000000 */
[----:B------:R-:W-:Y:S01]  /*50f0*/  FSEL R29, R19, -INF , !P4 ;  /* 0xff800000131d7808 */ /* 0x000fe20006000000 */
[----:B------:R-:W4:Y:S01]  /*5100*/  I2F R35, R97 ;  /* 0x0000006100237306 */ /* 0x000f220000201400 */
[----:B------:R-:W-:Y:S02]  /*5110*/  FSEL R32, R32, -INF , !P5 ;  /* 0xff80000020207808 */ /* 0x000fe40006800000 */
[----:B------:R-:W-:Y:S01]  /*5120*/  FSEL R34, R17, -INF , !P6 ;  /* 0xff80000011227808 */ /* 0x000fe20007000000 */
[CC--:B-1----:R-:W-:Y:S01]  /*5130*/  FFMA.FTZ R178, R0.reuse, R21.reuse, R12 ;  /* 0x0000001500b27223 */ /* 0x0c2fe2000001000c */
[----:B------:R-:W1:Y:S01]  /*5140*/  LDSM.16.M88.4 R16, [R215+0xa800] ;  /* 0x00a80000d710783b */ /* 0x000e620000000200 */
[----:B------:R-:W-:Y:S01]  /*5150*/  FFMA.FTZ R145, R0, R21, R14 ;  /* 0x0000001500917223 */ /* 0x000fe2000001000e */
[----:B------:R-:W-:Y:S01]  /*5160*/  IADD3 R14, R100, 0x30, RZ ;  /* 0x00000030640e7810 */ /* 0x000fe20007ffe0ff */
[----:B------:R-:W4:Y:S01]  /*5170*/  I2F R12, R96 ;  /* 0x00000060000c7306 */ /* 0x000f220000201400 */
[----:B-----5:R-:W-:Y:S01]  /*5180*/  HMMA.16816.F32 R108, R8, R24, R108 ;  /* 0x00000018086c723c */ /* 0x020fe2000000186c */
[----:B------:R-:W-:Y:S01]  /*5190*/  ISETP.GE.AND P5, PT, R22, R189, PT ;  /* 0x000000bd1600720c */ /* 0x000fe20003fa6270 */
[-C--:B---3--:R-:W-:Y:S01]  /*51a0*/  FFMA.FTZ R13, R0, R41.reuse, R13 ;  /* 0x00000029000d7223 */ /* 0x088fe2000001000d */
[----:B------:R-:W-:Y:S01]  /*51b0*/  ISETP.GE.AND P1, PT, R22, R188, PT ;  /* 0x000000bc1600720c */ /* 0x000fe20003f26270 */
[----:B------:R-:W-:Y:S01]  /*51c0*/  FFMA.FTZ R15, R0, R41, R15 ;  /* 0x00000029000f7223 */ /* 0x000fe2000001000f */
[----:B------:R-:W-:-:S02]  /*51d0*/  ISETP.GE.AND P3, PT, R23, R189, PT ;  /* 0x000000bd1700720c */ /* 0x000fc40003f66270 */
[----:B------:R-:W3:Y:S01]  /*51e0*/  I2F R25, R14 ;  /* 0x0000000e00197306 */ /* 0x000ee20000201400 */
[----:B--2---:R-:W-:Y:S01]  /*51f0*/  HMMA.16816.F32 R84, R76, R44, R84 ;  /* 0x0000002c4c54723c */ /* 0x004fe20000001854 */
[----:B------:R-:W-:Y:S01]  /*5200*/  ISETP.GE.AND P2, PT, R23, R188, PT ;  /* 0x000000bc1700720c */ /* 0x000fe20003f46270 */
[-C--:B----4-:R-:W-:Y:S01]  /*5210*/  FFMA.FTZ R88, R0, R35.reuse, R88 ;  /* 0x0000002300587223 */ /* 0x090fe20000010058 */
[----:B------:R-:W2:Y:S01]  /*5220*/  LDSM.16.M88.4 R20, [R204+0x6000] ;  /* 0x00600000cc14783b */ /* 0x000ea20000000200 */
[----:B------:R-:W-:Y:S01]  /*5230*/  FSEL R178, R178, -INF , !P5 ;  /* 0xff800000b2b27808 */ /* 0x000fe20006800000 */
[C---:B------:R-:W-:Y:S01]  /*5240*/  FFMA.FTZ R41, R0.reuse, R35, R90 ;  /* 0x0000002300297223 */ /* 0x040fe2000001005a */
[----:B------:R-:W-:Y:S01]  /*5250*/  FSEL R145, R145, -INF , !P1 ;  /* 0xff80000091917808 */ /* 0x000fe20004800000 */
[-C--:B------:R-:W-:Y:S01]  /*5260*/  FFMA.FTZ R89, R0, R12.reuse, R89 ;  /* 0x0000000c00597223 */ /* 0x080fe20000010059 */
[----:B------:R-:W-:Y:S01]  /*5270*/  ISETP.GE.AND P5, PT, R96, R189, PT ;  /* 0x000000bd6000720c */ /* 0x000fe20003fa6270 */
[----:B------:R-:W-:Y:S01]  /*5280*/  FFMA.FTZ R91, R0, R12, R91 ;  /* 0x0000000c005b7223 */ /* 0x000fe2000001005b */
[----:B------:R-:W-:Y:S01]  /*5290*/  ISETP.GE.AND P1, PT, R96, R188, PT ;  /* 0x000000bc6000720c */ /* 0x000fe20003f26270 */
[----:B------:R-:W-:Y:S01]  /*52a0*/  HMMA.16816.F32 R72, R8, R26, R72 ;  /* 0x0000001a0848723c */ /* 0x000fe20000001848 */
[----:B------:R-:W-:-:S02]  /*52b0*/  FSEL R44, R13, -INF , !P3 ;  /* 0xff8000000d2c7808 */ /* 0x000fc40005800000 */
[C---:B------:R-:W-:Y:S02]  /*52c0*/  IADD3 R24, R100.reuse, 0x38, RZ ;  /* 0x0000003864187810 */ /* 0x040fe40007ffe0ff */
[C---:B------:R-:W-:Y:S02]  /*52d0*/  ISETP.GE.AND P6, PT, R97.reuse, R189, PT ;  /* 0x000000bd6100720c */ /* 0x040fe40003fc6270 */
[----:B------:R-:W-:Y:S01]  /*52e0*/  ISETP.GE.AND P4, PT, R97, R188, PT ;  /* 0x000000bc6100720c */ /* 0x000fe20003f86270 */
[----:B------:R4:W-:Y:S01]  /*52f0*/  I2F R45, R24 ;  /* 0x00000018002d7306 */ /* 0x0009e20000201400 */
[----:B------:R-:W-:Y:S01]  /*5300*/  IADD3 R13, R100, 0x31, RZ ;  /* 0x00000031640d7810 */ /* 0x000fe20007ffe0ff */
[----:B------:R-:W-:Y:S01]  /*5310*/  HMMA.16816.F32 R80, R76, R46, R80 ;  /* 0x0000002e4c50723c */ /* 0x000fe20000001850 */
[----:B------:R-:W-:Y:S02]  /*5320*/  FSEL R180, R89, -INF , !P5 ;  /* 0xff80000059b47808 */ /* 0x000fe40006800000 */
[----:B------:R-:W-:Y:S01]  /*5330*/  FSEL R143, R91, -INF , !P1 ;  /* 0xff8000005b8f7808 */ /* 0x000fe20004800000 */
[CC--:B---3--:R-:W-:Y:S01]  /*5340*/  FFMA.FTZ R84, R0.reuse, R25.reuse, R84 ;  /* 0x0000001900547223 */ /* 0x0c8fe20000010054 */
[----:B------:R-:W-:Y:S01]  /*5350*/  FSEL R181, R15, -INF , !P2 ;  /* 0xff8000000fb57808 */ /* 0x000fe20005000000 */
[----:B------:R-:W-:Y:S01]  /*5360*/  FFMA.FTZ R86, R0, R25, R86 ;  /* 0x0000001900567223 */ /* 0x000fe20000010056 */
[----:B------:R-:W-:Y:S01]  /*5370*/  FSEL R182, R88, -INF , !P6 ;  /* 0xff80000058b67808 */ /* 0x000fe20007000000 */
[----:B------:R3:W5:Y:S01]  /*5380*/  I2F R35, R13 ;  /* 0x0000000d00237306 */ /* 0x0007620000201400 */
[----:B------:R-:W-:Y:S01]  /*5390*/  FSEL R41, R41, -INF , !P4 ;  /* 0xff80000029297808 */ /* 0x000fe20006000000 */
[----:B-1----:R-:W-:Y:S01]  /*53a0*/  HMMA.16816.F32 R68, R8, R16, R68 ;  /* 0x000000100844723c */ /* 0x002fe20000001844 */
[----:B------:R-:W-:-:S02]  /*53b0*/  ISETP.GE.AND P5, PT, R24, R189, PT ;  /* 0x000000bd1800720c */ /* 0x000fc40003fa6270 */
[-C--:B------:R-:W-:Y:S02]  /*53c0*/  ISETP.GE.AND P1, PT, R24, R188.reuse, PT ;  /* 0x000000bc1800720c */ /* 0x080fe40003f26270 */
[CC--:B------:R-:W-:Y:S01]  /*53d0*/  ISETP.GE.AND P3, PT, R14.reuse, R189.reuse, PT ;  /* 0x000000bd0e00720c */ /* 0x0c0fe20003f66270 */
[----:B----4-:R-:W1:Y:S01]  /*53e0*/  LDSM.16.M88.4 R24, [R204+0x6800] ;  /* 0x00680000cc18783b */ /* 0x010e620000000200 */
[-C--:B------:R-:W-:Y:S01]  /*53f0*/  ISETP.GE.AND P2, PT, R14, R188.reuse, PT ;  /* 0x000000bc0e00720c */ /* 0x080fe20003f46270 */
[----:B------:R-:W-:Y:S01]  /*5400*/  HMMA.16816.F32 R64, R8, R18, R64 ;  /* 0x000000120840723c */ /* 0x000fe20000001840 */
[C---:B------:R-:W-:Y:S02]  /*5410*/  ISETP.GE.AND P6, PT, R13.reuse, R189, PT ;  /* 0x000000bd0d00720c */ /* 0x040fe40003fc6270 */
[-C--:B------:R-:W-:Y:S02]  /*5420*/  ISETP.GE.AND P4, PT, R13, R188.reuse, PT ;  /* 0x000000bc0d00720c */ /* 0x080fe40003f86270 */
[C---:B------:R-:W-:Y:S01]  /*5430*/  IADD3 R47, R100.reuse, 0x39, RZ ;  /* 0x00000039642f7810 */ /* 0x040fe20007ffe0ff */
[----:B---3--:R-:W3:Y:S01]  /*5440*/  LDSM.16.M88.4 R12, [R215+0xb000] ;  /* 0x00b00000d70c783b */ /* 0x008ee20000000200 */
[----:B------:R-:W-:Y:S01]  /*5450*/  IADD3 R17, R100, 0x40, RZ ;  /* 0x0000004064117810 */ /* 0x000fe20007ffe0ff */
[C---:B--2---:R-:W-:Y:S01]  /*5460*/  HMMA.16816.F32 R108, R76.reuse, R20, R108 ;  /* 0x000000144c6c723c */ /* 0x044fe2000000186c */
[----:B------:R-:W2:Y:S01]  /*5470*/  I2F R16, R47 ;  /* 0x0000002f00107306 */ /* 0x000ea20000201400 */
[-C--:B-----5:R-:W-:Y:S01]  /*5480*/  FFMA.FTZ R85, R0, R35.reuse, R85 ;  /* 0x0000002300557223 */ /* 0x0a0fe20000010055 */
[----:B------:R-:W-:Y:S01]  /*5490*/  FSEL R146, R84, -INF , !P3 ;  /* 0xff80000054927808 */ /* 0x000fe20005800000 */
[----:B------:R-:W-:Y:S01]  /*54a0*/  FFMA.FTZ R87, R0, R35, R87 ;  /* 0x0000002300577223 */ /* 0x000fe20000010057 */
[----:B------:R-:W-:Y:S01]  /*54b0*/  FSEL R147, R86, -INF , !P2 ;  /* 0xff80000056937808 */ /* 0x000fe20005000000 */
[C---:B------:R-:W-:Y:S01]  /*54c0*/  FFMA.FTZ R80, R0.reuse, R45, R80 ;  /* 0x0000002d00507223 */ /* 0x040fe20000010050 */
[C---:B------:R-:W-:Y:S01]  /*54d0*/  ISETP.GE.AND P3, PT, R47.reuse, R189, PT ;  /* 0x000000bd2f00720c */ /* 0x040fe20003f66270 */
[----:B------:R-:W-:Y:S01]  /*54e0*/  HMMA.16816.F32 R72, R76, R22, R72 ;  /* 0x000000164c48723c */ /* 0x000fe20000001848 */
[----:B------:R-:W-:Y:S01]  /*54f0*/  ISETP.GE.AND P2, PT, R47, R188, PT ;  /* 0x000000bc2f00720c */ /* 0x000fe20003f46270 */
[----:B------:R4:W5:Y:S01]  /*5500*/  I2F R21, R17 ;  /* 0x0000001100157306 */ /* 0x0009620000201400 */
[----:B------:R-:W-:Y:S01]  /*5510*/  FFMA.FTZ R82, R0, R45, R82 ;  /* 0x0000002d00527223 */ /* 0x000fe20000010052 */
[----:B------:R-:W-:-:S02]  /*5520*/  IADD3 R46, R100, 0x41, RZ ;  /* 0x00000041642e7810 */ /* 0x000fc40007ffe0ff */
[----:B------:R-:W-:Y:S02]  /*5530*/  FSEL R144, R85, -INF , !P6 ;  /* 0xff80000055907808 */ /* 0x000fe40007000000 */
[----:B------:R-:W-:Y:S01]  /*5540*/  FSEL R161, R87, -INF , !P4 ;  /* 0xff80000057a17808 */ /* 0x000fe20006000000 */
[-C--:B--2---:R-:W-:Y:S01]  /*5550*/  FFMA.FTZ R81, R0, R16.reuse, R81 ;  /* 0x0000001000517223 */ /* 0x084fe20000010051 */
[----:B------:R-:W-:Y:S01]  /*5560*/  IADD3 R47, R100, 0x49, RZ ;  /* 0x00000049642f7810 */ /* 0x000fe20007ffe0ff */
[----:B------:R-:W-:Y:S01]  /*5570*/  FFMA.FTZ R83, R0, R16, R83 ;  /* 0x0000001000537223 */ /* 0x000fe20000010053 */
[C---:B------:R-:W-:Y:S01]  /*5580*/  ISETP.GE.AND P6, PT, R17.reuse, R189, PT ;  /* 0x000000bd1100720c */ /* 0x040fe20003fc6270 */
[----:B------:R2:W2:Y:S01]  /*5590*/  I2F R35, R46 ;  /* 0x0000002e00237306 */ /* 0x0004a20000201400 */
[-C--:B------:R-:W-:Y:S02]  /*55a0*/  ISETP.GE.AND P4, PT, R17, R188.reuse, PT ;  /* 0x000000bc1100720c */ /* 0x080fe40003f86270 */
[----:B------:R-:W-:Y:S01]  /*55b0*/  FSEL R150, R80, -INF , !P5 ;  /* 0xff80000050967808 */ /* 0x000fe20006800000 */
[----:B----4-:R-:W4:Y:S01]  /*55c0*/  LDSM.16.M88.4 R16, [R215+0xb800] ;  /* 0x00b80000d710783b */ /* 0x010f220000000200 */
[----:B------:R-:W-:Y:S01]  /*55d0*/  FSEL R159, R82, -INF , !P1 ;  /* 0xff800000529f7808 */ /* 0x000fe20004800000 */
[----:B-----5:R-:W-:Y:S01]  /*55e0*/  FFMA.FTZ R108, R0, R21, R108 ;  /* 0x00000015006c7223 */ /* 0x020fe2000001006c */
[C---:B------:R-:W-:Y:S01]  /*55f0*/  ISETP.GE.AND P5, PT, R46.reuse, R189, PT ;  /* 0x000000bd2e00720c */ /* 0x040fe20003fa6270 */
[----:B-1----:R-:W-:Y:S01]  /*5600*/  HMMA.16816.F32 R68, R76, R24, R68 ;  /* 0x000000184c44723c */ /* 0x002fe20000001844 */
[----:B------:R-:W-:Y:S01]  /*5610*/  ISETP.GE.AND P1, PT, R46, R188, PT ;  /* 0x000000bc2e00720c */ /* 0x000fe20003f26270 */
[----:B------:R-:W-:Y:S01]  /*5620*/  FFMA.FTZ R110, R0, R21, R110 ;  /* 0x00000015006e7223 */ /* 0x000fe2000001006e */
[----:B------:R-:W-:-:S02]  /*5630*/  IADD3 R20, R100, 0x48, RZ ;  /* 0x0000004864147810 */ /* 0x000fc40007ffe0ff */
[----:B------:R-:W-:Y:S02]  /*5640*/  FSEL R148, R81, -INF , !P3 ;  /* 0xff80000051947808 */ /* 0x000fe40005800000 */
[----:B--2---:R-:W-:Y:S01]  /*5650*/  IADD3 R46, R100, 0x50, RZ ;  /* 0x00000050642e7810 */ /* 0x004fe20007ffe0ff */
[C---:B---3--:R-:W-:Y:S01]  /*5660*/  HMMA.16816.F32 R60, R8.reuse, R12, R60 ;  /* 0x0000000c083c723c */ /* 0x048fe2000000183c */
[----:B------:R-:W1:Y:S01]  /*5670*/  I2F R12, R47 ;  /* 0x0000002f000c7306 */ /* 0x000e620000201400 */
[----:B------:R-:W-:Y:S01]  /*5680*/  FSEL R153, R83, -INF , !P2 ;  /* 0xff80000053997808 */ /* 0x000fe20005000000 */
[----:B------:R-:W-:Y:S01]  /*5690*/  FFMA.FTZ R109, R0, R35, R109 ;  /* 0x00000023006d7223 */ /* 0x000fe2000001006d */
[----:B------:R-:W-:Y:S01]  /*56a0*/  ISETP.GE.AND P3, PT, R20, R189, PT ;  /* 0x000000bd1400720c */ /* 0x000fe20003f66270 */
[----:B------:R-:W-:Y:S01]  /*56b0*/  FFMA.FTZ R111, R0, R35, R111 ;  /* 0x00000023006f7223 */ /* 0x000fe2000001006f */
[----:B------:R-:W-:Y:S02]  /*56c0*/  ISETP.GE.AND P2, PT, R20, R188, PT ;  /* 0x000000bc1400720c */ /* 0x000fe40003f46270 */
[----:B------:R-:W-:Y:S01]  /*56d0*/  FSEL R166, R108, -INF , !P6 ;  /* 0xff8000006ca67808 */ /* 0x000fe20007000000 */
[----:B------:R-:W2:Y:S01]  /*56e0*/  I2F R13, R46 ;  /* 0x0000002e000d7306 */ /* 0x000ea20000201400 */
[----:B------:R-:W-:Y:S01]  /*56f0*/  FSEL R179, R110, -INF , !P4 ;  /* 0xff8000006eb37808 */ /* 0x000fe20006000000 */
[----:B------:R-:W-:Y:S01]  /*5700*/  HMMA.16816.F32 R56, R8, R14, R56 ;  /* 0x0000000e0838723c */ /* 0x000fe20000001838 */
[----:B------:R-:W-:-:S02]  /*5710*/  ISETP.GE.AND P6, PT, R47, R189, PT ;  /* 0x000000bd2f00720c */ /* 0x000fc40003fc6270 */
[----:B------:R-:W-:Y:S02]  /*5720*/  ISETP.GE.AND P4, PT, R47, R188, PT ;  /* 0x000000bc2f00720c */ /* 0x000fe40003f86270 */
[----:B------:R-:W-:Y:S01]  /*5730*/  IADD3 R35, R100, 0x51, RZ ;  /* 0x0000005164237810 */ /* 0x000fe20007ffe0ff */
[----:B------:R3:W5:Y:S01]  /*5740*/  I2F R45, R20 ;  /* 0x00000014002d7306 */ /* 0x0007620000201400 */
[-C--:B-1----:R-:W-:Y:S01]  /*5750*/  FFMA.FTZ R73, R0, R12.reuse, R73 ;  /* 0x0000000c00497223 */ /* 0x082fe20000010049 */
[----:B------:R-:W-:Y:S01]  /*5760*/  IADD3 R14, R100, 0x58, RZ ;  /* 0x00000058640e7810 */ /* 0x000fe20007ffe0ff */
[C---:B------:R-:W-:Y:S01]  /*5770*/  FFMA.FTZ R75, R0.reuse, R12, R75 ;  /* 0x0000000c004b7223 */ /* 0x040fe2000001004b */
[----:B------:R-:W-:Y:S01]  /*5780*/  HMMA.16816.F32 R64, R76, R26, R64 ;  /* 0x0000001a4c40723c */ /* 0x000fe20000001840 */
[----:B------:R-:W-:Y:S02]  /*5790*/  FSEL R160, R109, -INF , !P5 ;  /* 0xff8000006da07808 */ /* 0x000fe40006800000 */
[----:B------:R-:W-:Y:S01]  /*57a0*/  FSEL R164, R73, -INF , !P6 ;  /* 0xff80000049a47808 */ /* 0x000fe20007000000 */
[----:B------:R1:W1:Y:S01]  /*57b0*/  I2F R25, R14 ;  /* 0x0000000e00197306 */ /* 0x0002620000201400 */
[----:B------:R-:W-:Y:S01]  /*57c0*/  FSEL R169, R75, -INF , !P4 ;  /* 0xff8000004ba97808 */ /* 0x000fe20006000000 */
[----:B--2---:R-:W-:Y:S01]  /*57d0*/  FFMA.FTZ R68, R0, R13, R68 ;  /* 0x0000000d00447223 */ /* 0x004fe20000010044 */
[----:B------:R-:W-:Y:S01]  /*57e0*/  ISETP.GE.AND P6, PT, R14, R189, PT ;  /* 0x000000bd0e00720c */ /* 0x000fe20003fc6270 */
[----:B------:R-:W-:Y:S01]  /*57f0*/  FFMA.FTZ R70, R0, R13, R70 ;  /* 0x0000000d00467223 */ /* 0x000fe20000010046 */
[----:B------:R-:W-:Y:S01]  /*5800*/  ISETP.GE.AND P4, PT, R14, R188, PT ;  /* 0x000000bc0e00720c */ /* 0x000fe20003f86270 */
[C---:B----4-:R-:W-:Y:S01]  /*5810*/  HMMA.16816.F32 R48, R8.reuse, R18, R48 ;  /* 0x000000120830723c */ /* 0x050fe20000001830 */
[C---:B------:R-:W-:Y:S01]  /*5820*/  IADD3 R26, R100.reuse, 0x59, RZ ;  /* 0x00000059641a7810 */ /* 0x040fe20007ffe0ff */
[----:B---3--:R-:W2:Y:S01]  /*5830*/  LDSM.16.M88.4 R20, [R204+0x7000] ;  /* 0x00700000cc14783b */ /* 0x008ea20000000200 */
[----:B------:R-:W3:Y:S01]  /*5840*/  I2F R24, R35 ;  /* 0x0000002300187306 */ /* 0x000ee20000201400 */
[----:B------:R-:W-:Y:S01]  /*5850*/  IADD3 R27, R100, 0x60, RZ ;  /* 0x00000060641b7810 */ /* 0x000fe20007ffe0ff */
[CC--:B-----5:R-:W-:Y:S01]  /*5860*/  FFMA.FTZ R72, R0.reuse, R45.reuse, R72 ;  /* 0x0000002d00487223 */ /* 0x0e0fe20000010048 */
[----:B------:R-:W-:Y:S01]  /*5870*/  FSEL R165, R111, -INF , !P1 ;  /* 0xff8000006fa57808 */ /* 0x000fe20004800000 */
[----:B------:R-:W-:Y:S01]  /*5880*/  FFMA.FTZ R74, R0, R45, R74 ;  /* 0x0000002d004a7223 */ /* 0x000fe2000001004a */
[----:B------:R-:W-:Y:S01]  /*5890*/  HMMA.16816.F32 R52, R8, R16, R52 ;  /* 0x000000100834723c */ /* 0x000fe20000001834 */
[----:B------:R-:W-:Y:S01]  /*58a0*/  IADD3 R18, R100, 0x69, RZ ;  /* 0x0000006964127810 */ /* 0x000fe20007ffe0ff */
[----:B-1----:R-:W1:Y:S01]  /*58b0*/  LDSM.16.M88.4 R12, [R204+0x7800] ;  /* 0x00780000cc0c783b */ /* 0x002e620000000200 */
[----:B------:R-:W4:Y:S01]  /*58c0*/  I2F R16, R26 ;  /* 0x0000001a00107306 */ /* 0x000f220000201400 */
[----:B------:R-:W-:Y:S01]  /*58d0*/  ISETP.GE.AND P5, PT, R46, R189, PT ;  /* 0x000000bd2e00720c */ /* 0x000fe20003fa6270 */
[----:B------:R-:W-:-:S04]  /*58e0*/  DEPBAR.LE SB0, 0x0 ;  /* 0x000080000000791a */ /* 0x000fc80000000000 */
[----:B------:R-:W-:Y:S01]  /*58f0*/  IADD3 R11, R100, 0x68, RZ ;  /* 0x00000068640b7810 */ /* 0x000fe20007ffe0ff */
[----:B------:R-:W-:Y:S01]  /*5900*/  FFMA.FTZ R64, R0, R25, R64 ;  /* 0x0000001900407223 */ /* 0x000fe20000010040 */
[----:B------:R-:W5:Y:S01]  /*5910*/  I2F R17, R27 ;  /* 0x0000001b00117306 */ /* 0x000f620000201400 */
[----:B------:R-:W-:Y:S01]  /*5920*/  ISETP.GE.AND P1, PT, R46, R188, PT ;  /* 0x000000bc2e00720c */ /* 0x000fe20003f26270 */
[-C--:B---3--:R-:W-:Y:S01]  /*5930*/  FFMA.FTZ R69, R0, R24.reuse, R69 ;  /* 0x0000001800457223 */ /* 0x088fe20000010045 */
[----:B------:R-:W-:Y:S01]  /*5940*/  FSEL R162, R72, -INF , !P3 ;  /* 0xff80000048a27808 */ /* 0x000fe20005800000 */
[C---:B------:R-:W-:Y:S01]  /*5950*/  FFMA.FTZ R71, R0.reuse, R24, R71 ;  /* 0x0000001800477223 */ /* 0x040fe20000010047 */
[----:B------:R-:W-:Y:S01]  /*5960*/  ISETP.GE.AND P3, PT, R35, R189, PT ;  /* 0x000000bd2300720c */ /* 0x000fe20003f66270 */
[----:B------:R-:W-:Y:S01]  /*5970*/  FFMA.FTZ R66, R0, R25, R66 ;  /* 0x0000001900427223 */ /* 0x000fe20000010042 */
[----:B------:R-:W-:Y:S01]  /*5980*/  FSEL R176, R68, -INF , !P5 ;  /* 0xff80000044b07808 */ /* 0x000fe20006800000 */
[----:B------:R-:W3:Y:S01]  /*5990*/  I2F R9, R11 ;  /* 0x0000000b00097306 */ /* 0x000ee20000201400 */
[----:B------:R-:W-:Y:S01]  /*59a0*/  FSEL R175, R70, -INF , !P1 ;  /* 0xff80000046af7808 */ /* 0x000fe20004800000 */
[-C--:B----4-:R-:W-:Y:S01]  /*59b0*/  FFMA.FTZ R65, R0, R16.reuse, R65 ;  /* 0x0000001000417223 */ /* 0x090fe20000010041 */
[----:B------:R-:W-:Y:S01]  /*59c0*/  ISETP.GE.AND P5, PT, R26, R189, PT ;  /* 0x000000bd1a00720c */ /* 0x000fe20003fa6270 */
[----:B------:R-:W-:Y:S01]  /*59d0*/  FFMA.FTZ R67, R0, R16, R67 ;  /* 0x0000001000437223 */ /* 0x000fe20000010043 */
[----:B------:R-:W-:-:S02]  /*59e0*/  ISETP.GE.AND P1, PT, R26, R188, PT ;  /* 0x000000bc1a00720c */ /* 0x000fc40003f26270 */
[----:B------:R-:W-:Y:S01]  /*59f0*/  FSEL R174, R69, -INF , !P3 ;  /* 0xff80000045ae7808 */ /* 0x000fe20005800000 */
[----:B------:R-:W-:Y:S01]  /*5a00*/  I2F R10, R18 ;  /* 0x00000012000a7306 */ /* 0x000fe20000201400 */
[-C--:B------:R-:W-:Y:S02]  /*5a10*/  ISETP.GE.AND P3, PT, R27, R189.reuse, PT ;  /* 0x000000bd1b00720c */ /* 0x080fe40003f66270 */
[----:B------:R-:W-:Y:S02]  /*5a20*/  IADD3 R16, R100, 0x70, RZ ;  /* 0x0000007064107810 */ /* 0x000fe40007ffe0ff */
[----:B------:R-:W-:Y:S01]  /*5a30*/  FSEL R168, R65, -INF , !P5 ;  /* 0xff80000041a87808 */ /* 0x000fe20006800000 */
[----:B--2---:R-:W-:Y:S01]  /*5a40*/  HMMA.16816.F32 R60, R76, R20, R60 ;  /* 0x000000144c3c723c */ /* 0x004fe2000000183c */
[----:B------:R-:W-:Y:S02]  /*5a50*/  FSEL R163, R67, -INF , !P1 ;  /* 0xff80000043a37808 */ /* 0x000fe40004800000 */
[----:B------:R-:W-:-:S02]  /*5a60*/  ISETP.GE.AND P5, PT, R11, R189, PT ;  /* 0x000000bd0b00720c */ /* 0x000fc40003fa6270 */
[-C--:B------:R-:W-:Y:S02]  /*5a70*/  ISETP.GE.AND P1, PT, R11, R188.reuse, PT ;  /* 0x000000bc0b00720c */ /* 0x080fe40003f26270 */
[----:B------:R-:W-:Y:S01]  /*5a80*/  IADD3 R20, R100, 0x61, RZ ;  /* 0x0000006164147810 */ /* 0x000fe20007ffe0ff */
[C---:B------:R-:W-:Y:S01]  /*5a90*/  HMMA.16816.F32 R56, R76.reuse, R22, R56 ;  /* 0x000000164c38723c */ /* 0x040fe20000001838 */
[----:B------:R-:W-:Y:S01]  /*5aa0*/  I2F R11, R16 ;  /* 0x00000010000b7306 */ /* 0x000fe20000201400 */
[----:B------:R-:W-:Y:S02]  /*5ab0*/  FSEL R177, R74, -INF , !P2 ;  /* 0xff8000004ab17808 */ /* 0x000fe40005000000 */
[----:B------:R-:W-:Y:S02]  /*5ac0*/  ISETP.GE.AND P2, PT, R35, R188, PT ;  /* 0x000000bc2300720c */ /* 0x000fe40003f46270 */
[----:B------:R-:W-:Y:S02]  /*5ad0*/  FSEL R170, R64, -INF , !P6 ;  /* 0xff80000040aa7808 */ /* 0x000fe40007000000 */
[----:B-1----:R-:W-:Y:S01]  /*5ae0*/  HMMA.16816.F32 R48, R76, R14, R48 ;  /* 0x0000000e4c30723c */ /* 0x002fe20000001830 */
[----:B------:R-:W1:Y:S01]  /*5af0*/  I2F R8, R20 ;  /* 0x0000001400087306 */ /* 0x000e620000201400 */
[----:B------:R-:W-:-:S02]  /*5b00*/  FSEL R171, R71, -INF , !P2 ;  /* 0xff80000047ab7808 */ /* 0x000fc40005000000 */
[----:B------:R-:W-:Y:S02]  /*5b10*/  FSEL R167, R66, -INF , !P4 ;  /* 0xff80000042a77808 */ /* 0x000fe40006000000 */
[-C--:B------:R-:W-:Y:S02]  /*5b20*/  ISETP.GE.AND P2, PT, R27, R188.reuse, PT ;  /* 0x000000bc1b00720c */ /* 0x080fe40003f46270 */
[----:B------:R-:W-:Y:S01]  /*5b30*/  IADD3 R14, R100, 0x78, RZ ;  /* 0x00000078640e7810 */ /* 0x000fe20007ffe0ff */
[----:B------:R-:W-:Y:S01]  /*5b40*/  HMMA.16816.F32 R52, R76, R12, R52 ;  /* 0x0000000c4c34723c */ /* 0x000fe20000001834 */
[----:B-----5:R-:W-:Y:S01]  /*5b50*/  FFMA.FTZ R60, R0, R17, R60 ;  /* 0x00000011003c7223 */ /* 0x020fe2000001003c */
[----:B------:R-:W-:Y:S01]  /*5b60*/  ISETP.GE.AND P6, PT, R20, R189, PT ;  /* 0x000000bd1400720c */ /* 0x000fe20003fc6270 */
[----:B------:R-:W2:Y:S01]  /*5b70*/  I2F R13, R14 ;  /* 0x0000000e000d7306 */ /* 0x000ea20000201400 */
[----:B------:R-:W-:Y:S01]  /*5b80*/  FFMA.FTZ R62, R0, R17, R62 ;  /* 0x00000011003e7223 */ /* 0x000fe2000001003e */
[----:B------:R-:W-:-:S02]  /*5b90*/  ISETP.GE.AND P4, PT, R20, R188, PT ;  /* 0x000000bc1400720c */ /* 0x000fc40003f86270 */
[----:B---3--:R-:W-:Y:S01]  /*5ba0*/  FFMA.FTZ R56, R0, R9, R56 ;  /* 0x0000000900387223 */ /* 0x008fe20000010038 */
[----:B------:R-:W-:Y:S01]  /*5bb0*/  FSEL R158, R60, -INF , !P3 ;  /* 0xff8000003c9e7808 */ /* 0x000fe20005800000 */
[-C--:B-1----:R-:W-:Y:S01]  /*5bc0*/  FFMA.FTZ R61, R0, R8.reuse, R61 ;  /* 0x00000008003d7223 */ /* 0x082fe2000001003d */
[----:B------:R-:W-:Y:S01]  /*5bd0*/  ISETP.GE.AND P3, PT, R18, R189, PT ;  /* 0x000000bd1200720c */ /* 0x000fe20003f66270 */
[----:B------:R-:W-:Y:S01]  /*5be0*/  FFMA.FTZ R63, R0, R8, R63 ;  /* 0x00000008003f7223 */ /* 0x000fe2000001003f */
[----:B------:R-:W-:Y:S01]  /*5bf0*/  IADD3 R8, R100, 0x71, RZ ;  /* 0x0000007164087810 */ /* 0x000fe20007ffe0ff */
[----:B------:R-:W-:Y:S01]  /*5c00*/  FFMA.FTZ R58, R0, R9, R58 ;  /* 0x00000009003a7223 */ /* 0x000fe2000001003a */
[----:B------:R-:W-:Y:S01]  /*5c10*/  IADD3 R12, R100, 0x79, RZ ;  /* 0x00000079640c7810 */ /* 0x000fe20007ffe0ff */
[CC--:B------:R-:W-:Y:S01]  /*5c20*/  FFMA.FTZ R57, R0.reuse, R10.reuse, R57 ;  /* 0x0000000a00397223 */ /* 0x0c0fe20000010039 */
[----:B------:R-:W1:Y:S01]  /*5c30*/  I2F R9, R8 ;  /* 0x0000000800097306 */ /* 0x000e620000201400 */
[----:B------:R-:W-:Y:S01]  /*5c40*/  FFMA.FTZ R59, R0, R10, R59 ;  /* 0x0000000a003b7223 */ /* 0x000fe2000001003b */
[----:B------:R-:W-:Y:S01]  /*5c50*/  FSEL R157, R62, -INF , !P2 ;  /* 0xff8000003e9d7808 */ /* 0x000fe20005000000 */
[CC--:B--2---:R-:W-:Y:S01]  /*5c60*/  FFMA.FTZ R48, R0.reuse, R13.reuse, R48 ;  /* 0x0000000d00307223 */ /* 0x0c4fe20000010030 */
[----:B------:R-:W-:Y:S01]  /*5c70*/  FSEL R152, R57, -INF , !P3 ;  /* 0xff80000039987808 */ /* 0x000fe20005800000 */
[----:B------:R-:W-:Y:S01]  /*5c80*/  FFMA.FTZ R50, R0, R13, R50 ;  /* 0x0000000d00327223 */ /* 0x000fe20000010032 */
[----:B------:R-:W-:-:S02]  /*5c90*/  ISETP.GE.AND P3, PT, R14, R189, PT ;  /* 0x000000bd0e00720c */ /* 0x000fc40003f66270 */
[----:B------:R-:W2:Y:S01]  /*5ca0*/  I2F R10, R12 ;  /* 0x0000000c000a7306 */ /* 0x000ea20000201400 */
[----:B------:R-:W-:Y:S01]  /*5cb0*/  FSEL R156, R61, -INF , !P6 ;  /* 0xff8000003d9c7808 */ /* 0x000fe20007000000 */
[-C--:B------:R-:W-:Y:S01]  /*5cc0*/  FFMA.FTZ R52, R0, R11.reuse, R52 ;  /* 0x0000000b00347223 */ /* 0x080fe20000010034 */
[----:B------:R-:W-:Y:S01]  /*5cd0*/  FSEL R138, R48, -INF , !P3 ;  /* 0xff800000308a7808 */ /* 0x000fe20005800000 */
[C---:B------:R-:W-:Y:S01]  /*5ce0*/  FFMA.FTZ R54, R0.reuse, R11, R54 ;  /* 0x0000000b00367223 */ /* 0x040fe20000010036 */
[----:B------:R-:W-:Y:S02]  /*5cf0*/  ISETP.GT.AND P3, PT, R231, R224, PT ;  /* 0x000000e0e700720c */ /* 0x000fe40003f64270 */
[----:B------:R-:W-:Y:S01]  /*5d00*/  FSEL R155, R63, -INF , !P4 ;  /* 0xff8000003f9b7808 */ /* 0x000fe20006000000 */
[-C--:B-1----:R-:W-:Y:S01]  /*5d10*/  FFMA.FTZ R53, R0, R9.reuse, R53 ;  /* 0x0000000900357223 */ /* 0x082fe20000010035 */
[----:B------:R-:W-:Y:S01]  /*5d20*/  FSEL R154, R56, -INF , !P5 ;  /* 0xff800000389a7808 */ /* 0x000fe20006800000 */
[----:B------:R-:W-:Y:S01]  /*5d30*/  FFMA.FTZ R55, R0, R9, R55 ;  /* 0x0000000900377223 */ /* 0x000fe20000010037 */
[----:B------:R-:W-:Y:S01]  /*5d40*/  FSEL R151, R58, -INF , !P1 ;  /* 0xff8000003a977808 */ /* 0x000fe20004800000 */
[----:B------:R-:W-:Y:S01]  /*5d50*/  FFMA.FTZ R9, R0, R103, R28 ;  /* 0x0000006700097223 */ /* 0x000fe2000001001c */
[----:B------:R-:W-:Y:S01]  /*5d60*/  BAR.SYNC.DEFER_BLOCKING 0x0 ;  /* 0x0000000000007b1d */ /* 0x000fe20000010000 */
[----:B------:R-:W-:-:S02]  /*5d70*/  ISETP.GE.AND P2, PT, R18, R188, PT ;  /* 0x000000bc1200720c */ /* 0x000fc40003f46270 */
[-C--:B------:R-:W-:Y:S01]  /*5d80*/  ISETP.GE.AND P6, PT, R16, R189.reuse, PT ;  /* 0x000000bd1000720c */ /* 0x080fe20003fc6270 */
[----:B--2---:R-:W-:Y:S01]  /*5d90*/  FFMA.FTZ R49, R0, R10, R49 ;  /* 0x0000000a00317223 */ /* 0x004fe20000010031 */
[----:B------:R-:W-:Y:S01]  /*5da0*/  ISETP.GE.AND P4, PT, R16, R188, PT ;  /* 0x000000bc1000720c */ /* 0x000fe20003f86270 */
[----:B------:R-:W-:Y:S01]  /*5db0*/  FFMA.FTZ R51, R0, R10, R51 ;  /* 0x0000000a00337223 */ /* 0x000fe20000010033 */
[C---:B------:R-:W-:Y:S02]  /*5dc0*/  ISETP.GE.AND P5, PT, R8.reuse, R189, PT ;  /* 0x000000bd0800720c */ /* 0x040fe40003fa6270 */
[----:B------:R-:W-:Y:S01]  /*5dd0*/  ISETP.GE.AND P1, PT, R8, R188, PT ;  /* 0x000000bc0800720c */ /* 0x000fe20003f26270 */
[----:B------:R-:W-:Y:S01]  /*5de0*/  FFMA.FTZ R8, R0, R103, R30 ;  /* 0x0000006700087223 */ /* 0x000fe2000001001e */
[----:B------:R-:W-:Y:S02]  /*5df0*/  FSEL R149, R59, -INF , !P2 ;  /* 0xff8000003b957808 */ /* 0x000fe40005000000 */
[----:B------:R-:W-:-:S02]  /*5e00*/  FSEL R142, R52, -INF , !P6 ;  /* 0xff800000348e7808 */ /* 0x000fc40007000000 */
[----:B------:R-:W-:Y:S02]  /*5e10*/  FSEL R139, R54, -INF , !P4 ;  /* 0xff800000368b7808 */ /* 0x000fe40006000000 */
[----:B------:R-:W-:Y:S02]  /*5e20*/  FSEL R140, R53, -INF , !P5 ;  /* 0xff800000358c7808 */ /* 0x000fe40006800000 */
[----:B------:R-:W-:Y:S02]  /*5e30*/  FSEL R137, R55, -INF , !P1 ;  /* 0xff80000037897808 */ /* 0x000fe40004800000 */
[-C--:B------:R-:W-:Y:S02]  /*5e40*/  ISETP.GE.AND P2, PT, R14, R188.reuse, PT ;  /* 0x000000bc0e00720c */ /* 0x080fe40003f46270 */
[C---:B------:R-:W-:Y:S02]  /*5e50*/  ISETP.GE.AND P6, PT, R100.reuse, R189, PT ;  /* 0x000000bd6400720c */ /* 0x040fe40003fc6270 */
[----:B------:R-:W-:-:S02]  /*5e60*/  ISETP.GE.AND P4, PT, R100, R188, PT ;  /* 0x000000bc6400720c */ /* 0x000fc40003f86270 */
[C---:B------:R-:W-:Y:S02]  /*5e70*/  ISETP.GE.AND P5, PT, R12.reuse, R189, PT ;  /* 0x000000bd0c00720c */ /* 0x040fe40003fa6270 */
[----:B------:R-:W-:Y:S02]  /*5e80*/  ISETP.GE.AND P1, PT, R12, R188, PT ;  /* 0x000000bc0c00720c */ /* 0x000fe40003f26270 */
[----:B------:R-:W-:Y:S02]  /*5e90*/  FSEL R67, R50, -INF , !P2 ;  /* 0xff80000032437808 */ /* 0x000fe40005000000 */
[----:B------:R-:W-:Y:S02]  /*5ea0*/  FSEL R9, R9, -INF , !P6 ;  /* 0xff80000009097808 */ /* 0x000fe40007000000 */
[----:B------:R-:W-:Y:S02]  /*5eb0*/  FSEL R8, R8, -INF , !P4 ;  /* 0xff80000008087808 */ /* 0x000fe40006000000 */
[----:B------:R-:W-:-:S02]  /*5ec0*/  FSEL R136, R49, -INF , !P5 ;  /* 0xff80000031887808 */ /* 0x000fc40006800000 */
        /* <DEDUP_REMOVED lines=60> */
.L_x_3585:
[----:B------:R-:W-:-:S04]  /*6290*/  LEA R15, -R6, RZ, 0x7 ;  /* 0x000000ff060f7211 */ /* 0x000fc800078e39ff */
[----:B------:R-:W-:Y:S02]  /*62a0*/  SHF.R.S32.HI R10, RZ, 0x1f, R15 ;  /* 0x0000001fff0a7819 */ /* 0x000fe4000001140f */
.L_x_3586:
[----:B------:R-:W-:Y:S01]  /*62b0*/  ISETP.GE.AND P4, PT, R232, c[0x0][0x220], PT ;  /* 0x00008800e8007a0c */ /* 0x000fe20003f86270 */
[----:B------:R-:W-:Y:S01]  /*62c0*/  BSSY B0, `(.L_x_3587) ;  /* 0x00000a1000007945 */ /* 0x000fe20003800000 */
[----:B------:R-:W-:Y:S02]  /*62d0*/  ISETP.GE.AND P2, PT, R40, c[0x0][0x220], PT ;  /* 0x0000880028007a0c */ /* 0x000fe40003f46270 */
[----:B------:R-:W-:-:S05]  /*62e0*/  IADD3 R13, P5, R226, R15, RZ ;  /* 0x0000000fe20d7210 */ /* 0x000fca0007fbe0ff */
[----:B------:R-:W-:-:S04]  /*62f0*/  IMAD.X R12, R225, 0x1, R10, P5 ;  /* 0x00000001e10c7824 */ /* 0x000fc800028e060a */
[-C--:B------:R-:W-:Y:S01]  /*6300*/  @!P4 IADD3 R17, P1, R15, R134.reuse, RZ ;  /* 0x000000860f11c210 */ /* 0x080fe20007f3e0ff */
[----:B------:R1:W-:Y:S03]  /*6310*/  @P4 STS.128 [R230+0x4000], RZ ;  /* 0x004000ffe6004388 */ /* 0x0003e60000000c00 */
[----:B------:R-:W-:Y:S01]  /*6320*/  @!P4 LEA R56, P6, R17, c[0x0][0x168], 0x1 ;  /* 0x00005a001138ca11 */ /* 0x000fe200078c08ff */
[----:B------:R-:W-:Y:S01]  /*6330*/  @!P4 IMAD.X R4, R10, 0x1, R135, P1 ;  /* 0x000000010a04c824 */ /* 0x000fe200008e0687 */
[----:B------:R-:W-:-:S04]  /*6340*/  @!P2 IADD3 R11, P1, R15, R134, RZ ;  /* 0x000000860f0ba210 */ /* 0x000fc80007f3e0ff */
[----:B------:R-:W-:Y:S01]  /*6350*/  @!P4 LEA.HI.X R57, R17, c[0x0][0x16c], R4, 0x1, P6 ;  /* 0x00005b001139ca11 */ /* 0x000fe200030f0c04 */
[--C-:B------:R-:W-:Y:S01]  /*6360*/  @!P2 IMAD.X R6, R10, 0x1, R135.reuse, P1 ;  /* 0x000000010a06a824 */ /* 0x100fe200008e0687 */
[-C--:B------:R-:W-:Y:S02]  /*6370*/  @!P4 IADD3 R17, P5, R13, R134.reuse, RZ ;  /* 0x000000860d11c210 */ /* 0x080fe40007fbe0ff */
        /* <DEDUP_REMOVED lines=16> */
[--C-:B------:R-:W-:Y:S01]  /*6480*/  @!P2 IMAD.X R4, R12, 0x1, R135.reuse, P1 ;  /* 0x000000010c04a824 */ /* 0x100fe200008e0687 */
[----:B------:R-:W-:Y:S01]  /*6490*/  @!P2 LEA R24, P1, R11, c[0x0][0x168], 0x1 ;  /* 0x00005a000b18aa11 */ /* 0x000fe200078208ff */
[----:B------:R-:W-:Y:S01]  /*64a0*/  IMAD.X R12, R225, 0x1, R12, P5 ;  /* 0x00000001e10c7824 */ /* 0x000fe200028e060c */
[-C--:B------:R-:W-:Y:S01]  /*64b0*/  @!P4 IADD3 R17, P5, R13, R134.reuse, RZ ;  /* 0x000000860d11c210 */ /* 0x080fe20007fbe0ff */
        /* <DEDUP_REMOVED lines=29> */
[C---:B------:R-:W-:Y:S01]  /*6690*/  @!P2 LEA R20, P1, R13.reuse, c[0x0][0x168], 0x1 ;  /* 0x00005a000d14aa11 */ /* 0x040fe200078208ff */
        /* <DEDUP_REMOVED lines=35> */
[C---:B------:R-:W-:Y:S01]  /*68d0*/  @!P2 LEA R58, P1, R13.reuse, c[0x0][0x168], 0x1 ;  /* 0x00005a000d3aaa11 */ /* 0x040fe200078208ff */
        /* <DEDUP_REMOVED lines=15> */
[----:B------:R-:W-:Y:S01]  /*69d0*/  @!P2 IMAD.X R13, R4, 0x1, R135, P1 ;  /* 0x00000001040da824 */ /* 0x000fe200008e0687 */
[C---:B------:R-:W-:Y:S01]  /*69e0*/  @!P2 LEA R60, P1, R6.reuse, c[0x0][0x168], 0x1 ;  /* 0x00005a00063caa11 */ /* 0x040fe200078208ff */
[----:B------:R-:W-:Y:S01]  /*69f0*/  IMAD.X R4, R225, 0x1, R4, P5 ;  /* 0x00000001e1047824 */ /* 0x000fe200028e0604 */
[----:B------:R-:W-:Y:S01]  /*6a00*/  @!P4 IADD3 R12, P5, R11, R134, RZ ;  /* 0x000000860b0cc210 */ /* 0x000fe20007fbe0ff */
[----:B------:R1:W-:Y:S01]  /*6a10*/  @P2 STS.128 [R230+0xa000], RZ ;  /* 0x00a000ffe6002388 */ /* 0x0003e20000000c00 */
[----:B------:R-:W-:Y:S02]  /*6a20*/  @!P2 LEA.HI.X R61, R6, c[0x0][0x16c], R13, 0x1, P1 ;  /* 0x00005b00063daa11 */ /* 0x000fe400008f0c0d */
[----:B--2---:R-:W-:Y:S01]  /*6a30*/  @!P4 LEA R56, P1, R12, c[0x0][0x168], 0x1 ;  /* 0x00005a000c38ca11 */ /* 0x004fe200078208ff */
        /* <DEDUP_REMOVED lines=41> */
.L_x_3588:
[----:B------:R-:W-:Y:S05]  /*6cd0*/  BSYNC B0 ;  /* 0x0000000000007941 */ /* 0x000fea0003800000 */
.L_x_3587:
[----:B------:R-:W0:Y:S01]  /*6ce0*/  LDGDEPBAR ;  /* 0x00000000000079af */ /* 0x000e220000000000 */
[----:B------:R-:W-:-:S04]  /*6cf0*/  IADD3 R134, P1, R15, R134, RZ ;  /* 0x000000860f867210 */ /* 0x000fc80007f3e0ff */
[----:B------:R-:W-:Y:S02]  /*6d00*/  IADD3.X R135, R10, R135, RZ, P1, !PT ;  /* 0x000000870a877210 */ /* 0x000fe40000ffe4ff */
.L_x_3584:
        /* <DEDUP_REMOVED lines=85> */
[----:B------:R-:W-:-:S03]  /*7260*/  FSETP.NEU.FTZ.AND P1, PT, R133, -INF , PT ;  /* 0xff8000008500780b */ /* 0x000fc60003f3d000 */
[C---:B------:R-:W-:Y:S01]  /*7270*/  FMUL.FTZ R66, R132.reuse, c[0x0][0x23c] ;  /* 0x00008f0084427a20 */ /* 0x040fe20000410000 */
[----:B------:R-:W-:Y:S02]  /*7280*/  FSEL R141, R141, RZ, P1 ;  /* 0x000000ff8d8d7208 */ /* 0x000fe40000800000 */
[----:B------:R-:W-:-:S03]  /*7290*/  FSETP.NEU.FTZ.AND P1, PT, R132, -INF , PT ;  /* 0xff8000008400780b */ /* 0x000fc60003f3d000 */
[--C-:B------:R-:W-:Y:S01]  /*72a0*/  FFMA.FTZ R62, R9, c[0x0][0x23c], -R141.reuse ;  /* 0x00008f00093e7a23 */ /* 0x100fe2000001088d */
[----:B------:R-:W-:Y:S01]  /*72b0*/  FSEL R66, R66, RZ, P1 ;  /* 0x000000ff42427208 */ /* 0x000fe20000800000 */
[--C-:B------:R-:W-:Y:S01]  /*72c0*/  FFMA.FTZ R59, R102, c[0x0][0x23c], -R141.reuse ;  /* 0x00008f00663b7a23 */ /* 0x100fe2000001088d */
[----:B------:R-:W-:Y:S01]  /*72d0*/  LEA R238, P1, R134, c[0x0][0x168], 0x1 ;  /* 0x00005a0086ee7a11 */ /* 0x000fe200078208ff */
[--C-:B------:R-:W-:Y:S02]  /*72e0*/  FFMA.FTZ R60, R104, c[0x0][0x23c], -R141.reuse ;  /* 0x00008f00683c7a23 */ /* 0x100fe4000001088d */
[----:B------:R-:W-:Y:S01]  /*72f0*/  FFMA.FTZ R55, R106, c[0x0][0x23c], -R141 ;  /* 0x00008f006a377a23 */ /* 0x000fe2000001088d */
[----:B------:R-:W-:Y:S01]  /*7300*/  MUFU.EX2 R62, R62 ;  /* 0x0000003e003e7308 */ /* 0x000fe20000000800 */
[--C-:B------:R-:W-:Y:S01]  /*7310*/  FFMA.FTZ R64, R8, c[0x0][0x23c], -R66.reuse ;  /* 0x00008f0008407a23 */ /* 0x100fe20000010842 */
[----:B------:R-:W1:Y:S01]  /*7320*/  LDSM.16.MT88.4 R104, [R214+0x10000] ;  /* 0x01000000d668783b */ /* 0x000e620000004200 */
[--C-:B------:R-:W-:Y:S01]  /*7330*/  FFMA.FTZ R63, R7, c[0x0][0x23c], -R66.reuse ;  /* 0x00008f00073f7a23 */ /* 0x100fe20000010842 */
[----:B------:R-:W-:Y:S01]  /*7340*/  LEA.HI.X R239, R134, c[0x0][0x16c], R135, 0x1, P1 ;  /* 0x00005b0086ef7a11 */ /* 0x000fe200008f0c87 */
[--C-:B------:R-:W-:Y:S01]  /*7350*/  FFMA.FTZ R61, R101, c[0x0][0x23c], -R66.reuse ;  /* 0x00008f00653d7a23 */ /* 0x100fe20000010842 */
[----:B------:R-:W2:Y:S01]  /*7360*/  LDSM.16.MT88.4 R4, [R212+0x10000] ;  /* 0x01000000d404783b */ /* 0x000ea20000004200 */
[----:B------:R-:W-:Y:S01]  /*7370*/  FFMA.FTZ R56, R95, c[0x0][0x23c], -R66 ;  /* 0x00008f005f387a23 */ /* 0x000fe20000010842 */
[----:B------:R-:W3:Y:S01]  /*7380*/  MUFU.EX2 R59, R59 ;  /* 0x0000003b003b7308 */ /* 0x000ee20000000800 */
[--C-:B------:R-:W-:Y:S01]  /*7390*/  FFMA.FTZ R58, R92, c[0x0][0x23c], -R141.reuse ;  /* 0x00008f005c3a7a23 */ /* 0x100fe2000001088d */
[----:B------:R-:W4:Y:S01]  /*73a0*/  LDSM.16.MT88.4 R8, [R216+0x10800] ;  /* 0x01080000d808783b */ /* 0x000f220000004200 */
[----:B------:R-:W-:-:S02]  /*73b0*/  FFMA.FTZ R53, R32, c[0x0][0x23c], -R141 ;  /* 0x00008f0020357a23 */ /* 0x000fc4000001088d */
[--C-:B------:R-:W-:Y:S02]  /*73c0*/  FFMA.FTZ R54, R94, c[0x0][0x23c], -R141.reuse ;  /* 0x00008f005e367a23 */ /* 0x100fe4000001088d */
[--C-:B------:R-:W-:Y:S01]  /*73d0*/  FFMA.FTZ R49, R34, c[0x0][0x23c], -R141.reuse ;  /* 0x00008f0022317a23 */ /* 0x100fe2000001088d */
[----:B------:R-:W-:Y:S01]  /*73e0*/  MUFU.EX2 R60, R60 ;  /* 0x0000003c003c7308 */ /* 0x000fe20000000800 */
[--C-:B------:R-:W-:Y:S02]  /*73f0*/  FFMA.FTZ R57, R33, c[0x0][0x23c], -R66.reuse ;  /* 0x00008f0021397a23 */ /* 0x100fe40000010842 */
[--C-:B------:R-:W-:Y:S01]  /*7400*/  FFMA.FTZ R52, R93, c[0x0][0x23c], -R66.reuse ;  /* 0x00008f005d347a23 */ /* 0x100fe20000010842 */
[----:B------:R-:W5:Y:S01]  /*7410*/  LDSM.16.MT88.4 R32, [R214+0x10800] ;  /* 0x01080000d620783b */ /* 0x000f620000004200 */
[--C-:B------:R-:W-:Y:S02]  /*7420*/  FFMA.FTZ R51, R31, c[0x0][0x23c], -R66.reuse ;  /* 0x00008f001f337a23 */ /* 0x100fe40000010842 */
[----:B------:R-:W-:Y:S01]  /*7430*/  FFMA.FTZ R48, R29, c[0x0][0x23c], -R66 ;  /* 0x00008f001d307a23 */ /* 0x000fe20000010842 */
[----:B------:R-:W1:Y:S01]  /*7440*/  MUFU.EX2 R55, R55 ;  /* 0x0000003700377308 */ /* 0x000e620000000800 */
[----:B---3--:R-:W-:Y:S01]  /*7450*/  F2FP.PACK_AB R112, R59, R62 ;  /* 0x0000003e3b70723e */ /* 0x008fe200000000ff */
[----:B------:R-:W3:Y:S01]  /*7460*/  LDSM.16.MT88.4 R28, [R213+0x10800] ;  /* 0x01080000d51c783b */ /* 0x000ee20000004200 */
[----:B------:R-:W-:-:S02]  /*7470*/  FFMA.FTZ R45, R44, c[0x0][0x23c], -R141 ;  /* 0x00008f002c2d7a23 */ /* 0x000fc4000001088d */
[--C-:B------:R-:W-:Y:S02]  /*7480*/  FFMA.FTZ R50, R178, c[0x0][0x23c], -R141.reuse ;  /* 0x00008f00b2327a23 */ /* 0x100fe4000001088d */
[--C-:B------:R-:W-:Y:S01]  /*7490*/  FFMA.FTZ R46, R182, c[0x0][0x23c], -R141.reuse ;  /* 0x00008f00b62e7a23 */ /* 0x100fe2000001088d */
[----:B------:R-:W-:Y:S01]  /*74a0*/  MUFU.EX2 R64, R64 ;  /* 0x0000004000407308 */ /* 0x000fe20000000800 */
[----:B------:R-:W-:Y:S02]  /*74b0*/  FFMA.FTZ R3, R180, c[0x0][0x23c], -R141 ;  /* 0x00008f00b4037a23 */ /* 0x000fe4000001088d */
[--C-:B------:R-:W-:Y:S02]  /*74c0*/  FFMA.FTZ R47, R145, c[0x0][0x23c], -R66.reuse ;  /* 0x00008f00912f7a23 */ /* 0x100fe40000010842 */
        /* <DEDUP_REMOVED lines=47> */
[----:B------:R-:W2:Y:S01]  /*77c0*/  MUFU.EX2 R52, R52 ;  /* 0x0000003400347308 */ /* 0x000ea20000000800 */
        /* <DEDUP_REMOVED lines=77> */
[C---:B---3--:R-:W-:Y:S02]  /*7ca0*/  HMMA.16816.F32 R108, R4.reuse, R28, R108 ;  /* 0x0000001c046c723c */ /* 0x048fe4000000186c */
[----:B------:R-:W3:Y:S06]  /*7cb0*/  MUFU.EX2 R169, R169 ;  /* 0x000000a900a97308 */ /* 0x000eec0000000800 */
        /* <DEDUP_REMOVED lines=72> */
[----:B------:R-:W3:Y:S01]  /*8140*/  LDSM.16.MT88.4 R16, [R214+0x11800] ;  /* 0x01180000d610783b */ /* 0x000ee20000004200 */
[----:B------:R-:W-:-:S06]  /*8150*/  FADD.FTZ R3, R160, R3 ;  /* 0x00000003a0037221 */ /* 0x000fcc0000010000 */
        /* <DEDUP_REMOVED lines=21> */
[----:B------:R-:W-:-:S02]  /*82b0*/  F2FP.PACK_AB R4, R160, R159 ;  /* 0x0000009fa004723e */ /* 0x000fc400000000ff */
[----:B-----5:R-:W-:Y:S01]  /*82c0*/  F2FP.PACK_AB R5, R165, R164 ;  /* 0x000000a4a505723e */ /* 0x020fe200000000ff */
[----:B------:R-:W-:Y:S01]  /*82d0*/  FADD.FTZ R164, R164, R153 ;  /* 0x00000099a4a47221 */ /* 0x000fe20000010000 */
[----:B------:R-:W-:Y:S01]  /*82e0*/  F2FP.PACK_AB R6, R161, R162 ;  /* 0x000000a2a106723e */ /* 0x000fe200000000ff */
[----:B------:R-:W-:Y:S01]  /*82f0*/  FADD.FTZ R162, R162, R3 ;  /* 0x00000003a2a27221 */ /* 0x000fe20000010000 */
[----:B------:R-:W-:Y:S01]  /*8300*/  F2FP.PACK_AB R7, R169, R166 ;  /* 0x000000a6a907723e */ /* 0x000fe200000000ff */
[----:B------:R-:W-:Y:S02]  /*8310*/  FADD.FTZ R165, R165, R164 ;  /* 0x000000a4a5a57221 */ /* 0x000fe40000010000 */
[----:B------:R-:W-:Y:S02]  /*8320*/  FADD.FTZ R161, R161, R162 ;  /* 0x000000a2a1a17221 */ /* 0x000fe40000010000 */
        /* <DEDUP_REMOVED lines=99> */
[----:B---3--:R-:W-:Y:S01]  /*8960*/  HMMA.16816.F32 R108, R4, R16, R108 ;  /* 0x00000010046c723c */ /* 0x008fe2000000186c */
[----:B------:R-:W-:-:S04]  /*8970*/  FFMA.FTZ R27, R136, c[0x0][0x23c], -R141 ;  /* 0x00008f00881b7a23 */ /* 0x000fc8000001088d */
[----:B------:R-:W3:Y:S03]  /*8980*/  MUFU.EX2 R25, R25 ;  /* 0x0000001900197308 */ /* 0x000ee60000000800 */
[C---:B------:R-:W-:Y:S01]  /*8990*/  HMMA.16816.F32 R120, R4.reuse, R18, R120 ;  /* 0x000000120478723c */ /* 0x040fe20000001878 */
[----:B------:R-:W5:Y:S04]  /*89a0*/  LDSM.16.MT88.4 R16, [R213+0xf800] ;  /* 0x00f80000d510783b */ /* 0x000f680000004200 */
[----:B------:R-:W-:Y:S03]  /*89b0*/  MUFU.EX2 R26, R26 ;  /* 0x0000001a001a7308 */ /* 0x000fe60000000800 */
[C---:B----4-:R-:W-:Y:S05]  /*89c0*/  HMMA.16816.F32 R116, R4.reuse, R20, R116 ;  /* 0x000000140474723c */ /* 0x050fea0000001874 */
[----:B------:R-:W4:Y:S03]  /*89d0*/  MUFU.EX2 R27, R27 ;  /* 0x0000001b001b7308 */ /* 0x000f260000000800 */
[----:B------:R-:W-:Y:S05]  /*89e0*/  HMMA.16816.F32 R112, R4, R22, R112 ;  /* 0x000000160470723c */ /* 0x000fea0000001870 */
[----:B------:R-:W1:Y:S02]  /*89f0*/  MUFU.EX2 R30, R30 ;  /* 0x0000001e001e7308 */ /* 0x000e640000000800 */
[----:B---3--:R-:W-:Y:S01]  /*8a00*/  F2FP.PACK_AB R4, R25, R24 ;  /* 0x000000181904723e */ /* 0x008fe200000000ff */
        /* <DEDUP_REMOVED lines=8> */
[----:B-1----:R-:W-:Y:S01]  /*8a90*/  F2FP.PACK_AB R7, R241, R30 ;  /* 0x0000001ef107723e */ /* 0x002fe200000000ff */
        /* <DEDUP_REMOVED lines=87> */
.L_x_3590:
[----:B------:R-:W-:-:S04]  /*9010*/  LEA R9, -R38, RZ, 0x7 ;  /* 0x000000ff26097211 */ /* 0x000fc800078e39ff */
[----:B------:R-:W-:Y:S02]  /*9020*/  SHF.R.S32.HI R4, RZ, 0x1f, R9 ;  /* 0x0000001fff047819 */ /* 0x000fe40000011409 */
.L_x_3591:
        /* <DEDUP_REMOVED lines=98> */
[----:B--2---:R-:W-:-:S02]  /*9650*/  @!P1 LEA R26, P5, R6, c[0x0][0x170], 0x1 ;  /* 0x00005c00061a9a11 */ /* 0x004fc400078a08ff */
        /* <DEDUP_REMOVED lines=10> */
[----:B------:R-:W-:-:S03]  /*9700*/  @!P1 LEA.HI.X R5, R42, c[0x0][0x174], R5, 0x1, P3 ;  /* 0x00005d002a059a11 */ /* 0x000fc600018f0c05 */
        /* <DEDUP_REMOVED lines=36> */
[----:B-1----:R-:W5:Y:S04]  /*9950*/  LDSM.16.M88.4 R12, [R221+0x6800] ;  /* 0x00680000dd0c783b */ /* 0x002f680000000200 */
[----:B------:R-:W1:Y:S04]  /*9960*/  LDSM.16.M88.4 R44, [R221+0x4800] ;  /* 0x00480000dd2c783b */ /* 0x000e680000000200 */
[----:B----4-:R-:W4:Y:S04]  /*9970*/  LDSM.16.M88.4 R20, [R221+0x6000] ;  /* 0x00600000dd14783b */ /* 0x010f280000000200 */
[----:B------:R-:W1:Y:S04]  /*9980*/  LDSM.16.M88.4 R36, [R221+0x5000] ;  /* 0x00500000dd24783b */ /* 0x000e680000000200 */
[----:B------:R-:W1:Y:S04]  /*9990*/  LDSM.16.M88.4 R28, [R221+0x5800] ;  /* 0x00580000dd1c783b */ /* 0x000e680000000200 */
[----:B------:R-:W1:Y:S04]  /*99a0*/  LDSM.16.M88.4 R164, [R221+0x7000] ;  /* 0x00700000dda4783b */ /* 0x000e680000000200 */
[----:B------:R-:W1:Y:S04]  /*99b0*/  LDSM.16.M88.4 R64, [R221+0x7800] ;  /* 0x00780000dd40783b */ /* 0x000e680000000200 */
[----:B------:R-:W-:Y:S04]  /*99c0*/  LDSM.16.M88.4 R60, [R220] ;  /* 0x00000000dc3c783b */ /* 0x000fe80000000200 */
[----:B--2---:R-:W2:Y:S04]  /*99d0*/  LDSM.16.M88.4 R4, [R219] ;  /* 0x00000000db04783b */ /* 0x004ea80000000200 */
[----:B------:R-:W2:Y:S01]  /*99e0*/  LDSM.16.M88.4 R8, [R207] ;  /* 0x00000000cf08783b */ /* 0x000ea20000000200 */
[C---:B---3--:R-:W-:Y:S03]  /*99f0*/  HMMA.16816.F32 R56, R156.reuse, R52, RZ ;  /* 0x000000349c38723c */ /* 0x048fe600000018ff */
[----:B------:R-:W3:Y:S04]  /*9a00*/  LDSM.16.M88.4 R172, [R211] ;  /* 0x00000000d3ac783b */ /* 0x000ee80000000200 */
[----:B------:R-:W2:Y:S01]  /*9a10*/  LDSM.16.M88.4 R136, [R208] ;  /* 0x00000000d088783b */ /* 0x000ea20000000200 */
[C---:B-----5:R-:W-:Y:S03]  /*9a20*/  HMMA.16816.F32 R16, R156.reuse, R12, RZ ;  /* 0x0000000c9c10723c */ /* 0x060fe600000018ff */
[----:B------:R-:W5:Y:S04]  /*9a30*/  LDSM.16.M88.4 R152, [R210] ;  /* 0x00000000d298783b */ /* 0x000f680000000200 */
[----:B------:R-:W2:Y:S01]  /*9a40*/  LDSM.16.M88.4 R148, [R209] ;  /* 0x00000000d194783b */ /* 0x000ea20000000200 */
[C---:B------:R-:W-:Y:S03]  /*9a50*/  HMMA.16816.F32 R52, R156.reuse, R54, RZ ;  /* 0x000000369c34723c */ /* 0x040fe600000018ff */
[----:B------:R-:W2:Y:S04]  /*9a60*/  LDSM.16.M88.4 R144, [R206] ;  /* 0x00000000ce90783b */ /* 0x000ea80000000200 */
[----:B------:R-:W-:Y:S01]  /*9a70*/  LDSM.16.M88.4 R140, [R218] ;  /* 0x00000000da8c783b */ /* 0x000fe20000000200 */
[C---:B------:R-:W-:Y:S03]  /*9a80*/  HMMA.16816.F32 R12, R156.reuse, R14, RZ ;  /* 0x0000000e9c0c723c */ /* 0x040fe600000018ff */
[----:B------:R-:W-:Y:S04]  /*9a90*/  LDSM.16.M88.4 R176, [R215+0x5800] ;  /* 0x00580000d7b0783b */ /* 0x000fe80000000200 */
[----:B------:R-:W-:Y:S01]  /*9aa0*/  LDSM.16.M88.4 R180, [R220+0x2000] ;  /* 0x00200000dcb4783b */ /* 0x000fe20000000200 */
[C---:B-1----:R-:W-:Y:S03]  /*9ab0*/  HMMA.16816.F32 R48, R156.reuse, R44, RZ ;  /* 0x0000002c9c30723c */ /* 0x042fe600000018ff */
[----:B------:R-:W-:Y:S04]  /*9ac0*/  LDSM.16.M88.4 R184, [R198] ;  /* 0x00000000c6b8783b */ /* 0x000fe80000000200 */
        /* <DEDUP_REMOVED lines=33> */
[----:B------:R-:W5:Y:S07]  /*9ce0*/  LDSM.16.M88.4 R144, [R215+0x7800] ;  /* 0x00780000d790783b */ /* 0x000f6e0000000200 */
[C---:B-1----:R-:W-:Y:S08]  /*9cf0*/  HMMA.16816.F32 R160, R60.reuse, R64, R160 ;  /* 0x000000403ca0723c */ /* 0x042ff000000018a0 */
[----:B------:R-:W-:Y:S01]  /*9d00*/  HMMA.16816.F32 R156, R60, R66, R156 ;  /* 0x000000423c9c723c */ /* 0x000fe2000000189c */
[----:B------:R-:W-:Y:S04]  /*9d10*/  LDSM.16.M88.4 R64, [R204] ;  /* 0x00000000cc40783b */ /* 0x000fe80000000200 */
[----:B------:R-:W-:Y:S03]  /*9d20*/  LDSM.16.M88.4 R60, [R204+0x800] ;  /* 0x00080000cc3c783b */ /* 0x000fe60000000200 */
[C---:B--2---:R-:W-:Y:S08]  /*9d30*/  HMMA.16816.F32 R56, R140.reuse, R4, R56 ;  /* 0x000000048c38723c */ /* 0x044ff00000001838 */
[C---:B------:R-:W-:Y:S01]  /*9d40*/  HMMA.16816.F32 R52, R140.reuse, R6, R52 ;  /* 0x000000068c34723c */ /* 0x040fe20000001834 */
[----:B------:R-:W1:Y:S07]  /*9d50*/  LDSM.16.M88.4 R4, [R217] ;  /* 0x00000000d904783b */ /* 0x000e6e0000000200 */
[C---:B----4-:R-:W-:Y:S08]  /*9d60*/  HMMA.16816.F32 R48, R140.reuse, R8, R48 ;  /* 0x000000088c30723c */ /* 0x050ff00000001830 */
[C---:B------:R-:W-:Y:S01]  /*9d70*/  HMMA.16816.F32 R44, R140.reuse, R10, R44 ;  /* 0x0000000a8c2c723c */ /* 0x040fe2000000182c */
[----:B------:R-:W2:Y:S07]  /*9d80*/  LDSM.16.M88.4 R8, [R204+0x1000] ;  /* 0x00100000cc08783b */ /* 0x000eae0000000200 */
[C---:B---3--:R-:W-:Y:S08]  /*9d90*/  HMMA.16816.F32 R40, R140.reuse, R136, R40 ;  /* 0x000000888c28723c */ /* 0x048ff00000001828 */
[C---:B------:R-:W-:Y:S01]  /*9da0*/  HMMA.16816.F32 R36, R140.reuse, R138, R36 ;  /* 0x0000008a8c24723c */ /* 0x040fe20000001824 */
[----:B------:R-:W3:Y:S07]  /*9db0*/  LDSM.16.M88.4 R136, [R204+0x1800] ;  /* 0x00180000cc88783b */ /* 0x000eee0000000200 */
[C---:B-----5:R-:W-:Y:S08]  /*9dc0*/  HMMA.16816.F32 R160, R140.reuse, R144, R160 ;  /* 0x000000908ca0723c */ /* 0x060ff000000018a0 */
[----:B------:R-:W-:Y:S01]  /*9dd0*/  HMMA.16816.F32 R156, R140, R146, R156 ;  /* 0x000000928c9c723c */ /* 0x000fe2000000189c */
        /* <DEDUP_REMOVED lines=8> */
[----:B------:R-:W-:Y:S01]  /*9e60*/  HMMA.16816.F32 R36, R4, R10, R36 ;  /* 0x0000000a0424723c */ /* 0x000fe20000001824 */
[----:B------:R-:W2:Y:S07]  /*9e70*/  LDSM.16.M88.4 R8, [R204+0x3800] ;  /* 0x00380000cc08783b */ /* 0x000eae0000000200 */
[C---:B------:R-:W-:Y:S08]  /*9e80*/  HMMA.16816.F32 R32, R140.reuse, R176, R32 ;  /* 0x000000b08c20723c */ /* 0x040ff00000001820 */
[C---:B------:R-:W-:Y:S01]  /*9e90*/  HMMA.16816.F32 R28, R140.reuse, R178, R28 ;  /* 0x000000b28c1c723c */ /* 0x040fe2000000181c */
[----:B------:R-:W-:Y:S07]  /*9ea0*/  LDSM.16.M88.4 R176, [R197] ;  /* 0x00000000c5b0783b */ /* 0x000fee0000000200 */
[C---:B------:R-:W-:Y:S08]  /*9eb0*/  HMMA.16816.F32 R24, R140.reuse, R172, R24 ;  /* 0x000000ac8c18723c */ /* 0x040ff00000001818 */
[C---:B------:R-:W-:Y:S01]  /*9ec0*/  HMMA.16816.F32 R20, R140.reuse, R174, R20 ;  /* 0x000000ae8c14723c */ /* 0x040fe20000001814 */
[----:B------:R-:W-:Y:S07]  /*9ed0*/  LDSM.16.M88.4 R172, [R196] ;  /* 0x00000000c4ac783b */ /* 0x000fee0000000200 */
[C---:B------:R-:W-:Y:S08]  /*9ee0*/  HMMA.16816.F32 R16, R140.reuse, R152, R16 ;  /* 0x000000988c10723c */ /* 0x040ff00000001810 */
[C---:B------:R-:W-:Y:S01]  /*9ef0*/  HMMA.16816.F32 R12, R140.reuse, R154, R12 ;  /* 0x0000009a8c0c723c */ /* 0x040fe2000000180c */
[----:B------:R-:W-:Y:S07]  /*9f00*/  LDSM.16.M88.4 R152, [R221+0xa800] ;  /* 0x00a80000dd98783b */ /* 0x000fee0000000200 */
[C---:B------:R-:W-:Y:S08]  /*9f10*/  HMMA.16816.F32 R168, R140.reuse, R148, R168 ;  /* 0x000000948ca8723c */ /* 0x040ff000000018a8 */
[----:B------:R-:W-:Y:S01]  /*9f20*/  HMMA.16816.F32 R164, R140, R150, R164 ;  /* 0x000000968ca4723c */ /* 0x000fe200000018a4 */
[----:B------:R-:W-:Y:S04]  /*9f30*/  LDSM.16.M88.4 R140, [R222+0x2000] ;  /* 0x00200000de8c783b */ /* 0x000fe80000000200 */
[----:B------:R-:W-:Y:S03]  /*9f40*/  LDSM.16.M88.4 R148, [R221+0xb000] ;  /* 0x00b00000dd94783b */ /* 0x000fe60000000200 */
        /* <DEDUP_REMOVED lines=12> */
[C---:B--2---:R-:W-:Y:S08]  /*a010*/  HMMA.16816.F32 R160, R4.reuse, R8, R160 ;  /* 0x0000000804a0723c */ /* 0x044ff000000018a0 */
[----:B------:R-:W-:Y:S01]  /*a020*/  HMMA.16816.F32 R156, R4, R10, R156 ;  /* 0x0000000a049c723c */ /* 0x000fe2000000189c */
[----:B------:R-:W2:Y:S04]  /*a030*/  LDSM.16.M88.4 R8, [R221+0x9800] ;  /* 0x00980000dd08783b */ /* 0x000ea80000000200 */
[----:B------:R-:W5:Y:S03]  /*a040*/  LDSM.16.M88.4 R4, [R221+0xa000] ;  /* 0x00a00000dd04783b */ /* 0x000f660000000200 */
[C---:B---3--:R-:W-:Y:S08]  /*a050*/  HMMA.16816.F32 R56, R140.reuse, R136, R56 ;  /* 0x000000888c38723c */ /* 0x048ff00000001838 */
[C---:B------:R-:W-:Y:S01]  /*a060*/  HMMA.16816.F32 R52, R140.reuse, R138, R52 ;  /* 0x0000008a8c34723c */ /* 0x040fe20000001834 */
[----:B------:R-:W3:Y:S07]  /*a070*/  LDSM.16.M88.4 R136, [R203] ;  /* 0x00000000cb88783b */ /* 0x000eee0000000200 */
[C---:B-1----:R-:W-:Y:S08]  /*a080*/  HMMA.16816.F32 R48, R140.reuse, R64, R48 ;  /* 0x000000408c30723c */ /* 0x042ff00000001830 */
[C---:B------:R-:W-:Y:S01]  /*a090*/  HMMA.16816.F32 R44, R140.reuse, R66, R44 ;  /* 0x000000428c2c723c */ /* 0x040fe2000000182c */
[----:B------:R-:W-:Y:S07]  /*a0a0*/  LDSM.16.M88.4 R64, [R202] ;  /* 0x00000000ca40783b */ /* 0x000fee0000000200 */
[C---:B----4-:R-:W-:Y:S08]  /*a0b0*/  HMMA.16816.F32 R40, R140.reuse, R60, R40 ;  /* 0x0000003c8c28723c */ /* 0x050ff00000001828 */
[C---:B--2---:R-:W-:Y:S08]  /*a0c0*/  HMMA.16816.F32 R32, R140.reuse, R8, R32 ;  /* 0x000000088c20723c */ /* 0x044ff00000001820 */
[C---:B------:R-:W-:Y:S01]  /*a0d0*/  HMMA.16816.F32 R28, R140.reuse, R10, R28 ;  /* 0x0000000a8c1c723c */ /* 0x040fe2000000181c */
[----:B------:R-:W1:Y:S07]  /*a0e0*/  LDSM.16.M88.4 R8, [R200] ;  /* 0x00000000c808783b */ /* 0x000e6e0000000200 */
[C---:B-----5:R-:W-:Y:S08]  /*a0f0*/  HMMA.16816.F32 R24, R140.reuse, R4, R24 ;  /* 0x000000048c18723c */ /* 0x060ff00000001818 */
[C---:B------:R-:W-:Y:S01]  /*a100*/  HMMA.16816.F32 R20, R140.reuse, R6, R20 ;  /* 0x000000068c14723c */ /* 0x040fe20000001814 */
[----:B------:R-:W2:Y:S07]  /*a110*/  LDSM.16.M88.4 R4, [R199] ;  /* 0x00000000c704783b */ /* 0x000eae0000000200 */
[C---:B------:R-:W-:Y:S01]  /*a120*/  HMMA.16816.F32 R36, R140.reuse, R62, R36 ;  /* 0x0000003e8c24723c */ /* 0x040fe20000001824 */
[----:B------:R-:W4:Y:S07]  /*a130*/  LDSM.16.M88.4 R60, [R201] ;  /* 0x00000000c93c783b */ /* 0x000f2e0000000200 */
[C---:B------:R-:W-:Y:S08]  /*a140*/  HMMA.16816.F32 R16, R140.reuse, R152, R16 ;  /* 0x000000988c10723c */ /* 0x040ff00000001810 */
[C---:B------:R-:W-:Y:S01]  /*a150*/  HMMA.16816.F32 R12, R140.reuse, R154, R12 ;  /* 0x0000009a8c0c723c */ /* 0x040fe2000000180c */
[----:B------:R-:W-:Y:S07]  /*a160*/  LDSM.16.M88.4 R152, [R218+0x2000] ;  /* 0x00200000da98783b */ /* 0x000fee0000000200 */
[C---:B------:R-:W-:Y:S08]  /*a170*/  HMMA.16816.F32 R168, R140.reuse, R148, R168 ;  /* 0x000000948ca8723c */ /* 0x040ff000000018a8 */
[----:B------:R-:W-:Y:S01]  /*a180*/  HMMA.16816.F32 R164, R140, R150, R164 ;  /* 0x000000968ca4723c */ /* 0x000fe200000018a4 */
[----:B------:R-:W5:Y:S07]  /*a190*/  LDSM.16.M88.4 R148, [R215+0x8000] ;  /* 0x00800000d794783b */ /* 0x000f6e0000000200 */
[----:B---3--:R-:W-:Y:S08]  /*a1a0*/  HMMA.16816.F32 R56, R180, R136, R56 ;  /* 0x00000088b438723c */ /* 0x008ff00000001838 */
[C---:B------:R-:W-:Y:S08]  /*a1b0*/  HMMA.16816.F32 R160, R140.reuse, R144, R160 ;  /* 0x000000908ca0723c */ /* 0x040ff000000018a0 */
[----:B------:R-:W-:Y:S01]  /*a1c0*/  HMMA.16816.F32 R156, R140, R146, R156 ;  /* 0x000000928c9c723c */ /* 0x000fe2000000189c */
[----:B------:R-:W3:Y:S04]  /*a1d0*/  LDSM.16.M88.4 R144, [R215+0x8800] ;  /* 0x00880000d790783b */ /* 0x000ee80000000200 */
[----:B------:R-:W-:Y:S03]  /*a1e0*/  LDSM.16.M88.4 R140, [R215+0x9000] ;  /* 0x00900000d78c783b */ /* 0x000fe60000000200 */
[C---:B------:R-:W-:Y:S01]  /*a1f0*/  HMMA.16816.F32 R52, R180.reuse, R138, R52 ;  /* 0x0000008ab434723c */ /* 0x040fe20000001834 */
[----:B------:R-:W-:Y:S07]  /*a200*/  LDSM.16.M88.4 R136, [R215+0x9800] ;  /* 0x00980000d788783b */ /* 0x000fee0000000200 */
[C---:B-1----:R-:W-:Y:S08]  /*a210*/  HMMA.16816.F32 R32, R180.reuse, R8, R32 ;  /* 0x00000008b420723c */ /* 0x042ff00000001820 */
[C---:B------:R-:W-:Y:S01]  /*a220*/  HMMA.16816.F32 R28, R180.reuse, R10, R28 ;  /* 0x0000000ab41c723c */ /* 0x040fe2000000181c */
[----:B------:R-:W-:Y:S07]  /*a230*/  LDSM.16.M88.4 R8, [R217+0x2000] ;  /* 0x00200000d908783b */ /* 0x000fee0000000200 */
[C---:B--2---:R-:W-:Y:S08]  /*a240*/  HMMA.16816.F32 R24, R180.reuse, R4, R24 ;  /* 0x00000004b418723c */ /* 0x044ff00000001818 */
[C---:B------:R-:W-:Y:S01]  /*a250*/  HMMA.16816.F32 R20, R180.reuse, R6, R20 ;  /* 0x00000006b414723c */ /* 0x040fe20000001814 */
[----:B------:R-:W1:Y:S07]  /*a260*/  LDSM.16.M88.4 R4, [R204+0x4000] ;  /* 0x00400000cc04783b */ /* 0x000e6e0000000200 */
[C---:B------:R-:W-:Y:S08]  /*a270*/  HMMA.16816.F32 R48, R180.reuse, R64, R48 ;  /* 0x00000040b430723c */ /* 0x040ff00000001830 */
[C---:B------:R-:W-:Y:S01]  /*a280*/  HMMA.16816.F32 R44, R180.reuse, R66, R44 ;  /* 0x00000042b42c723c */ /* 0x040fe2000000182c */
[----:B------:R-:W2:Y:S07]  /*a290*/  LDSM.16.M88.4 R64, [R215+0xa000] ;  /* 0x00a00000d740783b */ /* 0x000eae0000000200 */
[C---:B----4-:R-:W-:Y:S08]  /*a2a0*/  HMMA.16816.F32 R40, R180.reuse, R60, R40 ;  /* 0x0000003cb428723c */ /* 0x050ff00000001828 */
[----:B------:R-:W-:Y:S01]  /*a2b0*/  HMMA.16816.F32 R36, R180, R62, R36 ;  /* 0x0000003eb424723c */ /* 0x000fe20000001824 */
[----:B------:R-:W4:Y:S07]  /*a2c0*/  LDSM.16.M88.4 R60, [R215+0xa800] ;  /* 0x00a80000d73c783b */ /* 0x000f2e0000000200 */
[----:B-----5:R-:W-:Y:S08]  /*a2d0*/  HMMA.16816.F32 R56, R152, R148, R56 ;  /* 0x000000949838723c */ /* 0x020ff00000001838 */
[C---:B------:R-:W-:Y:S08]  /*a2e0*/  HMMA.16816.F32 R160, R180.reuse, R172, R160 ;  /* 0x000000acb4a0723c */ /* 0x040ff000000018a0 */
[C---:B------:R-:W-:Y:S01]  /*a2f0*/  HMMA.16816.F32 R172, R180.reuse, R174, R156 ;  /* 0x000000aeb4ac723c */ /* 0x040fe2000000189c */
[----:B------:R-:W5:Y:S07]  /*a300*/  LDSM.16.M88.4 R156, [R204+0x4800] ;  /* 0x00480000cc9c783b */ /* 0x000f6e0000000200 */
[----:B------:R-:W-:Y:S08]  /*a310*/  HMMA.16816.F32 R16, R180, R184, R16 ;  /* 0x000000b8b410723c */ /* 0x000ff00000001810 */
[----:B------:R-:W-:Y:S08]  /*a320*/  HMMA.16816.F32 R52, R152, R150, R52 ;  /* 0x000000969834723c */ /* 0x000ff00000001834 */
[----:B------:R-:W-:Y:S07]  /*a330*/  HMMA.16816.F32 R168, R180, R176, R168 ;  /* 0x000000b0b4a8723c */ /* 0x000fee00000018a8 */
[----:B------:R-:W-:Y:S01]  /*a340*/  IMAD R176, R231, 0x80, R229 ;  /* 0x00000080e7b07824 */ /* 0x000fe200078e02e5 */
[----:B---3--:R-:W-:Y:S08]  /*a350*/  HMMA.16816.F32 R48, R152, R144, R48 ;  /* 0x000000909830723c */ /* 0x008ff00000001830 */
[----:B-1----:R-:W-:Y:S08]  /*a360*/  HMMA.16816.F32 R56, R8, R4, R56 ;  /* 0x000000040838723c */ /* 0x002ff00000001838 */
[C---:B--2---:R-:W-:Y:S07]  /*a370*/  HMMA.16816.F32 R20, R152.reuse, R66, R20 ;  /* 0x000000429814723c */ /* 0x044fee0000001814 */
[----:B------:R-:W-:Y:S01]  /*a380*/  IADD3 R66, R176, 0x1, RZ ;  /* 0x00000001b0427810 */ /* 0x000fe20007ffe0ff */
[----:B----4-:R-:W-:Y:S03]  /*a390*/  HMMA.16816.F32 R16, R152, R60, R16 ;  /* 0x0000003c9810723c */ /* 0x010fe60000001810 */
[----:B------:R-:W1:Y:S01]  /*a3a0*/  I2F R60, R66 ;  /* 0x00000042003c7306 */ /* 0x000e620000201400 */
[----:B------:R-:W-:-:S02]  /*a3b0*/  ISETP.GE.AND P6, PT, R66, R189, PT ;  /* 0x000000bd4200720c */ /* 0x000fc40003fc6270 */
[----:B------:R-:W-:Y:S02]  /*a3c0*/  ISETP.GE.AND P4, PT, R66, R188, PT ;  /* 0x000000bc4200720c */ /* 0x000fe40003f86270 */
[----:B------:R-:W-:Y:S01]  /*a3d0*/  HMMA.16816.F32 R52, R8, R6, R52 ;  /* 0x000000060834723c */ /* 0x000fe20000001834 */
[----:B------:R-:W2:Y:S07]  /*a3e0*/  LDSM.16.M88.4 R4, [R204+0x5000] ;  /* 0x00500000cc04783b */ /* 0x000eae0000000200 */
[----:B------:R-:W-:Y:S01]  /*a3f0*/  HMMA.16816.F32 R24, R152, R64, R24 ;  /* 0x000000409818723c */ /* 0x000fe20000001818 */
[----:B-1----:R-:W-:-:S06]  /*a400*/  FFMA.FTZ R57, R0, R60, R57 ;  /* 0x0000003c00397223 */ /* 0x002fcc0000010039 */
[C---:B------:R-:W-:Y:S01]  /*a410*/  IADD3 R65, R176.reuse, 0x8, RZ ;  /* 0x00000008b0417810 */ /* 0x040fe20007ffe0ff */
[----:B------:R-:W-:Y:S01]  /*a420*/  HMMA.16816.F32 R44, R152, R146, R44 ;  /* 0x00000092982c723c */ /* 0x000fe2000000182c */
[----:B------:R-:W-:Y:S02]  /*a430*/  IADD3 R64, R176, 0x9, RZ ;  /* 0x00000009b0407810 */ /* 0x000fe40007ffe0ff */
[----:B------:R-:W1:Y:S01]  /*a440*/  I2F R61, R65 ;  /* 0x00000041003d7306 */ /* 0x000e620000201400 */
[C---:B------:R-:W-:Y:S02]  /*a450*/  ISETP.GE.AND P3, PT, R65.reuse, R189, PT ;  /* 0x000000bd4100720c */ /* 0x040fe40003f66270 */
[----:B------:R-:W-:Y:S02]  /*a460*/  ISETP.GE.AND P5, PT, R65, R188, PT ;  /* 0x000000bc4100720c */ /* 0x000fe40003fa6270 */
[----:B------:R-:W-:Y:S07]  /*a470*/  HMMA.16816.F32 R164, R180, R178, R164 ;  /* 0x000000b2b4a4723c */ /* 0x000fee00000018a4 */
[----:B------:R-:W-:Y:S01]  /*a480*/  FFMA.FTZ R178, R0, R60, R59 ;  /* 0x0000003c00b27223 */ /* 0x000fe2000001003b */
[----:B-----5:R-:W-:Y:S01]  /*a490*/  HMMA.16816.F32 R48, R8, R156, R48 ;  /* 0x0000009c0830723c */ /* 0x020fe20000001830 */
[----:B------:R-:W-:-:S03]  /*a4a0*/  IADD3 R59, R176, 0x10, RZ ;  /* 0x00000010b03b7810 */ /* 0x000fc60007ffe0ff */
[----:B------:R-:W-:Y:S02]  /*a4b0*/  FSEL R178, R178, -INF , !P4 ;  /* 0xff800000b2b27808 */ /* 0x000fe40006000000 */
[C---:B------:R-:W-:Y:S02]  /*a4c0*/  ISETP.GE.AND P4, PT, R64.reuse, R188, PT ;  /* 0x000000bc4000720c */ /* 0x040fe40003f86270 */
[----:B------:R-:W-:Y:S01]  /*a4d0*/  HMMA.16816.F32 R32, R152, R136, R32 ;  /* 0x000000889820723c */ /* 0x000fe20000001820 */
[----:B------:R3:W4:Y:S07]  /*a4e0*/  I2F R136, R64 ;  /* 0x0000004000887306 */ /* 0x00072e0000201400 */
[----:B------:R-:W-:Y:S07]  /*a4f0*/  HMMA.16816.F32 R12, R180, R186, R12 ;  /* 0x000000bab40c723c */ /* 0x000fee000000180c */
[----:B------:R-:W-:Y:S01]  /*a500*/  FSEL R180, R57, -INF , !P6 ;  /* 0xff80000039b47808 */ /* 0x000fe20007000000 */
[----:B------:R-:W-:Y:S01]  /*a510*/  HMMA.16816.F32 R40, R152, R140, R40 ;  /* 0x0000008c9828723c */ /* 0x000fe20000001828 */
[----:B------:R-:W-:Y:S01]  /*a520*/  ISETP.GE.AND P6, PT, R64, R189, PT ;  /* 0x000000bd4000720c */ /* 0x000fe20003fc6270 */
[----:B------:R-:W5:Y:S01]  /*a530*/  I2F R57, R59 ;  /* 0x0000003b00397306 */ /* 0x000f620000201400 */
[----:B---3--:R-:W3:Y:S01]  /*a540*/  LDSM.16.M88.4 R64, [R215+0xb000] ;  /* 0x00b00000d740783b */ /* 0x008ee20000000200 */
[-C--:B-1----:R-:W-:Y:S01]  /*a550*/  FFMA.FTZ R186, R0, R61.reuse, R52 ;  /* 0x0000003d00ba7223 */ /* 0x082fe20000010034 */
[----:B------:R-:W-:Y:S01]  /*a560*/  IADD3 R52, R176, 0x11, RZ ;  /* 0x00000011b0347810 */ /* 0x000fe20007ffe0ff */
[----:B------:R-:W-:-:S02]  /*a570*/  FFMA.FTZ R182, R0, R61, R54 ;  /* 0x0000003d00b67223 */ /* 0x000fc40000010036 */
[CC--:B----4-:R-:W-:Y:S01]  /*a580*/  FFMA.FTZ R55, R0.reuse, R136.reuse, R55 ;  /* 0x0000008800377223 */ /* 0x0d0fe20000010037 */
[----:B------:R-:W-:Y:S01]  /*a590*/  HMMA.16816.F32 R44, R8, R158, R44 ;  /* 0x0000009e082c723c */ /* 0x000fe2000000182c */
[----:B------:R-:W1:Y:S01]  /*a5a0*/  I2F R54, R52 ;  /* 0x0000003400367306 */ /* 0x000e620000201400 */
[----:B------:R-:W-:Y:S01]  /*a5b0*/  FFMA.FTZ R53, R0, R136, R53 ;  /* 0x0000008800357223 */ /* 0x000fe20000010035 */
[----:B------:R-:W-:Y:S02]  /*a5c0*/  FSEL R186, R186, -INF , !P3 ;  /* 0xff800000baba7808 */ /* 0x000fe40005800000 */
[----:B------:R-:W-:Y:S02]  /*a5d0*/  FSEL R182, R182, -INF , !P5 ;  /* 0xff800000b6b67808 */ /* 0x000fe40006800000 */
[----:B------:R-:W-:Y:S01]  /*a5e0*/  FSEL R158, R55, -INF , !P4 ;  /* 0xff800000379e7808 */ /* 0x000fe20006000000 */
[----:B------:R-:W-:Y:S01]  /*a5f0*/  HMMA.16816.F32 R36, R152, R142, R36 ;  /* 0x0000008e9824723c */ /* 0x000fe20000001824 */
[----:B------:R-:W-:Y:S01]  /*a600*/  IADD3 R55, R176, 0x18, RZ ;  /* 0x00000018b0377810 */ /* 0x000fe20007ffe0ff */
[C---:B-----5:R-:W-:Y:S01]  /*a610*/  FFMA.FTZ R48, R0.reuse, R57, R48 ;  /* 0x0000003900307223 */ /* 0x060fe20000010030 */
[C---:B------:R-:W-:Y:S01]  /*a620*/  ISETP.GE.AND P3, PT, R59.reuse, R189, PT ;  /* 0x000000bd3b00720c */ /* 0x040fe20003f66270 */
[----:B------:R-:W-:Y:S01]  /*a630*/  FFMA.FTZ R50, R0, R57, R50 ;  /* 0x0000003900327223 */ /* 0x000fe20000010032 */
[----:B------:R-:W-:-:S02]  /*a640*/  ISETP.GE.AND P5, PT, R59, R188, PT ;  /* 0x000000bc3b00720c */ /* 0x000fc40003fa6270 */
[----:B------:R-:W-:Y:S01]  /*a650*/  FSEL R184, R53, -INF , !P6 ;  /* 0xff80000035b87808 */ /* 0x000fe20007000000 */
[----:B--2---:R-:W-:Y:S01]  /*a660*/  HMMA.16816.F32 R40, R8, R4, R40 ;  /* 0x000000040828723c */ /* 0x004fe20000001828 */
[----:B------:R-:W2:Y:S01]  /*a670*/  I2F R53, R55 ;  /* 0x0000003700357306 */ /* 0x000ea20000201400 */
[----:B------:R-:W-:Y:S01]  /*a680*/  FSEL R156, R48, -INF , !P3 ;  /* 0xff800000309c7808 */ /* 0x000fe20005800000 */
[-C--:B-1----:R-:W-:Y:S01]  /*a690*/  FFMA.FTZ R60, R0, R54.reuse, R49 ;  /* 0x00000036003c7223 */ /* 0x082fe20000010031 */
[----:B------:R-:W-:Y:S01]  /*a6a0*/  FSEL R148, R50, -INF , !P5 ;  /* 0xff80000032947808 */ /* 0x000fe20006800000 */
[----:B------:R-:W-:Y:S01]  /*a6b0*/  FFMA.FTZ R150, R0, R54, R51 ;  /* 0x0000003600967223 */ /* 0x000fe20000010033 */
[C---:B------:R-:W-:Y:S01]  /*a6c0*/  ISETP.GE.AND P6, PT, R52.reuse, R189, PT ;  /* 0x000000bd3400720c */ /* 0x040fe20003fc6270 */
[----:B------:R-:W1:Y:S01]  /*a6d0*/  LDSM.16.M88.4 R48, [R204+0x5800] ;  /* 0x00580000cc30783b */ /* 0x000e620000000200 */
[----:B------:R-:W-:Y:S01]  /*a6e0*/  ISETP.GE.AND P4, PT, R52, R188, PT ;  /* 0x000000bc3400720c */ /* 0x000fe20003f86270 */
[----:B------:R-:W-:Y:S01]  /*a6f0*/  HMMA.16816.F32 R12, R152, R62, R12 ;  /* 0x0000003e980c723c */ /* 0x000fe2000000180c */
[----:B------:R-:W-:-:S02]  /*a700*/  IADD3 R52, R176, 0x19, RZ ;  /* 0x00000019b0347810 */ /* 0x000fc40007ffe0ff */
[----:B------:R-:W-:Y:S02]  /*a710*/  IADD3 R4, R176, 0x20, RZ ;  /* 0x00000020b0047810 */ /* 0x000fe40007ffe0ff */
[----:B------:R-:W4:Y:S01]  /*a720*/  I2F R59, R52 ;  /* 0x00000034003b7306 */ /* 0x000f220000201400 */
[C---:B------:R-:W-:Y:S01]  /*a730*/  ISETP.GE.AND P3, PT, R55.reuse, R189, PT ;  /* 0x000000bd3700720c */ /* 0x040fe20003f66270 */
[CC--:B--2---:R-:W-:Y:S01]  /*a740*/  FFMA.FTZ R44, R0.reuse, R53.reuse, R44 ;  /* 0x00000035002c7223 */ /* 0x0c4fe2000001002c */
[----:B------:R-:W-:Y:S01]  /*a750*/  ISETP.GE.AND P5, PT, R55, R188, PT ;  /* 0x000000bc3700720c */ /* 0x000fe20003fa6270 */
[----:B------:R-:W-:Y:S01]  /*a760*/  FFMA.FTZ R46, R0, R53, R46 ;  /* 0x00000035002e7223 */ /* 0x000fe2000001002e */
[----:B---3--:R-:W-:Y:S01]  /*a770*/  HMMA.16816.F32 R168, R152, R64, R168 ;  /* 0x0000004098a8723c */ /* 0x008fe200000018a8 */
[----:B------:R-:W-:Y:S02]  /*a780*/  IADD3 R62, R176, 0x21, RZ ;  /* 0x00000021b03e7810 */ /* 0x000fe40007ffe0ff */
[----:B------:R2:W3:Y:S01]  /*a790*/  I2F R57, R4 ;  /* 0x0000000400397306 */ /* 0x0004e20000201400 */
[----:B------:R-:W-:-:S02]  /*a7a0*/  FSEL R60, R60, -INF , !P6 ;  /* 0xff8000003c3c7808 */ /* 0x000fc40007000000 */
[----:B------:R-:W-:Y:S02]  /*a7b0*/  ISETP.GE.AND P6, PT, R52, R189, PT ;  /* 0x000000bd3400720c */ /* 0x000fe40003fc6270 */
[----:B------:R-:W-:Y:S01]  /*a7c0*/  FSEL R65, R44, -INF , !P3 ;  /* 0xff8000002c417808 */ /* 0x000fe20005800000 */
[----:B------:R-:W-:Y:S01]  /*a7d0*/  HMMA.16816.F32 R36, R8, R6, R36 ;  /* 0x000000060824723c */ /* 0x000fe20000001824 */
[----:B------:R-:W-:Y:S01]  /*a7e0*/  FSEL R64, R46, -INF , !P5 ;  /* 0xff8000002e407808 */ /* 0x000fe20006800000 */
[----:B----4-:R-:W-:Y:S01]  /*a7f0*/  FFMA.FTZ R45, R0, R59, R45 ;  /* 0x0000003b002d7223 */ /* 0x010fe2000001002d */
[C---:B------:R-:W-:Y:S01]  /*a800*/  ISETP.GE.AND P3, PT, R4.reuse, R189, PT ;  /* 0x000000bd0400720c */ /* 0x040fe20003f66270 */
[----:B------:R-:W4:Y:S01]  /*a810*/  I2F R44, R62 ;  /* 0x0000003e002c7306 */ /* 0x000f220000201400 */
[-C--:B------:R-:W-:Y:S01]  /*a820*/  ISETP.GE.AND P5, PT, R4, R188.reuse, PT ;  /* 0x000000bc0400720c */ /* 0x080fe20003fa6270 */
[----:B------:R-:W-:Y:S01]  /*a830*/  FFMA.FTZ R47, R0, R59, R47 ;  /* 0x0000003b002f7223 */ /* 0x000fe2000001002f */
[----:B------:R-:W-:Y:S01]  /*a840*/  IADD3 R46, R176, 0x28, RZ ;  /* 0x00000028b02e7810 */ /* 0x000fe20007ffe0ff */
[C---:B------:R-:W-:Y:S01]  /*a850*/  HMMA.16816.F32 R28, R152.reuse, R138, R28 ;  /* 0x0000008a981c723c */ /* 0x040fe2000000181c */
[----:B------:R-:W-:Y:S01]  /*a860*/  FSEL R61, R45, -INF , !P6 ;  /* 0xff8000002d3d7808 */ /* 0x000fe20007000000 */
[----:B--2---:R-:W2:Y:S01]  /*a870*/  LDSM.16.M88.4 R4, [R204+0x6000] ;  /* 0x00600000cc04783b */ /* 0x004ea20000000200 */
[-C--:B---3--:R-:W-:Y:S01]  /*a880*/  FFMA.FTZ R136, R0, R57.reuse, R40 ;  /* 0x0000003900887223 */ /* 0x088fe20000010028 */
[----:B------:R-:W-:Y:S01]  /*a890*/  IADD3 R40, R176, 0x29, RZ ;  /* 0x00000029b0287810 */ /* 0x000fe20007ffe0ff */
[----:B------:R-:W-:Y:S01]  /*a8a0*/  FFMA.FTZ R137, R0, R57, R42 ;  /* 0x0000003900897223 */ /* 0x000fe2000001002a */
[----:B------:R-:W3:Y:S01]  /*a8b0*/  I2F R45, R46 ;  /* 0x0000002e002d7306 */ /* 0x000ee20000201400 */
[----:B------:R-:W-:Y:S01]  /*a8c0*/  FSEL R150, R150, -INF , !P4 ;  /* 0xff80000096967808 */ /* 0x000fe20006000000 */
[----:B------:R-:W-:Y:S01]  /*a8d0*/  HMMA.16816.F32 R164, R152, R66, R164 ;  /* 0x0000004298a4723c */ /* 0x000fe200000018a4 */
[----:B------:R-:W-:-:S02]  /*a8e0*/  ISETP.GE.AND P4, PT, R52, R188, PT ;  /* 0x000000bc3400720c */ /* 0x000fc40003f86270 */
[-C--:B------:R-:W-:Y:S01]  /*a8f0*/  ISETP.GE.AND P6, PT, R62, R189.reuse, PT ;  /* 0x000000bd3e00720c */ /* 0x080fe20003fc6270 */
[CC--:B----4-:R-:W-:Y:S01]  /*a900*/  FFMA.FTZ R41, R0.reuse, R44.reuse, R41 ;  /* 0x0000002c00297223 */ /* 0x0d0fe20000010029 */
[----:B------:R-:W-:Y:S01]  /*a910*/  FSEL R146, R47, -INF , !P4 ;  /* 0xff8000002f927808 */ /* 0x000fe20006000000 */
[----:B------:R-:W4:Y:S01]  /*a920*/  I2F R42, R40 ;  /* 0x00000028002a7306 */ /* 0x000f220000201400 */
[----:B------:R-:W-:Y:S01]  /*a930*/  FFMA.FTZ R43, R0, R44, R43 ;  /* 0x0000002c002b7223 */ /* 0x000fe2000001002b */
[-C--:B------:R-:W-:Y:S01]  /*a940*/  ISETP.GE.AND P4, PT, R62, R188.reuse, PT ;  /* 0x000000bc3e00720c */ /* 0x080fe20003f86270 */
[C---:B-1----:R-:W-:Y:S01]  /*a950*/  HMMA.16816.F32 R32, R8.reuse, R48, R32 ;  /* 0x000000300820723c */ /* 0x042fe20000001820 */
[----:B------:R-:W-:Y:S01]  /*a960*/  FSEL R136, R136, -INF , !P3 ;  /* 0xff80000088887808 */ /* 0x000fe20005800000 */
[----:B------:R-:W1:Y:S01]  /*a970*/  LDSM.16.M88.4 R52, [R215+0xb800] ;  /* 0x00b80000d734783b */ /* 0x000e620000000200 */
[----:B------:R-:W-:Y:S02]  /*a980*/  FSEL R137, R137, -INF , !P5 ;  /* 0xff80000089897808 */ /* 0x000fe40006800000 */
[----:B------:R-:W-:Y:S01]  /*a990*/  ISETP.GE.AND P3, PT, R46, R189, PT ;  /* 0x000000bd2e00720c */ /* 0x000fe20003f66270 */
[-C--:B---3--:R-:W-:Y:S01]  /*a9a0*/  FFMA.FTZ R36, R0, R45.reuse, R36 ;  /* 0x0000002d00247223 */ /* 0x088fe20000010024 */
[----:B------:R-:W-:Y:S01]  /*a9b0*/  ISETP.GE.AND P5, PT, R46, R188, PT ;  /* 0x000000bc2e00720c */ /* 0x000fe20003fa6270 */
[----:B------:R-:W-:Y:S01]  /*a9c0*/  FFMA.FTZ R38, R0, R45, R38 ;  /* 0x0000002d00267223 */ /* 0x000fe20000010026 */
[----:B------:R-:W-:Y:S01]  /*a9d0*/  IADD3 R46, R176, 0x30, RZ ;  /* 0x00000030b02e7810 */ /* 0x000fe20007ffe0ff */
[----:B------:R-:W-:Y:S01]  /*a9e0*/  HMMA.16816.F32 R28, R8, R50, R28 ;  /* 0x00000032081c723c */ /* 0x000fe2000000181c */
[----:B------:R-:W-:-:S02]  /*a9f0*/  FSEL R140, R41, -INF , !P6 ;  /* 0xff800000298c7808 */ /* 0x000fc40007000000 */
[----:B------:R-:W-:Y:S01]  /*aa00*/  FSEL R138, R43, -INF , !P4 ;  /* 0xff8000002b8a7808 */ /* 0x000fe20006000000 */
[-C--:B----4-:R-:W-:Y:S01]  /*aa10*/  FFMA.FTZ R37, R0, R42.reuse, R37 ;  /* 0x0000002a00257223 */ /* 0x090fe20000010025 */
[----:B------:R-:W-:Y:S01]  /*aa20*/  ISETP.GE.AND P6, PT, R40, R189, PT ;  /* 0x000000bd2800720c */ /* 0x000fe20003fc6270 */
[----:B------:R-:W-:Y:S01]  /*aa30*/  FFMA.FTZ R39, R0, R42, R39 ;  /* 0x0000002a00277223 */ /* 0x000fe20000010027 */
[----:B------:R-:W-:Y:S01]  /*aa40*/  ISETP.GE.AND P4, PT, R40, R188, PT ;  /* 0x000000bc2800720c */ /* 0x000fe20003f86270 */
[----:B------:R-:W3:Y:S01]  /*aa50*/  I2F R41, R46 ;  /* 0x0000002e00297306 */ /* 0x000ee20000201400 */
[----:B------:R-:W-:Y:S02]  /*aa60*/  IADD3 R43, R176, 0x38, RZ ;  /* 0x00000038b02b7810 */ /* 0x000fe40007ffe0ff */
[----:B------:R-:W-:Y:S02]  /*aa70*/  FSEL R144, R36, -INF , !P3 ;  /* 0xff80000024907808 */ /* 0x000fe40005800000 */
[----:B------:R-:W-:-:S02]  /*aa80*/  FSEL R50, R38, -INF , !P5 ;  /* 0xff80000026327808 */ /* 0x000fc40006800000 */
[----:B------:R-:W-:Y:S01]  /*aa90*/  FSEL R142, R37, -INF , !P6 ;  /* 0xff800000258e7808 */ /* 0x000fe20007000000 */
[----:B------:R-:W4:Y:S01]  /*aaa0*/  I2F R45, R43 ;  /* 0x0000002b002d7306 */ /* 0x000f220000201400 */
[----:B------:R-:W-:Y:S01]  /*aab0*/  FSEL R143, R39, -INF , !P4 ;  /* 0xff800000278f7808 */ /* 0x000fe20006000000 */
[C---:B--2---:R-:W-:Y:S01]  /*aac0*/  HMMA.16816.F32 R24, R8.reuse, R4, R24 ;  /* 0x000000040818723c */ /* 0x044fe20000001818 */
[----:B------:R-:W2:Y:S01]  /*aad0*/  LDSM.16.M88.4 R36, [R204+0x6800] ;  /* 0x00680000cc24783b */ /* 0x000ea20000000200 */
[C---:B------:R-:W-:Y:S02]  /*aae0*/  IADD3 R44, R176.reuse, 0x31, RZ ;  /* 0x00000031b02c7810 */ /* 0x040fe40007ffe0ff */
[----:B------:R-:W-:Y:S02]  /*aaf0*/  IADD3 R42, R176, 0x39, RZ ;  /* 0x00000039b02a7810 */ /* 0x000fe40007ffe0ff */
[----:B------:R-:W5:Y:S01]  /*ab00*/  I2F R40, R44 ;  /* 0x0000002c00287306 */ /* 0x000f620000201400 */
[-C--:B---3--:R-:W-:Y:S01]  /*ab10*/  FFMA.FTZ R34, R0, R41.reuse, R34 ;  /* 0x0000002900227223 */ /* 0x088fe20000010022 */
[----:B------:R-:W-:Y:S01]  /*ab20*/  ISETP.GE.AND P5, PT, R46, R188, PT ;  /* 0x000000bc2e00720c */ /* 0x000fe20003fa6270 */
[----:B------:R-:W-:Y:S01]  /*ab30*/  FFMA.FTZ R32, R0, R41, R32 ;  /* 0x0000002900207223 */ /* 0x000fe20000010020 */
[----:B------:R-:W-:Y:S01]  /*ab40*/  ISETP.GE.AND P3, PT, R46, R189, PT ;  /* 0x000000bd2e00720c */ /* 0x000fe20003f66270 */
[----:B------:R-:W-:Y:S01]  /*ab50*/  HMMA.16816.F32 R20, R8, R6, R20 ;  /* 0x000000060814723c */ /* 0x000fe20000001814 */
[----:B------:R-:W-:-:S02]  /*ab60*/  FSEL R247, R34, -INF , !P5 ;  /* 0xff80000022f77808 */ /* 0x000fc40006800000 */
[----:B------:R-:W3:Y:S01]  /*ab70*/  I2F R4, R42 ;  /* 0x0000002a00047306 */ /* 0x000ee20000201400 */
[CC--:B----4-:R-:W-:Y:S01]  /*ab80*/  FFMA.FTZ R30, R0.reuse, R45.reuse, R30 ;  /* 0x0000002d001e7223 */ /* 0x0d0fe2000001001e */
[C---:B------:R-:W-:Y:S01]  /*ab90*/  ISETP.GE.AND P5, PT, R43.reuse, R188, PT ;  /* 0x000000bc2b00720c */ /* 0x040fe20003fa6270 */
[----:B------:R-:W-:Y:S01]  /*aba0*/  FFMA.FTZ R49, R0, R45, R28 ;  /* 0x0000002d00317223 */ /* 0x000fe2000001001c */
[----:B------:R-:W-:Y:S01]  /*abb0*/  IADD3 R5, R176, 0x40, RZ ;  /* 0x00000040b0057810 */ /* 0x000fe20007ffe0ff */
[C---:B-1----:R-:W-:Y:S01]  /*abc0*/  HMMA.16816.F32 R160, R152.reuse, R52, R160 ;  /* 0x0000003498a0723c */ /* 0x042fe200000018a0 */
[----:B------:R-:W-:Y:S01]  /*abd0*/  FSEL R51, R32, -INF , !P3 ;  /* 0xff80000020337808 */ /* 0x000fe20005800000 */
[-C--:B-----5:R-:W-:Y:S01]  /*abe0*/  FFMA.FTZ R48, R0, R40.reuse, R33 ;  /* 0x0000002800307223 */ /* 0x0a0fe20000010021 */
[-C--:B------:R-:W-:Y:S01]  /*abf0*/  ISETP.GE.AND P3, PT, R43, R189.reuse, PT ;  /* 0x000000bd2b00720c */ /* 0x080fe20003f66270 */
[----:B------:R1:W4:Y:S01]  /*ac00*/  I2F R33, R5 ;  /* 0x0000000500217306 */ /* 0x0003220000201400 */
[----:B------:R-:W-:Y:S01]  /*ac10*/  FSEL R243, R30, -INF , !P5 ;  /* 0xff8000001ef37808 */ /* 0x000fe20006800000 */
[----:B------:R-:W-:Y:S01]  /*ac20*/  FFMA.FTZ R35, R0, R40, R35 ;  /* 0x0000002800237223 */ /* 0x000fe20000010023 */
[----:B------:R-:W-:Y:S01]  /*ac30*/  IADD3 R30, R176, 0x48, RZ ;  /* 0x00000048b01e7810 */ /* 0x000fe20007ffe0ff */
[----:B------:R-:W-:Y:S01]  /*ac40*/  HMMA.16816.F32 R172, R152, R54, R172 ;  /* 0x0000003698ac723c */ /* 0x000fe200000018ac */
[----:B------:R-:W-:Y:S01]  /*ac50*/  FSEL R49, R49, -INF , !P3 ;  /* 0xff80000031317808 */ /* 0x000fe20005800000 */
[-C--:B---3--:R-:W-:Y:S01]  /*ac60*/  FFMA.FTZ R245, R0, R4.reuse, R31 ;  /* 0x0000000400f57223 */ /* 0x088fe2000001001f */
[----:B------:R-:W-:Y:S01]  /*ac70*/  IADD3 R32, R176, 0x41, RZ ;  /* 0x00000041b0207810 */ /* 0x000fe20007ffe0ff */
[----:B------:R-:W-:Y:S01]  /*ac80*/  FFMA.FTZ R251, R0, R4, R29 ;  /* 0x0000000400fb7223 */ /* 0x000fe2000001001d */
[C---:B------:R-:W-:Y:S01]  /*ac90*/  ISETP.GE.AND P3, PT, R5.reuse, R189, PT ;  /* 0x000000bd0500720c */ /* 0x040fe20003f66270 */
[----:B------:R-:W3:Y:S01]  /*aca0*/  I2F R31, R30 ;  /* 0x0000001e001f7306 */ /* 0x000ee20000201400 */
[----:B------:R-:W-:-:S02]  /*acb0*/  ISETP.GE.AND P5, PT, R5, R188, PT ;  /* 0x000000bc0500720c */ /* 0x000fc40003fa6270 */
[C---:B------:R-:W-:Y:S02]  /*acc0*/  ISETP.GE.AND P6, PT, R44.reuse, R189, PT ;  /* 0x000000bd2c00720c */ /* 0x040fe40003fc6270 */
[----:B------:R-:W-:Y:S01]  /*acd0*/  ISETP.GE.AND P4, PT, R44, R188, PT ;  /* 0x000000bc2c00720c */ /* 0x000fe20003f86270 */
[----:B-1----:R-:W-:Y:S01]  /*ace0*/  LDSM.16.M88.4 R4, [R204+0x7000] ;  /* 0x00700000cc04783b */ /* 0x002fe20000000200 */
[CC--:B----4-:R-:W-:Y:S01]  /*acf0*/  FFMA.FTZ R24, R0.reuse, R33.reuse, R24 ;  /* 0x0000002100187223 */ /* 0x0d0fe20000010018 */
[----:B------:R-:W1:Y:S01]  /*ad00*/  I2F R28, R32 ;  /* 0x00000020001c7306 */ /* 0x000e620000201400 */
[----:B------:R-:W-:Y:S01]  /*ad10*/  FFMA.FTZ R187, R0, R33, R26 ;  /* 0x0000002100bb7223 */ /* 0x000fe2000001001a */
[----:B--2---:R-:W-:Y:S01]  /*ad20*/  HMMA.16816.F32 R16, R8, R36, R16 ;  /* 0x000000240810723c */ /* 0x004fe20000001810 */
[----:B------:R-:W-:Y:S02]  /*ad30*/  IADD3 R29, R176, 0x49, RZ ;  /* 0x00000049b01d7810 */ /* 0x000fe40007ffe0ff */
[----:B------:R-:W-:-:S02]  /*ad40*/  FSEL R48, R48, -INF , !P6 ;  /* 0xff80000030307808 */ /* 0x000fc40007000000 */
[----:B------:R-:W-:Y:S01]  /*ad50*/  FSEL R249, R35, -INF , !P4 ;  /* 0xff80000023f97808 */ /* 0x000fe20006000000 */
[----:B---3--:R-:W-:Y:S01]  /*ad60*/  FFMA.FTZ R195, R0, R31, R20 ;  /* 0x0000001f00c37223 */ /* 0x008fe20000010014 */
[C---:B------:R-:W-:Y:S01]  /*ad70*/  ISETP.GE.AND P6, PT, R42.reuse, R189, PT ;  /* 0x000000bd2a00720c */ /* 0x040fe20003fc6270 */
[----:B------:R-:W-:Y:S01]  /*ad80*/  HMMA.16816.F32 R36, R8, R38, R12 ;  /* 0x000000260824723c */ /* 0x000fe2000000180c */
[----:B------:R-:W2:Y:S01]  /*ad90*/  LDSM.16.M88.4 R12, [R204+0x7800] ;  /* 0x00780000cc0c783b */ /* 0x000ea20000000200 */
[----:B------:R-:W-:Y:S01]  /*ada0*/  ISETP.GE.AND P4, PT, R42, R188, PT ;  /* 0x000000bc2a00720c */ /* 0x000fe20003f86270 */
[----:B------:R-:W-:Y:S01]  /*adb0*/  FFMA.FTZ R22, R0, R31, R22 ;  /* 0x0000001f00167223 */ /* 0x000fe20000010016 */
[----:B------:R-:W-:Y:S01]  /*adc0*/  FSEL R191, R24, -INF , !P3 ;  /* 0xff80000018bf7808 */ /* 0x000fe20005800000 */
[----:B------:R-:W3:Y:S01]  /*add0*/  I2F R26, R29 ;  /* 0x0000001d001a7306 */ /* 0x000ee20000201400 */
[----:B------:R-:W-:Y:S01]  /*ade0*/  FSEL R187, R187, -INF , !P5 ;  /* 0xff800000bbbb7808 */ /* 0x000fe20006800000 */
[-C--:B-1----:R-:W-:Y:S01]  /*adf0*/  FFMA.FTZ R237, R0, R28.reuse, R25 ;  /* 0x0000001c00ed7223 */ /* 0x082fe20000010019 */
[----:B------:R-:W-:Y:S01]  /*ae00*/  ISETP.GE.AND P3, PT, R30, R189, PT ;  /* 0x000000bd1e00720c */ /* 0x000fe20003f66270 */
[----:B------:R-:W-:Y:S01]  /*ae10*/  FFMA.FTZ R27, R0, R28, R27 ;  /* 0x0000001c001b7223 */ /* 0x000fe2000001001b */
[----:B------:R-:W-:Y:S01]  /*ae20*/  ISETP.GE.AND P5, PT, R30, R188, PT ;  /* 0x000000bc1e00720c */ /* 0x000fe20003fa6270 */
[----:B------:R-:W-:-:S04]  /*ae30*/  DEPBAR.LE SB0, 0x0 ;  /* 0x000080000000791a */ /* 0x000fc80000000000 */
[----:B------:R-:W-:Y:S02]  /*ae40*/  IADD3 R24, R176, 0x50, RZ ;  /* 0x00000050b0187810 */ /* 0x000fe40007ffe0ff */
[----:B------:R-:W-:Y:S02]  /*ae50*/  FSEL R251, R251, -INF , !P6 ;  /* 0xff800000fbfb7808 */ /* 0x000fe40007000000 */
[----:B------:R-:W-:Y:S01]  /*ae60*/  FSEL R245, R245, -INF , !P4 ;  /* 0xff800000f5f57808 */ /* 0x000fe20006000000 */
[----:B------:R-:W1:Y:S01]  /*ae70*/  I2F R25, R24 ;  /* 0x0000001800197306 */ /* 0x000e620000201400 */
[----:B------:R-:W-:Y:S01]  /*ae80*/  ISETP.GE.AND P6, PT, R32, R189, PT ;  /* 0x000000bd2000720c */ /* 0x000fe20003fc6270 */
[----:B---3--:R-:W-:Y:S01]  /*ae90*/  FFMA.FTZ R21, R0, R26, R21 ;  /* 0x0000001a00157223 */ /* 0x008fe20000010015 */
[----:B------:R-:W-:Y:S01]  /*aea0*/  ISETP.GE.AND P4, PT, R32, R188, PT ;  /* 0x000000bc2000720c */ /* 0x000fe20003f86270 */
[----:B------:R-:W-:Y:S01]  /*aeb0*/  FFMA.FTZ R23, R0, R26, R23 ;  /* 0x0000001a00177223 */ /* 0x000fe20000010017 */
[----:B------:R-:W-:-:S02]  /*aec0*/  FSEL R195, R195, -INF , !P3 ;  /* 0xff800000c3c37808 */ /* 0x000fc40005800000 */
[----:B------:R-:W-:Y:S02]  /*aed0*/  FSEL R181, R22, -INF , !P5 ;  /* 0xff80000016b57808 */ /* 0x000fe40006800000 */
[C---:B------:R-:W-:Y:S02]  /*aee0*/  ISETP.GE.AND P3, PT, R24.reuse, R189, PT ;  /* 0x000000bd1800720c */ /* 0x040fe40003f66270 */
[----:B------:R-:W-:Y:S02]  /*aef0*/  ISETP.GE.AND P5, PT, R24, R188, PT ;  /* 0x000000bc1800720c */ /* 0x000fe40003fa6270 */
[----:B------:R-:W-:Y:S02]  /*af00*/  FSEL R237, R237, -INF , !P6 ;  /* 0xff800000eded7808 */ /* 0x000fe40007000000 */
[----:B------:R-:W-:Y:S01]  /*af10*/  FSEL R185, R27, -INF , !P4 ;  /* 0xff8000001bb97808 */ /* 0x000fe20006000000 */
[-C--:B-1----:R-:W-:Y:S01]  /*af20*/  FFMA.FTZ R179, R0, R25.reuse, R16 ;  /* 0x0000001900b37223 */ /* 0x082fe20000010010 */
[----:B------:R-:W-:Y:S01]  /*af30*/  IADD3 R24, R176, 0x58, RZ ;  /* 0x00000058b0187810 */ /* 0x000fe20007ffe0ff */
[----:B------:R-:W-:Y:S01]  /*af40*/  FFMA.FTZ R18, R0, R25, R18 ;  /* 0x0000001900127223 */ /* 0x000fe20000010012 */
[----:B------:R-:W-:-:S02]  /*af50*/  ISETP.GE.AND P6, PT, R29, R189, PT ;  /* 0x000000bd1d00720c */ /* 0x000fc40003fc6270 */
[-C--:B------:R-:W-:Y:S01]  /*af60*/  ISETP.GE.AND P4, PT, R29, R188.reuse, PT ;  /* 0x000000bc1d00720c */ /* 0x080fe20003f86270 */
[C---:B--2---:R-:W-:Y:S01]  /*af70*/  HMMA.16816.F32 R160, R8.reuse, R12, R160 ;  /* 0x0000000c08a0723c */ /* 0x044fe200000018a0 */
[----:B------:R-:W1:Y:S01]  /*af80*/  I2F R29, R24 ;  /* 0x00000018001d7306 */ /* 0x000e620000201400 */
[C---:B------:R-:W-:Y:S02]  /*af90*/  IADD3 R20, R176.reuse, 0x51, RZ ;  /* 0x00000051b0147810 */ /* 0x040fe40007ffe0ff */
[----:B------:R-:W-:Y:S02]  /*afa0*/  IADD3 R26, R176, 0x59, RZ ;  /* 0x00000059b01a7810 */ /* 0x000fe40007ffe0ff */
[----:B------:R-:W-:Y:S02]  /*afb0*/  FSEL R193, R21, -INF , !P6 ;  /* 0xff80000015c17808 */ /* 0x000fe40007000000 */
[----:B------:R-:W-:Y:S01]  /*afc0*/  FSEL R183, R23, -INF , !P4 ;  /* 0xff80000017b77808 */ /* 0x000fe20006000000 */
[----:B------:R2:W3:Y:S01]  /*afd0*/  I2F R27, R20 ;  /* 0x00000014001b7306 */ /* 0x0004e20000201400 */
[C---:B------:R-:W-:Y:S01]  /*afe0*/  ISETP.GE.AND P6, PT, R20.reuse, R189, PT ;  /* 0x000000bd1400720c */ /* 0x040fe20003fc6270 */
[----:B------:R-:W-:Y:S01]  /*aff0*/  HMMA.16816.F32 R172, R8, R14, R172 ;  /* 0x0000000e08ac723c */ /* 0x000fe200000018ac */
[----:B------:R-:W-:-:S02]  /*b000*/  ISETP.GE.AND P4, PT, R20, R188, PT ;  /* 0x000000bc1400720c */ /* 0x000fc40003f86270 */
[----:B------:R-:W-:Y:S02]  /*b010*/  FSEL R179, R179, -INF , !P3 ;  /* 0xff800000b3b37808 */ /* 0x000fe40005800000 */
[----:B------:R-:W-:Y:S01]  /*b020*/  ISETP.GE.AND P3, PT, R24, R189, PT ;  /* 0x000000bd1800720c */ /* 0x000fe20003f66270 */
[----:B------:R-:W4:Y:S01]  /*b030*/  I2F R28, R26 ;  /* 0x0000001a001c7306 */ /* 0x000f220000201400 */
[-C--:B-1----:R-:W-:Y:S01]  /*b040*/  FFMA.FTZ R36, R0, R29.reuse, R36 ;  /* 0x0000001d00247223 */ /* 0x082fe20000010024 */
[----:B------:R-:W-:Y:S01]  /*b050*/  IADD3 R16, R176, 0x60, RZ ;  /* 0x00000060b0107810 */ /* 0x000fe20007ffe0ff */
[----:B------:R-:W-:Y:S01]  /*b060*/  FFMA.FTZ R38, R0, R29, R38 ;  /* 0x0000001d00267223 */ /* 0x000fe20000010026 */
[C---:B------:R-:W-:Y:S02]  /*b070*/  IADD3 R25, R176.reuse, 0x68, RZ ;  /* 0x00000068b0197810 */ /* 0x040fe40007ffe0ff */
[----:B------:R-:W-:Y:S01]  /*b080*/  IADD3 R13, R176, 0x70, RZ ;  /* 0x00000070b00d7810 */ /* 0x000fe20007ffe0ff */
[----:B--2---:R-:W-:Y:S01]  /*b090*/  HMMA.16816.F32 R20, R8, R4, R168 ;  /* 0x000000040814723c */ /* 0x004fe200000018a8 */
[----:B---3--:R-:W-:-:S02]  /*b0a0*/  FFMA.FTZ R177, R0, R27, R17 ;  /* 0x0000001b00b17223 */ /* 0x008fc40000010011 */
[----:B------:R-:W-:Y:S01]  /*b0b0*/  FFMA.FTZ R19, R0, R27, R19 ;  /* 0x0000001b00137223 */ /* 0x000fe20000010013 */
[----:B------:R1:W2:Y:S02]  /*b0c0*/  I2F R17, R16 ;  /* 0x0000001000117306 */ /* 0x0002a40000201400 */
[----:B------:R-:W-:Y:S02]  /*b0d0*/  FSEL R177, R177, -INF , !P6 ;  /* 0xff800000b1b17808 */ /* 0x000fe40007000000 */
[----:B------:R-:W-:Y:S01]  /*b0e0*/  FSEL R171, R18, -INF , !P5 ;  /* 0xff80000012ab7808 */ /* 0x000fe20006800000 */
[----:B------:R-:W-:Y:S01]  /*b0f0*/  HMMA.16816.F32 R4, R8, R6, R164 ;  /* 0x000000060804723c */ /* 0x000fe200000018a4 */
[----:B------:R-:W-:Y:S01]  /*b100*/  ISETP.GE.AND P5, PT, R24, R188, PT ;  /* 0x000000bc1800720c */ /* 0x000fe20003fa6270 */
[-C--:B----4-:R-:W-:Y:S01]  /*b110*/  FFMA.FTZ R37, R0, R28.reuse, R37 ;  /* 0x0000001c00257223 */ /* 0x090fe20000010025 */
[----:B------:R-:W-:Y:S01]  /*b120*/  IADD3 R18, R176, 0x61, RZ ;  /* 0x00000061b0127810 */ /* 0x000fe20007ffe0ff */
[----:B------:R-:W-:Y:S01]  /*b130*/  FFMA.FTZ R39, R0, R28, R39 ;  /* 0x0000001c00277223 */ /* 0x000fe20000010027 */
[----:B------:R-:W-:-:S02]  /*b140*/  FSEL R159, R38, -INF , !P5 ;  /* 0xff800000269f7808 */ /* 0x000fc40006800000 */
[----:B------:R-:W-:Y:S01]  /*b150*/  FSEL R167, R36, -INF , !P3 ;  /* 0xff80000024a77808 */ /* 0x000fe20005800000 */
[----:B------:R-:W3:Y:S01]  /*b160*/  I2F R24, R18 ;  /* 0x0000001200187306 */ /* 0x000ee20000201400 */
[C---:B------:R-:W-:Y:S01]  /*b170*/  ISETP.GE.AND P3, PT, R16.reuse, R189, PT ;  /* 0x000000bd1000720c */ /* 0x040fe20003f66270 */
[----:B------:R-:W-:Y:S01]  /*b180*/  BAR.SYNC.DEFER_BLOCKING 0x0 ;  /* 0x0000000000007b1d */ /* 0x000fe20000010000 */
[-C--:B------:R-:W-:Y:S02]  /*b190*/  ISETP.GE.AND P5, PT, R16, R188.reuse, PT ;  /* 0x000000bc1000720c */ /* 0x080fe40003fa6270 */
[----:B-1----:R-:W-:Y:S02]  /*b1a0*/  IADD3 R16, R176, 0x69, RZ ;  /* 0x00000069b0107810 */ /* 0x002fe40007ffe0ff */
[----:B------:R-:W-:Y:S01]  /*b1b0*/  FSEL R169, R19, -INF , !P4 ;  /* 0xff80000013a97808 */ /* 0x000fe20006000000 */
[----:B--2---:R-:W-:Y:S01]  /*b1c0*/  FFMA.FTZ R20, R0, R17, R20 ;  /* 0x0000001100147223 */ /* 0x004fe20000010014 */
[----:B------:R-:W1:Y:S01]  /*b1d0*/  I2F R19, R25 ;  /* 0x0000001900137306 */ /* 0x000e620000201400 */
[----:B------:R-:W-:Y:S01]  /*b1e0*/  ISETP.GE.AND P6, PT, R26, R189, PT ;  /* 0x000000bd1a00720c */ /* 0x000fe20003fc6270 */
[----:B------:R-:W-:Y:S01]  /*b1f0*/  FFMA.FTZ R22, R0, R17, R22 ;  /* 0x0000001100167223 */ /* 0x000fe20000010016 */
[----:B------:R-:W-:-:S02]  /*b200*/  ISETP.GE.AND P4, PT, R26, R188, PT ;  /* 0x000000bc1a00720c */ /* 0x000fc40003f86270 */
[----:B------:R-:W-:Y:S02]  /*b210*/  FSEL R165, R37, -INF , !P6 ;  /* 0xff80000025a57808 */ /* 0x000fe40007000000 */
[----:B------:R-:W-:Y:S01]  /*b220*/  FSEL R157, R39, -INF , !P4 ;  /* 0xff800000279d7808 */ /* 0x000fe20006000000 */
[----:B------:R-:W2:Y:S01]  /*b230*/  I2F R12, R16 ;  /* 0x00000010000c7306 */ /* 0x000ea20000201400 */
[----:B------:R-:W-:Y:S01]  /*b240*/  ISETP.GE.AND P6, PT, R18, R189, PT ;  /* 0x000000bd1200720c */ /* 0x000fe20003fc6270 */
[----:B---3--:R-:W-:Y:S01]  /*b250*/  FFMA.FTZ R23, R0, R24, R23 ;  /* 0x0000001800177223 */ /* 0x008fe20000010017 */
[----:B------:R-:W-:Y:S01]  /*b260*/  ISETP.GE.AND P4, PT, R18, R188, PT ;  /* 0x000000bc1200720c */ /* 0x000fe20003f86270 */
[----:B------:R-:W-:Y:S01]  /*b270*/  FFMA.FTZ R21, R0, R24, R21 ;  /* 0x0000001800157223 */ /* 0x000fe20000010015 */
[----:B------:R-:W-:Y:S02]  /*b280*/  IADD3 R18, R176, 0x71, RZ ;  /* 0x00000071b0127810 */ /* 0x000fe40007ffe0ff */
[----:B------:R-:W-:Y:S01]  /*b290*/  FSEL R145, R23, -INF , !P4 ;  /* 0xff80000017917808 */ /* 0x000fe20006000000 */
[-C--:B-1----:R-:W-:Y:S01]  /*b2a0*/  FFMA.FTZ R151, R0, R19.reuse, R4 ;  /* 0x0000001300977223 */ /* 0x082fe20000010004 */
[----:B------:R-:W1:Y:S01]  /*b2b0*/  I2F R8, R18 ;  /* 0x0000001200087306 */ /* 0x000e620000201400 */
[----:B------:R-:W-:Y:S01]  /*b2c0*/  ISETP.GE.AND P4, PT, R16, R188, PT ;  /* 0x000000bc1000720c */ /* 0x000fe20003f86270 */
[----:B------:R-:W-:Y:S01]  /*b2d0*/  FFMA.FTZ R6, R0, R19, R6 ;  /* 0x0000001300067223 */ /* 0x000fe20000010006 */
[----:B------:R-:W-:-:S02]  /*b2e0*/  IADD3 R4, R176, 0x78, RZ ;  /* 0x00000078b0047810 */ /* 0x000fc40007ffe0ff */
[----:B------:R-:W-:Y:S01]  /*b2f0*/  FSEL R153, R21, -INF , !P6 ;  /* 0xff80000015997808 */ /* 0x000fe20007000000 */
[CC--:B--2---:R-:W-:Y:S02]  /*b300*/  FFMA.FTZ R7, R0.reuse, R12.reuse, R7 ;  /* 0x0000000c00077223 */ /* 0x0c4fe40000010007 */
[----:B------:R-:W2:Y:S01]  /*b310*/  I2F R17, R13 ;  /* 0x0000000d00117306 */ /* 0x000ea20000201400 */
[----:B------:R-:W-:Y:S01]  /*b320*/  FFMA.FTZ R149, R0, R12, R5 ;  /* 0x0000000c00957223 */ /* 0x000fe20000010005 */
[-C--:B------:R-:W-:Y:S02]  /*b330*/  ISETP.GE.AND P6, PT, R16, R189.reuse, PT ;  /* 0x000000bd1000720c */ /* 0x080fe40003fc6270 */
[----:B------:R-:W-:Y:S02]  /*b340*/  FSEL R139, R7, -INF , !P4 ;  /* 0xff800000078b7808 */ /* 0x000fe40006000000 */
[----:B------:R-:W-:Y:S02]  /*b350*/  FSEL R155, R20, -INF , !P3 ;  /* 0xff800000149b7808 */ /* 0x000fe40005800000 */
[----:B------:R-:W3:Y:S01]  /*b360*/  I2F R5, R4 ;  /* 0x0000000400057306 */ /* 0x000ee20000201400 */
[----:B------:R-:W-:Y:S01]  /*b370*/  FSEL R147, R22, -INF , !P5 ;  /* 0xff80000016937808 */ /* 0x000fe20006800000 */
[CC--:B-1----:R-:W-:Y:S01]  /*b380*/  FFMA.FTZ R59, R0.reuse, R8.reuse, R161 ;  /* 0x00000008003b7223 */ /* 0x0c2fe200000100a1 */
[C---:B------:R-:W-:Y:S01]  /*b390*/  ISETP.GE.AND P3, PT, R25.reuse, R189, PT ;  /* 0x000000bd1900720c */ /* 0x040fe20003f66270 */
[----:B------:R-:W-:Y:S01]  /*b3a0*/  FFMA.FTZ R46, R0, R8, R163 ;  /* 0x00000008002e7223 */ /* 0x000fe200000100a3 */
[----:B------:R-:W-:-:S02]  /*b3b0*/  ISETP.GE.AND P5, PT, R25, R188, PT ;  /* 0x000000bc1900720c */ /* 0x000fc40003fa6270 */
[----:B------:R-:W-:Y:S01]  /*b3c0*/  FSEL R149, R149, -INF , !P6 ;  /* 0xff80000095957808 */ /* 0x000fe20007000000 */
[----:B------:R-:W1:Y:S01]  /*b3d0*/  I2F R7, R176 ;  /* 0x000000b000077306 */ /* 0x000e620000201400 */
[----:B------:R-:W-:Y:S01]  /*b3e0*/  ISETP.GE.AND P6, PT, R18, R189, PT ;  /* 0x000000bd1200720c */ /* 0x000fe20003fc6270 */
[-C--:B--2---:R-:W-:Y:S01]  /*b3f0*/  FFMA.FTZ R63, R0, R17.reuse, R160 ;  /* 0x00000011003f7223 */ /* 0x084fe200000100a0 */
[----:B------:R-:W-:Y:S01]  /*b400*/  ISETP.GE.AND P4, PT, R18, R188, PT ;  /* 0x000000bc1200720c */ /* 0x000fe20003f86270 */
[----:B------:R-:W-:Y:S01]  /*b410*/  FFMA.FTZ R53, R0, R17, R162 ;  /* 0x0000001100357223 */ /* 0x000fe200000100a2 */
[----:B------:R-:W-:Y:S02]  /*b420*/  FSEL R151, R151, -INF , !P3 ;  /* 0xff80000097977808 */ /* 0x000fe40005800000 */
[----:B------:R-:W-:Y:S01]  /*b430*/  FSEL R141, R6, -INF , !P5 ;  /* 0xff800000068d7808 */ /* 0x000fe20006800000 */
[C---:B---3--:R-:W-:Y:S01]  /*b440*/  FFMA.FTZ R172, R0.reuse, R5, R172 ;  /* 0x0000000500ac7223 */ /* 0x048fe200000100ac */
[----:B------:R-:W-:Y:S01]  /*b450*/  ISETP.GE.AND P3, PT, R13, R189, PT ;  /* 0x000000bd0d00720c */ /* 0x000fe20003f66270 */
[----:B------:R-:W-:Y:S01]  /*b460*/  FFMA.FTZ R52, R0, R5, R174 ;  /* 0x0000000500347223 */ /* 0x000fe200000100ae */
[----:B------:R-:W-:-:S02]  /*b470*/  IADD3 R6, R176, 0x79, RZ ;  /* 0x00000079b0067810 */ /* 0x000fc40007ffe0ff */
[----:B------:R-:W-:Y:S02]  /*b480*/  FSEL R59, R59, -INF , !P6 ;  /* 0xff8000003b3b7808 */ /* 0x000fe40007000000 */
[----:B------:R-:W-:Y:S01]  /*b490*/  FSEL R46, R46, -INF , !P4 ;  /* 0xff8000002e2e7808 */ /* 0x000fe20006000000 */
[----:B------:R-:W2:Y:S01]  /*b4a0*/  I2F R5, R6 ;  /* 0x0000000600057306 */ /* 0x000ea20000201400 */
[----:B------:R-:W-:Y:S01]  /*b4b0*/  ISETP.GE.AND P6, PT, R4, R189, PT ;  /* 0x000000bd0400720c */ /* 0x000fe20003fc6270 */
[-C--:B-1----:R-:W-:Y:S01]  /*b4c0*/  FFMA.FTZ R58, R0, R7.reuse, R58 ;  /* 0x00000007003a7223 */ /* 0x082fe2000001003a */
[----:B------:R-:W-:Y:S01]  /*b4d0*/  ISETP.GE.AND P4, PT, R4, R188, PT ;  /* 0x000000bc0400720c */ /* 0x000fe20003f86270 */
[----:B------:R-:W-:Y:S01]  /*b4e0*/  FFMA.FTZ R4, R0, R7, R56 ;  /* 0x0000000700047223 */ /* 0x000fe20000010038 */
[----:B------:R-:W-:Y:S02]  /*b4f0*/  FSEL R63, R63, -INF , !P3 ;  /* 0xff8000003f3f7808 */ /* 0x000fe40005800000 */
[----:B------:R-:W-:-:S02]  /*b500*/  ISETP.GE.AND P3, PT, R176, R189, PT ;  /* 0x000000bdb000720c */ /* 0x000fc40003f66270 */
[----:B------:R-:W-:Y:S02]  /*b510*/  ISETP.GE.AND P5, PT, R13, R188, PT ;  /* 0x000000bc0d00720c */ /* 0x000fe40003fa6270 */
[----:B------:R-:W-:Y:S02]  /*b520*/  FSEL R4, R4, -INF , !P3 ;  /* 0xff80000004047808 */ /* 0x000fe40005800000 */
[----:B------:R-:W-:Y:S02]  /*b530*/  ISETP.GT.AND P3, PT, R231, R224, PT ;  /* 0x000000e0e700720c */ /* 0x000fe40003f64270 */
[----:B------:R-:W-:Y:S01]  /*b540*/  FSEL R53, R53, -INF , !P5 ;  /* 0xff80000035357808 */ /* 0x000fe20006800000 */
[-C--:B--2---:R-:W-:Y:S01]  /*b550*/  FFMA.FTZ R57, R0, R5.reuse, R173 ;  /* 0x0000000500397223 */ /* 0x084fe200000100ad */
[----:B------:R-:W-:Y:S01]  /*b560*/  FSEL R56, R172, -INF , !P6 ;  /* 0xff800000ac387808 */ /* 0x000fe20007000000 */
[----:B------:R-:W-:Y:S01]  /*b570*/  FFMA.FTZ R47, R0, R5, R175 ;  /* 0x00000005002f7223 */ /* 0x000fe200000100af */
[----:B------:R-:W-:Y:S01]  /*b580*/  FSEL R52, R52, -INF , !P4 ;  /* 0xff80000034347808 */ /* 0x000fe20006000000 */
[----:B------:R-:W-:Y:S01]  /*b590*/  IMAD.MOV.U32 R173, RZ, RZ, R3 ;  /* 0x000000ffffad7224 */ /* 0x000fe200078e0003 */
[----:B------:R-:W-:Y:S01]  /*b5a0*/  ISETP.GE.AND P5, PT, R176, R188, PT ;  /* 0x000000bcb000720c */ /* 0x000fe20003fa6270 */
[----:B------:R-:W-:Y:S01]  /*b5b0*/  IMAD.MOV.U32 R172, RZ, RZ, R2 ;  /* 0x000000ffffac7224 */ /* 0x000fe200078e0002 */
[----:B------:R-:W-:-:S02]  /*b5c0*/  ISETP.GE.AND P6, PT, R6, R189, PT ;  /* 0x000000bd0600720c */ /* 0x000fc40003fc6270 */
        /* <DEDUP_REMOVED lines=65> */
.L_x_3593:
[----:B------:R-:W-:-:S05]  /*b9e0*/  IMAD.MOV.U32 R9, RZ, RZ, c[0x0][0x198] ;  /* 0x00006600ff097624 */ /* 0x000fca00078e00ff */
[----:B------:R-:W-:-:S04]  /*b9f0*/  LEA R9, -R9, RZ, 0x7 ;  /* 0x000000ff09097211 */ /* 0x000fc800078e39ff */
[----:B------:R-:W-:Y:S02]  /*ba00*/  SHF.R.S32.HI R6, RZ, 0x1f, R9 ;  /* 0x0000001fff067819 */ /* 0x000fe40000011409 */
.L_x_3594:
        /* <DEDUP_REMOVED lines=144> */
.L_x_3596:
[----:B------:R-:W-:Y:S05]  /*c310*/  BSYNC B0 ;  /* 0x0000000000007941 */ /* 0x000fea0003800000 */
.L_x_3595:
[----:B------:R-:W0:Y:S01]  /*c320*/  LDGDEPBAR ;  /* 0x00000000000079af */ /* 0x000e220000000000 */
[----:B------:R-:W-:-:S04]  /*c330*/  LEA R238, P1, R9, R238, 0x1 ;  /* 0x000000ee09ee7211 */ /* 0x000fc800078208ff */
[----:B------:R-:W-:Y:S02]  /*c340*/  LEA.HI.X R239, R9, R239, R6, 0x1, P1 ;  /* 0x000000ef09ef7211 */ /* 0x000fe400008f0c06 */
.L_x_3592:
        /* <DEDUP_REMOVED lines=80> */
[----:B--2---:R-:W-:-:S04]  /*c850*/  FMNMX.FTZ R41, R2, R41, !PT ;  /* 0x0000002902297209 */ /* 0x004fc80007810000 */
[----:B------:R-:W-:Y:S01]  /*c860*/  FSEL R62, R62, RZ, P2 ;  /* 0x000000ff3e3e7208 */ /* 0x000fe20001000000 */
[C---:B------:R-:W-:Y:S01]  /*c870*/  FMUL.FTZ R54, R41.reuse, c[0x0][0x23c] ;  /* 0x00008f0029367a20 */ /* 0x040fe20000410000 */
[----:B------:R-:W-:-:S03]  /*c880*/  FSETP.NEU.FTZ.AND P1, PT, R41, -INF , PT ;  /* 0xff8000002900780b */ /* 0x000fc60003f3d000 */
[--C-:B------:R-:W-:Y:S01]  /*c890*/  FFMA.FTZ R40, R4, c[0x0][0x23c], -R62.reuse ;  /* 0x00008f0004287a23 */ /* 0x100fe2000001083e */
[----:B------:R-:W-:Y:S01]  /*c8a0*/  FSEL R4, R42, RZ, P2 ;  /* 0x000000ff2a047208 */ /* 0x000fe20001000000 */
[--C-:B------:R-:W-:Y:S01]  /*c8b0*/  FFMA.FTZ R35, R180, c[0x0][0x23c], -R62.reuse ;  /* 0x00008f00b4237a23 */ /* 0x100fe2000001083e */
[----:B------:R-:W-:Y:S01]  /*c8c0*/  FSEL R5, R41, RZ, P1 ;  /* 0x000000ff29057208 */ /* 0x000fe20000800000 */
[----:B------:R-:W-:Y:S01]  /*c8d0*/  FFMA.FTZ R34, R186, c[0x0][0x23c], -R62 ;  /* 0x00008f00ba227a23 */ /* 0x000fe2000001083e */
[----:B------:R-:W-:Y:S01]  /*c8e0*/  FSEL R54, R54, RZ, P1 ;  /* 0x000000ff36367208 */ /* 0x000fe20000800000 */
[----:B------:R-:W-:Y:S01]  /*c8f0*/  FADD.FTZ R4, R133, -R4 ;  /* 0x8000000485047221 */ /* 0x000fe20000010000 */
[----:B------:R-:W-:Y:S01]  /*c900*/  MUFU.EX2 R40, R40 ;  /* 0x0000002800287308 */ /* 0x000fe20000000800 */
[----:B------:R-:W-:Y:S02]  /*c910*/  FADD.FTZ R5, R132, -R5 ;  /* 0x8000000584057221 */ /* 0x000fe40000010000 */
[----:B------:R-:W-:-:S02]  /*c920*/  FFMA.FTZ R32, R3, c[0x0][0x23c], -R54 ;  /* 0x00008f0003207a23 */ /* 0x000fc40000010836 */
[----:B------:R-:W-:Y:S02]  /*c930*/  FFMA.FTZ R33, R184, c[0x0][0x23c], -R62 ;  /* 0x00008f00b8217a23 */ /* 0x000fe4000001083e */
[--C-:B------:R-:W-:Y:S01]  /*c940*/  FFMA.FTZ R3, R178, c[0x0][0x23c], -R54.reuse ;  /* 0x00008f00b2037a23 */ /* 0x100fe20000010836 */
[----:B------:R-:W1:Y:S01]  /*c950*/  MUFU.EX2 R35, R35 ;  /* 0x0000002300237308 */ /* 0x000e620000000800 */
[--C-:B------:R-:W-:Y:S02]  /*c960*/  FFMA.FTZ R2, R182, c[0x0][0x23c], -R54.reuse ;  /* 0x00008f00b6027a23 */ /* 0x100fe40000010836 */
[----:B------:R-:W-:Y:S02]  /*c970*/  FFMA.FTZ R43, R158, c[0x0][0x23c], -R54 ;  /* 0x00008f009e2b7a23 */ /* 0x000fe40000010836 */
[----:B------:R-:W-:Y:S02]  /*c980*/  FMUL.FTZ R45, R4, c[0x0][0x23c] ;  /* 0x00008f00042d7a20 */ /* 0x000fe40000410000 */
[----:B------:R-:W-:Y:S01]  /*c990*/  FMUL.FTZ R44, R5, c[0x0][0x23c] ;  /* 0x00008f00052c7a20 */ /* 0x000fe20000410000 */
[----:B------:R-:W-:Y:S01]  /*c9a0*/  MUFU.EX2 R34, R34 ;  /* 0x0000002200227308 */ /* 0x000fe20000000800 */
[----:B------:R-:W-:-:S02]  /*c9b0*/  FFMA.FTZ R58, R65, c[0x0][0x23c], -R62 ;  /* 0x00008f00413a7a23 */ /* 0x000fc4000001083e */
[--C-:B------:R-:W-:Y:S02]  /*c9c0*/  FFMA.FTZ R55, R156, c[0x0][0x23c], -R62.reuse ;  /* 0x00008f009c377a23 */ /* 0x100fe4000001083e */
        /* <DEDUP_REMOVED lines=9> */
[----:B------:R-:W-:Y:S02]  /*ca60*/  FFMA.FTZ R132, R136, c[0x0][0x23c], -R62 ;  /* 0x00008f0088847a23 */ /* 0x000fe4000001083e */
[----:B------:R-:W-:Y:S02]  /*ca70*/  FFMA.FTZ R136, R137, c[0x0][0x23c], -R54 ;  /* 0x00008f0089887a23 */ /* 0x000fe40000010836 */
[----:B------:R-:W-:Y:S01]  /*ca80*/  FFMA.FTZ R133, R140, c[0x0][0x23c], -R62 ;  /* 0x00008f008c857a23 */ /* 0x000fe2000001083e */
[----:B------:R-:W1:Y:S01]  /*ca90*/  MUFU.EX2 R3, R3 ;  /* 0x0000000300037308 */ /* 0x000e620000000800 */
[----:B--2---:R-:W-:Y:S01]  /*caa0*/  F2FP.PACK_AB R6, R33, R34 ;  /* 0x000000222106723e */ /* 0x004fe200000000ff */
[----:B------:R-:W-:-:S02]  /*cab0*/  FFMA.FTZ R137, R138, c[0x0][0x23c], -R54 ;  /* 0x00008f008a897a23 */ /* 0x000fc40000010836 */
[----:B------:R-:W-:Y:S02]  /*cac0*/  FFMA.FTZ R138, R50, c[0x0][0x23c], -R54 ;  /* 0x00008f00328a7a23 */ /* 0x000fe40000010836 */
[--C-:B------:R-:W-:Y:S02]  /*cad0*/  FFMA.FTZ R140, R51, c[0x0][0x23c], -R62.reuse ;  /* 0x00008f00338c7a23 */ /* 0x100fe4000001083e */
[----:B------:R-:W-:Y:S01]  /*cae0*/  MUFU.EX2 R2, R2 ;  /* 0x0000000200027308 */ /* 0x000fe20000000800 */
[--C-:B------:R-:W-:Y:S02]  /*caf0*/  FFMA.FTZ R161, R48, c[0x0][0x23c], -R62.reuse ;  /* 0x00008f0030a17a23 */ /* 0x100fe4000001083e */
[--C-:B------:R-:W-:Y:S02]  /*cb00*/  FFMA.FTZ R163, R49, c[0x0][0x23c], -R62.reuse ;  /* 0x00008f0031a37a23 */ /* 0x100fe4000001083e */
[--C-:B------:R-:W-:Y:S01]  /*cb10*/  FFMA.FTZ R135, R144, c[0x0][0x23c], -R62.reuse ;  /* 0x00008f0090877a23 */ /* 0x100fe2000001083e */
[----:B------:R-:W-:Y:S01]  /*cb20*/  LDSM.16.MT88.4 R48, [R213+0x11000] ;  /* 0x01100000d530783b */ /* 0x000fe20000004200 */
[----:B------:R-:W-:Y:S01]  /*cb30*/  FFMA.FTZ R134, R142, c[0x0][0x23c], -R62 ;  /* 0x00008f008e867a23 */ /* 0x000fe2000001083e */
        /* <DEDUP_REMOVED lines=376> */
[----:B------:R-:W-:Y:S01]  /*e2c0*/  FADD.FTZ R2, R132, R61 ;  /* 0x0000003d84027221 */ /* 0x000fe20000010000 */
[----:B------:R-:W-:Y:S01]  /*e2d0*/  MOV R132, R41 ;  /* 0x0000002900847202 */ /* 0x000fe20000000f00 */
[----:B------:R-:W-:Y:S01]  /*e2e0*/  FADD.FTZ R136, R136, R67 ;  /* 0x0000004388887221 */ /* 0x000fe20000010000 */
[----:B------:R-:W-:Y:S01]  /*e2f0*/  HMMA.16816.F32 R88, R4, R10, R88 ;  /* 0x0000000a0458723c */ /* 0x000fe20000001858 */
[----:B------:R-:W-:Y:S01]  /*e300*/  FADD.FTZ R2, R133, R2 ;  /* 0x0000000285027221 */ /* 0x000fe20000010000 */
[----:B------:R-:W2:Y:S01]  /*e310*/  LDSM.16.MT88.4 R8, [R213+0x13800] ;  /* 0x01380000d508783b */ /* 0x000ea20000004200 */
[----:B------:R-:W-:Y:S01]  /*e320*/  FADD.FTZ R137, R137, R136 ;  /* 0x0000008889897221 */ /* 0x000fe20000010000 */
[----:B------:R-:W-:Y:S01]  /*e330*/  MOV R133, R42 ;  /* 0x0000002a00857202 */ /* 0x000fe20000000f00 */
[----:B------:R-:W-:-:S02]  /*e340*/  FADD.FTZ R3, R135, R2 ;  /* 0x0000000287037221 */ /* 0x000fc40000010000 */
[----:B------:R-:W-:Y:S01]  /*e350*/  FADD.FTZ R138, R138, R137 ;  /* 0x000000898a8a7221 */ /* 0x000fe20000010000 */
[C---:B------:R-:W-:Y:S01]  /*e360*/  HMMA.16816.F32 R124, R4.reuse, R18, R124 ;  /* 0x00000012047c723c */ /* 0x040fe2000000187c */
[----:B------:R-:W-:Y:S01]  /*e370*/  FADD.FTZ R3, R134, R3 ;  /* 0x0000000386037221 */ /* 0x000fe20000010000 */
[----:B------:R-:W3:Y:S01]  /*e380*/  LDSM.16.MT88.4 R16, [R214+0x13800] ;  /* 0x01380000d610783b */ /* 0x000ee20000004200 */
        /* <DEDUP_REMOVED lines=8> */
[----:B------:R-:W-:Y:S01]  /*e410*/  HMMA.16816.F32 R80, R4, R22, R80 ;  /* 0x000000160450723c */ /* 0x000fe20000001850 */
[----:B------:R-:W-:Y:S02]  /*e420*/  FADD.FTZ R3, R142, R3 ;  /* 0x000000038e037221 */ /* 0x000fe40000010000 */
[----:B------:R-:W-:Y:S02]  /*e430*/  FADD.FTZ R189, R189, R146 ;  /* 0x00000092bdbd7221 */ /* 0x000fe40000010000 */
[----:B------:R-:W-:-:S02]  /*e440*/  FADD.FTZ R148, R148, R3 ;  /* 0x0000000394947221 */ /* 0x000fc40000010000 */
[----:B------:R-:W-:Y:S01]  /*e450*/  FADD.FTZ R152, R152, R189 ;  /* 0x000000bd98987221 */ /* 0x000fe20000010000 */
[C---:B-1----:R-:W-:Y:S01]  /*e460*/  HMMA.16816.F32 R92, R4.reuse, R12, R92 ;  /* 0x0000000c045c723c */ /* 0x042fe2000000185c */
[----:B------:R-:W-:Y:S02]  /*e470*/  FADD.FTZ R191, R191, R148 ;  /* 0x00000094bfbf7221 */ /* 0x000fe40000010000 */
[----:B------:R-:W-:Y:S02]  /*e480*/  FADD.FTZ R185, R185, R152 ;  /* 0x00000098b9b97221 */ /* 0x000fe40000010000 */
[----:B------:R-:W-:Y:S02]  /*e490*/  FADD.FTZ R150, R150, R191 ;  /* 0x000000bf96967221 */ /* 0x000fe40000010000 */
[----:B------:R-:W-:Y:S01]  /*e4a0*/  FADD.FTZ R48, R48, R185 ;  /* 0x000000b930307221 */ /* 0x000fe20000010000 */
[----:B------:R-:W-:Y:S01]  /*e4b0*/  HMMA.16816.F32 R96, R4, R14, R96 ;  /* 0x0000000e0460723c */ /* 0x000fe20000001860 */
[----:B------:R-:W1:Y:S01]  /*e4c0*/  LDSM.16.MT88.4 R12, [R212+0x13800] ;  /* 0x01380000d40c783b */ /* 0x000e620000004200 */
[----:B------:R-:W-:-:S02]  /*e4d0*/  FADD.FTZ R193, R193, R150 ;  /* 0x00000096c1c17221 */ /* 0x000fc40000010000 */
[----:B------:R-:W-:Y:S02]  /*e4e0*/  FADD.FTZ R49, R49, R48 ;  /* 0x0000003031317221 */ /* 0x000fe40000010000 */
[----:B------:R-:W-:Y:S02]  /*e4f0*/  FADD.FTZ R50, R50, R193 ;  /* 0x000000c132327221 */ /* 0x000fe40000010000 */
[----:B------:R-:W-:Y:S01]  /*e500*/  FADD.FTZ R156, R156, R49 ;  /* 0x000000319c9c7221 */ /* 0x000fe20000010000 */
[----:B--2---:R-:W-:Y:S01]  /*e510*/  HMMA.16816.F32 R108, R4, R8, R108 ;  /* 0x00000008046c723c */ /* 0x004fe2000000186c */
[----:B------:R-:W-:Y:S02]  /*e520*/  FADD.FTZ R51, R51, R50 ;  /* 0x0000003233337221 */ /* 0x000fe40000010000 */
[----:B------:R-:W-:Y:S02]  /*e530*/  FADD.FTZ R167, R167, R156 ;  /* 0x0000009ca7a77221 */ /* 0x000fe40000010000 */
[----:B------:R-:W-:-:S02]  /*e540*/  FADD.FTZ R2, R154, R51 ;  /* 0x000000339a027221 */ /* 0x000fc40000010000 */
[----:B------:R-:W-:Y:S01]  /*e550*/  FADD.FTZ R8, R158, R167 ;  /* 0x000000a79e087221 */ /* 0x000fe20000010000 */
[C---:B---3--:R-:W-:Y:S01]  /*e560*/  HMMA.16816.F32 R100, R4.reuse, R16, R100 ;  /* 0x000000100464723c */ /* 0x048fe20000001864 */
        /* <DEDUP_REMOVED lines=20> */
[----:B------:R-:W-:-:S02]  /*e6b0*/  FADD.FTZ R240, R27, R26 ;  /* 0x0000001a1bf07221 */ /* 0x000fc40000010000 */
[----:B------:R-:W-:Y:S11]  /*e6c0*/  FADD.FTZ R241, R31, R30 ;  /* 0x0000001e1ff17221 */ /* 0x000ff60000010000 */
[----:B------:R-:W-:Y:S05]  /*e6d0*/  @!UPT UIADD3 URZ, URZ, URZ, URZ ;  /* 0x0000003f3f3ff290 */ /* 0x000fea000fffe03f */
.L_x_3589:
        /* <DEDUP_REMOVED lines=12> */
.L_x_3601:
        /* <DEDUP_REMOVED lines=16> */
[C---:B------:R-:W-:Y:S02]  /*e8a0*/  IADD3 R11, R4.reuse, 0x80, RZ ;  /* 0x00000080040b7810 */ /* 0x040fe40007ffe0ff */
[----:B------:R-:W-:Y:S02]  /*e8b0*/  IABS R6, R4 ;  /* 0x0000000400067213 */ /* 0x000fe40000000000 */
        /* <DEDUP_REMOVED lines=24> */
[----:B------:R-:W-:Y:S01]  /*ea40*/  ISETP.GE.U32.AND P5, PT, R6, R2, PT ;  /* 0x000000020600720c */ /* 0x000fe20003fa6070 */
[----:B------:R-:W-:Y:S10]  /*ea50*/  IMAD.MOV.U32 R6, RZ, RZ, c[0x0][0x2d0] ;  /* 0x0000b400ff067624 */ /* 0x000ff400078e00ff */
        /* <DEDUP_REMOVED lines=26> */
.L_x_3598:
[C---:B------:R-:W-:Y:S02]  /*ec00*/  ISETP.GE.AND P4, PT, R232.reuse, c[0x0][0x220], PT ;  /* 0x00008800e8007a0c */ /* 0x040fe40003f86270 */
[----:B------:R-:W-:Y:S02]  /*ec10*/  IADD3 R56, R232, 0x40, RZ ;  /* 0x00000040e8387810 */ /* 0x000fe40007ffe0ff */
[CC--:B------:R-:W-:Y:S02]  /*ec20*/  LEA R132, P2, R57.reuse, R172.reuse, 0x1 ;  /* 0x000000ac39847211 */ /* 0x0c0fe400078408ff */
[----:B------:R-:W-:Y:S02]  /*ec30*/  ISETP.GE.AND P3, PT, R56, c[0x0][0x220], PT ;  /* 0x0000880038007a0c */ /* 0x000fe40003f66270 */
[--C-:B------:R-:W-:Y:S02]  /*ec40*/  LEA.HI.X R133, R57, R173, R2.reuse, 0x1, P2 ;  /* 0x000000ad39857211 */ /* 0x100fe400010f0c02 */
[C---:B------:R-:W-:Y:S03]  /*ec50*/  IADD3 R61, P1, R228.reuse, R57, RZ ;  /* 0x00000039e43d7210 */ /* 0x040fe60007f3e0ff */
[----:B------:R-:W-:Y:S01]  /*ec60*/  @P4 STS.128 [R230+0xc000], RZ ;  /* 0x00c000ffe6004388 */ /* 0x000fe20000000c00 */
[-C--:B------:R-:W-:Y:S01]  /*ec70*/  @!P4 LEA R176, P5, R61, R172.reuse, 0x1 ;  /* 0x000000ac3db0c211 */ /* 0x080fe200078a08ff */
[----:B------:R-:W-:Y:S01]  /*ec80*/  IMAD.X R2, R227, 0x1, R2, P1 ;  /* 0x00000001e3027824 */ /* 0x000fe200008e0602 */
[C---:B------:R-:W-:Y:S01]  /*ec90*/  IADD3 R59, P1, R228.reuse, R61, RZ ;  /* 0x0000003de43b7210 */ /* 0x040fe20007f3e0ff */
[----:B------:R-:W-:Y:S01]  /*eca0*/  @!PT LDS RZ, [RZ] ;  /* 0x00000000fffff984 */ /* 0x000fe20000000800 */
[----:B------:R-:W-:Y:S01]  /*ecb0*/  @!PT LDS RZ, [RZ] ;  /* 0x00000000fffff984 */ /* 0x000fe20000000800 */
[----:B------:R-:W-:Y:S01]  /*ecc0*/  @!PT LDS RZ, [RZ] ;  /* 0x00000000fffff984 */ /* 0x000fe20000000800 */
[----:B------:R1:W-:Y:S02]  /*ecd0*/  @!P4 LDGSTS.E.BYPASS.LTC128B.128 [R230+0xc000], [R132.64] ;  /* 0x0c00000084e6cfae */ /* 0x0003e4000b901d4e */
[CC--:B------:R-:W-:Y:S02]  /*ece0*/  @!P3 LEA R64, P2, R61.reuse, R172.reuse, 0x1 ;  /* 0x000000ac3d40b211 */ /* 0x0c0fe400078408ff */
[----:B------:R-:W-:Y:S01]  /*ecf0*/  @P3 STS.128 [R230+0x10000], RZ ;  /* 0x010000ffe6003388 */ /* 0x000fe20000000c00 */
[-CC-:B------:R-:W-:Y:S01]  /*ed00*/  @!P4 LEA.HI.X R177, R61, R173.reuse, R2.reuse, 0x1, P5 ;  /* 0x000000ad3db1c211 */ /* 0x180fe200028f0c02 */
[--C-:B------:R-:W-:Y:S01]  /*ed10*/  IMAD.X R56, R227, 0x1, R2.reuse, P1 ;  /* 0x00000001e3387824 */ /* 0x100fe200008e0602 */
[-C--:B------:R-:W-:Y:S01]  /*ed20*/  @!P3 LEA.HI.X R65, R61, R173.reuse, R2, 0x1, P2 ;  /* 0x000000ad3d41b211 */ /* 0x080fe200010f0c02 */
[----:B------:R-:W-:Y:S01]  /*ed30*/  @!PT LDS RZ, [RZ] ;  /* 0x00000000fffff984 */ /* 0x000fe20000000800 */
[----:B------:R-:W-:Y:S01]  /*ed40*/  @!PT LDS RZ, [RZ] ;  /* 0x00000000fffff984 */ /* 0x000fe20000000800 */
[----:B------:R-:W-:Y:S01]  /*ed50*/  @!PT LDS RZ, [RZ] ;  /* 0x00000000fffff984 */ /* 0x000fe20000000800 */
[----:B------:R1:W-:Y:S01]  /*ed60*/  @!P3 LDGSTS.E.BYPASS.LTC128B.128 [R230+0x10000], [R132.64+0x80] ;  /* 0x1000008084e6bfae */ /* 0x0003e2000b901d4e */
[CC--:B------:R-:W-:Y:S02]  /*ed70*/  @!P4 LEA R174, P6, R59.reuse, R172.reuse, 0x1 ;  /* 0x000000ac3baec211 */ /* 0x0c0fe400078c08ff */
[CC--:B------:R-:W-:Y:S01]  /*ed80*/  @!P3 LEA R62, P1, R59.reuse, R172.reuse, 0x1 ;  /* 0x000000ac3b3eb211 */ /* 0x0c0fe200078208ff */
[----:B------:R-:W-:Y:S01]  /*ed90*/  @P4 STS.128 [R230+0xc800], RZ ;  /* 0x00c800ffe6004388 */ /* 0x000fe20000000c00 */
[C-C-:B------:R-:W-:Y:S02]  /*eda0*/  @!P4 LEA.HI.X R175, R59.reuse, R173, R56.reuse, 0x1, P6 ;  /* 0x000000ad3bafc211 */ /* 0x140fe400030f0c38 */
        /* <DEDUP_REMOVED lines=110> */
[----:B------:R-:W-:Y:S04]  /*f490*/  LDSM.16.M88.4 R168, [R211] ;  /* 0x00000000d3a8783b */ /* 0x000fe80000000200 */
[----:B----4-:R-:W-:Y:S01]  /*f4a0*/  LDSM.16.M88.4 R172, [R221+0x8800] ;  /* 0x00880000ddac783b */ /* 0x010fe20000000200 */
[C---:B-1----:R-:W-:Y:S03]  /*f4b0*/  HMMA.16816.F32 R4, R136.reuse, R140, RZ ;  /* 0x0000008c8804723c */ /* 0x042fe600000018ff */
[----:B--2---:R-:W-:Y:S04]  /*f4c0*/  LDSM.16.M88.4 R176, [R221+0xa000] ;  /* 0x00a00000ddb0783b */ /* 0x004fe80000000200 */
        /* <DEDUP_REMOVED lines=14> */
[----:B------:R-:W4:Y:S07]  /*f5b0*/  LDSM.16.M88.4 R152, [R210] ;  /* 0x00000000d298783b */ /* 0x000f2e0000000200 */
[C---:B-----5:R-:W-:Y:S08]  /*f5c0*/  HMMA.16816.F32 R36, R136.reuse, R156, RZ ;  /* 0x0000009c8824723c */ /* 0x060ff000000018ff */
[C---:B------:R-:W-:Y:S01]  /*f5d0*/  HMMA.16816.F32 R40, R136.reuse, R158, RZ ;  /* 0x0000009e8828723c */ /* 0x040fe200000018ff */
[----:B------:R-:W5:Y:S07]  /*f5e0*/  LDSM.16.M88.4 R156, [R209] ;  /* 0x00000000d19c783b */ /* 0x000f6e0000000200 */
        /* <DEDUP_REMOVED lines=18> */
[----:B------:R-:W3:Y:S07]  /*f710*/  LDSM.16.M88.4 R152, [R205] ;  /* 0x00000000cd98783b */ /* 0x000eee0000000200 */
        /* <DEDUP_REMOVED lines=171> */
[----:B------:R-:W-:Y:S02]  /*101d0*/  LOP3.LUT R132, R132, c[0x0][0x2d0], RZ, 0x3c, !PT ;  /* 0x0000b40084847a12 */ /* 0x000fe400078e3cff */
[----:B------:R-:W-:Y:S02]  /*101e0*/  IABS R134, R139 ;  /* 0x0000008b00867213 */ /* 0x000fe40000000000 */
        /* <DEDUP_REMOVED lines=22> */
[----:B------:R-:W-:Y:S09]  /*10350*/  ISETP.GE.AND P1, PT, R139, RZ, PT ;  /* 0x000000ff8b00720c */ /* 0x000ff20003f26270 */
        /* <DEDUP_REMOVED lines=27> */
.L_x_3600:
        /* <DEDUP_REMOVED lines=129> */
.L_x_3599:
[----:B------:R-:W-:Y:S01]  /*10d20*/  LEA R2, R231, R229, 0x7 ;  /* 0x000000e5e7027211 */ /* 0x000fe200078e38ff */
[----:B------:R-:W-:Y:S02]  /*10d30*/  UMOV UR8, UR13 ;  /* 0x0000000d00087c82 */ /* 0x000fe40008000000 */
[----:B------:R-:W-:Y:S01]  /*10d40*/  UMOV UR9, UR12 ;  /* 0x0000000c00097c82 */ /* 0x000fe20008000000 */
[C---:B-1----:R-:W-:Y:S01]  /*10d50*/  IADD3 R150, R2.reuse, 0x1, RZ ;  /* 0x0000000102967810 */ /* 0x042fe20007ffe0ff */
        /* <DEDUP_REMOVED lines=56> */
[----:B------:R-:W-:Y:S01]  /*110e0*/  FFMA.FTZ R21, R0, R146, R21 ;  /* 0x0000009200157223 */ /* 0x000fe20000010015 */
[----:B------:R-:W-:Y:S01]  /*110f0*/  IADD3 R146, R2, 0x60, RZ ;  /* 0x0000006002927810 */ /* 0x000fe20007ffe0ff */
[CC--:B------:R-:W-:Y:S02]  /*11100*/  FFMA.FTZ R26, R0.reuse, R143.reuse, R26 ;  /* 0x0000008f001a7223 */ /* 0x0c0fe4000001001a */
[C---:B------:R-:W-:Y:S02]  /*11110*/  FFMA.FTZ R24, R0.reuse, R143, R24 ;  /* 0x0000008f00187223 */ /* 0x040fe40000010018 */
[CC--:B------:R-:W-:Y:S02]  /*11120*/  FFMA.FTZ R6, R0.reuse, R157.reuse, R6 ;  /* 0x0000009d00067223 */ /* 0x0c0fe40000010006 */
[C---:B------:R-:W-:Y:S01]  /*11130*/  FFMA.FTZ R4, R0.reuse, R157, R4 ;  /* 0x0000009d00047223 */ /* 0x040fe20000010004 */
[----:B------:R5:W2:Y:S01]  /*11140*/  I2F R143, R146 ;  /* 0x00000092008f7306 */ /* 0x000aa20000201400 */
[C---:B------:R-:W-:Y:S02]  /*11150*/  FFMA.FTZ R10, R0.reuse, R155, R10 ;  /* 0x0000009b000a7223 */ /* 0x040fe4000001000a */
[----:B------:R-:W-:Y:S01]  /*11160*/  FFMA.FTZ R22, R0, R149, R22 ;  /* 0x0000009500167223 */ /* 0x000fe20000010016 */
[----:B-1----:R-:W-:Y:S01]  /*11170*/  FMNMX.FTZ R150, R6, R135, !PT ;  /* 0x0000008706967209 */ /* 0x002fe20007810000 */
[----:B------:R-:W-:Y:S01]  /*11180*/  FFMA.FTZ R20, R0, R149, R20 ;  /* 0x0000009500147223 */ /* 0x000fe20000010014 */
[----:B------:R-:W-:Y:S01]  /*11190*/  FMNMX.FTZ R152, R4, R3, !PT ;  /* 0x0000000304987209 */ /* 0x000fe20007810000 */
[C---:B------:R-:W-:Y:S01]  /*111a0*/  FFMA.FTZ R8, R0.reuse, R155, R8 ;  /* 0x0000009b00087223 */ /* 0x040fe20000010008 */
[----:B------:R-:W-:Y:S01]  /*111b0*/  FMNMX.FTZ R149, R7, R150, !PT ;  /* 0x0000009607957209 */ /* 0x000fe20007810000 */
[C---:B------:R-:W-:Y:S02]  /*111c0*/  FFMA.FTZ R14, R0.reuse, R153, R14 ;  /* 0x00000099000e7223 */ /* 0x040fe4000001000e */
[----:B------:R-:W-:Y:S01]  /*111d0*/  FFMA.FTZ R18, R0, R151, R18 ;  /* 0x0000009700127223 */ /* 0x000fe20000010012 */
[----:B------:R-:W-:Y:S01]  /*111e0*/  FMNMX.FTZ R150, R10, R149, !PT ;  /* 0x000000950a967209 */ /* 0x000fe20007810000 */
[C---:B------:R-:W-:Y:S01]  /*111f0*/  FFMA.FTZ R16, R0.reuse, R151, R16 ;  /* 0x0000009700107223 */ /* 0x040fe20000010010 */
[----:B------:R-:W-:Y:S01]  /*11200*/  FMNMX.FTZ R149, R5, R152, !PT ;  /* 0x0000009805957209 */ /* 0x000fe20007810000 */
[C---:B------:R-:W-:Y:S01]  /*11210*/  FFMA.FTZ R12, R0.reuse, R153, R12 ;  /* 0x00000099000c7223 */ /* 0x040fe2000001000c */
[----:B------:R-:W-:Y:S01]  /*11220*/  FMNMX.FTZ R151, R11, R150, !PT ;  /* 0x000000960b977209 */ /* 0x000fe20007810000 */
[-C--:B------:R-:W-:Y:S01]  /*11230*/  FFMA.FTZ R31, R0, R144.reuse, R31 ;  /* 0x00000090001f7223 */ /* 0x080fe2000001001f */
[----:B------:R-:W-:Y:S01]  /*11240*/  FMNMX.FTZ R150, R8, R149, !PT ;  /* 0x0000009508967209 */ /* 0x000fe20007810000 */
[----:B------:R-:W-:Y:S01]  /*11250*/  FFMA.FTZ R29, R0, R144, R29 ;  /* 0x00000090001d7223 */ /* 0x000fe2000001001d */
[----:B---3--:R-:W-:Y:S01]  /*11260*/  FMNMX.FTZ R148, R14, R151, !PT ;  /* 0x000000970e947209 */ /* 0x008fe20007810000 */
[CC--:B------:R-:W-:Y:S01]  /*11270*/  FFMA.FTZ R34, R0.reuse, R145.reuse, R34 ;  /* 0x0000009100227223 */ /* 0x0c0fe20000010022 */
[----:B------:R-:W-:Y:S01]  /*11280*/  FMNMX.FTZ R151, R9, R150, !PT ;  /* 0x0000009609977209 */ /* 0x000fe20007810000 */
[----:B------:R-:W-:Y:S01]  /*11290*/  FFMA.FTZ R32, R0, R145, R32 ;  /* 0x0000009100207223 */ /* 0x000fe20000010020 */
[----:B------:R-:W-:Y:S01]  /*112a0*/  IADD3 R144, R2, 0x68, RZ ;  /* 0x0000006802907810 */ /* 0x000fe20007ffe0ff */
[CC--:B------:R-:W-:Y:S01]  /*112b0*/  FFMA.FTZ R30, R0.reuse, R147.reuse, R30 ;  /* 0x00000093001e7223 */ /* 0x0c0fe2000001001e */
[----:B------:R-:W-:Y:S01]  /*112c0*/  FMNMX.FTZ R149, R15, R148, !PT ;  /* 0x000000940f957209 */ /* 0x000fe20007810000 */
[----:B------:R-:W-:Y:S01]  /*112d0*/  FFMA.FTZ R28, R0, R147, R28 ;  /* 0x00000093001c7223 */ /* 0x000fe2000001001c */
[----:B------:R1:W3:Y:S01]  /*112e0*/  I2F R145, R144 ;  /* 0x0000009000917306 */ /* 0x0002e20000201400 */
[----:B-----5:R-:W-:Y:S01]  /*112f0*/  FMNMX.FTZ R146, R12, R151, !PT ;  /* 0x000000970c927209 */ /* 0x020fe20007810000 */
[----:B------:R-:W-:Y:S01]  /*11300*/  FFMA.FTZ R27, R0, R142, R27 ;  /* 0x0000008e001b7223 */ /* 0x000fe2000001001b */
        /* <DEDUP_REMOVED lines=15> */
[-C--:B------:R-:W-:Y:S01]  /*11400*/  FFMA.FTZ R35, R0, R140.reuse, R35 ;  /* 0x0000008c00237223 */ /* 0x080fe20000010023 */
[----:B------:R-:W-:Y:S01]  /*11410*/  FMNMX.FTZ R146, R26, R149, !PT ;  /* 0x000000951a927209 */ /* 0x000fe20007810000 */
[C---:B------:R-:W-:Y:S01]  /*11420*/  FFMA.FTZ R33, R0.reuse, R140, R33 ;  /* 0x0000008c00217223 */ /* 0x040fe20000010021 */
[----:B------:R-:W-:Y:S01]  /*11430*/  FMNMX.FTZ R149, R21, R148, !PT ;  /* 0x0000009415957209 */ /* 0x000fe20007810000 */
[-C--:B------:R-:W-:Y:S01]  /*11440*/  FFMA.FTZ R47, R0, R132.reuse, R47 ;  /* 0x00000084002f7223 */ /* 0x080fe2000001002f */
[----:B------:R-:W-:Y:S01]  /*11450*/  IADD3 R136, R2, 0x70, RZ ;  /* 0x0000007002887810 */ /* 0x000fe20007ffe0ff */
[C---:B------:R-:W-:Y:S01]  /*11460*/  FFMA.FTZ R45, R0.reuse, R132, R45 ;  /* 0x00000084002d7223 */ /* 0x040fe2000001002d */
[----:B------:R-:W-:Y:S01]  /*11470*/  FMNMX.FTZ R147, R27, R146, !PT ;  /* 0x000000921b937209 */ /* 0x000fe20007810000 */
[----:B--2---:R-:W-:Y:S01]  /*11480*/  FFMA.FTZ R50, R0, R137, R50 ;  /* 0x0000008900327223 */ /* 0x004fe20000010032 */
[----:B-1----:R-:W-:Y:S01]  /*11490*/  FMNMX.FTZ R144, R24, R149, !PT ;  /* 0x0000009518907209 */ /* 0x002fe20007810000 */
[----:B------:R-:W1:Y:S01]  /*114a0*/  I2F R139, R136 ;  /* 0x00000088008b7306 */ /* 0x000e620000201400 */
        /* <DEDUP_REMOVED lines=9> */
[C---:B----4-:R-:W-:Y:S01]  /*11540*/  FFMA.FTZ R51, R0.reuse, R138, R51 ;  /* 0x0000008a00337223 */ /* 0x050fe20000010033 */
[----:B------:R-:W-:Y:S01]  /*11550*/  FMNMX.FTZ R141, R29, R146, !PT ;  /* 0x000000921d8d7209 */ /* 0x000fe20007810000 */
[C---:B------:R-:W-:Y:S01]  /*11560*/  FFMA.FTZ R49, R0.reuse, R138, R49 ;  /* 0x0000008a00317223 */ /* 0x040fe20000010031 */
[----:B------:R-:W-:Y:S01]  /*11570*/  FMNMX.FTZ R147, R35, R144, !PT ;  /* 0x0000009023937209 */ /* 0x000fe20007810000 */
[----:B------:R-:W-:Y:S01]  /*11580*/  FFMA.FTZ R54, R0, R143, R54 ;  /* 0x0000008f00367223 */ /* 0x000fe20000010036 */
[----:B------:R-:W-:Y:S01]  /*11590*/  FMNMX.FTZ R146, R32, R141, !PT ;  /* 0x0000008d20927209 */ /* 0x000fe20007810000 */
[----:B------:R-:W-:Y:S01]  /*115a0*/  FFMA.FTZ R52, R0, R143, R52 ;  /* 0x0000008f00347223 */ /* 0x000fe20000010034 */
[----:B------:R-:W-:Y:S01]  /*115b0*/  FMNMX.FTZ R144, R38, R147, !PT ;  /* 0x0000009326907209 */ /* 0x000fe20007810000 */
[CC--:B---3--:R-:W-:Y:S01]  /*115c0*/  FFMA.FTZ R58, R0.reuse, R145.reuse, R58 ;  /* 0x00000091003a7223 */ /* 0x0c8fe2000001003a */
[----:B------:R-:W-:Y:S01]  /*115d0*/  FMNMX.FTZ R147, R33, R146, !PT ;  /* 0x0000009221937209 */ /* 0x000fe20007810000 */
[----:B------:R-:W-:Y:S01]  /*115e0*/  FFMA.FTZ R56, R0, R145, R56 ;  /* 0x0000009100387223 */ /* 0x000fe20000010038 */
[C---:B------:R-:W-:Y:S02]  /*115f0*/  IADD3 R132, R2.reuse, 0x78, RZ ;  /* 0x0000007802847810 */ /* 0x040fe40007ffe0ff */
[----:B------:R-:W-:Y:S01]  /*11600*/  IADD3 R142, R2, 0x61, RZ ;  /* 0x00000061028e7810 */ /* 0x000fe20007ffe0ff */
[----:B-1----:R-:W-:Y:S01]  /*11610*/  FFMA.FTZ R62, R0, R139, R62 ;  /* 0x0000008b003e7223 */ /* 0x002fe2000001003e */
[----:B------:R-:W-:Y:S01]  /*11620*/  FMNMX.FTZ R141, R39, R144, !PT ;  /* 0x00000090278d7209 */ /* 0x000fe20007810000 */
[----:B------:R-:W1:Y:S01]  /*11630*/  I2F R137, R132 ;  /* 0x0000008400897306 */ /* 0x000e620000201400 */
[----:B------:R-:W-:Y:S01]  /*11640*/  FMNMX.FTZ R136, R36, R147, !PT ;  /* 0x0000009324887209 */ /* 0x000fe20007810000 */
[----:B------:R-:W-:Y:S01]  /*11650*/  FFMA.FTZ R60, R0, R139, R60 ;  /* 0x0000008b003c7223 */ /* 0x000fe2000001003c */
[----:B------:R-:W-:Y:S02]  /*11660*/  FMNMX.FTZ R144, R42, R141, !PT ;  /* 0x0000008d2a907209 */ /* 0x000fe40007810000 */
[----:B------:R-:W-:Y:S02]  /*11670*/  FMNMX.FTZ R141, R37, R136, !PT ;  /* 0x00000088258d7209 */ /* 0x000fe40007810000 */
[----:B------:R-:W-:Y:S02]  /*11680*/  IADD3 R140, R2, 0x69, RZ ;  /* 0x00000069028c7810 */ /* 0x000fe40007ffe0ff */
[----:B------:R-:W-:Y:S01]  /*11690*/  FMNMX.FTZ R133, R43, R144, !PT ;  /* 0x000000902b857209 */ /* 0x000fe20007810000 */
[----:B------:R-:W2:Y:S01]  /*116a0*/  I2F R142, R142 ;  /* 0x0000008e008e7306 */ /* 0x000ea20000201400 */
[----:B------:R-:W-:Y:S02]  /*116b0*/  FMNMX.FTZ R144, R40, R141, !PT ;  /* 0x0000008d28907209 */ /* 0x000fe40007810000 */
[----:B------:R-:W-:Y:S02]  /*116c0*/  FMNMX.FTZ R136, R46, R133, !PT ;  /* 0x000000852e887209 */ /* 0x000fe40007810000 */
[----:B------:R-:W-:Y:S02]  /*116d0*/  FMNMX.FTZ R133, R41, R144, !PT ;  /* 0x0000009029857209 */ /* 0x000fe40007810000 */
[----:B------:R-:W-:Y:S01]  /*116e0*/  IADD3 R134, R2, 0x71, RZ ;  /* 0x0000007102867810 */ /* 0x000fe20007ffe0ff */
[----:B------:R-:W-:Y:S01]  /*116f0*/  LDSM.16.MT88.4 R144, [R213+0xc000] ;  /* 0x00c00000d590783b */ /* 0x000fe20000004200 */
[----:B------:R-:W-:Y:S01]  /*11700*/  FMNMX.FTZ R141, R47, R136, !PT ;  /* 0x000000882f8d7209 */ /* 0x000fe20007810000 */
[----:B------:R-:W3:Y:S01]  /*11710*/  I2F R140, R140 ;  /* 0x0000008c008c7306 */ /* 0x000ee20000201400 */
[----:B------:R-:W-:Y:S02]  /*11720*/  FMNMX.FTZ R136, R44, R133, !PT ;  /* 0x000000852c887209 */ /* 0x000fe40007810000 */
[----:B------:R-:W-:Y:S01]  /*11730*/  FMNMX.FTZ R138, R50, R141, !PT ;  /* 0x0000008d328a7209 */ /* 0x000fe20007810000 */
[CC--:B-1----:R-:W-:Y:S01]  /*11740*/  FFMA.FTZ R66, R0.reuse, R137.reuse, R66 ;  /* 0x0000008900427223 */ /* 0x0c2fe20000010042 */
[----:B------:R-:W-:Y:S01]  /*11750*/  FMNMX.FTZ R133, R45, R136, !PT ;  /* 0x000000882d857209 */ /* 0x000fe20007810000 */
[----:B------:R-:W-:Y:S01]  /*11760*/  FFMA.FTZ R64, R0, R137, R64 ;  /* 0x0000008900407223 */ /* 0x000fe20000010040 */
[----:B------:R-:W-:Y:S02]  /*11770*/  IADD3 R2, R2, 0x79, RZ ;  /* 0x0000007902027810 */ /* 0x000fe40007ffe0ff */
[----:B------:R-:W-:Y:S01]  /*11780*/  FMNMX.FTZ R141, R51, R138, !PT ;  /* 0x0000008a338d7209 */ /* 0x000fe20007810000 */
[----:B------:R-:W1:Y:S01]  /*11790*/  I2F R134, R134 ;  /* 0x0000008600867306 */ /* 0x000e620000201400 */
[----:B------:R-:W-:Y:S02]  /*117a0*/  FMNMX.FTZ R132, R48, R133, !PT ;  /* 0x0000008530847209 */ /* 0x000fe40007810000 */
[----:B------:R-:W-:Y:S01]  /*117b0*/  FMNMX.FTZ R136, R54, R141, !PT ;  /* 0x0000008d36887209 */ /* 0x000fe20007810000 */
[C---:B--2---:R-:W-:Y:S01]  /*117c0*/  FFMA.FTZ R55, R0.reuse, R142, R55 ;  /* 0x0000008e00377223 */ /* 0x044fe20000010037 */
[----:B------:R-:W-:Y:S01]  /*117d0*/  FMNMX.FTZ R133, R49, R132, !PT ;  /* 0x0000008431857209 */ /* 0x000fe20007810000 */
[----:B------:R-:W-:Y:S03]  /*117e0*/  FFMA.FTZ R53, R0, R142, R53 ;  /* 0x0000008e00357223 */ /* 0x000fe60000010035 */
[----:B------:R-:W-:Y:S01]  /*117f0*/  FMNMX.FTZ R141, R55, R136, !PT ;  /* 0x00000088378d7209 */ /* 0x000fe20007810000 */
[----:B------:R-:W2:Y:S01]  /*11800*/  I2F R2, R2 ;  /* 0x0000000200027306 */ /* 0x000ea20000201400 */
[----:B------:R-:W-:Y:S02]  /*11810*/  FMNMX.FTZ R132, R52, R133, !PT ;  /* 0x0000008534847209 */ /* 0x000fe40007810000 */
[----:B------:R-:W-:Y:S01]  /*11820*/  FMNMX.FTZ R136, R58, R141, !PT ;  /* 0x0000008d3a887209 */ /* 0x000fe20007810000 */
[C---:B---3--:R-:W-:Y:S01]  /*11830*/  FFMA.FTZ R59, R0.reuse, R140, R59 ;  /* 0x0000008c003b7223 */ /* 0x048fe2000001003b */
[----:B------:R-:W-:Y:S01]  /*11840*/  FMNMX.FTZ R133, R53, R132, !PT ;  /* 0x0000008435857209 */ /* 0x000fe20007810000 */
[----:B------:R-:W-:Y:S03]  /*11850*/  FFMA.FTZ R57, R0, R140, R57 ;  /* 0x0000008c00397223 */ /* 0x000fe60000010039 */
[----:B------:R-:W-:Y:S02]  /*11860*/  FMNMX.FTZ R141, R59, R136, !PT ;  /* 0x000000883b8d7209 */ /* 0x000fe40007810000 */
[----:B------:R-:W-:Y:S02]  /*11870*/  FMNMX.FTZ R132, R56, R133, !PT ;  /* 0x0000008538847209 */ /* 0x000fe40007810000 */
[----:B------:R-:W-:Y:S01]  /*11880*/  FMNMX.FTZ R136, R62, R141, !PT ;  /* 0x0000008d3e887209 */ /* 0x000fe20007810000 */
[C---:B-1----:R-:W-:Y:S01]  /*11890*/  FFMA.FTZ R63, R0.reuse, R134, R63 ;  /* 0x00000086003f7223 */ /* 0x042fe2000001003f */
[----:B------:R-:W-:Y:S01]  /*118a0*/  FMNMX.FTZ R139, R57, R132, !PT ;  /* 0x00000084398b7209 */ /* 0x000fe20007810000 */
[----:B------:R-:W-:Y:S01]  /*118b0*/  FFMA.FTZ R61, R0, R134, R61 ;  /* 0x00000086003d7223 */ /* 0x000fe2000001003d */
[----:B------:R-:W-:Y:S02]  /*118c0*/  LDSM.16.MT88.4 R140, [R214+0xc000] ;  /* 0x00c00000d68c783b */ /* 0x000fe40000004200 */
[----:B------:R-:W-:Y:S02]  /*118d0*/  FMNMX.FTZ R133, R63, R136, !PT ;  /* 0x000000883f857209 */ /* 0x000fe40007810000 */
[----:B------:R-:W-:Y:S02]  /*118e0*/  FMNMX.FTZ R134, R60, R139, !PT ;  /* 0x0000008b3c867209 */ /* 0x000fe40007810000 */
[----:B------:R-:W-:Y:S01]  /*118f0*/  FMNMX.FTZ R132, R66, R133, !PT ;  /* 0x0000008542847209 */ /* 0x000fe20007810000 */
[C---:B--2---:R-:W-:Y:S01]  /*11900*/  FFMA.FTZ R67, R0.reuse, R2, R67 ;  /* 0x0000000200437223 */ /* 0x044fe20000010043 */
        /* <DEDUP_REMOVED lines=26> */
[--C-:B------:R-:W-:Y:S01]  /*11ab0*/  FFMA.FTZ R134, R11, c[0x0][0x23c], -R155.reuse ;  /* 0x00008f000b867a23 */ /* 0x100fe2000001089b */
[----:B------:R-:W-:Y:S01]  /*11ac0*/  ISETP.GT.AND P1, PT, R231, R224, PT ;  /* 0x000000e0e700720c */ /* 0x000fe20003f24270 */
[--C-:B------:R-:W-:Y:S02]  /*11ad0*/  FFMA.FTZ R150, R8, c[0x0][0x23c], -R154.reuse ;  /* 0x00008f0008967a23 */ /* 0x100fe4000001089a */
[--C-:B------:R-:W-:Y:S02]  /*11ae0*/  FFMA.FTZ R149, R9, c[0x0][0x23c], -R154.reuse ;  /* 0x00008f0009957a23 */ /* 0x100fe4000001089a */
[--C-:B------:R-:W-:Y:S02]  /*11af0*/  FFMA.FTZ R153, R6, c[0x0][0x23c], -R155.reuse ;  /* 0x00008f0006997a23 */ /* 0x100fe4000001089b */
[--C-:B------:R-:W-:Y:S01]  /*11b00*/  FFMA.FTZ R148, R7, c[0x0][0x23c], -R155.reuse ;  /* 0x00008f0007947a23 */ /* 0x100fe2000001089b */
[----:B------:R-:W3:Y:S01]  /*11b10*/  MUFU.EX2 R3, R3 ;  /* 0x0000000300037308 */ /* 0x000ee20000000800 */
[--C-:B------:R-:W-:Y:S02]  /*11b20*/  FFMA.FTZ R152, R4, c[0x0][0x23c], -R154.reuse ;  /* 0x00008f0004987a23 */ /* 0x100fe4000001089a */
[--C-:B------:R-:W-:Y:S02]  /*11b30*/  FFMA.FTZ R151, R5, c[0x0][0x23c], -R154.reuse ;  /* 0x00008f0005977a23 */ /* 0x100fe4000001089a */
[--C-:B------:R-:W-:Y:S02]  /*11b40*/  FFMA.FTZ R162, R26, c[0x0][0x23c], -R155.reuse ;  /* 0x00008f001aa27a23 */ /* 0x100fe4000001089b */
[--C-:B------:R-:W-:Y:S02]  /*11b50*/  FFMA.FTZ R163, R27, c[0x0][0x23c], -R155.reuse ;  /* 0x00008f001ba37a23 */ /* 0x100fe4000001089b */
        /* <DEDUP_REMOVED lines=50> */
[--C-:B------:R-:W-:Y:S02]  /*11e80*/  FFMA.FTZ R177, R41, c[0x0][0x23c], -R154.reuse ;  /* 0x00008f0029b17a23 */ /* 0x100fe4000001089a */
[--C-:B------:R-:W-:Y:S01]  /*11e90*/  FFMA.FTZ R178, R46, c[0x0][0x23c], -R155.reuse ;  /* 0x00008f002eb27a23 */ /* 0x100fe2000001089b */
[----:B------:R-:W-:Y:S01]  /*11ea0*/  MUFU.EX2 R162, R162 ;  /* 0x000000a200a27308 */ /* 0x000fe20000000800 */
[--C-:B------:R-:W-:Y:S02]  /*11eb0*/  FFMA.FTZ R179, R47, c[0x0][0x23c], -R155.reuse ;  /* 0x00008f002fb37a23 */ /* 0x100fe4000001089b */
[--C-:B------:R-:W-:Y:S02]  /*11ec0*/  FFMA.FTZ R180, R50, c[0x0][0x23c], -R155.reuse ;  /* 0x00008f0032b47a23 */ /* 0x100fe4000001089b */
[--C-:B------:R-:W-:Y:S02]  /*11ed0*/  FFMA.FTZ R181, R51, c[0x0][0x23c], -R155.reuse ;  /* 0x00008f0033b57a23 */ /* 0x100fe4000001089b */
[--C-:B------:R-:W-:Y:S02]  /*11ee0*/  FFMA.FTZ R182, R44, c[0x0][0x23c], -R154.reuse ;  /* 0x00008f002cb67a23 */ /* 0x100fe4000001089a */
[--C-:B------:R-:W-:Y:S01]  /*11ef0*/  FFMA.FTZ R183, R45, c[0x0][0x23c], -R154.reuse ;  /* 0x00008f002db77a23 */ /* 0x100fe2000001089a */
[----:B------:R-:W-:Y:S01]  /*11f00*/  MUFU.EX2 R163, R163 ;  /* 0x000000a300a37308 */ /* 0x000fe20000000800 */
[----:B------:R-:W-:Y:S01]  /*11f10*/  LDSM.16.MT88.4 R44, [R213+0x13000] ;  /* 0x01300000d52c783b */ /* 0x000fe20000004200 */
[--C-:B------:R-:W-:Y:S01]  /*11f20*/  FFMA.FTZ R184, R48, c[0x0][0x23c], -R154.reuse ;  /* 0x00008f0030b87a23 */ /* 0x100fe2000001089a */
[----:B----4-:R-:W-:Y:S01]  /*11f30*/  F2FP.PACK_AB R130, R149, R150 ;  /* 0x000000969582723e */ /* 0x010fe200000000ff */
[--C-:B------:R-:W-:Y:S02]  /*11f40*/  FFMA.FTZ R185, R49, c[0x0][0x23c], -R154.reuse ;  /* 0x00008f0031b97a23 */ /* 0x100fe4000001089a */
        /* <DEDUP_REMOVED lines=47> */
[--C-:B------:R-:W-:Y:S02]  /*12240*/  FFMA.FTZ R145, R15, c[0x0][0x23c], -R155.reuse ;  /* 0x00008f000f917a23 */ /* 0x100fe4000001089b */
[----:B------:R-:W-:Y:S02]  /*12250*/  FMUL.FTZ R15, R2, R123 ;  /* 0x0000007b020f7220 */ /* 0x000fe40000410000 */
[C---:B------:R-:W-:Y:S01]  /*12260*/  HMMA.16816.F32 R104, R128.reuse, R142, R104 ;  /* 0x0000008e8068723c */ /* 0x040fe20000001868 */
[----:B------:R-:W-:Y:S02]  /*12270*/  LDSM.16.MT88.4 R140, [R213+0xc800] ;  /* 0x00c80000d58c783b */ /* 0x000fe40000004200 */
[----:B------:R-:W-:Y:S01]  /*12280*/  MUFU.EX2 R144, R144 ;  /* 0x0000009000907308 */ /* 0x000fe20000000800 */
[--C-:B------:R-:W-:Y:S02]  /*12290*/  FFMA.FTZ R156, R12, c[0x0][0x23c], -R154.reuse ;  /* 0x00008f000c9c7a23 */ /* 0x100fe4000001089a */
[----:B------:R-:W-:Y:S02]  /*122a0*/  FMUL.FTZ R12, R3, R120 ;  /* 0x00000078030c7220 */ /* 0x000fe40000410000 */
[--C-:B------:R-:W-:Y:S04]  /*122b0*/  FFMA.FTZ R157, R13, c[0x0][0x23c], -R154.reuse ;  /* 0x00008f000d9d7a23 */ /* 0x100fe8000001089a */
        /* <DEDUP_REMOVED lines=9> */
[--C-:B------:R-:W-:Y:S02]  /*12350*/  FFMA.FTZ R147, R19, c[0x0][0x23c], -R155.reuse ;  /* 0x00008f0013937a23 */ /* 0x100fe4000001089b */
[--C-:B------:R-:W-:Y:S01]  /*12360*/  FFMA.FTZ R158, R16, c[0x0][0x23c], -R154.reuse ;  /* 0x00008f00109e7a23 */ /* 0x100fe2000001089a */
[C---:B---3--:R-:W-:Y:S03]  /*12370*/  HMMA.16816.F32 R108, R128.reuse, R124, R108 ;  /* 0x0000007c806c723c */ /* 0x048fe6000000186c */
[--C-:B------:R-:W-:Y:S02]  /*12380*/  FFMA.FTZ R159, R17, c[0x0][0x23c], -R154.reuse ;  /* 0x00008f00119f7a23 */ /* 0x100fe4000001089a */
        /* <DEDUP_REMOVED lines=17> */
[--C-:B------:R-:W-:Y:S01]  /*124a0*/  FFMA.FTZ R161, R23, c[0x0][0x23c], -R155.reuse ;  /* 0x00008f0017a17a23 */ /* 0x100fe2000001089b */
[----:B------:R-:W-:Y:S01]  /*124b0*/  HMMA.16816.F32 R112, R128, R138, R112 ;  /* 0x0000008a8070723c */ /* 0x000fe20000001870 */
[----:B------:R-:W5:Y:S01]  /*124c0*/  LDSM.16.MT88.4 R128, [R212+0xc800] ;  /* 0x00c80000d480783b */ /* 0x000f620000004200 */
[----:B------:R-:W-:Y:S01]  /*124d0*/  MUFU.EX2 R158, R158 ;  /* 0x0000009e009e7308 */ /* 0x000fe20000000800 */
[----:B------:R-:W-:Y:S01]  /*124e0*/  F2FP.PACK_AB R23, R163, R162 ;  /* 0x000000a2a317723e */ /* 0x000fe200000000ff */
[--C-:B------:R-:W-:Y:S01]  /*124f0*/  FFMA.FTZ R164, R20, c[0x0][0x23c], -R154.reuse ;  /* 0x00008f0014a47a23 */ /* 0x100fe2000001089a */
[----:B--2---:R-:W-:Y:S01]  /*12500*/  F2FP.PACK_AB R119, R147, R146 ;  /* 0x000000929377723e */ /* 0x004fe200000000ff */
[--C-:B------:R-:W-:Y:S03]  /*12510*/  FFMA.FTZ R165, R21, c[0x0][0x23c], -R154.reuse ;  /* 0x00008f0015a57a23 */ /* 0x100fe6000001089a */
[----:B------:R-:W-:Y:S03]  /*12520*/  LDSM.16.MT88.4 R136, [R213+0x10800] ;  /* 0x01080000d588783b */ /* 0x000fe60000004200 */
[----:B------:R-:W2:Y:S01]  /*12530*/  MUFU.EX2 R159, R159 ;  /* 0x0000009f009f7308 */ /* 0x000ea20000000800 */
[--C-:B------:R-:W-:Y:S02]  /*12540*/  FFMA.FTZ R54, R54, c[0x0][0x23c], -R155.reuse ;  /* 0x00008f0036367a23 */ /* 0x100fe4000001089b */
[--C-:B------:R-:W-:Y:S01]  /*12550*/  FFMA.FTZ R55, R55, c[0x0][0x23c], -R155.reuse ;  /* 0x00008f0037377a23 */ /* 0x100fe2000001089b */
[----:B-1----:R-:W-:Y:S01]  /*12560*/  F2FP.PACK_AB R116, R157, R156 ;  /* 0x0000009c9d74723e */ /* 0x002fe200000000ff */
        /* <DEDUP_REMOVED lines=309> */
.L_x_3597:
[----:B------:R-:W1:Y:S01]  /*138c0*/  SHFL.BFLY PT, R5, R240, 0x2, 0x1f ;  /* 0x0c401f00f0057f89 */ /* 0x000e6200000e0000 */
[----:B------:R-:W-:Y:S01]  /*138d0*/  MOV R7, 0x3f800000 ;  /* 0x3f80000000077802 */ /* 0x000fe20000000f00 */
[----:B------:R-:W-:Y:S01]  /*138e0*/  BSSY B0, `(.L_x_3602) ;  /* 0x00000de000007945 */ /* 0x000fe20003800000 */
[----:B------:R-:W-:Y:S01]  /*138f0*/  MOV R6, 0x3f800000 ;  /* 0x3f80000000067802 */ /* 0x000fe20000000f00 */
[----:B------:R-:W2:Y:S04]  /*13900*/  S2R R2, SR_TID.X ;  /* 0x0000000000027919 */ /* 0x000ea80000002100 */
[----:B------:R-:W3:Y:S04]  /*13910*/  SHFL.BFLY PT, R0, R241, 0x2, 0x1f ;  /* 0x0c401f00f1007f89 */ /* 0x000ee800000e0000 */
[----:B------:R-:W-:Y:S01]  /*13920*/  BAR.SYNC.DEFER_BLOCKING 0x0 ;  /* 0x0000000000007b1d */ /* 0x000fe20000010000 */
[----:B-1----:R-:W-:Y:S01]  /*13930*/  FADD.FTZ R5, R5, R240 ;  /* 0x000000f005057221 */ /* 0x002fe20000010000 */
[----:B--2---:R-:W-:-:S04]  /*13940*/  SHF.R.S32.HI R9, RZ, 0x1f, R2 ;  /* 0x0000001fff097819 */ /* 0x004fc80000011402 */
[----:B------:R-:W1:Y:S01]  /*13950*/  SHFL.BFLY PT, R4, R5, 0x1, 0x1f ;  /* 0x0c201f0005047f89 */ /* 0x000e6200000e0000 */
[----:B------:R-:W-:Y:S01]  /*13960*/  LEA.HI R11, R9, R2, RZ, 0x2 ;  /* 0x00000002090b7211 */ /* 0x000fe200078f10ff */
[----:B---3--:R-:W-:-:S03]  /*13970*/  FADD.FTZ R0, R0, R241 ;  /* 0x000000f100007221 */ /* 0x008fc60000010000 */
[--C-:B------:R-:W-:Y:S02]  /*13980*/  SHF.R.S32.HI R10, RZ, 0x2, R11.reuse ;  /* 0x00000002ff0a7819 */ /* 0x100fe4000001140b */
[----:B------:R-:W2:Y:S01]  /*13990*/  SHFL.BFLY PT, R3, R0, 0x1, 0x1f ;  /* 0x0c201f0000037f89 */ /* 0x000ea200000e0000 */
[----:B-1----:R-:W-:Y:S01]  /*139a0*/  FADD.FTZ R4, R5, R4 ;  /* 0x0000000405047221 */ /* 0x002fe20000010000 */
[----:B------:R-:W-:Y:S02]  /*139b0*/  SHF.R.S32.HI R5, RZ, 0x1f, R11 ;  /* 0x0000001fff057819 */ /* 0x000fe4000001140b */
[----:B------:R-:W-:Y:S02]  /*139c0*/  LOP3.LUT R11, R11, 0x1ffffffc, RZ, 0xc0, !PT ;  /* 0x1ffffffc0b0b7812 */ /* 0x000fe400078ec0ff */
[----:B------:R-:W-:Y:S02]  /*139d0*/  LEA.HI R5, R5, R10, RZ, 0x3 ;  /* 0x0000000a05057211 */ /* 0x000fe400078f18ff */
[----:B------:R-:W-:-:S02]  /*139e0*/  IADD3 R11, -R11, R2, RZ ;  /* 0x000000020b0b7210 */ /* 0x000fc40007ffe1ff */
[----:B------:R-:W-:Y:S01]  /*139f0*/  LOP3.LUT R5, R5, 0xfffffff8, RZ, 0xc0, !PT ;  /* 0xfffffff805057812 */ /* 0x000fe200078ec0ff */
[----:B--2---:R-:W-:Y:S01]  /*13a00*/  FADD.FTZ R3, R0, R3 ;  /* 0x0000000300037221 */ /* 0x004fe20000010000 */
[----:B------:R-:W-:Y:S02]  /*13a10*/  LEA.HI R0, R9, R2, RZ, 0x5 ;  /* 0x0000000209007211 */ /* 0x000fe400078f28ff */
[----:B------:R-:W-:Y:S02]  /*13a20*/  IADD3 R5, R10, -R5, RZ ;  /* 0x800000050a057210 */ /* 0x000fe40007ffe0ff */
[----:B------:R-:W1:Y:S01]  /*13a30*/  S2R R10, SR_TID.X ;  /* 0x00000000000a7919 */ /* 0x000e620000002100 */
[----:B------:R-:W-:Y:S02]  /*13a40*/  SHF.R.S32.HI R8, RZ, 0x5, R0 ;  /* 0x00000005ff087819 */ /* 0x000fe40000011400 */
[----:B------:R-:W-:Y:S02]  /*13a50*/  FSETP.NE.FTZ.AND P4, PT, R4, RZ, PT ;  /* 0x000000ff0400720b */ /* 0x000fe40003f95000 */
[----:B------:R-:W-:-:S02]  /*13a60*/  FSETP.NE.FTZ.AND P3, PT, R3, RZ, PT ;  /* 0x000000ff0300720b */ /* 0x000fc40003f75000 */
[----:B------:R-:W-:Y:S02]  /*13a70*/  LEA R8, R8, R11, 0x9 ;  /* 0x0000000b08087211 */ /* 0x000fe400078e48ff */
[-C--:B------:R-:W-:Y:S02]  /*13a80*/  LEA.HI R9, R9, R2.reuse, RZ, 0x4 ;  /* 0x0000000209097211 */ /* 0x080fe400078f20ff */
[----:B------:R-:W-:Y:S02]  /*13a90*/  LOP3.LUT R14, R5, 0x1, RZ, 0xc0, !PT ;  /* 0x00000001050e7812 */ /* 0x000fe400078ec0ff */
        /* <DEDUP_REMOVED lines=8> */
[----:B-1----:R-:W-:Y:S02]  /*13b20*/  SHF.R.S32.HI R11, RZ, 0x1f, R10 ;  /* 0x0000001fff0b7819 */ /* 0x002fe4000001140a */
[----:B------:R-:W-:Y:S02]  /*13b30*/  SHF.L.U32 R14, R15, 0x2, RZ ;  /* 0x000000020f0e7819 */ /* 0x000fe400000006ff */
[----:B------:R-:W-:-:S02]  /*13b40*/  LEA.HI R12, R11, R10, RZ, 0x4 ;  /* 0x0000000a0b0c7211 */ /* 0x000fc400078f20ff */
[----:B------:R-:W-:Y:S01]  /*13b50*/  LEA.HI R17, R17, R17, RZ, 0x1d ;  /* 0x0000001111117211 */ /* 0x000fe200078fe8ff */
[C---:B--2---:R-:W-:Y:S01]  /*13b60*/  FMUL.FTZ R128, R7.reuse, R128 ;  /* 0x0000008007807220 */ /* 0x044fe20000410000 */
[----:B------:R-:W-:Y:S01]  /*13b70*/  SHF.R.S32.HI R12, RZ, 0x4, R12 ;  /* 0x00000004ff0c7819 */ /* 0x000fe2000001140c */
[----:B------:R-:W-:Y:S01]  /*13b80*/  FMUL.FTZ R129, R7, R129 ;  /* 0x0000008107817220 */ /* 0x000fe20000410000 */
[----:B------:R-:W-:Y:S01]  /*13b90*/  LOP3.LUT R16, R15, 0xffffffe, RZ, 0xc0, !PT ;  /* 0x0ffffffe0f107812 */ /* 0x000fe200078ec0ff */
[C---:B------:R-:W-:Y:S01]  /*13ba0*/  FMUL.FTZ R124, R7.reuse, R124 ;  /* 0x0000007c077c7220 */ /* 0x040fe20000410000 */
[----:B------:R-:W-:Y:S01]  /*13bb0*/  SHF.L.U32 R13, R12, 0x6, RZ ;  /* 0x000000060c0d7819 */ /* 0x000fe200000006ff */
[----:B------:R-:W-:Y:S01]  /*13bc0*/  FMUL.FTZ R125, R7, R125 ;  /* 0x0000007d077d7220 */ /* 0x000fe20000410000 */
[----:B------:R-:W-:Y:S01]  /*13bd0*/  LEA R8, R8, R17, 0x1 ;  /* 0x0000001108087211 */ /* 0x000fe200078e08ff */
[C---:B---3--:R-:W-:Y:S01]  /*13be0*/  FMUL.FTZ R131, R6.reuse, R131 ;  /* 0x0000008306837220 */ /* 0x048fe20000410000 */
[----:B------:R-:W-:Y:S01]  /*13bf0*/  LOP3.LUT R13, R13, 0x1c0, RZ, 0xc0, !PT ;  /* 0x000001c00d0d7812 */ /* 0x000fe200078ec0ff */
[C---:B------:R-:W-:Y:S01]  /*13c00*/  FMUL.FTZ R130, R6.reuse, R130 ;  /* 0x0000008206827220 */ /* 0x040fe20000410000 */
[----:B------:R-:W-:Y:S01]  /*13c10*/  IADD3 R16, R9, -R16, RZ ;  /* 0x8000001009107210 */ /* 0x000fe20007ffe0ff */
[C---:B------:R-:W-:Y:S01]  /*13c20*/  FMUL.FTZ R127, R6.reuse, R127 ;  /* 0x0000007f067f7220 */ /* 0x040fe20000410000 */
[----:B------:R-:W-:Y:S01]  /*13c30*/  LOP3.LUT R14, R13, 0x38, R14, 0xf8, !PT ;  /* 0x000000380d0e7812 */ /* 0x000fe200078ef80e */
[----:B------:R-:W-:Y:S01]  /*13c40*/  FMUL.FTZ R126, R6, R126 ;  /* 0x0000007e067e7220 */ /* 0x000fe20000410000 */
[----:B------:R-:W-:Y:S01]  /*13c50*/  SHF.R.U32.HI R13, RZ, 0x3, R13 ;  /* 0x00000003ff0d7819 */ /* 0x000fe2000001160d */
[----:B------:R-:W-:Y:S01]  /*13c60*/  FMUL.FTZ R68, R7, R68 ;  /* 0x0000004407447220 */ /* 0x000fe20000410000 */
[----:B------:R-:W-:Y:S01]  /*13c70*/  R2P PR, R5, 0x6 ;  /* 0x0000000605007804 */ /* 0x000fe20000000000 */
[C---:B------:R-:W-:Y:S01]  /*13c80*/  FMUL.FTZ R69, R7.reuse, R69 ;  /* 0x0000004507457220 */ /* 0x040fe20000410000 */
[----:B------:R-:W-:Y:S01]  /*13c90*/  LOP3.LUT R13, R14, R13, RZ, 0x3c, !PT ;  /* 0x0000000d0e0d7212 */ /* 0x000fe200078e3cff */
[C---:B------:R-:W-:Y:S01]  /*13ca0*/  FMUL.FTZ R71, R6.reuse, R71 ;  /* 0x0000004706477220 */ /* 0x040fe20000410000 */
[----:B------:R-:W-:Y:S01]  /*13cb0*/  STS.64 [R8.X4], R128 ;  /* 0x0000008008007388 */ /* 0x000fe20000004a00 */
[----:B------:R-:W-:Y:S01]  /*13cc0*/  FMUL.FTZ R70, R6, R70 ;  /* 0x0000004606467220 */ /* 0x000fe20000410000 */
[----:B------:R-:W-:Y:S01]  /*13cd0*/  LEA R5, R16, R13, 0x2 ;  /* 0x0000000d10057211 */ /* 0x000fe200078e10ff */
[C---:B------:R-:W-:Y:S01]  /*13ce0*/  FMUL.FTZ R72, R7.reuse, R72 ;  /* 0x0000004807487220 */ /* 0x040fe20000410000 */
[----:B------:R-:W-:Y:S01]  /*13cf0*/  MOV R13, 0x80 ;  /* 0x00000080000d7802 */ /* 0x000fe20000000f00 */
[----:B------:R-:W-:Y:S01]  /*13d00*/  FMUL.FTZ R73, R7, R73 ;  /* 0x0000004907497220 */ /* 0x000fe20000410000 */
[----:B------:R-:W-:Y:S01]  /*13d10*/  STS.64 [R8.X4+0x800], R130 ;  /* 0x0008008208007388 */ /* 0x000fe20000004a00 */
[C---:B------:R-:W-:Y:S01]  /*13d20*/  FMUL.FTZ R75, R6.reuse, R75 ;  /* 0x0000004b064b7220 */ /* 0x040fe20000410000 */
[----:B------:R-:W-:Y:S01]  /*13d30*/  SEL R13, R13, 0xffffff80, !P2 ;  /* 0xffffff800d0d7807 */ /* 0x000fe20005000000 */
[----:B------:R-:W-:Y:S01]  /*13d40*/  FMUL.FTZ R74, R6, R74 ;  /* 0x0000004a064a7220 */ /* 0x000fe20000410000 */
[----:B------:R-:W-:Y:S01]  /*13d50*/  LEA.HI R11, R11, R10, RZ, 0x5 ;  /* 0x0000000a0b0b7211 */ /* 0x000fe200078f28ff */
        /* <DEDUP_REMOVED lines=88> */
[----:B------:R-:W-:Y:S01]  /*142e0*/  STS.64 [R18+0x4800], R122 ;  /* 0x0048007a12007388 */ /* 0x000fe20000000a00 */
[----:B-1----:R-:W-:-:S03]  /*142f0*/  LOP3.LUT R15, R11, 0xffffffe0, RZ, 0xc0, !PT ;  /* 0xffffffe00b0f7812 */ /* 0x002fc600078ec0ff */
[----:B------:R-:W-:Y:S01]  /*14300*/  STS.64 [R19+0x4000], R116 ;  /* 0x0040007413007388 */ /* 0x000fe20000000a00 */
[----:B------:R-:W-:Y:S02]  /*14310*/  SHF.R.S32.HI R11, RZ, 0x5, R11 ;  /* 0x00000005ff0b7819 */ /* 0x000fe4000001140b */
[----:B------:R-:W-:Y:S01]  /*14320*/  IADD3 R15, -R15, R10, RZ ;  /* 0x0000000a0f0f7210 */ /* 0x000fe20007ffe1ff */
[----:B------:R-:W-:Y:S01]  /*14330*/  STS.64 [R19+0x4800], R118 ;  /* 0x0048007613007388 */ /* 0x000fe20000000a00 */
[----:B------:R-:W-:-:S03]  /*14340*/  SHF.L.U32 R10, R9, 0x2, RZ ;  /* 0x00000002090a7819 */ /* 0x000fc600000006ff */
[----:B------:R-:W-:Y:S04]  /*14350*/  STS.64 [R13+0x4000], R112 ;  /* 0x004000700d007388 */ /* 0x000fe80000000a00 */
[----:B------:R1:W-:Y:S04]  /*14360*/  STS.64 [R13+0x4800], R114 ;  /* 0x004800720d007388 */ /* 0x0003e80000000a00 */
[----:B------:R-:W-:Y:S06]  /*14370*/  BAR.SYNC.DEFER_BLOCKING 0x0 ;  /* 0x0000000000007b1d */ /* 0x000fec0000010000 */
[----:B------:R-:W2:Y:S04]  /*14380*/  S2R R6, SR_CTAID.Y ;  /* 0x0000000000067919 */ /* 0x000ea80000002600 */
[----:B------:R-:W3:Y:S04]  /*14390*/  S2R R8, SR_CTAID.Z ;  /* 0x0000000000087919 */ /* 0x000ee80000002700 */
[----:B------:R-:W4:Y:S01]  /*143a0*/  S2R R7, SR_CTAID.X ;  /* 0x0000000000077919 */ /* 0x000f220000002500 */
[----:B-1----:R-:W-:-:S03]  /*143b0*/  IADD3 R13, -R233, RZ, RZ ;  /* 0x000000ffe90d7210 */ /* 0x002fc60007ffe1ff */
[----:B------:R-:W1:Y:S04]  /*143c0*/  LDS.128 R72, [R5.X4] ;  /* 0x0000000005487984 */ /* 0x000e680000004c00 */
[----:B------:R-:W1:Y:S01]  /*143d0*/  LDS.128 R68, [R5.X4+0x800] ;  /* 0x0008000005447984 */ /* 0x000e620000004c00 */
[----:B--2---:R-:W-:Y:S01]  /*143e0*/  IMAD R233, R6, c[0x0][0x210], R233 ;  /* 0x0000840006e97a24 */ /* 0x004fe200078e02e9 */
[----:B------:R-:W-:Y:S02]  /*143f0*/  SHF.R.S32.HI R6, RZ, 0x1f, R11 ;  /* 0x0000001fff067819 */ /* 0x000fe4000001140b */
[----:B------:R-:W2:Y:S01]  /*14400*/  LDS.128 R64, [R5.X4+0x1000] ;  /* 0x0010000005407984 */ /* 0x000ea20000004c00 */
[----:B---3--:R-:W-:Y:S01]  /*14410*/  IMAD R8, R13, c[0x0][0x1c0], R8 ;  /* 0x000070000d087a24 */ /* 0x008fe200078e0208 */
[----:B------:R-:W-:-:S02]  /*14420*/  LEA.HI R6, R6, R11, RZ, 0x2 ;  /* 0x0000000b06067211 */ /* 0x000fc400078f10ff */
[----:B------:R-:W3:Y:S01]  /*14430*/  LDS.128 R60, [R5.X4+0x1800] ;  /* 0x00180000053c7984 */ /* 0x000ee20000004c00 */
[----:B----4-:R-:W-:Y:S01]  /*14440*/  SHF.L.U32 R7, R7, 0x6, RZ ;  /* 0x0000000607077819 */ /* 0x010fe200000006ff */
[----:B------:R-:W-:Y:S02]  /*14450*/  IMAD R8, R233, c[0x0][0x1c0], R8 ;  /* 0x00007000e9087a24 */ /* 0x000fe400078e0208 */
[----:B------:R-:W4:Y:S01]  /*14460*/  LDS.128 R56, [R5.X4+0x2000] ;  /* 0x0020000005387984 */ /* 0x000f220000004c00 */
[----:B------:R-:W-:Y:S01]  /*14470*/  LOP3.LUT R6, R6, 0xfffffffc, RZ, 0xc0, !PT ;  /* 0xfffffffc06067812 */ /* 0x000fe200078ec0ff */
[----:B------:R-:W-:Y:S02]  /*14480*/  IMAD R7, R8, c[0x0][0x214], R7 ;  /* 0x0000850008077a24 */ /* 0x000fe400078e0207 */
[----:B------:R-:W1:Y:S01]  /*14490*/  LDS.128 R52, [R5.X4+0x2800] ;  /* 0x0028000005347984 */ /* 0x000e620000004c00 */
[----:B------:R-:W-:Y:S02]  /*144a0*/  IADD3 R6, R11, -R6, RZ ;  /* 0x800000060b067210 */ /* 0x000fe40007ffe0ff */
[----:B------:R-:W-:Y:S01]  /*144b0*/  SHF.R.S32.HI R11, RZ, 0x1f, R10 ;  /* 0x0000001fff0b7819 */ /* 0x000fe2000001140a */
        /* <DEDUP_REMOVED lines=10> */
[----:B-----5:R-:W-:-:S02]  /*14560*/  LOP3.LUT R5, R0, 0xffffffe0, RZ, 0xc0, !PT ;  /* 0xffffffe000057812 */ /* 0x020fc400078ec0ff */
[----:B------:R-:W-:Y:S02]  /*14570*/  SHF.R.S32.HI R0, RZ, 0x1f, R15 ;  /* 0x0000001fff007819 */ /* 0x000fe4000001140f */
[----:B------:R-:W-:Y:S02]  /*14580*/  IADD3 R5, -R5, R2, RZ ;  /* 0x0000000205057210 */ /* 0x000fe40007ffe1ff */
[----:B------:R-:W-:Y:S02]  /*14590*/  LEA.HI R0, R0, R15, RZ, 0x2 ;  /* 0x0000000f00007211 */ /* 0x000fe400078f10ff */
[----:B------:R-:W-:Y:S02]  /*145a0*/  LOP3.LUT P0, RZ, R5, 0x3, RZ, 0xc0, !PT ;  /* 0x0000000305ff7812 */ /* 0x000fe4000780c0ff */
[----:B------:R-:W-:Y:S02]  /*145b0*/  SHF.R.S32.HI R9, RZ, 0x2, R0 ;  /* 0x00000002ff097819 */ /* 0x000fe40000011400 */
[----:B------:R-:W-:Y:S01]  /*145c0*/  MOV R2, 0xff800000 ;  /* 0xff80000000027802 */ /* 0x000fe20000000f00 */
[----:B------:R-:W-:Y:S01]  /*145d0*/  @P4 FFMA.FTZ R2, R133, c[0x0][0x238], R4 ;  /* 0x00008e0085024a23 */ /* 0x000fe20000010004 */
[----:B------:R-:W-:Y:S01]  /*145e0*/  MOV R5, 0xff800000 ;  /* 0xff80000000057802 */ /* 0x000fe20000000f00 */
[----:B------:R-:W-:Y:S01]  /*145f0*/  @P3 FFMA.FTZ R5, R132, c[0x0][0x238], R3 ;  /* 0x00008e0084053a23 */ /* 0x000fe20000010003 */
[----:B------:R-:W-:-:S05]  /*14600*/  LEA R8, R6, R9, 0x4 ;  /* 0x0000000906087211 */ /* 0x000fca00078e20ff */
[----:B------:R-:W-:Y:S05]  /*14610*/  @P0 BRA `(.L_x_3603) ;  /* 0x000000a000000947 */ /* 0x000fea0003800000 */
[C---:B-1234-:R-:W-:Y:S02]  /*14620*/  IADD3 R6, R8.reuse, 0x8, RZ ;  /* 0x0000000808067810 */ /* 0x05efe40007ffe0ff */
[----:B------:R-:W-:Y:S02]  /*14630*/  SHF.R.S32.HI R4, RZ, 0x1f, R8 ;  /* 0x0000001fff047819 */ /* 0x000fe40000011408 */
[C---:B------:R-:W-:Y:S02]  /*14640*/  IADD3 R0, P0, R7.reuse, R8, RZ ;  /* 0x0000000807007210 */ /* 0x040fe40007f1e0ff */
[-C--:B------:R-:W-:Y:S02]  /*14650*/  ISETP.GE.AND P2, PT, R8, R223.reuse, PT ;  /* 0x000000df0800720c */ /* 0x080fe40003f46270 */
[----:B------:R-:W-:Y:S02]  /*14660*/  ISETP.GE.AND P1, PT, R6, R223, PT ;  /* 0x000000df0600720c */ /* 0x000fe40003f26270 */
[----:B------:R-:W-:-:S02]  /*14670*/  LEA.HI.X.SX32 R3, R7, R4, 0x1, P0 ;  /* 0x0000000407037211 */ /* 0x000fc400000f0eff */
[----:B------:R-:W-:-:S04]  /*14680*/  LEA R8, P0, R0, c[0x0][0x208], 0x2 ;  /* 0x0000820000087a11 */ /* 0x000fc800078010ff */
[----:B------:R-:W-:-:S05]  /*14690*/  LEA.HI.X R9, R0, c[0x0][0x20c], R3, 0x2, P0 ;  /* 0x0000830000097a11 */ /* 0x000fca00000f1403 */
[----:B------:R1:W-:Y:S04]  /*146a0*/  @!P2 STG.E [R8.64], R2 ;  /* 0x000000020800a986 */ /* 0x0003e8000c10190e */
[----:B------:R1:W-:Y:S02]  /*146b0*/  @!P1 STG.E [R8.64+0x20], R5 ;  /* 0x0000200508009986 */ /* 0x0003e4000c10190e */
.L_x_3603:
[----:B-1234-:R-:W-:Y:S05]  /*146c0*/  BSYNC B0 ;  /* 0x0000000000007941 */ /* 0x01efea0003800000 */
.L_x_3602:
        /* <DEDUP_REMOVED lines=15> */
.L_x_3605:
[----:B------:R-:W-:Y:S05]  /*147c0*/  BSYNC B0 ;  /* 0x0000000000007941 */ /* 0x000fea0003800000 */
.L_x_3604:
        /* <DEDUP_REMOVED lines=8> */
.L_x_3607:
[----:B------:R-:W-:Y:S05]  /*14850*/  BSYNC B0 ;  /* 0x0000000000007941 */ /* 0x000fea0003800000 */
.L_x_3606:
        /* <DEDUP_REMOVED lines=8> */
.L_x_3609:
[----:B------:R-:W-:Y:S05]  /*148e0*/  BSYNC B0 ;  /* 0x0000000000007941 */ /* 0x000fea0003800000 */
.L_x_3608:
        /* <DEDUP_REMOVED lines=8> */
.L_x_3611:
[----:B------:R-:W-:Y:S05]  /*14970*/  BSYNC B0 ;  /* 0x0000000000007941 */ /* 0x000fea0003800000 */
.L_x_3610:
        /* <DEDUP_REMOVED lines=8> */
.L_x_3613:
[----:B------:R-:W-:Y:S05]  /*14a00*/  BSYNC B0 ;  /* 0x0000000000007941 */ /* 0x000fea0003800000 */
.L_x_3612:
        /* <DEDUP_REMOVED lines=8> */
.L_x_3615:
[----:B------:R-:W-:Y:S05]  /*14a90*/  BSYNC B0 ;  /* 0x0000000000007941 */ /* 0x000fea0003800000 */
.L_x_3614:
        /* <DEDUP_REMOVED lines=8> */
.L_x_3617:
[----:B------:R-:W-:Y:S05]  /*14b20*/  BSYNC B0 ;  /* 0x0000000000007941 */ /* 0x000fea0003800000 */
.L_x_3616:
        /* <DEDUP_REMOVED lines=9> */
.L_x_3618:
        /* <DEDUP_REMOVED lines=12> */
.L_x_8240:


//--------------------- .text._ZN5flash24flash_fwd_splitkv_kernelI23Flash_fwd_kernel_traitsILi128ELi64ELi128ELi4ELb0ELb0EN7cutlass6half_tE19Flash_kernel_traitsILi128ELi64ELi128ELi4ES3_EELb1ELb0ELb1ELb0ELb0ELb1ELb1ELb0EEEvNS_16Flash_fwd_paramsE --------------------------
	.section	.text._ZN5flash24flash_fwd_splitkv_kernelI23Flash_fwd_kernel_traitsILi128ELi64ELi128ELi4ELb0ELb0EN7cutlass6half_tE19Flash_kernel_traitsILi128ELi64ELi128ELi4ES3_EELb1ELb0ELb1ELb0ELb0ELb1ELb1ELb0EEEvNS_16Flash_fwd_paramsE,"ax",@progbits
	.sectioninfo	@"SHI_REGISTERS=255"
	.align	128
        .global         _ZN5flash24flash_fwd_splitkv_kernelI23Flash_fwd_kernel_traitsILi128ELi64ELi128ELi4ELb0ELb0EN7cutlass6half_tE19Flash_kernel_traitsILi128ELi64ELi128ELi4ES3_EELb1ELb0ELb1ELb0ELb0ELb1ELb1ELb0EEEvNS_16Flash_fwd_paramsE
        .type           _ZN5flash24flash_fwd_splitkv_kernelI23Flash_fwd_kernel_traitsILi128ELi64ELi128ELi4ELb0ELb0EN7cutlass6half_tE19Flash_kernel_traitsILi128ELi64ELi128ELi4ES3_EELb1ELb0ELb1ELb0ELb0ELb1ELb1ELb0EEEvNS_16Flash_fwd_paramsE,@function
        .size           _ZN5flash24flash_fwd_splitkv_kernelI23Flash_fwd_kernel_traitsILi128ELi64ELi128ELi4ELb0ELb0EN7cutlass6half_tE19Flash_kernel_traitsILi128ELi64ELi128ELi4ES3_EELb1ELb0ELb1ELb0ELb0ELb1ELb1ELb0EEEvNS_16Flash_fwd_paramsE,(.L_x_8241 - _ZN5flash24flash_fwd_splitkv_kernelI23Flash_fwd_kernel_traitsILi128ELi64ELi128ELi4ELb0ELb0EN7cutlass6half_tE19Flash_kernel_traitsILi128ELi64ELi128ELi4ES3_EELb1ELb0ELb1ELb0ELb0ELb1ELb1ELb0EEEvNS_16Flash_fwd_paramsE)
        .other          _ZN5flash24flash_fwd_splitkv_kernelI23Flash_fwd_kernel_traitsILi128ELi64ELi128ELi4ELb0ELb0EN7cutlass6half_tE19Flash_kernel_traitsILi128ELi64ELi128ELi4ES3_EELb1ELb0ELb1ELb0ELb0ELb1ELb1ELb0EEEvNS_16Flash_fwd_paramsE,@"STO_CUDA_ENTRY STV_DEFAULT"
_ZN5flash24flash_fwd_splitkv_kernelI23Flash_fwd_kernel_traitsILi128ELi64ELi128ELi4ELb0ELb0EN7cutlass6half_tE19Flash_kernel_traitsILi128ELi64ELi128ELi4ES3_EELb1ELb0ELb1ELb0ELb0ELb1ELb1ELb0EEEvNS_16Flash_fwd_paramsE:
.text._ZN5flash24flash_fwd_splitkv_kernelI23Flash_fwd_kernel_traitsILi128ELi64ELi128ELi4ELb0ELb0EN7cutlass6half_tE19Flash_kernel_traitsILi128ELi64ELi128ELi4ES3_EELb1ELb0ELb1ELb0ELb0ELb1ELb1ELb0EEEvNS_16Flash_fwd_paramsE:
        /* <DEDUP_REMOVED lines=34> */
[----:B------:R1:W2:Y:S04]  /*0220*/  @P2 LDG.E R12, [R2.64] ;  /* 0x0000000e020c2981 */ /* 0x0002a8000c1e1900 */
[----:B------:R1:W2:Y:S05]  /*0230*/  @P2 LDG.E R131, [R2.64+0x4] ;  /* 0x0000040e02832981 */ /* 0x0002aa000c1e1900 */
[----:B------:R3:W5:Y:S02]  /*0240*/  @!P1 LDG.E R11, [R6.64] ;  /* 0x0000000e060b9981 */ /* 0x000764000c1e1900 */
[----:B------:R-:W-:-:S02]  /*0250*/  @P0 IMAD.WIDE R4, R233, R227, c[0x0][0x250] ;  /* 0x00009400e9040625 */ /* 0x000fc400078e02e3 */
[----:B------:R-:W4:Y:S04]  /*0260*/  S2R R24, SR_CTAID.X ;  /* 0x0000000000187919 */ /* 0x000f280000002500 */
[----:B------:R-:W2:Y:S01]  /*0270*/  S2R R0, SR_CTAID.Y ;  /* 0x0000000000007919 */ /* 0x000ea20000002600 */
[----:B-1----:R-:W-:-:S06]  /*0280*/  MOV R3, RZ ;  /* 0x000000ff00037202 */ /* 0x002fcc0000000f00 */
[----:B------:R3:W5:Y:S01]  /*0290*/  @P0 LDG.E R3, [R4.64] ;  /* 0x0000000e04030981 */ /* 0x000762000c1e1900 */
[----:B------:R-:W-:-:S04]  /*02a0*/  ISETP.NE.U32.AND P0, PT, RZ, c[0x0][0x248], PT ;  /* 0x00009200ff007a0c */ /* 0x000fc80003f05070 */
[----:B------:R-:W-:Y:S01]  /*02b0*/  ISETP.NE.AND.EX P0, PT, RZ, c[0x0][0x24c], PT, P0 ;  /* 0x00009300ff007a0c */ /* 0x000fe20003f05300 */
[----:B------:R-:W-:-:S04]  /*02c0*/  IMAD.MOV R20, RZ, RZ, -R233 ;  /* 0x000000ffff147224 */ /* 0x000fc800078e0ae9 */
        /* <DEDUP_REMOVED lines=8> */
.L_x_3619:
[----:B---34-:R-:W-:Y:S02]  /*0350*/  MOV R4, c[0x0][0x218] ;  /* 0x0000860000047a02 */ /* 0x018fe40000000f00 */
.L_x_3620:
        /* <DEDUP_REMOVED lines=66> */
[--C-:B------:R-:W-:Y:S01]  /*0780*/  IMAD R2, R0, c[0x0][0x214], R130.reuse ;  /* 0x0000850000027a24 */ /* 0x100fe200078e0282 */
        /* <DEDUP_REMOVED lines=17> */
.L_x_3623:
[----:B------:R-:W-:Y:S05]  /*08a0*/  BSYNC B0 ;  /* 0x0000000000007941 */ /* 0x000fea0003800000 */
.L_x_3622:
        /* <DEDUP_REMOVED lines=8> */
.L_x_3625:
[----:B------:R-:W-:Y:S05]  /*0930*/  BSYNC B0 ;  /* 0x0000000000007941 */ /* 0x000fea0003800000 */
.L_x_3624:
        /* <DEDUP_REMOVED lines=8> */
.L_x_3627:
[----:B------:R-:W-:Y:S05]  /*09c0*/  BSYNC B0 ;  /* 0x0000000000007941 */ /* 0x000fea0003800000 */
.L_x_3626:
        /* <DEDUP_REMOVED lines=8> */
.L_x_3629:
[----:B------:R-:W-:Y:S05]  /*0a50*/  BSYNC B0 ;  /* 0x0000000000007941 */ /* 0x000fea0003800000 */
.L_x_3628:
        /* <DEDUP_REMOVED lines=8> */
.L_x_3631:
[----:B------:R-:W-:Y:S05]  /*0ae0*/  BSYNC B0 ;  /* 0x0000000000007941 */ /* 0x000fea0003800000 */
.L_x_3630:
        /* <DEDUP_REMOVED lines=8> */
.L_x_3633:
[----:B------:R-:W-:Y:S05]  /*0b70*/  BSYNC B0 ;  /* 0x0000000000007941 */ /* 0x000fea0003800000 */
.L_x_3632:
        /* <DEDUP_REMOVED lines=8> */
.L_x_3635:
[----:B------:R-:W-:Y:S05]  /*0c00*/  BSYNC B0 ;  /* 0x0000000000007941 */ /* 0x000fea0003800000 */
.L_x_3634:
        /* <DEDUP_REMOVED lines=8> */
.L_x_3637:
[----:B------:R-:W-:Y:S05]  /*0c90*/  BSYNC B0 ;  /* 0x0000000000007941 */ /* 0x000fea0003800000 */
.L_x_3636:
[----:B------:R-:W-:Y:S02]  /*0ca0*/  ISETP.NE.AND P6, PT, R229, RZ, PT ;  /* 0x000000ffe500720c */ /* 0x000fe40003fc5270 */
[----:B------:R-:W-:Y:S02]  /*0cb0*/  SHF.R.S32.HI R4, RZ, 0x1f, R2 ;  /* 0x0000001fff047819 */ /* 0x000fe40000011402 */
[----:B------:R-:W-:Y:S02]  /*0cc0*/  ISETP.GE.OR P0, PT, R0, R130, P6 ;  /* 0x000000820000720c */ /* 0x000fe40003706670 */
[----:B------:R-:W-:-:S02]  /*0cd0*/  IADD3 R2, P1, R2, R0, RZ ;  /* 0x0000000002027210 */ /* 0x000fc40007f3e0ff */
[----:B------:R-:W-:Y:S02]  /*0ce0*/  ISETP.GE.OR P5, PT, R11, R130, P6 ;  /* 0x000000820b00720c */ /* 0x000fe400037a6670 */
        /* <DEDUP_REMOVED lines=27> */
.L_x_3621:
        /* <DEDUP_REMOVED lines=18> */
[C---:B------:R-:W-:Y:S02]  /*0fc0*/  @P2 ISETP.NE.U32.AND P1, PT, R235.reuse, RZ, PT ;  /* 0x000000ffeb00220c */ /* 0x040fe40003f25070 */
[-C--:B------:R-:W-:Y:S02]  /*0fd0*/  LOP3.LUT R235, R235, R234.reuse, RZ, 0x3c, !PT ;  /* 0x000000eaebeb7212 */ /* 0x080fe400078e3cff */
[----:B------:R-:W-:Y:S02]  /*0fe0*/  @P2 ISETP.NE.AND.EX P0, PT, R234, RZ, PT, P1 ;  /* 0x000000ffea00220c */ /* 0x000fe40003f05310 */
[----:B------:R-:W-:-:S04]  /*0ff0*/  LOP3.LUT R234, R235, R234, RZ, 0x3c, !PT ;  /* 0x000000eaebea7212 */ /* 0x000fc800078e3cff */
[----:B------:R-:W-:-:S07]  /*1000*/  LOP3.LUT R235, R235, R234, RZ, 0x3c, !PT ;  /* 0x000000eaebeb7212 */ /* 0x000fce00078e3cff */
[----:B------:R-:W-:Y:S05]  /*1010*/  @!P0 BRA `(.L_x_3638) ;  /* 0x000004a000008947 */ /* 0x000fea0003800000 */
[----:B------:R-:W1:Y:S01]  /*1020*/  I2F.RP R8, R39 ;  /* 0x0000002700087306 */ /* 0x000e620000209400 */
[----:B------:R-:W-:-:S04]  /*1030*/  LEA R7, R37, 0xffffff80, 0x7 ;  /* 0xffffff8025077811 */ /* 0x000fc800078e38ff */
[----:B------:R-:W-:-:S03]  /*1040*/  IABS R2, R7 ;  /* 0x0000000700027213 */ /* 0x000fc60000000000 */
        /* <DEDUP_REMOVED lines=8> */
[----:B-----5:R-:W-:-:S05]  /*10d0*/  IADD3 R0, -R4, RZ, RZ ;  /* 0x000000ff04007210 */ /* 0x020fca0007ffe1ff */
        /* <DEDUP_REMOVED lines=13> */
[----:B------:R-:W-:-:S05]  /*11b0*/  IADD3 R4, -R4, RZ, RZ ;  /* 0x000000ff04047210 */ /* 0x000fca0007ffe1ff */
[----:B------:R-:W-:Y:S01]  /*11c0*/  IMAD R7, R4, c[0x0][0x2d0], R7 ;  /* 0x0000b40004077a24 */ /* 0x000fe200078e0207 */
[----:B-1----:R-:W-:-:S04]  /*11d0*/  IABS R3, c[0x0][0x1c8] ;  /* 0x0000720000037a13 */ /* 0x002fc80000000000 */
        /* <DEDUP_REMOVED lines=13> */
[----:B------:R-:W-:-:S04]  /*12b0*/  SHF.R.S32.HI R6, RZ, 0x1f, R7 ;  /* 0x0000001fff067819 */ /* 0x000fc80000011407 */
        /* <DEDUP_REMOVED lines=20> */
[----:B------:R-:W-:Y:S01]  /*1400*/  IMAD.MOV.U32 R4, RZ, RZ, R8 ;  /* 0x000000ffff047224 */ /* 0x000fe200078e0008 */
[----:B------:R-:W-:Y:S01]  /*1410*/  SHF.R.S32.HI R8, RZ, 0x1f, R2 ;  /* 0x0000001fff087819 */ /* 0x000fe20000011402 */
[----:B------:R-:W-:Y:S01]  /*1420*/  IMAD.MOV.U32 R18, RZ, RZ, R14 ;  /* 0x000000ffff127224 */ /* 0x000fe200078e000e */
[----:B------:R-:W-:Y:S01]  /*1430*/  IADD3 R11, R15, R11, RZ ;  /* 0x0000000b0f0b7210 */ /* 0x000fe20007ffe0ff */
[----:B------:R-:W-:-:S05]  /*1440*/  IMAD.WIDE.U32 R4, R7, c[0x0][0x198], R4 ;  /* 0x0000660007047a25 */ /* 0x000fca00078e0004 */
[----:B------:R-:W-:Y:S01]  /*1450*/  IADD3 R5, R5, R3, RZ ;  /* 0x0000000305057210 */ /* 0x000fe20007ffe0ff */
[----:B------:R-:W-:-:S04]  /*1460*/  IMAD R3, R8, c[0x0][0x1b0], RZ ;  /* 0x00006c0008037a24 */ /* 0x000fc800078e02ff */
[----:B------:R-:W-:-:S04]  /*1470*/  IMAD.WIDE.U32 R4, R2, c[0x0][0x1b0], R4 ;  /* 0x00006c0002047a25 */ /* 0x000fc800078e0004 */
[----:B------:R-:W-:Y:S01]  /*1480*/  IMAD R3, R2, c[0x0][0x1b4], R3 ;  /* 0x00006d0002037a24 */ /* 0x000fe200078e0203 */
[----:B------:R-:W-:-:S03]  /*1490*/  MOV R22, R4 ;  /* 0x0000000400167202 */ /* 0x000fc60000000f00 */
[----:B------:R-:W-:Y:S01]  /*14a0*/  IMAD.IADD R9, R5, 0x1, R3 ;  /* 0x0000000105097824 */ /* 0x000fe200078e0203 */
[----:B------:R-:W-:Y:S05]  /*14b0*/  BRA `(.L_x_3639) ;  /* 0x0000046000007947 */ /* 0x000fea0003800000 */
.L_x_3638:
        /* <DEDUP_REMOVED lines=17> */
.L_x_3640:
[----:B------:R-:W-:Y:S01]  /*15d0*/  IABS R6, c[0x0][0x1c8] ;  /* 0x0000720000067a13 */ /* 0x000fe20000000000 */
[----:B------:R-:W-:Y:S01]  /*15e0*/  @P4 IMAD.IADD R11, R3, 0x1, R11 ;  /* 0x00000001030b4824 */ /* 0x000fe200078e020b */
[----:B------:R-:W-:Y:S02]  /*15f0*/  MOV R9, R5 ;  /* 0x0000000500097202 */ /* 0x000fe40000000f00 */
[----:B------:R-:W1:Y:S01]  /*1600*/  I2F.RP R14, R6 ;  /* 0x00000006000e7306 */ /* 0x000e620000209400 */
[----:B------:R-:W-:-:S04]  /*1610*/  @P4 IMAD.WIDE.U32 R18, R11, c[0x0][0x1a0], RZ ;  /* 0x000068000b124a25 */ /* 0x000fc800078e00ff */
[----:B------:R-:W-:-:S03]  /*1620*/  @P4 IMAD R11, R11, c[0x0][0x1a4], R19 ;  /* 0x000069000b0b4a24 */ /* 0x000fc600078e0213 */
        /* <DEDUP_REMOVED lines=11> */
[----:B------:R-:W-:Y:S01]  /*16e0*/  IMAD R4, R6, R4, R7 ;  /* 0x0000000406047224 */ /* 0x000fe200078e0207 */
[----:B------:R-:W-:-:S04]  /*16f0*/  LEA R7, R37, 0xffffff80, 0x7 ;  /* 0xffffff8025077811 */ /* 0x000fc800078e38ff */
[----:B------:R-:W-:Y:S01]  /*1700*/  ISETP.GT.U32.AND P1, PT, R6, R4, PT ;  /* 0x000000040600720c */ /* 0x000fe20003f24070 */
[----:B------:R-:W-:-:S12]  /*1710*/  IMAD.WIDE.U32 R14, R7, c[0x0][0x198], R8 ;  /* 0x00006600070e7a25 */ /* 0x000fd800078e0008 */
        /* <DEDUP_REMOVED lines=11> */
[----:B------:R-:W-:Y:S02]  /*17d0*/  @!P1 LOP3.LUT R2, RZ, c[0x0][0x1c8], RZ, 0x33, !PT ;  /* 0x00007200ff029a12 */ /* 0x000fe400078e33ff */
[----:B------:R-:W-:Y:S01]  /*17e0*/  IADD3 R5, R15, R4, RZ ;  /* 0x000000040f057210 */ /* 0x000fe20007ffe0ff */
[----:B------:R-:W-:Y:S01]  /*17f0*/  IMAD.MOV.U32 R4, RZ, RZ, R14 ;  /* 0x000000ffff047224 */ /* 0x000fe200078e000e */
[----:B------:R-:W-:-:S03]  /*1800*/  SHF.R.S32.HI R8, RZ, 0x1f, R2 ;  /* 0x0000001fff087819 */ /* 0x000fc60000011402 */
        /* <DEDUP_REMOVED lines=17> */
.L_x_3639:
[----:B------:R-:W-:Y:S01]  /*1920*/  ISETP.NE.AND P1, PT, R12, -0x1, PT ;  /* 0xffffffff0c00780c */ /* 0x000fe20003f25270 */
[----:B------:R-:W-:Y:S01]  /*1930*/  IMAD R8, R8, c[0x0][0x1b8], RZ ;  /* 0x00006e0008087a24 */ /* 0x000fe200078e02ff */
[----:B-----5:R-:W-:Y:S01]  /*1940*/  SHF.R.S32.HI R0, RZ, 0x1f, R229 ;  /* 0x0000001fff007819 */ /* 0x020fe200000114e5 */
[----:B------:R-:W-:Y:S01]  /*1950*/  BSSY B0, `(.L_x_3641) ;  /* 0x0000060000007945 */ /* 0x000fe20003800000 */
[----:B------:R-:W-:Y:S01]  /*1960*/  IADD3 R223, -R130, R131, RZ ;  /* 0x0000008382df7210 */ /* 0x000fe20007ffe1ff */
[----:B------:R-:W-:Y:S01]  /*1970*/  IMAD R8, R2, c[0x0][0x1bc], R8 ;  /* 0x00006f0002087a24 */ /* 0x000fe200078e0208 */
[----:B------:R-:W-:Y:S02]  /*1980*/  LEA.HI R16, R0, R229, RZ, 0x3 ;  /* 0x000000e500107211 */ /* 0x000fe400078f18ff */
[----:B------:R-:W-:-:S05]  /*1990*/  SHF.R.S32.HI R21, RZ, 0x1f, R20 ;  /* 0x0000001fff157819 */ /* 0x000fca0000011414 */
[----:B------:R-:W-:Y:S01]  /*19a0*/  @P1 IMAD.WIDE.U32 R4, R12, c[0x0][0x190], RZ ;  /* 0x000064000c041a25 */ /* 0x000fe200078e00ff */
[----:B------:R-:W-:-:S03]  /*19b0*/  @!P1 SHF.R.S32.HI R3, RZ, 0x1f, R233 ;  /* 0x0000001fff039819 */ /* 0x000fc600000114e9 */
[----:B------:R-:W-:Y:S01]  /*19c0*/  @P1 IMAD.MOV.U32 R10, RZ, RZ, R4 ;  /* 0x000000ffff0a1224 */ /* 0x000fe200078e0004 */
[----:B------:R-:W-:Y:S01]  /*19d0*/  LOP3.LUT R4, R16, 0xfffffff8, RZ, 0xc0, !PT ;  /* 0xfffffff810047812 */ /* 0x000fe200078ec0ff */
[----:B------:R-:W-:Y:S01]  /*19e0*/  @!P1 IMAD R3, R3, c[0x0][0x178], RZ ;  /* 0x00005e0003039a24 */ /* 0x000fe200078e02ff */
[----:B------:R-:W-:Y:S01]  /*19f0*/  SHF.R.S32.HI R16, RZ, 0x3, R16 ;  /* 0x00000003ff107819 */ /* 0x000fe20000011410 */
[----:B------:R-:W-:-:S03]  /*1a00*/  @!P1 IMAD.WIDE.U32 R14, R233, c[0x0][0x178], RZ ;  /* 0x00005e00e90e9a25 */ /* 0x000fc600078e00ff */
[----:B------:R-:W-:Y:S01]  /*1a10*/  SHF.R.S32.HI R17, RZ, 0x1f, R16 ;  /* 0x0000001fff117819 */ /* 0x000fe20000011410 */
[----:B------:R-:W-:Y:S01]  /*1a20*/  @P1 IMAD R12, R12, c[0x0][0x194], R5 ;  /* 0x000065000c0c1a24 */ /* 0x000fe200078e0205 */
[----:B------:R-:W-:Y:S01]  /*1a30*/  LEA.HI R5, R0, R229, RZ, 0x4 ;  /* 0x000000e500057211 */ /* 0x000fe200078f20ff */
[----:B------:R-:W-:Y:S02]  /*1a40*/  @!P1 IMAD R3, R233, c[0x0][0x17c], R3 ;  /* 0x00005f00e9039a24 */ /* 0x000fe400078e0203 */
[----:B------:R-:W-:Y:S01]  /*1a50*/  @!P1 IMAD.MOV.U32 R10, RZ, RZ, R14 ;  /* 0x000000ffff0a9224 */ /* 0x000fe200078e000e */
[----:B------:R-:W-:Y:S01]  /*1a60*/  SHF.L.U32 R14, R16, 0x6, RZ ;  /* 0x00000006100e7819 */ /* 0x000fe200000006ff */
[----:B------:R-:W-:Y:S02]  /*1a70*/  IMAD.IADD R4, R229, 0x1, -R4 ;  /* 0x00000001e5047824 */ /* 0x000fe400078e0a04 */
[----:B------:R-:W-:Y:S01]  /*1a80*/  @!P1 IMAD.IADD R12, R15, 0x1, R3 ;  /* 0x000000010f0c9824 */ /* 0x000fe200078e0203 */
[----:B------:R-:W-:Y:S01]  /*1a90*/  LOP3.LUT R3, R5, 0xfffffff0, RZ, 0xc0, !PT ;  /* 0xfffffff005037812 */ /* 0x000fe200078ec0ff */
[----:B------:R-:W-:Y:S01]  /*1aa0*/  IMAD.SHL.U32 R232, R4, 0x8, RZ ;  /* 0x0000000804e87824 */ /* 0x000fe200078e00ff */
[----:B------:R-:W-:Y:S01]  /*1ab0*/  LOP3.LUT R14, R14, 0x1c0, RZ, 0xc0, !PT ;  /* 0x000001c00e0e7812 */ /* 0x000fe200078ec0ff */
[----:B------:R-:W-:Y:S01]  /*1ac0*/  IMAD.WIDE R24, R24, 0x40, R16 ;  /* 0x0000004018187825 */ /* 0x000fe200078e0210 */
[----:B------:R-:W-:-:S02]  /*1ad0*/  SHF.R.S32.HI R5, RZ, 0x4, R5 ;  /* 0x00000004ff057819 */ /* 0x000fc40000011405 */
[----:B------:R-:W-:Y:S01]  /*1ae0*/  LOP3.LUT R15, R14, 0x38, R232, 0xf8, !PT ;  /* 0x000000380e0f7812 */ /* 0x000fe200078ef8e8 */
[----:B------:R-:W-:Y:S01]  /*1af0*/  IMAD.IADD R3, R229, 0x1, -R3 ;  /* 0x00000001e5037824 */ /* 0x000fe200078e0a03 */
[----:B------:R-:W-:Y:S02]  /*1b00*/  SHF.R.U32.HI R14, RZ, 0x3, R14 ;  /* 0x00000003ff0e7819 */ /* 0x000fe4000001160e */
[C---:B------:R-:W-:Y:S02]  /*1b10*/  IADD3 R22, P3, R232.reuse, R22, RZ ;  /* 0x00000016e8167210 */ /* 0x040fe40007f7e0ff */
[----:B------:R-:W-:Y:S02]  /*1b20*/  SHF.R.S32.HI R13, RZ, 0x1f, R232 ;  /* 0x0000001fff0d7819 */ /* 0x000fe400000114e8 */
[C---:B------:R-:W-:Y:S02]  /*1b30*/  IADD3 R18, P2, R232.reuse, R18, RZ ;  /* 0x00000012e8127210 */ /* 0x040fe40007f5e0ff */
[----:B------:R-:W-:Y:S01]  /*1b40*/  LOP3.LUT R14, R15, R14, RZ, 0x3c, !PT ;  /* 0x0000000e0f0e7212 */ /* 0x000fe200078e3cff */
[C---:B------:R-:W-:Y:S01]  /*1b50*/  IMAD.X R23, R13.reuse, 0x1, R9, P3 ;  /* 0x000000010d177824 */ /* 0x040fe200018e0609 */
[----:B------:R-:W-:Y:S01]  /*1b60*/  SHF.R.S32.HI R15, RZ, 0x1f, R3 ;  /* 0x0000001fff0f7819 */ /* 0x000fe20000011403 */
[----:B------:R-:W-:Y:S01]  /*1b70*/  IMAD.X R19, R13, 0x1, R11, P2 ;  /* 0x000000010d137824 */ /* 0x000fe200010e060b */
[----:B------:R-:W-:Y:S01]  /*1b80*/  IADD3 R10, P1, R232, R10, RZ ;  /* 0x0000000ae80a7210 */ /* 0x000fe20007f3e0ff */
[----:B------:R-:W-:Y:S01]  /*1b90*/  IMAD.WIDE.U32 R22, R16, c[0x0][0x198], R22 ;  /* 0x0000660010167a25 */ /* 0x000fe200078e0016 */
[----:B------:R-:W-:-:S02]  /*1ba0*/  LEA.HI R9, R0, R229, RZ, 0x6 ;  /* 0x000000e500097211 */ /* 0x000fc400078f30ff */
[----:B------:R-:W-:Y:S01]  /*1bb0*/  LEA.HI R15, R15, R3, RZ, 0x3 ;  /* 0x000000030f0f7211 */ /* 0x000fe200078f18ff */
[----:B------:R-:W-:Y:S01]  /*1bc0*/  IMAD.WIDE.U32 R18, R2, c[0x0][0x1b8], R18 ;  /* 0x00006e0002127a25 */ /* 0x000fe200078e0012 */
[----:B------:R-:W-:Y:S02]  /*1bd0*/  IADD3.X R11, R13, R12, RZ, P1, !PT ;  /* 0x0000000c0d0b7210 */ /* 0x000fe40000ffe4ff */
[C---:B------:R-:W-:Y:S01]  /*1be0*/  IADD3 R7, P1, R16.reuse, R7, RZ ;  /* 0x0000000710077210 */ /* 0x040fe20007f3e0ff */
[----:B------:R-:W-:Y:S01]  /*1bf0*/  IMAD.SHL.U32 R9, R9, 0x8, RZ ;  /* 0x0000000809097824 */ /* 0x000fe200078e00ff */
[----:B------:R-:W-:Y:S01]  /*1c00*/  LOP3.LUT R2, R15, 0xfffffff8, RZ, 0xc0, !PT ;  /* 0xfffffff80f027812 */ /* 0x000fe200078ec0ff */
[----:B------:R-:W-:Y:S01]  /*1c10*/  IMAD.MOV.U32 R135, RZ, RZ, R22 ;  /* 0x000000ffff877224 */ /* 0x000fe200078e0016 */
[----:B------:R-:W-:Y:S01]  /*1c20*/  ISETP.GE.AND P3, PT, R16, R223, PT ;  /* 0x000000df1000720c */ /* 0x000fe20003f66270 */
[----:B------:R-:W-:Y:S01]  /*1c30*/  IMAD.X R6, R17, 0x1, R6, P1 ;  /* 0x0000000111067824 */ /* 0x000fe200008e0606 */
[----:B------:R-:W-:Y:S01]  /*1c40*/  LOP3.LUT R231, R14, 0xfffffe00, R9, 0xf8, !PT ;  /* 0xfffffe000ee77812 */ /* 0x000fe200078ef809 */
[----:B------:R-:W-:Y:S01]  /*1c50*/  IMAD.IADD R14, R3, 0x1, -R2 ;  /* 0x00000001030e7824 */ /* 0x000fe200078e0a02 */
[----:B------:R-:W-:Y:S01]  /*1c60*/  IADD3 R9, R19, R8, RZ ;  /* 0x0000000813097210 */ /* 0x000fe20007ffe0ff */
[----:B------:R-:W-:Y:S01]  /*1c70*/  IMAD R12, R17, c[0x0][0x198], RZ ;  /* 0x00006600110c7a24 */ /* 0x000fe200078e02ff */
[----:B------:R-:W-:Y:S01]  /*1c80*/  MOV R8, R18 ;  /* 0x0000001200087202 */ /* 0x000fe20000000f00 */
[----:B------:R-:W-:Y:S01]  /*1c90*/  IMAD R22, R21, c[0x0][0x1a8], RZ ;  /* 0x00006a0015167a24 */ /* 0x000fe200078e02ff */
[----:B------:R-:W-:Y:S01]  /*1ca0*/  LEA.HI R0, R0, R229, RZ, 0x5 ;  /* 0x000000e500007211 */ /* 0x000fe200078f28ff */
[----:B------:R-:W-:Y:S01]  /*1cb0*/  IMAD R6, R6, c[0x0][0x1a0], RZ ;  /* 0x0000680006067a24 */ /* 0x000fe200078e02ff */
[----:B------:R-:W-:Y:S01]  /*1cc0*/  R2P PR, R14, 0x6 ;  /* 0x000000060e007804 */ /* 0x000fe20000000000 */
[----:B------:R-:W-:Y:S01]  /*1cd0*/  IMAD R12, R16, c[0x0][0x19c], R12 ;  /* 0x00006700100c7a24 */ /* 0x000fe200078e020c */
[----:B------:R-:W-:Y:S01]  /*1ce0*/  LOP3.LUT R19, R0, 0xffffffe0, RZ, 0xc0, !PT ;  /* 0xffffffe000137812 */ /* 0x000fe200078ec0ff */
[----:B------:R-:W-:Y:S01]  /*1cf0*/  IMAD.MOV.U32 R3, RZ, RZ, 0x10 ;  /* 0x00000010ff037424 */ /* 0x000fe200078e00ff */
[----:B------:R-:W-:Y:S01]  /*1d00*/  SHF.R.S32.HI R129, RZ, 0x5, R0 ;  /* 0x00000005ff817819 */ /* 0x000fe20000011400 */
[----:B------:R-:W-:Y:S01]  /*1d10*/  IMAD.MOV.U32 R2, RZ, RZ, 0x20 ;  /* 0x00000020ff027424 */ /* 0x000fe200078e00ff */
[----:B------:R-:W-:Y:S01]  /*1d20*/  IADD3 R40, R232, 0x40, RZ ;  /* 0x00000040e8287810 */ /* 0x000fe20007ffe0ff */
[C---:B------:R-:W-:Y:S01]  /*1d30*/  IMAD R22, R20.reuse, c[0x0][0x1ac], R22 ;  /* 0x00006b0014167a24 */ /* 0x040fe200078e0216 */
[----:B------:R-:W-:Y:S01]  /*1d40*/  SEL R3, R3, 0xfffffff0, !P1 ;  /* 0xfffffff003037807 */ /* 0x000fe20004800000 */
[----:B------:R-:W-:Y:S01]  /*1d50*/  IMAD.WIDE.U32 R10, R20, c[0x0][0x1a8], R10 ;  /* 0x00006a00140a7a25 */ /* 0x000fe200078e000a */
[----:B------:R-:W-:-:S03]  /*1d60*/  SEL R2, R2, 0xffffffe0, !P2 ;  /* 0xffffffe002027807 */ /* 0x000fc60005000000 */
[C---:B------:R-:W-:Y:S02]  /*1d70*/  IMAD R36, R7.reuse, c[0x0][0x1a4], R6 ;  /* 0x0000690007247a24 */ /* 0x040fe400078e0206 */
[----:B------:R-:W-:-:S04]  /*1d80*/  IMAD.WIDE.U32 R42, R7, c[0x0][0x1a0], R8 ;  /* 0x00006800072a7a25 */ /* 0x000fc800078e0008 */
[----:B------:R-:W-:Y:S01]  /*1d90*/  IMAD.IADD R134, R23, 0x1, R12 ;  /* 0x0000000117867824 */ /* 0x000fe200078e020c */
[----:B------:R-:W-:Y:S01]  /*1da0*/  IADD3 R23, R11, R22, RZ ;  /* 0x000000160b177210 */ /* 0x000fe20007ffe0ff */
        /* <DEDUP_REMOVED lines=26> */
.L_x_3642:
[----:B------:R-:W-:Y:S05]  /*1f50*/  BSYNC B0 ;  /* 0x0000000000007941 */ /* 0x000fea0003800000 */
.L_x_3641:
        /* <DEDUP_REMOVED lines=29> */
.L_x_3644:
[----:B------:R-:W-:Y:S05]  /*2130*/  BSYNC B0 ;  /* 0x0000000000007941 */ /* 0x000fea0003800000 */
.L_x_3643:
        /* <DEDUP_REMOVED lines=29> */
.L_x_3646:
[----:B------:R-:W-:Y:S05]  /*2310*/  BSYNC B0 ;  /* 0x0000000000007941 */ /* 0x000fea0003800000 */
.L_x_3645:
        /* <DEDUP_REMOVED lines=28> */
.L_x_3648:
[----:B------:R-:W-:Y:S05]  /*24e0*/  BSYNC B0 ;  /* 0x0000000000007941 */ /* 0x000fea0003800000 */
.L_x_3647:
        /* <DEDUP_REMOVED lines=23> */
.L_x_3650:
[----:B------:R-:W-:Y:S05]  /*2660*/  BSYNC B0 ;  /* 0x0000000000007941 */ /* 0x000fea0003800000 */
.L_x_3649:
        /* <DEDUP_REMOVED lines=25> */
.L_x_3652:
[----:B------:R-:W-:Y:S05]  /*2800*/  BSYNC B0 ;  /* 0x0000000000007941 */ /* 0x000fea0003800000 */
.L_x_3651:
        /* <DEDUP_REMOVED lines=23> */
.L_x_3654:
[----:B------:R-:W-:Y:S05]  /*2980*/  BSYNC B0 ;  /* 0x0000000000007941 */ /* 0x000fea0003800000 */
.L_x_3653:
[----:B------:R-:W-:Y:S01]  /*2990*/  ISETP.GE.AND P1, PT, R13, R6, PT ;  /* 0x000000060d00720c */ /* 0x000fe20003f26270 */
[----:B------:R-:W-:-:S12]  /*29a0*/  BSSY B0, `(.L_x_3655) ;  /* 0x0000019000007945 */ /* 0x000fd80003800000 */
[----:B------:R-:W-:Y:S05]  /*29b0*/  @P1 BRA `(.L_x_3656) ;  /* 0x0000017000001947 */ /* 0x000fea0003800000 */
[----:B------:R-:W-:Y:S01]  /*29c0*/  ISETP.GE.AND P2, PT, R232, c[0x0][0x220], PT ;  /* 0x00008800e8007a0c */ /* 0x000fe20003f46270 */
[----:B---3--:R-:W-:Y:S01]  /*29d0*/  IMAD.MOV.U32 R10, RZ, RZ, R135 ;  /* 0x000000ffff0a7224 */ /* 0x008fe200078e0087 */
[----:B------:R-:W-:Y:S01]  /*29e0*/  ULDC UR4, c[0x0][0x19c] ;  /* 0x0000670000047ab9 */ /* 0x000fe20000000800 */
[----:B------:R-:W-:Y:S01]  /*29f0*/  IMAD.MOV.U32 R11, RZ, RZ, R134 ;  /* 0x000000ffff0b7224 */ /* 0x000fe200078e0086 */
[----:B------:R-:W-:Y:S01]  /*2a00*/  UIMAD UR4, UR4, 0x30, URZ ;  /* 0x00000030040478a4 */ /* 0x000fe2000f8e023f */
[----:B------:R-:W-:Y:S02]  /*2a10*/  ISETP.GE.AND P1, PT, R40, c[0x0][0x220], PT ;  /* 0x0000880028007a0c */ /* 0x000fe40003f26270 */
[----:B--2---:R-:W-:-:S05]  /*2a20*/  IMAD.WIDE.U32 R22, R124, 0x30, R10 ;  /* 0x000000307c167825 */ /* 0x004fca00078e000a */
        /* <DEDUP_REMOVED lines=16> */
.L_x_3656:
[----:B------:R-:W-:Y:S05]  /*2b30*/  BSYNC B0 ;  /* 0x0000000000007941 */ /* 0x000fea0003800000 */
.L_x_3655:
        /* <DEDUP_REMOVED lines=24> */
.L_x_3658:
[----:B------:R-:W-:Y:S05]  /*2cc0*/  BSYNC B0 ;  /* 0x0000000000007941 */ /* 0x000fea0003800000 */
.L_x_3657:
[----:B--23--:R-:W-:Y:S01]  /*2cd0*/  IADD3 R11, R16, 0x50, RZ ;  /* 0x00000050100b7810 */ /* 0x00cfe20007ffe0ff */
        /* <DEDUP_REMOVED lines=26> */
.L_x_3660:
[----:B------:R-:W-:Y:S05]  /*2e80*/  BSYNC B0 ;  /* 0x0000000000007941 */ /* 0x000fea0003800000 */
.L_x_3659:
[----:B------:R-:W-:Y:S01]  /*2e90*/  IADD3 R10, R16, 0x60, RZ ;  /* 0x00000060100a7810 */ /* 0x000fe20007ffe0ff */
[----:B------:R-:W-:Y:S03]  /*2ea0*/  BSSY B0, `(.L_x_3661) ;  /* 0x000001a000007945 */ /* 0x000fe60003800000 */
[----:B------:R-:W-:-:S13]  /*2eb0*/  ISETP.GE.AND P1, PT, R10, R6, PT ;  /* 0x000000060a00720c */ /* 0x000fda0003f26270 */
[----:B------:R-:W-:Y:S05]  /*2ec0*/  @P1 BRA `(.L_x_3662) ;  /* 0x0000017000001947 */ /* 0x000fea0003800000 */
[----:B------:R-:W-:Y:S01]  /*2ed0*/  ISETP.GE.AND P2, PT, R232, c[0x0][0x220], PT ;  /* 0x00008800e8007a0c */ /* 0x000fe20003f46270 */
[----:B--2---:R-:W-:Y:S01]  /*2ee0*/  IMAD.MOV.U32 R22, RZ, RZ, R135 ;  /* 0x000000ffff167224 */ /* 0x004fe200078e0087 */
        /* <DEDUP_REMOVED lines=21> */
.L_x_3662:
[----:B------:R-:W-:Y:S05]  /*3040*/  BSYNC B0 ;  /* 0x0000000000007941 */ /* 0x000fea0003800000 */
.L_x_3661:
[----:B------:R-:W-:Y:S01]  /*3050*/  IADD3 R9, R16, 0x70, RZ ;  /* 0x0000007010097810 */ /* 0x000fe20007ffe0ff */
[----:B------:R-:W-:Y:S03]  /*3060*/  BSSY B0, `(.L_x_3663) ;  /* 0x0000019000007945 */ /* 0x000fe60003800000 */
[----:B------:R-:W-:-:S13]  /*3070*/  ISETP.GE.AND P1, PT, R9, R6, PT ;  /* 0x000000060900720c */ /* 0x000fda0003f26270 */
[----:B------:R-:W-:Y:S05]  /*3080*/  @P1 BRA `(.L_x_3664) ;  /* 0x0000016000001947 */ /* 0x000fea0003800000 */
[----:B------:R-:W-:Y:S01]  /*3090*/  ISETP.GE.AND P3, PT, R232, c[0x0][0x220], PT ;  /* 0x00008800e8007a0c */ /* 0x000fe20003f66270 */
[----:B--2---:R-:W-:Y:S01]  /*30a0*/  IMAD.MOV.U32 R22, RZ, RZ, R135 ;  /* 0x000000ffff167224 */ /* 0x004fe200078e0087 */
[----:B------:R-:W-:Y:S01]  /*30b0*/  ISETP.GE.AND P2, PT, R40, c[0x0][0x220], PT ;  /* 0x0000880028007a0c */ /* 0x000fe20003f46270 */
[----:B------:R-:W-:Y:S01]  /*30c0*/  IMAD.MOV.U32 R23, RZ, RZ, R134 ;  /* 0x000000ffff177224 */ /* 0x000fe200078e0086 */
[----:B------:R-:W-:Y:S02]  /*30d0*/  ULDC UR4, c[0x0][0x19c] ;  /* 0x0000670000047ab9 */ /* 0x000fe40000000800 */
[----:B------:R-:W-:Y:S01]  /*30e0*/  UIMAD UR4, UR4, 0x70, URZ ;  /* 0x00000070040478a4 */ /* 0x000fe2000f8e023f */
[----:B------:R-:W-:-:S05]  /*30f0*/  IMAD.WIDE.U32 R24, R124, 0x70, R22 ;  /* 0x000000707c187825 */ /* 0x000fca00078e0016 */
[----:B------:R-:W-:Y:S01]  /*3100*/  IADD3 R0, R25, UR4, RZ ;  /* 0x0000000419007c10 */ /* 0x000fe2000fffe0ff */
[----:B------:R2:W-:Y:S01]  /*3110*/  @P3 STS.128 [R231+0x7800], RZ ;  /* 0x007800ffe7003388 */ /* 0x0005e20000000c00 */
[C---:B-1----:R-:W-:Y:S02]  /*3120*/  @!P3 LEA R26, P4, R24.reuse, c[0x0][0x168], 0x1 ;  /* 0x00005a00181aba11 */ /* 0x042fe400078808ff */
[C---:B------:R-:W-:Y:S02]  /*3130*/  @!P2 LEA R22, P1, R24.reuse, c[0x0][0x168], 0x1 ;  /* 0x00005a001816aa11 */ /* 0x040fe400078208ff */
        /* <DEDUP_REMOVED lines=11> */
.L_x_3664:
[----:B------:R-:W-:Y:S05]  /*31f0*/  BSYNC B0 ;  /* 0x0000000000007941 */ /* 0x000fea0003800000 */
.L_x_3663:
        /* <DEDUP_REMOVED lines=15> */
[----:B------:R-:W-:Y:S02]  /*32f0*/  LEA R137, P1, R42, c[0x0][0x170], 0x1 ;  /* 0x00005c002a897a11 */ /* 0x000fe400078208ff */
        /* <DEDUP_REMOVED lines=11> */
[----:B------:R-:W-:Y:S01]  /*33b0*/  @!P2 IMAD.MOV.U32 R18, RZ, RZ, R137 ;  /* 0x000000ffff12a224 */ /* 0x000fe200078e0089 */
        /* <DEDUP_REMOVED lines=8> */
[----:B--2---:R-:W-:Y:S02]  /*3440*/  MOV R18, R137 ;  /* 0x0000008900127202 */ /* 0x004fe40000000f00 */
[----:B------:R-:W-:-:S05]  /*3450*/  MOV R19, R136 ;  /* 0x0000008800137202 */ /* 0x000fca0000000f00 */
[----:B------:R-:W-:Y:S01]  /*3460*/  @!PT LDS RZ, [RZ] ;  /* 0x00000000fffff984 */ /* 0x000fe20000000800 */
[----:B------:R-:W-:Y:S01]  /*3470*/  @!PT LDS RZ, [RZ] ;  /* 0x00000000fffff984 */ /* 0x000fe20000000800 */
[----:B------:R-:W-:Y:S01]  /*3480*/  @!PT LDS RZ, [RZ] ;  /* 0x00000000fffff984 */ /* 0x000fe20000000800 */
[----:B------:R2:W-:Y:S02]  /*3490*/  LDGSTS.E.BYPASS.LTC128B.128 [R231+0x10000], [R18.64+0x80] ;  /* 0x1000008012e77fae */ /* 0x0005e4000b901d4e */
.L_x_3666:
[----:B---3--:R-:W-:Y:S05]  /*34a0*/  BSYNC B0 ;  /* 0x0000000000007941 */ /* 0x008fea0003800000 */
.L_x_3665:
        /* <DEDUP_REMOVED lines=19> */
[----:B--2---:R-:W-:-:S04]  /*35e0*/  LEA R18, P1, R228, R137, 0x1 ;  /* 0x00000089e4127211 */ /* 0x004fc800078208ff */
[----:B------:R-:W-:-:S05]  /*35f0*/  LEA.HI.X R19, R228, R136, R227, 0x1, P1 ;  /* 0x00000088e4137211 */ /* 0x000fca00008f0ce3 */
[----:B------:R-:W-:Y:S01]  /*3600*/  @!PT LDS RZ, [RZ] ;  /* 0x00000000fffff984 */ /* 0x000fe20000000800 */
[----:B------:R-:W-:Y:S01]  /*3610*/  @!PT LDS RZ, [RZ] ;  /* 0x00000000fffff984 */ /* 0x000fe20000000800 */
[----:B------:R-:W-:Y:S01]  /*3620*/  @!PT LDS RZ, [RZ] ;  /* 0x00000000fffff984 */ /* 0x000fe20000000800 */
[----:B------:R2:W-:Y:S04]  /*3630*/  LDGSTS.E.BYPASS.LTC128B.128 [R231+0x10800], [R18.64+0x80] ;  /* 0x1080008012e77fae */ /* 0x0005e8000b901d4e */
.L_x_3668:
[----:B------:R-:W-:Y:S05]  /*3640*/  BSYNC B0 ;  /* 0x0000000000007941 */ /* 0x000fea0003800000 */
.L_x_3667:
        /* <DEDUP_REMOVED lines=25> */
.L_x_3670:
[----:B------:R-:W-:Y:S05]  /*37e0*/  BSYNC B0 ;  /* 0x0000000000007941 */ /* 0x000fea0003800000 */
.L_x_3669:
[----:B------:R-:W-:Y:S01]  /*37f0*/  ISETP.GE.AND P1, PT, R13, R6, PT ;  /* 0x000000060d00720c */ /* 0x000fe20003f26270 */
[----:B------:R-:W-:-:S12]  /*3800*/  BSSY B0, `(.L_x_3671) ;  /* 0x000001d000007945 */ /* 0x000fd80003800000 */
[----:B------:R1:W-:Y:S04]  /*3810*/  @P1 STS.128 [R231+0xd800], RZ ;  /* 0x00d800ffe7001388 */ /* 0x0003e80000000c00 */
[----:B------:R1:W-:Y:S01]  /*3820*/  @P1 STS.128 [R231+0x11800], RZ ;  /* 0x011800ffe7001388 */ /* 0x0003e20000000c00 */
[----:B------:R-:W-:Y:S05]  /*3830*/  @P1 BRA `(.L_x_3672) ;  /* 0x0000019000001947 */ /* 0x000fea0003800000 */
[----:B------:R-:W-:Y:S02]  /*3840*/  ISETP.GE.AND P2, PT, R232, c[0x0][0x220], PT ;  /* 0x00008800e8007a0c */ /* 0x000fe40003f46270 */
[----:B------:R-:W-:-:S11]  /*3850*/  ISETP.GE.AND P1, PT, R40, c[0x0][0x220], PT ;  /* 0x0000880028007a0c */ /* 0x000fd60003f26270 */
[----:B--2---:R-:W-:Y:S01]  /*3860*/  @!P2 MOV R19, R136 ;  /* 0x000000880013a202 */ /* 0x004fe20000000f00 */
        /* <DEDUP_REMOVED lines=12> */
[----:B--2---:R-:W-:Y:S01]  /*3930*/  MOV R18, R137 ;  /* 0x0000008900127202 */ /* 0x004fe20000000f00 */
        /* <DEDUP_REMOVED lines=9> */
.L_x_3672:
[----:B------:R-:W-:Y:S05]  /*39d0*/  BSYNC B0 ;  /* 0x0000000000007941 */ /* 0x000fea0003800000 */
.L_x_3671:
        /* <DEDUP_REMOVED lines=25> */
.L_x_3674:
[----:B------:R-:W-:Y:S05]  /*3b70*/  BSYNC B0 ;  /* 0x0000000000007941 */ /* 0x000fea0003800000 */
.L_x_3673:
        /* <DEDUP_REMOVED lines=30> */
.L_x_3676:
[----:B------:R-:W-:Y:S05]  /*3d60*/  BSYNC B0 ;  /* 0x0000000000007941 */ /* 0x000fea0003800000 */
.L_x_3675:
[----:B------:R-:W-:Y:S01]  /*3d70*/  ISETP.GE.AND P1, PT, R10, R6, PT ;  /* 0x000000060a00720c */ /* 0x000fe20003f26270 */
[----:B------:R-:W-:-:S12]  /*3d80*/  BSSY B0, `(.L_x_3677) ;  /* 0x000001d000007945 */ /* 0x000fd80003800000 */
[----:B------:R1:W-:Y:S04]  /*3d90*/  @P1 STS.128 [R231+0xf000], RZ ;  /* 0x00f000ffe7001388 */ /* 0x0003e80000000c00 */
[----:B------:R1:W-:Y:S01]  /*3da0*/  @P1 STS.128 [R231+0x13000], RZ ;  /* 0x013000ffe7001388 */ /* 0x0003e20000000c00 */
[----:B------:R-:W-:Y:S05]  /*3db0*/  @P1 BRA `(.L_x_3678) ;  /* 0x0000019000001947 */ /* 0x000fea0003800000 */
[----:B------:R-:W-:Y:S02]  /*3dc0*/  ISETP.GE.AND P2, PT, R232, c[0x0][0x220], PT ;  /* 0x00008800e8007a0c */ /* 0x000fe40003f46270 */
[----:B------:R-:W-:-:S11]  /*3dd0*/  ISETP.GE.AND P1, PT, R40, c[0x0][0x220], PT ;  /* 0x0000880028007a0c */ /* 0x000fd60003f26270 */
[----:B------:R-:W-:Y:S01]  /*3de0*/  @!P2 MOV R11, R136 ;  /* 0x00000088000ba202 */ /* 0x000fe20000000f00 */
        /* <DEDUP_REMOVED lines=22> */
.L_x_3678:
[----:B------:R-:W-:Y:S05]  /*3f50*/  BSYNC B0 ;  /* 0x0000000000007941 */ /* 0x000fea0003800000 */
.L_x_3677:
        /* <DEDUP_REMOVED lines=31> */
.L_x_3680:
[----:B------:R-:W-:Y:S05]  /*4150*/  BSYNC B0 ;  /* 0x0000000000007941 */ /* 0x000fea0003800000 */
.L_x_3679:
        /* <DEDUP_REMOVED lines=20> */
[----:B------:R-:W-:Y:S01]  /*42a0*/  LOP3.LUT R6, R16, R6, RZ, 0x3c, !PT ;  /* 0x0000000610067212 */ /* 0x000fe200078e3cff */
[----:B------:R-:W-:Y:S01]  /*42b0*/  I2F R132, R133 ;  /* 0x0000008500847306 */ /* 0x000fe20000201400 */
[----:B------:R-:W-:-:S02]  /*42c0*/  LOP3.LUT R125, R7, R125, RZ, 0x3c, !PT ;  /* 0x0000007d077d7212 */ /* 0x000fc400078e3cff */
[----:B------:R-:W-:Y:S01]  /*42d0*/  IADD3 R143, R133, 0x9, RZ ;  /* 0x00000009858f7810 */ /* 0x000fe20007ffe0ff */
[----:B------:R-:W-:Y:S01]  /*42e0*/  IMAD R221, R5, 0x200, R6 ;  /* 0x0000020005dd7824 */ /* 0x000fe200078e0206 */
[----:B------:R-:W-:Y:S01]  /*42f0*/  IADD3 R139, R133, 0x1, RZ ;  /* 0x00000001858b7810 */ /* 0x000fe20007ffe0ff */
[----:B------:R-:W-:Y:S01]  /*4300*/  IMAD.IADD R222, R125, 0x1, R222 ;  /* 0x000000017dde7824 */ /* 0x000fe200078e02de */
[----:B------:R-:W-:Y:S01]  /*4310*/  IADD3 R128, R129, 0x1, R128 ;  /* 0x0000000181807810 */ /* 0x000fe20007ffe080 */
[----:B------:R-:W-:Y:S01]  /*4320*/  IMAD.SHL.U32 R221, R221, 0x2, RZ ;  /* 0x00000002dddd7824 */ /* 0x000fe200078e00ff */
[----:B------:R-:W-:Y:S01]  /*4330*/  I2F R142, R143 ;  /* 0x0000008f008e7306 */ /* 0x000fe20000201400 */
[----:B------:R-:W-:Y:S01]  /*4340*/  IMAD.SHL.U32 R222, R222, 0x2, RZ ;  /* 0x00000002dede7824 */ /* 0x000fe200078e00ff */
[----:B------:R-:W-:Y:S02]  /*4350*/  IADD3 R149, R133, 0x18, RZ ;  /* 0x0000001885957810 */ /* 0x000fe40007ffe0ff */
[----:B------:R-:W-:Y:S01]  /*4360*/  LDSM.16.M88.4 R96, [R221+0x4800] ;  /* 0x00480000dd60783b */ /* 0x000fe20000000200 */
[----:B------:R-:W-:Y:S01]  /*4370*/  IADD3 R4, R221, 0x4000, RZ ;  /* 0x00004000dd047810 */ /* 0x000fe20007ffe0ff */
[--C-:B------:R-:W-:Y:S01]  /*4380*/  IMAD R220, R3, 0x2, R222.reuse ;  /* 0x0000000203dc7824 */ /* 0x100fe200078e02de */
[----:B------:R-:W-:Y:S01]  /*4390*/  IADD3 R219, R221, 0x4020, RZ ;  /* 0x00004020dddb7810 */ /* 0x000fe20007ffe0ff */
[----:B------:R-:W1:Y:S01]  /*43a0*/  LDSM.16.M88.4 R104, [R222] ;  /* 0x00000000de68783b */ /* 0x000e620000000200 */
[----:B------:R-:W-:Y:S01]  /*43b0*/  @P1 IADD3 R219, R4, -0x20, RZ ;  /* 0xffffffe004db1810 */ /* 0x000fe20007ffe0ff */
[C---:B------:R-:W-:Y:S01]  /*43c0*/  IMAD R218, R2.reuse, 0x2, R222 ;  /* 0x0000000202da7824 */ /* 0x040fe200078e02de */
[----:B------:R-:W-:Y:S01]  /*43d0*/  I2F R138, R139 ;  /* 0x0000008b008a7306 */ /* 0x000fe20000201400 */
[----:B------:R-:W5:Y:S01]  /*43e0*/  LDSM.16.M88.4 R88, [R221+0x5000] ;  /* 0x00500000dd58783b */ /* 0x000f620000000200 */
[----:B------:R-:W-:Y:S01]  /*43f0*/  IMAD R217, R2, 0x2, R220 ;  /* 0x0000000202d97824 */ /* 0x000fe200078e02dc */
[----:B------:R-:W-:-:S02]  /*4400*/  IADD3 R145, R133, 0x10, RZ ;  /* 0x0000001085917810 */ /* 0x000fc40007ffe0ff */
[----:B------:R-:W2:Y:S01]  /*4410*/  LDSM.16.M88.4 R44, [R221+0x4000] ;  /* 0x00400000dd2c783b */ /* 0x000ea20000000200 */
[----:B------:R-:W-:Y:S02]  /*4420*/  IADD3 R181, R127, R128, -R131 ;  /* 0x000000807fb57210 */ /* 0x000fe40007ffe883 */
[----:B------:R-:W-:Y:S01]  /*4430*/  I2F R148, R149 ;  /* 0x0000009500947306 */ /* 0x000fe20000201400 */
[----:B------:R-:W3:Y:S01]  /*4440*/  LDSM.16.M88.4 R80, [R221+0x5800] ;  /* 0x00580000dd50783b */ /* 0x000ee20000000200 */
[C---:B------:R-:W-:Y:S02]  /*4450*/  IADD3 R141, R133.reuse, 0x8, RZ ;  /* 0x00000008858d7810 */ /* 0x040fe40007ffe0ff */
[----:B------:R-:W-:Y:S01]  /*4460*/  IADD3 R152, R133, 0x21, RZ ;  /* 0x0000002185987810 */ /* 0x000fe20007ffe0ff */
[----:B------:R-:W-:Y:S01]  /*4470*/  LDSM.16.M88.4 R8, [R220] ;  /* 0x00000000dc08783b */ /* 0x000fe20000000200 */
[----:B------:R-:W-:Y:S02]  /*4480*/  IADD3 R181, R181, c[0x0][0x2e8], RZ ;  /* 0x0000ba00b5b57a10 */ /* 0x000fe40007ffe0ff */
[----:B------:R-:W-:Y:S01]  /*4490*/  I2F R144, R145 ;  /* 0x0000009100907306 */ /* 0x000fe20000201400 */
[----:B------:R-:W4:Y:S01]  /*44a0*/  LDSM.16.M88.4 R12, [R219+0x800] ;  /* 0x00080000db0c783b */ /* 0x000f220000000200 */
[----:B------:R-:W-:-:S02]  /*44b0*/  IADD3 R151, R133, 0x19, RZ ;  /* 0x0000001985977810 */ /* 0x000fc40007ffe0ff */
[C---:B------:R-:W-:Y:S01]  /*44c0*/  IADD3 R147, R133.reuse, 0x11, RZ ;  /* 0x0000001185937810 */ /* 0x040fe20007ffe0ff */
[----:B------:R-:W2:Y:S01]  /*44d0*/  LDSM.16.M88.4 R4, [R219+0x1000] ;  /* 0x00100000db04783b */ /* 0x000ea20000000200 */
[----:B------:R-:W-:Y:S02]  /*44e0*/  IADD3 R161, R133, 0x30, RZ ;  /* 0x0000003085a17810 */ /* 0x000fe40007ffe0ff */
[----:B------:R-:W-:Y:S01]  /*44f0*/  I2F R140, R141 ;  /* 0x0000008d008c7306 */ /* 0x000fe20000201400 */
[----:B------:R-:W3:Y:S01]  /*4500*/  LDSM.16.M88.4 R72, [R221+0x6000] ;  /* 0x00600000dd48783b */ /* 0x000ee20000000200 */
[C---:B------:R-:W-:Y:S02]  /*4510*/  IADD3 R180, R181.reuse, 0x8, RZ ;  /* 0x00000008b5b47810 */ /* 0x040fe40007ffe0ff */
[----:B------:R-:W-:Y:S01]  /*4520*/  IMNMX R181, R181, R127, PT ;  /* 0x0000007fb5b57217 */ /* 0x000fe20003800200 */
[----:B------:R-:W3:Y:S01]  /*4530*/  LDSM.16.M88.4 R64, [R221+0x6800] ;  /* 0x00680000dd40783b */ /* 0x000ee20000000200 */
[----:B------:R-:W-:-:S02]  /*4540*/  IADD3 R155, R133, 0x28, RZ ;  /* 0x00000028859b7810 */ /* 0x000fc40007ffe0ff */
[----:B------:R-:W-:Y:S01]  /*4550*/  I2F R156, R152 ;  /* 0x00000098009c7306 */ /* 0x000fe20000201400 */
[----:B------:R-:W4:Y:S01]  /*4560*/  LDSM.16.M88.4 R24, [R221+0x7000] ;  /* 0x00700000dd18783b */ /* 0x000f220000000200 */
[C---:B------:R-:W-:Y:S02]  /*4570*/  IADD3 R154, R133.reuse, 0x20, RZ ;  /* 0x00000020859a7810 */ /* 0x040fe40007ffe0ff */
[----:B------:R-:W-:Y:S01]  /*4580*/  IADD3 R167, R133, 0x39, RZ ;  /* 0x0000003985a77810 */ /* 0x000fe20007ffe0ff */
[----:B-1----:R-:W-:Y:S01]  /*4590*/  HMMA.16816.F32 R52, R104, R96, RZ ;  /* 0x000000606834723c */ /* 0x002fe200000018ff */
[----:B------:R-:W1:Y:S01]  /*45a0*/  LDSM.16.M88.4 R48, [R221+0x7800] ;  /* 0x00780000dd30783b */ /* 0x000e620000000200 */
[----:B------:R-:W-:Y:S01]  /*45b0*/  IMNMX R180, R180, R127, PT ;  /* 0x0000007fb4b47217 */ /* 0x000fe20003800200 */
[----:B------:R-:W-:Y:S01]  /*45c0*/  I2F R150, R151 ;  /* 0x0000009700967306 */ /* 0x000fe20000201400 */
[----:B------:R-:W-:Y:S01]  /*45d0*/  ISETP.GE.AND P3, PT, R143, R181, PT ;  /* 0x000000b58f00720c */ /* 0x000fe20003f66270 */
[----:B------:R-:W1:Y:S01]  /*45e0*/  LDSM.16.M88.4 R32, [R219] ;  /* 0x00000000db20783b */ /* 0x000e620000000200 */
[----:B------:R-:W-:-:S02]  /*45f0*/  IADD3 R163, R133, 0x31, RZ ;  /* 0x0000003185a37810 */ /* 0x000fc40007ffe0ff */
[C---:B------:R-:W-:Y:S01]  /*4600*/  HMMA.16816.F32 R96, R104.reuse, R98, RZ ;  /* 0x000000626860723c */ /* 0x040fe200000018ff */
[----:B--2---:R-:W2:Y:S01]  /*4610*/  LDSM.16.M88.4 R16, [R219+0x1800] ;  /* 0x00180000db10783b */ /* 0x004ea20000000200 */
[C---:B------:R-:W-:Y:S01]  /*4620*/  ISETP.GE.AND P6, PT, R139.reuse, R181, PT ;  /* 0x000000b58b00720c */ /* 0x040fe20003fc6270 */
[----:B------:R-:W-:Y:S01]  /*4630*/  I2F R146, R147 ;  /* 0x0000009300927306 */ /* 0x000fe20000201400 */
[----:B------:R-:W-:Y:S01]  /*4640*/  ISETP.GE.AND P4, PT, R139, R180, PT ;  /* 0x000000b48b00720c */ /* 0x000fe20003f86270 */
[----:B------:R-:W1:Y:S01]  /*4650*/  LDSM.16.M88.4 R116, [R219+0x2000] ;  /* 0x00200000db74783b */ /* 0x000e620000000200 */
[C---:B------:R-:W-:Y:S02]  /*4660*/  IADD3 R159, R133.reuse, 0x29, RZ ;  /* 0x00000029859f7810 */ /* 0x040fe40007ffe0ff */
[----:B-----5:R-:W-:Y:S01]  /*4670*/  HMMA.16816.F32 R92, R104, R88, RZ ;  /* 0x00000058685c723c */ /* 0x020fe200000018ff */
[----:B------:R-:W5:Y:S01]  /*4680*/  LDSM.16.M88.4 R56, [R219+0x2800] ;  /* 0x00280000db38783b */ /* 0x000f620000000200 */
[C---:B------:R-:W-:Y:S01]  /*4690*/  IADD3 R173, R133.reuse, 0x48, RZ ;  /* 0x0000004885ad7810 */ /* 0x040fe20007ffe0ff */
[----:B------:R-:W-:Y:S01]  /*46a0*/  I2F R160, R161 ;  /* 0x000000a100a07306 */ /* 0x000fe20000201400 */
[C---:B------:R-:W-:Y:S01]  /*46b0*/  IADD3 R169, R133.reuse, 0x40, RZ ;  /* 0x0000004085a97810 */ /* 0x040fe20007ffe0ff */
[----:B------:R-:W-:Y:S01]  /*46c0*/  LDSM.16.M88.4 R112, [R219+0x3800] ;  /* 0x00380000db70783b */ /* 0x000fe20000000200 */
[----:B------:R-:W-:-:S02]  /*46d0*/  IADD3 R165, R133, 0x38, RZ ;  /* 0x0000003885a57810 */ /* 0x000fc40007ffe0ff */
[C---:B------:R-:W-:Y:S01]  /*46e0*/  HMMA.16816.F32 R28, R104.reuse, R44, RZ ;  /* 0x0000002c681c723c */ /* 0x040fe200000018ff */
[----:B------:R-:W-:Y:S02]  /*46f0*/  IADD3 R178, R133, 0x51, RZ ;  /* 0x0000005185b27810 */ /* 0x000fe40007ffe0ff */
[----:B------:R-:W-:Y:S01]  /*4700*/  I2F R157, R155 ;  /* 0x0000009b009d7306 */ /* 0x000fe20000201400 */
[C---:B------:R-:W-:Y:S02]  /*4710*/  ISETP.GE.AND P5, PT, R141.reuse, R181, PT ;  /* 0x000000b58d00720c */ /* 0x040fe40003fa6270 */
[----:B------:R-:W-:Y:S02]  /*4720*/  ISETP.GE.AND P1, PT, R141, R180, PT ;  /* 0x000000b48d00720c */ /* 0x000fe40003f26270 */
[----:B---3--:R-:W-:Y:S01]  /*4730*/  HMMA.16816.F32 R84, R104, R80, RZ ;  /* 0x000000506854723c */ /* 0x008fe200000018ff */
[C---:B------:R-:W-:Y:S02]  /*4740*/  IADD3 R171, R133.reuse, 0x41, RZ ;  /* 0x0000004185ab7810 */ /* 0x040fe40007ffe0ff */
[----:B------:R-:W-:Y:S01]  /*4750*/  I2F R153, R154 ;  /* 0x0000009a00997306 */ /* 0x000fe20000201400 */
[----:B------:R-:W-:-:S02]  /*4760*/  IADD3 R186, R133, 0x60, RZ ;  /* 0x0000006085ba7810 */ /* 0x000fc40007ffe0ff */
[C---:B------:R-:W-:Y:S02]  /*4770*/  IADD3 R175, R133.reuse, 0x49, RZ ;  /* 0x0000004985af7810 */ /* 0x040fe40007ffe0ff */
[C---:B------:R-:W-:Y:S01]  /*4780*/  HMMA.16816.F32 R44, R104.reuse, R46, RZ ;  /* 0x0000002e682c723c */ /* 0x040fe200000018ff */
[C---:B------:R-:W-:Y:S02]  /*4790*/  IADD3 R177, R133.reuse, 0x50, RZ ;  /* 0x0000005085b17810 */ /* 0x040fe40007ffe0ff */
[----:B------:R-:W-:Y:S01]  /*47a0*/  I2F R166, R167 ;  /* 0x000000a700a67306 */ /* 0x000fe20000201400 */
[C---:B------:R-:W-:Y:S02]  /*47b0*/  IADD3 R192, R133.reuse, 0x69, RZ ;  /* 0x0000006985c07810 */ /* 0x040fe40007ffe0ff */
[C---:B------:R-:W-:Y:S02]  /*47c0*/  IADD3 R182, R133.reuse, 0x58, RZ ;  /* 0x0000005885b67810 */ /* 0x040fe40007ffe0ff */
[----:B------:R-:W-:Y:S01]  /*47d0*/  HMMA.16816.F32 R80, R104, R82, RZ ;  /* 0x000000526850723c */ /* 0x000fe200000018ff */
[----:B------:R-:W-:-:S02]  /*47e0*/  IADD3 R184, R133, 0x59, RZ ;  /* 0x0000005985b87810 */ /* 0x000fc40007ffe0ff */
[----:B------:R-:W-:Y:S01]  /*47f0*/  I2F R162, R163 ;  /* 0x000000a300a27306 */ /* 0x000fe20000201400 */
[C---:B------:R-:W-:Y:S02]  /*4800*/  IADD3 R195, R133.reuse, 0x78, RZ ;  /* 0x0000007885c37810 */ /* 0x040fe40007ffe0ff */
[C---:B------:R-:W-:Y:S02]  /*4810*/  IADD3 R188, R133.reuse, 0x61, RZ ;  /* 0x0000006185bc7810 */ /* 0x040fe40007ffe0ff */
[----:B----4-:R-:W-:Y:S01]  /*4820*/  HMMA.16816.F32 R52, R8, R12, R52 ;  /* 0x0000000c0834723c */ /* 0x010fe20000001834 */
[C---:B------:R-:W-:Y:S02]  /*4830*/  IADD3 R189, R133.reuse, 0x68, RZ ;  /* 0x0000006885bd7810 */ /* 0x040fe40007ffe0ff */
[----:B------:R-:W-:Y:S01]  /*4840*/  I2F R158, R159 ;  /* 0x0000009f009e7306 */ /* 0x000fe20000201400 */
[C---:B------:R-:W-:Y:S02]  /*4850*/  IADD3 R193, R133.reuse, 0x70, RZ ;  /* 0x0000007085c17810 */ /* 0x040fe40007ffe0ff */
[----:B------:R-:W-:-:S02]  /*4860*/  IADD3 R194, R133, 0x71, RZ ;  /* 0x0000007185c27810 */ /* 0x000fc40007ffe0ff */
[C---:B------:R-:W-:Y:S01]  /*4870*/  HMMA.16816.F32 R96, R8.reuse, R14, R96 ;  /* 0x0000000e0860723c */ /* 0x040fe20000001860 */
[----:B------:R-:W3:Y:S01]  /*4880*/  LDSM.16.M88.4 R12, [R219+0x3000] ;  /* 0x00300000db0c783b */ /* 0x000ee20000000200 */
[----:B------:R-:W-:Y:S01]  /*4890*/  IADD3 R197, R133, 0x79, RZ ;  /* 0x0000007985c57810 */ /* 0x000fe20007ffe0ff */
[----:B------:R-:W-:Y:S01]  /*48a0*/  I2F R172, R173 ;  /* 0x000000ad00ac7306 */ /* 0x000fe20000201400 */
[C---:B------:R-:W-:Y:S02]  /*48b0*/  IADD3 R211, R219.reuse, 0x800, RZ ;  /* 0x00000800dbd37810 */ /* 0x040fe40007ffe0ff */
[C---:B------:R-:W-:Y:S02]  /*48c0*/  IADD3 R210, R219.reuse, 0x1000, RZ ;  /* 0x00001000dbd27810 */ /* 0x040fe40007ffe0ff */
[----:B------:R-:W-:Y:S01]  /*48d0*/  HMMA.16816.F32 R92, R8, R4, R92 ;  /* 0x00000004085c723c */ /* 0x000fe2000000185c */
[C---:B------:R-:W-:Y:S02]  /*48e0*/  IADD3 R209, R219.reuse, 0x1800, RZ ;  /* 0x00001800dbd17810 */ /* 0x040fe40007ffe0ff */
[----:B------:R-:W-:Y:S01]  /*48f0*/  I2F R168, R169 ;  /* 0x000000a900a87306 */ /* 0x000fe20000201400 */
[----:B------:R-:W-:-:S02]  /*4900*/  IADD3 R208, R219, 0x2000, RZ ;  /* 0x00002000dbd07810 */ /* 0x000fc40007ffe0ff */
[C---:B------:R-:W-:Y:S01]  /*4910*/  IADD3 R207, R219.reuse, 0x2800, RZ ;  /* 0x00002800dbcf7810 */ /* 0x040fe20007ffe0ff */
[----:B------:R-:W-:Y:S01]  /*4920*/  IMAD.MOV.U32 R4, RZ, RZ, 0x40 ;  /* 0x00000040ff047424 */ /* 0x000fe200078e00ff */
[C---:B------:R-:W-:Y:S01]  /*4930*/  HMMA.16816.F32 R76, R104.reuse, R72, RZ ;  /* 0x00000048684c723c */ /* 0x040fe200000018ff */
[----:B------:R-:W-:Y:S02]  /*4940*/  IADD3 R206, R219, 0x3000, RZ ;  /* 0x00003000dbce7810 */ /* 0x000fe40007ffe0ff */
[----:B------:R-:W-:Y:S01]  /*4950*/  I2F R164, R165 ;  /* 0x000000a500a47306 */ /* 0x000fe20000201400 */
[----:B------:R-:W-:Y:S02]  /*4960*/  SEL R4, R4, 0xffffffc0, !P2 ;  /* 0xffffffc004047807 */ /* 0x000fe40005000000 */
[----:B------:R-:W-:Y:S02]  /*4970*/  ISETP.GE.AND P2, PT, R143, R180, PT ;  /* 0x000000b48f00720c */ /* 0x000fe40003f46270 */
[----:B------:R-:W-:Y:S01]  /*4980*/  HMMA.16816.F32 R68, R104, R64, RZ ;  /* 0x000000406844723c */ /* 0x000fe200000018ff */
[----:B------:R-:W-:-:S02]  /*4990*/  IMAD.IADD R215, R221, 0x1, R4 ;  /* 0x00000001ddd77824 */ /* 0x000fc400078e0204 */
[----:B------:R-:W-:Y:S01]  /*49a0*/  IMAD.IADD R204, R4, 0x1, R219 ;  /* 0x0000000104cc7824 */ /* 0x000fe200078e02db */
[----:B------:R-:W-:Y:S02]  /*49b0*/  I2F R170, R171 ;  /* 0x000000ab00aa7306 */ /* 0x000fe40000201400 */
[----:B------:R-:W-:Y:S02]  /*49c0*/  LDSM.16.M88.4 R108, [R215+0x4000] ;  /* 0x00400000d76c783b */ /* 0x000fe40000000200 */
[C---:B------:R-:W-:Y:S02]  /*49d0*/  HMMA.16816.F32 R60, R104.reuse, R24, RZ ;  /* 0x00000018683c723c */ /* 0x040fe400000018ff */
[----:B------:R-:W-:Y:S02]  /*49e0*/  LDSM.16.M88.4 R100, [R215+0x4800] ;  /* 0x00480000d764783b */ /* 0x000fe40000000200 */
[----:B------:R-:W-:Y:S02]  /*49f0*/  I2F R183, R186 ;  /* 0x000000ba00b77306 */ /* 0x000fe40000201400 */
[----:B------:R-:W-:Y:S02]  /*4a00*/  LDSM.16.M88.4 R120, [R204+0x3800] ;  /* 0x00380000cc78783b */ /* 0x000fe40000000200 */
[C---:B------:R-:W-:Y:S04]  /*4a10*/  HMMA.16816.F32 R88, R104.reuse, R90, RZ ;  /* 0x0000005a6858723c */ /* 0x040fe800000018ff */
[----:B------:R-:W-:Y:S04]  /*4a20*/  I2F R174, R175 ;  /* 0x000000af00ae7306 */ /* 0x000fe80000201400 */
[C---:B------:R-:W-:Y:S04]  /*4a30*/  HMMA.16816.F32 R72, R104.reuse, R74, RZ ;  /* 0x0000004a6848723c */ /* 0x040fe800000018ff */
[----:B------:R-:W-:Y:S04]  /*4a40*/  I2F R176, R177 ;  /* 0x000000b100b07306 */ /* 0x000fe80000201400 */
[C---:B------:R-:W-:Y:S04]  /*4a50*/  HMMA.16816.F32 R64, R104.reuse, R66, RZ ;  /* 0x000000426840723c */ /* 0x040fe800000018ff */
[----:B------:R-:W-:Y:S04]  /*4a60*/  I2F R190, R192 ;  /* 0x000000c000be7306 */ /* 0x000fe80000201400 */
[C---:B------:R-:W-:Y:S04]  /*4a70*/  HMMA.16816.F32 R24, R104.reuse, R26, RZ ;  /* 0x0000001a6818723c */ /* 0x040fe800000018ff */
[----:B------:R-:W-:Y:S04]  /*4a80*/  I2F R179, R184 ;  /* 0x000000b800b37306 */ /* 0x000fe80000201400 */
[C---:B-1----:R-:W-:Y:S04]  /*4a90*/  HMMA.16816.F32 R20, R104.reuse, R48, RZ ;  /* 0x000000306814723c */ /* 0x042fe800000018ff */
[----:B------:R-:W-:Y:S04]  /*4aa0*/  I2F R185, R188 ;  /* 0x000000bc00b97306 */ /* 0x000fe80000201400 */
[----:B------:R-:W-:Y:S01]  /*4ab0*/  HMMA.16816.F32 R104, R104, R50, RZ ;  /* 0x000000326868723c */ /* 0x000fe200000018ff */
[----:B------:R-:W-:Y:S03]  /*4ac0*/  LDSM.16.M88.4 R48, [R215+0x5000] ;  /* 0x00500000d730783b */ /* 0x000fe60000000200 */
[----:B------:R-:W-:Y:S04]  /*4ad0*/  I2F R187, R189 ;  /* 0x000000bd00bb7306 */ /* 0x000fe80000201400 */
[C---:B------:R-:W-:Y:S04]  /*4ae0*/  HMMA.16816.F32 R28, R8.reuse, R32, R28 ;  /* 0x00000020081c723c */ /* 0x040fe8000000181c */
[----:B------:R-:W-:Y:S04]  /*4af0*/  I2F R191, R193 ;  /* 0x000000c100bf7306 */ /* 0x000fe80000201400 */
[C---:B------:R-:W-:Y:S01]  /*4b00*/  HMMA.16816.F32 R44, R8.reuse, R34, R44 ;  /* 0x00000022082c723c */ /* 0x040fe2000000182c */
[----:B------:R-:W1:Y:S03]  /*4b10*/  LDSM.16.M88.4 R32, [R218] ;  /* 0x00000000da20783b */ /* 0x000e660000000200 */
[----:B------:R-:W-:Y:S04]  /*4b20*/  I2F R196, R197 ;  /* 0x000000c500c47306 */ /* 0x000fe80000201400 */
[C---:B--2---:R-:W-:Y:S08]  /*4b30*/  HMMA.16816.F32 R84, R8.reuse, R16, R84 ;  /* 0x000000100854723c */ /* 0x044ff00000001854 */
[C---:B------:R-:W-:Y:S01]  /*4b40*/  HMMA.16816.F32 R80, R8.reuse, R18, R80 ;  /* 0x000000120850723c */ /* 0x040fe20000001850 */
[----:B------:R-:W2:Y:S07]  /*4b50*/  LDSM.16.M88.4 R16, [R215+0x5800] ;  /* 0x00580000d710783b */ /* 0x000eae0000000200 */
[C---:B------:R-:W-:Y:S08]  /*4b60*/  HMMA.16816.F32 R88, R8.reuse, R6, R88 ;  /* 0x000000060858723c */ /* 0x040ff00000001858 */
        /* <DEDUP_REMOVED lines=9> */
[C---:B------:R-:W-:Y:S08]  /*4c00*/  HMMA.16816.F32 R20, R8.reuse, R112, R20 ;  /* 0x000000700814723c */ /* 0x040ff00000001814 */
[----:B------:R-:W-:Y:S01]  /*4c10*/  HMMA.16816.F32 R104, R8, R114, R104 ;  /* 0x000000720868723c */ /* 0x000fe20000001868 */
[----:B------:R-:W3:Y:S04]  /*4c20*/  LDSM.16.M88.4 R8, [R215+0x7000] ;  /* 0x00700000d708783b */ /* 0x000ee80000000200 */
[----:B------:R-:W-:Y:S03]  /*4c30*/  LDSM.16.M88.4 R112, [R215+0x8000] ;  /* 0x00800000d770783b */ /* 0x000fe60000000200 */
[C---:B-1----:R-:W-:Y:S08]  /*4c40*/  HMMA.16816.F32 R28, R32.reuse, R108, R28 ;  /* 0x0000006c201c723c */ /* 0x042ff0000000181c */
[C---:B------:R-:W-:Y:S01]  /*4c50*/  HMMA.16816.F32 R44, R32.reuse, R110, R44 ;  /* 0x0000006e202c723c */ /* 0x040fe2000000182c */
[----:B------:R-:W-:Y:S07]  /*4c60*/  LDSM.16.M88.4 R108, [R217] ;  /* 0x00000000d96c783b */ /* 0x000fee0000000200 */
[C---:B------:R-:W-:Y:S08]  /*4c70*/  HMMA.16816.F32 R92, R32.reuse, R48, R92 ;  /* 0x00000030205c723c */ /* 0x040ff0000000185c */
[C---:B------:R-:W-:Y:S01]  /*4c80*/  HMMA.16816.F32 R88, R32.reuse, R50, R88 ;  /* 0x000000322058723c */ /* 0x040fe20000001858 */
[----:B------:R-:W1:Y:S07]  /*4c90*/  LDSM.16.M88.4 R48, [R215+0x7800] ;  /* 0x00780000d730783b */ /* 0x000e6e0000000200 */
[C---:B--2---:R-:W-:Y:S08]  /*4ca0*/  HMMA.16816.F32 R84, R32.reuse, R16, R84 ;  /* 0x000000102054723c */ /* 0x044ff00000001854 */
[C---:B------:R-:W-:Y:S01]  /*4cb0*/  HMMA.16816.F32 R80, R32.reuse, R18, R80 ;  /* 0x000000122050723c */ /* 0x040fe20000001850 */
[----:B------:R-:W2:Y:S07]  /*4cc0*/  LDSM.16.M88.4 R16, [R204] ;  /* 0x00000000cc10783b */ /* 0x000eae0000000200 */
[C---:B---3--:R-:W-:Y:S08]  /*4cd0*/  HMMA.16816.F32 R60, R32.reuse, R8, R60 ;  /* 0x00000008203c723c */ /* 0x048ff0000000183c */
        /* <DEDUP_REMOVED lines=8> */
[C---:B-1----:R-:W-:Y:S08]  /*4d60*/  HMMA.16816.F32 R20, R32.reuse, R48, R20 ;  /* 0x000000302014723c */ /* 0x042ff00000001814 */
[----:B------:R-:W-:Y:S01]  /*4d70*/  HMMA.16816.F32 R104, R32, R50, R104 ;  /* 0x000000322068723c */ /* 0x000fe20000001868 */
[----:B------:R-:W1:Y:S07]  /*4d80*/  LDSM.16.M88.4 R48, [R204+0x1800] ;  /* 0x00180000cc30783b */ /* 0x000e6e0000000200 */
[C---:B--2---:R-:W-:Y:S01]  /*4d90*/  HMMA.16816.F32 R4, R108.reuse, R16, R28 ;  /* 0x000000106c04723c */ /* 0x044fe2000000181c */
[----:B------:R-:W-:Y:S07]  /*4da0*/  LDSM.16.M88.4 R28, [R222+0x2000] ;  /* 0x00200000de1c783b */ /* 0x000fee0000000200 */
[----:B------:R-:W-:Y:S01]  /*4db0*/  HMMA.16816.F32 R44, R108, R18, R44 ;  /* 0x000000126c2c723c */ /* 0x000fe2000000182c */
[----:B------:R-:W2:Y:S07]  /*4dc0*/  LDSM.16.M88.4 R16, [R204+0x2000] ;  /* 0x00200000cc10783b */ /* 0x000eae0000000200 */
[C---:B------:R-:W-:Y:S08]  /*4dd0*/  HMMA.16816.F32 R76, R32.reuse, R56, R76 ;  /* 0x00000038204c723c */ /* 0x040ff0000000184c */
[----:B------:R-:W-:Y:S01]  /*4de0*/  HMMA.16816.F32 R72, R32, R58, R72 ;  /* 0x0000003a2048723c */ /* 0x000fe20000001848 */
[----:B------:R-:W-:Y:S04]  /*4df0*/  LDSM.16.M88.4 R32, [R204+0x2800] ;  /* 0x00280000cc20783b */ /* 0x000fe80000000200 */
        /* <DEDUP_REMOVED lines=9> */
[----:B------:R-:W-:Y:S07]  /*4e90*/  LDSM.16.M88.4 R48, [R219+0x4000] ;  /* 0x00400000db30783b */ /* 0x000fee0000000200 */
[C---:B--2---:R-:W-:Y:S08]  /*4ea0*/  HMMA.16816.F32 R76, R108.reuse, R16, R76 ;  /* 0x000000106c4c723c */ /* 0x044ff0000000184c */
[----:B------:R-:W-:Y:S01]  /*4eb0*/  HMMA.16816.F32 R72, R108, R18, R72 ;  /* 0x000000126c48723c */ /* 0x000fe20000001848 */
[----:B------:R-:W1:Y:S07]  /*4ec0*/  LDSM.16.M88.4 R16, [R220+0x2000] ;  /* 0x00200000dc10783b */ /* 0x000e6e0000000200 */
[----:B---3--:R-:W-:Y:S08]  /*4ed0*/  HMMA.16816.F32 R4, R28, R8, R4 ;  /* 0x000000081c04723c */ /* 0x008ff00000001804 */
[C---:B----4-:R-:W-:Y:S08]  /*4ee0*/  HMMA.16816.F32 R60, R108.reuse, R12, R60 ;  /* 0x0000000c6c3c723c */ /* 0x050ff0000000183c */
[----:B------:R-:W-:Y:S01]  /*4ef0*/  HMMA.16816.F32 R24, R108, R14, R24 ;  /* 0x0000000e6c18723c */ /* 0x000fe20000001818 */
[----:B------:R-:W2:Y:S07]  /*4f00*/  LDSM.16.M88.4 R12, [R218+0x2000] ;  /* 0x00200000da0c783b */ /* 0x000eae0000000200 */
[----:B------:R-:W-:Y:S01]  /*4f10*/  HMMA.16816.F32 R44, R28, R10, R44 ;  /* 0x0000000a1c2c723c */ /* 0x000fe2000000182c */
[----:B------:R-:W-:Y:S07]  /*4f20*/  LDSM.16.M88.4 R8, [R217+0x2000] ;  /* 0x00200000d908783b */ /* 0x000fee0000000200 */
[----:B------:R-:W-:Y:S08]  /*4f30*/  HMMA.16816.F32 R68, R108, R32, R68 ;  /* 0x000000206c44723c */ /* 0x000ff00000001844 */
[----:B-1----:R-:W-:Y:S08]  /*4f40*/  HMMA.16816.F32 R4, R16, R48, R4 ;  /* 0x000000301004723c */ /* 0x002ff00000001804 */
[----:B------:R-:W-:Y:S01]  /*4f50*/  HMMA.16816.F32 R64, R108, R34, R64 ;  /* 0x000000226c40723c */ /* 0x000fe20000001840 */
[----:B------:R-:W1:Y:S07]  /*4f60*/  LDSM.16.M88.4 R32, [R204+0x4000] ;  /* 0x00400000cc20783b */ /* 0x000e6e0000000200 */
[----:B------:R-:W-:Y:S01]  /*4f70*/  HMMA.16816.F32 R44, R16, R50, R44 ;  /* 0x00000032102c723c */ /* 0x000fe2000000182c */
[----:B------:R-:W-:Y:S07]  /*4f80*/  LDSM.16.M88.4 R48, [R215+0x8800] ;  /* 0x00880000d730783b */ /* 0x000fee0000000200 */
[----:B--2---:R-:W-:Y:S08]  /*4f90*/  HMMA.16816.F32 R4, R12, R112, R4 ;  /* 0x000000700c04723c */ /* 0x004ff00000001804 */
[C---:B------:R-:W-:Y:S08]  /*4fa0*/  HMMA.16816.F32 R52, R28.reuse, R116, R52 ;  /* 0x000000741c34723c */ /* 0x040ff00000001834 */
[----:B------:R-:W-:Y:S08]  /*4fb0*/  HMMA.16816.F32 R96, R28, R118, R96 ;  /* 0x000000761c60723c */ /* 0x000ff00000001860 */
[----:B------:R-:W-:Y:S01]  /*4fc0*/  HMMA.16816.F32 R44, R12, R114, R44 ;  /* 0x000000720c2c723c */ /* 0x000fe2000000182c */
[----:B------:R-:W2:Y:S07]  /*4fd0*/  LDSM.16.M88.4 R112, [R219+0x5000] ;  /* 0x00500000db70783b */ /* 0x000eae0000000200 */
[----:B-1----:R-:W-:Y:S08]  /*4fe0*/  HMMA.16816.F32 R4, R8, R32, R4 ;  /* 0x000000200804723c */ /* 0x002ff00000001804 */
[----:B------:R-:W-:Y:S01]  /*4ff0*/  HMMA.16816.F32 R116, R28, R100, R92 ;  /* 0x000000641c74723c */ /* 0x000fe2000000185c */
[----:B------:R-:W-:Y:S01]  /*5000*/  LDSM.16.M88.4 R92, [R204+0x4800] ;  /* 0x00480000cc5c783b */ /* 0x000fe20000000200 */
[----:B------:R-:W-:Y:S06]  /*5010*/  I2F R101, R195 ;  /* 0x000000c300657306 */ /* 0x000fec0000201400 */
[C---:B------:R-:W-:Y:S02]  /*5020*/  HMMA.16816.F32 R52, R16.reuse, R56, R52 ;  /* 0x000000381034723c */ /* 0x040fe40000001834 */
[----:B------:R-:W-:Y:S06]  /*5030*/  I2F R100, R194 ;  /* 0x000000c200647306 */ /* 0x000fec0000201400 */
[----:B------:R-:W-:Y:S01]  /*5040*/  HMMA.16816.F32 R96, R16, R58, R96 ;  /* 0x0000003a1060723c */ /* 0x000fe20000001860 */
[----:B------:R-:W1:Y:S01]  /*5050*/  LDSM.16.M88.4 R56, [R221+0x9800] ;  /* 0x00980000dd38783b */ /* 0x000e620000000200 */
[----:B------:R-:W-:-:S02]  /*5060*/  FMUL.FTZ R4, R4, c[0x0][0x2ec] ;  /* 0x0000bb0004047a20 */ /* 0x000fc40000410000 */
[----:B------:R-:W-:Y:S02]  /*5070*/  FMUL.FTZ R5, R5, c[0x0][0x2ec] ;  /* 0x0000bb0005057a20 */ /* 0x000fe40000410000 */
[----:B------:R-:W-:Y:S01]  /*5080*/  FMUL.FTZ R6, R6, c[0x0][0x2ec] ;  /* 0x0000bb0006067a20 */ /* 0x000fe20000410000 */
[----:B------:R-:W-:Y:S01]  /*5090*/  MUFU.TANH R198, R4 ;  /* 0x0000000400c67308 */ /* 0x000fe20000002400 */
[----:B------:R-:W-:Y:S07]  /*50a0*/  HMMA.16816.F32 R88, R28, R102, R88 ;  /* 0x000000661c58723c */ /* 0x000fee0000001858 */
[----:B------:R-:W-:Y:S01]  /*50b0*/  MUFU.TANH R103, R5 ;  /* 0x0000000500677308 */ /* 0x000fe20000002400 */
[----:B--2---:R-:W-:Y:S07]  /*50c0*/  HMMA.16816.F32 R116, R16, R112, R116 ;  /* 0x000000701074723c */ /* 0x004fee0000001874 */
[----:B------:R2:W-:Y:S01]  /*50d0*/  MUFU.TANH R102, R6 ;  /* 0x0000000600667308 */ /* 0x0005e20000002400 */
[----:B------:R-:W-:Y:S01]  /*50e0*/  HMMA.16816.F32 R44, R8, R34, R44 ;  /* 0x00000022082c723c */ /* 0x000fe2000000182c */
[----:B------:R-:W-:Y:S01]  /*50f0*/  FMUL.FTZ R112, R7, c[0x0][0x2ec] ;  /* 0x0000bb0007707a20 */ /* 0x000fe20000410000 */
[----:B------:R-:W3:Y:S05]  /*5100*/  LDSM.16.M88.4 R32, [R215+0x9000] ;  /* 0x00900000d720783b */ /* 0x000eea0000000200 */
[----:B------:R-:W4:Y:S01]  /*5110*/  MUFU.TANH R112, R112 ;  /* 0x0000007000707308 */ /* 0x000f220000002400 */
[----:B------:R-:W-:Y:S01]  /*5120*/  HMMA.16816.F32 R88, R16, R114, R88 ;  /* 0x000000721058723c */ /* 0x000fe20000001858 */
[----:B--2---:R-:W2:Y:S07]  /*5130*/  LDSM.16.M88.4 R4, [R219+0x5800] ;  /* 0x00580000db04783b */ /* 0x004eae0000000200 */
[----:B------:R-:W-:Y:S08]  /*5140*/  HMMA.16816.F32 R52, R12, R48, R52 ;  /* 0x000000300c34723c */ /* 0x000ff00000001834 */
[----:B-1----:R-:W-:Y:S01]  /*5150*/  HMMA.16816.F32 R84, R28, R56, R84 ;  /* 0x000000381c54723c */ /* 0x002fe20000001854 */
[----:B------:R-:W-:-:S02]  /*5160*/  FMUL.FTZ R44, R44, c[0x0][0x2ec] ;  /* 0x0000bb002c2c7a20 */ /* 0x000fc40000410000 */
[----:B------:R-:W-:Y:S02]  /*5170*/  FMUL.FTZ R45, R45, c[0x0][0x2ec] ;  /* 0x0000bb002d2d7a20 */ /* 0x000fe40000410000 */
[----:B------:R-:W-:Y:S01]  /*5180*/  FMUL.FTZ R46, R46, c[0x0][0x2ec] ;  /* 0x0000bb002e2e7a20 */ /* 0x000fe20000410000 */
[----:B------:R-:W-:Y:S01]  /*5190*/  MUFU.TANH R113, R44 ;  /* 0x0000002c00717308 */ /* 0x000fe20000002400 */
[----:B------:R-:W-:Y:S01]  /*51a0*/  FMUL.FTZ R47, R47, c[0x0][0x2ec] ;  /* 0x0000bb002f2f7a20 */ /* 0x000fe20000410000 */
[----:B------:R-:W-:Y:S01]  /*51b0*/  HMMA.16816.F32 R80, R28, R58, R80 ;  /* 0x0000003a1c50723c */ /* 0x000fe20000001850 */
[----:B------:R-:W1:Y:S05]  /*51c0*/  LDSM.16.M88.4 R56, [R221+0xa000] ;  /* 0x00a00000dd38783b */ /* 0x000e6a0000000200 */
[----:B------:R-:W-:Y:S02]  /*51d0*/  MUFU.TANH R199, R45 ;  /* 0x0000002d00c77308 */ /* 0x000fe40000002400 */
[C---:B------:R-:W-:Y:S01]  /*51e0*/  HMMA.16816.F32 R96, R12.reuse, R50, R96 ;  /* 0x000000320c60723c */ /* 0x040fe20000001860 */
[----:B------:R-:W5:Y:S05]  /*51f0*/  LDSM.16.M88.4 R48, [R204+0x5000] ;  /* 0x00500000cc30783b */ /* 0x000f6a0000000200 */
[----:B------:R-:W-:Y:S02]  /*5200*/  MUFU.TANH R115, R46 ;  /* 0x0000002e00737308 */ /* 0x000fe40000002400 */
[----:B---3--:R-:W-:Y:S06]  /*5210*/  HMMA.16816.F32 R116, R12, R32, R116 ;  /* 0x000000200c74723c */ /* 0x008fec0000001874 */
[----:B------:R3:W-:Y:S02]  /*5220*/  MUFU.TANH R114, R47 ;  /* 0x0000002f00727308 */ /* 0x0007e40000002400 */
[----:B--2---:R-:W-:Y:S08]  /*5230*/  HMMA.16816.F32 R84, R16, R4, R84 ;  /* 0x000000041054723c */ /* 0x004ff00000001854 */
[----:B------:R-:W-:Y:S01]  /*5240*/  HMMA.16816.F32 R88, R12, R34, R88 ;  /* 0x000000220c58723c */ /* 0x000fe20000001858 */
[----:B------:R-:W-:Y:S04]  /*5250*/  LDSM.16.M88.4 R32, [R204+0x5800] ;  /* 0x00580000cc20783b */ /* 0x000fe80000000200 */
[----:B---3--:R-:W2:Y:S03]  /*5260*/  LDSM.16.M88.4 R44, [R215+0x9800] ;  /* 0x00980000d72c783b */ /* 0x008ea60000000200 */
[----:B------:R-:W-:Y:S01]  /*5270*/  HMMA.16816.F32 R80, R16, R6, R80 ;  /* 0x000000061050723c */ /* 0x000fe20000001850 */
[----:B------:R-:W3:Y:S07]  /*5280*/  LDSM.16.M88.4 R4, [R219+0x6000] ;  /* 0x00600000db04783b */ /* 0x000eee0000000200 */
[----:B------:R-:W-:Y:S08]  /*5290*/  HMMA.16816.F32 R52, R8, R92, R52 ;  /* 0x0000005c0834723c */ /* 0x000ff00000001834 */
[C---:B-1----:R-:W-:Y:S08]  /*52a0*/  HMMA.16816.F32 R76, R28.reuse, R56, R76 ;  /* 0x000000381c4c723c */ /* 0x042ff0000000184c */
[----:B------:R-:W-:Y:S01]  /*52b0*/  HMMA.16816.F32 R72, R28, R58, R72 ;  /* 0x0000003a1c48723c */ /* 0x000fe20000001848 */
[----:B------:R-:W-:Y:S07]  /*52c0*/  LDSM.16.M88.4 R56, [R219+0x6800] ;  /* 0x00680000db38783b */ /* 0x000fee0000000200 */
[----:B-----5:R-:W-:Y:S01]  /*52d0*/  HMMA.16816.F32 R116, R8, R48, R116 ;  /* 0x000000300874723c */ /* 0x020fe20000001874 */
        /* <DEDUP_REMOVED lines=8> */
[C---:B--2---:R-:W-:Y:S06]  /*5360*/  HMMA.16816.F32 R84, R12.reuse, R44, R84 ;  /* 0x0000002c0c54723c */ /* 0x044fec0000001854 */
[----:B------:R-:W2:Y:S02]  /*5370*/  MUFU.TANH R202, R54 ;  /* 0x0000003600ca7308 */ /* 0x000ea40000002400 */
[----:B------:R-:W-:Y:S01]  /*5380*/  HMMA.16816.F32 R80, R12, R46, R80 ;  /* 0x0000002e0c50723c */ /* 0x000fe20000001850 */
[----:B------:R-:W5:Y:S05]  /*5390*/  LDSM.16.M88.4 R44, [R221+0xb000] ;  /* 0x00b00000dd2c783b */ /* 0x000f6a0000000200 */
[----:B------:R2:W-:Y:S02]  /*53a0*/  MUFU.TANH R203, R55 ;  /* 0x0000003700cb7308 */ /* 0x0005e40000002400 */
[----:B---3--:R-:W-:Y:S01]  /*53b0*/  HMMA.16816.F32 R76, R16, R4, R76 ;  /* 0x00000004104c723c */ /* 0x008fe2000000184c */
[----:B------:R-:W-:-:S07]  /*53c0*/  FMUL.FTZ R88, R88, c[0x0][0x2ec] ;  /* 0x0000bb0058587a20 */ /* 0x000fce0000410000 */
[----:B------:R-:W-:Y:S01]  /*53d0*/  HMMA.16816.F32 R72, R16, R6, R72 ;  /* 0x000000061048723c */ /* 0x000fe20000001848 */
[----:B------:R-:W-:Y:S04]  /*53e0*/  LDSM.16.M88.4 R4, [R215+0xa800] ;  /* 0x00a80000d704783b */ /* 0x000fe80000000200 */
[----:B--2---:R-:W2:Y:S03]  /*53f0*/  LDSM.16.M88.4 R52, [R221+0xa800] ;  /* 0x00a80000dd34783b */ /* 0x004ea60000000200 */
[----:B------:R-:W-:Y:S08]  /*5400*/  HMMA.16816.F32 R96, R8, R94, R96 ;  /* 0x0000005e0860723c */ /* 0x000ff00000001860 */
[C---:B-1----:R-:W-:Y:S08]  /*5410*/  HMMA.16816.F32 R76, R12.reuse, R48, R76 ;  /* 0x000000300c4c723c */ /* 0x042ff0000000184c */
[----:B------:R-:W-:Y:S01]  /*5420*/  HMMA.16816.F32 R72, R12, R50, R72 ;  /* 0x000000320c48723c */ /* 0x000fe20000001848 */
[----:B------:R-:W1:Y:S07]  /*5430*/  LDSM.16.M88.4 R48, [R219+0x7000] ;  /* 0x00700000db30783b */ /* 0x000e6e0000000200 */
[----:B-----5:R-:W-:Y:S01]  /*5440*/  HMMA.16816.F32 R60, R28, R44, R60 ;  /* 0x0000002c1c3c723c */ /* 0x020fe2000000183c */
[----:B------:R-:W-:-:S02]  /*5450*/  FMUL.FTZ R96, R96, c[0x0][0x2ec] ;  /* 0x0000bb0060607a20 */ /* 0x000fc40000410000 */
[----:B------:R-:W-:Y:S02]  /*5460*/  FMUL.FTZ R98, R98, c[0x0][0x2ec] ;  /* 0x0000bb0062627a20 */ /* 0x000fe40000410000 */
[----:B------:R3:W-:Y:S03]  /*5470*/  MUFU.TANH R205, R96 ;  /* 0x0000006000cd7308 */ /* 0x0007e60000002400 */
[C---:B------:R-:W-:Y:S01]  /*5480*/  HMMA.16816.F32 R24, R28.reuse, R46, R24 ;  /* 0x0000002e1c18723c */ /* 0x040fe20000001818 */
[----:B------:R-:W-:Y:S04]  /*5490*/  LDSM.16.M88.4 R44, [R215+0xb000] ;  /* 0x00b00000d72c783b */ /* 0x000fe80000000200 */
[----:B------:R-:W-:Y:S03]  /*54a0*/  MUFU.TANH R98, R98 ;  /* 0x0000006200627308 */ /* 0x000fe60000002400 */
[----:B--2---:R-:W-:Y:S01]  /*54b0*/  HMMA.16816.F32 R92, R28, R52, R68 ;  /* 0x000000341c5c723c */ /* 0x004fe20000001844 */
[----:B------:R-:W-:Y:S01]  /*54c0*/  LDSM.16.M88.4 R68, [R204+0x6000] ;  /* 0x00600000cc44783b */ /* 0x000fe20000000200 */
[----:B---3--:R-:W-:-:S02]  /*54d0*/  FMUL.FTZ R96, R97, c[0x0][0x2ec] ;  /* 0x0000bb0061607a20 */ /* 0x008fc40000410000 */
[----:B------:R-:W-:-:S04]  /*54e0*/  FMUL.FTZ R97, R99, c[0x0][0x2ec] ;  /* 0x0000bb0063617a20 */ /* 0x000fc80000410000 */
[----:B------:R-:W-:Y:S01]  /*54f0*/  HMMA.16816.F32 R64, R28, R54, R64 ;  /* 0x000000361c40723c */ /* 0x000fe20000001840 */
[----:B------:R-:W2:Y:S01]  /*5500*/  LDSM.16.M88.4 R52, [R221+0xb800] ;  /* 0x00b80000dd34783b */ /* 0x000ea20000000200 */
[----:B------:R-:W-:Y:S01]  /*5510*/  FMUL.FTZ R99, R116, c[0x0][0x2ec] ;  /* 0x0000bb0074637a20 */ /* 0x000fe20000410000 */
[----:B------:R-:W-:Y:S05]  /*5520*/  MUFU.TANH R96, R96 ;  /* 0x0000006000607308 */ /* 0x000fea0000002400 */
[----:B------:R-:W-:Y:S03]  /*5530*/  HMMA.16816.F32 R104, R108, R122, R104 ;  /* 0x0000007a6c68723c */ /* 0x000fe60000001868 */
[----:B------:R-:W-:Y:S05]  /*5540*/  MUFU.TANH R97, R97 ;  /* 0x0000006100617308 */ /* 0x000fea0000002400 */
[C---:B------:R-:W-:Y:S03]  /*5550*/  HMMA.16816.F32 R92, R16.reuse, R56, R92 ;  /* 0x00000038105c723c */ /* 0x040fe6000000185c */
[----:B------:R-:W3:Y:S04]  /*5560*/  MUFU.TANH R99, R99 ;  /* 0x0000006300637308 */ /* 0x000ee80000002400 */
[C---:B----4-:R-:W-:Y:S01]  /*5570*/  FFMA.FTZ R56, R0.reuse, R138, R112 ;  /* 0x0000008a00387223 */ /* 0x050fe20000010070 */
[----:B------:R-:W-:Y:S01]  /*5580*/  HMMA.16816.F32 R64, R16, R58, R64 ;  /* 0x0000003a1040723c */ /* 0x000fe20000001840 */
[----:B------:R-:W-:Y:S01]  /*5590*/  FFMA.FTZ R57, R0, R144, R202 ;  /* 0x0000009000397223 */ /* 0x000fe200000100ca */
[----:B------:R-:W-:-:S02]  /*55a0*/  IADD3 R202, R219, 0x4800, RZ ;  /* 0x00004800dbca7810 */ /* 0x000fc40007ffe0ff */
[----:B------:R-:W-:Y:S02]  /*55b0*/  FSEL R56, R56, -INF , !P4 ;  /* 0xff80000038387808 */ /* 0x000fe40006000000 */
[----:B------:R-:W-:Y:S01]  /*55c0*/  ISETP.GE.AND P4, PT, R145, R180, PT ;  /* 0x000000b49100720c */ /* 0x000fe20003f86270 */
[C---:B------:R-:W-:Y:S01]  /*55d0*/  FFMA.FTZ R59, R0.reuse, R138, R103 ;  /* 0x0000008a003b7223 */ /* 0x040fe20000010067 */
[----:B------:R-:W-:Y:S01]  /*55e0*/  HMMA.16816.F32 R84, R8, R32, R84 ;  /* 0x000000200854723c */ /* 0x000fe20000001854 */
[C---:B------:R-:W-:Y:S01]  /*55f0*/  FFMA.FTZ R58, R0.reuse, R140, R115 ;  /* 0x0000008c003a7223 */ /* 0x040fe20000010073 */
[----:B------:R-:W-:Y:S01]  /*5600*/  FSEL R57, R57, -INF , !P4 ;  /* 0xff80000039397808 */ /* 0x000fe20006000000 */
[----:B---3--:R-:W-:Y:S01]  /*5610*/  FFMA.FTZ R99, R0, R153, R99 ;  /* 0x0000009900637223 */ /* 0x008fe20000010063 */
[----:B------:R-:W-:Y:S02]  /*5620*/  FSEL R59, R59, -INF , !P6 ;  /* 0xff8000003b3b7808 */ /* 0x000fe40007000000 */
[----:B------:R-:W-:-:S02]  /*5630*/  ISETP.GE.AND P6, PT, R145, R181, PT ;  /* 0x000000b59100720c */ /* 0x000fc40003fc6270 */
[----:B------:R-:W-:Y:S01]  /*5640*/  HMMA.16816.F32 R80, R8, R34, R80 ;  /* 0x000000220850723c */ /* 0x000fe20000001850 */
[----:B------:R-:W3:Y:S01]  /*5650*/  LDSM.16.M88.4 R32, [R204+0x6800] ;  /* 0x00680000cc20783b */ /* 0x000ee20000000200 */
[-C--:B------:R-:W-:Y:S02]  /*5660*/  ISETP.GE.AND P4, PT, R151, R180.reuse, PT ;  /* 0x000000b49700720c */ /* 0x080fe40003f86270 */
[----:B------:R-:W-:Y:S02]  /*5670*/  FSEL R58, R58, -INF , !P1 ;  /* 0xff8000003a3a7808 */ /* 0x000fe40004800000 */
[----:B------:R-:W-:Y:S02]  /*5680*/  ISETP.GE.AND P1, PT, R147, R180, PT ;  /* 0x000000b49300720c */ /* 0x000fe40003f26270 */
[C---:B-1----:R-:W-:Y:S08]  /*5690*/  HMMA.16816.F32 R60, R16.reuse, R48, R60 ;  /* 0x00000030103c723c */ /* 0x042ff0000000183c */
[----:B------:R-:W-:Y:S01]  /*56a0*/  HMMA.16816.F32 R24, R16, R50, R24 ;  /* 0x000000321018723c */ /* 0x000fe20000001818 */
[----:B------:R-:W1:Y:S01]  /*56b0*/  LDSM.16.M88.4 R48, [R219+0x7800] ;  /* 0x00780000db30783b */ /* 0x000e620000000200 */
[----:B------:R-:W-:-:S02]  /*56c0*/  FMUL.FTZ R84, R84, c[0x0][0x2ec] ;  /* 0x0000bb0054547a20 */ /* 0x000fc40000410000 */
[----:B------:R-:W-:-:S04]  /*56d0*/  FMUL.FTZ R86, R86, c[0x0][0x2ec] ;  /* 0x0000bb0056567a20 */ /* 0x000fc80000410000 */
[----:B------:R-:W-:Y:S01]  /*56e0*/  HMMA.16816.F32 R20, R108, R120, R20 ;  /* 0x000000786c14723c */ /* 0x000fe20000001814 */
[----:B------:R4:W5:Y:S01]  /*56f0*/  MUFU.TANH R111, R88 ;  /* 0x00000058006f7308 */ /* 0x0009620000002400 */
[----:B------:R-:W-:Y:S02]  /*5700*/  FMUL.FTZ R80, R80, c[0x0][0x2ec] ;  /* 0x0000bb0050507a20 */ /* 0x000fe40000410000 */
[----:B------:R-:W-:-:S03]  /*5710*/  FMUL.FTZ R82, R82, c[0x0][0x2ec] ;  /* 0x0000bb0052527a20 */ /* 0x000fc60000410000 */
[----:B------:R-:W-:Y:S01]  /*5720*/  FMUL.FTZ R108, R117, c[0x0][0x2ec] ;  /* 0x0000bb00756c7a20 */ /* 0x000fe20000410000 */
[----:B------:R-:W-:Y:S01]  /*5730*/  HMMA.16816.F32 R92, R12, R4, R92 ;  /* 0x000000040c5c723c */ /* 0x000fe2000000185c */
[----:B------:R-:W-:Y:S01]  /*5740*/  FMUL.FTZ R109, R118, c[0x0][0x2ec] ;  /* 0x0000bb00766d7a20 */ /* 0x000fe20000410000 */
[----:B------:R-:W3:Y:S01]  /*5750*/  MUFU.TANH R82, R82 ;  /* 0x0000005200527308 */ /* 0x000ee20000002400 */
[----:B------:R-:W-:-:S04]  /*5760*/  FMUL.FTZ R110, R119, c[0x0][0x2ec] ;  /* 0x0000bb00776e7a20 */ /* 0x000fc80000410000 */
[----:B------:R-:W-:Y:S01]  /*5770*/  FFMA.FTZ R5, R0, R144, R201 ;  /* 0x0000009000057223 */ /* 0x000fe200000100c9 */
[----:B------:R-:W-:Y:S01]  /*5780*/  HMMA.16816.F32 R64, R12, R6, R64 ;  /* 0x000000060c40723c */ /* 0x000fe20000001840 */
[----:B----4-:R-:W-:Y:S01]  /*5790*/  FMUL.FTZ R88, R89, c[0x0][0x2ec] ;  /* 0x0000bb0059587a20 */ /* 0x010fe20000410000 */
[----:B------:R-:W4:Y:S01]  /*57a0*/  MUFU.TANH R108, R108 ;  /* 0x0000006c006c7308 */ /* 0x000f220000002400 */
[----:B------:R-:W-:Y:S01]  /*57b0*/  FMUL.FTZ R89, R90, c[0x0][0x2ec] ;  /* 0x0000bb005a597a20 */ /* 0x000fe20000410000 */
[----:B------:R-:W-:Y:S01]  /*57c0*/  FSEL R5, R5, -INF , !P6 ;  /* 0xff80000005057808 */ /* 0x000fe20007000000 */
[----:B------:R-:W-:Y:S01]  /*57d0*/  FMUL.FTZ R90, R91, c[0x0][0x2ec] ;  /* 0x0000bb005b5a7a20 */ /* 0x000fe20000410000 */
[----:B------:R-:W-:Y:S01]  /*57e0*/  ISETP.GE.AND P6, PT, R151, R181, PT ;  /* 0x000000b59700720c */ /* 0x000fe20003fc6270 */
[C---:B------:R-:W-:Y:S01]  /*57f0*/  FFMA.FTZ R7, R0.reuse, R148, R205 ;  /* 0x0000009400077223 */ /* 0x040fe200000100cd */
[----:B--2---:R-:W-:Y:S01]  /*5800*/  HMMA.16816.F32 R104, R28, R54, R104 ;  /* 0x000000361c68723c */ /* 0x004fe20000001868 */
[C---:B------:R-:W-:Y:S01]  /*5810*/  FFMA.FTZ R6, R0.reuse, R146, R200 ;  /* 0x0000009200067223 */ /* 0x040fe200000100c8 */
[----:B------:R2:W1:Y:S01]  /*5820*/  MUFU.TANH R91, R84 ;  /* 0x00000054005b7308 */ /* 0x0004620000002400 */
[C---:B-----5:R-:W-:Y:S01]  /*5830*/  FFMA.FTZ R111, R0.reuse, R157, R111 ;  /* 0x0000009d006f7223 */ /* 0x060fe2000001006f */
[----:B------:R-:W-:Y:S01]  /*5840*/  LOP3.LUT R4, R125, R126, RZ, 0xfc, !PT ;  /* 0x0000007e7d047212 */ /* 0x000fe200078efcff */
[----:B---3--:R-:W-:Y:S01]  /*5850*/  FFMA.FTZ R82, R0, R164, R82 ;  /* 0x000000a400527223 */ /* 0x008fe20000010052 */
[----:B------:R-:W-:-:S02]  /*5860*/  IADD3 R205, R219, 0x3800, RZ ;  /* 0x00003800dbcd7810 */ /* 0x000fc40007ffe0ff */
[----:B------:R-:W-:Y:S01]  /*5870*/  HMMA.16816.F32 R60, R12, R44, R60 ;  /* 0x0000002c0c3c723c */ /* 0x000fe2000000183c */
[C---:B------:R-:W-:Y:S01]  /*5880*/  IADD3 R201, R219.reuse, 0x5000, RZ ;  /* 0x00005000dbc97810 */ /* 0x040fe20007ffe0ff */
[----:B------:R-:W3:Y:S01]  /*5890*/  MUFU.TANH R89, R89 ;  /* 0x0000005900597308 */ /* 0x000ee20000002400 */
[----:B----4-:R-:W-:Y:S01]  /*58a0*/  FFMA.FTZ R108, R0, R156, R108 ;  /* 0x0000009c006c7223 */ /* 0x010fe2000001006c */
[----:B------:R-:W-:-:S04]  /*58b0*/  IADD3 R200, R219, 0x5800, RZ ;  /* 0x00005800dbc87810 */ /* 0x000fc80007ffe0ff */
[----:B------:R-:W-:Y:S01]  /*58c0*/  HMMA.16816.F32 R24, R12, R46, R24 ;  /* 0x0000002e0c18723c */ /* 0x000fe20000001818 */
[----:B------:R-:W4:Y:S01]  /*58d0*/  LDSM.16.M88.4 R44, [R215+0xb800] ;  /* 0x00b80000d72c783b */ /* 0x000f220000000200 */
[----:B--2---:R-:W-:Y:S01]  /*58e0*/  FMUL.FTZ R84, R85, c[0x0][0x2ec] ;  /* 0x0000bb0055547a20 */ /* 0x004fe20000410000 */
[----:B------:R-:W2:Y:S01]  /*58f0*/  MUFU.TANH R109, R109 ;  /* 0x0000006d006d7308 */ /* 0x000ea20000002400 */
[----:B------:R-:W-:Y:S02]  /*5900*/  FMUL.FTZ R85, R87, c[0x0][0x2ec] ;  /* 0x0000bb0057557a20 */ /* 0x000fe40000410000 */
[C---:B-1----:R-:W-:Y:S02]  /*5910*/  FFMA.FTZ R91, R0.reuse, R160, R91 ;  /* 0x000000a0005b7223 */ /* 0x042fe4000001005b */
[----:B------:R-:W-:Y:S01]  /*5920*/  HMMA.16816.F32 R20, R28, R52, R20 ;  /* 0x000000341c14723c */ /* 0x000fe20000001814 */
[----:B------:R-:W-:Y:S01]  /*5930*/  LDSM.16.M88.4 R28, [R204+0x7800] ;  /* 0x00780000cc1c783b */ /* 0x000fe20000000200 */
[C---:B---3--:R-:W-:Y:S01]  /*5940*/  FFMA.FTZ R89, R0.reuse, R157, R89 ;  /* 0x0000009d00597223 */ /* 0x048fe20000010059 */
[----:B------:R1:W-:Y:S05]  /*5950*/  MUFU.TANH R87, R80 ;  /* 0x0000005000577308 */ /* 0x0003ea0000002400 */
[----:B------:R-:W-:Y:S03]  /*5960*/  HMMA.16816.F32 R92, R8, R32, R92 ;  /* 0x00000020085c723c */ /* 0x000fe6000000185c */
[----:B------:R-:W3:Y:S01]  /*5970*/  MUFU.TANH R84, R84 ;  /* 0x0000005400547308 */ /* 0x000ee20000002400 */
[----:B--2---:R-:W-:-:S04]  /*5980*/  FFMA.FTZ R109, R0, R153, R109 ;  /* 0x00000099006d7223 */ /* 0x004fc8000001006d */
[----:B------:R-:W-:Y:S01]  /*5990*/  HMMA.16816.F32 R64, R8, R34, R64 ;  /* 0x000000220840723c */ /* 0x000fe20000001840 */
[----:B------:R-:W2:Y:S01]  /*59a0*/  LDSM.16.M88.4 R32, [R204+0x7000] ;  /* 0x00700000cc20783b */ /* 0x000ea20000000200 */
[----:B------:R-:W-:-:S04]  /*59b0*/  DEPBAR.LE SB0, 0x0 ;  /* 0x000080000000791a */ /* 0x000fc80000000000 */
[----:B-1----:R-:W-:Y:S01]  /*59c0*/  FMUL.FTZ R80, R81, c[0x0][0x2ec] ;  /* 0x0000bb0051507a20 */ /* 0x002fe20000410000 */
[----:B------:R-:W1:Y:S01]  /*59d0*/  MUFU.TANH R85, R85 ;  /* 0x0000005500557308 */ /* 0x000e620000002400 */
[C---:B------:R-:W-:Y:S01]  /*59e0*/  HMMA.16816.F32 R104, R16.reuse, R50, R104 ;  /* 0x000000321068723c */ /* 0x040fe20000001868 */
[----:B------:R-:W-:Y:S02]  /*59f0*/  FMUL.FTZ R81, R83, c[0x0][0x2ec] ;  /* 0x0000bb0053517a20 */ /* 0x000fe40000410000 */
[C---:B---3--:R-:W-:Y:S02]  /*5a00*/  FFMA.FTZ R84, R0.reuse, R162, R84 ;  /* 0x000000a200547223 */ /* 0x048fe40000010054 */
[----:B------:R-:W-:Y:S02]  /*5a10*/  FFMA.FTZ R87, R0, R164, R87 ;  /* 0x000000a400577223 */ /* 0x000fe40000010057 */
[----:B------:R-:W3:Y:S01]  /*5a20*/  MUFU.TANH R80, R80 ;  /* 0x0000005000507308 */ /* 0x000ee20000002400 */
[----:B------:R-:W-:Y:S01]  /*5a30*/  HMMA.16816.F32 R20, R16, R48, R20 ;  /* 0x000000301014723c */ /* 0x000fe20000001814 */
[----:B------:R-:W-:-:S02]  /*5a40*/  FMUL.FTZ R93, R93, c[0x0][0x2ec] ;  /* 0x0000bb005d5d7a20 */ /* 0x000fc40000410000 */
[----:B------:R-:W-:Y:S02]  /*5a50*/  FMUL.FTZ R92, R92, c[0x0][0x2ec] ;  /* 0x0000bb005c5c7a20 */ /* 0x000fe40000410000 */
[----:B------:R-:W-:Y:S02]  /*5a60*/  FMUL.FTZ R94, R94, c[0x0][0x2ec] ;  /* 0x0000bb005e5e7a20 */ /* 0x000fe40000410000 */
[----:B------:R-:W5:Y:S01]  /*5a70*/  MUFU.TANH R88, R88 ;  /* 0x0000005800587308 */ /* 0x000f620000002400 */
[----:B------:R-:W-:Y:S01]  /*5a80*/  HMMA.16816.F32 R76, R8, R68, R76 ;  /* 0x00000044084c723c */ /* 0x000fe2000000184c */
[----:B------:R-:W-:Y:S02]  /*5a90*/  FMUL.FTZ R53, R64, c[0x0][0x2ec] ;  /* 0x0000bb0040357a20 */ /* 0x000fe40000410000 */
[----:B-1----:R-:W-:Y:S02]  /*5aa0*/  FFMA.FTZ R85, R0, R162, R85 ;  /* 0x000000a200557223 */ /* 0x002fe40000010055 */
[----:B------:R-:W-:-:S02]  /*5ab0*/  FMUL.FTZ R52, R95, c[0x0][0x2ec] ;  /* 0x0000bb005f347a20 */ /* 0x000fc40000410000 */
[----:B------:R-:W1:Y:S01]  /*5ac0*/  MUFU.TANH R110, R110 ;  /* 0x0000006e006e7308 */ /* 0x000e620000002400 */
[----:B----4-:R-:W-:Y:S01]  /*5ad0*/  HMMA.16816.F32 R104, R12, R46, R104 ;  /* 0x0000002e0c68723c */ /* 0x010fe20000001868 */
[C---:B------:R-:W-:Y:S02]  /*5ae0*/  FFMA.FTZ R69, R0.reuse, R140, R113 ;  /* 0x0000008c00457223 */ /* 0x040fe40000010071 */
[C---:B------:R-:W-:Y:S02]  /*5af0*/  FFMA.FTZ R68, R0.reuse, R142, R114 ;  /* 0x0000008e00447223 */ /* 0x040fe40000010072 */
[----:B---3--:R-:W-:Y:S01]  /*5b00*/  FFMA.FTZ R80, R0, R166, R80 ;  /* 0x000000a600507223 */ /* 0x008fe20000010050 */
[----:B------:R-:W-:Y:S01]  /*5b10*/  FSEL R69, R69, -INF , !P5 ;  /* 0xff80000045457808 */ /* 0x000fe20006800000 */
[----:B------:R-:W3:Y:S01]  /*5b20*/  MUFU.TANH R90, R90 ;  /* 0x0000005a005a7308 */ /* 0x000ee20000002400 */
[----:B------:R-:W-:Y:S01]  /*5b30*/  HMMA.16816.F32 R72, R8, R70, R72 ;  /* 0x000000460848723c */ /* 0x000fe20000001848 */
[----:B------:R-:W-:Y:S01]  /*5b40*/  ISETP.GE.AND P5, PT, R147, R181, PT ;  /* 0x000000b59300720c */ /* 0x000fe20003fa6270 */
[----:B------:R-:W-:Y:S01]  /*5b50*/  FMUL.FTZ R48, R67, c[0x0][0x2ec] ;  /* 0x0000bb0043307a20 */ /* 0x000fe20000410000 */
[----:B------:R-:W-:Y:S01]  /*5b60*/  FSEL R68, R68, -INF , !P2 ;  /* 0xff80000044447808 */ /* 0x000fe20005000000 */
[----:B-----5:R-:W-:Y:S01]  /*5b70*/  FFMA.FTZ R88, R0, R158, R88 ;  /* 0x0000009e00587223 */ /* 0x020fe20000010058 */
[----:B------:R-:W-:-:S02]  /*5b80*/  FSEL R6, R6, -INF , !P5 ;  /* 0xff80000006067808 */ /* 0x000fc40006800000 */
[----:B------:R-:W-:Y:S01]  /*5b90*/  FFMA.FTZ R70, R0, R142, R199 ;  /* 0x0000008e00467223 */ /* 0x000fe200000100c7 */
[----:B------:R-:W-:Y:S01]  /*5ba0*/  HMMA.16816.F32 R20, R12, R44, R20 ;  /* 0x0000002c0c14723c */ /* 0x000fe20000001814 */
[----:B------:R-:W-:Y:S01]  /*5bb0*/  FMUL.FTZ R71, R77, c[0x0][0x2ec] ;  /* 0x0000bb004d477a20 */ /* 0x000fe20000410000 */
[----:B------:R-:W-:Y:S01]  /*5bc0*/  I2F R120, R178 ;  /* 0x000000b200787306 */ /* 0x000fe20000201400 */
[----:B------:R-:W-:Y:S01]  /*5bd0*/  FMUL.FTZ R76, R76, c[0x0][0x2ec] ;  /* 0x0000bb004c4c7a20 */ /* 0x000fe20000410000 */
[----:B------:R-:W-:Y:S01]  /*5be0*/  FSEL R70, R70, -INF , !P3 ;  /* 0xff80000046467808 */ /* 0x000fe20005800000 */
[----:B------:R-:W-:Y:S01]  /*5bf0*/  FMUL.FTZ R77, R78, c[0x0][0x2ec] ;  /* 0x0000bb004e4d7a20 */ /* 0x000fe20000410000 */
[-C--:B------:R-:W-:Y:S01]  /*5c00*/  ISETP.GE.AND P3, PT, R149, R181.reuse, PT ;  /* 0x000000b59500720c */ /* 0x080fe20003f66270 */
[----:B------:R-:W-:Y:S01]  /*5c10*/  FMUL.FTZ R78, R79, c[0x0][0x2ec] ;  /* 0x0000bb004f4e7a20 */ /* 0x000fe20000410000 */
[C---:B--2---:R-:W-:Y:S01]  /*5c20*/  HMMA.16816.F32 R60, R8.reuse, R32, R60 ;  /* 0x00000020083c723c */ /* 0x044fe2000000183c */
[-C--:B------:R-:W-:Y:S01]  /*5c30*/  ISETP.GE.AND P5, PT, R154, R181.reuse, PT ;  /* 0x000000b59a00720c */ /* 0x080fe20003fa6270 */
[----:B------:R-:W2:Y:S01]  /*5c40*/  MUFU.TANH R76, R76 ;  /* 0x0000004c004c7308 */ /* 0x000ea20000002400 */
[----:B------:R-:W-:Y:S01]  /*5c50*/  FSEL R7, R7, -INF , !P3 ;  /* 0xff80000007077808 */ /* 0x000fe20005800000 */
[----:B-1----:R-:W-:Y:S01]  /*5c60*/  FFMA.FTZ R110, R0, R156, R110 ;  /* 0x0000009c006e7223 */ /* 0x002fe2000001006e */
[-C--:B------:R-:W-:Y:S01]  /*5c70*/  ISETP.GE.AND P3, PT, R152, R181.reuse, PT ;  /* 0x000000b59800720c */ /* 0x080fe20003f66270 */
[----:B---3--:R-:W-:Y:S01]  /*5c80*/  FFMA.FTZ R90, R0, R158, R90 ;  /* 0x0000009e005a7223 */ /* 0x008fe2000001005a */
[----:B------:R-:W-:Y:S01]  /*5c90*/  ISETP.GE.AND P2, PT, R149, R180, PT ;  /* 0x000000b49500720c */ /* 0x000fe20003f46270 */
[C---:B------:R-:W-:Y:S01]  /*5ca0*/  HMMA.16816.F32 R24, R8.reuse, R34, R24 ;  /* 0x000000220818723c */ /* 0x040fe20000001818 */
[----:B------:R-:W-:Y:S01]  /*5cb0*/  FMUL.FTZ R72, R72, c[0x0][0x2ec] ;  /* 0x0000bb0048487a20 */ /* 0x000fe20000410000 */
[----:B------:R-:W1:Y:S01]  /*5cc0*/  MUFU.TANH R77, R77 ;  /* 0x0000004d004d7308 */ /* 0x000e620000002400 */
[----:B------:R-:W-:Y:S01]  /*5cd0*/  FMUL.FTZ R75, R75, c[0x0][0x2ec] ;  /* 0x0000bb004b4b7a20 */ /* 0x000fe20000410000 */
[----:B------:R-:W-:Y:S01]  /*5ce0*/  FSEL R241, R108, -INF , !P3 ;  /* 0xff8000006cf17808 */ /* 0x000fe20005800000 */
[----:B------:R-:W-:Y:S01]  /*5cf0*/  FMUL.FTZ R74, R74, c[0x0][0x2ec] ;  /* 0x0000bb004a4a7a20 */ /* 0x000fe20000410000 */
[-C--:B------:R-:W-:Y:S01]  /*5d00*/  ISETP.GE.AND P3, PT, R161, R181.reuse, PT ;  /* 0x000000b5a100720c */ /* 0x080fe20003f66270 */
[----:B------:R-:W-:Y:S01]  /*5d10*/  FMUL.FTZ R73, R73, c[0x0][0x2ec] ;  /* 0x0000bb0049497a20 */ /* 0x000fe20000410000 */
[C---:B------:R-:W-:Y:S01]  /*5d20*/  HMMA.16816.F32 R104, R8.reuse, R30, R104 ;  /* 0x0000001e0868723c */ /* 0x040fe20000001868 */
[----:B------:R-:W-:Y:S01]  /*5d30*/  FMUL.FTZ R32, R65, c[0x0][0x2ec] ;  /* 0x0000bb0041207a20 */ /* 0x000fe20000410000 */
[----:B------:R3:W4:Y:S01]  /*5d40*/  MUFU.TANH R79, R72 ;  /* 0x00000048004f7308 */ /* 0x0007220000002400 */
[----:B------:R-:W-:Y:S01]  /*5d50*/  FSEL R145, R91, -INF , !P3 ;  /* 0xff8000005b917808 */ /* 0x000fe20005800000 */
[----:B------:R-:W-:Y:S01]  /*5d60*/  FMUL.FTZ R33, R66, c[0x0][0x2ec] ;  /* 0x0000bb0042217a20 */ /* 0x000fe20000410000 */
[-C--:B------:R-:W-:Y:S01]  /*5d70*/  ISETP.GE.AND P3, PT, R167, R181.reuse, PT ;  /* 0x000000b5a700720c */ /* 0x080fe20003f66270 */
[-C--:B--2---:R-:W-:Y:S01]  /*5d80*/  FFMA.FTZ R76, R0, R168.reuse, R76 ;  /* 0x000000a8004c7223 */ /* 0x084fe2000001004c */
[----:B------:R-:W-:Y:S01]  /*5d90*/  FSEL R240, R99, -INF , !P5 ;  /* 0xff80000063f07808 */ /* 0x000fe20006800000 */
[----:B------:R-:W-:Y:S01]  /*5da0*/  HMMA.16816.F32 R20, R8, R28, R20 ;  /* 0x0000001c0814723c */ /* 0x000fe20000001814 */
[----:B------:R-:W-:Y:S01]  /*5db0*/  FMUL.FTZ R60, R60, c[0x0][0x2ec] ;  /* 0x0000bb003c3c7a20 */ /* 0x000fe20000410000 */
[----:B------:R2:W-:Y:S01]  /*5dc0*/  MUFU.TANH R112, R75 ;  /* 0x0000004b00707308 */ /* 0x0005e20000002400 */
[----:B------:R-:W-:Y:S01]  /*5dd0*/  FSEL R236, R80, -INF , !P3 ;  /* 0xff80000050ec7808 */ /* 0x000fe20005800000 */
[----:B------:R-:W-:Y:S01]  /*5de0*/  FMUL.FTZ R35, R61, c[0x0][0x2ec] ;  /* 0x0000bb003d237a20 */ /* 0x000fe20000410000 */
[-C--:B------:R-:W-:Y:S01]  /*5df0*/  ISETP.GE.AND P5, PT, R159, R181.reuse, PT ;  /* 0x000000b59f00720c */ /* 0x080fe20003fa6270 */
[----:B-1----:R-:W-:Y:S01]  /*5e00*/  FFMA.FTZ R77, R0, R168, R77 ;  /* 0x000000a8004d7223 */ /* 0x002fe2000001004d */
[-C--:B------:R-:W-:Y:S01]  /*5e10*/  ISETP.GE.AND P3, PT, R173, R181.reuse, PT ;  /* 0x000000b5ad00720c */ /* 0x080fe20003f66270 */
[----:B------:R-:W-:Y:S01]  /*5e20*/  FMUL.FTZ R25, R25, c[0x0][0x2ec] ;  /* 0x0000bb0019197a20 */ /* 0x000fe20000410000 */
[----:B------:R-:W-:Y:S01]  /*5e30*/  FSEL R242, R88, -INF , !P5 ;  /* 0xff80000058f27808 */ /* 0x000fe20006800000 */
[C---:B---3--:R-:W-:Y:S01]  /*5e40*/  FFMA.FTZ R72, R0.reuse, R150, R97 ;  /* 0x0000009600487223 */ /* 0x048fe20000010061 */
[----:B------:R-:W1:Y:S01]  /*5e50*/  MUFU.TANH R93, R93 ;  /* 0x0000005d005d7308 */ /* 0x000e620000002400 */
[----:B----4-:R-:W-:Y:S01]  /*5e60*/  FFMA.FTZ R79, R0, R172, R79 ;  /* 0x000000ac004f7223 */ /* 0x010fe2000001004f */
[-C--:B------:R-:W-:Y:S01]  /*5e70*/  ISETP.GE.AND P5, PT, R165, R181.reuse, PT ;  /* 0x000000b5a500720c */ /* 0x080fe20003fa6270 */
[----:B------:R-:W-:Y:S01]  /*5e80*/  FMUL.FTZ R18, R24, c[0x0][0x2ec] ;  /* 0x0000bb0018127a20 */ /* 0x000fe20000410000 */
[----:B------:R-:W-:Y:S01]  /*5e90*/  FSEL R72, R72, -INF , !P4 ;  /* 0xff80000048487808 */ /* 0x000fe20006000000 */
[----:B------:R-:W-:Y:S01]  /*5ea0*/  FMUL.FTZ R15, R104, c[0x0][0x2ec] ;  /* 0x0000bb00680f7a20 */ /* 0x000fe20000410000 */
[----:B------:R-:W-:Y:S01]  /*5eb0*/  ISETP.GE.AND P4, PT, R155, R180, PT ;  /* 0x000000b49b00720c */ /* 0x000fe20003f86270 */
[----:B--2---:R-:W-:Y:S01]  /*5ec0*/  FFMA.FTZ R75, R0, R150, R96 ;  /* 0x00000096004b7223 */ /* 0x004fe20000010060 */
[----:B------:R-:W2:Y:S01]  /*5ed0*/  MUFU.TANH R86, R86 ;  /* 0x0000005600567308 */ /* 0x000ea20000002400 */
[----:B------:R-:W-:Y:S01]  /*5ee0*/  FMUL.FTZ R17, R63, c[0x0][0x2ec] ;  /* 0x0000bb003f117a20 */ /* 0x000fe20000410000 */
[----:B------:R-:W-:Y:S01]  /*5ef0*/  FSEL R237, R89, -INF , !P4 ;  /* 0xff80000059ed7808 */ /* 0x000fe20006000000 */
[----:B------:R-:W-:Y:S01]  /*5f00*/  FMUL.FTZ R13, R26, c[0x0][0x2ec] ;  /* 0x0000bb001a0d7a20 */ /* 0x000fe20000410000 */
[----:B------:R-:W-:Y:S01]  /*5f10*/  FSEL R75, R75, -INF , !P6 ;  /* 0xff8000004b4b7808 */ /* 0x000fe20007000000 */
[----:B------:R-:W-:Y:S01]  /*5f20*/  FMUL.FTZ R62, R62, c[0x0][0x2ec] ;  /* 0x0000bb003e3e7a20 */ /* 0x000fe20000410000 */
[-C--:B------:R-:W-:Y:S01]  /*5f30*/  ISETP.GE.AND P6, PT, R155, R181.reuse, PT ;  /* 0x000000b59b00720c */ /* 0x080fe20003fc6270 */
[----:B------:R-:W-:Y:S01]  /*5f40*/  FMUL.FTZ R9, R21, c[0x0][0x2ec] ;  /* 0x0000bb0015097a20 */ /* 0x000fe20000410000 */
[----:B------:R3:W4:Y:S01]  /*5f50*/  MUFU.TANH R103, R74 ;  /* 0x0000004a00677308 */ /* 0x0007220000002400 */
[----:B------:R-:W-:Y:S01]  /*5f60*/  ISETP.GE.AND P4, PT, R163, R180, PT ;  /* 0x000000b4a300720c */ /* 0x000fe20003f86270 */
[----:B-1----:R-:W-:Y:S01]  /*5f70*/  FFMA.FTZ R93, R0, R120, R93 ;  /* 0x00000078005d7223 */ /* 0x002fe2000001005d */
[----:B------:R-:W-:Y:S01]  /*5f80*/  FSEL R243, R111, -INF , !P6 ;  /* 0xff8000006ff37808 */ /* 0x000fe20007000000 */
[----:B------:R-:W-:Y:S01]  /*5f90*/  FMUL.FTZ R14, R27, c[0x0][0x2ec] ;  /* 0x0000bb001b0e7a20 */ /* 0x000fe20000410000 */
[-C--:B------:R-:W-:Y:S01]  /*5fa0*/  ISETP.GE.AND P6, PT, R163, R181.reuse, PT ;  /* 0x000000b5a300720c */ /* 0x080fe20003fc6270 */
[----:B------:R-:W-:Y:S01]  /*5fb0*/  FMUL.FTZ R10, R22, c[0x0][0x2ec] ;  /* 0x0000bb00160a7a20 */ /* 0x000fe20000410000 */
[----:B------:R-:W-:Y:S01]  /*5fc0*/  FSEL R150, R85, -INF , !P4 ;  /* 0xff80000055967808 */ /* 0x000fe20006000000 */
[----:B------:R-:W1:Y:S01]  /*5fd0*/  MUFU.TANH R81, R81 ;  /* 0x0000005100517308 */ /* 0x000e620000002400 */
[----:B------:R-:W-:Y:S01]  /*5fe0*/  ISETP.GE.AND P4, PT, R169, R180, PT ;  /* 0x000000b4a900720c */ /* 0x000fe20003f86270 */
[----:B--2---:R-:W-:Y:S01]  /*5ff0*/  FFMA.FTZ R86, R0, R160, R86 ;  /* 0x000000a000567223 */ /* 0x004fe20000010056 */
[----:B------:R-:W-:Y:S01]  /*6000*/  FSEL R164, R79, -INF , !P3 ;  /* 0xff8000004fa47808 */ /* 0x000fe20005800000 */
[----:B------:R-:W-:Y:S01]  /*6010*/  FMUL.FTZ R11, R23, c[0x0][0x2ec] ;  /* 0x0000bb00170b7a20 */ /* 0x000fe20000410000 */
[-C--:B------:R-:W-:Y:S01]  /*6020*/  ISETP.GE.AND P3, PT, R178, R181.reuse, PT ;  /* 0x000000b5b200720c */ /* 0x080fe20003f66270 */
[----:B------:R-:W-:Y:S01]  /*6030*/  FMUL.FTZ R20, R20, c[0x0][0x2ec] ;  /* 0x0000bb0014147a20 */ /* 0x000fe20000410000 */
[----:B------:R-:W-:Y:S01]  /*6040*/  FSEL R147, R87, -INF , !P5 ;  /* 0xff80000057937808 */ /* 0x000fe20006800000 */
[----:B---3--:R-:W-:Y:S01]  /*6050*/  FFMA.FTZ R74, R0, R146, R203 ;  /* 0x00000092004a7223 */ /* 0x008fe200000100cb */
[----:B------:R-:W2:Y:S01]  /*6060*/  MUFU.TANH R71, R71 ;  /* 0x0000004700477308 */ /* 0x000ea20000002400 */
[----:B------:R-:W-:Y:S01]  /*6070*/  FSEL R146, R84, -INF , !P6 ;  /* 0xff80000054927808 */ /* 0x000fe20007000000 */
[----:B------:R-:W-:Y:S01]  /*6080*/  FMUL.FTZ R67, R106, c[0x0][0x2ec] ;  /* 0x0000bb006a437a20 */ /* 0x000fe20000410000 */
[----:B------:R-:W-:Y:S01]  /*6090*/  ISETP.GE.AND P6, PT, R169, R181, PT ;  /* 0x000000b5a900720c */ /* 0x000fe20003fc6270 */
[----:B------:R-:W-:Y:S01]  /*60a0*/  FMUL.FTZ R65, R107, c[0x0][0x2ec] ;  /* 0x0000bb006b417a20 */ /* 0x000fe20000410000 */
[----:B------:R-:W-:Y:S01]  /*60b0*/  FSEL R74, R74, -INF , !P1 ;  /* 0xff8000004a4a7808 */ /* 0x000fe20004800000 */
[----:B----4-:R-:W-:Y:S01]  /*60c0*/  FFMA.FTZ R103, R0, R172, R103 ;  /* 0x000000ac00677223 */ /* 0x010fe20000010067 */
[----:B------:R-:W-:Y:S01]  /*60d0*/  ISETP.GE.AND P1, PT, R154, R180, PT ;  /* 0x000000b49a00720c */ /* 0x000fe20003f26270 */
[----:B------:R-:W3:Y:S01]  /*60e0*/  MUFU.TANH R34, R60 ;  /* 0x0000003c00227308 */ /* 0x000ee20000002400 */
[C---:B-1----:R-:W-:Y:S01]  /*60f0*/  FFMA.FTZ R81, R0.reuse, R166, R81 ;  /* 0x000000a600517223 */ /* 0x042fe20000010051 */
[----:B------:R-:W-:Y:S01]  /*6100*/  FSEL R166, R77, -INF , !P4 ;  /* 0xff8000004da67808 */ /* 0x000fe20006000000 */
[----:B------:R-:W-:Y:S01]  /*6110*/  FFMA.FTZ R112, R0, R174, R112 ;  /* 0x000000ae00707223 */ /* 0x000fe20000010070 */
[----:B------:R-:W-:Y:S01]  /*6120*/  FSEL R238, R109, -INF , !P1 ;  /* 0xff8000006dee7808 */ /* 0x000fe20004800000 */
[----:B------:R-:W-:Y:S01]  /*6130*/  FMUL.FTZ R105, R105, c[0x0][0x2ec] ;  /* 0x0000bb0069697a20 */ /* 0x000fe20000410000 */
[----:B------:R-:W-:-:S02]  /*6140*/  ISETP.GE.AND P1, PT, R159, R180, PT ;  /* 0x000000b49f00720c */ /* 0x000fc40003f26270 */
[----:B------:R-:W1:Y:S01]  /*6150*/  MUFU.TANH R78, R78 ;  /* 0x0000004e004e7308 */ /* 0x000e620000002400 */
[----:B------:R-:W-:Y:S01]  /*6160*/  ISETP.GE.AND P4, PT, R175, R180, PT ;  /* 0x000000b4af00720c */ /* 0x000fe20003f86270 */
[C---:B--2---:R-:W-:Y:S01]  /*6170*/  FFMA.FTZ R71, R0.reuse, R170, R71 ;  /* 0x000000aa00477223 */ /* 0x044fe20000010047 */
[----:B------:R-:W-:Y:S02]  /*6180*/  ISETP.GE.AND P5, PT, R171, R181, PT ;  /* 0x000000b5ab00720c */ /* 0x000fe40003fa6270 */
[----:B------:R-:W-:Y:S02]  /*6190*/  IADD3 R203, R219, 0x4000, RZ ;  /* 0x00004000dbcb7810 */ /* 0x000fe40007ffe0ff */
[----:B------:R-:W-:Y:S01]  /*61a0*/  FSEL R162, R71, -INF , !P5 ;  /* 0xff80000047a27808 */ /* 0x000fe20006800000 */
[----:B------:R2:W4:Y:S01]  /*61b0*/  MUFU.TANH R83, R73 ;  /* 0x0000004900537308 */ /* 0x0005220000002400 */
[----:B---3--:R-:W-:Y:S01]  /*61c0*/  FFMA.FTZ R34, R0, R183, R34 ;  /* 0x000000b700227223 */ /* 0x008fe20000010022 */
[----:B------:R-:W-:-:S02]  /*61d0*/  ISETP.GE.AND P5, PT, R177, R181, PT ;  /* 0x000000b5b100720c */ /* 0x000fc40003fa6270 */
[----:B------:R-:W-:-:S04]  /*61e0*/  IADD3 R199, R219, 0x6000, RZ ;  /* 0x00006000dbc77810 */ /* 0x000fc80007ffe0ff */
[----:B------:R-:W3:Y:S01]  /*61f0*/  MUFU.TANH R92, R92 ;  /* 0x0000005c005c7308 */ /* 0x000ee20000002400 */
[----:B-1----:R-:W-:Y:S01]  /*6200*/  FFMA.FTZ R78, R0, R170, R78 ;  /* 0x000000aa004e7223 */ /* 0x002fe2000001004e */
[----:B------:R-:W-:Y:S02]  /*6210*/  FSEL R170, R112, -INF , !P4 ;  /* 0xff80000070aa7808 */ /* 0x000fe40006000000 */
[----:B------:R-:W-:Y:S01]  /*6220*/  ISETP.GE.AND P4, PT, R182, R180, PT ;  /* 0x000000b4b600720c */ /* 0x000fe20003f86270 */
[----:B--2---:R-:W-:-:S03]  /*6230*/  FFMA.FTZ R73, R0, R148, R98 ;  /* 0x0000009400497223 */ /* 0x004fc60000010062 */
[----:B------:R-:W1:Y:S01]  /*6240*/  MUFU.TANH R12, R25 ;  /* 0x00000019000c7308 */ /* 0x000e620000002400 */
[----:B------:R-:W-:Y:S01]  /*6250*/  FSEL R148, R90, -INF , !P1 ;  /* 0xff8000005a947808 */ /* 0x000fe20004800000 */
[----:B----4-:R-:W-:Y:S01]  /*6260*/  FFMA.FTZ R83, R0, R174, R83 ;  /* 0x000000ae00537223 */ /* 0x010fe20000010053 */
[-C--:B------:R-:W-:Y:S02]  /*6270*/  ISETP.GE.AND P1, PT, R165, R180.reuse, PT ;  /* 0x000000b4a500720c */ /* 0x080fe40003f26270 */
[----:B------:R-:W-:Y:S02]  /*6280*/  FSEL R73, R73, -INF , !P2 ;  /* 0xff80000049497808 */ /* 0x000fe40005000000 */
[----:B------:R-:W-:Y:S01]  /*6290*/  ISETP.GE.AND P2, PT, R152, R180, PT ;  /* 0x000000b49800720c */ /* 0x000fe20003f46270 */
[----:B------:R-:W2:Y:S01]  /*62a0*/  MUFU.TANH R94, R94 ;  /* 0x0000005e005e7308 */ /* 0x000ea20000002400 */
[----:B------:R-:W-:Y:S01]  /*62b0*/  FSEL R153, R82, -INF , !P1 ;  /* 0xff80000052997808 */ /* 0x000fe20004800000 */
[----:B---3--:R-:W-:Y:S01]  /*62c0*/  FFMA.FTZ R92, R0, R176, R92 ;  /* 0x000000b0005c7223 */ /* 0x008fe2000001005c */
[----:B------:R-:W-:-:S02]  /*62d0*/  FSEL R239, R110, -INF , !P2 ;  /* 0xff8000006eef7808 */ /* 0x000fc40005000000 */
[----:B------:R-:W-:Y:S02]  /*62e0*/  ISETP.GE.AND P2, PT, R161, R180, PT ;  /* 0x000000b4a100720c */ /* 0x000fe40003f46270 */
[----:B------:R-:W-:Y:S01]  /*62f0*/  FSEL R161, R76, -INF , !P6 ;  /* 0xff8000004ca17808 */ /* 0x000fe20007000000 */
[----:B------:R-:W-:Y:S01]  /*6300*/  I2F R121, R182 ;  /* 0x000000b600797306 */ /* 0x000fe20000201400 */
[-C--:B------:R-:W-:Y:S01]  /*6310*/  ISETP.GE.AND P6, PT, R175, R181.reuse, PT ;  /* 0x000000b5af00720c */ /* 0x080fe20003fc6270 */
[----:B-1----:R-:W-:Y:S01]  /*6320*/  FFMA.FTZ R12, R0, R190, R12 ;  /* 0x000000be000c7223 */ /* 0x002fe2000001000c */
[----:B------:R-:W-:Y:S02]  /*6330*/  FSEL R175, R93, -INF , !P3 ;  /* 0xff8000005daf7808 */ /* 0x000fe40005800000 */
[----:B------:R-:W-:Y:S02]  /*6340*/  FSEL R149, R86, -INF , !P2 ;  /* 0xff80000056957808 */ /* 0x000fe40005000000 */
[----:B------:R-:W-:Y:S01]  /*6350*/  ISETP.GE.AND P3, PT, R186, R181, PT ;  /* 0x000000b5ba00720c */ /* 0x000fe20003f66270 */
[----:B------:R-:W1:Y:S01]  /*6360*/  MUFU.TANH R53, R53 ;  /* 0x0000003500357308 */ /* 0x000e620000002400 */
[----:B------:R-:W-:Y:S01]  /*6370*/  ISETP.GE.AND P2, PT, R167, R180, PT ;  /* 0x000000b4a700720c */ /* 0x000fe20003f46270 */
[----:B--2---:R-:W-:Y:S01]  /*6380*/  FFMA.FTZ R94, R0, R176, R94 ;  /* 0x000000b0005e7223 */ /* 0x004fe2000001005e */
[----:B------:R-:W-:-:S02]  /*6390*/  ISETP.GE.AND P1, PT, R171, R180, PT ;  /* 0x000000b4ab00720c */ /* 0x000fc40003f26270 */
[----:B------:R-:W-:Y:S02]  /*63a0*/  FSEL R160, R34, -INF , !P3 ;  /* 0xff80000022a07808 */ /* 0x000fe40005800000 */
[----:B------:R-:W-:Y:S01]  /*63b0*/  FSEL R154, R81, -INF , !P2 ;  /* 0xff800000519a7808 */ /* 0x000fe20005000000 */
[----:B------:R-:W2:Y:S01]  /*63c0*/  MUFU.TANH R32, R32 ;  /* 0x0000002000207308 */ /* 0x000ea20000002400 */
[----:B------:R-:W-:Y:S02]  /*63d0*/  FSEL R167, R78, -INF , !P1 ;  /* 0xff8000004ea77808 */ /* 0x000fe40004800000 */
[----:B------:R-:W-:Y:S02]  /*63e0*/  ISETP.GE.AND P3, PT, R192, R181, PT ;  /* 0x000000b5c000720c */ /* 0x000fe40003f66270 */
[-C--:B------:R-:W-:Y:S02]  /*63f0*/  ISETP.GE.AND P2, PT, R173, R180.reuse, PT ;  /* 0x000000b4ad00720c */ /* 0x080fe40003f46270 */
[----:B------:R-:W-:Y:S01]  /*6400*/  ISETP.GE.AND P1, PT, R177, R180, PT ;  /* 0x000000b4b100720c */ /* 0x000fe20003f26270 */
[----:B------:R-:W3:Y:S01]  /*6410*/  MUFU.TANH R15, R15 ;  /* 0x0000000f000f7308 */ /* 0x000ee20000002400 */
[----:B------:R-:W-:Y:S01]  /*6420*/  FSEL R163, R83, -INF , !P6 ;  /* 0xff80000053a37808 */ /* 0x000fe20007000000 */
[----:B-1----:R-:W-:Y:S01]  /*6430*/  FFMA.FTZ R53, R0, R121, R53 ;  /* 0x0000007900357223 */ /* 0x002fe20000010035 */
[----:B------:R-:W-:-:S02]  /*6440*/  FSEL R176, R92, -INF , !P5 ;  /* 0xff8000005cb07808 */ /* 0x000fc40006800000 */
[----:B------:R-:W-:Y:S02]  /*6450*/  FSEL R157, R12, -INF , !P3 ;  /* 0xff8000000c9d7808 */ /* 0x000fe40005800000 */
[----:B------:R-:W-:Y:S01]  /*6460*/  FSEL R169, R103, -INF , !P2 ;  /* 0xff80000067a97808 */ /* 0x000fe20005000000 */
[----:B------:R-:W1:Y:S01]  /*6470*/  MUFU.TANH R52, R52 ;  /* 0x0000003400347308 */ /* 0x000e620000002400 */
[----:B--2---:R-:W-:Y:S01]  /*6480*/  FFMA.FTZ R32, R0, R179, R32 ;  /* 0x000000b300207223 */ /* 0x004fe20000010020 */
[-C--:B------:R-:W-:Y:S02]  /*6490*/  ISETP.GE.AND P6, PT, R182, R181.reuse, PT ;  /* 0x000000b5b600720c */ /* 0x080fe40003fc6270 */
[----:B------:R-:W-:Y:S02]  /*64a0*/  ISETP.GE.AND P5, PT, R184, R181, PT ;  /* 0x000000b5b800720c */ /* 0x000fe40003fa6270 */
[----:B------:R-:W-:Y:S02]  /*64b0*/  FSEL R172, R94, -INF , !P1 ;  /* 0xff8000005eac7808 */ /* 0x000fe40004800000 */
[----:B------:R-:W2:Y:S01]  /*64c0*/  MUFU.TANH R33, R33 ;  /* 0x0000002100217308 */ /* 0x000ea20000002400 */
[----:B---3--:R-:W-:Y:S01]  /*64d0*/  FFMA.FTZ R15, R0, R101, R15 ;  /* 0x00000065000f7223 */ /* 0x008fe2000001000f */
[----:B------:R-:W-:-:S02]  /*64e0*/  ISETP.GE.AND P3, PT, R195, R181, PT ;  /* 0x000000b5c300720c */ /* 0x000fc40003f66270 */
[-C--:B------:R-:W-:Y:S02]  /*64f0*/  ISETP.GE.AND P2, PT, R178, R180.reuse, PT ;  /* 0x000000b4b200720c */ /* 0x080fe40003f46270 */
[----:B------:R-:W-:Y:S02]  /*6500*/  ISETP.GE.AND P1, PT, R184, R180, PT ;  /* 0x000000b4b800720c */ /* 0x000fe40003f26270 */
[----:B------:R-:W3:Y:S01]  /*6510*/  MUFU.TANH R48, R48 ;  /* 0x0000003000307308 */ /* 0x000ee20000002400 */
[----:B-1----:R-:W-:Y:S01]  /*6520*/  FFMA.FTZ R52, R0, R120, R52 ;  /* 0x0000007800347223 */ /* 0x002fe20000010034 */
[----:B------:R-:W-:Y:S02]  /*6530*/  FSEL R174, R53, -INF , !P6 ;  /* 0xff80000035ae7808 */ /* 0x000fe40007000000 */
[----:B------:R-:W-:Y:S02]  /*6540*/  FSEL R173, R32, -INF , !P5 ;  /* 0xff80000020ad7808 */ /* 0x000fe40006800000 */
[----:B------:R-:W-:-:S02]  /*6550*/  FSEL R142, R15, -INF , !P3 ;  /* 0xff8000000f8e7808 */ /* 0x000fc40005800000 */
[----:B------:R-:W1:Y:S01]  /*6560*/  MUFU.TANH R35, R35 ;  /* 0x0000002300237308 */ /* 0x000e620000002400 */
[----:B--2---:R-:W-:Y:S01]  /*6570*/  FFMA.FTZ R33, R0, R121, R33 ;  /* 0x0000007900217223 */ /* 0x004fe20000010021 */
[----:B------:R-:W-:Y:S02]  /*6580*/  FSEL R171, R52, -INF , !P2 ;  /* 0xff80000034ab7808 */ /* 0x000fe40005000000 */
[----:B------:R-:W-:Y:S02]  /*6590*/  ISETP.GE.AND P6, PT, R188, R181, PT ;  /* 0x000000b5bc00720c */ /* 0x000fe40003fc6270 */
[----:B------:R-:W-:Y:S02]  /*65a0*/  FSEL R168, R33, -INF , !P4 ;  /* 0xff80000021a87808 */ /* 0x000fe40006000000 */
[----:B------:R-:W2:Y:S01]  /*65b0*/  MUFU.TANH R18, R18 ;  /* 0x0000001200127308 */ /* 0x000ea20000002400 */
[----:B---3--:R-:W-:Y:S01]  /*65c0*/  FFMA.FTZ R48, R0, R179, R48 ;  /* 0x000000b300307223 */ /* 0x008fe20000010030 */
[----:B------:R-:W-:-:S02]  /*65d0*/  ISETP.GE.AND P5, PT, R189, R181, PT ;  /* 0x000000b5bd00720c */ /* 0x000fc40003fa6270 */
[----:B------:R-:W-:Y:S02]  /*65e0*/  ISETP.GT.AND P3, PT, R230, R224, PT ;  /* 0x000000e0e600720c */ /* 0x000fe40003f64270 */
[----:B------:R-:W-:Y:S02]  /*65f0*/  FSEL R165, R48, -INF , !P1 ;  /* 0xff80000030a57808 */ /* 0x000fe40004800000 */
[----:B------:R-:W3:Y:S01]  /*6600*/  MUFU.TANH R16, R62 ;  /* 0x0000003e00107308 */ /* 0x000ee20000002400 */
[----:B-1----:R-:W-:Y:S01]  /*6610*/  FFMA.FTZ R35, R0, R185, R35 ;  /* 0x000000b900237223 */ /* 0x002fe20000010023 */
[-C--:B------:R-:W-:Y:S02]  /*6620*/  ISETP.GE.AND P2, PT, R186, R180.reuse, PT ;  /* 0x000000b4ba00720c */ /* 0x080fe40003f46270 */
[-C--:B------:R-:W-:Y:S02]  /*6630*/  ISETP.GE.AND P4, PT, R188, R180.reuse, PT ;  /* 0x000000b4bc00720c */ /* 0x080fe40003f86270 */
[----:B------:R-:W-:-:S02]  /*6640*/  ISETP.GE.AND P1, PT, R189, R180, PT ;  /* 0x000000b4bd00720c */ /* 0x000fc40003f26270 */
[----:B------:R-:W1:Y:S01]  /*6650*/  MUFU.TANH R17, R17 ;  /* 0x0000001100117308 */ /* 0x000e620000002400 */
[----:B--2---:R-:W-:Y:S01]  /*6660*/  FFMA.FTZ R18, R0, R187, R18 ;  /* 0x000000bb00127223 */ /* 0x004fe20000010012 */
[----:B------:R-:W-:Y:S02]  /*6670*/  FSEL R159, R35, -INF , !P6 ;  /* 0xff800000239f7808 */ /* 0x000fe40007000000 */
[----:B------:R-:W-:Y:S02]  /*6680*/  ISETP.GE.AND P6, PT, R193, R181, PT ;  /* 0x000000b5c100720c */ /* 0x000fe40003fc6270 */
[----:B------:R-:W-:Y:S02]  /*6690*/  FSEL R158, R18, -INF , !P5 ;  /* 0xff800000129e7808 */ /* 0x000fe40006800000 */
[----:B------:R-:W2:Y:S01]  /*66a0*/  MUFU.TANH R13, R13 ;  /* 0x0000000d000d7308 */ /* 0x000ea20000002400 */
[----:B---3--:R-:W-:Y:S01]  /*66b0*/  FFMA.FTZ R16, R0, R183, R16 ;  /* 0x000000b700107223 */ /* 0x008fe20000010010 */
[----:B------:R-:W-:-:S04]  /*66c0*/  ISETP.GE.AND P5, PT, R194, R181, PT ;  /* 0x000000b5c200720c */ /* 0x000fc80003fa6270 */
[----:B------:R-:W-:Y:S02]  /*66d0*/  FSEL R156, R16, -INF , !P2 ;  /* 0xff800000109c7808 */ /* 0x000fe40005000000 */
[----:B------:R-:W3:Y:S01]  /*66e0*/  MUFU.TANH R8, R20 ;  /* 0x0000001400087308 */ /* 0x000ee20000002400 */
        /* <DEDUP_REMOVED lines=8> */
[----:B---3--:R-:W-:Y:S01]  /*6770*/  FFMA.FTZ R8, R0, R191, R8 ;  /* 0x000000bf00087223 */ /* 0x008fe20000010008 */
[----:B------:R-:W-:-:S04]  /*6780*/  ISETP.GE.AND P1, PT, R194, R180, PT ;  /* 0x000000b4c200720c */ /* 0x000fc80003f26270 */
[----:B------:R-:W-:Y:S01]  /*6790*/  FSEL R144, R8, -INF , !P6 ;  /* 0xff80000008907808 */ /* 0x000fe20007000000 */
[C---:B------:R-:W-:Y:S01]  /*67a0*/  FFMA.FTZ R8, R0.reuse, R132, R102 ;  /* 0x0000008400087223 */ /* 0x040fe20000010066 */
[----:B------:R-:W3:Y:S01]  /*67b0*/  MUFU.TANH R10, R10 ;  /* 0x0000000a000a7308 */ /* 0x000ee20000002400 */
[----:B-1----:R-:W-:Y:S01]  /*67c0*/  FFMA.FTZ R9, R0, R100, R9 ;  /* 0x0000006400097223 */ /* 0x002fe20000010009 */
[----:B------:R-:W-:-:S04]  /*67d0*/  ISETP.GE.AND P6, PT, R133, R181, PT ;  /* 0x000000b58500720c */ /* 0x000fc80003fc6270 */
[----:B------:R-:W-:Y:S01]  /*67e0*/  FSEL R143, R9, -INF , !P5 ;  /* 0xff800000098f7808 */ /* 0x000fe20006800000 */
[C---:B------:R-:W-:Y:S01]  /*67f0*/  FFMA.FTZ R9, R0.reuse, R132, R198 ;  /* 0x0000008400097223 */ /* 0x040fe200000100c6 */
[----:B------:R-:W1:Y:S01]  /*6800*/  MUFU.TANH R11, R11 ;  /* 0x0000000b000b7308 */ /* 0x000e620000002400 */
[----:B--2---:R-:W-:Y:S01]  /*6810*/  FFMA.FTZ R14, R0, R190, R14 ;  /* 0x000000be000e7223 */ /* 0x004fe2000001000e */
[----:B------:R-:W-:Y:S02]  /*6820*/  ISETP.GE.AND P5, PT, R197, R181, PT ;  /* 0x000000b5c500720c */ /* 0x000fe40003fa6270 */
[----:B------:R-:W-:Y:S02]  /*6830*/  IADD3 R198, R219, 0x6800, RZ ;  /* 0x00006800dbc67810 */ /* 0x000fe40007ffe0ff */
[----:B------:R-:W-:Y:S02]  /*6840*/  FSEL R151, R14, -INF , !P2 ;  /* 0xff8000000e977808 */ /* 0x000fe40005000000 */
[----:B------:R-:W2:Y:S01]  /*6850*/  MUFU.TANH R140, R105 ;  /* 0x00000069008c7308 */ /* 0x000ea20000002400 */
[----:B---3--:R-:W-:Y:S01]  /*6860*/  FFMA.FTZ R10, R0, R191, R10 ;  /* 0x000000bf000a7223 */ /* 0x008fe2000001000a */
[----:B------:R-:W-:Y:S01]  /*6870*/  BAR.SYNC.DEFER_BLOCKING 0x0 ;  /* 0x0000000000007b1d */ /* 0x000fe20000010000 */
[----:B------:R-:W-:-:S02]  /*6880*/  ISETP.GE.AND P2, PT, R195, R180, PT ;  /* 0x000000b4c300720c */ /* 0x000fc40003f46270 */
[----:B------:R-:W-:Y:S02]  /*6890*/  FSEL R9, R9, -INF , !P6 ;  /* 0xff80000009097808 */ /* 0x000fe40007000000 */
[----:B------:R-:W-:Y:S01]  /*68a0*/  FSEL R139, R10, -INF , !P4 ;  /* 0xff8000000a8b7808 */ /* 0x000fe20006000000 */
[----:B------:R-:W3:Y:S01]  /*68b0*/  MUFU.TANH R67, R67 ;  /* 0x0000004300437308 */ /* 0x000ee20000002400 */
[----:B-1----:R-:W-:Y:S01]  /*68c0*/  FFMA.FTZ R11, R0, R100, R11 ;  /* 0x00000064000b7223 */ /* 0x002fe2000001000b */
[----:B------:R-:W-:-:S04]  /*68d0*/  ISETP.GE.AND P4, PT, R133, R180, PT ;  /* 0x000000b48500720c */ /* 0x000fc80003f86270 */
[----:B------:R-:W-:Y:S02]  /*68e0*/  FSEL R138, R11, -INF , !P1 ;  /* 0xff8000000b8a7808 */ /* 0x000fe40004800000 */
[----:B------:R-:W1:Y:S01]  /*68f0*/  MUFU.TANH R65, R65 ;  /* 0x0000004100417308 */ /* 0x000e620000002400 */
[----:B--2---:R-:W-:Y:S01]  /*6900*/  FFMA.FTZ R140, R0, R196, R140 ;  /* 0x000000c4008c7223 */ /* 0x004fe2000001008c */
[----:B------:R-:W-:Y:S02]  /*6910*/  ISETP.GE.AND P1, PT, R197, R180, PT ;  /* 0x000000b4c500720c */ /* 0x000fe40003f26270 */
[----:B------:R-:W-:Y:S02]  /*6920*/  IADD3 R197, R219, 0x7000, RZ ;  /* 0x00007000dbc57810 */ /* 0x000fe40007ffe0ff */
[----:B------:R-:W-:Y:S01]  /*6930*/  FSEL R8, R8, -INF , !P4 ;  /* 0xff80000008087808 */ /* 0x000fe20006000000 */
[----:B---3--:R-:W-:Y:S01]  /*6940*/  FFMA.FTZ R67, R0, R101, R67 ;  /* 0x0000006500437223 */ /* 0x008fe20000010043 */
[----:B------:R-:W-:-:S04]  /*6950*/  FSEL R140, R140, -INF , !P5 ;  /* 0xff8000008c8c7808 */ /* 0x000fc80006800000 */
[----:B------:R-:W-:Y:S01]  /*6960*/  FSEL R67, R67, -INF , !P2 ;  /* 0xff80000043437808 */ /* 0x000fe20005000000 */
[----:B-1----:R-:W-:Y:S01]  /*6970*/  FFMA.FTZ R65, R0, R196, R65 ;  /* 0x000000c400417223 */ /* 0x002fe20000010041 */
[----:B------:R-:W-:-:S04]  /*6980*/  IADD3 R196, R219, 0x7800, RZ ;  /* 0x00007800dbc47810 */ /* 0x000fc80007ffe0ff */
[----:B------:R-:W-:Y:S01]  /*6990*/  FSEL R65, R65, -INF , !P1 ;  /* 0xff80000041417808 */ /* 0x000fe20004800000 */
[----:B------:R-:W-:Y:S05]  /*69a0*/  @!P3 BRA `(.L_x_3681) ;  /* 0x00000e200000b947 */ /* 0x000fea0003800000 */
[----:B------:R-:W-:Y:S05]  /*69b0*/  @!P0 BRA `(.L_x_3682) ;  /* 0x0000039000008947 */ /* 0x000fea0003800000 */
[----:B------:R-:W1:Y:S01]  /*69c0*/  I2F.RP R16, R39 ;  /* 0x0000002700107306 */ /* 0x000e620000209400 */
[----:B------:R-:W-:Y:S02]  /*69d0*/  IABS R13, R41 ;  /* 0x00000029000d7213 */ /* 0x000fe40000000000 */
[C---:B------:R-:W-:Y:S02]  /*69e0*/  IADD3 R15, R41.reuse, -0x80, RZ ;  /* 0xffffff80290f7810 */ /* 0x040fe40007ffe0ff */
[----:B------:R-:W-:Y:S02]  /*69f0*/  LOP3.LUT R41, R41, c[0x0][0x2d0], RZ, 0x3c, !PT ;  /* 0x0000b40029297a12 */ /* 0x000fe400078e3cff */
[----:B------:R-:W-:Y:S02]  /*6a00*/  IABS R11, R15 ;  /* 0x0000000f000b7213 */ /* 0x000fe40000000000 */
        /* <DEDUP_REMOVED lines=52> */
.L_x_3682:
[----:B------:R-:W-:-:S04]  /*6d50*/  LEA R124, -R124, RZ, 0x7 ;  /* 0x000000ff7c7c7211 */ /* 0x000fc800078e39ff */
[----:B------:R-:W-:Y:S02]  /*6d60*/  SHF.R.S32.HI R14, RZ, 0x1f, R124 ;  /* 0x0000001fff0e7819 */ /* 0x000fe4000001147c */
.L_x_3683:
        /* <DEDUP_REMOVED lines=162> */
.L_x_3685:
[----:B------:R-:W-:Y:S05]  /*7790*/  BSYNC B0 ;  /* 0x0000000000007941 */ /* 0x000fea0003800000 */
.L_x_3684:
[----:B------:R-:W0:Y:S01]  /*77a0*/  LDGDEPBAR ;  /* 0x00000000000079af */ /* 0x000e220000000000 */
[----:B------:R-:W-:-:S04]  /*77b0*/  IADD3 R135, P1, R124, R135, RZ ;  /* 0x000000877c877210 */ /* 0x000fc80007f3e0ff */
[----:B------:R-:W-:Y:S02]  /*77c0*/  IADD3.X R134, R14, R134, RZ, P1, !PT ;  /* 0x000000860e867210 */ /* 0x000fe40000ffe4ff */
.L_x_3681:
[----:B------:R-:W-:Y:S02]  /*77d0*/  FMNMX.FTZ R10, R9, R59, !PT ;  /* 0x0000003b090a7209 */ /* 0x000fe40007810000 */
[----:B--2---:R-:W-:Y:S02]  /*77e0*/  FMNMX.FTZ R12, R8, R56, !PT ;  /* 0x00000038080c7209 */ /* 0x004fe40007810000 */
        /* <DEDUP_REMOVED lines=70> */
[----:B--2---:R-:W-:-:S03]  /*7c50*/  FMNMX.FTZ R11, R10, R11, !PT ;  /* 0x0000000b0a0b7209 */ /* 0x004fc60007810000 */
[----:B------:R-:W-:Y:S04]  /*7c60*/  LDSM.16.MT88.4 R84, [R214+0x10000] ;  /* 0x01000000d654783b */ /* 0x000fe80000004200 */
[----:B------:R-:W2:Y:S04]  /*7c70*/  SHFL.BFLY PT, R10, R12, 0x2, 0x1f ;  /* 0x0c401f000c0a7f89 */ /* 0x000ea800000e0000 */
[----:B------:R-:W3:Y:S04]  /*7c80*/  SHFL.BFLY PT, R133, R11, 0x1, 0x1f ;  /* 0x0c201f000b857f89 */ /* 0x000ee800000e0000 */
[----:B------:R-:W-:Y:S04]  /*7c90*/  LDSM.16.MT88.4 R76, [R213+0x10000] ;  /* 0x01000000d54c783b */ /* 0x000fe80000004200 */
[----:B-1----:R-:W-:Y:S04]  /*7ca0*/  LDSM.16.MT88.4 R24, [R216+0xc800] ;  /* 0x00c80000d818783b */ /* 0x002fe80000004200 */
[----:B------:R-:W-:Y:S04]  /*7cb0*/  LDSM.16.MT88.4 R20, [R214+0xc800] ;  /* 0x00c80000d614783b */ /* 0x000fe80000004200 */
[----:B------:R-:W-:Y:S01]  /*7cc0*/  LDSM.16.MT88.4 R16, [R213+0xc800] ;  /* 0x00c80000d510783b */ /* 0x000fe20000004200 */
[----:B--2---:R-:W-:-:S03]  /*7cd0*/  FMNMX.FTZ R10, R12, R10, !PT ;  /* 0x0000000a0c0a7209 */ /* 0x004fc60007810000 */
[----:B------:R-:W-:Y:S01]  /*7ce0*/  LDSM.16.MT88.4 R32, [R214+0x10800] ;  /* 0x01080000d620783b */ /* 0x000fe20000004200 */
[----:B---3--:R-:W-:-:S03]  /*7cf0*/  FMNMX.FTZ R133, R11, R133, !PT ;  /* 0x000000850b857209 */ /* 0x008fc60007810000 */
[----:B------:R-:W1:Y:S01]  /*7d00*/  SHFL.BFLY PT, R132, R10, 0x1, 0x1f ;  /* 0x0c201f000a847f89 */ /* 0x000e6200000e0000 */
[C---:B------:R-:W-:Y:S01]  /*7d10*/  FSETP.NEU.FTZ.AND P1, PT, R133.reuse, -INF , PT ;  /* 0xff8000008500780b */ /* 0x040fe20003f3d000 */
[----:B------:R-:W-:Y:S02]  /*7d20*/  FMUL.FTZ R141, R133, c[0x0][0x23c] ;  /* 0x00008f00858d7a20 */ /* 0x000fe40000410000 */
[----:B------:R-:W-:Y:S03]  /*7d30*/  LDSM.16.MT88.4 R12, [R212+0xc800] ;  /* 0x00c80000d40c783b */ /* 0x000fe60000004200 */
[----:B------:R-:W-:Y:S01]  /*7d40*/  FSEL R141, R141, RZ, P1 ;  /* 0x000000ff8d8d7208 */ /* 0x000fe20000800000 */
[----:B------:R-:W-:Y:S04]  /*7d50*/  LDSM.16.MT88.4 R28, [R213+0x10800] ;  /* 0x01080000d51c783b */ /* 0x000fe80000004200 */
[----:B------:R-:W-:-:S02]  /*7d60*/  FFMA.FTZ R60, R59, c[0x0][0x23c], -R141 ;  /* 0x00008f003b3c7a23 */ /* 0x000fc4000001088d */
[--C-:B------:R-:W-:Y:S02]  /*7d70*/  FFMA.FTZ R61, R9, c[0x0][0x23c], -R141.reuse ;  /* 0x00008f00093d7a23 */ /* 0x100fe4000001088d */
[--C-:B------:R-:W-:Y:S02]  /*7d80*/  FFMA.FTZ R59, R69, c[0x0][0x23c], -R141.reuse ;  /* 0x00008f00453b7a23 */ /* 0x100fe4000001088d */
[--C-:B------:R-:W-:Y:S01]  /*7d90*/  FFMA.FTZ R55, R70, c[0x0][0x23c], -R141.reuse ;  /* 0x00008f0046377a23 */ /* 0x100fe2000001088d */
[----:B------:R-:W-:Y:S01]  /*7da0*/  MUFU.EX2 R60, R60 ;  /* 0x0000003c003c7308 */ /* 0x000fe20000000800 */
[--C-:B------:R-:W-:Y:S01]  /*7db0*/  FFMA.FTZ R54, R6, c[0x0][0x23c], -R141.reuse ;  /* 0x00008f0006367a23 */ /* 0x100fe2000001088d */
[----:B-1----:R-:W-:Y:S01]  /*7dc0*/  FMNMX.FTZ R132, R10, R132, !PT ;  /* 0x000000840a847209 */ /* 0x002fe20007810000 */
[--C-:B------:R-:W-:Y:S02]  /*7dd0*/  FFMA.FTZ R53, R7, c[0x0][0x23c], -R141.reuse ;  /* 0x00008f0007357a23 */ /* 0x100fe4000001088d */
[--C-:B------:R-:W-:Y:S01]  /*7de0*/  FFMA.FTZ R50, R75, c[0x0][0x23c], -R141.reuse ;  /* 0x00008f004b327a23 */ /* 0x100fe2000001088d */
[C---:B------:R-:W-:Y:S01]  /*7df0*/  FSETP.NEU.FTZ.AND P1, PT, R132.reuse, -INF , PT ;  /* 0xff8000008400780b */ /* 0x040fe20003f3d000 */
[----:B------:R-:W-:Y:S01]  /*7e00*/  FMUL.FTZ R66, R132, c[0x0][0x23c] ;  /* 0x00008f0084427a20 */ /* 0x000fe20000410000 */
[----:B------:R-:W1:Y:S01]  /*7e10*/  MUFU.EX2 R61, R61 ;  /* 0x0000003d003d7308 */ /* 0x000e620000000800 */
[----:B------:R-:W-:-:S02]  /*7e20*/  FFMA.FTZ R49, R240, c[0x0][0x23c], -R141 ;  /* 0x00008f00f0317a23 */ /* 0x000fc4000001088d */
[--C-:B------:R-:W-:Y:S01]  /*7e30*/  FFMA.FTZ R46, R241, c[0x0][0x23c], -R141.reuse ;  /* 0x00008f00f12e7a23 */ /* 0x100fe2000001088d */
[----:B------:R-:W-:Y:S01]  /*7e40*/  FSEL R66, R66, RZ, P1 ;  /* 0x000000ff42427208 */ /* 0x000fe20000800000 */
[--C-:B------:R-:W-:Y:S02]  /*7e50*/  FFMA.FTZ R45, R243, c[0x0][0x23c], -R141.reuse ;  /* 0x00008f00f32d7a23 */ /* 0x100fe4000001088d */
[--C-:B------:R-:W-:Y:S01]  /*7e60*/  FFMA.FTZ R3, R242, c[0x0][0x23c], -R141.reuse ;  /* 0x00008f00f2037a23 */ /* 0x100fe2000001088d */
[----:B------:R-:W-:Y:S01]  /*7e70*/  MUFU.EX2 R59, R59 ;  /* 0x0000003b003b7308 */ /* 0x000fe20000000800 */
[--C-:B------:R-:W-:Y:S02]  /*7e80*/  FFMA.FTZ R63, R56, c[0x0][0x23c], -R66.reuse ;  /* 0x00008f00383f7a23 */ /* 0x100fe40000010842 */
[--C-:B------:R-:W-:Y:S02]  /*7e90*/  FFMA.FTZ R64, R8, c[0x0][0x23c], -R66.reuse ;  /* 0x00008f0008407a23 */ /* 0x100fe40000010842 */
[--C-:B------:R-:W-:Y:S01]  /*7ea0*/  FFMA.FTZ R62, R58, c[0x0][0x23c], -R66.reuse ;  /* 0x00008f003a3e7a23 */ /* 0x100fe20000010842 */
[----:B------:R-:W-:Y:S01]  /*7eb0*/  LDSM.16.MT88.4 R8, [R216+0x10800] ;  /* 0x01080000d808783b */ /* 0x000fe20000004200 */
[--C-:B------:R-:W-:Y:S01]  /*7ec0*/  FFMA.FTZ R56, R68, c[0x0][0x23c], -R66.reuse ;  /* 0x00008f0044387a23 */ /* 0x100fe20000010842 */
[----:B------:R-:W2:Y:S01]  /*7ed0*/  MUFU.EX2 R55, R55 ;  /* 0x0000003700377308 */ /* 0x000ea20000000800 */
[----:B------:R-:W-:Y:S01]  /*7ee0*/  FFMA.FTZ R58, R5, c[0x0][0x23c], -R141 ;  /* 0x00008f00053a7a23 */ /* 0x000fe2000001088d */
[----:B-1----:R-:W-:Y:S01]  /*7ef0*/  F2FP.PACK_AB R68, R60, R61 ;  /* 0x0000003d3c44723e */ /* 0x002fe200000000ff */
[----:B------:R-:W1:Y:S01]  /*7f00*/  LDSM.16.MT88.4 R4, [R212+0x10000] ;  /* 0x01000000d404783b */ /* 0x000e620000004200 */
[----:B------:R-:W-:-:S02]  /*7f10*/  FFMA.FTZ R57, R57, c[0x0][0x23c], -R66 ;  /* 0x00008f0039397a23 */ /* 0x000fc40000010842 */
[--C-:B------:R-:W-:Y:S02]  /*7f20*/  FFMA.FTZ R52, R74, c[0x0][0x23c], -R66.reuse ;  /* 0x00008f004a347a23 */ /* 0x100fe40000010842 */
[----:B------:R-:W-:Y:S01]  /*7f30*/  MUFU.EX2 R64, R64 ;  /* 0x0000004000407308 */ /* 0x000fe20000000800 */
[--C-:B------:R-:W-:Y:S02]  /*7f40*/  FFMA.FTZ R51, R73, c[0x0][0x23c], -R66.reuse ;  /* 0x00008f0049337a23 */ /* 0x100fe40000010842 */
[--C-:B------:R-:W-:Y:S02]  /*7f50*/  FFMA.FTZ R48, R72, c[0x0][0x23c], -R66.reuse ;  /* 0x00008f0048307a23 */ /* 0x100fe40000010842 */
[--C-:B------:R-:W-:Y:S02]  /*7f60*/  FFMA.FTZ R47, R238, c[0x0][0x23c], -R66.reuse ;  /* 0x00008f00ee2f7a23 */ /* 0x100fe40000010842 */
[--C-:B------:R-:W-:Y:S01]  /*7f70*/  FFMA.FTZ R44, R239, c[0x0][0x23c], -R66.reuse ;  /* 0x00008f00ef2c7a23 */ /* 0x100fe20000010842 */
[----:B------:R-:W3:Y:S01]  /*7f80*/  MUFU.EX2 R63, R63 ;  /* 0x0000003f003f7308 */ /* 0x000ee20000000800 */
[----:B--2---:R-:W-:Y:S01]  /*7f90*/  F2FP.PACK_AB R70, R55, R59 ;  /* 0x0000003b3746723e */ /* 0x004fe200000000ff */
[--C-:B------:R-:W-:Y:S01]  /*7fa0*/  FFMA.FTZ R41, R237, c[0x0][0x23c], -R66.reuse ;  /* 0x00008f00ed297a23 */ /* 0x100fe20000010842 */
[----:B------:R-:W-:Y:S01]  /*7fb0*/  LEA R239, P1, R135, c[0x0][0x168], 0x1 ;  /* 0x00005a0087ef7a11 */ /* 0x000fe200078208ff */
[----:B------:R-:W-:-:S02]  /*7fc0*/  FFMA.FTZ R2, R148, c[0x0][0x23c], -R66 ;  /* 0x00008f0094027a23 */ /* 0x000fc40000010842 */
[--C-:B------:R-:W-:Y:S01]  /*7fd0*/  FFMA.FTZ R148, R147, c[0x0][0x23c], -R141.reuse ;  /* 0x00008f0093947a23 */ /* 0x100fe2000001088d */
[----:B------:R-:W-:Y:S01]  /*7fe0*/  LEA.HI.X R238, R135, c[0x0][0x16c], R134, 0x1, P1 ;  /* 0x00005b0087ee7a11 */ /* 0x000fe200008f0c86 */
[----:B------:R-:W-:Y:S01]  /*7ff0*/  MUFU.EX2 R62, R62 ;  /* 0x0000003e003e7308 */ /* 0x000fe20000000800 */
[--C-:B------:R-:W-:Y:S02]  /*8000*/  FFMA.FTZ R145, R145, c[0x0][0x23c], -R141.reuse ;  /* 0x00008f0091917a23 */ /* 0x100fe4000001088d */
[--C-:B------:R-:W-:Y:S02]  /*8010*/  FFMA.FTZ R146, R146, c[0x0][0x23c], -R141.reuse ;  /* 0x00008f0092927a23 */ /* 0x100fe4000001088d */
[----:B------:R-:W-:Y:S02]  /*8020*/  FFMA.FTZ R147, R236, c[0x0][0x23c], -R141 ;  /* 0x00008f00ec937a23 */ /* 0x000fe4000001088d */
[--C-:B------:R-:W-:Y:S01]  /*8030*/  FFMA.FTZ R149, R149, c[0x0][0x23c], -R66.reuse ;  /* 0x00008f0095957a23 */ /* 0x100fe20000010842 */
        /* <DEDUP_REMOVED lines=10> */
[----:B--2---:R-:W-:Y:S01]  /*80e0*/  F2FP.PACK_AB R71, R56, R62 ;  /* 0x0000003e3847723e */ /* 0x004fe200000000ff */
        /* <DEDUP_REMOVED lines=24> */
[----:B------:R-:W3:Y:S01]  /*8270*/  MUFU.EX2 R52, R52 ;  /* 0x0000003400347308 */ /* 0x000ee20000000800 */
        /* <DEDUP_REMOVED lines=11> */
[----:B------:R-:W4:Y:S01]  /*8330*/  MUFU.EX2 R48, R48 ;  /* 0x0000003000307308 */ /* 0x000f220000000800 */
[----:B------:R-:W-:-:S02]  /*8340*/  FFMA.FTZ R240, R140, c[0x0][0x23c], -R141 ;  /* 0x00008f008cf07a23 */ /* 0x000fc4000001088d */
[----:B------:R-:W-:Y:S02]  /*8350*/  FFMA.FTZ R241, R65, c[0x0][0x23c], -R66 ;  /* 0x00008f0041f17a23 */ /* 0x000fe40000010842 */
[----:B------:R-:W-:Y:S01]  /*8360*/  FADD.FTZ R59, R55, R59 ;  /* 0x0000003b373b7221 */ /* 0x000fe20000010000 */
[C---:B------:R-:W-:Y:S01]  /*8370*/  HMMA.16816.F32 R112, R68.reuse, R108, RZ ;  /* 0x0000006c4470723c */ /* 0x040fe200000018ff */
[----:B------:R-:W-:Y:S01]  /*8380*/  FADD.FTZ R62, R56, R62 ;  /* 0x0000003e383e7221 */ /* 0x000fe20000010000 */
        /* <DEDUP_REMOVED lines=67> */
[C---:B--2---:R-:W-:Y:S02]  /*87c0*/  HMMA.16816.F32 R72, R4.reuse, R12, R72 ;  /* 0x0000000c0448723c */ /* 0x044fe40000001848 */
[----:B------:R-:W2:Y:S06]  /*87d0*/  MUFU.EX2 R175, R175 ;  /* 0x000000af00af7308 */ /* 0x000eac0000000800 */
[----:B------:R-:W-:Y:S01]  /*87e0*/  HMMA.16816.F32 R68, R4, R14, R68 ;  /* 0x0000000e0444723c */ /* 0x000fe20000001844 */
[----:B------:R-:W2:Y:S01]  /*87f0*/  LDSM.16.MT88.4 R12, [R216+0x11000] ;  /* 0x01100000d80c783b */ /* 0x000ea20000004200 */
        /* <DEDUP_REMOVED lines=23> */
[----:B------:R-:W1:Y:S05]  /*8970*/  LDSM.16.MT88.4 R16, [R213+0xd800] ;  /* 0x00d80000d510783b */ /* 0x000e6a0000004200 */
[----:B------:R-:W1:Y:S02]  /*8980*/  MUFU.EX2 R160, R160 ;  /* 0x000000a000a07308 */ /* 0x000e640000000800 */
        /* <DEDUP_REMOVED lines=99> */
[C---:B------:R-:W-:Y:S01]  /*8fc0*/  F2FP.PACK_AB R4, R175.reuse, R176 ;  /* 0x000000b0af04723e */ /* 0x040fe200000000ff */
        /* <DEDUP_REMOVED lines=45> */
[----:B-1----:R-:W-:Y:S02]  /*92a0*/  HMMA.16816.F32 R112, R4, R16, R112 ;  /* 0x000000100470723c */ /* 0x002fe40000001870 */
[----:B------:R-:W-:-:S06]  /*92b0*/  FADD.FTZ R152, R32, R152 ;  /* 0x0000009820987221 */ /* 0x000fcc0000010000 */
        /* <DEDUP_REMOVED lines=23> */
[----:B------:R-:W2:Y:S03]  /*9430*/  MUFU.EX2 R25, R25 ;  /* 0x0000001900197308 */ /* 0x000ea60000000800 */
[C---:B-1----:R-:W-:Y:S05]  /*9440*/  HMMA.16816.F32 R80, R4.reuse, R16, R80 ;  /* 0x000000100450723c */ /* 0x042fea0000001850 */
[----:B------:R-:W1:Y:S01]  /*9450*/  MUFU.EX2 R26, R26 ;  /* 0x0000001a001a7308 */ /* 0x000e620000000800 */
[----:B-----5:R-:W-:Y:S02]  /*9460*/  FADD.FTZ R157, R24, R157 ;  /* 0x0000009d189d7221 */ /* 0x020fe40000010000 */
[----:B------:R-:W-:Y:S01]  /*9470*/  HMMA.16816.F32 R76, R4, R18, R76 ;  /* 0x00000012044c723c */ /* 0x000fe2000000184c */
[----:B------:R-:W5:Y:S04]  /*9480*/  LDSM.16.MT88.4 R16, [R213+0xf800] ;  /* 0x00f80000d510783b */ /* 0x000f680000004200 */
[----:B------:R-:W3:Y:S01]  /*9490*/  MUFU.EX2 R27, R27 ;  /* 0x0000001b001b7308 */ /* 0x000ee20000000800 */
[----:B--2---:R-:W-:-:S02]  /*94a0*/  FADD.FTZ R157, R25, R157 ;  /* 0x0000009d199d7221 */ /* 0x004fc40000010000 */
[C---:B----4-:R-:W-:Y:S05]  /*94b0*/  HMMA.16816.F32 R72, R4.reuse, R20, R72 ;  /* 0x000000140448723c */ /* 0x050fea0000001848 */
[----:B------:R-:W2:Y:S01]  /*94c0*/  MUFU.EX2 R29, R29 ;  /* 0x0000001d001d7308 */ /* 0x000ea20000000800 */
[----:B-1----:R-:W-:Y:S02]  /*94d0*/  FADD.FTZ R157, R26, R157 ;  /* 0x0000009d1a9d7221 */ /* 0x002fe40000010000 */
[----:B------:R-:W-:Y:S01]  /*94e0*/  HMMA.16816.F32 R68, R4, R22, R68 ;  /* 0x000000160444723c */ /* 0x000fe20000001844 */
[----:B---3--:R-:W-:-:S06]  /*94f0*/  FADD.FTZ R152, R27, R152 ;  /* 0x000000981b987221 */ /* 0x008fcc0000010000 */
[----:B------:R-:W-:Y:S02]  /*9500*/  F2FP.PACK_AB R4, R25, R24 ;  /* 0x000000181904723e */ /* 0x000fe400000000ff */
[C---:B------:R-:W-:Y:S01]  /*9510*/  F2FP.PACK_AB R5, R28.reuse, R27 ;  /* 0x0000001b1c05723e */ /* 0x040fe200000000ff */
[----:B------:R-:W-:Y:S01]  /*9520*/  FADD.FTZ R152, R28, R152 ;  /* 0x000000981c987221 */ /* 0x000fe20000010000 */
[C---:B------:R-:W-:Y:S01]  /*9530*/  F2FP.PACK_AB R6, R240.reuse, R26 ;  /* 0x0000001af006723e */ /* 0x040fe200000000ff */
        /* <DEDUP_REMOVED lines=89> */
.L_x_3687:
[----:B------:R-:W-:-:S04]  /*9ad0*/  LEA R6, -R38, RZ, 0x7 ;  /* 0x000000ff26067211 */ /* 0x000fc800078e39ff */
[----:B------:R-:W-:Y:S02]  /*9ae0*/  SHF.R.S32.HI R5, RZ, 0x1f, R6 ;  /* 0x0000001fff057819 */ /* 0x000fe40000011406 */
.L_x_3688:
        /* <DEDUP_REMOVED lines=68> */
[-C--:B------:R-:W-:Y:S01]  /*9f30*/  @!P2 LEA R30, P5, R4, R137.reuse, 0x1 ;  /* 0x00000089041ea211 */ /* 0x080fe200078a08ff */
        /* <DEDUP_REMOVED lines=12> */
[C---:B------:R-:W-:Y:S01]  /*a000*/  @!P1 IADD3 R6, P5, R7.reuse, R42, RZ ;  /* 0x0000002a07069210 */ /* 0x040fe20007fbe0ff */
[----:B------:R-:W-:Y:S01]  /*a010*/  @P2 STS.128 [R231+0xd800], RZ ;  /* 0x00d800ffe7002388 */ /* 0x000fe20000000c00 */
[----:B------:R-:W-:Y:S02]  /*a020*/  IADD3 R4, P4, R228, R7, RZ ;  /* 0x00000007e4047210 */ /* 0x000fe40007f9e0ff */
[--C-:B------:R-:W-:Y:S01]  /*a030*/  @!P2 LEA.HI.X R9, R7, R136, R5.reuse, 0x1, P6 ;  /* 0x000000880709a211 */ /* 0x100fe200030f0c05 */
        /* <DEDUP_REMOVED lines=59> */
[----:B----4-:R-:W-:Y:S04]  /*a3f0*/  LDSM.16.M88.4 R20, [R222] ;  /* 0x00000000de14783b */ /* 0x010fe80000000200 */
[----:B------:R-:W4:Y:S04]  /*a400*/  LDSM.16.M88.4 R136, [R221+0x4800] ;  /* 0x00480000dd88783b */ /* 0x000f280000000200 */
[----:B------:R-:W2:Y:S04]  /*a410*/  LDSM.16.M88.4 R60, [R221+0x5000] ;  /* 0x00500000dd3c783b */ /* 0x000ea80000000200 */
[----:B------:R-:W2:Y:S04]  /*a420*/  LDSM.16.M88.4 R52, [R221+0x5800] ;  /* 0x00580000dd34783b */ /* 0x000ea80000000200 */
[----:B------:R-:W-:Y:S04]  /*a430*/  LDSM.16.M88.4 R144, [R220] ;  /* 0x00000000dc90783b */ /* 0x000fe80000000200 */
[----:B-----5:R-:W-:Y:S04]  /*a440*/  LDSM.16.M88.4 R16, [R219] ;  /* 0x00000000db10783b */ /* 0x020fe80000000200 */
[----:B-1----:R-:W1:Y:S04]  /*a450*/  LDSM.16.M88.4 R4, [R221+0x4000] ;  /* 0x00400000dd04783b */ /* 0x002e680000000200 */
[----:B------:R-:W5:Y:S04]  /*a460*/  LDSM.16.M88.4 R44, [R221+0x6000] ;  /* 0x00600000dd2c783b */ /* 0x000f680000000200 */
[----:B------:R-:W3:Y:S04]  /*a470*/  LDSM.16.M88.4 R36, [R221+0x6800] ;  /* 0x00680000dd24783b */ /* 0x000ee80000000200 */
[----:B------:R-:W3:Y:S04]  /*a480*/  LDSM.16.M88.4 R28, [R221+0x7000] ;  /* 0x00700000dd1c783b */ /* 0x000ee80000000200 */
[----:B------:R-:W3:Y:S04]  /*a490*/  LDSM.16.M88.4 R156, [R221+0x7800] ;  /* 0x00780000dd9c783b */ /* 0x000ee80000000200 */
[----:B------:R-:W3:Y:S01]  /*a4a0*/  LDSM.16.M88.4 R152, [R211] ;  /* 0x00000000d398783b */ /* 0x000ee20000000200 */
[C---:B----4-:R-:W-:Y:S03]  /*a4b0*/  HMMA.16816.F32 R140, R20.reuse, R136, RZ ;  /* 0x00000088148c723c */ /* 0x050fe600000018ff */
[----:B------:R-:W4:Y:S04]  /*a4c0*/  LDSM.16.M88.4 R148, [R210] ;  /* 0x00000000d294783b */ /* 0x000f280000000200 */
[----:B--2---:R-:W2:Y:S01]  /*a4d0*/  LDSM.16.M88.4 R12, [R209] ;  /* 0x00000000d10c783b */ /* 0x004ea20000000200 */
[C---:B------:R-:W-:Y:S03]  /*a4e0*/  HMMA.16816.F32 R64, R20.reuse, R60, RZ ;  /* 0x0000003c1440723c */ /* 0x040fe600000018ff */
[----:B------:R-:W-:Y:S04]  /*a4f0*/  LDSM.16.M88.4 R160, [R206] ;  /* 0x00000000cea0783b */ /* 0x000fe80000000200 */
        /* <DEDUP_REMOVED lines=8> */
[C---:B------:R-:W-:Y:S08]  /*a580*/  HMMA.16816.F32 R136, R20.reuse, R138, RZ ;  /* 0x0000008a1488723c */ /* 0x040ff000000018ff */
[C---:B------:R-:W-:Y:S08]  /*a590*/  HMMA.16816.F32 R60, R20.reuse, R62, RZ ;  /* 0x0000003e143c723c */ /* 0x040ff000000018ff */
[----:B------:R-:W-:Y:S08]  /*a5a0*/  HMMA.16816.F32 R52, R20, R54, RZ ;  /* 0x000000361434723c */ /* 0x000ff000000018ff */
[C---:B------:R-:W-:Y:S08]  /*a5b0*/  HMMA.16816.F32 R8, R144.reuse, R16, R8 ;  /* 0x000000109008723c */ /* 0x040ff00000001808 */
[----:B------:R-:W-:Y:S01]  /*a5c0*/  HMMA.16816.F32 R4, R144, R18, R4 ;  /* 0x000000129004723c */ /* 0x000fe20000001804 */
[----:B------:R-:W1:Y:S07]  /*a5d0*/  LDSM.16.M88.4 R16, [R208] ;  /* 0x00000000d010783b */ /* 0x000e6e0000000200 */
[C---:B-----5:R-:W-:Y:S08]  /*a5e0*/  HMMA.16816.F32 R48, R20.reuse, R44, RZ ;  /* 0x0000002c1430723c */ /* 0x060ff000000018ff */
[C---:B---3--:R-:W-:Y:S08]  /*a5f0*/  HMMA.16816.F32 R40, R20.reuse, R36, RZ ;  /* 0x000000241428723c */ /* 0x048ff000000018ff */
[C---:B------:R-:W-:Y:S08]  /*a600*/  HMMA.16816.F32 R32, R20.reuse, R28, RZ ;  /* 0x0000001c1420723c */ /* 0x040ff000000018ff */
[C---:B------:R-:W-:Y:S08]  /*a610*/  HMMA.16816.F32 R44, R20.reuse, R46, RZ ;  /* 0x0000002e142c723c */ /* 0x040ff000000018ff */
[C---:B------:R-:W-:Y:S08]  /*a620*/  HMMA.16816.F32 R36, R20.reuse, R38, RZ ;  /* 0x000000261424723c */ /* 0x040ff000000018ff */
[C---:B------:R-:W-:Y:S08]  /*a630*/  HMMA.16816.F32 R28, R20.reuse, R30, RZ ;  /* 0x0000001e141c723c */ /* 0x040ff000000018ff */
[C---:B------:R-:W-:Y:S08]  /*a640*/  HMMA.16816.F32 R24, R20.reuse, R156, RZ ;  /* 0x0000009c1418723c */ /* 0x040ff000000018ff */
[----:B------:R-:W-:Y:S01]  /*a650*/  HMMA.16816.F32 R20, R20, R158, RZ ;  /* 0x0000009e1414723c */ /* 0x000fe200000018ff */
[----:B------:R-:W3:Y:S07]  /*a660*/  LDSM.16.M88.4 R156, [R207] ;  /* 0x00000000cf9c783b */ /* 0x000eee0000000200 */
[C---:B------:R-:W-:Y:S08]  /*a670*/  HMMA.16816.F32 R140, R144.reuse, R152, R140 ;  /* 0x00000098908c723c */ /* 0x040ff0000000188c */
[C---:B------:R-:W-:Y:S01]  /*a680*/  HMMA.16816.F32 R136, R144.reuse, R154, R136 ;  /* 0x0000009a9088723c */ /* 0x040fe20000001888 */
[----:B------:R-:W-:Y:S07]  /*a690*/  LDSM.16.M88.4 R152, [R218] ;  /* 0x00000000da98783b */ /* 0x000fee0000000200 */
[C---:B----4-:R-:W-:Y:S08]  /*a6a0*/  HMMA.16816.F32 R64, R144.reuse, R148, R64 ;  /* 0x000000949040723c */ /* 0x050ff00000001840 */
[C---:B------:R-:W-:Y:S01]  /*a6b0*/  HMMA.16816.F32 R60, R144.reuse, R150, R60 ;  /* 0x00000096903c723c */ /* 0x040fe2000000183c */
[----:B------:R-:W4:Y:S07]  /*a6c0*/  LDSM.16.M88.4 R148, [R205] ;  /* 0x00000000cd94783b */ /* 0x000f2e0000000200 */
        /* <DEDUP_REMOVED lines=11> */
[----:B------:R-:W5:Y:S07]  /*a780*/  LDSM.16.M88.4 R160, [R215+0x7800] ;  /* 0x00780000d7a0783b */ /* 0x000f6e0000000200 */
[C---:B----4-:R-:W-:Y:S08]  /*a790*/  HMMA.16816.F32 R24, R144.reuse, R148, R24 ;  /* 0x000000949018723c */ /* 0x050ff00000001818 */
[----:B------:R-:W-:Y:S01]  /*a7a0*/  HMMA.16816.F32 R20, R144, R150, R20 ;  /* 0x000000969014723c */ /* 0x000fe20000001814 */
[----:B------:R-:W-:Y:S04]  /*a7b0*/  LDSM.16.M88.4 R148, [R204] ;  /* 0x00000000cc94783b */ /* 0x000fe80000000200 */
[----:B------:R-:W-:Y:S03]  /*a7c0*/  LDSM.16.M88.4 R144, [R204+0x800] ;  /* 0x00080000cc90783b */ /* 0x000fe60000000200 */
[C---:B--2---:R-:W-:Y:S08]  /*a7d0*/  HMMA.16816.F32 R8, R152.reuse, R12, R8 ;  /* 0x0000000c9808723c */ /* 0x044ff00000001808 */
[C---:B------:R-:W-:Y:S01]  /*a7e0*/  HMMA.16816.F32 R4, R152.reuse, R14, R4 ;  /* 0x0000000e9804723c */ /* 0x040fe20000001804 */
[----:B------:R-:W2:Y:S07]  /*a7f0*/  LDSM.16.M88.4 R12, [R217] ;  /* 0x00000000d90c783b */ /* 0x000eae0000000200 */
        /* <DEDUP_REMOVED lines=19> */
[----:B------:R-:W-:Y:S01]  /*a930*/  HMMA.16816.F32 R20, R152, R162, R20 ;  /* 0x000000a29814723c */ /* 0x000fe20000001814 */
[----:B------:R-:W4:Y:S04]  /*a940*/  LDSM.16.M88.4 R152, [R204+0x2000] ;  /* 0x00200000cc98783b */ /* 0x000f280000000200 */
[----:B------:R-:W-:Y:S03]  /*a950*/  LDSM.16.M88.4 R160, [R221+0x9800] ;  /* 0x00980000dda0783b */ /* 0x000fe60000000200 */
[C---:B--2---:R-:W-:Y:S08]  /*a960*/  HMMA.16816.F32 R8, R12.reuse, R148, R8 ;  /* 0x000000940c08723c */ /* 0x044ff00000001808 */
[C---:B------:R-:W-:Y:S01]  /*a970*/  HMMA.16816.F32 R4, R12.reuse, R150, R4 ;  /* 0x000000960c04723c */ /* 0x040fe20000001804 */
[----:B------:R-:W2:Y:S07]  /*a980*/  LDSM.16.M88.4 R148, [R204+0x2800] ;  /* 0x00280000cc94783b */ /* 0x000eae0000000200 */
[C---:B------:R-:W-:Y:S08]  /*a990*/  HMMA.16816.F32 R140, R12.reuse, R144, R140 ;  /* 0x000000900c8c723c */ /* 0x040ff0000000188c */
[C---:B------:R-:W-:Y:S01]  /*a9a0*/  HMMA.16816.F32 R136, R12.reuse, R146, R136 ;  /* 0x000000920c88723c */ /* 0x040fe20000001888 */
[----:B------:R-:W5:Y:S07]  /*a9b0*/  LDSM.16.M88.4 R144, [R204+0x3000] ;  /* 0x00300000cc90783b */ /* 0x000f6e0000000200 */
        /* <DEDUP_REMOVED lines=17> */
[----:B------:R-:W-:Y:S04]  /*aad0*/  LDSM.16.M88.4 R16, [R220+0x2000] ;  /* 0x00200000dc10783b */ /* 0x000fe80000000200 */
[----:B------:R-:W1:Y:S03]  /*aae0*/  LDSM.16.M88.4 R12, [R203] ;  /* 0x00000000cb0c783b */ /* 0x000e660000000200 */
[C---:B------:R-:W-:Y:S08]  /*aaf0*/  HMMA.16816.F32 R140, R172.reuse, R168, R140 ;  /* 0x000000a8ac8c723c */ /* 0x040ff0000000188c */
[C---:B------:R-:W-:Y:S01]  /*ab00*/  HMMA.16816.F32 R136, R172.reuse, R170, R136 ;  /* 0x000000aaac88723c */ /* 0x040fe20000001888 */
[----:B------:R-:W1:Y:S07]  /*ab10*/  LDSM.16.M88.4 R168, [R202] ;  /* 0x00000000caa8783b */ /* 0x000e6e0000000200 */
[C---:B------:R-:W-:Y:S08]  /*ab20*/  HMMA.16816.F32 R4, R172.reuse, R178, R4 ;  /* 0x000000b2ac04723c */ /* 0x040ff00000001804 */
[C---:B------:R-:W-:Y:S08]  /*ab30*/  HMMA.16816.F32 R8, R172.reuse, R176, R8 ;  /* 0x000000b0ac08723c */ /* 0x040ff00000001808 */
[C---:B------:R-:W-:Y:S07]  /*ab40*/  HMMA.16816.F32 R64, R172.reuse, R164, R64 ;  /* 0x000000a4ac40723c */ /* 0x040fee0000001840 */
[----:B------:R-:W-:Y:S01]  /*ab50*/  IMAD R164, R230, 0x80, R229 ;  /* 0x00000080e6a47824 */ /* 0x000fe200078e02e5 */
[----:B------:R-:W-:Y:S03]  /*ab60*/  HMMA.16816.F32 R60, R172, R166, R60 ;  /* 0x000000a6ac3c723c */ /* 0x000fe6000000183c */
[----:B------:R-:W-:Y:S01]  /*ab70*/  I2F R176, R164 ;  /* 0x000000a400b07306 */ /* 0x000fe20000201400 */
[----:B------:R-:W-:-:S02]  /*ab80*/  IADD3 R177, R164, 0x10, RZ ;  /* 0x00000010a4b17810 */ /* 0x000fc40007ffe0ff */
[C---:B------:R-:W-:Y:S02]  /*ab90*/  IADD3 R179, R164.reuse, 0x11, RZ ;  /* 0x00000011a4b37810 */ /* 0x040fe40007ffe0ff */
[C---:B------:R-:W-:Y:S01]  /*aba0*/  HMMA.16816.F32 R56, R172.reuse, R160, R56 ;  /* 0x000000a0ac38723c */ /* 0x040fe20000001838 */
[C---:B------:R-:W-:Y:S02]  /*abb0*/  IADD3 R166, R164.reuse, 0x1, RZ ;  /* 0x00000001a4a67810 */ /* 0x040fe40007ffe0ff */
[----:B------:R-:W-:Y:S01]  /*abc0*/  I2F R178, R179 ;  /* 0x000000b300b27306 */ /* 0x000fe20000201400 */
[C---:B------:R-:W-:Y:S02]  /*abd0*/  IADD3 R183, R164.reuse, 0x18, RZ ;  /* 0x00000018a4b77810 */ /* 0x040fe40007ffe0ff */
[C---:B------:R-:W-:Y:S02]  /*abe0*/  IADD3 R185, R164.reuse, 0x19, RZ ;  /* 0x00000019a4b97810 */ /* 0x040fe40007ffe0ff */
[----:B------:R-:W-:Y:S01]  /*abf0*/  HMMA.16816.F32 R52, R172, R162, R52 ;  /* 0x000000a2ac34723c */ /* 0x000fe20000001834 */
[----:B------:R-:W-:Y:S01]  /*ac00*/  LDSM.16.M88.4 R160, [R215+0x8800] ;  /* 0x00880000d7a0783b */ /* 0x000fe20000000200 */
[C---:B------:R-:W-:Y:S01]  /*ac10*/  IADD3 R187, R164.reuse, 0x20, RZ ;  /* 0x00000020a4bb7810 */ /* 0x040fe20007ffe0ff */
[----:B------:R-:W-:Y:S01]  /*ac20*/  I2F R165, R166 ;  /* 0x000000a600a57306 */ /* 0x000fe20000201400 */
[----:B------:R-:W-:-:S02]  /*ac30*/  IADD3 R189, R164, 0x21, RZ ;  /* 0x00000021a4bd7810 */ /* 0x000fc40007ffe0ff */
[C---:B------:R-:W-:Y:S02]  /*ac40*/  ISETP.GE.AND P3, PT, R166.reuse, R181, PT ;  /* 0x000000b5a600720c */ /* 0x040fe40003f66270 */
[C---:B---3--:R-:W-:Y:S01]  /*ac50*/  HMMA.16816.F32 R48, R172.reuse, R156, R48 ;  /* 0x0000009cac30723c */ /* 0x048fe20000001830 */
[----:B------:R-:W-:Y:S02]  /*ac60*/  ISETP.GE.AND P5, PT, R166, R180, PT ;  /* 0x000000b4a600720c */ /* 0x000fe40003fa6270 */
[----:B------:R-:W-:Y:S01]  /*ac70*/  I2F R182, R183 ;  /* 0x000000b700b67306 */ /* 0x000fe20000201400 */
[C---:B------:R-:W-:Y:S02]  /*ac80*/  IADD3 R194, R164.reuse, 0x29, RZ ;  /* 0x00000029a4c27810 */ /* 0x040fe40007ffe0ff */
[C---:B------:R-:W-:Y:S02]  /*ac90*/  IADD3 R191, R164.reuse, 0x28, RZ ;  /* 0x00000028a4bf7810 */ /* 0x040fe40007ffe0ff */
[----:B------:R-:W-:Y:S01]  /*aca0*/  HMMA.16816.F32 R44, R172, R158, R44 ;  /* 0x0000009eac2c723c */ /* 0x000fe2000000182c */
[----:B------:R-:W-:Y:S01]  /*acb0*/  LDSM.16.M88.4 R156, [R200] ;  /* 0x00000000c89c783b */ /* 0x000fe20000000200 */
[C---:B------:R-:W-:Y:S01]  /*acc0*/  IADD3 R192, R164.reuse, 0x30, RZ ;  /* 0x00000030a4c07810 */ /* 0x040fe20007ffe0ff */
[----:B------:R-:W-:Y:S01]  /*acd0*/  I2F R184, R185 ;  /* 0x000000b900b87306 */ /* 0x000fe20000201400 */
[----:B------:R-:W-:-:S02]  /*ace0*/  IADD3 R247, R164, 0x38, RZ ;  /* 0x00000038a4f77810 */ /* 0x000fc40007ffe0ff */
[C---:B------:R-:W-:Y:S02]  /*acf0*/  IADD3 R250, R164.reuse, 0x41, RZ ;  /* 0x00000041a4fa7810 */ /* 0x040fe40007ffe0ff */
[C---:B----4-:R-:W-:Y:S01]  /*ad00*/  HMMA.16816.F32 R40, R172.reuse, R152, R40 ;  /* 0x00000098ac28723c */ /* 0x050fe20000001828 */
[C---:B------:R-:W-:Y:S02]  /*ad10*/  IADD3 R251, R164.reuse, 0x48, RZ ;  /* 0x00000048a4fb7810 */ /* 0x040fe40007ffe0ff */
[----:B------:R-:W-:Y:S05]  /*ad20*/  I2F R186, R187 ;  /* 0x000000bb00ba7306 */ /* 0x000fea0000201400 */
[C---:B------:R-:W-:Y:S03]  /*ad30*/  HMMA.16816.F32 R36, R172.reuse, R154, R36 ;  /* 0x0000009aac24723c */ /* 0x040fe60000001824 */
[----:B------:R-:W-:Y:S05]  /*ad40*/  I2F R188, R189 ;  /* 0x000000bd00bc7306 */ /* 0x000fea0000201400 */
[C---:B--2---:R-:W-:Y:S03]  /*ad50*/  HMMA.16816.F32 R32, R172.reuse, R148, R32 ;  /* 0x00000094ac20723c */ /* 0x044fe60000001820 */
[----:B------:R-:W-:Y:S05]  /*ad60*/  I2F R193, R194 ;  /* 0x000000c200c17306 */ /* 0x000fea0000201400 */
[C---:B------:R-:W-:Y:S01]  /*ad70*/  HMMA.16816.F32 R28, R172.reuse, R150, R28 ;  /* 0x00000096ac1c723c */ /* 0x040fe2000000181c */
[----:B------:R-:W2:Y:S02]  /*ad80*/  LDSM.16.M88.4 R148, [R201] ;  /* 0x00000000c994783b */ /* 0x000ea40000000200 */
[----:B------:R-:W-:Y:S05]  /*ad90*/  I2F R190, R191 ;  /* 0x000000bf00be7306 */ /* 0x000fea0000201400 */
[C---:B-----5:R-:W-:Y:S03]  /*ada0*/  HMMA.16816.F32 R24, R172.reuse, R144, R24 ;  /* 0x00000090ac18723c */ /* 0x060fe60000001818 */
[----:B------:R-:W-:Y:S05]  /*adb0*/  I2F R195, R192 ;  /* 0x000000c000c37306 */ /* 0x000fea0000201400 */
[----:B------:R-:W-:Y:S01]  /*adc0*/  HMMA.16816.F32 R172, R172, R146, R20 ;  /* 0x00000092acac723c */ /* 0x000fe20000001814 */
[----:B------:R-:W-:Y:S02]  /*add0*/  LDSM.16.M88.4 R144, [R218+0x2000] ;  /* 0x00200000da90783b */ /* 0x000fe40000000200 */
[----:B------:R-:W-:Y:S02]  /*ade0*/  I2F R245, R247 ;  /* 0x000000f700f57306 */ /* 0x000fe40000201400 */
[----:B------:R-:W3:Y:S03]  /*adf0*/  LDSM.16.M88.4 R20, [R215+0x8000] ;  /* 0x00800000d714783b */ /* 0x000ee60000000200 */
[C---:B-1----:R-:W-:Y:S03]  /*ae00*/  HMMA.16816.F32 R4, R16.reuse, R14, R4 ;  /* 0x0000000e1004723c */ /* 0x042fe60000001804 */
[----:B------:R-:W-:Y:S05]  /*ae10*/  I2F R166, R250 ;  /* 0x000000fa00a67306 */ /* 0x000fea0000201400 */
[C---:B------:R-:W-:Y:S01]  /*ae20*/  HMMA.16816.F32 R8, R16.reuse, R12, R8 ;  /* 0x0000000c1008723c */ /* 0x040fe20000001808 */
[----:B------:R-:W-:Y:S02]  /*ae30*/  LDSM.16.M88.4 R12, [R204+0x4000] ;  /* 0x00400000cc0c783b */ /* 0x000fe40000000200 */
[----:B------:R-:W-:Y:S05]  /*ae40*/  I2F R252, R251 ;  /* 0x000000fb00fc7306 */ /* 0x000fea0000201400 */
[C---:B------:R-:W-:Y:S01]  /*ae50*/  HMMA.16816.F32 R152, R16.reuse, R168, R140 ;  /* 0x000000a81098723c */ /* 0x040fe2000000188c */
[----:B------:R-:W1:Y:S06]  /*ae60*/  LDSM.16.M88.4 R140, [R217+0x2000] ;  /* 0x00200000d98c783b */ /* 0x000e6c0000000200 */
[----:B------:R-:W-:Y:S01]  /*ae70*/  IADD3 R168, R164, 0x8, RZ ;  /* 0x00000008a4a87810 */ /* 0x000fe20007ffe0ff */
[----:B--2---:R-:W-:Y:S03]  /*ae80*/  HMMA.16816.F32 R64, R16, R148, R64 ;  /* 0x000000941040723c */ /* 0x004fe60000001840 */
[----:B------:R2:W-:Y:S01]  /*ae90*/  I2F R167, R168 ;  /* 0x000000a800a77306 */ /* 0x0005e20000201400 */
[----:B------:R-:W-:-:S02]  /*aea0*/  ISETP.GE.AND P6, PT, R168, R181, PT ;  /* 0x000000b5a800720c */ /* 0x000fc40003fc6270 */
[----:B------:R-:W-:Y:S02]  /*aeb0*/  ISETP.GE.AND P4, PT, R168, R180, PT ;  /* 0x000000b4a800720c */ /* 0x000fe40003f86270 */
[----:B------:R-:W-:Y:S01]  /*aec0*/  HMMA.16816.F32 R60, R16, R150, R60 ;  /* 0x00000096103c723c */ /* 0x000fe2000000183c */
[----:B------:R-:W4:Y:S07]  /*aed0*/  LDSM.16.M88.4 R148, [R199] ;  /* 0x00000000c794783b */ /* 0x000f2e0000000200 */
[----:B---3--:R-:W-:Y:S01]  /*aee0*/  HMMA.16816.F32 R4, R144, R22, R4 ;  /* 0x000000169004723c */ /* 0x008fe20000001804 */
[----:B--2---:R-:W-:-:S07]  /*aef0*/  IADD3 R168, R164, 0x49, RZ ;  /* 0x00000049a4a87810 */ /* 0x004fce0007ffe0ff */
[----:B------:R-:W-:Y:S01]  /*af00*/  HMMA.16816.F32 R8, R144, R20, R8 ;  /* 0x000000149008723c */ /* 0x000fe20000001808 */
[----:B------:R-:W-:Y:S07]  /*af10*/  LDSM.16.M88.4 R20, [R204+0x4800] ;  /* 0x00480000cc14783b */ /* 0x000fee0000000200 */
[----:B------:R-:W-:Y:S01]  /*af20*/  HMMA.16816.F32 R136, R16, R170, R136 ;  /* 0x000000aa1088723c */ /* 0x000fe20000001888 */
[----:B------:R-:W-:Y:S06]  /*af30*/  I2F R171, R177 ;  /* 0x000000b100ab7306 */ /* 0x000fec0000201400 */
[----:B------:R-:W-:Y:S01]  /*af40*/  IADD3 R170, R164, 0x9, RZ ;  /* 0x00000009a4aa7810 */ /* 0x000fe20007ffe0ff */
[C---:B-1----:R-:W-:Y:S03]  /*af50*/  HMMA.16816.F32 R4, R140.reuse, R14, R4 ;  /* 0x0000000e8c04723c */ /* 0x042fe60000001804 */
[----:B------:R-:W-:Y:S05]  /*af60*/  I2F R169, R170 ;  /* 0x000000aa00a97306 */ /* 0x000fea0000201400 */
[----:B------:R-:W-:Y:S01]  /*af70*/  HMMA.16816.F32 R8, R140, R12, R8 ;  /* 0x0000000c8c08723c */ /* 0x000fe20000001808 */
[----:B------:R-:W1:Y:S07]  /*af80*/  LDSM.16.M88.4 R12, [R215+0x9000] ;  /* 0x00900000d70c783b */ /* 0x000e6e0000000200 */
[----:B----4-:R-:W-:Y:S08]  /*af90*/  HMMA.16816.F32 R48, R16, R148, R48 ;  /* 0x000000941030723c */ /* 0x010ff00000001830 */
[----:B------:R-:W-:Y:S01]  /*afa0*/  FMUL.FTZ R4, R4, c[0x0][0x2ec] ;  /* 0x0000bb0004047a20 */ /* 0x000fe20000410000 */
[----:B------:R-:W-:Y:S01]  /*afb0*/  HMMA.16816.F32 R152, R144, R160, R152 ;  /* 0x000000a09098723c */ /* 0x000fe20000001898 */
[----:B------:R-:W-:-:S02]  /*afc0*/  FMUL.FTZ R5, R5, c[0x0][0x2ec] ;  /* 0x0000bb0005057a20 */ /* 0x000fc40000410000 */
[----:B------:R-:W-:Y:S01]  /*afd0*/  FMUL.FTZ R6, R6, c[0x0][0x2ec] ;  /* 0x0000bb0006067a20 */ /* 0x000fe20000410000 */
[----:B------:R-:W-:Y:S01]  /*afe0*/  MUFU.TANH R236, R4 ;  /* 0x0000000400ec7308 */ /* 0x000fe20000002400 */
[----:B------:R-:W-:Y:S02]  /*aff0*/  FMUL.FTZ R7, R7, c[0x0][0x2ec] ;  /* 0x0000bb0007077a20 */ /* 0x000fe40000410000 */
[----:B------:R-:W-:Y:S01]  /*b000*/  FMUL.FTZ R9, R9, c[0x0][0x2ec] ;  /* 0x0000bb0009097a20 */ /* 0x000fe20000410000 */
[----:B------:R-:W-:Y:S01]  /*b010*/  HMMA.16816.F32 R136, R144, R162, R136 ;  /* 0x000000a29088723c */ /* 0x000fe20000001888 */
[----:B------:R-:W-:Y:S01]  /*b020*/  LDSM.16.M88.4 R160, [R204+0x5000] ;  /* 0x00500000cca0783b */ /* 0x000fe20000000200 */
[----:B------:R-:W-:Y:S02]  /*b030*/  FMUL.FTZ R11, R11, c[0x0][0x2ec] ;  /* 0x0000bb000b0b7a20 */ /* 0x000fe40000410000 */
[----:B------:R-:W-:Y:S01]  /*b040*/  MUFU.TANH R148, R5 ;  /* 0x0000000500947308 */ /* 0x000fe20000002400 */
[----:B------:R-:W-:-:S03]  /*b050*/  FMUL.FTZ R8, R8, c[0x0][0x2ec] ;  /* 0x0000bb0008087a20 */ /* 0x000fc60000410000 */
[C---:B------:R-:W-:Y:S04]  /*b060*/  HMMA.16816.F32 R56, R16.reuse, R156, R56 ;  /* 0x0000009c1038723c */ /* 0x040fe80000001838 */
[----:B------:R-:W-:Y:S04]  /*b070*/  MUFU.TANH R149, R6 ;  /* 0x0000000600957308 */ /* 0x000fe80000002400 */
[----:B------:R-:W-:Y:S01]  /*b080*/  HMMA.16816.F32 R52, R16, R158, R52 ;  /* 0x0000009e1034723c */ /* 0x000fe20000001834 */
[----:B------:R-:W2:Y:S03]  /*b090*/  LDSM.16.M88.4 R156, [R198] ;  /* 0x00000000c69c783b */ /* 0x000ea60000000200 */
[----:B------:R3:W-:Y:S04]  /*b0a0*/  MUFU.TANH R237, R7 ;  /* 0x0000000700ed7308 */ /* 0x0007e80000002400 */
[C---:B-1----:R-:W-:Y:S04]  /*b0b0*/  HMMA.16816.F32 R64, R144.reuse, R12, R64 ;  /* 0x0000000c9040723c */ /* 0x042fe80000001840 */
[----:B------:R-:W1:Y:S04]  /*b0c0*/  MUFU.TANH R9, R9 ;  /* 0x0000000900097308 */ /* 0x000e680000002400 */
[----:B------:R-:W-:Y:S01]  /*b0d0*/  HMMA.16816.F32 R60, R144, R14, R60 ;  /* 0x0000000e903c723c */ /* 0x000fe2000000183c */
[----:B------:R-:W-:Y:S03]  /*b0e0*/  LDSM.16.M88.4 R12, [R197] ;  /* 0x00000000c50c783b */ /* 0x000fe60000000200 */
[----:B------:R-:W-:Y:S01]  /*b0f0*/  MUFU.TANH R11, R11 ;  /* 0x0000000b000b7308 */ /* 0x000fe20000002400 */
[----:B---3--:R-:W3:Y:S03]  /*b100*/  LDSM.16.M88.4 R4, [R215+0x9800] ;  /* 0x00980000d704783b */ /* 0x008ee60000000200 */
[----:B------:R-:W-:Y:S01]  /*b110*/  HMMA.16816.F32 R152, R140, R20, R152 ;  /* 0x000000148c98723c */ /* 0x000fe20000001898 */
[----:B-1----:R-:W-:-:S03]  /*b120*/  FFMA.FTZ R9, R0, R165, R9 ;  /* 0x000000a500097223 */ /* 0x002fc60000010009 */
[----:B------:R-:W1:Y:S04]  /*b130*/  MUFU.TANH R8, R8 ;  /* 0x0000000800087308 */ /* 0x000e680000002400 */
[----:B------:R-:W-:Y:S01]  /*b140*/  HMMA.16816.F32 R136, R140, R22, R136 ;  /* 0x000000168c88723c */ /* 0x000fe20000001888 */
[----:B------:R-:W4:Y:S01]  /*b150*/  LDSM.16.M88.4 R20, [R204+0x5800] ;  /* 0x00580000cc14783b */ /* 0x000f220000000200 */
[----:B------:R-:W-:Y:S02]  /*b160*/  FSEL R9, R9, -INF , !P3 ;  /* 0xff80000009097808 */ /* 0x000fe40005800000 */
[----:B------:R-:W-:-:S04]  /*b170*/  ISETP.GE.AND P3, PT, R170, R181, PT ;  /* 0x000000b5aa00720c */ /* 0x000fc80003f66270 */
[----:B------:R-:W-:Y:S01]  /*b180*/  HMMA.16816.F32 R44, R16, R150, R44 ;  /* 0x00000096102c723c */ /* 0x000fe2000000182c */
[----:B-1----:R-:W-:-:S07]  /*b190*/  FFMA.FTZ R8, R0, R176, R8 ;  /* 0x000000b000087223 */ /* 0x002fce0000010008 */
[C---:B--2---:R-:W-:Y:S01]  /*b1a0*/  HMMA.16816.F32 R40, R16.reuse, R156, R40 ;  /* 0x0000009c1028723c */ /* 0x044fe20000001828 */
[----:B------:R-:W-:Y:S02]  /*b1b0*/  FMUL.FTZ R152, R152, c[0x0][0x2ec] ;  /* 0x0000bb0098987a20 */ /* 0x000fe40000410000 */
[----:B------:R-:W-:Y:S02]  /*b1c0*/  FMUL.FTZ R153, R153, c[0x0][0x2ec] ;  /* 0x0000bb0099997a20 */ /* 0x000fe40000410000 */
[----:B------:R-:W-:Y:S01]  /*b1d0*/  FMUL.FTZ R150, R155, c[0x0][0x2ec] ;  /* 0x0000bb009b967a20 */ /* 0x000fe20000410000 */
[----:B------:R-:W-:Y:S01]  /*b1e0*/  IADD3 R155, R164, 0x31, RZ ;  /* 0x00000031a49b7810 */ /* 0x000fe20007ffe0ff */
[----:B------:R-:W-:Y:S01]  /*b1f0*/  FMUL.FTZ R154, R154, c[0x0][0x2ec] ;  /* 0x0000bb009a9a7a20 */ /* 0x000fe20000410000 */
[----:B------:R-:W-:Y:S01]  /*b200*/  HMMA.16816.F32 R36, R16, R158, R36 ;  /* 0x0000009e1024723c */ /* 0x000fe20000001824 */
[----:B------:R-:W-:Y:S01]  /*b210*/  FMUL.FTZ R136, R136, c[0x0][0x2ec] ;  /* 0x0000bb0088887a20 */ /* 0x000fe20000410000 */
[----:B------:R-:W1:Y:S01]  /*b220*/  MUFU.TANH R152, R152 ;  /* 0x0000009800987308 */ /* 0x000e620000002400 */
[----:B------:R-:W-:-:S02]  /*b230*/  FMUL.FTZ R137, R137, c[0x0][0x2ec] ;  /* 0x0000bb0089897a20 */ /* 0x000fc40000410000 */
[----:B------:R-:W-:Y:S02]  /*b240*/  FMUL.FTZ R138, R138, c[0x0][0x2ec] ;  /* 0x0000bb008a8a7a20 */ /* 0x000fe40000410000 */
[----:B------:R-:W-:Y:S01]  /*b250*/  FMUL.FTZ R139, R139, c[0x0][0x2ec] ;  /* 0x0000bb008b8b7a20 */ /* 0x000fe20000410000 */
[C---:B---3--:R-:W-:Y:S02]  /*b260*/  HMMA.16816.F32 R56, R144.reuse, R4, R56 ;  /* 0x000000049038723c */ /* 0x048fe40000001838 */
[----:B------:R-:W-:Y:S06]  /*b270*/  MUFU.TANH R153, R153 ;  /* 0x0000009900997308 */ /* 0x000fec0000002400 */
[----:B------:R-:W-:Y:S01]  /*b280*/  HMMA.16816.F32 R52, R144, R6, R52 ;  /* 0x000000069034723c */ /* 0x000fe20000001834 */
[----:B------:R-:W2:Y:S01]  /*b290*/  LDSM.16.M88.4 R4, [R215+0xa000] ;  /* 0x00a00000d704783b */ /* 0x000ea20000000200 */
[----:B------:R-:W-:Y:S06]  /*b2a0*/  MUFU.TANH R150, R150 ;  /* 0x0000009600967308 */ /* 0x000fec0000002400 */
[C---:B------:R-:W-:Y:S02]  /*b2b0*/  HMMA.16816.F32 R32, R16.reuse, R12, R32 ;  /* 0x0000000c1020723c */ /* 0x040fe40000001820 */
[----:B------:R-:W-:Y:S06]  /*b2c0*/  MUFU.TANH R154, R154 ;  /* 0x0000009a009a7308 */ /* 0x000fec0000002400 */
[----:B------:R-:W-:Y:S01]  /*b2d0*/  HMMA.16816.F32 R28, R16, R14, R28 ;  /* 0x0000000e101c723c */ /* 0x000fe2000000181c */
[----:B------:R-:W3:Y:S01]  /*b2e0*/  LDSM.16.M88.4 R12, [R215+0xa800] ;  /* 0x00a80000d70c783b */ /* 0x000ee20000000200 */
[----:B------:R-:W-:Y:S06]  /*b2f0*/  MUFU.TANH R136, R136 ;  /* 0x0000008800887308 */ /* 0x000fec0000002400 */
[C---:B------:R-:W-:Y:S02]  /*b300*/  HMMA.16816.F32 R60, R140.reuse, R162, R60 ;  /* 0x000000a28c3c723c */ /* 0x040fe4000000183c */
[----:B------:R-:W-:Y:S06]  /*b310*/  MUFU.TANH R151, R137 ;  /* 0x0000008900977308 */ /* 0x000fec0000002400 */
[C---:B----4-:R-:W-:Y:S02]  /*b320*/  HMMA.16816.F32 R56, R140.reuse, R20, R56 ;  /* 0x000000148c38723c */ /* 0x050fe40000001838 */
[----:B------:R-:W-:Y:S06]  /*b330*/  MUFU.TANH R156, R139 ;  /* 0x0000008b009c7308 */ /* 0x000fec0000002400 */
[----:B------:R-:W-:Y:S01]  /*b340*/  HMMA.16816.F32 R52, R140, R22, R52 ;  /* 0x000000168c34723c */ /* 0x000fe20000001834 */
[----:B------:R-:W4:Y:S01]  /*b350*/  LDSM.16.M88.4 R20, [R204+0x6000] ;  /* 0x00600000cc14783b */ /* 0x000f220000000200 */
[----:B------:R-:W5:Y:S06]  /*b360*/  MUFU.TANH R138, R138 ;  /* 0x0000008a008a7308 */ /* 0x000f6c0000002400 */
[----:B--2---:R-:W-:Y:S01]  /*b370*/  HMMA.16816.F32 R48, R144, R4, R48 ;  /* 0x000000049030723c */ /* 0x004fe20000001830 */
[----:B------:R-:W-:Y:S01]  /*b380*/  FMUL.FTZ R63, R63, c[0x0][0x2ec] ;  /* 0x0000bb003f3f7a20 */ /* 0x000fe20000410000 */
[----:B------:R-:W-:Y:S01]  /*b390*/  I2F R137, R155 ;  /* 0x0000009b00897306 */ /* 0x000fe20000201400 */
[----:B------:R-:W-:-:S02]  /*b3a0*/  FMUL.FTZ R61, R61, c[0x0][0x2ec] ;  /* 0x0000bb003d3d7a20 */ /* 0x000fc40000410000 */
[----:B------:R-:W-:Y:S02]  /*b3b0*/  FMUL.FTZ R60, R60, c[0x0][0x2ec] ;  /* 0x0000bb003c3c7a20 */ /* 0x000fe40000410000 */
[----:B------:R-:W-:Y:S01]  /*b3c0*/  FMUL.FTZ R62, R62, c[0x0][0x2ec] ;  /* 0x0000bb003e3e7a20 */ /* 0x000fe20000410000 */
[C---:B------:R-:W-:Y:S01]  /*b3d0*/  HMMA.16816.F32 R44, R144.reuse, R6, R44 ;  /* 0x00000006902c723c */ /* 0x040fe2000000182c */
[----:B------:R-:W2:Y:S01]  /*b3e0*/  LDSM.16.M88.4 R4, [R215+0xb000] ;  /* 0x00b00000d704783b */ /* 0x000ea20000000200 */
[----:B------:R-:W-:Y:S01]  /*b3f0*/  FMUL.FTZ R56, R56, c[0x0][0x2ec] ;  /* 0x0000bb0038387a20 */ /* 0x000fe20000410000 */
[----:B------:R-:W-:Y:S01]  /*b400*/  MUFU.TANH R61, R61 ;  /* 0x0000003d003d7308 */ /* 0x000fe20000002400 */
[----:B------:R-:W-:Y:S02]  /*b410*/  FMUL.FTZ R57, R57, c[0x0][0x2ec] ;  /* 0x0000bb0039397a20 */ /* 0x000fe40000410000 */
[----:B------:R-:W-:Y:S02]  /*b420*/  FMUL.FTZ R58, R58, c[0x0][0x2ec] ;  /* 0x0000bb003a3a7a20 */ /* 0x000fe40000410000 */
[----:B---3--:R-:W-:Y:S01]  /*b430*/  HMMA.16816.F32 R40, R144, R12, R40 ;  /* 0x0000000c9028723c */ /* 0x008fe20000001828 */
[----:B------:R-:W-:-:S02]  /*b440*/  FMUL.FTZ R59, R59, c[0x0][0x2ec] ;  /* 0x0000bb003b3b7a20 */ /* 0x000fc40000410000 */
[----:B------:R-:W-:Y:S01]  /*b450*/  MUFU.TANH R162, R58 ;  /* 0x0000003a00a27308 */ /* 0x000fe20000002400 */
[----:B------:R-:W-:Y:S02]  /*b460*/  FMUL.FTZ R55, R55, c[0x0][0x2ec] ;  /* 0x0000bb0037377a20 */ /* 0x000fe40000410000 */
[----:B------:R-:W-:Y:S02]  /*b470*/  FMUL.FTZ R52, R52, c[0x0][0x2ec] ;  /* 0x0000bb0034347a20 */ /* 0x000fe40000410000 */
[----:B------:R-:W-:Y:S01]  /*b480*/  HMMA.16816.F32 R36, R144, R14, R36 ;  /* 0x0000000e9024723c */ /* 0x000fe20000001824 */
[----:B------:R-:W3:Y:S01]  /*b490*/  LDSM.16.M88.4 R12, [R196] ;  /* 0x00000000c40c783b */ /* 0x000ee20000000200 */
[----:B------:R-:W-:Y:S01]  /*b4a0*/  FMUL.FTZ R54, R54, c[0x0][0x2ec] ;  /* 0x0000bb0036367a20 */ /* 0x000fe20000410000 */
[----:B------:R-:W-:Y:S01]  /*b4b0*/  MUFU.TANH R163, R59 ;  /* 0x0000003b00a37308 */ /* 0x000fe20000002400 */
[----:B------:R-:W-:-:S04]  /*b4c0*/  FMUL.FTZ R53, R53, c[0x0][0x2ec] ;  /* 0x0000bb0035357a20 */ /* 0x000fc80000410000 */
[C---:B------:R-:W-:Y:S03]  /*b4d0*/  HMMA.16816.F32 R64, R140.reuse, R160, R64 ;  /* 0x000000a08c40723c */ /* 0x040fe60000001840 */
[----:B------:R-:W-:Y:S05]  /*b4e0*/  MUFU.TANH R160, R63 ;  /* 0x0000003f00a07308 */ /* 0x000fea0000002400 */
[C---:B----4-:R-:W-:Y:S03]  /*b4f0*/  HMMA.16816.F32 R48, R140.reuse, R20, R48 ;  /* 0x000000148c30723c */ /* 0x050fe60000001830 */
[----:B------:R-:W-:Y:S05]  /*b500*/  MUFU.TANH R63, R56 ;  /* 0x00000038003f7308 */ /* 0x000fea0000002400 */
[----:B------:R-:W-:Y:S01]  /*b510*/  HMMA.16816.F32 R44, R140, R22, R44 ;  /* 0x000000168c2c723c */ /* 0x000fe2000000182c */
[----:B------:R-:W4:Y:S02]  /*b520*/  LDSM.16.M88.4 R20, [R204+0x7000] ;  /* 0x00700000cc14783b */ /* 0x000f240000000200 */
[----:B------:R1:W-:Y:S05]  /*b530*/  MUFU.TANH R161, R57 ;  /* 0x0000003900a17308 */ /* 0x0003ea0000002400 */
[----:B--2---:R-:W-:Y:S01]  /*b540*/  HMMA.16816.F32 R32, R144, R4, R32 ;  /* 0x000000049020723c */ /* 0x004fe20000001820 */
[----:B------:R-:W-:-:S02]  /*b550*/  FMUL.FTZ R67, R67, c[0x0][0x2ec] ;  /* 0x0000bb0043437a20 */ /* 0x000fc40000410000 */
[----:B------:R-:W-:Y:S01]  /*b560*/  FMUL.FTZ R64, R64, c[0x0][0x2ec] ;  /* 0x0000bb0040407a20 */ /* 0x000fe20000410000 */
[----:B------:R2:W-:Y:S01]  /*b570*/  MUFU.TANH R242, R55 ;  /* 0x0000003700f27308 */ /* 0x0005e20000002400 */
[----:B------:R-:W-:Y:S02]  /*b580*/  FMUL.FTZ R65, R65, c[0x0][0x2ec] ;  /* 0x0000bb0041417a20 */ /* 0x000fe40000410000 */
[----:B------:R-:W-:Y:S01]  /*b590*/  FMUL.FTZ R66, R66, c[0x0][0x2ec] ;  /* 0x0000bb0042427a20 */ /* 0x000fe20000410000 */
[----:B------:R-:W-:Y:S01]  /*b5a0*/  HMMA.16816.F32 R28, R144, R6, R28 ;  /* 0x00000006901c723c */ /* 0x000fe2000000181c */
[----:B------:R-:W4:Y:S01]  /*b5b0*/  LDSM.16.M88.4 R4, [R215+0xb800] ;  /* 0x00b80000d704783b */ /* 0x000f220000000200 */
[----:B------:R-:W-:Y:S02]  /*b5c0*/  FMUL.FTZ R48, R48, c[0x0][0x2ec] ;  /* 0x0000bb0030307a20 */ /* 0x000fe40000410000 */
[----:B------:R5:W5:Y:S01]  /*b5d0*/  MUFU.TANH R139, R64 ;  /* 0x00000040008b7308 */ /* 0x000b620000002400 */
[----:B-1----:R-:W1:Y:S01]  /*b5e0*/  LDSM.16.M88.4 R56, [R204+0x6800] ;  /* 0x00680000cc38783b */ /* 0x002e620000000200 */
[----:B------:R-:W-:-:S02]  /*b5f0*/  FMUL.FTZ R50, R50, c[0x0][0x2ec] ;  /* 0x0000bb0032327a20 */ /* 0x000fc40000410000 */
[----:B---3--:R-:W-:Y:S01]  /*b600*/  HMMA.16816.F32 R24, R16, R12, R24 ;  /* 0x0000000c1018723c */ /* 0x008fe20000001818 */
[----:B------:R-:W-:Y:S02]  /*b610*/  FMUL.FTZ R45, R45, c[0x0][0x2ec] ;  /* 0x0000bb002d2d7a20 */ /* 0x000fe40000410000 */
[----:B------:R-:W-:Y:S01]  /*b620*/  FMUL.FTZ R44, R44, c[0x0][0x2ec] ;  /* 0x0000bb002c2c7a20 */ /* 0x000fe20000410000 */
[----:B------:R3:W3:Y:S01]  /*b630*/  MUFU.TANH R157, R65 ;  /* 0x00000041009d7308 */ /* 0x0006e20000002400 */
[----:B--2---:R-:W-:Y:S01]  /*b640*/  FFMA.FTZ R55, R0, R171, R152 ;  /* 0x000000ab00377223 */ /* 0x004fe20000010098 */
[C---:B------:R-:W-:Y:S01]  /*b650*/  IADD3 R152, R164.reuse, 0x58, RZ ;  /* 0x00000058a4987810 */ /* 0x040fe20007ffe0ff */
[----:B------:R-:W-:Y:S01]  /*b660*/  FMUL.FTZ R49, R49, c[0x0][0x2ec] ;  /* 0x0000bb0031317a20 */ /* 0x000fe20000410000 */
[----:B------:R-:W-:Y:S01]  /*b670*/  IADD3 R13, R164, 0x40, RZ ;  /* 0x00000040a40d7810 */ /* 0x000fe20007ffe0ff */
[----:B------:R-:W-:Y:S02]  /*b680*/  FMUL.FTZ R51, R51, c[0x0][0x2ec] ;  /* 0x0000bb0033337a20 */ /* 0x000fe40000410000 */
[----:B------:R-:W-:Y:S01]  /*b690*/  FMUL.FTZ R46, R46, c[0x0][0x2ec] ;  /* 0x0000bb002e2e7a20 */ /* 0x000fe20000410000 */
[----:B------:R-:W2:Y:S01]  /*b6a0*/  MUFU.TANH R67, R67 ;  /* 0x0000004300437308 */ /* 0x000ea20000002400 */
[----:B-----5:R-:W-:-:S02]  /*b6b0*/  FFMA.FTZ R64, R0, R182, R138 ;  /* 0x000000b600407223 */ /* 0x020fc4000001008a */
[C---:B------:R-:W-:Y:S01]  /*b6c0*/  FFMA.FTZ R139, R0.reuse, R186, R139 ;  /* 0x000000ba008b7223 */ /* 0x040fe2000001008b */
[C---:B----4-:R-:W-:Y:S04]  /*b6d0*/  HMMA.16816.F32 R32, R140.reuse, R20, R32 ;  /* 0x000000148c20723c */ /* 0x050fe80000001820 */
[----:B------:R4:W-:Y:S01]  /*b6e0*/  MUFU.TANH R248, R44 ;  /* 0x0000002c00f87308 */ /* 0x0009e20000002400 */
[C---:B---3--:R-:W-:Y:S02]  /*b6f0*/  FFMA.FTZ R65, R0.reuse, R171, R154 ;  /* 0x000000ab00417223 */ /* 0x048fe4000001009a */
[CC--:B------:R-:W-:Y:S01]  /*b700*/  FFMA.FTZ R157, R0.reuse, R188.reuse, R157 ;  /* 0x000000bc009d7223 */ /* 0x0c0fe2000001009d */
[----:B------:R-:W-:Y:S04]  /*b710*/  HMMA.16816.F32 R28, R140, R22, R28 ;  /* 0x000000168c1c723c */ /* 0x000fe8000000181c */
[----:B------:R3:W5:Y:S01]  /*b720*/  MUFU.TANH R158, R66 ;  /* 0x00000042009e7308 */ /* 0x0007620000002400 */
[----:B--2---:R-:W-:Y:S01]  /*b730*/  FFMA.FTZ R188, R0, R188, R67 ;  /* 0x000000bc00bc7223 */ /* 0x004fe20000010043 */
[----:B------:R-:W-:-:S02]  /*b740*/  IADD3 R67, R164, 0x68, RZ ;  /* 0x00000068a4437810 */ /* 0x000fc40007ffe0ff */
[----:B------:R-:W-:Y:S01]  /*b750*/  HMMA.16816.F32 R24, R144, R4, R24 ;  /* 0x000000049018723c */ /* 0x000fe20000001818 */
[----:B----4-:R-:W-:-:S03]  /*b760*/  FFMA.FTZ R44, R0, R169, R148 ;  /* 0x000000a9002c7223 */ /* 0x010fc60000010094 */
[----:B------:R-:W2:Y:S01]  /*b770*/  MUFU.TANH R60, R60 ;  /* 0x0000003c003c7308 */ /* 0x000ea20000002400 */
[----:B------:R-:W-:Y:S02]  /*b780*/  IADD3 R148, R164, 0x50, RZ ;  /* 0x00000050a4947810 */ /* 0x000fe40007ffe0ff */
[C---:B------:R-:W-:Y:S01]  /*b790*/  FFMA.FTZ R4, R0.reuse, R165, R11 ;  /* 0x000000a500047223 */ /* 0x040fe2000001000b */
[C---:B-1----:R-:W-:Y:S01]  /*b7a0*/  HMMA.16816.F32 R40, R140.reuse, R56, R40 ;  /* 0x000000388c28723c */ /* 0x042fe20000001828 */
[----:B------:R-:W-:Y:S01]  /*b7b0*/  FFMA.FTZ R5, R0, R169, R237 ;  /* 0x000000a900057223 */ /* 0x000fe200000100ed */
[----:B------:R-:W-:Y:S01]  /*b7c0*/  FSEL R44, R44, -INF , !P3 ;  /* 0xff8000002c2c7808 */ /* 0x000fe20005800000 */
[----:B------:R-:W-:Y:S01]  /*b7d0*/  FFMA.FTZ R11, R0, R167, R149 ;  /* 0x000000a7000b7223 */ /* 0x000fe20000010095 */
[----:B------:R1:W-:Y:S01]  /*b7e0*/  MUFU.TANH R57, R45 ;  /* 0x0000002d00397308 */ /* 0x0003e20000002400 */
[----:B------:R-:W-:Y:S01]  /*b7f0*/  FSEL R4, R4, -INF , !P5 ;  /* 0xff80000004047808 */ /* 0x000fe20006800000 */
[----:B---3--:R-:W-:Y:S01]  /*b800*/  FFMA.FTZ R66, R0, R178, R150 ;  /* 0x000000b200427223 */ /* 0x008fe20000010096 */
[----:B------:R-:W-:Y:S01]  /*b810*/  ISETP.GE.AND P5, PT, R170, R180, PT ;  /* 0x000000b4aa00720c */ /* 0x000fe20003fa6270 */
[----:B------:R-:W-:Y:S01]  /*b820*/  HMMA.16816.F32 R36, R140, R58, R36 ;  /* 0x0000003a8c24723c */ /* 0x000fe20000001824 */
[----:B------:R-:W-:Y:S01]  /*b830*/  ISETP.GE.AND P3, PT, R179, R181, PT ;  /* 0x000000b5b300720c */ /* 0x000fe20003f66270 */
[C---:B-----5:R-:W-:Y:S01]  /*b840*/  FFMA.FTZ R138, R0.reuse, R186, R158 ;  /* 0x000000ba008a7223 */ /* 0x060fe2000001009e */
[----:B------:R-:W-:Y:S01]  /*b850*/  FSEL R5, R5, -INF , !P5 ;  /* 0xff80000005057808 */ /* 0x000fe20006800000 */
[----:B------:R3:W4:Y:S01]  /*b860*/  MUFU.TANH R159, R62 ;  /* 0x0000003e009f7308 */ /* 0x0007220000002400 */
[----:B------:R-:W-:Y:S01]  /*b870*/  ISETP.GE.AND P5, PT, R179, R180, PT ;  /* 0x000000b4b300720c */ /* 0x000fe20003fa6270 */
[C---:B--2---:R-:W-:Y:S01]  /*b880*/  FFMA.FTZ R154, R0.reuse, R190, R60 ;  /* 0x000000be009a7223 */ /* 0x044fe2000001003c */
[----:B------:R-:W-:Y:S01]  /*b890*/  FSEL R11, R11, -INF , !P4 ;  /* 0xff8000000b0b7808 */ /* 0x000fe20006000000 */
[C---:B------:R-:W-:Y:S01]  /*b8a0*/  FFMA.FTZ R59, R0.reuse, R178, R153 ;  /* 0x000000b2003b7223 */ /* 0x040fe20000010099 */
[----:B------:R-:W-:Y:S01]  /*b8b0*/  ISETP.GE.AND P4, PT, R177, R180, PT ;  /* 0x000000b4b100720c */ /* 0x000fe20003f86270 */
[----:B------:R-:W-:Y:S01]  /*b8c0*/  FFMA.FTZ R58, R0, R182, R136 ;  /* 0x000000b6003a7223 */ /* 0x000fe20000010088 */
[----:B------:R-:W-:Y:S01]  /*b8d0*/  FSEL R66, R66, -INF , !P5 ;  /* 0xff80000042427808 */ /* 0x000fe20006800000 */
[----:B-1----:R-:W-:Y:S01]  /*b8e0*/  FFMA.FTZ R45, R0, R167, R236 ;  /* 0x000000a7002d7223 */ /* 0x002fe200000100ec */
[----:B------:R-:W-:Y:S01]  /*b8f0*/  MUFU.TANH R244, R48 ;  /* 0x0000003000f47308 */ /* 0x000fe20000002400 */
[----:B------:R-:W-:Y:S01]  /*b900*/  FSEL R59, R59, -INF , !P3 ;  /* 0xff8000003b3b7808 */ /* 0x000fe20005800000 */
[----:B------:R-:W-:Y:S01]  /*b910*/  FMUL.FTZ R32, R32, c[0x0][0x2ec] ;  /* 0x0000bb0020207a20 */ /* 0x000fe20000410000 */
[-C--:B------:R-:W-:Y:S01]  /*b920*/  ISETP.GE.AND P3, PT, R185, R181.reuse, PT ;  /* 0x000000b5b900720c */ /* 0x080fe20003f66270 */
[----:B------:R-:W-:Y:S01]  /*b930*/  FMUL.FTZ R43, R43, c[0x0][0x2ec] ;  /* 0x0000bb002b2b7a20 */ /* 0x000fe20000410000 */
[----:B------:R-:W-:Y:S01]  /*b940*/  FSEL R45, R45, -INF , !P6 ;  /* 0xff8000002d2d7808 */ /* 0x000fe20007000000 */
[----:B------:R-:W-:Y:S01]  /*b950*/  FMUL.FTZ R40, R40, c[0x0][0x2ec] ;  /* 0x0000bb0028287a20 */ /* 0x000fe20000410000 */
[-C--:B------:R-:W-:Y:S01]  /*b960*/  ISETP.GE.AND P6, PT, R177, R181.reuse, PT ;  /* 0x000000b5b100720c */ /* 0x080fe20003fc6270 */
[----:B------:R-:W1:Y:S01]  /*b970*/  MUFU.TANH R48, R43 ;  /* 0x0000002b00307308 */ /* 0x000e620000002400 */
[----:B---3--:R-:W-:Y:S01]  /*b980*/  FFMA.FTZ R62, R0, R184, R151 ;  /* 0x000000b8003e7223 */ /* 0x008fe20000010097 */
[----:B------:R-:W-:Y:S01]  /*b990*/  ISETP.GE.AND P5, PT, R185, R180, PT ;  /* 0x000000b4b900720c */ /* 0x000fe20003fa6270 */
[----:B------:R-:W-:Y:S01]  /*b9a0*/  FMUL.FTZ R20, R36, c[0x0][0x2ec] ;  /* 0x0000bb0024147a20 */ /* 0x000fe20000410000 */
[----:B------:R-:W-:Y:S01]  /*b9b0*/  FSEL R55, R55, -INF , !P6 ;  /* 0xff80000037377808 */ /* 0x000fe20007000000 */
[C---:B------:R-:W-:Y:S01]  /*b9c0*/  FFMA.FTZ R36, R0.reuse, R184, R156 ;  /* 0x000000b800247223 */ /* 0x040fe2000001009c */
[----:B------:R-:W-:Y:S01]  /*b9d0*/  ISETP.GE.AND P6, PT, R183, R181, PT ;  /* 0x000000b5b700720c */ /* 0x000fe20003fc6270 */
[C---:B------:R-:W-:Y:S01]  /*b9e0*/  FFMA.FTZ R151, R0.reuse, R193, R61 ;  /* 0x000000c100977223 */ /* 0x040fe2000001003d */
[----:B------:R-:W-:Y:S01]  /*b9f0*/  MUFU.TANH R246, R50 ;  /* 0x0000003200f67308 */ /* 0x000fe20000002400 */
[----:B------:R-:W-:Y:S01]  /*ba00*/  FSEL R65, R65, -INF , !P4 ;  /* 0xff80000041417808 */ /* 0x000fe20006000000 */
[C---:B----4-:R-:W-:Y:S01]  /*ba10*/  FFMA.FTZ R150, R0.reuse, R190, R159 ;  /* 0x000000be00967223 */ /* 0x050fe2000001009f */
[-C--:B------:R-:W-:Y:S01]  /*ba20*/  ISETP.GE.AND P4, PT, R183, R180.reuse, PT ;  /* 0x000000b4b700720c */ /* 0x080fe20003f86270 */
[----:B------:R-:W-:Y:S01]  /*ba30*/  FFMA.FTZ R159, R0, R137, R163 ;  /* 0x00000089009f7223 */ /* 0x000fe200000100a3 */
[----:B------:R-:W-:Y:S01]  /*ba40*/  FSEL R58, R58, -INF , !P6 ;  /* 0xff8000003a3a7808 */ /* 0x000fe20007000000 */
[----:B------:R-:W-:Y:S01]  /*ba50*/  FMUL.FTZ R42, R42, c[0x0][0x2ec] ;  /* 0x0000bb002a2a7a20 */ /* 0x000fe20000410000 */
[----:B------:R-:W-:Y:S01]  /*ba60*/  ISETP.GE.AND P6, PT, R187, R181, PT ;  /* 0x000000b5bb00720c */ /* 0x000fe20003fc6270 */
[----:B------:R2:W3:Y:S01]  /*ba70*/  MUFU.TANH R50, R20 ;  /* 0x0000001400327308 */ /* 0x0004e20000002400 */
[----:B------:R-:W-:Y:S01]  /*ba80*/  FSEL R62, R62, -INF , !P3 ;  /* 0xff8000003e3e7808 */ /* 0x000fe20005800000 */
[----:B-1----:R-:W-:Y:S01]  /*ba90*/  IMAD.MOV.U32 R156, RZ, RZ, R48 ;  /* 0x000000ffff9c7224 */ /* 0x002fe200078e0030 */
[----:B------:R-:W-:Y:S01]  /*baa0*/  FSEL R36, R36, -INF , !P5 ;  /* 0xff80000024247808 */ /* 0x000fe20006800000 */
[----:B------:R-:W-:Y:S01]  /*bab0*/  FFMA.FTZ R48, R0, R137, R161 ;  /* 0x0000008900307223 */ /* 0x000fe200000100a1 */
[----:B------:R-:W-:Y:S01]  /*bac0*/  ISETP.GE.AND P3, PT, R189, R181, PT ;  /* 0x000000b5bd00720c */ /* 0x000fe20003f66270 */
[----:B------:R-:W-:Y:S01]  /*bad0*/  FMUL.FTZ R41, R41, c[0x0][0x2ec] ;  /* 0x0000bb0029297a20 */ /* 0x000fe20000410000 */
[-C--:B------:R-:W-:Y:S01]  /*bae0*/  ISETP.GE.AND P5, PT, R189, R180.reuse, PT ;  /* 0x000000b4bd00720c */ /* 0x080fe20003fa6270 */
[----:B------:R-:W-:Y:S01]  /*baf0*/  MUFU.TANH R52, R52 ;  /* 0x0000003400347308 */ /* 0x000fe20000002400 */
[----:B------:R-:W-:Y:S01]  /*bb00*/  FSEL R64, R64, -INF , !P4 ;  /* 0xff80000040407808 */ /* 0x000fe20006000000 */
[----:B------:R-:W-:Y:S01]  /*bb10*/  FMUL.FTZ R37, R37, c[0x0][0x2ec] ;  /* 0x0000bb0025257a20 */ /* 0x000fe20000410000 */
[-C--:B------:R-:W-:Y:S01]  /*bb20*/  ISETP.GE.AND P4, PT, R187, R180.reuse, PT ;  /* 0x000000b4bb00720c */ /* 0x080fe20003f86270 */
[----:B------:R-:W-:Y:S01]  /*bb30*/  FMUL.FTZ R38, R38, c[0x0][0x2ec] ;  /* 0x0000bb0026267a20 */ /* 0x000fe20000410000 */
[----:B------:R-:W-:Y:S01]  /*bb40*/  FSEL R178, R139, -INF , !P6 ;  /* 0xff8000008bb27808 */ /* 0x000fe20007000000 */
[----:B------:R-:W-:Y:S01]  /*bb50*/  FMUL.FTZ R39, R39, c[0x0][0x2ec] ;  /* 0x0000bb0027277a20 */ /* 0x000fe20000410000 */
[----:B------:R-:W-:Y:S01]  /*bb60*/  FSEL R177, R157, -INF , !P3 ;  /* 0xff8000009db17808 */ /* 0x000fe20005800000 */
[----:B------:R-:W-:Y:S01]  /*bb70*/  MUFU.TANH R54, R54 ;  /* 0x0000003600367308 */ /* 0x000fe20000002400 */
[----:B------:R-:W-:Y:S01]  /*bb80*/  FSEL R139, R188, -INF , !P5 ;  /* 0xff800000bc8b7808 */ /* 0x000fe20006800000 */
[----:B------:R-:W-:Y:S01]  /*bb90*/  FFMA.FTZ R157, R0, R195, R162 ;  /* 0x000000c3009d7223 */ /* 0x000fe200000100a2 */
[CC--:B------:R-:W-:Y:S01]  /*bba0*/  ISETP.GE.AND P3, PT, R194.reuse, R181.reuse, PT ;  /* 0x000000b5c200720c */ /* 0x0c0fe20003f66270 */
[----:B--2---:R-:W1:Y:S01]  /*bbb0*/  LDSM.16.M88.4 R20, [R204+0x7800] ;  /* 0x00780000cc14783b */ /* 0x004e620000000200 */
[-C--:B------:R-:W-:Y:S01]  /*bbc0*/  ISETP.GE.AND P5, PT, R194, R180.reuse, PT ;  /* 0x000000b4c200720c */ /* 0x080fe20003fa6270 */
[----:B------:R-:W-:Y:S01]  /*bbd0*/  FMUL.FTZ R33, R33, c[0x0][0x2ec] ;  /* 0x0000bb0021217a20 */ /* 0x000fe20000410000 */
[----:B------:R-:W-:Y:S01]  /*bbe0*/  FSEL R138, R138, -INF , !P4 ;  /* 0xff8000008a8a7808 */ /* 0x000fe20006000000 */
[----:B------:R2:W4:Y:S01]  /*bbf0*/  MUFU.TANH R243, R49 ;  /* 0x0000003100f37308 */ /* 0x0005220000002400 */
[C---:B------:R-:W-:Y:S01]  /*bc00*/  ISETP.GE.AND P6, PT, R191.reuse, R181, PT ;  /* 0x000000b5bf00720c */ /* 0x040fe20003fc6270 */
[----:B------:R-:W-:Y:S01]  /*bc10*/  FMUL.FTZ R34, R34, c[0x0][0x2ec] ;  /* 0x0000bb0022227a20 */ /* 0x000fe20000410000 */
[----:B------:R-:W-:Y:S01]  /*bc20*/  ISETP.GE.AND P4, PT, R191, R180, PT ;  /* 0x000000b4bf00720c */ /* 0x000fe20003f86270 */
[----:B---3--:R-:W-:Y:S01]  /*bc30*/  IMAD.MOV.U32 R191, RZ, RZ, R50 ;  /* 0x000000ffffbf7224 */ /* 0x008fe200078e0032 */
[----:B------:R-:W-:Y:S01]  /*bc40*/  FSEL R151, R151, -INF , !P3 ;  /* 0xff80000097977808 */ /* 0x000fe20005800000 */
[----:B------:R-:W-:Y:S01]  /*bc50*/  FFMA.FTZ R50, R0, R195, R63 ;  /* 0x000000c300327223 */ /* 0x000fe2000001003f */
[----:B------:R-:W-:Y:S01]  /*bc60*/  ISETP.GE.AND P3, PT, R155, R181, PT ;  /* 0x000000b59b00720c */ /* 0x000fe20003f66270 */
[----:B------:R3:W5:Y:S01]  /*bc70*/  MUFU.TANH R56, R51 ;  /* 0x0000003300387308 */ /* 0x0007620000002400 */
[----:B------:R-:W-:Y:S01]  /*bc80*/  FSEL R154, R154, -INF , !P6 ;  /* 0xff8000009a9a7808 */ /* 0x000fe20007000000 */
[----:B------:R-:W-:-:S04]  /*bc90*/  DEPBAR.LE SB0, 0x0 ;  /* 0x000080000000791a */ /* 0x000fc80000000000 */
[----:B------:R-:W-:Y:S02]  /*bca0*/  FSEL R150, R150, -INF , !P4 ;  /* 0xff80000096967808 */ /* 0x000fe40006000000 */
[----:B--2---:R-:W-:Y:S01]  /*bcb0*/  IADD3 R49, R164, 0x39, RZ ;  /* 0x00000039a4317810 */ /* 0x004fe20007ffe0ff */
[----:B------:R-:W-:Y:S01]  /*bcc0*/  MUFU.TANH R53, R53 ;  /* 0x0000003500357308 */ /* 0x000fe20000002400 */
[----:B------:R-:W-:Y:S01]  /*bcd0*/  ISETP.GE.AND P6, PT, R192, R181, PT ;  /* 0x000000b5c000720c */ /* 0x000fe20003fc6270 */
[----:B----4-:R-:W-:Y:S01]  /*bce0*/  FFMA.FTZ R171, R0, R166, R243 ;  /* 0x000000a600ab7223 */ /* 0x010fe200000100f3 */
[----:B------:R-:W-:Y:S02]  /*bcf0*/  ISETP.GE.AND P4, PT, R192, R180, PT ;  /* 0x000000b4c000720c */ /* 0x000fe40003f86270 */
[----:B------:R-:W-:Y:S01]  /*bd00*/  FSEL R48, R48, -INF , !P3 ;  /* 0xff80000030307808 */ /* 0x000fe20005800000 */
[C---:B---3--:R-:W-:Y:S02]  /*bd10*/  FFMA.FTZ R51, R0.reuse, R193, R160 ;  /* 0x000000c100337223 */ /* 0x048fe400000100a0 */
[----:B------:R2:W3:Y:S01]  /*bd20*/  I2F R12, R49 ;  /* 0x00000031000c7306 */ /* 0x0004e20000201400 */
[----:B------:R-:W-:Y:S01]  /*bd30*/  ISETP.GE.AND P3, PT, R49, R181, PT ;  /* 0x000000b53100720c */ /* 0x000fe20003f66270 */
[----:B------:R-:W-:Y:S01]  /*bd40*/  FFMA.FTZ R160, R0, R245, R54 ;  /* 0x000000f500a07223 */ /* 0x000fe20000010036 */
[----:B------:R-:W-:Y:S01]  /*bd50*/  FSEL R50, R50, -INF , !P6 ;  /* 0xff80000032327808 */ /* 0x000fe20007000000 */
[----:B-----5:R-:W-:Y:S01]  /*bd60*/  FFMA.FTZ R56, R0, R166, R56 ;  /* 0x000000a600387223 */ /* 0x020fe20000010038 */
[----:B------:R-:W-:-:S02]  /*bd70*/  FSEL R51, R51, -INF , !P5 ;  /* 0xff80000033337808 */ /* 0x000fc40006800000 */
[-C--:B------:R-:W-:Y:S01]  /*bd80*/  ISETP.GE.AND P5, PT, R155, R180.reuse, PT ;  /* 0x000000b49b00720c */ /* 0x080fe20003fa6270 */
[----:B------:R4:W5:Y:S01]  /*bd90*/  MUFU.TANH R249, R46 ;  /* 0x0000002e00f97308 */ /* 0x0009620000002400 */
[----:B------:R-:W-:Y:S02]  /*bda0*/  FSEL R157, R157, -INF , !P4 ;  /* 0xff8000009d9d7808 */ /* 0x000fe40006000000 */
[----:B------:R-:W-:Y:S01]  /*bdb0*/  FSEL R159, R159, -INF , !P5 ;  /* 0xff8000009f9f7808 */ /* 0x000fe20006800000 */
[----:B-1----:R-:W-:Y:S01]  /*bdc0*/  HMMA.16816.F32 R24, R140, R20, R24 ;  /* 0x000000148c18723c */ /* 0x002fe20000001818 */
[-C--:B------:R-:W-:Y:S02]  /*bdd0*/  ISETP.GE.AND P5, PT, R49, R180.reuse, PT ;  /* 0x000000b43100720c */ /* 0x080fe40003fa6270 */
[C---:B------:R-:W-:Y:S01]  /*bde0*/  ISETP.GE.AND P6, PT, R247.reuse, R181, PT ;  /* 0x000000b5f700720c */ /* 0x040fe20003fc6270 */
[C---:B--2---:R-:W-:Y:S01]  /*bdf0*/  FFMA.FTZ R49, R0.reuse, R245, R52 ;  /* 0x000000f500317223 */ /* 0x044fe20000010034 */
[----:B------:R-:W-:Y:S01]  /*be00*/  ISETP.GE.AND P4, PT, R247, R180, PT ;  /* 0x000000b4f700720c */ /* 0x000fe20003f86270 */
[CC--:B---3--:R-:W-:Y:S01]  /*be10*/  FFMA.FTZ R53, R0.reuse, R12.reuse, R53 ;  /* 0x0000000c00357223 */ /* 0x0c8fe20000010035 */
[----:B------:R-:W1:Y:S01]  /*be20*/  I2F R170, R168 ;  /* 0x000000a800aa7306 */ /* 0x000e620000201400 */
[----:B------:R-:W-:Y:S01]  /*be30*/  FFMA.FTZ R165, R0, R12, R242 ;  /* 0x0000000c00a57223 */ /* 0x000fe200000100f2 */
[----:B------:R-:W-:-:S02]  /*be40*/  FSEL R49, R49, -INF , !P6 ;  /* 0xff80000031317808 */ /* 0x000fc40007000000 */
[----:B------:R-:W-:Y:S01]  /*be50*/  FSEL R160, R160, -INF , !P4 ;  /* 0xff800000a0a07808 */ /* 0x000fe20006000000 */
[----:B----4-:R-:W-:Y:S01]  /*be60*/  FMUL.FTZ R46, R47, c[0x0][0x2ec] ;  /* 0x0000bb002f2e7a20 */ /* 0x010fe20000410000 */
[C---:B------:R-:W-:Y:S01]  /*be70*/  ISETP.GE.AND P6, PT, R13.reuse, R181, PT ;  /* 0x000000b50d00720c */ /* 0x040fe20003fc6270 */
[----:B-----5:R-:W-:Y:S01]  /*be80*/  FFMA.FTZ R166, R0, R252, R249 ;  /* 0x000000fc00a67223 */ /* 0x020fe200000100f9 */
[----:B------:R2:W3:Y:S01]  /*be90*/  I2F R47, R13 ;  /* 0x0000000d002f7306 */ /* 0x0004e20000201400 */
[----:B------:R-:W-:Y:S02]  /*bea0*/  ISETP.GE.AND P4, PT, R13, R180, PT ;  /* 0x000000b40d00720c */ /* 0x000fe40003f86270 */
[C---:B------:R-:W-:Y:S02]  /*beb0*/  IADD3 R43, R164.reuse, 0x59, RZ ;  /* 0x00000059a42b7810 */ /* 0x040fe40007ffe0ff */
[----:B------:R-:W-:Y:S02]  /*bec0*/  IADD3 R183, R164, 0x60, RZ ;  /* 0x00000060a4b77810 */ /* 0x000fe40007ffe0ff */
[----:B------:R-:W-:Y:S01]  /*bed0*/  FSEL R153, R53, -INF , !P3 ;  /* 0xff80000035997808 */ /* 0x000fe20005800000 */
[----:B------:R-:W4:Y:S01]  /*bee0*/  MUFU.TANH R46, R46 ;  /* 0x0000002e002e7308 */ /* 0x000f220000002400 */
[----:B-1----:R-:W-:Y:S01]  /*bef0*/  FFMA.FTZ R57, R0, R170, R57 ;  /* 0x000000aa00397223 */ /* 0x002fe20000010039 */
[----:B------:R-:W-:Y:S01]  /*bf00*/  FSEL R165, R165, -INF , !P5 ;  /* 0xff800000a5a57808 */ /* 0x000fe20006800000 */
[----:B------:R-:W-:Y:S01]  /*bf10*/  FMUL.FTZ R24, R24, c[0x0][0x2ec] ;  /* 0x0000bb0018187a20 */ /* 0x000fe20000410000 */
[----:B------:R-:W-:-:S02]  /*bf20*/  IADD3 R182, R164, 0x61, RZ ;  /* 0x00000061a4b67810 */ /* 0x000fc40007ffe0ff */
[----:B------:R-:W-:Y:S01]  /*bf30*/  IADD3 R61, R164, 0x70, RZ ;  /* 0x00000070a43d7810 */ /* 0x000fe20007ffe0ff */
[----:B--2---:R-:W-:Y:S01]  /*bf40*/  HMMA.16816.F32 R12, R16, R14, R172 ;  /* 0x0000000e100c723c */ /* 0x004fe200000018ac */
[CC--:B---3--:R-:W-:Y:S01]  /*bf50*/  FFMA.FTZ R244, R0.reuse, R47.reuse, R244 ;  /* 0x0000002f00f47223 */ /* 0x0c8fe200000100f4 */
[----:B------:R-:W-:Y:S01]  /*bf60*/  MUFU.TANH R40, R40 ;  /* 0x0000002800287308 */ /* 0x000fe20000002400 */
[----:B------:R-:W-:Y:S01]  /*bf70*/  FFMA.FTZ R169, R0, R47, R246 ;  /* 0x0000002f00a97223 */ /* 0x000fe200000100f6 */
[CC--:B------:R-:W-:Y:S02]  /*bf80*/  ISETP.GE.AND P3, PT, R164.reuse, R181.reuse, PT ;  /* 0x000000b5a400720c */ /* 0x0c0fe40003f66270 */
[----:B------:R-:W-:Y:S01]  /*bf90*/  ISETP.GE.AND P5, PT, R164, R180, PT ;  /* 0x000000b4a400720c */ /* 0x000fe20003fa6270 */
[----:B------:R-:W-:Y:S01]  /*bfa0*/  FFMA.FTZ R173, R0, R252, R248 ;  /* 0x000000fc00ad7223 */ /* 0x000fe200000100f8 */
[----:B------:R-:W-:Y:S01]  /*bfb0*/  FSEL R172, R244, -INF , !P6 ;  /* 0xff800000f4ac7808 */ /* 0x000fe20007000000 */
[----:B----4-:R-:W-:Y:S01]  /*bfc0*/  FFMA.FTZ R46, R0, R170, R46 ;  /* 0x000000aa002e7223 */ /* 0x010fe2000001002e */
[----:B------:R1:W-:Y:S01]  /*bfd0*/  MUFU.TANH R149, R42 ;  /* 0x0000002a00957308 */ /* 0x0003e20000002400 */
[-C--:B------:R-:W-:Y:S01]  /*bfe0*/  ISETP.GE.AND P6, PT, R250, R181.reuse, PT ;  /* 0x000000b5fa00720c */ /* 0x080fe20003fc6270 */
[----:B------:R-:W-:Y:S01]  /*bff0*/  FMUL.FTZ R17, R35, c[0x0][0x2ec] ;  /* 0x0000bb0023117a20 */ /* 0x000fe20000410000 */
[----:B------:R-:W-:Y:S01]  /*c000*/  FSEL R169, R169, -INF , !P4 ;  /* 0xff800000a9a97808 */ /* 0x000fe20006000000 */
[----:B------:R-:W-:Y:S01]  /*c010*/  FMUL.FTZ R18, R28, c[0x0][0x2ec] ;  /* 0x0000bb001c127a20 */ /* 0x000fe20000410000 */
[----:B------:R-:W-:Y:S01]  /*c020*/  FSEL R171, R171, -INF , !P6 ;  /* 0xff800000abab7808 */ /* 0x000fe20007000000 */
[----:B------:R-:W-:Y:S01]  /*c030*/  FMUL.FTZ R19, R29, c[0x0][0x2ec] ;  /* 0x0000bb001d137a20 */ /* 0x000fe20000410000 */
[----:B------:R-:W-:Y:S01]  /*c040*/  ISETP.GE.AND P4, PT, R250, R180, PT ;  /* 0x000000b4fa00720c */ /* 0x000fe20003f86270 */
[----:B------:R-:W2:Y:S01]  /*c050*/  I2F R236, R148 ;  /* 0x0000009400ec7306 */ /* 0x000ea20000201400 */
[----:B------:R-:W-:-:S02]  /*c060*/  ISETP.GE.AND P6, PT, R251, R181, PT ;  /* 0x000000b5fb00720c */ /* 0x000fc40003fc6270 */
[----:B------:R-:W-:Y:S02]  /*c070*/  FSEL R167, R56, -INF , !P4 ;  /* 0xff80000038a77808 */ /* 0x000fe40006000000 */
[----:B------:R-:W-:Y:S01]  /*c080*/  FSEL R173, R173, -INF , !P6 ;  /* 0xff800000adad7808 */ /* 0x000fe20007000000 */
[----:B------:R-:W-:Y:S01]  /*c090*/  HMMA.16816.F32 R12, R144, R6, R12 ;  /* 0x00000006900c723c */ /* 0x000fe2000000180c */
[----:B------:R-:W-:Y:S01]  /*c0a0*/  ISETP.GE.AND P4, PT, R251, R180, PT ;  /* 0x000000b4fb00720c */ /* 0x000fe20003f86270 */
[----:B------:R-:W-:Y:S01]  /*c0b0*/  MUFU.TANH R41, R41 ;  /* 0x0000002900297308 */ /* 0x000fe20000002400 */
[----:B-1----:R-:W-:Y:S02]  /*c0c0*/  IADD3 R42, R164, 0x51, RZ ;  /* 0x00000051a42a7810 */ /* 0x002fe40007ffe0ff */
[-C--:B------:R-:W-:Y:S02]  /*c0d0*/  ISETP.GE.AND P6, PT, R168, R181.reuse, PT ;  /* 0x000000b5a800720c */ /* 0x080fe40003fc6270 */
[----:B------:R-:W-:Y:S01]  /*c0e0*/  FSEL R166, R166, -INF , !P4 ;  /* 0xff800000a6a67808 */ /* 0x000fe20006000000 */
[----:B------:R-:W-:Y:S01]  /*c0f0*/  FMUL.FTZ R6, R30, c[0x0][0x2ec] ;  /* 0x0000bb001e067a20 */ /* 0x000fe20000410000 */
[----:B------:R-:W-:Y:S01]  /*c100*/  FSEL R170, R57, -INF , !P6 ;  /* 0xff80000039aa7808 */ /* 0x000fe20007000000 */
[----:B------:R-:W1:Y:S01]  /*c110*/  I2F R179, R42 ;  /* 0x0000002a00b37306 */ /* 0x000e620000201400 */
[----:B--2---:R-:W-:Y:S01]  /*c120*/  FFMA.FTZ R40, R0, R236, R40 ;  /* 0x000000ec00287223 */ /* 0x004fe20000010028 */
[----:B------:R-:W-:Y:S01]  /*c130*/  ISETP.GE.AND P4, PT, R168, R180, PT ;  /* 0x000000b4a800720c */ /* 0x000fe20003f86270 */
[----:B------:R-:W-:Y:S01]  /*c140*/  FFMA.FTZ R149, R0, R236, R149 ;  /* 0x000000ec00957223 */ /* 0x000fe20000010095 */
[----:B------:R-:W-:Y:S01]  /*c150*/  ISETP.GE.AND P6, PT, R148, R181, PT ;  /* 0x000000b59400720c */ /* 0x000fe20003fc6270 */
[----:B------:R-:W-:Y:S01]  /*c160*/  FMUL.FTZ R7, R31, c[0x0][0x2ec] ;  /* 0x0000bb001f077a20 */ /* 0x000fe20000410000 */
[----:B------:R-:W-:-:S02]  /*c170*/  FSEL R168, R46, -INF , !P4 ;  /* 0xff8000002ea87808 */ /* 0x000fc40006000000 */
[----:B------:R-:W2:Y:S01]  /*c180*/  I2F R237, R152 ;  /* 0x0000009800ed7306 */ /* 0x000ea20000201400 */
[----:B------:R-:W-:-:S04]  /*c190*/  ISETP.GE.AND P4, PT, R148, R180, PT ;  /* 0x000000b49400720c */ /* 0x000fc80003f86270 */
[----:B------:R-:W-:Y:S01]  /*c1a0*/  FSEL R158, R149, -INF , !P4 ;  /* 0xff800000959e7808 */ /* 0x000fe20006000000 */
[----:B------:R-:W-:Y:S01]  /*c1b0*/  HMMA.16816.F32 R20, R140, R22, R12 ;  /* 0x000000168c14723c */ /* 0x000fe2000000180c */
[-C--:B------:R-:W-:Y:S01]  /*c1c0*/  ISETP.GE.AND P4, PT, R42, R180.reuse, PT ;  /* 0x000000b42a00720c */ /* 0x080fe20003f86270 */
[----:B------:R-:W-:Y:S01]  /*c1d0*/  I2F R136, R43 ;  /* 0x0000002b00887306 */ /* 0x000fe20000201400 */
[CC--:B-1----:R-:W-:Y:S02]  /*c1e0*/  FFMA.FTZ R41, R0.reuse, R179.reuse, R41 ;  /* 0x000000b300297223 */ /* 0x0c2fe40000010029 */
[----:B------:R-:W-:Y:S02]  /*c1f0*/  FFMA.FTZ R156, R0, R179, R156 ;  /* 0x000000b3009c7223 */ /* 0x000fe4000001009c */
[----:B------:R-:W-:Y:S02]  /*c200*/  FMUL.FTZ R12, R25, c[0x0][0x2ec] ;  /* 0x0000bb00190c7a20 */ /* 0x000fe40000410000 */
[----:B------:R-:W-:Y:S01]  /*c210*/  FMUL.FTZ R14, R26, c[0x0][0x2ec] ;  /* 0x0000bb001a0e7a20 */ /* 0x000fe20000410000 */
[----:B------:R1:W3:Y:S01]  /*c220*/  MUFU.TANH R187, R37 ;  /* 0x0000002500bb7308 */ /* 0x0002e20000002400 */
[----:B--2---:R-:W-:Y:S01]  /*c230*/  FFMA.FTZ R162, R0, R237, R191 ;  /* 0x000000ed00a27223 */ /* 0x004fe200000100bf */
[----:B------:R-:W-:Y:S01]  /*c240*/  FSEL R156, R156, -INF , !P4 ;  /* 0xff8000009c9c7808 */ /* 0x000fe20006000000 */
[----:B------:R-:W-:Y:S01]  /*c250*/  FMUL.FTZ R13, R27, c[0x0][0x2ec] ;  /* 0x0000bb001b0d7a20 */ /* 0x000fe20000410000 */
[----:B------:R-:W-:Y:S01]  /*c260*/  ISETP.GE.AND P4, PT, R152, R180, PT ;  /* 0x000000b49800720c */ /* 0x000fe20003f86270 */
[----:B------:R-:W-:-:S03]  /*c270*/  FMUL.FTZ R15, R10, c[0x0][0x2ec] ;  /* 0x0000bb000a0f7a20 */ /* 0x000fc60000410000 */
[----:B------:R2:W4:Y:S06]  /*c280*/  MUFU.TANH R190, R38 ;  /* 0x0000002600be7308 */ /* 0x00052c0000002400 */
[----:B------:R-:W-:Y:S02]  /*c290*/  FMUL.FTZ R20, R20, c[0x0][0x2ec] ;  /* 0x0000bb0014147a20 */ /* 0x000fe40000410000 */
[----:B------:R5:W5:Y:S01]  /*c2a0*/  MUFU.TANH R63, R39 ;  /* 0x00000027003f7308 */ /* 0x000b620000002400 */
[----:B-1----:R-:W-:Y:S01]  /*c2b0*/  IADD3 R37, R164, 0x69, RZ ;  /* 0x00000069a4257810 */ /* 0x002fe20007ffe0ff */
[----:B---3--:R-:W-:-:S02]  /*c2c0*/  FFMA.FTZ R161, R0, R136, R187 ;  /* 0x0000008800a17223 */ /* 0x008fc400000100bb */
[----:B------:R-:W-:Y:S02]  /*c2d0*/  FMUL.FTZ R22, R22, c[0x0][0x2ec] ;  /* 0x0000bb0016167a20 */ /* 0x000fe40000410000 */
[----:B------:R-:W-:Y:S02]  /*c2e0*/  FMUL.FTZ R23, R23, c[0x0][0x2ec] ;  /* 0x0000bb0017177a20 */ /* 0x000fe40000410000 */
[----:B------:R1:W-:Y:S01]  /*c2f0*/  MUFU.TANH R54, R32 ;  /* 0x0000002000367308 */ /* 0x0003e20000002400 */
[----:B--2---:R-:W-:Y:S01]  /*c300*/  IADD3 R38, R164, 0x71, RZ ;  /* 0x00000071a4267810 */ /* 0x004fe20007ffe0ff */
[----:B----4-:R-:W-:Y:S02]  /*c310*/  FFMA.FTZ R155, R0, R237, R190 ;  /* 0x000000ed009b7223 */ /* 0x010fe400000100be */
[----:B------:R-:W-:-:S03]  /*c320*/  FMUL.FTZ R21, R21, c[0x0][0x2ec] ;  /* 0x0000bb0015157a20 */ /* 0x000fc60000410000 */
[----:B------:R-:W-:Y:S01]  /*c330*/  FSEL R155, R155, -INF , !P4 ;  /* 0xff8000009b9b7808 */ /* 0x000fe20006000000 */
[----:B------:R-:W2:Y:S01]  /*c340*/  I2F R185, R183 ;  /* 0x000000b700b97306 */ /* 0x000ea20000201400 */
[----:B-----5:R-:W-:Y:S01]  /*c350*/  IADD3 R39, R164, 0x78, RZ ;  /* 0x00000078a4277810 */ /* 0x020fe20007ffe0ff */
[----:B------:R-:W-:Y:S01]  /*c360*/  FFMA.FTZ R63, R0, R136, R63 ;  /* 0x00000088003f7223 */ /* 0x000fe2000001003f */
[----:B------:R-:W-:Y:S01]  /*c370*/  ISETP.GE.AND P4, PT, R43, R180, PT ;  /* 0x000000b42b00720c */ /* 0x000fe20003f86270 */
[----:B------:R-:W-:Y:S01]  /*c380*/  IMAD.MOV.U32 R136, RZ, RZ, R3 ;  /* 0x000000ffff887224 */ /* 0x000fe200078e0003 */
[----:B-1----:R-:W-:-:S03]  /*c390*/  IADD3 R32, R164, 0x79, RZ ;  /* 0x00000079a4207810 */ /* 0x002fc60007ffe0ff */
[----:B------:R-:W-:Y:S01]  /*c3a0*/  I2F R184, R182 ;  /* 0x000000b600b87306 */ /* 0x000fe20000201400 */
[----:B------:R-:W-:Y:S02]  /*c3b0*/  FSEL R164, R40, -INF , !P6 ;  /* 0xff80000028a47808 */ /* 0x000fe40007000000 */
[----:B------:R-:W-:-:S04]  /*c3c0*/  ISETP.GE.AND P6, PT, R42, R181, PT ;  /* 0x000000b52a00720c */ /* 0x000fc80003fc6270 */
[----:B------:R-:W-:Y:S01]  /*c3d0*/  FSEL R163, R41, -INF , !P6 ;  /* 0xff80000029a37808 */ /* 0x000fe20007000000 */
[----:B------:R-:W1:Y:S01]  /*c3e0*/  MUFU.TANH R52, R33 ;  /* 0x0000002100347308 */ /* 0x000e620000002400 */
[----:B------:R-:W-:Y:S01]  /*c3f0*/  ISETP.GE.AND P6, PT, R152, R181, PT ;  /* 0x000000b59800720c */ /* 0x000fe20003fc6270 */
[----:B--2---:R-:W-:Y:S01]  /*c400*/  FFMA.FTZ R54, R0, R185, R54 ;  /* 0x000000b900367223 */ /* 0x004fe20000010036 */
[----:B------:R-:W-:Y:S02]  /*c410*/  FSEL R152, R63, -INF , !P4 ;  /* 0xff8000003f987808 */ /* 0x000fe40006000000 */
[----:B------:R-:W-:Y:S02]  /*c420*/  FSEL R162, R162, -INF , !P6 ;  /* 0xff800000a2a27808 */ /* 0x000fe40007000000 */
[----:B------:R-:W-:Y:S01]  /*c430*/  ISETP.GE.AND P6, PT, R43, R181, PT ;  /* 0x000000b52b00720c */ /* 0x000fe20003fc6270 */
[----:B------:R-:W2:Y:S01]  /*c440*/  MUFU.TANH R16, R34 ;  /* 0x0000002200107308 */ /* 0x000ea20000002400 */
[----:B------:R-:W-:-:S02]  /*c450*/  ISETP.GE.AND P4, PT, R183, R180, PT ;  /* 0x000000b4b700720c */ /* 0x000fc40003f86270 */
[----:B------:R-:W-:Y:S02]  /*c460*/  FSEL R161, R161, -INF , !P6 ;  /* 0xff800000a1a17808 */ /* 0x000fe40007000000 */
[----:B------:R-:W-:-:S03]  /*c470*/  ISETP.GE.AND P6, PT, R183, R181, PT ;  /* 0x000000b5b700720c */ /* 0x000fc60003fc6270 */
[----:B------:R-:W-:Y:S01]  /*c480*/  I2F R186, R67 ;  /* 0x0000004300ba7306 */ /* 0x000fe20000201400 */
[----:B------:R-:W-:Y:S01]  /*c490*/  FSEL R149, R54, -INF , !P6 ;  /* 0xff80000036957808 */ /* 0x000fe20007000000 */
[----:B-1----:R-:W-:Y:S01]  /*c4a0*/  FFMA.FTZ R52, R0, R184, R52 ;  /* 0x000000b800347223 */ /* 0x002fe20000010034 */
[----:B------:R-:W-:-:S04]  /*c4b0*/  ISETP.GE.AND P6, PT, R182, R181, PT ;  /* 0x000000b5b600720c */ /* 0x000fc80003fc6270 */
[----:B------:R-:W-:Y:S01]  /*c4c0*/  FSEL R148, R52, -INF , !P6 ;  /* 0xff80000034947808 */ /* 0x000fe20007000000 */
[----:B------:R-:W1:Y:S01]  /*c4d0*/  MUFU.TANH R17, R17 ;  /* 0x0000001100117308 */ /* 0x000e620000002400 */
[----:B--2---:R-:W-:Y:S01]  /*c4e0*/  FFMA.FTZ R16, R0, R185, R16 ;  /* 0x000000b900107223 */ /* 0x004fe20000010010 */
[----:B------:R-:W-:-:S04]  /*c4f0*/  ISETP.GE.AND P6, PT, R67, R181, PT ;  /* 0x000000b54300720c */ /* 0x000fc80003fc6270 */
[----:B------:R-:W-:Y:S02]  /*c500*/  FSEL R145, R16, -INF , !P4 ;  /* 0xff80000010917808 */ /* 0x000fe40006000000 */
[----:B------:R-:W2:Y:S01]  /*c510*/  MUFU.TANH R18, R18 ;  /* 0x0000001200127308 */ /* 0x000ea20000002400 */
[----:B------:R-:W-:-:S07]  /*c520*/  ISETP.GE.AND P4, PT, R182, R180, PT ;  /* 0x000000b4b600720c */ /* 0x000fce0003f86270 */
[----:B------:R-:W3:Y:S01]  /*c530*/  MUFU.TANH R6, R6 ;  /* 0x0000000600067308 */ /* 0x000ee20000002400 */
[----:B-1----:R-:W-:-:S05]  /*c540*/  FFMA.FTZ R17, R0, R184, R17 ;  /* 0x000000b800117223 */ /* 0x002fca0000010011 */
[----:B------:R-:W-:Y:S02]  /*c550*/  FSEL R144, R17, -INF , !P4 ;  /* 0xff80000011907808 */ /* 0x000fe40006000000 */
[----:B------:R-:W-:Y:S01]  /*c560*/  I2F R60, R37 ;  /* 0x00000025003c7306 */ /* 0x000fe20000201400 */
[----:B--2---:R-:W-:Y:S01]  /*c570*/  FFMA.FTZ R18, R0, R186, R18 ;  /* 0x000000ba00127223 */ /* 0x004fe20000010012 */
[----:B------:R-:W-:-:S04]  /*c580*/  ISETP.GE.AND P4, PT, R67, R180, PT ;  /* 0x000000b44300720c */ /* 0x000fc80003f86270 */
[----:B------:R-:W-:Y:S02]  /*c590*/  FSEL R147, R18, -INF , !P6 ;  /* 0xff80000012937808 */ /* 0x000fe40007000000 */
[----:B------:R-:W1:Y:S01]  /*c5a0*/  MUFU.TANH R19, R19 ;  /* 0x0000001300137308 */ /* 0x000e620000002400 */
[----:B---3--:R-:W-:Y:S01]  /*c5b0*/  FFMA.FTZ R141, R0, R186, R6 ;  /* 0x000000ba008d7223 */ /* 0x008fe20000010006 */
[----:B------:R-:W-:-:S04]  /*c5c0*/  ISETP.GE.AND P6, PT, R37, R181, PT ;  /* 0x000000b52500720c */ /* 0x000fc80003fc6270 */
[----:B------:R-:W-:Y:S02]  /*c5d0*/  FSEL R141, R141, -INF , !P4 ;  /* 0xff8000008d8d7808 */ /* 0x000fe40006000000 */
[----:B------:R-:W-:Y:S01]  /*c5e0*/  I2F R189, R61 ;  /* 0x0000003d00bd7306 */ /* 0x000fe20000201400 */
[----:B------:R-:W-:-:S07]  /*c5f0*/  ISETP.GE.AND P4, PT, R37, R180, PT ;  /* 0x000000b42500720c */ /* 0x000fce0003f86270 */
[----:B------:R-:W2:Y:S01]  /*c600*/  MUFU.TANH R7, R7 ;  /* 0x0000000700077308 */ /* 0x000ea20000002400 */
[----:B-1----:R-:W-:-:S05]  /*c610*/  FFMA.FTZ R19, R0, R60, R19 ;  /* 0x0000003c00137223 */ /* 0x002fca0000010013 */
[----:B------:R-:W-:Y:S02]  /*c620*/  FSEL R146, R19, -INF , !P6 ;  /* 0xff80000013927808 */ /* 0x000fe40007000000 */
[----:B------:R-:W1:Y:S01]  /*c630*/  MUFU.TANH R24, R24 ;  /* 0x0000001800187308 */ /* 0x000e620000002400 */
[----:B------:R-:W-:-:S07]  /*c640*/  ISETP.GE.AND P6, PT, R61, R181, PT ;  /* 0x000000b53d00720c */ /* 0x000fce0003fc6270 */
[----:B------:R-:W-:Y:S01]  /*c650*/  I2F R188, R38 ;  /* 0x0000002600bc7306 */ /* 0x000fe20000201400 */
[----:B--2---:R-:W-:-:S05]  /*c660*/  FFMA.FTZ R142, R0, R60, R7 ;  /* 0x0000003c008e7223 */ /* 0x004fca0000010007 */
[----:B------:R-:W-:Y:S02]  /*c670*/  FSEL R142, R142, -INF , !P4 ;  /* 0xff8000008e8e7808 */ /* 0x000fe40006000000 */
[----:B------:R-:W2:Y:S01]  /*c680*/  MUFU.TANH R12, R12 ;  /* 0x0000000c000c7308 */ /* 0x000ea20000002400 */
[----:B-1----:R-:W-:Y:S01]  /*c690*/  FFMA.FTZ R24, R0, R189, R24 ;  /* 0x000000bd00187223 */ /* 0x002fe20000010018 */
[----:B------:R-:W-:-:S04]  /*c6a0*/  ISETP.GE.AND P4, PT, R61, R180, PT ;  /* 0x000000b43d00720c */ /* 0x000fc80003f86270 */
        /* <DEDUP_REMOVED lines=12> */
[----:B------:R-:W3:Y:S01]  /*c770*/  MUFU.TANH R10, R22 ;  /* 0x00000016000a7308 */ /* 0x000ee20000002400 */
[----:B--2---:R-:W-:-:S05]  /*c780*/  FFMA.FTZ R6, R0, R137, R6 ;  /* 0x0000008900067223 */ /* 0x004fca0000010006 */
[----:B------:R-:W-:Y:S02]  /*c790*/  FSEL R57, R6, -INF , !P6 ;  /* 0xff80000006397808 */ /* 0x000fe40007000000 */
[----:B------:R-:W-:Y:S01]  /*c7a0*/  I2F R33, R32 ;  /* 0x0000002000217306 */ /* 0x000fe20000201400 */
[----:B------:R-:W-:Y:S01]  /*c7b0*/  FSEL R6, R8, -INF , !P3 ;  /* 0xff80000008067808 */ /* 0x000fe20005800000 */
[----:B-1----:R-:W-:Y:S01]  /*c7c0*/  FFMA.FTZ R13, R0, R188, R13 ;  /* 0x000000bc000d7223 */ /* 0x002fe2000001000d */
[----:B------:R-:W-:Y:S01]  /*c7d0*/  BAR.SYNC.DEFER_BLOCKING 0x0 ;  /* 0x0000000000007b1d */ /* 0x000fe20000010000 */
[----:B------:R-:W-:Y:S02]  /*c7e0*/  ISETP.GT.AND P3, PT, R230, R224, PT ;  /* 0x000000e0e600720c */ /* 0x000fe40003f64270 */
[----:B------:R-:W-:Y:S01]  /*c7f0*/  ISETP.GE.AND P6, PT, R32, R181, PT ;  /* 0x000000b52000720c */ /* 0x000fe20003fc6270 */
[----:B---3--:R-:W-:Y:S02]  /*c800*/  FFMA.FTZ R10, R0, R137, R10 ;  /* 0x00000089000a7223 */ /* 0x008fe4000001000a */
[----:B------:R-:W1:Y:S01]  /*c810*/  MUFU.TANH R7, R15 ;  /* 0x0000000f00077308 */ /* 0x000e620000002400 */
[----:B------:R-:W-:Y:S01]  /*c820*/  FSEL R47, R13, -INF , !P4 ;  /* 0xff8000000d2f7808 */ /* 0x000fe20006000000 */
[----:B------:R-:W-:Y:S01]  /*c830*/  IMAD.MOV.U32 R137, RZ, RZ, R2 ;  /* 0x000000ffff897224 */ /* 0x000fe200078e0002 */
[----:B------:R-:W-:-:S04]  /*c840*/  ISETP.GE.AND P4, PT, R39, R180, PT ;  /* 0x000000b42700720c */ /* 0x000fc80003f86270 */
[----:B------:R-:W-:Y:S01]  /*c850*/  FSEL R52, R10, -INF , !P4 ;  /* 0xff8000000a347808 */ /* 0x000fe20006000000 */
[----:B------:R-:W2:Y:S01]  /*c860*/  MUFU.TANH R14, R21 ;  /* 0x00000015000e7308 */ /* 0x000ea20000002400 */
[----:B------:R-:W-:-:S07]  /*c870*/  ISETP.GE.AND P4, PT, R32, R180, PT ;  /* 0x000000b42000720c */ /* 0x000fce0003f86270 */
[----:B------:R-:W3:Y:S01]  /*c880*/  MUFU.TANH R23, R23 ;  /* 0x0000001700177308 */ /* 0x000ee20000002400 */
[----:B-1----:R-:W-:-:S05]  /*c890*/  FFMA.FTZ R7, R0, R176, R7 ;  /* 0x000000b000077223 */ /* 0x002fca0000010007 */
[----:B------:R-:W-:Y:S01]  /*c8a0*/  FSEL R2, R7, -INF , !P5 ;  /* 0xff80000007027808 */ /* 0x000fe20006800000 */
[----:B--2---:R-:W-:-:S05]  /*c8b0*/  FFMA.FTZ R14, R0, R33, R14 ;  /* 0x00000021000e7223 */ /* 0x004fca000001000e */
[----:B------:R-:W-:Y:S01]  /*c8c0*/  FSEL R56, R14, -INF , !P6 ;  /* 0xff8000000e387808 */ /* 0x000fe20007000000 */
[----:B---3--:R-:W-:-:S05]  /*c8d0*/  FFMA.FTZ R23, R0, R33, R23 ;  /* 0x0000002100177223 */ /* 0x008fca0000010017 */
        /* <DEDUP_REMOVED lines=62> */
.L_x_3690:
[----:B------:R-:W-:-:S05]  /*ccc0*/  IMAD.MOV.U32 R12, RZ, RZ, c[0x0][0x198] ;  /* 0x00006600ff0c7624 */ /* 0x000fca00078e00ff */
[----:B------:R-:W-:-:S04]  /*ccd0*/  LEA R12, -R12, RZ, 0x7 ;  /* 0x000000ff0c0c7211 */ /* 0x000fc800078e39ff */
[----:B------:R-:W-:Y:S02]  /*cce0*/  SHF.R.S32.HI R10, RZ, 0x1f, R12 ;  /* 0x0000001fff0a7819 */ /* 0x000fe4000001140c */
.L_x_3691:
        /* <DEDUP_REMOVED lines=71> */
[--C-:B------:R-:W-:Y:S01]  /*d160*/  @!P1 IMAD.X R3, R134, 0x1, R8.reuse, P4 ;  /* 0x0000000186039824 */ /* 0x100fe200020e0608 */
        /* <DEDUP_REMOVED lines=72> */
.L_x_3693:
[----:B------:R-:W-:Y:S05]  /*d5f0*/  BSYNC B0 ;  /* 0x0000000000007941 */ /* 0x000fea0003800000 */
.L_x_3692:
[----:B------:R-:W0:Y:S01]  /*d600*/  LDGDEPBAR ;  /* 0x00000000000079af */ /* 0x000e220000000000 */
[----:B------:R-:W-:-:S04]  /*d610*/  LEA R239, P1, R12, R239, 0x1 ;  /* 0x000000ef0cef7211 */ /* 0x000fc800078208ff */
[----:B------:R-:W-:Y:S02]  /*d620*/  LEA.HI.X R238, R12, R238, R10, 0x1, P1 ;  /* 0x000000ee0cee7211 */ /* 0x000fe400008f0c0a */
.L_x_3689:
        /* <DEDUP_REMOVED lines=80> */
[----:B------:R-:W-:Y:S01]  /*db30*/  FMUL.FTZ R60, R42, c[0x0][0x23c] ;  /* 0x00008f002a3c7a20 */ /* 0x000fe20000410000 */
[----:B------:R-:W-:-:S04]  /*db40*/  FSEL R53, R53, RZ, P1 ;  /* 0x000000ff35357208 */ /* 0x000fc80000800000 */
[----:B------:R-:W-:Y:S01]  /*db50*/  FSEL R60, R60, RZ, P2 ;  /* 0x000000ff3c3c7208 */ /* 0x000fe20001000000 */
[--C-:B------:R-:W-:Y:S01]  /*db60*/  FFMA.FTZ R3, R4, c[0x0][0x23c], -R53.reuse ;  /* 0x00008f0004037a23 */ /* 0x100fe20000010835 */
[----:B------:R-:W-:Y:S01]  /*db70*/  FSEL R4, R42, RZ, P2 ;  /* 0x000000ff2a047208 */ /* 0x000fe20001000000 */
[--C-:B------:R-:W-:Y:S01]  /*db80*/  FFMA.FTZ R43, R5, c[0x0][0x23c], -R53.reuse ;  /* 0x00008f00052b7a23 */ /* 0x100fe20000010835 */
[----:B------:R-:W-:Y:S01]  /*db90*/  FSEL R5, R41, RZ, P1 ;  /* 0x000000ff29057208 */ /* 0x000fe20000800000 */
[--C-:B------:R-:W-:Y:S02]  /*dba0*/  FFMA.FTZ R32, R2, c[0x0][0x23c], -R53.reuse ;  /* 0x00008f0002207a23 */ /* 0x100fe40000010835 */
[----:B------:R-:W-:Y:S01]  /*dbb0*/  FFMA.FTZ R35, R9, c[0x0][0x23c], -R60 ;  /* 0x00008f0009237a23 */ /* 0x000fe2000001083c */
[----:B------:R-:W-:Y:S01]  /*dbc0*/  MUFU.EX2 R3, R3 ;  /* 0x0000000300037308 */ /* 0x000fe20000000800 */
[----:B------:R-:W-:Y:S02]  /*dbd0*/  FFMA.FTZ R2, R11, c[0x0][0x23c], -R53 ;  /* 0x00008f000b027a23 */ /* 0x000fe40000010835 */
[----:B------:R-:W1:Y:S01]  /*dbe0*/  LDSM.16.MT88.4 R8, [R214+0xc000] ;  /* 0x00c00000d608783b */ /* 0x000e620000004200 */
[----:B------:R-:W-:-:S02]  /*dbf0*/  FADD.FTZ R4, R133, -R4 ;  /* 0x8000000485047221 */ /* 0x000fc40000010000 */
[----:B------:R-:W-:Y:S02]  /*dc00*/  FADD.FTZ R5, R132, -R5 ;  /* 0x8000000584057221 */ /* 0x000fe40000010000 */
[--C-:B------:R-:W-:Y:S01]  /*dc10*/  FFMA.FTZ R40, R6, c[0x0][0x23c], -R60.reuse ;  /* 0x00008f0006287a23 */ /* 0x100fe2000001083c */
[----:B------:R-:W-:Y:S01]  /*dc20*/  MUFU.EX2 R35, R35 ;  /* 0x0000002300237308 */ /* 0x000fe20000000800 */
        /* <DEDUP_REMOVED lines=8> */
[--C-:B------:R-:W-:Y:S01]  /*dcb0*/  FFMA.FTZ R58, R58, c[0x0][0x23c], -R60.reuse ;  /* 0x00008f003a3a7a23 */ /* 0x100fe2000001083c */
[----:B------:R-:W-:Y:S01]  /*dcc0*/  MUFU.EX2 R34, R34 ;  /* 0x0000002200227308 */ /* 0x000fe20000000800 */
[----:B------:R-:W-:Y:S02]  /*dcd0*/  FFMA.FTZ R62, R62, c[0x0][0x23c], -R60 ;  /* 0x00008f003e3e7a23 */ /* 0x000fe4000001083c */
[--C-:B------:R-:W-:Y:S02]  /*dce0*/  FFMA.FTZ R65, R65, c[0x0][0x23c], -R53.reuse ;  /* 0x00008f0041417a23 */ /* 0x100fe40000010835 */
[----:B------:R-:W-:-:S02]  /*dcf0*/  FFMA.FTZ R64, R64, c[0x0][0x23c], -R53 ;  /* 0x00008f0040407a23 */ /* 0x000fc40000010835 */
[--C-:B------:R-:W-:Y:S01]  /*dd00*/  FFMA.FTZ R66, R36, c[0x0][0x23c], -R53.reuse ;  /* 0x00008f0024427a23 */ /* 0x100fe20000010835 */
[----:B------:R-:W2:Y:S01]  /*dd10*/  MUFU.EX2 R33, R33 ;  /* 0x0000002100217308 */ /* 0x000ea20000000800 */
[----:B------:R-:W-:Y:S01]  /*dd20*/  LDSM.16.MT88.4 R36, [R214+0x10800] ;  /* 0x01080000d624783b */ /* 0x000fe20000004200 */
[--C-:B------:R-:W-:Y:S02]  /*dd30*/  FFMA.FTZ R135, R154, c[0x0][0x23c], -R60.reuse ;  /* 0x00008f009a877a23 */ /* 0x100fe4000001083c */
[----:B------:R-:W-:Y:S02]  /*dd40*/  FFMA.FTZ R134, R151, c[0x0][0x23c], -R60 ;  /* 0x00008f0097867a23 */ /* 0x000fe4000001083c */
[--C-:B------:R-:W-:Y:S02]  /*dd50*/  FFMA.FTZ R140, R150, c[0x0][0x23c], -R53.reuse ;  /* 0x00008f00968c7a23 */ /* 0x100fe40000010835 */
[----:B------:R-:W-:Y:S01]  /*dd60*/  MUFU.EX2 R32, R32 ;  /* 0x0000002000207308 */ /* 0x000fe20000000800 */
[----:B------:R-:W-:-:S02]  /*dd70*/  FFMA.FTZ R143, R51, c[0x0][0x23c], -R53 ;  /* 0x00008f00338f7a23 */ /* 0x000fc40000010835 */
[--C-:B------:R-:W-:Y:S02]  /*dd80*/  FFMA.FTZ R150, R50, c[0x0][0x23c], -R60.reuse ;  /* 0x00008f0032967a23 */ /* 0x100fe4000001083c */
[--C-:B------:R-:W-:Y:S02]  /*dd90*/  FFMA.FTZ R151, R48, c[0x0][0x23c], -R60.reuse ;  /* 0x00008f0030977a23 */ /* 0x100fe4000001083c */
[--C-:B------:R-:W-:Y:S01]  /*dda0*/  FFMA.FTZ R154, R49, c[0x0][0x23c], -R60.reuse ;  /* 0x00008f00319a7a23 */ /* 0x100fe2000001083c */
[----:B------:R-:W-:Y:S01]  /*ddb0*/  MUFU.EX2 R2, R2 ;  /* 0x0000000200027308 */ /* 0x000fe20000000800 */
[----:B--2---:R-:W-:Y:S01]  /*ddc0*/  F2FP.PACK_AB R6, R33, R34 ;  /* 0x000000222106723e */ /* 0x004fe200000000ff */
[--C-:B------:R-:W-:Y:S01]  /*ddd0*/  FFMA.FTZ R132, R178, c[0x0][0x23c], -R60.reuse ;  /* 0x00008f00b2847a23 */ /* 0x100fe2000001083c */
[----:B------:R-:W-:Y:S01]  /*dde0*/  LDSM.16.MT88.4 R48, [R213+0x11000] ;  /* 0x01100000d530783b */ /* 0x000fe20000004200 */
[----:B------:R-:W-:Y:S02]  /*ddf0*/  FFMA.FTZ R133, R177, c[0x0][0x23c], -R60 ;  /* 0x00008f00b1857a23 */ /* 0x000fe4000001083c */
[----:B------:R-:W-:-:S02]  /*de00*/  FFMA.FTZ R138, R138, c[0x0][0x23c], -R53 ;  /* 0x00008f008a8a7a23 */ /* 0x000fc40000010835 */
[----:B------:R-:W2:Y:S01]  /*de10*/  MUFU.EX2 R43, R43 ;  /* 0x0000002b002b7308 */ /* 0x000ea20000000800 */
[--C-:B------:R-:W-:Y:S02]  /*de20*/  FFMA.FTZ R139, R139, c[0x0][0x23c], -R53.reuse ;  /* 0x00008f008b8b7a23 */ /* 0x100fe40000010835 */
[----:B------:R-:W-:Y:S02]  /*de30*/  FFMA.FTZ R153, R153, c[0x0][0x23c], -R60 ;  /* 0x00008f0099997a23 */ /* 0x000fe4000001083c */
[--C-:B------:R-:W-:Y:S02]  /*de40*/  FFMA.FTZ R157, R157, c[0x0][0x23c], -R53.reuse ;  /* 0x00008f009d9d7a23 */ /* 0x100fe40000010835 */
[--C-:B------:R-:W-:Y:S01]  /*de50*/  FFMA.FTZ R159, R159, c[0x0][0x23c], -R53.reuse ;  /* 0x00008f009f9f7a23 */ /* 0x100fe20000010835 */
[----:B------:R3:W4:Y:S01]  /*de60*/  MUFU.EX2 R45, R4 ;  /* 0x00000004002d7308 */ /* 0x0007220000000800 */
[--C-:B------:R-:W-:Y:S02]  /*de70*/  FFMA.FTZ R160, R160, c[0x0][0x23c], -R53.reuse ;  /* 0x00008f00a0a07a23 */ /* 0x100fe40000010835 */
[----:B------:R-:W-:-:S02]  /*de80*/  FFMA.FTZ R165, R165, c[0x0][0x23c], -R53 ;  /* 0x00008f00a5a57a23 */ /* 0x000fc40000010835 */
[--C-:B------:R-:W-:Y:S02]  /*de90*/  FFMA.FTZ R172, R172, c[0x0][0x23c], -R60.reuse ;  /* 0x00008f00acac7a23 */ /* 0x100fe4000001083c */
[--C-:B------:R-:W-:Y:S01]  /*dea0*/  FFMA.FTZ R171, R171, c[0x0][0x23c], -R60.reuse ;  /* 0x00008f00abab7a23 */ /* 0x100fe2000001083c */
[----:B------:R5:W1:Y:S01]  /*deb0*/  MUFU.EX2 R44, R5 ;  /* 0x00000005002c7308 */ /* 0x000a620000000800 */
[----:B--2---:R-:W-:Y:S01]  /*dec0*/  F2FP.PACK_AB R7, R43, R2 ;  /* 0x000000022b07723e */ /* 0x004fe200000000ff */
[--C-:B------:R-:W-:Y:S02]  /*ded0*/  FFMA.FTZ R173, R173, c[0x0][0x23c], -R60.reuse ;  /* 0x00008f00adad7a23 */ /* 0x100fe4000001083c */
[----:B------:R-:W-:Y:S02]  /*dee0*/  FFMA.FTZ R170, R170, c[0x0][0x23c], -R60 ;  /* 0x00008f00aaaa7a23 */ /* 0x000fe4000001083c */
[----:B------:R-:W-:Y:S01]  /*def0*/  FFMA.FTZ R169, R169, c[0x0][0x23c], -R53 ;  /* 0x00008f00a9a97a23 */ /* 0x000fe20000010835 */
[----:B---3--:R-:W-:Y:S01]  /*df00*/  F2FP.PACK_AB R4, R35, R40 ;  /* 0x000000282304723e */ /* 0x008fe200000000ff */
[-C--:B----4-:R-:W-:Y:S01]  /*df10*/  FMUL.FTZ R128, R128, R45.reuse ;  /* 0x0000002d80807220 */ /* 0x090fe20000410000 */
[----:B------:R-:W-:Y:S01]  /*df20*/  MUFU.EX2 R55, R55 ;  /* 0x0000003700377308 */ /* 0x000fe20000000800 */
[----:B------:R-:W-:-:S02]  /*df30*/  FMUL.FTZ R129, R129, R45 ;  /* 0x0000002d81817220 */ /* 0x000fc40000410000 */
[-C--:B------:R-:W-:Y:S02]  /*df40*/  FMUL.FTZ R124, R124, R45.reuse ;  /* 0x0000002d7c7c7220 */ /* 0x080fe40000410000 */
[----:B------:R-:W-:Y:S01]  /*df50*/  FMUL.FTZ R125, R125, R45 ;  /* 0x0000002d7d7d7220 */ /* 0x000fe20000410000 */
[----:B-----5:R-:W-:Y:S01]  /*df60*/  F2FP.PACK_AB R5, R3, R32 ;  /* 0x000000200305723e */ /* 0x020fe200000000ff */
[-C--:B-1----:R-:W-:Y:S01]  /*df70*/  FMUL.FTZ R130, R130, R44.reuse ;  /* 0x0000002c82827220 */ /* 0x082fe20000410000 */
[----:B------:R-:W1:Y:S01]  /*df80*/  MUFU.EX2 R59, R59 ;  /* 0x0000003b003b7308 */ /* 0x000e620000000800 */
        /* <DEDUP_REMOVED lines=17> */
[C---:B------:R-:W-:Y:S01]  /*e0a0*/  HMMA.16816.F32 R120, R4.reuse, R8, R120 ;  /* 0x000000080478723c */ /* 0x040fe20000001878 */
        /* <DEDUP_REMOVED lines=9> */
[----:B------:R-:W4:Y:S01]  /*e140*/  MUFU.EX2 R67, R67 ;  /* 0x0000004300437308 */ /* 0x000f220000000800 */
[-C--:B------:R-:W-:Y:S02]  /*e150*/  FMUL.FTZ R111, R111, R44.reuse ;  /* 0x0000002c6f6f7220 */ /* 0x080fe40000410000 */
[-C--:B------:R-:W-:Y:S01]  /*e160*/  FMUL.FTZ R104, R104, R45.reuse ;  /* 0x0000002d68687220 */ /* 0x080fe20000410000 */
[----:B------:R-:W-:Y:S01]  /*e170*/  HMMA.16816.F32 R112, R4, R16, R112 ;  /* 0x000000100470723c */ /* 0x000fe20000001870 */
        /* <DEDUP_REMOVED lines=153> */
[----:B------:R-:W-:Y:S01]  /*eb10*/  FADD.FTZ R133, R135, R133 ;  /* 0x0000008587857221 */ /* 0x000fe20000010000 */
[----:B------:R-:W-:Y:S01]  /*eb20*/  MOV R132, R41 ;  /* 0x0000002900847202 */ /* 0x000fe20000000f00 */
[----:B------:R-:W-:-:S02]  /*eb30*/  FADD.FTZ R139, R140, R139 ;  /* 0x0000008b8c8b7221 */ /* 0x000fc40000010000 */
        /* <DEDUP_REMOVED lines=232> */
.L_x_3686:
        /* <DEDUP_REMOVED lines=12> */
.L_x_3698:
        /* <DEDUP_REMOVED lines=41> */
[----:B------:R-:W-:Y:S02]  /*fd10*/  ISETP.GE.U32.AND P6, PT, R9, R4, PT ;  /* 0x000000040900720c */ /* 0x000fe40003fc6070 */
[----:B------:R-:W-:Y:S09]  /*fd20*/  LOP3.LUT R4, RZ, c[0x0][0x2d0], RZ, 0x33, !PT ;  /* 0x0000b400ff047a12 */ /* 0x000ff200078e33ff */
[----:B------:R-:W-:Y:S02]  /*fd30*/  @P5 IADD3 R10, R10, 0x1, RZ ;  /* 0x000000010a0a5810 */ /* 0x000fe40007ffe0ff */
[----:B------:R-:W-:Y:S02]  /*fd40*/  @P6 IADD3 R11, R11, 0x1, RZ ;  /* 0x000000010b0b6810 */ /* 0x000fe40007ffe0ff */
[----:B------:R-:W-:Y:S03]  /*fd50*/  @!P1 IADD3 R10, -R10, RZ, RZ ;  /* 0x000000ff0a0a9210 */ /* 0x000fe60007ffe1ff */
[----:B------:R-:W-:Y:S01]  /*fd60*/  @!P3 IMAD.MOV R11, RZ, RZ, -R11 ;  /* 0x000000ffff0bb224 */ /* 0x000fe200078e0a0b */
[C---:B------:R-:W-:Y:S04]  /*fd70*/  SEL R10, R4.reuse, R10, !P2 ;  /* 0x0000000a040a7207 */ /* 0x040fe80005000000 */
[----:B------:R-:W-:Y:S02]  /*fd80*/  SEL R4, R4, R11, !P2 ;  /* 0x0000000b04047207 */ /* 0x000fe40005000000 */
[-C--:B------:R-:W-:Y:S02]  /*fd90*/  LEA R6, P2, R10, R234.reuse, 0x2 ;  /* 0x000000ea0a067211 */ /* 0x080fe400078410ff */
[----:B------:R-:W-:Y:S02]  /*fda0*/  LEA R8, P1, R4, R234, 0x2 ;  /* 0x000000ea04087211 */ /* 0x000fe400078210ff */
[-C--:B------:R-:W-:Y:S02]  /*fdb0*/  LEA.HI.X.SX32 R7, R10, R235.reuse, 0x2, P2 ;  /* 0x000000eb0a077211 */ /* 0x080fe400010f16ff */
[C---:B------:R-:W-:Y:S01]  /*fdc0*/  LEA.HI.X.SX32 R9, R4.reuse, R235, 0x2, P1 ;  /* 0x000000eb04097211 */ /* 0x040fe200008f16ff */
[----:B------:R-:W-:Y:S02]  /*fdd0*/  IMAD.IADD R4, R4, 0x1, -R10 ;  /* 0x0000000104047824 */ /* 0x000fe400078e0a0a */
[----:B------:R1:W2:Y:S04]  /*fde0*/  LDG.E R6, [R6.64] ;  /* 0x0000000e06067981 */ /* 0x0002a8000c1e1900 */
[----:B-1----:R1:W2:Y:S02]  /*fdf0*/  LDG.E R7, [R8.64] ;  /* 0x0000000e08077981 */ /* 0x0022a4000c1e1900 */
[----:B-1----:R-:W-:Y:S04]  /*fe00*/  IMAD.MOV.U32 R8, RZ, RZ, c[0x0][0x2d0] ;  /* 0x0000b400ff087624 */ /* 0x002fe800078e00ff */
[----:B------:R-:W-:Y:S04]  /*fe10*/  IMAD R8, R4, R8, -0x80 ;  /* 0xffffff8004087424 */ /* 0x000fe800078e0208 */
        /* <DEDUP_REMOVED lines=12> */
.L_x_3695:
[C---:B------:R-:W-:Y:S02]  /*fee0*/  ISETP.GE.AND P4, PT, R232.reuse, c[0x0][0x220], PT ;  /* 0x00008800e8007a0c */ /* 0x040fe40003f86270 */
[----:B------:R-:W-:Y:S02]  /*fef0*/  IADD3 R6, R232, 0x40, RZ ;  /* 0x00000040e8067810 */ /* 0x000fe40007ffe0ff */
[C---:B------:R-:W-:Y:S02]  /*ff00*/  LEA R242, P2, R5.reuse, R137, 0x1 ;  /* 0x0000008905f27211 */ /* 0x040fe400078408ff */
[----:B------:R-:W-:Y:S02]  /*ff10*/  ISETP.GE.AND P3, PT, R6, c[0x0][0x220], PT ;  /* 0x0000880006007a0c */ /* 0x000fe40003f66270 */
[----:B------:R-:W-:Y:S02]  /*ff20*/  LEA.HI.X R243, R5, R136, R4, 0x1, P2 ;  /* 0x0000008805f37211 */ /* 0x000fe400010f0c04 */
[----:B------:R-:W-:Y:S03]  /*ff30*/  IADD3 R8, P1, R228, R5, RZ ;  /* 0x00000005e4087210 */ /* 0x000fe60007f3e0ff */
        /* <DEDUP_REMOVED lines=10> */
[----:B------:R-:W-:Y:S02]  /*ffe0*/  @!P4 LEA R16, P6, R5, R137, 0x1 ;  /* 0x000000890510c211 */ /* 0x000fe400078c08ff */
[----:B------:R-:W-:Y:S01]  /*fff0*/  @P3 STS.128 [R231+0x10000], RZ ;  /* 0x010000ffe7003388 */ /* 0x000fe20000000c00 */
[-C--:B------:R-:W-:Y:S02]  /*10000*/  @!P3 LEA.HI.X R13, R8, R136.reuse, R7, 0x1, P2 ;  /* 0x00000088080db211 */ /* 0x080fe400010f0c07 */
[----:B------:R-:W-:Y:S02]  /*10010*/  IADD3.X R6, R227, R7, RZ, P1, !PT ;  /* 0x00000007e3067210 */ /* 0x000fe40000ffe4ff */
[C---:B------:R-:W-:Y:S02]  /*10020*/  @!P3 LEA R10, P1, R5.reuse, R137, 0x1 ;  /* 0x00000089050ab211 */ /* 0x040fe400078208ff */
        /* <DEDUP_REMOVED lines=17> */
[C---:B------:R-:W-:Y:S02]  /*10140*/  IADD3 R5, P2, R228.reuse, R4, RZ ;  /* 0x00000004e4057210 */ /* 0x040fe40007f5e0ff */
[----:B------:R-:W-:Y:S02]  /*10150*/  @P3 STS.128 [R231+0x10800], RZ ;  /* 0x010800ffe7003388 */ /* 0x000fe40000000c00 */
[-C--:B------:R-:W-:Y:S02]  /*10160*/  @!P4 LEA R22, P5, R5, R137.reuse, 0x1 ;  /* 0x000000890516c211 */ /* 0x080fe400078a08ff */
        /* <DEDUP_REMOVED lines=32> */
[-C--:B------:R-:W-:Y:S02]  /*10370*/  @!P4 LEA R28, P5, R5, R137.reuse, 0x1 ;  /* 0x00000089051cc211 */ /* 0x080fe400078a08ff */
        /* <DEDUP_REMOVED lines=264> */
[----:B-1----:R-:W-:Y:S02]  /*11400*/  FMUL.FTZ R12, R13, c[0x0][0x2ec] ;  /* 0x0000bb000d0c7a20 */ /* 0x002fe40000410000 */
[----:B------:R-:W-:Y:S02]  /*11410*/  FMUL.FTZ R13, R16, c[0x0][0x2ec] ;  /* 0x0000bb00100d7a20 */ /* 0x000fe40000410000 */
[----:B------:R-:W-:Y:S02]  /*11420*/  FMUL.FTZ R16, R19, c[0x0][0x2ec] ;  /* 0x0000bb0013107a20 */ /* 0x000fe40000410000 */
[----:B------:R-:W1:Y:S02]  /*11430*/  MUFU.TANH R12, R12 ;  /* 0x0000000c000c7308 */ /* 0x000e640000002400 */
[----:B--2---:R-:W-:Y:S02]  /*11440*/  FMUL.FTZ R14, R15, c[0x0][0x2ec] ;  /* 0x0000bb000f0e7a20 */ /* 0x004fe40000410000 */
[----:B------:R-:W-:Y:S02]  /*11450*/  FMUL.FTZ R15, R17, c[0x0][0x2ec] ;  /* 0x0000bb00110f7a20 */ /* 0x000fe40000410000 */
[----:B------:R-:W-:Y:S02]  /*11460*/  FMUL.FTZ R20, R20, c[0x0][0x2ec] ;  /* 0x0000bb0014147a20 */ /* 0x000fe40000410000 */
[----:B------:R-:W-:Y:S02]  /*11470*/  FMUL.FTZ R21, R21, c[0x0][0x2ec] ;  /* 0x0000bb0015157a20 */ /* 0x000fe40000410000 */
[----:B------:R-:W2:Y:S01]  /*11480*/  MUFU.TANH R168, R20 ;  /* 0x0000001400a87308 */ /* 0x000ea20000002400 */
[----:B------:R-:W-:Y:S02]  /*11490*/  FMUL.FTZ R17, R18, c[0x0][0x2ec] ;  /* 0x0000bb0012117a20 */ /* 0x000fe40000410000 */
[----:B------:R-:W-:Y:S02]  /*114a0*/  FMUL.FTZ R22, R22, c[0x0][0x2ec] ;  /* 0x0000bb0016167a20 */ /* 0x000fe40000410000 */
[----:B------:R-:W-:Y:S02]  /*114b0*/  FMUL.FTZ R23, R23, c[0x0][0x2ec] ;  /* 0x0000bb0017177a20 */ /* 0x000fe40000410000 */
[----:B------:R-:W-:Y:S02]  /*114c0*/  FMUL.FTZ R24, R24, c[0x0][0x2ec] ;  /* 0x0000bb0018187a20 */ /* 0x000fe40000410000 */
[----:B------:R-:W-:Y:S01]  /*114d0*/  FMUL.FTZ R25, R25, c[0x0][0x2ec] ;  /* 0x0000bb0019197a20 */ /* 0x000fe20000410000 */
[----:B------:R1:W1:Y:S01]  /*114e0*/  MUFU.TANH R169, R21 ;  /* 0x0000001500a97308 */ /* 0x0002620000002400 */
[C---:B-----5:R-:W-:Y:S03]  /*114f0*/  HMMA.16816.F32 R28, R188.reuse, R8, R28 ;  /* 0x00000008bc1c723c */ /* 0x060fe6000000181c */
[----:B------:R-:W-:Y:S02]  /*11500*/  FMUL.FTZ R26, R26, c[0x0][0x2ec] ;  /* 0x0000bb001a1a7a20 */ /* 0x000fe40000410000 */
[----:B------:R-:W-:Y:S03]  /*11510*/  FMUL.FTZ R27, R27, c[0x0][0x2ec] ;  /* 0x0000bb001b1b7a20 */ /* 0x000fe60000410000 */
[C---:B------:R-:W-:Y:S01]  /*11520*/  HMMA.16816.F32 R32, R188.reuse, R10, R32 ;  /* 0x0000000abc20723c */ /* 0x040fe20000001820 */
[----:B------:R-:W1:Y:S01]  /*11530*/  MUFU.TANH R14, R14 ;  /* 0x0000000e000e7308 */ /* 0x000e620000002400 */
[----:B------:R-:W5:Y:S06]  /*11540*/  LDSM.16.M88.4 R8, [R204+0x6800] ;  /* 0x00680000cc08783b */ /* 0x000f6c0000000200 */
[C---:B----4-:R-:W-:Y:S03]  /*11550*/  HMMA.16816.F32 R36, R188.reuse, R4, R36 ;  /* 0x00000004bc24723c */ /* 0x050fe60000001824 */
[----:B------:R-:W4:Y:S05]  /*11560*/  MUFU.TANH R13, R13 ;  /* 0x0000000d000d7308 */ /* 0x000f2a0000002400 */
[C---:B------:R-:W-:Y:S01]  /*11570*/  HMMA.16816.F32 R40, R188.reuse, R6, R40 ;  /* 0x00000006bc28723c */ /* 0x040fe20000001828 */
[----:B------:R-:W2:Y:S03]  /*11580*/  LDSM.16.M88.4 R4, [R204+0x7000] ;  /* 0x00700000cc04783b */ /* 0x000ea60000000200 */
[----:B------:R-:W-:Y:S01]  /*11590*/  FMUL.FTZ R28, R28, c[0x0][0x2ec] ;  /* 0x0000bb001c1c7a20 */ /* 0x000fe20000410000 */
[----:B------:R-:W2:Y:S01]  /*115a0*/  MUFU.TANH R15, R15 ;  /* 0x0000000f000f7308 */ /* 0x000ea20000002400 */
[----:B------:R-:W-:Y:S02]  /*115b0*/  FMUL.FTZ R29, R29, c[0x0][0x2ec] ;  /* 0x0000bb001d1d7a20 */ /* 0x000fe40000410000 */
[----:B------:R-:W-:Y:S04]  /*115c0*/  FMUL.FTZ R30, R30, c[0x0][0x2ec] ;  /* 0x0000bb001e1e7a20 */ /* 0x000fe80000410000 */
[----:B------:R-:W-:Y:S02]  /*115d0*/  FMUL.FTZ R31, R31, c[0x0][0x2ec] ;  /* 0x0000bb001f1f7a20 */ /* 0x000fe40000410000 */
[----:B------:R-:W-:Y:S01]  /*115e0*/  FMUL.FTZ R32, R32, c[0x0][0x2ec] ;  /* 0x0000bb0020207a20 */ /* 0x000fe20000410000 */
[----:B------:R-:W2:Y:S01]  /*115f0*/  MUFU.TANH R17, R17 ;  /* 0x0000001100117308 */ /* 0x000ea20000002400 */
[----:B------:R-:W-:Y:S02]  /*11600*/  FMUL.FTZ R19, R38, c[0x0][0x2ec] ;  /* 0x0000bb0026137a20 */ /* 0x000fe40000410000 */
[----:B------:R-:W-:Y:S02]  /*11610*/  FMUL.FTZ R18, R39, c[0x0][0x2ec] ;  /* 0x0000bb0027127a20 */ /* 0x000fe40000410000 */
[----:B------:R-:W-:Y:S02]  /*11620*/  FMUL.FTZ R33, R33, c[0x0][0x2ec] ;  /* 0x0000bb0021217a20 */ /* 0x000fe40000410000 */
[----:B------:R-:W-:Y:S02]  /*11630*/  FMUL.FTZ R34, R34, c[0x0][0x2ec] ;  /* 0x0000bb0022227a20 */ /* 0x000fe40000410000 */
[----:B-1----:R-:W-:Y:S01]  /*11640*/  FMUL.FTZ R21, R42, c[0x0][0x2ec] ;  /* 0x0000bb002a157a20 */ /* 0x002fe20000410000 */
[----:B------:R-:W1:Y:S01]  /*11650*/  MUFU.TANH R16, R16 ;  /* 0x0000001000107308 */ /* 0x000e620000002400 */
[C---:B-----5:R-:W-:Y:S03]  /*11660*/  HMMA.16816.F32 R44, R188.reuse, R8, R44 ;  /* 0x00000008bc2c723c */ /* 0x060fe6000000182c */
[----:B------:R-:W-:Y:S02]  /*11670*/  FMUL.FTZ R20, R43, c[0x0][0x2ec] ;  /* 0x0000bb002b147a20 */ /* 0x000fe40000410000 */
[----:B------:R-:W-:Y:S02]  /*11680*/  FMUL.FTZ R35, R35, c[0x0][0x2ec] ;  /* 0x0000bb0023237a20 */ /* 0x000fe40000410000 */
[----:B------:R-:W-:Y:S01]  /*11690*/  FMUL.FTZ R36, R36, c[0x0][0x2ec] ;  /* 0x0000bb0024247a20 */ /* 0x000fe20000410000 */
[C---:B------:R-:W-:Y:S01]  /*116a0*/  HMMA.16816.F32 R48, R188.reuse, R10, R48 ;  /* 0x0000000abc30723c */ /* 0x040fe20000001830 */
[----:B------:R1:W1:Y:S01]  /*116b0*/  MUFU.TANH R160, R22 ;  /* 0x0000001600a07308 */ /* 0x0002620000002400 */
[----:B------:R-:W5:Y:S01]  /*116c0*/  LDSM.16.M88.4 R8, [R204+0x7800] ;  /* 0x00780000cc08783b */ /* 0x000f620000000200 */
[----:B------:R-:W-:Y:S04]  /*116d0*/  DEPBAR.LE SB0, 0x0 ;  /* 0x000080000000791a */ /* 0x000fe80000000000 */
[----:B------:R-:W-:Y:S01]  /*116e0*/  FMUL.FTZ R37, R37, c[0x0][0x2ec] ;  /* 0x0000bb0025257a20 */ /* 0x000fe20000410000 */
[C---:B--2---:R-:W-:Y:S03]  /*116f0*/  HMMA.16816.F32 R52, R188.reuse, R4, R52 ;  /* 0x00000004bc34723c */ /* 0x044fe60000001834 */
[----:B------:R2:W1:Y:S01]  /*11700*/  MUFU.TANH R162, R23 ;  /* 0x0000001700a27308 */ /* 0x0004620000002400 */
[----:B------:R-:W-:Y:S01]  /*11710*/  BAR.SYNC.DEFER_BLOCKING 0x0 ;  /* 0x0000000000007b1d */ /* 0x000fe20000010000 */
[----:B------:R-:W-:Y:S02]  /*11720*/  FMUL.FTZ R40, R40, c[0x0][0x2ec] ;  /* 0x0000bb0028287a20 */ /* 0x000fe40000410000 */
[----:B------:R-:W-:Y:S01]  /*11730*/  FMUL.FTZ R41, R41, c[0x0][0x2ec] ;  /* 0x0000bb0029297a20 */ /* 0x000fe20000410000 */
[C---:B------:R-:W-:Y:S04]  /*11740*/  HMMA.16816.F32 R56, R188.reuse, R6, R56 ;  /* 0x00000006bc38723c */ /* 0x040fe80000001838 */
[----:B------:R-:W-:Y:S01]  /*11750*/  FMUL.FTZ R44, R44, c[0x0][0x2ec] ;  /* 0x0000bb002c2c7a20 */ /* 0x000fe20000410000 */
[----:B------:R2:W1:Y:S01]  /*11760*/  MUFU.TANH R170, R24 ;  /* 0x0000001800aa7308 */ /* 0x0004620000002400 */
        /* <DEDUP_REMOVED lines=13> */
[----:B------:R-:W-:Y:S02]  /*11840*/  FMUL.FTZ R55, R55, c[0x0][0x2ec] ;  /* 0x0000bb0037377a20 */ /* 0x000fe40000410000 */
[----:B------:R-:W-:Y:S01]  /*11850*/  FMUL.FTZ R56, R56, c[0x0][0x2ec] ;  /* 0x0000bb0038387a20 */ /* 0x000fe20000410000 */
[----:B------:R-:W-:Y:S01]  /*11860*/  HMMA.16816.F32 R64, R188, R10, R64 ;  /* 0x0000000abc40723c */ /* 0x000fe20000001840 */
[----:B------:R2:W1:Y:S03]  /*11870*/  MUFU.TANH R166, R27 ;  /* 0x0000001b00a67308 */ /* 0x0004660000002400 */
[----:B------:R-:W-:Y:S02]  /*11880*/  FMUL.FTZ R57, R57, c[0x0][0x2ec] ;  /* 0x0000bb0039397a20 */ /* 0x000fe40000410000 */
[----:B------:R-:W-:Y:S02]  /*11890*/  FMUL.FTZ R58, R58, c[0x0][0x2ec] ;  /* 0x0000bb003a3a7a20 */ /* 0x000fe40000410000 */
[----:B------:R-:W-:Y:S03]  /*118a0*/  FMUL.FTZ R59, R59, c[0x0][0x2ec] ;  /* 0x0000bb003b3b7a20 */ /* 0x000fe60000410000 */
[----:B------:R2:W1:Y:S05]  /*118b0*/  MUFU.TANH R179, R28 ;  /* 0x0000001c00b37308 */ /* 0x00046a0000002400 */
        /* <DEDUP_REMOVED lines=48> */
[----:B---34-:R-:W-:Y:S01]  /*11bc0*/  ULDC.64 UR8, c[0x0][0x198] ;  /* 0x0000660000087ab9 */ /* 0x018fe20000000a00 */
[----:B------:R-:W-:Y:S02]  /*11bd0*/  MOV R5, UR11 ;  /* 0x0000000b00057c02 */ /* 0x000fe40008000f00 */
[----:B------:R-:W-:Y:S01]  /*11be0*/  MOV R6, UR10 ;  /* 0x0000000a00067c02 */ /* 0x000fe20008000f00 */
[----:B------:R-:W-:-:S05]  /*11bf0*/  @!P0 BRA `(.L_x_3697) ;  /* 0x000003e000008947 */ /* 0x000fca0003800000 */
[----:B------:R-:W-:Y:S01]  /*11c00*/  IMAD.SHL.U32 R5, R230, 0x80, RZ ;  /* 0x00000080e6057824 */ /* 0x000fe200078e00ff */
[----:B------:R-:W-:Y:S01]  /*11c10*/  IABS R4, c[0x0][0x2d0] ;  /* 0x0000b40000047a13 */ /* 0x000fe20000000000 */
[----:B------:R-:W-:Y:S02]  /*11c20*/  UMOV UR8, UR6 ;  /* 0x0000000600087c82 */ /* 0x000fe40008000000 */
[----:B------:R-:W-:Y:S01]  /*11c30*/  UMOV UR9, UR7 ;  /* 0x0000000700097c82 */ /* 0x000fe20008000000 */
[----:B--2---:R-:W2:Y:S01]  /*11c40*/  I2F.RP R24, R4 ;  /* 0x0000000400187306 */ /* 0x004ea20000209400 */
        /* <DEDUP_REMOVED lines=8> */
[--C-:B-12---:R-:W-:Y:S02]  /*11cd0*/  IMAD.MOV R22, RZ, RZ, -R25.reuse ;  /* 0x000000ffff167224 */ /* 0x106fe400078e0a19 */
[----:B------:R-:W-:Y:S02]  /*11ce0*/  IMAD.MOV.U32 R24, RZ, RZ, RZ ;  /* 0x000000ffff187224 */ /* 0x000fe400078e00ff */
[----:B------:R-:W-:Y:S04]  /*11cf0*/  IMAD R22, R22, R4, RZ ;  /* 0x0000000416167224 */ /* 0x000fe800078e02ff */
[----:B------:R-:W-:Y:S06]  /*11d00*/  IMAD.HI.U32 R22, R25, R22, R24 ;  /* 0x0000001619167227 */ /* 0x000fec00078e0018 */
[C---:B------:R-:W-:Y:S04]  /*11d10*/  IMAD.HI.U32 R10, R22.reuse, R7, RZ ;  /* 0x00000007160a7227 */ /* 0x040fe800078e00ff */
[----:B------:R-:W-:Y:S02]  /*11d20*/  IMAD.MOV R6, RZ, RZ, -R10 ;  /* 0x000000ffff067224 */ /* 0x000fe400078e0a0a */
[----:B------:R-:W-:Y:S04]  /*11d30*/  IMAD.HI.U32 R22, R22, R9, RZ ;  /* 0x0000000916167227 */ /* 0x000fe800078e00ff */
[C---:B------:R-:W-:Y:S02]  /*11d40*/  IMAD R7, R4.reuse, R6, R7 ;  /* 0x0000000604077224 */ /* 0x040fe400078e0207 */
[----:B------:R-:W-:Y:S03]  /*11d50*/  IMAD.MOV R8, RZ, RZ, -R22 ;  /* 0x000000ffff087224 */ /* 0x000fe600078e0a16 */
[C---:B------:R-:W-:Y:S01]  /*11d60*/  ISETP.GT.U32.AND P1, PT, R4.reuse, R7, PT ;  /* 0x000000070400720c */ /* 0x040fe20003f24070 */
[C---:B------:R-:W-:Y:S05]  /*11d70*/  IMAD R9, R4.reuse, R8, R9 ;  /* 0x0000000804097224 */ /* 0x040fea00078e0209 */
[----:B------:R-:W-:Y:S07]  /*11d80*/  ISETP.GT.U32.AND P2, PT, R4, R9, PT ;  /* 0x000000090400720c */ /* 0x000fee0003f44070 */
[----:B------:R-:W-:Y:S01]  /*11d90*/  @!P1 IADD3 R10, R10, 0x1, RZ ;  /* 0x000000010a0a9810 */ /* 0x000fe20007ffe0ff */
[--C-:B------:R-:W-:Y:S01]  /*11da0*/  @!P1 IMAD.IADD R7, R7, 0x1, -R4.reuse ;  /* 0x0000000107079824 */ /* 0x100fe200078e0a04 */
[----:B------:R-:W-:Y:S04]  /*11db0*/  ISETP.GE.AND P1, PT, R11, RZ, PT ;  /* 0x000000ff0b00720c */ /* 0x000fe80003f26270 */
[-C--:B------:R-:W-:Y:S01]  /*11dc0*/  ISETP.GE.U32.AND P5, PT, R7, R4.reuse, PT ;  /* 0x000000040700720c */ /* 0x080fe20003fa6070 */
[----:B------:R-:W-:Y:S01]  /*11dd0*/  @!P2 IMAD.IADD R9, R9, 0x1, -R4 ;  /* 0x000000010909a824 */ /* 0x000fe200078e0a04 */
[----:B------:R-:W-:Y:S02]  /*11de0*/  @!P2 IADD3 R22, R22, 0x1, RZ ;  /* 0x000000011616a810 */ /* 0x000fe40007ffe0ff */
[----:B------:R-:W-:Y:S02]  /*11df0*/  ISETP.GE.AND P2, PT, R5, RZ, PT ;  /* 0x000000ff0500720c */ /* 0x000fe40003f46270 */
[----:B------:R-:W-:Y:S02]  /*11e00*/  ISETP.GE.U32.AND P6, PT, R9, R4, PT ;  /* 0x000000040900720c */ /* 0x000fe40003fc6070 */
[----:B------:R-:W-:Y:S05]  /*11e10*/  LOP3.LUT R4, RZ, c[0x0][0x2d0], RZ, 0x33, !PT ;  /* 0x0000b400ff047a12 */ /* 0x000fea00078e33ff */
[----:B------:R-:W-:Y:S02]  /*11e20*/  @P5 IADD3 R10, R10, 0x1, RZ ;  /* 0x000000010a0a5810 */ /* 0x000fe40007ffe0ff */
[----:B------:R-:W-:Y:S02]  /*11e30*/  ISETP.NE.AND P5, PT, RZ, c[0x0][0x2d0], PT ;  /* 0x0000b400ff007a0c */ /* 0x000fe40003fa5270 */
[----:B------:R-:W-:Y:S02]  /*11e40*/  @!P1 IADD3 R10, -R10, RZ, RZ ;  /* 0x000000ff0a0a9210 */ /* 0x000fe40007ffe1ff */
[----:B------:R-:W-:Y:S02]  /*11e50*/  @P6 IADD3 R22, R22, 0x1, RZ ;  /* 0x0000000116166810 */ /* 0x000fe40007ffe0ff */
[----:B------:R-:W-:Y:S03]  /*11e60*/  SEL R10, R4, R10, !P5 ;  /* 0x0000000a040a7207 */ /* 0x000fe60006800000 */
[----:B------:R-:W-:Y:S01]  /*11e70*/  @!P2 IMAD.MOV R22, RZ, RZ, -R22 ;  /* 0x000000ffff16a224 */ /* 0x000fe200078e0a16 */
[C---:B------:R-:W-:Y:S04]  /*11e80*/  LEA R6, P2, R10.reuse, R234, 0x2 ;  /* 0x000000ea0a067211 */ /* 0x040fe800078410ff */
[-C--:B------:R-:W-:Y:S02]  /*11e90*/  LEA.HI.X.SX32 R7, R10, R235.reuse, 0x2, P2 ;  /* 0x000000eb0a077211 */ /* 0x080fe400010f16ff */
[----:B------:R-:W-:Y:S03]  /*11ea0*/  SEL R4, R4, R22, !P5 ;  /* 0x0000001604047207 */ /* 0x000fe60006800000 */
[----:B------:R1:W2:Y:S01]  /*11eb0*/  LDG.E R6, [R6.64] ;  /* 0x0000000e06067981 */ /* 0x0002a2000c1e1900 */
[C---:B------:R-:W-:Y:S04]  /*11ec0*/  LEA R8, P1, R4.reuse, R234, 0x2 ;  /* 0x000000ea04087211 */ /* 0x040fe800078210ff */
[C---:B------:R-:W-:Y:S01]  /*11ed0*/  LEA.HI.X.SX32 R9, R4.reuse, R235, 0x2, P1 ;  /* 0x000000eb04097211 */ /* 0x040fe200008f16ff */
[----:B------:R-:W-:Y:S04]  /*11ee0*/  IMAD.IADD R4, R4, 0x1, -R10 ;  /* 0x0000000104047824 */ /* 0x000fe800078e0a0a */
        /* <DEDUP_REMOVED lines=15> */
.L_x_3697:
[----:B------:R3:W-:Y:S01]  /*11fe0*/  @P4 STS.128 [R231+0x4000], RZ ;  /* 0x004000ffe7004388 */ /* 0x0007e20000000c00 */
[C---:B--2---:R-:W-:Y:S01]  /*11ff0*/  LEA R28, P2, R5.reuse, R239, 0x1 ;  /* 0x000000ef051c7211 */ /* 0x044fe200078408ff */
[----:B------:R-:W-:Y:S01]  /*12000*/  UMOV UR6, UR8 ;  /* 0x0000000800067c82 */ /* 0x000fe20008000000 */
[----:B------:R-:W-:Y:S01]  /*12010*/  IADD3 R4, P1, R226, R5, RZ ;  /* 0x00000005e2047210 */ /* 0x000fe20007f3e0ff */
[----:B------:R-:W-:Y:S01]  /*12020*/  UMOV UR7, UR9 ;  /* 0x0000000900077c82 */ /* 0x000fe20008000000 */
[--C-:B------:R-:W-:Y:S02]  /*12030*/  LEA.HI.X R29, R5, R238, R6.reuse, 0x1, P2 ;  /* 0x000000ee051d7211 */ /* 0x100fe400010f0c06 */
[CC--:B------:R-:W-:Y:S01]  /*12040*/  @!P4 LEA R30, P5, R4.reuse, R239.reuse, 0x1 ;  /* 0x000000ef041ec211 */ /* 0x0c0fe200078a08ff */
[C---:B------:R-:W-:Y:S01]  /*12050*/  IMAD.X R6, R225.reuse, 0x1, R6, P1 ;  /* 0x00000001e1067824 */ /* 0x040fe200008e0606 */
[-C--:B-1----:R-:W-:Y:S01]  /*12060*/  @!P3 LEA R22, P1, R4, R239.reuse, 0x1 ;  /* 0x000000ef0416b211 */ /* 0x082fe200078208ff */
        /* <DEDUP_REMOVED lines=68> */
[C---:B-1----:R-:W-:Y:S02]  /*124b0*/  @!P3 LEA R30, P2, R7.reuse, R239, 0x1 ;  /* 0x000000ef071eb211 */ /* 0x042fe400078408ff */
        /* <DEDUP_REMOVED lines=8> */
[-C--:B------:R-:W-:Y:S01]  /*12540*/  @!P4 LEA R40, P5, R5, R239.reuse, 0x1 ;  /* 0x000000ef0528c211 */ /* 0x080fe200078a08ff */
        /* <DEDUP_REMOVED lines=42> */
.L_x_3696:
[----:B---34-:R-:W-:Y:S01]  /*127f0*/  LEA R4, R230, R229, 0x7 ;  /* 0x000000e5e6047211 */ /* 0x018fe200078e38ff */
[----:B--2---:R-:W-:Y:S01]  /*12800*/  LDSM.16.MT88.4 R36, [R212+0xc000] ;  /* 0x00c00000d424783b */ /* 0x004fe20000004200 */
[----:B------:R-:W-:Y:S02]  /*12810*/  UMOV UR8, UR13 ;  /* 0x0000000d00087c82 */ /* 0x000fe40008000000 */
[C---:B------:R-:W-:Y:S01]  /*12820*/  IADD3 R8, R4.reuse, 0x1, RZ ;  /* 0x0000000104087810 */ /* 0x040fe20007ffe0ff */
[----:B------:R-:W-:Y:S01]  /*12830*/  I2F R7, R4 ;  /* 0x0000000400077306 */ /* 0x000fe20000201400 */
[C---:B------:R-:W-:Y:S01]  /*12840*/  IADD3 R56, R4.reuse, 0x18, RZ ;  /* 0x0000001804387810 */ /* 0x040fe20007ffe0ff */
[----:B------:R-:W-:Y:S01]  /*12850*/  UMOV UR9, UR12 ;  /* 0x0000000c00097c82 */ /* 0x000fe20008000000 */
[C---:B-1----:R-:W-:Y:S01]  /*12860*/  IADD3 R22, R4.reuse, 0x8, RZ ;  /* 0x0000000804167810 */ /* 0x042fe20007ffe0ff */
[----:B------:R-:W-:Y:S01]  /*12870*/  LDSM.16.MT88.4 R44, [R216+0x10000] ;  /* 0x01000000d82c783b */ /* 0x000fe20000004200 */
        /* <DEDUP_REMOVED lines=24> */
[----:B------:R-:W-:Y:S09]  /*12a00*/  IADD3 R34, R4, 0x58, RZ ;  /* 0x0000005804227810 */ /* 0x000ff20007ffe0ff */
        /* <DEDUP_REMOVED lines=19> */
[C---:B------:R-:W-:Y:S02]  /*12b40*/  FFMA.FTZ R141, R0.reuse, R8, R141 ;  /* 0x00000008008d7223 */ /* 0x040fe4000001008d */
[C---:B------:R-:W-:Y:S02]  /*12b50*/  FFMA.FTZ R7, R0.reuse, R7, R138 ;  /* 0x0000000700077223 */ /* 0x040fe4000001008a */
[CC--:B------:R-:W-:Y:S02]  /*12b60*/  FFMA.FTZ R49, R0.reuse, R56.reuse, R17 ;  /* 0x0000003800317223 */ /* 0x0c0fe40000010011 */
[----:B------:R-:W-:Y:S01]  /*12b70*/  FFMA.FTZ R56, R0, R56, R13 ;  /* 0x0000003800387223 */ /* 0x000fe2000001000d */
[----:B------:R-:W-:Y:S01]  /*12b80*/  FMNMX.FTZ R13, R140, R2, !PT ;  /* 0x000000028c0d7209 */ /* 0x000fe20007810000 */
[C---:B------:R-:W-:Y:S02]  /*12b90*/  FFMA.FTZ R8, R0.reuse, R8, R139 ;  /* 0x0000000800087223 */ /* 0x040fe4000001008b */
[C---:B------:R-:W-:Y:S02]  /*12ba0*/  FFMA.FTZ R9, R0.reuse, R22, R133 ;  /* 0x0000001600097223 */ /* 0x040fe40000010085 */
[C---:B------:R-:W-:Y:S01]  /*12bb0*/  FFMA.FTZ R50, R0.reuse, R57, R14 ;  /* 0x0000003900327223 */ /* 0x040fe2000001000e */
[----:B------:R-:W-:Y:S01]  /*12bc0*/  FMNMX.FTZ R14, R141, R13, !PT ;  /* 0x0000000d8d0e7209 */ /* 0x000fe20007810000 */
[-C--:B------:R-:W-:Y:S01]  /*12bd0*/  FFMA.FTZ R48, R0, R64.reuse, R16 ;  /* 0x0000004000307223 */ /* 0x080fe20000010010 */
[----:B------:R-:W-:Y:S01]  /*12be0*/  IADD3 R13, R4, 0x60, RZ ;  /* 0x00000060040d7810 */ /* 0x000fe20007ffe0ff */
[C---:B------:R-:W-:Y:S01]  /*12bf0*/  FFMA.FTZ R64, R0.reuse, R64, R15 ;  /* 0x0000004000407223 */ /* 0x040fe2000001000f */
[----:B------:R-:W-:Y:S01]  /*12c00*/  FMNMX.FTZ R15, R7, R3, !PT ;  /* 0x00000003070f7209 */ /* 0x000fe20007810000 */
[C---:B------:R-:W-:Y:S01]  /*12c10*/  FFMA.FTZ R142, R0.reuse, R22, R142 ;  /* 0x00000016008e7223 */ /* 0x040fe2000001008e */
[----:B------:R-:W-:Y:S01]  /*12c20*/  FMNMX.FTZ R14, R9, R14, !PT ;  /* 0x0000000e090e7209 */ /* 0x000fe20007810000 */
[----:B------:R-:W-:Y:S01]  /*12c30*/  FFMA.FTZ R143, R0, R6, R143 ;  /* 0x00000006008f7223 */ /* 0x000fe2000001008f */
[----:B------:R-:W-:Y:S01]  /*12c40*/  FMNMX.FTZ R15, R8, R15, !PT ;  /* 0x0000000f080f7209 */ /* 0x000fe20007810000 */
[C---:B------:R-:W-:Y:S01]  /*12c50*/  FFMA.FTZ R40, R0.reuse, R58, R145 ;  /* 0x0000003a00287223 */ /* 0x040fe20000010091 */
[----:B------:R-:W1:Y:S01]  /*12c60*/  I2F R22, R34 ;  /* 0x0000002200167306 */ /* 0x000e620000201400 */
[C---:B------:R-:W-:Y:S01]  /*12c70*/  FFMA.FTZ R6, R0.reuse, R6, R132 ;  /* 0x0000000600067223 */ /* 0x040fe20000010084 */
[----:B------:R-:W-:Y:S01]  /*12c80*/  FMNMX.FTZ R14, R143, R14, !PT ;  /* 0x0000000e8f0e7209 */ /* 0x000fe20007810000 */
[----:B------:R-:W-:Y:S01]  /*12c90*/  FFMA.FTZ R58, R0, R58, R144 ;  /* 0x0000003a003a7223 */ /* 0x000fe20000010090 */
[----:B------:R-:W-:Y:S01]  /*12ca0*/  FMNMX.FTZ R16, R142, R15, !PT ;  /* 0x0000000f8e107209 */ /* 0x000fe20007810000 */
[----:B------:R-:W-:Y:S01]  /*12cb0*/  FFMA.FTZ R57, R0, R57, R12 ;  /* 0x0000003900397223 */ /* 0x000fe2000001000c */
[----:B------:R-:W-:Y:S01]  /*12cc0*/  FMNMX.FTZ R15, R40, R14, !PT ;  /* 0x0000000e280f7209 */ /* 0x000fe20007810000 */
[-C--:B------:R-:W-:Y:S01]  /*12cd0*/  FFMA.FTZ R160, R0, R33.reuse, R160 ;  /* 0x0000002100a07223 */ /* 0x080fe200000100a0 */
[----:B------:R-:W-:Y:S01]  /*12ce0*/  FMNMX.FTZ R16, R6, R16, !PT ;  /* 0x0000001006107209 */ /* 0x000fe20007810000 */
[----:B------:R-:W-:Y:S01]  /*12cf0*/  FFMA.FTZ R168, R0, R33, R168 ;  /* 0x0000002100a87223 */ /* 0x000fe200000100a8 */
[----:B------:R-:W-:Y:S01]  /*12d00*/  FMNMX.FTZ R15, R50, R15, !PT ;  /* 0x0000000f320f7209 */ /* 0x000fe20007810000 */
        /* <DEDUP_REMOVED lines=39> */
[----:B------:R-:W-:Y:S01]  /*12f80*/  IADD3 R12, R4, 0x59, RZ ;  /* 0x00000059040c7810 */ /* 0x000fe20007ffe0ff */
[----:B------:R-:W-:Y:S01]  /*12f90*/  FFMA.FTZ R193, R0, R25, R193 ;  /* 0x0000001900c17223 */ /* 0x000fe200000100c1 */
[----:B------:R-:W-:Y:S01]  /*12fa0*/  IADD3 R11, R4, 0x71, RZ ;  /* 0x00000071040b7810 */ /* 0x000fe20007ffe0ff */
[----:B------:R-:W2:Y:S01]  /*12fb0*/  I2F R13, R13 ;  /* 0x0000000d000d7306 */ /* 0x000ea20000201400 */
        /* <DEDUP_REMOVED lines=8> */
[----:B------:R-:W-:Y:S01]  /*13040*/  IADD3 R14, R4, 0x61, RZ ;  /* 0x00000061040e7810 */ /* 0x000fe20007ffe0ff */
[----:B------:R-:W3:Y:S01]  /*13050*/  I2F R10, R11 ;  /* 0x0000000b000a7306 */ /* 0x000ee20000201400 */
[----:B------:R-:W-:Y:S01]  /*13060*/  FMNMX.FTZ R19, R193, R19, !PT ;  /* 0x00000013c1137209 */ /* 0x000fe20007810000 */
[----:B-1----:R-:W-:Y:S01]  /*13070*/  FFMA.FTZ R185, R0, R22, R185 ;  /* 0x0000001600b97223 */ /* 0x002fe200000100b9 */
[----:B------:R-:W-:Y:S01]  /*13080*/  FMNMX.FTZ R18, R188, R18, !PT ;  /* 0x00000012bc127209 */ /* 0x000fe20007810000 */
[----:B------:R-:W-:Y:S01]  /*13090*/  FFMA.FTZ R177, R0, R22, R177 ;  /* 0x0000001600b17223 */ /* 0x000fe200000100b1 */
[----:B------:R-:W-:Y:S01]  /*130a0*/  IADD3 R15, R4, 0x68, RZ ;  /* 0x00000068040f7810 */ /* 0x000fe20007ffe0ff */
[----:B------:R-:W-:Y:S01]  /*130b0*/  LDSM.16.MT88.4 R20, [R214+0xc000] ;  /* 0x00c00000d614783b */ /* 0x000fe20000004200 */
[----:B------:R-:W-:Y:S02]  /*130c0*/  FMNMX.FTZ R19, R195, R19, !PT ;  /* 0x00000013c3137209 */ /* 0x000fe40007810000 */
[----:B------:R-:W-:Y:S01]  /*130d0*/  FMNMX.FTZ R18, R190, R18, !PT ;  /* 0x00000012be127209 */ /* 0x000fe20007810000 */
[----:B------:R-:W1:Y:S01]  /*130e0*/  I2F R12, R12 ;  /* 0x0000000c000c7306 */ /* 0x000e620000201400 */
[----:B------:R-:W-:Y:S02]  /*130f0*/  IADD3 R16, R4, 0x69, RZ ;  /* 0x0000006904107810 */ /* 0x000fe40007ffe0ff */
[----:B------:R-:W-:Y:S01]  /*13100*/  FMNMX.FTZ R5, R191, R18, !PT ;  /* 0x00000012bf057209 */ /* 0x000fe20007810000 */
[----:B--2---:R-:W-:Y:S01]  /*13110*/  FFMA.FTZ R167, R0, R13, R167 ;  /* 0x0000000d00a77223 */ /* 0x004fe200000100a7 */
[----:B------:R-:W-:Y:S01]  /*13120*/  FMNMX.FTZ R18, R194, R19, !PT ;  /* 0x00000013c2127209 */ /* 0x000fe20007810000 */
[----:B------:R-:W-:Y:S01]  /*13130*/  FFMA.FTZ R159, R0, R13, R159 ;  /* 0x0000000d009f7223 */ /* 0x000fe2000001009f */
[----:B------:R-:W-:Y:S01]  /*13140*/  IADD3 R17, R4, 0x70, RZ ;  /* 0x0000007004117810 */ /* 0x000fe20007ffe0ff */
[----:B------:R-:W-:Y:S01]  /*13150*/  LDSM.16.MT88.4 R28, [R213+0xc000] ;  /* 0x00c00000d51c783b */ /* 0x000fe20000004200 */
[----:B------:R-:W-:Y:S01]  /*13160*/  FMNMX.FTZ R5, R187, R5, !PT ;  /* 0x00000005bb057209 */ /* 0x000fe20007810000 */
[----:B------:R-:W2:Y:S01]  /*13170*/  I2F R14, R14 ;  /* 0x0000000e000e7306 */ /* 0x000ea20000201400 */
[----:B------:R-:W-:Y:S02]  /*13180*/  FMNMX.FTZ R18, R192, R18, !PT ;  /* 0x00000012c0127209 */ /* 0x000fe40007810000 */
[----:B------:R-:W-:Y:S01]  /*13190*/  FMNMX.FTZ R5, R186, R5, !PT ;  /* 0x00000005ba057209 */ /* 0x000fe20007810000 */
[C---:B---3--:R-:W-:Y:S01]  /*131a0*/  FFMA.FTZ R152, R0.reuse, R10, R152 ;  /* 0x0000000a00987223 */ /* 0x048fe20000010098 */
[----:B------:R-:W-:Y:S01]  /*131b0*/  FMNMX.FTZ R18, R181, R18, !PT ;  /* 0x00000012b5127209 */ /* 0x000fe20007810000 */
[----:B------:R-:W-:Y:S01]  /*131c0*/  FFMA.FTZ R149, R0, R10, R149 ;  /* 0x0000000a00957223 */ /* 0x000fe20000010095 */
[----:B------:R-:W-:Y:S02]  /*131d0*/  IADD3 R11, R4, 0x78, RZ ;  /* 0x00000078040b7810 */ /* 0x000fe40007ffe0ff */
[----:B------:R-:W-:Y:S01]  /*131e0*/  FMNMX.FTZ R5, R185, R5, !PT ;  /* 0x00000005b9057209 */ /* 0x000fe20007810000 */
[----:B------:R-:W3:Y:S01]  /*131f0*/  I2F R15, R15 ;  /* 0x0000000f000f7306 */ /* 0x000ee20000201400 */
[----:B------:R-:W-:Y:S02]  /*13200*/  FMNMX.FTZ R18, R178, R18, !PT ;  /* 0x00000012b2127209 */ /* 0x000fe40007810000 */
[----:B------:R-:W-:Y:S01]  /*13210*/  IADD3 R4, R4, 0x79, RZ ;  /* 0x0000007904047810 */ /* 0x000fe20007ffe0ff */
[C---:B-1----:R-:W-:Y:S01]  /*13220*/  FFMA.FTZ R183, R0.reuse, R12, R183 ;  /* 0x0000000c00b77223 */ /* 0x042fe200000100b7 */
[----:B------:R-:W-:Y:S01]  /*13230*/  FMNMX.FTZ R18, R177, R18, !PT ;  /* 0x00000012b1127209 */ /* 0x000fe20007810000 */
[----:B------:R-:W-:Y:S03]  /*13240*/  FFMA.FTZ R172, R0, R12, R172 ;  /* 0x0000000c00ac7223 */ /* 0x000fe600000100ac */
        /* <DEDUP_REMOVED lines=9> */
[----:B------:R-:W-:Y:S01]  /*132e0*/  FMNMX.FTZ R18, R158, R18, !PT ;  /* 0x000000129e127209 */ /* 0x000fe20007810000 */
[CC--:B---3--:R-:W-:Y:S02]  /*132f0*/  FFMA.FTZ R163, R0.reuse, R15.reuse, R163 ;  /* 0x0000000f00a37223 */ /* 0x0c8fe400000100a3 */
[C---:B------:R-:W-:Y:S02]  /*13300*/  FFMA.FTZ R157, R0.reuse, R15, R157 ;  /* 0x0000000f009d7223 */ /* 0x040fe4000001009d */
[----:B------:R-:W-:Y:S01]  /*13310*/  LDSM.16.MT88.4 R12, [R216+0xc000] ;  /* 0x00c00000d80c783b */ /* 0x000fe20000004200 */
[----:B------:R-:W-:Y:S03]  /*13320*/  FMNMX.FTZ R5, R163, R5, !PT ;  /* 0x00000005a3057209 */ /* 0x000fe60007810000 */
[----:B------:R-:W3:Y:S01]  /*13330*/  I2F R11, R11 ;  /* 0x0000000b000b7306 */ /* 0x000ee20000201400 */
[----:B------:R-:W-:Y:S01]  /*13340*/  FMNMX.FTZ R18, R157, R18, !PT ;  /* 0x000000129d127209 */ /* 0x000fe20007810000 */
[CC--:B-1----:R-:W-:Y:S02]  /*13350*/  FFMA.FTZ R161, R0.reuse, R16.reuse, R161 ;  /* 0x0000001000a17223 */ /* 0x0c2fe400000100a1 */
[C---:B------:R-:W-:Y:S03]  /*13360*/  FFMA.FTZ R155, R0.reuse, R16, R155 ;  /* 0x00000010009b7223 */ /* 0x040fe6000001009b */
[----:B------:R-:W-:Y:S03]  /*13370*/  FMNMX.FTZ R5, R161, R5, !PT ;  /* 0x00000005a1057209 */ /* 0x000fe60007810000 */
[----:B------:R-:W1:Y:S01]  /*13380*/  I2F R4, R4 ;  /* 0x0000000400047306 */ /* 0x000e620000201400 */
[----:B------:R-:W-:Y:S01]  /*13390*/  FMNMX.FTZ R18, R155, R18, !PT ;  /* 0x000000129b127209 */ /* 0x000fe20007810000 */
[CC--:B--2---:R-:W-:Y:S02]  /*133a0*/  FFMA.FTZ R153, R0.reuse, R17.reuse, R153 ;  /* 0x0000001100997223 */ /* 0x0c4fe40000010099 */
[----:B------:R-:W-:Y:S03]  /*133b0*/  FFMA.FTZ R150, R0, R17, R150 ;  /* 0x0000001100967223 */ /* 0x000fe60000010096 */
[----:B------:R-:W-:Y:S02]  /*133c0*/  FMNMX.FTZ R5, R153, R5, !PT ;  /* 0x0000000599057209 */ /* 0x000fe40007810000 */
[----:B------:R-:W-:Y:S02]  /*133d0*/  FMNMX.FTZ R18, R150, R18, !PT ;  /* 0x0000001296127209 */ /* 0x000fe40007810000 */
[----:B------:R-:W-:Y:S01]  /*133e0*/  FMNMX.FTZ R5, R152, R5, !PT ;  /* 0x0000000598057209 */ /* 0x000fe20007810000 */
[CC--:B---3--:R-:W-:Y:S01]  /*133f0*/  FFMA.FTZ R135, R0.reuse, R11.reuse, R135 ;  /* 0x0000000b00877223 */ /* 0x0c8fe20000010087 */
[----:B------:R-:W-:Y:S01]  /*13400*/  FMNMX.FTZ R18, R149, R18, !PT ;  /* 0x0000001295127209 */ /* 0x000fe20007810000 */
[----:B------:R-:W-:Y:S03]  /*13410*/  FFMA.FTZ R148, R0, R11, R148 ;  /* 0x0000000b00947223 */ /* 0x000fe60000010094 */
[----:B------:R-:W-:Y:S02]  /*13420*/  FMNMX.FTZ R5, R135, R5, !PT ;  /* 0x0000000587057209 */ /* 0x000fe40007810000 */
        /* <DEDUP_REMOVED lines=23> */
[----:B------:R-:W-:Y:S01]  /*135a0*/  FMUL.FTZ R3, R3, c[0x0][0x23c] ;  /* 0x00008f0003037a20 */ /* 0x000fe20000410000 */
[----:B------:R-:W1:Y:S01]  /*135b0*/  MUFU.EX2 R2, R2 ;  /* 0x0000000200027308 */ /* 0x000e620000000800 */
[----:B------:R-:W-:Y:S01]  /*135c0*/  FFMA.FTZ R138, R143, c[0x0][0x23c], -R151 ;  /* 0x00008f008f8a7a23 */ /* 0x000fe20000010897 */
[----:B------:R-:W-:Y:S01]  /*135d0*/  ISETP.GT.AND P1, PT, R230, R224, PT ;  /* 0x000000e0e600720c */ /* 0x000fe20003f24270 */
[----:B------:R-:W-:Y:S02]  /*135e0*/  FFMA.FTZ R143, R8, c[0x0][0x23c], -R147 ;  /* 0x00008f00088f7a23 */ /* 0x000fe40000010893 */
[--C-:B------:R-:W-:Y:S02]  /*135f0*/  FFMA.FTZ R145, R140, c[0x0][0x23c], -R151.reuse ;  /* 0x00008f008c917a23 */ /* 0x100fe40000010897 */
[----:B------:R-:W-:Y:S02]  /*13600*/  FFMA.FTZ R140, R141, c[0x0][0x23c], -R151 ;  /* 0x00008f008d8c7a23 */ /* 0x000fe40000010897 */
[--C-:B------:R-:W-:Y:S01]  /*13610*/  FFMA.FTZ R144, R7, c[0x0][0x23c], -R147.reuse ;  /* 0x00008f0007907a23 */ /* 0x100fe20000010893 */
[----:B------:R-:W2:Y:S01]  /*13620*/  MUFU.EX2 R3, R3 ;  /* 0x0000000300037308 */ /* 0x000ea20000000800 */
[--C-:B------:R-:W-:Y:S02]  /*13630*/  FFMA.FTZ R142, R142, c[0x0][0x23c], -R147.reuse ;  /* 0x00008f008e8e7a23 */ /* 0x100fe40000010893 */
[--C-:B------:R-:W-:Y:S02]  /*13640*/  FFMA.FTZ R141, R6, c[0x0][0x23c], -R147.reuse ;  /* 0x00008f00068d7a23 */ /* 0x100fe40000010893 */
[--C-:B------:R-:W-:Y:S02]  /*13650*/  FFMA.FTZ R154, R56, c[0x0][0x23c], -R147.reuse ;  /* 0x00008f00389a7a23 */ /* 0x100fe40000010893 */
[----:B------:R-:W-:Y:S02]  /*13660*/  FFMA.FTZ R156, R64, c[0x0][0x23c], -R147 ;  /* 0x00008f00409c7a23 */ /* 0x000fe40000010893 */
[--C-:B------:R-:W-:Y:S01]  /*13670*/  FFMA.FTZ R160, R160, c[0x0][0x23c], -R151.reuse ;  /* 0x00008f00a0a07a23 */ /* 0x100fe20000010897 */
[----:B------:R-:W-:Y:S01]  /*13680*/  MUFU.EX2 R145, R145 ;  /* 0x0000009100917308 */ /* 0x000fe20000000800 */
[--C-:B------:R-:W-:Y:S02]  /*13690*/  FFMA.FTZ R162, R162, c[0x0][0x23c], -R151.reuse ;  /* 0x00008f00a2a27a23 */ /* 0x100fe40000010897 */
[--C-:B------:R-:W-:Y:S02]  /*136a0*/  FFMA.FTZ R164, R164, c[0x0][0x23c], -R151.reuse ;  /* 0x00008f00a4a47a23 */ /* 0x100fe40000010897 */
        /* <DEDUP_REMOVED lines=42> */
[----:B------:R-:W-:Y:S02]  /*13950*/  FFMA.FTZ R166, R166, c[0x0][0x23c], -R151 ;  /* 0x00008f00a6a67a23 */ /* 0x000fe40000010897 */
[--C-:B------:R-:W-:Y:S01]  /*13960*/  FFMA.FTZ R168, R168, c[0x0][0x23c], -R147.reuse ;  /* 0x00008f00a8a87a23 */ /* 0x100fe20000010893 */
[----:B------:R-:W2:Y:S01]  /*13970*/  MUFU.EX2 R141, R141 ;  /* 0x0000008d008d7308 */ /* 0x000ea20000000800 */
[--C-:B------:R-:W-:Y:S02]  /*13980*/  FFMA.FTZ R169, R169, c[0x0][0x23c], -R147.reuse ;  /* 0x00008f00a9a97a23 */ /* 0x100fe40000010893 */
[--C-:B------:R-:W-:Y:S01]  /*13990*/  FFMA.FTZ R170, R170, c[0x0][0x23c], -R147.reuse ;  /* 0x00008f00aaaa7a23 */ /* 0x100fe20000010893 */
[----:B-1----:R-:W-:Y:S01]  /*139a0*/  F2FP.PACK_AB R128, R143, R144 ;  /* 0x000000908f80723e */ /* 0x002fe200000000ff */
[----:B------:R-:W-:Y:S02]  /*139b0*/  FFMA.FTZ R171, R171, c[0x0][0x23c], -R147 ;  /* 0x00008f00abab7a23 */ /* 0x000fe40000010893 */
[--C-:B------:R-:W-:Y:S02]  /*139c0*/  FFMA.FTZ R174, R174, c[0x0][0x23c], -R151.reuse ;  /* 0x00008f00aeae7a23 */ /* 0x100fe40000010897 */
[--C-:B------:R-:W-:Y:S01]  /*139d0*/  FFMA.FTZ R173, R173, c[0x0][0x23c], -R151.reuse ;  /* 0x00008f00adad7a23 */ /* 0x100fe20000010897 */
[----:B------:R-:W-:Y:S01]  /*139e0*/  MUFU.EX2 R154, R154 ;  /* 0x0000009a009a7308 */ /* 0x000fe20000000800 */
[--C-:B------:R-:W-:Y:S02]  /*139f0*/  FFMA.FTZ R175, R175, c[0x0][0x23c], -R151.reuse ;  /* 0x00008f00afaf7a23 */ /* 0x100fe40000010897 */
[----:B------:R-:W-:Y:S02]  /*13a00*/  FFMA.FTZ R176, R176, c[0x0][0x23c], -R151 ;  /* 0x00008f00b0b07a23 */ /* 0x000fe40000010897 */
[--C-:B------:R-:W-:Y:S02]  /*13a10*/  FFMA.FTZ R179, R179, c[0x0][0x23c], -R147.reuse ;  /* 0x00008f00b3b37a23 */ /* 0x100fe40000010893 */
[--C-:B------:R-:W-:Y:S02]  /*13a20*/  FFMA.FTZ R180, R180, c[0x0][0x23c], -R147.reuse ;  /* 0x00008f00b4b47a23 */ /* 0x100fe40000010893 */
[--C-:B------:R-:W-:Y:S01]  /*13a30*/  FFMA.FTZ R182, R182, c[0x0][0x23c], -R147.reuse ;  /* 0x00008f00b6b67a23 */ /* 0x100fe20000010893 */
[----:B------:R-:W1:Y:S01]  /*13a40*/  MUFU.EX2 R156, R156 ;  /* 0x0000009c009c7308 */ /* 0x000e620000000800 */
[----:B------:R-:W-:Y:S02]  /*13a50*/  FFMA.FTZ R184, R184, c[0x0][0x23c], -R147 ;  /* 0x00008f00b8b87a23 */ /* 0x000fe40000010893 */
[--C-:B------:R-:W-:Y:S01]  /*13a60*/  FFMA.FTZ R189, R189, c[0x0][0x23c], -R151.reuse ;  /* 0x00008f00bdbd7a23 */ /* 0x100fe20000010897 */
[----:B--2---:R-:W-:Y:S01]  /*13a70*/  F2FP.PACK_AB R130, R141, R142 ;  /* 0x0000008e8d82723e */ /* 0x004fe200000000ff */
[--C-:B------:R-:W-:Y:S02]  /*13a80*/  FFMA.FTZ R188, R188, c[0x0][0x23c], -R151.reuse ;  /* 0x00008f00bcbc7a23 */ /* 0x100fe40000010897 */
[--C-:B------:R-:W-:Y:S02]  /*13a90*/  FFMA.FTZ R190, R190, c[0x0][0x23c], -R151.reuse ;  /* 0x00008f00bebe7a23 */ /* 0x100fe40000010897 */
[----:B------:R-:W-:Y:S01]  /*13aa0*/  FFMA.FTZ R191, R191, c[0x0][0x23c], -R151 ;  /* 0x00008f00bfbf7a23 */ /* 0x000fe20000010897 */
[----:B------:R-:W-:Y:S01]  /*13ab0*/  MUFU.EX2 R160, R160 ;  /* 0x000000a000a07308 */ /* 0x000fe20000000800 */
[C---:B------:R-:W-:Y:S05]  /*13ac0*/  HMMA.16816.F32 R4, R128.reuse, R12, R4 ;  /* 0x0000000c8004723c */ /* 0x040fea0000001804 */
[--C-:B------:R-:W-:Y:S02]  /*13ad0*/  FFMA.FTZ R193, R193, c[0x0][0x23c], -R147.reuse ;  /* 0x00008f00c1c17a23 */ /* 0x100fe40000010893 */
[C---:B------:R-:W-:Y:S01]  /*13ae0*/  FMUL.FTZ R12, R3.reuse, R120 ;  /* 0x00000078030c7220 */ /* 0x040fe20000410000 */
[C---:B------:R-:W-:Y:S01]  /*13af0*/  HMMA.16816.F32 R8, R128.reuse, R14, R8 ;  /* 0x0000000e8008723c */ /* 0x040fe20000001808 */
[----:B------:R-:W-:Y:S03]  /*13b00*/  MUFU.EX2 R162, R162 ;  /* 0x000000a200a27308 */ /* 0x000fe60000000800 */
[----:B------:R-:W-:Y:S01]  /*13b10*/  FMUL.FTZ R13, R3, R121 ;  /* 0x00000079030d7220 */ /* 0x000fe20000410000 */
[----:B-1----:R-:W-:Y:S01]  /*13b20*/  F2FP.PACK_AB R70, R156, R154 ;  /* 0x0000009a9c46723e */ /* 0x002fe200000000ff */
[--C-:B------:R-:W-:Y:S02]  /*13b30*/  FFMA.FTZ R195, R195, c[0x0][0x23c], -R147.reuse ;  /* 0x00008f00c3c37a23 */ /* 0x100fe40000010893 */
[C---:B------:R-:W-:Y:S03]  /*13b40*/  FMUL.FTZ R14, R2.reuse, R122 ;  /* 0x0000007a020e7220 */ /* 0x040fe60000410000 */
[----:B------:R-:W-:Y:S01]  /*13b50*/  MUFU.EX2 R164, R164 ;  /* 0x000000a400a47308 */ /* 0x000fe20000000800 */
[----:B------:R-:W-:Y:S02]  /*13b60*/  FMUL.FTZ R15, R2, R123 ;  /* 0x0000007b020f7220 */ /* 0x000fe40000410000 */
[--C-:B------:R-:W-:Y:S02]  /*13b70*/  FFMA.FTZ R194, R194, c[0x0][0x23c], -R147.reuse ;  /* 0x00008f00c2c27a23 */ /* 0x100fe40000010893 */
[----:B------:R-:W-:Y:S02]  /*13b80*/  FFMA.FTZ R192, R192, c[0x0][0x23c], -R147 ;  /* 0x00008f00c0c07a23 */ /* 0x000fe40000010893 */
[--C-:B------:R-:W-:Y:S01]  /*13b90*/  FFMA.FTZ R187, R187, c[0x0][0x23c], -R151.reuse ;  /* 0x00008f00bbbb7a23 */ /* 0x100fe20000010897 */
[C---:B------:R-:W-:Y:S02]  /*13ba0*/  HMMA.16816.F32 R12, R128.reuse, R20, R12 ;  /* 0x00000014800c723c */ /* 0x040fe4000000180c */
[----:B------:R-:W-:Y:S01]  /*13bb0*/  MUFU.EX2 R166, R166 ;  /* 0x000000a600a67308 */ /* 0x000fe20000000800 */
[--C-:B------:R-:W-:Y:S02]  /*13bc0*/  FFMA.FTZ R186, R186, c[0x0][0x23c], -R151.reuse ;  /* 0x00008f00baba7a23 */ /* 0x100fe40000010897 */
[----:B------:R-:W-:Y:S02]  /*13bd0*/  FFMA.FTZ R185, R185, c[0x0][0x23c], -R151 ;  /* 0x00008f00b9b97a23 */ /* 0x000fe40000010897 */
[C---:B------:R-:W-:Y:S01]  /*13be0*/  FMUL.FTZ R20, R3.reuse, R112 ;  /* 0x0000007003147220 */ /* 0x040fe20000410000 */
[C---:B------:R-:W-:Y:S04]  /*13bf0*/  HMMA.16816.F32 R16, R128.reuse, R22, R16 ;  /* 0x000000168010723c */ /* 0x040fe80000001810 */
[----:B------:R-:W-:Y:S01]  /*13c00*/  FMUL.FTZ R21, R3, R113 ;  /* 0x0000007103157220 */ /* 0x000fe20000410000 */
[----:B------:R-:W-:Y:S01]  /*13c10*/  MUFU.EX2 R168, R168 ;  /* 0x000000a800a87308 */ /* 0x000fe20000000800 */
[--C-:B------:R-:W-:Y:S02]  /*13c20*/  FFMA.FTZ R112, R58, c[0x0][0x23c], -R147.reuse ;  /* 0x00008f003a707a23 */ /* 0x100fe40000010893 */
[C---:B------:R-:W-:Y:S04]  /*13c30*/  FMUL.FTZ R22, R2.reuse, R114 ;  /* 0x0000007202167220 */ /* 0x040fe80000410000 */
[C---:B------:R-:W-:Y:S02]  /*13c40*/  FMUL.FTZ R23, R2.reuse, R115 ;  /* 0x0000007302177220 */ /* 0x040fe40000410000 */
[----:B------:R-:W-:Y:S01]  /*13c50*/  FMUL.FTZ R58, R2, R78 ;  /* 0x0000004e023a7220 */ /* 0x000fe20000410000 */
[----:B------:R-:W-:Y:S01]  /*13c60*/  MUFU.EX2 R112, R112 ;  /* 0x0000007000707308 */ /* 0x000fe20000000800 */
[----:B------:R-:W-:Y:S02]  /*13c70*/  FFMA.FTZ R113, R57, c[0x0][0x23c], -R147 ;  /* 0x00008f0039717a23 */ /* 0x000fe40000010893 */
[----:B------:R-:W-:Y:S01]  /*13c80*/  FMUL.FTZ R57, R3, R77 ;  /* 0x0000004d03397220 */ /* 0x000fe20000410000 */
[C---:B------:R-:W-:Y:S01]  /*13c90*/  HMMA.16816.F32 R20, R128.reuse, R28, R20 ;  /* 0x0000001c8014723c */ /* 0x040fe20000001814 */
[----:B------:R-:W-:Y:S02]  /*13ca0*/  LDSM.16.MT88.4 R76, [R216+0xc800] ;  /* 0x00c80000d84c783b */ /* 0x000fe40000004200 */
[----:B------:R-:W-:Y:S02]  /*13cb0*/  FFMA.FTZ R183, R183, c[0x0][0x23c], -R151 ;  /* 0x00008f00b7b77a23 */ /* 0x000fe40000010897 */
[----:B------:R-:W-:Y:S01]  /*13cc0*/  FFMA.FTZ R181, R181, c[0x0][0x23c], -R147 ;  /* 0x00008f00b5b57a23 */ /* 0x000fe20000010893 */
[----:B------:R-:W1:Y:S01]  /*13cd0*/  MUFU.EX2 R113, R113 ;  /* 0x0000007100717308 */ /* 0x000e620000000800 */
[C---:B------:R-:W-:Y:S01]  /*13ce0*/  FMUL.FTZ R28, R3.reuse, R104 ;  /* 0x00000068031c7220 */ /* 0x040fe20000410000 */
[C---:B------:R-:W-:Y:S04]  /*13cf0*/  HMMA.16816.F32 R24, R128.reuse, R30, R24 ;  /* 0x0000001e8018723c */ /* 0x040fe80000001818 */
[C---:B------:R-:W-:Y:S02]  /*13d00*/  FMUL.FTZ R29, R3.reuse, R105 ;  /* 0x00000069031d7220 */ /* 0x040fe40000410000 */
[--C-:B------:R-:W-:Y:S02]  /*13d10*/  FFMA.FTZ R104, R40, c[0x0][0x23c], -R151.reuse ;  /* 0x00008f0028687a23 */ /* 0x100fe40000010897 */
[C---:B------:R-:W-:Y:S01]  /*13d20*/  FMUL.FTZ R30, R2.reuse, R106 ;  /* 0x0000006a021e7220 */ /* 0x040fe20000410000 */
[----:B------:R-:W-:Y:S03]  /*13d30*/  MUFU.EX2 R169, R169 ;  /* 0x000000a900a97308 */ /* 0x000fe60000000800 */
[----:B------:R-:W-:Y:S02]  /*13d40*/  FMUL.FTZ R31, R2, R107 ;  /* 0x0000006b021f7220 */ /* 0x000fe40000410000 */
[----:B------:R-:W-:Y:S02]  /*13d50*/  FMUL.FTZ R40, R3, R92 ;  /* 0x0000005c03287220 */ /* 0x000fe40000410000 */
[----:B------:R-:W-:Y:S01]  /*13d60*/  LDSM.16.MT88.4 R92, [R212+0x11000] ;  /* 0x01100000d45c783b */ /* 0x000fe20000004200 */
[--C-:B------:R-:W-:Y:S02]  /*13d70*/  FFMA.FTZ R105, R50, c[0x0][0x23c], -R151.reuse ;  /* 0x00008f0032697a23 */ /* 0x100fe40000010897 */
[C---:B------:R-:W-:Y:S01]  /*13d80*/  HMMA.16816.F32 R28, R128.reuse, R36, R28 ;  /* 0x00000024801c723c */ /* 0x040fe2000000181c */
[----:B------:R-:W-:Y:S02]  /*13d90*/  MUFU.EX2 R104, R104 ;  /* 0x0000006800687308 */ /* 0x000fe40000000800 */
[C---:B------:R-:W-:Y:S01]  /*13da0*/  FMUL.FTZ R50, R2.reuse, R86 ;  /* 0x0000005602327220 */ /* 0x040fe20000410000 */
[----:B-1----:R-:W-:Y:S01]  /*13db0*/  F2FP.PACK_AB R68, R113, R112 ;  /* 0x000000707144723e */ /* 0x002fe200000000ff */
[--C-:B------:R-:W-:Y:S02]  /*13dc0*/  FFMA.FTZ R106, R49, c[0x0][0x23c], -R151.reuse ;  /* 0x00008f00316a7a23 */ /* 0x100fe40000010897 */
        /* <DEDUP_REMOVED lines=50> */
[----:B------:R-:W-:Y:S02]  /*140f0*/  FMUL.FTZ R63, R2, R75 ;  /* 0x0000004b023f7220 */ /* 0x000fe40000410000 */
[----:B------:R-:W3:Y:S01]  /*14100*/  LDSM.16.MT88.4 R72, [R214+0xc800] ;  /* 0x00c80000d648783b */ /* 0x000ee20000004200 */
[----:B------:R-:W-:Y:S02]  /*14110*/  FFMA.FTZ R155, R155, c[0x0][0x23c], -R147 ;  /* 0x00008f009b9b7a23 */ /* 0x000fe40000010893 */
[--C-:B------:R-:W-:Y:S02]  /*14120*/  FFMA.FTZ R153, R153, c[0x0][0x23c], -R151.reuse ;  /* 0x00008f0099997a23 */ /* 0x100fe40000010897 */
[C---:B--2---:R-:W-:Y:S01]  /*14130*/  HMMA.16816.F32 R60, R128.reuse, R84, R60 ;  /* 0x00000054803c723c */ /* 0x044fe2000000183c */
[----:B------:R-:W2:Y:S02]  /*14140*/  MUFU.EX2 R179, R179 ;  /* 0x000000b300b37308 */ /* 0x000ea40000000800 */
[--C-:B------:R-:W-:Y:S02]  /*14150*/  FFMA.FTZ R152, R152, c[0x0][0x23c], -R151.reuse ;  /* 0x00008f0098987a23 */ /* 0x100fe40000010897 */
[--C-:B------:R-:W-:Y:S02]  /*14160*/  FFMA.FTZ R135, R135, c[0x0][0x23c], -R151.reuse ;  /* 0x00008f0087877a23 */ /* 0x100fe40000010897 */
[----:B------:R-:W-:Y:S01]  /*14170*/  FFMA.FTZ R151, R134, c[0x0][0x23c], -R151 ;  /* 0x00008f0086977a23 */ /* 0x000fe20000010897 */
[----:B------:R-:W-:Y:S01]  /*14180*/  HMMA.16816.F32 R64, R128, R86, R64 ;  /* 0x000000568040723c */ /* 0x000fe20000001840 */
[----:B------:R-:W4:Y:S02]  /*14190*/  LDSM.16.MT88.4 R84, [R212+0xc800] ;  /* 0x00c80000d454783b */ /* 0x000f240000004200 */
[----:B------:R-:W5:Y:S01]  /*141a0*/  MUFU.EX2 R180, R180 ;  /* 0x000000b400b47308 */ /* 0x000f620000000800 */
[--C-:B------:R-:W-:Y:S02]  /*141b0*/  FFMA.FTZ R134, R150, c[0x0][0x23c], -R147.reuse ;  /* 0x00008f0096867a23 */ /* 0x100fe40000010893 */
[--C-:B------:R-:W-:Y:S02]  /*141c0*/  FFMA.FTZ R149, R149, c[0x0][0x23c], -R147.reuse ;  /* 0x00008f0095957a23 */ /* 0x100fe40000010893 */
[C---:B------:R-:W-:Y:S05]  /*141d0*/  HMMA.16816.F32 R4, R68.reuse, R76, R4 ;  /* 0x0000004c4404723c */ /* 0x040fea0000001804 */
[----:B------:R-:W-:Y:S01]  /*141e0*/  MUFU.EX2 R182, R182 ;  /* 0x000000b600b67308 */ /* 0x000fe20000000800 */
[--C-:B------:R-:W-:Y:S02]  /*141f0*/  FFMA.FTZ R148, R148, c[0x0][0x23c], -R147.reuse ;  /* 0x00008f0094947a23 */ /* 0x100fe40000010893 */
[C---:B------:R-:W-:Y:S01]  /*14200*/  HMMA.16816.F32 R8, R68.reuse, R78, R8 ;  /* 0x0000004e4408723c */ /* 0x040fe20000001808 */
[----:B------:R-:W1:Y:S03]  /*14210*/  LDSM.16.MT88.4 R76, [R216+0x10800] ;  /* 0x01080000d84c783b */ /* 0x000e660000004200 */
[----:B------:R-:W-:Y:S02]  /*14220*/  FFMA.FTZ R147, R146, c[0x0][0x23c], -R147 ;  /* 0x00008f0092937a23 */ /* 0x000fe40000010893 */
        /* <DEDUP_REMOVED lines=278> */
.L_x_3694:
        /* <DEDUP_REMOVED lines=12> */
[CC--:B------:R-:W-:Y:S01]  /*15450*/  LEA.HI R11, R9.reuse, R2.reuse, RZ, 0x2 ;  /* 0x00000002090b7211 */ /* 0x0c0fe200078f10ff */
        /* <DEDUP_REMOVED lines=59> */
[----:B------:R-:W-:Y:S01]  /*15810*/  FMUL.FTZ R118, R6, R118 ;  /* 0x0000007606767220 */ /* 0x000fe20000410000 */
[----:B------:R-:W-:Y:S01]  /*15820*/  SEL R13, R13, 0xffffff80, !P2 ;  /* 0xffffff800d0d7807 */ /* 0x000fe20005000000 */
[C---:B------:R-:W-:Y:S01]  /*15830*/  FMUL.FTZ R112, R7.reuse, R112 ;  /* 0x0000007007707220 */ /* 0x040fe20000410000 */
[----:B------:R-:W-:Y:S01]  /*15840*/  LOP3.LUT R0, R0, 0xffffffe0, RZ, 0xc0, !PT ;  /* 0xffffffe000007812 */ /* 0x000fe200078ec0ff */
[----:B------:R-:W-:Y:S01]  /*15850*/  FMUL.FTZ R113, R7, R113 ;  /* 0x0000007107717220 */ /* 0x000fe20000410000 */
[----:B------:R-:W1:Y:S01]  /*15860*/  @P3 MUFU.LG2 R3, R3 ;  /* 0x0000000300033308 */ /* 0x000e620000000c00 */
[----:B------:R-:W-:Y:S01]  /*15870*/  FMUL.FTZ R115, R6, R115 ;  /* 0x0000007306737220 */ /* 0x000fe20000410000 */
        /* <DEDUP_REMOVED lines=115> */
[----:B------:R-:W-:Y:S01]  /*15fb0*/  SHF.L.U32 R10, R12, 0x2, RZ ;  /* 0x000000020c0a7819 */ /* 0x000fe200000006ff */
[----:B------:R-:W1:Y:S01]  /*15fc0*/  LDS.128 R40, [R5.X4+0x4000] ;  /* 0x0040000005287984 */ /* 0x000e620000004c00 */
[----:B------:R-:W-:Y:S02]  /*15fd0*/  IADD3 R4, R11, -R4, RZ ;  /* 0x800000040b047210 */ /* 0x000fe40007ffe0ff */
[----:B------:R-:W-:Y:S01]  /*15fe0*/  SHF.R.S32.HI R0, RZ, 0x2, R0 ;  /* 0x00000002ff007819 */ /* 0x000fe20000011400 */
[----:B------:R-:W1:Y:S01]  /*15ff0*/  LDS.128 R36, [R5.X4+0x4800] ;  /* 0x0048000005247984 */ /* 0x000e620000004c00 */
[----:B------:R-:W-:-:S03]  /*16000*/  SHF.R.S32.HI R11, RZ, 0x1f, R10 ;  /* 0x0000001fff0b7819 */ /* 0x000fc6000001140a */
        /* <DEDUP_REMOVED lines=12> */
[----:B------:R-:W-:Y:S01]  /*160d0*/  LEA R7, R4, R0, 0x4 ;  /* 0x0000000004077211 */ /* 0x000fe200078e20ff */
[----:B------:R-:W-:Y:S05]  /*160e0*/  @P0 BRA `(.L_x_3700) ;  /* 0x000000a000000947 */ /* 0x000fea0003800000 */
[----:B---34-:R-:W-:Y:S02]  /*160f0*/  IADD3 R4, R7, 0x8, RZ ;  /* 0x0000000807047810 */ /* 0x018fe40007ffe0ff */
[----:B------:R-:W-:Y:S02]  /*16100*/  SHF.R.S32.HI R3, RZ, 0x1f, R7 ;  /* 0x0000001fff037819 */ /* 0x000fe40000011407 */
[----:B------:R-:W-:-:S02]  /*16110*/  IADD3 R0, P0, R5, R7, RZ ;  /* 0x0000000705007210 */ /* 0x000fc40007f1e0ff */
[-C--:B------:R-:W-:Y:S02]  /*16120*/  ISETP.GE.AND P2, PT, R7, R223.reuse, PT ;  /* 0x000000df0700720c */ /* 0x080fe40003f46270 */
[----:B------:R-:W-:Y:S02]  /*16130*/  ISETP.GE.AND P1, PT, R4, R223, PT ;  /* 0x000000df0400720c */ /* 0x000fe40003f26270 */
[----:B------:R-:W-:Y:S02]  /*16140*/  LEA.HI.X.SX32 R3, R5, R3, 0x1, P0 ;  /* 0x0000000305037211 */ /* 0x000fe400000f0eff */
[----:B------:R-:W-:-:S04]  /*16150*/  LEA R12, P0, R0, c[0x0][0x208], 0x2 ;  /* 0x00008200000c7a11 */ /* 0x000fc800078010ff */
[----:B------:R-:W-:-:S05]  /*16160*/  LEA.HI.X R13, R0, c[0x0][0x20c], R3, 0x2, P0 ;  /* 0x00008300000d7a11 */ /* 0x000fca00000f1403 */
[----:B------:R1:W-:Y:S04]  /*16170*/  @!P2 STG.E [R12.64], R2 ;  /* 0x000000020c00a986 */ /* 0x0003e8000c10190e */
[----:B------:R1:W-:Y:S02]  /*16180*/  @!P1 STG.E [R12.64+0x20], R6 ;  /* 0x000020060c009986 */ /* 0x0003e4000c10190e */
.L_x_3700:
[----:B---34-:R-:W-:Y:S05]  /*16190*/  BSYNC B0 ;  /* 0x0000000000007941 */ /* 0x018fea0003800000 */
.L_x_3699:
        /* <DEDUP_REMOVED lines=15> */
.L_x_3702:
[----:B------:R-:W-:Y:S05]  /*16290*/  BSYNC B0 ;  /* 0x0000000000007941 */ /* 0x000fea0003800000 */
.L_x_3701:
        /* <DEDUP_REMOVED lines=8> */
.L_x_3704:
[----:B------:R-:W-:Y:S05]  /*16320*/  BSYNC B0 ;  /* 0x0000000000007941 */ /* 0x000fea0003800000 */
.L_x_3703:
        /* <DEDUP_REMOVED lines=8> */
.L_x_3706:
[----:B------:R-:W-:Y:S05]  /*163b0*/  BSYNC B0 ;  /* 0x0000000000007941 */ /* 0x000fea0003800000 */
.L_x_3705:
[----:B------:R-:W-:Y:S01]  /*163c0*/  IADD3 R2, R9, 0x18, RZ ;  /* 0x0000001809027810 */ /* 0x000fe20007ffe0ff */
[----:B------:R-:W-:Y:S03]  /*163d0*/  BSSY B0, `(.L_x_3707) ;  /* 0x0000007000007945 */ /* 0x000fe60003800000 */
[----:B------:R-:W-:-:S13]  /*163e0*/  ISETP.GE.AND P0, PT, R2, R223, PT ;  /* 0x000000df0200720c */ /* 0x000fda0003f06270 */
[----:B------:R-:W-:Y:S05]  /*163f0*/  @P0 BRA `(.L_x_3708) ;  /* 0x0000004000000947 */ /* 0x000fea0003800000 */
[----:B------:R-:W-:Y:S02]  /*16400*/  ISETP.GE.AND P1, PT, R10, c[0x0][0x220], PT ;  /* 0x000088000a007a0c */ /* 0x000fe40003f26270 */
[----:B------:R-:W-:-:S11]  /*16410*/  ISETP.GE.AND P0, PT, R0, c[0x0][0x220], PT ;  /* 0x0000880000007a0c */ /* 0x000fd60003f06270 */
[----:B--2---:R2:W-:Y:S04]  /*16420*/  @!P1 STG.E.128 [R4.64+0x3000], R60 ;  /* 0x0030003c04009986 */ /* 0x0045e8000c101d0e */
[----:B------:R2:W-:Y:S02]  /*16430*/  @!P0 STG.E.128 [R4.64+0x3100], R28 ;  /* 0x0031001c04008986 */ /* 0x0005e4000c101d0e */
.L_x_3708:
[----:B------:R-:W-:Y:S05]  /*16440*/  BSYNC B0 ;  /* 0x0000000000007941 */ /* 0x000fea0003800000 */
.L_x_3707:
        /* <DEDUP_REMOVED lines=8> */
.L_x_3710:
[----:B------:R-:W-:Y:S05]  /*164d0*/  BSYNC B0 ;  /* 0x0000000000007941 */ /* 0x000fea0003800000 */
.L_x_3709:
[----:B------:R-:W-:Y:S01]  /*164e0*/  IADD3 R2, R9, 0x28, RZ ;  /* 0x0000002809027810 */ /* 0x000fe20007ffe0ff */
[----:B------:R-:W-:Y:S03]  /*164f0*/  BSSY B0, `(.L_x_3711) ;  /* 0x0000007000007945 */ /* 0x000fe60003800000 */
[----:B------:R-:W-:-:S13]  /*16500*/  ISETP.GE.AND P0, PT, R2, R223, PT ;  /* 0x000000df0200720c */ /* 0x000fda0003f06270 */
[----:B------:R-:W-:Y:S05]  /*16510*/  @P0 BRA `(.L_x_3712) ;  /* 0x0000004000000947 */ /* 0x000fea0003800000 */
[----:B------:R-:W-:Y:S02]  /*16520*/  ISETP.GE.AND P1, PT, R10, c[0x0][0x220], PT ;  /* 0x000088000a007a0c */ /* 0x000fe40003f26270 */
[----:B------:R-:W-:-:S11]  /*16530*/  ISETP.GE.AND P0, PT, R0, c[0x0][0x220], PT ;  /* 0x0000880000007a0c */ /* 0x000fd60003f06270 */
[----:B------:R1:W-:Y:S04]  /*16540*/  @!P1 STG.E.128 [R4.64+0x5000], R52 ;  /* 0x0050003404009986 */ /* 0x0003e8000c101d0e */
[----:B--2---:R1:W-:Y:S02]  /*16550*/  @!P0 STG.E.128 [R4.64+0x5100], R20 ;  /* 0x0051001404008986 */ /* 0x0043e4000c101d0e */
.L_x_3712:
[----:B------:R-:W-:Y:S05]  /*16560*/  BSYNC B0 ;  /* 0x0000000000007941 */ /* 0x000fea0003800000 */
.L_x_3711:
        /* <DEDUP_REMOVED lines=8> */
.L_x_3714:
[----:B------:R-:W-:Y:S05]  /*165f0*/  BSYNC B0 ;  /* 0x0000000000007941 */ /* 0x000fea0003800000 */
.L_x_3713:
[----:B------:R-:W-:-:S04]  /*16600*/  IADD3 R9, R9, 0x38, RZ ;  /* 0x0000003809097810 */ /* 0x000fc80007ffe0ff */
[----:B------:R-:W-:-:S13]  /*16610*/  ISETP.GE.AND P0, PT, R9, R223, PT ;  /* 0x000000df0900720c */ /* 0x000fda0003f06270 */
[----:B------:R-:W-:Y:S05]  /*16620*/  @P0 EXIT ;  /* 0x000000000000094d */ /* 0x000fea0003800000 */
[----:B------:R-:W-:-:S13]  /*16630*/  ISETP.GE.AND P0, PT, R10, c[0x0][0x220], PT ;  /* 0x000088000a007a0c */ /* 0x000fda0003f06270 */
[----:B------:R1:W-:Y:S01]  /*16640*/  @!P0 STG.E.128 [R4.64+0x7000], R44 ;  /* 0x0070002c04008986 */ /* 0x0003e2000c101d0e */
[----:B------:R-:W-:-:S13]  /*16650*/  ISETP.GE.AND P0, PT, R0, c[0x0][0x220], PT ;  /* 0x0000880000007a0c */ /* 0x000fda0003f06270 */
[----:B------:R-:W-:Y:S05]  /*16660*/  @P0 EXIT ;  /* 0x000000000000094d */ /* 0x000fea0003800000 */
[----:B--2---:R-:W-:Y:S01]  /*16670*/  STG.E.128 [R4.64+0x7100], R76 ;  /* 0x0071004c04007986 */ /* 0x004fe2000c101d0e */
[----:B------:R-:W-:Y:S05]  /*16680*/  EXIT ;  /* 0x000000000000794d */ /* 0x000fea0003800000 */
.L_x_3715:
        /* <DEDUP_REMOVED lines=15> */
.L_x_8241:


//--------------------- .text._ZN5flash24flash_fwd_splitkv_kernelI23Flash_fwd_kernel_traitsILi128ELi64ELi128ELi4ELb0ELb0EN7cutlass6half_tE19Flash_kernel_traitsILi128ELi64ELi128ELi4ES3_EELb1ELb0ELb0ELb0ELb1ELb0ELb1ELb1EEEvNS_16Flash_fwd_paramsE --------------------------
	.section	.text._ZN5flash24flash_fwd_splitkv_kernelI23Flash_fwd_kernel_traitsILi128ELi64ELi128ELi4ELb0ELb0EN7cutlass6half_tE19Flash_kernel_traitsILi128ELi64ELi128ELi4ES3_EELb1ELb0ELb0ELb0ELb1ELb0ELb1ELb1EEEvNS_16Flash_fwd_paramsE,"ax",@progbits
	.sectioninfo	@"SHI_REGISTERS=246"
	.align	128
        .global         _ZN5flash24flash_fwd_splitkv_kernelI23Flash_fwd_kernel_traitsILi128ELi64ELi128ELi4ELb0ELb0EN7cutlass6half_tE19Flash_kernel_traitsILi128ELi64ELi128ELi4ES3_EELb1ELb0ELb0ELb0ELb1ELb0ELb1ELb1EEEvNS_16Flash_fwd_paramsE
        .type           _ZN5flash24flash_fwd_splitkv_kernelI23Flash_fwd_kernel_traitsILi128ELi64ELi128ELi4ELb0ELb0EN7cutlass6half_tE19Flash_kernel_traitsILi128ELi64ELi128ELi4ES3_EELb1ELb0ELb0ELb0ELb1ELb0ELb1ELb1EEEvNS_16Flash_fwd_paramsE,@function
        .size           _ZN5flash24flash_fwd_splitkv_kernelI23Flash_fwd_kernel_traitsILi128ELi64ELi128ELi4ELb0ELb0EN7cutlass6half_tE19Flash_kernel_traitsILi128ELi64ELi128ELi4ES3_EELb1ELb0ELb0ELb0ELb1ELb0ELb1ELb1EEEvNS_16Flash_fwd_paramsE,(.L_x_8242 - _ZN5flash24flash_fwd_splitkv_kernelI23Flash_fwd_kernel_traitsILi128ELi64ELi128ELi4ELb0ELb0EN7cutlass6half_tE19Flash_kernel_traitsILi128ELi64ELi128ELi4ES3_EELb1ELb0ELb0ELb0ELb1ELb0ELb1ELb1EEEvNS_16Flash_fwd_paramsE)
        .other          _ZN5flash24flash_fwd_splitkv_kernelI23Flash_fwd_kernel_traitsILi128ELi64ELi128ELi4ELb0ELb0EN7cutlass6half_tE19Flash_kernel_traitsILi128ELi64ELi128ELi4ES3_EELb1ELb0ELb0ELb0ELb1ELb0ELb1ELb1EEEvNS_16Flash_fwd_paramsE,@"STO_CUDA_ENTRY STV_DEFAULT"
_ZN5flash24flash_fwd_splitkv_kernelI23Flash_fwd_kernel_traitsILi128ELi64ELi128ELi4ELb0ELb0EN7cutlass6half_tE19Flash_kernel_traitsILi128ELi64ELi128ELi4ES3_EELb1ELb0ELb0ELb0ELb1ELb0ELb1ELb1EEEvNS_16Flash_fwd_paramsE:
.text._ZN5flash24flash_fwd_splitkv_kernelI23Flash_fwd_kernel_traitsILi128ELi64ELi128ELi4ELb0ELb0EN7cutlass6half_tE19Flash_kernel_traitsILi128ELi64ELi128ELi4ES3_EELb1ELb0ELb0ELb0ELb1ELb0ELb1ELb1EEEvNS_16Flash_fwd_paramsE:
[----:B------:R-:W-:Y:S02]  /*0000*/  MOV R1, c[0x0][0x28] ;  /* 0x00000a0000017a02 */ /* 0x000fe40000000f00 */
[----:B------:R-:W1:Y:S01]  /*0010*/  I2F.U32.RP R4, c[0x0][0x1c0] ;  /* 0x0000700000047b06 */ /* 0x000e620000209000 */
[----:B------:R-:W2:Y:S01]  /*0020*/  S2R R5, SR_CTAID.Z ;  /* 0x0000000000057919 */ /* 0x000ea20000002700 */
[----:B------:R-:W-:Y:S01]  /*0030*/  IMAD.MOV.U32 R2, RZ, RZ, RZ ;  /* 0x000000ffff027224 */ /* 0x000fe200078e00ff */
[----:B------:R-:W-:Y:S01]  /*0040*/  ISETP.NE.U32.AND P2, PT, RZ, c[0x0][0x1c0], PT ;  /* 0x00007000ff007a0c */ /* 0x000fe20003f45070 */
[----:B------:R-:W-:Y:S01]  /*0050*/  IMAD.MOV.U32 R96, RZ, RZ, 0x4 ;  /* 0x00000004ff607424 */ /* 0x000fe200078e00ff */
[----:B------:R-:W-:Y:S01]  /*0060*/  ULDC.64 UR6, c[0x0][0x118] ;  /* 0x0000460000067ab9 */ /* 0x000fe20000000a00 */
[----:B------:R-:W-:Y:S02]  /*0070*/  ISETP.EQ.U32.AND P3, PT, RZ, c[0x0][0x248], PT ;  /* 0x00009200ff007a0c */ /* 0x000fe40003f62070 */
[----:B-1----:R-:W1:Y:S02]  /*0080*/  MUFU.RCP R3, R4 ;  /* 0x0000000400037308 */ /* 0x002e640000001000 */
[----:B-1----:R-:W-:-:S06]  /*0090*/  IADD3 R3, R3, 0xffffffe, RZ ;  /* 0x0ffffffe03037810 */ /* 0x002fcc0007ffe0ff */
[----:B------:R-:W1:Y:S02]  /*00a0*/  F2I.FTZ.U32.TRUNC.NTZ R3, R3 ;  /* 0x0000000300037305 */ /* 0x000e64000021f000 */
[----:B-1----:R-:W-:-:S04]  /*00b0*/  IMAD.MOV R0, RZ, RZ, -R3 ;  /* 0x000000ffff007224 */ /* 0x002fc800078e0a03 */
[----:B------:R-:W-:Y:S02]  /*00c0*/  IMAD R7, R0, c[0x0][0x1c0], RZ ;  /* 0x0000700000077a24 */ /* 0x000fe400078e02ff */
[----:B------:R-:W-:Y:S01]  /*00d0*/  IMAD.MOV.U32 R10, RZ, RZ, RZ ;  /* 0x000000ffff0a7224 */ /* 0x000fe200078e00ff */
[----:B------:R-:W1:Y:S01]  /*00e0*/  LDC.U8 R0, c[0x0][0x312] ;  /* 0x0000c480ff007b82 */ /* 0x000e620000000000 */
[----:B------:R-:W-:-:S04]  /*00f0*/  IMAD.HI.U32 R2, R3, R7, R2 ;  /* 0x0000000703027227 */ /* 0x000fc800078e0002 */
[----:B------:R-:W-:Y:S02]  /*0100*/  IMAD.MOV.U32 R3, RZ, RZ, -0x1 ;  /* 0xffffffffff037424 */ /* 0x000fe400078e00ff */
[----:B--2---:R-:W-:-:S04]  /*0110*/  IMAD.HI.U32 R227, R2, R5, RZ ;  /* 0x0000000502e37227 */ /* 0x004fc800078e00ff */
[----:B------:R-:W-:-:S04]  /*0120*/  IMAD.MOV R2, RZ, RZ, -R227 ;  /* 0x000000ffff027224 */ /* 0x000fc800078e0ae3 */
[----:B------:R-:W-:-:S05]  /*0130*/  IMAD R2, R2, c[0x0][0x1c0], R5 ;  /* 0x0000700002027a24 */ /* 0x000fca00078e0205 */
[----:B------:R-:W-:-:S13]  /*0140*/  ISETP.GE.U32.AND P0, PT, R2, c[0x0][0x1c0], PT ;  /* 0x0000700002007a0c */ /* 0x000fda0003f06070 */
[----:B------:R-:W-:Y:S02]  /*0150*/  @P0 IADD3 R2, R2, -c[0x0][0x1c0], RZ ;  /* 0x8000700002020a10 */ /* 0x000fe40007ffe0ff */
[----:B------:R-:W-:Y:S02]  /*0160*/  @P0 IADD3 R227, R227, 0x1, RZ ;  /* 0x00000001e3e30810 */ /* 0x000fe40007ffe0ff */
[----:B------:R-:W-:Y:S02]  /*0170*/  ISETP.GE.U32.AND P1, PT, R2, c[0x0][0x1c0], PT ;  /* 0x0000700002007a0c */ /* 0x000fe40003f26070 */
[----:B------:R-:W-:-:S04]  /*0180*/  ISETP.NE.U32.AND P0, PT, RZ, c[0x0][0x240], PT ;  /* 0x00009000ff007a0c */ /* 0x000fc80003f05070 */
[----:B------:R-:W-:-:S07]  /*0190*/  ISETP.NE.AND.EX P0, PT, RZ, c[0x0][0x244], PT, P0 ;  /* 0x00009100ff007a0c */ /* 0x000fce0003f05300 */
[----:B------:R-:W-:Y:S02]  /*01a0*/  @P1 IADD3 R227, R227, 0x1, RZ ;  /* 0x00000001e3e31810 */ /* 0x000fe40007ffe0ff */
[----:B------:R-:W-:Y:S02]  /*01b0*/  @!P2 LOP3.LUT R227, RZ, c[0x0][0x1c0], RZ, 0x33, !PT ;  /* 0x00007000ffe3aa12 */ /* 0x000fe400078e33ff */
[----:B------:R-:W-:Y:S02]  /*01c0*/  ISETP.NE.U32.AND P2, PT, RZ, c[0x0][0x250], PT ;  /* 0x00009400ff007a0c */ /* 0x000fe40003f45070 */
[----:B-1----:R-:W-:Y:S01]  /*01d0*/  ISETP.NE.AND P1, PT, R0, RZ, PT ;  /* 0x000000ff0000720c */ /* 0x002fe20003f25270 */
[CC--:B------:R-:W-:Y:S01]  /*01e0*/  IMAD.WIDE R8, R227.reuse, R96.reuse, c[0x0][0x240] ;  /* 0x00009000e3087625 */ /* 0x0c0fe200078e0260 */
[----:B------:R-:W-:Y:S02]  /*01f0*/  ISETP.NE.AND.EX P4, PT, RZ, c[0x0][0x254], PT, P2 ;  /* 0x00009500ff007a0c */ /* 0x000fe40003f85320 */
[----:B------:R-:W-:Y:S01]  /*0200*/  ISETP.EQ.OR.EX P2, PT, RZ, c[0x0][0x24c], !P1, P3 ;  /* 0x00009300ff007a0c */ /* 0x000fe20004f42730 */
[CC--:B------:R-:W-:Y:S01]  /*0210*/  IMAD.WIDE R190, R227.reuse, R96.reuse, c[0x0][0x250] ;  /* 0x00009400e3be7625 */ /* 0x0c0fe200078e0260 */
[----:B------:R-:W2:Y:S04]  /*0220*/  @P0 LDG.E R3, [R8.64] ;  /* 0x0000000608030981 */ /* 0x000ea8000c1e1900 */
[----:B------:R-:W2:Y:S01]  /*0230*/  @P0 LDG.E R226, [R8.64+0x4] ;  /* 0x0000040608e20981 */ /* 0x000ea2000c1e1900 */
[----:B------:R-:W-:Y:S01]  /*0240*/  MOV R11, 0xffffffff ;  /* 0xffffffff000b7802 */ /* 0x000fe20000000f00 */
[----:B------:R-:W-:-:S03]  /*0250*/  IMAD.WIDE R6, R227, R96, c[0x0][0x248] ;  /* 0x00009200e3067625 */ /* 0x000fc600078e0260 */
[----:B------:R1:W5:Y:S04]  /*0260*/  @P4 LDG.E R10, [R190.64] ;  /* 0x00000006be0a4981 */ /* 0x000368000c1e1900 */
[----:B------:R1:W5:Y:S01]  /*0270*/  @!P2 LDG.E R11, [R6.64] ;  /* 0x00000006060ba981 */ /* 0x000362000c1e1900 */
[----:B------:R-:W-:Y:S01]  /*0280*/  ISETP.NE.U32.AND P2, PT, RZ, c[0x0][0x248], PT ;  /* 0x00009200ff007a0c */ /* 0x000fe20003f45070 */
[----:B------:R-:W-:Y:S02]  /*0290*/  IMAD.MOV R172, RZ, RZ, -R227 ;  /* 0x000000ffffac7224 */ /* 0x000fe400078e0ae3 */
[----:B------:R-:W3:Y:S01]  /*02a0*/  S2R R21, SR_CTAID.X ;  /* 0x0000000000157919 */ /* 0x000ee20000002500 */
[----:B------:R-:W-:Y:S01]  /*02b0*/  ISETP.NE.AND.EX P2, PT, RZ, c[0x0][0x24c], PT, P2 ;  /* 0x00009300ff007a0c */ /* 0x000fe20003f45320 */
[----:B------:R-:W-:-:S02]  /*02c0*/  IMAD R172, R172, c[0x0][0x1c0], R5 ;  /* 0x00007000acac7a24 */ /* 0x000fc400078e0205 */
[----:B------:R-:W4:Y:S01]  /*02d0*/  S2R R0, SR_CTAID.Y ;  /* 0x0000000000007919 */ /* 0x000f220000002600 */
[----:B--2---:R-:W-:Y:S01]  /*02e0*/  @P0 IADD3 R226, R226, -R3, RZ ;  /* 0x80000003e2e20210 */ /* 0x004fe20007ffe0ff */
[----:B------:R-:W-:-:S08]  /*02f0*/  @!P0 IMAD.MOV.U32 R226, RZ, RZ, c[0x0][0x214] ;  /* 0x00008500ffe28624 */ /* 0x000fd000078e00ff */
[----:B------:R-:W-:Y:S05]  /*0300*/  @!P2 BRA `(.L_x_3716) ;  /* 0x000000400000a947 */ /* 0x000fea0003800000 */
[----:B-1-34-:R-:W2:Y:S02]  /*0310*/  @P1 LDG.E R2, [R6.64+0x4] ;  /* 0x0000040606021981 */ /* 0x01aea4000c1e1900 */
[----:B--2--5:R-:W-:-:S06]  /*0320*/  @P1 IADD3 R5, R2, -R11, RZ ;  /* 0x8000000b02051210 */ /* 0x024fcc0007ffe0ff */
[----:B------:R1:W5:Y:S01]  /*0330*/  @!P1 LDG.E R5, [R6.64] ;  /* 0x0000000606059981 */ /* 0x000362000c1e1900 */
[----:B------:R-:W-:Y:S05]  /*0340*/  BRA `(.L_x_3717) ;  /* 0x0000001000007947 */ /* 0x000fea0003800000 */
.L_x_3716:
[----:B-1-34-:R-:W-:Y:S02]  /*0350*/  MOV R5, c[0x0][0x218] ;  /* 0x0000860000057a02 */ /* 0x01afe40000000f00 */
.L_x_3717:
[----:B------:R-:W-:-:S04]  /*0360*/  ISETP.NE.U32.AND P0, PT, RZ, c[0x0][0x258], PT ;  /* 0x00009600ff007a0c */ /* 0x000fc80003f05070 */
[----:B------:R-:W-:-:S13]  /*0370*/  ISETP.NE.AND.EX P1, PT, RZ, c[0x0][0x25c], PT, P0 ;  /* 0x00009700ff007a0c */ /* 0x000fda0003f25300 */
[----:B-1----:R-:W-:-:S06]  /*0380*/  @P1 IMAD.WIDE R6, R227, R96, c[0x0][0x258] ;  /* 0x00009600e3061625 */ /* 0x002fcc00078e0260 */
        /* <DEDUP_REMOVED lines=40> */
[----:B------:R-:W-:Y:S02]  /*0610*/  IADD3 R2, R5, c[0x0][0x2e8], R58 ;  /* 0x0000ba0005027a10 */ /* 0x000fe40007ffe03a */
[----:B------:R-:W-:Y:S02]  /*0620*/  SHF.R.S32.HI R5, RZ, 0x1f, R4 ;  /* 0x0000001fff057819 */ /* 0x000fe40000011404 */
[----:B------:R-:W-:Y:S02]  /*0630*/  SHF.R.S32.HI R53, RZ, 0x1f, R2 ;  /* 0x0000001fff357819 */ /* 0x000fe40000011402 */
[----:B------:R-:W-:Y:S02]  /*0640*/  LEA.HI R5, R5, R4, RZ, 0x7 ;  /* 0x0000000405057211 */ /* 0x000fe400078f38ff */
[----:B------:R-:W-:Y:S02]  /*0650*/  @P2 IADD3 R7, R7, 0x1, RZ ;  /* 0x0000000107072810 */ /* 0x000fe40007ffe0ff */
[----:B------:R-:W-:-:S02]  /*0660*/  LEA.HI R53, R53, R2, RZ, 0x7 ;  /* 0x0000000235357211 */ /* 0x000fc400078f38ff */
[----:B------:R-:W-:Y:S01]  /*0670*/  SHF.R.S32.HI R5, RZ, 0x7, R5 ;  /* 0x00000007ff057819 */ /* 0x000fe20000011405 */
[----:B------:R-:W-:Y:S01]  /*0680*/  @!P1 IMAD.MOV R7, RZ, RZ, -R7 ;  /* 0x000000ffff079224 */ /* 0x000fe200078e0a07 */
[----:B------:R-:W-:Y:S02]  /*0690*/  @!P0 LOP3.LUT R7, RZ, c[0x0][0x10], RZ, 0x33, !PT ;  /* 0x00000400ff078a12 */ /* 0x000fe400078e33ff */
[----:B------:R-:W-:-:S03]  /*06a0*/  SHF.R.S32.HI R53, RZ, 0x7, R53 ;  /* 0x00000007ff357819 */ /* 0x000fc60000011435 */
        /* <DEDUP_REMOVED lines=12> */
[--C-:B------:R-:W-:Y:S01]  /*0770*/  IMAD R3, R172, c[0x0][0x214], R59.reuse ;  /* 0x00008500ac037a24 */ /* 0x100fe200078e023b */
[----:B------:R-:W-:Y:S01]  /*0780*/  SHF.R.S32.HI R0, RZ, 0x4, R2 ;  /* 0x00000004ff007819 */ /* 0x000fe20000011402 */
[----:B------:R-:W-:Y:S02]  /*0790*/  IMAD.IADD R59, R226, 0x1, -R59 ;  /* 0x00000001e23b7824 */ /* 0x000fe400078e0a3b */
[----:B------:R-:W-:Y:S01]  /*07a0*/  IMAD.IADD R4, R55, 0x1, -R4 ;  /* 0x0000000137047824 */ /* 0x000fe200078e0a04 */
[C---:B------:R-:W-:Y:S01]  /*07b0*/  IADD3 R10, R0.reuse, 0x18, RZ ;  /* 0x00000018000a7810 */ /* 0x040fe20007ffe0ff */
[----:B------:R-:W-:Y:S01]  /*07c0*/  IMAD R5, R3, c[0x0][0x22c], RZ ;  /* 0x00008b0003057a24 */ /* 0x000fe200078e02ff */
[----:B------:R-:W-:Y:S01]  /*07d0*/  IADD3 R12, R0, 0x10, RZ ;  /* 0x00000010000c7810 */ /* 0x000fe20007ffe0ff */
[----:B------:R-:W-:Y:S01]  /*07e0*/  IMAD.SHL.U32 R6, R4, 0x4, RZ ;  /* 0x0000000404067824 */ /* 0x000fe200078e00ff */
[----:B------:R-:W-:-:S02]  /*07f0*/  IADD3 R4, R0, 0x8, RZ ;  /* 0x0000000800047810 */ /* 0x000fc40007ffe0ff */
[----:B------:R-:W-:Y:S02]  /*0800*/  IADD3 R8, R0, 0x20, RZ ;  /* 0x0000002000087810 */ /* 0x000fe40007ffe0ff */
[--C-:B------:R-:W-:Y:S02]  /*0810*/  SHF.R.S32.HI R7, RZ, 0x1f, R6.reuse ;  /* 0x0000001fff077819 */ /* 0x100fe40000011406 */
[-C--:B------:R-:W-:Y:S02]  /*0820*/  ISETP.GE.OR P6, PT, R4, R59.reuse, P2 ;  /* 0x0000003b0400720c */ /* 0x080fe400017c6670 */
[CC--:B------:R-:W-:Y:S01]  /*0830*/  ISETP.GE.AND P2, PT, R0.reuse, R59.reuse, PT ;  /* 0x0000003b0000720c */ /* 0x0c0fe20003f46270 */
[----:B------:R-:W-:Y:S01]  /*0840*/  IMAD.WIDE R6, R0, 0x80, R6 ;  /* 0x0000008000067825 */ /* 0x000fe200078e0206 */
[-C--:B------:R-:W-:Y:S02]  /*0850*/  ISETP.GE.AND P4, PT, R10, R59.reuse, PT ;  /* 0x0000003b0a00720c */ /* 0x080fe40003f86270 */
[----:B------:R-:W-:-:S02]  /*0860*/  ISETP.GE.AND P1, PT, R4, R59, PT ;  /* 0x0000003b0400720c */ /* 0x000fc40003f26270 */
[C---:B------:R-:W-:Y:S02]  /*0870*/  IADD3 R2, P0, R5.reuse, R6, RZ ;  /* 0x0000000605027210 */ /* 0x040fe40007f1e0ff */
[----:B------:R-:W-:Y:S02]  /*0880*/  IADD3 R4, R0, 0x30, RZ ;  /* 0x0000003000047810 */ /* 0x000fe40007ffe0ff */
[----:B------:R-:W-:Y:S02]  /*0890*/  LEA.HI.X.SX32 R5, R5, R7, 0x1, P0 ;  /* 0x0000000705057211 */ /* 0x000fe400000f0eff */
[----:B------:R-:W-:Y:S02]  /*08a0*/  LEA R14, P0, R2, c[0x0][0x1d8], 0x2 ;  /* 0x00007600020e7a11 */ /* 0x000fe400078010ff */
[----:B------:R-:W-:Y:S02]  /*08b0*/  ISETP.GE.AND P5, PT, R8, R59, PT ;  /* 0x0000003b0800720c */ /* 0x000fe40003fa6270 */
[----:B------:R-:W-:-:S02]  /*08c0*/  LEA.HI.X R15, R2, c[0x0][0x1dc], R5, 0x2, P0 ;  /* 0x00007700020f7a11 */ /* 0x000fc400000f1405 */
[-C--:B------:R-:W-:Y:S02]  /*08d0*/  ISETP.GE.AND P0, PT, R12, R59.reuse, PT ;  /* 0x0000003b0c00720c */ /* 0x080fe40003f06270 */
[----:B------:R-:W-:Y:S01]  /*08e0*/  SHF.R.S32.HI R5, RZ, 0x1f, R3 ;  /* 0x0000001fff057819 */ /* 0x000fe20000011403 */
[----:B------:R1:W-:Y:S01]  /*08f0*/  @!P2 STG.E.128 [R14.64], RZ ;  /* 0x000000ff0e00a986 */ /* 0x0003e2000c101d06 */
[C---:B------:R-:W-:Y:S02]  /*0900*/  IADD3 R6, R0.reuse, 0x28, RZ ;  /* 0x0000002800067810 */ /* 0x040fe40007ffe0ff */
[----:B------:R-:W-:Y:S01]  /*0910*/  IADD3 R2, R0, 0x38, RZ ;  /* 0x0000003800027810 */ /* 0x000fe20007ffe0ff */
[----:B------:R1:W-:Y:S01]  /*0920*/  @!P2 STG.E.128 [R14.64+0x100], RZ ;  /* 0x000100ff0e00a986 */ /* 0x0003e2000c101d06 */
[-C--:B------:R-:W-:Y:S02]  /*0930*/  ISETP.GE.AND P2, PT, R4, R59.reuse, PT ;  /* 0x0000003b0400720c */ /* 0x080fe40003f46270 */
[----:B------:R-:W-:Y:S01]  /*0940*/  ISETP.GE.AND P3, PT, R6, R59, PT ;  /* 0x0000003b0600720c */ /* 0x000fe20003f66270 */
[----:B------:R1:W-:Y:S04]  /*0950*/  @!P4 STG.E.128 [R14.64+0x3000], RZ ;  /* 0x003000ff0e00c986 */ /* 0x0003e8000c101d06 */
[----:B------:R1:W-:Y:S01]  /*0960*/  @!P4 STG.E.128 [R14.64+0x3100], RZ ;  /* 0x003100ff0e00c986 */ /* 0x0003e2000c101d06 */
[----:B------:R-:W-:-:S03]  /*0970*/  LOP3.LUT P4, RZ, R55, 0xf, RZ, 0xc0, !PT ;  /* 0x0000000f37ff7812 */ /* 0x000fc6000788c0ff */
[----:B------:R1:W-:Y:S04]  /*0980*/  @!P0 STG.E.128 [R14.64+0x2000], RZ ;  /* 0x002000ff0e008986 */ /* 0x0003e8000c101d06 */
[----:B------:R1:W-:Y:S01]  /*0990*/  @!P0 STG.E.128 [R14.64+0x2100], RZ ;  /* 0x002100ff0e008986 */ /* 0x0003e2000c101d06 */
[----:B------:R-:W-:-:S03]  /*09a0*/  IADD3 R3, P0, R3, R0, RZ ;  /* 0x0000000003037210 */ /* 0x000fc60007f1e0ff */
[----:B------:R1:W-:Y:S04]  /*09b0*/  @!P5 STG.E.128 [R14.64+0x4000], RZ ;  /* 0x004000ff0e00d986 */ /* 0x0003e8000c101d06 */
[----:B------:R1:W-:Y:S01]  /*09c0*/  @!P5 STG.E.128 [R14.64+0x4100], RZ ;  /* 0x004100ff0e00d986 */ /* 0x0003e2000c101d06 */
[----:B------:R-:W-:Y:S02]  /*09d0*/  ISETP.GE.OR P5, PT, R12, R59, P4 ;  /* 0x0000003b0c00720c */ /* 0x000fe400027a6670 */
[----:B------:R-:W-:Y:S01]  /*09e0*/  LEA.HI.X.SX32 R12, R0, R5, 0x1, P0 ;  /* 0x00000005000c7211 */ /* 0x000fe200000f0eff */
[----:B------:R1:W-:Y:S01]  /*09f0*/  @!P1 STG.E.128 [R14.64+0x1000], RZ ;  /* 0x001000ff0e009986 */ /* 0x0003e2000c101d06 */
[----:B------:R-:W-:-:S03]  /*0a00*/  LEA R16, P0, R3, c[0x0][0x208], 0x2 ;  /* 0x0000820003107a11 */ /* 0x000fc600078010ff */
[----:B------:R1:W-:Y:S01]  /*0a10*/  @!P1 STG.E.128 [R14.64+0x1100], RZ ;  /* 0x001100ff0e009986 */ /* 0x0003e2000c101d06 */
[----:B------:R-:W-:Y:S02]  /*0a20*/  ISETP.GE.AND P1, PT, R2, R59, PT ;  /* 0x0000003b0200720c */ /* 0x000fe40003f26270 */
[----:B------:R-:W-:Y:S01]  /*0a30*/  LEA.HI.X R17, R3, c[0x0][0x20c], R12, 0x2, P0 ;  /* 0x0000830003117a11 */ /* 0x000fe200000f140c */
[----:B------:R1:W-:Y:S01]  /*0a40*/  @!P2 STG.E.128 [R14.64+0x6000], RZ ;  /* 0x006000ff0e00a986 */ /* 0x0003e2000c101d06 */
[----:B------:R-:W-:Y:S02]  /*0a50*/  @!P6 IMAD.MOV.U32 R3, RZ, RZ, -0x800000 ;  /* 0xff800000ff03e424 */ /* 0x000fe400078e00ff */
[----:B------:R-:W-:Y:S01]  /*0a60*/  @!P5 IMAD.MOV.U32 R19, RZ, RZ, -0x800000 ;  /* 0xff800000ff13d424 */ /* 0x000fe200078e00ff */
[----:B------:R1:W-:Y:S01]  /*0a70*/  @!P2 STG.E.128 [R14.64+0x6100], RZ ;  /* 0x006100ff0e00a986 */ /* 0x0003e2000c101d06 */
[----:B------:R-:W-:-:S03]  /*0a80*/  LOP3.LUT P2, RZ, R55, 0xf, RZ, 0xc0, !PT ;  /* 0x0000000f37ff7812 */ /* 0x000fc6000784c0ff */
[----:B------:R1:W-:Y:S01]  /*0a90*/  @!P3 STG.E.128 [R14.64+0x5000], RZ ;  /* 0x005000ff0e00b986 */ /* 0x0003e2000c101d06 */
[-C--:B------:R-:W-:Y:S02]  /*0aa0*/  ISETP.GE.OR P0, PT, R4, R59.reuse, P2 ;  /* 0x0000003b0400720c */ /* 0x080fe40001706670 */
[-C--:B------:R-:W-:Y:S01]  /*0ab0*/  ISETP.GE.OR P4, PT, R10, R59.reuse, P2 ;  /* 0x0000003b0a00720c */ /* 0x080fe20001786670 */
[----:B------:R1:W-:Y:S01]  /*0ac0*/  @!P3 STG.E.128 [R14.64+0x5100], RZ ;  /* 0x005100ff0e00b986 */ /* 0x0003e2000c101d06 */
[----:B------:R-:W-:-:S03]  /*0ad0*/  ISETP.GE.OR P3, PT, R8, R59, P2 ;  /* 0x0000003b0800720c */ /* 0x000fc60001766670 */
[----:B------:R1:W-:Y:S04]  /*0ae0*/  @!P1 STG.E.128 [R14.64+0x7000], RZ ;  /* 0x007000ff0e009986 */ /* 0x0003e8000c101d06 */
[----:B------:R1:W-:Y:S01]  /*0af0*/  @!P1 STG.E.128 [R14.64+0x7100], RZ ;  /* 0x007100ff0e009986 */ /* 0x0003e2000c101d06 */
[----:B------:R-:W-:Y:S01]  /*0b00*/  ISETP.GE.OR P1, PT, R6, R59, P2 ;  /* 0x0000003b0600720c */ /* 0x000fe20001726670 */
[----:B------:R-:W-:Y:S02]  /*0b10*/  @!P0 IMAD.MOV.U32 R5, RZ, RZ, -0x800000 ;  /* 0xff800000ff058424 */ /* 0x000fe400078e00ff */
[----:B------:R1:W-:Y:S01]  /*0b20*/  @!P6 STG.E [R16.64+0x20], R3 ;  /* 0x000020031000e986 */ /* 0x0003e2000c101906 */
[----:B------:R-:W-:Y:S01]  /*0b30*/  LOP3.LUT P6, RZ, R55, 0xf, RZ, 0xc0, !PT ;  /* 0x0000000f37ff7812 */ /* 0x000fe200078cc0ff */
[----:B------:R-:W-:-:S02]  /*0b40*/  @!P4 IMAD.MOV.U32 R11, RZ, RZ, -0x800000 ;  /* 0xff800000ff0bc424 */ /* 0x000fc400078e00ff */
[----:B------:R1:W-:Y:S01]  /*0b50*/  @!P0 STG.E [R16.64+0xc0], R5 ;  /* 0x0000c00510008986 */ /* 0x0003e2000c101906 */
[-C--:B------:R-:W-:Y:S01]  /*0b60*/  ISETP.GE.OR P2, PT, R0, R59.reuse, P6 ;  /* 0x0000003b0000720c */ /* 0x080fe20003746670 */
[----:B------:R-:W-:Y:S01]  /*0b70*/  @!P3 IMAD.MOV.U32 R9, RZ, RZ, -0x800000 ;  /* 0xff800000ff09b424 */ /* 0x000fe200078e00ff */
[----:B------:R-:W-:Y:S01]  /*0b80*/  ISETP.GE.OR P0, PT, R2, R59, P6 ;  /* 0x0000003b0200720c */ /* 0x000fe20003706670 */
[----:B------:R1:W-:Y:S02]  /*0b90*/  @!P5 STG.E [R16.64+0x40], R19 ;  /* 0x000040131000d986 */ /* 0x0003e4000c101906 */
[----:B------:R-:W-:Y:S02]  /*0ba0*/  @!P1 IMAD.MOV.U32 R7, RZ, RZ, -0x800000 ;  /* 0xff800000ff079424 */ /* 0x000fe400078e00ff */
[----:B------:R1:W-:Y:S04]  /*0bb0*/  @!P4 STG.E [R16.64+0x60], R11 ;  /* 0x0000600b1000c986 */ /* 0x0003e8000c101906 */
[----:B------:R1:W-:Y:S02]  /*0bc0*/  @!P3 STG.E [R16.64+0x80], R9 ;  /* 0x000080091000b986 */ /* 0x0003e4000c101906 */
[----:B------:R-:W-:-:S02]  /*0bd0*/  @!P2 IMAD.MOV.U32 R13, RZ, RZ, -0x800000 ;  /* 0xff800000ff0da424 */ /* 0x000fc400078e00ff */
[----:B------:R1:W-:Y:S04]  /*0be0*/  @!P1 STG.E [R16.64+0xa0], R7 ;  /* 0x0000a00710009986 */ /* 0x0003e8000c101906 */
[----:B------:R1:W-:Y:S01]  /*0bf0*/  @!P2 STG.E [R16.64], R13 ;  /* 0x0000000d1000a986 */ /* 0x0003e2000c101906 */
[----:B------:R-:W-:Y:S05]  /*0c00*/  @P0 EXIT ;  /* 0x000000000000094d */ /* 0x000fea0003800000 */
[----:B-1----:R-:W-:-:S05]  /*0c10*/  MOV R3, 0xff800000 ;  /* 0xff80000000037802 */ /* 0x002fca0000000f00 */
[----:B------:R-:W-:Y:S01]  /*0c20*/  STG.E [R16.64+0xe0], R3 ;  /* 0x0000e00310007986 */ /* 0x000fe2000c101906 */
[----:B------:R-:W-:Y:S05]  /*0c30*/  EXIT ;  /* 0x000000000000794d */ /* 0x000fea0003800000 */
.L_x_3718:
[----:B-1----:R-:W-:Y:S01]  /*0c40*/  ISETP.NE.U32.AND P0, PT, RZ, c[0x0][0x2b8], PT ;  /* 0x0000ae00ff007a0c */ /* 0x002fe20003f05070 */
[----:B------:R-:W-:-:S03]  /*0c50*/  IMAD.MOV.U32 R6, RZ, RZ, R227 ;  /* 0x000000ffff067224 */ /* 0x000fc600078e00e3 */
[----:B------:R-:W-:-:S13]  /*0c60*/  ISETP.NE.AND.EX P0, PT, RZ, c[0x0][0x2bc], PT, P0 ;  /* 0x0000af00ff007a0c */ /* 0x000fda0003f05300 */
[----:B------:R-:W-:-:S05]  /*0c70*/  @P0 IMAD.WIDE R12, R227, R96, c[0x0][0x2b8] ;  /* 0x0000ae00e30c0625 */ /* 0x000fca00078e0260 */
[----:B------:R1:W5:Y:S01]  /*0c80*/  @P0 LDG.E R6, [R12.64] ;  /* 0x000000060c060981 */ /* 0x000362000c1e1900 */
[----:B------:R-:W-:Y:S01]  /*0c90*/  ISETP.NE.U32.AND P0, PT, RZ, c[0x0][0x2c0], PT ;  /* 0x0000b000ff007a0c */ /* 0x000fe20003f05070 */
[----:B------:R-:W-:Y:S01]  /*0ca0*/  CS2R R230, SRZ ;  /* 0x0000000000e67805 */ /* 0x000fe2000001ff00 */
[----:B------:R-:W-:Y:S02]  /*0cb0*/  SHF.R.S32.HI R4, RZ, 0x1f, R227 ;  /* 0x0000001fff047819 */ /* 0x000fe400000114e3 */
[----:B------:R-:W-:Y:S02]  /*0cc0*/  ISETP.NE.AND.EX P1, PT, RZ, c[0x0][0x2c4], PT, P0 ;  /* 0x0000b100ff007a0c */ /* 0x000fe40003f25300 */
[----:B------:R-:W-:Y:S02]  /*0cd0*/  PLOP3.LUT P2, PT, PT, PT, PT, 0x8, 0x0 ;  /* 0x000000000000781c */ /* 0x000fe40003f4e170 */
[----:B------:R-:W-:-:S09]  /*0ce0*/  LOP3.LUT R228, R228, 0xfffffffb, RZ, 0xc0, !PT ;  /* 0xfffffffbe4e47812 */ /* 0x000fd200078ec0ff */
        /* <DEDUP_REMOVED lines=16> */
[----:B------:R-:W1:Y:S02]  /*0df0*/  F2I.FTZ.U32.TRUNC.NTZ R9, R8 ;  /* 0x0000000800097305 */ /* 0x000e64000021f000 */
[----:B-1----:R-:W-:Y:S02]  /*0e00*/  IMAD.MOV R5, RZ, RZ, -R9 ;  /* 0x000000ffff057224 */ /* 0x002fe400078e0a09 */
[----:B------:R-:W-:Y:S02]  /*0e10*/  IMAD.MOV.U32 R8, RZ, RZ, RZ ;  /* 0x000000ffff087224 */ /* 0x000fe400078e00ff */
[----:B-----5:R-:W-:Y:S01]  /*0e20*/  IMAD R6, R5, R2, RZ ;  /* 0x0000000205067224 */ /* 0x020fe200078e02ff */
        /* <DEDUP_REMOVED lines=55> */
[----:B------:R-:W-:Y:S02]  /*11a0*/  IMAD R11, R6, c[0x0][0x18c], R11 ;  /* 0x00006300060b7a24 */ /* 0x000fe400078e020b */
[----:B------:R-:W-:-:S04]  /*11b0*/  IMAD.WIDE.U32 R12, R9, c[0x0][0x198], R14 ;  /* 0x00006600090c7a25 */ /* 0x000fc800078e000e */
[----:B------:R-:W-:Y:S01]  /*11c0*/  IMAD.MOV.U32 R14, RZ, RZ, R12 ;  /* 0x000000ffff0e7224 */ /* 0x000fe200078e000c */
[----:B------:R-:W-:Y:S01]  /*11d0*/  IADD3 R15, R13, R8, RZ ;  /* 0x000000080d0f7210 */ /* 0x000fe20007ffe0ff */
[----:B------:R-:W-:Y:S01]  /*11e0*/  IMAD R13, R2, c[0x0][0x1b0], RZ ;  /* 0x00006c00020d7a24 */ /* 0x000fe200078e02ff */
[----:B------:R-:W-:Y:S01]  /*11f0*/  MOV R8, R16 ;  /* 0x0000001000087202 */ /* 0x000fe20000000f00 */
[----:B------:R-:W-:Y:S02]  /*1200*/  IMAD.IADD R11, R17, 0x1, R11 ;  /* 0x00000001110b7824 */ /* 0x000fe400078e020b */
[C---:B------:R-:W-:Y:S02]  /*1210*/  IMAD R13, R0.reuse, c[0x0][0x1b4], R13 ;  /* 0x00006d00000d7a24 */ /* 0x040fe400078e020d */
[----:B------:R-:W-:-:S05]  /*1220*/  IMAD.WIDE.U32 R170, R0, c[0x0][0x1b0], R14 ;  /* 0x00006c0000aa7a25 */ /* 0x000fca00078e000e */
[----:B------:R-:W-:Y:S01]  /*1230*/  IADD3 R13, R171, R13, RZ ;  /* 0x0000000dab0d7210 */ /* 0x000fe20007ffe0ff */
[----:B------:R-:W-:Y:S05]  /*1240*/  BRA `(.L_x_3720) ;  /* 0x0000047000007947 */ /* 0x000fea0003800000 */
.L_x_3719:
        /* <DEDUP_REMOVED lines=17> */
.L_x_3721:
[----:B------:R-:W-:Y:S01]  /*1360*/  IABS R7, c[0x0][0x1c8] ;  /* 0x0000720000077a13 */ /* 0x000fe20000000000 */
[----:B------:R-:W-:Y:S01]  /*1370*/  @P0 IMAD.IADD R11, R10, 0x1, R11 ;  /* 0x000000010a0b0824 */ /* 0x000fe200078e020b */
[----:B------:R-:W-:Y:S02]  /*1380*/  MOV R12, RZ ;  /* 0x000000ff000c7202 */ /* 0x000fe40000000f00 */
[----:B------:R-:W1:Y:S08]  /*1390*/  I2F.RP R8, R7 ;  /* 0x0000000700087306 */ /* 0x000e700000209400 */
[----:B-1----:R-:W1:Y:S02]  /*13a0*/  MUFU.RCP R13, R8 ;  /* 0x00000008000d7308 */ /* 0x002e640000001000 */
[----:B-1----:R-:W-:-:S06]  /*13b0*/  IADD3 R13, R13, 0xffffffe, RZ ;  /* 0x0ffffffe0d0d7810 */ /* 0x002fcc0007ffe0ff */
[----:B------:R-:W1:Y:S02]  /*13c0*/  F2I.FTZ.U32.TRUNC.NTZ R13, R13 ;  /* 0x0000000d000d7305 */ /* 0x000e64000021f000 */
[----:B-1----:R-:W-:-:S04]  /*13d0*/  IMAD.MOV R0, RZ, RZ, -R13 ;  /* 0x000000ffff007224 */ /* 0x002fc800078e0a0d */
[----:B------:R-:W-:Y:S01]  /*13e0*/  IMAD R5, R0, R7, RZ ;  /* 0x0000000700057224 */ /* 0x000fe200078e02ff */
[----:B------:R-:W-:-:S03]  /*13f0*/  IABS R0, R172 ;  /* 0x000000ac00007213 */ /* 0x000fc60000000000 */
[----:B------:R-:W-:Y:S01]  /*1400*/  IMAD.HI.U32 R12, R13, R5, R12 ;  /* 0x000000050d0c7227 */ /* 0x000fe200078e000c */
[----:B------:R-:W-:-:S03]  /*1410*/  MOV R13, R9 ;  /* 0x00000009000d7202 */ /* 0x000fc60000000f00 */
[----:B------:R-:W-:-:S04]  /*1420*/  IMAD.MOV.U32 R5, RZ, RZ, R0 ;  /* 0x000000ffff057224 */ /* 0x000fc800078e0000 */
[----:B------:R-:W-:-:S04]  /*1430*/  IMAD.HI.U32 R0, R12, R5, RZ ;  /* 0x000000050c007227 */ /* 0x000fc800078e00ff */
[----:B------:R-:W-:Y:S01]  /*1440*/  IMAD.MOV.U32 R12, RZ, RZ, R2 ;  /* 0x000000ffff0c7224 */ /* 0x000fe200078e0002 */
        /* <DEDUP_REMOVED lines=13> */
[----:B------:R-:W-:Y:S01]  /*1520*/  @P3 IADD3 R0, R0, 0x1, RZ ;  /* 0x0000000100003810 */ /* 0x000fe20007ffe0ff */
[----:B------:R-:W-:Y:S02]  /*1530*/  IMAD.MOV.U32 R170, RZ, RZ, R12 ;  /* 0x000000ffffaa7224 */ /* 0x000fe400078e000c */
[----:B------:R-:W-:Y:S01]  /*1540*/  IMAD R8, R7, c[0x0][0x19c], R8 ;  /* 0x0000670007087a24 */ /* 0x000fe200078e0208 */
[----:B------:R-:W-:Y:S02]  /*1550*/  @!P2 IADD3 R0, -R0, RZ, RZ ;  /* 0x000000ff0000a210 */ /* 0x000fe40007ffe1ff */
[----:B------:R-:W-:Y:S02]  /*1560*/  @!P1 LOP3.LUT R0, RZ, c[0x0][0x1c8], RZ, 0x33, !PT ;  /* 0x00007200ff009a12 */ /* 0x000fe400078e33ff */
[----:B------:R-:W-:Y:S01]  /*1570*/  IADD3 R171, R13, R8, RZ ;  /* 0x000000080dab7210 */ /* 0x000fe20007ffe0ff */
[----:B------:R-:W-:Y:S01]  /*1580*/  @P0 IMAD.WIDE.U32 R8, R11, c[0x0][0x1a0], RZ ;  /* 0x000068000b080a25 */ /* 0x000fe200078e00ff */
[----:B------:R-:W-:-:S03]  /*1590*/  SHF.R.S32.HI R2, RZ, 0x1f, R0 ;  /* 0x0000001fff027819 */ /* 0x000fc60000011400 */
[----:B------:R-:W-:-:S04]  /*15a0*/  IMAD.WIDE.U32 R170, R0, c[0x0][0x1b0], R170 ;  /* 0x00006c0000aa7a25 */ /* 0x000fc800078e00aa */
[----:B------:R-:W-:Y:S02]  /*15b0*/  IMAD R13, R2, c[0x0][0x1b0], RZ ;  /* 0x00006c00020d7a24 */ /* 0x000fe400078e02ff */
[----:B------:R-:W-:Y:S02]  /*15c0*/  @P0 IMAD R11, R11, c[0x0][0x1a4], R9 ;  /* 0x000069000b0b0a24 */ /* 0x000fe400078e0209 */
        /* <DEDUP_REMOVED lines=15> */
.L_x_3720:
[----:B------:R1:W5:Y:S01]  /*16c0*/  @P4 LDG.E R120, [R190.64] ;  /* 0x00000006be784981 */ /* 0x000362000c1e1900 */
[----:B------:R-:W-:Y:S01]  /*16d0*/  ISETP.NE.AND P0, PT, R3, -0x1, PT ;  /* 0xffffffff0300780c */ /* 0x000fe20003f05270 */
[----:B------:R-:W-:Y:S01]  /*16e0*/  IMAD.MOV.U32 R15, RZ, RZ, 0x2 ;  /* 0x00000002ff0f7424 */ /* 0x000fe200078e00ff */
[----:B-----5:R-:W-:Y:S01]  /*16f0*/  SHF.R.S32.HI R6, RZ, 0x1f, R55 ;  /* 0x0000001fff067819 */ /* 0x020fe20000011437 */
[----:B------:R-:W-:Y:S01]  /*1700*/  IMAD.MOV.U32 R164, RZ, RZ, c[0x0][0x230] ;  /* 0x00008c00ffa47624 */ /* 0x000fe200078e00ff */
[----:B------:R-:W-:Y:S01]  /*1710*/  MOV R16, RZ ;  /* 0x000000ff00107202 */ /* 0x000fe20000000f00 */
[----:B------:R-:W-:Y:S01]  /*1720*/  IMAD.MOV.U32 R17, RZ, RZ, c[0x0][0x230] ;  /* 0x00008c00ff117624 */ /* 0x000fe200078e00ff */
[CC--:B------:R-:W-:Y:S01]  /*1730*/  LEA.HI R188, R6.reuse, R55.reuse, RZ, 0x3 ;  /* 0x0000003706bc7211 */ /* 0x0c0fe200078f18ff */
[----:B------:R-:W-:Y:S01]  /*1740*/  IMAD.MOV.U32 R185, RZ, RZ, c[0x0][0x198] ;  /* 0x00006600ffb97624 */ /* 0x000fe200078e00ff */
[----:B------:R-:W-:Y:S01]  /*1750*/  LEA.HI R56, R6, R55, RZ, 0x5 ;  /* 0x0000003706387211 */ /* 0x000fe200078f28ff */
[----:B------:R-:W-:Y:S01]  /*1760*/  IMAD.HI.U32 R164, R15, R164, R16 ;  /* 0x000000a40fa47227 */ /* 0x000fe200078e0010 */
[----:B------:R-:W-:-:S02]  /*1770*/  LOP3.LUT R60, R188, 0xfffffff8, RZ, 0xc0, !PT ;  /* 0xfffffff8bc3c7812 */ /* 0x000fc400078ec0ff */
[----:B------:R-:W-:Y:S01]  /*1780*/  SHF.R.S32.HI R188, RZ, 0x3, R188 ;  /* 0x00000003ffbc7819 */ /* 0x000fe200000114bc */
[----:B------:R-:W-:Y:S01]  /*1790*/  @P0 IMAD.WIDE.U32 R14, R3, c[0x0][0x190], RZ ;  /* 0x00006400030e0a25 */ /* 0x000fe200078e00ff */
[----:B------:R-:W-:Y:S02]  /*17a0*/  SHF.R.S32.HI R167, RZ, 0x1, R164 ;  /* 0x00000001ffa77819 */ /* 0x000fe400000114a4 */
[----:B------:R-:W-:Y:S01]  /*17b0*/  SHF.L.U32 R17, R188, 0x6, RZ ;  /* 0x00000006bc117819 */ /* 0x000fe200000006ff */
[----:B------:R-:W-:Y:S01]  /*17c0*/  @!P0 IMAD R10, R4, c[0x0][0x178], RZ ;  /* 0x00005e00040a8a24 */ /* 0x000fe200078e02ff */
[----:B------:R-:W-:Y:S01]  /*17d0*/  SHF.R.S32.HI R189, RZ, 0x1f, R188 ;  /* 0x0000001fffbd7819 */ /* 0x000fe200000114bc */
[----:B------:R-:W-:Y:S01]  /*17e0*/  IMAD.IADD R60, R55, 0x1, -R60 ;  /* 0x00000001373c7824 */ /* 0x000fe200078e0a3c */
[----:B------:R-:W-:Y:S01]  /*17f0*/  LOP3.LUT R17, R17, 0x1c0, RZ, 0xc0, !PT ;  /* 0x000001c011117812 */ /* 0x000fe200078ec0ff */
[----:B------:R-:W-:Y:S01]  /*1800*/  @P0 IMAD R15, R3, c[0x0][0x194], R15 ;  /* 0x00006500030f0a24 */ /* 0x000fe200078e020f */
[----:B------:R-:W-:Y:S01]  /*1810*/  LEA.HI R223, R6, R55, RZ, 0x4 ;  /* 0x0000003706df7211 */ /* 0x000fe200078f20ff */
[----:B------:R-:W-:Y:S01]  /*1820*/  @!P0 IMAD.WIDE.U32 R18, R227, c[0x0][0x178], RZ ;  /* 0x00005e00e3128a25 */ /* 0x000fe200078e00ff */
[----:B------:R-:W-:-:S02]  /*1830*/  SHF.L.U32 R16, R60, 0x3, RZ ;  /* 0x000000033c107819 */ /* 0x000fc400000006ff */
[----:B------:R-:W-:Y:S01]  /*1840*/  SHF.L.U32 R162, R60, 0x2, RZ ;  /* 0x000000023ca27819 */ /* 0x000fe200000006ff */
[----:B------:R-:W-:Y:S01]  /*1850*/  @!P0 IMAD R3, R227, c[0x0][0x17c], R10 ;  /* 0x00005f00e3038a24 */ /* 0x000fe200078e020a */
[----:B------:R-:W-:Y:S01]  /*1860*/  SHF.R.U32.HI R10, RZ, 0x3, R17 ;  /* 0x00000003ff0a7819 */ /* 0x000fe20000011611 */
[----:B------:R-:W-:Y:S01]  /*1870*/  @!P0 IMAD.MOV.U32 R14, RZ, RZ, R18 ;  /* 0x000000ffff0e8224 */ /* 0x000fe200078e0012 */
[----:B------:R-:W-:Y:S01]  /*1880*/  SHF.L.U64.HI R122, R185, R96, c[0x0][0x19c] ;  /* 0x00006700b97a7619 */ /* 0x000fe20000010260 */
[----:B------:R-:W-:Y:S01]  /*1890*/  @!P0 IMAD.IADD R15, R19, 0x1, R3 ;  /* 0x00000001130f8824 */ /* 0x000fe200078e0203 */
[--C-:B------:R-:W-:Y:S01]  /*18a0*/  LOP3.LUT R19, R17, 0x38, R16.reuse, 0xf8, !PT ;  /* 0x0000003811137812 */ /* 0x100fe200078ef810 */
[----:B------:R-:W-:Y:S01]  /*18b0*/  IMAD R3, R2, c[0x0][0x1b8], RZ ;  /* 0x00006e0002037a24 */ /* 0x000fe200078e02ff */
[----:B------:R-:W-:Y:S01]  /*18c0*/  SHF.R.S32.HI R17, RZ, 0x1f, R16 ;  /* 0x0000001fff117819 */ /* 0x000fe20000011410 */
[----:B------:R-:W-:Y:S01]  /*18d0*/  IMAD.WIDE R20, R21, 0x40, R188 ;  /* 0x0000004015147825 */ /* 0x000fe200078e02bc */
[----:B------:R-:W-:-:S02]  /*18e0*/  IADD3 R18, P0, R16, R8, RZ ;  /* 0x0000000810127210 */ /* 0x000fc40007f1e0ff */
[----:B------:R-:W-:Y:S01]  /*18f0*/  LEA.HI R8, R6, R55, RZ, 0x6 ;  /* 0x0000003706087211 */ /* 0x000fe200078f30ff */
[----:B------:R-:W-:Y:S01]  /*1900*/  IMAD R3, R0, c[0x0][0x1bc], R3 ;  /* 0x00006f0000037a24 */ /* 0x000fe200078e0203 */
[----:B------:R-:W-:Y:S01]  /*1910*/  LOP3.LUT R10, R19, R10, RZ, 0x3c, !PT ;  /* 0x0000000a130a7212 */ /* 0x000fe200078e3cff */
[----:B------:R-:W-:Y:S01]  /*1920*/  IMAD.X R19, R17, 0x1, R11, P0 ;  /* 0x0000000111137824 */ /* 0x000fe200000e060b */
[----:B------:R-:W-:Y:S01]  /*1930*/  SHF.L.U32 R11, R8, 0x3, RZ ;  /* 0x00000003080b7819 */ /* 0x000fe200000006ff */
[C---:B------:R-:W-:Y:S01]  /*1940*/  IMAD R163, R188.reuse, R167, R162 ;  /* 0x000000a7bca37224 */ /* 0x040fe200078e02a2 */
[----:B------:R-:W-:Y:S01]  /*1950*/  IADD3 R168, P0, R188, R9, RZ ;  /* 0x00000009bca87210 */ /* 0x000fe20007f1e0ff */
[----:B------:R-:W-:Y:S01]  /*1960*/  IMAD.WIDE.U32 R18, R0, c[0x0][0x1b8], R18 ;  /* 0x00006e0000127a25 */ /* 0x000fe200078e0012 */
[----:B------:R-:W-:Y:S02]  /*1970*/  LOP3.LUT R166, R10, 0xfffffe00, R11, 0xf8, !PT ;  /* 0xfffffe000aa67812 */ /* 0x000fe400078ef80b */
[----:B------:R-:W-:Y:S01]  /*1980*/  SHF.R.S32.HI R11, RZ, 0x1f, R64 ;  /* 0x0000001fff0b7819 */ /* 0x000fe20000011440 */
[----:B------:R-:W-:Y:S01]  /*1990*/  IMAD.X R5, R189, 0x1, R5, P0 ;  /* 0x00000001bd057824 */ /* 0x000fe200000e0605 */
[C---:B------:R-:W-:Y:S01]  /*19a0*/  IADD3 R14, P1, R16.reuse, R14, RZ ;  /* 0x0000000e100e7210 */ /* 0x040fe20007f3e0ff */
[----:B------:R-:W-:Y:S01]  /*19b0*/  IMAD R9, R21, c[0x0][0x190], RZ ;  /* 0x0000640015097a24 */ /* 0x000fe200078e02ff */
[----:B------:R-:W-:Y:S01]  /*19c0*/  LEA.HI R11, R11, R64, RZ, 0x7 ;  /* 0x000000400b0b7211 */ /* 0x000fe200078f38ff */
[----:B------:R-:W-:Y:S01]  /*19d0*/  IMAD.IADD R19, R19, 0x1, R3 ;  /* 0x0000000113137824 */ /* 0x000fe200078e0203 */
[----:B------:R-:W-:Y:S01]  /*19e0*/  IADD3 R170, P0, R16, R170, RZ ;  /* 0x000000aa10aa7210 */ /* 0x000fe20007f1e0ff */
[C---:B------:R-:W-:Y:S01]  /*19f0*/  IMAD.X R15, R17.reuse, 0x1, R15, P1 ;  /* 0x00000001110f7824 */ /* 0x040fe200008e060f */
[----:B------:R-:W-:Y:S01]  /*1a00*/  SHF.R.S32.HI R11, RZ, 0x7, R11 ;  /* 0x00000007ff0b7819 */ /* 0x000fe2000001140b */
[----:B------:R-:W-:Y:S01]  /*1a10*/  IMAD R9, R20, c[0x0][0x194], R9 ;  /* 0x0000650014097a24 */ /* 0x000fe200078e0209 */
[----:B------:R-:W-:Y:S01]  /*1a20*/  SHF.R.S32.HI R3, RZ, 0x1f, R172 ;  /* 0x0000001fff037819 */ /* 0x000fe200000114ac */
[----:B------:R-:W-:Y:S01]  /*1a30*/  IMAD.X R171, R17, 0x1, R13, P0 ;  /* 0x0000000111ab7824 */ /* 0x000fe200000e060d */
[----:B------:R-:W-:Y:S01]  /*1a40*/  IMNMX R62, R224, R11, !PT ;  /* 0x0000000be03e7217 */ /* 0x000fe20007800200 */
[----:B------:R-:W-:Y:S01]  /*1a50*/  IMAD.WIDE.U32 R14, R20, c[0x0][0x190], R14 ;  /* 0x00006400140e7a25 */ /* 0x000fe200078e000e */
[----:B------:R-:W-:-:S02]  /*1a60*/  LOP3.LUT R8, R56, 0xffffffe0, RZ, 0xc0, !PT ;  /* 0xffffffe038087812 */ /* 0x000fc400078ec0ff */
[----:B------:R-:W-:Y:S01]  /*1a70*/  ISETP.GT.AND P0, PT, R53, R62, PT ;  /* 0x0000003e3500720c */ /* 0x000fe20003f04270 */
[----:B------:R-:W-:Y:S01]  /*1a80*/  IMAD R3, R3, c[0x0][0x1a8], RZ ;  /* 0x00006a0003037a24 */ /* 0x000fe200078e02ff */
[----:B------:R-:W-:Y:S01]  /*1a90*/  IADD3 R15, R15, R9, RZ ;  /* 0x000000090f0f7210 */ /* 0x000fe20007ffe0ff */
[----:B------:R-:W-:Y:S01]  /*1aa0*/  IMAD R5, R5, c[0x0][0x1a0], RZ ;  /* 0x0000680005057a24 */ /* 0x000fe200078e02ff */
[----:B------:R-:W-:Y:S01]  /*1ab0*/  LOP3.LUT R6, R223, 0xfffffff0, RZ, 0xc0, !PT ;  /* 0xfffffff0df067812 */ /* 0x000fe200078ec0ff */
[----:B------:R-:W-:Y:S01]  /*1ac0*/  IMAD R9, R189, c[0x0][0x198], RZ ;  /* 0x00006600bd097a24 */ /* 0x000fe200078e02ff */
[----:B------:R-:W-:Y:S01]  /*1ad0*/  SHF.L.U32 R123, R185, 0x4, RZ ;  /* 0x00000004b97b7819 */ /* 0x000fe200000006ff */
[----:B------:R-:W-:Y:S01]  /*1ae0*/  IMAD R175, R172, c[0x0][0x1ac], R3 ;  /* 0x00006b00acaf7a24 */ /* 0x000fe200078e0203 */
[----:B------:R-:W-:Y:S01]  /*1af0*/  SHF.R.S32.HI R56, RZ, 0x5, R56 ;  /* 0x00000005ff387819 */ /* 0x000fe20000011438 */
[----:B------:R-:W-:Y:S01]  /*1b00*/  IMAD R5, R168, c[0x0][0x1a4], R5 ;  /* 0x00006900a8057a24 */ /* 0x000fe200078e0205 */
[----:B------:R-:W-:Y:S01]  /*1b10*/  SHF.R.S32.HI R223, RZ, 0x4, R223 ;  /* 0x00000004ffdf7819 */ /* 0x000fe200000114df */
[----:B------:R-:W-:Y:S01]  /*1b20*/  IMAD.WIDE.U32 R172, R172, c[0x0][0x1a8], R14 ;  /* 0x00006a00acac7a25 */ /* 0x000fe200078e000e */
[----:B------:R-:W-:-:S02]  /*1b30*/  IADD3 R225, -R6, R55, RZ ;  /* 0x0000003706e17210 */ /* 0x000fc40007ffe1ff */
[----:B------:R-:W-:Y:S01]  /*1b40*/  SHF.R.S32.HI R141, RZ, 0x1f, R163 ;  /* 0x0000001fff8d7819 */ /* 0x000fe200000114a3 */
[----:B------:R-:W-:Y:S01]  /*1b50*/  IMAD.MOV.U32 R3, RZ, RZ, c[0x0][0x1a0] ;  /* 0x00006800ff037624 */ /* 0x000fe200078e00ff */
[----:B------:R-:W-:Y:S01]  /*1b60*/  IADD3 R175, R173, R175, RZ ;  /* 0x000000afadaf7210 */ /* 0x000fe20007ffe0ff */
[----:B------:R-:W-:Y:S02]  /*1b70*/  IMAD R9, R188, c[0x0][0x19c], R9 ;  /* 0x00006700bc097a24 */ /* 0x000fe400078e0209 */
[----:B------:R-:W-:Y:S01]  /*1b80*/  IMAD.IADD R162, R162, 0x1, R163 ;  /* 0x00000001a2a27824 */ /* 0x000fe200078e02a3 */
[----:B------:R-:W-:Y:S01]  /*1b90*/  SHF.L.U64.HI R124, R3, R96, c[0x0][0x1a4] ;  /* 0x00006900037c7619 */ /* 0x000fe20000010260 */
[----:B------:R-:W-:-:S03]  /*1ba0*/  IMAD.WIDE.U32 R170, R188, c[0x0][0x198], R170 ;  /* 0x00006600bcaa7a25 */ /* 0x000fc600078e00aa */
[----:B------:R-:W-:Y:S01]  /*1bb0*/  SHF.R.S32.HI R140, RZ, 0x1f, R162 ;  /* 0x0000001fff8c7819 */ /* 0x000fe200000114a2 */
[----:B------:R-:W-:Y:S01]  /*1bc0*/  IMAD.WIDE.U32 R168, R168, c[0x0][0x1a0], R18 ;  /* 0x00006800a8a87a25 */ /* 0x000fe200078e0012 */
[----:B------:R-:W-:-:S03]  /*1bd0*/  IADD3 R54, R171, R9, RZ ;  /* 0x00000009ab367210 */ /* 0x000fc60007ffe0ff */
[----:B------:R-:W-:Y:S02]  /*1be0*/  IMAD.SHL.U32 R125, R3, 0x10, RZ ;  /* 0x00000010037d7824 */ /* 0x000fe400078e00ff */
[----:B------:R-:W-:Y:S02]  /*1bf0*/  IMAD.IADD R57, R55, 0x1, -R8 ;  /* 0x0000000137397824 */ /* 0x000fe400078e0a08 */
[----:B------:R-:W-:Y:S02]  /*1c00*/  IMAD.SHL.U32 R165, R167, 0x10, RZ ;  /* 0x00000010a7a57824 */ /* 0x000fe400078e00ff */
[----:B------:R-:W-:Y:S02]  /*1c10*/  IMAD.IADD R52, R169, 0x1, R5 ;  /* 0x00000001a9347824 */ /* 0x000fe400078e0205 */
[----:B------:R-:W-:Y:S01]  /*1c20*/  @!P4 IMAD.MOV.U32 R120, RZ, RZ, RZ ;  /* 0x000000ffff78c224 */ /* 0x000fe200078e00ff */
[----:B------:R-:W-:Y:S05]  /*1c30*/  @!P0 BRA `(.L_x_3722) ;  /* 0x0000bc0000008947 */ /* 0x000fea0003800000 */
[--C-:B-1----:R-:W-:Y:S01]  /*1c40*/  IMAD.IADD R120, R120, 0x1, R7.reuse ;  /* 0x0000000178787824 */ /* 0x102fe200078e0207 */
[----:B------:R-:W-:Y:S01]  /*1c50*/  SHF.R.S32.HI R5, RZ, 0x1f, R7 ;  /* 0x0000001fff057819 */ /* 0x000fe20000011407 */
[C---:B------:R-:W-:Y:S01]  /*1c60*/  IMAD R6, R4.reuse, c[0x0][0x280], RZ ;  /* 0x0000a00004067a24 */ /* 0x040fe200078e02ff */
[--C-:B------:R-:W-:Y:S01]  /*1c70*/  IADD3 R7, P1, P0, R7, R188, -R64.reuse ;  /* 0x000000bc07077210 */ /* 0x100fe2000783e840 */
[----:B------:R-:W-:Y:S01]  /*1c80*/  IMAD R4, R4, c[0x0][0x278], RZ ;  /* 0x00009e0004047a24 */ /* 0x000fe200078e02ff */
[----:B------:R-:W-:Y:S01]  /*1c90*/  SHF.R.S32.HI R8, RZ, 0x1f, R64 ;  /* 0x0000001fff087819 */ /* 0x000fe20000011440 */
[----:B------:R-:W-:Y:S01]  /*1ca0*/  IMAD R6, R227, c[0x0][0x284], R6 ;  /* 0x0000a100e3067a24 */ /* 0x000fe200078e0206 */
[----:B------:R-:W-:Y:S01]  /*1cb0*/  IADD3 R72, P3, P2, R123, 0x40, R123 ;  /* 0x000000407b487810 */ /* 0x000fe20007a7e07b */
[----:B------:R-:W-:Y:S01]  /*1cc0*/  IMAD.WIDE.U32 R10, R227, c[0x0][0x280], R16 ;  /* 0x0000a000e30a7a25 */ /* 0x000fe200078e0010 */
[----:B------:R-:W-:Y:S01]  /*1cd0*/  IADD3.X R5, R5, R189, ~R8, P1, P0 ;  /* 0x000000bd05057210 */ /* 0x000fe20000fe0c08 */
[----:B------:R-:W-:Y:S01]  /*1ce0*/  UMOV UR13, 0x40 ;  /* 0x00000040000d7882 */ /* 0x000fe20000000000 */
[----:B------:R-:W-:Y:S01]  /*1cf0*/  IADD3.X R71, R122, RZ, R122, P3, P2 ;  /* 0x000000ff7a477210 */ /* 0x000fe20001fe447a */
[----:B------:R-:W-:Y:S01]  /*1d00*/  IMAD.WIDE.U32 R12, R227, c[0x0][0x278], R16 ;  /* 0x00009e00e30c7a25 */ /* 0x000fe200078e0010 */
[----:B------:R-:W-:Y:S01]  /*1d10*/  IADD3 R76, P4, R123, R72, RZ ;  /* 0x000000487b4c7210 */ /* 0x000fe20007f9e0ff */
[----:B------:R-:W-:Y:S01]  /*1d20*/  ULDC.64 UR4, c[0x0][0x1a0] ;  /* 0x0000680000047ab9 */ /* 0x000fe20000000a00 */
[----:B------:R-:W-:Y:S01]  /*1d30*/  IADD3 R152, R165, 0x40, RZ ;  /* 0x00000040a5987810 */ /* 0x000fe20007ffe0ff */
[----:B------:R-:W-:Y:S01]  /*1d40*/  IMAD R4, R227, c[0x0][0x27c], R4 ;  /* 0x00009f00e3047a24 */ /* 0x000fe200078e0204 */
[----:B------:R-:W-:Y:S01]  /*1d50*/  UMOV UR12, 0x20 ;  /* 0x00000020000c7882 */ /* 0x000fe20000000000 */
[----:B------:R-:W-:Y:S01]  /*1d60*/  IMAD.IADD R11, R11, 0x1, R6 ;  /* 0x000000010b0b7824 */ /* 0x000fe200078e0206 */
[----:B------:R-:W-:Y:S01]  /*1d70*/  UIMAD UR17, UR13, UR5, URZ ;  /* 0x000000050d1172a4 */ /* 0x000fe2000f8e023f */
[----:B------:R-:W-:Y:S01]  /*1d80*/  IMAD.IADD R9, R13, 0x1, R4 ;  /* 0x000000010d097824 */ /* 0x000fe200078e0204 */
[----:B------:R-:W-:Y:S01]  /*1d90*/  UIMAD UR8, UR12, UR5, URZ ;  /* 0x000000050c0872a4 */ /* 0x000fe2000f8e023f */
[C---:B------:R-:W-:Y:S01]  /*1da0*/  IMAD R6, R5.reuse, c[0x0][0x290], RZ ;  /* 0x0000a40005067a24 */ /* 0x040fe200078e02ff */
[----:B------:R-:W-:Y:S01]  /*1db0*/  UMOV UR11, 0x60 ;  /* 0x00000060000b7882 */ /* 0x000fe20000000000 */
[----:B------:R-:W-:Y:S01]  /*1dc0*/  IMAD R4, R5, c[0x0][0x288], RZ ;  /* 0x0000a20005047a24 */ /* 0x000fe200078e02ff */
[----:B------:R-:W-:Y:S01]  /*1dd0*/  UMOV UR10, 0xa0 ;  /* 0x000000a0000a7882 */ /* 0x000fe20000000000 */
[----:B------:R-:W-:Y:S01]  /*1de0*/  IMAD.MOV.U32 R8, RZ, RZ, R12 ;  /* 0x000000ffff087224 */ /* 0x000fe200078e000c */
[----:B------:R-:W-:Y:S01]  /*1df0*/  UMOV UR9, 0xc0 ;  /* 0x000000c000097882 */ /* 0x000fe20000000000 */
[C---:B------:R-:W-:Y:S01]  /*1e00*/  IMAD R5, R7.reuse, c[0x0][0x294], R6 ;  /* 0x0000a50007057a24 */ /* 0x040fe200078e0206 */
[----:B------:R-:W-:Y:S01]  /*1e10*/  UIMAD UR16, UR11, UR5, URZ ;  /* 0x000000050b1072a4 */ /* 0x000fe2000f8e023f */
[C---:B------:R-:W-:Y:S01]  /*1e20*/  IMAD.WIDE.U32 R10, R7.reuse, c[0x0][0x290], R10 ;  /* 0x0000a400070a7a25 */ /* 0x040fe200078e000a */
[----:B------:R-:W-:Y:S01]  /*1e30*/  UIMAD UR15, UR10, UR5, URZ ;  /* 0x000000050a0f72a4 */ /* 0x000fe2000f8e023f */
[C---:B------:R-:W-:Y:S01]  /*1e40*/  IADD3 R161, R188.reuse, 0x10, RZ ;  /* 0x00000010bca17810 */ /* 0x040fe20007ffe0ff */
[----:B------:R-:W-:Y:S01]  /*1e50*/  UIMAD UR14, UR9, UR5, URZ ;  /* 0x00000005090e72a4 */ /* 0x000fe2000f8e023f */
[C---:B------:R-:W-:Y:S01]  /*1e60*/  IMAD R4, R7.reuse, c[0x0][0x28c], R4 ;  /* 0x0000a30007047a24 */ /* 0x040fe200078e0204 */
[----:B------:R-:W-:Y:S01]  /*1e70*/  UIMAD.WIDE.U32 UR24, UR11, UR4, URZ ;  /* 0x000000040b1872a5 */ /* 0x000fe2000f8e003f */
[----:B------:R-:W-:Y:S01]  /*1e80*/  IMAD.WIDE.U32 R6, R7, c[0x0][0x288], R8 ;  /* 0x0000a20007067a25 */ /* 0x000fe200078e0008 */
[----:B------:R-:W-:Y:S01]  /*1e90*/  UIMAD.WIDE.U32 UR22, UR10, UR4, URZ ;  /* 0x000000040a1672a5 */ /* 0x000fe2000f8e003f */
[C---:B------:R-:W-:Y:S01]  /*1ea0*/  IADD3 R160, R188.reuse, 0x20, RZ ;  /* 0x00000020bca07810 */ /* 0x040fe20007ffe0ff */
[----:B------:R-:W-:Y:S01]  /*1eb0*/  UIMAD.WIDE.U32 UR20, UR9, UR4, URZ ;  /* 0x00000004091472a5 */ /* 0x000fe2000f8e003f */
[----:B------:R-:W-:Y:S01]  /*1ec0*/  IMAD.IADD R7, R7, 0x1, R4 ;  /* 0x0000000107077824 */ /* 0x000fe200078e0204 */
[C---:B------:R-:W-:Y:S01]  /*1ed0*/  IADD3 R159, R188.reuse, 0x30, RZ ;  /* 0x00000030bc9f7810 */ /* 0x040fe20007ffe0ff */
[----:B------:R-:W-:Y:S01]  /*1ee0*/  IMAD.IADD R5, R11, 0x1, R5 ;  /* 0x000000010b057824 */ /* 0x000fe200078e0205 */
[C---:B------:R-:W-:Y:S01]  /*1ef0*/  IADD3 R158, R188.reuse, 0x40, RZ ;  /* 0x00000040bc9e7810 */ /* 0x040fe20007ffe0ff */
[----:B------:R-:W-:Y:S01]  /*1f00*/  IMAD.MOV.U32 R4, RZ, RZ, R10 ;  /* 0x000000ffff047224 */ /* 0x000fe200078e000a */
[----:B------:R-:W-:Y:S01]  /*1f10*/  IADD3 R157, R188, 0x50, RZ ;  /* 0x00000050bc9d7810 */ /* 0x000fe20007ffe0ff */
[----:B------:R-:W-:Y:S01]  /*1f20*/  IMAD R115, R2, c[0x0][0x2a0], RZ ;  /* 0x0000a80002737a24 */ /* 0x000fe200078e02ff */
[----:B------:R-:W-:Y:S01]  /*1f30*/  IADD3 R156, R188, 0x60, RZ ;  /* 0x00000060bc9c7810 */ /* 0x000fe20007ffe0ff */
[----:B------:R-:W-:Y:S01]  /*1f40*/  IMAD R117, R2, c[0x0][0x298], RZ ;  /* 0x0000a60002757a24 */ /* 0x000fe200078e02ff */
[----:B------:R-:W-:Y:S01]  /*1f50*/  IADD3 R154, R188, 0x70, RZ ;  /* 0x00000070bc9a7810 */ /* 0x000fe20007ffe0ff */
[C---:B------:R-:W-:Y:S01]  /*1f60*/  IMAD.WIDE.U32 R12, R3.reuse, 0x20, RZ ;  /* 0x00000020030c7825 */ /* 0x040fe200078e00ff */
[----:B------:R-:W-:Y:S01]  /*1f70*/  SHF.R.S32.HI R139, RZ, 0x1f, R165 ;  /* 0x0000001fff8b7819 */ /* 0x000fe200000114a5 */
[----:B------:R-:W-:Y:S01]  /*1f80*/  UIADD3 UR16, UR25, UR16, URZ ;  /* 0x0000001019107290 */ /* 0x000fe2000fffe03f */
[----:B------:R-:W-:Y:S01]  /*1f90*/  SHF.R.S32.HI R137, RZ, 0x1f, R152 ;  /* 0x0000001fff897819 */ /* 0x000fe20000011498 */
[----:B------:R-:W-:Y:S01]  /*1fa0*/  IMAD.WIDE.U32 R8, R3, 0x40, RZ ;  /* 0x0000004003087825 */ /* 0x000fe200078e00ff */
[----:B------:R-:W-:Y:S01]  /*1fb0*/  IADD3 R100, R13, UR8, RZ ;  /* 0x000000080d647c10 */ /* 0x000fe2000fffe0ff */
[----:B------:R-:W-:-:S02]  /*1fc0*/  UMOV UR8, 0xe0 ;  /* 0x000000e000087882 */ /* 0x000fc40000000000 */
[C---:B------:R-:W-:Y:S01]  /*1fd0*/  IMAD R115, R0.reuse, c[0x0][0x2a4], R115 ;  /* 0x0000a90000737a24 */ /* 0x040fe200078e0273 */
[----:B------:R-:W-:Y:S01]  /*1fe0*/  IADD3 R105, R9, UR17, RZ ;  /* 0x0000001109697c10 */ /* 0x000fe2000fffe0ff */
[C---:B------:R-:W-:Y:S01]  /*1ff0*/  IMAD R117, R0.reuse, c[0x0][0x29c], R117 ;  /* 0x0000a70000757a24 */ /* 0x040fe200078e0275 */
[----:B------:R-:W-:Y:S01]  /*2000*/  UIMAD UR18, UR8, UR5, URZ ;  /* 0x00000005081272a4 */ /* 0x000fe2000f8e023f */
[----:B------:R-:W-:Y:S01]  /*2010*/  IMAD.WIDE.U32 R4, R0, c[0x0][0x2a0], R4 ;  /* 0x0000a80000047a25 */ /* 0x000fe200078e0004 */
[----:B------:R-:W-:Y:S01]  /*2020*/  ULDC UR17, c[0x0][0x19c] ;  /* 0x0000670000117ab9 */ /* 0x000fe20000000800 */
[----:B------:R-:W-:Y:S01]  /*2030*/  SHF.L.U64.HI R100, R12, 0x1, R100 ;  /* 0x000000010c647819 */ /* 0x000fe20000010264 */
[----:B------:R-:W-:Y:S01]  /*2040*/  ULDC UR5, c[0x0][0x294] ;  /* 0x0000a50000057ab9 */ /* 0x000fe20000000800 */
[----:B------:R-:W-:Y:S01]  /*2050*/  IMAD.WIDE.U32 R2, R0, c[0x0][0x298], R6 ;  /* 0x0000a60000027a25 */ /* 0x000fe200078e0006 */
[----:B------:R-:W-:Y:S01]  /*2060*/  LEA R114, P1, R4, c[0x0][0x270], 0x1 ;  /* 0x00009c0004727a11 */ /* 0x000fe200078208ff */
[----:B------:R-:W-:Y:S01]  /*2070*/  UIMAD UR11, UR11, UR5, URZ ;  /* 0x000000050b0b72a4 */ /* 0x000fe2000f8e023f */
[----:B------:R-:W-:Y:S01]  /*2080*/  SHF.L.U64.HI R105, R8, 0x1, R105 ;  /* 0x0000000108697819 */ /* 0x000fe20000010269 */
[----:B------:R-:W-:Y:S01]  /*2090*/  IMAD R120, R167, R120, RZ ;  /* 0x00000078a7787224 */ /* 0x000fe200078e02ff */
[----:B------:R-:W-:Y:S01]  /*20a0*/  LEA R116, P0, R2, c[0x0][0x268], 0x1 ;  /* 0x00009a0002747a11 */ /* 0x000fe200078008ff */
[----:B------:R-:W-:Y:S01]  /*20b0*/  IMAD.IADD R115, R5, 0x1, R115 ;  /* 0x0000000105737824 */ /* 0x000fe200078e0273 */
[----:B------:R-:W-:Y:S01]  /*20c0*/  UIMAD UR10, UR10, UR5, URZ ;  /* 0x000000050a0a72a4 */ /* 0x000fe2000f8e023f */
[----:B------:R-:W-:Y:S01]  /*20d0*/  IMAD.IADD R117, R3, 0x1, R117 ;  /* 0x0000000103757824 */ /* 0x000fe200078e0275 */
[----:B------:R-:W-:Y:S01]  /*20e0*/  SHF.R.S32.HI R121, RZ, 0x1f, R120 ;  /* 0x0000001fff797819 */ /* 0x000fe20000011478 */
[----:B------:R-:W-:Y:S01]  /*20f0*/  IMAD.MOV.U32 R78, RZ, RZ, c[0x0][0x288] ;  /* 0x0000a200ff4e7624 */ /* 0x000fe200078e00ff */
[-C--:B------:R-:W-:Y:S01]  /*2100*/  IADD3 R44, P3, R163, R120.reuse, RZ ;  /* 0x00000078a32c7210 */ /* 0x080fe20007f7e0ff */
[----:B------:R-:W-:Y:S01]  /*2110*/  IMAD.X R75, R122, 0x1, R71, P4 ;  /* 0x000000017a4b7824 */ /* 0x000fe200020e0647 */
[----:B------:R-:W-:Y:S01]  /*2120*/  LEA.HI.X R115, R4, c[0x0][0x274], R115, 0x1, P1 ;  /* 0x00009d0004737a11 */ /* 0x000fe200008f0c73 */
[----:B------:R-:W-:Y:S01]  /*2130*/  IMAD.SHL.U32 R66, R78, 0x10, RZ ;  /* 0x000000104e427824 */ /* 0x000fe200078e00ff */
[----:B------:R-:W-:Y:S01]  /*2140*/  LEA.HI.X R117, R2, c[0x0][0x26c], R117, 0x1, P0 ;  /* 0x00009b0002757a11 */ /* 0x000fe200000f0c75 */
[--C-:B------:R-:W-:Y:S01]  /*2150*/  IMAD.X R43, R141, 0x1, R121.reuse, P3 ;  /* 0x000000018d2b7824 */ /* 0x100fe200018e0679 */
[----:B------:R-:W-:Y:S01]  /*2160*/  IADD3 R120, P2, R162, R120, RZ ;  /* 0x00000078a2787210 */ /* 0x000fe20007f5e0ff */
[C---:B------:R-:W-:Y:S01]  /*2170*/  IMAD.IADD R150, R165.reuse, 0x1, R152 ;  /* 0x00000001a5967824 */ /* 0x040fe200078e0298 */
[----:B------:R-:W-:Y:S01]  /*2180*/  LEA R110, P1, R170, c[0x0][0x168], 0x1 ;  /* 0x00005a00aa6e7a11 */ /* 0x000fe200078208ff */
[----:B------:R-:W-:Y:S01]  /*2190*/  IMAD.MOV.U32 R176, RZ, RZ, c[0x0][0x290] ;  /* 0x0000a400ffb07624 */ /* 0x000fe200078e00ff */
[----:B------:R-:W-:Y:S01]  /*21a0*/  LEA R112, P0, R168, c[0x0][0x170], 0x1 ;  /* 0x00005c00a8707a11 */ /* 0x000fe200078008ff */
[----:B------:R-:W-:Y:S01]  /*21b0*/  IMAD.X R121, R140, 0x1, R121, P2 ;  /* 0x000000018c797824 */ /* 0x000fe200010e0679 */
[----:B------:R-:W-:Y:S01]  /*21c0*/  LEA.HI.X R111, R170, c[0x0][0x16c], R54, 0x1, P1 ;  /* 0x00005b00aa6f7a11 */ /* 0x000fe200008f0c36 */
[----:B------:R-:W-:Y:S01]  /*21d0*/  IMAD.IADD R148, R165, 0x1, R150 ;  /* 0x00000001a5947824 */ /* 0x000fe200078e0296 */
[----:B------:R-:W-:Y:S01]  /*21e0*/  LEA.HI.X R113, R168, c[0x0][0x174], R52, 0x1, P0 ;  /* 0x00005d00a8717a11 */ /* 0x000fe200000f0c34 */
[----:B------:R-:W-:Y:S01]  /*21f0*/  IMAD.MOV.U32 R65, RZ, RZ, 0x5 ;  /* 0x00000005ff417424 */ /* 0x000fe200078e00ff */
[----:B------:R-:W-:Y:S01]  /*2200*/  IADD3 R83, P4, R123, R76, RZ ;  /* 0x0000004c7b537210 */ /* 0x000fe20007f9e0ff */
[----:B------:R-:W-:Y:S01]  /*2210*/  IMAD.IADD R146, R165, 0x1, R148 ;  /* 0x00000001a5927824 */ /* 0x000fe200078e0294 */
[----:B------:R-:W-:Y:S01]  /*2220*/  SHF.L.U64.HI R63, R78, R96, c[0x0][0x28c] ;  /* 0x0000a3004e3f7619 */ /* 0x000fe20000010260 */
[----:B------:R-:W-:Y:S01]  /*2230*/  IMAD.MOV.U32 R77, RZ, RZ, 0x6 ;  /* 0x00000006ff4d7424 */ /* 0x000fe200078e00ff */
[----:B------:R-:W-:Y:S01]  /*2240*/  IADD3 R69, P1, P0, R66, 0x40, R66 ;  /* 0x0000004042457810 */ /* 0x000fe2000783e042 */
[----:B------:R-:W-:Y:S01]  /*2250*/  IMAD.X R82, R122, 0x1, R75, P4 ;  /* 0x000000017a527824 */ /* 0x000fe200020e064b */
[C---:B------:R-:W-:Y:S01]  /*2260*/  SHF.L.U64.HI R43, R44.reuse, 0x1, R43 ;  /* 0x000000012c2b7819 */ /* 0x040fe2000001022b */
[----:B------:R-:W-:Y:S01]  /*2270*/  IMAD.SHL.U32 R44, R44, 0x2, RZ ;  /* 0x000000022c2c7824 */ /* 0x000fe200078e00ff */
[----:B------:R-:W-:Y:S01]  /*2280*/  IADD3 R87, P2, R123, R83, RZ ;  /* 0x000000537b577210 */ /* 0x000fe20007f5e0ff */
[----:B------:R-:W-:Y:S01]  /*2290*/  IMAD.IADD R144, R165, 0x1, R146 ;  /* 0x00000001a5907824 */ /* 0x000fe200078e0292 */
[C---:B------:R-:W-:Y:S01]  /*22a0*/  SHF.L.U64.HI R121, R120.reuse, 0x1, R121 ;  /* 0x0000000178797819 */ /* 0x040fe20000010279 */
[----:B------:R-:W-:Y:S01]  /*22b0*/  IMAD.SHL.U32 R120, R120, 0x2, RZ ;  /* 0x0000000278787824 */ /* 0x000fe200078e00ff */
[--C-:B------:R-:W-:Y:S01]  /*22c0*/  IADD3.X R70, R63, RZ, R63.reuse, P1, P0 ;  /* 0x000000ff3f467210 */ /* 0x100fe20000fe043f */
[----:B------:R-:W-:Y:S01]  /*22d0*/  IMAD.X R86, R122, 0x1, R82, P2 ;  /* 0x000000017a567824 */ /* 0x000fe200010e0652 */
[-C--:B------:R-:W-:Y:S01]  /*22e0*/  IADD3 R73, P0, R69, R66.reuse, RZ ;  /* 0x0000004245497210 */ /* 0x080fe20007f1e0ff */
[----:B------:R-:W-:Y:S01]  /*22f0*/  IMAD.IADD R143, R165, 0x1, R144 ;  /* 0x00000001a58f7824 */ /* 0x000fe200078e0290 */
[----:B------:R-:W-:Y:S01]  /*2300*/  IADD3 R10, P3, R44, c[0x0][0x2b0], RZ ;  /* 0x0000ac002c0a7a10 */ /* 0x000fe20007f7e0ff */
[----:B------:R-:W-:Y:S01]  /*2310*/  UIMAD UR9, UR9, UR5, URZ ;  /* 0x00000005090972a4 */ /* 0x000fe2000f8e023f */
[-C--:B------:R-:W-:Y:S01]  /*2320*/  IADD3 R81, P2, R73, R66.reuse, RZ ;  /* 0x0000004249517210 */ /* 0x080fe20007f5e0ff */
[--C-:B------:R-:W-:Y:S01]  /*2330*/  IMAD.X R74, R70, 0x1, R63.reuse, P0 ;  /* 0x00000001464a7824 */ /* 0x100fe200000e063f */
[----:B------:R-:W-:Y:S01]  /*2340*/  IADD3 R118, P1, R120, c[0x0][0x2b0], RZ ;  /* 0x0000ac0078767a10 */ /* 0x000fe20007f3e0ff */
[----:B------:R-:W-:Y:S01]  /*2350*/  IMAD.WIDE.U32 R186, R185, 0x40, RZ ;  /* 0x00000040b9ba7825 */ /* 0x000fe200078e00ff */
[----:B------:R-:W-:Y:S01]  /*2360*/  IADD3.X R9, R43, c[0x0][0x2b4], RZ, P3, !PT ;  /* 0x0000ad002b097a10 */ /* 0x000fe20001ffe4ff */
[----:B------:R-:W-:Y:S01]  /*2370*/  UIMAD UR13, UR13, UR17, URZ ;  /* 0x000000110d0d72a4 */ /* 0x000fe2000f8e023f */
[-C--:B------:R-:W-:Y:S01]  /*2380*/  IADD3 R85, P3, R81, R66.reuse, RZ ;  /* 0x0000004251557210 */ /* 0x080fe20007f7e0ff */
[--C-:B------:R-:W-:Y:S01]  /*2390*/  IMAD.X R80, R74, 0x1, R63.reuse, P2 ;  /* 0x000000014a507824 */ /* 0x100fe200010e063f */
[----:B------:R-:W-:Y:S01]  /*23a0*/  IADD3.X R119, R121, c[0x0][0x2b4], RZ, P1, !PT ;  /* 0x0000ad0079777a10 */ /* 0x000fe20000ffe4ff */
[----:B------:R-:W-:Y:S01]  /*23b0*/  UIMAD UR12, UR12, UR17, URZ ;  /* 0x000000110c0c72a4 */ /* 0x000fe2000f8e023f */
[----:B------:R-:W-:Y:S01]  /*23c0*/  IADD3 R91, P1, R123, R87, RZ ;  /* 0x000000577b5b7210 */ /* 0x000fe20007f3e0ff */
[----:B------:R-:W-:Y:S01]  /*23d0*/  IMAD.X R84, R80, 0x1, R63, P3 ;  /* 0x0000000150547824 */ /* 0x000fe200018e063f */
[----:B------:R-:W-:Y:S01]  /*23e0*/  IADD3 R44, P0, R44, c[0x0][0x2a8], RZ ;  /* 0x0000aa002c2c7a10 */ /* 0x000fe20007f1e0ff */
[----:B------:R-:W-:Y:S01]  /*23f0*/  UIMAD UR5, UR8, UR5, URZ ;  /* 0x00000005080572a4 */ /* 0x000fe2000f8e023f */
[----:B------:R-:W-:Y:S01]  /*2400*/  IADD3 R89, P2, R85, R66, RZ ;  /* 0x0000004255597210 */ /* 0x000fe20007f5e0ff */
[C---:B------:R-:W-:Y:S01]  /*2410*/  IMAD.SHL.U32 R99, R176.reuse, 0x20, RZ ;  /* 0x00000020b0637824 */ /* 0x040fe200078e00ff */
[C---:B------:R-:W-:Y:S01]  /*2420*/  SHF.L.U64.HI R96, R176.reuse, R96, c[0x0][0x294] ;  /* 0x0000a500b0607619 */ /* 0x040fe20000010260 */
[C---:B------:R-:W-:Y:S01]  /*2430*/  IMAD.SHL.U32 R104, R176.reuse, 0x40, RZ ;  /* 0x00000040b0687824 */ /* 0x040fe200078e00ff */
[C---:B------:R-:W-:Y:S01]  /*2440*/  SHF.L.U64.HI R98, R176.reuse, R65, c[0x0][0x294] ;  /* 0x0000a500b0627619 */ /* 0x040fe20000010241 */
[C---:B------:R-:W-:Y:S01]  /*2450*/  IMAD.SHL.U32 R97, R176.reuse, 0x10, RZ ;  /* 0x00000010b0617824 */ /* 0x040fe200078e00ff */
[C---:B------:R-:W-:Y:S01]  /*2460*/  SHF.L.U64.HI R103, R176.reuse, R77, c[0x0][0x294] ;  /* 0x0000a500b0677619 */ /* 0x040fe2000001024d */
[C---:B------:R-:W-:Y:S01]  /*2470*/  IMAD.WIDE.U32 R182, R176.reuse, 0x60, RZ ;  /* 0x00000060b0b67825 */ /* 0x040fe200078e00ff */
[----:B------:R-:W-:Y:S01]  /*2480*/  IADD3.X R43, R43, c[0x0][0x2ac], RZ, P0, !PT ;  /* 0x0000ab002b2b7a10 */ /* 0x000fe200007fe4ff */
[----:B------:R-:W-:Y:S01]  /*2490*/  UIMAD.WIDE.U32 UR26, UR8, UR4, URZ ;  /* 0x00000004081a72a5 */ /* 0x000fe2000f8e003f */
[----:B------:R-:W-:Y:S01]  /*24a0*/  IADD3 R95, P0, R123, R91, RZ ;  /* 0x0000005b7b5f7210 */ /* 0x000fe20007f1e0ff */
[----:B------:R-:W-:Y:S01]  /*24b0*/  IMAD.WIDE.U32 R180, R176, 0xa0, RZ ;  /* 0x000000a0b0b47825 */ /* 0x000fe200078e00ff */
[----:B------:R-:W-:Y:S01]  /*24c0*/  IADD3 R120, P4, R120, c[0x0][0x2a8], RZ ;  /* 0x0000aa0078787a10 */ /* 0x000fe20007f9e0ff */
[----:B------:R-:W-:Y:S01]  /*24d0*/  ULDC UR4, c[0x0][0x230] ;  /* 0x00008c0000047ab9 */ /* 0x000fe20000000800 */
[----:B------:R-:W-:Y:S01]  /*24e0*/  SHF.L.U64.HI R65, R78, R65, c[0x0][0x28c] ;  /* 0x0000a3004e417619 */ /* 0x000fe20000010241 */
[----:B------:R-:W-:Y:S01]  /*24f0*/  IMAD.WIDE.U32 R178, R176, 0xc0, RZ ;  /* 0x000000c0b0b27825 */ /* 0x000fe200078e00ff */
[----:B------:R-:W-:Y:S01]  /*2500*/  SHF.L.U64.HI R77, R78, R77, c[0x0][0x28c] ;  /* 0x0000a3004e4d7619 */ /* 0x000fe2000001024d */
[----:B------:R-:W-:Y:S01]  /*2510*/  UIADD3 UR15, UR23, UR15, URZ ;  /* 0x0000000f170f7290 */ /* 0x000fe2000fffe03f */
[----:B------:R-:W-:Y:S01]  /*2520*/  SHF.L.U64.HI R98, R99, 0x1, R98 ;  /* 0x0000000163627819 */ /* 0x000fe20000010262 */
[----:B------:R-:W-:Y:S01]  /*2530*/  IMAD.X R90, R122, 0x1, R86, P1 ;  /* 0x000000017a5a7824 */ /* 0x000fe200008e0656 */
[----:B------:R-:W-:Y:S01]  /*2540*/  IADD3 R93, P1, R89, R66, RZ ;  /* 0x00000042595d7210 */ /* 0x000fe20007f3e0ff */
[----:B------:R-:W-:Y:S01]  /*2550*/  IMAD.WIDE.U32 R184, R185, 0x20, RZ ;  /* 0x00000020b9b87825 */ /* 0x000fe200078e00ff */
[----:B------:R-:W-:Y:S01]  /*2560*/  SHF.L.U64.HI R103, R104, 0x1, R103 ;  /* 0x0000000168677819 */ /* 0x000fe20000010267 */
[----:B------:R-:W-:Y:S01]  /*2570*/  UIADD3 UR14, UR21, UR14, URZ ;  /* 0x0000000e150e7290 */ /* 0x000fe2000fffe03f */
[----:B------:R-:W-:Y:S01]  /*2580*/  SHF.L.U64.HI R96, R97, 0x1, R96 ;  /* 0x0000000161607819 */ /* 0x000fe20000010260 */
[----:B------:R-:W-:Y:S01]  /*2590*/  IMAD.SHL.U32 R155, R167, 0x20, RZ ;  /* 0x00000020a79b7824 */ /* 0x000fe200078e00ff */
[----:B------:R-:W-:Y:S01]  /*25a0*/  IADD3 R79, R187, UR13, RZ ;  /* 0x0000000dbb4f7c10 */ /* 0x000fe2000fffe0ff */
[----:B------:R-:W-:Y:S01]  /*25b0*/  IMAD R153, R167, 0x30, RZ ;  /* 0x00000030a7997824 */ /* 0x000fe200078e02ff */
[----:B------:R-:W-:Y:S01]  /*25c0*/  IADD3 R67, R185, UR12, RZ ;  /* 0x0000000cb9437c10 */ /* 0x000fe2000fffe0ff */
[C---:B------:R-:W-:Y:S01]  /*25d0*/  IMAD.SHL.U32 R151, R167.reuse, 0x40, RZ ;  /* 0x00000040a7977824 */ /* 0x040fe200078e00ff */
[----:B------:R-:W-:Y:S01]  /*25e0*/  SHF.R.S32.HI R138, RZ, 0x1f, R155 ;  /* 0x0000001fff8a7819 */ /* 0x000fe2000001149b */
[C---:B------:R-:W-:Y:S01]  /*25f0*/  IMAD R149, R167.reuse, 0x50, RZ ;  /* 0x00000050a7957824 */ /* 0x040fe200078e02ff */
[----:B------:R-:W-:Y:S01]  /*2600*/  SHF.R.S32.HI R136, RZ, 0x1f, R153 ;  /* 0x0000001fff887819 */ /* 0x000fe20000011499 */
[C---:B------:R-:W-:Y:S01]  /*2610*/  IMAD R147, R167.reuse, 0x60, RZ ;  /* 0x00000060a7937824 */ /* 0x040fe200078e02ff */
[----:B------:R-:W-:Y:S01]  /*2620*/  SHF.R.S32.HI R134, RZ, 0x1f, R151 ;  /* 0x0000001fff867819 */ /* 0x000fe20000011497 */
[----:B------:R-:W-:Y:S01]  /*2630*/  IMAD R145, R167, 0x70, RZ ;  /* 0x00000070a7917824 */ /* 0x000fe200078e02ff */
[----:B------:R-:W-:Y:S01]  /*2640*/  SHF.R.S32.HI R132, RZ, 0x1f, R149 ;  /* 0x0000001fff847819 */ /* 0x000fe20000011495 */
[----:B------:R-:W-:Y:S01]  /*2650*/  IMAD.WIDE.U32 R176, R176, 0xe0, RZ ;  /* 0x000000e0b0b07825 */ /* 0x000fe200078e00ff */
[----:B------:R-:W-:Y:S01]  /*2660*/  SHF.R.S32.HI R130, RZ, 0x1f, R147 ;  /* 0x0000001fff827819 */ /* 0x000fe20000011493 */
[----:B------:R-:W-:Y:S01]  /*2670*/  UIADD3 UR18, UR27, UR18, URZ ;  /* 0x000000121b127290 */ /* 0x000fe2000fffe03f */
[----:B------:R-:W-:Y:S01]  /*2680*/  SHF.R.S32.HI R128, RZ, 0x1f, R145 ;  /* 0x0000001fff807819 */ /* 0x000fe20000011491 */
[----:B------:R-:W-:Y:S01]  /*2690*/  IMAD.IADD R142, R165, 0x1, R143 ;  /* 0x00000001a58e7824 */ /* 0x000fe200078e028f */
[----:B------:R-:W-:Y:S01]  /*26a0*/  SHF.R.S32.HI R135, RZ, 0x1f, R150 ;  /* 0x0000001fff877819 */ /* 0x000fe20000011496 */
[----:B------:R-:W-:Y:S01]  /*26b0*/  IMAD.X R88, R84, 0x1, R63, P2 ;  /* 0x0000000154587824 */ /* 0x000fe200010e063f */
[----:B------:R-:W-:Y:S01]  /*26c0*/  IADD3 R102, R183, UR11, RZ ;  /* 0x0000000bb7667c10 */ /* 0x000fe2000fffe0ff */
[----:B------:R-:W-:Y:S01]  /*26d0*/  IMAD.MOV.U32 R61, RZ, RZ, c[0x0][0x290] ;  /* 0x0000a400ff3d7624 */ /* 0x000fe200078e00ff */
[----:B------:R-:W-:Y:S01]  /*26e0*/  IADD3 R107, R181, UR10, RZ ;  /* 0x0000000ab56b7c10 */ /* 0x000fe2000fffe0ff */
[----:B------:R-:W-:Y:S01]  /*26f0*/  IMAD.SHL.U32 R101, R12, 0x2, RZ ;  /* 0x000000020c657824 */ /* 0x000fe200078e00ff */
[----:B------:R-:W-:Y:S01]  /*2700*/  IADD3 R12, R16, 0x40, RZ ;  /* 0x00000040100c7810 */ /* 0x000fe20007ffe0ff */
[----:B------:R-:W-:Y:S01]  /*2710*/  IMAD.SHL.U32 R68, R78, 0x20, RZ ;  /* 0x000000204e447824 */ /* 0x000fe200078e00ff */
[----:B------:R-:W-:Y:S01]  /*2720*/  IADD3 R108, R179, UR9, RZ ;  /* 0x00000009b36c7c10 */ /* 0x000fe2000fffe0ff */
[----:B------:R-:W-:Y:S01]  /*2730*/  IMAD.SHL.U32 R106, R8, 0x2, RZ ;  /* 0x00000002086a7824 */ /* 0x000fe200078e00ff */
[----:B------:R-:W-:Y:S01]  /*2740*/  IADD3 R109, R177, UR5, RZ ;  /* 0x00000005b16d7c10 */ /* 0x000fe2000fffe0ff */
[----:B------:R-:W-:Y:S01]  /*2750*/  IMAD.MOV.U32 R11, RZ, RZ, R53 ;  /* 0x000000ffff0b7224 */ /* 0x000fe200078e0035 */
[----:B------:R-:W-:Y:S01]  /*2760*/  SHF.R.S32.HI R133, RZ, 0x1f, R148 ;  /* 0x0000001fff857819 */ /* 0x000fe20000011494 */
[----:B------:R-:W-:Y:S01]  /*2770*/  IMAD.SHL.U32 R78, R78, 0x40, RZ ;  /* 0x000000404e4e7824 */ /* 0x000fe200078e00ff */
[----:B------:R-:W-:Y:S01]  /*2780*/  SHF.R.S32.HI R131, RZ, 0x1f, R146 ;  /* 0x0000001fff837819 */ /* 0x000fe20000011492 */
[----:B------:R-:W-:Y:S01]  /*2790*/  IMAD.SHL.U32 R99, R99, 0x2, RZ ;  /* 0x0000000263637824 */ /* 0x000fe200078e00ff */
[----:B------:R-:W-:Y:S01]  /*27a0*/  IADD3.X R121, R121, c[0x0][0x2ac], RZ, P4, !PT ;  /* 0x0000ab0079797a10 */ /* 0x000fe200027fe4ff */
[----:B------:R-:W-:Y:S01]  /*27b0*/  IMAD.SHL.U32 R104, R104, 0x2, RZ ;  /* 0x0000000268687824 */ /* 0x000fe200078e00ff */
[----:B------:R-:W-:Y:S01]  /*27c0*/  SHF.R.S32.HI R129, RZ, 0x1f, R144 ;  /* 0x0000001fff817819 */ /* 0x000fe20000011490 */
[----:B------:R-:W-:Y:S01]  /*27d0*/  IMAD.SHL.U32 R97, R97, 0x2, RZ ;  /* 0x0000000261617824 */ /* 0x000fe200078e00ff */
[----:B------:R-:W-:Y:S01]  /*27e0*/  SHF.R.S32.HI R127, RZ, 0x1f, R143 ;  /* 0x0000001fff7f7819 */ /* 0x000fe2000001148f */
[----:B------:R-:W-:Y:S01]  /*27f0*/  IMAD.X R94, R122, 0x1, R90, P0 ;  /* 0x000000017a5e7824 */ /* 0x000fe200000e065a */
[----:B------:R-:W-:Y:S01]  /*2800*/  SHF.R.S32.HI R126, RZ, 0x1f, R142 ;  /* 0x0000001fff7e7819 */ /* 0x000fe2000001148e */
[----:B------:R-:W-:Y:S01]  /*2810*/  IMAD.X R92, R88, 0x1, R63, P1 ;  /* 0x00000001585c7824 */ /* 0x000fe200008e063f */
[----:B------:R-:W-:Y:S01]  /*2820*/  ULDC.U8 UR8, c[0x0][0x313] ;  /* 0x0000c4c000087ab9 */ /* 0x000fe20000000000 */
[----:B------:R-:W-:-:S02]  /*2830*/  IMAD.U32 R61, R61, -0x80, RZ ;  /* 0xffffff803d3d7824 */ /* 0x000fc400078e00ff */
.L_x_3792:
[----:B------:R-:W-:Y:S02]  /*2840*/  IMAD.SHL.U32 R14, R11, 0x80, RZ ;  /* 0x000000800b0e7824 */ /* 0x000fe400078e00ff */
[----:B------:R-:W-:Y:S02]  /*2850*/  IMAD.MOV.U32 R210, RZ, RZ, R114 ;  /* 0x000000ffffd27224 */ /* 0x000fe400078e0072 */
[----:B------:R-:W-:Y:S01]  /*2860*/  IMAD.MOV.U32 R211, RZ, RZ, R115 ;  /* 0x000000ffffd37224 */ /* 0x000fe200078e0073 */
[----:B------:R-:W-:Y:S05]  /*2870*/  IADD3 R13, R14, -0x80, RZ ;  /* 0xffffff800e0d7810 */ /* 0x000fea0007ffe0ff */
[--C-:B------:R-:W-:Y:S02]  /*2880*/  IMAD.IADD R7, R58, 0x1, -R13.reuse ;  /* 0x000000013a077824 */ /* 0x100fe400078e0a0d */
[----:B------:R-:W-:Y:S03]  /*2890*/  IMAD.IADD R5, R64, 0x1, -R13 ;  /* 0x0000000140057824 */ /* 0x000fe600078e0a0d */
[CC--:B------:R-:W-:Y:S02]  /*28a0*/  ISETP.GE.AND P0, PT, R161.reuse, R7.reuse, PT ;  /* 0x00000007a100720c */ /* 0x0c0fe40003f06270 */
[----:B------:R-:W-:Y:S02]  /*28b0*/  ISETP.GE.AND P2, PT, R158, R7, PT ;  /* 0x000000079e00720c */ /* 0x000fe40003f46270 */
[----:B------:R-:W-:Y:S02]  /*28c0*/  ISETP.GE.AND P3, PT, R161, R5, !P0 ;  /* 0x00000005a100720c */ /* 0x000fe40004766270 */
[----:B------:R-:W-:Y:S02]  /*28d0*/  ISETP.GE.AND P0, PT, R160, R7, PT ;  /* 0x00000007a000720c */ /* 0x000fe40003f06270 */
        /* <DEDUP_REMOVED lines=11> */
[----:B----4-:R-:W-:Y:S03]  /*2990*/  @P4 IADD3 R200, P0, R114, R182, RZ ;  /* 0x000000b672c84210 */ /* 0x010fe60007f1e0ff */
        /* <DEDUP_REMOVED lines=41> */
[----:B------:R-:W4:Y:S04]  /*2c30*/  @P3 LDG.E.128 R4, [R208.64+0x80] ;  /* 0x00008006d0043981 */ /* 0x000f28000c1e1d00 */
        /* <DEDUP_REMOVED lines=38> */
[----:B------:R-:W-:Y:S02]  /*2ea0*/  @!P0 MOV R8, R10 ;  /* 0x0000000a00088202 */ /* 0x000fe40000000f00 */
[----:B------:R-:W-:Y:S03]  /*2eb0*/  @!P0 MOV R42, R44 ;  /* 0x0000002c002a8202 */ /* 0x000fe60000000f00 */
        /* <DEDUP_REMOVED lines=49> */
[----:B------:R-:W-:Y:S02]  /*31d0*/  @!P0 MOV R8, R10 ;  /* 0x0000000a00088202 */ /* 0x000fe40000000f00 */
[----:B------:R-:W-:Y:S04]  /*31e0*/  @!P0 MOV R42, R44 ;  /* 0x0000002c002a8202 */ /* 0x000fe80000000f00 */
        /* <DEDUP_REMOVED lines=47> */
.L_x_3726:
[----:B------:R-:W-:Y:S05]  /*34e0*/  BSYNC B0 ;  /* 0x0000000000007941 */ /* 0x000fea0003800000 */
.L_x_3725:
[----:B------:R-:W-:Y:S01]  /*34f0*/  BSSY B0, `(.L_x_3727) ;  /* 0x000006f000007945 */ /* 0x000fe20003800000 */
[----:B------:R-:W-:-:S05]  /*3500*/  @!P3 BRA `(.L_x_3728) ;  /* 0x000006d00000b947 */ /* 0x000fca0003800000 */
[C---:B------:R-:W-:Y:S02]  /*3510*/  LEA R48, P0, R66.reuse, R116, 0x1 ;  /* 0x0000007442307211 */ /* 0x040fe400078008ff */
        /* <DEDUP_REMOVED lines=108> */
.L_x_3728:
[----:B------:R-:W-:Y:S05]  /*3be0*/  BSYNC B0 ;  /* 0x0000000000007941 */ /* 0x000fea0003800000 */
.L_x_3727:
[----:B------:R-:W-:Y:S01]  /*3bf0*/  BSSY B0, `(.L_x_3729) ;  /* 0x0000074000007945 */ /* 0x000fe20003800000 */
[----:B------:R-:W-:-:S05]  /*3c00*/  @!P5 BRA `(.L_x_3730) ;  /* 0x000007200000d947 */ /* 0x000fca0003800000 */
[C---:B------:R-:W-:Y:S02]  /*3c10*/  LEA R48, P0, R68.reuse, R116, 0x1 ;  /* 0x0000007444307211 */ /* 0x040fe400078008ff */
[C---:B-1----:R-:W-:Y:S02]  /*3c20*/  SHF.L.U32 R41, R155.reuse, 0x1, RZ ;  /* 0x000000019b297819 */ /* 0x042fe400000006ff */
        /* <DEDUP_REMOVED lines=112> */
.L_x_3730:
[----:B------:R-:W-:Y:S05]  /*4330*/  BSYNC B0 ;  /* 0x0000000000007941 */ /* 0x000fea0003800000 */
.L_x_3729:
        /* <DEDUP_REMOVED lines=16> */
[----:B------:R-:W-:Y:S01]  /*4440*/  LEA R48, P1, R73, R116, 0x1 ;  /* 0x0000007449307211 */ /* 0x000fe200078208ff */
        /* <DEDUP_REMOVED lines=100> */
.L_x_3732:
[----:B------:R-:W-:Y:S05]  /*4a90*/  BSYNC B0 ;  /* 0x0000000000007941 */ /* 0x000fea0003800000 */
.L_x_3731:
        /* <DEDUP_REMOVED lines=114> */
.L_x_3734:
[----:B------:R-:W-:Y:S05]  /*51c0*/  BSYNC B0 ;  /* 0x0000000000007941 */ /* 0x000fea0003800000 */
.L_x_3733:
        /* <DEDUP_REMOVED lines=117> */
.L_x_3736:
[----:B------:R-:W-:Y:S05]  /*5920*/  BSYNC B0 ;  /* 0x0000000000007941 */ /* 0x000fea0003800000 */
.L_x_3735:
        /* <DEDUP_REMOVED lines=119> */
.L_x_3738:
[----:B------:R-:W-:Y:S05]  /*60a0*/  BSYNC B0 ;  /* 0x0000000000007941 */ /* 0x000fea0003800000 */
.L_x_3737:
        /* <DEDUP_REMOVED lines=119> */
.L_x_3740:
[----:B------:R-:W-:Y:S05]  /*6820*/  BSYNC B0 ;  /* 0x0000000000007941 */ /* 0x000fea0003800000 */
.L_x_3739:
[----:B------:R-:W-:Y:S01]  /*6830*/  IMAD.MOV.U32 R0, RZ, RZ, c[0x0][0x230] ;  /* 0x00008c00ff007624 */ /* 0x000fe200078e00ff */
[----:B------:R-:W-:Y:S01]  /*6840*/  ULDC UR4, c[0x0][0x230] ;  /* 0x00008c0000047ab9 */ /* 0x000fe20000000800 */
[----:B------:R-:W-:Y:S02]  /*6850*/  IMAD.MOV.U32 R42, RZ, RZ, R44 ;  /* 0x000000ffff2a7224 */ /* 0x000fe400078e002c */
[----:B-1----:R-:W-:Y:S02]  /*6860*/  IMAD.U32 R3, R0, -0x40, RZ ;  /* 0xffffffc000037824 */ /* 0x002fe400078e00ff */
[----:B------:R-:W-:Y:S03]  /*6870*/  IMAD.MOV.U32 R8, RZ, RZ, R10 ;  /* 0x000000ffff087224 */ /* 0x000fe600078e000a */
[C---:B------:R-:W-:Y:S02]  /*6880*/  LEA R44, P1, R3.reuse, R42, 0x1 ;  /* 0x0000002a032c7211 */ /* 0x040fe400078208ff */
[C---:B------:R-:W-:Y:S02]  /*6890*/  LEA R10, P0, R3.reuse, R8, 0x1 ;  /* 0x00000008030a7211 */ /* 0x040fe400078008ff */
[C---:B------:R-:W-:Y:S02]  /*68a0*/  LEA.HI.X.SX32 R43, R3.reuse, R43, 0x1, P1 ;  /* 0x0000002b032b7211 */ /* 0x040fe400008f0eff */
[----:B------:R-:W-:Y:S01]  /*68b0*/  LEA.HI.X.SX32 R9, R3, R9, 0x1, P0 ;  /* 0x0000000903097211 */ /* 0x000fe200000f0eff */
[----:B------:R-:W-:-:S05]  /*68c0*/  BRA `(.L_x_3741) ;  /* 0x000069a000007947 */ /* 0x000fca0003800000 */
.L_x_3724:
        /* <DEDUP_REMOVED lines=89> */
.L_x_3745:
[----:B------:R-:W-:Y:S05]  /*6e60*/  BSYNC B0 ;  /* 0x0000000000007941 */ /* 0x000fea0003800000 */
.L_x_3744:
        /* <DEDUP_REMOVED lines=89> */
.L_x_3747:
[----:B------:R-:W-:Y:S05]  /*7400*/  BSYNC B0 ;  /* 0x0000000000007941 */ /* 0x000fea0003800000 */
.L_x_3746:
[----:B-----5:R4:W-:Y:S02]  /*7410*/  STG.E.128 [R110.64+0x80], R36 ;  /* 0x000080246e007986 */ /* 0x0209e4000c101d06 */
.L_x_3743:
[----:B------:R-:W-:Y:S05]  /*7420*/  BSYNC B1 ;  /* 0x0000000000017941 */ /* 0x000fea0003800000 */
.L_x_3742:
[----:B------:R-:W-:Y:S01]  /*7430*/  BSSY B1, `(.L_x_3748) ;  /* 0x00000bf000017945 */ /* 0x000fe20003800000 */
[----:B------:R-:W-:-:S05]  /*7440*/  @!P3 BRA `(.L_x_3749) ;  /* 0x00000bd00000b947 */ /* 0x000fca0003800000 */
[C---:B------:R-:W-:Y:S01]  /*7450*/  LEA R200, P0, R66.reuse, R116, 0x1 ;  /* 0x0000007442c87211 */ /* 0x040fe200078008ff */
[----:B------:R-:W-:Y:S03]  /*7460*/  BSSY B0, `(.L_x_3750) ;  /* 0x000005a000007945 */ /* 0x000fe60003800000 */
[----:B------:R-:W-:Y:S02]  /*7470*/  LEA.HI.X R201, R66, R117, R63, 0x1, P0 ;  /* 0x0000007542c97211 */ /* 0x000fe400000f0c3f */
[----:B------:R-:W-:Y:S03]  /*7480*/  ISETP.GE.AND P0, PT, R16, UR4, PT ;  /* 0x0000000410007c0c */ /* 0x000fe6000bf06270 */
[----:B----4-:R4:W5:Y:S10]  /*7490*/  LDG.E.128 R36, [R200.64] ;  /* 0x00000006c8247981 */ /* 0x010974000c1e1d00 */
[----:B------:R-:W-:-:S05]  /*74a0*/  @P0 BRA `(.L_x_3751) ;  /* 0x0000055000000947 */ /* 0x000fca0003800000 */
[--C-:B-----5:R-:W-:Y:S01]  /*74b0*/  HADD2.F32 R35, -RZ, R36.reuse.H1_H1 ;  /* 0x30000024ff237230 */ /* 0x120fe20000004100 */
[----:B------:R-:W-:Y:S01]  /*74c0*/  ULEA.HI UR5, UR4, UR4, URZ, 0x1 ;  /* 0x0000000404057291 */ /* 0x000fe2000f8f083f */
[----:B------:R-:W-:Y:S02]  /*74d0*/  MOV R196, RZ ;  /* 0x000000ff00c47202 */ /* 0x000fe40000000f00 */
[----:B------:R-:W-:Y:S01]  /*74e0*/  MOV R194, RZ ;  /* 0x000000ff00c27202 */ /* 0x000fe20000000f00 */
[----:B------:R-:W-:Y:S01]  /*74f0*/  USHF.R.S32.HI UR5, URZ, 0x1, UR5 ;  /* 0x000000013f057899 */ /* 0x000fe20008011405 */
[----:B------:R-:W-:Y:S02]  /*7500*/  MOV R45, R37 ;  /* 0x00000025002d7202 */ /* 0x000fe40000000f00 */
[----:B------:R-:W-:Y:S02]  /*7510*/  MOV R46, R38 ;  /* 0x00000026002e7202 */ /* 0x000fe40000000f00 */
[----:B-1----:R-:W-:Y:S01]  /*7520*/  MOV R41, R39 ;  /* 0x0000002700297202 */ /* 0x002fe20000000f00 */
[----:B------:R-:W-:Y:S01]  /*7530*/  HADD2.F32 R34, -RZ, R45.H0_H0 ;  /* 0x2000002dff227230 */ /* 0x000fe20000004100 */
        /* <DEDUP_REMOVED lines=76> */
.L_x_3751:
[----:B------:R-:W-:Y:S05]  /*7a00*/  BSYNC B0 ;  /* 0x0000000000007941 */ /* 0x000fea0003800000 */
.L_x_3750:
[C---:B------:R-:W-:Y:S01]  /*7a10*/  LEA R194, P0, R123.reuse, R110, 0x1 ;  /* 0x0000006e7bc27211 */ /* 0x040fe200078008ff */
[----:B------:R-:W-:Y:S03]  /*7a20*/  BSSY B0, `(.L_x_3752) ;  /* 0x000005e000007945 */ /* 0x000fe60003800000 */
[----:B------:R-:W-:Y:S02]  /*7a30*/  LEA.HI.X R195, R123, R111, R122, 0x1, P0 ;  /* 0x0000006f7bc37211 */ /* 0x000fe400000f0c7a */
[----:B------:R-:W-:Y:S03]  /*7a40*/  IADD3 R196, P0, R200, 0x80, RZ ;  /* 0x00000080c8c47810 */ /* 0x000fe60007f1e0ff */
[----:B-----5:R1:W-:Y:S02]  /*7a50*/  STG.E.128 [R194.64], R36 ;  /* 0x00000024c2007986 */ /* 0x0203e4000c101d06 */
[----:B------:R-:W-:Y:S01]  /*7a60*/  IMAD.X R197, RZ, RZ, R201, P0 ;  /* 0x000000ffffc57224 */ /* 0x000fe200000e06c9 */
[----:B------:R-:W-:Y:S01]  /*7a70*/  ISETP.GE.AND P0, PT, R12, UR4, PT ;  /* 0x000000040c007c0c */ /* 0x000fe2000bf06270 */
[----:B------:R1:W5:Y:S11]  /*7a80*/  LDG.E.128 R32, [R200.64+0x80] ;  /* 0x00008006c8207981 */ /* 0x000376000c1e1d00 */
[----:B------:R-:W-:Y:S01]  /*7a90*/  @!UPT UIADD3 URZ, URZ, URZ, URZ ;  /* 0x0000003f3f3ff290 */ /* 0x000fe2000fffe03f */
[----:B------:R-:W-:-:S05]  /*7aa0*/  @P0 BRA `(.L_x_3753) ;  /* 0x0000055000000947 */ /* 0x000fca0003800000 */
[----:B------:R-:W-:Y:S01]  /*7ab0*/  ULEA.HI UR5, UR4, UR4, URZ, 0x1 ;  /* 0x0000000404057291 */ /* 0x000fe2000f8f083f */
[----:B------:R-:W-:Y:S02]  /*7ac0*/  MOV R198, RZ ;  /* 0x000000ff00c67202 */ /* 0x000fe40000000f00 */
[----:B-----5:R-:W-:Y:S01]  /*7ad0*/  MOV R45, R33 ;  /* 0x00000021002d7202 */ /* 0x020fe20000000f00 */
[--C-:B------:R-:W-:Y:S01]  /*7ae0*/  HADD2.F32 R33, -RZ, R32.reuse.H0_H0 ;  /* 0x20000020ff217230 */ /* 0x100fe20000004100 */
[----:B------:R-:W-:Y:S01]  /*7af0*/  USHF.R.S32.HI UR5, URZ, 0x1, UR5 ;  /* 0x000000013f057899 */ /* 0x000fe20008011405 */
[----:B-1----:R-:W-:Y:S01]  /*7b00*/  MOV R41, R35 ;  /* 0x0000002300297202 */ /* 0x002fe20000000f00 */
[----:B------:R-:W-:Y:S01]  /*7b10*/  HADD2.F32 R35, -RZ, R32.H1_H1 ;  /* 0x30000020ff237230 */ /* 0x000fe20000004100 */
[----:B------:R-:W-:Y:S01]  /*7b20*/  MOV R46, R34 ;  /* 0x00000022002e7202 */ /* 0x000fe20000000f00 */
[----:B------:R-:W-:Y:S02]  /*7b30*/  HADD2.F32 R34, -RZ, R45.H0_H0 ;  /* 0x2000002dff227230 */ /* 0x000fe40000004100 */
[----:B------:R-:W-:Y:S02]  /*7b40*/  ISETP.GE.AND P0, PT, R12, UR5, PT ;  /* 0x000000050c007c0c */ /* 0x000fe4000bf06270 */
[----:B------:R-:W-:Y:S11]  /*7b50*/  MOV R47, UR5 ;  /* 0x00000005002f7c02 */ /* 0x000ff60008000f00 */
[----:B------:R-:W-:Y:S02]  /*7b60*/  @P0 IADD3 R47, RZ, -UR5, RZ ;  /* 0x80000005ff2f0c10 */ /* 0x000fe4000fffe0ff */
[----:B------:R-:W-:Y:S02]  /*7b70*/  @P0 IADD3 R198, RZ, -UR5, RZ ;  /* 0x80000005ffc60c10 */ /* 0x000fe4000fffe0ff */
[C---:B------:R-:W-:Y:S02]  /*7b80*/  LEA R22, P1, R47.reuse, R196, 0x1 ;  /* 0x000000c42f167211 */ /* 0x040fe400078208ff */
[----:B------:R-:W-:Y:S02]  /*7b90*/  MOV R196, RZ ;  /* 0x000000ff00c47202 */ /* 0x000fe40000000f00 */
[----:B------:R-:W-:Y:S02]  /*7ba0*/  LEA.HI.X.SX32 R23, R47, R197, 0x1, P1 ;  /* 0x000000c52f177211 */ /* 0x000fe400008f0eff */
[----:B------:R-:W-:Y:S02]  /*7bb0*/  IADD3 R197, P1, R152, R198, RZ ;  /* 0x000000c698c57210 */ /* 0x000fe40007f3e0ff */
[----:B------:R-:W-:Y:S02]  /*7bc0*/  @P0 IADD3 R196, RZ, -UR5, RZ ;  /* 0x80000005ffc40c10 */ /* 0x000fe4000fffe0ff */
[-C--:B------:R-:W-:Y:S01]  /*7bd0*/  LEA.HI.X.SX32 R198, R198, R137.reuse, 0x1, P1 ;  /* 0x00000089c6c67211 */ /* 0x080fe200008f0eff */
[----:B--2---:R-:W2:Y:S01]  /*7be0*/  LDG.E.128 R20, [R22.64] ;  /* 0x0000000616147981 */ /* 0x004ea2000c1e1d00 */
[----:B------:R-:W-:Y:S04]  /*7bf0*/  IADD3 R47, P1, R152, R196, RZ ;  /* 0x000000c4982f7210 */ /* 0x000fe80007f3e0ff */
[----:B------:R-:W-:Y:S02]  /*7c00*/  LEA.HI.X.SX32 R196, R196, R137, 0x1, P1 ;  /* 0x00000089c4c47211 */ /* 0x000fe400008f0eff */
[C---:B----4-:R-:W-:Y:S04]  /*7c10*/  LEA R200, P1, R197.reuse, R118, 0x1 ;  /* 0x00000076c5c87211 */ /* 0x050fe800078208ff */
[----:B------:R-:W-:Y:S02]  /*7c20*/  LEA.HI.X R201, R197, R119, R198, 0x1, P1 ;  /* 0x00000077c5c97211 */ /* 0x000fe400008f0cc6 */
[C---:B------:R-:W-:Y:S04]  /*7c30*/  LEA R36, P1, R47.reuse, R120, 0x1 ;  /* 0x000000782f247211 */ /* 0x040fe800078208ff */
[----:B------:R-:W-:Y:S02]  /*7c40*/  LEA.HI.X R37, R47, R121, R196, 0x1, P1 ;  /* 0x000000792f257211 */ /* 0x000fe400008f0cc4 */
[----:B------:R-:W4:Y:S08]  /*7c50*/  LDG.E.128 R196, [R200.64] ;  /* 0x00000006c8c47981 */ /* 0x000f30000c1e1d00 */
[----:B---3--:R-:W3:Y:S01]  /*7c60*/  LDG.E.128 R48, [R36.64] ;  /* 0x0000000624307981 */ /* 0x008ee2000c1e1d00 */
[--C-:B--2---:R-:W-:Y:S02]  /*7c70*/  HADD2.F32 R31, -RZ, R20.reuse.H0_H0 ;  /* 0x20000014ff1f7230 */ /* 0x104fe40000004100 */
[----:B------:R-:W-:Y:S02]  /*7c80*/  HADD2.F32 R29, -RZ, R21.H0_H0 ;  /* 0x20000015ff1d7230 */ /* 0x000fe40000004100 */
[----:B------:R-:W-:Y:S02]  /*7c90*/  HADD2.F32 R20, -RZ, R20.H1_H1 ;  /* 0x30000014ff147230 */ /* 0x000fe40000004100 */
[--C-:B----4-:R-:W-:Y:S02]  /*7ca0*/  HADD2.F32 R28, -RZ, R196.reuse.H0_H0 ;  /* 0x200000c4ff1c7230 */ /* 0x110fe40000004100 */
[--C-:B------:R-:W-:Y:S02]  /*7cb0*/  HADD2.F32 R26, -RZ, R197.reuse.H0_H0 ;  /* 0x200000c5ff1a7230 */ /* 0x100fe40000004100 */
[----:B------:R-:W-:Y:S01]  /*7cc0*/  HADD2.F32 R27, -RZ, R196.H1_H1 ;  /* 0x300000c4ff1b7230 */ /* 0x000fe20000004100 */
[----:B------:R-:W-:Y:S01]  /*7cd0*/  @!P0 FADD.FTZ R28, -R28, -RZ ;  /* 0x800000ff1c1c8221 */ /* 0x000fe20000010100 */
[----:B------:R-:W-:Y:S01]  /*7ce0*/  HADD2.F32 R25, -RZ, R197.H1_H1 ;  /* 0x300000c5ff197230 */ /* 0x000fe20000004100 */
[----:B------:R-:W-:Y:S01]  /*7cf0*/  @!P0 FADD.FTZ R26, -R26, -RZ ;  /* 0x800000ff1a1a8221 */ /* 0x000fe20000010100 */
[----:B------:R-:W-:Y:S01]  /*7d00*/  HADD2.F32 R24, -RZ, R198.H0_H0 ;  /* 0x200000c6ff187230 */ /* 0x000fe20000004100 */
[----:B------:R-:W-:Y:S01]  /*7d10*/  @!P0 FADD.FTZ R27, -R27, -RZ ;  /* 0x800000ff1b1b8221 */ /* 0x000fe20000010100 */
[----:B---3--:R-:W-:Y:S01]  /*7d20*/  HADD2.F32 R30, -RZ, R48.H0_H0 ;  /* 0x20000030ff1e7230 */ /* 0x008fe20000004100 */
        /* <DEDUP_REMOVED lines=37> */
[----:B------:R-:W-:Y:S01]  /*7f80*/  FFMA.FTZ R6, R35, R39, R6 ;  /* 0x0000002723067223 */ /* 0x000fe20000010006 */
[----:B------:R-:W-:Y:S02]  /*7f90*/  HADD2.F32 R42, -RZ, R51.H1_H1 ;  /* 0x30000033ff2a7230 */ /* 0x000fe40000004100 */
[----:B------:R-:W-:Y:S01]  /*7fa0*/  HADD2.F32 R41, -RZ, R41.H1_H1 ;  /* 0x30000029ff297230 */ /* 0x000fe20000004100 */
[----:B------:R-:W-:Y:S01]  /*7fb0*/  FFMA.FTZ R7, R32, R40, R7 ;  /* 0x0000002820077223 */ /* 0x000fe20000010007 */
[----:B------:R-:W-:Y:S02]  /*7fc0*/  F2FP.PACK_AB R32, R2, R0 ;  /* 0x000000000220723e */ /* 0x000fe400000000ff */
[----:B------:R-:W-:Y:S01]  /*7fd0*/  F2FP.PACK_AB R34, R6, R5 ;  /* 0x000000050622723e */ /* 0x000fe200000000ff */
[----:B------:R-:W-:Y:S05]  /*7fe0*/  FFMA.FTZ R8, R41, R42, R8 ;  /* 0x0000002a29087223 */ /* 0x000fea0000010008 */
[----:B------:R-:W-:Y:S02]  /*7ff0*/  F2FP.PACK_AB R35, R8, R7 ;  /* 0x000000070823723e */ /* 0x000fe400000000ff */
.L_x_3753:
[----:B------:R-:W-:Y:S05]  /*8000*/  BSYNC B0 ;  /* 0x0000000000007941 */ /* 0x000fea0003800000 */
.L_x_3752:
[----:B-----5:R1:W-:Y:S02]  /*8010*/  STG.E.128 [R194.64+0x80], R32 ;  /* 0x00008020c2007986 */ /* 0x0203e4000c101d06 */
.L_x_3749:
[----:B------:R-:W-:Y:S05]  /*8020*/  BSYNC B1 ;  /* 0x0000000000017941 */ /* 0x000fea0003800000 */
.L_x_3748:
        /* <DEDUP_REMOVED lines=96> */
.L_x_3757:
[----:B------:R-:W-:Y:S05]  /*8630*/  BSYNC B0 ;  /* 0x0000000000007941 */ /* 0x000fea0003800000 */
.L_x_3756:
        /* <DEDUP_REMOVED lines=100> */
.L_x_3759:
[----:B------:R-:W-:Y:S05]  /*8c80*/  BSYNC B0 ;  /* 0x0000000000007941 */ /* 0x000fea0003800000 */
.L_x_3758:
[C---:B-1----:R-:W-:Y:S04]  /*8c90*/  LEA R2, P0, R72.reuse, R110, 0x1 ;  /* 0x0000006e48027211 */ /* 0x042fe800078008ff */
[----:B------:R-:W-:Y:S05]  /*8ca0*/  LEA.HI.X R3, R72, R111, R71, 0x1, P0 ;  /* 0x0000006f48037211 */ /* 0x000fea00000f0c47 */
[----:B-----5:R1:W-:Y:S04]  /*8cb0*/  STG.E.128 [R2.64], R4 ;  /* 0x0000000402007986 */ /* 0x0203e8000c101d06 */
.L_x_3755:
[----:B------:R-:W-:Y:S05]  /*8cc0*/  BSYNC B1 ;  /* 0x0000000000017941 */ /* 0x000fea0003800000 */
.L_x_3754:
        /* <DEDUP_REMOVED lines=99> */
.L_x_3763:
[----:B------:R-:W-:Y:S05]  /*9300*/  BSYNC B0 ;  /* 0x0000000000007941 */ /* 0x000fea0003800000 */
.L_x_3762:
        /* <DEDUP_REMOVED lines=101> */
.L_x_3765:
[----:B------:R-:W-:Y:S05]  /*9960*/  BSYNC B0 ;  /* 0x0000000000007941 */ /* 0x000fea0003800000 */
.L_x_3764:
[C---:B-1----:R-:W-:Y:S04]  /*9970*/  LEA R2, P0, R76.reuse, R110, 0x1 ;  /* 0x0000006e4c027211 */ /* 0x042fe800078008ff */
[----:B------:R-:W-:Y:S05]  /*9980*/  LEA.HI.X R3, R76, R111, R75, 0x1, P0 ;  /* 0x0000006f4c037211 */ /* 0x000fea00000f0c4b */
[----:B-----5:R1:W-:Y:S04]  /*9990*/  STG.E.128 [R2.64], R4 ;  /* 0x0000000402007986 */ /* 0x0203e8000c101d06 */
.L_x_3761:
[----:B------:R-:W-:Y:S05]  /*99a0*/  BSYNC B1 ;  /* 0x0000000000017941 */ /* 0x000fea0003800000 */
.L_x_3760:
        /* <DEDUP_REMOVED lines=97> */
.L_x_3769:
[----:B------:R-:W-:Y:S05]  /*9fc0*/  BSYNC B0 ;  /* 0x0000000000007941 */ /* 0x000fea0003800000 */
.L_x_3768:
[C---:B------:R-:W-:Y:S01]  /*9fd0*/  LEA R18, P1, R186.reuse, R110, 0x1 ;  /* 0x0000006eba127211 */ /* 0x040fe200078208ff */
[----:B------:R-:W-:Y:S01]  /*9fe0*/  BSSY B0, `(.L_x_3770) ;  /* 0x0000063000007945 */ /* 0x000fe20003800000 */
[C---:B-1----:R-:W-:Y:S02]  /*9ff0*/  LEA R2, P0, R81.reuse, R116, 0x1 ;  /* 0x0000007451027211 */ /* 0x042fe400078008ff */
        /* <DEDUP_REMOVED lines=97> */
.L_x_3771:
[----:B------:R-:W-:Y:S05]  /*a610*/  BSYNC B0 ;  /* 0x0000000000007941 */ /* 0x000fea0003800000 */
.L_x_3770:
[C---:B-1----:R-:W-:Y:S04]  /*a620*/  LEA R2, P0, R83.reuse, R110, 0x1 ;  /* 0x0000006e53027211 */ /* 0x042fe800078008ff */
[----:B------:R-:W-:Y:S05]  /*a630*/  LEA.HI.X R3, R83, R111, R82, 0x1, P0 ;  /* 0x0000006f53037211 */ /* 0x000fea00000f0c52 */
[----:B-----5:R1:W-:Y:S04]  /*a640*/  STG.E.128 [R2.64], R4 ;  /* 0x0000000402007986 */ /* 0x0203e8000c101d06 */
.L_x_3767:
[----:B------:R-:W-:Y:S05]  /*a650*/  BSYNC B1 ;  /* 0x0000000000017941 */ /* 0x000fea0003800000 */
.L_x_3766:
        /* <DEDUP_REMOVED lines=99> */
.L_x_3775:
[----:B------:R-:W-:Y:S05]  /*ac90*/  BSYNC B0 ;  /* 0x0000000000007941 */ /* 0x000fea0003800000 */
.L_x_3774:
        /* <DEDUP_REMOVED lines=101> */
.L_x_3777:
[----:B------:R-:W-:Y:S05]  /*b2f0*/  BSYNC B0 ;  /* 0x0000000000007941 */ /* 0x000fea0003800000 */
.L_x_3776:
[C---:B-1----:R-:W-:Y:S04]  /*b300*/  LEA R2, P0, R87.reuse, R110, 0x1 ;  /* 0x0000006e57027211 */ /* 0x042fe800078008ff */
[----:B------:R-:W-:Y:S05]  /*b310*/  LEA.HI.X R3, R87, R111, R86, 0x1, P0 ;  /* 0x0000006f57037211 */ /* 0x000fea00000f0c56 */
[----:B-----5:R1:W-:Y:S04]  /*b320*/  STG.E.128 [R2.64], R4 ;  /* 0x0000000402007986 */ /* 0x0203e8000c101d06 */
.L_x_3773:
[----:B------:R-:W-:Y:S05]  /*b330*/  BSYNC B1 ;  /* 0x0000000000017941 */ /* 0x000fea0003800000 */
.L_x_3772:
        /* <DEDUP_REMOVED lines=101> */
.L_x_3781:
[----:B------:R-:W-:Y:S05]  /*b990*/  BSYNC B0 ;  /* 0x0000000000007941 */ /* 0x000fea0003800000 */
.L_x_3780:
        /* <DEDUP_REMOVED lines=101> */
.L_x_3783:
[----:B------:R-:W-:Y:S05]  /*bff0*/  BSYNC B0 ;  /* 0x0000000000007941 */ /* 0x000fea0003800000 */
.L_x_3782:
[C---:B-1----:R-:W-:Y:S04]  /*c000*/  LEA R2, P0, R91.reuse, R110, 0x1 ;  /* 0x0000006e5b027211 */ /* 0x042fe800078008ff */
[----:B------:R-:W-:Y:S05]  /*c010*/  LEA.HI.X R3, R91, R111, R90, 0x1, P0 ;  /* 0x0000006f5b037211 */ /* 0x000fea00000f0c5a */
[----:B-----5:R1:W-:Y:S04]  /*c020*/  STG.E.128 [R2.64], R4 ;  /* 0x0000000402007986 */ /* 0x0203e8000c101d06 */
.L_x_3779:
[----:B------:R-:W-:Y:S05]  /*c030*/  BSYNC B1 ;  /* 0x0000000000017941 */ /* 0x000fea0003800000 */
.L_x_3778:
        /* <DEDUP_REMOVED lines=101> */
.L_x_3787:
[----:B------:R-:W-:Y:S05]  /*c690*/  BSYNC B0 ;  /* 0x0000000000007941 */ /* 0x000fea0003800000 */
.L_x_3786:
        /* <DEDUP_REMOVED lines=101> */
.L_x_3789:
[----:B------:R-:W-:Y:S05]  /*ccf0*/  BSYNC B0 ;  /* 0x0000000000007941 */ /* 0x000fea0003800000 */
.L_x_3788:
[C---:B-1----:R-:W-:Y:S04]  /*cd00*/  LEA R2, P0, R95.reuse, R110, 0x1 ;  /* 0x0000006e5f027211 */ /* 0x042fe800078008ff */
[----:B------:R-:W-:Y:S05]  /*cd10*/  LEA.HI.X R3, R95, R111, R94, 0x1, P0 ;  /* 0x0000006f5f037211 */ /* 0x000fea00000f0c5e */
[----:B-----5:R1:W-:Y:S04]  /*cd20*/  STG.E.128 [R2.64], R4 ;  /* 0x0000000402007986 */ /* 0x0203e8000c101d06 */
.L_x_3785:
[----:B------:R-:W-:Y:S05]  /*cd30*/  BSYNC B1 ;  /* 0x0000000000017941 */ /* 0x000fea0003800000 */
.L_x_3784:
        /* <DEDUP_REMOVED lines=8> */
.L_x_3723:
        /* <DEDUP_REMOVED lines=8> */
[C---:B------:R-:W-:Y:S01]  /*ce40*/  @P4 IMAD.WIDE.U32 R40, R3.reuse, c[0x0][0x198], R110 ;  /* 0x0000660003284a25 */ /* 0x040fe200078e006e */
[C---:B------:R-:W-:Y:S03]  /*ce50*/  @P5 LEA R36, P0, R68.reuse, R116, 0x1 ;  /* 0x0000007444245211 */ /* 0x040fe600078008ff */
[C---:B------:R-:W-:Y:S01]  /*ce60*/  @P4 IMAD R0, R3.reuse, c[0x0][0x28c], RZ ;  /* 0x0000a30003004a24 */ /* 0x040fe200078e02ff */
        /* <DEDUP_REMOVED lines=64> */
.L_x_3741:
        /* <DEDUP_REMOVED lines=81> */
.L_x_3790:
        /* <DEDUP_REMOVED lines=8> */
.L_x_3791:
[----:B------:R-:W-:Y:S04]  /*d800*/  IADD3 R11, R11, -0x1, RZ ;  /* 0xffffffff0b0b7810 */ /* 0x000fe80007ffe0ff */
[----:B------:R-:W-:Y:S11]  /*d810*/  ISETP.GT.AND P0, PT, R11, R62, PT ;  /* 0x0000003e0b00720c */ /* 0x000ff60003f04270 */
[----:B------:R-:W-:Y:S02]  /*d820*/  @!UPT UIADD3 URZ, URZ, URZ, URZ ;  /* 0x0000003f3f3ff290 */ /* 0x000fe4000fffe03f */
[----:B------:R-:W-:-:S05]  /*d830*/  @P0 BRA `(.L_x_3792) ;  /* 0xffff500000000947 */ /* 0x000fca000383ffff */
.L_x_3722:
        /* <DEDUP_REMOVED lines=57> */
[----:B-----5:R-:W-:-:S02]  /*dbd0*/  HADD2.F32 R23, -RZ, R25.H1_H1 ;  /* 0x30000019ff177230 */ /* 0x020fc40000004100 */
[----:B------:R-:W-:Y:S02]  /*dbe0*/  HADD2.F32 R20, -RZ, R27.H1_H1 ;  /* 0x3000001bff147230 */ /* 0x000fe40000004100 */
[----:B------:R-:W-:Y:S02]  /*dbf0*/  HADD2.F32 R22, -RZ, R25.H0_H0 ;  /* 0x20000019ff167230 */ /* 0x000fe40000004100 */
        /* <DEDUP_REMOVED lines=24> */
[----:B------:R-:W-:-:S02]  /*dd80*/  FMUL.FTZ R4, R26, R5 ;  /* 0x000000051a047220 */ /* 0x000fc40000410000 */
[C---:B------:R-:W-:Y:S02]  /*dd90*/  FMUL.FTZ R5, R0.reuse, R5 ;  /* 0x0000000500057220 */ /* 0x040fe40000410000 */
[-C--:B------:R-:W-:Y:S02]  /*dda0*/  FFMA.FTZ R7, R21, R6.reuse, -R7 ;  /* 0x0000000615077223 */ /* 0x080fe40000010807 */
[----:B------:R-:W-:Y:S02]  /*ddb0*/  FFMA.FTZ R12, R23, R6, R12 ;  /* 0x00000006170c7223 */ /* 0x000fe4000001000c */
[-C--:B------:R-:W-:Y:S02]  /*ddc0*/  FFMA.FTZ R4, R0, R25.reuse, -R4 ;  /* 0x0000001900047223 */ /* 0x080fe40000010804 */
[----:B------:R-:W-:Y:S01]  /*ddd0*/  FFMA.FTZ R5, R26, R25, R5 ;  /* 0x000000191a057223 */ /* 0x000fe20000010005 */
[----:B------:R-:W-:Y:S02]  /*dde0*/  F2FP.PACK_AB R25, R10, R11 ;  /* 0x0000000b0a19723e */ /* 0x000fe400000000ff */
[----:B------:R-:W-:-:S02]  /*ddf0*/  F2FP.PACK_AB R24, R12, R7 ;  /* 0x000000070c18723e */ /* 0x000fc400000000ff */
[----:B------:R-:W-:Y:S02]  /*de00*/  F2FP.PACK_AB R26, R5, R4 ;  /* 0x00000004051a723e */ /* 0x000fe400000000ff */
.L_x_3799:
[----:B------:R-:W-:Y:S05]  /*de10*/  BSYNC B0 ;  /* 0x0000000000007941 */ /* 0x000fea0003800000 */
.L_x_3798:
        /* <DEDUP_REMOVED lines=8> */
[----:B------:R-:W-:Y:S02]  /*dea0*/  MOV R0, R21 ;  /* 0x0000001500007202 */ /* 0x000fe40000000f00 */
[----:B------:R-:W-:Y:S02]  /*deb0*/  MOV R21, R23 ;  /* 0x0000001700157202 */ /* 0x000fe40000000f00 */
[----:B--2---:R-:W-:Y:S01]  /*dec0*/  MOV R24, R22 ;  /* 0x0000001600187202 */ /* 0x004fe20000000f00 */
[----:B------:R-:W-:-:S02]  /*ded0*/  HADD2.F32 R25, -RZ, R0.H0_H0 ;  /* 0x20000000ff197230 */ /* 0x000fc40000004100 */
[----:B------:R-:W-:Y:S02]  /*dee0*/  HADD2.F32 R23, -RZ, R0.H1_H1 ;  /* 0x30000000ff177230 */ /* 0x000fe40000004100 */
[--C-:B------:R-:W-:Y:S02]  /*def0*/  HADD2.F32 R22, -RZ, R21.reuse.H0_H0 ;  /* 0x20000015ff167230 */ /* 0x100fe40000004100 */
[----:B------:R-:W-:Y:S02]  /*df00*/  HADD2.F32 R21, -RZ, R21.H1_H1 ;  /* 0x30000015ff157230 */ /* 0x000fe40000004100 */
[----:B---3--:R-:W-:Y:S02]  /*df10*/  HADD2.F32 R10, -RZ, R4.H1_H1 ;  /* 0x30000004ff0a7230 */ /* 0x008fe40000004100 */
[----:B------:R-:W-:Y:S02]  /*df20*/  HADD2.F32 R0, -RZ, R5.H1_H1 ;  /* 0x30000005ff007230 */ /* 0x000fe40000004100 */
[----:B-----5:R-:W-:Y:S01]  /*df30*/  HADD2.F32 R13, -RZ, R7.H1_H1 ;  /* 0x30000007ff0d7230 */ /* 0x020fe20000004100 */
        /* <DEDUP_REMOVED lines=29> */
.L_x_3801:
[----:B------:R-:W-:Y:S05]  /*e110*/  BSYNC B0 ;  /* 0x0000000000007941 */ /* 0x000fea0003800000 */
.L_x_3800:
[----:B------:R3:W-:Y:S02]  /*e120*/  STS.128 [R229+0x2000], R20 ;  /* 0x00200014e5007388 */ /* 0x0007e40000000c00 */
.L_x_3797:
[----:B------:R-:W-:Y:S05]  /*e130*/  BSYNC B1 ;  /* 0x0000000000017941 */ /* 0x000fea0003800000 */
.L_x_3796:
        /* <DEDUP_REMOVED lines=20> */
[--C-:B------:R-:W-:Y:S01]  /*e280*/  HADD2.F32 R26, -RZ, R21.reuse.H1_H1 ;  /* 0x30000015ff1a7230 */ /* 0x100fe20000004100 */
[----:B------:R-:W-:Y:S01]  /*e290*/  MOV R24, R22 ;  /* 0x0000001600187202 */ /* 0x000fe20000000f00 */
[----:B------:R-:W-:Y:S02]  /*e2a0*/  HADD2.F32 R25, -RZ, R21.H0_H0 ;  /* 0x20000015ff197230 */ /* 0x000fe40000004100 */
[----:B------:R-:W-:-:S02]  /*e2b0*/  HADD2.F32 R23, -RZ, R0.H0_H0 ;  /* 0x20000000ff177230 */ /* 0x000fc40000004100 */
[----:B------:R-:W-:Y:S02]  /*e2c0*/  HADD2.F32 R22, -RZ, R0.H1_H1 ;  /* 0x30000000ff167230 */ /* 0x000fe40000004100 */
[----:B--2---:R-:W-:Y:S02]  /*e2d0*/  HADD2.F32 R11, -RZ, R4.H1_H1 ;  /* 0x30000004ff0b7230 */ /* 0x004fe40000004100 */
[----:B------:R-:W-:Y:S02]  /*e2e0*/  HADD2.F32 R0, -RZ, R5.H1_H1 ;  /* 0x30000005ff007230 */ /* 0x000fe40000004100 */
[----:B---3--:R-:W-:Y:S01]  /*e2f0*/  HADD2.F32 R13, -RZ, R7.H1_H1 ;  /* 0x30000007ff0d7230 */ /* 0x008fe20000004100 */
[-C--:B------:R-:W-:Y:S01]  /*e300*/  FMUL.FTZ R12, R26, R11.reuse ;  /* 0x0000000b1a0c7220 */ /* 0x080fe20000410000 */
[----:B------:R-:W-:Y:S01]  /*e310*/  HADD2.F32 R21, -RZ, R6.H1_H1 ;  /* 0x30000006ff157230 */ /* 0x000fe20000004100 */
[-C--:B------:R-:W-:Y:S01]  /*e320*/  FMUL.FTZ R10, R22, R0.reuse ;  /* 0x00000000160a7220 */ /* 0x080fe20000410000 */
[----:B------:R-:W-:Y:S01]  /*e330*/  HADD2.F32 R4, -RZ, R4.H0_H0 ;  /* 0x20000004ff047230 */ /* 0x000fe20000004100 */
[----:B------:R-:W-:Y:S01]  /*e340*/  FMUL.FTZ R11, R25, R11 ;  /* 0x0000000b190b7220 */ /* 0x000fe20000410000 */
[----:B------:R-:W-:Y:S01]  /*e350*/  HADD2.F32 R5, -RZ, R5.H0_H0 ;  /* 0x20000005ff057230 */ /* 0x000fe20000004100 */
[C---:B------:R-:W-:Y:S01]  /*e360*/  FMUL.FTZ R0, R23.reuse, R0 ;  /* 0x0000000017007220 */ /* 0x040fe20000410000 */
[----:B------:R-:W-:Y:S01]  /*e370*/  HADD2.F32 R6, -RZ, R6.H0_H0 ;  /* 0x20000006ff067230 */ /* 0x000fe20000004100 */
[----:B------:R-:W-:Y:S01]  /*e380*/  FFMA.FTZ R10, R23, R13, -R10 ;  /* 0x0000000d170a7223 */ /* 0x000fe2000001080a */
[--C-:B------:R-:W-:Y:S01]  /*e390*/  HADD2.F32 R23, -RZ, R20.reuse.H1_H1 ;  /* 0x30000014ff177230 */ /* 0x100fe20000004100 */
[-C--:B------:R-:W-:Y:S01]  /*e3a0*/  FFMA.FTZ R12, R25, R21.reuse, -R12 ;  /* 0x00000015190c7223 */ /* 0x080fe2000001080c */
[----:B------:R-:W-:Y:S01]  /*e3b0*/  HADD2.F32 R25, -RZ, R7.H0_H0 ;  /* 0x20000007ff197230 */ /* 0x000fe20000004100 */
[----:B------:R-:W-:Y:S01]  /*e3c0*/  FFMA.FTZ R11, R26, R21, R11 ;  /* 0x000000151a0b7223 */ /* 0x000fe2000001000b */
[----:B------:R-:W-:Y:S01]  /*e3d0*/  HADD2.F32 R21, -RZ, R20.H0_H0 ;  /* 0x20000014ff157230 */ /* 0x000fe20000004100 */
[----:B------:R-:W-:Y:S01]  /*e3e0*/  FFMA.FTZ R13, R22, R13, R0 ;  /* 0x0000000d160d7223 */ /* 0x000fe20000010000 */
[--C-:B------:R-:W-:Y:S01]  /*e3f0*/  HADD2.F32 R0, -RZ, R24.reuse.H0_H0 ;  /* 0x20000018ff007230 */ /* 0x100fe20000004100 */
[-C--:B------:R-:W-:Y:S01]  /*e400*/  FMUL.FTZ R7, R23, R4.reuse ;  /* 0x0000000417077220 */ /* 0x080fe20000410000 */
[----:B------:R-:W-:Y:S01]  /*e410*/  HADD2.F32 R24, -RZ, R24.H1_H1 ;  /* 0x30000018ff187230 */ /* 0x000fe20000004100 */
[----:B------:R-:W-:-:S02]  /*e420*/  FMUL.FTZ R20, R21, R4 ;  /* 0x0000000415147220 */ /* 0x000fc40000410000 */
[----:B------:R-:W-:Y:S01]  /*e430*/  FFMA.FTZ R7, R21, R6, -R7 ;  /* 0x0000000615077223 */ /* 0x000fe20000010807 */
[----:B------:R-:W-:Y:S01]  /*e440*/  F2FP.PACK_AB R21, R11, R12 ;  /* 0x0000000c0b15723e */ /* 0x000fe200000000ff */
[-C--:B------:R-:W-:Y:S02]  /*e450*/  FMUL.FTZ R4, R24, R5.reuse ;  /* 0x0000000518047220 */ /* 0x080fe40000410000 */
[C---:B------:R-:W-:Y:S02]  /*e460*/  FMUL.FTZ R5, R0.reuse, R5 ;  /* 0x0000000500057220 */ /* 0x040fe40000410000 */
[----:B------:R-:W-:Y:S01]  /*e470*/  FFMA.FTZ R20, R23, R6, R20 ;  /* 0x0000000617147223 */ /* 0x000fe20000010014 */
[----:B------:R-:W-:Y:S01]  /*e480*/  F2FP.PACK_AB R23, R13, R10 ;  /* 0x0000000a0d17723e */ /* 0x000fe200000000ff */
[-C--:B------:R-:W-:Y:S02]  /*e490*/  FFMA.FTZ R4, R0, R25.reuse, -R4 ;  /* 0x0000001900047223 */ /* 0x080fe40000010804 */
[----:B------:R-:W-:Y:S01]  /*e4a0*/  FFMA.FTZ R5, R24, R25, R5 ;  /* 0x0000001918057223 */ /* 0x000fe20000010005 */
[----:B------:R-:W-:-:S04]  /*e4b0*/  F2FP.PACK_AB R20, R20, R7 ;  /* 0x000000071414723e */ /* 0x000fc800000000ff */
[----:B------:R-:W-:Y:S02]  /*e4c0*/  F2FP.PACK_AB R22, R5, R4 ;  /* 0x000000040516723e */ /* 0x000fe400000000ff */
.L_x_3805:
[----:B------:R-:W-:Y:S05]  /*e4d0*/  BSYNC B0 ;  /* 0x0000000000007941 */ /* 0x000fea0003800000 */
.L_x_3804:
        /* <DEDUP_REMOVED lines=8> */
[--C-:B-1----:R-:W-:Y:S02]  /*e560*/  HADD2.F32 R23, -RZ, R25.reuse.H0_H0 ;  /* 0x20000019ff177230 */ /* 0x102fe40000004100 */
[----:B------:R-:W-:Y:S02]  /*e570*/  HADD2.F32 R21, -RZ, R25.H1_H1 ;  /* 0x30000019ff157230 */ /* 0x000fe40000004100 */
[--C-:B---3--:R-:W-:Y:S02]  /*e580*/  HADD2.F32 R19, -RZ, R27.reuse.H1_H1 ;  /* 0x3000001bff137230 */ /* 0x108fe40000004100 */
[----:B------:R-:W-:-:S02]  /*e590*/  HADD2.F32 R20, -RZ, R27.H0_H0 ;  /* 0x2000001bff147230 */ /* 0x000fc40000004100 */
[----:B--2---:R-:W-:Y:S02]  /*e5a0*/  HADD2.F32 R10, -RZ, R4.H1_H1 ;  /* 0x30000004ff0a7230 */ /* 0x004fe40000004100 */
[----:B------:R-:W-:Y:S02]  /*e5b0*/  HADD2.F32 R0, -RZ, R5.H1_H1 ;  /* 0x30000005ff007230 */ /* 0x000fe40000004100 */
[----:B-----5:R-:W-:Y:S01]  /*e5c0*/  HADD2.F32 R13, -RZ, R7.H1_H1 ;  /* 0x30000007ff0d7230 */ /* 0x020fe20000004100 */
        /* <DEDUP_REMOVED lines=29> */
.L_x_3807:
[----:B------:R-:W-:Y:S05]  /*e7a0*/  BSYNC B0 ;  /* 0x0000000000007941 */ /* 0x000fea0003800000 */
.L_x_3806:
[----:B------:R2:W-:Y:S02]  /*e7b0*/  STS.128 [R229+0x2800], R24 ;  /* 0x00280018e5007388 */ /* 0x0005e40000000c00 */
.L_x_3803:
[----:B------:R-:W-:Y:S05]  /*e7c0*/  BSYNC B1 ;  /* 0x0000000000017941 */ /* 0x000fea0003800000 */
.L_x_3802:
        /* <DEDUP_REMOVED lines=20> */
[----:B-----5:R-:W-:Y:S02]  /*e910*/  MOV R26, R21 ;  /* 0x00000015001a7202 */ /* 0x020fe40000000f00 */
[----:B------:R-:W-:Y:S02]  /*e920*/  MOV R21, R23 ;  /* 0x0000001700157202 */ /* 0x000fe40000000f00 */
[----:B------:R-:W-:Y:S01]  /*e930*/  MOV R24, R22 ;  /* 0x0000001600187202 */ /* 0x000fe20000000f00 */
[----:B------:R-:W-:-:S02]  /*e940*/  HADD2.F32 R23, -RZ, R26.H0_H0 ;  /* 0x2000001aff177230 */ /* 0x000fc40000004100 */
[--C-:B------:R-:W-:Y:S02]  /*e950*/  HADD2.F32 R22, -RZ, R21.reuse.H0_H0 ;  /* 0x20000015ff167230 */ /* 0x100fe40000004100 */
[----:B------:R-:W-:Y:S02]  /*e960*/  HADD2.F32 R26, -RZ, R26.H1_H1 ;  /* 0x3000001aff1a7230 */ /* 0x000fe40000004100 */
[----:B------:R-:W-:Y:S02]  /*e970*/  HADD2.F32 R21, -RZ, R21.H1_H1 ;  /* 0x30000015ff157230 */ /* 0x000fe40000004100 */
[----:B---3--:R-:W-:Y:S02]  /*e980*/  HADD2.F32 R11, -RZ, R4.H1_H1 ;  /* 0x30000004ff0b7230 */ /* 0x008fe40000004100 */
[----:B------:R-:W-:Y:S02]  /*e990*/  HADD2.F32 R0, -RZ, R5.H1_H1 ;  /* 0x30000005ff007230 */ /* 0x000fe40000004100 */
[----:B--2---:R-:W-:Y:S01]  /*e9a0*/  HADD2.F32 R13, -RZ, R7.H1_H1 ;  /* 0x30000007ff0d7230 */ /* 0x004fe20000004100 */
        /* <DEDUP_REMOVED lines=8> */
[----:B------:R-:W-:-:S02]  /*ea30*/  FFMA.FTZ R10, R22, R13, -R10 ;  /* 0x0000000d160a7223 */ /* 0x000fc4000001080a */
[-C--:B------:R-:W-:Y:S01]  /*ea40*/  FFMA.FTZ R12, R23, R19.reuse, -R12 ;  /* 0x00000013170c7223 */ /* 0x080fe2000001080c */
[----:B------:R-:W-:Y:S01]  /*ea50*/  HADD2.F32 R23, -RZ, R7.H0_H0 ;  /* 0x20000007ff177230 */ /* 0x000fe20000004100 */
[----:B------:R-:W-:Y:S01]  /*ea60*/  FFMA.FTZ R11, R26, R19, R11 ;  /* 0x000000131a0b7223 */ /* 0x000fe2000001000b */
[--C-:B------:R-:W-:Y:S01]  /*ea70*/  HADD2.F32 R19, -RZ, R20.reuse.H0_H0 ;  /* 0x20000014ff137230 */ /* 0x100fe20000004100 */
[----:B------:R-:W-:Y:S01]  /*ea80*/  FFMA.FTZ R13, R21, R13, R0 ;  /* 0x0000000d150d7223 */ /* 0x000fe20000010000 */
[----:B------:R-:W-:Y:S02]  /*ea90*/  HADD2.F32 R21, -RZ, R20.H1_H1 ;  /* 0x30000014ff157230 */ /* 0x000fe40000004100 */
[--C-:B------:R-:W-:Y:S01]  /*eaa0*/  HADD2.F32 R0, -RZ, R24.reuse.H0_H0 ;  /* 0x20000018ff007230 */ /* 0x100fe20000004100 */
[-C--:B------:R-:W-:Y:S01]  /*eab0*/  FMUL.FTZ R20, R19, R4.reuse ;  /* 0x0000000413147220 */ /* 0x080fe20000410000 */
[----:B------:R-:W-:Y:S01]  /*eac0*/  HADD2.F32 R24, -RZ, R24.H1_H1 ;  /* 0x30000018ff187230 */ /* 0x000fe20000004100 */
[----:B------:R-:W-:-:S02]  /*ead0*/  FMUL.FTZ R7, R21, R4 ;  /* 0x0000000415077220 */ /* 0x000fc40000410000 */
[----:B------:R-:W-:Y:S01]  /*eae0*/  FFMA.FTZ R20, R21, R6, R20 ;  /* 0x0000000615147223 */ /* 0x000fe20000010014 */
        /* <DEDUP_REMOVED lines=9> */
.L_x_3811:
[----:B-1----:R-:W-:Y:S05]  /*eb80*/  BSYNC B0 ;  /* 0x0000000000007941 */ /* 0x002fea0003800000 */
.L_x_3810:
        /* <DEDUP_REMOVED lines=8> */
[----:B-1----:R-:W-:Y:S02]  /*ec10*/  HADD2.F32 R22, -RZ, R29.H1_H1 ;  /* 0x3000001dff167230 */ /* 0x002fe40000004100 */
[----:B------:R-:W-:Y:S02]  /*ec20*/  HADD2.F32 R20, -RZ, R31.H1_H1 ;  /* 0x3000001fff147230 */ /* 0x000fe40000004100 */
[----:B------:R-:W-:Y:S02]  /*ec30*/  HADD2.F32 R23, -RZ, R29.H0_H0 ;  /* 0x2000001dff177230 */ /* 0x000fe40000004100 */
[----:B------:R-:W-:-:S02]  /*ec40*/  HADD2.F32 R21, -RZ, R31.H0_H0 ;  /* 0x2000001fff157230 */ /* 0x000fc40000004100 */
        /* <DEDUP_REMOVED lines=21> */
[----:B------:R-:W-:Y:S01]  /*eda0*/  FMUL.FTZ R20, R19, R4 ;  /* 0x0000000413147220 */ /* 0x000fe20000410000 */
[----:B------:R-:W-:Y:S01]  /*edb0*/  F2FP.PACK_AB R29, R11, R12 ;  /* 0x0000000c0b1d723e */ /* 0x000fe200000000ff */
[----:B------:R-:W-:Y:S01]  /*edc0*/  FFMA.FTZ R7, R19, R6, -R7 ;  /* 0x0000000613077223 */ /* 0x000fe20000010807 */
[----:B------:R-:W-:Y:S01]  /*edd0*/  F2FP.PACK_AB R31, R13, R10 ;  /* 0x0000000a0d1f723e */ /* 0x000fe200000000ff */
[----:B------:R-:W-:-:S02]  /*ede0*/  FMUL.FTZ R4, R30, R5 ;  /* 0x000000051e047220 */ /* 0x000fc40000410000 */
[C---:B------:R-:W-:Y:S02]  /*edf0*/  FMUL.FTZ R5, R0.reuse, R5 ;  /* 0x0000000500057220 */ /* 0x040fe40000410000 */
[----:B------:R-:W-:Y:S02]  /*ee00*/  FFMA.FTZ R20, R21, R6, R20 ;  /* 0x0000000615147223 */ /* 0x000fe40000010014 */
[-C--:B------:R-:W-:Y:S02]  /*ee10*/  FFMA.FTZ R4, R0, R23.reuse, -R4 ;  /* 0x0000001700047223 */ /* 0x080fe40000010804 */
[----:B------:R-:W-:Y:S01]  /*ee20*/  FFMA.FTZ R5, R30, R23, R5 ;  /* 0x000000171e057223 */ /* 0x000fe20000010005 */
[----:B------:R-:W-:-:S04]  /*ee30*/  F2FP.PACK_AB R28, R20, R7 ;  /* 0x00000007141c723e */ /* 0x000fc800000000ff */
[----:B------:R-:W-:Y:S02]  /*ee40*/  F2FP.PACK_AB R30, R5, R4 ;  /* 0x00000004051e723e */ /* 0x000fe400000000ff */
.L_x_3813:
[----:B------:R-:W-:Y:S05]  /*ee50*/  BSYNC B0 ;  /* 0x0000000000007941 */ /* 0x000fea0003800000 */
.L_x_3812:
[----:B------:R2:W-:Y:S02]  /*ee60*/  STS.128 [R229+0x3000], R28 ;  /* 0x0030001ce5007388 */ /* 0x0005e40000000c00 */
.L_x_3809:
[----:B------:R-:W-:Y:S05]  /*ee70*/  BSYNC B1 ;  /* 0x0000000000017941 */ /* 0x000fea0003800000 */
.L_x_3808:
        /* <DEDUP_REMOVED lines=19> */
[----:B-----5:R-:W-:Y:S02]  /*efb0*/  HADD2.F32 R19, -RZ, R21.H1_H1 ;  /* 0x30000015ff137230 */ /* 0x020fe40000004100 */
[----:B------:R-:W-:Y:S02]  /*efc0*/  HADD2.F32 R13, -RZ, R23.H1_H1 ;  /* 0x30000017ff0d7230 */ /* 0x000fe40000004100 */
[----:B------:R-:W-:Y:S02]  /*efd0*/  HADD2.F32 R24, -RZ, R21.H0_H0 ;  /* 0x20000015ff187230 */ /* 0x000fe40000004100 */
        /* <DEDUP_REMOVED lines=20> */
[--C-:B------:R-:W-:Y:S01]  /*f120*/  HADD2.F32 R10, -RZ, R22.reuse.H0_H0 ;  /* 0x20000016ff0a7230 */ /* 0x100fe20000004100 */
[----:B------:R-:W-:Y:S01]  /*f130*/  F2FP.PACK_AB R21, R8, R9 ;  /* 0x000000090815723e */ /* 0x000fe200000000ff */
[----:B------:R-:W-:Y:S01]  /*f140*/  HADD2.F32 R22, -RZ, R22.H1_H1 ;  /* 0x30000016ff167230 */ /* 0x000fe20000004100 */
[C---:B------:R-:W-:Y:S01]  /*f150*/  FMUL.FTZ R7, R13.reuse, R4 ;  /* 0x000000040d077220 */ /* 0x040fe20000410000 */
[----:B------:R-:W-:Y:S01]  /*f160*/  F2FP.PACK_AB R23, R0, R3 ;  /* 0x000000030017723e */ /* 0x000fe200000000ff */
[----:B------:R-:W-:-:S02]  /*f170*/  FFMA.FTZ R12, R13, R6, R12 ;  /* 0x000000060d0c7223 */ /* 0x000fc4000001000c */
[-C--:B------:R-:W-:Y:S02]  /*f180*/  FMUL.FTZ R4, R22, R5.reuse ;  /* 0x0000000516047220 */ /* 0x080fe40000410000 */
[C---:B------:R-:W-:Y:S02]  /*f190*/  FMUL.FTZ R5, R10.reuse, R5 ;  /* 0x000000050a057220 */ /* 0x040fe40000410000 */
[----:B------:R-:W-:Y:S02]  /*f1a0*/  FFMA.FTZ R7, R11, R6, -R7 ;  /* 0x000000060b077223 */ /* 0x000fe40000010807 */
[-C--:B------:R-:W-:Y:S02]  /*f1b0*/  FFMA.FTZ R4, R10, R19.reuse, -R4 ;  /* 0x000000130a047223 */ /* 0x080fe40000010804 */
[----:B------:R-:W-:Y:S01]  /*f1c0*/  FFMA.FTZ R5, R22, R19, R5 ;  /* 0x0000001316057223 */ /* 0x000fe20000010005 */
[----:B------:R-:W-:-:S04]  /*f1d0*/  F2FP.PACK_AB R20, R12, R7 ;  /* 0x000000070c14723e */ /* 0x000fc800000000ff */
[----:B------:R-:W-:Y:S02]  /*f1e0*/  F2FP.PACK_AB R22, R5, R4 ;  /* 0x000000040516723e */ /* 0x000fe400000000ff */
.L_x_3816:
[----:B-1----:R-:W-:Y:S05]  /*f1f0*/  BSYNC B0 ;  /* 0x0000000000007941 */ /* 0x002fea0003800000 */
.L_x_3815:
        /* <DEDUP_REMOVED lines=11> */
[----:B-1----:R-:W-:-:S02]  /*f2b0*/  HADD2.F32 R20, -RZ, R0.H0_H0 ;  /* 0x20000000ff147230 */ /* 0x002fc40000004100 */
        /* <DEDUP_REMOVED lines=35> */
.L_x_3818:
[----:B------:R-:W-:Y:S05]  /*f4f0*/  BSYNC B0 ;  /* 0x0000000000007941 */ /* 0x000fea0003800000 */
.L_x_3817:
[----:B------:R2:W-:Y:S01]  /*f500*/  STS.128 [R229+0x3800], R12 ;  /* 0x0038000ce5007388 */ /* 0x0005e20000000c00 */
[----:B------:R-:W-:Y:S05]  /*f510*/  BRA `(.L_x_3814) ;  /* 0x0000302000007947 */ /* 0x000fea0003800000 */
.L_x_3795:
        /* <DEDUP_REMOVED lines=86> */
.L_x_3822:
[----:B------:R-:W-:Y:S05]  /*fa80*/  BSYNC B0 ;  /* 0x0000000000007941 */ /* 0x000fea0003800000 */
.L_x_3821:
        /* <DEDUP_REMOVED lines=86> */
.L_x_3824:
[----:B------:R-:W-:Y:S05]  /*fff0*/  BSYNC B0 ;  /* 0x0000000000007941 */ /* 0x000fea0003800000 */
.L_x_3823:
[----:B------:R3:W-:Y:S02]  /*10000*/  STS.128 [R229+0x2000], R24 ;  /* 0x00200018e5007388 */ /* 0x0007e40000000c00 */
.L_x_3820:
[----:B------:R-:W-:Y:S05]  /*10010*/  BSYNC B1 ;  /* 0x0000000000017941 */ /* 0x000fea0003800000 */
.L_x_3819:
        /* <DEDUP_REMOVED lines=91> */
.L_x_3828:
[----:B------:R-:W-:Y:S05]  /*105d0*/  BSYNC B0 ;  /* 0x0000000000007941 */ /* 0x000fea0003800000 */
.L_x_3827:
        /* <DEDUP_REMOVED lines=89> */
.L_x_3830:
[----:B------:R-:W-:Y:S05]  /*10b70*/  BSYNC B0 ;  /* 0x0000000000007941 */ /* 0x000fea0003800000 */
.L_x_3829:
[----:B------:R1:W-:Y:S02]  /*10b80*/  STS.128 [R229+0x2800], R20 ;  /* 0x00280014e5007388 */ /* 0x0003e40000000c00 */
.L_x_3826:
[----:B------:R-:W-:Y:S05]  /*10b90*/  BSYNC B1 ;  /* 0x0000000000017941 */ /* 0x000fea0003800000 */
.L_x_3825:
[----:B--23--:R-:W-:Y:S01]  /*10ba0*/  IADD3 R18, R188, 0x20, RZ ;  /* 0x00000020bc127810 */ /* 0x00cfe20007ffe0ff */
[----:B------:R-:W-:Y:S03]  /*10bb0*/  BSSY B1, `(.L_x_3831) ;  /* 0x00000b7000017945 */ /* 0x000fe60003800000 */
[----:B------:R-:W-:-:S04]  /*10bc0*/  ISETP.GE.AND P0, PT, R18, R3, PT ;  /* 0x000000031200720c */ /* 0x000fc80003f06270 */
[----:B------:R-:W-:-:S13]  /*10bd0*/  ISETP.LT.OR P0, PT, R55, -0x107, P0 ;  /* 0xfffffef93700780c */ /* 0x000fda0000701670 */
[----:B------:R-:W-:Y:S05]  /*10be0*/  @P0 BRA `(.L_x_3832) ;  /* 0x00000b3000000947 */ /* 0x000fea0003800000 */
        /* <DEDUP_REMOVED lines=15> */
[----:B-1----:R-:W-:Y:S01]  /*10ce0*/  IMAD.WIDE R20, R7, 0x2, R28 ;  /* 0x0000000207147825 */ /* 0x002fe200078e021c */
[----:B------:R-:W-:-:S02]  /*10cf0*/  @P0 IADD3 R10, -R167, RZ, RZ ;  /* 0x000000ffa70a0210 */ /* 0x000fc40007ffe1ff */
[----:B------:R-:W-:Y:S02]  /*10d00*/  LEA.HI.X.SX32 R4, R4, R8, 0x1, P1 ;  /* 0x0000000804047211 */ /* 0x000fe400008f0eff */
[C---:B------:R-:W-:Y:S01]  /*10d10*/  LEA R6, P1, R5.reuse, c[0x0][0x2b0], 0x1 ;  /* 0x0000ac0005067a11 */ /* 0x040fe200078208ff */
[----:B------:R-:W3:Y:S03]  /*10d20*/  LDG.E.128 R20, [R20.64] ;  /* 0x0000000614147981 */ /* 0x000ee6000c1e1d00 */
[----:B------:R-:W-:Y:S02]  /*10d30*/  LEA.HI.X R7, R5, c[0x0][0x2b4], R4, 0x1, P1 ;  /* 0x0000ad0005077a11 */ /* 0x000fe400008f0c04 */
[----:B------:R-:W-:-:S04]  /*10d40*/  IADD3 R9, P1, R10, R9, RZ ;  /* 0x000000090a097210 */ /* 0x000fc80007f3e0ff */
[----:B--2---:R-:W2:Y:S01]  /*10d50*/  LDG.E.128 R4, [R6.64] ;  /* 0x0000000606047981 */ /* 0x004ea2000c1e1d00 */
[----:B------:R-:W-:Y:S02]  /*10d60*/  LEA.HI.X.SX32 R8, R10, R8, 0x1, P1 ;  /* 0x000000080a087211 */ /* 0x000fe400008f0eff */
[----:B------:R-:W-:-:S04]  /*10d70*/  LEA R10, P1, R9, c[0x0][0x2a8], 0x1 ;  /* 0x0000aa00090a7a11 */ /* 0x000fc800078208ff */
[----:B------:R-:W-:-:S06]  /*10d80*/  LEA.HI.X R11, R9, c[0x0][0x2ac], R8, 0x1, P1 ;  /* 0x0000ab00090b7a11 */ /* 0x000fcc00008f0c08 */
[----:B----4-:R-:W4:Y:S01]  /*10d90*/  LDG.E.128 R8, [R10.64] ;  /* 0x000000060a087981 */ /* 0x010f22000c1e1d00 */
        /* <DEDUP_REMOVED lines=60> */
.L_x_3834:
[----:B------:R-:W-:Y:S05]  /*11160*/  BSYNC B0 ;  /* 0x0000000000007941 */ /* 0x000fea0003800000 */
.L_x_3833:
[----:B-1----:R1:W5:Y:S01]  /*11170*/  LDG.E.128 R20, [R28.64+0x80] ;  /* 0x000080061c147981 */ /* 0x002362000c1e1d00 */
        /* <DEDUP_REMOVED lines=20> */
[----:B------:R-:W3:Y:S03]  /*112c0*/  LDG.E.128 R24, [R24.64+0x80] ;  /* 0x0000800618187981 */ /* 0x000ee6000c1e1d00 */
[----:B------:R-:W-:Y:S02]  /*112d0*/  LEA.HI.X R7, R5, c[0x0][0x2b4], R4, 0x1, P1 ;  /* 0x0000ad0005077a11 */ /* 0x000fe400008f0c04 */
[----:B------:R-:W-:-:S04]  /*112e0*/  IADD3 R9, P1, R10, R9, RZ ;  /* 0x000000090a097210 */ /* 0x000fc80007f3e0ff */
[----:B------:R-:W5:Y:S01]  /*112f0*/  LDG.E.128 R4, [R6.64] ;  /* 0x0000000606047981 */ /* 0x000f62000c1e1d00 */
[----:B------:R-:W-:Y:S02]  /*11300*/  LEA.HI.X.SX32 R8, R10, R8, 0x1, P1 ;  /* 0x000000080a087211 */ /* 0x000fe400008f0eff */
[----:B------:R-:W-:-:S04]  /*11310*/  LEA R10, P1, R9, c[0x0][0x2a8], 0x1 ;  /* 0x0000aa00090a7a11 */ /* 0x000fc800078208ff */
[----:B------:R-:W-:-:S06]  /*11320*/  LEA.HI.X R11, R9, c[0x0][0x2ac], R8, 0x1, P1 ;  /* 0x0000ab00090b7a11 */ /* 0x000fcc00008f0c08 */
[----:B--2---:R-:W2:Y:S01]  /*11330*/  LDG.E.128 R8, [R10.64] ;  /* 0x000000060a087981 */ /* 0x004ea2000c1e1d00 */
[----:B---3--:R-:W-:Y:S02]  /*11340*/  HADD2.F32 R30, -RZ, R24.H0_H0 ;  /* 0x20000018ff1e7230 */ /* 0x008fe40000004100 */
[----:B------:R-:W-:Y:S02]  /*11350*/  HADD2.F32 R31, -RZ, R25.H0_H0 ;  /* 0x20000019ff1f7230 */ /* 0x000fe40000004100 */
        /* <DEDUP_REMOVED lines=24> */
[----:B------:R-:W-:Y:S01]  /*114e0*/  HADD2.F32 R13, -RZ, R20.H0_H0 ;  /* 0x20000014ff0d7230 */ /* 0x000fe20000004100 */
[----:B------:R-:W-:Y:S01]  /*114f0*/  FMUL.FTZ R7, R4, R7 ;  /* 0x0000000704077220 */ /* 0x000fe20000410000 */
[----:B--2---:R-:W-:Y:S01]  /*11500*/  HADD2.F32 R4, -RZ, R8.H0_H0 ;  /* 0x20000008ff047230 */ /* 0x004fe20000004100 */
        /* <DEDUP_REMOVED lines=31> */
.L_x_3836:
[----:B------:R-:W-:Y:S05]  /*11700*/  BSYNC B0 ;  /* 0x0000000000007941 */ /* 0x000fea0003800000 */
.L_x_3835:
[----:B------:R3:W-:Y:S02]  /*11710*/  STS.128 [R229+0x3000], R20 ;  /* 0x00300014e5007388 */ /* 0x0007e40000000c00 */
.L_x_3832:
[----:B------:R-:W-:Y:S05]  /*11720*/  BSYNC B1 ;  /* 0x0000000000017941 */ /* 0x000fea0003800000 */
.L_x_3831:
[----:B-12---:R-:W-:-:S04]  /*11730*/  IADD3 R28, R188, 0x30, RZ ;  /* 0x00000030bc1c7810 */ /* 0x006fc80007ffe0ff */
        /* <DEDUP_REMOVED lines=17> */
[----:B---3--:R-:W-:-:S03]  /*11850*/  IMAD.WIDE R20, R7, 0x2, R14 ;  /* 0x0000000207147825 */ /* 0x008fc600078e020e */
        /* <DEDUP_REMOVED lines=72> */
.L_x_3838:
[----:B------:R-:W-:Y:S05]  /*11ce0*/  BSYNC B0 ;  /* 0x0000000000007941 */ /* 0x000fea0003800000 */
.L_x_3837:
[----:B---3--:R2:W5:Y:S01]  /*11cf0*/  LDG.E.128 R20, [R14.64+0x80] ;  /* 0x000080060e147981 */ /* 0x008562000c1e1d00 */
        /* <DEDUP_REMOVED lines=91> */
.L_x_3840:
[----:B------:R-:W-:Y:S05]  /*122b0*/  BSYNC B0 ;  /* 0x0000000000007941 */ /* 0x000fea0003800000 */
.L_x_3839:
[----:B------:R3:W-:Y:S01]  /*122c0*/  STS.128 [R229+0x3800], R20 ;  /* 0x00380014e5007388 */ /* 0x0007e20000000c00 */
[----:B------:R-:W-:Y:S05]  /*122d0*/  BRA `(.L_x_3814) ;  /* 0x0000026000007947 */ /* 0x000fea0003800000 */
.L_x_3794:
        /* <DEDUP_REMOVED lines=38> */
.L_x_3814:
[----:B------:R-:W-:Y:S05]  /*12540*/  BSYNC B2 ;  /* 0x0000000000027941 */ /* 0x000fea0003800000 */
.L_x_3793:
[----:B------:R-:W-:Y:S01]  /*12550*/  IADD3 R235, R53, -0x1, RZ ;  /* 0xffffffff35eb7810 */ /* 0x000fe20007ffe0ff */
[----:B------:R-:W-:Y:S01]  /*12560*/  IMAD R59, R56, 0x10, R59 ;  /* 0x00000010383b7824 */ /* 0x000fe200078e023b */
        /* <DEDUP_REMOVED lines=14> */
[----:B------:R-:W-:-:S03]  /*12650*/  LOP3.LUT R134, R134, 0x6, RZ, 0xc0, !PT ;  /* 0x0000000686867812 */ /* 0x000fc600078ec0ff */
[C---:B--2---:R-:W-:Y:S02]  /*12660*/  @!P4 LEA R12, P0, R123.reuse, R232, 0x1 ;  /* 0x000000e87b0cc211 */ /* 0x044fe400078008ff */
[----:B------:R-:W-:Y:S02]  /*12670*/  @!P5 IMAD.MOV.U32 R7, RZ, RZ, c[0x0][0x198] ;  /* 0x00006600ff07d624 */ /* 0x000fe400078e00ff */
[----:B------:R-:W-:Y:S01]  /*12680*/  @!P4 LEA.HI.X R13, R123, R233, R122, 0x1, P0 ;  /* 0x000000e97b0dc211 */ /* 0x000fe200000f0c7a */
[----:B------:R-:W-:Y:S01]  /*12690*/  @!PT LDS RZ, [RZ] ;  /* 0x00000000fffff984 */ /* 0x000fe20000000800 */
[----:B------:R-:W-:Y:S01]  /*126a0*/  @!PT LDS RZ, [RZ] ;  /* 0x00000000fffff984 */ /* 0x000fe20000000800 */
[----:B------:R-:W-:Y:S01]  /*126b0*/  @!PT LDS RZ, [RZ] ;  /* 0x00000000fffff984 */ /* 0x000fe20000000800 */
[----:B------:R1:W-:Y:S01]  /*126c0*/  @!P1 LDGSTS.E.BYPASS.LTC128B.128 [R229+0x4000], [R232.64] ;  /* 0x04000000e8e59fae */ /* 0x0003e2000b901d46 */
[----:B------:R-:W-:Y:S01]  /*126d0*/  @!P5 IMAD.MOV.U32 R10, RZ, RZ, c[0x0][0x19c] ;  /* 0x00006700ff0ad624 */ /* 0x000fe200078e00ff */
[-C--:B------:R-:W-:Y:S01]  /*126e0*/  ISETP.GE.AND P0, PT, R0, R5.reuse, PT ;  /* 0x000000050000720c */ /* 0x080fe20003f06270 */
[----:B---3--:R-:W-:Y:S01]  /*126f0*/  @!P3 IMAD.MOV.U32 R22, RZ, RZ, c[0x0][0x198] ;  /* 0x00006600ff16b624 */ /* 0x008fe200078e00ff */
[----:B------:R1:W-:Y:S01]  /*12700*/  @!P1 LDGSTS.E.BYPASS.LTC128B.128 [R229+0x8000], [R232.64+0x80] ;  /* 0x08000080e8e59fae */ /* 0x0003e2000b901d46 */
[----:B------:R-:W-:Y:S01]  /*12710*/  ISETP.GE.AND P1, PT, R4, R5, PT ;  /* 0x000000050400720c */ /* 0x000fe20003f26270 */
[----:B------:R-:W-:-:S02]  /*12720*/  @!P2 IMAD.MOV.U32 R20, RZ, RZ, c[0x0][0x198] ;  /* 0x00006600ff14a624 */ /* 0x000fc400078e00ff */
[----:B------:R2:W-:Y:S01]  /*12730*/  @!P4 LDGSTS.E.BYPASS.LTC128B.128 [R229+0x4800], [R12.64] ;  /* 0x048000000ce5cfae */ /* 0x0005e2000b901d46 */
[----:B------:R-:W-:-:S03]  /*12740*/  @!P3 IMAD.WIDE.U32 R22, R22, 0x60, R232 ;  /* 0x000000601616b825 */ /* 0x000fc600078e00e8 */
[----:B------:R2:W-:Y:S01]  /*12750*/  @!P4 LDGSTS.E.BYPASS.LTC128B.128 [R229+0x8800], [R12.64+0x80] ;  /* 0x088000800ce5cfae */ /* 0x0005e2000b901d46 */
[----:B------:R-:W-:Y:S01]  /*12760*/  @!P5 LEA R24, P4, R7, R232, 0x6 ;  /* 0x000000e80718d211 */ /* 0x000fe200078830ff */
[----:B------:R-:W-:-:S03]  /*12770*/  @!P2 IMAD.WIDE.U32 R20, R20, 0xa0, R232 ;  /* 0x000000a01414a825 */ /* 0x000fc600078e00e8 */
[----:B------:R-:W-:Y:S01]  /*12780*/  @!P5 LEA.HI.X R25, R7, R233, R10, 0x6, P4 ;  /* 0x000000e90719d211 */ /* 0x000fe200020f340a */
[----:B------:R-:W-:Y:S01]  /*12790*/  @!P2 IMAD.MOV.U32 R10, RZ, RZ, c[0x0][0x19c] ;  /* 0x00006700ff0aa624 */ /* 0x000fe200078e00ff */
[----:B------:R-:W-:Y:S01]  /*127a0*/  ISETP.GE.AND P4, PT, R8, R5, PT ;  /* 0x000000050800720c */ /* 0x000fe20003f86270 */
[----:B------:R-:W-:Y:S02]  /*127b0*/  @!P1 IMAD.MOV.U32 R16, RZ, RZ, c[0x0][0x198] ;  /* 0x00006600ff109624 */ /* 0x000fe400078e00ff */
[----:B------:R3:W-:Y:S01]  /*127c0*/  @!P5 LDGSTS.E.BYPASS.LTC128B.128 [R229+0x5000], [R24.64] ;  /* 0x0500000018e5dfae */ /* 0x0007e2000b901d46 */
[----:B------:R-:W-:Y:S02]  /*127d0*/  @!P1 IMAD.MOV.U32 R9, RZ, RZ, c[0x0][0x19c] ;  /* 0x00006700ff099624 */ /* 0x000fe400078e00ff */
[----:B------:R-:W-:Y:S01]  /*127e0*/  @!P0 IMAD.MOV.U32 R14, RZ, RZ, c[0x0][0x198] ;  /* 0x00006600ff0e8624 */ /* 0x000fe200078e00ff */
[----:B------:R3:W-:Y:S01]  /*127f0*/  @!P5 LDGSTS.E.BYPASS.LTC128B.128 [R229+0x9000], [R24.64+0x80] ;  /* 0x0900008018e5dfae */ /* 0x0007e2000b901d46 */
[----:B------:R-:W-:-:S02]  /*12800*/  @!P0 IMAD.MOV.U32 R7, RZ, RZ, c[0x0][0x19c] ;  /* 0x00006700ff078624 */ /* 0x000fc400078e00ff */
[----:B------:R-:W-:Y:S02]  /*12810*/  @!P2 IMAD R10, R10, 0xa0, RZ ;  /* 0x000000a00a0aa824 */ /* 0x000fe400078e02ff */
[----:B------:R-:W-:-:S04]  /*12820*/  @!P1 IMAD.WIDE.U32 R16, R16, 0xc0, R232 ;  /* 0x000000c010109825 */ /* 0x000fc800078e00e8 */
[----:B------:R-:W-:Y:S02]  /*12830*/  @!P4 IMAD.MOV.U32 R11, RZ, RZ, c[0x0][0x198] ;  /* 0x00006600ff0bc624 */ /* 0x000fe400078e00ff */
[----:B------:R-:W-:Y:S02]  /*12840*/  @!P1 IMAD R9, R9, 0xc0, RZ ;  /* 0x000000c009099824 */ /* 0x000fe400078e02ff */
[----:B--2---:R-:W-:Y:S02]  /*12850*/  @!P3 IMAD.MOV.U32 R13, RZ, RZ, c[0x0][0x19c] ;  /* 0x00006700ff0db624 */ /* 0x004fe400078e00ff */
[----:B------:R-:W-:Y:S02]  /*12860*/  @!P4 IMAD.MOV.U32 R12, RZ, RZ, c[0x0][0x19c] ;  /* 0x00006700ff0cc624 */ /* 0x000fe400078e00ff */
[----:B------:R-:W-:Y:S02]  /*12870*/  @!P3 IMAD R13, R13, 0x60, RZ ;  /* 0x000000600d0db824 */ /* 0x000fe400078e02ff */
[----:B------:R-:W-:-:S04]  /*12880*/  @!P0 IMAD.WIDE.U32 R14, R14, 0xe0, R232 ;  /* 0x000000e00e0e8825 */ /* 0x000fc800078e00e8 */
[----:B------:R-:W-:Y:S02]  /*12890*/  @!P3 IMAD.IADD R23, R23, 0x1, R13 ;  /* 0x000000011717b824 */ /* 0x000fe400078e020d */
[----:B------:R-:W-:Y:S01]  /*128a0*/  @!P0 IMAD R7, R7, 0xe0, RZ ;  /* 0x000000e007078824 */ /* 0x000fe200078e02ff */
[----:B---3--:R-:W-:Y:S01]  /*128b0*/  @!P4 LEA R24, P5, R11, R232, 0x7 ;  /* 0x000000e80b18c211 */ /* 0x008fe200078a38ff */
[----:B------:R-:W-:Y:S01]  /*128c0*/  @!P2 IMAD.IADD R21, R21, 0x1, R10 ;  /* 0x000000011515a824 */ /* 0x000fe200078e020a */
[----:B------:R2:W-:Y:S01]  /*128d0*/  @!P3 LDGSTS.E.BYPASS.LTC128B.128 [R229+0x5800], [R22.64] ;  /* 0x0580000016e5bfae */ /* 0x0005e2000b901d46 */
[----:B------:R-:W-:Y:S01]  /*128e0*/  @!P1 IMAD.IADD R17, R17, 0x1, R9 ;  /* 0x0000000111119824 */ /* 0x000fe200078e0209 */
[----:B------:R-:W-:Y:S01]  /*128f0*/  @!P4 LEA.HI.X R25, R11, R233, R12, 0x7, P5 ;  /* 0x000000e90b19c211 */ /* 0x000fe200028f3c0c */
[----:B------:R-:W-:Y:S01]  /*12900*/  @!P0 IMAD.IADD R15, R15, 0x1, R7 ;  /* 0x000000010f0f8824 */ /* 0x000fe200078e0207 */
[----:B------:R2:W-:Y:S01]  /*12910*/  @!P3 LDGSTS.E.BYPASS.LTC128B.128 [R229+0x9800], [R22.64+0x80] ;  /* 0x0980008016e5bfae */ /* 0x0005e2000b901d46 */
[-C--:B------:R-:W-:Y:S01]  /*12920*/  ISETP.GE.AND P5, PT, R18, R5.reuse, PT ;  /* 0x000000051200720c */ /* 0x080fe20003fa6270 */
[----:B------:R-:W-:Y:S01]  /*12930*/  IMAD.SHL.U32 R7, R60, 0x40, RZ ;  /* 0x000000403c077824 */ /* 0x000fe200078e00ff */
[-C--:B------:R-:W-:Y:S01]  /*12940*/  ISETP.GE.AND P3, PT, R28, R5.reuse, PT ;  /* 0x000000051c00720c */ /* 0x080fe20003f66270 */
[----:B------:R3:W-:Y:S03]  /*12950*/  @!P4 LDGSTS.E.BYPASS.LTC128B.128 [R229+0x6000], [R24.64] ;  /* 0x0600000018e5cfae */ /* 0x0007e6000b901d46 */
[----:B------:R-:W-:Y:S01]  /*12960*/  LOP3.LUT R7, R7, 0x1c0, RZ, 0xc0, !PT ;  /* 0x000001c007077812 */ /* 0x000fe200078ec0ff */
[----:B------:R3:W-:Y:S01]  /*12970*/  @!P4 LDGSTS.E.BYPASS.LTC128B.128 [R229+0xa000], [R24.64+0x80] ;  /* 0x0a00008018e5cfae */ /* 0x0007e2000b901d46 */
[----:B------:R-:W-:-:S02]  /*12980*/  ISETP.GE.AND P4, PT, R2, R5, PT ;  /* 0x000000050200720c */ /* 0x000fc40003f86270 */
[----:B------:R-:W-:Y:S01]  /*12990*/  SHF.R.U32.HI R221, RZ, 0x3, R7 ;  /* 0x00000003ffdd7819 */ /* 0x000fe20000011607 */
[----:B------:R5:W-:Y:S02]  /*129a0*/  @!P2 LDGSTS.E.BYPASS.LTC128B.128 [R229+0x6800], [R20.64] ;  /* 0x0680000014e5afae */ /* 0x000be4000b901d46 */
[----:B------:R-:W-:Y:S02]  /*129b0*/  @!P5 IMAD.MOV.U32 R2, RZ, RZ, c[0x0][0x1a0] ;  /* 0x00006800ff02d624 */ /* 0x000fe400078e00ff */
[----:B------:R5:W-:Y:S01]  /*129c0*/  @!P2 LDGSTS.E.BYPASS.LTC128B.128 [R229+0xa800], [R20.64+0x80] ;  /* 0x0a80008014e5afae */ /* 0x000be2000b901d46 */
[----:B------:R-:W-:Y:S01]  /*129d0*/  ISETP.GE.AND P2, PT, R6, R5, PT ;  /* 0x000000050600720c */ /* 0x000fe20003f46270 */
[----:B------:R-:W-:Y:S02]  /*129e0*/  @!P3 IMAD.MOV.U32 R6, RZ, RZ, c[0x0][0x1a0] ;  /* 0x00006800ff06b624 */ /* 0x000fe400078e00ff */
[----:B------:R4:W-:Y:S01]  /*129f0*/  @!P1 LDGSTS.E.BYPASS.LTC128B.128 [R229+0x7000], [R16.64] ;  /* 0x0700000010e59fae */ /* 0x0009e2000b901d46 */
[----:B------:R-:W-:-:S03]  /*12a00*/  @!P3 IMAD.MOV.U32 R12, RZ, RZ, c[0x0][0x1a4] ;  /* 0x00006900ff0cb624 */ /* 0x000fc600078e00ff */
[----:B------:R4:W-:Y:S01]  /*12a10*/  @!P1 LDGSTS.E.BYPASS.LTC128B.128 [R229+0xb000], [R16.64+0x80] ;  /* 0x0b00008010e59fae */ /* 0x0009e2000b901d46 */
[----:B------:R-:W-:Y:S01]  /*12a20*/  LEA R236, P1, R168, c[0x0][0x170], 0x1 ;  /* 0x00005c00a8ec7a11 */ /* 0x000fe200078208ff */
[----:B------:R-:W-:Y:S02]  /*12a30*/  @!P3 IMAD R12, R12, 0x60, RZ ;  /* 0x000000600c0cb824 */ /* 0x000fe400078e02ff */
[----:B------:R1:W-:Y:S01]  /*12a40*/  @!P0 LDGSTS.E.BYPASS.LTC128B.128 [R229+0x7800], [R14.64] ;  /* 0x078000000ee58fae */ /* 0x0003e2000b901d46 */
[----:B------:R-:W-:Y:S01]  /*12a50*/  LEA.HI.X R237, R168, c[0x0][0x174], R52, 0x1, P1 ;  /* 0x00005d00a8ed7a11 */ /* 0x000fe200008f0c34 */
[----:B------:R-:W-:Y:S01]  /*12a60*/  @!P2 IMAD.MOV.U32 R18, RZ, RZ, c[0x0][0x1a0] ;  /* 0x00006800ff12a624 */ /* 0x000fe200078e00ff */
[C---:B------:R-:W-:Y:S01]  /*12a70*/  @!P4 LEA R10, P1, R125.reuse, R236, 0x1 ;  /* 0x000000ec7d0ac211 */ /* 0x040fe200078208ff */
[----:B------:R1:W-:Y:S01]  /*12a80*/  @!P0 LDGSTS.E.BYPASS.LTC128B.128 [R229+0xb800], [R14.64+0x80] ;  /* 0x0b8000800ee58fae */ /* 0x0003e2000b901d46 */
[C---:B------:R-:W-:Y:S01]  /*12a90*/  ISETP.GE.AND P0, PT, R188.reuse, R5, PT ;  /* 0x00000005bc00720c */ /* 0x040fe20003f06270 */
[----:B------:R-:W-:Y:S01]  /*12aa0*/  IMAD.SHL.U32 R188, R188, 0x8, RZ ;  /* 0x00000008bcbc7824 */ /* 0x000fe200078e00ff */
[----:B------:R-:W-:Y:S01]  /*12ab0*/  @!P4 LEA.HI.X R11, R125, R237, R124, 0x1, P1 ;  /* 0x000000ed7d0bc211 */ /* 0x000fe200008f0c7c */
[----:B------:R-:W0:Y:S01]  /*12ac0*/  LDGDEPBAR ;  /* 0x00000000000079af */ /* 0x000e220000000000 */
[----:B------:R-:W-:Y:S01]  /*12ad0*/  ISETP.GE.AND P1, PT, R4, R5, PT ;  /* 0x000000050400720c */ /* 0x000fe20003f26270 */
[----:B------:R-:W-:Y:S01]  /*12ae0*/  @!P5 IMAD.MOV.U32 R4, RZ, RZ, c[0x0][0x1a4] ;  /* 0x00006900ff04d624 */ /* 0x000fe200078e00ff */
[----:B------:R-:W-:Y:S01]  /*12af0*/  LOP3.LUT R188, R7, 0x8, R188, 0xf8, !PT ;  /* 0x0000000807bc7812 */ /* 0x000fe200078ef8bc */
[----:B------:R-:W-:-:S03]  /*12b00*/  @!P3 IMAD.WIDE.U32 R6, R6, 0x60, R236 ;  /* 0x000000600606b825 */ /* 0x000fc600078e00ec */
[----:B------:R-:W-:Y:S01]  /*12b10*/  LOP3.LUT R221, R188, R221, RZ, 0x3c, !PT ;  /* 0x000000ddbcdd7212 */ /* 0x000fe200078e3cff */
[----:B------:R-:W-:Y:S02]  /*12b20*/  @!P3 IMAD.IADD R13, R7, 0x1, R12 ;  /* 0x00000001070db824 */ /* 0x000fe400078e020c */
[----:B------:R-:W-:Y:S02]  /*12b30*/  @!P3 IMAD.MOV.U32 R12, RZ, RZ, R6 ;  /* 0x000000ffff0cb224 */ /* 0x000fe400078e0006 */
[----:B------:R-:W-:Y:S02]  /*12b40*/  @!P2 IMAD.MOV.U32 R6, RZ, RZ, c[0x0][0x1a4] ;  /* 0x00006900ff06a624 */ /* 0x000fe400078e00ff */
[----:B------:R-:W-:-:S04]  /*12b50*/  @!P2 IMAD.WIDE.U32 R18, R18, 0xa0, R236 ;  /* 0x000000a01212a825 */ /* 0x000fc800078e00ec */
[----:B----4-:R-:W-:Y:S02]  /*12b60*/  @!P1 IMAD.MOV.U32 R16, RZ, RZ, c[0x0][0x1a0] ;  /* 0x00006800ff109624 */ /* 0x010fe400078e00ff */
[----:B------:R-:W-:Y:S02]  /*12b70*/  @!P2 IMAD R6, R6, 0xa0, RZ ;  /* 0x000000a00606a824 */ /* 0x000fe400078e02ff */
[----:B------:R-:W-:Y:S01]  /*12b80*/  @!P1 IMAD.WIDE.U32 R16, R16, 0xc0, R236 ;  /* 0x000000c010109825 */ /* 0x000fe200078e00ec */
[----:B------:R-:W-:-:S04]  /*12b90*/  DEPBAR.LE SB0, 0x0 ;  /* 0x000080000000791a */ /* 0x000fc80000000000 */
[----:B------:R-:W-:Y:S01]  /*12ba0*/  BAR.SYNC.DEFER_BLOCKING 0x0 ;  /* 0x0000000000007b1d */ /* 0x000fe20000010000 */
[----:B------:R-:W-:Y:S02]  /*12bb0*/  @!P2 IMAD.IADD R19, R19, 0x1, R6 ;  /* 0x000000011313a824 */ /* 0x000fe400078e0206 */
[----:B------:R-:W-:-:S03]  /*12bc0*/  IMAD.IADD R6, R3, 0x1, R134 ;  /* 0x0000000103067824 */ /* 0x000fc600078e0286 */
[----:B------:R-:W-:Y:S04]  /*12bd0*/  @P0 STS.128 [R229+0xc000], RZ ;  /* 0x00c000ffe5000388 */ /* 0x000fe80000000c00 */
[----:B------:R-:W-:Y:S04]  /*12be0*/  @P0 STS.128 [R229+0x10000], RZ ;  /* 0x010000ffe5000388 */ /* 0x000fe80000000c00 */
[----:B------:R-:W-:Y:S01]  /*12bf0*/  @!PT LDS RZ, [RZ] ;  /* 0x00000000fffff984 */ /* 0x000fe20000000800 */
[----:B------:R-:W-:Y:S01]  /*12c00*/  @!PT LDS RZ, [RZ] ;  /* 0x00000000fffff984 */ /* 0x000fe20000000800 */
[----:B------:R-:W-:Y:S01]  /*12c10*/  @!PT LDS RZ, [RZ] ;  /* 0x00000000fffff984 */ /* 0x000fe20000000800 */
[----:B------:R4:W-:Y:S04]  /*12c20*/  @!P0 LDGSTS.E.BYPASS.LTC128B.128 [R229+0xc000], [R236.64] ;  /* 0x0c000000ece58fae */ /* 0x0009e8000b901d46 */
[----:B------:R4:W-:Y:S01]  /*12c30*/  @!P0 LDGSTS.E.BYPASS.LTC128B.128 [R229+0x10000], [R236.64+0x80] ;  /* 0x10000080ece58fae */ /* 0x0009e2000b901d46 */
[----:B-----5:R-:W-:-:S03]  /*12c40*/  @!P5 LEA R20, P0, R2, R236, 0x6 ;  /* 0x000000ec0214d211 */ /* 0x020fc600078030ff */
[----:B------:R-:W-:Y:S01]  /*12c50*/  @P4 STS.128 [R229+0xc800], RZ ;  /* 0x00c800ffe5004388 */ /* 0x000fe20000000c00 */
[----:B------:R-:W-:Y:S02]  /*12c60*/  @!P5 LEA.HI.X R21, R2, R237, R4, 0x6, P0 ;  /* 0x000000ed0215d211 */ /* 0x000fe400000f3404 */
[----:B------:R-:W-:Y:S01]  /*12c70*/  SHF.R.S32.HI R2, RZ, 0x1f, R225 ;  /* 0x0000001fff027819 */ /* 0x000fe200000114e1 */
[----:B------:R-:W-:Y:S01]  /*12c80*/  @P4 STS.128 [R229+0x10800], RZ ;  /* 0x010800ffe5004388 */ /* 0x000fe20000000c00 */
[----:B------:R-:W-:Y:S02]  /*12c90*/  ISETP.GE.AND P0, PT, R0, R5, PT ;  /* 0x000000050000720c */ /* 0x000fe40003f06270 */
[----:B------:R-:W-:Y:S01]  /*12ca0*/  LEA.HI R2, R2, R225, RZ, 0x3 ;  /* 0x000000e102027211 */ /* 0x000fe200078f18ff */
[----:B------:R-:W-:Y:S01]  /*12cb0*/  @!PT LDS RZ, [RZ] ;  /* 0x00000000fffff984 */ /* 0x000fe20000000800 */
[----:B------:R-:W-:Y:S01]  /*12cc0*/  @!PT LDS RZ, [RZ] ;  /* 0x00000000fffff984 */ /* 0x000fe20000000800 */
[----:B------:R-:W-:Y:S01]  /*12cd0*/  @!PT LDS RZ, [RZ] ;  /* 0x00000000fffff984 */ /* 0x000fe20000000800 */
[----:B------:R5:W-:Y:S03]  /*12ce0*/  @!P4 LDGSTS.E.BYPASS.LTC128B.128 [R229+0xc800], [R10.64] ;  /* 0x0c8000000ae5cfae */ /* 0x000be6000b901d46 */
[----:B------:R-:W-:Y:S01]  /*12cf0*/  LOP3.LUT R0, R2, 0xfffffff8, RZ, 0xc0, !PT ;  /* 0xfffffff802007812 */ /* 0x000fe200078ec0ff */
[----:B------:R5:W-:Y:S01]  /*12d00*/  @!P4 LDGSTS.E.BYPASS.LTC128B.128 [R229+0x10800], [R10.64+0x80] ;  /* 0x108000800ae5cfae */ /* 0x000be2000b901d46 */
[----:B------:R-:W-:Y:S01]  /*12d10*/  ISETP.GE.AND P4, PT, R8, R5, PT ;  /* 0x000000050800720c */ /* 0x000fe20003f86270 */
[----:B------:R-:W-:Y:S01]  /*12d20*/  IMAD.SHL.U32 R125, R2, 0x40, RZ ;  /* 0x00000040027d7824 */ /* 0x000fe200078e00ff */
[----:B------:R-:W-:Y:S01]  /*12d30*/  LEA.HI R8, R223, R223, RZ, 0x1 ;  /* 0x000000dfdf087211 */ /* 0x000fe200078f08ff */
[----:B------:R-:W-:Y:S01]  /*12d40*/  @P5 STS.128 [R229+0xd000], RZ ;  /* 0x00d000ffe5005388 */ /* 0x000fe20000000c00 */
[----:B------:R-:W-:-:S02]  /*12d50*/  IMAD.IADD R0, R225, 0x1, -R0 ;  /* 0x00000001e1007824 */ /* 0x000fc400078e0a00 */
[----:B------:R-:W-:Y:S01]  /*12d60*/  LOP3.LUT R8, R8, 0xfffffffe, RZ, 0xc0, !PT ;  /* 0xfffffffe08087812 */ /* 0x000fe200078ec0ff */
[----:B------:R-:W-:Y:S01]  /*12d70*/  @P5 STS.128 [R229+0x11000], RZ ;  /* 0x011000ffe5005388 */ /* 0x000fe20000000c00 */
[----:B-1----:R-:W-:Y:S01]  /*12d80*/  @!P0 IMAD.MOV.U32 R14, RZ, RZ, c[0x0][0x1a0] ;  /* 0x00006800ff0e8624 */ /* 0x002fe200078e00ff */
[----:B------:R-:W-:Y:S01]  /*12d90*/  LOP3.LUT R125, R125, 0xfffffe00, RZ, 0xc0, !PT ;  /* 0xfffffe007d7d7812 */ /* 0x000fe200078ec0ff */
[----:B------:R-:W-:Y:S01]  /*12da0*/  IMAD.SHL.U32 R7, R0, 0x40, RZ ;  /* 0x0000004000077824 */ /* 0x000fe200078e00ff */
[----:B------:R-:W-:Y:S01]  /*12db0*/  @!PT LDS RZ, [RZ] ;  /* 0x00000000fffff984 */ /* 0x000fe20000000800 */
[----:B------:R-:W-:Y:S01]  /*12dc0*/  @!PT LDS RZ, [RZ] ;  /* 0x00000000fffff984 */ /* 0x000fe20000000800 */
[----:B------:R-:W-:Y:S01]  /*12dd0*/  @!PT LDS RZ, [RZ] ;  /* 0x00000000fffff984 */ /* 0x000fe20000000800 */
[----:B------:R2:W-:Y:S01]  /*12de0*/  @!P5 LDGSTS.E.BYPASS.LTC128B.128 [R229+0xd000], [R20.64] ;  /* 0x0d00000014e5dfae */ /* 0x0005e2000b901d46 */
[----:B------:R-:W-:Y:S02]  /*12df0*/  IMAD.IADD R8, R223, 0x1, -R8 ;  /* 0x00000001df087824 */ /* 0x000fe400078e0a08 */
[----:B------:R-:W-:Y:S01]  /*12e00*/  @!P4 IMAD.MOV.U32 R5, RZ, RZ, c[0x0][0x1a0] ;  /* 0x00006800ff05c624 */ /* 0x000fe200078e00ff */
[----:B------:R2:W-:Y:S01]  /*12e10*/  @!P5 LDGSTS.E.BYPASS.LTC128B.128 [R229+0x11000], [R20.64+0x80] ;  /* 0x1100008014e5dfae */ /* 0x0005e2000b901d46 */
[----:B------:R-:W-:Y:S01]  /*12e20*/  @!P4 IMAD.MOV.U32 R4, RZ, RZ, c[0x0][0x1a4] ;  /* 0x00006900ff04c624 */ /* 0x000fe200078e00ff */
[----:B------:R-:W-:Y:S01]  /*12e30*/  LOP3.LUT R7, R7, 0x1c0, RZ, 0xc0, !PT ;  /* 0x000001c007077812 */ /* 0x000fe200078ec0ff */
[----:B------:R-:W-:Y:S01]  /*12e40*/  IMAD R221, R8, 0x200, R221 ;  /* 0x0000020008dd7824 */ /* 0x000fe200078e02dd */
[----:B------:R-:W-:Y:S01]  /*12e50*/  @P3 STS.128 [R229+0xd800], RZ ;  /* 0x00d800ffe5003388 */ /* 0x000fe20000000c00 */
[----:B------:R-:W-:-:S03]  /*12e60*/  @!P0 IMAD.WIDE.U32 R14, R14, 0xe0, R236 ;  /* 0x000000e00e0e8825 */ /* 0x000fc600078e00ec */
[----:B------:R-:W-:Y:S01]  /*12e70*/  @P3 STS.128 [R229+0x11800], RZ ;  /* 0x011800ffe5003388 */ /* 0x000fe20000000c00 */
[----:B------:R-:W-:Y:S01]  /*12e80*/  IMAD.SHL.U32 R8, R8, 0x8, RZ ;  /* 0x0000000808087824 */ /* 0x000fe200078e00ff */
[----:B-----5:R-:W-:Y:S02]  /*12e90*/  @!P4 LEA R10, P5, R5, R236, 0x7 ;  /* 0x000000ec050ac211 */ /* 0x020fe400078a38ff */
[----:B------:R-:W-:Y:S01]  /*12ea0*/  @!PT LDS RZ, [RZ] ;  /* 0x00000000fffff984 */ /* 0x000fe20000000800 */
[----:B------:R-:W-:Y:S01]  /*12eb0*/  @!PT LDS RZ, [RZ] ;  /* 0x00000000fffff984 */ /* 0x000fe20000000800 */
[----:B------:R-:W-:Y:S01]  /*12ec0*/  @!PT LDS RZ, [RZ] ;  /* 0x00000000fffff984 */ /* 0x000fe20000000800 */
[----:B------:R1:W-:Y:S01]  /*12ed0*/  @!P3 LDGSTS.E.BYPASS.LTC128B.128 [R229+0xd800], [R12.64] ;  /* 0x0d8000000ce5bfae */ /* 0x0003e2000b901d46 */
[----:B------:R-:W-:Y:S01]  /*12ee0*/  IMAD.SHL.U32 R221, R221, 0x2, RZ ;  /* 0x00000002dddd7824 */ /* 0x000fe200078e00ff */
[----:B------:R-:W-:Y:S01]  /*12ef0*/  @!P4 LEA.HI.X R11, R5, R237, R4, 0x7, P5 ;  /* 0x000000ed050bc211 */ /* 0x000fe200028f3c04 */
[----:B------:R-:W-:Y:S01]  /*12f00*/  @!P0 IMAD.MOV.U32 R4, RZ, RZ, c[0x0][0x1a4] ;  /* 0x00006900ff048624 */ /* 0x000fe200078e00ff */
[----:B------:R1:W-:Y:S01]  /*12f10*/  @!P3 LDGSTS.E.BYPASS.LTC128B.128 [R229+0x11800], [R12.64+0x80] ;  /* 0x118000800ce5bfae */ /* 0x0003e2000b901d46 */
[----:B------:R-:W-:Y:S01]  /*12f20*/  @!P1 IMAD.MOV.U32 R5, RZ, RZ, c[0x0][0x1a4] ;  /* 0x00006900ff059624 */ /* 0x000fe200078e00ff */
[----:B------:R-:W-:Y:S01]  /*12f30*/  IADD3 R219, R221, 0x4020, RZ ;  /* 0x00004020dddb7810 */ /* 0x000fe20007ffe0ff */
[----:B------:R-:W-:Y:S01]  /*12f40*/  @!P0 IMAD R4, R4, 0xe0, RZ ;  /* 0x000000e004048824 */ /* 0x000fe200078e02ff */
[----:B------:R-:W-:Y:S01]  /*12f50*/  @P4 STS.128 [R229+0xe000], RZ ;  /* 0x00e000ffe5004388 */ /* 0x000fe20000000c00 */
[----:B------:R-:W-:-:S02]  /*12f60*/  @!P1 IMAD R5, R5, 0xc0, RZ ;  /* 0x000000c005059824 */ /* 0x000fc400078e02ff */
[----:B------:R-:W-:Y:S01]  /*12f70*/  @!P0 IMAD.IADD R9, R15, 0x1, R4 ;  /* 0x000000010f098824 */ /* 0x000fe200078e0204 */
[----:B------:R-:W-:Y:S01]  /*12f80*/  LOP3.LUT R4, R7, 0x8, R8, 0xf8, !PT ;  /* 0x0000000807047812 */ /* 0x000fe200078ef808 */
[----:B------:R-:W-:Y:S01]  /*12f90*/  @!P1 IMAD.IADD R17, R17, 0x1, R5 ;  /* 0x0000000111119824 */ /* 0x000fe200078e0205 */
[----:B------:R-:W-:Y:S01]  /*12fa0*/  SHF.R.U32.HI R7, RZ, 0x3, R7 ;  /* 0x00000003ff077819 */ /* 0x000fe20000011607 */
[----:B------:R-:W-:Y:S01]  /*12fb0*/  IMAD R5, R56, 0x400, R125 ;  /* 0x0000040038057824 */ /* 0x000fe200078e027d */
[----:B------:R-:W-:Y:S01]  /*12fc0*/  @P4 STS.128 [R229+0x12000], RZ ;  /* 0x012000ffe5004388 */ /* 0x000fe20000000c00 */
[----:B------:R-:W-:Y:S01]  /*12fd0*/  @!P0 IMAD.MOV.U32 R8, RZ, RZ, R14 ;  /* 0x000000ffff088224 */ /* 0x000fe200078e000e */
[----:B------:R-:W-:Y:S01]  /*12fe0*/  LOP3.LUT R4, R4, R7, RZ, 0x3c, !PT ;  /* 0x0000000704047212 */ /* 0x000fe200078e3cff */
[----:B------:R-:W-:Y:S01]  /*12ff0*/  IMAD.MOV.U32 R7, RZ, RZ, 0x10 ;  /* 0x00000010ff077424 */ /* 0x000fe200078e00ff */
[----:B------:R-:W-:Y:S01]  /*13000*/  @!PT LDS RZ, [RZ] ;  /* 0x00000000fffff984 */ /* 0x000fe20000000800 */
[----:B------:R-:W-:Y:S01]  /*13010*/  @!PT LDS RZ, [RZ] ;  /* 0x00000000fffff984 */ /* 0x000fe20000000800 */
[----:B------:R-:W-:Y:S01]  /*13020*/  @!PT LDS RZ, [RZ] ;  /* 0x00000000fffff984 */ /* 0x000fe20000000800 */
[----:B------:R5:W-:Y:S03]  /*13030*/  @!P4 LDGSTS.E.BYPASS.LTC128B.128 [R229+0xe000], [R10.64] ;  /* 0x0e0000000ae5cfae */ /* 0x000be6000b901d46 */
[----:B------:R-:W-:Y:S01]  /*13040*/  IMAD.IADD R222, R4, 0x1, R5 ;  /* 0x0000000104de7824 */ /* 0x000fe200078e0205 */
[----:B------:R5:W-:Y:S01]  /*13050*/  @!P4 LDGSTS.E.BYPASS.LTC128B.128 [R229+0x12000], [R10.64+0x80] ;  /* 0x120000800ae5cfae */ /* 0x000be2000b901d46 */
[----:B------:R-:W-:-:S02]  /*13060*/  IMAD.MOV.U32 R5, RZ, RZ, 0x20 ;  /* 0x00000020ff057424 */ /* 0x000fc400078e00ff */
[----:B------:R-:W-:Y:S01]  /*13070*/  IMAD.SHL.U32 R222, R222, 0x2, RZ ;  /* 0x00000002dede7824 */ /* 0x000fe200078e00ff */
        /* <DEDUP_REMOVED lines=14> */
[----:B------:R-:W-:-:S02]  /*13160*/  R2P PR, R0, 0x6 ;  /* 0x0000000600007804 */ /* 0x000fc40000000000 */
[----:B------:R-:W-:Y:S01]  /*13170*/  IADD3 R0, R221, 0x4000, RZ ;  /* 0x00004000dd007810 */ /* 0x000fe20007ffe0ff */
[----:B------:R-:W-:Y:S02]  /*13180*/  @P0 STS.128 [R229+0xf800], RZ ;  /* 0x00f800ffe5000388 */ /* 0x000fe40000000c00 */
[----:B------:R-:W-:Y:S02]  /*13190*/  SEL R7, R7, 0xfffffff0, !P1 ;  /* 0xfffffff007077807 */ /* 0x000fe40004800000 */
[----:B------:R-:W-:Y:S01]  /*131a0*/  @P0 STS.128 [R229+0x13800], RZ ;  /* 0x013800ffe5000388 */ /* 0x000fe20000000c00 */
[----:B------:R-:W-:Y:S02]  /*131b0*/  SEL R5, R5, 0xffffffe0, !P2 ;  /* 0xffffffe005057807 */ /* 0x000fe40005000000 */
[----:B------:R-:W-:Y:S01]  /*131c0*/  R2P PR, R60, 0x6 ;  /* 0x000000063c007804 */ /* 0x000fe20000000000 */
[----:B------:R-:W-:Y:S01]  /*131d0*/  @!PT LDS RZ, [RZ] ;  /* 0x00000000fffff984 */ /* 0x000fe20000000800 */
[----:B------:R-:W-:Y:S01]  /*131e0*/  @!PT LDS RZ, [RZ] ;  /* 0x00000000fffff984 */ /* 0x000fe20000000800 */
[----:B------:R-:W-:Y:S01]  /*131f0*/  @!PT LDS RZ, [RZ] ;  /* 0x00000000fffff984 */ /* 0x000fe20000000800 */
[----:B------:R5:W-:Y:S01]  /*13200*/  @!P0 LDGSTS.E.BYPASS.LTC128B.128 [R229+0xf800], [R8.64] ;  /* 0x0f80000008e58fae */ /* 0x000be2000b901d46 */
[----:B------:R-:W-:-:S02]  /*13210*/  IMAD R220, R7, 0x2, R222 ;  /* 0x0000000207dc7824 */ /* 0x000fc400078e02de */
[C---:B------:R-:W-:Y:S01]  /*13220*/  IMAD R218, R5.reuse, 0x2, R222 ;  /* 0x0000000205da7824 */ /* 0x040fe200078e02de */
[----:B------:R5:W-:Y:S01]  /*13230*/  @!P0 LDGSTS.E.BYPASS.LTC128B.128 [R229+0x13800], [R8.64+0x80] ;  /* 0x1380008008e58fae */ /* 0x000be2000b901d46 */
[----:B------:R-:W-:-:S03]  /*13240*/  IMAD R217, R5, 0x2, R220 ;  /* 0x0000000205d97824 */ /* 0x000fc600078e02dc */
[----:B-1----:R-:W-:Y:S04]  /*13250*/  LDSM.16.M88.4 R12, [R222] ;  /* 0x00000000de0c783b */ /* 0x002fe80000000200 */
[----:B------:R-:W1:Y:S01]  /*13260*/  LDSM.16.M88.4 R84, [R221+0x4800] ;  /* 0x00480000dd54783b */ /* 0x000e620000000200 */
[----:B------:R-:W-:Y:S01]  /*13270*/  @P1 IADD3 R219, R0, -0x20, RZ ;  /* 0xffffffe000db1810 */ /* 0x000fe20007ffe0ff */
[----:B------:R-:W-:Y:S02]  /*13280*/  IMAD.MOV.U32 R0, RZ, RZ, 0x40 ;  /* 0x00000040ff007424 */ /* 0x000fe400078e00ff */
[----:B------:R-:W3:Y:S01]  /*13290*/  LDSM.16.M88.4 R92, [R221+0x4000] ;  /* 0x00400000dd5c783b */ /* 0x000ee20000000200 */
[C---:B------:R-:W-:Y:S02]  /*132a0*/  IADD3 R211, R219.reuse, 0x800, RZ ;  /* 0x00000800dbd37810 */ /* 0x040fe40007ffe0ff */
[----:B------:R-:W-:Y:S01]  /*132b0*/  SEL R0, R0, 0xffffffc0, !P2 ;  /* 0xffffffc000007807 */ /* 0x000fe20005000000 */
[----:B------:R-:W3:Y:S01]  /*132c0*/  LDSM.16.M88.4 R76, [R221+0x5000] ;  /* 0x00500000dd4c783b */ /* 0x000ee20000000200 */
[----:B------:R-:W-:-:S02]  /*132d0*/  IADD3 R210, R219, 0x1000, RZ ;  /* 0x00001000dbd27810 */ /* 0x000fc40007ffe0ff */
[----:B------:R-:W-:Y:S01]  /*132e0*/  IADD3 R209, R219, 0x1800, RZ ;  /* 0x00001800dbd17810 */ /* 0x000fe20007ffe0ff */
[----:B------:R-:W3:Y:S01]  /*132f0*/  LDSM.16.M88.4 R68, [R221+0x5800] ;  /* 0x00580000dd44783b */ /* 0x000ee20000000200 */
[----:B------:R-:W-:Y:S01]  /*13300*/  IMAD.IADD R215, R221, 0x1, R0 ;  /* 0x00000001ddd77824 */ /* 0x000fe200078e0200 */
[C---:B------:R-:W-:Y:S01]  /*13310*/  IADD3 R208, R219.reuse, 0x2000, RZ ;  /* 0x00002000dbd07810 */ /* 0x040fe20007ffe0ff */
[----:B------:R-:W-:Y:S01]  /*13320*/  IMAD.IADD R204, R0, 0x1, R219 ;  /* 0x0000000100cc7824 */ /* 0x000fe200078e02db */
[----:B------:R-:W3:Y:S01]  /*13330*/  LDSM.16.M88.4 R60, [R221+0x6000] ;  /* 0x00600000dd3c783b */ /* 0x000ee20000000200 */
[----:B------:R-:W-:Y:S02]  /*13340*/  SHF.R.S32.HI R0, RZ, 0x1f, R57 ;  /* 0x0000001fff007819 */ /* 0x000fe40000011439 */
[----:B------:R-:W-:Y:S01]  /*13350*/  IADD3 R207, R219, 0x2800, RZ ;  /* 0x00002800dbcf7810 */ /* 0x000fe20007ffe0ff */
[----:B------:R-:W4:Y:S01]  /*13360*/  LDSM.16.M88.4 R44, [R221+0x6800] ;  /* 0x00680000dd2c783b */ /* 0x000f220000000200 */
[----:B------:R-:W-:-:S02]  /*13370*/  LEA.HI R0, R0, R57, RZ, 0x2 ;  /* 0x0000003900007211 */ /* 0x000fc400078f10ff */
[C---:B------:R-:W-:Y:S01]  /*13380*/  IADD3 R206, R219.reuse, 0x3000, RZ ;  /* 0x00003000dbce7810 */ /* 0x040fe20007ffe0ff */
[----:B------:R-:W4:Y:S01]  /*13390*/  LDSM.16.M88.4 R36, [R221+0x7000] ;  /* 0x00700000dd24783b */ /* 0x000f220000000200 */
[----:B------:R-:W-:Y:S02]  /*133a0*/  SHF.R.S32.HI R234, RZ, 0x2, R0 ;  /* 0x00000002ffea7819 */ /* 0x000fe40000011400 */
[----:B------:R-:W-:Y:S01]  /*133b0*/  LOP3.LUT R0, R4, R125, RZ, 0xfc, !PT ;  /* 0x0000007d04007212 */ /* 0x000fe200078efcff */
[----:B--2---:R-:W2:Y:S01]  /*133c0*/  LDSM.16.M88.4 R20, [R221+0x7800] ;  /* 0x00780000dd14783b */ /* 0x004ea20000000200 */
[----:B------:R-:W-:Y:S02]  /*133d0*/  IADD3 R4, R6, 0x8, RZ ;  /* 0x0000000806047810 */ /* 0x000fe40007ffe0ff */
[C---:B------:R-:W-:Y:S01]  /*133e0*/  IADD3 R205, R219.reuse, 0x3800, RZ ;  /* 0x00003800dbcd7810 */ /* 0x040fe20007ffe0ff */
[----:B------:R-:W-:Y:S01]  /*133f0*/  LDSM.16.M88.4 R104, [R220] ;  /* 0x00000000dc68783b */ /* 0x000fe20000000200 */
[----:B------:R-:W-:-:S02]  /*13400*/  IADD3 R203, R219, 0x4000, RZ ;  /* 0x00004000dbcb7810 */ /* 0x000fc40007ffe0ff */
[C---:B------:R-:W-:Y:S01]  /*13410*/  IADD3 R202, R219.reuse, 0x4800, RZ ;  /* 0x00004800dbca7810 */ /* 0x040fe20007ffe0ff */
[----:B-----5:R-:W5:Y:S01]  /*13420*/  LDSM.16.M88.4 R8, [R219+0x800] ;  /* 0x00080000db08783b */ /* 0x020f620000000200 */
[C---:B------:R-:W-:Y:S02]  /*13430*/  IADD3 R201, R219.reuse, 0x5000, RZ ;  /* 0x00005000dbc97810 */ /* 0x040fe40007ffe0ff */
[C---:B------:R-:W-:Y:S01]  /*13440*/  IADD3 R200, R219.reuse, 0x5800, RZ ;  /* 0x00005800dbc87810 */ /* 0x040fe20007ffe0ff */
[----:B-1----:R-:W-:Y:S01]  /*13450*/  HMMA.16816.F32 R88, R12, R84, RZ ;  /* 0x000000540c58723c */ /* 0x002fe200000018ff */
[----:B------:R-:W1:Y:S01]  /*13460*/  LDSM.16.M88.4 R16, [R219] ;  /* 0x00000000db10783b */ /* 0x000e620000000200 */
[C---:B------:R-:W-:Y:S02]  /*13470*/  IADD3 R199, R219.reuse, 0x6000, RZ ;  /* 0x00006000dbc77810 */ /* 0x040fe40007ffe0ff */
[C---:B------:R-:W-:Y:S01]  /*13480*/  IADD3 R198, R219.reuse, 0x6800, RZ ;  /* 0x00006800dbc67810 */ /* 0x040fe20007ffe0ff */
[----:B------:R-:W1:Y:S01]  /*13490*/  LDSM.16.M88.4 R120, [R219+0x1000] ;  /* 0x00100000db78783b */ /* 0x000e620000000200 */
[----:B------:R-:W-:-:S02]  /*134a0*/  IADD3 R197, R219, 0x7000, RZ ;  /* 0x00007000dbc57810 */ /* 0x000fc40007ffe0ff */
[----:B------:R-:W-:Y:S01]  /*134b0*/  HMMA.16816.F32 R84, R12, R86, RZ ;  /* 0x000000560c54723c */ /* 0x000fe200000018ff */
[----:B------:R-:W1:Y:S01]  /*134c0*/  LDSM.16.M88.4 R28, [R219+0x2800] ;  /* 0x00280000db1c783b */ /* 0x000e620000000200 */
[----:B------:R-:W-:-:S03]  /*134d0*/  IADD3 R196, R219, 0x7800, RZ ;  /* 0x00007800dbc47810 */ /* 0x000fc60007ffe0ff */
[----:B------:R-:W-:Y:S03]  /*134e0*/  LDSM.16.M88.4 R96, [R218] ;  /* 0x00000000da60783b */ /* 0x000fe60000000200 */
[C---:B---3--:R-:W-:Y:S01]  /*134f0*/  HMMA.16816.F32 R24, R12.reuse, R92, RZ ;  /* 0x0000005c0c18723c */ /* 0x048fe200000018ff */
        /* <DEDUP_REMOVED lines=10> */
[C---:B----4-:R-:W-:Y:S08]  /*135a0*/  HMMA.16816.F32 R48, R12.reuse, R44, RZ ;  /* 0x0000002c0c30723c */ /* 0x050ff000000018ff */
[C---:B------:R-:W-:Y:S08]  /*135b0*/  HMMA.16816.F32 R40, R12.reuse, R36, RZ ;  /* 0x000000240c28723c */ /* 0x040ff000000018ff */
[C---:B------:R-:W-:Y:S08]  /*135c0*/  HMMA.16816.F32 R68, R12.reuse, R70, RZ ;  /* 0x000000460c44723c */ /* 0x040ff000000018ff */
[C---:B------:R-:W-:Y:S08]  /*135d0*/  HMMA.16816.F32 R60, R12.reuse, R62, RZ ;  /* 0x0000003e0c3c723c */ /* 0x040ff000000018ff */
[C---:B------:R-:W-:Y:S08]  /*135e0*/  HMMA.16816.F32 R44, R12.reuse, R46, RZ ;  /* 0x0000002e0c2c723c */ /* 0x040ff000000018ff */
[C---:B------:R-:W-:Y:S08]  /*135f0*/  HMMA.16816.F32 R36, R12.reuse, R38, RZ ;  /* 0x000000260c24723c */ /* 0x040ff000000018ff */
[C---:B--2---:R-:W-:Y:S08]  /*13600*/  HMMA.16816.F32 R32, R12.reuse, R20, RZ ;  /* 0x000000140c20723c */ /* 0x044ff000000018ff */
[----:B------:R-:W-:Y:S01]  /*13610*/  HMMA.16816.F32 R12, R12, R22, RZ ;  /* 0x000000160c0c723c */ /* 0x000fe200000018ff */
[----:B------:R-:W2:Y:S07]  /*13620*/  LDSM.16.M88.4 R20, [R219+0x3000] ;  /* 0x00300000db14783b */ /* 0x000eae0000000200 */
[C---:B-----5:R-:W-:Y:S08]  /*13630*/  HMMA.16816.F32 R88, R104.reuse, R8, R88 ;  /* 0x000000086858723c */ /* 0x060ff00000001858 */
        /* <DEDUP_REMOVED lines=10> */
[----:B------:R-:W4:Y:S07]  /*136e0*/  LDSM.16.M88.4 R28, [R215+0x5800] ;  /* 0x00580000d71c783b */ /* 0x000f2e0000000200 */
[C---:B--2---:R-:W-:Y:S08]  /*136f0*/  HMMA.16816.F32 R40, R104.reuse, R20, R40 ;  /* 0x000000146828723c */ /* 0x044ff00000001828 */
[----:B------:R-:W-:Y:S01]  /*13700*/  HMMA.16816.F32 R36, R104, R22, R36 ;  /* 0x000000166824723c */ /* 0x000fe20000001824 */
[----:B------:R-:W2:Y:S07]  /*13710*/  LDSM.16.M88.4 R20, [R215+0x6000] ;  /* 0x00600000d714783b */ /* 0x000eae0000000200 */
[C---:B---3--:R-:W-:Y:S08]  /*13720*/  HMMA.16816.F32 R80, R96.reuse, R8, R80 ;  /* 0x000000086050723c */ /* 0x048ff00000001850 */
[----:B------:R-:W-:Y:S01]  /*13730*/  HMMA.16816.F32 R76, R96, R10, R76 ;  /* 0x0000000a604c723c */ /* 0x000fe2000000184c */
[----:B------:R-:W3:Y:S07]  /*13740*/  LDSM.16.M88.4 R8, [R215+0x7000] ;  /* 0x00700000d708783b */ /* 0x000eee0000000200 */
        /* <DEDUP_REMOVED lines=11> */
[----:B------:R-:W-:Y:S04]  /*13800*/  LDSM.16.M88.4 R108, [R217] ;  /* 0x00000000d96c783b */ /* 0x000fe80000000200 */
[----:B------:R-:W-:Y:S03]  /*13810*/  LDSM.16.M88.4 R104, [R221+0x8800] ;  /* 0x00880000dd68783b */ /* 0x000fe60000000200 */
[C---:B----4-:R-:W-:Y:S08]  /*13820*/  HMMA.16816.F32 R72, R96.reuse, R28, R72 ;  /* 0x0000001c6048723c */ /* 0x050ff00000001848 */
        /* <DEDUP_REMOVED lines=11> */
[C---:B-1----:R-:W-:Y:S08]  /*138e0*/  HMMA.16816.F32 R48, R96.reuse, R16, R48 ;  /* 0x000000106030723c */ /* 0x042ff00000001830 */
[----:B------:R-:W-:Y:S01]  /*138f0*/  HMMA.16816.F32 R44, R96, R18, R44 ;  /* 0x00000012602c723c */ /* 0x000fe2000000182c */
[----:B------:R-:W1:Y:S07]  /*13900*/  LDSM.16.M88.4 R16, [R204+0x1000] ;  /* 0x00100000cc10783b */ /* 0x000e6e0000000200 */
[C---:B----4-:R-:W-:Y:S08]  /*13910*/  HMMA.16816.F32 R24, R108.reuse, R28, R24 ;  /* 0x0000001c6c18723c */ /* 0x050ff00000001818 */
        /* <DEDUP_REMOVED lines=8> */
[C---:B-----5:R-:W-:Y:S08]  /*139a0*/  HMMA.16816.F32 R32, R96.reuse, R100, R32 ;  /* 0x000000646020723c */ /* 0x060ff00000001820 */
[----:B------:R-:W-:Y:S01]  /*139b0*/  HMMA.16816.F32 R12, R96, R102, R12 ;  /* 0x00000066600c723c */ /* 0x000fe2000000180c */
[----:B------:R-:W4:Y:S04]  /*139c0*/  LDSM.16.M88.4 R100, [R204+0x2800] ;  /* 0x00280000cc64783b */ /* 0x000f280000000200 */
[----:B------:R-:W5:Y:S03]  /*139d0*/  LDSM.16.M88.4 R96, [R221+0x8000] ;  /* 0x00800000dd60783b */ /* 0x000f660000000200 */
[C---:B-1----:R-:W-:Y:S08]  /*139e0*/  HMMA.16816.F32 R80, R108.reuse, R16, R80 ;  /* 0x000000106c50723c */ /* 0x042ff00000001850 */
[C---:B------:R-:W-:Y:S01]  /*139f0*/  HMMA.16816.F32 R76, R108.reuse, R18, R76 ;  /* 0x000000126c4c723c */ /* 0x040fe2000000184c */
[----:B------:R-:W1:Y:S07]  /*13a00*/  LDSM.16.M88.4 R16, [R221+0xa000] ;  /* 0x00a00000dd10783b */ /* 0x000e6e0000000200 */
[C---:B------:R-:W-:Y:S08]  /*13a10*/  HMMA.16816.F32 R64, R108.reuse, R120, R64 ;  /* 0x000000786c40723c */ /* 0x040ff00000001840 */
[----:B------:R-:W-:Y:S01]  /*13a20*/  HMMA.16816.F32 R60, R108, R122, R60 ;  /* 0x0000007a6c3c723c */ /* 0x000fe2000000183c */
[----:B------:R-:W-:Y:S07]  /*13a30*/  LDSM.16.M88.4 R120, [R215+0x8000] ;  /* 0x00800000d778783b */ /* 0x000fee0000000200 */
[C---:B--2---:R-:W-:Y:S08]  /*13a40*/  HMMA.16816.F32 R80, R28.reuse, R20, R80 ;  /* 0x000000141c50723c */ /* 0x044ff00000001850 */
[C---:B------:R-:W-:Y:S01]  /*13a50*/  HMMA.16816.F32 R76, R28.reuse, R22, R76 ;  /* 0x000000161c4c723c */ /* 0x040fe2000000184c */
[----:B------:R-:W-:Y:S07]  /*13a60*/  LDSM.16.M88.4 R20, [R219+0x4000] ;  /* 0x00400000db14783b */ /* 0x000fee0000000200 */
[C---:B---3--:R-:W-:Y:S08]  /*13a70*/  HMMA.16816.F32 R72, R28.reuse, R8, R72 ;  /* 0x000000081c48723c */ /* 0x048ff00000001848 */
[----:B------:R-:W-:Y:S01]  /*13a80*/  HMMA.16816.F32 R68, R28, R10, R68 ;  /* 0x0000000a1c44723c */ /* 0x000fe20000001844 */
[----:B------:R-:W2:Y:S07]  /*13a90*/  LDSM.16.M88.4 R8, [R220+0x2000] ;  /* 0x00200000dc08783b */ /* 0x000eae0000000200 */
[C---:B----4-:R-:W-:Y:S08]  /*13aa0*/  HMMA.16816.F32 R48, R108.reuse, R100, R48 ;  /* 0x000000646c30723c */ /* 0x050ff00000001830 */
[C---:B------:R-:W-:Y:S01]  /*13ab0*/  HMMA.16816.F32 R44, R108.reuse, R102, R44 ;  /* 0x000000666c2c723c */ /* 0x040fe2000000182c */
[----:B------:R-:W3:Y:S07]  /*13ac0*/  LDSM.16.M88.4 R100, [R221+0xa800] ;  /* 0x00a80000dd64783b */ /* 0x000eee0000000200 */
[C---:B------:R-:W-:Y:S08]  /*13ad0*/  HMMA.16816.F32 R32, R108.reuse, R112, R32 ;  /* 0x000000706c20723c */ /* 0x040ff00000001820 */
[----:B------:R-:W-:Y:S01]  /*13ae0*/  HMMA.16816.F32 R12, R108, R114, R12 ;  /* 0x000000726c0c723c */ /* 0x000fe2000000180c */
[----:B------:R-:W-:Y:S07]  /*13af0*/  LDSM.16.M88.4 R112, [R221+0xb800] ;  /* 0x00b80000dd70783b */ /* 0x000fee0000000200 */
[C---:B-----5:R-:W-:Y:S08]  /*13b00*/  HMMA.16816.F32 R24, R28.reuse, R96, R24 ;  /* 0x000000601c18723c */ /* 0x060ff00000001818 */
[----:B------:R-:W-:Y:S01]  /*13b10*/  HMMA.16816.F32 R92, R28, R98, R92 ;  /* 0x000000621c5c723c */ /* 0x000fe2000000185c */
[----:B------:R-:W4:Y:S07]  /*13b20*/  LDSM.16.M88.4 R96, [R221+0xb000] ;  /* 0x00b00000dd60783b */ /* 0x000f2e0000000200 */
[C---:B------:R-:W-:Y:S08]  /*13b30*/  HMMA.16816.F32 R40, R108.reuse, R116, R40 ;  /* 0x000000746c28723c */ /* 0x040ff00000001828 */
[----:B------:R-:W-:Y:S01]  /*13b40*/  HMMA.16816.F32 R36, R108, R118, R36 ;  /* 0x000000766c24723c */ /* 0x000fe20000001824 */
[----:B------:R-:W-:Y:S04]  /*13b50*/  LDSM.16.M88.4 R108, [R219+0x4800] ;  /* 0x00480000db6c783b */ /* 0x000fe80000000200 */
[----:B------:R-:W-:Y:S03]  /*13b60*/  LDSM.16.M88.4 R116, [R215+0x8800] ;  /* 0x00880000d774783b */ /* 0x000fe60000000200 */
[C---:B-1----:R-:W-:Y:S08]  /*13b70*/  HMMA.16816.F32 R64, R28.reuse, R16, R64 ;  /* 0x000000101c40723c */ /* 0x042ff00000001840 */
[----:B------:R-:W-:Y:S01]  /*13b80*/  HMMA.16816.F32 R60, R28, R18, R60 ;  /* 0x000000121c3c723c */ /* 0x000fe2000000183c */
[----:B------:R-:W1:Y:S07]  /*13b90*/  LDSM.16.M88.4 R16, [R219+0x5800] ;  /* 0x00580000db10783b */ /* 0x000e6e0000000200 */
[C---:B--2---:R-:W-:Y:S08]  /*13ba0*/  HMMA.16816.F32 R24, R8.reuse, R20, R24 ;  /* 0x000000140818723c */ /* 0x044ff00000001818 */
[----:B------:R-:W-:Y:S01]  /*13bb0*/  HMMA.16816.F32 R92, R8, R22, R92 ;  /* 0x00000016085c723c */ /* 0x000fe2000000185c */
[----:B------:R-:W2:Y:S07]  /*13bc0*/  LDSM.16.M88.4 R20, [R219+0x7800] ;  /* 0x00780000db14783b */ /* 0x000eae0000000200 */
[C---:B------:R-:W-:Y:S08]  /*13bd0*/  HMMA.16816.F32 R88, R28.reuse, R104, R88 ;  /* 0x000000681c58723c */ /* 0x040ff00000001858 */
[C---:B------:R-:W-:Y:S01]  /*13be0*/  HMMA.16816.F32 R84, R28.reuse, R106, R84 ;  /* 0x0000006a1c54723c */ /* 0x040fe20000001854 */
[----:B------:R-:W5:Y:S07]  /*13bf0*/  LDSM.16.M88.4 R104, [R219+0x5000] ;  /* 0x00500000db68783b */ /* 0x000f6e0000000200 */
        /* <DEDUP_REMOVED lines=30> */
[----:B------:R-:W-:Y:S04]  /*13de0*/  LDSM.16.M88.4 R8, [R217+0x2000] ;  /* 0x00200000d908783b */ /* 0x000fe80000000200 */
[----:B------:R-:W3:Y:S03]  /*13df0*/  LDSM.16.M88.4 R28, [R204+0x4000] ;  /* 0x00400000cc1c783b */ /* 0x000ee60000000200 */
[C---:B-1----:R-:W-:Y:S08]  /*13e00*/  HMMA.16816.F32 R24, R16.reuse, R120, R24 ;  /* 0x000000781018723c */ /* 0x042ff00000001818 */
[C---:B------:R-:W-:Y:S08]  /*13e10*/  HMMA.16816.F32 R92, R16.reuse, R122, R92 ;  /* 0x0000007a105c723c */ /* 0x040ff0000000185c */
[C---:B------:R-:W-:Y:S08]  /*13e20*/  HMMA.16816.F32 R80, R16.reuse, R112, R80 ;  /* 0x000000701050723c */ /* 0x040ff00000001850 */
[C---:B------:R-:W-:Y:S01]  /*13e30*/  HMMA.16816.F32 R76, R16.reuse, R114, R76 ;  /* 0x00000072104c723c */ /* 0x040fe2000000184c */
[----:B------:R-:W1:Y:S07]  /*13e40*/  LDSM.16.M88.4 R112, [R204+0x4800] ;  /* 0x00480000cc70783b */ /* 0x000e6e0000000200 */
[----:B--2---:R-:W-:Y:S07]  /*13e50*/  HMMA.16816.F32 R32, R16, R20, R32 ;  /* 0x000000141020723c */ /* 0x004fee0000001820 */
[----:B------:R-:W-:Y:S01]  /*13e60*/  IADD3 R21, R59, 0x1, R234 ;  /* 0x000000013b157810 */ /* 0x000fe20007ffe0ea */
[----:B---3--:R-:W-:Y:S01]  /*13e70*/  HMMA.16816.F32 R24, R8, R28, R24 ;  /* 0x0000001c0818723c */ /* 0x008fe20000001818 */
[----:B------:R-:W-:-:S02]  /*13e80*/  IADD3 R20, R6, 0x1, RZ ;  /* 0x0000000106147810 */ /* 0x000fc40007ffe0ff */
[----:B------:R-:W-:-:S04]  /*13e90*/  IADD3 R21, R58, R21, -R226 ;  /* 0x000000153a157210 */ /* 0x000fc80007ffe8e2 */
[----:B------:R-:W-:Y:S01]  /*13ea0*/  IADD3 R21, R21, c[0x0][0x2e8], RZ ;  /* 0x0000ba0015157a10 */ /* 0x000fe20007ffe0ff */
[----:B------:R-:W-:Y:S01]  /*13eb0*/  HMMA.16816.F32 R92, R8, R30, R92 ;  /* 0x0000001e085c723c */ /* 0x000fe2000000185c */
[----:B------:R-:W-:Y:S02]  /*13ec0*/  IADD3 R28, R6, 0x21, RZ ;  /* 0x00000021061c7810 */ /* 0x000fe40007ffe0ff */
[C---:B------:R-:W-:Y:S02]  /*13ed0*/  IADD3 R133, R21.reuse, 0x8, RZ ;  /* 0x0000000815857810 */ /* 0x040fe40007ffe0ff */
[-C--:B------:R-:W-:Y:S02]  /*13ee0*/  IMNMX R2, R21, R58.reuse, PT ;  /* 0x0000003a15027217 */ /* 0x080fe40003800200 */
[----:B------:R-:W-:Y:S01]  /*13ef0*/  IMNMX R133, R133, R58, PT ;  /* 0x0000003a85857217 */ /* 0x000fe20003800200 */
[----:B------:R-:W-:Y:S01]  /*13f00*/  HMMA.16816.F32 R40, R16, R96, R40 ;  /* 0x000000601028723c */ /* 0x000fe20000001828 */
[----:B------:R-:W-:-:S02]  /*13f10*/  ISETP.GE.AND P1, PT, R20, R2, PT ;  /* 0x000000021400720c */ /* 0x000fc40003f26270 */
[-C--:B------:R-:W-:Y:S02]  /*13f20*/  ISETP.GE.AND P0, PT, R20, R133.reuse, PT ;  /* 0x000000851400720c */ /* 0x080fe40003f06270 */
[----:B------:R-:W-:Y:S02]  /*13f30*/  IADD3 R20, R6, 0x9, RZ ;  /* 0x0000000906147810 */ /* 0x000fe40007ffe0ff */
[-C--:B------:R-:W-:Y:S01]  /*13f40*/  ISETP.GE.AND P2, PT, R4, R133.reuse, PT ;  /* 0x000000850400720c */ /* 0x080fe20003f46270 */
[----:B------:R-:W-:Y:S01]  /*13f50*/  HMMA.16816.F32 R36, R16, R98, R36 ;  /* 0x000000621024723c */ /* 0x000fe20000001824 */
[----:B------:R-:W2:Y:S01]  /*13f60*/  LDSM.16.M88.4 R96, [R204+0x5000] ;  /* 0x00500000cc60783b */ /* 0x000ea20000000200 */
[C---:B------:R-:W-:Y:S02]  /*13f70*/  ISETP.GE.AND P3, PT, R20.reuse, R2, PT ;  /* 0x000000021400720c */ /* 0x040fe40003f66270 */
[----:B------:R-:W-:Y:S02]  /*13f80*/  ISETP.GE.AND P4, PT, R20, R133, PT ;  /* 0x000000851400720c */ /* 0x000fe40003f86270 */
[----:B------:R-:W-:-:S02]  /*13f90*/  IADD3 R20, R6, 0x11, RZ ;  /* 0x0000001106147810 */ /* 0x000fc40007ffe0ff */
[----:B------:R-:W-:Y:S01]  /*13fa0*/  HMMA.16816.F32 R88, R16, R116, R88 ;  /* 0x000000741058723c */ /* 0x000fe20000001858 */
[----:B------:R-:W-:Y:S02]  /*13fb0*/  FSEL R94, R94, -INF , !P2 ;  /* 0xff8000005e5e7808 */ /* 0x000fe40005000000 */
[----:B------:R-:W-:Y:S02]  /*13fc0*/  ISETP.GE.AND P2, PT, R20, R133, PT ;  /* 0x000000851400720c */ /* 0x000fe40003f46270 */
[----:B------:R-:W-:-:S03]  /*13fd0*/  FSEL R93, R93, -INF , !P3 ;  /* 0xff8000005d5d7808 */ /* 0x000fc60005800000 */
[C---:B------:R-:W-:Y:S08]  /*13fe0*/  HMMA.16816.F32 R84, R16.reuse, R118, R84 ;  /* 0x000000761054723c */ /* 0x040ff00000001854 */
[C---:B------:R-:W-:Y:S08]  /*13ff0*/  HMMA.16816.F32 R72, R16.reuse, R108, R72 ;  /* 0x0000006c1048723c */ /* 0x040ff00000001848 */
[C---:B------:R-:W-:Y:S08]  /*14000*/  HMMA.16816.F32 R68, R16.reuse, R110, R68 ;  /* 0x0000006e1044723c */ /* 0x040ff00000001844 */
[C---:B------:R-:W-:Y:S08]  /*14010*/  HMMA.16816.F32 R64, R16.reuse, R104, R64 ;  /* 0x000000681040723c */ /* 0x040ff00000001840 */
[C---:B------:R-:W-:Y:S08]  /*14020*/  HMMA.16816.F32 R60, R16.reuse, R106, R60 ;  /* 0x0000006a103c723c */ /* 0x040ff0000000183c */
[C---:B------:R-:W-:Y:S07]  /*14030*/  HMMA.16816.F32 R48, R16.reuse, R100, R48 ;  /* 0x000000641030723c */ /* 0x040fee0000001830 */
[----:B------:R-:W-:Y:S01]  /*14040*/  P2R R100, PR, RZ, 0x1 ;  /* 0x00000001ff647803 */ /* 0x000fe20000000000 */
[----:B------:R-:W-:Y:S01]  /*14050*/  HMMA.16816.F32 R44, R16, R102, R44 ;  /* 0x00000066102c723c */ /* 0x000fe2000000182c */
[----:B------:R-:W-:-:S02]  /*14060*/  ISETP.GE.AND P0, PT, R4, R2, PT ;  /* 0x000000020400720c */ /* 0x000fc40003f06270 */
[----:B------:R-:W-:Y:S02]  /*14070*/  IADD3 R4, R6, 0x10, RZ ;  /* 0x0000001006047810 */ /* 0x000fe40007ffe0ff */
[----:B------:R-:W-:Y:S02]  /*14080*/  FSEL R101, R92, -INF , !P0 ;  /* 0xff8000005c657808 */ /* 0x000fe40004000000 */
[----:B------:R-:W-:Y:S01]  /*14090*/  FSEL R103, R25, -INF , !P1 ;  /* 0xff80000019677808 */ /* 0x000fe20004800000 */
[----:B------:R-:W-:Y:S01]  /*140a0*/  HMMA.16816.F32 R12, R16, R22, R12 ;  /* 0x00000016100c723c */ /* 0x000fe2000000180c */
[----:B------:R-:W3:Y:S01]  /*140b0*/  LDSM.16.M88.4 R16, [R204+0x5800] ;  /* 0x00580000cc10783b */ /* 0x000ee20000000200 */
[-C--:B------:R-:W-:Y:S02]  /*140c0*/  ISETP.GE.AND P1, PT, R20, R2.reuse, PT ;  /* 0x000000021400720c */ /* 0x080fe40003f26270 */
[----:B------:R-:W-:Y:S02]  /*140d0*/  IADD3 R20, R6, 0x18, RZ ;  /* 0x0000001806147810 */ /* 0x000fe40007ffe0ff */
[----:B------:R-:W-:-:S02]  /*140e0*/  ISETP.GE.AND P5, PT, R4, R2, PT ;  /* 0x000000020400720c */ /* 0x000fc40003fa6270 */
[-C--:B------:R-:W-:Y:S01]  /*140f0*/  ISETP.GE.AND P0, PT, R4, R133.reuse, PT ;  /* 0x000000850400720c */ /* 0x080fe20003f06270 */
[C---:B-1----:R-:W-:Y:S01]  /*14100*/  HMMA.16816.F32 R88, R8.reuse, R112, R88 ;  /* 0x000000700858723c */ /* 0x042fe20000001858 */
[----:B------:R-:W-:Y:S02]  /*14110*/  FSEL R4, R95, -INF , !P4 ;  /* 0xff8000005f047808 */ /* 0x000fe40006000000 */
[C---:B------:R-:W-:Y:S02]  /*14120*/  ISETP.GE.AND P3, PT, R20.reuse, R2, PT ;  /* 0x000000021400720c */ /* 0x040fe40003f66270 */
[----:B------:R-:W-:Y:S02]  /*14130*/  ISETP.GE.AND P4, PT, R20, R133, PT ;  /* 0x000000851400720c */ /* 0x000fe40003f86270 */
[----:B------:R-:W1:Y:S01]  /*14140*/  LDSM.16.M88.4 R20, [R204+0x6000] ;  /* 0x00600000cc14783b */ /* 0x000e620000000200 */
[----:B------:R-:W-:Y:S01]  /*14150*/  HMMA.16816.F32 R84, R8, R114, R84 ;  /* 0x000000720854723c */ /* 0x000fe20000001854 */
[----:B------:R-:W-:-:S07]  /*14160*/  IADD3 R25, R6, 0x19, RZ ;  /* 0x0000001906197810 */ /* 0x000fce0007ffe0ff */
[C---:B--2---:R-:W-:Y:S08]  /*14170*/  HMMA.16816.F32 R80, R8.reuse, R96, R80 ;  /* 0x000000600850723c */ /* 0x044ff00000001850 */
[----:B------:R-:W-:Y:S01]  /*14180*/  HMMA.16816.F32 R76, R8, R98, R76 ;  /* 0x00000062084c723c */ /* 0x000fe2000000184c */
[----:B------:R-:W-:Y:S02]  /*14190*/  FSEL R55, R88, -INF , !P5 ;  /* 0xff80000058377808 */ /* 0x000fe40006800000 */
[----:B------:R-:W-:-:S02]  /*141a0*/  FSEL R96, R90, -INF , !P0 ;  /* 0xff8000005a607808 */ /* 0x000fc40004000000 */
[CC--:B------:R-:W-:Y:S02]  /*141b0*/  ISETP.GE.AND P5, PT, R25.reuse, R2.reuse, PT ;  /* 0x000000021900720c */ /* 0x0c0fe40003fa6270 */
[----:B------:R-:W-:Y:S01]  /*141c0*/  ISETP.GE.AND P0, PT, R25, R133, PT ;  /* 0x000000851900720c */ /* 0x000fe20003f06270 */
[C---:B---3--:R-:W-:Y:S01]  /*141d0*/  HMMA.16816.F32 R72, R8.reuse, R16, R72 ;  /* 0x000000100848723c */ /* 0x048fe20000001848 */
[----:B------:R-:W-:Y:S02]  /*141e0*/  IADD3 R25, R6, 0x20, RZ ;  /* 0x0000002006197810 */ /* 0x000fe40007ffe0ff */
[----:B------:R-:W-:Y:S02]  /*141f0*/  FSEL R98, R91, -INF , !P2 ;  /* 0xff8000005b627808 */ /* 0x000fe40005000000 */
[----:B------:R-:W-:Y:S02]  /*14200*/  FSEL R91, R84, -INF , !P3 ;  /* 0xff800000545b7808 */ /* 0x000fe40005800000 */
[----:B------:R-:W-:Y:S01]  /*14210*/  FSEL R106, R86, -INF , !P4 ;  /* 0xff800000566a7808 */ /* 0x000fe20006000000 */
[----:B------:R-:W-:Y:S01]  /*14220*/  HMMA.16816.F32 R68, R8, R18, R68 ;  /* 0x000000120844723c */ /* 0x000fe20000001844 */
[----:B------:R-:W-:-:S02]  /*14230*/  ISETP.GE.AND P3, PT, R28, R2, PT ;  /* 0x000000021c00720c */ /* 0x000fc40003f66270 */
[-C--:B------:R-:W-:Y:S02]  /*14240*/  ISETP.GE.AND P4, PT, R28, R133.reuse, PT ;  /* 0x000000851c00720c */ /* 0x080fe40003f86270 */
[----:B------:R-:W-:Y:S02]  /*14250*/  FSEL R89, R89, -INF , !P1 ;  /* 0xff80000059597808 */ /* 0x000fe40004800000 */
[C---:B------:R-:W-:Y:S01]  /*14260*/  IADD3 R28, R6.reuse, 0x28, RZ ;  /* 0x00000028061c7810 */ /* 0x040fe20007ffe0ff */
[----:B-1----:R-:W-:Y:S01]  /*14270*/  HMMA.16816.F32 R56, R8, R20, R64 ;  /* 0x000000140838723c */ /* 0x002fe20000001840 */
[C---:B------:R-:W-:Y:S02]  /*14280*/  ISETP.GE.AND P1, PT, R25.reuse, R2, PT ;  /* 0x000000021900720c */ /* 0x040fe40003f26270 */
[----:B------:R-:W-:Y:S02]  /*14290*/  ISETP.GE.AND P2, PT, R25, R133, PT ;  /* 0x000000851900720c */ /* 0x000fe40003f46270 */
[----:B------:R-:W-:-:S02]  /*142a0*/  IADD3 R16, R6, 0x29, RZ ;  /* 0x0000002906107810 */ /* 0x000fc40007ffe0ff */
[----:B------:R-:W-:Y:S01]  /*142b0*/  FSEL R25, R85, -INF , !P5 ;  /* 0xff80000055197808 */ /* 0x000fe20006800000 */
[----:B------:R-:W-:Y:S01]  /*142c0*/  HMMA.16816.F32 R60, R8, R22, R60 ;  /* 0x00000016083c723c */ /* 0x000fe2000000183c */
[----:B------:R-:W-:Y:S02]  /*142d0*/  FSEL R104, R87, -INF , !P0 ;  /* 0xff80000057687808 */ /* 0x000fe40004000000 */
[-C--:B------:R-:W-:Y:S02]  /*142e0*/  ISETP.GE.AND P5, PT, R28, R2.reuse, PT ;  /* 0x000000021c00720c */ /* 0x080fe40003fa6270 */
[----:B------:R-:W-:Y:S02]  /*142f0*/  FSEL R179, R80, -INF , !P1 ;  /* 0xff80000050b37808 */ /* 0x000fe40004800000 */
[----:B------:R-:W-:Y:S02]  /*14300*/  ISETP.GE.AND P0, PT, R28, R133, PT ;  /* 0x000000851c00720c */ /* 0x000fe40003f06270 */
[----:B------:R-:W-:Y:S01]  /*14310*/  FSEL R178, R82, -INF , !P2 ;  /* 0xff80000052b27808 */ /* 0x000fe20005000000 */
[----:B------:R-:W1:Y:S01]  /*14320*/  LDSM.16.M88.4 R28, [R204+0x6800] ;  /* 0x00680000cc1c783b */ /* 0x000e620000000200 */
[----:B------:R-:W-:-:S02]  /*14330*/  ISETP.GE.AND P1, PT, R16, R2, PT ;  /* 0x000000021000720c */ /* 0x000fc40003f26270 */
[-C--:B------:R-:W-:Y:S02]  /*14340*/  ISETP.GE.AND P2, PT, R16, R133.reuse, PT ;  /* 0x000000851000720c */ /* 0x080fe40003f46270 */
[----:B------:R-:W-:Y:S02]  /*14350*/  IADD3 R16, R6, 0x30, RZ ;  /* 0x0000003006107810 */ /* 0x000fe40007ffe0ff */
[----:B------:R-:W-:Y:S02]  /*14360*/  FSEL R177, R81, -INF , !P3 ;  /* 0xff80000051b17808 */ /* 0x000fe40005800000 */
[----:B------:R-:W-:Y:S02]  /*14370*/  FSEL R180, R83, -INF , !P4 ;  /* 0xff80000053b47808 */ /* 0x000fe40006000000 */
[C---:B------:R-:W-:Y:S02]  /*14380*/  ISETP.GE.AND P3, PT, R16.reuse, R2, PT ;  /* 0x000000021000720c */ /* 0x040fe40003f66270 */
[----:B------:R-:W-:-:S02]  /*14390*/  ISETP.GE.AND P4, PT, R16, R133, PT ;  /* 0x000000851000720c */ /* 0x000fc40003f86270 */
[C---:B------:R-:W-:Y:S02]  /*143a0*/  IADD3 R17, R6.reuse, 0x31, RZ ;  /* 0x0000003106117810 */ /* 0x040fe40007ffe0ff */
        /* <DEDUP_REMOVED lines=11> */
[-C--:B------:R-:W-:Y:S01]  /*14460*/  ISETP.GE.AND P0, PT, R17, R133.reuse, PT ;  /* 0x000000851100720c */ /* 0x080fe20003f06270 */
[C---:B-1----:R-:W-:Y:S01]  /*14470*/  HMMA.16816.F32 R48, R8.reuse, R28, R48 ;  /* 0x0000001c0830723c */ /* 0x042fe20000001830 */
[C---:B------:R-:W-:Y:S02]  /*14480*/  ISETP.GE.AND P1, PT, R16.reuse, R2, PT ;  /* 0x000000021000720c */ /* 0x040fe40003f26270 */
[----:B------:R-:W-:Y:S02]  /*14490*/  ISETP.GE.AND P2, PT, R16, R133, PT ;  /* 0x000000851000720c */ /* 0x000fe40003f46270 */
[C---:B------:R-:W-:Y:S01]  /*144a0*/  IADD3 R20, R6.reuse, 0x40, RZ ;  /* 0x0000004006147810 */ /* 0x040fe20007ffe0ff */
[----:B------:R-:W1:Y:S01]  /*144b0*/  LDSM.16.M88.4 R16, [R204+0x7000] ;  /* 0x00700000cc10783b */ /* 0x000e620000000200 */
[----:B------:R-:W-:Y:S01]  /*144c0*/  IADD3 R21, R6, 0x41, RZ ;  /* 0x0000004106157810 */ /* 0x000fe20007ffe0ff */
[----:B------:R-:W-:Y:S01]  /*144d0*/  HMMA.16816.F32 R44, R8, R30, R44 ;  /* 0x0000001e082c723c */ /* 0x000fe2000000182c */
[----:B------:R-:W-:-:S02]  /*144e0*/  FSEL R143, R73, -INF , !P5 ;  /* 0xff800000498f7808 */ /* 0x000fc40006800000 */
[----:B------:R-:W-:Y:S02]  /*144f0*/  FSEL R156, R75, -INF , !P0 ;  /* 0xff8000004b9c7808 */ /* 0x000fe40004000000 */
[----:B------:R-:W-:Y:S02]  /*14500*/  FSEL R145, R68, -INF , !P1 ;  /* 0xff80000044917808 */ /* 0x000fe40004800000 */
[----:B------:R-:W-:Y:S02]  /*14510*/  FSEL R154, R70, -INF , !P2 ;  /* 0xff800000469a7808 */ /* 0x000fe40005000000 */
[CC--:B------:R-:W-:Y:S02]  /*14520*/  ISETP.GE.AND P5, PT, R20.reuse, R2.reuse, PT ;  /* 0x000000021400720c */ /* 0x0c0fe40003fa6270 */
[----:B------:R-:W-:Y:S02]  /*14530*/  ISETP.GE.AND P0, PT, R20, R133, PT ;  /* 0x000000851400720c */ /* 0x000fe40003f06270 */
[----:B------:R-:W-:-:S02]  /*14540*/  ISETP.GE.AND P1, PT, R21, R2, PT ;  /* 0x000000021500720c */ /* 0x000fc40003f26270 */
        /* <DEDUP_REMOVED lines=12> */
[C---:B-1----:R-:W-:Y:S01]  /*14610*/  HMMA.16816.F32 R40, R8.reuse, R16, R40 ;  /* 0x000000100828723c */ /* 0x042fe20000001828 */
[C---:B------:R-:W-:Y:S02]  /*14620*/  ISETP.GE.AND P1, PT, R28.reuse, R2, PT ;  /* 0x000000021c00720c */ /* 0x040fe40003f26270 */
[-C--:B------:R-:W-:Y:S02]  /*14630*/  ISETP.GE.AND P2, PT, R28, R133.reuse, PT ;  /* 0x000000851c00720c */ /* 0x080fe40003f46270 */
[----:B------:R-:W-:Y:S02]  /*14640*/  IADD3 R28, R6, 0x58, RZ ;  /* 0x00000058061c7810 */ /* 0x000fe40007ffe0ff */
[----:B------:R-:W-:Y:S01]  /*14650*/  FSEL R148, R71, -INF , !P4 ;  /* 0xff80000047947808 */ /* 0x000fe20006000000 */
[----:B------:R-:W-:Y:S01]  /*14660*/  HMMA.16816.F32 R36, R8, R18, R36 ;  /* 0x000000120824723c */ /* 0x000fe20000001824 */
[----:B------:R-:W-:-:S02]  /*14670*/  ISETP.GE.AND P4, PT, R64, R133, PT ;  /* 0x000000854000720c */ /* 0x000fc40003f86270 */
[C---:B------:R-:W-:Y:S02]  /*14680*/  IADD3 R29, R6.reuse, 0x51, RZ ;  /* 0x00000051061d7810 */ /* 0x040fe40007ffe0ff */
[----:B------:R-:W-:Y:S02]  /*14690*/  IADD3 R16, R6, 0x59, RZ ;  /* 0x0000005906107810 */ /* 0x000fe40007ffe0ff */
[----:B------:R-:W-:Y:S02]  /*146a0*/  FSEL R173, R48, -INF , !P1 ;  /* 0xff80000030ad7808 */ /* 0x000fe40004800000 */
[----:B------:R-:W-:Y:S01]  /*146b0*/  ISETP.GE.AND P1, PT, R28, R133, PT ;  /* 0x000000851c00720c */ /* 0x000fe20003f26270 */
[----:B--2---:R-:W-:Y:S01]  /*146c0*/  HMMA.16816.F32 R32, R8, R20, R32 ;  /* 0x000000140820723c */ /* 0x004fe20000001820 */
[----:B------:R-:W-:Y:S02]  /*146d0*/  FSEL R159, R61, -INF , !P5 ;  /* 0xff8000003d9f7808 */ /* 0x000fe40006800000 */
[----:B------:R-:W-:-:S02]  /*146e0*/  IADD3 R17, R6, 0x61, RZ ;  /* 0x0000006106117810 */ /* 0x000fc40007ffe0ff */
[----:B------:R-:W-:Y:S02]  /*146f0*/  FSEL R164, R62, -INF , !P4 ;  /* 0xff8000003ea47808 */ /* 0x000fe40006000000 */
[----:B------:R-:W-:Y:S01]  /*14700*/  FSEL R174, R63, -INF , !P0 ;  /* 0xff8000003fae7808 */ /* 0x000fe20004000000 */
[----:B------:R-:W-:Y:S01]  /*14710*/  HMMA.16816.F32 R12, R8, R22, R12 ;  /* 0x00000016080c723c */ /* 0x000fe2000000180c */
[-C--:B------:R-:W-:Y:S02]  /*14720*/  ISETP.GE.AND P5, PT, R28, R2.reuse, PT ;  /* 0x000000021c00720c */ /* 0x080fe40003fa6270 */
[----:B------:R-:W-:Y:S02]  /*14730*/  FSEL R172, R50, -INF , !P2 ;  /* 0xff80000032ac7808 */ /* 0x000fe40005000000 */
[----:B------:R-:W-:Y:S02]  /*14740*/  ISETP.GE.AND P4, PT, R29, R133, PT ;  /* 0x000000851d00720c */ /* 0x000fe40003f86270 */
[----:B------:R-:W-:-:S02]  /*14750*/  ISETP.GE.AND P2, PT, R16, R2, PT ;  /* 0x000000021000720c */ /* 0x000fc40003f46270 */
[----:B------:R-:W-:Y:S02]  /*14760*/  ISETP.GE.AND P0, PT, R16, R133, PT ;  /* 0x000000851000720c */ /* 0x000fe40003f06270 */
[----:B------:R-:W-:Y:S02]  /*14770*/  IADD3 R16, R6, 0x60, RZ ;  /* 0x0000006006107810 */ /* 0x000fe40007ffe0ff */
[----:B------:R-:W-:Y:S02]  /*14780*/  FSEL R162, R46, -INF , !P1 ;  /* 0xff8000002ea27808 */ /* 0x000fe40004800000 */
[----:B------:R-:W-:Y:S02]  /*14790*/  ISETP.GE.AND P1, PT, R17, R2, PT ;  /* 0x000000021100720c */ /* 0x000fe40003f26270 */
[----:B------:R-:W-:Y:S02]  /*147a0*/  FSEL R165, R44, -INF , !P5 ;  /* 0xff8000002ca57808 */ /* 0x000fe40006800000 */
[----:B------:R-:W-:-:S02]  /*147b0*/  FSEL R135, R69, -INF , !P3 ;  /* 0xff80000045877808 */ /* 0x000fc40005800000 */
[----:B------:R-:W-:Y:S02]  /*147c0*/  FSEL R166, R51, -INF , !P4 ;  /* 0xff80000033a67808 */ /* 0x000fe40006000000 */
[-C--:B------:R-:W-:Y:S02]  /*147d0*/  ISETP.GE.AND P5, PT, R17, R133.reuse, PT ;  /* 0x000000851100720c */ /* 0x080fe40003fa6270 */
[-C--:B------:R-:W-:Y:S02]  /*147e0*/  ISETP.GE.AND P3, PT, R64, R2.reuse, PT ;  /* 0x000000024000720c */ /* 0x080fe40003f66270 */
[C---:B------:R-:W-:Y:S02]  /*147f0*/  ISETP.GE.AND P4, PT, R16.reuse, R2, PT ;  /* 0x000000021000720c */ /* 0x040fe40003f86270 */
[----:B------:R-:W-:Y:S02]  /*14800*/  ISETP.GE.AND P6, PT, R16, R133, PT ;  /* 0x000000851000720c */ /* 0x000fe40003fc6270 */
[----:B------:R-:W-:-:S02]  /*14810*/  IADD3 R8, R6, 0x71, RZ ;  /* 0x0000007106087810 */ /* 0x000fc40007ffe0ff */
[----:B------:R-:W-:Y:S02]  /*14820*/  P2R R17, PR, RZ, 0x2 ;  /* 0x00000002ff117803 */ /* 0x000fe40000000000 */
[----:B------:R-:W-:Y:S02]  /*14830*/  IADD3 R16, R6, 0x68, RZ ;  /* 0x0000006806107810 */ /* 0x000fe40007ffe0ff */
[----:B------:R-:W-:Y:S02]  /*14840*/  FSEL R150, R43, -INF , !P5 ;  /* 0xff8000002b967808 */ /* 0x000fe40006800000 */
[----:B------:R-:W-:Y:S02]  /*14850*/  FSEL R157, R60, -INF , !P3 ;  /* 0xff8000003c9d7808 */ /* 0x000fe40005800000 */
[----:B------:R-:W-:Y:S02]  /*14860*/  FSEL R158, R47, -INF , !P0 ;  /* 0xff8000002f9e7808 */ /* 0x000fe40004000000 */
[----:B------:R-:W-:-:S02]  /*14870*/  ISETP.GE.AND P5, PT, R8, R2, PT ;  /* 0x000000020800720c */ /* 0x000fc40003fa6270 */
[----:B------:R-:W-:Y:S02]  /*14880*/  ISETP.GE.AND P3, PT, R29, R2, PT ;  /* 0x000000021d00720c */ /* 0x000fe40003f66270 */
[----:B------:R-:W-:Y:S02]  /*14890*/  ISETP.NE.AND P0, PT, R17, RZ, PT ;  /* 0x000000ff1100720c */ /* 0x000fe40003f05270 */
[----:B------:R-:W-:Y:S02]  /*148a0*/  ISETP.GE.AND P1, PT, R16, R133, PT ;  /* 0x000000851000720c */ /* 0x000fe40003f26270 */
[----:B------:R-:W-:Y:S02]  /*148b0*/  IADD3 R17, R6, 0x69, RZ ;  /* 0x0000006906117810 */ /* 0x000fe40007ffe0ff */
[----:B------:R-:W-:Y:S02]  /*148c0*/  FSEL R139, R33, -INF , !P5 ;  /* 0xff800000218b7808 */ /* 0x000fe40006800000 */
[----:B------:R-:W-:-:S02]  /*148d0*/  FSEL R167, R49, -INF , !P3 ;  /* 0xff80000031a77808 */ /* 0x000fc40005800000 */
[----:B------:R-:W-:Y:S02]  /*148e0*/  FSEL R153, R40, -INF , !P4 ;  /* 0xff80000028997808 */ /* 0x000fe40006000000 */
[----:B------:R-:W-:Y:S02]  /*148f0*/  FSEL R151, R41, -INF , !P0 ;  /* 0xff80000029977808 */ /* 0x000fe40004000000 */
[----:B------:R-:W-:Y:S02]  /*14900*/  FSEL R144, R38, -INF , !P1 ;  /* 0xff80000026907808 */ /* 0x000fe40004800000 */
[----:B------:R-:W-:Y:S01]  /*14910*/  ISETP.GT.AND P5, PT, R235, R224, PT ;  /* 0x000000e0eb00720c */ /* 0x000fe20003fa4270 */
[----:B------:R-:W-:Y:S01]  /*14920*/  BAR.SYNC.DEFER_BLOCKING 0x0 ;  /* 0x0000000000007b1d */ /* 0x000fe20000010000 */
[----:B------:R-:W-:Y:S02]  /*14930*/  ISETP.GE.AND P3, PT, R16, R2, PT ;  /* 0x000000021000720c */ /* 0x000fe40003f66270 */
[----:B------:R-:W-:-:S02]  /*14940*/  ISETP.NE.AND P4, PT, R100, RZ, PT ;  /* 0x000000ff6400720c */ /* 0x000fc40003f85270 */
        /* <DEDUP_REMOVED lines=8> */
[----:B------:R-:W-:Y:S02]  /*149d0*/  FSEL R8, R27, -INF , !P4 ;  /* 0xff8000001b087808 */ /* 0x000fe40006000000 */
[----:B------:R-:W-:Y:S02]  /*149e0*/  P2R R10, PR, RZ, 0x2 ;  /* 0x00000002ff0a7803 */ /* 0x000fe40000000000 */
[-C--:B------:R-:W-:Y:S02]  /*149f0*/  ISETP.GE.AND P2, PT, R17, R2.reuse, PT ;  /* 0x000000021100720c */ /* 0x080fe40003f46270 */
[----:B------:R-:W-:-:S02]  /*14a00*/  ISETP.GE.AND P6, PT, R16, R2, PT ;  /* 0x000000021000720c */ /* 0x000fc40003fc6270 */
[-C--:B------:R-:W-:Y:S02]  /*14a10*/  ISETP.GE.AND P3, PT, R16, R133.reuse, PT ;  /* 0x000000851000720c */ /* 0x080fe40003f66270 */
[CC--:B------:R-:W-:Y:S02]  /*14a20*/  ISETP.GE.AND P4, PT, R9.reuse, R2.reuse, PT ;  /* 0x000000020900720c */ /* 0x0c0fe40003f86270 */
[----:B------:R-:W-:Y:S02]  /*14a30*/  ISETP.GE.AND P1, PT, R9, R133, PT ;  /* 0x000000850900720c */ /* 0x000fe40003f26270 */
[C---:B------:R-:W-:Y:S02]  /*14a40*/  ISETP.GE.AND P0, PT, R6.reuse, R2, PT ;  /* 0x000000020600720c */ /* 0x040fe40003f06270 */
[----:B------:R-:W-:Y:S02]  /*14a50*/  IADD3 R9, R6, 0x79, RZ ;  /* 0x0000007906097810 */ /* 0x000fe40007ffe0ff */
[----:B------:R-:W-:-:S02]  /*14a60*/  FSEL R147, R37, -INF , !P2 ;  /* 0xff80000025937808 */ /* 0x000fc40005000000 */
[----:B------:R-:W-:Y:S02]  /*14a70*/  FSEL R141, R32, -INF , !P6 ;  /* 0xff800000208d7808 */ /* 0x000fe40007000000 */
[----:B------:R-:W-:Y:S02]  /*14a80*/  FSEL R66, R34, -INF , !P3 ;  /* 0xff80000022427808 */ /* 0x000fe40005800000 */
[----:B------:R-:W-:Y:S02]  /*14a90*/  FSEL R24, R24, -INF , !P0 ;  /* 0xff80000018187808 */ /* 0x000fe40004000000 */
[----:B------:R-:W-:Y:S02]  /*14aa0*/  ISETP.NE.AND P6, PT, R10, RZ, PT ;  /* 0x000000ff0a00720c */ /* 0x000fe40003fc5270 */
[----:B------:R-:W-:Y:S02]  /*14ab0*/  ISETP.GE.AND P2, PT, R6, R133, PT ;  /* 0x000000850600720c */ /* 0x000fe40003f46270 */
[----:B------:R-:W-:-:S02]  /*14ac0*/  ISETP.GE.AND P3, PT, R9, R2, PT ;  /* 0x000000020900720c */ /* 0x000fc40003f66270 */
[----:B------:R-:W-:Y:S02]  /*14ad0*/  ISETP.GE.AND P0, PT, R9, R133, PT ;  /* 0x000000850900720c */ /* 0x000fe40003f06270 */
[----:B------:R-:W-:Y:S02]  /*14ae0*/  FSEL R26, R26, -INF , !P2 ;  /* 0xff8000001a1a7808 */ /* 0x000fe40005000000 */
[----:B------:R-:W-:Y:S02]  /*14af0*/  FSEL R64, R35, -INF , !P6 ;  /* 0xff80000023407808 */ /* 0x000fe40007000000 */
[----:B------:R-:W-:Y:S02]  /*14b00*/  FSEL R137, R12, -INF , !P4 ;  /* 0xff8000000c897808 */ /* 0x000fe40006000000 */
[----:B------:R-:W-:Y:S02]  /*14b10*/  FSEL R62, R14, -INF , !P1 ;  /* 0xff8000000e3e7808 */ /* 0x000fe40004800000 */
[----:B------:R-:W-:-:S02]  /*14b20*/  FSEL R65, R13, -INF , !P3 ;  /* 0xff8000000d417808 */ /* 0x000fc40005800000 */
        /* <DEDUP_REMOVED lines=24> */
[C---:B------:R-:W-:Y:S01]  /*14cb0*/  IMAD R9, R6.reuse, R9, R10 ;  /* 0x0000000906097224 */ /* 0x040fe200078e020a */
[----:B------:R-:W-:Y:S02]  /*14cc0*/  LOP3.LUT R10, RZ, c[0x0][0x2d0], RZ, 0x33, !PT ;  /* 0x0000b400ff0a7a12 */ /* 0x000fe400078e33ff */
        /* <DEDUP_REMOVED lines=36> */
.L_x_3842:
[----:B------:R-:W-:-:S05]  /*14f10*/  IMAD.MOV.U32 R3, RZ, RZ, c[0x0][0x198] ;  /* 0x00006600ff037624 */ /* 0x000fca00078e00ff */
[----:B------:R-:W-:-:S04]  /*14f20*/  LEA R3, -R3, RZ, 0x7 ;  /* 0x000000ff03037211 */ /* 0x000fc800078e39ff */
[----:B------:R-:W-:Y:S02]  /*14f30*/  SHF.R.S32.HI R6, RZ, 0x1f, R3 ;  /* 0x0000001fff067819 */ /* 0x000fe40000011403 */
.L_x_3843:
        /* <DEDUP_REMOVED lines=44> */
.L_x_3841:
        /* <DEDUP_REMOVED lines=93> */
[--C-:B------:R-:W-:Y:S01]  /*157d0*/  FFMA.FTZ R59, R94, c[0x0][0x23c], -R63.reuse ;  /* 0x00008f005e3b7a23 */ /* 0x100fe2000001083f */
[----:B------:R-:W-:Y:S01]  /*157e0*/  LDSM.16.MT88.4 R100, [R216+0x10000] ;  /* 0x01000000d864783b */ /* 0x000fe20000004200 */
[----:B------:R-:W-:Y:S01]  /*157f0*/  FFMA.FTZ R57, R24, c[0x0][0x23c], -R136 ;  /* 0x00008f0018397a23 */ /* 0x000fe20000010888 */
[----:B------:R-:W-:Y:S01]  /*15800*/  MUFU.EX2 R56, R56 ;  /* 0x0000003800387308 */ /* 0x000fe20000000800 */
[--C-:B------:R-:W-:Y:S01]  /*15810*/  FFMA.FTZ R61, R26, c[0x0][0x23c], -R63.reuse ;  /* 0x00008f001a3d7a23 */ /* 0x100fe2000001083f */
[----:B------:R-:W1:Y:S01]  /*15820*/  LDSM.16.MT88.4 R92, [R212+0xc000] ;  /* 0x00c00000d45c783b */ /* 0x000e620000004200 */
[----:B------:R-:W-:-:S02]  /*15830*/  FFMA.FTZ R58, R8, c[0x0][0x23c], -R63 ;  /* 0x00008f00083a7a23 */ /* 0x000fc4000001083f */
[--C-:B------:R-:W-:Y:S01]  /*15840*/  FFMA.FTZ R50, R4, c[0x0][0x23c], -R63.reuse ;  /* 0x00008f0004327a23 */ /* 0x100fe2000001083f */
[----:B------:R-:W-:Y:S01]  /*15850*/  LDSM.16.MT88.4 R8, [R216+0x10800] ;  /* 0x01080000d808783b */ /* 0x000fe20000004200 */
[--C-:B------:R-:W-:Y:S01]  /*15860*/  FFMA.FTZ R55, R55, c[0x0][0x23c], -R136.reuse ;  /* 0x00008f0037377a23 */ /* 0x100fe20000010888 */
[----:B------:R-:W2:Y:S01]  /*15870*/  MUFU.EX2 R57, R57 ;  /* 0x0000003900397308 */ /* 0x000ea20000000800 */
[--C-:B------:R-:W-:Y:S01]  /*15880*/  FFMA.FTZ R48, R89, c[0x0][0x23c], -R136.reuse ;  /* 0x00008f0059307a23 */ /* 0x100fe20000010888 */
[----:B------:R-:W3:Y:S01]  /*15890*/  LDSM.16.MT88.4 R4, [R212+0x10000] ;  /* 0x01000000d404783b */ /* 0x000ee20000004200 */
[--C-:B------:R-:W-:Y:S02]  /*158a0*/  FFMA.FTZ R47, R91, c[0x0][0x23c], -R136.reuse ;  /* 0x00008f005b2f7a23 */ /* 0x100fe40000010888 */
[----:B------:R-:W-:Y:S02]  /*158b0*/  FFMA.FTZ R44, R25, c[0x0][0x23c], -R136 ;  /* 0x00008f00192c7a23 */ /* 0x000fe40000010888 */
[--C-:B------:R-:W-:Y:S01]  /*158c0*/  FFMA.FTZ R51, R96, c[0x0][0x23c], -R63.reuse ;  /* 0x00008f0060337a23 */ /* 0x100fe2000001083f */
[----:B------:R-:W-:Y:S01]  /*158d0*/  MUFU.EX2 R54, R54 ;  /* 0x0000003600367308 */ /* 0x000fe20000000800 */
[--C-:B------:R-:W-:Y:S01]  /*158e0*/  FFMA.FTZ R46, R98, c[0x0][0x23c], -R63.reuse ;  /* 0x00008f00622e7a23 */ /* 0x100fe2000001083f */
[----:B------:R-:W4:Y:S01]  /*158f0*/  LDSM.16.MT88.4 R24, [R216+0xc800] ;  /* 0x00c80000d818783b */ /* 0x000f220000004200 */
[----:B------:R-:W-:-:S02]  /*15900*/  FFMA.FTZ R45, R106, c[0x0][0x23c], -R63 ;  /* 0x00008f006a2d7a23 */ /* 0x000fc4000001083f */
[--C-:B------:R-:W-:Y:S02]  /*15910*/  FFMA.FTZ R42, R104, c[0x0][0x23c], -R63.reuse ;  /* 0x00008f00682a7a23 */ /* 0x100fe4000001083f */
[--C-:B------:R-:W-:Y:S01]  /*15920*/  FFMA.FTZ R43, R179, c[0x0][0x23c], -R136.reuse ;  /* 0x00008f00b32b7a23 */ /* 0x100fe20000010888 */
[----:B------:R-:W5:Y:S01]  /*15930*/  MUFU.EX2 R49, R49 ;  /* 0x0000003100317308 */ /* 0x000f620000000800 */
[----:B--2---:R-:W-:Y:S01]  /*15940*/  F2FP.PACK_AB R116, R56, R57 ;  /* 0x000000393874723e */ /* 0x004fe200000000ff */
[--C-:B------:R-:W-:Y:S02]  /*15950*/  FFMA.FTZ R40, R177, c[0x0][0x23c], -R136.reuse ;  /* 0x00008f00b1287a23 */ /* 0x100fe40000010888 */
[--C-:B------:R-:W-:Y:S02]  /*15960*/  FFMA.FTZ R39, R181, c[0x0][0x23c], -R136.reuse ;  /* 0x00008f00b5277a23 */ /* 0x100fe40000010888 */
[----:B------:R-:W-:Y:S02]  /*15970*/  FFMA.FTZ R36, R175, c[0x0][0x23c], -R136 ;  /* 0x00008f00af247a23 */ /* 0x000fe40000010888 */
[----:B------:R-:W-:Y:S01]  /*15980*/  MUFU.EX2 R61, R61 ;  /* 0x0000003d003d7308 */ /* 0x000fe20000000800 */
[----:B------:R-:W-:-:S02]  /*15990*/  FFMA.FTZ R41, R178, c[0x0][0x23c], -R63 ;  /* 0x00008f00b2297a23 */ /* 0x000fc4000001083f */
[--C-:B------:R-:W-:Y:S02]  /*159a0*/  FFMA.FTZ R38, R180, c[0x0][0x23c], -R63.reuse ;  /* 0x00008f00b4267a23 */ /* 0x100fe4000001083f */
[--C-:B------:R-:W-:Y:S02]  /*159b0*/  FFMA.FTZ R37, R140, c[0x0][0x23c], -R63.reuse ;  /* 0x00008f008c257a23 */ /* 0x100fe4000001083f */
[--C-:B------:R-:W-:Y:S01]  /*159c0*/  FFMA.FTZ R0, R138, c[0x0][0x23c], -R63.reuse ;  /* 0x00008f008a007a23 */ /* 0x100fe2000001083f */
[----:B------:R-:W2:Y:S01]  /*159d0*/  MUFU.EX2 R58, R58 ;  /* 0x0000003a003a7308 */ /* 0x000ea20000000800 */
[----:B-----5:R-:W-:Y:S01]  /*159e0*/  F2FP.PACK_AB R118, R49, R54 ;  /* 0x000000363176723e */ /* 0x020fe200000000ff */
        /* <DEDUP_REMOVED lines=19> */
[----:B------:R-:W2:Y:S01]  /*15b20*/  MUFU.EX2 R48, R48 ;  /* 0x0000003000307308 */ /* 0x000ea20000000800 */
[----:B------:R-:W-:-:S02]  /*15b30*/  FFMA.FTZ R160, R160, c[0x0][0x23c], -R63 ;  /* 0x00008f00a0a07a23 */ /* 0x000fc4000001083f */
[--C-:B------:R-:W-:Y:S02]  /*15b40*/  FFMA.FTZ R164, R174, c[0x0][0x23c], -R63.reuse ;  /* 0x00008f00aea47a23 */ /* 0x100fe4000001083f */
[--C-:B------:R-:W-:Y:S01]  /*15b50*/  FFMA.FTZ R174, R163, c[0x0][0x23c], -R136.reuse ;  /* 0x00008f00a3ae7a23 */ /* 0x100fe20000010888 */
[C---:B-1----:R-:W-:Y:S01]  /*15b60*/  HMMA.16816.F32 R88, R116.reuse, R92, RZ ;  /* 0x0000005c7458723c */ /* 0x042fe200000018ff */
        /* <DEDUP_REMOVED lines=19> */
[----:B------:R-:W1:Y:S01]  /*15ca0*/  MUFU.EX2 R46, R46 ;  /* 0x0000002e002e7308 */ /* 0x000e620000000800 */
[----:B------:R-:W-:-:S02]  /*15cb0*/  FFMA.FTZ R144, R144, c[0x0][0x23c], -R63 ;  /* 0x00008f0090907a23 */ /* 0x000fc4000001083f */
[----:B------:R-:W-:Y:S02]  /*15cc0*/  FFMA.FTZ R142, R142, c[0x0][0x23c], -R63 ;  /* 0x00008f008e8e7a23 */ /* 0x000fe4000001083f */
[----:B------:R-:W-:Y:S01]  /*15cd0*/  FADD.FTZ R57, R57, R56 ;  /* 0x0000003839397221 */ /* 0x000fe20000010000 */
[C---:B------:R-:W-:Y:S01]  /*15ce0*/  HMMA.16816.F32 R128, R116.reuse, R68, RZ ;  /* 0x000000447480723c */ /* 0x040fe200000018ff */
[----:B------:R-:W-:Y:S01]  /*15cf0*/  FADD.FTZ R58, R61, R58 ;  /* 0x0000003a3d3a7221 */ /* 0x000fe20000010000 */
[----:B------:R-:W-:Y:S01]  /*15d00*/  MUFU.EX2 R45, R45 ;  /* 0x0000002d002d7308 */ /* 0x000fe20000000800 */
[----:B------:R-:W-:Y:S02]  /*15d10*/  FADD.FTZ R54, R54, R57 ;  /* 0x0000003936367221 */ /* 0x000fe40000010000 */
[----:B------:R-:W-:Y:S02]  /*15d20*/  FADD.FTZ R59, R59, R58 ;  /* 0x0000003a3b3b7221 */ /* 0x000fe40000010000 */
[----:B------:R-:W-:Y:S01]  /*15d30*/  FFMA.FTZ R243, R65, c[0x0][0x23c], -R136 ;  /* 0x00008f0041f37a23 */ /* 0x000fe20000010888 */
[----:B------:R-:W-:Y:S01]  /*15d40*/  HMMA.16816.F32 R72, R116, R76, RZ ;  /* 0x0000004c7448723c */ /* 0x000fe200000018ff */
[----:B------:R-:W-:Y:S01]  /*15d50*/  FADD.FTZ R54, R49, R54 ;  /* 0x0000003631367221 */ /* 0x000fe20000010000 */
[----:B------:R-:W5:Y:S01]  /*15d60*/  MUFU.EX2 R42, R42 ;  /* 0x0000002a002a7308 */ /* 0x000f620000000800 */
[----:B------:R-:W-:-:S05]  /*15d70*/  FADD.FTZ R50, R50, R59 ;  /* 0x0000003b32327221 */ /* 0x000fca0000010000 */
        /* <DEDUP_REMOVED lines=376> */
.L_x_3845:
[----:B------:R-:W-:-:S05]  /*17500*/  IMAD.MOV.U32 R0, RZ, RZ, c[0x0][0x1a0] ;  /* 0x00006800ff007624 */ /* 0x000fca00078e00ff */
[----:B------:R-:W-:-:S04]  /*17510*/  LEA R0, -R0, RZ, 0x7 ;  /* 0x000000ff00007211 */ /* 0x000fc800078e39ff */
[----:B------:R-:W-:Y:S02]  /*17520*/  SHF.R.S32.HI R5, RZ, 0x1f, R0 ;  /* 0x0000001fff057819 */ /* 0x000fe40000011400 */
.L_x_3846:
[----:B------:R-:W-:Y:S01]  /*17530*/  ULDC.64 UR4, c[0x0][0x1a0] ;  /* 0x0000680000047ab9 */ /* 0x000fe20000000a00 */
[C---:B------:R-:W-:Y:S01]  /*17540*/  LEA R236, P0, R0.reuse, R236, 0x1 ;  /* 0x000000ec00ec7211 */ /* 0x040fe200078008ff */
        /* <DEDUP_REMOVED lines=40> */
[CC--:B------:R-:W-:Y:S02]  /*177d0*/  ISETP.GE.AND P3, PT, R0.reuse, R2.reuse, PT ;  /* 0x000000020000720c */ /* 0x0c0fe40003f66270 */
        /* <DEDUP_REMOVED lines=108> */
[----:B------:R-:W-:Y:S01]  /*17ea0*/  HMMA.16816.F32 R144, R28, R162, R144 ;  /* 0x000000a21c90723c */ /* 0x000fe20000001890 */
[----:B------:R-:W4:Y:S07]  /*17eb0*/  LDSM.16.M88.4 R160, [R221+0xa800] ;  /* 0x00a80000dda0783b */ /* 0x000f2e0000000200 */
[C---:B--2---:R-:W-:Y:S08]  /*17ec0*/  HMMA.16816.F32 R16, R32.reuse, R24, R16 ;  /* 0x000000182010723c */ /* 0x044ff00000001810 */
[C---:B------:R-:W-:Y:S01]  /*17ed0*/  HMMA.16816.F32 R12, R32.reuse, R26, R12 ;  /* 0x0000001a200c723c */ /* 0x040fe2000000180c */
[----:B------:R-:W-:Y:S07]  /*17ee0*/  LDSM.16.M88.4 R24, [R220+0x2000] ;  /* 0x00200000dc18783b */ /* 0x000fee0000000200 */
[C---:B---3--:R-:W-:Y:S08]  /*17ef0*/  HMMA.16816.F32 R8, R32.reuse, R20, R8 ;  /* 0x000000142008723c */ /* 0x048ff00000001808 */
[----:B------:R-:W-:Y:S01]  /*17f00*/  HMMA.16816.F32 R4, R32, R22, R4 ;  /* 0x000000162004723c */ /* 0x000fe20000001804 */
[----:B------:R-:W2:Y:S07]  /*17f10*/  LDSM.16.M88.4 R20, [R202] ;  /* 0x00000000ca14783b */ /* 0x000eae0000000200 */
[C---:B------:R-:W-:Y:S08]  /*17f20*/  HMMA.16816.F32 R64, R28.reuse, R36, R64 ;  /* 0x000000241c40723c */ /* 0x040ff00000001840 */
[C---:B------:R-:W-:Y:S01]  /*17f30*/  HMMA.16816.F32 R60, R28.reuse, R38, R60 ;  /* 0x000000261c3c723c */ /* 0x040fe2000000183c */
[----:B------:R-:W3:Y:S07]  /*17f40*/  LDSM.16.M88.4 R36, [R221+0xb800] ;  /* 0x00b80000dd24783b */ /* 0x000eee0000000200 */
[C---:B------:R-:W-:Y:S08]  /*17f50*/  HMMA.16816.F32 R156, R28.reuse, R164, R156 ;  /* 0x000000a41c9c723c */ /* 0x040ff0000000189c */
[C---:B------:R-:W-:Y:S01]  /*17f60*/  HMMA.16816.F32 R152, R28.reuse, R166, R152 ;  /* 0x000000a61c98723c */ /* 0x040fe20000001898 */
[----:B------:R-:W5:Y:S07]  /*17f70*/  LDSM.16.M88.4 R164, [R221+0xa000] ;  /* 0x00a00000dda4783b */ /* 0x000f6e0000000200 */
[C---:B------:R-:W-:Y:S08]  /*17f80*/  HMMA.16816.F32 R56, R28.reuse, R180, R56 ;  /* 0x000000b41c38723c */ /* 0x040ff00000001838 */
[C---:B------:R-:W-:Y:S01]  /*17f90*/  HMMA.16816.F32 R52, R28.reuse, R182, R52 ;  /* 0x000000b61c34723c */ /* 0x040fe20000001834 */
[----:B------:R-:W-:Y:S07]  /*17fa0*/  LDSM.16.M88.4 R180, [R215+0x9000] ;  /* 0x00900000d7b4783b */ /* 0x000fee0000000200 */
[C---:B------:R-:W-:Y:S08]  /*17fb0*/  HMMA.16816.F32 R48, R28.reuse, R176, R48 ;  /* 0x000000b01c30723c */ /* 0x040ff00000001830 */
[----:B------:R-:W-:Y:S01]  /*17fc0*/  HMMA.16816.F32 R44, R28, R178, R44 ;  /* 0x000000b21c2c723c */ /* 0x000fe2000000182c */
[----:B------:R-:W3:Y:S04]  /*17fd0*/  LDSM.16.M88.4 R28, [R203] ;  /* 0x00000000cb1c783b */ /* 0x000ee80000000200 */
[----:B------:R-:W-:Y:S03]  /*17fe0*/  LDSM.16.M88.4 R176, [R215+0x9800] ;  /* 0x00980000d7b0783b */ /* 0x000fe60000000200 */
[C---:B-1----:R-:W-:Y:S08]  /*17ff0*/  HMMA.16816.F32 R56, R32.reuse, R40, R56 ;  /* 0x000000282038723c */ /* 0x042ff00000001838 */
[C---:B------:R-:W-:Y:S01]  /*18000*/  HMMA.16816.F32 R52, R32.reuse, R42, R52 ;  /* 0x0000002a2034723c */ /* 0x040fe20000001834 */
[----:B------:R-:W1:Y:S07]  /*18010*/  LDSM.16.M88.4 R40, [R199] ;  /* 0x00000000c728783b */ /* 0x000e6e0000000200 */
[C---:B----4-:R-:W-:Y:S08]  /*18020*/  HMMA.16816.F32 R64, R32.reuse, R160, R64 ;  /* 0x000000a02040723c */ /* 0x050ff00000001840 */
[----:B------:R-:W-:Y:S01]  /*18030*/  HMMA.16816.F32 R60, R32, R162, R60 ;  /* 0x000000a2203c723c */ /* 0x000fe2000000183c */
[----:B------:R-:W4:Y:S07]  /*18040*/  LDSM.16.M88.4 R160, [R200] ;  /* 0x00000000c8a0783b */ /* 0x000f2e0000000200 */
[C---:B--2---:R-:W-:Y:S08]  /*18050*/  HMMA.16816.F32 R8, R24.reuse, R20, R8 ;  /* 0x000000141808723c */ /* 0x044ff00000001808 */
[----:B------:R-:W-:Y:S01]  /*18060*/  HMMA.16816.F32 R4, R24, R22, R4 ;  /* 0x000000161804723c */ /* 0x000fe20000001804 */
[----:B------:R-:W2:Y:S07]  /*18070*/  LDSM.16.M88.4 R20, [R215+0x8000] ;  /* 0x00800000d714783b */ /* 0x000eae0000000200 */
        /* <DEDUP_REMOVED lines=11> */
[----:B------:R-:W5:Y:S04]  /*18130*/  LDSM.16.M88.4 R164, [R201] ;  /* 0x00000000c9a4783b */ /* 0x000f680000000200 */
[----:B------:R-:W2:Y:S03]  /*18140*/  LDSM.16.M88.4 R32, [R197] ;  /* 0x00000000c520783b */ /* 0x000ea60000000200 */
[C---:B------:R-:W-:Y:S08]  /*18150*/  HMMA.16816.F32 R16, R24.reuse, R28, R16 ;  /* 0x0000001c1810723c */ /* 0x040ff00000001810 */
[C---:B------:R-:W-:Y:S01]  /*18160*/  HMMA.16816.F32 R12, R24.reuse, R30, R12 ;  /* 0x0000001e180c723c */ /* 0x040fe2000000180c */
[----:B------:R-:W3:Y:S07]  /*18170*/  LDSM.16.M88.4 R28, [R196] ;  /* 0x00000000c41c783b */ /* 0x000eee0000000200 */
[C---:B-1----:R-:W-:Y:S08]  /*18180*/  HMMA.16816.F32 R140, R24.reuse, R40, R140 ;  /* 0x00000028188c723c */ /* 0x042ff0000000188c */
[C---:B----4-:R-:W-:Y:S08]  /*18190*/  HMMA.16816.F32 R148, R24.reuse, R160, R148 ;  /* 0x000000a01894723c */ /* 0x050ff00000001894 */
[C---:B------:R-:W-:Y:S01]  /*181a0*/  HMMA.16816.F32 R144, R24.reuse, R162, R144 ;  /* 0x000000a21890723c */ /* 0x040fe20000001890 */
[----:B------:R-:W-:Y:S07]  /*181b0*/  LDSM.16.M88.4 R160, [R215+0xb800] ;  /* 0x00b80000d7a0783b */ /* 0x000fee0000000200 */
[----:B------:R-:W-:Y:S01]  /*181c0*/  HMMA.16816.F32 R136, R24, R42, R136 ;  /* 0x0000002a1888723c */ /* 0x000fe20000001888 */
[----:B------:R-:W-:Y:S07]  /*181d0*/  LDSM.16.M88.4 R40, [R217+0x2000] ;  /* 0x00200000d928783b */ /* 0x000fee0000000200 */
[C---:B--2---:R-:W-:Y:S08]  /*181e0*/  HMMA.16816.F32 R16, R184.reuse, R20, R16 ;  /* 0x00000014b810723c */ /* 0x044ff00000001810 */
[----:B------:R-:W-:Y:S01]  /*181f0*/  HMMA.16816.F32 R12, R184, R22, R12 ;  /* 0x00000016b80c723c */ /* 0x000fe2000000180c */
[----:B------:R-:W1:Y:S07]  /*18200*/  LDSM.16.M88.4 R20, [R204+0x6000] ;  /* 0x00600000cc14783b */ /* 0x000e6e0000000200 */
[C---:B---3--:R-:W-:Y:S08]  /*18210*/  HMMA.16816.F32 R64, R24.reuse, R36, R64 ;  /* 0x000000241840723c */ /* 0x048ff00000001840 */
[C---:B------:R-:W-:Y:S01]  /*18220*/  HMMA.16816.F32 R60, R24.reuse, R38, R60 ;  /* 0x00000026183c723c */ /* 0x040fe2000000183c */
[----:B------:R-:W2:Y:S07]  /*18230*/  LDSM.16.M88.4 R36, [R204+0x4000] ;  /* 0x00400000cc24783b */ /* 0x000eae0000000200 */
[C---:B-----5:R-:W-:Y:S08]  /*18240*/  HMMA.16816.F32 R156, R24.reuse, R164, R156 ;  /* 0x000000a4189c723c */ /* 0x060ff0000000189c */
[C---:B------:R-:W-:Y:S01]  /*18250*/  HMMA.16816.F32 R152, R24.reuse, R166, R152 ;  /* 0x000000a61898723c */ /* 0x040fe20000001898 */
[----:B------:R-:W-:Y:S07]  /*18260*/  LDSM.16.M88.4 R164, [R215+0xb000] ;  /* 0x00b00000d7a4783b */ /* 0x000fee0000000200 */
[C---:B------:R-:W-:Y:S08]  /*18270*/  HMMA.16816.F32 R56, R24.reuse, R32, R56 ;  /* 0x000000201838723c */ /* 0x040ff00000001838 */
[C---:B------:R-:W-:Y:S01]  /*18280*/  HMMA.16816.F32 R52, R24.reuse, R34, R52 ;  /* 0x000000221834723c */ /* 0x040fe20000001834 */
[----:B------:R-:W-:Y:S07]  /*18290*/  LDSM.16.M88.4 R32, [R204+0x4800] ;  /* 0x00480000cc20783b */ /* 0x000fee0000000200 */
[C---:B------:R-:W-:Y:S08]  /*182a0*/  HMMA.16816.F32 R48, R24.reuse, R28, R48 ;  /* 0x0000001c1830723c */ /* 0x040ff00000001830 */
[----:B------:R-:W-:Y:S01]  /*182b0*/  HMMA.16816.F32 R44, R24, R30, R44 ;  /* 0x0000001e182c723c */ /* 0x000fe2000000182c */
[----:B------:R-:W3:Y:S04]  /*182c0*/  LDSM.16.M88.4 R24, [R204+0x5800] ;  /* 0x00580000cc18783b */ /* 0x000ee80000000200 */
[----:B------:R-:W4:Y:S03]  /*182d0*/  LDSM.16.M88.4 R28, [R204+0x5000] ;  /* 0x00500000cc1c783b */ /* 0x000f260000000200 */
[C---:B------:R-:W-:Y:S08]  /*182e0*/  HMMA.16816.F32 R140, R184.reuse, R172, R140 ;  /* 0x000000acb88c723c */ /* 0x040ff0000000188c */
[C---:B------:R-:W-:Y:S08]  /*182f0*/  HMMA.16816.F32 R148, R184.reuse, R176, R148 ;  /* 0x000000b0b894723c */ /* 0x040ff00000001894 */
[C---:B------:R-:W-:Y:S08]  /*18300*/  HMMA.16816.F32 R144, R184.reuse, R178, R144 ;  /* 0x000000b2b890723c */ /* 0x040ff00000001890 */
[C---:B------:R-:W-:Y:S01]  /*18310*/  HMMA.16816.F32 R136, R184.reuse, R174, R136 ;  /* 0x000000aeb888723c */ /* 0x040fe20000001888 */
[----:B------:R-:W5:Y:S07]  /*18320*/  LDSM.16.M88.4 R172, [R204+0x6800] ;  /* 0x00680000ccac783b */ /* 0x000f6e0000000200 */
[----:B------:R-:W-:Y:S08]  /*18330*/  HMMA.16816.F32 R8, R184, R188, R8 ;  /* 0x000000bcb808723c */ /* 0x000ff00000001808 */
[----:B-1----:R-:W-:Y:S07]  /*18340*/  HMMA.16816.F32 R140, R40, R20, R140 ;  /* 0x00000014288c723c */ /* 0x002fee000000188c */
[----:B------:R-:W-:Y:S01]  /*18350*/  IADD3 R20, R134, 0x9, RZ ;  /* 0x0000000986147810 */ /* 0x000fe20007ffe0ff */
[----:B------:R-:W-:Y:S03]  /*18360*/  HMMA.16816.F32 R4, R184, R190, R4 ;  /* 0x000000beb804723c */ /* 0x000fe60000001804 */
[----:B------:R-:W-:-:S02]  /*18370*/  ISETP.GE.AND P4, PT, R20, R2, PT ;  /* 0x000000021400720c */ /* 0x000fc40003f86270 */
[----:B------:R-:W-:-:S03]  /*18380*/  ISETP.GE.AND P5, PT, R20, R133, PT ;  /* 0x000000851400720c */ /* 0x000fc60003fa6270 */
[----:B--2---:R-:W-:Y:S07]  /*18390*/  HMMA.16816.F32 R16, R40, R36, R16 ;  /* 0x000000242810723c */ /* 0x004fee0000001810 */
[C---:B------:R-:W-:Y:S01]  /*183a0*/  IADD3 R37, R134.reuse, 0x31, RZ ;  /* 0x0000003186257810 */ /* 0x040fe20007ffe0ff */
[----:B------:R-:W-:Y:S01]  /*183b0*/  HMMA.16816.F32 R156, R184, R180, R156 ;  /* 0x000000b4b89c723c */ /* 0x000fe2000000189c */
[----:B------:R-:W-:-:S07]  /*183c0*/  IADD3 R36, R134, 0x38, RZ ;  /* 0x0000003886247810 */ /* 0x000fce0007ffe0ff */
[C---:B---3--:R-:W-:Y:S08]  /*183d0*/  HMMA.16816.F32 R148, R40.reuse, R24, R148 ;  /* 0x000000182894723c */ /* 0x048ff00000001894 */
[----:B------:R-:W-:Y:S01]  /*183e0*/  HMMA.16816.F32 R144, R40, R26, R144 ;  /* 0x0000001a2890723c */ /* 0x000fe20000001890 */
[----:B------:R-:W1:Y:S01]  /*183f0*/  LDSM.16.M88.4 R24, [R204+0x7000] ;  /* 0x00700000cc18783b */ /* 0x000e620000000200 */
[----:B------:R-:W-:-:S02]  /*18400*/  FSEL R0, R17, -INF , !P0 ;  /* 0xff80000011007808 */ /* 0x000fc40004000000 */
[----:B------:R-:W-:Y:S02]  /*18410*/  ISETP.GE.AND P0, PT, R134, R133, PT ;  /* 0x000000858600720c */ /* 0x000fe40003f06270 */
[----:B------:R-:W-:Y:S02]  /*18420*/  FSEL R16, R16, -INF , !P1 ;  /* 0xff80000010107808 */ /* 0x000fe40004800000 */
[----:B------:R-:W-:Y:S01]  /*18430*/  HMMA.16816.F32 R136, R40, R22, R136 ;  /* 0x000000162888723c */ /* 0x000fe20000001888 */
[----:B------:R-:W2:Y:S01]  /*18440*/  LDSM.16.M88.4 R20, [R204+0x7800] ;  /* 0x00780000cc14783b */ /* 0x000ea20000000200 */
[----:B------:R-:W-:Y:S01]  /*18450*/  FSEL R18, R18, -INF , !P0 ;  /* 0xff80000012127808 */ /* 0x000fe20004000000 */
[----:B------:R-:W-:-:S04]  /*18460*/  DEPBAR.LE SB0, 0x0 ;  /* 0x000080000000791a */ /* 0x000fc80000000000 */
[----:B------:R-:W-:Y:S01]  /*18470*/  IADD3 R17, R134, 0x11, RZ ;  /* 0x0000001186117810 */ /* 0x000fe20007ffe0ff */
[----:B------:R-:W-:Y:S01]  /*18480*/  HMMA.16816.F32 R12, R40, R38, R12 ;  /* 0x00000026280c723c */ /* 0x000fe2000000180c */
[----:B------:R-:W-:-:S06]  /*18490*/  FSEL R19, R19, -INF , !P2 ;  /* 0xff80000013137808 */ /* 0x000fcc0005000000 */
[----:B------:R-:W-:Y:S01]  /*184a0*/  IADD3 R38, R134, 0x30, RZ ;  /* 0x0000003086267810 */ /* 0x000fe20007ffe0ff */
[C---:B------:R-:W-:Y:S08]  /*184b0*/  HMMA.16816.F32 R152, R184.reuse, R182, R152 ;  /* 0x000000b6b898723c */ /* 0x040ff00000001898 */
[C---:B------:R-:W-:Y:S08]  /*184c0*/  HMMA.16816.F32 R64, R184.reuse, R168, R64 ;  /* 0x000000a8b840723c */ /* 0x040ff00000001840 */
[----:B------:R-:W-:Y:S01]  /*184d0*/  HMMA.16816.F32 R60, R184, R170, R60 ;  /* 0x000000aab83c723c */ /* 0x000fe2000000183c */
[----:B------:R-:W-:-:S02]  /*184e0*/  FSEL R12, R12, -INF , !P3 ;  /* 0xff8000000c0c7808 */ /* 0x000fc40005800000 */
[----:B------:R-:W-:-:S05]  /*184f0*/  ISETP.GE.AND P3, PT, R17, R2, PT ;  /* 0x000000021100720c */ /* 0x000fca0003f66270 */
[----:B------:R-:W-:Y:S08]  /*18500*/  HMMA.16816.F32 R8, R40, R32, R8 ;  /* 0x000000202808723c */ /* 0x000ff00000001808 */
[C---:B------:R-:W-:Y:S08]  /*18510*/  HMMA.16816.F32 R56, R184.reuse, R164, R56 ;  /* 0x000000a4b838723c */ /* 0x040ff00000001838 */
[C---:B------:R-:W-:Y:S08]  /*18520*/  HMMA.16816.F32 R52, R184.reuse, R166, R52 ;  /* 0x000000a6b834723c */ /* 0x040ff00000001834 */
[----:B------:R-:W-:Y:S01]  /*18530*/  HMMA.16816.F32 R48, R184, R160, R48 ;  /* 0x000000a0b830723c */ /* 0x000fe20000001830 */
[----:B------:R-:W-:-:S02]  /*18540*/  FSEL R188, R9, -INF , !P3 ;  /* 0xff80000009bc7808 */ /* 0x000fc40005800000 */
[----:B------:R-:W-:-:S05]  /*18550*/  IADD3 R9, R134, 0x21, RZ ;  /* 0x0000002186097810 */ /* 0x000fca0007ffe0ff */
[C---:B------:R-:W-:Y:S08]  /*18560*/  HMMA.16816.F32 R4, R40.reuse, R34, R4 ;  /* 0x000000222804723c */ /* 0x040ff00000001804 */
[C---:B----4-:R-:W-:Y:S07]  /*18570*/  HMMA.16816.F32 R156, R40.reuse, R28, R156 ;  /* 0x0000001c289c723c */ /* 0x050fee000000189c */
[C---:B------:R-:W-:Y:S01]  /*18580*/  IADD3 R28, R134.reuse, 0x10, RZ ;  /* 0x00000010861c7810 */ /* 0x040fe20007ffe0ff */
[----:B------:R-:W-:Y:S01]  /*18590*/  HMMA.16816.F32 R152, R40, R30, R152 ;  /* 0x0000001e2898723c */ /* 0x000fe20000001898 */
[----:B------:R-:W-:-:S02]  /*185a0*/  IADD3 R29, R134, 0x18, RZ ;  /* 0x00000018861d7810 */ /* 0x000fc40007ffe0ff */
[C---:B------:R-:W-:Y:S02]  /*185b0*/  ISETP.GE.AND P0, PT, R28.reuse, R133, PT ;  /* 0x000000851c00720c */ /* 0x040fe40003f06270 */
[----:B------:R-:W-:Y:S02]  /*185c0*/  ISETP.GE.AND P1, PT, R28, R2, PT ;  /* 0x000000021c00720c */ /* 0x000fe40003f26270 */
[----:B------:R-:W-:Y:S01]  /*185d0*/  FSEL R28, R13, -INF , !P4 ;  /* 0xff8000000d1c7808 */ /* 0x000fe20006000000 */
[----:B-----5:R-:W-:Y:S01]  /*185e0*/  HMMA.16816.F32 R64, R40, R172, R64 ;  /* 0x000000ac2840723c */ /* 0x020fe20000001840 */
[----:B------:R-:W-:Y:S02]  /*185f0*/  P2R R13, PR, RZ, 0x1 ;  /* 0x00000001ff0d7803 */ /* 0x000fe40000000000 */
[----:B------:R-:W-:Y:S02]  /*18600*/  FSEL R190, R8, -INF , !P1 ;  /* 0xff80000008be7808 */ /* 0x000fe40004800000 */
[----:B------:R-:W-:-:S02]  /*18610*/  ISETP.NE.AND P4, PT, R13, RZ, PT ;  /* 0x000000ff0d00720c */ /* 0x000fc40003f85270 */
[----:B------:R-:W-:Y:S01]  /*18620*/  FSEL R13, R14, -INF , !P6 ;  /* 0xff8000000e0d7808 */ /* 0x000fe20007000000 */
[C---:B------:R-:W-:Y:S01]  /*18630*/  HMMA.16816.F32 R60, R40.reuse, R174, R60 ;  /* 0x000000ae283c723c */ /* 0x040fe2000000183c */
[----:B------:R-:W-:Y:S02]  /*18640*/  IADD3 R14, R134, 0x19, RZ ;  /* 0x00000019860e7810 */ /* 0x000fe40007ffe0ff */
[----:B------:R-:W-:Y:S02]  /*18650*/  ISETP.GE.AND P0, PT, R17, R133, PT ;  /* 0x000000851100720c */ /* 0x000fe40003f06270 */
[-C--:B------:R-:W-:Y:S02]  /*18660*/  ISETP.GE.AND P1, PT, R14, R2.reuse, PT ;  /* 0x000000020e00720c */ /* 0x080fe40003f26270 */
[----:B------:R-:W-:Y:S01]  /*18670*/  ISETP.GE.AND P2, PT, R29, R2, PT ;  /* 0x000000021d00720c */ /* 0x000fe20003f46270 */
[----:B-1----:R-:W-:Y:S01]  /*18680*/  HMMA.16816.F32 R56, R40, R24, R56 ;  /* 0x000000182838723c */ /* 0x002fe20000001838 */
[----:B------:R-:W-:-:S02]  /*18690*/  IADD3 R8, R134, 0x20, RZ ;  /* 0x0000002086087810 */ /* 0x000fc40007ffe0ff */
[----:B------:R-:W-:Y:S02]  /*186a0*/  FSEL R135, R10, -INF , !P4 ;  /* 0xff8000000a877808 */ /* 0x000fe40006000000 */
[-C--:B------:R-:W-:Y:S02]  /*186b0*/  ISETP.GE.AND P3, PT, R14, R133.reuse, PT ;  /* 0x000000850e00720c */ /* 0x080fe40003f66270 */
[----:B------:R-:W-:Y:S01]  /*186c0*/  FSEL R25, R11, -INF , !P0 ;  /* 0xff8000000b197808 */ /* 0x000fe20004000000 */
[----:B------:R-:W-:Y:S01]  /*186d0*/  HMMA.16816.F32 R52, R40, R26, R52 ;  /* 0x0000001a2834723c */ /* 0x000fe20000001834 */
[----:B------:R-:W-:Y:S02]  /*186e0*/  FSEL R24, R5, -INF , !P1 ;  /* 0xff80000005187808 */ /* 0x000fe40004800000 */
[----:B------:R-:W-:Y:S02]  /*186f0*/  FSEL R182, R4, -INF , !P2 ;  /* 0xff80000004b67808 */ /* 0x000fe40005000000 */
[----:B------:R-:W-:-:S02]  /*18700*/  ISETP.GE.AND P4, PT, R8, R133, PT ;  /* 0x000000850800720c */ /* 0x000fc40003f86270 */
[C---:B------:R-:W-:Y:S01]  /*18710*/  ISETP.GE.AND P1, PT, R9.reuse, R2, PT ;  /* 0x000000020900720c */ /* 0x040fe20003f26270 */
[----:B--2---:R-:W-:Y:S01]  /*18720*/  HMMA.16816.F32 R48, R40, R20, R48 ;  /* 0x000000142830723c */ /* 0x004fe20000001830 */
[-C--:B------:R-:W-:Y:S02]  /*18730*/  ISETP.GE.AND P0, PT, R9, R133.reuse, PT ;  /* 0x000000850900720c */ /* 0x080fe40003f06270 */
[C---:B------:R-:W-:Y:S02]  /*18740*/  IADD3 R5, R134.reuse, 0x28, RZ ;  /* 0x0000002886057810 */ /* 0x040fe40007ffe0ff */
[C---:B------:R-:W-:Y:S02]  /*18750*/  IADD3 R4, R134.reuse, 0x29, RZ ;  /* 0x0000002986047810 */ /* 0x040fe40007ffe0ff */
[----:B------:R-:W-:Y:S01]  /*18760*/  IADD3 R31, R134, 0x39, RZ ;  /* 0x00000039861f7810 */ /* 0x000fe20007ffe0ff */
[----:B------:R-:W-:Y:S01]  /*18770*/  HMMA.16816.F32 R184, R184, R162, R44 ;  /* 0x000000a2b8b8723c */ /* 0x000fe2000000182c */
[----:B------:R-:W-:-:S02]  /*18780*/  ISETP.GE.AND P6, PT, R29, R133, PT ;  /* 0x000000851d00720c */ /* 0x000fc40003fc6270 */
[----:B------:R-:W-:Y:S02]  /*18790*/  FSEL R33, R7, -INF , !P3 ;  /* 0xff80000007217808 */ /* 0x000fe40005800000 */
[----:B------:R-:W-:Y:S02]  /*187a0*/  FSEL R32, R157, -INF , !P1 ;  /* 0xff8000009d207808 */ /* 0x000fe40004800000 */
[----:B------:R-:W-:Y:S02]  /*187b0*/  FSEL R181, R158, -INF , !P4 ;  /* 0xff8000009eb57808 */ /* 0x000fe40006000000 */
[----:B------:R-:W-:Y:S02]  /*187c0*/  FSEL R179, R159, -INF , !P0 ;  /* 0xff8000009fb37808 */ /* 0x000fe40004000000 */
[-C--:B------:R-:W-:Y:S02]  /*187d0*/  ISETP.GE.AND P3, PT, R5, R133.reuse, PT ;  /* 0x000000850500720c */ /* 0x080fe40003f66270 */
[----:B------:R-:W-:-:S02]  /*187e0*/  ISETP.GE.AND P1, PT, R4, R133, PT ;  /* 0x000000850400720c */ /* 0x000fc40003f26270 */
[-C--:B------:R-:W-:Y:S02]  /*187f0*/  ISETP.GE.AND P0, PT, R37, R2.reuse, PT ;  /* 0x000000022500720c */ /* 0x080fe40003f06270 */
[----:B------:R-:W-:Y:S02]  /*18800*/  ISETP.GE.AND P4, PT, R31, R2, PT ;  /* 0x000000021f00720c */ /* 0x000fe40003f86270 */
[C---:B------:R-:W-:Y:S02]  /*18810*/  IADD3 R29, R134.reuse, 0x41, RZ ;  /* 0x00000041861d7810 */ /* 0x040fe40007ffe0ff */
[C---:B------:R-:W-:Y:S02]  /*18820*/  IADD3 R21, R134.reuse, 0x50, RZ ;  /* 0x0000005086157810 */ /* 0x040fe40007ffe0ff */
[----:B------:R-:W-:Y:S01]  /*18830*/  IADD3 R14, R134, 0x59, RZ ;  /* 0x00000059860e7810 */ /* 0x000fe20007ffe0ff */
[----:B------:R-:W-:Y:S01]  /*18840*/  HMMA.16816.F32 R184, R40, R22, R184 ;  /* 0x0000001628b8723c */ /* 0x000fe200000018b8 */
[----:B------:R-:W-:-:S02]  /*18850*/  FSEL R17, R15, -INF , !P5 ;  /* 0xff8000000f117808 */ /* 0x000fc40006800000 */
[----:B------:R-:W-:Y:S02]  /*18860*/  FSEL R35, R6, -INF , !P6 ;  /* 0xff80000006237808 */ /* 0x000fe40007000000 */
[-C--:B------:R-:W-:Y:S02]  /*18870*/  ISETP.GE.AND P5, PT, R8, R2.reuse, PT ;  /* 0x000000020800720c */ /* 0x080fe40003fa6270 */
[----:B------:R-:W-:Y:S02]  /*18880*/  ISETP.GE.AND P6, PT, R4, R2, PT ;  /* 0x000000020400720c */ /* 0x000fe40003fc6270 */
[----:B------:R-:W-:Y:S02]  /*18890*/  P2R R39, PR, RZ, 0x2 ;  /* 0x00000002ff277803 */ /* 0x000fe40000000000 */
[----:B------:R-:W-:Y:S02]  /*188a0*/  FSEL R177, R154, -INF , !P3 ;  /* 0xff8000009ab17808 */ /* 0x000fe40005800000 */
[----:B------:R-:W-:-:S02]  /*188b0*/  FSEL R176, R149, -INF , !P0 ;  /* 0xff80000095b07808 */ /* 0x000fc40004000000 */
[----:B------:R-:W-:Y:S02]  /*188c0*/  FSEL R172, R145, -INF , !P4 ;  /* 0xff80000091ac7808 */ /* 0x000fe40006000000 */
[-C--:B------:R-:W-:Y:S02]  /*188d0*/  ISETP.GE.AND P2, PT, R5, R2.reuse, PT ;  /* 0x000000020500720c */ /* 0x080fe40003f46270 */
[----:B------:R-:W-:Y:S02]  /*188e0*/  IADD3 R30, R134, 0x40, RZ ;  /* 0x00000040861e7810 */ /* 0x000fe40007ffe0ff */
[-C--:B------:R-:W-:Y:S02]  /*188f0*/  ISETP.GE.AND P1, PT, R38, R2.reuse, PT ;  /* 0x000000022600720c */ /* 0x080fe40003f26270 */
[-C--:B------:R-:W-:Y:S02]  /*18900*/  ISETP.GE.AND P3, PT, R29, R2.reuse, PT ;  /* 0x000000021d00720c */ /* 0x080fe40003f66270 */
[----:B------:R-:W-:-:S02]  /*18910*/  ISETP.GE.AND P0, PT, R21, R2, PT ;  /* 0x000000021500720c */ /* 0x000fc40003f06270 */
[----:B------:R-:W-:Y:S02]  /*18920*/  ISETP.GE.AND P4, PT, R14, R2, PT ;  /* 0x000000020e00720c */ /* 0x000fe40003f86270 */
        /* <DEDUP_REMOVED lines=26> */
[-C--:B------:R-:W-:Y:S02]  /*18ad0*/  ISETP.GE.AND P4, PT, R7, R2.reuse, PT ;  /* 0x000000020700720c */ /* 0x080fe40003f86270 */
[----:B------:R-:W-:Y:S02]  /*18ae0*/  FSEL R174, R144, -INF , !P5 ;  /* 0xff80000090ae7808 */ /* 0x000fe40006800000 */
[----:B------:R-:W-:Y:S02]  /*18af0*/  FSEL R170, R140, -INF , !P6 ;  /* 0xff8000008caa7808 */ /* 0x000fe40007000000 */
[----:B------:R-:W-:-:S02]  /*18b00*/  ISETP.GE.AND P5, PT, R15, R2, PT ;  /* 0x000000020f00720c */ /* 0x000fc40003fa6270 */
[----:B------:R-:W-:Y:S02]  /*18b10*/  FSEL R168, R136, -INF , !P2 ;  /* 0xff80000088a87808 */ /* 0x000fe40005000000 */
[----:B------:R-:W-:Y:S02]  /*18b20*/  FSEL R164, R137, -INF , !P1 ;  /* 0xff80000089a47808 */ /* 0x000fe40004800000 */
[----:B------:R-:W-:Y:S02]  /*18b30*/  FSEL R152, R56, -INF , !P3 ;  /* 0xff80000038987808 */ /* 0x000fe40005800000 */
[----:B------:R-:W-:Y:S02]  /*18b40*/  FSEL R140, R53, -INF , !P0 ;  /* 0xff800000358c7808 */ /* 0x000fe40004000000 */
[----:B------:R-:W-:Y:S02]  /*18b50*/  FSEL R48, R48, -INF , !P4 ;  /* 0xff80000030307808 */ /* 0x000fe40006000000 */
[----:B------:R-:W-:-:S02]  /*18b60*/  ISETP.GE.AND P2, PT, R10, R2, PT ;  /* 0x000000020a00720c */ /* 0x000fc40003f46270 */
[-C--:B------:R-:W-:Y:S02]  /*18b70*/  ISETP.GE.AND P1, PT, R9, R2.reuse, PT ;  /* 0x000000020900720c */ /* 0x080fe40003f26270 */
[-C--:B------:R-:W-:Y:S02]  /*18b80*/  ISETP.GE.AND P3, PT, R6, R2.reuse, PT ;  /* 0x000000020600720c */ /* 0x080fe40003f66270 */
[-C--:B------:R-:W-:Y:S02]  /*18b90*/  ISETP.GE.AND P0, PT, R38, R133.reuse, PT ;  /* 0x000000852600720c */ /* 0x080fe40003f06270 */
[----:B------:R-:W-:Y:S02]  /*18ba0*/  ISETP.GE.AND P4, PT, R31, R133, PT ;  /* 0x000000851f00720c */ /* 0x000fe40003f86270 */
[----:B------:R-:W-:Y:S02]  /*18bb0*/  ISETP.GE.AND P6, PT, R20, R2, PT ;  /* 0x000000021400720c */ /* 0x000fe40003fc6270 */
[----:B------:R-:W-:-:S02]  /*18bc0*/  FSEL R156, R60, -INF , !P5 ;  /* 0xff8000003c9c7808 */ /* 0x000fc40006800000 */
[----:B------:R-:W-:Y:S02]  /*18bd0*/  ISETP.NE.AND P5, PT, R39, RZ, PT ;  /* 0x000000ff2700720c */ /* 0x000fe40003fa5270 */
[----:B------:R-:W-:Y:S02]  /*18be0*/  FSEL R148, R57, -INF , !P2 ;  /* 0xff80000039947808 */ /* 0x000fe40005000000 */
[----:B------:R-:W-:Y:S02]  /*18bf0*/  FSEL R144, R52, -INF , !P1 ;  /* 0xff80000034907808 */ /* 0x000fe40004800000 */
[----:B------:R-:W-:Y:S02]  /*18c00*/  FSEL R46, R49, -INF , !P3 ;  /* 0xff800000312e7808 */ /* 0x000fe40005800000 */
[----:B------:R-:W-:Y:S02]  /*18c10*/  FSEL R175, R150, -INF , !P0 ;  /* 0xff80000096af7808 */ /* 0x000fe40004000000 */
[----:B------:R-:W-:-:S02]  /*18c20*/  FSEL R163, R147, -INF , !P4 ;  /* 0xff80000093a37808 */ /* 0x000fc40006000000 */
[----:B------:R-:W-:Y:S02]  /*18c30*/  ISETP.GE.AND P2, PT, R5, R2, PT ;  /* 0x000000020500720c */ /* 0x000fe40003f46270 */
[-C--:B------:R-:W-:Y:S02]  /*18c40*/  ISETP.GE.AND P1, PT, R37, R133.reuse, PT ;  /* 0x000000852500720c */ /* 0x080fe40003f26270 */
[-C--:B------:R-:W-:Y:S02]  /*18c50*/  ISETP.GE.AND P3, PT, R36, R133.reuse, PT ;  /* 0x000000852400720c */ /* 0x080fe40003f66270 */
[-C--:B------:R-:W-:Y:S02]  /*18c60*/  ISETP.GE.AND P0, PT, R30, R133.reuse, PT ;  /* 0x000000851e00720c */ /* 0x080fe40003f06270 */
[----:B------:R-:W-:Y:S02]  /*18c70*/  ISETP.GE.AND P4, PT, R26, R133, PT ;  /* 0x000000851a00720c */ /* 0x000fe40003f86270 */
[----:B------:R-:W-:-:S02]  /*18c80*/  FSEL R158, R65, -INF , !P6 ;  /* 0xff800000419e7808 */ /* 0x000fc40007000000 */
[----:B------:R-:W-:Y:S02]  /*18c90*/  ISETP.GE.AND P6, PT, R4, R2, PT ;  /* 0x000000020400720c */ /* 0x000fe40003fc6270 */
[----:B------:R-:W-:Y:S02]  /*18ca0*/  FSEL R155, R155, -INF , !P5 ;  /* 0xff8000009b9b7808 */ /* 0x000fe40006800000 */
[----:B------:R-:W-:Y:S02]  /*18cb0*/  P2R R2, PR, RZ, 0x4 ;  /* 0x00000004ff027803 */ /* 0x000fe40000000000 */
[----:B------:R-:W-:Y:S02]  /*18cc0*/  FSEL R161, R151, -INF , !P1 ;  /* 0xff80000097a17808 */ /* 0x000fe40004800000 */
[----:B------:R-:W-:Y:S02]  /*18cd0*/  FSEL R173, R146, -INF , !P3 ;  /* 0xff80000092ad7808 */ /* 0x000fe40005800000 */
[----:B------:R-:W-:-:S02]  /*18ce0*/  FSEL R171, R142, -INF , !P0 ;  /* 0xff8000008eab7808 */ /* 0x000fc40004000000 */
[----:B------:R-:W-:Y:S02]  /*18cf0*/  FSEL R167, R139, -INF , !P4 ;  /* 0xff8000008ba77808 */ /* 0x000fe40006000000 */
[----:B------:R-:W-:Y:S02]  /*18d00*/  ISETP.GT.AND P5, PT, R235, R224, PT ;  /* 0x000000e0eb00720c */ /* 0x000fe40003fa4270 */
[-C--:B------:R-:W-:Y:S02]  /*18d10*/  ISETP.GE.AND P2, PT, R29, R133.reuse, PT ;  /* 0x000000851d00720c */ /* 0x080fe40003f46270 */
[-C--:B------:R-:W-:Y:S02]  /*18d20*/  ISETP.GE.AND P3, PT, R27, R133.reuse, PT ;  /* 0x000000851b00720c */ /* 0x080fe40003f66270 */
[-C--:B------:R-:W-:Y:S02]  /*18d30*/  ISETP.GE.AND P1, PT, R21, R133.reuse, PT ;  /* 0x000000851500720c */ /* 0x080fe40003f26270 */
        /* <DEDUP_REMOVED lines=9> */
[-C--:B------:R-:W-:Y:S02]  /*18dd0*/  ISETP.GE.AND P1, PT, R10, R133.reuse, PT ;  /* 0x000000850a00720c */ /* 0x080fe40003f26270 */
[-C--:B------:R-:W-:Y:S02]  /*18de0*/  ISETP.GE.AND P0, PT, R9, R133.reuse, PT ;  /* 0x000000850900720c */ /* 0x080fe40003f06270 */
[----:B------:R-:W-:Y:S02]  /*18df0*/  ISETP.GE.AND P4, PT, R8, R133, PT ;  /* 0x000000850800720c */ /* 0x000fe40003f86270 */
        /* <DEDUP_REMOVED lines=8> */
[----:B------:R-:W-:Y:S02]  /*18e80*/  ISETP.NE.AND P4, PT, R2, RZ, PT ;  /* 0x000000ff0200720c */ /* 0x000fe40003f85270 */
[----:B------:R-:W-:Y:S02]  /*18e90*/  ISETP.GE.AND P0, PT, R4, R133, PT ;  /* 0x000000850400720c */ /* 0x000fe40003f06270 */
[----:B------:R-:W-:Y:S02]  /*18ea0*/  FSEL R57, R50, -INF , !P3 ;  /* 0xff80000032397808 */ /* 0x000fe40005800000 */
[----:B------:R-:W-:Y:S02]  /*18eb0*/  FSEL R49, R51, -INF , !P2 ;  /* 0xff80000033317808 */ /* 0x000fe40005000000 */
[----:B------:R-:W-:-:S02]  /*18ec0*/  FSEL R60, R184, -INF , !P4 ;  /* 0xff800000b83c7808 */ /* 0x000fc40006000000 */
        /* <DEDUP_REMOVED lines=64> */
.L_x_3848:
[----:B------:R-:W-:-:S05]  /*192d0*/  IMAD.MOV.U32 R6, RZ, RZ, c[0x0][0x198] ;  /* 0x00006600ff067624 */ /* 0x000fca00078e00ff */
[----:B------:R-:W-:-:S04]  /*192e0*/  LEA R6, -R6, RZ, 0x7 ;  /* 0x000000ff06067211 */ /* 0x000fc800078e39ff */
[----:B------:R-:W-:Y:S02]  /*192f0*/  SHF.R.S32.HI R2, RZ, 0x1f, R6 ;  /* 0x0000001fff027819 */ /* 0x000fe40000011406 */
.L_x_3849:
[----:B------:R-:W-:Y:S01]  /*19300*/  ULDC.64 UR4, c[0x0][0x198] ;  /* 0x0000660000047ab9 */ /* 0x000fe20000000a00 */
[C---:B------:R-:W-:Y:S01]  /*19310*/  LEA R232, P0, R6.reuse, R232, 0x1 ;  /* 0x000000e806e87211 */ /* 0x040fe200078008ff */
[----:B------:R-:W-:Y:S02]  /*19320*/  USHF.L.U32 UR9, UR4, 0x5, URZ ;  /* 0x0000000504097899 */ /* 0x000fe4000800063f */
[----:B------:R-:W-:Y:S01]  /*19330*/  USHF.L.U64.HI UR5, UR4, UR8, UR5 ;  /* 0x0000000804057299 */ /* 0x000fe20008010205 */
[----:B------:R-:W-:-:S03]  /*19340*/  LEA.HI.X R233, R6, R233, R2, 0x1, P0 ;  /* 0x000000e906e97211 */ /* 0x000fc600000f0c02 */
        /* <DEDUP_REMOVED lines=34> */
.L_x_3847:
        /* <DEDUP_REMOVED lines=569> */
.L_x_3844:
        /* <DEDUP_REMOVED lines=13> */
.L_x_3854:
[----:B------:R-:W-:Y:S04]  /*1b9d0*/  DEPBAR.LE SB0, 0x0 ;  /* 0x000080000000791a */ /* 0x000fe80000000000 */
[----:B------:R-:W-:Y:S01]  /*1b9e0*/  BAR.SYNC.DEFER_BLOCKING 0x0 ;  /* 0x0000000000007b1d */ /* 0x000fe20000010000 */
[----:B------:R-:W-:Y:S01]  /*1b9f0*/  LOP3.LUT P6, RZ, R228, 0x4, RZ, 0xc0, !PT ;  /* 0x00000004e4ff7812 */ /* 0x000fe200078cc0ff */
[----:B------:R-:W-:Y:S01]  /*1ba00*/  IMAD.MOV.U32 R6, RZ, RZ, R239 ;  /* 0x000000ffff067224 */ /* 0x000fe200078e00ef */
[----:B------:R-:W-:Y:S01]  /*1ba10*/  IADD3 R235, R235, -0x1, RZ ;  /* 0xffffffffebeb7810 */ /* 0x000fe20007ffe0ff */
[----:B------:R-:W-:Y:S10]  /*1ba20*/  IMAD.MOV.U32 R2, RZ, RZ, R238 ;  /* 0x000000ffff027224 */ /* 0x000ff400078e00ee */
        /* <DEDUP_REMOVED lines=60> */
.L_x_3851:
        /* <DEDUP_REMOVED lines=305> */
.L_x_3853:
        /* <DEDUP_REMOVED lines=38> */
.L_x_3852:
        /* <DEDUP_REMOVED lines=568> */
.L_x_3850:
        /* <DEDUP_REMOVED lines=8> */
[----:B------:R-:W-:Y:S02]  /*1f760*/  MOV R6, 0x3f800000 ;  /* 0x3f80000000067802 */ /* 0x000fe40000000f00 */
[----:B------:R-:W-:Y:S01]  /*1f770*/  IADD3 R12, R225, -R12, RZ ;  /* 0x8000000ce10c7210 */ /* 0x000fe20007ffe0ff */
[----:B-1----:R-:W-:Y:S02]  /*1f780*/  FADD.FTZ R11, R0, R241 ;  /* 0x000000f1000b7221 */ /* 0x002fe40000010000 */
[----:B------:R-:W1:Y:S01]  /*1f790*/  S2R R0, SR_TID.X ;  /* 0x0000000000007919 */ /* 0x000e620000002100 */
[----:B--2---:R-:W-:-:S03]  /*1f7a0*/  FADD.FTZ R5, R2, R243 ;  /* 0x000000f302057221 */ /* 0x004fc60000010000 */
[----:B------:R-:W2:Y:S04]  /*1f7b0*/  SHFL.BFLY PT, R2, R11, 0x1, 0x1f ;  /* 0x0c201f000b027f89 */ /* 0x000ea800000e0000 */
[----:B------:R-:W3:Y:S01]  /*1f7c0*/  SHFL.BFLY PT, R4, R5, 0x1, 0x1f ;  /* 0x0c201f0005047f89 */ /* 0x000ee200000e0000 */
[----:B-1----:R-:W-:-:S04]  /*1f7d0*/  SHF.R.S32.HI R9, RZ, 0x1f, R0 ;  /* 0x0000001fff097819 */ /* 0x002fc80000011400 */
[-C--:B------:R-:W-:Y:S01]  /*1f7e0*/  LEA.HI R10, R9, R0.reuse, RZ, 0x2 ;  /* 0x00000000090a7211 */ /* 0x080fe200078f10ff */
[----:B--2---:R-:W-:Y:S01]  /*1f7f0*/  FADD.FTZ R2, R11, R2 ;  /* 0x000000020b027221 */ /* 0x004fe20000010000 */
[----:B------:R-:W-:Y:S01]  /*1f800*/  LEA.HI R9, R9, R0, RZ, 0x5 ;  /* 0x0000000009097211 */ /* 0x000fe200078f28ff */
[----:B---3--:R-:W-:Y:S01]  /*1f810*/  FADD.FTZ R4, R5, R4 ;  /* 0x0000000405047221 */ /* 0x008fe20000010000 */
[----:B------:R-:W-:Y:S02]  /*1f820*/  SHF.L.U32 R5, R223, 0x6, RZ ;  /* 0x00000006df057819 */ /* 0x000fe400000006ff */
[--C-:B------:R-:W-:Y:S02]  /*1f830*/  SHF.R.S32.HI R8, RZ, 0x2, R10.reuse ;  /* 0x00000002ff087819 */ /* 0x100fe4000001140a */
[----:B------:R-:W-:Y:S02]  /*1f840*/  SHF.R.S32.HI R11, RZ, 0x1f, R10 ;  /* 0x0000001fff0b7819 */ /* 0x000fe4000001140a */
[----:B------:R-:W-:-:S02]  /*1f850*/  FSETP.NE.FTZ.AND P3, PT, R4, RZ, PT ;  /* 0x000000ff0400720b */ /* 0x000fc40003f75000 */
[----:B------:R-:W-:Y:S02]  /*1f860*/  LOP3.LUT R5, R5, 0x1c0, RZ, 0xc0, !PT ;  /* 0x000001c005057812 */ /* 0x000fe400078ec0ff */
[----:B------:R-:W-:Y:S02]  /*1f870*/  FSETP.NE.FTZ.AND P0, PT, R2, RZ, PT ;  /* 0x000000ff0200720b */ /* 0x000fe40003f15000 */
[----:B------:R-:W-:Y:S02]  /*1f880*/  LEA.HI R11, R11, R8, RZ, 0x3 ;  /* 0x000000080b0b7211 */ /* 0x000fe400078f18ff */
[----:B------:R-:W-:Y:S02]  /*1f890*/  LOP3.LUT R14, R5, 0x38, R14, 0xf8, !PT ;  /* 0x00000038050e7812 */ /* 0x000fe400078ef80e */
[----:B------:R-:W-:Y:S02]  /*1f8a0*/  SHF.R.U32.HI R5, RZ, 0x3, R5 ;  /* 0x00000003ff057819 */ /* 0x000fe40000011605 */
[----:B------:R-:W-:Y:S01]  /*1f8b0*/  LOP3.LUT R11, R11, 0xfffffff8, RZ, 0xc0, !PT ;  /* 0xfffffff80b0b7812 */ /* 0x000fe200078ec0ff */
[----:B------:R-:W1:Y:S01]  /*1f8c0*/  @P3 MUFU.RCP R7, R4 ;  /* 0x0000000400073308 */ /* 0x000e620000001000 */
[----:B------:R-:W-:-:S02]  /*1f8d0*/  LOP3.LUT R5, R14, R5, RZ, 0x3c, !PT ;  /* 0x000000050e057212 */ /* 0x000fc400078e3cff */
[----:B------:R-:W-:Y:S02]  /*1f8e0*/  IADD3 R8, R8, -R11, RZ ;  /* 0x8000000b08087210 */ /* 0x000fe40007ffe0ff */
[----:B------:R-:W-:Y:S02]  /*1f8f0*/  LEA R5, R12, R5, 0x2 ;  /* 0x000000050c057211 */ /* 0x000fe400078e10ff */
[----:B------:R-:W-:Y:S01]  /*1f900*/  LOP3.LUT R11, R10, 0x1ffffffc, RZ, 0xc0, !PT ;  /* 0x1ffffffc0a0b7812 */ /* 0x000fe200078ec0ff */
[----:B------:R-:W2:Y:S01]  /*1f910*/  @P0 MUFU.RCP R6, R2 ;  /* 0x0000000200060308 */ /* 0x000ea20000001000 */
[----:B------:R-:W-:Y:S02]  /*1f920*/  SHF.L.U32 R12, R8, 0x6, RZ ;  /* 0x00000006080c7819 */ /* 0x000fe400000006ff */
[----:B------:R-:W-:Y:S02]  /*1f930*/  SHF.R.S32.HI R10, RZ, 0x5, R9 ;  /* 0x00000005ff0a7819 */ /* 0x000fe40000011409 */
[----:B------:R-:W-:-:S02]  /*1f940*/  IADD3 R11, -R11, R0, RZ ;  /* 0x000000000b0b7210 */ /* 0x000fc40007ffe1ff */
[----:B------:R-:W-:Y:S01]  /*1f950*/  LOP3.LUT R12, R12, 0x1c0, RZ, 0xc0, !PT ;  /* 0x000001c00c0c7812 */ /* 0x000fe200078ec0ff */
[C---:B-1----:R-:W-:Y:S01]  /*1f960*/  FMUL.FTZ R128, R7.reuse, R128 ;  /* 0x0000008007807220 */ /* 0x042fe20000410000 */
        /* <DEDUP_REMOVED lines=27> */
[----:B------:R-:W-:-:S02]  /*1fb20*/  FMUL.FTZ R92, R7, R92 ;  /* 0x0000005c075c7220 */ /* 0x000fc40000410000 */
[C---:B------:R-:W-:Y:S01]  /*1fb30*/  FMUL.FTZ R93, R7.reuse, R93 ;  /* 0x0000005d075d7220 */ /* 0x040fe20000410000 */
[----:B------:R-:W3:Y:S01]  /*1fb40*/  @P0 MUFU.LG2 R2, R2 ;  /* 0x0000000200020308 */ /* 0x000ee20000000c00 */
        /* <DEDUP_REMOVED lines=20> */
[C---:B------:R-:W-:Y:S01]  /*1fc90*/  FMUL.FTZ R71, R6.reuse, R71 ;  /* 0x0000004706477220 */ /* 0x040fe20000410000 */
[----:B------:R-:W-:Y:S01]  /*1fca0*/  LOP3.LUT P1, RZ, R9, 0x3, RZ, 0xc0, !PT ;  /* 0x0000000309ff7812 */ /* 0x000fe2000782c0ff */
        /* <DEDUP_REMOVED lines=40> */
[----:B-1----:R-:W-:Y:S02]  /*1ff30*/  @P3 FMUL.FTZ R9, R4, 0.69314718246459960938 ;  /* 0x3f31721804093820 */ /* 0x002fe40000410000 */
[----:B---3--:R-:W-:Y:S01]  /*1ff40*/  @P0 FMUL.FTZ R2, R2, 0.69314718246459960938 ;  /* 0x3f31721802020820 */ /* 0x008fe20000410000 */
[----:B------:R-:W-:Y:S01]  /*1ff50*/  SEL R15, R6, 0xffffff80, !P2 ;  /* 0xffffff80060f7807 */ /* 0x000fe20005000000 */
[----:B------:R-:W-:Y:S01]  /*1ff60*/  @P3 FFMA.FTZ R0, R132, c[0x0][0x238], R9 ;  /* 0x00008e0084003a23 */ /* 0x000fe20000010009 */
[----:B------:R-:W1:Y:S02]  /*1ff70*/  S2R R6, SR_CTAID.Y ;  /* 0x0000000000067919 */ /* 0x000e640000002600 */
[-C--:B------:R-:W-:Y:S02]  /*1ff80*/  IADD3 R16, R8, R15.reuse, RZ ;  /* 0x0000000f08107210 */ /* 0x080fe40007ffe0ff */
[----:B------:R-:W-:Y:S01]  /*1ff90*/  IADD3 R17, R15, R12, RZ ;  /* 0x0000000c0f117210 */ /* 0x000fe20007ffe0ff */
[----:B------:R-:W3:Y:S01]  /*1ffa0*/  S2R R8, SR_CTAID.Z ;  /* 0x0000000000087919 */ /* 0x000ee20000002700 */
        /* <DEDUP_REMOVED lines=18> */
[----:B----4-:R-:W-:-:S03]  /*200d0*/  IADD3 R11, -R227, RZ, RZ ;  /* 0x000000ffe30b7210 */ /* 0x010fc60007ffe1ff */
[----:B------:R-:W-:Y:S01]  /*200e0*/  STS.64 [R16+0x4000], R108 ;  /* 0x0040006c10007388 */ /* 0x000fe20000000a00 */
[----:B-1----:R-:W-:Y:S01]  /*200f0*/  IMAD R227, R6, c[0x0][0x210], R227 ;  /* 0x0000840006e37a24 */ /* 0x002fe200078e02e3 */
[----:B------:R-:W-:Y:S01]  /*20100*/  MOV R6, 0xff800000 ;  /* 0xff80000000067802 */ /* 0x000fe20000000f00 */
[----:B------:R-:W-:Y:S01]  /*20110*/  @P0 FFMA.FTZ R6, R3, c[0x0][0x238], R2 ;  /* 0x00008e0003060a23 */ /* 0x000fe20000010002 */
[----:B------:R-:W-:Y:S01]  /*20120*/  STS.64 [R16+0x4800], R110 ;  /* 0x0048006e10007388 */ /* 0x000fe20000000a00 */
[----:B---3--:R-:W-:Y:S01]  /*20130*/  IMAD R8, R11, c[0x0][0x1c0], R8 ;  /* 0x000070000b087a24 */ /* 0x008fe200078e0208 */
[----:B------:R-:W-:Y:S02]  /*20140*/  SHF.R.S32.HI R11, RZ, 0x1f, R10 ;  /* 0x0000001fff0b7819 */ /* 0x000fe4000001140a */
[----:B------:R-:W-:Y:S01]  /*20150*/  STS.64 [R17+0x4000], R112 ;  /* 0x0040007011007388 */ /* 0x000fe20000000a00 */
[----:B------:R-:W-:Y:S01]  /*20160*/  IMAD R8, R227, c[0x0][0x1c0], R8 ;  /* 0x00007000e3087a24 */ /* 0x000fe200078e0208 */
[----:B------:R-:W-:-:S02]  /*20170*/  LEA.HI R11, R11, R10, RZ, 0x2 ;  /* 0x0000000a0b0b7211 */ /* 0x000fc400078f10ff */
[----:B------:R-:W-:Y:S02]  /*20180*/  STS.64 [R17+0x4800], R114 ;  /* 0x0048007211007388 */ /* 0x000fe40000000a00 */
[----:B------:R-:W-:Y:S02]  /*20190*/  LOP3.LUT R11, R11, 0xffffffc, RZ, 0xc0, !PT ;  /* 0x0ffffffc0b0b7812 */ /* 0x000fe400078ec0ff */
[----:B------:R-:W-:Y:S02]  /*201a0*/  STS.64 [R18+0x4000], R120 ;  /* 0x0040007812007388 */ /* 0x000fe40000000a00 */
[----:B------:R-:W-:Y:S02]  /*201b0*/  IADD3 R11, R10, -R11, RZ ;  /* 0x8000000b0a0b7210 */ /* 0x000fe40007ffe0ff */
[----:B------:R-:W-:Y:S02]  /*201c0*/  STS.64 [R18+0x4800], R122 ;  /* 0x0048007a12007388 */ /* 0x000fe40000000a00 */
[----:B------:R-:W-:-:S02]  /*201d0*/  LEA R11, R11, R234, 0x4 ;  /* 0x000000ea0b0b7211 */ /* 0x000fc400078e20ff */
[----:B------:R-:W-:Y:S04]  /*201e0*/  STS.64 [R15+0x4000], R116 ;  /* 0x004000740f007388 */ /* 0x000fe80000000a00 */
[----:B------:R-:W-:Y:S04]  /*201f0*/  STS.64 [R15+0x4800], R118 ;  /* 0x004800760f007388 */ /* 0x000fe80000000a00 */
[----:B------:R-:W-:Y:S06]  /*20200*/  BAR.SYNC.DEFER_BLOCKING 0x0 ;  /* 0x0000000000007b1d */ /* 0x000fec0000010000 */
[----:B------:R-:W1:Y:S04]  /*20210*/  LDS.128 R68, [R5.X4] ;  /* 0x0000000005447984 */ /* 0x000e680000004c00 */
        /* <DEDUP_REMOVED lines=15> */
[----:B--2---:R-:W-:-:S05]  /*20310*/  SHF.L.U32 R5, R7, 0x6, RZ ;  /* 0x0000000607057819 */ /* 0x004fca00000006ff */
[----:B------:R-:W-:Y:S01]  /*20320*/  IMAD R5, R8, c[0x0][0x214], R5 ;  /* 0x0000850008057a24 */ /* 0x000fe200078e0205 */
[----:B------:R-:W-:Y:S05]  /*20330*/  @P1 BRA `(.L_x_3856) ;  /* 0x000000b000001947 */ /* 0x000fea0003800000 */
[----:B---34-:R-:W-:Y:S01]  /*20340*/  IMAD R2, R7, -0x40, R226 ;  /* 0xffffffc007027824 */ /* 0x018fe200078e02e2 */
[----:B------:R-:W-:Y:S02]  /*20350*/  IADD3 R9, R11, 0x8, RZ ;  /* 0x000000080b097810 */ /* 0x000fe40007ffe0ff */
[----:B------:R-:W-:Y:S02]  /*20360*/  SHF.R.S32.HI R4, RZ, 0x1f, R11 ;  /* 0x0000001fff047819 */ /* 0x000fe4000001140b */
[----:B------:R-:W-:Y:S02]  /*20370*/  IADD3 R3, P0, R5, R11, RZ ;  /* 0x0000000b05037210 */ /* 0x000fe40007f1e0ff */
[-C--:B------:R-:W-:Y:S02]  /*20380*/  ISETP.GE.AND P2, PT, R11, R2.reuse, PT ;  /* 0x000000020b00720c */ /* 0x080fe40003f46270 */
[----:B------:R-:W-:-:S02]  /*20390*/  ISETP.GE.AND P1, PT, R9, R2, PT ;  /* 0x000000020900720c */ /* 0x000fc40003f26270 */
[----:B------:R-:W-:Y:S02]  /*203a0*/  LEA.HI.X.SX32 R4, R5, R4, 0x1, P0 ;  /* 0x0000000405047211 */ /* 0x000fe400000f0eff */
[----:B------:R-:W-:-:S04]  /*203b0*/  LEA R2, P0, R3, c[0x0][0x208], 0x2 ;  /* 0x0000820003027a11 */ /* 0x000fc800078010ff */
[----:B------:R-:W-:-:S05]  /*203c0*/  LEA.HI.X R3, R3, c[0x0][0x20c], R4, 0x2, P0 ;  /* 0x0000830003037a11 */ /* 0x000fca00000f1404 */
[----:B------:R2:W-:Y:S04]  /*203d0*/  @!P2 STG.E [R2.64], R0 ;  /* 0x000000000200a986 */ /* 0x0005e8000c101906 */
[----:B------:R2:W-:Y:S02]  /*203e0*/  @!P1 STG.E [R2.64+0x20], R6 ;  /* 0x0000200602009986 */ /* 0x0005e4000c101906 */
.L_x_3856:
[----:B---34-:R-:W-:Y:S05]  /*203f0*/  BSYNC B0 ;  /* 0x0000000000007941 */ /* 0x018fea0003800000 */
.L_x_3855:
[----:B------:R-:W-:Y:S01]  /*20400*/  IMAD.SHL.U32 R8, R225, 0x4, RZ ;  /* 0x00000004e1087824 */ /* 0x000fe200078e00ff */
[----:B--2---:R-:W-:Y:S01]  /*20410*/  IADD3 R3, R223, 0x10, RZ ;  /* 0x00000010df037810 */ /* 0x004fe20007ffe0ff */
[----:B------:R-:W-:Y:S02]  /*20420*/  IMAD R226, R7, -0x40, R226 ;  /* 0xffffffc007e27824 */ /* 0x000fe400078e02e2 */
[----:B------:R-:W-:Y:S01]  /*20430*/  IMAD R0, R5, c[0x0][0x22c], RZ ;  /* 0x00008b0005007a24 */ /* 0x000fe200078e02ff */
[----:B------:R-:W-:Y:S02]  /*20440*/  SHF.R.S32.HI R9, RZ, 0x1f, R8 ;  /* 0x0000001fff097819 */ /* 0x000fe40000011408 */
[----:B------:R-:W-:-:S02]  /*20450*/  IADD3 R5, R223, 0x8, RZ ;  /* 0x00000008df057810 */ /* 0x000fc40007ffe0ff */
[-C--:B------:R-:W-:Y:S01]  /*20460*/  ISETP.GE.AND P5, PT, R3, R226.reuse, PT ;  /* 0x000000e20300720c */ /* 0x080fe20003fa6270 */
[----:B------:R-:W-:Y:S01]  /*20470*/  IMAD.WIDE R6, R223, 0x80, R8 ;  /* 0x00000080df067825 */ /* 0x000fe200078e0208 */
[----:B------:R-:W-:Y:S02]  /*20480*/  ISETP.GE.AND P6, PT, R5, R226, PT ;  /* 0x000000e20500720c */ /* 0x000fe40003fc6270 */
[----:B------:R-:W-:Y:S02]  /*20490*/  IADD3 R5, R223, 0x18, RZ ;  /* 0x00000018df057810 */ /* 0x000fe40007ffe0ff */
[C---:B------:R-:W-:Y:S02]  /*204a0*/  IADD3 R2, P0, R0.reuse, R6, RZ ;  /* 0x0000000600027210 */ /* 0x040fe40007f1e0ff */
[----:B------:R-:W-:Y:S02]  /*204b0*/  ISETP.GE.AND P4, PT, R5, R226, PT ;  /* 0x000000e20500720c */ /* 0x000fe40003f86270 */
[----:B------:R-:W-:-:S02]  /*204c0*/  LEA.HI.X.SX32 R7, R0, R7, 0x1, P0 ;  /* 0x0000000700077211 */ /* 0x000fc400000f0eff */
[C---:B------:R-:W-:Y:S02]  /*204d0*/  LEA R6, P0, R2.reuse, c[0x0][0x1d8], 0x2 ;  /* 0x0000760002067a11 */ /* 0x040fe400078010ff */
[----:B------:R-:W-:Y:S02]  /*204e0*/  IADD3 R5, R223, 0x30, RZ ;  /* 0x00000030df057810 */ /* 0x000fe40007ffe0ff */
[----:B------:R-:W-:Y:S02]  /*204f0*/  LEA.HI.X R7, R2, c[0x0][0x1dc], R7, 0x2, P0 ;  /* 0x0000770002077a11 */ /* 0x000fe400000f1407 */
[-C--:B------:R-:W-:Y:S02]  /*20500*/  ISETP.GE.AND P0, PT, R5, R226.reuse, PT ;  /* 0x000000e20500720c */ /* 0x080fe40003f06270 */
[C---:B------:R-:W-:Y:S01]  /*20510*/  IADD3 R3, R223.reuse, 0x20, RZ ;  /* 0x00000020df037810 */ /* 0x040fe20007ffe0ff */
[----:B------:R2:W-:Y:S01]  /*20520*/  @!P6 STG.E.128 [R6.64+0x1000], R64 ;  /* 0x001000400600e986 */ /* 0x0005e2000c101d06 */
[----:B------:R-:W-:-:S02]  /*20530*/  ISETP.GE.AND P2, PT, R223, R226, PT ;  /* 0x000000e2df00720c */ /* 0x000fc40003f46270 */
[-C--:B------:R-:W-:Y:S01]  /*20540*/  ISETP.GE.AND P3, PT, R3, R226.reuse, PT ;  /* 0x000000e20300720c */ /* 0x080fe20003f66270 */
[----:B-1----:R2:W-:Y:S01]  /*20550*/  @!P6 STG.E.128 [R6.64+0x1100], R32 ;  /* 0x001100200600e986 */ /* 0x0025e2000c101d06 */
[C---:B------:R-:W-:Y:S02]  /*20560*/  IADD3 R3, R223.reuse, 0x28, RZ ;  /* 0x00000028df037810 */ /* 0x040fe40007ffe0ff */
[----:B------:R-:W-:Y:S01]  /*20570*/  IADD3 R223, R223, 0x38, RZ ;  /* 0x00000038dfdf7810 */ /* 0x000fe20007ffe0ff */
[----:B------:R2:W-:Y:S01]  /*20580*/  @!P5 STG.E.128 [R6.64+0x2000], R60 ;  /* 0x0020003c0600d986 */ /* 0x0005e2000c101d06 */
[----:B------:R-:W-:-:S03]  /*20590*/  ISETP.GE.AND P1, PT, R3, R226, PT ;  /* 0x000000e20300720c */ /* 0x000fc60003f26270 */
        /* <DEDUP_REMOVED lines=17> */
.L_x_3857:
        /* <DEDUP_REMOVED lines=13> */
.L_x_8242:


//--------------------- .text._ZN5flash24flash_fwd_splitkv_kernelI23Flash_fwd_kernel_traitsILi128ELi64ELi128ELi4ELb0ELb0EN7cutlass6half_tE19Flash_kernel_traitsILi128ELi64ELi128ELi4ES3_EELb1ELb0ELb0ELb0ELb1ELb1ELb1ELb1EEEvNS_16Flash_fwd_paramsE --------------------------
	.section	.text._ZN5flash24flash_fwd_splitkv_kernelI23Flash_fwd_kernel_traitsILi128ELi64ELi128ELi4ELb0ELb0EN7cutlass6half_tE19Flash_kernel_traitsILi128ELi64ELi128ELi4ES3_EELb1ELb0ELb0ELb0ELb1ELb1ELb1ELb1EEEvNS_16Flash_fwd_paramsE,"ax",@progbits
	.sectioninfo	@"SHI_REGISTERS=255"
	.align	128
        .global         _ZN5flash24flash_fwd_splitkv_kernelI23Flash_fwd_kernel_traitsILi128ELi64ELi128ELi4ELb0ELb0EN7cutlass6half_tE19Flash_kernel_traitsILi128ELi64ELi128ELi4ES3_EELb1ELb0ELb0ELb0ELb1ELb1ELb1ELb1EEEvNS_16Flash_fwd_paramsE
        .type           _ZN5flash24flash_fwd_splitkv_kernelI23Flash_fwd_kernel_traitsILi128ELi64ELi128ELi4ELb0ELb0EN7cutlass6half_tE19Flash_kernel_traitsILi128ELi64ELi128ELi4ES3_EELb1ELb0ELb0ELb0ELb1ELb1ELb1ELb1EEEvNS_16Flash_fwd_paramsE,@function
        .size           _ZN5flash24flash_fwd_splitkv_kernelI23Flash_fwd_kernel_traitsILi128ELi64ELi128ELi4ELb0ELb0EN7cutlass6half_tE19Flash_kernel_traitsILi128ELi64ELi128ELi4ES3_EELb1ELb0ELb0ELb0ELb1ELb1ELb1ELb1EEEvNS_16Flash_fwd_paramsE,(.L_x_8243 - _ZN5flash24flash_fwd_splitkv_kernelI23Flash_fwd_kernel_traitsILi128ELi64ELi128ELi4ELb0ELb0EN7cutlass6half_tE19Flash_kernel_traitsILi128ELi64ELi128ELi4ES3_EELb1ELb0ELb0ELb0ELb1ELb1ELb1ELb1EEEvNS_16Flash_fwd_paramsE)
        .other          _ZN5flash24flash_fwd_splitkv_kernelI23Flash_fwd_kernel_traitsILi128ELi64ELi128ELi4ELb0ELb0EN7cutlass6half_tE19Flash_kernel_traitsILi128ELi64ELi128ELi4ES3_EELb1ELb0ELb0ELb0ELb1ELb1ELb1ELb1EEEvNS_16Flash_fwd_paramsE,@"STO_CUDA_ENTRY STV_DEFAULT"
_ZN5flash24flash_fwd_splitkv_kernelI23Flash_fwd_kernel_traitsILi128ELi64ELi128ELi4ELb0ELb0EN7cutlass6half_tE19Flash_kernel_traitsILi128ELi64ELi128ELi4ES3_EELb1ELb0ELb0ELb0ELb1ELb1ELb1ELb1EEEvNS_16Flash_fwd_paramsE:
.text._ZN5flash24flash_fwd_splitkv_kernelI23Flash_fwd_kernel_traitsILi128ELi64ELi128ELi4ELb0ELb0EN7cutlass6half_tE19Flash_kernel_traitsILi128ELi64ELi128ELi4ES3_EELb1ELb0ELb0ELb0ELb1ELb1ELb1ELb1EEEvNS_16Flash_fwd_paramsE:
        /* <DEDUP_REMOVED lines=53> */
.L_x_3858:
[----:B-1-34-:R-:W-:Y:S02]  /*0350*/  MOV R5, c[0x0][0x218] ;  /* 0x0000860000057a02 */ /* 0x01afe40000000f00 */
.L_x_3859:
        /* <DEDUP_REMOVED lines=142> */
.L_x_3860:
        /* <DEDUP_REMOVED lines=97> */
.L_x_3861:
        /* <DEDUP_REMOVED lines=17> */
.L_x_3863:
        /* <DEDUP_REMOVED lines=54> */
.L_x_3862:
        /* <DEDUP_REMOVED lines=280> */
.L_x_3934:
        /* <DEDUP_REMOVED lines=202> */
.L_x_3868:
[----:B------:R-:W-:Y:S05]  /*34e0*/  BSYNC B0 ;  /* 0x0000000000007941 */ /* 0x000fea0003800000 */
.L_x_3867:
        /* <DEDUP_REMOVED lines=111> */
.L_x_3870:
[----:B------:R-:W-:Y:S05]  /*3be0*/  BSYNC B0 ;  /* 0x0000000000007941 */ /* 0x000fea0003800000 */
.L_x_3869:
        /* <DEDUP_REMOVED lines=116> */
.L_x_3872:
[----:B------:R-:W-:Y:S05]  /*4330*/  BSYNC B0 ;  /* 0x0000000000007941 */ /* 0x000fea0003800000 */
.L_x_3871:
        /* <DEDUP_REMOVED lines=117> */
.L_x_3874:
[----:B------:R-:W-:Y:S05]  /*4a90*/  BSYNC B0 ;  /* 0x0000000000007941 */ /* 0x000fea0003800000 */
.L_x_3873:
        /* <DEDUP_REMOVED lines=114> */
.L_x_3876:
[----:B------:R-:W-:Y:S05]  /*51c0*/  BSYNC B0 ;  /* 0x0000000000007941 */ /* 0x000fea0003800000 */
.L_x_3875:
        /* <DEDUP_REMOVED lines=117> */
.L_x_3878:
[----:B------:R-:W-:Y:S05]  /*5920*/  BSYNC B0 ;  /* 0x0000000000007941 */ /* 0x000fea0003800000 */
.L_x_3877:
        /* <DEDUP_REMOVED lines=119> */
.L_x_3880:
[----:B------:R-:W-:Y:S05]  /*60a0*/  BSYNC B0 ;  /* 0x0000000000007941 */ /* 0x000fea0003800000 */
.L_x_3879:
        /* <DEDUP_REMOVED lines=119> */
.L_x_3882:
[----:B------:R-:W-:Y:S05]  /*6820*/  BSYNC B0 ;  /* 0x0000000000007941 */ /* 0x000fea0003800000 */
.L_x_3881:
        /* <DEDUP_REMOVED lines=10> */
.L_x_3866:
        /* <DEDUP_REMOVED lines=89> */
.L_x_3887:
[----:B------:R-:W-:Y:S05]  /*6e60*/  BSYNC B0 ;  /* 0x0000000000007941 */ /* 0x000fea0003800000 */
.L_x_3886:
        /* <DEDUP_REMOVED lines=89> */
.L_x_3889:
[----:B------:R-:W-:Y:S05]  /*7400*/  BSYNC B0 ;  /* 0x0000000000007941 */ /* 0x000fea0003800000 */
.L_x_3888:
[----:B-----5:R4:W-:Y:S02]  /*7410*/  STG.E.128 [R110.64+0x80], R36 ;  /* 0x000080246e007986 */ /* 0x0209e4000c101d06 */
.L_x_3885:
[----:B------:R-:W-:Y:S05]  /*7420*/  BSYNC B1 ;  /* 0x0000000000017941 */ /* 0x000fea0003800000 */
.L_x_3884:
        /* <DEDUP_REMOVED lines=93> */
.L_x_3893:
[----:B------:R-:W-:Y:S05]  /*7a00*/  BSYNC B0 ;  /* 0x0000000000007941 */ /* 0x000fea0003800000 */
.L_x_3892:
        /* <DEDUP_REMOVED lines=95> */
.L_x_3895:
[----:B------:R-:W-:Y:S05]  /*8000*/  BSYNC B0 ;  /* 0x0000000000007941 */ /* 0x000fea0003800000 */
.L_x_3894:
[----:B-----5:R1:W-:Y:S02]  /*8010*/  STG.E.128 [R194.64+0x80], R32 ;  /* 0x00008020c2007986 */ /* 0x0203e4000c101d06 */
.L_x_3891:
[----:B------:R-:W-:Y:S05]  /*8020*/  BSYNC B1 ;  /* 0x0000000000017941 */ /* 0x000fea0003800000 */
.L_x_3890:
        /* <DEDUP_REMOVED lines=96> */
.L_x_3899:
[----:B------:R-:W-:Y:S05]  /*8630*/  BSYNC B0 ;  /* 0x0000000000007941 */ /* 0x000fea0003800000 */
.L_x_3898:
        /* <DEDUP_REMOVED lines=100> */
.L_x_3901:
[----:B------:R-:W-:Y:S05]  /*8c80*/  BSYNC B0 ;  /* 0x0000000000007941 */ /* 0x000fea0003800000 */
.L_x_3900:
[C---:B-1----:R-:W-:Y:S04]  /*8c90*/  LEA R2, P0, R72.reuse, R110, 0x1 ;  /* 0x0000006e48027211 */ /* 0x042fe800078008ff */
[----:B------:R-:W-:Y:S05]  /*8ca0*/  LEA.HI.X R3, R72, R111, R71, 0x1, P0 ;  /* 0x0000006f48037211 */ /* 0x000fea00000f0c47 */
[----:B-----5:R1:W-:Y:S04]  /*8cb0*/  STG.E.128 [R2.64], R4 ;  /* 0x0000000402007986 */ /* 0x0203e8000c101d06 */
.L_x_3897:
[----:B------:R-:W-:Y:S05]  /*8cc0*/  BSYNC B1 ;  /* 0x0000000000017941 */ /* 0x000fea0003800000 */
.L_x_3896:
        /* <DEDUP_REMOVED lines=99> */
.L_x_3905:
[----:B------:R-:W-:Y:S05]  /*9300*/  BSYNC B0 ;  /* 0x0000000000007941 */ /* 0x000fea0003800000 */
.L_x_3904:
        /* <DEDUP_REMOVED lines=101> */
.L_x_3907:
[----:B------:R-:W-:Y:S05]  /*9960*/  BSYNC B0 ;  /* 0x0000000000007941 */ /* 0x000fea0003800000 */
.L_x_3906:
[C---:B-1----:R-:W-:Y:S04]  /*9970*/  LEA R2, P0, R76.reuse, R110, 0x1 ;  /* 0x0000006e4c027211 */ /* 0x042fe800078008ff */
[----:B------:R-:W-:Y:S05]  /*9980*/  LEA.HI.X R3, R76, R111, R75, 0x1, P0 ;  /* 0x0000006f4c037211 */ /* 0x000fea00000f0c4b */
[----:B-----5:R1:W-:Y:S04]  /*9990*/  STG.E.128 [R2.64], R4 ;  /* 0x0000000402007986 */ /* 0x0203e8000c101d06 */
.L_x_3903:
[----:B------:R-:W-:Y:S05]  /*99a0*/  BSYNC B1 ;  /* 0x0000000000017941 */ /* 0x000fea0003800000 */
.L_x_3902:
        /* <DEDUP_REMOVED lines=97> */
.L_x_3911:
[----:B------:R-:W-:Y:S05]  /*9fc0*/  BSYNC B0 ;  /* 0x0000000000007941 */ /* 0x000fea0003800000 */
.L_x_3910:
        /* <DEDUP_REMOVED lines=100> */
.L_x_3913:
[----:B------:R-:W-:Y:S05]  /*a610*/  BSYNC B0 ;  /* 0x0000000000007941 */ /* 0x000fea0003800000 */
.L_x_3912:
[C---:B-1----:R-:W-:Y:S04]  /*a620*/  LEA R2, P0, R83.reuse, R110, 0x1 ;  /* 0x0000006e53027211 */ /* 0x042fe800078008ff */
[----:B------:R-:W-:Y:S05]  /*a630*/  LEA.HI.X R3, R83, R111, R82, 0x1, P0 ;  /* 0x0000006f53037211 */ /* 0x000fea00000f0c52 */
[----:B-----5:R1:W-:Y:S04]  /*a640*/  STG.E.128 [R2.64], R4 ;  /* 0x0000000402007986 */ /* 0x0203e8000c101d06 */
.L_x_3909:
[----:B------:R-:W-:Y:S05]  /*a650*/  BSYNC B1 ;  /* 0x0000000000017941 */ /* 0x000fea0003800000 */
.L_x_3908:
        /* <DEDUP_REMOVED lines=99> */
.L_x_3917:
[----:B------:R-:W-:Y:S05]  /*ac90*/  BSYNC B0 ;  /* 0x0000000000007941 */ /* 0x000fea0003800000 */
.L_x_3916:
        /* <DEDUP_REMOVED lines=101> */
.L_x_3919:
[----:B------:R-:W-:Y:S05]  /*b2f0*/  BSYNC B0 ;  /* 0x0000000000007941 */ /* 0x000fea0003800000 */
.L_x_3918:
[C---:B-1----:R-:W-:Y:S04]  /*b300*/  LEA R2, P0, R87.reuse, R110, 0x1 ;  /* 0x0000006e57027211 */ /* 0x042fe800078008ff */
[----:B------:R-:W-:Y:S05]  /*b310*/  LEA.HI.X R3, R87, R111, R86, 0x1, P0 ;  /* 0x0000006f57037211 */ /* 0x000fea00000f0c56 */
[----:B-----5:R1:W-:Y:S04]  /*b320*/  STG.E.128 [R2.64], R4 ;  /* 0x0000000402007986 */ /* 0x0203e8000c101d06 */
.L_x_3915:
[----:B------:R-:W-:Y:S05]  /*b330*/  BSYNC B1 ;  /* 0x0000000000017941 */ /* 0x000fea0003800000 */
.L_x_3914:
        /* <DEDUP_REMOVED lines=101> */
.L_x_3923:
[----:B------:R-:W-:Y:S05]  /*b990*/  BSYNC B0 ;  /* 0x0000000000007941 */ /* 0x000fea0003800000 */
.L_x_3922:
        /* <DEDUP_REMOVED lines=101> */
.L_x_3925:
[----:B------:R-:W-:Y:S05]  /*bff0*/  BSYNC B0 ;  /* 0x0000000000007941 */ /* 0x000fea0003800000 */
.L_x_3924:
[C---:B-1----:R-:W-:Y:S04]  /*c000*/  LEA R2, P0, R91.reuse, R110, 0x1 ;  /* 0x0000006e5b027211 */ /* 0x042fe800078008ff */
[----:B------:R-:W-:Y:S05]  /*c010*/  LEA.HI.X R3, R91, R111, R90, 0x1, P0 ;  /* 0x0000006f5b037211 */ /* 0x000fea00000f0c5a */
[----:B-----5:R1:W-:Y:S04]  /*c020*/  STG.E.128 [R2.64], R4 ;  /* 0x0000000402007986 */ /* 0x0203e8000c101d06 */
.L_x_3921:
[----:B------:R-:W-:Y:S05]  /*c030*/  BSYNC B1 ;  /* 0x0000000000017941 */ /* 0x000fea0003800000 */
.L_x_3920:
        /* <DEDUP_REMOVED lines=101> */
.L_x_3929:
[----:B------:R-:W-:Y:S05]  /*c690*/  BSYNC B0 ;  /* 0x0000000000007941 */ /* 0x000fea0003800000 */
.L_x_3928:
        /* <DEDUP_REMOVED lines=101> */
.L_x_3931:
[----:B------:R-:W-:Y:S05]  /*ccf0*/  BSYNC B0 ;  /* 0x0000000000007941 */ /* 0x000fea0003800000 */
.L_x_3930:
[C---:B-1----:R-:W-:Y:S04]  /*cd00*/  LEA R2, P0, R95.reuse, R110, 0x1 ;  /* 0x0000006e5f027211 */ /* 0x042fe800078008ff */
[----:B------:R-:W-:Y:S05]  /*cd10*/  LEA.HI.X R3, R95, R111, R94, 0x1, P0 ;  /* 0x0000006f5f037211 */ /* 0x000fea00000f0c5e */
[----:B-----5:R1:W-:Y:S04]  /*cd20*/  STG.E.128 [R2.64], R4 ;  /* 0x0000000402007986 */ /* 0x0203e8000c101d06 */
.L_x_3927:
[----:B------:R-:W-:Y:S05]  /*cd30*/  BSYNC B1 ;  /* 0x0000000000017941 */ /* 0x000fea0003800000 */
.L_x_3926:
        /* <DEDUP_REMOVED lines=8> */
.L_x_3865:
        /* <DEDUP_REMOVED lines=75> */
.L_x_3883:
        /* <DEDUP_REMOVED lines=81> */
.L_x_3932:
        /* <DEDUP_REMOVED lines=8> */
.L_x_3933:
[----:B------:R-:W-:Y:S04]  /*d800*/  IADD3 R11, R11, -0x1, RZ ;  /* 0xffffffff0b0b7810 */ /* 0x000fe80007ffe0ff */
[----:B------:R-:W-:Y:S11]  /*d810*/  ISETP.GT.AND P0, PT, R11, R62, PT ;  /* 0x0000003e0b00720c */ /* 0x000ff60003f04270 */
[----:B------:R-:W-:Y:S02]  /*d820*/  @!UPT UIADD3 URZ, URZ, URZ, URZ ;  /* 0x0000003f3f3ff290 */ /* 0x000fe4000fffe03f */
[----:B------:R-:W-:-:S05]  /*d830*/  @P0 BRA `(.L_x_3934) ;  /* 0xffff500000000947 */ /* 0x000fca000383ffff */
.L_x_3864:
        /* <DEDUP_REMOVED lines=93> */
.L_x_3941:
[----:B------:R-:W-:Y:S05]  /*de10*/  BSYNC B0 ;  /* 0x0000000000007941 */ /* 0x000fea0003800000 */
.L_x_3940:
        /* <DEDUP_REMOVED lines=47> */
.L_x_3943:
[----:B------:R-:W-:Y:S05]  /*e110*/  BSYNC B0 ;  /* 0x0000000000007941 */ /* 0x000fea0003800000 */
.L_x_3942:
[----:B------:R3:W-:Y:S02]  /*e120*/  STS.128 [R233+0x2000], R20 ;  /* 0x00200014e9007388 */ /* 0x0007e40000000c00 */
.L_x_3939:
[----:B------:R-:W-:Y:S05]  /*e130*/  BSYNC B1 ;  /* 0x0000000000017941 */ /* 0x000fea0003800000 */
.L_x_3938:
        /* <DEDUP_REMOVED lines=57> */
.L_x_3947:
[----:B------:R-:W-:Y:S05]  /*e4d0*/  BSYNC B0 ;  /* 0x0000000000007941 */ /* 0x000fea0003800000 */
.L_x_3946:
        /* <DEDUP_REMOVED lines=44> */
.L_x_3949:
[----:B------:R-:W-:Y:S05]  /*e7a0*/  BSYNC B0 ;  /* 0x0000000000007941 */ /* 0x000fea0003800000 */
.L_x_3948:
[----:B------:R2:W-:Y:S02]  /*e7b0*/  STS.128 [R233+0x2800], R24 ;  /* 0x00280018e9007388 */ /* 0x0005e40000000c00 */
.L_x_3945:
[----:B------:R-:W-:Y:S05]  /*e7c0*/  BSYNC B1 ;  /* 0x0000000000017941 */ /* 0x000fea0003800000 */
.L_x_3944:
        /* <DEDUP_REMOVED lines=59> */
.L_x_3953:
[----:B-1----:R-:W-:Y:S05]  /*eb80*/  BSYNC B0 ;  /* 0x0000000000007941 */ /* 0x002fea0003800000 */
.L_x_3952:
        /* <DEDUP_REMOVED lines=44> */
.L_x_3955:
[----:B------:R-:W-:Y:S05]  /*ee50*/  BSYNC B0 ;  /* 0x0000000000007941 */ /* 0x000fea0003800000 */
.L_x_3954:
[----:B------:R2:W-:Y:S02]  /*ee60*/  STS.128 [R233+0x3000], R28 ;  /* 0x0030001ce9007388 */ /* 0x0005e40000000c00 */
.L_x_3951:
[----:B------:R-:W-:Y:S05]  /*ee70*/  BSYNC B1 ;  /* 0x0000000000017941 */ /* 0x000fea0003800000 */
.L_x_3950:
        /* <DEDUP_REMOVED lines=55> */
.L_x_3958:
[----:B-1----:R-:W-:Y:S05]  /*f1f0*/  BSYNC B0 ;  /* 0x0000000000007941 */ /* 0x002fea0003800000 */
.L_x_3957:
        /* <DEDUP_REMOVED lines=47> */
.L_x_3960:
[----:B------:R-:W-:Y:S05]  /*f4f0*/  BSYNC B0 ;  /* 0x0000000000007941 */ /* 0x000fea0003800000 */
.L_x_3959:
[----:B------:R2:W-:Y:S01]  /*f500*/  STS.128 [R233+0x3800], R12 ;  /* 0x0038000ce9007388 */ /* 0x0005e20000000c00 */
[----:B------:R-:W-:Y:S05]  /*f510*/  BRA `(.L_x_3956) ;  /* 0x0000302000007947 */ /* 0x000fea0003800000 */
.L_x_3937:
        /* <DEDUP_REMOVED lines=86> */
.L_x_3964:
[----:B------:R-:W-:Y:S05]  /*fa80*/  BSYNC B0 ;  /* 0x0000000000007941 */ /* 0x000fea0003800000 */
.L_x_3963:
        /* <DEDUP_REMOVED lines=86> */
.L_x_3966:
[----:B------:R-:W-:Y:S05]  /*fff0*/  BSYNC B0 ;  /* 0x0000000000007941 */ /* 0x000fea0003800000 */
.L_x_3965:
[----:B------:R3:W-:Y:S02]  /*10000*/  STS.128 [R233+0x2000], R24 ;  /* 0x00200018e9007388 */ /* 0x0007e40000000c00 */
.L_x_3962:
[----:B------:R-:W-:Y:S05]  /*10010*/  BSYNC B1 ;  /* 0x0000000000017941 */ /* 0x000fea0003800000 */
.L_x_3961:
        /* <DEDUP_REMOVED lines=91> */
.L_x_3970:
[----:B------:R-:W-:Y:S05]  /*105d0*/  BSYNC B0 ;  /* 0x0000000000007941 */ /* 0x000fea0003800000 */
.L_x_3969:
        /* <DEDUP_REMOVED lines=89> */
.L_x_3972:
[----:B------:R-:W-:Y:S05]  /*10b70*/  BSYNC B0 ;  /* 0x0000000000007941 */ /* 0x000fea0003800000 */
.L_x_3971:
[----:B------:R1:W-:Y:S02]  /*10b80*/  STS.128 [R233+0x2800], R20 ;  /* 0x00280014e9007388 */ /* 0x0003e40000000c00 */
.L_x_3968:
[----:B------:R-:W-:Y:S05]  /*10b90*/  BSYNC B1 ;  /* 0x0000000000017941 */ /* 0x000fea0003800000 */
.L_x_3967:
        /* <DEDUP_REMOVED lines=92> */
.L_x_3976:
[----:B------:R-:W-:Y:S05]  /*11160*/  BSYNC B0 ;  /* 0x0000000000007941 */ /* 0x000fea0003800000 */
.L_x_3975:
        /* <DEDUP_REMOVED lines=89> */
.L_x_3978:
[----:B------:R-:W-:Y:S05]  /*11700*/  BSYNC B0 ;  /* 0x0000000000007941 */ /* 0x000fea0003800000 */
.L_x_3977:
[----:B------:R3:W-:Y:S02]  /*11710*/  STS.128 [R233+0x3000], R20 ;  /* 0x00300014e9007388 */ /* 0x0007e40000000c00 */
.L_x_3974:
[----:B------:R-:W-:Y:S05]  /*11720*/  BSYNC B1 ;  /* 0x0000000000017941 */ /* 0x000fea0003800000 */
.L_x_3973:
        /* <DEDUP_REMOVED lines=91> */
.L_x_3980:
[----:B------:R-:W-:Y:S05]  /*11ce0*/  BSYNC B0 ;  /* 0x0000000000007941 */ /* 0x000fea0003800000 */
.L_x_3979:
        /* <DEDUP_REMOVED lines=92> */
.L_x_3982:
[----:B------:R-:W-:Y:S05]  /*122b0*/  BSYNC B0 ;  /* 0x0000000000007941 */ /* 0x000fea0003800000 */
.L_x_3981:
[----:B------:R3:W-:Y:S01]  /*122c0*/  STS.128 [R233+0x3800], R20 ;  /* 0x00380014e9007388 */ /* 0x0007e20000000c00 */
[----:B------:R-:W-:Y:S05]  /*122d0*/  BRA `(.L_x_3956) ;  /* 0x0000026000007947 */ /* 0x000fea0003800000 */
.L_x_3936:
        /* <DEDUP_REMOVED lines=38> */
.L_x_3956:
[----:B------:R-:W-:Y:S05]  /*12540*/  BSYNC B2 ;  /* 0x0000000000027941 */ /* 0x000fea0003800000 */
.L_x_3935:
        /* <DEDUP_REMOVED lines=16> */
[----:B------:R-:W-:Y:S02]  /*12650*/  SHF.R.S32.HI R238, RZ, 0x1f, R57 ;  /* 0x0000001fffee7819 */ /* 0x000fe40000011439 */
[----:B------:R-:W-:Y:S02]  /*12660*/  LOP3.LUT R134, R134, 0x6, RZ, 0xc0, !PT ;  /* 0x0000000686867812 */ /* 0x000fe400078ec0ff */
[C---:B--2---:R-:W-:Y:S01]  /*12670*/  @!P4 LEA R12, P0, R123.reuse, R236, 0x1 ;  /* 0x000000ec7b0cc211 */ /* 0x044fe200078008ff */
[----:B------:R-:W-:Y:S01]  /*12680*/  @!P5 IMAD.MOV.U32 R7, RZ, RZ, c[0x0][0x198] ;  /* 0x00006600ff07d624 */ /* 0x000fe200078e00ff */
[----:B------:R-:W-:Y:S01]  /*12690*/  LEA.HI R238, R238, R57, RZ, 0x2 ;  /* 0x00000039eeee7211 */ /* 0x000fe200078f10ff */
[----:B------:R-:W-:Y:S01]  /*126a0*/  @!PT LDS RZ, [RZ] ;  /* 0x00000000fffff984 */ /* 0x000fe20000000800 */
[----:B------:R-:W-:Y:S01]  /*126b0*/  @!PT LDS RZ, [RZ] ;  /* 0x00000000fffff984 */ /* 0x000fe20000000800 */
[----:B------:R-:W-:Y:S01]  /*126c0*/  @!PT LDS RZ, [RZ] ;  /* 0x00000000fffff984 */ /* 0x000fe20000000800 */
[----:B------:R1:W-:Y:S01]  /*126d0*/  @!P1 LDGSTS.E.BYPASS.LTC128B.128 [R233+0x4000], [R236.64] ;  /* 0x04000000ece99fae */ /* 0x0003e2000b901d46 */
[----:B------:R-:W-:Y:S01]  /*126e0*/  @!P4 LEA.HI.X R13, R123, R237, R122, 0x1, P0 ;  /* 0x000000ed7b0dc211 */ /* 0x000fe200000f0c7a */
[----:B------:R-:W-:Y:S01]  /*126f0*/  @!P5 IMAD.MOV.U32 R10, RZ, RZ, c[0x0][0x19c] ;  /* 0x00006700ff0ad624 */ /* 0x000fe200078e00ff */
[-C--:B------:R-:W-:Y:S01]  /*12700*/  ISETP.GE.AND P0, PT, R0, R5.reuse, PT ;  /* 0x000000050000720c */ /* 0x080fe20003f06270 */
[----:B------:R1:W-:Y:S01]  /*12710*/  @!P1 LDGSTS.E.BYPASS.LTC128B.128 [R233+0x8000], [R236.64+0x80] ;  /* 0x08000080ece99fae */ /* 0x0003e2000b901d46 */
[----:B------:R-:W-:Y:S01]  /*12720*/  ISETP.GE.AND P1, PT, R4, R5, PT ;  /* 0x000000050400720c */ /* 0x000fe20003f26270 */
[----:B---3--:R-:W-:Y:S01]  /*12730*/  @!P3 IMAD.MOV.U32 R22, RZ, RZ, c[0x0][0x198] ;  /* 0x00006600ff16b624 */ /* 0x008fe200078e00ff */
[----:B------:R-:W-:Y:S01]  /*12740*/  SHF.R.S32.HI R238, RZ, 0x2, R238 ;  /* 0x00000002ffee7819 */ /* 0x000fe200000114ee */
[----:B------:R2:W-:Y:S01]  /*12750*/  @!P4 LDGSTS.E.BYPASS.LTC128B.128 [R233+0x4800], [R12.64] ;  /* 0x048000000ce9cfae */ /* 0x0005e2000b901d46 */
[----:B------:R-:W-:-:S02]  /*12760*/  @!P2 IMAD.MOV.U32 R20, RZ, RZ, c[0x0][0x198] ;  /* 0x00006600ff14a624 */ /* 0x000fc400078e00ff */
[--C-:B------:R-:W-:Y:S01]  /*12770*/  @!P3 IMAD.WIDE.U32 R22, R22, 0x60, R236.reuse ;  /* 0x000000601616b825 */ /* 0x100fe200078e00ec */
[----:B------:R2:W-:Y:S01]  /*12780*/  @!P4 LDGSTS.E.BYPASS.LTC128B.128 [R233+0x8800], [R12.64+0x80] ;  /* 0x088000800ce9cfae */ /* 0x0005e2000b901d46 */
[----:B------:R-:W-:Y:S02]  /*12790*/  @!P5 LEA R24, P4, R7, R236, 0x6 ;  /* 0x000000ec0718d211 */ /* 0x000fe400078830ff */
[----:B------:R-:W-:Y:S01]  /*127a0*/  @!P2 IMAD.WIDE.U32 R20, R20, 0xa0, R236 ;  /* 0x000000a01414a825 */ /* 0x000fe200078e00ec */
[----:B------:R-:W-:Y:S02]  /*127b0*/  IADD3 R59, R59, 0x1, R238 ;  /* 0x000000013b3b7810 */ /* 0x000fe40007ffe0ee */
        /* <DEDUP_REMOVED lines=8> */
[----:B------:R-:W-:Y:S02]  /*12840*/  @!P0 IMAD.MOV.U32 R7, RZ, RZ, c[0x0][0x19c] ;  /* 0x00006700ff078624 */ /* 0x000fe400078e00ff */
        /* <DEDUP_REMOVED lines=58> */
[----:B------:R-:W-:-:S05]  /*12bf0*/  @!P2 IMAD.IADD R19, R19, 0x1, R6 ;  /* 0x000000011313a824 */ /* 0x000fca00078e0206 */
        /* <DEDUP_REMOVED lines=104> */
[----:B------:R-:W-:Y:S04]  /*13280*/  LDSM.16.M88.4 R92, [R226] ;  /* 0x00000000e25c783b */ /* 0x000fe80000000200 */
[----:B------:R-:W3:Y:S01]  /*13290*/  LDSM.16.M88.4 R36, [R225+0x4000] ;  /* 0x00400000e124783b */ /* 0x000ee20000000200 */
[----:B------:R-:W-:Y:S01]  /*132a0*/  @P1 IADD3 R223, R0, -0x20, RZ ;  /* 0xffffffe000df1810 */ /* 0x000fe20007ffe0ff */
[----:B------:R-:W-:Y:S02]  /*132b0*/  IMAD.MOV.U32 R0, RZ, RZ, 0x40 ;  /* 0x00000040ff007424 */ /* 0x000fe400078e00ff */
[----:B------:R-:W4:Y:S01]  /*132c0*/  LDSM.16.M88.4 R28, [R225+0x4800] ;  /* 0x00480000e11c783b */ /* 0x000f220000000200 */
[C---:B------:R-:W-:Y:S02]  /*132d0*/  IADD3 R215, R223.reuse, 0x800, RZ ;  /* 0x00000800dfd77810 */ /* 0x040fe40007ffe0ff */
[----:B------:R-:W-:Y:S01]  /*132e0*/  SEL R0, R0, 0xffffffc0, !P2 ;  /* 0xffffffc000007807 */ /* 0x000fe20005000000 */
[----:B--2---:R-:W2:Y:S01]  /*132f0*/  LDSM.16.M88.4 R20, [R225+0x5000] ;  /* 0x00500000e114783b */ /* 0x004ea20000000200 */
[----:B------:R-:W-:-:S02]  /*13300*/  IADD3 R214, R223, 0x1000, RZ ;  /* 0x00001000dfd67810 */ /* 0x000fc40007ffe0ff */
[----:B------:R-:W-:Y:S01]  /*13310*/  IADD3 R213, R223, 0x1800, RZ ;  /* 0x00001800dfd57810 */ /* 0x000fe20007ffe0ff */
[----:B-1----:R-:W1:Y:S01]  /*13320*/  LDSM.16.M88.4 R12, [R225+0x5800] ;  /* 0x00580000e10c783b */ /* 0x002e620000000200 */
[----:B------:R-:W-:Y:S01]  /*13330*/  IMAD.IADD R219, R225, 0x1, R0 ;  /* 0x00000001e1db7824 */ /* 0x000fe200078e0200 */
[C---:B------:R-:W-:Y:S01]  /*13340*/  IADD3 R212, R223.reuse, 0x2000, RZ ;  /* 0x00002000dfd47810 */ /* 0x040fe20007ffe0ff */
[----:B------:R-:W-:Y:S01]  /*13350*/  IMAD.IADD R208, R0, 0x1, R223 ;  /* 0x0000000100d07824 */ /* 0x000fe200078e02df */
[----:B------:R-:W5:Y:S01]  /*13360*/  LDSM.16.M88.4 R84, [R225+0x6000] ;  /* 0x00600000e154783b */ /* 0x000f620000000200 */
[----:B------:R-:W-:Y:S02]  /*13370*/  LOP3.LUT R0, R4, R125, RZ, 0xfc, !PT ;  /* 0x0000007d04007212 */ /* 0x000fe400078efcff */
        /* <DEDUP_REMOVED lines=8> */
[C---:B------:R-:W-:Y:S02]  /*13400*/  IADD3 R205, R223.reuse, 0x5000, RZ ;  /* 0x00005000dfcd7810 */ /* 0x040fe40007ffe0ff */
[C---:B------:R-:W-:Y:S01]  /*13410*/  IADD3 R204, R223.reuse, 0x5800, RZ ;  /* 0x00005800dfcc7810 */ /* 0x040fe20007ffe0ff */
[----:B------:R-:W-:Y:S01]  /*13420*/  LDSM.16.M88.4 R108, [R224] ;  /* 0x00000000e06c783b */ /* 0x000fe20000000200 */
[----:B------:R-:W-:-:S02]  /*13430*/  IADD3 R203, R223, 0x6000, RZ ;  /* 0x00006000dfcb7810 */ /* 0x000fc40007ffe0ff */
[C---:B------:R-:W-:Y:S01]  /*13440*/  IADD3 R202, R223.reuse, 0x6800, RZ ;  /* 0x00006800dfca7810 */ /* 0x040fe20007ffe0ff */
[----:B------:R-:W1:Y:S01]  /*13450*/  LDSM.16.M88.4 R88, [R223] ;  /* 0x00000000df58783b */ /* 0x000e620000000200 */
[C---:B------:R-:W-:Y:S02]  /*13460*/  IADD3 R201, R223.reuse, 0x7000, RZ ;  /* 0x00007000dfc97810 */ /* 0x040fe40007ffe0ff */
[----:B------:R-:W-:Y:S01]  /*13470*/  IADD3 R200, R223, 0x7800, RZ ;  /* 0x00007800dfc87810 */ /* 0x000fe20007ffe0ff */
[----:B------:R-:W1:Y:S01]  /*13480*/  LDSM.16.M88.4 R48, [R223+0x800] ;  /* 0x00080000df30783b */ /* 0x000e620000000200 */
[C---:B---3--:R-:W-:Y:S03]  /*13490*/  HMMA.16816.F32 R40, R92.reuse, R36, RZ ;  /* 0x000000245c28723c */ /* 0x048fe600000018ff */
[----:B------:R-:W3:Y:S04]  /*134a0*/  LDSM.16.M88.4 R44, [R223+0x1000] ;  /* 0x00100000df2c783b */ /* 0x000ee80000000200 */
[----:B------:R-:W1:Y:S01]  /*134b0*/  LDSM.16.M88.4 R96, [R223+0x1800] ;  /* 0x00180000df60783b */ /* 0x000e620000000200 */
        /* <DEDUP_REMOVED lines=8> */
[----:B------:R-:W0:Y:S01]  /*13540*/  LDGDEPBAR ;  /* 0x00000000000079af */ /* 0x000e220000000000 */
[C---:B------:R-:W-:Y:S08]  /*13550*/  HMMA.16816.F32 R28, R92.reuse, R30, RZ ;  /* 0x0000001e5c1c723c */ /* 0x040ff000000018ff */
[C---:B------:R-:W-:Y:S08]  /*13560*/  HMMA.16816.F32 R20, R92.reuse, R22, RZ ;  /* 0x000000165c14723c */ /* 0x040ff000000018ff */
[C---:B-1----:R-:W-:Y:S08]  /*13570*/  HMMA.16816.F32 R16, R92.reuse, R12, RZ ;  /* 0x0000000c5c10723c */ /* 0x042ff000000018ff */
        /* <DEDUP_REMOVED lines=18> */
[----:B------:R-:W2:Y:S07]  /*136a0*/  LDSM.16.M88.4 R44, [R222] ;  /* 0x00000000de2c783b */ /* 0x000eae0000000200 */
[C---:B------:R-:W-:Y:S08]  /*136b0*/  HMMA.16816.F32 R16, R108.reuse, R96, R16 ;  /* 0x000000606c10723c */ /* 0x040ff00000001810 */
[C---:B------:R-:W-:Y:S01]  /*136c0*/  HMMA.16816.F32 R12, R108.reuse, R98, R12 ;  /* 0x000000626c0c723c */ /* 0x040fe2000000180c */
[----:B------:R-:W3:Y:S07]  /*136d0*/  LDSM.16.M88.4 R96, [R219+0x6000] ;  /* 0x00600000db60783b */ /* 0x000eee0000000200 */
[C---:B-1----:R-:W-:Y:S08]  /*136e0*/  HMMA.16816.F32 R80, R108.reuse, R92, R80 ;  /* 0x0000005c6c50723c */ /* 0x042ff00000001850 */
[C---:B------:R-:W-:Y:S01]  /*136f0*/  HMMA.16816.F32 R76, R108.reuse, R94, R76 ;  /* 0x0000005e6c4c723c */ /* 0x040fe2000000184c */
[----:B------:R-:W1:Y:S07]  /*13700*/  LDSM.16.M88.4 R92, [R219+0x6800] ;  /* 0x00680000db5c783b */ /* 0x000e6e0000000200 */
[C---:B------:R-:W-:Y:S08]  /*13710*/  HMMA.16816.F32 R8, R108.reuse, R120, R8 ;  /* 0x000000786c08723c */ /* 0x040ff00000001808 */
[----:B------:R-:W-:Y:S08]  /*13720*/  HMMA.16816.F32 R84, R108, R122, R84 ;  /* 0x0000007a6c54723c */ /* 0x000ff00000001854 */
[C---:B--2---:R-:W-:Y:S08]  /*13730*/  HMMA.16816.F32 R32, R44.reuse, R88, R32 ;  /* 0x000000582c20723c */ /* 0x044ff00000001820 */
[C---:B------:R-:W-:Y:S01]  /*13740*/  HMMA.16816.F32 R28, R44.reuse, R90, R28 ;  /* 0x0000005a2c1c723c */ /* 0x040fe2000000181c */
[----:B------:R-:W2:Y:S07]  /*13750*/  LDSM.16.M88.4 R88, [R219+0x7000] ;  /* 0x00700000db58783b */ /* 0x000eae0000000200 */
        /* <DEDUP_REMOVED lines=9> */
[----:B------:R-:W2:Y:S03]  /*137f0*/  LDSM.16.M88.4 R108, [R208+0x800] ;  /* 0x00080000d06c783b */ /* 0x000ea60000000200 */
[C---:B------:R-:W-:Y:S08]  /*13800*/  HMMA.16816.F32 R40, R44.reuse, R104, R40 ;  /* 0x000000682c28723c */ /* 0x040ff00000001828 */
        /* <DEDUP_REMOVED lines=13> */
[----:B------:R-:W-:Y:S07]  /*138e0*/  LDSM.16.M88.4 R88, [R208+0x3000] ;  /* 0x00300000d058783b */ /* 0x000fee0000000200 */
[C---:B----4-:R-:W-:Y:S08]  /*138f0*/  HMMA.16816.F32 R64, R44.reuse, R48, R64 ;  /* 0x000000302c40723c */ /* 0x050ff00000001840 */
[----:B------:R-:W-:Y:S01]  /*13900*/  HMMA.16816.F32 R60, R44, R50, R60 ;  /* 0x000000322c3c723c */ /* 0x000fe2000000183c */
[----:B------:R-:W-:Y:S04]  /*13910*/  LDSM.16.M88.4 R48, [R226+0x2000] ;  /* 0x00200000e230783b */ /* 0x000fe80000000200 */
[----:B------:R-:W2:Y:S03]  /*13920*/  LDSM.16.M88.4 R44, [R225+0x8000] ;  /* 0x00800000e12c783b */ /* 0x000ea60000000200 */
        /* <DEDUP_REMOVED lines=10> */
[C---:B-1----:R-:W-:Y:S08]  /*139d0*/  HMMA.16816.F32 R80, R116.reuse, R92, R80 ;  /* 0x0000005c7450723c */ /* 0x042ff00000001850 */
        /* <DEDUP_REMOVED lines=8> */
[C---:B------:R-:W-:Y:S08]  /*13a60*/  HMMA.16816.F32 R84, R116.reuse, R98, R84 ;  /* 0x000000627454723c */ /* 0x040ff00000001854 */
[C---:B------:R-:W-:Y:S08]  /*13a70*/  HMMA.16816.F32 R72, R116.reuse, R88, R72 ;  /* 0x000000587448723c */ /* 0x040ff00000001848 */
[----:B------:R-:W-:Y:S01]  /*13a80*/  HMMA.16816.F32 R96, R116, R90, R68 ;  /* 0x0000005a7460723c */ /* 0x000fe20000001844 */
[----:B------:R-:W-:Y:S04]  /*13a90*/  LDSM.16.M88.4 R68, [R222+0x2000] ;  /* 0x00200000de44783b */ /* 0x000fe80000000200 */
[----:B------:R-:W2:Y:S03]  /*13aa0*/  LDSM.16.M88.4 R88, [R219+0x8000] ;  /* 0x00800000db58783b */ /* 0x000ea60000000200 */
[----:B---3--:R-:W-:Y:S08]  /*13ab0*/  HMMA.16816.F32 R36, R8, R106, R36 ;  /* 0x0000006a0824723c */ /* 0x008ff00000001824 */
[----:B-1----:R-:W-:Y:S08]  /*13ac0*/  HMMA.16816.F32 R32, R48, R92, R32 ;  /* 0x0000005c3020723c */ /* 0x002ff00000001820 */
[----:B------:R-:W-:Y:S01]  /*13ad0*/  HMMA.16816.F32 R120, R8, R104, R40 ;  /* 0x000000680878723c */ /* 0x000fe20000001828 */
[----:B------:R-:W-:Y:S04]  /*13ae0*/  LDSM.16.M88.4 R40, [R221+0x2000] ;  /* 0x00200000dd28783b */ /* 0x000fe80000000200 */
[----:B------:R-:W-:Y:S03]  /*13af0*/  LDSM.16.M88.4 R104, [R219+0x8800] ;  /* 0x00880000db68783b */ /* 0x000fe60000000200 */
[C---:B----4-:R-:W-:Y:S08]  /*13b00*/  HMMA.16816.F32 R64, R116.reuse, R100, R64 ;  /* 0x000000647440723c */ /* 0x050ff00000001840 */
[----:B------:R-:W-:Y:S01]  /*13b10*/  HMMA.16816.F32 R100, R116, R102, R60 ;  /* 0x000000667464723c */ /* 0x000fe2000000183c */
[----:B------:R-:W1:Y:S04]  /*13b20*/  LDSM.16.M88.4 R60, [R208+0x4000] ;  /* 0x00400000d03c783b */ /* 0x000e680000000200 */
[----:B------:R-:W3:Y:S03]  /*13b30*/  LDSM.16.M88.4 R116, [R225+0x9800] ;  /* 0x00980000e174783b */ /* 0x000ee60000000200 */
[----:B--2---:R-:W-:Y:S08]  /*13b40*/  HMMA.16816.F32 R36, R68, R90, R36 ;  /* 0x0000005a4424723c */ /* 0x004ff00000001824 */
[----:B------:R-:W-:Y:S08]  /*13b50*/  HMMA.16816.F32 R32, R8, R44, R32 ;  /* 0x0000002c0820723c */ /* 0x000ff00000001820 */
[----:B------:R-:W-:Y:S01]  /*13b60*/  HMMA.16816.F32 R120, R68, R88, R120 ;  /* 0x000000584478723c */ /* 0x000fe20000001878 */
[----:B------:R-:W-:Y:S07]  /*13b70*/  LDSM.16.M88.4 R88, [R208+0x4800] ;  /* 0x00480000d058783b */ /* 0x000fee0000000200 */
        /* <DEDUP_REMOVED lines=8> */
[----:B------:R-:W1:Y:S07]  /*13c00*/  LDSM.16.M88.4 R60, [R223+0x5800] ;  /* 0x00580000df3c783b */ /* 0x000e6e0000000200 */
[----:B------:R-:W-:Y:S01]  /*13c10*/  HMMA.16816.F32 R28, R8, R46, R28 ;  /* 0x0000002e081c723c */ /* 0x000fe2000000181c */
[----:B------:R-:W5:Y:S01]  /*13c20*/  LDSM.16.M88.4 R44, [R219+0x9000] ;  /* 0x00900000db2c783b */ /* 0x000f620000000200 */
[----:B------:R-:W-:-:S06]  /*13c30*/  FMUL.FTZ R36, R36, c[0x0][0x2ec] ;  /* 0x0000bb0024247a20 */ /* 0x000fcc0000410000 */
[----:B---3--:R-:W-:Y:S08]  /*13c40*/  HMMA.16816.F32 R16, R48, R116, R16 ;  /* 0x000000743010723c */ /* 0x008ff00000001810 */
[----:B--2---:R-:W-:Y:S01]  /*13c50*/  HMMA.16816.F32 R20, R8, R94, R20 ;  /* 0x0000005e0814723c */ /* 0x004fe20000001814 */
[----:B------:R-:W-:Y:S02]  /*13c60*/  FMUL.FTZ R117, R123, c[0x0][0x2ec] ;  /* 0x0000bb007b757a20 */ /* 0x000fe40000410000 */
[----:B------:R-:W-:-:S02]  /*13c70*/  FMUL.FTZ R116, R121, c[0x0][0x2ec] ;  /* 0x0000bb0079747a20 */ /* 0x000fc40000410000 */
[----:B------:R-:W-:Y:S02]  /*13c80*/  FMUL.FTZ R6, R120, c[0x0][0x2ec] ;  /* 0x0000bb0078067a20 */ /* 0x000fe40000410000 */
[----:B------:R-:W2:Y:S01]  /*13c90*/  MUFU.TANH R117, R117 ;  /* 0x0000007500757308 */ /* 0x000ea20000002400 */
[----:B------:R-:W-:Y:S01]  /*13ca0*/  HMMA.16816.F32 R32, R40, R88, R32 ;  /* 0x000000582820723c */ /* 0x000fe20000001820 */
[----:B------:R-:W-:-:S06]  /*13cb0*/  FMUL.FTZ R122, R122, c[0x0][0x2ec] ;  /* 0x0000bb007a7a7a20 */ /* 0x000fcc0000410000 */
[----:B------:R3:W-:Y:S01]  /*13cc0*/  MUFU.TANH R88, R36 ;  /* 0x0000002400587308 */ /* 0x0007e20000002400 */
[----:B----4-:R-:W-:Y:S01]  /*13cd0*/  HMMA.16816.F32 R108, R48, R112, R108 ;  /* 0x00000070306c723c */ /* 0x010fe2000000186c */
[----:B------:R-:W-:-:S06]  /*13ce0*/  FMUL.FTZ R89, R37, c[0x0][0x2ec] ;  /* 0x0000bb0025597a20 */ /* 0x000fcc0000410000 */
[----:B------:R-:W-:Y:S01]  /*13cf0*/  FMUL.FTZ R112, R38, c[0x0][0x2ec] ;  /* 0x0000bb0026707a20 */ /* 0x000fe20000410000 */
[----:B------:R-:W-:Y:S01]  /*13d00*/  HMMA.16816.F32 R24, R8, R92, R24 ;  /* 0x0000005c0818723c */ /* 0x000fe20000001818 */
[----:B------:R-:W-:Y:S01]  /*13d10*/  FMUL.FTZ R113, R39, c[0x0][0x2ec] ;  /* 0x0000bb0027717a20 */ /* 0x000fe20000410000 */
[----:B------:R-:W-:Y:S01]  /*13d20*/  LDSM.16.M88.4 R92, [R225+0xa800] ;  /* 0x00a80000e15c783b */ /* 0x000fe20000000200 */
[----:B------:R-:W-:Y:S03]  /*13d30*/  MUFU.TANH R116, R116 ;  /* 0x0000007400747308 */ /* 0x000fe60000002400 */
[----:B---3--:R-:W3:Y:S02]  /*13d40*/  LDSM.16.M88.4 R36, [R219+0x9800] ;  /* 0x00980000db24783b */ /* 0x008ee40000000200 */
[----:B------:R-:W-:Y:S02]  /*13d50*/  HMMA.16816.F32 R28, R68, R106, R28 ;  /* 0x0000006a441c723c */ /* 0x000fe4000000181c */
[----:B------:R-:W4:Y:S01]  /*13d60*/  LDSM.16.M88.4 R104, [R208+0x5000] ;  /* 0x00500000d068783b */ /* 0x000f220000000200 */
[----:B------:R-:W2:Y:S05]  /*13d70*/  MUFU.TANH R112, R112 ;  /* 0x0000007000707308 */ /* 0x000eaa0000002400 */
[----:B-1----:R-:W-:Y:S03]  /*13d80*/  HMMA.16816.F32 R16, R8, R60, R16 ;  /* 0x0000003c0810723c */ /* 0x002fe60000001810 */
[----:B------:R-:W-:Y:S05]  /*13d90*/  MUFU.TANH R89, R89 ;  /* 0x0000005900597308 */ /* 0x000fea0000002400 */
[C---:B-----5:R-:W-:Y:S03]  /*13da0*/  HMMA.16816.F32 R20, R68.reuse, R46, R20 ;  /* 0x0000002e4414723c */ /* 0x060fe60000001814 */
[----:B------:R-:W-:Y:S05]  /*13db0*/  MUFU.TANH R113, R113 ;  /* 0x0000007100717308 */ /* 0x000fea0000002400 */
[----:B------:R-:W-:Y:S01]  /*13dc0*/  HMMA.16816.F32 R24, R68, R44, R24 ;  /* 0x0000002c4418723c */ /* 0x000fe20000001818 */
[----:B------:R-:W1:Y:S02]  /*13dd0*/  LDSM.16.M88.4 R44, [R208+0x5800] ;  /* 0x00580000d02c783b */ /* 0x000e640000000200 */
[----:B------:R-:W-:Y:S05]  /*13de0*/  MUFU.TANH R6, R6 ;  /* 0x0000000600067308 */ /* 0x000fea0000002400 */
[----:B------:R-:W-:Y:S08]  /*13df0*/  HMMA.16816.F32 R12, R48, R118, R12 ;  /* 0x00000076300c723c */ /* 0x000ff0000000180c */
[----:B---3--:R-:W-:Y:S08]  /*13e00*/  HMMA.16816.F32 R16, R68, R36, R16 ;  /* 0x000000244410723c */ /* 0x008ff00000001810 */
[----:B----4-:R-:W-:Y:S08]  /*13e10*/  HMMA.16816.F32 R20, R40, R106, R20 ;  /* 0x0000006a2814723c */ /* 0x010ff00000001814 */
[----:B------:R-:W-:Y:S01]  /*13e20*/  HMMA.16816.F32 R12, R8, R62, R12 ;  /* 0x0000003e080c723c */ /* 0x000fe2000000180c */
[----:B------:R-:W-:Y:S07]  /*13e30*/  LDSM.16.M88.4 R60, [R225+0xb000] ;  /* 0x00b00000e13c783b */ /* 0x000fee0000000200 */
[C---:B------:R-:W-:Y:S07]  /*13e40*/  HMMA.16816.F32 R28, R40.reuse, R90, R28 ;  /* 0x0000005a281c723c */ /* 0x040fee000000181c */
[----:B------:R-:W-:Y:S01]  /*13e50*/  FMUL.FTZ R91, R32, c[0x0][0x2ec] ;  /* 0x0000bb00205b7a20 */ /* 0x000fe20000410000 */
[----:B-1----:R-:W-:Y:S01]  /*13e60*/  HMMA.16816.F32 R16, R40, R44, R16 ;  /* 0x0000002c2810723c */ /* 0x002fe20000001810 */
[----:B------:R-:W-:-:S02]  /*13e70*/  FMUL.FTZ R175, R20, c[0x0][0x2ec] ;  /* 0x0000bb0014af7a20 */ /* 0x000fc40000410000 */
[----:B------:R-:W-:Y:S02]  /*13e80*/  FMUL.FTZ R140, R22, c[0x0][0x2ec] ;  /* 0x0000bb00168c7a20 */ /* 0x000fe40000410000 */
[----:B------:R-:W-:Y:S01]  /*13e90*/  FMUL.FTZ R138, R23, c[0x0][0x2ec] ;  /* 0x0000bb00178a7a20 */ /* 0x000fe20000410000 */
[----:B------:R-:W1:Y:S01]  /*13ea0*/  MUFU.TANH R91, R91 ;  /* 0x0000005b005b7308 */ /* 0x000e620000002400 */
[----:B------:R-:W-:Y:S01]  /*13eb0*/  FMUL.FTZ R44, R21, c[0x0][0x2ec] ;  /* 0x0000bb00152c7a20 */ /* 0x000fe20000410000 */
[----:B------:R-:W-:Y:S01]  /*13ec0*/  HMMA.16816.F32 R12, R68, R38, R12 ;  /* 0x00000026440c723c */ /* 0x000fe2000000180c */
[----:B------:R-:W3:Y:S01]  /*13ed0*/  LDSM.16.M88.4 R20, [R223+0x6800] ;  /* 0x00680000df14783b */ /* 0x000ee20000000200 */
[----:B------:R-:W-:-:S03]  /*13ee0*/  FMUL.FTZ R90, R33, c[0x0][0x2ec] ;  /* 0x0000bb00215a7a20 */ /* 0x000fc60000410000 */
[----:B------:R-:W-:Y:S01]  /*13ef0*/  LDSM.16.M88.4 R36, [R208+0x6000] ;  /* 0x00600000d024783b */ /* 0x000fe20000000200 */
[----:B------:R-:W-:Y:S02]  /*13f00*/  MUFU.TANH R175, R175 ;  /* 0x000000af00af7308 */ /* 0x000fe40000002400 */
[----:B------:R-:W-:Y:S01]  /*13f10*/  HMMA.16816.F32 R84, R48, R114, R84 ;  /* 0x000000723054723c */ /* 0x000fe20000001854 */
[----:B------:R-:W-:-:S05]  /*13f20*/  FMUL.FTZ R28, R28, c[0x0][0x2ec] ;  /* 0x0000bb001c1c7a20 */ /* 0x000fca0000410000 */
[----:B------:R-:W-:Y:S01]  /*13f30*/  MUFU.TANH R90, R90 ;  /* 0x0000005a005a7308 */ /* 0x000fe20000002400 */
[----:B------:R-:W-:Y:S01]  /*13f40*/  FMUL.FTZ R115, R34, c[0x0][0x2ec] ;  /* 0x0000bb0022737a20 */ /* 0x000fe20000410000 */
[----:B------:R-:W-:Y:S01]  /*13f50*/  HMMA.16816.F32 R80, R48, R92, R80 ;  /* 0x0000005c3050723c */ /* 0x000fe20000001850 */
[----:B------:R-:W-:Y:S02]  /*13f60*/  FMUL.FTZ R114, R35, c[0x0][0x2ec] ;  /* 0x0000bb0023727a20 */ /* 0x000fe40000410000 */
[----:B------:R-:W4:Y:S01]  /*13f70*/  LDSM.16.M88.4 R32, [R223+0x6000] ;  /* 0x00600000df20783b */ /* 0x000f220000000200 */
[----:B------:R-:W-:Y:S02]  /*13f80*/  FMUL.FTZ R16, R16, c[0x0][0x2ec] ;  /* 0x0000bb0010107a20 */ /* 0x000fe40000410000 */
[----:B------:R-:W-:Y:S01]  /*13f90*/  FMUL.FTZ R145, R17, c[0x0][0x2ec] ;  /* 0x0000bb0011917a20 */ /* 0x000fe20000410000 */
[----:B------:R-:W5:Y:S01]  /*13fa0*/  MUFU.TANH R115, R115 ;  /* 0x0000007300737308 */ /* 0x000f620000002400 */
[----:B------:R-:W-:Y:S01]  /*13fb0*/  FMUL.FTZ R156, R18, c[0x0][0x2ec] ;  /* 0x0000bb00129c7a20 */ /* 0x000fe20000410000 */
[----:B------:R-:W-:Y:S01]  /*13fc0*/  HMMA.16816.F32 R12, R40, R46, R12 ;  /* 0x0000002e280c723c */ /* 0x000fe2000000180c */
[----:B------:R-:W-:-:S02]  /*13fd0*/  FMUL.FTZ R146, R19, c[0x0][0x2ec] ;  /* 0x0000bb0013927a20 */ /* 0x000fc40000410000 */
[----:B------:R-:W-:Y:S02]  /*13fe0*/  FMUL.FTZ R92, R29, c[0x0][0x2ec] ;  /* 0x0000bb001d5c7a20 */ /* 0x000fe40000410000 */
[----:B------:R-:W-:Y:S01]  /*13ff0*/  FMUL.FTZ R93, R30, c[0x0][0x2ec] ;  /* 0x0000bb001e5d7a20 */ /* 0x000fe20000410000 */
[----:B------:R1:W-:Y:S01]  /*14000*/  MUFU.TANH R45, R16 ;  /* 0x00000010002d7308 */ /* 0x0003e20000002400 */
[----:B------:R-:W-:Y:S01]  /*14010*/  IMAD.IADD R47, R3, 0x1, R134 ;  /* 0x00000001032f7824 */ /* 0x000fe200078e0286 */
[----:B------:R-:W-:Y:S04]  /*14020*/  HMMA.16816.F32 R24, R40, R104, R24 ;  /* 0x000000682818723c */ /* 0x000fe80000001818 */
[----:B------:R-:W-:Y:S02]  /*14030*/  IADD3 R4, R47, 0x8, RZ ;  /* 0x000000082f047810 */ /* 0x000fe40007ffe0ff */
[----:B------:R2:W2:Y:S01]  /*14040*/  MUFU.TANH R104, R28 ;  /* 0x0000001c00687308 */ /* 0x0004a20000002400 */
[----:B------:R-:W-:Y:S01]  /*14050*/  FMUL.FTZ R105, R31, c[0x0][0x2ec] ;  /* 0x0000bb001f697a20 */ /* 0x000fe20000410000 */
[----:B------:R-:W-:Y:S01]  /*14060*/  HMMA.16816.F32 R76, R48, R94, R76 ;  /* 0x0000005e304c723c */ /* 0x000fe2000000184c */
[----:B-1----:R-:W1:Y:S05]  /*14070*/  LDSM.16.M88.4 R16, [R219+0xa800] ;  /* 0x00a80000db10783b */ /* 0x002e6a0000000200 */
[----:B------:R-:W1:Y:S02]  /*14080*/  MUFU.TANH R114, R114 ;  /* 0x0000007200727308 */ /* 0x000e640000002400 */
[----:B---3--:R-:W-:Y:S01]  /*14090*/  HMMA.16816.F32 R80, R8, R20, R80 ;  /* 0x000000140850723c */ /* 0x008fe20000001850 */
[----:B------:R-:W-:-:S02]  /*140a0*/  FMUL.FTZ R12, R12, c[0x0][0x2ec] ;  /* 0x0000bb000c0c7a20 */ /* 0x000fc40000410000 */
[----:B------:R-:W-:Y:S02]  /*140b0*/  FMUL.FTZ R135, R13, c[0x0][0x2ec] ;  /* 0x0000bb000d877a20 */ /* 0x000fe40000410000 */
[----:B------:R-:W-:Y:S01]  /*140c0*/  FMUL.FTZ R154, R14, c[0x0][0x2ec] ;  /* 0x0000bb000e9a7a20 */ /* 0x000fe20000410000 */
[----:B--2---:R-:W2:Y:S01]  /*140d0*/  LDSM.16.M88.4 R28, [R219+0xa000] ;  /* 0x00a00000db1c783b */ /* 0x004ea20000000200 */
[----:B------:R3:W-:Y:S01]  /*140e0*/  MUFU.TANH R143, R12 ;  /* 0x0000000c008f7308 */ /* 0x0007e20000002400 */
[----:B------:R-:W-:Y:S01]  /*140f0*/  FMUL.FTZ R106, R24, c[0x0][0x2ec] ;  /* 0x0000bb00186a7a20 */ /* 0x000fe20000410000 */
[----:B------:R-:W-:Y:S01]  /*14100*/  HMMA.16816.F32 R72, R48, R60, R72 ;  /* 0x0000003c3048723c */ /* 0x000fe20000001848 */
[----:B------:R-:W-:Y:S02]  /*14110*/  FMUL.FTZ R177, R25, c[0x0][0x2ec] ;  /* 0x0000bb0019b17a20 */ /* 0x000fe40000410000 */
[----:B------:R-:W-:Y:S02]  /*14120*/  FMUL.FTZ R94, R26, c[0x0][0x2ec] ;  /* 0x0000bb001a5e7a20 */ /* 0x000fe40000410000 */
[----:B------:R-:W-:Y:S01]  /*14130*/  FMUL.FTZ R178, R27, c[0x0][0x2ec] ;  /* 0x0000bb001bb27a20 */ /* 0x000fe20000410000 */
[----:B------:R-:W1:Y:S01]  /*14140*/  MUFU.TANH R92, R92 ;  /* 0x0000005c005c7308 */ /* 0x000e620000002400 */
[----:B------:R-:W-:Y:S01]  /*14150*/  LDSM.16.M88.4 R24, [R225+0xb800] ;  /* 0x00b80000e118783b */ /* 0x000fe20000000200 */
[----:B----4-:R-:W-:Y:S01]  /*14160*/  HMMA.16816.F32 R108, R8, R32, R108 ;  /* 0x00000020086c723c */ /* 0x010fe2000000186c */
[----:B------:R-:W-:-:S02]  /*14170*/  FMUL.FTZ R148, R15, c[0x0][0x2ec] ;  /* 0x0000bb000f947a20 */ /* 0x000fc40000410000 */
[----:B---3--:R-:W-:Y:S03]  /*14180*/  LDSM.16.M88.4 R12, [R208+0x6800] ;  /* 0x00680000d00c783b */ /* 0x008fe60000000200 */
[----:B------:R-:W3:Y:S02]  /*14190*/  MUFU.TANH R105, R105 ;  /* 0x0000006900697308 */ /* 0x000ee40000002400 */
[C---:B------:R-:W-:Y:S01]  /*141a0*/  HMMA.16816.F32 R84, R8.reuse, R34, R84 ;  /* 0x000000220854723c */ /* 0x040fe20000001854 */
[----:B------:R-:W4:Y:S05]  /*141b0*/  LDSM.16.M88.4 R32, [R223+0x7000] ;  /* 0x00700000df20783b */ /* 0x000f2a0000000200 */
[----:B------:R-:W2:Y:S02]  /*141c0*/  MUFU.TANH R106, R106 ;  /* 0x0000006a006a7308 */ /* 0x000ea40000002400 */
[----:B------:R-:W-:Y:S01]  /*141d0*/  HMMA.16816.F32 R76, R8, R22, R76 ;  /* 0x00000016084c723c */ /* 0x000fe2000000184c */
[----:B------:R-:W3:Y:S05]  /*141e0*/  LDSM.16.M88.4 R20, [R219+0xb000] ;  /* 0x00b00000db14783b */ /* 0x000eea0000000200 */
[----:B------:R-:W2:Y:S02]  /*141f0*/  MUFU.TANH R94, R94 ;  /* 0x0000005e005e7308 */ /* 0x000ea40000002400 */
[----:B-1----:R-:W-:Y:S07]  /*14200*/  HMMA.16816.F32 R80, R68, R16, R80 ;  /* 0x000000104450723c */ /* 0x002fee0000001850 */
[----:B------:R-:W-:Y:S01]  /*14210*/  IADD3 R17, R58, R59, -R230 ;  /* 0x0000003b3a117210 */ /* 0x000fe20007ffe8e6 */
[----:B------:R-:W-:Y:S01]  /*14220*/  HMMA.16816.F32 R96, R48, R62, R96 ;  /* 0x0000003e3060723c */ /* 0x000fe20000001860 */
[----:B------:R-:W-:Y:S01]  /*14230*/  IADD3 R16, R47, 0x1, RZ ;  /* 0x000000012f107810 */ /* 0x000fe20007ffe0ff */
[----:B------:R-:W1:Y:S01]  /*14240*/  MUFU.TANH R93, R93 ;  /* 0x0000005d005d7308 */ /* 0x000e620000002400 */
[----:B------:R-:W-:-:S04]  /*14250*/  IADD3 R17, R17, c[0x0][0x2e8], RZ ;  /* 0x0000ba0011117a10 */ /* 0x000fc80007ffe0ff */
[C---:B------:R-:W-:Y:S01]  /*14260*/  IADD3 R133, R17.reuse, 0x8, RZ ;  /* 0x0000000811857810 */ /* 0x040fe20007ffe0ff */
[C---:B------:R-:W-:Y:S01]  /*14270*/  HMMA.16816.F32 R76, R68.reuse, R18, R76 ;  /* 0x00000012444c723c */ /* 0x040fe2000000184c */
[-C--:B------:R-:W-:Y:S01]  /*14280*/  IMNMX R2, R17, R58.reuse, PT ;  /* 0x0000003a11027217 */ /* 0x080fe20003800200 */
[----:B------:R-:W1:Y:S01]  /*14290*/  MUFU.TANH R178, R178 ;  /* 0x000000b200b27308 */ /* 0x000e620000002400 */
[----:B------:R-:W-:Y:S02]  /*142a0*/  IMNMX R133, R133, R58, PT ;  /* 0x0000003a85857217 */ /* 0x000fe40003800200 */
[CC--:B------:R-:W-:Y:S02]  /*142b0*/  ISETP.GE.AND P1, PT, R16.reuse, R2.reuse, PT ;  /* 0x000000021000720c */ /* 0x0c0fe40003f26270 */
[-C--:B------:R-:W-:Y:S01]  /*142c0*/  ISETP.GE.AND P0, PT, R16, R133.reuse, PT ;  /* 0x000000851000720c */ /* 0x080fe20003f06270 */
[----:B--2---:R-:W-:Y:S01]  /*142d0*/  HMMA.16816.F32 R108, R68, R28, R108 ;  /* 0x0000001c446c723c */ /* 0x004fe2000000186c */
[----:B------:R-:W2:Y:S01]  /*142e0*/  LDSM.16.M88.4 R16, [R223+0x7800] ;  /* 0x00780000df10783b */ /* 0x000ea20000000200 */
[C---:B------:R-:W-:Y:S01]  /*142f0*/  ISETP.GE.AND P2, PT, R4.reuse, R2, PT ;  /* 0x000000020400720c */ /* 0x040fe20003f46270 */
[----:B------:R-:W1:Y:S01]  /*14300*/  MUFU.TANH R177, R177 ;  /* 0x000000b100b17308 */ /* 0x000e620000002400 */
[----:B------:R-:W-:-:S02]  /*14310*/  ISETP.GE.AND P3, PT, R4, R133, PT ;  /* 0x000000850400720c */ /* 0x000fc40003f66270 */
[----:B------:R-:W-:Y:S02]  /*14320*/  FSEL R4, R117, -INF , !P0 ;  /* 0xff80000075047808 */ /* 0x000fe40004000000 */
[----:B----4-:R-:W-:Y:S01]  /*14330*/  HMMA.16816.F32 R72, R8, R32, R72 ;  /* 0x000000200848723c */ /* 0x010fe20000001848 */
[----:B------:R-:W-:Y:S02]  /*14340*/  FSEL R112, R112, -INF , !P3 ;  /* 0xff80000070707808 */ /* 0x000fe40005800000 */
[----:B------:R-:W4:Y:S05]  /*14350*/  MUFU.TANH R140, R140 ;  /* 0x0000008c008c7308 */ /* 0x000f2a0000002400 */
[----:B------:R-:W-:Y:S03]  /*14360*/  HMMA.16816.F32 R64, R48, R24, R64 ;  /* 0x000000183040723c */ /* 0x000fe60000001840 */
[----:B------:R-:W1:Y:S05]  /*14370*/  MUFU.TANH R138, R138 ;  /* 0x0000008a008a7308 */ /* 0x000e6a0000002400 */
[----:B------:R-:W-:Y:S03]  /*14380*/  HMMA.16816.F32 R80, R40, R12, R80 ;  /* 0x0000000c2850723c */ /* 0x000fe60000001850 */
[----:B------:R-:W1:Y:S04]  /*14390*/  MUFU.TANH R156, R156 ;  /* 0x0000009c009c7308 */ /* 0x000e680000002400 */
[C---:B------:R-:W-:Y:S01]  /*143a0*/  IADD3 R12, R47.reuse, 0x9, RZ ;  /* 0x000000092f0c7810 */ /* 0x040fe20007ffe0ff */
[----:B------:R-:W-:Y:S01]  /*143b0*/  HMMA.16816.F32 R100, R48, R26, R100 ;  /* 0x0000001a3064723c */ /* 0x000fe20000001864 */
[----:B------:R-:W1:Y:S01]  /*143c0*/  LDSM.16.M88.4 R24, [R208+0x7000] ;  /* 0x00700000d018783b */ /* 0x000e620000000200 */
[----:B------:R-:W-:Y:S01]  /*143d0*/  IADD3 R13, R47, 0x10, RZ ;  /* 0x000000102f0d7810 */ /* 0x000fe20007ffe0ff */
[----:B------:R-:W1:Y:S01]  /*143e0*/  MUFU.TANH R44, R44 ;  /* 0x0000002c002c7308 */ /* 0x000e620000002400 */
[----:B------:R-:W-:-:S02]  /*143f0*/  ISETP.GE.AND P4, PT, R12, R2, PT ;  /* 0x000000020c00720c */ /* 0x000fc40003f86270 */
[-C--:B------:R-:W-:Y:S02]  /*14400*/  ISETP.GE.AND P5, PT, R12, R133.reuse, PT ;  /* 0x000000850c00720c */ /* 0x080fe40003fa6270 */
[----:B------:R-:W-:Y:S01]  /*14410*/  IADD3 R12, R47, 0x11, RZ ;  /* 0x000000112f0c7810 */ /* 0x000fe20007ffe0ff */
[C---:B------:R-:W-:Y:S01]  /*14420*/  HMMA.16816.F32 R84, R68.reuse, R30, R84 ;  /* 0x0000001e4454723c */ /* 0x040fe20000001854 */
[----:B------:R-:W-:Y:S01]  /*14430*/  FSEL R49, R88, -INF , !P2 ;  /* 0xff80000058317808 */ /* 0x000fe20005000000 */
[----:B------:R-:W1:Y:S01]  /*14440*/  MUFU.TANH R146, R146 ;  /* 0x0000009200927308 */ /* 0x000e620000002400 */
[-C--:B------:R-:W-:Y:S02]  /*14450*/  ISETP.GE.AND P6, PT, R13, R2.reuse, PT ;  /* 0x000000020d00720c */ /* 0x080fe40003fc6270 */
[CC--:B------:R-:W-:Y:S02]  /*14460*/  ISETP.GE.AND P2, PT, R12.reuse, R2.reuse, PT ;  /* 0x000000020c00720c */ /* 0x0c0fe40003f46270 */
[-C--:B------:R-:W-:Y:S01]  /*14470*/  ISETP.GE.AND P0, PT, R12, R133.reuse, PT ;  /* 0x000000850c00720c */ /* 0x080fe20003f06270 */
[----:B---3--:R-:W-:Y:S01]  /*14480*/  HMMA.16816.F32 R72, R68, R20, R72 ;  /* 0x000000144448723c */ /* 0x008fe20000001848 */
[----:B------:R-:W-:Y:S01]  /*14490*/  IADD3 R12, R47, 0x19, RZ ;  /* 0x000000192f0c7810 */ /* 0x000fe20007ffe0ff */
[----:B------:R-:W-:Y:S01]  /*144a0*/  MUFU.TANH R135, R135 ;  /* 0x0000008700877308 */ /* 0x000fe20000002400 */
[----:B------:R-:W-:Y:S01]  /*144b0*/  FSEL R51, R116, -INF , !P1 ;  /* 0xff80000074337808 */ /* 0x000fe20004800000 */
[----:B------:R-:W-:Y:S01]  /*144c0*/  FMUL.FTZ R80, R80, c[0x0][0x2ec] ;  /* 0x0000bb0050507a20 */ /* 0x000fe20000410000 */
[----:B------:R-:W-:Y:S01]  /*144d0*/  ISETP.GE.AND P1, PT, R13, R133, PT ;  /* 0x000000850d00720c */ /* 0x000fe20003f26270 */
[----:B------:R-:W-:Y:S01]  /*144e0*/  FMUL.FTZ R83, R83, c[0x0][0x2ec] ;  /* 0x0000bb0053537a20 */ /* 0x000fe20000410000 */
[----:B------:R-:W-:Y:S01]  /*144f0*/  IADD3 R13, R47, 0x18, RZ ;  /* 0x000000182f0d7810 */ /* 0x000fe20007ffe0ff */
[----:B------:R-:W-:Y:S01]  /*14500*/  HMMA.16816.F32 R108, R40, R36, R108 ;  /* 0x00000024286c723c */ /* 0x000fe2000000186c */
[----:B------:R-:W-:Y:S01]  /*14510*/  FSEL R91, R91, -INF , !P6 ;  /* 0xff8000005b5b7808 */ /* 0x000fe20007000000 */
[----:B------:R-:W3:Y:S01]  /*14520*/  MUFU.TANH R154, R154 ;  /* 0x0000009a009a7308 */ /* 0x000ee20000002400 */
[-C--:B------:R-:W-:Y:S01]  /*14530*/  ISETP.GE.AND P6, PT, R12, R2.reuse, PT ;  /* 0x000000020c00720c */ /* 0x080fe20003fc6270 */
[----:B------:R-:W-:Y:S01]  /*14540*/  FMUL.FTZ R81, R81, c[0x0][0x2ec] ;  /* 0x0000bb0051517a20 */ /* 0x000fe20000410000 */
[----:B------:R-:W-:Y:S01]  /*14550*/  ISETP.GE.AND P3, PT, R13, R2, PT ;  /* 0x000000020d00720c */ /* 0x000fe20003f66270 */
[----:B------:R-:W-:Y:S01]  /*14560*/  FMUL.FTZ R82, R82, c[0x0][0x2ec] ;  /* 0x0000bb0052527a20 */ /* 0x000fe20000410000 */
[----:B------:R-:W-:Y:S01]  /*14570*/  P2R R20, PR, RZ, 0x40 ;  /* 0x00000040ff147803 */ /* 0x000fe20000000000 */
[----:B------:R-:W-:Y:S01]  /*14580*/  HMMA.16816.F32 R96, R8, R34, R96 ;  /* 0x000000220860723c */ /* 0x000fe20000001860 */
[----:B------:R-:W-:Y:S01]  /*14590*/  IADD3 R21, R47, 0x20, RZ ;  /* 0x000000202f157810 */ /* 0x000fe20007ffe0ff */
[----:B------:R-:W1:Y:S01]  /*145a0*/  MUFU.TANH R148, R148 ;  /* 0x0000009400947308 */ /* 0x000e620000002400 */
[----:B------:R-:W-:-:S02]  /*145b0*/  FSEL R89, R89, -INF , !P4 ;  /* 0xff80000059597808 */ /* 0x000fc40006000000 */
[----:B------:R-:W-:Y:S02]  /*145c0*/  FSEL R46, R113, -INF , !P5 ;  /* 0xff800000712e7808 */ /* 0x000fe40006800000 */
[-C--:B------:R-:W-:Y:S01]  /*145d0*/  ISETP.GE.AND P5, PT, R13, R133.reuse, PT ;  /* 0x000000850d00720c */ /* 0x080fe20003fa6270 */
[----:B--2---:R-:W-:Y:S01]  /*145e0*/  HMMA.16816.F32 R64, R8, R16, R64 ;  /* 0x000000100840723c */ /* 0x004fe20000001840 */
[----:B-----5:R-:W-:Y:S01]  /*145f0*/  FSEL R36, R115, -INF , !P1 ;  /* 0xff80000073247808 */ /* 0x020fe20004800000 */
[----:B------:R-:W2:Y:S01]  /*14600*/  MUFU.TANH R145, R145 ;  /* 0x0000009100917308 */ /* 0x000ea20000002400 */
[-C--:B------:R-:W-:Y:S02]  /*14610*/  ISETP.GE.AND P4, PT, R12, R133.reuse, PT ;  /* 0x000000850c00720c */ /* 0x080fe40003f86270 */
[----:B------:R-:W-:Y:S02]  /*14620*/  FSEL R35, R104, -INF , !P3 ;  /* 0xff80000068237808 */ /* 0x000fe40005800000 */
[----:B------:R-:W-:Y:S01]  /*14630*/  IADD3 R17, R47, 0x21, RZ ;  /* 0x000000212f117810 */ /* 0x000fe20007ffe0ff */
[C---:B------:R-:W-:Y:S01]  /*14640*/  HMMA.16816.F32 R76, R40.reuse, R14, R76 ;  /* 0x0000000e284c723c */ /* 0x040fe2000000184c */
[----:B------:R-:W5:Y:S01]  /*14650*/  LDSM.16.M88.4 R12, [R219+0xb800] ;  /* 0x00b80000db0c783b */ /* 0x000f620000000200 */
[CC--:B------:R-:W-:Y:S01]  /*14660*/  ISETP.GE.AND P6, PT, R21.reuse, R2.reuse, PT ;  /* 0x000000021500720c */ /* 0x0c0fe20003fc6270 */
[----:B------:R-:W-:Y:S01]  /*14670*/  FMUL.FTZ R110, R110, c[0x0][0x2ec] ;  /* 0x0000bb006e6e7a20 */ /* 0x000fe20000410000 */
[-C--:B------:R-:W-:Y:S01]  /*14680*/  ISETP.GE.AND P1, PT, R21, R133.reuse, PT ;  /* 0x000000851500720c */ /* 0x080fe20003f26270 */
[----:B------:R-:W-:Y:S01]  /*14690*/  FMUL.FTZ R108, R108, c[0x0][0x2ec] ;  /* 0x0000bb006c6c7a20 */ /* 0x000fe20000410000 */
[----:B------:R-:W-:Y:S01]  /*146a0*/  ISETP.NE.AND P3, PT, R20, RZ, PT ;  /* 0x000000ff1400720c */ /* 0x000fe20003f65270 */
[----:B------:R-:W2:Y:S01]  /*146b0*/  MUFU.TANH R176, R110 ;  /* 0x0000006e00b07308 */ /* 0x000ea20000002400 */
[----:B------:R-:W-:Y:S01]  /*146c0*/  IADD3 R21, R47, 0x28, RZ ;  /* 0x000000282f157810 */ /* 0x000fe20007ffe0ff */
[C---:B------:R-:W-:Y:S01]  /*146d0*/  HMMA.16816.F32 R84, R40.reuse, R38, R84 ;  /* 0x000000262854723c */ /* 0x040fe20000001854 */
[----:B------:R-:W-:Y:S01]  /*146e0*/  FSEL R33, R90, -INF , !P2 ;  /* 0xff8000005a217808 */ /* 0x000fe20005000000 */
[----:B------:R-:W-:Y:S01]  /*146f0*/  FMUL.FTZ R111, R111, c[0x0][0x2ec] ;  /* 0x0000bb006f6f7a20 */ /* 0x000fe20000410000 */
[----:B------:R-:W-:Y:S01]  /*14700*/  FSEL R16, R114, -INF , !P0 ;  /* 0xff80000072107808 */ /* 0x000fe20004000000 */
[----:B------:R-:W-:Y:S01]  /*14710*/  FMUL.FTZ R109, R109, c[0x0][0x2ec] ;  /* 0x0000bb006d6d7a20 */ /* 0x000fe20000410000 */
[C---:B------:R-:W-:Y:S01]  /*14720*/  ISETP.GE.AND P2, PT, R17.reuse, R2, PT ;  /* 0x000000021100720c */ /* 0x040fe20003f46270 */
[----:B------:R-:W2:Y:S01]  /*14730*/  MUFU.TANH R161, R108 ;  /* 0x0000006c00a17308 */ /* 0x000ea20000002400 */
[----:B------:R-:W-:Y:S01]  /*14740*/  ISETP.GE.AND P0, PT, R17, R133, PT ;  /* 0x000000851100720c */ /* 0x000fe20003f06270 */
[----:B-1----:R-:W-:Y:S01]  /*14750*/  HMMA.16816.F32 R72, R40, R24, R72 ;  /* 0x000000182848723c */ /* 0x002fe20000001848 */
[----:B------:R-:W-:-:S02]  /*14760*/  FSEL R17, R92, -INF , !P3 ;  /* 0xff8000005c117808 */ /* 0x000fc40005800000 */
[-C--:B------:R-:W-:Y:S02]  /*14770*/  ISETP.GE.AND P3, PT, R21, R2.reuse, PT ;  /* 0x000000021500720c */ /* 0x080fe40003f66270 */
[----:B------:R-:W-:Y:S01]  /*14780*/  FSEL R32, R105, -INF , !P4 ;  /* 0xff80000069207808 */ /* 0x000fe20006000000 */
[----:B------:R-:W1:Y:S01]  /*14790*/  MUFU.TANH R160, R111 ;  /* 0x0000006f00a07308 */ /* 0x000e620000002400 */
[-C--:B------:R-:W-:Y:S01]  /*147a0*/  ISETP.GE.AND P4, PT, R21, R133.reuse, PT ;  /* 0x000000851500720c */ /* 0x080fe20003f86270 */
[----:B------:R-:W-:Y:S01]  /*147b0*/  HMMA.16816.F32 R96, R68, R22, R96 ;  /* 0x000000164460723c */ /* 0x000fe20000001860 */
[----:B------:R-:W-:Y:S01]  /*147c0*/  IADD3 R20, R47, 0x29, RZ ;  /* 0x000000292f147810 */ /* 0x000fe20007ffe0ff */
[----:B------:R-:W-:Y:S01]  /*147d0*/  FMUL.FTZ R76, R76, c[0x0][0x2ec] ;  /* 0x0000bb004c4c7a20 */ /* 0x000fe20000410000 */
[----:B------:R-:W-:Y:S01]  /*147e0*/  P2R R21, PR, RZ, 0x8 ;  /* 0x00000008ff157803 */ /* 0x000fe20000000000 */
[----:B------:R-:W-:Y:S01]  /*147f0*/  FMUL.FTZ R77, R77, c[0x0][0x2ec] ;  /* 0x0000bb004d4d7a20 */ /* 0x000fe20000410000 */
[----:B------:R-:W-:Y:S01]  /*14800*/  FSEL R39, R106, -INF , !P6 ;  /* 0xff8000006a277808 */ /* 0x000fe20007000000 */
[----:B------:R-:W1:Y:S01]  /*14810*/  MUFU.TANH R155, R109 ;  /* 0x0000006d009b7308 */ /* 0x000e620000002400 */
[----:B------:R-:W-:Y:S01]  /*14820*/  FSEL R38, R94, -INF , !P1 ;  /* 0xff8000005e267808 */ /* 0x000fe20004800000 */
[----:B------:R-:W-:Y:S01]  /*14830*/  HMMA.16816.F32 R100, R8, R18, R100 ;  /* 0x000000120864723c */ /* 0x000fe20000001864 */
[-C--:B------:R-:W-:Y:S01]  /*14840*/  ISETP.GE.AND P6, PT, R20, R2.reuse, PT ;  /* 0x000000021400720c */ /* 0x080fe20003fc6270 */
[----:B------:R-:W-:Y:S01]  /*14850*/  FMUL.FTZ R86, R86, c[0x0][0x2ec] ;  /* 0x0000bb0056567a20 */ /* 0x000fe20000410000 */
[----:B------:R-:W-:Y:S01]  /*14860*/  ISETP.NE.AND P1, PT, R21, RZ, PT ;  /* 0x000000ff1500720c */ /* 0x000fe20003f25270 */
[----:B------:R-:W-:Y:S01]  /*14870*/  FMUL.FTZ R85, R85, c[0x0][0x2ec] ;  /* 0x0000bb0055557a20 */ /* 0x000fe20000410000 */
[-C--:B------:R-:W-:Y:S01]  /*14880*/  ISETP.GE.AND P3, PT, R20, R133.reuse, PT ;  /* 0x000000851400720c */ /* 0x080fe20003f66270 */
[----:B------:R-:W-:Y:S01]  /*14890*/  FMUL.FTZ R87, R87, c[0x0][0x2ec] ;  /* 0x0000bb0057577a20 */ /* 0x000fe20000410000 */
[----:B------:R-:W-:Y:S01]  /*148a0*/  IADD3 R20, R47, 0x31, RZ ;  /* 0x000000312f147810 */ /* 0x000fe20007ffe0ff */
[----:B-----5:R-:W-:Y:S01]  /*148b0*/  HMMA.16816.F32 R28, R68, R12, R64 ;  /* 0x0000000c441c723c */ /* 0x020fe20000001840 */
[----:B------:R-:W-:Y:S01]  /*148c0*/  FSEL R175, R175, -INF , !P1 ;  /* 0xff800000afaf7808 */ /* 0x000fe20004800000 */
[----:B------:R-:W5:Y:S01]  /*148d0*/  MUFU.TANH R164, R86 ;  /* 0x0000005600a47308 */ /* 0x000f620000002400 */
[----:B------:R-:W-:Y:S01]  /*148e0*/  IADD3 R21, R47, 0x30, RZ ;  /* 0x000000302f157810 */ /* 0x000fe20007ffe0ff */
[----:B------:R-:W-:Y:S01]  /*148f0*/  FMUL.FTZ R84, R84, c[0x0][0x2ec] ;  /* 0x0000bb0054547a20 */ /* 0x000fe20000410000 */
[-C--:B------:R-:W-:Y:S01]  /*14900*/  ISETP.GE.AND P1, PT, R20, R2.reuse, PT ;  /* 0x000000021400720c */ /* 0x080fe20003f26270 */
[----:B------:R-:W-:Y:S01]  /*14910*/  FMUL.FTZ R74, R74, c[0x0][0x2ec] ;  /* 0x0000bb004a4a7a20 */ /* 0x000fe20000410000 */
[----:B------:R-:W-:Y:S01]  /*14920*/  FSEL R34, R93, -INF , !P5 ;  /* 0xff8000005d227808 */ /* 0x000fe20006800000 */
[----:B------:R-:W-:Y:S01]  /*14930*/  HMMA.16816.F32 R96, R40, R26, R96 ;  /* 0x0000001a2860723c */ /* 0x000fe20000001860 */
[----:B------:R-:W-:Y:S01]  /*14940*/  FSEL R178, R178, -INF , !P0 ;  /* 0xff800000b2b27808 */ /* 0x000fe20004000000 */
[----:B------:R-:W1:Y:S01]  /*14950*/  MUFU.TANH R159, R85 ;  /* 0x00000055009f7308 */ /* 0x000e620000002400 */
[----:B------:R-:W-:Y:S01]  /*14960*/  P2R R24, PR, RZ, 0x2 ;  /* 0x00000002ff187803 */ /* 0x000fe20000000000 */
[----:B------:R-:W-:Y:S01]  /*14970*/  FMUL.FTZ R78, R78, c[0x0][0x2ec] ;  /* 0x0000bb004e4e7a20 */ /* 0x000fe20000410000 */
[CC--:B------:R-:W-:Y:S01]  /*14980*/  ISETP.GE.AND P5, PT, R21.reuse, R2.reuse, PT ;  /* 0x000000021500720c */ /* 0x0c0fe20003fa6270 */
[----:B------:R-:W-:Y:S01]  /*14990*/  FMUL.FTZ R72, R72, c[0x0][0x2ec] ;  /* 0x0000bb0048487a20 */ /* 0x000fe20000410000 */
[-C--:B------:R-:W-:Y:S01]  /*149a0*/  ISETP.GE.AND P0, PT, R21, R133.reuse, PT ;  /* 0x000000851500720c */ /* 0x080fe20003f06270 */
[----:B------:R-:W-:Y:S01]  /*149b0*/  HMMA.16816.F32 R100, R68, R14, R100 ;  /* 0x0000000e4464723c */ /* 0x000fe20000001864 */
[----:B------:R-:W-:Y:S01]  /*149c0*/  ISETP.GE.AND P1, PT, R20, R133, PT ;  /* 0x000000851400720c */ /* 0x000fe20003f26270 */
[----:B------:R-:W1:Y:S01]  /*149d0*/  MUFU.TANH R174, R87 ;  /* 0x0000005700ae7308 */ /* 0x000e620000002400 */
[----:B------:R-:W1:Y:S01]  /*149e0*/  LDSM.16.M88.4 R20, [R208+0x7800] ;  /* 0x00780000d014783b */ /* 0x000e620000000200 */
[----:B------:R-:W-:Y:S01]  /*149f0*/  IADD3 R13, R47, 0x38, RZ ;  /* 0x000000382f0d7810 */ /* 0x000fe20007ffe0ff */
[----:B------:R-:W-:Y:S01]  /*14a00*/  FMUL.FTZ R79, R79, c[0x0][0x2ec] ;  /* 0x0000bb004f4f7a20 */ /* 0x000fe20000410000 */
[----:B------:R-:W-:Y:S01]  /*14a10*/  FSEL R177, R177, -INF , !P2 ;  /* 0xff800000b1b17808 */ /* 0x000fe20005000000 */
[----:B------:R-:W-:Y:S01]  /*14a20*/  FMUL.FTZ R75, R75, c[0x0][0x2ec] ;  /* 0x0000bb004b4b7a20 */ /* 0x000fe20000410000 */
[----:B----4-:R-:W-:Y:S01]  /*14a30*/  FSEL R140, R140, -INF , !P4 ;  /* 0xff8000008c8c7808 */ /* 0x010fe20006000000 */
[----:B------:R-:W-:Y:S01]  /*14a40*/  FMUL.FTZ R73, R73, c[0x0][0x2ec] ;  /* 0x0000bb0049497a20 */ /* 0x000fe20000410000 */
[----:B------:R-:W-:Y:S01]  /*14a50*/  IADD3 R12, R47, 0x39, RZ ;  /* 0x000000392f0c7810 */ /* 0x000fe20007ffe0ff */
[----:B------:R-:W4:Y:S01]  /*14a60*/  MUFU.TANH R157, R84 ;  /* 0x00000054009d7308 */ /* 0x000f220000002400 */
[----:B------:R-:W-:Y:S01]  /*14a70*/  ISETP.GE.AND P4, PT, R13, R2, PT ;  /* 0x000000020d00720c */ /* 0x000fe20003f86270 */
[----:B------:R-:W-:-:S04]  /*14a80*/  DEPBAR.LE SB0, 0x0 ;  /* 0x000080000000791a */ /* 0x000fc80000000000 */
[-C--:B------:R-:W-:Y:S01]  /*14a90*/  ISETP.GE.AND P2, PT, R13, R133.reuse, PT ;  /* 0x000000850d00720c */ /* 0x080fe20003f46270 */
        /* <DEDUP_REMOVED lines=9> */
[C---:B------:R-:W-:Y:S01]  /*14b30*/  ISETP.GE.AND P3, PT, R12.reuse, R2, PT ;  /* 0x000000020c00720c */ /* 0x040fe20003f66270 */
[----:B------:R-:W2:Y:S01]  /*14b40*/  MUFU.TANH R166, R83 ;  /* 0x0000005300a67308 */ /* 0x000ea20000002400 */
[----:B------:R-:W-:-:S02]  /*14b50*/  ISETP.GE.AND P0, PT, R12, R133, PT ;  /* 0x000000850c00720c */ /* 0x000fc40003f06270 */
[----:B------:R-:W-:Y:S02]  /*14b60*/  FSEL R146, R146, -INF , !P1 ;  /* 0xff80000092927808 */ /* 0x000fe40004800000 */
[----:B------:R-:W-:Y:S02]  /*14b70*/  ISETP.NE.AND P6, PT, R24, RZ, PT ;  /* 0x000000ff1800720c */ /* 0x000fe40003fc5270 */
[----:B------:R-:W-:Y:S01]  /*14b80*/  IADD3 R12, R47, 0x41, RZ ;  /* 0x000000412f0c7810 */ /* 0x000fe20007ffe0ff */
[----:B------:R-:W-:Y:S01]  /*14b90*/  MUFU.TANH R167, R81 ;  /* 0x0000005100a77308 */ /* 0x000fe20000002400 */
[----:B------:R-:W-:Y:S02]  /*14ba0*/  ISETP.GE.AND P1, PT, R13, R133, PT ;  /* 0x000000850d00720c */ /* 0x000fe40003f26270 */
[C---:B------:R-:W-:Y:S02]  /*14bb0*/  IADD3 R9, R47.reuse, 0x48, RZ ;  /* 0x000000482f097810 */ /* 0x040fe40007ffe0ff */
[----:B------:R-:W-:Y:S01]  /*14bc0*/  IADD3 R8, R47, 0x49, RZ ;  /* 0x000000492f087810 */ /* 0x000fe20007ffe0ff */
[----:B-1----:R-:W-:Y:S02]  /*14bd0*/  HMMA.16816.F32 R28, R40, R20, R28 ;  /* 0x00000014281c723c */ /* 0x002fe4000000181c */
[----:B------:R-:W1:Y:S01]  /*14be0*/  MUFU.TANH R172, R82 ;  /* 0x0000005200ac7308 */ /* 0x000e620000002400 */
[----:B------:R-:W-:-:S02]  /*14bf0*/  FSEL R67, R45, -INF , !P5 ;  /* 0xff8000002d437808 */ /* 0x000fc40006800000 */
[----:B---3--:R-:W-:Y:S02]  /*14c00*/  FSEL R154, R154, -INF , !P2 ;  /* 0xff8000009a9a7808 */ /* 0x008fe40005000000 */
[----:B------:R-:W-:Y:S02]  /*14c10*/  FSEL R135, R135, -INF , !P3 ;  /* 0xff80000087877808 */ /* 0x000fe40005800000 */
[----:B------:R-:W-:Y:S01]  /*14c20*/  FSEL R148, R148, -INF , !P0 ;  /* 0xff80000094947808 */ /* 0x000fe20004000000 */
[----:B------:R-:W3:Y:S01]  /*14c30*/  MUFU.TANH R165, R76 ;  /* 0x0000004c00a57308 */ /* 0x000ee20000002400 */
[----:B--2---:R-:W-:Y:S01]  /*14c40*/  FSEL R145, R145, -INF , !P6 ;  /* 0xff80000091917808 */ /* 0x004fe20007000000 */
[----:B------:R-:W-:Y:S01]  /*14c50*/  HMMA.16816.F32 R20, R40, R22, R100 ;  /* 0x000000162814723c */ /* 0x000fe20000001864 */
[----:B------:R-:W-:Y:S02]  /*14c60*/  ISETP.GE.AND P5, PT, R13, R2, PT ;  /* 0x000000020d00720c */ /* 0x000fe40003fa6270 */
[----:B------:R-:W-:-:S02]  /*14c70*/  FSEL R143, R143, -INF , !P4 ;  /* 0xff8000008f8f7808 */ /* 0x000fc40006000000 */
[-C--:B------:R-:W-:Y:S01]  /*14c80*/  ISETP.GE.AND P2, PT, R12, R133.reuse, PT ;  /* 0x000000850c00720c */ /* 0x080fe20003f46270 */
[----:B------:R-:W2:Y:S01]  /*14c90*/  MUFU.TANH R152, R74 ;  /* 0x0000004a00987308 */ /* 0x000ea20000002400 */
[CC--:B------:R-:W-:Y:S02]  /*14ca0*/  ISETP.GE.AND P3, PT, R9.reuse, R2.reuse, PT ;  /* 0x000000020900720c */ /* 0x0c0fe40003f66270 */
[-C--:B------:R-:W-:Y:S02]  /*14cb0*/  ISETP.GE.AND P0, PT, R9, R133.reuse, PT ;  /* 0x000000850900720c */ /* 0x080fe40003f06270 */
[----:B------:R-:W-:Y:S02]  /*14cc0*/  FSEL R176, R176, -INF , !P1 ;  /* 0xff800000b0b07808 */ /* 0x000fe40004800000 */
[-C--:B------:R-:W-:Y:S01]  /*14cd0*/  ISETP.GE.AND P4, PT, R12, R2.reuse, PT ;  /* 0x000000020c00720c */ /* 0x080fe20003f86270 */
[----:B------:R-:W-:Y:S01]  /*14ce0*/  MUFU.TANH R163, R77 ;  /* 0x0000004d00a37308 */ /* 0x000fe20000002400 */
[CC--:B------:R-:W-:Y:S01]  /*14cf0*/  ISETP.GE.AND P6, PT, R8.reuse, R2.reuse, PT ;  /* 0x000000020800720c */ /* 0x0c0fe20003fc6270 */
[----:B------:R-:W-:Y:S01]  /*14d00*/  FMUL.FTZ R31, R31, c[0x0][0x2ec] ;  /* 0x0000bb001f1f7a20 */ /* 0x000fe20000410000 */
[-C--:B------:R-:W-:Y:S01]  /*14d10*/  ISETP.GE.AND P1, PT, R8, R133.reuse, PT ;  /* 0x000000850800720c */ /* 0x080fe20003f26270 */
[----:B------:R-:W-:Y:S01]  /*14d20*/  FMUL.FTZ R28, R28, c[0x0][0x2ec] ;  /* 0x0000bb001c1c7a20 */ /* 0x000fe20000410000 */
[----:B------:R-:W-:Y:S01]  /*14d30*/  IADD3 R9, R47, 0x50, RZ ;  /* 0x000000502f097810 */ /* 0x000fe20007ffe0ff */
        /* <DEDUP_REMOVED lines=10> */
[----:B------:R-:W1:Y:S01]  /*14de0*/  MUFU.TANH R153, R72 ;  /* 0x0000004800997308 */ /* 0x000e620000002400 */
[----:B------:R-:W-:Y:S01]  /*14df0*/  ISETP.GE.AND P2, PT, R9, R133, PT ;  /* 0x000000850900720c */ /* 0x000fe20003f46270 */
[----:B------:R-:W-:Y:S01]  /*14e00*/  FMUL.FTZ R22, R22, c[0x0][0x2ec] ;  /* 0x0000bb0016167a20 */ /* 0x000fe20000410000 */
[----:B-----5:R-:W-:Y:S01]  /*14e10*/  FSEL R164, R164, -INF , !P0 ;  /* 0xff800000a4a47808 */ /* 0x020fe20004000000 */
[----:B------:R-:W-:Y:S01]  /*14e20*/  FMUL.FTZ R23, R23, c[0x0][0x2ec] ;  /* 0x0000bb0017177a20 */ /* 0x000fe20000410000 */
[----:B------:R-:W-:-:S02]  /*14e30*/  ISETP.GE.AND P4, PT, R8, R2, PT ;  /* 0x000000020800720c */ /* 0x000fc40003f86270 */
[----:B------:R-:W-:Y:S01]  /*14e40*/  ISETP.GE.AND P0, PT, R8, R133, PT ;  /* 0x000000850800720c */ /* 0x000fe20003f06270 */
[----:B------:R-:W5:Y:S01]  /*14e50*/  MUFU.TANH R158, R79 ;  /* 0x0000004f009e7308 */ /* 0x000f620000002400 */
[C---:B------:R-:W-:Y:S02]  /*14e60*/  IADD3 R9, R47.reuse, 0x58, RZ ;  /* 0x000000582f097810 */ /* 0x040fe40007ffe0ff */
[----:B------:R-:W-:Y:S02]  /*14e70*/  IADD3 R8, R47, 0x59, RZ ;  /* 0x000000592f087810 */ /* 0x000fe40007ffe0ff */
[----:B------:R-:W-:Y:S02]  /*14e80*/  FSEL R159, R159, -INF , !P6 ;  /* 0xff8000009f9f7808 */ /* 0x000fe40007000000 */
[----:B------:R-:W-:Y:S01]  /*14e90*/  FSEL R174, R174, -INF , !P1 ;  /* 0xff800000aeae7808 */ /* 0x000fe20004800000 */
[----:B------:R-:W1:Y:S01]  /*14ea0*/  MUFU.TANH R149, R96 ;  /* 0x0000006000957308 */ /* 0x000e620000002400 */
[----:B----4-:R-:W-:-:S02]  /*14eb0*/  FSEL R157, R157, -INF , !P3 ;  /* 0xff8000009d9d7808 */ /* 0x010fc40005800000 */
[CC--:B------:R-:W-:Y:S02]  /*14ec0*/  ISETP.GE.AND P6, PT, R9.reuse, R2.reuse, PT ;  /* 0x000000020900720c */ /* 0x0c0fe40003fc6270 */
[-C--:B------:R-:W-:Y:S02]  /*14ed0*/  ISETP.GE.AND P1, PT, R9, R133.reuse, PT ;  /* 0x000000850900720c */ /* 0x080fe40003f26270 */
[----:B------:R-:W-:Y:S01]  /*14ee0*/  FSEL R173, R173, -INF , !P5 ;  /* 0xff800000adad7808 */ /* 0x000fe20006800000 */
[----:B------:R-:W4:Y:S01]  /*14ef0*/  MUFU.TANH R147, R97 ;  /* 0x0000006100937308 */ /* 0x000f220000002400 */
[C---:B------:R-:W-:Y:S02]  /*14f00*/  ISETP.GE.AND P5, PT, R8.reuse, R2, PT ;  /* 0x000000020800720c */ /* 0x040fe40003fa6270 */
[----:B------:R-:W-:Y:S02]  /*14f10*/  ISETP.GE.AND P3, PT, R8, R133, PT ;  /* 0x000000850800720c */ /* 0x000fe40003f66270 */
[----:B------:R-:W-:-:S02]  /*14f20*/  IADD3 R9, R47, 0x60, RZ ;  /* 0x000000602f097810 */ /* 0x000fc40007ffe0ff */
[----:B------:R-:W-:Y:S01]  /*14f30*/  IADD3 R8, R47, 0x61, RZ ;  /* 0x000000612f087810 */ /* 0x000fe20007ffe0ff */
[----:B------:R-:W2:Y:S01]  /*14f40*/  MUFU.TANH R64, R31 ;  /* 0x0000001f00407308 */ /* 0x000ea20000002400 */
[----:B------:R-:W-:Y:S02]  /*14f50*/  FSEL R166, R166, -INF , !P0 ;  /* 0xff800000a6a67808 */ /* 0x000fe40004000000 */
[----:B-1----:R-:W-:Y:S02]  /*14f60*/  FSEL R172, R172, -INF , !P2 ;  /* 0xff800000acac7808 */ /* 0x002fe40005000000 */
[----:B------:R-:W-:Y:S02]  /*14f70*/  FSEL R167, R167, -INF , !P4 ;  /* 0xff800000a7a77808 */ /* 0x000fe40006000000 */
[----:B------:R-:W-:Y:S01]  /*14f80*/  ISETP.GE.AND P0, PT, R9, R133, PT ;  /* 0x000000850900720c */ /* 0x000fe20003f06270 */
[----:B------:R-:W1:Y:S01]  /*14f90*/  MUFU.TANH R150, R75 ;  /* 0x0000004b00967308 */ /* 0x000e620000002400 */
[----:B---3--:R-:W-:-:S02]  /*14fa0*/  FSEL R165, R165, -INF , !P6 ;  /* 0xff800000a5a57808 */ /* 0x008fc40007000000 */
[-C--:B------:R-:W-:Y:S02]  /*14fb0*/  ISETP.GE.AND P4, PT, R9, R2.reuse, PT ;  /* 0x000000020900720c */ /* 0x080fe40003f86270 */
[C---:B------:R-:W-:Y:S02]  /*14fc0*/  ISETP.GE.AND P6, PT, R8.reuse, R2, PT ;  /* 0x000000020800720c */ /* 0x040fe40003fc6270 */
[----:B------:R-:W-:Y:S01]  /*14fd0*/  ISETP.GE.AND P2, PT, R8, R133, PT ;  /* 0x000000850800720c */ /* 0x000fe20003f46270 */
[----:B------:R-:W3:Y:S01]  /*14fe0*/  MUFU.TANH R151, R73 ;  /* 0x0000004900977308 */ /* 0x000ee20000002400 */
[C---:B------:R-:W-:Y:S02]  /*14ff0*/  IADD3 R10, R47.reuse, 0x70, RZ ;  /* 0x000000702f0a7810 */ /* 0x040fe40007ffe0ff */
[C---:B------:R-:W-:Y:S02]  /*15000*/  IADD3 R9, R47.reuse, 0x68, RZ ;  /* 0x000000682f097810 */ /* 0x040fe40007ffe0ff */
[----:B------:R-:W-:-:S02]  /*15010*/  IADD3 R8, R47, 0x69, RZ ;  /* 0x000000692f087810 */ /* 0x000fc40007ffe0ff */
[----:B--2---:R-:W-:Y:S01]  /*15020*/  FSEL R152, R152, -INF , !P0 ;  /* 0xff80000098987808 */ /* 0x004fe20004000000 */
[----:B------:R-:W2:Y:S01]  /*15030*/  MUFU.TANH R144, R98 ;  /* 0x0000006200907308 */ /* 0x000ea20000002400 */
[----:B------:R-:W-:Y:S02]  /*15040*/  FSEL R162, R162, -INF , !P1 ;  /* 0xff800000a2a27808 */ /* 0x000fe40004800000 */
[----:B------:R-:W-:Y:S02]  /*15050*/  FSEL R163, R163, -INF , !P5 ;  /* 0xff800000a3a37808 */ /* 0x000fe40006800000 */
[----:B------:R-:W-:Y:S02]  /*15060*/  FSEL R153, R153, -INF , !P4 ;  /* 0xff80000099997808 */ /* 0x000fe40006000000 */
[-C--:B------:R-:W-:Y:S01]  /*15070*/  ISETP.GE.AND P0, PT, R10, R2.reuse, PT ;  /* 0x000000020a00720c */ /* 0x080fe20003f06270 */
[----:B------:R-:W1:Y:S01]  /*15080*/  MUFU.TANH R141, R28 ;  /* 0x0000001c008d7308 */ /* 0x000e620000002400 */
[----:B------:R-:W-:-:S02]  /*15090*/  ISETP.GE.AND P5, PT, R9, R2, PT ;  /* 0x000000020900720c */ /* 0x000fc40003fa6270 */
[C---:B------:R-:W-:Y:S02]  /*150a0*/  ISETP.GE.AND P4, PT, R8.reuse, R2, PT ;  /* 0x000000020800720c */ /* 0x040fe40003f86270 */
[-C--:B------:R-:W-:Y:S02]  /*150b0*/  ISETP.GE.AND P1, PT, R8, R133.reuse, PT ;  /* 0x000000850800720c */ /* 0x080fe40003f26270 */
[----:B-----5:R-:W-:Y:S01]  /*150c0*/  FSEL R158, R158, -INF , !P3 ;  /* 0xff8000009e9e7808 */ /* 0x020fe20005800000 */
[----:B------:R-:W5:Y:S01]  /*150d0*/  MUFU.TANH R142, R99 ;  /* 0x00000063008e7308 */ /* 0x000f620000002400 */
[----:B------:R-:W-:Y:S02]  /*150e0*/  IADD3 R8, R47, 0x71, RZ ;  /* 0x000000712f087810 */ /* 0x000fe40007ffe0ff */
[----:B------:R-:W-:Y:S02]  /*150f0*/  ISETP.GE.AND P3, PT, R9, R133, PT ;  /* 0x000000850900720c */ /* 0x000fe40003f66270 */
[----:B------:R-:W-:-:S02]  /*15100*/  P2R R9, PR, RZ, 0x1 ;  /* 0x00000001ff097803 */ /* 0x000fc40000000000 */
[----:B------:R-:W-:Y:S01]  /*15110*/  FSEL R149, R149, -INF , !P5 ;  /* 0xff80000095957808 */ /* 0x000fe20006800000 */
[----:B------:R-:W-:Y:S01]  /*15120*/  MUFU.TANH R139, R29 ;  /* 0x0000001d008b7308 */ /* 0x000fe20000002400 */
[----:B------:R-:W-:Y:S02]  /*15130*/  ISETP.GE.AND P5, PT, R8, R133, PT ;  /* 0x000000850800720c */ /* 0x000fe40003fa6270 */
[----:B----4-:R-:W-:Y:S02]  /*15140*/  FSEL R147, R147, -INF , !P4 ;  /* 0xff80000093937808 */ /* 0x010fe40006000000 */
[----:B------:R-:W-:Y:S02]  /*15150*/  ISETP.NE.AND P4, PT, R9, RZ, PT ;  /* 0x000000ff0900720c */ /* 0x000fe40003f85270 */
[----:B------:R-:W-:Y:S01]  /*15160*/  FSEL R64, R64, -INF , !P5 ;  /* 0xff80000040407808 */ /* 0x000fe20006800000 */
[----:B------:R-:W4:Y:S01]  /*15170*/  MUFU.TANH R66, R30 ;  /* 0x0000001e00427308 */ /* 0x000f220000002400 */
[----:B-1----:R-:W-:-:S02]  /*15180*/  FSEL R150, R150, -INF , !P2 ;  /* 0xff80000096967808 */ /* 0x002fc40005000000 */
[----:B------:R-:W-:Y:S02]  /*15190*/  ISETP.GT.AND P5, PT, R239, R228, PT ;  /* 0x000000e4ef00720c */ /* 0x000fe40003fa4270 */
[----:B------:R-:W-:Y:S02]  /*151a0*/  ISETP.GE.AND P2, PT, R8, R2, PT ;  /* 0x000000020800720c */ /* 0x000fe40003f46270 */
[----:B------:R-:W-:Y:S01]  /*151b0*/  IADD3 R8, R47, 0x78, RZ ;  /* 0x000000782f087810 */ /* 0x000fe20007ffe0ff */
[----:B------:R-:W1:Y:S01]  /*151c0*/  MUFU.TANH R137, R20 ;  /* 0x0000001400897308 */ /* 0x000e620000002400 */
[----:B---3--:R-:W-:Y:S02]  /*151d0*/  FSEL R151, R151, -INF , !P6 ;  /* 0xff80000097977808 */ /* 0x008fe40007000000 */
[----:B--2---:R-:W-:Y:S02]  /*151e0*/  FSEL R144, R144, -INF , !P3 ;  /* 0xff80000090907808 */ /* 0x004fe40005800000 */
[----:B------:R-:W-:-:S02]  /*151f0*/  ISETP.GE.AND P0, PT, R10, R133, PT ;  /* 0x000000850a00720c */ /* 0x000fc40003f06270 */
[CC--:B------:R-:W-:Y:S01]  /*15200*/  ISETP.GE.AND P6, PT, R8.reuse, R2.reuse, PT ;  /* 0x000000020800720c */ /* 0x0c0fe20003fc6270 */
[----:B------:R-:W2:Y:S01]  /*15210*/  MUFU.TANH R9, R122 ;  /* 0x0000007a00097308 */ /* 0x000ea20000002400 */
[----:B------:R-:W-:Y:S02]  /*15220*/  ISETP.GE.AND P3, PT, R8, R133, PT ;  /* 0x000000850800720c */ /* 0x000fe40003f66270 */
[----:B------:R-:W-:Y:S02]  /*15230*/  IADD3 R8, R47, 0x79, RZ ;  /* 0x000000792f087810 */ /* 0x000fe40007ffe0ff */
[----:B------:R-:W-:Y:S02]  /*15240*/  FSEL R141, R141, -INF , !P4 ;  /* 0xff8000008d8d7808 */ /* 0x000fe40006000000 */
[----:B-----5:R-:W-:Y:S01]  /*15250*/  FSEL R142, R142, -INF , !P1 ;  /* 0xff8000008e8e7808 */ /* 0x020fe20004800000 */
[----:B------:R-:W3:Y:S01]  /*15260*/  MUFU.TANH R65, R21 ;  /* 0x0000001500417308 */ /* 0x000ee20000002400 */
[----:B------:R-:W-:Y:S01]  /*15270*/  BAR.SYNC.DEFER_BLOCKING 0x0 ;  /* 0x0000000000007b1d */ /* 0x000fe20000010000 */
[----:B------:R-:W-:-:S02]  /*15280*/  ISETP.GE.AND P4, PT, R47, R2, PT ;  /* 0x000000022f00720c */ /* 0x000fc40003f86270 */
[----:B----4-:R-:W-:Y:S02]  /*15290*/  FSEL R66, R66, -INF , !P0 ;  /* 0xff80000042427808 */ /* 0x010fe40004000000 */
[----:B------:R-:W-:Y:S02]  /*152a0*/  FSEL R139, R139, -INF , !P2 ;  /* 0xff8000008b8b7808 */ /* 0x000fe40005000000 */
[----:B------:R-:W4:Y:S01]  /*152b0*/  MUFU.TANH R62, R22 ;  /* 0x00000016003e7308 */ /* 0x000f220000002400 */
[-C--:B------:R-:W-:Y:S02]  /*152c0*/  ISETP.GE.AND P1, PT, R47, R133.reuse, PT ;  /* 0x000000852f00720c */ /* 0x080fe40003f26270 */
[C---:B------:R-:W-:Y:S02]  /*152d0*/  ISETP.GE.AND P2, PT, R8.reuse, R2, PT ;  /* 0x000000020800720c */ /* 0x040fe40003f46270 */
[----:B------:R-:W-:Y:S02]  /*152e0*/  ISETP.GE.AND P0, PT, R8, R133, PT ;  /* 0x000000850800720c */ /* 0x000fe40003f06270 */
[----:B------:R-:W-:Y:S01]  /*152f0*/  FSEL R8, R6, -INF , !P4 ;  /* 0xff80000006087808 */ /* 0x000fe20006000000 */
[----:B------:R-:W5:Y:S01]  /*15300*/  MUFU.TANH R60, R23 ;  /* 0x00000017003c7308 */ /* 0x000f620000002400 */
[----:B-1----:R-:W-:-:S02]  /*15310*/  FSEL R137, R137, -INF , !P6 ;  /* 0xff80000089897808 */ /* 0x002fc40007000000 */
[----:B--2---:R-:W-:Y:S02]  /*15320*/  FSEL R6, R9, -INF , !P1 ;  /* 0xff80000009067808 */ /* 0x004fe40004800000 */
[----:B---3--:R-:W-:Y:S02]  /*15330*/  FSEL R65, R65, -INF , !P2 ;  /* 0xff80000041417808 */ /* 0x008fe40005000000 */
[----:B----4-:R-:W-:Y:S02]  /*15340*/  FSEL R62, R62, -INF , !P3 ;  /* 0xff8000003e3e7808 */ /* 0x010fe40005800000 */
[----:B-----5:R-:W-:Y:S01]  /*15350*/  FSEL R60, R60, -INF , !P0 ;  /* 0xff8000003c3c7808 */ /* 0x020fe20004000000 */
        /* <DEDUP_REMOVED lines=61> */
.L_x_3984:
[----:B------:R-:W-:-:S05]  /*15730*/  IMAD.MOV.U32 R3, RZ, RZ, c[0x0][0x198] ;  /* 0x00006600ff037624 */ /* 0x000fca00078e00ff */
[----:B------:R-:W-:-:S04]  /*15740*/  LEA R3, -R3, RZ, 0x7 ;  /* 0x000000ff03037211 */ /* 0x000fc800078e39ff */
[----:B------:R-:W-:Y:S02]  /*15750*/  SHF.R.S32.HI R10, RZ, 0x1f, R3 ;  /* 0x0000001fff0a7819 */ /* 0x000fe40000011403 */
.L_x_3985:
        /* <DEDUP_REMOVED lines=44> */
.L_x_3983:
        /* <DEDUP_REMOVED lines=88> */
[----:B------:R-:W-:Y:S02]  /*15fa0*/  FSEL R136, R136, RZ, P0 ;  /* 0x000000ff88887208 */ /* 0x000fe40000000000 */
[----:B------:R-:W-:-:S03]  /*15fb0*/  FSETP.NEU.FTZ.AND P0, PT, R3, -INF , PT ;  /* 0xff8000000300780b */ /* 0x000fc60003f1d000 */
[--C-:B------:R-:W-:Y:S01]  /*15fc0*/  FFMA.FTZ R54, R49, c[0x0][0x23c], -R136.reuse ;  /* 0x00008f0031367a23 */ /* 0x100fe20000010888 */
[----:B------:R-:W-:Y:S01]  /*15fd0*/  FSEL R63, R63, RZ, P0 ;  /* 0x000000ff3f3f7208 */ /* 0x000fe20000000000 */
[--C-:B------:R-:W-:Y:S02]  /*15fe0*/  FFMA.FTZ R57, R8, c[0x0][0x23c], -R136.reuse ;  /* 0x00008f0008397a23 */ /* 0x100fe40000010888 */
[--C-:B------:R-:W-:Y:S01]  /*15ff0*/  FFMA.FTZ R56, R51, c[0x0][0x23c], -R136.reuse ;  /* 0x00008f0033387a23 */ /* 0x100fe20000010888 */
[----:B------:R-:W-:Y:S01]  /*16000*/  LDSM.16.MT88.4 R8, [R220+0x10800] ;  /* 0x01080000dc08783b */ /* 0x000fe20000004200 */
[----:B------:R-:W-:Y:S01]  /*16010*/  FFMA.FTZ R49, R89, c[0x0][0x23c], -R136 ;  /* 0x00008f0059317a23 */ /* 0x000fe20000010888 */
[----:B------:R-:W-:Y:S01]  /*16020*/  MUFU.EX2 R54, R54 ;  /* 0x0000003600367308 */ /* 0x000fe20000000800 */
[--C-:B------:R-:W-:Y:S02]  /*16030*/  FFMA.FTZ R61, R6, c[0x0][0x23c], -R63.reuse ;  /* 0x00008f00063d7a23 */ /* 0x100fe4000001083f */
        /* <DEDUP_REMOVED lines=12> */
[--C-:B------:R-:W-:Y:S01]  /*16100*/  FFMA.FTZ R45, R34, c[0x0][0x23c], -R63.reuse ;  /* 0x00008f00222d7a23 */ /* 0x100fe2000001083f */
[----:B------:R-:W5:Y:S01]  /*16110*/  LDSM.16.MT88.4 R16, [R217+0xc800] ;  /* 0x00c80000d910783b */ /* 0x000f620000004200 */
[--C-:B------:R-:W-:Y:S01]  /*16120*/  FFMA.FTZ R42, R32, c[0x0][0x23c], -R63.reuse ;  /* 0x00008f00202a7a23 */ /* 0x100fe2000001083f */
[----:B------:R-:W3:Y:S01]  /*16130*/  MUFU.EX2 R49, R49 ;  /* 0x0000003100317308 */ /* 0x000ee20000000800 */
[--C-:B------:R-:W-:Y:S01]  /*16140*/  FFMA.FTZ R43, R39, c[0x0][0x23c], -R136.reuse ;  /* 0x00008f00272b7a23 */ /* 0x100fe20000010888 */
[----:B------:R-:W1:Y:S01]  /*16150*/  LDSM.16.MT88.4 R32, [R218+0x10800] ;  /* 0x01080000da20783b */ /* 0x000e620000004200 */
[----:B------:R-:W-:Y:S02]  /*16160*/  FFMA.FTZ R36, R37, c[0x0][0x23c], -R136 ;  /* 0x00008f0025247a23 */ /* 0x000fe40000010888 */
[----:B------:R-:W-:-:S02]  /*16170*/  FFMA.FTZ R41, R38, c[0x0][0x23c], -R63 ;  /* 0x00008f0026297a23 */ /* 0x000fc4000001083f */
[--C-:B------:R-:W-:Y:S01]  /*16180*/  FFMA.FTZ R40, R177, c[0x0][0x23c], -R136.reuse ;  /* 0x00008f00b1287a23 */ /* 0x100fe20000010888 */
[----:B------:R-:W-:Y:S01]  /*16190*/  MUFU.EX2 R61, R61 ;  /* 0x0000003d003d7308 */ /* 0x000fe20000000800 */
[----:B--2---:R-:W-:Y:S01]  /*161a0*/  F2FP.PACK_AB R68, R56, R57 ;  /* 0x000000393844723e */ /* 0x004fe200000000ff */
[----:B------:R-:W-:Y:S02]  /*161b0*/  FFMA.FTZ R39, R175, c[0x0][0x23c], -R136 ;  /* 0x00008f00af277a23 */ /* 0x000fe40000010888 */
        /* <DEDUP_REMOVED lines=438> */
.L_x_3987:
[----:B------:R-:W-:-:S05]  /*17d20*/  IMAD.MOV.U32 R0, RZ, RZ, c[0x0][0x1a0] ;  /* 0x00006800ff007624 */ /* 0x000fca00078e00ff */
[----:B------:R-:W-:-:S04]  /*17d30*/  LEA R0, -R0, RZ, 0x7 ;  /* 0x000000ff00007211 */ /* 0x000fc800078e39ff */
[----:B------:R-:W-:Y:S02]  /*17d40*/  SHF.R.S32.HI R5, RZ, 0x1f, R0 ;  /* 0x0000001fff057819 */ /* 0x000fe40000011400 */
.L_x_3988:
        /* <DEDUP_REMOVED lines=50> */
[----:B----4-:R-:W4:Y:S04]  /*18070*/  LDSM.16.M88.4 R12, [R225+0x6800] ;  /* 0x00680000e10c783b */ /* 0x010f280000000200 */
[----:B------:R-:W4:Y:S04]  /*18080*/  LDSM.16.M88.4 R172, [R225+0x7000] ;  /* 0x00700000e1ac783b */ /* 0x000f280000000200 */
[----:B------:R-:W4:Y:S04]  /*18090*/  LDSM.16.M88.4 R64, [R225+0x7800] ;  /* 0x00780000e140783b */ /* 0x000f280000000200 */
[----:B------:R-:W-:Y:S04]  /*180a0*/  LDSM.16.M88.4 R144, [R224] ;  /* 0x00000000e090783b */ /* 0x000fe80000000200 */
[----:B------:R-:W4:Y:S04]  /*180b0*/  LDSM.16.M88.4 R60, [R214] ;  /* 0x00000000d63c783b */ /* 0x000f280000000200 */
[----:B--2---:R-:W2:Y:S01]  /*180c0*/  LDSM.16.M88.4 R8, [R213] ;  /* 0x00000000d508783b */ /* 0x004ea20000000200 */
        /* <DEDUP_REMOVED lines=30> */
[----:B------:R-:W-:Y:S07]  /*182b0*/  LDSM.16.M88.4 R60, [R219+0x5800] ;  /* 0x00580000db3c783b */ /* 0x000fee0000000200 */
        /* <DEDUP_REMOVED lines=45> */
[----:B------:R-:W2:Y:S07]  /*18590*/  LDSM.16.M88.4 R148, [R225+0x8800] ;  /* 0x00880000e194783b */ /* 0x000eae0000000200 */
[C---:B----4-:R-:W-:Y:S08]  /*185a0*/  HMMA.16816.F32 R176, R160.reuse, R64, R176 ;  /* 0x00000040a0b0723c */ /* 0x050ff000000018b0 */
[C---:B------:R-:W-:Y:S01]  /*185b0*/  HMMA.16816.F32 R172, R160.reuse, R66, R172 ;  /* 0x00000042a0ac723c */ /* 0x040fe200000018ac */
[----:B------:R-:W3:Y:S07]  /*185c0*/  LDSM.16.M88.4 R64, [R225+0xa800] ;  /* 0x00a80000e140783b */ /* 0x000eee0000000200 */
        /* <DEDUP_REMOVED lines=16> */
[C---:B--2---:R-:W-:Y:S08]  /*186d0*/  HMMA.16816.F32 R48, R8.reuse, R148, R48 ;  /* 0x000000940830723c */ /* 0x044ff00000001830 */
[----:B------:R-:W-:Y:S01]  /*186e0*/  HMMA.16816.F32 R44, R8, R150, R44 ;  /* 0x00000096082c723c */ /* 0x000fe2000000182c */
[----:B------:R-:W2:Y:S07]  /*186f0*/  LDSM.16.M88.4 R148, [R225+0xb000] ;  /* 0x00b00000e194783b */ /* 0x000eae0000000200 */
[----:B------:R-:W-:Y:S01]  /*18700*/  HMMA.16816.F32 R28, R160, R146, R28 ;  /* 0x00000092a01c723c */ /* 0x000fe2000000181c */
[----:B------:R-:W1:Y:S07]  /*18710*/  LDSM.16.M88.4 R144, [R225+0xb800] ;  /* 0x00b80000e190783b */ /* 0x000e6e0000000200 */
[----:B---3--:R-:W-:Y:S08]  /*18720*/  HMMA.16816.F32 R16, R8, R64, R16 ;  /* 0x000000400810723c */ /* 0x008ff00000001810 */
[C---:B------:R-:W-:Y:S08]  /*18730*/  HMMA.16816.F32 R24, R160.reuse, R140, R24 ;  /* 0x0000008ca018723c */ /* 0x040ff00000001818 */
[----:B------:R-:W-:Y:S01]  /*18740*/  HMMA.16816.F32 R20, R160, R142, R20 ;  /* 0x0000008ea014723c */ /* 0x000fe20000001814 */
[----:B------:R-:W-:Y:S07]  /*18750*/  LDSM.16.M88.4 R140, [R222+0x2000] ;  /* 0x00200000de8c783b */ /* 0x000fee0000000200 */
[----:B------:R-:W-:Y:S01]  /*18760*/  HMMA.16816.F32 R64, R8, R66, R12 ;  /* 0x000000420840723c */ /* 0x000fe2000000180c */
[----:B------:R-:W3:Y:S07]  /*18770*/  LDSM.16.M88.4 R12, [R219+0x8800] ;  /* 0x00880000db0c783b */ /* 0x000eee0000000200 */
        /* <DEDUP_REMOVED lines=16> */
[C---:B------:R-:W-:Y:S07]  /*18880*/  HMMA.16816.F32 R20, R8.reuse, R138, R20 ;  /* 0x0000008a0814723c */ /* 0x040fee0000001814 */
[----:B------:R-:W-:Y:S01]  /*18890*/  IADD3 R139, R134, 0x41, RZ ;  /* 0x00000041868b7810 */ /* 0x000fe20007ffe0ff */
[C---:B--2---:R-:W-:Y:S08]  /*188a0*/  HMMA.16816.F32 R176, R8.reuse, R148, R176 ;  /* 0x0000009408b0723c */ /* 0x044ff000000018b0 */
[C---:B------:R-:W-:Y:S08]  /*188b0*/  HMMA.16816.F32 R172, R8.reuse, R150, R172 ;  /* 0x0000009608ac723c */ /* 0x040ff000000018ac */
[C---:B------:R-:W-:Y:S08]  /*188c0*/  HMMA.16816.F32 R168, R8.reuse, R144, R168 ;  /* 0x0000009008a8723c */ /* 0x040ff000000018a8 */
[----:B------:R-:W-:Y:S01]  /*188d0*/  HMMA.16816.F32 R164, R8, R146, R164 ;  /* 0x0000009208a4723c */ /* 0x000fe200000018a4 */
[----:B------:R-:W2:Y:S07]  /*188e0*/  LDSM.16.M88.4 R8, [R219+0x9000] ;  /* 0x00900000db08783b */ /* 0x000eae0000000200 */
[C---:B---3--:R-:W-:Y:S08]  /*188f0*/  HMMA.16816.F32 R48, R140.reuse, R12, R48 ;  /* 0x0000000c8c30723c */ /* 0x048ff00000001830 */
[C---:B------:R-:W-:Y:S01]  /*18900*/  HMMA.16816.F32 R44, R140.reuse, R14, R44 ;  /* 0x0000000e8c2c723c */ /* 0x040fe2000000182c */
[----:B------:R-:W-:Y:S07]  /*18910*/  LDSM.16.M88.4 R12, [R203] ;  /* 0x00000000cb0c783b */ /* 0x000fee0000000200 */
[C---:B----4-:R-:W-:Y:S08]  /*18920*/  HMMA.16816.F32 R56, R140.reuse, R60, R56 ;  /* 0x0000003c8c38723c */ /* 0x050ff00000001838 */
[----:B------:R-:W-:Y:S01]  /*18930*/  HMMA.16816.F32 R52, R140, R62, R52 ;  /* 0x0000003e8c34723c */ /* 0x000fe20000001834 */
[----:B------:R-:W3:Y:S07]  /*18940*/  LDSM.16.M88.4 R60, [R204] ;  /* 0x00000000cc3c783b */ /* 0x000eee0000000200 */
[C---:B-----5:R-:W-:Y:S08]  /*18950*/  HMMA.16816.F32 R40, R152.reuse, R32, R40 ;  /* 0x000000209828723c */ /* 0x060ff00000001828 */
[----:B------:R-:W-:Y:S01]  /*18960*/  HMMA.16816.F32 R36, R152, R34, R36 ;  /* 0x000000229824723c */ /* 0x000fe20000001824 */
[----:B------:R-:W-:Y:S07]  /*18970*/  LDSM.16.M88.4 R32, [R200] ;  /* 0x00000000c820783b */ /* 0x000fee0000000200 */
[C---:B-1----:R-:W-:Y:S08]  /*18980*/  HMMA.16816.F32 R48, R160.reuse, R4, R48 ;  /* 0x00000004a030723c */ /* 0x042ff00000001830 */
[----:B------:R-:W-:Y:S01]  /*18990*/  HMMA.16816.F32 R44, R160, R6, R44 ;  /* 0x00000006a02c723c */ /* 0x000fe2000000182c */
[----:B------:R-:W1:Y:S07]  /*189a0*/  LDSM.16.M88.4 R4, [R208+0x5000] ;  /* 0x00500000d004783b */ /* 0x000e6e0000000200 */
[C---:B--2---:R-:W-:Y:S08]  /*189b0*/  HMMA.16816.F32 R40, R140.reuse, R8, R40 ;  /* 0x000000088c28723c */ /* 0x044ff00000001828 */
[----:B------:R-:W-:Y:S01]  /*189c0*/  HMMA.16816.F32 R36, R140, R10, R36 ;  /* 0x0000000a8c24723c */ /* 0x000fe20000001824 */
[----:B------:R-:W2:Y:S01]  /*189d0*/  LDSM.16.M88.4 R8, [R219+0x9800] ;  /* 0x00980000db08783b */ /* 0x000ea20000000200 */
[----:B------:R-:W-:-:S02]  /*189e0*/  FMUL.FTZ R48, R48, c[0x0][0x2ec] ;  /* 0x0000bb0030307a20 */ /* 0x000fc40000410000 */
[----:B------:R-:W-:Y:S02]  /*189f0*/  FMUL.FTZ R49, R49, c[0x0][0x2ec] ;  /* 0x0000bb0031317a20 */ /* 0x000fe40000410000 */
[----:B------:R-:W-:Y:S02]  /*18a00*/  FMUL.FTZ R50, R50, c[0x0][0x2ec] ;  /* 0x0000bb0032327a20 */ /* 0x000fe40000410000 */
[C---:B---3--:R-:W-:Y:S01]  /*18a10*/  HMMA.16816.F32 R156, R152.reuse, R60, R156 ;  /* 0x0000003c989c723c */ /* 0x048fe2000000189c */
        /* <DEDUP_REMOVED lines=16> */
[----:B------:R-:W3:Y:S01]  /*18b20*/  LDSM.16.M88.4 R28, [R202] ;  /* 0x00000000ca1c783b */ /* 0x000ee20000000200 */
[----:B------:R-:W-:Y:S01]  /*18b30*/  FMUL.FTZ R56, R56, c[0x0][0x2ec] ;  /* 0x0000bb0038387a20 */ /* 0x000fe20000410000 */
[----:B------:R-:W-:Y:S01]  /*18b40*/  MUFU.TANH R45, R45 ;  /* 0x0000002d002d7308 */ /* 0x000fe20000002400 */
[----:B------:R-:W-:-:S02]  /*18b50*/  FMUL.FTZ R57, R57, c[0x0][0x2ec] ;  /* 0x0000bb0039397a20 */ /* 0x000fc40000410000 */
[----:B------:R-:W-:Y:S02]  /*18b60*/  FMUL.FTZ R0, R58, c[0x0][0x2ec] ;  /* 0x0000bb003a007a20 */ /* 0x000fe40000410000 */
[C---:B--2---:R-:W-:Y:S01]  /*18b70*/  HMMA.16816.F32 R156, R140.reuse, R8, R156 ;  /* 0x000000088c9c723c */ /* 0x044fe2000000189c */
[----:B------:R-:W-:Y:S02]  /*18b80*/  FMUL.FTZ R58, R59, c[0x0][0x2ec] ;  /* 0x0000bb003b3a7a20 */ /* 0x000fe40000410000 */
[----:B------:R-:W2:Y:S01]  /*18b90*/  MUFU.TANH R56, R56 ;  /* 0x0000003800387308 */ /* 0x000ea20000002400 */
        /* <DEDUP_REMOVED lines=10> */
[----:B------:R-:W-:Y:S01]  /*18c40*/  MUFU.TANH R0, R0 ;  /* 0x0000000000007308 */ /* 0x000fe20000002400 */
[----:B------:R-:W-:Y:S02]  /*18c50*/  FMUL.FTZ R54, R54, c[0x0][0x2ec] ;  /* 0x0000bb0036367a20 */ /* 0x000fe40000410000 */
[----:B------:R-:W-:Y:S02]  /*18c60*/  FMUL.FTZ R52, R52, c[0x0][0x2ec] ;  /* 0x0000bb0034347a20 */ /* 0x000fe40000410000 */
[----:B------:R-:W-:Y:S01]  /*18c70*/  HMMA.16816.F32 R20, R152, R14, R20 ;  /* 0x0000000e9814723c */ /* 0x000fe20000001814 */
[----:B------:R-:W5:Y:S01]  /*18c80*/  LDSM.16.M88.4 R12, [R219+0xa000] ;  /* 0x00a00000db0c783b */ /* 0x000f620000000200 */
[----:B------:R-:W-:Y:S01]  /*18c90*/  FMUL.FTZ R55, R55, c[0x0][0x2ec] ;  /* 0x0000bb0037377a20 */ /* 0x000fe20000410000 */
[----:B------:R-:W-:Y:S01]  /*18ca0*/  MUFU.TANH R53, R53 ;  /* 0x0000003500357308 */ /* 0x000fe20000002400 */
[----:B------:R-:W-:-:S02]  /*18cb0*/  FMUL.FTZ R43, R43, c[0x0][0x2ec] ;  /* 0x0000bb002b2b7a20 */ /* 0x000fc40000410000 */
[----:B------:R-:W-:Y:S02]  /*18cc0*/  FMUL.FTZ R42, R42, c[0x0][0x2ec] ;  /* 0x0000bb002a2a7a20 */ /* 0x000fe40000410000 */
[C---:B-1----:R-:W-:Y:S03]  /*18cd0*/  HMMA.16816.F32 R156, R160.reuse, R4, R156 ;  /* 0x00000004a09c723c */ /* 0x042fe6000000189c */
[----:B------:R-:W-:Y:S05]  /*18ce0*/  MUFU.TANH R58, R58 ;  /* 0x0000003a003a7308 */ /* 0x000fea0000002400 */
[----:B------:R-:W-:Y:S01]  /*18cf0*/  HMMA.16816.F32 R180, R160, R6, R180 ;  /* 0x00000006a0b4723c */ /* 0x000fe200000018b4 */
[----:B------:R-:W1:Y:S02]  /*18d00*/  LDSM.16.M88.4 R4, [R219+0xa800] ;  /* 0x00a80000db04783b */ /* 0x000e640000000200 */
[----:B------:R-:W-:Y:S05]  /*18d10*/  MUFU.TANH R54, R54 ;  /* 0x0000003600367308 */ /* 0x000fea0000002400 */
[C---:B---3--:R-:W-:Y:S03]  /*18d20*/  HMMA.16816.F32 R16, R152.reuse, R28, R16 ;  /* 0x0000001c9810723c */ /* 0x048fe60000001810 */
[----:B------:R-:W3:Y:S05]  /*18d30*/  MUFU.TANH R52, R52 ;  /* 0x0000003400347308 */ /* 0x000eea0000002400 */
[C---:B------:R-:W-:Y:S01]  /*18d40*/  HMMA.16816.F32 R64, R152.reuse, R30, R64 ;  /* 0x0000001e9840723c */ /* 0x040fe20000001840 */
[----:B------:R-:W2:Y:S01]  /*18d50*/  LDSM.16.M88.4 R28, [R208+0x6000] ;  /* 0x00600000d01c783b */ /* 0x000ea20000000200 */
[----:B------:R-:W-:Y:S01]  /*18d60*/  FMUL.FTZ R148, R156, c[0x0][0x2ec] ;  /* 0x0000bb009c947a20 */ /* 0x000fe20000410000 */
[----:B------:R-:W1:Y:S05]  /*18d70*/  MUFU.TANH R55, R55 ;  /* 0x0000003700377308 */ /* 0x000e6a0000002400 */
[----:B----4-:R-:W-:Y:S01]  /*18d80*/  HMMA.16816.F32 R176, R152, R8, R176 ;  /* 0x0000000898b0723c */ /* 0x010fe200000018b0 */
[----:B------:R-:W-:-:S02]  /*18d90*/  FMUL.FTZ R182, R182, c[0x0][0x2ec] ;  /* 0x0000bb00b6b67a20 */ /* 0x000fc40000410000 */
[----:B------:R-:W4:Y:S05]  /*18da0*/  MUFU.TANH R46, R46 ;  /* 0x0000002e002e7308 */ /* 0x000f2a0000002400 */
[----:B------:R-:W-:Y:S01]  /*18db0*/  HMMA.16816.F32 R172, R152, R10, R172 ;  /* 0x0000000a98ac723c */ /* 0x000fe200000018ac */
[----:B------:R-:W3:Y:S02]  /*18dc0*/  LDSM.16.M88.4 R8, [R219+0xb000] ;  /* 0x00b00000db08783b */ /* 0x000ee40000000200 */
[----:B------:R-:W1:Y:S05]  /*18dd0*/  MUFU.TANH R47, R47 ;  /* 0x0000002f002f7308 */ /* 0x000e6a0000002400 */
[C---:B-----5:R-:W-:Y:S03]  /*18de0*/  HMMA.16816.F32 R24, R140.reuse, R12, R24 ;  /* 0x0000000c8c18723c */ /* 0x060fe60000001818 */
[----:B------:R-:W5:Y:S05]  /*18df0*/  MUFU.TANH R41, R41 ;  /* 0x0000002900297308 */ /* 0x000f6a0000002400 */
[C---:B------:R-:W-:Y:S01]  /*18e00*/  HMMA.16816.F32 R20, R140.reuse, R14, R20 ;  /* 0x0000000e8c14723c */ /* 0x040fe20000001814 */
[----:B------:R-:W4:Y:S02]  /*18e10*/  LDSM.16.M88.4 R12, [R208+0x6800] ;  /* 0x00680000d00c783b */ /* 0x000f240000000200 */
[----:B------:R-:W3:Y:S05]  /*18e20*/  MUFU.TANH R38, R38 ;  /* 0x0000002600267308 */ /* 0x000eea0000002400 */
[----:B-1----:R-:W-:Y:S03]  /*18e30*/  HMMA.16816.F32 R16, R140, R4, R16 ;  /* 0x000000048c10723c */ /* 0x002fe60000001810 */
[----:B------:R-:W1:Y:S05]  /*18e40*/  MUFU.TANH R40, R40 ;  /* 0x0000002800287308 */ /* 0x000e6a0000002400 */
[C---:B--2---:R-:W-:Y:S03]  /*18e50*/  HMMA.16816.F32 R24, R160.reuse, R28, R24 ;  /* 0x0000001ca018723c */ /* 0x044fe60000001818 */
[----:B------:R2:W1:Y:S05]  /*18e60*/  MUFU.TANH R136, R37 ;  /* 0x0000002500887308 */ /* 0x00046a0000002400 */
[----:B------:R-:W-:Y:S01]  /*18e70*/  HMMA.16816.F32 R20, R160, R30, R20 ;  /* 0x0000001ea014723c */ /* 0x000fe20000001814 */
[----:B------:R-:W1:Y:S02]  /*18e80*/  LDSM.16.M88.4 R28, [R219+0xb800] ;  /* 0x00b80000db1c783b */ /* 0x000e640000000200 */
[----:B------:R-:W1:Y:S05]  /*18e90*/  MUFU.TANH R59, R36 ;  /* 0x00000024003b7308 */ /* 0x000e6a0000002400 */
[----:B------:R-:W-:Y:S01]  /*18ea0*/  HMMA.16816.F32 R64, R140, R6, R64 ;  /* 0x000000068c40723c */ /* 0x000fe20000001840 */
[----:B------:R-:W1:Y:S02]  /*18eb0*/  LDSM.16.M88.4 R4, [R208+0x7000] ;  /* 0x00700000d004783b */ /* 0x000e640000000200 */
[----:B------:R4:W-:Y:S01]  /*18ec0*/  MUFU.TANH R137, R43 ;  /* 0x0000002b00897308 */ /* 0x0009e20000002400 */
[----:B--2---:R-:W-:-:S04]  /*18ed0*/  FMUL.FTZ R37, R158, c[0x0][0x2ec] ;  /* 0x0000bb009e257a20 */ /* 0x004fc80000410000 */
[----:B---3--:R-:W-:Y:S01]  /*18ee0*/  HMMA.16816.F32 R176, R140, R8, R176 ;  /* 0x000000088cb0723c */ /* 0x008fe200000018b0 */
[----:B------:R-:W-:Y:S02]  /*18ef0*/  FMUL.FTZ R24, R24, c[0x0][0x2ec] ;  /* 0x0000bb0018187a20 */ /* 0x000fe40000410000 */
[----:B------:R-:W-:Y:S01]  /*18f00*/  FMUL.FTZ R25, R25, c[0x0][0x2ec] ;  /* 0x0000bb0019197a20 */ /* 0x000fe20000410000 */
[----:B------:R2:W-:Y:S01]  /*18f10*/  MUFU.TANH R135, R42 ;  /* 0x0000002a00877308 */ /* 0x0005e20000002400 */
[----:B------:R-:W-:Y:S02]  /*18f20*/  FMUL.FTZ R26, R26, c[0x0][0x2ec] ;  /* 0x0000bb001a1a7a20 */ /* 0x000fe40000410000 */
[----:B------:R-:W-:Y:S01]  /*18f30*/  IADD3 R8, R134, 0x1, RZ ;  /* 0x0000000186087810 */ /* 0x000fe20007ffe0ff */
[----:B------:R-:W-:Y:S01]  /*18f40*/  HMMA.16816.F32 R168, R152, R32, R168 ;  /* 0x0000002098a8723c */ /* 0x000fe200000018a8 */
[----:B------:R-:W-:Y:S02]  /*18f50*/  FMUL.FTZ R21, R21, c[0x0][0x2ec] ;  /* 0x0000bb0015157a20 */ /* 0x000fe40000410000 */
[----:B------:R-:W-:Y:S01]  /*18f60*/  ISETP.GE.AND P1, PT, R8, R133, PT ;  /* 0x000000850800720c */ /* 0x000fe20003f26270 */
[----:B------:R-:W-:Y:S01]  /*18f70*/  FMUL.FTZ R20, R20, c[0x0][0x2ec] ;  /* 0x0000bb0014147a20 */ /* 0x000fe20000410000 */
[-C--:B------:R-:W-:Y:S01]  /*18f80*/  ISETP.GE.AND P0, PT, R8, R2.reuse, PT ;  /* 0x000000020800720c */ /* 0x080fe20003f06270 */
[----:B------:R3:W-:Y:S01]  /*18f90*/  MUFU.TANH R138, R21 ;  /* 0x00000015008a7308 */ /* 0x0007e20000002400 */
[----:B------:R-:W-:Y:S01]  /*18fa0*/  P2R R9, PR, RZ, 0x2 ;  /* 0x00000002ff097803 */ /* 0x000fe20000000000 */
[----:B------:R-:W-:Y:S01]  /*18fb0*/  HMMA.16816.F32 R172, R140, R10, R172 ;  /* 0x0000000a8cac723c */ /* 0x000fe200000018ac */
[C---:B------:R-:W-:Y:S01]  /*18fc0*/  ISETP.GE.AND P1, PT, R134.reuse, R2, PT ;  /* 0x000000028600720c */ /* 0x040fe20003f26270 */
[----:B------:R-:W-:Y:S01]  /*18fd0*/  FMUL.FTZ R23, R23, c[0x0][0x2ec] ;  /* 0x0000bb0017177a20 */ /* 0x000fe20000410000 */
[----:B------:R-:W-:Y:S01]  /*18fe0*/  IADD3 R8, R134, 0x9, RZ ;  /* 0x0000000986087810 */ /* 0x000fe20007ffe0ff */
[----:B----4-:R-:W-:-:S02]  /*18ff0*/  FMUL.FTZ R43, R181, c[0x0][0x2ec] ;  /* 0x0000bb00b52b7a20 */ /* 0x010fc40000410000 */
[----:B------:R-:W-:Y:S01]  /*19000*/  MUFU.TANH R63, R20 ;  /* 0x00000014003f7308 */ /* 0x000fe20000002400 */
[----:B------:R-:W-:Y:S01]  /*19010*/  IADD3 R10, R134, 0x8, RZ ;  /* 0x00000008860a7810 */ /* 0x000fe20007ffe0ff */
[----:B------:R-:W-:Y:S01]  /*19020*/  HMMA.16816.F32 R16, R160, R12, R16 ;  /* 0x0000000ca010723c */ /* 0x000fe20000001810 */
[-C--:B------:R-:W-:Y:S01]  /*19030*/  ISETP.GE.AND P4, PT, R8, R2.reuse, PT ;  /* 0x000000020800720c */ /* 0x080fe20003f86270 */
[----:B--2---:R-:W-:Y:S01]  /*19040*/  FMUL.FTZ R42, R180, c[0x0][0x2ec] ;  /* 0x0000bb00b42a7a20 */ /* 0x004fe20000410000 */
[CC--:B------:R-:W-:Y:S01]  /*19050*/  ISETP.GE.AND P2, PT, R10.reuse, R2.reuse, PT ;  /* 0x000000020a00720c */ /* 0x0c0fe20003f46270 */
[----:B------:R-:W-:Y:S01]  /*19060*/  FMUL.FTZ R36, R39, c[0x0][0x2ec] ;  /* 0x0000bb0027247a20 */ /* 0x000fe20000410000 */
[-C--:B------:R-:W-:Y:S01]  /*19070*/  ISETP.GE.AND P6, PT, R10, R133.reuse, PT ;  /* 0x000000850a00720c */ /* 0x080fe20003fc6270 */
[----:B------:R2:W4:Y:S01]  /*19080*/  MUFU.TANH R60, R24 ;  /* 0x00000018003c7308 */ /* 0x0005220000002400 */
[----:B------:R-:W-:Y:S01]  /*19090*/  FSEL R12, R56, -INF , !P1 ;  /* 0xff800000380c7808 */ /* 0x000fe20004800000 */
[----:B------:R-:W-:Y:S01]  /*190a0*/  HMMA.16816.F32 R164, R152, R34, R164 ;  /* 0x0000002298a4723c */ /* 0x000fe200000018a4 */
[----:B------:R-:W-:Y:S01]  /*190b0*/  ISETP.NE.AND P1, PT, R9, RZ, PT ;  /* 0x000000ff0900720c */ /* 0x000fe20003f25270 */
[----:B------:R-:W-:Y:S01]  /*190c0*/  FMUL.FTZ R13, R22, c[0x0][0x2ec] ;  /* 0x0000bb00160d7a20 */ /* 0x000fe20000410000 */
[-C--:B------:R-:W-:Y:S01]  /*190d0*/  ISETP.GE.AND P5, PT, R8, R133.reuse, PT ;  /* 0x000000850800720c */ /* 0x080fe20003fa6270 */
[----:B------:R-:W-:Y:S01]  /*190e0*/  FMUL.FTZ R39, R157, c[0x0][0x2ec] ;  /* 0x0000bb009d277a20 */ /* 0x000fe20000410000 */
[----:B------:R-:W4:Y:S01]  /*190f0*/  LDSM.16.M88.4 R8, [R208+0x7800] ;  /* 0x00780000d008783b */ /* 0x000f220000000200 */
[----:B---3--:R-:W-:Y:S01]  /*19100*/  IADD3 R21, R134, 0x11, RZ ;  /* 0x0000001186157810 */ /* 0x008fe20007ffe0ff */
[----:B------:R-:W-:Y:S01]  /*19110*/  MUFU.TANH R62, R25 ;  /* 0x00000019003e7308 */ /* 0x000fe20000002400 */
[----:B-1----:R-:W-:Y:S01]  /*19120*/  HMMA.16816.F32 R168, R140, R28, R168 ;  /* 0x0000001c8ca8723c */ /* 0x002fe200000018a8 */
[----:B------:R-:W-:Y:S01]  /*19130*/  FSEL R52, R52, -INF , !P2 ;  /* 0xff80000034347808 */ /* 0x000fe20005000000 */
[----:B------:R-:W-:Y:S01]  /*19140*/  FMUL.FTZ R27, R27, c[0x0][0x2ec] ;  /* 0x0000bb001b1b7a20 */ /* 0x000fe20000410000 */
[----:B------:R-:W-:Y:S01]  /*19150*/  ISETP.GE.AND P2, PT, R21, R2, PT ;  /* 0x000000021500720c */ /* 0x000fe20003f46270 */
[----:B------:R-:W-:Y:S01]  /*19160*/  FMUL.FTZ R157, R159, c[0x0][0x2ec] ;  /* 0x0000bb009f9d7a20 */ /* 0x000fe20000410000 */
[----:B------:R-:W-:Y:S01]  /*19170*/  IADD3 R56, R134, 0x39, RZ ;  /* 0x0000003986387810 */ /* 0x000fe20007ffe0ff */
[----:B------:R-:W-:Y:S01]  /*19180*/  FMUL.FTZ R159, R183, c[0x0][0x2ec] ;  /* 0x0000bb00b79f7a20 */ /* 0x000fe20000410000 */
[----:B------:R-:W-:Y:S01]  /*19190*/  MUFU.TANH R61, R26 ;  /* 0x0000001a003d7308 */ /* 0x000fe20000002400 */
[----:B------:R-:W-:Y:S01]  /*191a0*/  FMUL.FTZ R29, R16, c[0x0][0x2ec] ;  /* 0x0000bb00101d7a20 */ /* 0x000fe20000410000 */
[----:B------:R-:W-:Y:S01]  /*191b0*/  FSEL R16, R57, -INF , !P0 ;  /* 0xff80000039107808 */ /* 0x000fe20004000000 */
[----:B------:R-:W-:Y:S01]  /*191c0*/  HMMA.16816.F32 R64, R160, R14, R64 ;  /* 0x0000000ea040723c */ /* 0x000fe20000001840 */
[-C--:B------:R-:W-:Y:S01]  /*191d0*/  ISETP.GE.AND P0, PT, R134, R133.reuse, PT ;  /* 0x000000858600720c */ /* 0x080fe20003f06270 */
[----:B------:R-:W-:Y:S01]  /*191e0*/  FMUL.FTZ R17, R17, c[0x0][0x2ec] ;  /* 0x0000bb0011117a20 */ /* 0x000fe20000410000 */
[----:B--2---:R-:W-:Y:S01]  /*191f0*/  FSEL R24, R49, -INF , !P2 ;  /* 0xff80000031187808 */ /* 0x004fe20005000000 */
[----:B------:R-:W-:Y:S01]  /*19200*/  FMUL.FTZ R155, R19, c[0x0][0x2ec] ;  /* 0x0000bb00139b7a20 */ /* 0x000fe20000410000 */
[----:B------:R-:W-:Y:S01]  /*19210*/  FSEL R0, R0, -INF , !P0 ;  /* 0xff80000000007808 */ /* 0x000fe20004000000 */
[----:B------:R-:W-:Y:S01]  /*19220*/  MUFU.TANH R28, R23 ;  /* 0x00000017001c7308 */ /* 0x000fe20000002400 */
[----:B------:R-:W-:Y:S01]  /*19230*/  IADD3 R15, R134, 0x10, RZ ;  /* 0x00000010860f7810 */ /* 0x000fe20007ffe0ff */
[----:B------:R-:W-:Y:S01]  /*19240*/  HMMA.16816.F32 R164, R140, R30, R164 ;  /* 0x0000001e8ca4723c */ /* 0x000fe200000018a4 */
[----:B------:R-:W-:Y:S01]  /*19250*/  ISETP.GE.AND P0, PT, R21, R133, PT ;  /* 0x000000851500720c */ /* 0x000fe20003f06270 */
[----:B------:R-:W-:Y:S01]  /*19260*/  FMUL.FTZ R18, R18, c[0x0][0x2ec] ;  /* 0x0000bb0012127a20 */ /* 0x000fe20000410000 */
[----:B------:R-:W-:Y:S01]  /*19270*/  FSEL R14, R53, -INF , !P4 ;  /* 0xff800000350e7808 */ /* 0x000fe20006000000 */
[----:B------:R-:W-:-:S04]  /*19280*/  DEPBAR.LE SB0, 0x0 ;  /* 0x000080000000791a */ /* 0x000fc80000000000 */
[C---:B------:R-:W-:Y:S01]  /*19290*/  HMMA.16816.F32 R176, R160.reuse, R4, R176 ;  /* 0x00000004a0b0723c */ /* 0x040fe200000018b0 */
[C---:B------:R-:W-:Y:S01]  /*192a0*/  ISETP.GE.AND P4, PT, R15.reuse, R133, PT ;  /* 0x000000850f00720c */ /* 0x040fe20003f86270 */
[----:B------:R1:W-:Y:S01]  /*192b0*/  MUFU.TANH R30, R17 ;  /* 0x00000011001e7308 */ /* 0x0003e20000002400 */
[-C--:B------:R-:W-:Y:S02]  /*192c0*/  ISETP.GE.AND P3, PT, R15, R2.reuse, PT ;  /* 0x000000020f00720c */ /* 0x080fe40003f66270 */
[----:B------:R-:W-:Y:S02]  /*192d0*/  FSEL R15, R58, -INF , !P1 ;  /* 0xff8000003a0f7808 */ /* 0x000fe40004800000 */
[----:B------:R-:W-:Y:S01]  /*192e0*/  IADD3 R5, R134, 0x18, RZ ;  /* 0x0000001886057810 */ /* 0x000fe20007ffe0ff */
[----:B------:R-:W-:Y:S01]  /*192f0*/  HMMA.16816.F32 R172, R160, R6, R172 ;  /* 0x00000006a0ac723c */ /* 0x000fe200000018ac */
[----:B------:R-:W-:Y:S01]  /*19300*/  P2R R20, PR, RZ, 0x10 ;  /* 0x00000010ff147803 */ /* 0x000fe20000000000 */
[----:B------:R-:W2:Y:S01]  /*19310*/  MUFU.TANH R148, R148 ;  /* 0x0000009400947308 */ /* 0x000ea20000002400 */
[-C--:B------:R-:W-:Y:S01]  /*19320*/  ISETP.GE.AND P1, PT, R5, R2.reuse, PT ;  /* 0x000000020500720c */ /* 0x080fe20003f26270 */
[----:B------:R-:W-:Y:S01]  /*19330*/  FMUL.FTZ R64, R64, c[0x0][0x2ec] ;  /* 0x0000bb0040407a20 */ /* 0x000fe20000410000 */
[----:B------:R-:W-:Y:S01]  /*19340*/  IADD3 R4, R134, 0x19, RZ ;  /* 0x0000001986047810 */ /* 0x000fe20007ffe0ff */
[----:B------:R-:W-:Y:S01]  /*19350*/  FMUL.FTZ R65, R65, c[0x0][0x2ec] ;  /* 0x0000bb0041417a20 */ /* 0x000fe20000410000 */
[----:B------:R-:W-:Y:S01]  /*19360*/  FSEL R19, R54, -INF , !P6 ;  /* 0xff80000036137808 */ /* 0x000fe20007000000 */
[----:B------:R-:W-:Y:S01]  /*19370*/  FMUL.FTZ R66, R66, c[0x0][0x2ec] ;  /* 0x0000bb0042427a20 */ /* 0x000fe20000410000 */
[----:B------:R-:W-:Y:S01]  /*19380*/  FSEL R22, R44, -INF , !P1 ;  /* 0xff8000002c167808 */ /* 0x000fe20004800000 */
[----:B------:R-:W3:Y:S01]  /*19390*/  MUFU.TANH R43, R43 ;  /* 0x0000002b002b7308 */ /* 0x000ee20000002400 */
[----:B-1----:R-:W-:Y:S01]  /*193a0*/  P2R R17, PR, RZ, 0x1 ;  /* 0x00000001ff117803 */ /* 0x002fe20000000000 */
[----:B------:R-:W-:Y:S01]  /*193b0*/  FMUL.FTZ R67, R67, c[0x0][0x2ec] ;  /* 0x0000bb0043437a20 */ /* 0x000fe20000410000 */
[----:B------:R-:W-:-:S02]  /*193c0*/  ISETP.GE.AND P0, PT, R4, R2, PT ;  /* 0x000000020400720c */ /* 0x000fc40003f06270 */
[----:B------:R-:W-:Y:S01]  /*193d0*/  ISETP.NE.AND P6, PT, R17, RZ, PT ;  /* 0x000000ff1100720c */ /* 0x000fe20003fc5270 */
[----:B------:R-:W-:Y:S01]  /*193e0*/  FMUL.FTZ R144, R177, c[0x0][0x2ec] ;  /* 0x0000bb00b1907a20 */ /* 0x000fe20000410000 */
[----:B------:R-:W-:Y:S01]  /*193f0*/  FSEL R17, R55, -INF , !P5 ;  /* 0xff80000037117808 */ /* 0x000fe20006800000 */
[----:B------:R-:W1:Y:S01]  /*19400*/  MUFU.TANH R42, R42 ;  /* 0x0000002a002a7308 */ /* 0x000e620000002400 */
[-C--:B------:R-:W-:Y:S01]  /*19410*/  ISETP.GE.AND P5, PT, R5, R133.reuse, PT ;  /* 0x000000850500720c */ /* 0x080fe20003fa6270 */
[----:B------:R-:W-:Y:S01]  /*19420*/  FMUL.FTZ R146, R176, c[0x0][0x2ec] ;  /* 0x0000bb00b0927a20 */ /* 0x000fe20000410000 */
[-C--:B------:R-:W-:Y:S01]  /*19430*/  ISETP.GE.AND P4, PT, R4, R133.reuse, PT ;  /* 0x000000850400720c */ /* 0x080fe20003f86270 */
[----:B------:R-:W-:Y:S01]  /*19440*/  FMUL.FTZ R145, R178, c[0x0][0x2ec] ;  /* 0x0000bb00b2917a20 */ /* 0x000fe20000410000 */
[----:B------:R-:W-:Y:S01]  /*19450*/  ISETP.NE.AND P1, PT, R20, RZ, PT ;  /* 0x000000ff1400720c */ /* 0x000fe20003f25270 */
        /* <DEDUP_REMOVED lines=10> */
[----:B------:R-:W1:Y:S01]  /*19500*/  MUFU.TANH R39, R39 ;  /* 0x0000002700277308 */ /* 0x000e620000002400 */
[----:B------:R-:W-:Y:S01]  /*19510*/  ISETP.GE.AND P3, PT, R5, R2, PT ;  /* 0x000000020500720c */ /* 0x000fe20003f66270 */
[----:B------:R-:W-:Y:S01]  /*19520*/  FMUL.FTZ R175, R175, c[0x0][0x2ec] ;  /* 0x0000bb00afaf7a20 */ /* 0x000fe20000410000 */
[----:B------:R-:W-:-:S02]  /*19530*/  ISETP.GE.AND P2, PT, R5, R133, PT ;  /* 0x000000850500720c */ /* 0x000fc40003f46270 */
[C---:B------:R-:W-:Y:S02]  /*19540*/  ISETP.GE.AND P1, PT, R4.reuse, R2, PT ;  /* 0x000000020400720c */ /* 0x040fe40003f26270 */
[----:B------:R-:W-:Y:S01]  /*19550*/  ISETP.GE.AND P6, PT, R4, R133, PT ;  /* 0x000000850400720c */ /* 0x000fe20003fc6270 */
[----:B------:R-:W-:Y:S01]  /*19560*/  MUFU.TANH R156, R65 ;  /* 0x00000041009c7308 */ /* 0x000fe20000002400 */
[----:B----4-:R-:W-:Y:S01]  /*19570*/  HMMA.16816.F32 R4, R160, R8, R168 ;  /* 0x00000008a004723c */ /* 0x010fe200000018a8 */
[----:B------:R-:W-:Y:S02]  /*19580*/  FSEL R20, R45, -INF , !P0 ;  /* 0xff8000002d147808 */ /* 0x000fe40004000000 */
[----:B------:R-:W-:Y:S02]  /*19590*/  FSEL R21, R46, -INF , !P5 ;  /* 0xff8000002e157808 */ /* 0x000fe40006800000 */
[----:B------:R-:W-:Y:S02]  /*195a0*/  FSEL R33, R47, -INF , !P4 ;  /* 0xff8000002f217808 */ /* 0x000fe40006000000 */
[C---:B------:R-:W-:Y:S01]  /*195b0*/  IADD3 R9, R134.reuse, 0x28, RZ ;  /* 0x0000002886097810 */ /* 0x040fe20007ffe0ff */
[----:B------:R-:W-:Y:S01]  /*195c0*/  MUFU.TANH R153, R66 ;  /* 0x0000004200997308 */ /* 0x000fe20000002400 */
[----:B------:R-:W-:-:S02]  /*195d0*/  IADD3 R8, R134, 0x29, RZ ;  /* 0x0000002986087810 */ /* 0x000fc40007ffe0ff */
[----:B-----5:R-:W-:Y:S02]  /*195e0*/  FSEL R32, R41, -INF , !P1 ;  /* 0xff80000029207808 */ /* 0x020fe40004800000 */
[CC--:B------:R-:W-:Y:S02]  /*195f0*/  ISETP.GE.AND P0, PT, R9.reuse, R2.reuse, PT ;  /* 0x000000020900720c */ /* 0x0c0fe40003f06270 */
[-C--:B------:R-:W-:Y:S01]  /*19600*/  ISETP.GE.AND P4, PT, R9, R133.reuse, PT ;  /* 0x000000850900720c */ /* 0x080fe20003f86270 */
[----:B------:R4:W-:Y:S01]  /*19610*/  MUFU.TANH R151, R67 ;  /* 0x0000004300977308 */ /* 0x0009e20000002400 */
[C---:B------:R-:W-:Y:S02]  /*19620*/  ISETP.GE.AND P5, PT, R8.reuse, R2, PT ;  /* 0x000000020800720c */ /* 0x040fe40003fa6270 */
[----:B------:R-:W-:Y:S02]  /*19630*/  ISETP.GE.AND P1, PT, R8, R133, PT ;  /* 0x000000850800720c */ /* 0x000fe40003f26270 */
[----:B------:R-:W-:Y:S01]  /*19640*/  HMMA.16816.F32 R8, R160, R10, R164 ;  /* 0x0000000aa008723c */ /* 0x000fe200000018a4 */
[----:B------:R-:W-:-:S02]  /*19650*/  IADD3 R49, R134, 0x40, RZ ;  /* 0x0000004086317810 */ /* 0x000fc40007ffe0ff */
[----:B-1----:R-:W-:Y:S01]  /*19660*/  IADD3 R64, R134, 0x30, RZ ;  /* 0x0000003086407810 */ /* 0x002fe20007ffe0ff */
[----:B------:R-:W1:Y:S01]  /*19670*/  MUFU.TANH R29, R29 ;  /* 0x0000001d001d7308 */ /* 0x000e620000002400 */
[----:B------:R-:W-:Y:S01]  /*19680*/  FSEL R51, R38, -INF , !P4 ;  /* 0xff80000026337808 */ /* 0x000fe20006000000 */
[----:B------:R-:W-:Y:S01]  /*19690*/  FMUL.FTZ R38, R5, c[0x0][0x2ec] ;  /* 0x0000bb0005267a20 */ /* 0x000fe20000410000 */
[----:B------:R-:W-:Y:S01]  /*196a0*/  FSEL R34, R40, -INF , !P3 ;  /* 0xff80000028227808 */ /* 0x000fe20005800000 */
[----:B------:R-:W-:Y:S01]  /*196b0*/  FMUL.FTZ R4, R4, c[0x0][0x2ec] ;  /* 0x0000bb0004047a20 */ /* 0x000fe20000410000 */
[----:B------:R-:W-:Y:S02]  /*196c0*/  FSEL R136, R136, -INF , !P5 ;  /* 0xff80000088887808 */ /* 0x000fe40006800000 */
[C---:B------:R-:W-:Y:S01]  /*196d0*/  IADD3 R141, R134.reuse, 0x31, RZ ;  /* 0x00000031868d7810 */ /* 0x040fe20007ffe0ff */
[----:B------:R-:W5:Y:S01]  /*196e0*/  MUFU.TANH R142, R142 ;  /* 0x0000008e008e7308 */ /* 0x000f620000002400 */
[----:B------:R-:W-:-:S02]  /*196f0*/  IADD3 R58, R134, 0x38, RZ ;  /* 0x00000038863a7810 */ /* 0x000fc40007ffe0ff */
[C---:B----4-:R-:W-:Y:S02]  /*19700*/  IADD3 R67, R134.reuse, 0x48, RZ ;  /* 0x0000004886437810 */ /* 0x050fe40007ffe0ff */
[C---:B------:R-:W-:Y:S02]  /*19710*/  IADD3 R66, R134.reuse, 0x49, RZ ;  /* 0x0000004986427810 */ /* 0x040fe40007ffe0ff */
[C---:B------:R-:W-:Y:S01]  /*19720*/  IADD3 R65, R134.reuse, 0x50, RZ ;  /* 0x0000005086417810 */ /* 0x040fe20007ffe0ff */
[----:B------:R-:W4:Y:S01]  /*19730*/  MUFU.TANH R140, R140 ;  /* 0x0000008c008c7308 */ /* 0x000f220000002400 */
[C---:B------:R-:W-:Y:S02]  /*19740*/  IADD3 R57, R134.reuse, 0x51, RZ ;  /* 0x0000005186397810 */ /* 0x040fe40007ffe0ff */
[----:B------:R-:W-:Y:S01]  /*19750*/  IADD3 R55, R134, 0x58, RZ ;  /* 0x0000005886377810 */ /* 0x000fe20007ffe0ff */
[----:B------:R-:W-:Y:S01]  /*19760*/  FMUL.FTZ R5, R8, c[0x0][0x2ec] ;  /* 0x0000bb0008057a20 */ /* 0x000fe20000410000 */
[C---:B------:R-:W-:Y:S01]  /*19770*/  IADD3 R54, R134.reuse, 0x59, RZ ;  /* 0x0000005986367810 */ /* 0x040fe20007ffe0ff */
[----:B------:R-:W-:Y:S01]  /*19780*/  FMUL.FTZ R8, R9, c[0x0][0x2ec] ;  /* 0x0000bb0009087a20 */ /* 0x000fe20000410000 */
[C---:B------:R-:W-:Y:S01]  /*19790*/  IADD3 R53, R134.reuse, 0x60, RZ ;  /* 0x0000006086357810 */ /* 0x040fe20007ffe0ff */
[----:B------:R-:W1:Y:S01]  /*197a0*/  MUFU.TANH R144, R144 ;  /* 0x0000009000907308 */ /* 0x000e620000002400 */
[----:B------:R-:W-:Y:S01]  /*197b0*/  IADD3 R47, R134, 0x61, RZ ;  /* 0x00000061862f7810 */ /* 0x000fe20007ffe0ff */
[----:B------:R-:W-:Y:S01]  /*197c0*/  FMUL.FTZ R10, R10, c[0x0][0x2ec] ;  /* 0x0000bb000a0a7a20 */ /* 0x000fe20000410000 */
[C---:B------:R-:W-:Y:S01]  /*197d0*/  IADD3 R46, R134.reuse, 0x68, RZ ;  /* 0x00000068862e7810 */ /* 0x040fe20007ffe0ff */
[----:B------:R-:W-:Y:S01]  /*197e0*/  FMUL.FTZ R11, R11, c[0x0][0x2ec] ;  /* 0x0000bb000b0b7a20 */ /* 0x000fe20000410000 */
[----:B------:R-:W-:-:S02]  /*197f0*/  IADD3 R45, R134, 0x69, RZ ;  /* 0x00000069862d7810 */ /* 0x000fc40007ffe0ff */
[C---:B------:R-:W-:Y:S01]  /*19800*/  IADD3 R44, R134.reuse, 0x70, RZ ;  /* 0x00000070862c7810 */ /* 0x040fe20007ffe0ff */
[----:B------:R-:W-:Y:S01]  /*19810*/  MUFU.TANH R146, R146 ;  /* 0x0000009200927308 */ /* 0x000fe20000002400 */
[C---:B------:R-:W-:Y:S02]  /*19820*/  IADD3 R41, R134.reuse, 0x71, RZ ;  /* 0x0000007186297810 */ /* 0x040fe40007ffe0ff */
[C---:B------:R-:W-:Y:S02]  /*19830*/  IADD3 R31, R134.reuse, 0x78, RZ ;  /* 0x00000078861f7810 */ /* 0x040fe40007ffe0ff */
[----:B------:R-:W-:Y:S02]  /*19840*/  IADD3 R40, R134, 0x79, RZ ;  /* 0x0000007986287810 */ /* 0x000fe40007ffe0ff */
[----:B------:R-:W-:Y:S01]  /*19850*/  ISETP.GE.AND P5, PT, R49, R2, PT ;  /* 0x000000023100720c */ /* 0x000fe20003fa6270 */
[----:B------:R-:W-:Y:S01]  /*19860*/  MUFU.TANH R8, R8 ;  /* 0x0000000800087308 */ /* 0x000fe20000002400 */
[----:B------:R-:W-:-:S02]  /*19870*/  FSEL R134, R59, -INF , !P0 ;  /* 0xff8000003b867808 */ /* 0x000fc40004000000 */
[-C--:B------:R-:W-:Y:S02]  /*19880*/  ISETP.GE.AND P0, PT, R64, R2.reuse, PT ;  /* 0x000000024000720c */ /* 0x080fe40003f06270 */
[----:B------:R-:W-:Y:S02]  /*19890*/  FSEL R166, R60, -INF , !P5 ;  /* 0xff8000003ca67808 */ /* 0x000fe40006800000 */
[----:B--2---:R-:W-:Y:S01]  /*198a0*/  FSEL R148, R148, -INF , !P0 ;  /* 0xff80000094947808 */ /* 0x004fe20004000000 */
[----:B------:R-:W2:Y:S01]  /*198b0*/  MUFU.TANH R60, R38 ;  /* 0x00000026003c7308 */ /* 0x000ea20000002400 */
[----:B------:R-:W-:Y:S02]  /*198c0*/  P2R R48, PR, RZ, 0x2 ;  /* 0x00000002ff307803 */ /* 0x000fe40000000000 */
[-C--:B------:R-:W-:Y:S02]  /*198d0*/  ISETP.GE.AND P4, PT, R56, R2.reuse, PT ;  /* 0x000000023800720c */ /* 0x080fe40003f86270 */
[----:B------:R-:W-:-:S02]  /*198e0*/  ISETP.GE.AND P0, PT, R139, R2, PT ;  /* 0x000000028b00720c */ /* 0x000fc40003f06270 */
[-C--:B------:R-:W-:Y:S01]  /*198f0*/  ISETP.GE.AND P3, PT, R58, R2.reuse, PT ;  /* 0x000000023a00720c */ /* 0x080fe20003f66270 */
[----:B------:R-:W1:Y:S01]  /*19900*/  MUFU.TANH R4, R4 ;  /* 0x0000000400047308 */ /* 0x000e620000002400 */
[-C--:B------:R-:W-:Y:S02]  /*19910*/  ISETP.GE.AND P5, PT, R57, R2.reuse, PT ;  /* 0x000000023900720c */ /* 0x080fe40003fa6270 */
[----:B------:R-:W-:Y:S02]  /*19920*/  FSEL R135, R135, -INF , !P2 ;  /* 0xff80000087877808 */ /* 0x000fe40005000000 */
[----:B------:R-:W-:Y:S02]  /*19930*/  ISETP.GE.AND P1, PT, R141, R2, PT ;  /* 0x000000028d00720c */ /* 0x000fe40003f26270 */
[----:B------:R-:W-:Y:S01]  /*19940*/  FSEL R137, R137, -INF , !P6 ;  /* 0xff80000089897808 */ /* 0x000fe20007000000 */
[----:B------:R-:W1:Y:S01]  /*19950*/  MUFU.TANH R5, R5 ;  /* 0x0000000500057308 */ /* 0x000e620000002400 */
[----:B------:R-:W-:-:S02]  /*19960*/  ISETP.NE.AND P6, PT, R48, RZ, PT ;  /* 0x000000ff3000720c */ /* 0x000fc40003fc5270 */
[-C--:B------:R-:W-:Y:S02]  /*19970*/  ISETP.GE.AND P2, PT, R67, R2.reuse, PT ;  /* 0x000000024300720c */ /* 0x080fe40003f46270 */
[----:B---3--:R-:W-:Y:S02]  /*19980*/  FSEL R152, R43, -INF , !P4 ;  /* 0xff8000002b987808 */ /* 0x008fe40006000000 */
[----:B------:R-:W-:Y:S01]  /*19990*/  FSEL R170, R62, -INF , !P0 ;  /* 0xff8000003eaa7808 */ /* 0x000fe20004000000 */
[----:B------:R-:W3:Y:S01]  /*199a0*/  MUFU.TANH R36, R36 ;  /* 0x0000002400247308 */ /* 0x000ee20000002400 */
[----:B------:R-:W-:Y:S02]  /*199b0*/  FSEL R48, R42, -INF , !P3 ;  /* 0xff8000002a307808 */ /* 0x000fe40005800000 */
[-C--:B------:R-:W-:Y:S02]  /*199c0*/  ISETP.GE.AND P4, PT, R65, R2.reuse, PT ;  /* 0x000000024100720c */ /* 0x080fe40003f86270 */
[----:B------:R-:W-:-:S02]  /*199d0*/  ISETP.GE.AND P0, PT, R54, R2, PT ;  /* 0x000000023600720c */ /* 0x000fc40003f06270 */
[-C--:B------:R-:W-:Y:S01]  /*199e0*/  ISETP.GE.AND P3, PT, R66, R2.reuse, PT ;  /* 0x000000024200720c */ /* 0x080fe20003f66270 */
[----:B------:R-:W2:Y:S01]  /*199f0*/  MUFU.TANH R13, R13 ;  /* 0x0000000d000d7308 */ /* 0x000ea20000002400 */
[----:B------:R-:W-:Y:S02]  /*19a00*/  FSEL R160, R30, -INF , !P5 ;  /* 0xff8000001ea07808 */ /* 0x000fe40006800000 */
[----:B------:R-:W-:Y:S02]  /*19a10*/  FSEL R50, R39, -INF , !P1 ;  /* 0xff80000027327808 */ /* 0x000fe40004800000 */
[-C--:B------:R-:W-:Y:S02]  /*19a20*/  ISETP.GE.AND P5, PT, R46, R2.reuse, PT ;  /* 0x000000022e00720c */ /* 0x080fe40003fa6270 */
[----:B------:R-:W-:Y:S01]  /*19a30*/  ISETP.GE.AND P1, PT, R55, R2, PT ;  /* 0x000000023700720c */ /* 0x000fe20003f26270 */
[----:B------:R-:W2:Y:S01]  /*19a40*/  MUFU.TANH R27, R27 ;  /* 0x0000001b001b7308 */ /* 0x000ea20000002400 */
[----:B------:R-:W-:-:S02]  /*19a50*/  FSEL R168, R63, -INF , !P2 ;  /* 0xff8000003fa87808 */ /* 0x000fc40005000000 */
[----:B-1----:R-:W-:Y:S02]  /*19a60*/  FSEL R162, R29, -INF , !P4 ;  /* 0xff8000001da27808 */ /* 0x002fe40006000000 */
[-C--:B------:R-:W-:Y:S02]  /*19a70*/  ISETP.GE.AND P2, PT, R45, R2.reuse, PT ;  /* 0x000000022d00720c */ /* 0x080fe40003f46270 */
[----:B------:R-:W-:Y:S01]  /*19a80*/  FSEL R156, R156, -INF , !P0 ;  /* 0xff8000009c9c7808 */ /* 0x000fe20004000000 */
[----:B------:R-:W-:Y:S01]  /*19a90*/  MUFU.TANH R157, R157 ;  /* 0x0000009d009d7308 */ /* 0x000fe20000002400 */
[----:B------:R-:W-:Y:S02]  /*19aa0*/  FSEL R164, R138, -INF , !P3 ;  /* 0xff8000008aa47808 */ /* 0x000fe40005800000 */
[-C--:B------:R-:W-:Y:S02]  /*19ab0*/  ISETP.GE.AND P4, PT, R47, R2.reuse, PT ;  /* 0x000000022f00720c */ /* 0x080fe40003f86270 */
[----:B------:R-:W-:-:S02]  /*19ac0*/  ISETP.GE.AND P0, PT, R41, R2, PT ;  /* 0x000000022900720c */ /* 0x000fc40003f06270 */
[-C--:B------:R-:W-:Y:S01]  /*19ad0*/  ISETP.GE.AND P3, PT, R53, R2.reuse, PT ;  /* 0x000000023500720c */ /* 0x080fe20003f66270 */
[----:B------:R-:W-:Y:S01]  /*19ae0*/  MUFU.TANH R35, R182 ;  /* 0x000000b600237308 */ /* 0x000fe20000002400 */
[----:B-----5:R-:W-:Y:S02]  /*19af0*/  FSEL R142, R142, -INF , !P5 ;  /* 0xff8000008e8e7808 */ /* 0x020fe40006800000 */
[----:B------:R-:W-:Y:S02]  /*19b00*/  FSEL R158, R158, -INF , !P1 ;  /* 0xff8000009e9e7808 */ /* 0x000fe40004800000 */
[-C--:B------:R-:W-:Y:S02]  /*19b10*/  ISETP.GE.AND P5, PT, R40, R2.reuse, PT ;  /* 0x000000022800720c */ /* 0x080fe40003fa6270 */
[----:B------:R-:W-:Y:S01]  /*19b20*/  ISETP.GE.AND P1, PT, R44, R2, PT ;  /* 0x000000022c00720c */ /* 0x000fe20003f26270 */
[----:B------:R-:W-:Y:S01]  /*19b30*/  MUFU.TANH R37, R37 ;  /* 0x0000002500257308 */ /* 0x000fe20000002400 */
[----:B----4-:R-:W-:-:S02]  /*19b40*/  FSEL R140, R140, -INF , !P2 ;  /* 0xff8000008c8c7808 */ /* 0x010fc40005000000 */
[----:B------:R-:W-:Y:S02]  /*19b50*/  FSEL R144, R144, -INF , !P4 ;  /* 0xff80000090907808 */ /* 0x000fe40006000000 */
[-C--:B------:R-:W-:Y:S02]  /*19b60*/  ISETP.GE.AND P2, PT, R141, R133.reuse, PT ;  /* 0x000000858d00720c */ /* 0x080fe40003f46270 */
[----:B--2---:R-:W-:Y:S01]  /*19b70*/  FSEL R60, R60, -INF , !P0 ;  /* 0xff8000003c3c7808 */ /* 0x004fe20004000000 */
[----:B------:R-:W1:Y:S01]  /*19b80*/  MUFU.TANH R141, R174 ;  /* 0x000000ae008d7308 */ /* 0x000e620000002400 */
[----:B------:R-:W-:Y:S02]  /*19b90*/  FSEL R146, R146, -INF , !P3 ;  /* 0xff80000092927808 */ /* 0x000fe40005800000 */
[----:B------:R-:W-:Y:S01]  /*19ba0*/  ISETP.GE.AND P4, PT, R31, R2, PT ;  /* 0x000000021f00720c */ /* 0x000fe20003f86270 */
[----:B------:R-:W-:Y:S01]  /*19bb0*/  FMUL.FTZ R2, R6, c[0x0][0x2ec] ;  /* 0x0000bb0006027a20 */ /* 0x000fe20000410000 */
[----:B------:R-:W-:-:S02]  /*19bc0*/  ISETP.GE.AND P0, PT, R56, R133, PT ;  /* 0x000000853800720c */ /* 0x000fc40003f06270 */
[-C--:B------:R-:W-:Y:S01]  /*19bd0*/  ISETP.GE.AND P3, PT, R64, R133.reuse, PT ;  /* 0x000000854000720c */ /* 0x080fe20003f66270 */
[----:B------:R-:W2:Y:S01]  /*19be0*/  MUFU.TANH R159, R159 ;  /* 0x0000009f009f7308 */ /* 0x000ea20000002400 */
[----:B------:R-:W-:Y:S02]  /*19bf0*/  FSEL R56, R8, -INF , !P5 ;  /* 0xff80000008387808 */ /* 0x000fe40006800000 */
[----:B------:R-:W-:Y:S01]  /*19c00*/  FSEL R64, R4, -INF , !P1 ;  /* 0xff80000004407808 */ /* 0x000fe20004800000 */
[----:B------:R-:W-:Y:S01]  /*19c10*/  FMUL.FTZ R4, R7, c[0x0][0x2ec] ;  /* 0x0000bb0007047a20 */ /* 0x000fe20000410000 */
[-C--:B------:R-:W-:Y:S02]  /*19c20*/  ISETP.GE.AND P5, PT, R49, R133.reuse, PT ;  /* 0x000000853100720c */ /* 0x080fe40003fa6270 */
[----:B------:R-:W-:Y:S01]  /*19c30*/  ISETP.GE.AND P1, PT, R58, R133, PT ;  /* 0x000000853a00720c */ /* 0x000fe20003f26270 */
[----:B------:R-:W4:Y:S01]  /*19c40*/  MUFU.TANH R18, R18 ;  /* 0x0000001200127308 */ /* 0x000f220000002400 */
[----:B------:R-:W-:-:S02]  /*19c50*/  FSEL R58, R5, -INF , !P4 ;  /* 0xff800000053a7808 */ /* 0x000fc40006000000 */
[-C--:B------:R-:W-:Y:S02]  /*19c60*/  ISETP.GE.AND P4, PT, R67, R133.reuse, PT ;  /* 0x000000854300720c */ /* 0x080fe40003f86270 */
[----:B------:R-:W-:Y:S02]  /*19c70*/  FSEL R169, R61, -INF , !P5 ;  /* 0xff8000003da97808 */ /* 0x000fe40006800000 */
[-C--:B------:R-:W-:Y:S01]  /*19c80*/  ISETP.GE.AND P5, PT, R54, R133.reuse, PT ;  /* 0x000000853600720c */ /* 0x080fe20003fa6270 */
[----:B------:R-:W5:Y:S01]  /*19c90*/  MUFU.TANH R155, R155 ;  /* 0x0000009b009b7308 */ /* 0x000f620000002400 */
[----:B---3--:R-:W-:Y:S02]  /*19ca0*/  FSEL R49, R36, -INF , !P6 ;  /* 0xff80000024317808 */ /* 0x008fe40007000000 */
[----:B------:R-:W-:Y:S02]  /*19cb0*/  FSEL R165, R13, -INF , !P4 ;  /* 0xff8000000da57808 */ /* 0x000fe40006000000 */
[----:B------:R-:W-:-:S02]  /*19cc0*/  ISETP.GE.AND P6, PT, R139, R133, PT ;  /* 0x000000858b00720c */ /* 0x000fc40003fc6270 */
[-C--:B------:R-:W-:Y:S01]  /*19cd0*/  ISETP.GE.AND P4, PT, R53, R133.reuse, PT ;  /* 0x000000853500720c */ /* 0x080fe20003f86270 */
[----:B------:R-:W3:Y:S01]  /*19ce0*/  MUFU.TANH R145, R145 ;  /* 0x0000009100917308 */ /* 0x000ee20000002400 */
[----:B------:R-:W-:Y:S02]  /*19cf0*/  P2R R5, PR, RZ, 0x20 ;  /* 0x00000020ff057803 */ /* 0x000fe40000000000 */
[-C--:B------:R-:W-:Y:S02]  /*19d00*/  ISETP.GE.AND P5, PT, R46, R133.reuse, PT ;  /* 0x000000852e00720c */ /* 0x080fe40003fa6270 */
[----:B------:R-:W-:Y:S02]  /*19d10*/  FSEL R167, R27, -INF , !P6 ;  /* 0xff8000001ba77808 */ /* 0x000fe40007000000 */
[----:B------:R-:W-:Y:S01]  /*19d20*/  P2R R6, PR, RZ, 0x10 ;  /* 0x00000010ff067803 */ /* 0x000fe20000000000 */
[----:B------:R-:W2:Y:S01]  /*19d30*/  MUFU.TANH R143, R179 ;  /* 0x000000b3008f7308 */ /* 0x000ea20000002400 */
[----:B------:R-:W-:-:S02]  /*19d40*/  ISETP.GE.AND P6, PT, R47, R133, PT ;  /* 0x000000852f00720c */ /* 0x000fc40003fc6270 */
[-C--:B------:R-:W-:Y:S02]  /*19d50*/  ISETP.GE.AND P4, PT, R45, R133.reuse, PT ;  /* 0x000000852d00720c */ /* 0x080fe40003f86270 */
[----:B-1----:R-:W-:Y:S02]  /*19d60*/  FSEL R141, R141, -INF , !P5 ;  /* 0xff8000008d8d7808 */ /* 0x002fe40006800000 */
[----:B------:R-:W-:Y:S01]  /*19d70*/  FSEL R157, R157, -INF , !P2 ;  /* 0xff8000009d9d7808 */ /* 0x000fe20005000000 */
[----:B------:R-:W1:Y:S01]  /*19d80*/  MUFU.TANH R139, R175 ;  /* 0x000000af008b7308 */ /* 0x000e620000002400 */
[----:B------:R-:W-:Y:S02]  /*19d90*/  FSEL R171, R35, -INF , !P1 ;  /* 0xff80000023ab7808 */ /* 0x000fe40004800000 */
[----:B------:R-:W-:Y:S02]  /*19da0*/  ISETP.GT.AND P5, PT, R239, R228, PT ;  /* 0x000000e4ef00720c */ /* 0x000fe40003fa4270 */
[----:B------:R-:W-:-:S02]  /*19db0*/  ISETP.GE.AND P2, PT, R65, R133, PT ;  /* 0x000000854100720c */ /* 0x000fc40003f46270 */
[-C--:B------:R-:W-:Y:S01]  /*19dc0*/  ISETP.GE.AND P1, PT, R57, R133.reuse, PT ;  /* 0x000000853900720c */ /* 0x080fe20003f26270 */
[----:B------:R-:W1:Y:S01]  /*19dd0*/  MUFU.TANH R2, R2 ;  /* 0x0000000200027308 */ /* 0x000e620000002400 */
[----:B------:R-:W-:Y:S02]  /*19de0*/  FSEL R173, R37, -INF , !P3 ;  /* 0xff80000025ad7808 */ /* 0x000fe40005800000 */
[----:B--2---:R-:W-:Y:S02]  /*19df0*/  FSEL R159, R159, -INF , !P0 ;  /* 0xff8000009f9f7808 */ /* 0x004fe40004000000 */
[----:B----4-:R-:W-:Y:S02]  /*19e00*/  FSEL R161, R18, -INF , !P2 ;  /* 0xff80000012a17808 */ /* 0x010fe40005000000 */
[----:B-----5:R-:W-:Y:S01]  /*19e10*/  FSEL R155, R155, -INF , !P1 ;  /* 0xff8000009b9b7808 */ /* 0x020fe20004800000 */
[----:B------:R-:W2:Y:S01]  /*19e20*/  MUFU.TANH R4, R4 ;  /* 0x0000000400047308 */ /* 0x000ea20000002400 */
[----:B------:R-:W-:-:S02]  /*19e30*/  ISETP.GE.AND P3, PT, R66, R133, PT ;  /* 0x000000854200720c */ /* 0x000fc40003f66270 */
[----:B------:R-:W-:Y:S02]  /*19e40*/  ISETP.GE.AND P0, PT, R55, R133, PT ;  /* 0x000000853700720c */ /* 0x000fe40003f06270 */
[----:B------:R-:W-:Y:S02]  /*19e50*/  ISETP.NE.AND P2, PT, R5, RZ, PT ;  /* 0x000000ff0500720c */ /* 0x000fe40003f45270 */
[----:B------:R-:W-:Y:S01]  /*19e60*/  ISETP.NE.AND P1, PT, R6, RZ, PT ;  /* 0x000000ff0600720c */ /* 0x000fe20003f25270 */
[----:B------:R-:W4:Y:S01]  /*19e70*/  MUFU.TANH R47, R10 ;  /* 0x0000000a002f7308 */ /* 0x000f220000002400 */
[----:B------:R-:W-:Y:S02]  /*19e80*/  FSEL R163, R28, -INF , !P3 ;  /* 0xff8000001ca37808 */ /* 0x000fe40005800000 */
[----:B------:R-:W-:Y:S02]  /*19e90*/  FSEL R153, R153, -INF , !P0 ;  /* 0xff80000099997808 */ /* 0x000fe40004000000 */
[----:B------:R-:W-:-:S02]  /*19ea0*/  FSEL R151, R151, -INF , !P2 ;  /* 0xff80000097977808 */ /* 0x000fc40005000000 */
[----:B---3--:R-:W-:Y:S01]  /*19eb0*/  FSEL R145, R145, -INF , !P1 ;  /* 0xff80000091917808 */ /* 0x008fe20004800000 */
[----:B------:R-:W3:Y:S01]  /*19ec0*/  MUFU.TANH R45, R11 ;  /* 0x0000000b002d7308 */ /* 0x000ee20000002400 */
[----:B------:R-:W-:Y:S01]  /*19ed0*/  BAR.SYNC.DEFER_BLOCKING 0x0 ;  /* 0x0000000000007b1d */ /* 0x000fe20000010000 */
[-C--:B------:R-:W-:Y:S02]  /*19ee0*/  ISETP.GE.AND P3, PT, R44, R133.reuse, PT ;  /* 0x000000852c00720c */ /* 0x080fe40003f66270 */
[-C--:B------:R-:W-:Y:S02]  /*19ef0*/  ISETP.GE.AND P2, PT, R41, R133.reuse, PT ;  /* 0x000000852900720c */ /* 0x080fe40003f46270 */
[-C--:B------:R-:W-:Y:S02]  /*19f00*/  ISETP.GE.AND P1, PT, R31, R133.reuse, PT ;  /* 0x000000851f00720c */ /* 0x080fe40003f26270 */
[----:B------:R-:W-:Y:S02]  /*19f10*/  ISETP.GE.AND P0, PT, R40, R133, PT ;  /* 0x000000852800720c */ /* 0x000fe40003f06270 */
[----:B------:R-:W-:-:S02]  /*19f20*/  FSEL R143, R143, -INF , !P6 ;  /* 0xff8000008f8f7808 */ /* 0x000fc40007000000 */
[----:B-1----:R-:W-:Y:S02]  /*19f30*/  FSEL R139, R139, -INF , !P4 ;  /* 0xff8000008b8b7808 */ /* 0x002fe40006000000 */
[----:B------:R-:W-:Y:S02]  /*19f40*/  FSEL R55, R2, -INF , !P3 ;  /* 0xff80000002377808 */ /* 0x000fe40005800000 */
[----:B--2---:R-:W-:Y:S02]  /*19f50*/  FSEL R53, R4, -INF , !P2 ;  /* 0xff80000004357808 */ /* 0x004fe40005000000 */
[----:B----4-:R-:W-:Y:S02]  /*19f60*/  FSEL R47, R47, -INF , !P1 ;  /* 0xff8000002f2f7808 */ /* 0x010fe40004800000 */
[----:B---3--:R-:W-:Y:S01]  /*19f70*/  FSEL R45, R45, -INF , !P0 ;  /* 0xff8000002d2d7808 */ /* 0x008fe20004000000 */
        /* <DEDUP_REMOVED lines=61> */
.L_x_3990:
[----:B------:R-:W-:-:S05]  /*1a350*/  IMAD.MOV.U32 R6, RZ, RZ, c[0x0][0x198] ;  /* 0x00006600ff067624 */ /* 0x000fca00078e00ff */
[----:B------:R-:W-:-:S04]  /*1a360*/  LEA R6, -R6, RZ, 0x7 ;  /* 0x000000ff06067211 */ /* 0x000fc800078e39ff */
[----:B------:R-:W-:Y:S02]  /*1a370*/  SHF.R.S32.HI R2, RZ, 0x1f, R6 ;  /* 0x0000001fff027819 */ /* 0x000fe40000011406 */
.L_x_3991:
        /* <DEDUP_REMOVED lines=39> */
.L_x_3989:
        /* <DEDUP_REMOVED lines=90> */
[--C-:B------:R-:W-:Y:S02]  /*1ab90*/  FFMA.FTZ R31, R16, c[0x0][0x23c], -R59.reuse ;  /* 0x00008f00101f7a23 */ /* 0x100fe4000001083b */
[----:B------:R-:W-:Y:S01]  /*1aba0*/  FFMA.FTZ R30, R52, c[0x0][0x23c], -R59 ;  /* 0x00008f00341e7a23 */ /* 0x000fe2000001083b */
        /* <DEDUP_REMOVED lines=35> */
[--C-:B------:R-:W-:Y:S01]  /*1ade0*/  FFMA.FTZ R134, R134, c[0x0][0x23c], -R59.reuse ;  /* 0x00008f0086867a23 */ /* 0x100fe2000001083b */
[----:B------:R-:W-:Y:S01]  /*1adf0*/  LDSM.16.MT88.4 R48, [R217+0x11000] ;  /* 0x01100000d930783b */ /* 0x000fe20000004200 */
[----:B------:R-:W-:Y:S02]  /*1ae00*/  FFMA.FTZ R135, R135, c[0x0][0x23c], -R46 ;  /* 0x00008f0087877a23 */ /* 0x000fe4000001082e */
        /* <DEDUP_REMOVED lines=439> */
.L_x_3986:
        /* <DEDUP_REMOVED lines=13> */
.L_x_3996:
        /* <DEDUP_REMOVED lines=66> */
.L_x_3993:
        /* <DEDUP_REMOVED lines=386> */
[----:B------:R-:W-:Y:S02]  /*1e690*/  LOP3.LUT R3, RZ, c[0x0][0x2d0], RZ, 0x33, !PT ;  /* 0x0000b400ff037a12 */ /* 0x000fe400078e33ff */
[----:B------:R-:W-:Y:S01]  /*1e6a0*/  ISETP.GE.AND P2, PT, R9, RZ, PT ;  /* 0x000000ff0900720c */ /* 0x000fe20003f46270 */
        /* <DEDUP_REMOVED lines=25> */
[-C--:B---3--:R-:W-:Y:S02]  /*1e840*/  LEA R14, P1, R7, R234.reuse, 0x2 ;  /* 0x000000ea070e7211 */ /* 0x088fe400078210ff */
        /* <DEDUP_REMOVED lines=19> */
.L_x_3995:
        /* <DEDUP_REMOVED lines=28> */
[----:B---3--:R-:W-:Y:S01]  /*1eb40*/  IADD3 R14, P0, R2, UR5, RZ ;  /* 0x00000005020e7c10 */ /* 0x008fe2000ff1e0ff */
        /* <DEDUP_REMOVED lines=9> */
.L_x_3994:
[----:B--2-4-:R-:W-:Y:S01]  /*1ebe0*/  FMNMX.FTZ R3, R143, R135, !PT ;  /* 0x000000878f037209 */ /* 0x014fe20007810000 */
        /* <DEDUP_REMOVED lines=15> */
[----:B------:R-:W-:Y:S03]  /*1ece0*/  LDSM.16.MT88.4 R36, [R216+0xc000] ;  /* 0x00c00000d824783b */ /* 0x000fe60000004200 */
        /* <DEDUP_REMOVED lines=77> */
[----:B------:R-:W2:Y:S01]  /*1f1c0*/  MUFU.EX2 R2, R6 ;  /* 0x0000000600027308 */ /* 0x000ea20000000800 */
[----:B------:R-:W-:Y:S02]  /*1f1d0*/  FFMA.FTZ R149, R149, c[0x0][0x23c], -R147 ;  /* 0x00008f0095957a23 */ /* 0x000fe40000010893 */
[--C-:B------:R-:W-:Y:S02]  /*1f1e0*/  FFMA.FTZ R136, R136, c[0x0][0x23c], -R145.reuse ;  /* 0x00008f0088887a23 */ /* 0x100fe40000010891 */
[--C-:B------:R-:W-:Y:S02]  /*1f1f0*/  FFMA.FTZ R139, R199, c[0x0][0x23c], -R145.reuse ;  /* 0x00008f00c78b7a23 */ /* 0x100fe40000010891 */
[----:B------:R-:W-:Y:S02]  /*1f200*/  FFMA.FTZ R138, R141, c[0x0][0x23c], -R145 ;  /* 0x00008f008d8a7a23 */ /* 0x000fe40000010891 */
[--C-:B------:R-:W-:Y:S01]  /*1f210*/  FFMA.FTZ R141, R140, c[0x0][0x23c], -R147.reuse ;  /* 0x00008f008c8d7a23 */ /* 0x100fe20000010893 */
[----:B------:R-:W-:Y:S01]  /*1f220*/  MUFU.EX2 R136, R136 ;  /* 0x0000008800887308 */ /* 0x000fe20000000800 */
[----:B------:R-:W-:Y:S02]  /*1f230*/  FFMA.FTZ R140, R249, c[0x0][0x23c], -R147 ;  /* 0x00008f00f98c7a23 */ /* 0x000fe40000010893 */
[----:B------:R-:W-:Y:S02]  /*1f240*/  FFMA.FTZ R137, R137, c[0x0][0x23c], -R145 ;  /* 0x00008f0089897a23 */ /* 0x000fe40000010891 */
[C---:B-1----:R-:W-:Y:S02]  /*1f250*/  FMUL.FTZ R7, R0.reuse, R131 ;  /* 0x0000008300077220 */ /* 0x042fe40000410000 */
[C---:B------:R-:W-:Y:S02]  /*1f260*/  FMUL.FTZ R10, R0.reuse, R126 ;  /* 0x0000007e000a7220 */ /* 0x040fe40000410000 */
[C---:B------:R-:W-:Y:S01]  /*1f270*/  FMUL.FTZ R11, R0.reuse, R127 ;  /* 0x0000007f000b7220 */ /* 0x040fe20000410000 */
[----:B------:R-:W-:Y:S01]  /*1f280*/  MUFU.EX2 R140, R140 ;  /* 0x0000008c008c7308 */ /* 0x000fe20000000800 */
        /* <DEDUP_REMOVED lines=12> */
[----:B------:R-:W1:Y:S01]  /*1f350*/  MUFU.EX2 R142, R142 ;  /* 0x0000008e008e7308 */ /* 0x000e620000000800 */
[----:B------:R-:W-:Y:S02]  /*1f360*/  FMUL.FTZ R25, R2, R109 ;  /* 0x0000006d02197220 */ /* 0x000fe40000410000 */
[C---:B------:R-:W-:Y:S01]  /*1f370*/  FMUL.FTZ R26, R0.reuse, R110 ;  /* 0x0000006e001a7220 */ /* 0x040fe20000410000 */
[----:B------:R-:W-:Y:S01]  /*1f380*/  LDSM.16.MT88.4 R116, [R218+0xf800] ;  /* 0x00f80000da74783b */ /* 0x000fe20000004200 */
        /* <DEDUP_REMOVED lines=18> */
[----:B------:R-:W1:Y:S01]  /*1f4b0*/  MUFU.EX2 R141, R141 ;  /* 0x0000008d008d7308 */ /* 0x000e620000000800 */
[----:B------:R-:W3:Y:S01]  /*1f4c0*/  LDSM.16.MT88.4 R84, [R216+0x10000] ;  /* 0x01000000d854783b */ /* 0x000ee20000004200 */
[C---:B------:R-:W-:Y:S02]  /*1f4d0*/  FMUL.FTZ R56, R2.reuse, R76 ;  /* 0x0000004c02387220 */ /* 0x040fe40000410000 */
[----:B------:R-:W-:Y:S02]  /*1f4e0*/  FMUL.FTZ R57, R2, R77 ;  /* 0x0000004d02397220 */ /* 0x000fe40000410000 */
[C---:B------:R-:W-:Y:S02]  /*1f4f0*/  FMUL.FTZ R58, R0.reuse, R78 ;  /* 0x0000004e003a7220 */ /* 0x040fe40000410000 */
[----:B------:R-:W-:Y:S01]  /*1f500*/  FMUL.FTZ R59, R0, R79 ;  /* 0x0000004f003b7220 */ /* 0x000fe20000410000 */
[----:B------:R-:W-:Y:S01]  /*1f510*/  LDSM.16.MT88.4 R92, [R217+0x11000] ;  /* 0x01100000d95c783b */ /* 0x000fe20000004200 */
[----:B------:R-:W4:Y:S01]  /*1f520*/  MUFU.EX2 R137, R137 ;  /* 0x0000008900897308 */ /* 0x000f220000000800 */
[C---:B------:R-:W-:Y:S02]  /*1f530*/  FMUL.FTZ R64, R2.reuse, R68 ;  /* 0x0000004402407220 */ /* 0x040fe40000410000 */
[----:B------:R-:W-:Y:S01]  /*1f540*/  FMUL.FTZ R65, R2, R69 ;  /* 0x0000004502417220 */ /* 0x000fe20000410000 */
[----:B--2---:R-:W-:Y:S01]  /*1f550*/  F2FP.PACK_AB R129, R138, R139 ;  /* 0x0000008b8a81723e */ /* 0x004fe200000000ff */
[C---:B------:R-:W-:Y:S02]  /*1f560*/  FMUL.FTZ R66, R0.reuse, R70 ;  /* 0x0000004600427220 */ /* 0x040fe40000410000 */
[----:B------:R-:W2:Y:S01]  /*1f570*/  LDSM.16.MT88.4 R76, [R220+0xc800] ;  /* 0x00c80000dc4c783b */ /* 0x000ea20000004200 */
[----:B------:R-:W-:Y:S02]  /*1f580*/  FMUL.FTZ R67, R0, R71 ;  /* 0x0000004700437220 */ /* 0x000fe40000410000 */
[----:B------:R-:W-:Y:S01]  /*1f590*/  FFMA.FTZ R143, R2, R247, R143 ;  /* 0x000000f7028f7223 */ /* 0x000fe2000001008f */
[----:B------:R-:W-:Y:S01]  /*1f5a0*/  MUFU.EX2 R149, R149 ;  /* 0x0000009500957308 */ /* 0x000fe20000000800 */
[----:B------:R-:W-:Y:S01]  /*1f5b0*/  FFMA.FTZ R139, R0, R245, R139 ;  /* 0x000000f5008b7223 */ /* 0x000fe2000001008b */
[----:B-1----:R-:W-:Y:S01]  /*1f5c0*/  F2FP.PACK_AB R130, R140, R141 ;  /* 0x0000008d8c82723e */ /* 0x002fe200000000ff */
[----:B------:R-:W-:Y:S02]  /*1f5d0*/  FADD.FTZ R142, R142, R143 ;  /* 0x0000008f8e8e7221 */ /* 0x000fe40000010000 */
[----:B------:R-:W-:Y:S02]  /*1f5e0*/  FADD.FTZ R138, R138, R139 ;  /* 0x0000008b8a8a7221 */ /* 0x000fe40000010000 */
[----:B------:R-:W-:Y:S02]  /*1f5f0*/  FFMA.FTZ R158, R158, c[0x0][0x23c], -R147 ;  /* 0x00008f009e9e7a23 */ /* 0x000fe40000010893 */
[--C-:B------:R-:W-:Y:S02]  /*1f600*/  FFMA.FTZ R151, R151, c[0x0][0x23c], -R145.reuse ;  /* 0x00008f0097977a23 */ /* 0x100fe40000010891 */
[----:B------:R-:W-:Y:S01]  /*1f610*/  FFMA.FTZ R170, R170, c[0x0][0x23c], -R145 ;  /* 0x00008f00aaaa7a23 */ /* 0x000fe20000010891 */
[----:B----4-:R-:W-:Y:S01]  /*1f620*/  F2FP.PACK_AB R131, R136, R137 ;  /* 0x000000898883723e */ /* 0x010fe200000000ff */
[----:B------:R-:W1:Y:S01]  /*1f630*/  MUFU.EX2 R158, R158 ;  /* 0x0000009e009e7308 */ /* 0x000e620000000800 */
[--C-:B------:R-:W-:Y:S02]  /*1f640*/  FFMA.FTZ R153, R153, c[0x0][0x23c], -R147.reuse ;  /* 0x00008f0099997a23 */ /* 0x100fe40000010893 */
[----:B------:R-:W-:Y:S02]  /*1f650*/  FFMA.FTZ R176, R176, c[0x0][0x23c], -R147 ;  /* 0x00008f00b0b07a23 */ /* 0x000fe40000010893 */
[--C-:B------:R-:W-:Y:S01]  /*1f660*/  FFMA.FTZ R155, R155, c[0x0][0x23c], -R145.reuse ;  /* 0x00008f009b9b7a23 */ /* 0x100fe20000010891 */
[C---:B------:R-:W-:Y:S04]  /*1f670*/  HMMA.16816.F32 R4, R128.reuse, R12, R4 ;  /* 0x0000000c8004723c */ /* 0x040fe80000001804 */
[----:B------:R-:W-:Y:S01]  /*1f680*/  MUFU.EX2 R151, R151 ;  /* 0x0000009700977308 */ /* 0x000fe20000000800 */
[--C-:B------:R-:W-:Y:S02]  /*1f690*/  FFMA.FTZ R178, R178, c[0x0][0x23c], -R145.reuse ;  /* 0x00008f00b2b27a23 */ /* 0x100fe40000010891 */
[C---:B------:R-:W-:Y:S01]  /*1f6a0*/  FMUL.FTZ R12, R2.reuse, R120 ;  /* 0x00000078020c7220 */ /* 0x040fe20000410000 */
[C---:B------:R-:W-:Y:S04]  /*1f6b0*/  HMMA.16816.F32 R8, R128.reuse, R14, R8 ;  /* 0x0000000e8008723c */ /* 0x040fe80000001808 */
[----:B------:R-:W-:Y:S02]  /*1f6c0*/  FMUL.FTZ R13, R2, R121 ;  /* 0x00000079020d7220 */ /* 0x000fe40000410000 */
[----:B------:R-:W4:Y:S01]  /*1f6d0*/  MUFU.EX2 R170, R170 ;  /* 0x000000aa00aa7308 */ /* 0x000f220000000800 */
[C---:B------:R-:W-:Y:S02]  /*1f6e0*/  FMUL.FTZ R14, R0.reuse, R122 ;  /* 0x0000007a000e7220 */ /* 0x040fe40000410000 */
[----:B------:R-:W-:Y:S03]  /*1f6f0*/  FMUL.FTZ R15, R0, R123 ;  /* 0x0000007b000f7220 */ /* 0x000fe60000410000 */
[----:B-1----:R-:W-:Y:S01]  /*1f700*/  F2FP.PACK_AB R70, R158, R149 ;  /* 0x000000959e46723e */ /* 0x002fe200000000ff */
[--C-:B------:R-:W-:Y:S02]  /*1f710*/  FFMA.FTZ R159, R159, c[0x0][0x23c], -R145.reuse ;  /* 0x00008f009f9f7a23 */ /* 0x100fe40000010891 */
[----:B------:R-:W-:Y:S01]  /*1f720*/  FFMA.FTZ R184, R184, c[0x0][0x23c], -R145 ;  /* 0x00008f00b8b87a23 */ /* 0x000fe20000010891 */
[C---:B------:R-:W-:Y:S01]  /*1f730*/  HMMA.16816.F32 R12, R128.reuse, R20, R12 ;  /* 0x00000014800c723c */ /* 0x040fe2000000180c */
[----:B------:R-:W-:Y:S02]  /*1f740*/  MUFU.EX2 R153, R153 ;  /* 0x0000009900997308 */ /* 0x000fe40000000800 */
[--C-:B------:R-:W-:Y:S02]  /*1f750*/  FFMA.FTZ R161, R161, c[0x0][0x23c], -R147.reuse ;  /* 0x00008f00a1a17a23 */ /* 0x100fe40000010893 */
[----:B------:R-:W-:Y:S02]  /*1f760*/  FFMA.FTZ R190, R190, c[0x0][0x23c], -R147 ;  /* 0x00008f00bebe7a23 */ /* 0x000fe40000010893 */
[C---:B------:R-:W-:Y:S01]  /*1f770*/  FMUL.FTZ R20, R2.reuse, R112 ;  /* 0x0000007002147220 */ /* 0x040fe20000410000 */
[C---:B------:R-:W-:Y:S03]  /*1f780*/  HMMA.16816.F32 R16, R128.reuse, R22, R16 ;  /* 0x000000168010723c */ /* 0x040fe60000001810 */
[----:B------:R-:W-:Y:S01]  /*1f790*/  MUFU.EX2 R176, R176 ;  /* 0x000000b000b07308 */ /* 0x000fe20000000800 */
[----:B------:R-:W-:Y:S01]  /*1f7a0*/  FMUL.FTZ R21, R2, R113 ;  /* 0x0000007102157220 */ /* 0x000fe20000410000 */
[----:B----4-:R-:W-:Y:S02]  /*1f7b0*/  F2FP.PACK_AB R71, R170, R151 ;  /* 0x00000097aa47723e */ /* 0x010fe400000000ff */
[C---:B------:R-:W-:Y:S02]  /*1f7c0*/  FMUL.FTZ R22, R0.reuse, R114 ;  /* 0x0000007200167220 */ /* 0x040fe40000410000 */
[----:B------:R-:W-:Y:S03]  /*1f7d0*/  FMUL.FTZ R23, R0, R115 ;  /* 0x0000007300177220 */ /* 0x000fe60000410000 */
[--C-:B------:R-:W-:Y:S01]  /*1f7e0*/  FFMA.FTZ R163, R163, c[0x0][0x23c], -R145.reuse ;  /* 0x00008f00a3a37a23 */ /* 0x100fe20000010891 */
[----:B------:R-:W-:Y:S01]  /*1f7f0*/  MUFU.EX2 R155, R155 ;  /* 0x0000009b009b7308 */ /* 0x000fe20000000800 */
[----:B------:R-:W-:Y:S02]  /*1f800*/  FFMA.FTZ R192, R185, c[0x0][0x23c], -R145 ;  /* 0x00008f00b9c07a23 */ /* 0x000fe40000010891 */
[C---:B------:R-:W-:Y:S03]  /*1f810*/  HMMA.16816.F32 R20, R128.reuse, R28, R20 ;  /* 0x0000001c8014723c */ /* 0x040fe60000001814 */
[--C-:B------:R-:W-:Y:S02]  /*1f820*/  FFMA.FTZ R165, R165, c[0x0][0x23c], -R147.reuse ;  /* 0x00008f00a5a57a23 */ /* 0x100fe40000010893 */
[--C-:B------:R-:W-:Y:S02]  /*1f830*/  FFMA.FTZ R194, R183, c[0x0][0x23c], -R147.reuse ;  /* 0x00008f00b7c27a23 */ /* 0x100fe40000010893 */
[C---:B------:R-:W-:Y:S01]  /*1f840*/  FMUL.FTZ R28, R2.reuse, R104 ;  /* 0x00000068021c7220 */ /* 0x040fe20000410000 */
[C---:B------:R-:W-:Y:S01]  /*1f850*/  HMMA.16816.F32 R24, R128.reuse, R30, R24 ;  /* 0x0000001e8018723c */ /* 0x040fe20000001818 */
[----:B------:R-:W-:Y:S03]  /*1f860*/  MUFU.EX2 R178, R178 ;  /* 0x000000b200b27308 */ /* 0x000fe60000000800 */
[----:B------:R-:W-:Y:S02]  /*1f870*/  FMUL.FTZ R29, R2, R105 ;  /* 0x00000069021d7220 */ /* 0x000fe40000410000 */
[----:B------:R-:W-:Y:S02]  /*1f880*/  FFMA.FTZ R104, R197, c[0x0][0x23c], -R147 ;  /* 0x00008f00c5687a23 */ /* 0x000fe40000010893 */
[C---:B------:R-:W-:Y:S03]  /*1f890*/  FMUL.FTZ R30, R0.reuse, R106 ;  /* 0x0000006a001e7220 */ /* 0x040fe60000410000 */
[----:B------:R-:W-:Y:S01]  /*1f8a0*/  MUFU.EX2 R159, R159 ;  /* 0x0000009f009f7308 */ /* 0x000fe20000000800 */
[----:B------:R-:W-:Y:S02]  /*1f8b0*/  FMUL.FTZ R31, R0, R107 ;  /* 0x0000006b001f7220 */ /* 0x000fe40000410000 */
[----:B------:R-:W-:Y:S02]  /*1f8c0*/  FFMA.FTZ R106, R189, c[0x0][0x23c], -R145 ;  /* 0x00008f00bd6a7a23 */ /* 0x000fe40000010891 */
[----:B------:R-:W-:Y:S02]  /*1f8d0*/  FFMA.FTZ R105, R191, c[0x0][0x23c], -R147 ;  /* 0x00008f00bf697a23 */ /* 0x000fe40000010893 */
[----:B------:R-:W-:Y:S01]  /*1f8e0*/  FFMA.FTZ R107, R157, c[0x0][0x23c], -R145 ;  /* 0x00008f009d6b7a23 */ /* 0x000fe20000010891 */
        /* <DEDUP_REMOVED lines=10> */
[----:B------:R-:W-:Y:S02]  /*1f990*/  FMUL.FTZ R39, R0, R99 ;  /* 0x0000006300277220 */ /* 0x000fe40000410000 */
[----:B------:R-:W-:Y:S01]  /*1f9a0*/  LDSM.16.MT88.4 R96, [R216+0x11000] ;  /* 0x01100000d860783b */ /* 0x000fe20000004200 */
[----:B------:R-:W1:Y:S01]  /*1f9b0*/  MUFU.EX2 R105, R105 ;  /* 0x0000006900697308 */ /* 0x000e620000000800 */
[----:B------:R-:W-:Y:S02]  /*1f9c0*/  FFMA.FTZ R250, R250, c[0x0][0x23c], -R145 ;  /* 0x00008f00fafa7a23 */ /* 0x000fe40000010891 */
[--C-:B------:R-:W-:Y:S01]  /*1f9d0*/  FFMA.FTZ R181, R181, c[0x0][0x23c], -R147.reuse ;  /* 0x00008f00b5b57a23 */ /* 0x100fe20000010893 */
[C---:B------:R-:W-:Y:S03]  /*1f9e0*/  HMMA.16816.F32 R36, R128.reuse, R44, R36 ;  /* 0x0000002c8024723c */ /* 0x040fe60000001824 */
[----:B------:R-:W-:Y:S02]  /*1f9f0*/  FFMA.FTZ R179, R179, c[0x0][0x23c], -R147 ;  /* 0x00008f00b3b37a23 */ /* 0x000fe40000010893 */
[--C-:B------:R-:W-:Y:S01]  /*1fa00*/  FFMA.FTZ R177, R177, c[0x0][0x23c], -R145.reuse ;  /* 0x00008f00b1b17a23 */ /* 0x100fe20000010891 */
[----:B------:R-:W4:Y:S01]  /*1fa10*/  MUFU.EX2 R107, R107 ;  /* 0x0000006b006b7308 */ /* 0x000f220000000800 */
[C---:B------:R-:W-:Y:S01]  /*1fa20*/  FMUL.FTZ R44, R2.reuse, R88 ;  /* 0x00000058022c7220 */ /* 0x040fe20000410000 */
[C---:B------:R-:W-:Y:S04]  /*1fa30*/  HMMA.16816.F32 R40, R128.reuse, R46, R40 ;  /* 0x0000002e8028723c */ /* 0x040fe80000001828 */
[----:B------:R-:W-:Y:S02]  /*1fa40*/  FMUL.FTZ R45, R2, R89 ;  /* 0x00000059022d7220 */ /* 0x000fe40000410000 */
[----:B------:R-:W-:Y:S02]  /*1fa50*/  FFMA.FTZ R175, R175, c[0x0][0x23c], -R145 ;  /* 0x00008f00afaf7a23 */ /* 0x000fe40000010891 */
[C---:B------:R-:W-:Y:S01]  /*1fa60*/  FMUL.FTZ R46, R0.reuse, R90 ;  /* 0x0000005a002e7220 */ /* 0x040fe20000410000 */
[----:B------:R-:W-:Y:S03]  /*1fa70*/  MUFU.EX2 R157, R157 ;  /* 0x0000009d009d7308 */ /* 0x000fe60000000800 */
[----:B------:R-:W-:Y:S01]  /*1fa80*/  FMUL.FTZ R47, R0, R91 ;  /* 0x0000005b002f7220 */ /* 0x000fe20000410000 */
[----:B-1----:R-:W-:Y:S01]  /*1fa90*/  F2FP.PACK_AB R68, R105, R104 ;  /* 0x000000686944723e */ /* 0x002fe200000000ff */
[----:B------:R-:W-:Y:S01]  /*1faa0*/  LDSM.16.MT88.4 R88, [R216+0xc800] ;  /* 0x00c80000d858783b */ /* 0x000fe20000004200 */
[--C-:B------:R-:W-:Y:S02]  /*1fab0*/  FFMA.FTZ R171, R171, c[0x0][0x23c], -R147.reuse ;  /* 0x00008f00abab7a23 */ /* 0x100fe40000010893 */
[----:B------:R-:W-:Y:S02]  /*1fac0*/  FFMA.FTZ R173, R173, c[0x0][0x23c], -R147 ;  /* 0x00008f00adad7a23 */ /* 0x000fe40000010893 */
[C---:B------:R-:W-:Y:S01]  /*1fad0*/  HMMA.16816.F32 R44, R128.reuse, R52, R44 ;  /* 0x00000034802c723c */ /* 0x040fe2000000182c */
[----:B------:R-:W1:Y:S02]  /*1fae0*/  MUFU.EX2 R180, R180 ;  /* 0x000000b400b47308 */ /* 0x000e640000000800 */
[----:B----4-:R-:W-:Y:S01]  /*1faf0*/  F2FP.PACK_AB R69, R107, R106 ;  /* 0x0000006a6b45723e */ /* 0x010fe200000000ff */
[--C-:B------:R-:W-:Y:S02]  /*1fb00*/  FFMA.FTZ R169, R169, c[0x0][0x23c], -R145.reuse ;  /* 0x00008f00a9a97a23 */ /* 0x100fe40000010891 */
[----:B------:R-:W-:Y:S02]  /*1fb10*/  FFMA.FTZ R252, R252, c[0x0][0x23c], -R145 ;  /* 0x00008f00fcfc7a23 */ /* 0x000fe40000010891 */
[C---:B------:R-:W-:Y:S03]  /*1fb20*/  HMMA.16816.F32 R48, R128.reuse, R54, R48 ;  /* 0x000000368030723c */ /* 0x040fe60000001830 */
[----:B------:R-:W4:Y:S01]  /*1fb30*/  MUFU.EX2 R184, R184 ;  /* 0x000000b800b87308 */ /* 0x000f220000000800 */
[C---:B------:R-:W-:Y:S02]  /*1fb40*/  FMUL.FTZ R52, R2.reuse, R80 ;  /* 0x0000005002347220 */ /* 0x040fe40000410000 */
[----:B------:R-:W-:Y:S02]  /*1fb50*/  FMUL.FTZ R53, R2, R81 ;  /* 0x0000005102357220 */ /* 0x000fe40000410000 */
[C---:B------:R-:W-:Y:S04]  /*1fb60*/  FMUL.FTZ R54, R0.reuse, R82 ;  /* 0x0000005200367220 */ /* 0x040fe80000410000 */
[----:B------:R-:W-:Y:S01]  /*1fb70*/  FMUL.FTZ R55, R0, R83 ;  /* 0x0000005300377220 */ /* 0x000fe20000410000 */
[----:B------:R-:W-:Y:S01]  /*1fb80*/  MUFU.EX2 R161, R161 ;  /* 0x000000a100a17308 */ /* 0x000fe20000000800 */
[----:B------:R-:W5:Y:S01]  /*1fb90*/  LDSM.16.MT88.4 R80, [R218+0xc800] ;  /* 0x00c80000da50783b */ /* 0x000f620000004200 */
[--C-:B------:R-:W-:Y:S02]  /*1fba0*/  FFMA.FTZ R183, R248, c[0x0][0x23c], -R147.reuse ;  /* 0x00008f00f8b77a23 */ /* 0x100fe40000010893 */
[----:B------:R-:W-:Y:S02]  /*1fbb0*/  FFMA.FTZ R246, R246, c[0x0][0x23c], -R147 ;  /* 0x00008f00f6f67a23 */ /* 0x000fe40000010893 */
[C---:B------:R-:W-:Y:S03]  /*1fbc0*/  HMMA.16816.F32 R52, R128.reuse, R60, R52 ;  /* 0x0000003c8034723c */ /* 0x040fe60000001834 */
[--C-:B------:R-:W-:Y:S01]  /*1fbd0*/  FFMA.FTZ R185, R244, c[0x0][0x23c], -R145.reuse ;  /* 0x00008f00f4b97a23 */ /* 0x100fe20000010891 */
[----:B------:R-:W1:Y:S01]  /*1fbe0*/  MUFU.EX2 R190, R190 ;  /* 0x000000be00be7308 */ /* 0x000e620000000800 */
[----:B------:R-:W-:Y:S02]  /*1fbf0*/  FFMA.FTZ R198, R198, c[0x0][0x23c], -R145 ;  /* 0x00008f00c6c67a23 */ /* 0x000fe40000010891 */
[C---:B------:R-:W-:Y:S01]  /*1fc00*/  FMUL.FTZ R60, R2.reuse, R72 ;  /* 0x00000048023c7220 */ /* 0x040fe20000410000 */
[C---:B------:R-:W-:Y:S04]  /*1fc10*/  HMMA.16816.F32 R56, R128.reuse, R62, R56 ;  /* 0x0000003e8038723c */ /* 0x040fe80000001838 */
[----:B------:R-:W-:Y:S02]  /*1fc20*/  FMUL.FTZ R61, R2, R73 ;  /* 0x00000049023d7220 */ /* 0x000fe40000410000 */
[----:B------:R-:W-:Y:S01]  /*1fc30*/  MUFU.EX2 R163, R163 ;  /* 0x000000a300a37308 */ /* 0x000fe20000000800 */
[C---:B------:R-:W-:Y:S02]  /*1fc40*/  FMUL.FTZ R62, R0.reuse, R74 ;  /* 0x0000004a003e7220 */ /* 0x040fe40000410000 */
[----:B------:R-:W-:Y:S02]  /*1fc50*/  FMUL.FTZ R63, R0, R75 ;  /* 0x0000004b003f7220 */ /* 0x000fe40000410000 */
[----:B------:R-:W1:Y:S01]  /*1fc60*/  LDSM.16.MT88.4 R72, [R217+0xc800] ;  /* 0x00c80000d948783b */ /* 0x000e620000004200 */
[--C-:B------:R-:W-:Y:S02]  /*1fc70*/  FFMA.FTZ R187, R196, c[0x0][0x23c], -R147.reuse ;  /* 0x00008f00c4bb7a23 */ /* 0x100fe40000010893 */
[----:B------:R-:W-:Y:S02]  /*1fc80*/  FFMA.FTZ R188, R188, c[0x0][0x23c], -R147 ;  /* 0x00008f00bcbc7a23 */ /* 0x000fe40000010893 */
[C---:B---3--:R-:W-:Y:S01]  /*1fc90*/  HMMA.16816.F32 R60, R128.reuse, R84, R60 ;  /* 0x00000054803c723c */ /* 0x048fe2000000183c */
[----:B------:R-:W3:Y:S02]  /*1fca0*/  MUFU.EX2 R192, R192 ;  /* 0x000000c000c07308 */ /* 0x000ee40000000800 */
[--C-:B------:R-:W-:Y:S02]  /*1fcb0*/  FFMA.FTZ R186, R186, c[0x0][0x23c], -R145.reuse ;  /* 0x00008f00baba7a23 */ /* 0x100fe40000010891 */
[----:B------:R-:W-:Y:S02]  /*1fcc0*/  FFMA.FTZ R189, R182, c[0x0][0x23c], -R145 ;  /* 0x00008f00b6bd7a23 */ /* 0x000fe40000010891 */
[--C-:B------:R-:W-:Y:S01]  /*1fcd0*/  FFMA.FTZ R174, R174, c[0x0][0x23c], -R147.reuse ;  /* 0x00008f00aeae7a23 */ /* 0x100fe20000010893 */
[----:B------:R-:W-:Y:S01]  /*1fce0*/  HMMA.16816.F32 R64, R128, R86, R64 ;  /* 0x000000568040723c */ /* 0x000fe20000001840 */
[----:B------:R-:W3:Y:S02]  /*1fcf0*/  LDSM.16.MT88.4 R84, [R220+0x10800] ;  /* 0x01080000dc54783b */ /* 0x000ee40000004200 */
[----:B------:R-:W-:Y:S01]  /*1fd00*/  MUFU.EX2 R165, R165 ;  /* 0x000000a500a57308 */ /* 0x000fe20000000800 */
[----:B------:R-:W-:Y:S02]  /*1fd10*/  FFMA.FTZ R191, R172, c[0x0][0x23c], -R147 ;  /* 0x00008f00acbf7a23 */ /* 0x000fe40000010893 */
[--C-:B------:R-:W-:Y:S02]  /*1fd20*/  FFMA.FTZ R168, R168, c[0x0][0x23c], -R145.reuse ;  /* 0x00008f00a8a87a23 */ /* 0x100fe40000010891 */
[C---:B--2---:R-:W-:Y:S05]  /*1fd30*/  HMMA.16816.F32 R4, R68.reuse, R76, R4 ;  /* 0x0000004c4404723c */ /* 0x044fea0000001804 */
[----:B------:R-:W2:Y:S01]  /*1fd40*/  MUFU.EX2 R194, R194 ;  /* 0x000000c200c27308 */ /* 0x000ea20000000800 */
[----:B------:R-:W-:Y:S02]  /*1fd50*/  FFMA.FTZ R193, R166, c[0x0][0x23c], -R145 ;  /* 0x00008f00a6c17a23 */ /* 0x000fe40000010891 */
[C---:B------:R-:W-:Y:S01]  /*1fd60*/  HMMA.16816.F32 R8, R68.reuse, R78, R8 ;  /* 0x0000004e4408723c */ /* 0x040fe20000001808 */
[----:B------:R-:W2:Y:S03]  /*1fd70*/  LDSM.16.MT88.4 R76, [R218+0x10800] ;  /* 0x01080000da4c783b */ /* 0x000ea60000004200 */
[--C-:B------:R-:W-:Y:S02]  /*1fd80*/  FFMA.FTZ R164, R164, c[0x0][0x23c], -R147.reuse ;  /* 0x00008f00a4a47a23 */ /* 0x100fe40000010893 */
[----:B------:R-:W-:Y:S01]  /*1fd90*/  FFMA.FTZ R195, R162, c[0x0][0x23c], -R147 ;  /* 0x00008f00a2c37a23 */ /* 0x000fe20000010893 */
[----:B------:R-:W-:Y:S01]  /*1fda0*/  MUFU.EX2 R167, R167 ;  /* 0x000000a700a77308 */ /* 0x000fe20000000800 */
[C---:B-----5:R-:W-:Y:S04]  /*1fdb0*/  HMMA.16816.F32 R12, R68.reuse, R80, R12 ;  /* 0x00000050440c723c */ /* 0x060fe8000000180c */
[--C-:B------:R-:W-:Y:S02]  /*1fdc0*/  FFMA.FTZ R160, R160, c[0x0][0x23c], -R145.reuse ;  /* 0x00008f00a0a07a23 */ /* 0x100fe40000010891 */
[----:B------:R-:W-:Y:S02]  /*1fdd0*/  FFMA.FTZ R197, R156, c[0x0][0x23c], -R145 ;  /* 0x00008f009cc57a23 */ /* 0x000fe40000010891 */
[C---:B------:R-:W-:Y:S01]  /*1fde0*/  HMMA.16816.F32 R16, R68.reuse, R82, R16 ;  /* 0x000000524410723c */ /* 0x040fe20000001810 */
[----:B------:R-:W-:Y:S01]  /*1fdf0*/  LDSM.16.MT88.4 R80, [R216+0x10800] ;  /* 0x01080000d850783b */ /* 0x000fe20000004200 */
[----:B------:R-:W5:Y:S02]  /*1fe00*/  MUFU.EX2 R250, R250 ;  /* 0x000000fa00fa7308 */ /* 0x000f640000000800 */
        /* <DEDUP_REMOVED lines=8> */
[--C-:B------:R-:W-:Y:S02]  /*1fe90*/  FFMA.FTZ R146, R146, c[0x0][0x23c], -R147.reuse ;  /* 0x00008f0092927a23 */ /* 0x100fe40000010893 */
[----:B------:R-:W1:Y:S01]  /*1fea0*/  MUFU.EX2 R179, R179 ;  /* 0x000000b300b37308 */ /* 0x000e620000000800 */
[----:B------:R-:W-:Y:S01]  /*1feb0*/  FFMA.FTZ R147, R144, c[0x0][0x23c], -R147 ;  /* 0x00008f0090937a23 */ /* 0x000fe20000010893 */
[C---:B------:R-:W-:Y:S04]  /*1fec0*/  HMMA.16816.F32 R28, R68.reuse, R88, R28 ;  /* 0x00000058441c723c */ /* 0x040fe8000000181c */
[--C-:B------:R-:W-:Y:S02]  /*1fed0*/  FFMA.FTZ R134, R134, c[0x0][0x23c], -R145.reuse ;  /* 0x00008f0086867a23 */ /* 0x100fe40000010891 */
[----:B------:R-:W-:Y:S02]  /*1fee0*/  FFMA.FTZ R145, R133, c[0x0][0x23c], -R145 ;  /* 0x00008f0085917a23 */ /* 0x000fe40000010891 */
[C---:B------:R-:W-:Y:S01]  /*1fef0*/  HMMA.16816.F32 R32, R68.reuse, R90, R32 ;  /* 0x0000005a4420723c */ /* 0x040fe20000001820 */
[----:B------:R-:W-:Y:S01]  /*1ff00*/  LDSM.16.MT88.4 R88, [R218+0x11000] ;  /* 0x01100000da58783b */ /* 0x000fe20000004200 */
[----:B------:R-:W-:Y:S06]  /*1ff10*/  MUFU.EX2 R177, R177 ;  /* 0x000000b100b17308 */ /* 0x000fec0000000800 */
[C---:B---3--:R-:W-:Y:S04]  /*1ff20*/  HMMA.16816.F32 R36, R68.reuse, R84, R36 ;  /* 0x000000544424723c */ /* 0x048fe80000001824 */
[----:B------:R-:W3:Y:S04]  /*1ff30*/  MUFU.EX2 R175, R175 ;  /* 0x000000af00af7308 */ /* 0x000ee80000000800 */
[C---:B------:R-:W-:Y:S01]  /*1ff40*/  HMMA.16816.F32 R40, R68.reuse, R86, R40 ;  /* 0x000000564428723c */ /* 0x040fe20000001828 */
[----:B------:R-:W-:Y:S05]  /*1ff50*/  LDSM.16.MT88.4 R84, [R216+0xd000] ;  /* 0x00d00000d854783b */ /* 0x000fea0000004200 */
[----:B------:R-:W-:Y:S02]  /*1ff60*/  MUFU.EX2 R171, R171 ;  /* 0x000000ab00ab7308 */ /* 0x000fe40000000800 */
[C---:B--2---:R-:W-:Y:S08]  /*1ff70*/  HMMA.16816.F32 R44, R68.reuse, R76, R44 ;  /* 0x0000004c442c723c */ /* 0x044ff0000000182c */
[C---:B------:R-:W-:Y:S01]  /*1ff80*/  HMMA.16816.F32 R48, R68.reuse, R78, R48 ;  /* 0x0000004e4430723c */ /* 0x040fe20000001830 */
[----:B------:R-:W2:Y:S01]  /*1ff90*/  LDSM.16.MT88.4 R76, [R220+0xd000] ;  /* 0x00d00000dc4c783b */ /* 0x000ea20000004200 */
[----:B------:R-:W2:Y:S06]  /*1ffa0*/  MUFU.EX2 R173, R173 ;  /* 0x000000ad00ad7308 */ /* 0x000eac0000000800 */
[C---:B-1----:R-:W-:Y:S04]  /*1ffb0*/  HMMA.16816.F32 R52, R68.reuse, R72, R52 ;  /* 0x000000484434723c */ /* 0x042fe80000001834 */
[----:B------:R-:W-:Y:S04]  /*1ffc0*/  MUFU.EX2 R169, R169 ;  /* 0x000000a900a97308 */ /* 0x000fe80000000800 */
[C---:B------:R-:W-:Y:S01]  /*1ffd0*/  HMMA.16816.F32 R56, R68.reuse, R74, R56 ;  /* 0x0000004a4438723c */ /* 0x040fe20000001838 */
[----:B------:R-:W1:Y:S05]  /*1ffe0*/  LDSM.16.MT88.4 R72, [R218+0xd000] ;  /* 0x00d00000da48783b */ /* 0x000e6a0000004200 */
[----:B------:R-:W1:Y:S02]  /*1fff0*/  MUFU.EX2 R252, R252 ;  /* 0x000000fc00fc7308 */ /* 0x000e640000000800 */
[C---:B------:R-:W-:Y:S08]  /*20000*/  HMMA.16816.F32 R60, R68.reuse, R80, R60 ;  /* 0x00000050443c723c */ /* 0x040ff0000000183c */
[----:B------:R-:W-:Y:S01]  /*20010*/  HMMA.16816.F32 R64, R68, R82, R64 ;  /* 0x000000524440723c */ /* 0x000fe20000001840 */
[----:B------:R-:W3:Y:S01]  /*20020*/  LDSM.16.MT88.4 R80, [R217+0xd000] ;  /* 0x00d00000d950783b */ /* 0x000ee20000004200 */
[----:B------:R-:W-:Y:S05]  /*20030*/  MUFU.EX2 R183, R183 ;  /* 0x000000b700b77308 */ /* 0x000fea0000000800 */
[----:B------:R-:W-:Y:S02]  /*20040*/  F2FP.PACK_AB R68, R176, R153 ;  /* 0x00000099b044723e */ /* 0x000fe400000000ff */
[----:B------:R-:W-:Y:S03]  /*20050*/  F2FP.PACK_AB R69, R178, R155 ;  /* 0x0000009bb245723e */ /* 0x000fe600000000ff */
[----:B------:R-:W-:Y:S01]  /*20060*/  F2FP.PACK_AB R70, R180, R157 ;  /* 0x0000009db446723e */ /* 0x000fe200000000ff */
[----:B------:R-:W1:Y:S01]  /*20070*/  MUFU.EX2 R246, R246 ;  /* 0x000000f600f67308 */ /* 0x000e620000000800 */
[----:B----4-:R-:W-:Y:S07]  /*20080*/  F2FP.PACK_AB R71, R184, R159 ;  /* 0x0000009fb847723e */ /* 0x010fee00000000ff */
[C---:B--2---:R-:W-:Y:S02]  /*20090*/  HMMA.16816.F32 R4, R68.reuse, R76, R4 ;  /* 0x0000004c4404723c */ /* 0x044fe40000001804 */
[----:B------:R-:W-:Y:S06]  /*200a0*/  MUFU.EX2 R185, R185 ;  /* 0x000000b900b97308 */ /* 0x000fec0000000800 */
[C---:B------:R-:W-:Y:S01]  /*200b0*/  HMMA.16816.F32 R8, R68.reuse, R78, R8 ;  /* 0x0000004e4408723c */ /* 0x040fe20000001808 */
[----:B------:R-:W2:Y:S03]  /*200c0*/  LDSM.16.MT88.4 R76, [R220+0x11000] ;  /* 0x01100000dc4c783b */ /* 0x000ea60000004200 */
[----:B------:R-:W4:Y:S04]  /*200d0*/  MUFU.EX2 R198, R198 ;  /* 0x000000c600c67308 */ /* 0x000f280000000800 */
[C---:B-1----:R-:W-:Y:S06]  /*200e0*/  HMMA.16816.F32 R12, R68.reuse, R72, R12 ;  /* 0x00000048440c723c */ /* 0x042fec000000180c */
[----:B------:R-:W-:Y:S02]  /*200f0*/  MUFU.EX2 R187, R187 ;  /* 0x000000bb00bb7308 */ /* 0x000fe40000000800 */
[C---:B------:R-:W-:Y:S01]  /*20100*/  HMMA.16816.F32 R16, R68.reuse, R74, R16 ;  /* 0x0000004a4410723c */ /* 0x040fe20000001810 */
[----:B------:R-:W1:Y:S07]  /*20110*/  LDSM.16.MT88.4 R72, [R220+0xd800] ;  /* 0x00d80000dc48783b */ /* 0x000e6e0000004200 */
[C---:B---3--:R-:W-:Y:S01]  /*20120*/  HMMA.16816.F32 R20, R68.reuse, R80, R20 ;  /* 0x000000504414723c */ /* 0x048fe20000001814 */
[----:B------:R-:W3:Y:S07]  /*20130*/  MUFU.EX2 R188, R188 ;  /* 0x000000bc00bc7308 */ /* 0x000eee0000000800 */
[C---:B------:R-:W-:Y:S01]  /*20140*/  HMMA.16816.F32 R24, R68.reuse, R82, R24 ;  /* 0x000000524418723c */ /* 0x040fe20000001818 */
[----:B------:R-:W1:Y:S02]  /*20150*/  LDSM.16.MT88.4 R80, [R217+0xd800] ;  /* 0x00d80000d950783b */ /* 0x000e640000004200 */
[----:B------:R-:W-:Y:S05]  /*20160*/  MUFU.EX2 R186, R186 ;  /* 0x000000ba00ba7308 */ /* 0x000fea0000000800 */
[C---:B------:R-:W-:Y:S05]  /*20170*/  HMMA.16816.F32 R28, R68.reuse, R84, R28 ;  /* 0x00000054441c723c */ /* 0x040fea000000181c */
[----:B------:R-:W1:Y:S03]  /*20180*/  MUFU.EX2 R189, R189 ;  /* 0x000000bd00bd7308 */ /* 0x000e660000000800 */
[C---:B------:R-:W-:Y:S01]  /*20190*/  HMMA.16816.F32 R32, R68.reuse, R86, R32 ;  /* 0x000000564420723c */ /* 0x040fe20000001820 */
[----:B------:R-:W-:Y:S06]  /*201a0*/  LDSM.16.MT88.4 R84, [R218+0x11800] ;  /* 0x01180000da54783b */ /* 0x000fec0000004200 */
[----:B------:R-:W-:Y:S01]  /*201b0*/  MUFU.EX2 R174, R174 ;  /* 0x000000ae00ae7308 */ /* 0x000fe20000000800 */
[C---:B--2---:R-:W-:Y:S08]  /*201c0*/  HMMA.16816.F32 R36, R68.reuse, R76, R36 ;  /* 0x0000004c4424723c */ /* 0x044ff00000001824 */
[C---:B------:R-:W-:Y:S01]  /*201d0*/  HMMA.16816.F32 R40, R68.reuse, R78, R40 ;  /* 0x0000004e4428723c */ /* 0x040fe20000001828 */
[----:B------:R-:W2:Y:S01]  /*201e0*/  LDSM.16.MT88.4 R76, [R216+0xd800] ;  /* 0x00d80000d84c783b */ /* 0x000ea20000004200 */
[----:B------:R-:W1:Y:S06]  /*201f0*/  MUFU.EX2 R191, R191 ;  /* 0x000000bf00bf7308 */ /* 0x000e6c0000000800 */
[C---:B------:R-:W-:Y:S04]  /*20200*/  HMMA.16816.F32 R44, R68.reuse, R88, R44 ;  /* 0x00000058442c723c */ /* 0x040fe8000000182c */
[----:B------:R-:W-:Y:S04]  /*20210*/  MUFU.EX2 R168, R168 ;  /* 0x000000a800a87308 */ /* 0x000fe80000000800 */
[C---:B------:R-:W-:Y:S01]  /*20220*/  HMMA.16816.F32 R48, R68.reuse, R90, R48 ;  /* 0x0000005a4430723c */ /* 0x040fe20000001830 */
[----:B------:R-:W-:Y:S05]  /*20230*/  LDSM.16.MT88.4 R88, [R218+0x12000] ;  /* 0x01200000da58783b */ /* 0x000fea0000004200 */
[----:B------:R-:W1:Y:S02]  /*20240*/  MUFU.EX2 R193, R193 ;  /* 0x000000c100c17308 */ /* 0x000e640000000800 */
[C---:B------:R-:W-:Y:S08]  /*20250*/  HMMA.16816.F32 R52, R68.reuse, R92, R52 ;  /* 0x0000005c4434723c */ /* 0x040ff00000001834 */
[C---:B------:R-:W-:Y:S01]  /*20260*/  HMMA.16816.F32 R56, R68.reuse, R94, R56 ;  /* 0x0000005e4438723c */ /* 0x040fe20000001838 */
[----:B------:R-:W-:Y:S01]  /*20270*/  LDSM.16.MT88.4 R92, [R217+0x12000] ;  /* 0x01200000d95c783b */ /* 0x000fe20000004200 */
        /* <DEDUP_REMOVED lines=9> */
[----:B-----5:R-:W-:Y:S02]  /*20310*/  F2FP.PACK_AB R71, R250, R167 ;  /* 0x000000a7fa47723e */ /* 0x020fe400000000ff */
[----:B------:R-:W5:Y:S05]  /*20320*/  MUFU.EX2 R197, R197 ;  /* 0x000000c500c57308 */ /* 0x000f6a0000000800 */
[C---:B-1----:R-:W-:Y:S05]  /*20330*/  HMMA.16816.F32 R4, R68.reuse, R72, R4 ;  /* 0x000000484404723c */ /* 0x042fea0000001804 */
[----:B------:R-:W-:Y:S03]  /*20340*/  MUFU.EX2 R152, R152 ;  /* 0x0000009800987308 */ /* 0x000fe60000000800 */
[C---:B------:R-:W-:Y:S01]  /*20350*/  HMMA.16816.F32 R8, R68.reuse, R74, R8 ;  /* 0x0000004a4408723c */ /* 0x040fe20000001808 */
[----:B------:R-:W1:Y:S06]  /*20360*/  LDSM.16.MT88.4 R72, [R220+0x11800] ;  /* 0x01180000dc48783b */ /* 0x000e6c0000004200 */
[----:B------:R-:W1:Y:S01]  /*20370*/  MUFU.EX2 R199, R199 ;  /* 0x000000c700c77308 */ /* 0x000e620000000800 */
[C---:B------:R-:W-:Y:S08]  /*20380*/  HMMA.16816.F32 R12, R68.reuse, R100, R12 ;  /* 0x00000064440c723c */ /* 0x040ff0000000180c */
[C---:B------:R-:W-:Y:S01]  /*20390*/  HMMA.16816.F32 R16, R68.reuse, R102, R16 ;  /* 0x000000664410723c */ /* 0x040fe20000001810 */
[----:B------:R-:W-:Y:S01]  /*203a0*/  LDSM.16.MT88.4 R100, [R216+0xf800] ;  /* 0x00f80000d864783b */ /* 0x000fe20000004200 */
[----:B------:R-:W-:Y:S06]  /*203b0*/  MUFU.EX2 R150, R150 ;  /* 0x0000009600967308 */ /* 0x000fec0000000800 */
[C---:B------:R-:W-:Y:S04]  /*203c0*/  HMMA.16816.F32 R20, R68.reuse, R80, R20 ;  /* 0x000000504414723c */ /* 0x040fe80000001814 */
[----:B------:R-:W1:Y:S04]  /*203d0*/  MUFU.EX2 R249, R249 ;  /* 0x000000f900f97308 */ /* 0x000e680000000800 */
[C---:B------:R-:W-:Y:S01]  /*203e0*/  HMMA.16816.F32 R24, R68.reuse, R82, R24 ;  /* 0x000000524418723c */ /* 0x040fe20000001818 */
[----:B------:R-:W3:Y:S05]  /*203f0*/  LDSM.16.MT88.4 R80, [R217+0x11800] ;  /* 0x01180000d950783b */ /* 0x000eea0000004200 */
        /* <DEDUP_REMOVED lines=11> */
[C---:B------:R-:W-:Y:S01]  /*204b0*/  HMMA.16816.F32 R48, R68.reuse, R86, R48 ;  /* 0x000000564430723c */ /* 0x040fe20000001830 */
[----:B------:R-:W1:Y:S07]  /*204c0*/  LDSM.16.MT88.4 R84, [R218+0xe000] ;  /* 0x00e00000da54783b */ /* 0x000e6e0000004200 */
[C---:B---3--:R-:W-:Y:S08]  /*204d0*/  HMMA.16816.F32 R52, R68.reuse, R80, R52 ;  /* 0x000000504434723c */ /* 0x048ff00000001834 */
        /* <DEDUP_REMOVED lines=30> */
[C---:B----4-:R-:W-:Y:S08]  /*206c0*/  HMMA.16816.F32 R60, R68.reuse, R84, R60 ;  /* 0x00000054443c723c */ /* 0x050ff0000000183c */
        /* <DEDUP_REMOVED lines=33> */
[----:B-----5:R-:W-:Y:S07]  /*208e0*/  F2FP.PACK_AB R71, R197, R160 ;  /* 0x000000a0c547723e */ /* 0x020fee00000000ff */
[C---:B---3--:R-:W-:Y:S08]  /*208f0*/  HMMA.16816.F32 R4, R68.reuse, R80, R4 ;  /* 0x000000504404723c */ /* 0x048ff00000001804 */
[C---:B------:R-:W-:Y:S01]  /*20900*/  HMMA.16816.F32 R8, R68.reuse, R82, R8 ;  /* 0x000000524408723c */ /* 0x040fe20000001808 */
[----:B------:R-:W3:Y:S07]  /*20910*/  LDSM.16.MT88.4 R80, [R220+0x13000] ;  /* 0x01300000dc50783b */ /* 0x000eee0000004200 */
[C---:B--2---:R-:W-:Y:S08]  /*20920*/  HMMA.16816.F32 R12, R68.reuse, R76, R12 ;  /* 0x0000004c440c723c */ /* 0x044ff0000000180c */
[C---:B------:R-:W-:Y:S01]  /*20930*/  HMMA.16816.F32 R16, R68.reuse, R78, R16 ;  /* 0x0000004e4410723c */ /* 0x040fe20000001810 */
[----:B------:R-:W-:Y:S07]  /*20940*/  LDSM.16.MT88.4 R76, [R217+0x13800] ;  /* 0x01380000d94c783b */ /* 0x000fee0000004200 */
[C---:B-1----:R-:W-:Y:S08]  /*20950*/  HMMA.16816.F32 R20, R68.reuse, R72, R20 ;  /* 0x000000484414723c */ /* 0x042ff00000001814 */
[C---:B------:R-:W-:Y:S08]  /*20960*/  HMMA.16816.F32 R24, R68.reuse, R74, R24 ;  /* 0x0000004a4418723c */ /* 0x040ff00000001818 */
[C---:B------:R-:W-:Y:S08]  /*20970*/  HMMA.16816.F32 R28, R68.reuse, R84, R28 ;  /* 0x00000054441c723c */ /* 0x040ff0000000181c */
[C---:B------:R-:W-:Y:S01]  /*20980*/  HMMA.16816.F32 R32, R68.reuse, R86, R32 ;  /* 0x000000564420723c */ /* 0x040fe20000001820 */
[----:B------:R-:W-:Y:S07]  /*20990*/  LDSM.16.MT88.4 R84, [R218+0x13800] ;  /* 0x01380000da54783b */ /* 0x000fee0000004200 */
[C---:B---3--:R-:W-:Y:S08]  /*209a0*/  HMMA.16816.F32 R36, R68.reuse, R80, R36 ;  /* 0x000000504424723c */ /* 0x048ff00000001824 */
        /* <DEDUP_REMOVED lines=91> */
.L_x_3992:
        /* <DEDUP_REMOVED lines=209> */
.L_x_3998:
[----:B---34-:R-:W-:Y:S05]  /*21c70*/  BSYNC B0 ;  /* 0x0000000000007941 */ /* 0x018fea0003800000 */
.L_x_3997:
        /* <DEDUP_REMOVED lines=43> */
.L_x_3999:
        /* <DEDUP_REMOVED lines=13> */
.L_x_8243:


//--------------------- .text._ZN5flash24flash_fwd_splitkv_kernelI23Flash_fwd_kernel_traitsILi128ELi64ELi128ELi4ELb0ELb0EN7cutlass6half_tE19Flash_kernel_traitsILi128ELi64ELi128ELi4ES3_EELb1ELb0ELb1ELb0ELb0ELb0ELb1ELb1EEEvNS_16Flash_fwd_paramsE --------------------------
	.section	.text._ZN5flash24flash_fwd_splitkv_kernelI23Flash_fwd_kernel_traitsILi128ELi64ELi128ELi4ELb0ELb0EN7cutlass6half_tE19Flash_kernel_traitsILi128ELi64ELi128ELi4ES3_EELb1ELb0ELb1ELb0ELb0ELb0ELb1ELb1EEEvNS_16Flash_fwd_paramsE,"ax",@progbits
	.sectioninfo	@"SHI_REGISTERS=250"
	.align	128
        .global         _ZN5flash24flash_fwd_splitkv_kernelI23Flash_fwd_kernel_traitsILi128ELi64ELi128ELi4ELb0ELb0EN7cutlass6half_tE19Flash_kernel_traitsILi128ELi64ELi128ELi4ES3_EELb1ELb0ELb1ELb0ELb0ELb0ELb1ELb1EEEvNS_16Flash_fwd_paramsE
        .type           _ZN5flash24flash_fwd_splitkv_kernelI23Flash_fwd_kernel_traitsILi128ELi64ELi128ELi4ELb0ELb0EN7cutlass6half_tE19Flash_kernel_traitsILi128ELi64ELi128ELi4ES3_EELb1ELb0ELb1ELb0ELb0ELb0ELb1ELb1EEEvNS_16Flash_fwd_paramsE,@function
        .size           _ZN5flash24flash_fwd_splitkv_kernelI23Flash_fwd_kernel_traitsILi128ELi64ELi128ELi4ELb0ELb0EN7cutlass6half_tE19Flash_kernel_traitsILi128ELi64ELi128ELi4ES3_EELb1ELb0ELb1ELb0ELb0ELb0ELb1ELb1EEEvNS_16Flash_fwd_paramsE,(.L_x_8187 - _ZN5flash24flash_fwd_splitkv_kernelI23Flash_fwd_kernel_traitsILi128ELi64ELi128ELi4ELb0ELb0EN7cutlass6half_tE19Flash_kernel_traitsILi128ELi64ELi128ELi4ES3_EELb1ELb0ELb1ELb0ELb0ELb0ELb1ELb1EEEvNS_16Flash_fwd_paramsE)
        .other          _ZN5flash24flash_fwd_splitkv_kernelI23Flash_fwd_kernel_traitsILi128ELi64ELi128ELi4ELb0ELb0EN7cutlass6half_tE19Flash_kernel_traitsILi128ELi64ELi128ELi4ES3_EELb1ELb0ELb1ELb0ELb0ELb0ELb1ELb1EEEvNS_16Flash_fwd_paramsE,@"STO_CUDA_ENTRY STV_DEFAULT"
_ZN5flash24flash_fwd_splitkv_kernelI23Flash_fwd_kernel_traitsILi128ELi64ELi128ELi4ELb0ELb0EN7cutlass6half_tE19Flash_kernel_traitsILi128ELi64ELi128ELi4ES3_EELb1ELb0ELb1ELb0ELb0ELb0ELb1ELb1EEEvNS_16Flash_fwd_paramsE:
.text._ZN5flash24flash_fwd_splitkv_kernelI23Flash_fwd_kernel_traitsILi128ELi64ELi128ELi4ELb0ELb0EN7cutlass6half_tE19Flash_kernel_traitsILi128ELi64ELi128ELi4ES3_EELb1ELb0ELb1ELb0ELb0ELb0ELb1ELb1EEEvNS_16Flash_fwd_paramsE:
        /* <DEDUP_REMOVED lines=29> */
[----:B---34-:R-:W-:Y:S05]  /*01d0*/  CALL.REL.NOINC `($_ZN5flash24flash_fwd_splitkv_kernelI23Flash_fwd_kernel_traitsILi128ELi64ELi128ELi4ELb0ELb0EN7cutlass6half_tE19Flash_kernel_traitsILi128ELi64ELi128ELi4ES3_EELb1ELb0ELb1ELb0ELb0ELb0ELb1ELb1EEEvNS_16Flash_fwd_paramsE$_ZN5flash30compute_attn_1rowblock_splitkvI23Flash_fwd_kernel_traitsILi128ELi64ELi128ELi4ELb0ELb0EN7cutlass6half_tE19Flash_kernel_traitsILi128ELi64ELi128ELi4ES3_EELb1ELb0ELb1ELb0ELb0ELb0ELb1ELb1ENS_16Flash_fwd_paramsEEEvRKT8_iiiii) ;  /* 0x0000002000007944 */ /* 0x018fea0003c00000 */
[----:B------:R-:W-:Y:S05]  /*01e0*/  BSYNC B4 ;  /* 0x0000000000047941 */ /* 0x000fea0003800000 */
.L_x_4000:
[----:B------:R-:W-:Y:S05]  /*01f0*/  EXIT ;  /* 0x000000000000794d */ /* 0x000fea0003800000 */
        .type           $_ZN5flash24flash_fwd_splitkv_kernelI23Flash_fwd_kernel_traitsILi128ELi64ELi128ELi4ELb0ELb0EN7cutlass6half_tE19Flash_kernel_traitsILi128ELi64ELi128ELi4ES3_EELb1ELb0ELb1ELb0ELb0ELb0ELb1ELb1EEEvNS_16Flash_fwd_paramsE$_ZN5flash30compute_attn_1rowblock_splitkvI23Flash_fwd_kernel_traitsILi128ELi64ELi128ELi4ELb0ELb0EN7cutlass6half_tE19Flash_kernel_traitsILi128ELi64ELi128ELi4ES3_EELb1ELb0ELb1ELb0ELb0ELb0ELb1ELb1ENS_16Flash_fwd_paramsEEEvRKT8_iiiii,@function
        .size           $_ZN5flash24flash_fwd_splitkv_kernelI23Flash_fwd_kernel_traitsILi128ELi64ELi128ELi4ELb0ELb0EN7cutlass6half_tE19Flash_kernel_traitsILi128ELi64ELi128ELi4ES3_EELb1ELb0ELb1ELb0ELb0ELb0ELb1ELb1EEEvNS_16Flash_fwd_paramsE$_ZN5flash30compute_attn_1rowblock_splitkvI23Flash_fwd_kernel_traitsILi128ELi64ELi128ELi4ELb0ELb0EN7cutlass6half_tE19Flash_kernel_traitsILi128ELi64ELi128ELi4ES3_EELb1ELb0ELb1ELb0ELb0ELb0ELb1ELb1ENS_16Flash_fwd_paramsEEEvRKT8_iiiii,($__internal_20_$__cuda_sm70_shflsync_bfly_p - $_ZN5flash24flash_fwd_splitkv_kernelI23Flash_fwd_kernel_traitsILi128ELi64ELi128ELi4ELb0ELb0EN7cutlass6half_tE19Flash_kernel_traitsILi128ELi64ELi128ELi4ES3_EELb1ELb0ELb1ELb0ELb0ELb0ELb1ELb1EEEvNS_16Flash_fwd_paramsE$_ZN5flash30compute_attn_1rowblock_splitkvI23Flash_fwd_kernel_traitsILi128ELi64ELi128ELi4ELb0ELb0EN7cutlass6half_tE19Flash_kernel_traitsILi128ELi64ELi128ELi4ES3_EELb1ELb0ELb1ELb0ELb0ELb0ELb1ELb1ENS_16Flash_fwd_paramsEEEvRKT8_iiiii)
$_ZN5flash24flash_fwd_splitkv_kernelI23Flash_fwd_kernel_traitsILi128ELi64ELi128ELi4ELb0ELb0EN7cutlass6half_tE19Flash_kernel_traitsILi128ELi64ELi128ELi4ES3_EELb1ELb0ELb1ELb0ELb0ELb0ELb1ELb1EEEvNS_16Flash_fwd_paramsE$_ZN5flash30compute_attn_1rowblock_splitkvI23Flash_fwd_kernel_traitsILi128ELi64ELi128ELi4ELb0ELb0EN7cutlass6half_tE19Flash_kernel_traitsILi128ELi64ELi128ELi4ES3_EELb1ELb0ELb1ELb0ELb0ELb0ELb1ELb1ENS_16Flash_fwd_paramsEEEvRKT8_iiiii:
        /* <DEDUP_REMOVED lines=20> */
.L_x_4002:
[----:B------:R-:W-:Y:S05]  /*0340*/  BSYNC B0 ;  /* 0x0000000000007941 */ /* 0x000fea0003800000 */
.L_x_4001:
        /* <DEDUP_REMOVED lines=13> */
[----:B-1----:R-:W4:Y:S02]  /*0420*/  @P0 LD.E R3, [R4.64+0x4] ;  /* 0x0000040604030980 */ /* 0x002f24000c101900 */
[----:B----4-:R-:W-:-:S06]  /*0430*/  @P0 IADD3 R88, R3, -R14, RZ ;  /* 0x8000000e03580210 */ /* 0x010fcc0007ffe0ff */
[----:B------:R1:W5:Y:S01]  /*0440*/  @!P0 LD.E R88, [R4.64] ;  /* 0x0000000604588980 */ /* 0x000362000c101900 */
[----:B------:R-:W-:Y:S05]  /*0450*/  BRA `(.L_x_4005) ;  /* 0x0000001000007947 */ /* 0x000fea0003800000 */
.L_x_4004:
[----:B------:R4:W5:Y:S02]  /*0460*/  LD.E R88, [R10.64+0xb8] ;  /* 0x0000b8060a587980 */ /* 0x000964000c101900 */
.L_x_4005:
[----:B------:R-:W-:Y:S05]  /*0470*/  BSYNC B0 ;  /* 0x0000000000007941 */ /* 0x000fea0003800000 */
.L_x_4003:
        /* <DEDUP_REMOVED lines=10> */
.L_x_4007:
[----:B------:R-:W2:Y:S01]  /*0520*/  LD.E.64 R2, [R10.64+0x108] ;  /* 0x000108060a027980 */ /* 0x000ea2000c101b00 */
[----:B------:R-:W-:Y:S01]  /*0530*/  BSSY B0, `(.L_x_4009) ;  /* 0x0000006000007945 */ /* 0x000fe20003800000 */
[----:B--2---:R-:W-:-:S04]  /*0540*/  ISETP.NE.U32.AND P0, PT, R2, RZ, PT ;  /* 0x000000ff0200720c */ /* 0x004fc80003f05070 */
[----:B------:R-:W-:Y:S01]  /*0550*/  ISETP.NE.AND.EX P0, PT, R3, RZ, PT, P0 ;  /* 0x000000ff0300720c */ /* 0x000fe20003f05300 */
[----:B------:R-:W-:-:S12]  /*0560*/  IMAD.MOV.U32 R3, RZ, RZ, RZ ;  /* 0x000000ffff037224 */ /* 0x000fd800078e00ff */
[----:B------:R-:W-:Y:S05]  /*0570*/  @!P0 BRA `(.L_x_4010) ;  /* 0x0000001000008947 */ /* 0x000fea0003800000 */
[----:B------:R1:W5:Y:S02]  /*0580*/  LD.E R3, [R10.64+0xbc] ;  /* 0x0000bc060a037980 */ /* 0x000364000c101900 */
.L_x_4010:
[----:B------:R-:W-:Y:S05]  /*0590*/  BSYNC B0 ;  /* 0x0000000000007941 */ /* 0x000fea0003800000 */
.L_x_4009:
[----:B-----5:R-:W-:Y:S02]  /*05a0*/  IADD3 R58, R88, R3, RZ ;  /* 0x00000003583a7210 */ /* 0x020fe40007ffe0ff */
.L_x_4008:
[----:B------:R-:W-:Y:S05]  /*05b0*/  BSYNC B1 ;  /* 0x0000000000017941 */ /* 0x000fea0003800000 */
.L_x_4006:
[----:B------:R-:W-:Y:S01]  /*05c0*/  IMAD.SHL.U32 R65, R231, 0x40, RZ ;  /* 0x00000040e7417824 */ /* 0x000fe200078e00ff */
[----:B------:R-:W-:Y:S01]  /*05d0*/  MOV R2, R230 ;  /* 0x000000e600027202 */ /* 0x000fe20000000f00 */
[----:B------:R-:W-:-:S03]  /*05e0*/  IMAD.MOV.U32 R3, RZ, RZ, 0x0 ;  /* 0x00000000ff037424 */ /* 0x000fc600078e00ff */
[----:B------:R-:W-:-:S13]  /*05f0*/  ISETP.GT.AND P0, PT, R232, R65, PT ;  /* 0x00000041e800720c */ /* 0x000fda0003f04270 */
[----:B------:R-:W-:Y:S05]  /*0600*/  @!P0 RET.REL.NODEC R2 `(_ZN5flash24flash_fwd_splitkv_kernelI23Flash_fwd_kernel_traitsILi128ELi64ELi128ELi4ELb0ELb0EN7cutlass6half_tE19Flash_kernel_traitsILi128ELi64ELi128ELi4ES3_EELb1ELb0ELb1ELb0ELb0ELb0ELb1ELb1EEEvNS_16Flash_fwd_paramsE) ;  /* 0xfffff9f002008950 */ /* 0x000fea0003c3ffff */
[----:B------:R-:W2:Y:S04]  /*0610*/  LD.E R7, [R10.64+0xb8] ;  /* 0x0000b8060a077980 */ /* 0x000ea8000c101900 */
[----:B------:R-:W5:Y:S01]  /*0620*/  LD.E R5, [R10.64+0x188] ;  /* 0x000188060a057980 */ /* 0x000f62000c101900 */
[----:B------:R-:W-:-:S03]  /*0630*/  IABS R3, c[0x0][0x10] ;  /* 0x0000040000037a13 */ /* 0x000fc60000000000 */
[----:B------:R-:W1:Y:S01]  /*0640*/  S2R R146, SR_TID.X ;  /* 0x0000000000927919 */ /* 0x000e620000002100 */
[----:B------:R-:W3:Y:S08]  /*0650*/  I2F.RP R0, R3 ;  /* 0x0000000300007306 */ /* 0x000ef00000209400 */
[----:B---3--:R-:W3:Y:S02]  /*0660*/  MUFU.RCP R8, R0 ;  /* 0x0000000000087308 */ /* 0x008ee40000001000 */
[----:B---3--:R-:W-:-:S02]  /*0670*/  IADD3 R8, R8, 0xffffffe, RZ ;  /* 0x0ffffffe08087810 */ /* 0x008fc40007ffe0ff */
[----:B------:R-:W-:-:S04]  /*0680*/  IABS R0, c[0x0][0x10] ;  /* 0x0000040000007a13 */ /* 0x000fc80000000000 */
[----:B------:R-:W3:Y:S01]  /*0690*/  F2I.FTZ.U32.TRUNC.NTZ R9, R8 ;  /* 0x0000000800097305 */ /* 0x000ee2000021f000 */
[----:B------:R-:W-:Y:S02]  /*06a0*/  IMAD.MOV R0, RZ, RZ, -R0 ;  /* 0x000000ffff007224 */ /* 0x000fe400078e0a00 */
[----:B---3--:R-:W-:Y:S02]  /*06b0*/  IMAD.MOV R4, RZ, RZ, -R9 ;  /* 0x000000ffff047224 */ /* 0x008fe400078e0a09 */
        /* <DEDUP_REMOVED lines=20> */
[----:B-----5:R-:W-:-:S02]  /*0800*/  IADD3 R5, R5, R0, R58 ;  /* 0x0000000005057210 */ /* 0x020fc40007ffe03a */
        /* <DEDUP_REMOVED lines=15> */
[----:B-1----:R1:W2:Y:S04]  /*0900*/  LD.E.64 R2, [R10.64+0xb0] ;  /* 0x0000b0060a027980 */ /* 0x0022a8000c101b00 */
[----:B------:R1:W3:Y:S04]  /*0910*/  LD.E R5, [R10.64+0x60] ;  /* 0x000060060a057980 */ /* 0x0002e8000c101900 */
[----:B----4-:R1:W4:Y:S04]  /*0920*/  LD.E R0, [R10.64+0xcc] ;  /* 0x0000cc060a007980 */ /* 0x010328000c101900 */
[----:B------:R1:W4:Y:S01]  /*0930*/  LD.E.64 R6, [R10.64+0x78] ;  /* 0x000078060a067980 */ /* 0x000322000c101b00 */
[----:B------:R-:W-:-:S03]  /*0940*/  SHF.R.S32.HI R9, RZ, 0x1f, R146 ;  /* 0x0000001fff097819 */ /* 0x000fc60000011492 */
[----:B------:R1:W5:Y:S01]  /*0950*/  LD.E R4, [R10.64+0xc0] ;  /* 0x0000c0060a047980 */ /* 0x000362000c101900 */
[----:B------:R-:W-:-:S03]  /*0960*/  LEA.HI R8, R9, R146, RZ, 0x4 ;  /* 0x0000009209087211 */ /* 0x000fc600078f20ff */
[----:B------:R1:W5:Y:S01]  /*0970*/  LD.E.64 R12, [R10.64+0xa8] ;  /* 0x0000a8060a0c7980 */ /* 0x000362000c101b00 */
[----:B------:R-:W-:Y:S01]  /*0980*/  LOP3.LUT R9, R8, 0xfffffff0, RZ, 0xc0, !PT ;  /* 0xfffffff008097812 */ /* 0x000fe200078ec0ff */
[----:B------:R-:W-:Y:S01]  /*0990*/  BSSY B0, `(.L_x_4012) ;  /* 0x0000016000007945 */ /* 0x000fe20003800000 */
[----:B------:R-:W-:-:S03]  /*09a0*/  SHF.R.S32.HI R8, RZ, 0x4, R8 ;  /* 0x00000004ff087819 */ /* 0x000fc60000011408 */
[----:B------:R-:W-:-:S04]  /*09b0*/  IMAD.IADD R146, R146, 0x1, -R9 ;  /* 0x0000000192927824 */ /* 0x000fc800078e0a09 */
[----:B------:R-:W-:-:S05]  /*09c0*/  IMAD.SHL.U32 R14, R146, 0x4, RZ ;  /* 0x00000004920e7824 */ /* 0x000fca00078e00ff */
[----:B------:R-:W-:-:S05]  /*09d0*/  SHF.R.S32.HI R15, RZ, 0x1f, R14 ;  /* 0x0000001fff0f7819 */ /* 0x000fca000001140e */
[----:B-1----:R-:W-:-:S04]  /*09e0*/  IMAD.WIDE R10, R8, 0x80, R14 ;  /* 0x00000080080a7825 */ /* 0x002fc800078e020e */
[----:B--2---:R-:W-:-:S04]  /*09f0*/  IMAD R2, R2, UR8, R233 ;  /* 0x0000000802027c24 */ /* 0x004fc8000f8e02e9 */
[----:B---3--:R-:W-:-:S04]  /*0a00*/  IMAD R2, R2, R5, R234 ;  /* 0x0000000502027224 */ /* 0x008fc800078e02ea */
[--C-:B------:R-:W-:Y:S02]  /*0a10*/  IMAD R3, R3, R2, R65.reuse ;  /* 0x0000000203037224 */ /* 0x100fe400078e0241 */
[----:B------:R-:W-:Y:S02]  /*0a20*/  IMAD.IADD R65, R232, 0x1, -R65 ;  /* 0x00000001e8417824 */ /* 0x000fe400078e0a41 */
[----:B----4-:R-:W-:-:S03]  /*0a30*/  IMAD R0, R3, R0, RZ ;  /* 0x0000000003007224 */ /* 0x010fc600078e02ff */
[----:B------:R-:W-:Y:S02]  /*0a40*/  ISETP.GE.AND P1, PT, R8, R65, PT ;  /* 0x000000410800720c */ /* 0x000fe40003f26270 */
        /* <DEDUP_REMOVED lines=10> */
.L_x_4013:
[----:B------:R-:W-:Y:S05]  /*0af0*/  BSYNC B0 ;  /* 0x0000000000007941 */ /* 0x000fea0003800000 */
.L_x_4012:
        /* <DEDUP_REMOVED lines=8> */
.L_x_4015:
[----:B------:R-:W-:Y:S05]  /*0b80*/  BSYNC B0 ;  /* 0x0000000000007941 */ /* 0x000fea0003800000 */
.L_x_4014:
        /* <DEDUP_REMOVED lines=8> */
.L_x_4017:
[----:B------:R-:W-:Y:S05]  /*0c10*/  BSYNC B0 ;  /* 0x0000000000007941 */ /* 0x000fea0003800000 */
.L_x_4016:
        /* <DEDUP_REMOVED lines=8> */
.L_x_4019:
[----:B------:R-:W-:Y:S05]  /*0ca0*/  BSYNC B0 ;  /* 0x0000000000007941 */ /* 0x000fea0003800000 */
.L_x_4018:
        /* <DEDUP_REMOVED lines=8> */
.L_x_4021:
[----:B------:R-:W-:Y:S05]  /*0d30*/  BSYNC B0 ;  /* 0x0000000000007941 */ /* 0x000fea0003800000 */
.L_x_4020:
        /* <DEDUP_REMOVED lines=8> */
.L_x_4023:
[----:B------:R-:W-:Y:S05]  /*0dc0*/  BSYNC B0 ;  /* 0x0000000000007941 */ /* 0x000fea0003800000 */
.L_x_4022:
        /* <DEDUP_REMOVED lines=8> */
.L_x_4025:
[----:B------:R-:W-:Y:S05]  /*0e50*/  BSYNC B0 ;  /* 0x0000000000007941 */ /* 0x000fea0003800000 */
.L_x_4024:
        /* <DEDUP_REMOVED lines=8> */
.L_x_4027:
[----:B------:R-:W-:Y:S05]  /*0ee0*/  BSYNC B0 ;  /* 0x0000000000007941 */ /* 0x000fea0003800000 */
.L_x_4026:
        /* <DEDUP_REMOVED lines=29> */
[----:B------:R-:W-:Y:S05]  /*10c0*/  @P6 RET.REL.NODEC R230 `(_ZN5flash24flash_fwd_splitkv_kernelI23Flash_fwd_kernel_traitsILi128ELi64ELi128ELi4ELb0ELb0EN7cutlass6half_tE19Flash_kernel_traitsILi128ELi64ELi128ELi4ES3_EELb1ELb0ELb1ELb0ELb0ELb0ELb1ELb1EEEvNS_16Flash_fwd_paramsE) ;  /* 0xffffef30e6006950 */ /* 0x000fea0003c3ffff */
[----:B-1----:R-:W-:Y:S02]  /*10d0*/  MOV R3, 0xff800000 ;  /* 0xff80000000037802 */ /* 0x002fe40000000f00 */
[----:B------:R-:W-:-:S03]  /*10e0*/  MOV R231, 0x0 ;  /* 0x0000000000e77802 */ /* 0x000fc60000000f00 */
[----:B------:R1:W-:Y:S01]  /*10f0*/  ST.E [R4.64+0xe0], R3 ;  /* 0x0000e00304007985 */ /* 0x0003e2000c101906 */
[----:B------:R-:W-:Y:S05]  /*1100*/  RET.REL.NODEC R230 `(_ZN5flash24flash_fwd_splitkv_kernelI23Flash_fwd_kernel_traitsILi128ELi64ELi128ELi4ELb0ELb0EN7cutlass6half_tE19Flash_kernel_traitsILi128ELi64ELi128ELi4ES3_EELb1ELb0ELb1ELb0ELb0ELb0ELb1ELb1EEEvNS_16Flash_fwd_paramsE) ;  /* 0xffffeef0e6007950 */ /* 0x000fea0003c3ffff */
.L_x_4011:
[----:B-1----:R-:W2:Y:S04]  /*1110*/  LD.E.64 R6, [R10.64+0x160] ;  /* 0x000160060a067980 */ /* 0x002ea8000c101b00 */
[----:B------:R-:W3:Y:S01]  /*1120*/  LD.E.64 R16, [R10.64+0x158] ;  /* 0x000158060a107980 */ /* 0x000ee2000c101b00 */
[----:B--2---:R-:W-:-:S04]  /*1130*/  ISETP.NE.U32.AND P1, PT, R6, RZ, PT ;  /* 0x000000ff0600720c */ /* 0x004fc80003f25070 */
[----:B------:R-:W-:-:S13]  /*1140*/  ISETP.NE.AND.EX P1, PT, R7, RZ, PT, P1 ;  /* 0x000000ff0700720c */ /* 0x000fda0003f25310 */
[----:B------:R-:W2:Y:S01]  /*1150*/  @P1 LD.E.64 R8, [R10.64+0x168] ;  /* 0x000168060a081980 */ /* 0x000ea2000c101b00 */
[----:B---3--:R-:W-:Y:S01]  /*1160*/  ISETP.NE.U32.AND P0, PT, R16, RZ, PT ;  /* 0x000000ff1000720c */ /* 0x008fe20003f05070 */
        /* <DEDUP_REMOVED lines=17> */
[----:B------:R-:W3:Y:S01]  /*1280*/  LD.E R3, [R10.64+0x68] ;  /* 0x000068060a037980 */ /* 0x000ee2000c101900 */
[----:B------:R-:W-:-:S03]  /*1290*/  LEA R5, R48, 0xffffff80, 0x7 ;  /* 0xffffff8030057811 */ /* 0x000fc600078e38ff */
[----:B----4-:R-:W4:Y:S01]  /*12a0*/  LD.E.64 R18, [R10.64+0x20] ;  /* 0x000020060a127980 */ /* 0x010f22000c101b00 */
[----:B------:R-:W-:-:S03]  /*12b0*/  IABS R2, R5 ;  /* 0x0000000500027213 */ /* 0x000fc60000000000 */
[----:B------:R-:W3:Y:S04]  /*12c0*/  LD.E.64 R62, [R10.64+0x38] ;  /* 0x000038060a3e7980 */ /* 0x000ee8000c101b00 */
[----:B------:R-:W3:Y:S04]  /*12d0*/  LD.E.64 R14, [R10.64+0x50] ;  /* 0x000050060a0e7980 */ /* 0x000ee8000c101b00 */
[----:B------:R1:W5:Y:S04]  /*12e0*/  LD.E.64 R26, [R10.64+0x58] ;  /* 0x000058060a1a7980 */ /* 0x000368000c101b00 */
[----:B------:R1:W5:Y:S01]  /*12f0*/  LD.E.64 R60, [R10.64+0x40] ;  /* 0x000040060a3c7980 */ /* 0x000362000c101b00 */
[----:B--2---:R-:W-:-:S04]  /*1300*/  IABS R4, R6 ;  /* 0x0000000600047213 */ /* 0x004fc80000000000 */
[----:B-----5:R-:W2:Y:S08]  /*1310*/  I2F.RP R12, R4 ;  /* 0x00000004000c7306 */ /* 0x020eb00000209400 */
[----:B--2---:R-:W2:Y:S02]  /*1320*/  MUFU.RCP R8, R12 ;  /* 0x0000000c00087308 */ /* 0x004ea40000001000 */
[----:B--2---:R-:W-:Y:S01]  /*1330*/  IADD3 R8, R8, 0xffffffe, RZ ;  /* 0x0ffffffe08087810 */ /* 0x004fe20007ffe0ff */
[----:B------:R-:W2:Y:S05]  /*1340*/  LD.E.64 R12, [R10.64+0x28] ;  /* 0x000028060a0c7980 */ /* 0x000eaa000c101b00 */
[----:B------:R-:W1:Y:S01]  /*1350*/  F2I.FTZ.U32.TRUNC.NTZ R9, R8 ;  /* 0x0000000800097305 */ /* 0x000e62000021f000 */
[----:B------:R-:W-:Y:S01]  /*1360*/  IABS R0, R6 ;  /* 0x0000000600007213 */ /* 0x000fe20000000000 */
[----:B-1----:R-:W-:-:S02]  /*1370*/  IMAD.MOV R7, RZ, RZ, -R9 ;  /* 0x000000ffff077224 */ /* 0x002fc400078e0a09 */
[----:B------:R-:W-:Y:S02]  /*1380*/  IMAD.MOV.U32 R8, RZ, RZ, RZ ;  /* 0x000000ffff087224 */ /* 0x000fe400078e00ff */
[----:B------:R-:W-:-:S04]  /*1390*/  IMAD R7, R7, R4, RZ ;  /* 0x0000000407077224 */ /* 0x000fc800078e02ff */
[----:B------:R-:W-:Y:S01]  /*13a0*/  IMAD.HI.U32 R7, R9, R7, R8 ;  /* 0x0000000709077227 */ /* 0x000fe200078e0008 */
[----:B------:R-:W-:-:S05]  /*13b0*/  IADD3 R0, RZ, -R0, RZ ;  /* 0x80000000ff007210 */ /* 0x000fca0007ffe0ff */
        /* <DEDUP_REMOVED lines=14> */
[----:B---3--:R-:W-:-:S04]  /*14a0*/  IABS R8, R3 ;  /* 0x0000000300087213 */ /* 0x008fc80000000000 */
[----:B------:R-:W3:Y:S08]  /*14b0*/  I2F.RP R16, R8 ;  /* 0x0000000800107306 */ /* 0x000ef00000209400 */
[----:B---3--:R-:W3:Y:S02]  /*14c0*/  MUFU.RCP R4, R16 ;  /* 0x0000001000047308 */ /* 0x008ee40000001000 */
[----:B---3--:R-:W-:-:S06]  /*14d0*/  IADD3 R4, R4, 0xffffffe, RZ ;  /* 0x0ffffffe04047810 */ /* 0x008fcc0007ffe0ff */
        /* <DEDUP_REMOVED lines=19> */
[----:B------:R-:W-:Y:S02]  /*1610*/  @P2 IADD3 R4, R4, 0x1, RZ ;  /* 0x0000000104042810 */ /* 0x000fe40007ffe0ff */
[----:B------:R-:W-:-:S04]  /*1620*/  SHF.R.S32.HI R25, RZ, 0x1f, R6 ;  /* 0x0000001fff197819 */ /* 0x000fc80000011406 */
[----:B------:R-:W-:Y:S02]  /*1630*/  @!P0 IADD3 R4, -R4, RZ, RZ ;  /* 0x000000ff04048210 */ /* 0x000fe40007ffe1ff */
[----:B------:R-:W-:Y:S02]  /*1640*/  @!P1 LOP3.LUT R4, RZ, R3, RZ, 0x33, !PT ;  /* 0x00000003ff049212 */ /* 0x000fe400078e33ff */
[----:B--2---:R-:W-:Y:S01]  /*1650*/  SHF.R.S32.HI R0, RZ, 0x1f, R2 ;  /* 0x0000001fff007819 */ /* 0x004fe20000011402 */
[-C--:B----4-:R-:W-:Y:S02]  /*1660*/  IMAD R7, R19, R2.reuse, RZ ;  /* 0x0000000213077224 */ /* 0x090fe400078e02ff */
[----:B------:R-:W-:-:S04]  /*1670*/  IMAD.WIDE.U32 R8, R18, R2, RZ ;  /* 0x0000000212087225 */ /* 0x000fc800078e00ff */
[----:B------:R-:W-:-:S04]  /*1680*/  IMAD R7, R18, R0, R7 ;  /* 0x0000000012077224 */ /* 0x000fc800078e0207 */
[----:B------:R-:W-:Y:S02]  /*1690*/  IMAD.IADD R9, R9, 0x1, R7 ;  /* 0x0000000109097824 */ /* 0x000fe400078e0207 */
[----:B------:R-:W-:Y:S02]  /*16a0*/  IMAD R7, R63, R6, RZ ;  /* 0x000000063f077224 */ /* 0x000fe400078e02ff */
[----:B------:R-:W-:-:S04]  /*16b0*/  IMAD.WIDE.U32 R8, R6, R62, R8 ;  /* 0x0000003e06087225 */ /* 0x000fc800078e0008 */
[----:B------:R-:W-:Y:S02]  /*16c0*/  IMAD R7, R62, R25, R7 ;  /* 0x000000193e077224 */ /* 0x000fe400078e0207 */
[-C--:B------:R-:W-:Y:S02]  /*16d0*/  IMAD R3, R13, R2.reuse, RZ ;  /* 0x000000020d037224 */ /* 0x080fe400078e02ff */
[----:B------:R-:W-:Y:S01]  /*16e0*/  IMAD.IADD R13, R9, 0x1, R7 ;  /* 0x00000001090d7824 */ /* 0x000fe200078e0207 */
[----:B------:R-:W-:Y:S01]  /*16f0*/  SHF.R.S32.HI R9, RZ, 0x1f, R4 ;  /* 0x0000001fff097819 */ /* 0x000fe20000011404 */
[----:B------:R-:W-:-:S04]  /*1700*/  IMAD.WIDE.U32 R16, R12, R2, RZ ;  /* 0x000000020c107225 */ /* 0x000fc800078e00ff */
[----:B------:R-:W-:Y:S01]  /*1710*/  IMAD R3, R12, R0, R3 ;  /* 0x000000000c037224 */ /* 0x000fe200078e0203 */
[----:B------:R-:W-:Y:S01]  /*1720*/  MOV R12, R8 ;  /* 0x00000008000c7202 */ /* 0x000fe20000000f00 */
[----:B------:R-:W-:-:S04]  /*1730*/  IMAD R7, R15, R4, RZ ;  /* 0x000000040f077224 */ /* 0x000fc800078e02ff */
[----:B------:R-:W-:Y:S02]  /*1740*/  IMAD R2, R14, R9, R7 ;  /* 0x000000090e027224 */ /* 0x000fe400078e0207 */
[----:B------:R-:W-:Y:S01]  /*1750*/  IMAD.WIDE.U32 R12, R4, R14, R12 ;  /* 0x0000000e040c7225 */ /* 0x000fe200078e000c */
[----:B------:R-:W-:-:S03]  /*1760*/  IADD3 R7, R17, R3, RZ ;  /* 0x0000000311077210 */ /* 0x000fc60007ffe0ff */
[----:B------:R-:W-:Y:S01]  /*1770*/  IMAD.IADD R3, R13, 0x1, R2 ;  /* 0x000000010d037824 */ /* 0x000fe200078e0202 */
[----:B------:R-:W-:Y:S01]  /*1780*/  MOV R2, R12 ;  /* 0x0000000c00027202 */ /* 0x000fe20000000f00 */
[----:B------:R-:W-:Y:S01]  /*1790*/  IMAD.MOV.U32 R0, RZ, RZ, R16 ;  /* 0x000000ffff007224 */ /* 0x000fe200078e0010 */
[----:B------:R-:W-:Y:S05]  /*17a0*/  BRA `(.L_x_4030) ;  /* 0x000004f000007947 */ /* 0x000fea0003800000 */
.L_x_4029:
[----:B-1----:R-:W2:Y:S01]  /*17b0*/  LD.E R7, [R10.64+0x68] ;  /* 0x000068060a077980 */ /* 0x002ea2000c101900 */
[----:B------:R-:W-:-:S03]  /*17c0*/  ISETP.NE.AND P3, PT, R14, -0x1, PT ;  /* 0xffffffff0e00780c */ /* 0x000fc60003f65270 */
[----:B------:R-:W3:Y:S04]  /*17d0*/  LD.E.64 R62, [R10.64+0x38] ;  /* 0x000038060a3e7980 */ /* 0x000ee8000c101b00 */
[----:B----4-:R-:W4:Y:S04]  /*17e0*/  LD.E.64 R60, [R10.64+0x40] ;  /* 0x000040060a3c7980 */ /* 0x010f28000c101b00 */
        /* <DEDUP_REMOVED lines=21> */
[-C--:B---3--:R-:W-:Y:S02]  /*1940*/  @!P3 IMAD R5, R63, R13.reuse, RZ ;  /* 0x0000000d3f05b224 */ /* 0x088fe400078e02ff */
[----:B------:R-:W-:-:S04]  /*1950*/  @!P3 IMAD.WIDE.U32 R24, R62, R13, RZ ;  /* 0x0000000d3e18b225 */ /* 0x000fc800078e00ff */
[----:B------:R-:W-:Y:S01]  /*1960*/  @!P3 IMAD R4, R4, R62, R5 ;  /* 0x0000003e0404b224 */ /* 0x000fe200078e0205 */
[----:B-----5:R-:W-:-:S04]  /*1970*/  @!P3 SHF.R.S32.HI R5, RZ, 0x1f, R12 ;  /* 0x0000001fff05b819 */ /* 0x020fc8000001140c */
[----:B------:R-:W-:Y:S02]  /*1980*/  @!P3 IADD3 R25, R25, R4, RZ ;  /* 0x000000041919b210 */ /* 0x000fe40007ffe0ff */
[----:B------:R-:W-:Y:S01]  /*1990*/  @!P0 IADD3 R0, R0, -R3, RZ ;  /* 0x8000000300008210 */ /* 0x000fe20007ffe0ff */
[----:B------:R-:W-:-:S03]  /*19a0*/  @!P3 IMAD R4, R23, R12, RZ ;  /* 0x0000000c1704b224 */ /* 0x000fc600078e02ff */
[----:B------:R-:W-:Y:S01]  /*19b0*/  ISETP.GE.U32.AND P2, PT, R0, R3, PT ;  /* 0x000000030000720c */ /* 0x000fe20003f46070 */
[----:B------:R-:W-:Y:S01]  /*19c0*/  @P3 IMAD.WIDE.U32 R28, R62, R6, RZ ;  /* 0x000000063e1c3225 */ /* 0x000fe200078e00ff */
[----:B------:R-:W-:-:S03]  /*19d0*/  LOP3.LUT R0, R234, R7, RZ, 0x3c, !PT ;  /* 0x00000007ea007212 */ /* 0x000fc600078e3cff */
[C---:B------:R-:W-:Y:S02]  /*19e0*/  @!P3 IMAD R4, R22.reuse, R5, R4 ;  /* 0x000000051604b224 */ /* 0x040fe400078e0204 */
[----:B------:R-:W-:Y:S01]  /*19f0*/  @!P3 IMAD.WIDE.U32 R22, R22, R12, R24 ;  /* 0x0000000c1616b225 */ /* 0x000fe200078e0018 */
[----:B------:R-:W-:-:S03]  /*1a00*/  @P3 MOV R8, R28 ;  /* 0x0000001c00083202 */ /* 0x000fc60000000f00 */
[----:B------:R-:W-:Y:S01]  /*1a10*/  @P3 IMAD R9, R63, R6, RZ ;  /* 0x000000063f093224 */ /* 0x000fe200078e02ff */
[----:B------:R-:W-:Y:S02]  /*1a20*/  LEA R5, R48, 0xffffff80, 0x7 ;  /* 0xffffff8030057811 */ /* 0x000fe400078e38ff */
[----:B------:R-:W-:Y:S01]  /*1a30*/  @!P3 MOV R8, R22 ;  /* 0x000000160008b202 */ /* 0x000fe20000000f00 */
[----:B------:R-:W-:Y:S01]  /*1a40*/  @P3 IMAD.IADD R9, R29, 0x1, R9 ;  /* 0x000000011d093824 */ /* 0x000fe200078e0209 */
[----:B------:R-:W-:Y:S01]  /*1a50*/  ISETP.GE.AND P1, PT, R0, RZ, PT ;  /* 0x000000ff0000720c */ /* 0x000fe20003f26270 */
[----:B------:R-:W-:Y:S01]  /*1a60*/  @!P3 IMAD.IADD R9, R23, 0x1, R4 ;  /* 0x000000011709b824 */ /* 0x000fe200078e0204 */
[----:B------:R-:W-:Y:S01]  /*1a70*/  @!P0 IADD3 R2, R2, 0x1, RZ ;  /* 0x0000000102028810 */ /* 0x000fe20007ffe0ff */
[----:B----4-:R-:W-:Y:S01]  /*1a80*/  @!P3 IMAD R4, R61, R13, RZ ;  /* 0x0000000d3d04b224 */ /* 0x010fe200078e02ff */
[----:B------:R-:W-:Y:S02]  /*1a90*/  @!P3 SHF.R.S32.HI R3, RZ, 0x1f, R13 ;  /* 0x0000001fff03b819 */ /* 0x000fe4000001140d */
[----:B------:R-:W-:Y:S01]  /*1aa0*/  ISETP.NE.AND P0, PT, R7, RZ, PT ;  /* 0x000000ff0700720c */ /* 0x000fe20003f05270 */
[----:B------:R-:W-:Y:S01]  /*1ab0*/  IMAD.WIDE.U32 R22, R62, R5, R8 ;  /* 0x000000053e167225 */ /* 0x000fe200078e0008 */
[----:B------:R-:W-:-:S03]  /*1ac0*/  @P2 IADD3 R2, R2, 0x1, RZ ;  /* 0x0000000102022810 */ /* 0x000fc60007ffe0ff */
[----:B------:R-:W-:Y:S02]  /*1ad0*/  @!P3 IMAD R3, R3, R60, R4 ;  /* 0x0000003c0303b224 */ /* 0x000fe400078e0204 */
[----:B------:R-:W-:Y:S01]  /*1ae0*/  @!P3 IMAD.WIDE.U32 R8, R60, R13, RZ ;  /* 0x0000000d3c08b225 */ /* 0x000fe200078e00ff */
[----:B------:R-:W-:Y:S02]  /*1af0*/  SHF.R.S32.HI R25, RZ, 0x1f, R5 ;  /* 0x0000001fff197819 */ /* 0x000fe40000011405 */
[----:B------:R-:W-:Y:S01]  /*1b00*/  MOV R4, R2 ;  /* 0x0000000200047202 */ /* 0x000fe20000000f00 */
[----:B------:R-:W-:Y:S02]  /*1b10*/  IMAD R6, R63, R5, RZ ;  /* 0x000000053f067224 */ /* 0x000fe400078e02ff */
[----:B------:R-:W-:Y:S01]  /*1b20*/  @!P3 IMAD.IADD R9, R9, 0x1, R3 ;  /* 0x000000010909b824 */ /* 0x000fe200078e0203 */
[----:B------:R-:W-:Y:S01]  /*1b30*/  @!P3 SHF.R.S32.HI R3, RZ, 0x1f, R12 ;  /* 0x0000001fff03b819 */ /* 0x000fe2000001140c */
[----:B------:R-:W-:Y:S01]  /*1b40*/  @!P3 IMAD R2, R19, R12, RZ ;  /* 0x0000000c1302b224 */ /* 0x000fe200078e02ff */
[----:B------:R-:W-:Y:S01]  /*1b50*/  @!P1 IADD3 R4, -R4, RZ, RZ ;  /* 0x000000ff04049210 */ /* 0x000fe20007ffe1ff */
[----:B------:R-:W-:Y:S01]  /*1b60*/  IMAD R6, R25, R62, R6 ;  /* 0x0000003e19067224 */ /* 0x000fe200078e0206 */
[----:B------:R-:W-:Y:S01]  /*1b70*/  @!P0 LOP3.LUT R4, RZ, R7, RZ, 0x33, !PT ;  /* 0x00000007ff048212 */ /* 0x000fe200078e33ff */
[C---:B------:R-:W-:Y:S01]  /*1b80*/  @!P3 IMAD R2, R18.reuse, R3, R2 ;  /* 0x000000031202b224 */ /* 0x040fe200078e0202 */
[----:B------:R-:W-:Y:S01]  /*1b90*/  @P3 IADD3 R13, R13, R14, RZ ;  /* 0x0000000e0d0d3210 */ /* 0x000fe20007ffe0ff */
[----:B------:R-:W-:Y:S01]  /*1ba0*/  @!P3 IMAD.WIDE.U32 R18, R18, R12, R8 ;  /* 0x0000000c1212b225 */ /* 0x000fe200078e0008 */
[----:B------:R-:W-:-:S02]  /*1bb0*/  IADD3 R15, R23, R6, RZ ;  /* 0x00000006170f7210 */ /* 0x000fc40007ffe0ff */
[----:B------:R-:W-:Y:S01]  /*1bc0*/  SHF.R.S32.HI R9, RZ, 0x1f, R4 ;  /* 0x0000001fff097819 */ /* 0x000fe20000011404 */
        /* <DEDUP_REMOVED lines=13> */
.L_x_4030:
[----:B-1----:R-:W-:Y:S05]  /*1ca0*/  BSYNC B0 ;  /* 0x0000000000007941 */ /* 0x002fea0003800000 */
.L_x_4028:
        /* <DEDUP_REMOVED lines=18> */
[----:B------:R-:W-:-:S04]  /*1dd0*/  IMAD R0, R25, R60, RZ ;  /* 0x0000003c19007224 */ /* 0x000fc800078e02ff */
[----:B------:R-:W-:Y:S01]  /*1de0*/  IMAD.X R29, R19, 0x1, R7, P0 ;  /* 0x00000001131d7824 */ /* 0x000fe200000e0607 */
[----:B------:R-:W-:Y:S01]  /*1df0*/  LOP3.LUT R7, R8, 0x1c0, RZ, 0xc0, !PT ;  /* 0x000001c008077812 */ /* 0x000fe200078ec0ff */
[----:B------:R-:W-:-:S03]  /*1e00*/  IMAD R0, R6, R61, R0 ;  /* 0x0000003d06007224 */ /* 0x000fc600078e0200 */
[----:B------:R-:W-:Y:S02]  /*1e10*/  LOP3.LUT R25, R7, 0x38, R18, 0xf8, !PT ;  /* 0x0000003807197812 */ /* 0x000fe400078ef812 */
[----:B------:R-:W-:Y:S02]  /*1e20*/  SHF.R.U32.HI R176, RZ, 0x3, R7 ;  /* 0x00000003ffb07819 */ /* 0x000fe40000011607 */
[----:B------:R-:W-:Y:S01]  /*1e30*/  LEA.HI R7, R13, R146, RZ, 0x6 ;  /* 0x000000920d077211 */ /* 0x000fe200078f30ff */
[----:B------:R-:W-:Y:S01]  /*1e40*/  IMAD.WIDE.U32 R28, R6, R60, R28 ;  /* 0x0000003c061c7225 */ /* 0x000fe200078e001c */
[----:B------:R-:W-:-:S03]  /*1e50*/  LOP3.LUT R176, R25, R176, RZ, 0x3c, !PT ;  /* 0x000000b019b07212 */ /* 0x000fc600078e3cff */
[----:B------:R-:W-:Y:S02]  /*1e60*/  IMAD.SHL.U32 R7, R7, 0x8, RZ ;  /* 0x0000000807077824 */ /* 0x000fe400078e00ff */
[----:B------:R-:W-:Y:S02]  /*1e70*/  IMAD R20, R27, R4, RZ ;  /* 0x000000041b147224 */ /* 0x000fe400078e02ff */
[----:B------:R-:W-:Y:S01]  /*1e80*/  IMAD.IADD R29, R29, 0x1, R0 ;  /* 0x000000011d1d7824 */ /* 0x000fe200078e0200 */
[----:B------:R-:W-:Y:S01]  /*1e90*/  LOP3.LUT R176, R176, 0xfffffe00, R7, 0xf8, !PT ;  /* 0xfffffe00b0b07812 */ /* 0x000fe200078ef807 */
[-C--:B------:R-:W-:Y:S01]  /*1ea0*/  IMAD R20, R9, R26.reuse, R20 ;  /* 0x0000001a09147224 */ /* 0x080fe200078e0214 */
[----:B------:R-:W-:Y:S01]  /*1eb0*/  SHF.R.S32.HI R70, RZ, 0x1f, R233 ;  /* 0x0000001fff467819 */ /* 0x000fe200000114e9 */
[----:B------:R-:W-:Y:S01]  /*1ec0*/  IMAD.WIDE.U32 R26, R4, R26, R28 ;  /* 0x0000001a041a7225 */ /* 0x000fe200078e001c */
[----:B------:R-:W-:Y:S02]  /*1ed0*/  LEA.HI R66, R13, R146, RZ, 0x4 ;  /* 0x000000920d427211 */ /* 0x000fe400078f20ff */
[----:B------:R-:W-:-:S02]  /*1ee0*/  SHF.R.S32.HI R235, RZ, 0x1f, R234 ;  /* 0x0000001fffeb7819 */ /* 0x000fc400000114ea */
[----:B------:R-:W-:-:S05]  /*1ef0*/  LOP3.LUT R67, R66, 0xfffffff0, RZ, 0xc0, !PT ;  /* 0xfffffff042437812 */ /* 0x000fca00078ec0ff */
[----:B------:R-:W-:Y:S01]  /*1f00*/  IMAD.IADD R67, R146, 0x1, -R67 ;  /* 0x0000000192437824 */ /* 0x000fe200078e0a43 */
[----:B------:R-:W-:Y:S01]  /*1f10*/  SHF.R.S32.HI R179, RZ, 0x1f, R178 ;  /* 0x0000001fffb37819 */ /* 0x000fe200000114b2 */
[----:B------:R-:W-:-:S03]  /*1f20*/  IMAD R149, R61, R178, RZ ;  /* 0x000000b23d957224 */ /* 0x000fc600078e02ff */
[----:B------:R-:W-:Y:S01]  /*1f30*/  SHF.R.S32.HI R68, RZ, 0x1f, R67 ;  /* 0x0000001fff447819 */ /* 0x000fe20000011443 */
[----:B------:R-:W-:-:S03]  /*1f40*/  IMAD R149, R179, R60, R149 ;  /* 0x0000003cb3957224 */ /* 0x000fc600078e0295 */
[----:B------:R-:W-:-:S04]  /*1f50*/  LEA.HI R68, R68, R67, RZ, 0x3 ;  /* 0x0000004344447211 */ /* 0x000fc800078f18ff */
[----:B------:R-:W-:-:S05]  /*1f60*/  LOP3.LUT R8, R68, 0xfffffff8, RZ, 0xc0, !PT ;  /* 0xfffffff844087812 */ /* 0x000fca00078ec0ff */
[----:B------:R-:W-:Y:S02]  /*1f70*/  IMAD.IADD R67, R67, 0x1, -R8 ;  /* 0x0000000143437824 */ /* 0x000fe400078e0a08 */
[----:B------:R-:W-:-:S04]  /*1f80*/  IMAD.WIDE R196, R231, 0x40, R178 ;  /* 0x00000040e7c47825 */ /* 0x000fc800078e02b2 */
[----:B------:R-:W-:Y:S01]  /*1f90*/  IMAD R177, R63, R178, RZ ;  /* 0x000000b23fb17224 */ /* 0x000fe200078e02ff */
[----:B------:R-:W-:-:S03]  /*1fa0*/  LEA.HI R56, R13, R146, RZ, 0x5 ;  /* 0x000000920d387211 */ /* 0x000fc600078f28ff */
[----:B------:R-:W-:Y:S01]  /*1fb0*/  IMAD R177, R179, R62, R177 ;  /* 0x0000003eb3b17224 */ /* 0x000fe200078e02b1 */
[----:B------:R-:W-:Y:S01]  /*1fc0*/  MOV R47, 0x20 ;  /* 0x00000020002f7802 */ /* 0x000fe20000000f00 */
[----:B------:R-:W-:Y:S01]  /*1fd0*/  IMAD.MOV.U32 R49, RZ, RZ, 0x10 ;  /* 0x00000010ff317424 */ /* 0x000fe200078e00ff */
[C---:B------:R-:W-:Y:S01]  /*1fe0*/  SHF.L.U64.HI R226, R62.reuse, 0x4, R63 ;  /* 0x000000043ee27819 */ /* 0x040fe2000001023f */
[----:B------:R-:W-:Y:S01]  /*1ff0*/  IMAD.SHL.U32 R225, R62, 0x10, RZ ;  /* 0x000000103ee17824 */ /* 0x000fe200078e00ff */
[C---:B------:R-:W-:Y:S01]  /*2000*/  SHF.L.U64.HI R224, R60.reuse, 0x4, R61 ;  /* 0x000000043ce07819 */ /* 0x040fe2000001023d */
[----:B------:R-:W-:Y:S01]  /*2010*/  IMAD.SHL.U32 R223, R60, 0x10, RZ ;  /* 0x000000103cdf7824 */ /* 0x000fe200078e00ff */
[----:B------:R-:W-:Y:S01]  /*2020*/  SHF.R.S32.HI R66, RZ, 0x4, R66 ;  /* 0x00000004ff427819 */ /* 0x000fe20000011442 */
[----:B------:R-:W-:Y:S02]  /*2030*/  IMAD.SHL.U32 R172, R64, 0x4, RZ ;  /* 0x0000000440ac7824 */ /* 0x000fe400078e00ff */
[----:B--2---:R-:W-:-:S04]  /*2040*/  @P1 IMAD.WIDE.U32 R24, R218, R21, RZ ;  /* 0x00000015da181225 */ /* 0x004fc800078e00ff */
[----:B------:R-:W-:Y:S02]  /*2050*/  @P1 IMAD.MOV.U32 R0, RZ, RZ, R24 ;  /* 0x000000ffff001224 */ /* 0x000fe400078e0018 */
[-C--:B---3--:R-:W-:Y:S02]  /*2060*/  @!P1 IMAD R7, R15, R233.reuse, RZ ;  /* 0x000000e90f079224 */ /* 0x088fe400078e02ff */
[----:B------:R-:W-:-:S04]  /*2070*/  @!P1 IMAD.WIDE.U32 R28, R14, R233, RZ ;  /* 0x000000e90e1c9225 */ /* 0x000fc800078e00ff */
[----:B------:R-:W-:Y:S02]  /*2080*/  @P1 IMAD R15, R219, R21, RZ ;  /* 0x00000015db0f1224 */ /* 0x000fe400078e02ff */
[----:B------:R-:W-:Y:S02]  /*2090*/  @!P1 IMAD R6, R14, R70, R7 ;  /* 0x000000460e069224 */ /* 0x000fe400078e0207 */
[----:B------:R-:W-:Y:S01]  /*20a0*/  @!P1 IMAD.MOV.U32 R0, RZ, RZ, R28 ;  /* 0x000000ffff009224 */ /* 0x000fe200078e001c */
[----:B------:R-:W-:Y:S01]  /*20b0*/  IADD3 R14, R18, 0x40, RZ ;  /* 0x00000040120e7810 */ /* 0x000fe20007ffe0ff */
[----:B------:R-:W-:Y:S01]  /*20c0*/  @P1 IMAD.IADD R15, R25, 0x1, R15 ;  /* 0x00000001190f1824 */ /* 0x000fe200078e020f */
[----:B------:R-:W-:Y:S02]  /*20d0*/  @!P1 IADD3 R15, R29, R6, RZ ;  /* 0x000000061d0f9210 */ /* 0x000fe40007ffe0ff */
[----:B------:R-:W-:Y:S01]  /*20e0*/  IADD3 R24, P0, R18, R0, RZ ;  /* 0x0000000012187210 */ /* 0x000fe20007f1e0ff */
[----:B------:R-:W-:Y:S01]  /*20f0*/  IMAD R7, R23, R234, RZ ;  /* 0x000000ea17077224 */ /* 0x000fe200078e02ff */
[----:B----4-:R-:W-:-:S03]  /*2100*/  ISETP.GE.AND P1, PT, R14, R175, PT ;  /* 0x000000af0e00720c */ /* 0x010fc60003f26270 */
[----:B------:R-:W-:Y:S01]  /*2110*/  IMAD.X R25, R19, 0x1, R15, P0 ;  /* 0x0000000113197824 */ /* 0x000fe200000e060f */
[----:B------:R-:W-:Y:S01]  /*2120*/  SEL R173, RZ, 0xffffffff, P1 ;  /* 0xffffffffffad7807 */ /* 0x000fe20000800000 */
[----:B------:R-:W-:Y:S01]  /*2130*/  IMAD R0, R22, R235, R7 ;  /* 0x000000eb16007224 */ /* 0x000fe200078e0207 */
[----:B------:R-:W-:Y:S01]  /*2140*/  ISETP.GE.AND P2, PT, R18, R175, PT ;  /* 0x000000af1200720c */ /* 0x000fe20003f46270 */
[----:B------:R-:W-:Y:S01]  /*2150*/  IMAD.WIDE.U32 R22, R234, R22, R24 ;  /* 0x00000016ea167225 */ /* 0x000fe200078e0018 */
[----:B------:R-:W-:-:S03]  /*2160*/  IADD3 R21, R27, R20, RZ ;  /* 0x000000141b157210 */ /* 0x000fc60007ffe0ff */
[----:B------:R-:W-:Y:S02]  /*2170*/  IMAD.MOV.U32 R20, RZ, RZ, R26 ;  /* 0x000000ffff147224 */ /* 0x000fe400078e001a */
[----:B------:R-:W-:Y:S01]  /*2180*/  IMAD.IADD R23, R23, 0x1, R0 ;  /* 0x0000000117177824 */ /* 0x000fe200078e0200 */
[----:B------:R-:W-:Y:S01]  /*2190*/  SEL R0, RZ, 0x1, P2 ;  /* 0x00000001ff007807 */ /* 0x000fe20001000000 */
[----:B------:R-:W-:Y:S01]  /*21a0*/  IMAD.SHL.U32 R173, R173, 0x2, RZ ;  /* 0x00000002adad7824 */ /* 0x000fe200078e00ff */
[----:B------:R-:W-:Y:S01]  /*21b0*/  SHF.R.S32.HI R7, RZ, 0x1f, R88 ;  /* 0x0000001fff077819 */ /* 0x000fe20000011458 */
[----:B------:R-:W-:-:S03]  /*21c0*/  IMAD.WIDE.U32 R20, R178, R60, R20 ;  /* 0x0000003cb2147225 */ /* 0x000fc600078e0014 */
[----:B------:R-:W-:Y:S01]  /*21d0*/  LOP3.LUT R173, R173, 0x2, R0, 0xe2, !PT ;  /* 0x00000002adad7812 */ /* 0x000fe200078ee200 */
[----:B------:R-:W-:Y:S01]  /*21e0*/  IMAD.IADD R149, R21, 0x1, R149 ;  /* 0x0000000115957824 */ /* 0x000fe200078e0295 */
[----:B------:R-:W-:Y:S02]  /*21f0*/  LEA.HI R0, R7, R88, RZ, 0x7 ;  /* 0x0000005807007211 */ /* 0x000fe400078f38ff */
[C---:B------:R-:W-:Y:S02]  /*2200*/  LEA R148, P0, R20.reuse, R16, 0x1 ;  /* 0x0000001014947211 */ /* 0x040fe400078008ff */
[----:B------:R-:W-:Y:S02]  /*2210*/  SHF.R.S32.HI R0, RZ, 0x7, R0 ;  /* 0x00000007ff007819 */ /* 0x000fe40000011400 */
[----:B------:R-:W-:Y:S02]  /*2220*/  LEA.HI.X R149, R20, R17, R149, 0x1, P0 ;  /* 0x0000001114957211 */ /* 0x000fe400000f0c95 */
[----:B------:R-:W-:-:S02]  /*2230*/  IADD3 R194, P0, R18, R2, RZ ;  /* 0x0000000212c27210 */ /* 0x000fc40007f1e0ff */
[----:B------:R-:W-:Y:S02]  /*2240*/  IMNMX R87, R227, R0, !PT ;  /* 0x00000000e3577217 */ /* 0x000fe40007800200 */
[----:B------:R-:W-:Y:S02]  /*2250*/  R2P PR, R67, 0x6 ;  /* 0x0000000643007804 */ /* 0x000fe40000000000 */
[----:B------:R-:W-:Y:S01]  /*2260*/  ISETP.GT.AND P3, PT, R48, R87, PT ;  /* 0x000000573000720c */ /* 0x000fe20003f64270 */
[----:B------:R-:W-:Y:S02]  /*2270*/  IMAD.X R195, R19, 0x1, R3, P0 ;  /* 0x0000000113c37824 */ /* 0x000fe400000e0603 */
[----:B------:R-:W-:Y:S02]  /*2280*/  IMAD R199, R197, R218, RZ ;  /* 0x000000dac5c77224 */ /* 0x000fe400078e02ff */
[----:B------:R-:W-:Y:S01]  /*2290*/  IMAD.WIDE.U32 R194, R178, R62, R194 ;  /* 0x0000003eb2c27225 */ /* 0x000fe200078e00c2 */
[----:B------:R-:W-:-:S03]  /*22a0*/  LOP3.LUT R3, R56, 0xffffffe0, RZ, 0xc0, !PT ;  /* 0xffffffe038037812 */ /* 0x000fc600078ec0ff */
[----:B------:R-:W-:Y:S01]  /*22b0*/  IMAD R199, R196, R219, R199 ;  /* 0x000000dbc4c77224 */ /* 0x000fe200078e02c7 */
[----:B------:R-:W-:Y:S01]  /*22c0*/  LEA R228, P0, R194, R216, 0x1 ;  /* 0x000000d8c2e47211 */ /* 0x000fe200078008ff */
[----:B------:R-:W-:Y:S02]  /*22d0*/  IMAD.IADD R177, R195, 0x1, R177 ;  /* 0x00000001c3b17824 */ /* 0x000fe400078e02b1 */
[----:B------:R-:W-:Y:S01]  /*22e0*/  IMAD.WIDE.U32 R196, R196, R218, R22 ;  /* 0x000000dac4c47225 */ /* 0x000fe200078e0016 */
[----:B------:R-:W-:Y:S02]  /*22f0*/  SHF.R.S32.HI R56, RZ, 0x5, R56 ;  /* 0x00000005ff387819 */ /* 0x000fe40000011438 */
[----:B------:R-:W-:Y:S01]  /*2300*/  IADD3 R174, -R3, R146, RZ ;  /* 0x0000009203ae7210 */ /* 0x000fe20007ffe1ff */
        /* <DEDUP_REMOVED lines=206> */
.L_x_4165:
        /* <DEDUP_REMOVED lines=17> */
.L_x_4033:
[----:B------:R-:W-:Y:S05]  /*3100*/  BSYNC B0 ;  /* 0x0000000000007941 */ /* 0x000fea0003800000 */
.L_x_4032:
        /* <DEDUP_REMOVED lines=15> */
.L_x_4035:
[----:B------:R-:W-:Y:S05]  /*3200*/  BSYNC B0 ;  /* 0x0000000000007941 */ /* 0x000fea0003800000 */
.L_x_4034:
        /* <DEDUP_REMOVED lines=15> */
.L_x_4037:
[----:B------:R-:W-:Y:S05]  /*3300*/  BSYNC B0 ;  /* 0x0000000000007941 */ /* 0x000fea0003800000 */
.L_x_4036:
        /* <DEDUP_REMOVED lines=15> */
.L_x_4039:
[----:B------:R-:W-:Y:S05]  /*3400*/  BSYNC B0 ;  /* 0x0000000000007941 */ /* 0x000fea0003800000 */
.L_x_4038:
        /* <DEDUP_REMOVED lines=15> */
.L_x_4041:
[----:B------:R-:W-:Y:S05]  /*3500*/  BSYNC B0 ;  /* 0x0000000000007941 */ /* 0x000fea0003800000 */
.L_x_4040:
        /* <DEDUP_REMOVED lines=15> */
.L_x_4043:
[----:B------:R-:W-:Y:S05]  /*3600*/  BSYNC B0 ;  /* 0x0000000000007941 */ /* 0x000fea0003800000 */
.L_x_4042:
        /* <DEDUP_REMOVED lines=15> */
.L_x_4045:
[----:B------:R-:W-:Y:S05]  /*3700*/  BSYNC B0 ;  /* 0x0000000000007941 */ /* 0x000fea0003800000 */
.L_x_4044:
        /* <DEDUP_REMOVED lines=15> */
.L_x_4047:
[----:B------:R-:W-:Y:S05]  /*3800*/  BSYNC B0 ;  /* 0x0000000000007941 */ /* 0x000fea0003800000 */
.L_x_4046:
        /* <DEDUP_REMOVED lines=71> */
.L_x_4054:
[----:B------:R-:W-:Y:S05]  /*3c80*/  BSYNC B0 ;  /* 0x0000000000007941 */ /* 0x000fea0003800000 */
.L_x_4053:
        /* <DEDUP_REMOVED lines=54> */
.L_x_4052:
[----:B------:R-:W-:Y:S05]  /*3ff0*/  BSYNC B1 ;  /* 0x0000000000017941 */ /* 0x000fea0003800000 */
.L_x_4051:
        /* <DEDUP_REMOVED lines=67> */
.L_x_4058:
[----:B------:R-:W-:Y:S05]  /*4430*/  BSYNC B0 ;  /* 0x0000000000007941 */ /* 0x000fea0003800000 */
.L_x_4057:
        /* <DEDUP_REMOVED lines=56> */
.L_x_4056:
[----:B------:R-:W-:Y:S05]  /*47c0*/  BSYNC B1 ;  /* 0x0000000000017941 */ /* 0x000fea0003800000 */
.L_x_4055:
        /* <DEDUP_REMOVED lines=67> */
.L_x_4062:
[----:B------:R-:W-:Y:S05]  /*4c00*/  BSYNC B0 ;  /* 0x0000000000007941 */ /* 0x000fea0003800000 */
.L_x_4061:
        /* <DEDUP_REMOVED lines=56> */
.L_x_4060:
[----:B------:R-:W-:Y:S05]  /*4f90*/  BSYNC B1 ;  /* 0x0000000000017941 */ /* 0x000fea0003800000 */
.L_x_4059:
        /* <DEDUP_REMOVED lines=69> */
.L_x_4066:
[----:B------:R-:W-:Y:S05]  /*53f0*/  BSYNC B0 ;  /* 0x0000000000007941 */ /* 0x000fea0003800000 */
.L_x_4065:
        /* <DEDUP_REMOVED lines=56> */
.L_x_4064:
[----:B------:R-:W-:Y:S05]  /*5780*/  BSYNC B1 ;  /* 0x0000000000017941 */ /* 0x000fea0003800000 */
.L_x_4063:
        /* <DEDUP_REMOVED lines=67> */
.L_x_4070:
[----:B------:R-:W-:Y:S05]  /*5bc0*/  BSYNC B0 ;  /* 0x0000000000007941 */ /* 0x000fea0003800000 */
.L_x_4069:
        /* <DEDUP_REMOVED lines=56> */
.L_x_4068:
[----:B------:R-:W-:Y:S05]  /*5f50*/  BSYNC B1 ;  /* 0x0000000000017941 */ /* 0x000fea0003800000 */
.L_x_4067:
        /* <DEDUP_REMOVED lines=69> */
.L_x_4074:
[----:B------:R-:W-:Y:S05]  /*63b0*/  BSYNC B0 ;  /* 0x0000000000007941 */ /* 0x000fea0003800000 */
.L_x_4073:
        /* <DEDUP_REMOVED lines=56> */
.L_x_4072:
[----:B------:R-:W-:Y:S05]  /*6740*/  BSYNC B1 ;  /* 0x0000000000017941 */ /* 0x000fea0003800000 */
.L_x_4071:
        /* <DEDUP_REMOVED lines=69> */
.L_x_4078:
[----:B------:R-:W-:Y:S05]  /*6ba0*/  BSYNC B0 ;  /* 0x0000000000007941 */ /* 0x000fea0003800000 */
.L_x_4077:
        /* <DEDUP_REMOVED lines=56> */
.L_x_4076:
[----:B------:R-:W-:Y:S05]  /*6f30*/  BSYNC B1 ;  /* 0x0000000000017941 */ /* 0x000fea0003800000 */
.L_x_4075:
        /* <DEDUP_REMOVED lines=69> */
.L_x_4082:
[----:B------:R-:W-:Y:S05]  /*7390*/  BSYNC B0 ;  /* 0x0000000000007941 */ /* 0x000fea0003800000 */
.L_x_4081:
        /* <DEDUP_REMOVED lines=56> */
.L_x_4080:
[----:B------:R-:W-:Y:S05]  /*7720*/  BSYNC B1 ;  /* 0x0000000000017941 */ /* 0x000fea0003800000 */
.L_x_4079:
        /* <DEDUP_REMOVED lines=8> */
.L_x_4050:
        /* <DEDUP_REMOVED lines=96> */
.L_x_4089:
[----:B------:R-:W-:Y:S05]  /*7db0*/  BSYNC B0 ;  /* 0x0000000000007941 */ /* 0x000fea0003800000 */
.L_x_4088:
[----:B-----5:R2:W-:Y:S02]  /*7dc0*/  ST.E.128 [R128.64], R36 ;  /* 0x0000002480007985 */ /* 0x0205e4000c101d06 */
.L_x_4087:
[----:B------:R-:W-:Y:S05]  /*7dd0*/  BSYNC B1 ;  /* 0x0000000000017941 */ /* 0x000fea0003800000 */
.L_x_4086:
        /* <DEDUP_REMOVED lines=93> */
.L_x_4091:
[----:B------:R-:W-:Y:S05]  /*83b0*/  BSYNC B0 ;  /* 0x0000000000007941 */ /* 0x000fea0003800000 */
.L_x_4090:
[----:B-----5:R3:W-:Y:S02]  /*83c0*/  ST.E.128 [R128.64+0x80], R36 ;  /* 0x0000802480007985 */ /* 0x0207e4000c101d06 */
.L_x_4085:
[----:B------:R-:W-:Y:S05]  /*83d0*/  BSYNC B2 ;  /* 0x0000000000027941 */ /* 0x000fea0003800000 */
.L_x_4084:
        /* <DEDUP_REMOVED lines=29> */
[----:B--2---:R-:W-:Y:S02]  /*85b0*/  MOV R244, RZ ;  /* 0x000000ff00f47202 */ /* 0x004fe40000000f00 */
[----:B------:R-:W-:Y:S02]  /*85c0*/  LEA.HI.X.SX32 R21, R241, R245, 0x1, P0 ;  /* 0x000000f5f1157211 */ /* 0x000fe400000f0eff */
[----:B------:R-:W-:Y:S02]  /*85d0*/  LEA.HI.X.SX32 R242, R242, R145, 0x1, P2 ;  /* 0x00000091f2f27211 */ /* 0x000fe400010f0eff */
[C---:B------:R-:W-:Y:S02]  /*85e0*/  LEA R246, P0, R240.reuse, R124, 0x1 ;  /* 0x0000007cf0f67211 */ /* 0x040fe400078008ff */
[----:B------:R-:W-:Y:S01]  /*85f0*/  @P1 IADD3 R244, -R239, RZ, RZ ;  /* 0x000000ffeff41210 */ /* 0x000fe20007ffe1ff */
[----:B------:R-:W2:Y:S01]  /*8600*/  LD.E.128 R20, [R20.64] ;  /* 0x0000000614147980 */ /* 0x000ea2000c101d00 */
[----:B------:R-:W-:Y:S02]  /*8610*/  LEA.HI.X R247, R240, R125, R242, 0x1, P0 ;  /* 0x0000007df0f77211 */ /* 0x000fe400000f0cf2 */
[----:B------:R-:W-:Y:S04]  /*8620*/  IADD3 R239, P0, R171, R244, RZ ;  /* 0x000000f4abef7210 */ /* 0x000fe80007f1e0ff */
[----:B------:R-:W-:Y:S01]  /*8630*/  LEA.HI.X.SX32 R244, R244, R145, 0x1, P0 ;  /* 0x00000091f4f47211 */ /* 0x000fe200000f0eff */
[----:B------:R-:W3:Y:S01]  /*8640*/  LD.E.128 R240, [R246.64] ;  /* 0x00000006f6f07980 */ /* 0x000ee2000c101d00 */
        /* <DEDUP_REMOVED lines=65> */
.L_x_4097:
[----:B------:R-:W-:Y:S05]  /*8a60*/  BSYNC B0 ;  /* 0x0000000000007941 */ /* 0x000fea0003800000 */
.L_x_4096:
[C---:B------:R-:W-:Y:S04]  /*8a70*/  LEA R2, P0, R225.reuse, R128, 0x1 ;  /* 0x00000080e1027211 */ /* 0x040fe800078008ff */
[----:B------:R-:W-:Y:S05]  /*8a80*/  LEA.HI.X R3, R225, R129, R226, 0x1, P0 ;  /* 0x00000081e1037211 */ /* 0x000fea00000f0ce2 */
[----:B-----5:R3:W-:Y:S04]  /*8a90*/  ST.E.128 [R2.64], R36 ;  /* 0x0000002402007985 */ /* 0x0207e8000c101d06 */
.L_x_4095:
[----:B------:R-:W-:Y:S05]  /*8aa0*/  BSYNC B1 ;  /* 0x0000000000017941 */ /* 0x000fea0003800000 */
.L_x_4094:
        /* <DEDUP_REMOVED lines=98> */
.L_x_4099:
[----:B------:R-:W-:Y:S05]  /*90d0*/  BSYNC B0 ;  /* 0x0000000000007941 */ /* 0x000fea0003800000 */
.L_x_4098:
[C---:B------:R-:W-:Y:S04]  /*90e0*/  LEA R2, P0, R84.reuse, R128, 0x1 ;  /* 0x0000008054027211 */ /* 0x040fe800078008ff */
[----:B------:R-:W-:Y:S05]  /*90f0*/  LEA.HI.X R3, R84, R129, R83, 0x1, P0 ;  /* 0x0000008154037211 */ /* 0x000fea00000f0c53 */
[----:B-----5:R3:W-:Y:S04]  /*9100*/  ST.E.128 [R2.64], R36 ;  /* 0x0000002402007985 */ /* 0x0207e8000c101d06 */
.L_x_4093:
[----:B------:R-:W-:Y:S05]  /*9110*/  BSYNC B2 ;  /* 0x0000000000027941 */ /* 0x000fea0003800000 */
.L_x_4092:
        /* <DEDUP_REMOVED lines=104> */
.L_x_4105:
[----:B------:R-:W-:Y:S05]  /*97a0*/  BSYNC B0 ;  /* 0x0000000000007941 */ /* 0x000fea0003800000 */
.L_x_4104:
[C---:B------:R-:W-:Y:S04]  /*97b0*/  LEA R2, P0, R85.reuse, R128, 0x1 ;  /* 0x0000008055027211 */ /* 0x040fe800078008ff */
[----:B------:R-:W-:Y:S05]  /*97c0*/  LEA.HI.X R3, R85, R129, R86, 0x1, P0 ;  /* 0x0000008155037211 */ /* 0x000fea00000f0c56 */
[----:B-----5:R3:W-:Y:S04]  /*97d0*/  ST.E.128 [R2.64], R36 ;  /* 0x0000002402007985 */ /* 0x0207e8000c101d06 */
.L_x_4103:
[----:B------:R-:W-:Y:S05]  /*97e0*/  BSYNC B1 ;  /* 0x0000000000017941 */ /* 0x000fea0003800000 */
.L_x_4102:
        /* <DEDUP_REMOVED lines=98> */
.L_x_4107:
[----:B------:R-:W-:Y:S05]  /*9e10*/  BSYNC B0 ;  /* 0x0000000000007941 */ /* 0x000fea0003800000 */
.L_x_4106:
[C---:B------:R-:W-:Y:S04]  /*9e20*/  LEA R2, P0, R212.reuse, R128, 0x1 ;  /* 0x00000080d4027211 */ /* 0x040fe800078008ff */
[----:B------:R-:W-:Y:S05]  /*9e30*/  LEA.HI.X R3, R212, R129, R213, 0x1, P0 ;  /* 0x00000081d4037211 */ /* 0x000fea00000f0cd5 */
[----:B-----5:R3:W-:Y:S04]  /*9e40*/  ST.E.128 [R2.64], R36 ;  /* 0x0000002402007985 */ /* 0x0207e8000c101d06 */
.L_x_4101:
[----:B------:R-:W-:Y:S05]  /*9e50*/  BSYNC B2 ;  /* 0x0000000000027941 */ /* 0x000fea0003800000 */
.L_x_4100:
        /* <DEDUP_REMOVED lines=105> */
.L_x_4113:
[----:B------:R-:W-:Y:S05]  /*a4f0*/  BSYNC B0 ;  /* 0x0000000000007941 */ /* 0x000fea0003800000 */
.L_x_4112:
[----:B------:R-:W-:Y:S02]  /*a500*/  IMAD R0, R63, 0x60, RZ ;  /* 0x000000603f007824 */ /* 0x000fe400078e02ff */
[----:B------:R-:W-:Y:S05]  /*a510*/  IMAD.WIDE.U32 R2, R62, 0x60, R128 ;  /* 0x000000603e027825 */ /* 0x000fea00078e0080 */
[----:B------:R-:W-:Y:S05]  /*a520*/  IADD3 R3, R3, R0, RZ ;  /* 0x0000000003037210 */ /* 0x000fea0007ffe0ff */
[----:B-----5:R3:W-:Y:S02]  /*a530*/  ST.E.128 [R2.64], R36 ;  /* 0x0000002402007985 */ /* 0x0207e4000c101d06 */
.L_x_4111:
[----:B------:R-:W-:Y:S05]  /*a540*/  BSYNC B1 ;  /* 0x0000000000017941 */ /* 0x000fea0003800000 */
.L_x_4110:
        /* <DEDUP_REMOVED lines=98> */
.L_x_4115:
[----:B------:R-:W-:Y:S05]  /*ab70*/  BSYNC B0 ;  /* 0x0000000000007941 */ /* 0x000fea0003800000 */
.L_x_4114:
[C---:B------:R-:W-:Y:S04]  /*ab80*/  LEA R2, P0, R210.reuse, R128, 0x1 ;  /* 0x00000080d2027211 */ /* 0x040fe800078008ff */
[----:B------:R-:W-:Y:S05]  /*ab90*/  LEA.HI.X R3, R210, R129, R211, 0x1, P0 ;  /* 0x00000081d2037211 */ /* 0x000fea00000f0cd3 */
[----:B-----5:R3:W-:Y:S04]  /*aba0*/  ST.E.128 [R2.64], R36 ;  /* 0x0000002402007985 */ /* 0x0207e8000c101d06 */
.L_x_4109:
[----:B------:R-:W-:Y:S05]  /*abb0*/  BSYNC B2 ;  /* 0x0000000000027941 */ /* 0x000fea0003800000 */
.L_x_4108:
        /* <DEDUP_REMOVED lines=104> */
.L_x_4121:
[----:B------:R-:W-:Y:S05]  /*b240*/  BSYNC B0 ;  /* 0x0000000000007941 */ /* 0x000fea0003800000 */
.L_x_4120:
[C---:B------:R-:W-:Y:S04]  /*b250*/  LEA R2, P0, R81.reuse, R128, 0x1 ;  /* 0x0000008051027211 */ /* 0x040fe800078008ff */
[----:B------:R-:W-:Y:S05]  /*b260*/  LEA.HI.X R3, R81, R129, R82, 0x1, P0 ;  /* 0x0000008151037211 */ /* 0x000fea00000f0c52 */
[----:B-----5:R3:W-:Y:S04]  /*b270*/  ST.E.128 [R2.64], R36 ;  /* 0x0000002402007985 */ /* 0x0207e8000c101d06 */
.L_x_4119:
[----:B------:R-:W-:Y:S05]  /*b280*/  BSYNC B1 ;  /* 0x0000000000017941 */ /* 0x000fea0003800000 */
.L_x_4118:
        /* <DEDUP_REMOVED lines=98> */
.L_x_4123:
[----:B------:R-:W-:Y:S05]  /*b8b0*/  BSYNC B0 ;  /* 0x0000000000007941 */ /* 0x000fea0003800000 */
.L_x_4122:
[C---:B------:R-:W-:Y:S04]  /*b8c0*/  LEA R2, P0, R208.reuse, R128, 0x1 ;  /* 0x00000080d0027211 */ /* 0x040fe800078008ff */
[----:B------:R-:W-:Y:S05]  /*b8d0*/  LEA.HI.X R3, R208, R129, R209, 0x1, P0 ;  /* 0x00000081d0037211 */ /* 0x000fea00000f0cd1 */
[----:B-----5:R3:W-:Y:S04]  /*b8e0*/  ST.E.128 [R2.64], R36 ;  /* 0x0000002402007985 */ /* 0x0207e8000c101d06 */
.L_x_4117:
[----:B------:R-:W-:Y:S05]  /*b8f0*/  BSYNC B2 ;  /* 0x0000000000027941 */ /* 0x000fea0003800000 */
.L_x_4116:
        /* <DEDUP_REMOVED lines=105> */
.L_x_4129:
[----:B------:R-:W-:Y:S05]  /*bf90*/  BSYNC B0 ;  /* 0x0000000000007941 */ /* 0x000fea0003800000 */
.L_x_4128:
[----:B------:R-:W-:Y:S02]  /*bfa0*/  IMAD R0, R63, 0xa0, RZ ;  /* 0x000000a03f007824 */ /* 0x000fe400078e02ff */
[----:B---3--:R-:W-:Y:S05]  /*bfb0*/  IMAD.WIDE.U32 R2, R62, 0xa0, R128 ;  /* 0x000000a03e027825 */ /* 0x008fea00078e0080 */
[----:B------:R-:W-:Y:S05]  /*bfc0*/  IADD3 R3, R3, R0, RZ ;  /* 0x0000000003037210 */ /* 0x000fea0007ffe0ff */
[----:B-----5:R3:W-:Y:S02]  /*bfd0*/  ST.E.128 [R2.64], R28 ;  /* 0x0000001c02007985 */ /* 0x0207e4000c101d06 */
.L_x_4127:
[----:B------:R-:W-:Y:S05]  /*bfe0*/  BSYNC B1 ;  /* 0x0000000000017941 */ /* 0x000fea0003800000 */
.L_x_4126:
        /* <DEDUP_REMOVED lines=98> */
.L_x_4131:
[----:B------:R-:W-:Y:S05]  /*c610*/  BSYNC B0 ;  /* 0x0000000000007941 */ /* 0x000fea0003800000 */
.L_x_4130:
[C---:B---3--:R-:W-:Y:S04]  /*c620*/  LEA R2, P0, R192.reuse, R128, 0x1 ;  /* 0x00000080c0027211 */ /* 0x048fe800078008ff */
[----:B------:R-:W-:Y:S05]  /*c630*/  LEA.HI.X R3, R192, R129, R80, 0x1, P0 ;  /* 0x00000081c0037211 */ /* 0x000fea00000f0c50 */
[----:B-----5:R3:W-:Y:S04]  /*c640*/  ST.E.128 [R2.64], R24 ;  /* 0x0000001802007985 */ /* 0x0207e8000c101d06 */
.L_x_4125:
[----:B------:R-:W-:Y:S05]  /*c650*/  BSYNC B2 ;  /* 0x0000000000027941 */ /* 0x000fea0003800000 */
.L_x_4124:
        /* <DEDUP_REMOVED lines=105> */
.L_x_4137:
[----:B------:R-:W-:Y:S05]  /*ccf0*/  BSYNC B0 ;  /* 0x0000000000007941 */ /* 0x000fea0003800000 */
.L_x_4136:
[----:B------:R-:W-:Y:S02]  /*cd00*/  IMAD R0, R63, 0xc0, RZ ;  /* 0x000000c03f007824 */ /* 0x000fe400078e02ff */
[----:B---3--:R-:W-:Y:S05]  /*cd10*/  IMAD.WIDE.U32 R2, R62, 0xc0, R128 ;  /* 0x000000c03e027825 */ /* 0x008fea00078e0080 */
[----:B------:R-:W-:Y:S05]  /*cd20*/  IADD3 R3, R3, R0, RZ ;  /* 0x0000000003037210 */ /* 0x000fea0007ffe0ff */
[----:B-----5:R3:W-:Y:S02]  /*cd30*/  ST.E.128 [R2.64], R24 ;  /* 0x0000001802007985 */ /* 0x0207e4000c101d06 */
.L_x_4135:
[----:B------:R-:W-:Y:S05]  /*cd40*/  BSYNC B1 ;  /* 0x0000000000017941 */ /* 0x000fea0003800000 */
.L_x_4134:
        /* <DEDUP_REMOVED lines=98> */
.L_x_4139:
[----:B------:R-:W-:Y:S05]  /*d370*/  BSYNC B0 ;  /* 0x0000000000007941 */ /* 0x000fea0003800000 */
.L_x_4138:
[C---:B---3--:R-:W-:Y:S04]  /*d380*/  LEA R2, P0, R190.reuse, R128, 0x1 ;  /* 0x00000080be027211 */ /* 0x048fe800078008ff */
[----:B------:R-:W-:Y:S05]  /*d390*/  LEA.HI.X R3, R190, R129, R79, 0x1, P0 ;  /* 0x00000081be037211 */ /* 0x000fea00000f0c4f */
[----:B-----5:R3:W-:Y:S04]  /*d3a0*/  ST.E.128 [R2.64], R24 ;  /* 0x0000001802007985 */ /* 0x0207e8000c101d06 */
.L_x_4133:
[----:B------:R-:W-:Y:S05]  /*d3b0*/  BSYNC B2 ;  /* 0x0000000000027941 */ /* 0x000fea0003800000 */
.L_x_4132:
        /* <DEDUP_REMOVED lines=105> */
.L_x_4145:
[----:B------:R-:W-:Y:S05]  /*da50*/  BSYNC B0 ;  /* 0x0000000000007941 */ /* 0x000fea0003800000 */
.L_x_4144:
[----:B------:R-:W-:Y:S02]  /*da60*/  IMAD R0, R63, 0xe0, RZ ;  /* 0x000000e03f007824 */ /* 0x000fe400078e02ff */
[----:B---3--:R-:W-:Y:S05]  /*da70*/  IMAD.WIDE.U32 R2, R62, 0xe0, R128 ;  /* 0x000000e03e027825 */ /* 0x008fea00078e0080 */
[----:B------:R-:W-:Y:S05]  /*da80*/  IADD3 R3, R3, R0, RZ ;  /* 0x0000000003037210 */ /* 0x000fea0007ffe0ff */
[----:B-----5:R3:W-:Y:S02]  /*da90*/  ST.E.128 [R2.64], R24 ;  /* 0x0000001802007985 */ /* 0x0207e4000c101d06 */
.L_x_4143:
[----:B------:R-:W-:Y:S05]  /*daa0*/  BSYNC B1 ;  /* 0x0000000000017941 */ /* 0x000fea0003800000 */
.L_x_4142:
        /* <DEDUP_REMOVED lines=100> */
.L_x_4147:
[----:B------:R-:W-:Y:S05]  /*e0f0*/  BSYNC B0 ;  /* 0x0000000000007941 */ /* 0x000fea0003800000 */
.L_x_4146:
[C---:B---3--:R-:W-:Y:S04]  /*e100*/  LEA R2, P0, R188.reuse, R128, 0x1 ;  /* 0x00000080bc027211 */ /* 0x048fe800078008ff */
[----:B------:R-:W-:Y:S05]  /*e110*/  LEA.HI.X R3, R188, R129, R78, 0x1, P0 ;  /* 0x00000081bc037211 */ /* 0x000fea00000f0c4e */
[----:B-----5:R3:W-:Y:S04]  /*e120*/  ST.E.128 [R2.64], R4 ;  /* 0x0000000402007985 */ /* 0x0207e8000c101d06 */
.L_x_4141:
[----:B------:R-:W-:Y:S05]  /*e130*/  BSYNC B2 ;  /* 0x0000000000027941 */ /* 0x000fea0003800000 */
.L_x_4140:
[----:B---3--:R-:W3:Y:S02]  /*e140*/  LD.E R3, [R10.64+0xd0] ;  /* 0x0000d0060a037980 */ /* 0x008ee4000c101900 */
[----:B---3--:R-:W-:Y:S05]  /*e150*/  IMAD.U32 R3, R3, -0x40, RZ ;  /* 0xffffffc003037824 */ /* 0x008fea00078e00ff */
[C---:B------:R-:W-:Y:S02]  /*e160*/  LEA R126, P1, R3.reuse, R126, 0x1 ;  /* 0x0000007e037e7211 */ /* 0x040fe400078208ff */
[C---:B------:R-:W-:Y:S02]  /*e170*/  LEA R124, P0, R3.reuse, R124, 0x1 ;  /* 0x0000007c037c7211 */ /* 0x040fe400078008ff */
[C---:B------:R-:W-:Y:S02]  /*e180*/  LEA.HI.X.SX32 R127, R3.reuse, R127, 0x1, P1 ;  /* 0x0000007f037f7211 */ /* 0x040fe400008f0eff */
[----:B------:R-:W-:Y:S01]  /*e190*/  LEA.HI.X.SX32 R125, R3, R125, 0x1, P0 ;  /* 0x0000007d037d7211 */ /* 0x000fe200000f0eff */
[----:B------:R-:W-:-:S05]  /*e1a0*/  BRA `(.L_x_4083) ;  /* 0x000009b000007947 */ /* 0x000fca0003800000 */
.L_x_4049:
        /* <DEDUP_REMOVED lines=8> */
.L_x_4149:
[----:B------:R-:W-:Y:S05]  /*e230*/  BSYNC B0 ;  /* 0x0000000000007941 */ /* 0x000fea0003800000 */
.L_x_4148:
        /* <DEDUP_REMOVED lines=19> */
.L_x_4151:
[----:B------:R-:W-:Y:S05]  /*e370*/  BSYNC B0 ;  /* 0x0000000000007941 */ /* 0x000fea0003800000 */
.L_x_4150:
        /* <DEDUP_REMOVED lines=19> */
.L_x_4153:
[----:B------:R-:W-:Y:S05]  /*e4b0*/  BSYNC B0 ;  /* 0x0000000000007941 */ /* 0x000fea0003800000 */
.L_x_4152:
        /* <DEDUP_REMOVED lines=21> */
.L_x_4155:
[----:B------:R-:W-:Y:S05]  /*e610*/  BSYNC B0 ;  /* 0x0000000000007941 */ /* 0x000fea0003800000 */
.L_x_4154:
        /* <DEDUP_REMOVED lines=19> */
.L_x_4157:
[----:B------:R-:W-:Y:S05]  /*e750*/  BSYNC B0 ;  /* 0x0000000000007941 */ /* 0x000fea0003800000 */
.L_x_4156:
        /* <DEDUP_REMOVED lines=21> */
.L_x_4159:
[----:B------:R-:W-:Y:S05]  /*e8b0*/  BSYNC B0 ;  /* 0x0000000000007941 */ /* 0x000fea0003800000 */
.L_x_4158:
        /* <DEDUP_REMOVED lines=21> */
.L_x_4161:
[----:B------:R-:W-:Y:S05]  /*ea10*/  BSYNC B0 ;  /* 0x0000000000007941 */ /* 0x000fea0003800000 */
.L_x_4160:
        /* <DEDUP_REMOVED lines=20> */
.L_x_4083:
[----:B------:R-:W-:Y:S05]  /*eb60*/  BSYNC B3 ;  /* 0x0000000000037941 */ /* 0x000fea0003800000 */
.L_x_4048:
        /* <DEDUP_REMOVED lines=89> */
.L_x_4163:
        /* <DEDUP_REMOVED lines=8> */
.L_x_4164:
[----:B------:R-:W-:Y:S05]  /*f180*/  BSYNC B0 ;  /* 0x0000000000007941 */ /* 0x000fea0003800000 */
.L_x_4162:
[----:B------:R-:W-:Y:S04]  /*f190*/  IADD3 R13, R13, -0x1, RZ ;  /* 0xffffffff0d0d7810 */ /* 0x000fe80007ffe0ff */
[----:B------:R-:W-:Y:S11]  /*f1a0*/  ISETP.GT.AND P0, PT, R13, R87, PT ;  /* 0x000000570d00720c */ /* 0x000ff60003f04270 */
[----:B------:R-:W-:Y:S02]  /*f1b0*/  @!UPT UIADD3 URZ, URZ, URZ, URZ ;  /* 0x0000003f3f3ff290 */ /* 0x000fe4000fffe03f */
[----:B------:R-:W-:-:S05]  /*f1c0*/  @P0 BRA `(.L_x_4165) ;  /* 0xffff3e2000000947 */ /* 0x000fca000383ffff */
.L_x_4031:
        /* <DEDUP_REMOVED lines=109> */
.L_x_4174:
[----:B------:R-:W-:Y:S05]  /*f8a0*/  BSYNC B0 ;  /* 0x0000000000007941 */ /* 0x000fea0003800000 */
.L_x_4173:
[----:B-----5:R3:W-:Y:S02]  /*f8b0*/  STS.128 [R238], R20 ;  /* 0x00000014ee007388 */ /* 0x0207e40000000c00 */
.L_x_4172:
[----:B------:R-:W-:Y:S05]  /*f8c0*/  BSYNC B1 ;  /* 0x0000000000017941 */ /* 0x000fea0003800000 */
.L_x_4171:
        /* <DEDUP_REMOVED lines=47> */
.L_x_4176:
[----:B------:R-:W-:Y:S05]  /*fbc0*/  BSYNC B0 ;  /* 0x0000000000007941 */ /* 0x000fea0003800000 */
.L_x_4175:
[----:B-----5:R1:W-:Y:S02]  /*fbd0*/  STS.128 [R238+0x2000], R20 ;  /* 0x00200014ee007388 */ /* 0x0203e40000000c00 */
.L_x_4170:
[----:B------:R-:W-:Y:S05]  /*fbe0*/  BSYNC B2 ;  /* 0x0000000000027941 */ /* 0x000fea0003800000 */
.L_x_4169:
        /* <DEDUP_REMOVED lines=62> */
.L_x_4182:
[----:B------:R-:W-:Y:S05]  /*ffd0*/  BSYNC B0 ;  /* 0x0000000000007941 */ /* 0x000fea0003800000 */
.L_x_4181:
[----:B-----5:R3:W-:Y:S02]  /*ffe0*/  STS.128 [R238+0x800], R20 ;  /* 0x00080014ee007388 */ /* 0x0207e40000000c00 */
.L_x_4180:
[----:B------:R-:W-:Y:S05]  /*fff0*/  BSYNC B1 ;  /* 0x0000000000017941 */ /* 0x000fea0003800000 */
.L_x_4179:
        /* <DEDUP_REMOVED lines=45> */
.L_x_4184:
[----:B------:R-:W-:Y:S05]  /*102d0*/  BSYNC B0 ;  /* 0x0000000000007941 */ /* 0x000fea0003800000 */
.L_x_4183:
[----:B-----5:R1:W-:Y:S02]  /*102e0*/  STS.128 [R238+0x2800], R40 ;  /* 0x00280028ee007388 */ /* 0x0203e40000000c00 */
.L_x_4178:
[----:B------:R-:W-:Y:S05]  /*102f0*/  BSYNC B2 ;  /* 0x0000000000027941 */ /* 0x000fea0003800000 */
.L_x_4177:
        /* <DEDUP_REMOVED lines=63> */
.L_x_4190:
[----:B------:R-:W-:Y:S05]  /*106f0*/  BSYNC B0 ;  /* 0x0000000000007941 */ /* 0x000fea0003800000 */
.L_x_4189:
[----:B-----5:R3:W-:Y:S02]  /*10700*/  STS.128 [R238+0x1000], R20 ;  /* 0x00100014ee007388 */ /* 0x0207e40000000c00 */
.L_x_4188:
[----:B------:R-:W-:Y:S05]  /*10710*/  BSYNC B1 ;  /* 0x0000000000017941 */ /* 0x000fea0003800000 */
.L_x_4187:
        /* <DEDUP_REMOVED lines=46> */
.L_x_4192:
[----:B------:R-:W-:Y:S05]  /*10a00*/  BSYNC B0 ;  /* 0x0000000000007941 */ /* 0x000fea0003800000 */
.L_x_4191:
[----:B-----5:R1:W-:Y:S02]  /*10a10*/  STS.128 [R238+0x3000], R20 ;  /* 0x00300014ee007388 */ /* 0x0203e40000000c00 */
.L_x_4186:
[----:B------:R-:W-:Y:S05]  /*10a20*/  BSYNC B2 ;  /* 0x0000000000027941 */ /* 0x000fea0003800000 */
.L_x_4185:
        /* <DEDUP_REMOVED lines=23> */
[--C-:B-----5:R-:W-:Y:S02]  /*10ba0*/  HADD2.F32 R19, -RZ, R21.reuse.H1_H1 ;  /* 0x30000015ff137230 */ /* 0x120fe40000004100 */
[----:B------:R-:W-:Y:S02]  /*10bb0*/  HADD2.F32 R16, -RZ, R21.H0_H0 ;  /* 0x20000015ff107230 */ /* 0x000fe40000004100 */
[--C-:B------:R-:W-:Y:S02]  /*10bc0*/  HADD2.F32 R15, -RZ, R23.reuse.H1_H1 ;  /* 0x30000017ff0f7230 */ /* 0x100fe40000004100 */
[----:B------:R-:W-:-:S02]  /*10bd0*/  HADD2.F32 R23, -RZ, R23.H0_H0 ;  /* 0x20000017ff177230 */ /* 0x000fc40000004100 */
[----:B---3--:R-:W-:Y:S02]  /*10be0*/  HADD2.F32 R8, -RZ, R4.H1_H1 ;  /* 0x30000004ff087230 */ /* 0x008fe40000004100 */
[----:B------:R-:W-:Y:S02]  /*10bf0*/  HADD2.F32 R0, -RZ, R5.H1_H1 ;  /* 0x30000005ff007230 */ /* 0x000fe40000004100 */
[--C-:B--2---:R-:W-:Y:S01]  /*10c00*/  HADD2.F32 R13, -RZ, R6.reuse.H1_H1 ;  /* 0x30000006ff0d7230 */ /* 0x104fe20000004100 */
        /* <DEDUP_REMOVED lines=29> */
.L_x_4197:
[----:B------:R-:W-:Y:S05]  /*10de0*/  BSYNC B0 ;  /* 0x0000000000007941 */ /* 0x000fea0003800000 */
.L_x_4196:
[----:B-----5:R3:W-:Y:S02]  /*10df0*/  STS.128 [R238+0x1800], R20 ;  /* 0x00180014ee007388 */ /* 0x0207e40000000c00 */
.L_x_4195:
[----:B------:R-:W-:Y:S05]  /*10e00*/  BSYNC B1 ;  /* 0x0000000000017941 */ /* 0x000fea0003800000 */
.L_x_4194:
        /* <DEDUP_REMOVED lines=45> */
.L_x_4199:
[----:B------:R-:W-:Y:S05]  /*110e0*/  BSYNC B0 ;  /* 0x0000000000007941 */ /* 0x000fea0003800000 */
.L_x_4198:
[----:B-----5:R1:W-:Y:S01]  /*110f0*/  STS.128 [R238+0x3800], R36 ;  /* 0x00380024ee007388 */ /* 0x0203e20000000c00 */
[----:B------:R-:W-:Y:S05]  /*11100*/  BRA `(.L_x_4193) ;  /* 0x000034b000007947 */ /* 0x000fea0003800000 */
.L_x_4168:
        /* <DEDUP_REMOVED lines=89> */
.L_x_4205:
[----:B------:R-:W-:Y:S05]  /*116a0*/  BSYNC B0 ;  /* 0x0000000000007941 */ /* 0x000fea0003800000 */
.L_x_4204:
[----:B-----5:R3:W-:Y:S02]  /*116b0*/  STS.128 [R238], R28 ;  /* 0x0000001cee007388 */ /* 0x0207e40000000c00 */
.L_x_4203:
[----:B------:R-:W-:Y:S05]  /*116c0*/  BSYNC B1 ;  /* 0x0000000000017941 */ /* 0x000fea0003800000 */
.L_x_4202:
        /* <DEDUP_REMOVED lines=86> */
.L_x_4207:
[----:B------:R-:W-:Y:S05]  /*11c30*/  BSYNC B0 ;  /* 0x0000000000007941 */ /* 0x000fea0003800000 */
.L_x_4206:
[----:B-----5:R1:W-:Y:S02]  /*11c40*/  STS.128 [R238+0x2000], R28 ;  /* 0x0020001cee007388 */ /* 0x0203e40000000c00 */
.L_x_4201:
[----:B------:R-:W-:Y:S05]  /*11c50*/  BSYNC B2 ;  /* 0x0000000000027941 */ /* 0x000fea0003800000 */
.L_x_4200:
        /* <DEDUP_REMOVED lines=94> */
.L_x_4213:
[----:B------:R-:W-:Y:S05]  /*12240*/  BSYNC B0 ;  /* 0x0000000000007941 */ /* 0x000fea0003800000 */
.L_x_4212:
[----:B-----5:R3:W-:Y:S02]  /*12250*/  STS.128 [R238+0x800], R28 ;  /* 0x0008001cee007388 */ /* 0x0207e40000000c00 */
.L_x_4211:
[----:B------:R-:W-:Y:S05]  /*12260*/  BSYNC B1 ;  /* 0x0000000000017941 */ /* 0x000fea0003800000 */
.L_x_4210:
        /* <DEDUP_REMOVED lines=89> */
.L_x_4215:
[----:B------:R-:W-:Y:S05]  /*12800*/  BSYNC B0 ;  /* 0x0000000000007941 */ /* 0x000fea0003800000 */
.L_x_4214:
[----:B-----5:R3:W-:Y:S02]  /*12810*/  STS.128 [R238+0x2800], R28 ;  /* 0x0028001cee007388 */ /* 0x0207e40000000c00 */
.L_x_4209:
[----:B------:R-:W-:Y:S05]  /*12820*/  BSYNC B2 ;  /* 0x0000000000027941 */ /* 0x000fea0003800000 */
.L_x_4208:
        /* <DEDUP_REMOVED lines=95> */
.L_x_4221:
[----:B------:R-:W-:Y:S05]  /*12e20*/  BSYNC B0 ;  /* 0x0000000000007941 */ /* 0x000fea0003800000 */
.L_x_4220:
[----:B-----5:R3:W-:Y:S02]  /*12e30*/  STS.128 [R238+0x1000], R28 ;  /* 0x0010001cee007388 */ /* 0x0207e40000000c00 */
.L_x_4219:
[----:B------:R-:W-:Y:S05]  /*12e40*/  BSYNC B1 ;  /* 0x0000000000017941 */ /* 0x000fea0003800000 */
.L_x_4218:
        /* <DEDUP_REMOVED lines=89> */
.L_x_4223:
[----:B------:R-:W-:Y:S05]  /*133e0*/  BSYNC B0 ;  /* 0x0000000000007941 */ /* 0x000fea0003800000 */
.L_x_4222:
[----:B-----5:R3:W-:Y:S02]  /*133f0*/  STS.128 [R238+0x3000], R28 ;  /* 0x0030001cee007388 */ /* 0x0207e40000000c00 */
.L_x_4217:
[----:B------:R-:W-:Y:S05]  /*13400*/  BSYNC B2 ;  /* 0x0000000000027941 */ /* 0x000fea0003800000 */
.L_x_4216:
        /* <DEDUP_REMOVED lines=94> */
.L_x_4227:
[----:B------:R-:W-:Y:S05]  /*139f0*/  BSYNC B0 ;  /* 0x0000000000007941 */ /* 0x000fea0003800000 */
.L_x_4226:
[----:B-----5:R1:W-:Y:S02]  /*13a00*/  STS.128 [R238+0x1800], R20 ;  /* 0x00180014ee007388 */ /* 0x0203e40000000c00 */
.L_x_4225:
[----:B------:R-:W-:Y:S05]  /*13a10*/  BSYNC B1 ;  /* 0x0000000000017941 */ /* 0x000fea0003800000 */
.L_x_4224:
        /* <DEDUP_REMOVED lines=92> */
.L_x_4229:
[----:B------:R-:W-:Y:S05]  /*13fe0*/  BSYNC B0 ;  /* 0x0000000000007941 */ /* 0x000fea0003800000 */
.L_x_4228:
[----:B-----5:R1:W-:Y:S01]  /*13ff0*/  STS.128 [R238+0x3800], R16 ;  /* 0x00380010ee007388 */ /* 0x0203e20000000c00 */
[----:B------:R-:W-:Y:S05]  /*14000*/  BRA `(.L_x_4193) ;  /* 0x000005b000007947 */ /* 0x000fea0003800000 */
.L_x_4167:
        /* <DEDUP_REMOVED lines=21> */
.L_x_4231:
[----:B------:R-:W-:Y:S05]  /*14160*/  BSYNC B0 ;  /* 0x0000000000007941 */ /* 0x000fea0003800000 */
.L_x_4230:
        /* <DEDUP_REMOVED lines=22> */
.L_x_4233:
[----:B------:R-:W-:Y:S05]  /*142d0*/  BSYNC B0 ;  /* 0x0000000000007941 */ /* 0x000fea0003800000 */
.L_x_4232:
        /* <DEDUP_REMOVED lines=22> */
.L_x_4235:
[----:B------:R-:W-:Y:S05]  /*14440*/  BSYNC B0 ;  /* 0x0000000000007941 */ /* 0x000fea0003800000 */
.L_x_4234:
        /* <DEDUP_REMOVED lines=23> */
.L_x_4193:
[----:B------:R-:W-:Y:S05]  /*145c0*/  BSYNC B3 ;  /* 0x0000000000037941 */ /* 0x000fea0003800000 */
.L_x_4166:
[----:B------:R-:W-:Y:S01]  /*145d0*/  IADD3 R240, R48, -0x1, RZ ;  /* 0xffffffff30f07810 */ /* 0x000fe20007ffe0ff */
[----:B------:R-:W-:Y:S01]  /*145e0*/  BSSY B0, `(.L_x_4236) ;  /* 0x0000015000007945 */ /* 0x000fe20003800000 */
[----:B------:R-:W-:-:S03]  /*145f0*/  LOP3.LUT R239, R173, 0xff, RZ, 0xc0, !PT ;  /* 0x000000ffadef7812 */ /* 0x000fc600078ec0ff */
[----:B-1----:R-:W-:-:S04]  /*14600*/  IMAD.SHL.U32 R9, R240, 0x80, RZ ;  /* 0x00000080f0097824 */ /* 0x002fc800078e00ff */
[----:B--2---:R-:W-:-:S05]  /*14610*/  IMAD.IADD R5, R58, 0x1, -R9 ;  /* 0x000000013a057824 */ /* 0x004fca00078e0a09 */
[----:B------:R-:W-:-:S13]  /*14620*/  ISETP.GE.AND P0, PT, R178, R5, PT ;  /* 0x00000005b200720c */ /* 0x000fda0003f06270 */
[----:B------:R-:W-:Y:S05]  /*14630*/  @P0 BRA `(.L_x_4237) ;  /* 0x000000f000000947 */ /* 0x000fea0003800000 */
[C---:B------:R-:W-:Y:S02]  /*14640*/  LOP3.LUT R0, R239.reuse, 0x1, RZ, 0xc0, !PT ;  /* 0x00000001ef007812 */ /* 0x040fe400078ec0ff */
[----:B------:R-:W-:Y:S02]  /*14650*/  LOP3.LUT P0, RZ, R239, 0x2, RZ, 0xc0, !PT ;  /* 0x00000002efff7812 */ /* 0x000fe4000780c0ff */
[----:B------:R-:W-:-:S13]  /*14660*/  ISETP.NE.U32.AND P1, PT, R0, 0x1, PT ;  /* 0x000000010000780c */ /* 0x000fda0003f25070 */
[----:B----4-:R-:W-:Y:S02]  /*14670*/  @!P1 IMAD.MOV.U32 R6, RZ, RZ, R228 ;  /* 0x000000ffff069224 */ /* 0x010fe400078e00e4 */
        /* <DEDUP_REMOVED lines=11> */
.L_x_4237:
[----:B------:R-:W-:Y:S05]  /*14730*/  BSYNC B0 ;  /* 0x0000000000007941 */ /* 0x000fea0003800000 */
.L_x_4236:
[----:B------:R-:W-:Y:S01]  /*14740*/  ISETP.GE.AND P0, PT, R2, R5, PT ;  /* 0x000000050200720c */ /* 0x000fe20003f06270 */
[----:B------:R-:W-:-:S12]  /*14750*/  BSSY B0, `(.L_x_4238) ;  /* 0x0000015000007945 */ /* 0x000fd80003800000 */
[----:B------:R-:W-:Y:S05]  /*14760*/  @P0 BRA `(.L_x_4239) ;  /* 0x0000013000000947 */ /* 0x000fea0003800000 */
[C---:B------:R-:W-:Y:S02]  /*14770*/  LOP3.LUT R0, R239.reuse, 0x1, RZ, 0xc0, !PT ;  /* 0x00000001ef007812 */ /* 0x040fe400078ec0ff */
[----:B------:R-:W-:Y:S02]  /*14780*/  LOP3.LUT P0, RZ, R239, 0x2, RZ, 0xc0, !PT ;  /* 0x00000002efff7812 */ /* 0x000fe4000780c0ff */
[----:B------:R-:W-:-:S11]  /*14790*/  ISETP.NE.U32.AND P1, PT, R0, 0x1, PT ;  /* 0x000000010000780c */ /* 0x000fd60003f25070 */
[C---:B-1--4-:R-:W-:Y:S02]  /*147a0*/  @P0 IADD3 R7, P2, R225.reuse, R194, RZ ;  /* 0x000000c2e1070210 */ /* 0x052fe40007f5e0ff */
[----:B-----5:R-:W-:-:S03]  /*147b0*/  @!P1 LEA R12, P3, R225, R228, 0x1 ;  /* 0x000000e4e10c9211 */ /* 0x020fc600078608ff */
        /* <DEDUP_REMOVED lines=14> */
.L_x_4239:
[----:B------:R-:W-:Y:S05]  /*148a0*/  BSYNC B0 ;  /* 0x0000000000007941 */ /* 0x000fea0003800000 */
.L_x_4238:
[----:B------:R-:W-:Y:S01]  /*148b0*/  ISETP.GE.AND P0, PT, R34, R5, PT ;  /* 0x000000052200720c */ /* 0x000fe20003f06270 */
[----:B------:R-:W-:-:S12]  /*148c0*/  BSSY B0, `(.L_x_4240) ;  /* 0x0000017000007945 */ /* 0x000fd80003800000 */
[----:B------:R-:W-:Y:S05]  /*148d0*/  @P0 BRA `(.L_x_4241) ;  /* 0x0000015000000947 */ /* 0x000fea0003800000 */
[C---:B------:R-:W-:Y:S01]  /*148e0*/  LOP3.LUT R0, R239.reuse, 0x1, RZ, 0xc0, !PT ;  /* 0x00000001ef007812 */ /* 0x040fe200078ec0ff */
[----:B------:R-:W-:Y:S01]  /*148f0*/  IMAD.SHL.U32 R3, R62, 0x20, RZ ;  /* 0x000000203e037824 */ /* 0x000fe200078e00ff */
[----:B------:R-:W-:Y:S02]  /*14900*/  LOP3.LUT P0, RZ, R239, 0x2, RZ, 0xc0, !PT ;  /* 0x00000002efff7812 */ /* 0x000fe4000780c0ff */
[----:B------:R-:W-:Y:S02]  /*14910*/  ISETP.NE.U32.AND P1, PT, R0, 0x1, PT ;  /* 0x000000010000780c */ /* 0x000fe40003f25070 */
[----:B------:R-:W-:-:S09]  /*14920*/  SHF.L.U64.HI R0, R62, 0x5, R63 ;  /* 0x000000053e007819 */ /* 0x000fd2000001023f */
[C---:B-1----:R-:W-:Y:S02]  /*14930*/  @P0 IADD3 R13, P2, R3.reuse, R194, RZ ;  /* 0x000000c2030d0210 */ /* 0x042fe40007f5e0ff */
        /* <DEDUP_REMOVED lines=15> */
.L_x_4241:
[----:B------:R-:W-:Y:S05]  /*14a30*/  BSYNC B0 ;  /* 0x0000000000007941 */ /* 0x000fea0003800000 */
.L_x_4240:
        /* <DEDUP_REMOVED lines=11> */
[----:B-----5:R-:W-:Y:S01]  /*14af0*/  @!P1 IMAD.WIDE.U32 R12, R62, 0x60, R228 ;  /* 0x000000603e0c9825 */ /* 0x020fe200078e00e4 */
        /* <DEDUP_REMOVED lines=13> */
.L_x_4243:
[----:B------:R-:W-:Y:S05]  /*14bd0*/  BSYNC B0 ;  /* 0x0000000000007941 */ /* 0x000fea0003800000 */
.L_x_4242:
[----:B-1---5:R-:W-:Y:S01]  /*14be0*/  IADD3 R12, R178, 0x40, RZ ;  /* 0x00000040b20c7810 */ /* 0x022fe20007ffe0ff */
        /* <DEDUP_REMOVED lines=24> */
.L_x_4245:
[----:B------:R-:W-:Y:S05]  /*14d70*/  BSYNC B0 ;  /* 0x0000000000007941 */ /* 0x000fea0003800000 */
.L_x_4244:
        /* <DEDUP_REMOVED lines=27> */
.L_x_4247:
[----:B------:R-:W-:Y:S05]  /*14f30*/  BSYNC B0 ;  /* 0x0000000000007941 */ /* 0x000fea0003800000 */
.L_x_4246:
        /* <DEDUP_REMOVED lines=13> */
[----:B---3--:R-:W-:Y:S01]  /*15010*/  @!P1 IMAD.WIDE.U32 R16, R62, 0xc0, R228 ;  /* 0x000000c03e109825 */ /* 0x008fe200078e00e4 */
        /* <DEDUP_REMOVED lines=13> */
.L_x_4249:
[----:B------:R-:W-:Y:S05]  /*150f0*/  BSYNC B0 ;  /* 0x0000000000007941 */ /* 0x000fea0003800000 */
.L_x_4248:
        /* <DEDUP_REMOVED lines=13> */
[----:B---3--:R-:W-:Y:S02]  /*151d0*/  @!P1 IMAD.WIDE.U32 R16, R62, 0xe0, R228 ;  /* 0x000000e03e109825 */ /* 0x008fe400078e00e4 */
        /* <DEDUP_REMOVED lines=13> */
.L_x_4251:
[----:B------:R-:W-:Y:S05]  /*152b0*/  BSYNC B0 ;  /* 0x0000000000007941 */ /* 0x000fea0003800000 */
.L_x_4250:
[----:B-1----:R-:W2:Y:S04]  /*152c0*/  LD.E.64 R18, [R10.64+0x1c0] ;  /* 0x0001c0060a127980 */ /* 0x002ea8000c101b00 */
[----:B------:R-:W4:Y:S04]  /*152d0*/  LD.E.64 R14, [R10.64+0x1b8] ;  /* 0x0001b8060a0e7980 */ /* 0x000f28000c101b00 */
[----:B---3--:R-:W3:Y:S04]  /*152e0*/  LD.E R7, [R10.64+0xd8] ;  /* 0x0000d8060a077980 */ /* 0x008ee8000c101900 */
[----:B------:R-:W0:Y:S01]  /*152f0*/  LDGDEPBAR ;  /* 0x00000000000079af */ /* 0x000e220000000000 */
[----:B--2---:R-:W-:-:S02]  /*15300*/  IMAD R3, R19, R233, RZ ;  /* 0x000000e913037224 */ /* 0x004fc400078e02ff */
[----:B------:R-:W-:-:S04]  /*15310*/  IMAD.WIDE.U32 R16, R233, R18, R234 ;  /* 0x00000012e9107225 */ /* 0x000fc800078e00ea */
[----:B------:R-:W-:Y:S01]  /*15320*/  IMAD R3, R18, R70, R3 ;  /* 0x0000004612037224 */ /* 0x000fe200078e0203 */
[----:B----4-:R-:W-:-:S03]  /*15330*/  LEA R14, P0, R16, R14, 0x2 ;  /* 0x0000000e100e7211 */ /* 0x010fc600078010ff */
[----:B------:R-:W-:-:S05]  /*15340*/  IMAD.IADD R3, R17, 0x1, R3 ;  /* 0x0000000111037824 */ /* 0x000fca00078e0203 */
[----:B------:R-:W-:Y:S02]  /*15350*/  LEA.HI.X R15, R16, R15, R3, 0x2, P0 ;  /* 0x0000000f100f7211 */ /* 0x000fe400000f1403 */
[----:B------:R1:W5:Y:S04]  /*15360*/  LD.E R3, [R10.64+0x188] ;  /* 0x000188060a037980 */ /* 0x000368000c101900 */
[----:B------:R-:W2:Y:S01]  /*15370*/  LD.E R0, [R14.64] ;  /* 0x000000060e007980 */ /* 0x000ea2000c101900 */
[----:B------:R-:W-:-:S04]  /*15380*/  DEPBAR.LE SB0, 0x0 ;  /* 0x000080000000791a */ /* 0x000fc80000000000 */
[----:B------:R-:W-:Y:S01]  /*15390*/  BAR.SYNC.DEFER_BLOCKING 0x0 ;  /* 0x0000000000007b1d */ /* 0x000fe20000010000 */
[----:B------:R-:W-:-:S05]  /*153a0*/  ISETP.GE.AND P0, PT, R178, R5, PT ;  /* 0x00000005b200720c */ /* 0x000fca0003f06270 */
[----:B---3--:R-:W2:Y:S01]  /*153b0*/  MUFU.RCP R7, R7 ;  /* 0x0000000700077308 */ /* 0x008ea20000001000 */
        /* <DEDUP_REMOVED lines=25> */
.L_x_4253:
[----:B-1----:R-:W-:Y:S05]  /*15550*/  BSYNC B0 ;  /* 0x0000000000007941 */ /* 0x002fea0003800000 */
.L_x_4252:
        /* <DEDUP_REMOVED lines=22> */
.L_x_4255:
[----:B------:R-:W-:Y:S05]  /*156c0*/  BSYNC B0 ;  /* 0x0000000000007941 */ /* 0x000fea0003800000 */
.L_x_4254:
        /* <DEDUP_REMOVED lines=24> */
.L_x_4257:
[----:B------:R-:W-:Y:S05]  /*15850*/  BSYNC B0 ;  /* 0x0000000000007941 */ /* 0x000fea0003800000 */
.L_x_4256:
        /* <DEDUP_REMOVED lines=24> */
.L_x_4259:
[----:B------:R-:W-:Y:S05]  /*159e0*/  BSYNC B0 ;  /* 0x0000000000007941 */ /* 0x000fea0003800000 */
.L_x_4258:
        /* <DEDUP_REMOVED lines=24> */
.L_x_4261:
[----:B------:R-:W-:Y:S05]  /*15b70*/  BSYNC B0 ;  /* 0x0000000000007941 */ /* 0x000fea0003800000 */
.L_x_4260:
        /* <DEDUP_REMOVED lines=24> */
.L_x_4263:
[----:B------:R-:W-:Y:S05]  /*15d00*/  BSYNC B0 ;  /* 0x0000000000007941 */ /* 0x000fea0003800000 */
.L_x_4262:
        /* <DEDUP_REMOVED lines=24> */
.L_x_4265:
[----:B------:R-:W-:Y:S05]  /*15e90*/  BSYNC B0 ;  /* 0x0000000000007941 */ /* 0x000fea0003800000 */
.L_x_4264:
        /* <DEDUP_REMOVED lines=24> */
.L_x_4267:
[----:B------:R-:W-:Y:S05]  /*16020*/  BSYNC B0 ;  /* 0x0000000000007941 */ /* 0x000fea0003800000 */
.L_x_4266:
        /* <DEDUP_REMOVED lines=45> */
[----:B------:R-:W3:Y:S01]  /*16300*/  LDSM.16.M88.4 R112, [R221+0x6000] ;  /* 0x00600000dd70783b */ /* 0x000ee20000000200 */
[----:B------:R-:W-:Y:S01]  /*16310*/  IMAD.IADD R204, R2, 0x1, R219 ;  /* 0x0000000102cc7824 */ /* 0x000fe200078e02db */
[----:B------:R-:W-:Y:S01]  /*16320*/  IADD3 R207, R219, 0x2800, RZ ;  /* 0x00002800dbcf7810 */ /* 0x000fe20007ffe0ff */
[----:B------:R-:W-:Y:S01]  /*16330*/  IMAD.IADD R2, R9, 0x1, R44 ;  /* 0x0000000109027824 */ /* 0x000fe200078e022c */
[----:B------:R-:W4:Y:S01]  /*16340*/  LDSM.16.M88.4 R104, [R221+0x6800] ;  /* 0x00680000dd68783b */ /* 0x000f220000000200 */
[----:B------:R-:W-:-:S02]  /*16350*/  IADD3 R44, R58, R65, -R232 ;  /* 0x000000413a2c7210 */ /* 0x000fc40007ffe8e8 */
[----:B------:R-:W-:Y:S01]  /*16360*/  I2F R67, R2 ;  /* 0x0000000200437306 */ /* 0x000fe20000201400 */
[----:B------:R-:W4:Y:S01]  /*16370*/  LDSM.16.M88.4 R96, [R221+0x7000] ;  /* 0x00700000dd60783b */ /* 0x000f220000000200 */
[C---:B------:R-:W-:Y:S01]  /*16380*/  IADD3 R50, R2.reuse, 0x18, RZ ;  /* 0x0000001802327810 */ /* 0x040fe20007ffe0ff */
[----:B-----5:R-:W-:Y:S01]  /*16390*/  IMAD.IADD R3, R3, 0x1, R44 ;  /* 0x0000000103037824 */ /* 0x020fe200078e022c */
[C---:B------:R-:W-:Y:S01]  /*163a0*/  IADD3 R66, R2.reuse, 0x19, RZ ;  /* 0x0000001902427810 */ /* 0x040fe20007ffe0ff */
[----:B------:R-:W4:Y:S01]  /*163b0*/  LDSM.16.M88.4 R24, [R221+0x7800] ;  /* 0x00780000dd18783b */ /* 0x000f220000000200 */
[----:B------:R-:W-:Y:S02]  /*163c0*/  IADD3 R64, R2, 0x20, RZ ;  /* 0x0000002002407810 */ /* 0x000fe40007ffe0ff */
[C---:B------:R-:W-:Y:S01]  /*163d0*/  IADD3 R206, R219.reuse, 0x3000, RZ ;  /* 0x00003000dbce7810 */ /* 0x040fe20007ffe0ff */
[----:B--2---:R-:W-:Y:S01]  /*163e0*/  LDSM.16.M88.4 R12, [R219] ;  /* 0x00000000db0c783b */ /* 0x004fe20000000200 */
[----:B------:R-:W-:-:S02]  /*163f0*/  IADD3 R205, R219, 0x3800, RZ ;  /* 0x00003800dbcd7810 */ /* 0x000fc40007ffe0ff */
[C---:B------:R-:W-:Y:S01]  /*16400*/  IADD3 R203, R219.reuse, 0x4000, RZ ;  /* 0x00004000dbcb7810 */ /* 0x040fe20007ffe0ff */
[----:B------:R-:W2:Y:S01]  /*16410*/  LDSM.16.M88.4 R28, [R220] ;  /* 0x00000000dc1c783b */ /* 0x000ea20000000200 */
[C---:B------:R-:W-:Y:S02]  /*16420*/  IADD3 R202, R219.reuse, 0x4800, RZ ;  /* 0x00004800dbca7810 */ /* 0x040fe40007ffe0ff */
[C---:B------:R-:W-:Y:S01]  /*16430*/  IADD3 R201, R219.reuse, 0x5000, RZ ;  /* 0x00005000dbc97810 */ /* 0x040fe20007ffe0ff */
[----:B-1----:R-:W-:Y:S01]  /*16440*/  HMMA.16816.F32 R72, R88, R68, RZ ;  /* 0x000000445848723c */ /* 0x002fe200000018ff */
[----:B------:R-:W1:Y:S01]  /*16450*/  LDSM.16.M88.4 R4, [R219+0x800] ;  /* 0x00080000db04783b */ /* 0x000e620000000200 */
[C---:B------:R-:W-:Y:S02]  /*16460*/  IADD3 R200, R219.reuse, 0x5800, RZ ;  /* 0x00005800dbc87810 */ /* 0x040fe40007ffe0ff */
[C---:B------:R-:W-:Y:S01]  /*16470*/  IADD3 R199, R219.reuse, 0x6000, RZ ;  /* 0x00006000dbc77810 */ /* 0x040fe20007ffe0ff */
[----:B------:R-:W1:Y:S01]  /*16480*/  LDSM.16.M88.4 R84, [R219+0x2000] ;  /* 0x00200000db54783b */ /* 0x000e620000000200 */
[----:B------:R-:W-:-:S02]  /*16490*/  IADD3 R198, R219, 0x6800, RZ ;  /* 0x00006800dbc67810 */ /* 0x000fc40007ffe0ff */
[C---:B------:R-:W-:Y:S01]  /*164a0*/  HMMA.16816.F32 R60, R88.reuse, R52, RZ ;  /* 0x00000034583c723c */ /* 0x040fe200000018ff */
[----:B------:R-:W-:Y:S01]  /*164b0*/  LDSM.16.M88.4 R76, [R219+0x3800] ;  /* 0x00380000db4c783b */ /* 0x000fe20000000200 */
[C---:B------:R-:W-:Y:S02]  /*164c0*/  IADD3 R197, R219.reuse, 0x7000, RZ ;  /* 0x00007000dbc57810 */ /* 0x040fe40007ffe0ff */
[----:B------:R-:W-:Y:S01]  /*164d0*/  IADD3 R196, R219, 0x7800, RZ ;  /* 0x00007800dbc47810 */ /* 0x000fe20007ffe0ff */
[----:B------:R-:W-:Y:S03]  /*164e0*/  LDSM.16.M88.4 R120, [R219+0x1000] ;  /* 0x00100000db78783b */ /* 0x000fe60000000200 */
[C---:B---3--:R-:W-:Y:S01]  /*164f0*/  HMMA.16816.F32 R40, R88.reuse, R36, RZ ;  /* 0x000000245828723c */ /* 0x048fe200000018ff */
[----:B------:R-:W-:Y:S04]  /*16500*/  LDSM.16.M88.4 R116, [R219+0x1800] ;  /* 0x00180000db74783b */ /* 0x000fe80000000200 */
[----:B------:R-:W-:Y:S03]  /*16510*/  LDSM.16.M88.4 R80, [R219+0x2800] ;  /* 0x00280000db50783b */ /* 0x000fe60000000200 */
[C---:B----4-:R-:W-:Y:S01]  /*16520*/  HMMA.16816.F32 R32, R88.reuse, R20, RZ ;  /* 0x000000145820723c */ /* 0x050fe200000018ff */
[----:B------:R-:W-:Y:S04]  /*16530*/  LDSM.16.M88.4 R124, [R215+0x4800] ;  /* 0x00480000d77c783b */ /* 0x000fe80000000200 */
[----:B------:R-:W-:Y:S03]  /*16540*/  LDSM.16.M88.4 R132, [R221+0x8800] ;  /* 0x00880000dd84783b */ /* 0x000fe60000000200 */
[C---:B------:R-:W-:Y:S01]  /*16550*/  HMMA.16816.F32 R16, R88.reuse, R112, RZ ;  /* 0x000000705810723c */ /* 0x040fe200000018ff */
        /* <DEDUP_REMOVED lines=17> */
[C---:B-1----:R-:W-:Y:S08]  /*16670*/  HMMA.16816.F32 R60, R28.reuse, R4, R60 ;  /* 0x000000041c3c723c */ /* 0x042ff0000000183c */
[C---:B------:R-:W-:Y:S01]  /*16680*/  HMMA.16816.F32 R52, R28.reuse, R6, R52 ;  /* 0x000000061c34723c */ /* 0x040fe20000001834 */
[----:B------:R-:W1:Y:S07]  /*16690*/  LDSM.16.M88.4 R4, [R218] ;  /* 0x00000000da04783b */ /* 0x000e6e0000000200 */
[C---:B------:R-:W-:Y:S08]  /*166a0*/  HMMA.16816.F32 R16, R28.reuse, R84, R16 ;  /* 0x000000541c10723c */ /* 0x040ff00000001810 */
[C---:B---3--:R-:W-:Y:S08]  /*166b0*/  HMMA.16816.F32 R100, R28.reuse, R24, R100 ;  /* 0x000000181c64723c */ /* 0x048ff00000001864 */
[C---:B------:R-:W-:Y:S01]  /*166c0*/  HMMA.16816.F32 R96, R28.reuse, R26, R96 ;  /* 0x0000001a1c60723c */ /* 0x040fe20000001860 */
[----:B------:R-:W2:Y:S07]  /*166d0*/  LDSM.16.M88.4 R24, [R215+0x6000] ;  /* 0x00600000d718783b */ /* 0x000eae0000000200 */
        /* <DEDUP_REMOVED lines=58> */
[C---:B-1----:R-:W-:Y:S08]  /*16a80*/  HMMA.16816.F32 R100, R12.reuse, R28, R100 ;  /* 0x0000001c0c64723c */ /* 0x042ff00000001864 */
[C---:B------:R-:W-:Y:S01]  /*16a90*/  HMMA.16816.F32 R96, R12.reuse, R30, R96 ;  /* 0x0000001e0c60723c */ /* 0x040fe20000001860 */
[----:B------:R-:W-:Y:S07]  /*16aa0*/  LDSM.16.M88.4 R28, [R219+0x4000] ;  /* 0x00400000db1c783b */ /* 0x000fee0000000200 */
[C---:B--2---:R-:W-:Y:S08]  /*16ab0*/  HMMA.16816.F32 R92, R12.reuse, R24, R92 ;  /* 0x000000180c5c723c */ /* 0x044ff0000000185c */
        /* <DEDUP_REMOVED lines=40> */
[C---:B------:R-:W-:Y:S08]  /*16d40*/  HMMA.16816.F32 R68, R12.reuse, R86, R68 ;  /* 0x000000560c44723c */ /* 0x040ff00000001844 */
[C---:B----4-:R-:W-:Y:S08]  /*16d50*/  HMMA.16816.F32 R40, R12.reuse, R76, R40 ;  /* 0x0000004c0c28723c */ /* 0x050ff00000001828 */
[C---:B------:R-:W-:Y:S01]  /*16d60*/  HMMA.16816.F32 R36, R12.reuse, R78, R36 ;  /* 0x0000004e0c24723c */ /* 0x040fe20000001824 */
[----:B------:R-:W1:Y:S07]  /*16d70*/  LDSM.16.M88.4 R76, [R204+0x4800] ;  /* 0x00480000cc4c783b */ /* 0x000e6e0000000200 */
[C---:B--2---:R-:W-:Y:S07]  /*16d80*/  HMMA.16816.F32 R32, R12.reuse, R24, R32 ;  /* 0x000000180c20723c */ /* 0x044fee0000001820 */
[----:B------:R-:W-:Y:S01]  /*16d90*/  IADD3 R25, R3, 0x8, RZ ;  /* 0x0000000803197810 */ /* 0x000fe20007ffe0ff */
[----:B------:R-:W-:Y:S01]  /*16da0*/  HMMA.16816.F32 R60, R12, R80, R60 ;  /* 0x000000500c3c723c */ /* 0x000fe2000000183c */
[----:B------:R-:W-:-:S02]  /*16db0*/  IADD3 R24, R2, 0x1, RZ ;  /* 0x0000000102187810 */ /* 0x000fc40007ffe0ff */
[----:B------:R-:W-:-:S04]  /*16dc0*/  IMNMX R3, R3, R58, PT ;  /* 0x0000003a03037217 */ /* 0x000fc80003800200 */
[C---:B------:R-:W-:Y:S01]  /*16dd0*/  ISETP.GE.AND P2, PT, R24.reuse, R3, PT ;  /* 0x000000031800720c */ /* 0x040fe20003f46270 */
[----:B------:R-:W-:Y:S01]  /*16de0*/  HMMA.16816.F32 R52, R12, R82, R52 ;  /* 0x000000520c34723c */ /* 0x000fe20000001834 */
[----:B------:R-:W-:Y:S07]  /*16df0*/  LDSM.16.M88.4 R80, [R215+0xa000] ;  /* 0x00a00000d750783b */ /* 0x000fee0000000200 */
[----:B---3--:R-:W-:Y:S01]  /*16e00*/  HMMA.16816.F32 R72, R4, R28, R72 ;  /* 0x0000001c0448723c */ /* 0x008fe20000001848 */
[----:B------:R2:W3:Y:S07]  /*16e10*/  I2F R28, R24 ;  /* 0x00000018001c7306 */ /* 0x0004ee0000201400 */
[----:B------:R-:W-:Y:S07]  /*16e20*/  HMMA.16816.F32 R112, R128, R134, R112 ;  /* 0x000000868070723c */ /* 0x000fee0000001870 */
[----:B------:R-:W-:Y:S01]  /*16e30*/  IMNMX R134, R25, R58, PT ;  /* 0x0000003a19867217 */ /* 0x000fe20003800200 */
[----:B------:R-:W-:Y:S01]  /*16e40*/  HMMA.16816.F32 R68, R4, R30, R68 ;  /* 0x0000001e0444723c */ /* 0x000fe20000001844 */
[----:B------:R-:W-:Y:S02]  /*16e50*/  LDSM.16.M88.4 R56, [R204+0x5800] ;  /* 0x00580000cc38783b */ /* 0x000fe40000000200 */
[----:B------:R-:W-:-:S04]  /*16e60*/  ISETP.GE.AND P0, PT, R24, R134, PT ;  /* 0x000000861800720c */ /* 0x000fc80003f06270 */
[C---:B------:R-:W-:Y:S01]  /*16e70*/  IADD3 R31, R2.reuse, 0x8, RZ ;  /* 0x00000008021f7810 */ /* 0x040fe20007ffe0ff */
[----:B------:R-:W-:Y:S01]  /*16e80*/  HMMA.16816.F32 R20, R12, R26, R20 ;  /* 0x0000001a0c14723c */ /* 0x000fe20000001814 */
[----:B--2---:R-:W2:Y:S01]  /*16e90*/  LDSM.16.M88.4 R24, [R204+0x5000] ;  /* 0x00500000cc18783b */ /* 0x004ea20000000200 */
[----:B------:R-:W-:Y:S01]  /*16ea0*/  IADD3 R30, R2, 0x9, RZ ;  /* 0x00000009021e7810 */ /* 0x000fe20007ffe0ff */
[----:B------:R-:W4:Y:S01]  /*16eb0*/  I2F R29, R31 ;  /* 0x0000001f001d7306 */ /* 0x000f220000201400 */
[CC--:B---3--:R-:W-:Y:S01]  /*16ec0*/  FFMA.FTZ R73, R0.reuse, R28.reuse, R73 ;  /* 0x0000001c00497223 */ /* 0x0c8fe20000010049 */
[CC--:B------:R-:W-:Y:S01]  /*16ed0*/  ISETP.GE.AND P1, PT, R31.reuse, R3.reuse, PT ;  /* 0x000000031f00720c */ /* 0x0c0fe20003f26270 */
[----:B------:R-:W-:Y:S01]  /*16ee0*/  FFMA.FTZ R28, R0, R28, R75 ;  /* 0x0000001c001c7223 */ /* 0x000fe2000001004b */
[----:B------:R-:W-:Y:S01]  /*16ef0*/  ISETP.GE.AND P3, PT, R31, R134, PT ;  /* 0x000000861f00720c */ /* 0x000fe20003f66270 */
[----:B-1----:R-:W-:Y:S01]  /*16f00*/  HMMA.16816.F32 R60, R4, R76, R60 ;  /* 0x0000004c043c723c */ /* 0x002fe2000000183c */
[----:B------:R-:W-:-:S02]  /*16f10*/  ISETP.GE.AND P6, PT, R30, R3, PT ;  /* 0x000000031e00720c */ /* 0x000fc40003fc6270 */
[----:B------:R-:W1:Y:S01]  /*16f20*/  I2F R44, R30 ;  /* 0x0000001e002c7306 */ /* 0x000e620000201400 */
[----:B------:R-:W-:Y:S02]  /*16f30*/  ISETP.GE.AND P4, PT, R30, R134, PT ;  /* 0x000000861e00720c */ /* 0x000fe40003f86270 */
[----:B------:R-:W-:Y:S02]  /*16f40*/  FSEL R73, R73, -INF , !P2 ;  /* 0xff80000049497808 */ /* 0x000fe40005000000 */
[----:B------:R-:W-:Y:S01]  /*16f50*/  HMMA.16816.F32 R52, R4, R78, R52 ;  /* 0x0000004e0434723c */ /* 0x000fe20000001834 */
[-C--:B----4-:R-:W-:Y:S01]  /*16f60*/  FFMA.FTZ R68, R0, R29.reuse, R68 ;  /* 0x0000001d00447223 */ /* 0x090fe20000010044 */
[----:B------:R-:W-:Y:S01]  /*16f70*/  IADD3 R31, R2, 0x10, RZ ;  /* 0x00000010021f7810 */ /* 0x000fe20007ffe0ff */
[----:B------:R-:W-:Y:S01]  /*16f80*/  FFMA.FTZ R75, R0, R29, R70 ;  /* 0x0000001d004b7223 */ /* 0x000fe20000010046 */
[----:B------:R-:W-:Y:S01]  /*16f90*/  FSEL R70, R28, -INF , !P0 ;  /* 0xff8000001c467808 */ /* 0x000fe20004000000 */
[----:B------:R-:W3:Y:S01]  /*16fa0*/  I2F R77, R50 ;  /* 0x00000032004d7306 */ /* 0x000ee20000201400 */
[----:B------:R-:W-:-:S02]  /*16fb0*/  FSEL R68, R68, -INF , !P1 ;  /* 0xff80000044447808 */ /* 0x000fc40004800000 */
[C---:B------:R-:W-:Y:S01]  /*16fc0*/  HMMA.16816.F32 R16, R128.reuse, R132, R16 ;  /* 0x000000848010723c */ /* 0x040fe20000001810 */
[CC--:B------:R-:W-:Y:S01]  /*16fd0*/  ISETP.GE.AND P5, PT, R31.reuse, R3.reuse, PT ;  /* 0x000000031f00720c */ /* 0x0c0fe20003fa6270 */
[-C--:B-1----:R-:W-:Y:S01]  /*16fe0*/  FFMA.FTZ R69, R0, R44.reuse, R69 ;  /* 0x0000002c00457223 */ /* 0x082fe20000010045 */
[----:B------:R-:W-:Y:S01]  /*16ff0*/  IADD3 R30, R2, 0x11, RZ ;  /* 0x00000011021e7810 */ /* 0x000fe20007ffe0ff */
[----:B------:R-:W-:Y:S01]  /*17000*/  FFMA.FTZ R71, R0, R44, R71 ;  /* 0x0000002c00477223 */ /* 0x000fe20000010047 */
[-C--:B------:R-:W-:Y:S01]  /*17010*/  ISETP.GE.AND P2, PT, R31, R134.reuse, PT ;  /* 0x000000861f00720c */ /* 0x080fe20003f46270 */
[----:B------:R-:W1:Y:S01]  /*17020*/  I2F R51, R31 ;  /* 0x0000001f00337306 */ /* 0x000e620000201400 */
[C---:B------:R-:W-:Y:S01]  /*17030*/  ISETP.GE.AND P0, PT, R30.reuse, R3, PT ;  /* 0x000000031e00720c */ /* 0x040fe20003f06270 */
[----:B------:R-:W-:Y:S01]  /*17040*/  HMMA.16816.F32 R108, R128, R124, R108 ;  /* 0x0000007c806c723c */ /* 0x000fe2000000186c */
[----:B------:R-:W-:Y:S02]  /*17050*/  ISETP.GE.AND P1, PT, R30, R134, PT ;  /* 0x000000861e00720c */ /* 0x000fe40003f26270 */
[----:B------:R-:W-:-:S02]  /*17060*/  FSEL R75, R75, -INF , !P3 ;  /* 0xff8000004b4b7808 */ /* 0x000fc40005800000 */
[----:B------:R-:W-:Y:S01]  /*17070*/  FSEL R69, R69, -INF , !P6 ;  /* 0xff80000045457808 */ /* 0x000fe20007000000 */
[----:B------:R4:W4:Y:S02]  /*17080*/  I2F R46, R30 ;  /* 0x0000001e002e7306 */ /* 0x0009240000201400 */
[----:B---3--:R-:W-:Y:S01]  /*17090*/  FFMA.FTZ R54, R0, R77, R54 ;  /* 0x0000004d00367223 */ /* 0x008fe20000010036 */
[----:B--2---:R-:W-:Y:S01]  /*170a0*/  HMMA.16816.F32 R40, R4, R24, R40 ;  /* 0x000000180428723c */ /* 0x004fe20000001828 */
[C---:B------:R-:W-:Y:S02]  /*170b0*/  ISETP.GE.AND P3, PT, R50.reuse, R3, PT ;  /* 0x000000033200720c */ /* 0x040fe40003f66270 */
[----:B------:R-:W-:Y:S02]  /*170c0*/  ISETP.GE.AND P6, PT, R50, R134, PT ;  /* 0x000000863200720c */ /* 0x000fe40003fc6270 */
[----:B------:R-:W2:Y:S01]  /*170d0*/  I2F R44, R66 ;  /* 0x00000042002c7306 */ /* 0x000ea20000201400 */
[CC--:B-1----:R-:W-:Y:S01]  /*170e0*/  FFMA.FTZ R65, R0.reuse, R51.reuse, R60 ;  /* 0x0000003300417223 */ /* 0x0c2fe2000001003c */
[----:B------:R-:W-:Y:S01]  /*170f0*/  FSEL R60, R71, -INF , !P4 ;  /* 0xff800000473c7808 */ /* 0x000fe20006000000 */
[----:B------:R-:W-:Y:S01]  /*17100*/  FFMA.FTZ R62, R0, R51, R62 ;  /* 0x00000033003e7223 */ /* 0x000fe2000001003e */
[----:B------:R-:W-:Y:S01]  /*17110*/  ISETP.GE.AND P4, PT, R66, R3, PT ;  /* 0x000000034200720c */ /* 0x000fe20003f86270 */
[----:B------:R-:W-:Y:S01]  /*17120*/  FFMA.FTZ R51, R0, R77, R52 ;  /* 0x0000004d00337223 */ /* 0x000fe20000010034 */
[----:B------:R-:W-:Y:S01]  /*17130*/  IADD3 R25, R2, 0x21, RZ ;  /* 0x0000002102197810 */ /* 0x000fe20007ffe0ff */
[----:B------:R-:W-:Y:S01]  /*17140*/  HMMA.16816.F32 R92, R128, R116, R92 ;  /* 0x00000074805c723c */ /* 0x000fe2000000185c */
[----:B----4-:R-:W1:Y:S01]  /*17150*/  LDSM.16.M88.4 R28, [R215+0xa800] ;  /* 0x00a80000d71c783b */ /* 0x010e620000000200 */
[-C--:B------:R-:W-:Y:S01]  /*17160*/  FFMA.FTZ R61, R0, R46.reuse, R61 ;  /* 0x0000002e003d7223 */ /* 0x080fe2000001003d */
[----:B------:R-:W-:Y:S01]  /*17170*/  IADD3 R24, R2, 0x28, RZ ;  /* 0x0000002802187810 */ /* 0x000fe20007ffe0ff */
[C---:B------:R-:W-:Y:S01]  /*17180*/  FFMA.FTZ R63, R0.reuse, R46, R63 ;  /* 0x0000002e003f7223 */ /* 0x040fe2000001003f */
[----:B------:R-:W-:Y:S01]  /*17190*/  FSEL R51, R51, -INF , !P3 ;  /* 0xff80000033337808 */ /* 0x000fe20005800000 */
[----:B------:R-:W3:Y:S01]  /*171a0*/  I2F R52, R25 ;  /* 0x0000001900347306 */ /* 0x000ee20000201400 */
[----:B------:R-:W-:Y:S01]  /*171b0*/  FSEL R116, R61, -INF , !P0 ;  /* 0xff8000003d747808 */ /* 0x000fe20004000000 */
[----:B------:R-:W-:Y:S01]  /*171c0*/  HMMA.16816.F32 R36, R4, R26, R36 ;  /* 0x0000001a0424723c */ /* 0x000fe20000001824 */
[CC--:B--2---:R-:W-:Y:S01]  /*171d0*/  FFMA.FTZ R46, R0.reuse, R44.reuse, R53 ;  /* 0x0000002c002e7223 */ /* 0x0c4fe20000010035 */
[----:B------:R-:W-:Y:S01]  /*171e0*/  FSEL R84, R63, -INF , !P1 ;  /* 0xff8000003f547808 */ /* 0x000fe20004800000 */
[----:B------:R-:W-:Y:S01]  /*171f0*/  FFMA.FTZ R44, R0, R44, R55 ;  /* 0x0000002c002c7223 */ /* 0x000fe20000010037 */
[----:B------:R-:W-:-:S02]  /*17200*/  FSEL R55, R54, -INF , !P6 ;  /* 0xff80000036377808 */ /* 0x000fc40007000000 */
[----:B------:R-:W-:Y:S01]  /*17210*/  FSEL R46, R46, -INF , !P4 ;  /* 0xff8000002e2e7808 */ /* 0x000fe20006000000 */
[----:B------:R2:W4:Y:S01]  /*17220*/  I2F R61, R24 ;  /* 0x00000018003d7306 */ /* 0x0005220000201400 */
[CC--:B------:R-:W-:Y:S01]  /*17230*/  ISETP.GE.AND P1, PT, R25.reuse, R3.reuse, PT ;  /* 0x000000031900720c */ /* 0x0c0fe20003f26270 */
[----:B------:R-:W-:Y:S01]  /*17240*/  HMMA.16816.F32 R16, R12, R80, R16 ;  /* 0x000000500c10723c */ /* 0x000fe20000001810 */
[-C--:B------:R-:W-:Y:S02]  /*17250*/  ISETP.GE.AND P3, PT, R25, R134.reuse, PT ;  /* 0x000000861900720c */ /* 0x080fe40003f66270 */
[C---:B------:R-:W-:Y:S02]  /*17260*/  ISETP.GE.AND P6, PT, R24.reuse, R3, PT ;  /* 0x000000031800720c */ /* 0x040fe40003fc6270 */
[----:B------:R-:W-:Y:S01]  /*17270*/  ISETP.GE.AND P4, PT, R24, R134, PT ;  /* 0x000000861800720c */ /* 0x000fe20003f86270 */
[-C--:B---3--:R-:W-:Y:S01]  /*17280*/  FFMA.FTZ R178, R0, R52.reuse, R41 ;  /* 0x0000003400b27223 */ /* 0x088fe20000010029 */
[----:B------:R-:W-:Y:S01]  /*17290*/  FSEL R50, R65, -INF , !P5 ;  /* 0xff80000041327808 */ /* 0x000fe20006800000 */
[----:B------:R-:W-:Y:S01]  /*172a0*/  HMMA.16816.F32 R104, R128, R126, R104 ;  /* 0x0000007e8068723c */ /* 0x000fe20000001868 */
[----:B------:R-:W3:Y:S01]  /*172b0*/  I2F R65, R64 ;  /* 0x0000004000417306 */ /* 0x000ee20000201400 */
[----:B------:R-:W-:Y:S01]  /*172c0*/  IADD3 R53, R2, 0x29, RZ ;  /* 0x0000002902357810 */ /* 0x000fe20007ffe0ff */
[----:B------:R-:W-:Y:S01]  /*172d0*/  FFMA.FTZ R179, R0, R52, R43 ;  /* 0x0000003400b37223 */ /* 0x000fe2000001002b */
[----:B------:R-:W-:Y:S01]  /*172e0*/  FSEL R76, R62, -INF , !P2 ;  /* 0xff8000003e4c7808 */ /* 0x000fe20005000000 */
[----:B--2---:R-:W2:Y:S01]  /*172f0*/  LDSM.16.M88.4 R24, [R204+0x6000] ;  /* 0x00600000cc18783b */ /* 0x004ea20000000200 */
[----:B------:R-:W-:-:S02]  /*17300*/  ISETP.GE.AND P5, PT, R66, R134, PT ;  /* 0x000000864200720c */ /* 0x000fc40003fa6270 */
[----:B------:R-:W-:Y:S01]  /*17310*/  HMMA.16816.F32 R32, R4, R56, R32 ;  /* 0x000000380420723c */ /* 0x000fe20000001820 */
[----:B------:R-:W-:Y:S01]  /*17320*/  ISETP.GE.AND P2, PT, R64, R3, PT ;  /* 0x000000034000720c */ /* 0x000fe20003f46270 */
[-C--:B----4-:R-:W-:Y:S01]  /*17330*/  FFMA.FTZ R36, R0, R61.reuse, R36 ;  /* 0x0000003d00247223 */ /* 0x090fe20000010024 */
[----:B------:R-:W-:Y:S01]  /*17340*/  ISETP.GE.AND P0, PT, R64, R134, PT ;  /* 0x000000864000720c */ /* 0x000fe20003f06270 */
[----:B------:R-:W-:Y:S01]  /*17350*/  FFMA.FTZ R181, R0, R61, R38 ;  /* 0x0000003d00b57223 */ /* 0x000fe20000010026 */
[----:B------:R-:W-:Y:S02]  /*17360*/  IADD3 R54, R2, 0x31, RZ ;  /* 0x0000003102367810 */ /* 0x000fe40007ffe0ff */
[----:B------:R-:W-:Y:S01]  /*17370*/  FSEL R44, R44, -INF , !P5 ;  /* 0xff8000002c2c7808 */ /* 0x000fe20006800000 */
[----:B-1----:R-:W-:Y:S01]  /*17380*/  HMMA.16816.F32 R108, R12, R28, R108 ;  /* 0x0000001c0c6c723c */ /* 0x002fe2000000186c */
[----:B------:R-:W1:Y:S01]  /*17390*/  I2F R28, R53 ;  /* 0x00000035001c7306 */ /* 0x000e620000201400 */
[C---:B---3--:R-:W-:Y:S01]  /*173a0*/  FFMA.FTZ R40, R0.reuse, R65, R40 ;  /* 0x0000004100287223 */ /* 0x048fe20000010028 */
[----:B------:R-:W-:Y:S01]  /*173b0*/  ISETP.GE.AND P5, PT, R53, R3, PT ;  /* 0x000000033500720c */ /* 0x000fe20003fa6270 */
[----:B------:R-:W-:Y:S01]  /*173c0*/  FFMA.FTZ R42, R0, R65, R42 ;  /* 0x00000041002a7223 */ /* 0x000fe2000001002a */
[----:B------:R-:W-:-:S02]  /*173d0*/  FSEL R178, R178, -INF , !P1 ;  /* 0xff800000b2b27808 */ /* 0x000fc40004800000 */
[----:B------:R-:W-:Y:S01]  /*173e0*/  IADD3 R29, R2, 0x30, RZ ;  /* 0x00000030021d7810 */ /* 0x000fe20007ffe0ff */
[----:B------:R-:W-:Y:S01]  /*173f0*/  HMMA.16816.F32 R20, R4, R58, R20 ;  /* 0x0000003a0414723c */ /* 0x000fe20000001814 */
[----:B------:R-:W-:Y:S01]  /*17400*/  FSEL R176, R40, -INF , !P2 ;  /* 0xff80000028b07808 */ /* 0x000fe20005000000 */
[----:B------:R-:W3:Y:S01]  /*17410*/  I2F R52, R54 ;  /* 0x0000003600347306 */ /* 0x000ee20000201400 */
[-C--:B------:R-:W-:Y:S02]  /*17420*/  ISETP.GE.AND P2, PT, R53, R134.reuse, PT ;  /* 0x000000863500720c */ /* 0x080fe40003f46270 */
[----:B------:R-:W-:Y:S02]  /*17430*/  FSEL R180, R42, -INF , !P0 ;  /* 0xff8000002ab47808 */ /* 0x000fe40004000000 */
[C---:B------:R-:W-:Y:S01]  /*17440*/  ISETP.GE.AND P0, PT, R29.reuse, R3, PT ;  /* 0x000000031d00720c */ /* 0x040fe20003f06270 */
[C---:B------:R-:W-:Y:S01]  /*17450*/  HMMA.16816.F32 R112, R12.reuse, R82, R112 ;  /* 0x000000520c70723c */ /* 0x040fe20000001870 */
[----:B------:R-:W-:Y:S01]  /*17460*/  ISETP.GE.AND P1, PT, R29, R134, PT ;  /* 0x000000861d00720c */ /* 0x000fe20003f26270 */
[----:B------:R4:W4:Y:S01]  /*17470*/  I2F R53, R29 ;  /* 0x0000001d00357306 */ /* 0x0009220000201400 */
[-C--:B-1----:R-:W-:Y:S01]  /*17480*/  FFMA.FTZ R175, R0, R28.reuse, R37 ;  /* 0x0000001c00af7223 */ /* 0x082fe20000010025 */
[----:B------:R-:W-:Y:S01]  /*17490*/  IADD3 R38, R2, 0x39, RZ ;  /* 0x0000003902267810 */ /* 0x000fe20007ffe0ff */
[----:B------:R-:W-:Y:S01]  /*174a0*/  FFMA.FTZ R39, R0, R28, R39 ;  /* 0x0000001c00277223 */ /* 0x000fe20000010027 */
[----:B------:R-:W-:Y:S01]  /*174b0*/  FSEL R177, R36, -INF , !P6 ;  /* 0xff80000024b17808 */ /* 0x000fe20007000000 */
[----:B------:R-:W1:Y:S01]  /*174c0*/  LDSM.16.M88.4 R40, [R215+0xb000] ;  /* 0x00b00000d728783b */ /* 0x000e620000000200 */
[----:B------:R-:W-:Y:S01]  /*174d0*/  FSEL R181, R181, -INF , !P4 ;  /* 0xff800000b5b57808 */ /* 0x000fe20006000000 */
[----:B------:R-:W-:Y:S01]  /*174e0*/  HMMA.16816.F32 R104, R12, R30, R104 ;  /* 0x0000001e0c68723c */ /* 0x000fe20000001868 */
[----:B------:R-:W4:Y:S01]  /*174f0*/  I2F R36, R38 ;  /* 0x0000002600247306 */ /* 0x000f220000201400 */
[----:B------:R-:W-:Y:S01]  /*17500*/  FSEL R175, R175, -INF , !P5 ;  /* 0xff800000afaf7808 */ /* 0x000fe20006800000 */
[CC--:B---3--:R-:W-:Y:S01]  /*17510*/  FFMA.FTZ R144, R0.reuse, R52.reuse, R33 ;  /* 0x0000003400907223 */ /* 0x0c8fe20000010021 */
[----:B------:R-:W-:Y:S01]  /*17520*/  FSEL R174, R39, -INF , !P2 ;  /* 0xff80000027ae7808 */ /* 0x000fe20005000000 */
[----:B------:R-:W-:Y:S01]  /*17530*/  FFMA.FTZ R35, R0, R52, R35 ;  /* 0x0000003400237223 */ /* 0x000fe20000010023 */
[----:B------:R-:W-:-:S02]  /*17540*/  ISETP.GE.AND P6, PT, R54, R134, PT ;  /* 0x000000863600720c */ /* 0x000fc40003fc6270 */
[C---:B--2---:R-:W-:Y:S01]  /*17550*/  HMMA.16816.F32 R16, R4.reuse, R24, R16 ;  /* 0x000000180410723c */ /* 0x044fe20000001810 */
[----:B----4-:R-:W-:Y:S01]  /*17560*/  IADD3 R29, R2, 0x38, RZ ;  /* 0x00000038021d7810 */ /* 0x010fe20007ffe0ff */
[----:B------:R-:W-:Y:S01]  /*17570*/  FFMA.FTZ R32, R0, R53, R32 ;  /* 0x0000003500207223 */ /* 0x000fe20000010020 */
[----:B------:R-:W-:Y:S01]  /*17580*/  ISETP.GE.AND P2, PT, R38, R3, PT ;  /* 0x000000032600720c */ /* 0x000fe20003f46270 */
[----:B------:R-:W-:Y:S01]  /*17590*/  FFMA.FTZ R140, R0, R53, R34 ;  /* 0x00000035008c7223 */ /* 0x000fe20000010022 */
[----:B------:R2:W3:Y:S01]  /*175a0*/  I2F R37, R29 ;  /* 0x0000001d00257306 */ /* 0x0004e20000201400 */
[C---:B------:R-:W-:Y:S02]  /*175b0*/  ISETP.GE.AND P4, PT, R29.reuse, R3, PT ;  /* 0x000000031d00720c */ /* 0x040fe40003f86270 */
[----:B------:R-:W-:Y:S01]  /*175c0*/  IADD3 R24, R2, 0x40, RZ ;  /* 0x0000004002187810 */ /* 0x000fe20007ffe0ff */
[----:B------:R-:W-:Y:S01]  /*175d0*/  HMMA.16816.F32 R112, R4, R26, R112 ;  /* 0x0000001a0470723c */ /* 0x000fe20000001870 */
[----:B------:R-:W-:Y:S01]  /*175e0*/  ISETP.GE.AND P5, PT, R29, R134, PT ;  /* 0x000000861d00720c */ /* 0x000fe20003fa6270 */
[-C--:B------:R-:W-:Y:S01]  /*175f0*/  FFMA.FTZ R21, R0, R36.reuse, R21 ;  /* 0x0000002400157223 */ /* 0x080fe20000010015 */
[----:B------:R-:W-:Y:S01]  /*17600*/  FSEL R143, R32, -INF , !P0 ;  /* 0xff800000208f7808 */ /* 0x000fe20004000000 */
[----:B------:R-:W4:Y:S01]  /*17610*/  I2F R33, R24 ;  /* 0x0000001800217306 */ /* 0x000f220000201400 */
[----:B------:R-:W-:Y:S01]  /*17620*/  FFMA.FTZ R23, R0, R36, R23 ;  /* 0x0000002400177223 */ /* 0x000fe20000010017 */
[----:B------:R-:W-:-:S02]  /*17630*/  ISETP.GE.AND P0, PT, R38, R134, PT ;  /* 0x000000862600720c */ /* 0x000fc40003f06270 */
[----:B------:R-:W-:Y:S01]  /*17640*/  IADD3 R34, R2, 0x41, RZ ;  /* 0x0000004102227810 */ /* 0x000fe20007ffe0ff */
[C---:B------:R-:W-:Y:S01]  /*17650*/  HMMA.16816.F32 R100, R128.reuse, R120, R100 ;  /* 0x000000788064723c */ /* 0x040fe20000001864 */
        /* <DEDUP_REMOVED lines=10> */
[-C--:B----4-:R-:W-:Y:S01]  /*17700*/  FFMA.FTZ R161, R0, R33.reuse, R16 ;  /* 0x0000002100a17223 */ /* 0x090fe20000010010 */
        /* <DEDUP_REMOVED lines=11> */
[-C--:B---3--:R-:W-:Y:S01]  /*177c0*/  FFMA.FTZ R162, R0, R32.reuse, R17 ;  /* 0x0000002000a27223 */ /* 0x088fe20000010011 */
[----:B------:R-:W-:Y:S01]  /*177d0*/  FSEL R144, R144, -INF , !P3 ;  /* 0xff80000090907808 */ /* 0x000fe20005800000 */
[----:B------:R-:W-:Y:S01]  /*177e0*/  FFMA.FTZ R19, R0, R32, R19 ;  /* 0x0000002000137223 */ /* 0x000fe20000010013 */
[CC--:B------:R-:W-:Y:S01]  /*177f0*/  ISETP.GE.AND P3, PT, R24.reuse, R134.reuse, PT ;  /* 0x000000861800720c */ /* 0x0c0fe20003f66270 */
[----:B-1----:R-:W-:Y:S01]  /*17800*/  HMMA.16816.F32 R100, R12, R40, R100 ;  /* 0x000000280c64723c */ /* 0x002fe20000001864 */
[----:B------:R-:W-:Y:S01]  /*17810*/  ISETP.GE.AND P1, PT, R24, R3, PT ;  /* 0x000000031800720c */ /* 0x000fe20003f26270 */
[----:B----4-:R-:W1:Y:S01]  /*17820*/  LDSM.16.M88.4 R20, [R215+0xb800] ;  /* 0x00b80000d714783b */ /* 0x010e620000000200 */
[----:B------:R-:W-:Y:S01]  /*17830*/  FSEL R158, R18, -INF , !P3 ;  /* 0xff800000129e7808 */ /* 0x000fe20005800000 */
[-C--:B------:R-:W-:Y:S01]  /*17840*/  FFMA.FTZ R112, R0, R35.reuse, R112 ;  /* 0x0000002300707223 */ /* 0x080fe20000010070 */
[----:B------:R-:W-:Y:S01]  /*17850*/  ISETP.GE.AND P4, PT, R34, R134, PT ;  /* 0x000000862200720c */ /* 0x000fe20003f86270 */
[----:B------:R-:W-:Y:S01]  /*17860*/  FFMA.FTZ R114, R0, R35, R114 ;  /* 0x0000002300727223 */ /* 0x000fe20000010072 */
[----:B------:R-:W-:Y:S01]  /*17870*/  ISETP.GE.AND P0, PT, R37, R3, PT ;  /* 0x000000032500720c */ /* 0x000fe20003f06270 */
[----:B------:R-:W3:Y:S01]  /*17880*/  LDSM.16.M88.4 R24, [R204+0x7000] ;  /* 0x00700000cc18783b */ /* 0x000ee20000000200 */
[----:B------:R-:W-:Y:S01]  /*17890*/  IADD3 R17, R2, 0x51, RZ ;  /* 0x0000005102117810 */ /* 0x000fe20007ffe0ff */
[-C--:B--2---:R-:W-:Y:S01]  /*178a0*/  FFMA.FTZ R113, R0, R16.reuse, R113 ;  /* 0x0000001000717223 */ /* 0x084fe20000010071 */
[----:B------:R-:W-:Y:S01]  /*178b0*/  IADD3 R18, R2, 0x58, RZ ;  /* 0x0000005802127810 */ /* 0x000fe20007ffe0ff */
[----:B------:R-:W-:Y:S01]  /*178c0*/  FFMA.FTZ R115, R0, R16, R115 ;  /* 0x0000001000737223 */ /* 0x000fe20000010073 */
[----:B------:R-:W-:Y:S01]  /*178d0*/  HMMA.16816.F32 R108, R4, R28, R108 ;  /* 0x0000001c046c723c */ /* 0x000fe2000000186c */
[----:B------:R-:W-:Y:S01]  /*178e0*/  FSEL R159, R19, -INF , !P4 ;  /* 0xff800000139f7808 */ /* 0x000fe20006000000 */
[----:B------:R-:W2:Y:S01]  /*178f0*/  I2F R28, R17 ;  /* 0x00000011001c7306 */ /* 0x000ea20000201400 */
[----:B------:R-:W-:-:S02]  /*17900*/  FSEL R164, R112, -INF , !P5 ;  /* 0xff80000070a47808 */ /* 0x000fc40006800000 */
[----:B------:R-:W-:Y:S02]  /*17910*/  FSEL R160, R114, -INF , !P2 ;  /* 0xff80000072a07808 */ /* 0x000fe40005000000 */
[----:B------:R-:W-:Y:S01]  /*17920*/  FSEL R165, R113, -INF , !P0 ;  /* 0xff80000071a57808 */ /* 0x000fe20004000000 */
[----:B------:R-:W-:Y:S01]  /*17930*/  HMMA.16816.F32 R96, R12, R42, R96 ;  /* 0x0000002a0c60723c */ /* 0x000fe20000001860 */
[CC--:B------:R-:W-:Y:S01]  /*17940*/  ISETP.GE.AND P4, PT, R17.reuse, R3.reuse, PT ;  /* 0x000000031100720c */ /* 0x0c0fe20003f86270 */
[----:B------:R4:W-:Y:S01]  /*17950*/  I2F R29, R18 ;  /* 0x00000012001d7306 */ /* 0x0009e20000201400 */
[-C--:B------:R-:W-:Y:S02]  /*17960*/  ISETP.GE.AND P5, PT, R17, R134.reuse, PT ;  /* 0x000000861100720c */ /* 0x080fe40003fa6270 */
[CC--:B------:R-:W-:Y:S02]  /*17970*/  ISETP.GE.AND P2, PT, R18.reuse, R3.reuse, PT ;  /* 0x000000031200720c */ /* 0x0c0fe40003f46270 */
[----:B------:R-:W-:Y:S01]  /*17980*/  ISETP.GE.AND P0, PT, R18, R134, PT ;  /* 0x000000861200720c */ /* 0x000fe20003f06270 */
[----:B------:R-:W-:Y:S01]  /*17990*/  HMMA.16816.F32 R104, R4, R30, R104 ;  /* 0x0000001e0468723c */ /* 0x000fe20000001868 */
[----:B------:R-:W-:-:S02]  /*179a0*/  ISETP.GE.AND P6, PT, R34, R3, PT ;  /* 0x000000032200720c */ /* 0x000fc40003fc6270 */
[----:B------:R-:W-:Y:S02]  /*179b0*/  IADD3 R34, R2, 0x50, RZ ;  /* 0x0000005002227810 */ /* 0x000fe40007ffe0ff */
[----:B------:R-:W-:Y:S02]  /*179c0*/  FSEL R161, R161, -INF , !P1 ;  /* 0xff800000a1a17808 */ /* 0x000fe40004800000 */
[----:B------:R-:W3:Y:S01]  /*179d0*/  I2F R33, R34 ;  /* 0x0000002200217306 */ /* 0x000ee20000201400 */
[----:B------:R-:W-:Y:S01]  /*179e0*/  ISETP.GE.AND P1, PT, R37, R134, PT ;  /* 0x000000862500720c */ /* 0x000fe20003f26270 */
[-C--:B--2---:R-:W-:Y:S01]  /*179f0*/  FFMA.FTZ R109, R0, R28.reuse, R109 ;  /* 0x0000001c006d7223 */ /* 0x084fe2000001006d */
[----:B----4-:R-:W2:Y:S01]  /*17a00*/  LDSM.16.M88.4 R16, [R204+0x7800] ;  /* 0x00780000cc10783b */ /* 0x010ea20000000200 */
[----:B------:R-:W-:Y:S01]  /*17a10*/  ISETP.GE.AND P3, PT, R34, R3, PT ;  /* 0x000000032200720c */ /* 0x000fe20003f66270 */
[----:B------:R-:W-:Y:S01]  /*17a20*/  FFMA.FTZ R111, R0, R28, R111 ;  /* 0x0000001c006f7223 */ /* 0x000fe2000001006f */
[----:B-1----:R-:W-:Y:S01]  /*17a30*/  HMMA.16816.F32 R92, R12, R20, R92 ;  /* 0x000000140c5c723c */ /* 0x002fe2000000185c */
[----:B------:R-:W-:Y:S01]  /*17a40*/  IADD3 R30, R2, 0x59, RZ ;  /* 0x00000059021e7810 */ /* 0x000fe20007ffe0ff */
[----:B------:R-:W-:-:S04]  /*17a50*/  DEPBAR.LE SB0, 0x0 ;  /* 0x000080000000791a */ /* 0x000fc80000000000 */
[----:B------:R-:W-:Y:S02]  /*17a60*/  FSEL R167, R115, -INF , !P1 ;  /* 0xff80000073a77808 */ /* 0x000fe40004800000 */
[----:B------:R-:W-:Y:S01]  /*17a70*/  HMMA.16816.F32 R88, R12, R22, R88 ;  /* 0x000000160c58723c */ /* 0x000fe20000001858 */
[----:B------:R-:W-:Y:S01]  /*17a80*/  ISETP.GE.AND P1, PT, R30, R3, PT ;  /* 0x000000031e00720c */ /* 0x000fe20003f26270 */
[----:B---3--:R-:W-:Y:S01]  /*17a90*/  FFMA.FTZ R108, R0, R33, R108 ;  /* 0x00000021006c7223 */ /* 0x008fe2000001006c */
[----:B------:R-:W-:Y:S01]  /*17aa0*/  IADD3 R28, R2, 0x68, RZ ;  /* 0x00000068021c7810 */ /* 0x000fe20007ffe0ff */
[----:B------:R-:W-:Y:S01]  /*17ab0*/  FFMA.FTZ R104, R0, R29, R104 ;  /* 0x0000001d00687223 */ /* 0x000fe20000010068 */
[----:B------:R-:W-:Y:S01]  /*17ac0*/  IADD3 R31, R2, 0x60, RZ ;  /* 0x00000060021f7810 */ /* 0x000fe20007ffe0ff */
[----:B------:R-:W-:Y:S01]  /*17ad0*/  FFMA.FTZ R110, R0, R33, R110 ;  /* 0x00000021006e7223 */ /* 0x000fe2000001006e */
[----:B------:R-:W-:Y:S01]  /*17ae0*/  FSEL R170, R108, -INF , !P3 ;  /* 0xff8000006caa7808 */ /* 0x000fe20005800000 */
[----:B------:R-:W-:Y:S01]  /*17af0*/  HMMA.16816.F32 R100, R4, R24, R100 ;  /* 0x000000180464723c */ /* 0x000fe20000001864 */
[----:B------:R1:W3:Y:S01]  /*17b00*/  I2F R24, R30 ;  /* 0x0000001e00187306 */ /* 0x0002e20000201400 */
[----:B------:R-:W-:Y:S01]  /*17b10*/  ISETP.GE.AND P3, PT, R30, R134, PT ;  /* 0x000000861e00720c */ /* 0x000fe20003f66270 */
[----:B------:R-:W-:Y:S01]  /*17b20*/  FFMA.FTZ R106, R0, R29, R106 ;  /* 0x0000001d006a7223 */ /* 0x000fe2000001006a */
[----:B------:R-:W-:-:S02]  /*17b30*/  IADD3 R13, R2, 0x70, RZ ;  /* 0x00000070020d7810 */ /* 0x000fc40007ffe0ff */
[----:B------:R-:W-:Y:S02]  /*17b40*/  FSEL R172, R111, -INF , !P5 ;  /* 0xff8000006fac7808 */ /* 0x000fe40006800000 */
[C---:B------:R-:W-:Y:S01]  /*17b50*/  HMMA.16816.F32 R96, R4.reuse, R26, R96 ;  /* 0x0000001a0460723c */ /* 0x040fe20000001860 */
[----:B------:R-:W4:Y:S01]  /*17b60*/  I2F R21, R28 ;  /* 0x0000001c00157306 */ /* 0x000f220000201400 */
[----:B------:R-:W-:Y:S02]  /*17b70*/  FSEL R168, R104, -INF , !P2 ;  /* 0xff80000068a87808 */ /* 0x000fe40005000000 */
[----:B------:R-:W-:Y:S02]  /*17b80*/  FSEL R162, R162, -INF , !P6 ;  /* 0xff800000a2a27808 */ /* 0x000fe40007000000 */
[----:B------:R-:W-:Y:S02]  /*17b90*/  ISETP.GE.AND P6, PT, R34, R134, PT ;  /* 0x000000862200720c */ /* 0x000fe40003fc6270 */
[C---:B------:R-:W-:Y:S01]  /*17ba0*/  IADD3 R26, R2.reuse, 0x69, RZ ;  /* 0x00000069021a7810 */ /* 0x040fe20007ffe0ff */
[----:B------:R-:W-:Y:S01]  /*17bb0*/  I2F R15, R13 ;  /* 0x0000000d000f7306 */ /* 0x000fe20000201400 */
[----:B-1----:R-:W-:Y:S01]  /*17bc0*/  IADD3 R30, R2, 0x61, RZ ;  /* 0x00000061021e7810 */ /* 0x002fe20007ffe0ff */
[-C--:B---3--:R-:W-:Y:S01]  /*17bd0*/  FFMA.FTZ R105, R0, R24.reuse, R105 ;  /* 0x0000001800697223 */ /* 0x088fe20000010069 */
[----:B------:R-:W-:Y:S01]  /*17be0*/  FSEL R173, R110, -INF , !P6 ;  /* 0xff8000006ead7808 */ /* 0x000fe20007000000 */
[----:B--2---:R-:W-:Y:S01]  /*17bf0*/  HMMA.16816.F32 R92, R4, R16, R92 ;  /* 0x00000010045c723c */ /* 0x004fe2000000185c */
[----:B------:R-:W-:Y:S01]  /*17c00*/  ISETP.GE.AND P5, PT, R30, R3, PT ;  /* 0x000000031e00720c */ /* 0x000fe20003fa6270 */
[----:B------:R-:W-:Y:S01]  /*17c10*/  FFMA.FTZ R107, R0, R24, R107 ;  /* 0x00000018006b7223 */ /* 0x000fe2000001006b */
[----:B------:R-:W-:Y:S01]  /*17c20*/  ISETP.GE.AND P2, PT, R30, R134, PT ;  /* 0x000000861e00720c */ /* 0x000fe20003f46270 */
[----:B------:R-:W1:Y:S01]  /*17c30*/  I2F R20, R30 ;  /* 0x0000001e00147306 */ /* 0x000e620000201400 */
[----:B------:R-:W-:-:S02]  /*17c40*/  FSEL R166, R105, -INF , !P1 ;  /* 0xff80000069a67808 */ /* 0x000fc40004800000 */
[----:B------:R-:W-:Y:S01]  /*17c50*/  IADD3 R16, R2, 0x71, RZ ;  /* 0x0000007102107810 */ /* 0x000fe20007ffe0ff */
[----:B------:R-:W-:Y:S01]  /*17c60*/  HMMA.16816.F32 R88, R4, R18, R88 ;  /* 0x000000120458723c */ /* 0x000fe20000001858 */
[----:B------:R-:W-:Y:S02]  /*17c70*/  ISETP.GE.AND P1, PT, R28, R134, PT ;  /* 0x000000861c00720c */ /* 0x000fe40003f26270 */
[CC--:B----4-:R-:W-:Y:S01]  /*17c80*/  FFMA.FTZ R98, R0.reuse, R21.reuse, R98 ;  /* 0x0000001500627223 */ /* 0x0d0fe20000010062 */
[----:B------:R-:W2:Y:S01]  /*17c90*/  I2F R14, R16 ;  /* 0x00000010000e7306 */ /* 0x000ea20000201400 */
[----:B------:R-:W-:Y:S01]  /*17ca0*/  FSEL R169, R109, -INF , !P4 ;  /* 0xff8000006da97808 */ /* 0x000fe20006000000 */
[----:B------:R-:W-:Y:S01]  /*17cb0*/  FFMA.FTZ R96, R0, R21, R96 ;  /* 0x0000001500607223 */ /* 0x000fe20000010060 */
[C---:B------:R-:W-:Y:S02]  /*17cc0*/  IADD3 R6, R2.reuse, 0x78, RZ ;  /* 0x0000007802067810 */ /* 0x040fe40007ffe0ff */
[----:B------:R-:W-:-:S02]  /*17cd0*/  IADD3 R4, R2, 0x79, RZ ;  /* 0x0000007902047810 */ /* 0x000fc40007ffe0ff */
[----:B------:R-:W-:Y:S01]  /*17ce0*/  FSEL R155, R98, -INF , !P1 ;  /* 0xff800000629b7808 */ /* 0x000fe20004800000 */
[----:B------:R-:W3:Y:S01]  /*17cf0*/  I2F R5, R6 ;  /* 0x0000000600057306 */ /* 0x000ee20000201400 */
[-C--:B-1----:R-:W-:Y:S01]  /*17d00*/  FFMA.FTZ R101, R0, R20.reuse, R101 ;  /* 0x0000001400657223 */ /* 0x082fe20000010065 */
[----:B------:R-:W-:Y:S01]  /*17d10*/  ISETP.GE.AND P1, PT, R6, R3, PT ;  /* 0x000000030600720c */ /* 0x000fe20003f26270 */
[----:B------:R-:W-:Y:S01]  /*17d20*/  FFMA.FTZ R103, R0, R20, R103 ;  /* 0x0000001400677223 */ /* 0x000fe20000010067 */
[----:B------:R-:W-:Y:S01]  /*17d30*/  FSEL R171, R106, -INF , !P0 ;  /* 0xff8000006aab7808 */ /* 0x000fe20004000000 */
[CC--:B------:R-:W-:Y:S01]  /*17d40*/  FFMA.FTZ R94, R0.reuse, R15.reuse, R94 ;  /* 0x0000000f005e7223 */ /* 0x0c0fe2000001005e */
[----:B------:R-:W-:Y:S01]  /*17d50*/  FSEL R153, R101, -INF , !P5 ;  /* 0xff80000065997808 */ /* 0x000fe20006800000 */
[C---:B------:R-:W-:Y:S01]  /*17d60*/  FFMA.FTZ R92, R0.reuse, R15, R92 ;  /* 0x0000000f005c7223 */ /* 0x040fe2000001005c */
[----:B------:R-:W1:Y:S01]  /*17d70*/  I2F R25, R31 ;  /* 0x0000001f00197306 */ /* 0x000e620000201400 */
[----:B------:R-:W-:Y:S01]  /*17d80*/  FSEL R156, R103, -INF , !P2 ;  /* 0xff800000679c7808 */ /* 0x000fe20005000000 */
[C---:B--2---:R-:W-:Y:S01]  /*17d90*/  FFMA.FTZ R66, R0.reuse, R14, R93 ;  /* 0x0000000e00427223 */ /* 0x044fe2000001005d */
[----:B------:R-:W-:Y:S01]  /*17da0*/  ISETP.GE.AND P5, PT, R13, R134, PT ;  /* 0x000000860d00720c */ /* 0x000fe20003fa6270 */
[----:B------:R-:W-:Y:S01]  /*17db0*/  FFMA.FTZ R95, R0, R14, R95 ;  /* 0x0000000e005f7223 */ /* 0x000fe2000001005f */
[----:B------:R-:W-:-:S02]  /*17dc0*/  ISETP.GE.AND P2, PT, R16, R3, PT ;  /* 0x000000031000720c */ /* 0x000fc40003f46270 */
[----:B------:R-:W-:Y:S01]  /*17dd0*/  FSEL R139, R94, -INF , !P5 ;  /* 0xff8000005e8b7808 */ /* 0x000fe20006800000 */
[----:B------:R-:W2:Y:S01]  /*17de0*/  I2F R12, R26 ;  /* 0x0000001a000c7306 */ /* 0x000ea20000201400 */
[-C--:B---3--:R-:W-:Y:S01]  /*17df0*/  FFMA.FTZ R88, R0, R5.reuse, R88 ;  /* 0x0000000500587223 */ /* 0x088fe20000010058 */
[----:B------:R-:W-:Y:S01]  /*17e00*/  FSEL R66, R66, -INF , !P2 ;  /* 0xff80000042427808 */ /* 0x000fe20005000000 */
[----:B------:R-:W-:Y:S01]  /*17e10*/  FFMA.FTZ R90, R0, R5, R90 ;  /* 0x00000005005a7223 */ /* 0x000fe2000001005a */
[----:B------:R-:W-:Y:S01]  /*17e20*/  ISETP.GE.AND P5, PT, R4, R3, PT ;  /* 0x000000030400720c */ /* 0x000fe20003fa6270 */
[----:B------:R-:W-:Y:S01]  /*17e30*/  FFMA.FTZ R5, R0, R67, R74 ;  /* 0x0000004300057223 */ /* 0x000fe2000001004a */
[-C--:B------:R-:W-:Y:S02]  /*17e40*/  ISETP.GE.AND P2, PT, R4, R134.reuse, PT ;  /* 0x000000860400720c */ /* 0x080fe40003f46270 */
[----:B------:R3:W4:Y:S01]  /*17e50*/  I2F R62, R4 ;  /* 0x00000004003e7306 */ /* 0x0007220000201400 */
[C---:B-1----:R-:W-:Y:S01]  /*17e60*/  FFMA.FTZ R100, R0.reuse, R25, R100 ;  /* 0x0000001900647223 */ /* 0x042fe20000010064 */
[C---:B------:R-:W-:Y:S01]  /*17e70*/  ISETP.GE.AND P6, PT, R31.reuse, R3, PT ;  /* 0x000000031f00720c */ /* 0x040fe20003fc6270 */
[----:B------:R-:W-:Y:S01]  /*17e80*/  FFMA.FTZ R102, R0, R25, R102 ;  /* 0x0000001900667223 */ /* 0x000fe20000010066 */
[----:B------:R-:W-:-:S02]  /*17e90*/  ISETP.GE.AND P4, PT, R31, R134, PT ;  /* 0x000000861f00720c */ /* 0x000fc40003f86270 */
[----:B------:R-:W-:Y:S02]  /*17ea0*/  ISETP.GE.AND P0, PT, R28, R3, PT ;  /* 0x000000031c00720c */ /* 0x000fe40003f06270 */
[----:B------:R-:W-:Y:S01]  /*17eb0*/  FSEL R163, R107, -INF , !P3 ;  /* 0xff8000006ba37808 */ /* 0x000fe20005800000 */
[-C--:B--2---:R-:W-:Y:S01]  /*17ec0*/  FFMA.FTZ R97, R0, R12.reuse, R97 ;  /* 0x0000000c00617223 */ /* 0x084fe20000010061 */
[----:B------:R-:W-:Y:S01]  /*17ed0*/  FSEL R154, R100, -INF , !P6 ;  /* 0xff800000649a7808 */ /* 0x000fe20007000000 */
[----:B------:R-:W-:Y:S01]  /*17ee0*/  FFMA.FTZ R99, R0, R12, R99 ;  /* 0x0000000c00637223 */ /* 0x000fe20000010063 */
[----:B------:R-:W-:Y:S02]  /*17ef0*/  FSEL R157, R102, -INF , !P4 ;  /* 0xff800000669d7808 */ /* 0x000fe40006000000 */
[----:B------:R-:W-:Y:S01]  /*17f00*/  FSEL R152, R96, -INF , !P0 ;  /* 0xff80000060987808 */ /* 0x000fe20004000000 */
[----:B---3--:R-:W-:Y:S01]  /*17f10*/  FFMA.FTZ R4, R0, R67, R72 ;  /* 0x0000004300047223 */ /* 0x008fe20000010048 */
[----:B------:R-:W-:Y:S01]  /*17f20*/  FSEL R67, R88, -INF , !P1 ;  /* 0xff80000058437808 */ /* 0x000fe20004800000 */
[-C--:B----4-:R-:W-:Y:S01]  /*17f30*/  FFMA.FTZ R65, R0, R62.reuse, R89 ;  /* 0x0000003e00417223 */ /* 0x090fe20000010059 */
[----:B------:R-:W-:Y:S01]  /*17f40*/  BAR.SYNC.DEFER_BLOCKING 0x0 ;  /* 0x0000000000007b1d */ /* 0x000fe20000010000 */
[----:B------:R-:W-:Y:S01]  /*17f50*/  ISETP.GT.AND P1, PT, R240, R227, PT ;  /* 0x000000e3f000720c */ /* 0x000fe20003f24270 */
[----:B------:R-:W-:Y:S01]  /*17f60*/  FFMA.FTZ R62, R0, R62, R91 ;  /* 0x0000003e003e7223 */ /* 0x000fe2000001005b */
[----:B------:R-:W-:-:S02]  /*17f70*/  ISETP.GE.AND P3, PT, R26, R3, PT ;  /* 0x000000031a00720c */ /* 0x000fc40003f66270 */
[-C--:B------:R-:W-:Y:S02]  /*17f80*/  ISETP.GE.AND P6, PT, R26, R134.reuse, PT ;  /* 0x000000861a00720c */ /* 0x080fe40003fc6270 */
[----:B------:R-:W-:Y:S02]  /*17f90*/  ISETP.GE.AND P4, PT, R13, R3, PT ;  /* 0x000000030d00720c */ /* 0x000fe40003f86270 */
[----:B------:R-:W-:Y:S02]  /*17fa0*/  ISETP.GE.AND P0, PT, R16, R134, PT ;  /* 0x000000861000720c */ /* 0x000fe40003f06270 */
        /* <DEDUP_REMOVED lines=77> */
.L_x_4271:
[----:B------:R-:W2:Y:S02]  /*18480*/  LD.E R8, [R10.64+0x38] ;  /* 0x000038060a087980 */ /* 0x000ea4000c101900 */
[----:B--2---:R-:W-:-:S04]  /*18490*/  LEA R8, -R8, RZ, 0x7 ;  /* 0x000000ff08087211 */ /* 0x004fc800078e39ff */
[----:B------:R-:W-:Y:S02]  /*184a0*/  SHF.R.S32.HI R6, RZ, 0x1f, R8 ;  /* 0x0000001fff067819 */ /* 0x000fe40000011408 */
.L_x_4272:
[----:B------:R-:W-:Y:S05]  /*184b0*/  BSYNC B0 ;  /* 0x0000000000007941 */ /* 0x000fea0003800000 */
.L_x_4270:
        /* <DEDUP_REMOVED lines=129> */
.L_x_4269:
[----:B------:R-:W-:Y:S05]  /*18cd0*/  BSYNC B1 ;  /* 0x0000000000017941 */ /* 0x000fea0003800000 */
.L_x_4268:
        /* <DEDUP_REMOVED lines=105> */
[----:B------:R-:W-:Y:S01]  /*19370*/  MUFU.EX2 R59, R59 ;  /* 0x0000003b003b7308 */ /* 0x000fe20000000800 */
[-C--:B------:R-:W-:Y:S02]  /*19380*/  FFMA.FTZ R47, R55, R64.reuse, -R63 ;  /* 0x00000040372f7223 */ /* 0x080fe4000001083f */
[-C--:B------:R-:W-:Y:S02]  /*19390*/  FFMA.FTZ R55, R50, R64.reuse, -R135 ;  /* 0x0000004032377223 */ /* 0x080fe40000010887 */
[-CC-:B------:R-:W-:Y:S02]  /*193a0*/  FFMA.FTZ R54, R76, R64.reuse, -R63.reuse ;  /* 0x000000404c367223 */ /* 0x180fe4000001083f */
[-C--:B------:R-:W-:Y:S01]  /*193b0*/  FFMA.FTZ R49, R84, R64.reuse, -R63 ;  /* 0x0000004054317223 */ /* 0x080fe2000001083f */
        /* <DEDUP_REMOVED lines=453> */
.L_x_4275:
[----:B------:R-:W2:Y:S02]  /*1b010*/  LD.E R4, [R10.64+0x40] ;  /* 0x000040060a047980 */ /* 0x000ea4000c101900 */
[----:B--2---:R-:W-:-:S04]  /*1b020*/  LEA R4, -R4, RZ, 0x7 ;  /* 0x000000ff04047211 */ /* 0x004fc800078e39ff */
[----:B------:R-:W-:Y:S02]  /*1b030*/  SHF.R.S32.HI R2, RZ, 0x1f, R4 ;  /* 0x0000001fff027819 */ /* 0x000fe40000011404 */
.L_x_4276:
[----:B------:R-:W-:Y:S05]  /*1b040*/  BSYNC B0 ;  /* 0x0000000000007941 */ /* 0x000fea0003800000 */
.L_x_4274:
        /* <DEDUP_REMOVED lines=137> */
[----:B------:R-:W1:Y:S04]  /*1b8e0*/  LDSM.16.M88.4 R36, [R221+0x5000] ;  /* 0x00500000dd24783b */ /* 0x000e680000000200 */
[----:B--2---:R-:W2:Y:S04]  /*1b8f0*/  LDSM.16.M88.4 R28, [R221+0x5800] ;  /* 0x00580000dd1c783b */ /* 0x004ea80000000200 */
[----:B---3--:R-:W3:Y:S04]  /*1b900*/  LDSM.16.M88.4 R20, [R221+0x6000] ;  /* 0x00600000dd14783b */ /* 0x008ee80000000200 */
[----:B----4-:R-:W4:Y:S04]  /*1b910*/  LDSM.16.M88.4 R12, [R221+0x6800] ;  /* 0x00680000dd0c783b */ /* 0x010f280000000200 */
[----:B------:R-:W1:Y:S04]  /*1b920*/  LDSM.16.M88.4 R152, [R221+0x7000] ;  /* 0x00700000dd98783b */ /* 0x000e680000000200 */
[----:B------:R-:W2:Y:S01]  /*1b930*/  LDSM.16.M88.4 R136, [R221+0x7800] ;  /* 0x00780000dd88783b */ /* 0x000ea20000000200 */
[C---:B-----5:R-:W-:Y:S03]  /*1b940*/  HMMA.16816.F32 R56, R144.reuse, R52, RZ ;  /* 0x000000349038723c */ /* 0x060fe600000018ff */
[----:B------:R-:W5:Y:S04]  /*1b950*/  LDSM.16.M88.4 R8, [R211] ;  /* 0x00000000d308783b */ /* 0x000f680000000200 */
[----:B------:R-:W2:Y:S01]  /*1b960*/  LDSM.16.M88.4 R64, [R210] ;  /* 0x00000000d240783b */ /* 0x000ea20000000200 */
[C---:B------:R-:W-:Y:S03]  /*1b970*/  HMMA.16816.F32 R52, R144.reuse, R54, RZ ;  /* 0x000000369034723c */ /* 0x040fe600000018ff */
[----:B------:R-:W2:Y:S04]  /*1b980*/  LDSM.16.M88.4 R60, [R209] ;  /* 0x00000000d13c783b */ /* 0x000ea80000000200 */
[----:B------:R-:W-:Y:S01]  /*1b990*/  LDSM.16.M88.4 R168, [R207] ;  /* 0x00000000cfa8783b */ /* 0x000fe20000000200 */
[C---:B------:R-:W-:Y:S03]  /*1b9a0*/  HMMA.16816.F32 R48, R144.reuse, R44, RZ ;  /* 0x0000002c9030723c */ /* 0x040fe600000018ff */
[----:B------:R-:W-:Y:S04]  /*1b9b0*/  LDSM.16.M88.4 R164, [R206] ;  /* 0x00000000cea4783b */ /* 0x000fe80000000200 */
[----:B------:R-:W-:Y:S01]  /*1b9c0*/  LDSM.16.M88.4 R160, [R205] ;  /* 0x00000000cda0783b */ /* 0x000fe20000000200 */
[----:B------:R-:W-:Y:S03]  /*1b9d0*/  HMMA.16816.F32 R44, R144, R46, RZ ;  /* 0x0000002e902c723c */ /* 0x000fe600000018ff */
[----:B------:R-:W-:Y:S04]  /*1b9e0*/  LDSM.16.M88.4 R172, [R221+0xb000] ;  /* 0x00b00000ddac783b */ /* 0x000fe80000000200 */
[----:B------:R-:W2:Y:S01]  /*1b9f0*/  S2R R2, SR_TID.X ;  /* 0x0000000000027919 */ /* 0x000ea20000002100 */
[C---:B-1----:R-:W-:Y:S03]  /*1ba00*/  HMMA.16816.F32 R56, R140.reuse, R4, R56 ;  /* 0x000000048c38723c */ /* 0x042fe60000001838 */
[----:B------:R-:W0:Y:S05]  /*1ba10*/  LDGDEPBAR ;  /* 0x00000000000079af */ /* 0x000e2a0000000000 */
[----:B------:R-:W-:Y:S01]  /*1ba20*/  HMMA.16816.F32 R52, R140, R6, R52 ;  /* 0x000000068c34723c */ /* 0x000fe20000001834 */
[----:B------:R-:W1:Y:S07]  /*1ba30*/  LDSM.16.M88.4 R4, [R208] ;  /* 0x00000000d004783b */ /* 0x000e6e0000000200 */
[----:B------:R-:W-:Y:S01]  /*1ba40*/  HMMA.16816.F32 R40, R144, R36, RZ ;  /* 0x000000249028723c */ /* 0x000fe200000018ff */
[----:B--2---:R-:W-:-:S07]  /*1ba50*/  IMAD.SHL.U32 R2, R2, 0x2, RZ ;  /* 0x0000000202027824 */ /* 0x004fce00078e00ff */
        /* <DEDUP_REMOVED lines=12> */
[C---:B-----5:R-:W-:Y:S08]  /*1bb20*/  HMMA.16816.F32 R48, R140.reuse, R8, R48 ;  /* 0x000000088c30723c */ /* 0x060ff00000001830 */
[C---:B------:R-:W-:Y:S01]  /*1bb30*/  HMMA.16816.F32 R44, R140.reuse, R10, R44 ;  /* 0x0000000a8c2c723c */ /* 0x040fe2000000182c */
[----:B------:R-:W2:Y:S07]  /*1bb40*/  LDSM.16.M88.4 R8, [R218] ;  /* 0x00000000da08783b */ /* 0x000eae0000000200 */
[C---:B------:R-:W-:Y:S08]  /*1bb50*/  HMMA.16816.F32 R40, R140.reuse, R64, R40 ;  /* 0x000000408c28723c */ /* 0x040ff00000001828 */
[C---:B------:R-:W-:Y:S01]  /*1bb60*/  HMMA.16816.F32 R36, R140.reuse, R66, R36 ;  /* 0x000000428c24723c */ /* 0x040fe20000001824 */
[----:B------:R-:W3:Y:S07]  /*1bb70*/  LDSM.16.M88.4 R64, [R215+0x4800] ;  /* 0x00480000d740783b */ /* 0x000eee0000000200 */
[C---:B------:R-:W-:Y:S08]  /*1bb80*/  HMMA.16816.F32 R32, R140.reuse, R60, R32 ;  /* 0x0000003c8c20723c */ /* 0x040ff00000001820 */
        /* <DEDUP_REMOVED lines=13> */
[----:B------:R-:W-:Y:S07]  /*1bc60*/  LDSM.16.M88.4 R164, [R204] ;  /* 0x00000000cca4783b */ /* 0x000fee0000000200 */
        /* <DEDUP_REMOVED lines=8> */
[----:B------:R-:W1:Y:S07]  /*1bcf0*/  LDSM.16.M88.4 R4, [R217] ;  /* 0x00000000d904783b */ /* 0x000e6e0000000200 */
[C---:B------:R-:W-:Y:S08]  /*1bd00*/  HMMA.16816.F32 R148, R140.reuse, R160, R148 ;  /* 0x000000a08c94723c */ /* 0x040ff00000001894 */
[----:B------:R-:W-:Y:S01]  /*1bd10*/  HMMA.16816.F32 R144, R140, R162, R144 ;  /* 0x000000a28c90723c */ /* 0x000fe20000001890 */
[----:B------:R-:W5:Y:S04]  /*1bd20*/  LDSM.16.M88.4 R160, [R204+0x800] ;  /* 0x00080000cca0783b */ /* 0x000f680000000200 */
[----:B------:R-:W1:Y:S03]  /*1bd30*/  LDSM.16.M88.4 R140, [R204+0x1000] ;  /* 0x00100000cc8c783b */ /* 0x000e660000000200 */
        /* <DEDUP_REMOVED lines=9> */
[C---:B----4-:R-:W-:Y:S08]  /*1bdd0*/  HMMA.16816.F32 R148, R8.reuse, R60, R148 ;  /* 0x0000003c0894723c */ /* 0x050ff00000001894 */
[----:B------:R-:W-:Y:S01]  /*1bde0*/  HMMA.16816.F32 R144, R8, R62, R144 ;  /* 0x0000003e0890723c */ /* 0x000fe20000001890 */
[----:B------:R-:W4:Y:S04]  /*1bdf0*/  LDSM.16.M88.4 R60, [R204+0x2800] ;  /* 0x00280000cc3c783b */ /* 0x000f280000000200 */
[----:B------:R-:W2:Y:S03]  /*1be00*/  LDSM.16.M88.4 R8, [R204+0x3000] ;  /* 0x00300000cc08783b */ /* 0x000ea60000000200 */
[C---:B-1----:R-:W-:Y:S08]  /*1be10*/  HMMA.16816.F32 R56, R4.reuse, R164, R56 ;  /* 0x000000a40438723c */ /* 0x042ff00000001838 */
[C---:B------:R-:W-:Y:S01]  /*1be20*/  HMMA.16816.F32 R52, R4.reuse, R166, R52 ;  /* 0x000000a60434723c */ /* 0x040fe20000001834 */
[----:B------:R-:W1:Y:S07]  /*1be30*/  LDSM.16.M88.4 R164, [R204+0x3800] ;  /* 0x00380000cca4783b */ /* 0x000e6e0000000200 */
[C---:B-----5:R-:W-:Y:S08]  /*1be40*/  HMMA.16816.F32 R48, R4.reuse, R160, R48 ;  /* 0x000000a00430723c */ /* 0x060ff00000001830 */
[C---:B------:R-:W-:Y:S01]  /*1be50*/  HMMA.16816.F32 R44, R4.reuse, R162, R44 ;  /* 0x000000a2042c723c */ /* 0x040fe2000000182c */
[----:B------:R-:W-:Y:S07]  /*1be60*/  LDSM.16.M88.4 R160, [R222+0x2000] ;  /* 0x00200000dea0783b */ /* 0x000fee0000000200 */
        /* <DEDUP_REMOVED lines=15> */
[C---:B-1----:R-:W-:Y:S08]  /*1bf60*/  HMMA.16816.F32 R148, R4.reuse, R164, R148 ;  /* 0x000000a40494723c */ /* 0x042ff00000001894 */
[----:B------:R-:W-:Y:S01]  /*1bf70*/  HMMA.16816.F32 R144, R4, R166, R144 ;  /* 0x000000a60490723c */ /* 0x000fe20000001890 */
[----:B------:R-:W1:Y:S04]  /*1bf80*/  LDSM.16.M88.4 R4, [R221+0xa800] ;  /* 0x00a80000dd04783b */ /* 0x000e680000000200 */
[----:B------:R-:W-:Y:S03]  /*1bf90*/  LDSM.16.M88.4 R164, [R221+0xb800] ;  /* 0x00b80000dda4783b */ /* 0x000fe60000000200 */
[C---:B-----5:R-:W-:Y:S08]  /*1bfa0*/  HMMA.16816.F32 R56, R160.reuse, R140, R56 ;  /* 0x0000008ca038723c */ /* 0x060ff00000001838 */
[C---:B------:R-:W-:Y:S01]  /*1bfb0*/  HMMA.16816.F32 R52, R160.reuse, R142, R52 ;  /* 0x0000008ea034723c */ /* 0x040fe20000001834 */
[----:B------:R-:W4:Y:S07]  /*1bfc0*/  LDSM.16.M88.4 R140, [R203] ;  /* 0x00000000cb8c783b */ /* 0x000f2e0000000200 */
[C---:B--2---:R-:W-:Y:S08]  /*1bfd0*/  HMMA.16816.F32 R48, R160.reuse, R136, R48 ;  /* 0x00000088a030723c */ /* 0x044ff00000001830 */
[C---:B------:R-:W-:Y:S01]  /*1bfe0*/  HMMA.16816.F32 R44, R160.reuse, R138, R44 ;  /* 0x0000008aa02c723c */ /* 0x040fe2000000182c */
[----:B------:R-:W2:Y:S07]  /*1bff0*/  LDSM.16.M88.4 R136, [R202] ;  /* 0x00000000ca88783b */ /* 0x000eae0000000200 */
[C---:B---3--:R-:W-:Y:S08]  /*1c000*/  HMMA.16816.F32 R24, R160.reuse, R8, R24 ;  /* 0x00000008a018723c */ /* 0x048ff00000001818 */
[C---:B------:R-:W-:Y:S01]  /*1c010*/  HMMA.16816.F32 R20, R160.reuse, R10, R20 ;  /* 0x0000000aa014723c */ /* 0x040fe20000001814 */
[----:B------:R-:W3:Y:S07]  /*1c020*/  LDSM.16.M88.4 R8, [R199] ;  /* 0x00000000c708783b */ /* 0x000eee0000000200 */
[C---:B-1----:R-:W-:Y:S08]  /*1c030*/  HMMA.16816.F32 R16, R160.reuse, R4, R16 ;  /* 0x00000004a010723c */ /* 0x042ff00000001810 */
[C---:B------:R-:W-:Y:S01]  /*1c040*/  HMMA.16816.F32 R12, R160.reuse, R6, R12 ;  /* 0x00000006a00c723c */ /* 0x040fe2000000180c */
[----:B------:R-:W1:Y:S07]  /*1c050*/  LDSM.16.M88.4 R4, [R198] ;  /* 0x00000000c604783b */ /* 0x000e6e0000000200 */
[C---:B------:R-:W-:Y:S08]  /*1c060*/  HMMA.16816.F32 R40, R160.reuse, R64, R40 ;  /* 0x00000040a028723c */ /* 0x040ff00000001828 */
[----:B------:R-:W-:Y:S01]  /*1c070*/  HMMA.16816.F32 R36, R160, R66, R36 ;  /* 0x00000042a024723c */ /* 0x000fe20000001824 */
[----:B------:R-:W5:Y:S07]  /*1c080*/  LDSM.16.M88.4 R64, [R201] ;  /* 0x00000000c940783b */ /* 0x000f6e0000000200 */
[C---:B----4-:R-:W-:Y:S08]  /*1c090*/  HMMA.16816.F32 R56, R168.reuse, R140, R56 ;  /* 0x0000008ca838723c */ /* 0x050ff00000001838 */
[C---:B------:R-:W-:Y:S01]  /*1c0a0*/  HMMA.16816.F32 R52, R168.reuse, R142, R52 ;  /* 0x0000008ea834723c */ /* 0x040fe20000001834 */
[----:B------:R-:W-:Y:S07]  /*1c0b0*/  LDSM.16.M88.4 R140, [R218+0x2000] ;  /* 0x00200000da8c783b */ /* 0x000fee0000000200 */
[C---:B--2---:R-:W-:Y:S08]  /*1c0c0*/  HMMA.16816.F32 R48, R168.reuse, R136, R48 ;  /* 0x00000088a830723c */ /* 0x044ff00000001830 */
[----:B------:R-:W-:Y:S01]  /*1c0d0*/  HMMA.16816.F32 R44, R168, R138, R44 ;  /* 0x0000008aa82c723c */ /* 0x000fe2000000182c */
[----:B------:R-:W2:Y:S07]  /*1c0e0*/  LDSM.16.M88.4 R136, [R215+0x8000] ;  /* 0x00800000d788783b */ /* 0x000eae0000000200 */
[C---:B------:R-:W-:Y:S08]  /*1c0f0*/  HMMA.16816.F32 R32, R160.reuse, R60, R32 ;  /* 0x0000003ca020723c */ /* 0x040ff00000001820 */
[C---:B------:R-:W-:Y:S01]  /*1c100*/  HMMA.16816.F32 R28, R160.reuse, R62, R28 ;  /* 0x0000003ea01c723c */ /* 0x040fe2000000181c */
[----:B------:R-:W-:Y:S07]  /*1c110*/  LDSM.16.M88.4 R60, [R200] ;  /* 0x00000000c83c783b */ /* 0x000fee0000000200 */
[C---:B------:R-:W-:Y:S08]  /*1c120*/  HMMA.16816.F32 R156, R160.reuse, R172, R156 ;  /* 0x000000aca09c723c */ /* 0x040ff0000000189c */
[C---:B------:R-:W-:Y:S08]  /*1c130*/  HMMA.16816.F32 R152, R160.reuse, R174, R152 ;  /* 0x000000aea098723c */ /* 0x040ff00000001898 */
[C---:B------:R-:W-:Y:S08]  /*1c140*/  HMMA.16816.F32 R148, R160.reuse, R164, R148 ;  /* 0x000000a4a094723c */ /* 0x040ff00000001894 */
[----:B------:R-:W-:Y:S01]  /*1c150*/  HMMA.16816.F32 R144, R160, R166, R144 ;  /* 0x000000a6a090723c */ /* 0x000fe20000001890 */
[----:B------:R-:W4:Y:S04]  /*1c160*/  LDSM.16.M88.4 R160, [R196] ;  /* 0x00000000c4a0783b */ /* 0x000f280000000200 */
[----:B------:R-:W-:Y:S03]  /*1c170*/  LDSM.16.M88.4 R164, [R197] ;  /* 0x00000000c5a4783b */ /* 0x000fe60000000200 */
[C---:B---3--:R-:W-:Y:S08]  /*1c180*/  HMMA.16816.F32 R24, R168.reuse, R8, R24 ;  /* 0x00000008a818723c */ /* 0x048ff00000001818 */
[C---:B------:R-:W-:Y:S01]  /*1c190*/  HMMA.16816.F32 R20, R168.reuse, R10, R20 ;  /* 0x0000000aa814723c */ /* 0x040fe20000001814 */
[----:B------:R-:W-:Y:S07]  /*1c1a0*/  LDSM.16.M88.4 R8, [R217+0x2000] ;  /* 0x00200000d908783b */ /* 0x000fee0000000200 */
[C---:B-1----:R-:W-:Y:S08]  /*1c1b0*/  HMMA.16816.F32 R16, R168.reuse, R4, R16 ;  /* 0x00000004a810723c */ /* 0x042ff00000001810 */
[C---:B------:R-:W-:Y:S01]  /*1c1c0*/  HMMA.16816.F32 R12, R168.reuse, R6, R12 ;  /* 0x00000006a80c723c */ /* 0x040fe2000000180c */
[----:B------:R-:W1:Y:S07]  /*1c1d0*/  LDSM.16.M88.4 R4, [R204+0x4000] ;  /* 0x00400000cc04783b */ /* 0x000e6e0000000200 */
[C---:B-----5:R-:W-:Y:S08]  /*1c1e0*/  HMMA.16816.F32 R40, R168.reuse, R64, R40 ;  /* 0x00000040a828723c */ /* 0x060ff00000001828 */
[----:B------:R-:W-:Y:S01]  /*1c1f0*/  HMMA.16816.F32 R36, R168, R66, R36 ;  /* 0x00000042a824723c */ /* 0x000fe20000001824 */
[----:B------:R-:W3:Y:S07]  /*1c200*/  LDSM.16.M88.4 R64, [R215+0x8800] ;  /* 0x00880000d740783b */ /* 0x000eee0000000200 */
[----:B--2---:R-:W-:Y:S08]  /*1c210*/  HMMA.16816.F32 R56, R140, R136, R56 ;  /* 0x000000888c38723c */ /* 0x004ff00000001838 */
[C---:B----4-:R-:W-:Y:S08]  /*1c220*/  HMMA.16816.F32 R148, R168.reuse, R160, R148 ;  /* 0x000000a0a894723c */ /* 0x050ff00000001894 */
[C---:B------:R-:W-:Y:S01]  /*1c230*/  HMMA.16816.F32 R144, R168.reuse, R162, R144 ;  /* 0x000000a2a890723c */ /* 0x040fe20000001890 */
[----:B------:R-:W2:Y:S07]  /*1c240*/  LDSM.16.M88.4 R160, [R204+0x4800] ;  /* 0x00480000cca0783b */ /* 0x000eae0000000200 */
[C---:B------:R-:W-:Y:S08]  /*1c250*/  HMMA.16816.F32 R32, R168.reuse, R60, R32 ;  /* 0x0000003ca820723c */ /* 0x040ff00000001820 */
[----:B------:R-:W-:Y:S01]  /*1c260*/  HMMA.16816.F32 R28, R168, R62, R28 ;  /* 0x0000003ea81c723c */ /* 0x000fe2000000181c */
[----:B------:R-:W4:Y:S07]  /*1c270*/  LDSM.16.M88.4 R60, [R215+0x9000] ;  /* 0x00900000d73c783b */ /* 0x000f2e0000000200 */
[----:B------:R-:W-:Y:S01]  /*1c280*/  HMMA.16816.F32 R52, R140, R138, R52 ;  /* 0x0000008a8c34723c */ /* 0x000fe20000001834 */
[----:B------:R-:W-:Y:S07]  /*1c290*/  LDSM.16.M88.4 R136, [R215+0x9800] ;  /* 0x00980000d788783b */ /* 0x000fee0000000200 */
[----:B-1----:R-:W-:Y:S07]  /*1c2a0*/  HMMA.16816.F32 R56, R8, R4, R56 ;  /* 0x000000040838723c */ /* 0x002fee0000001838 */
[----:B------:R-:W-:Y:S01]  /*1c2b0*/  LOP3.LUT R5, R2, 0x6, RZ, 0xc0, !PT ;  /* 0x0000000602057812 */ /* 0x000fe200078ec0ff */
[----:B---3--:R-:W-:Y:S04]  /*1c2c0*/  HMMA.16816.F32 R48, R140, R64, R48 ;  /* 0x000000408c30723c */ /* 0x008fe80000001830 */
[----:B------:R-:W-:-:S04]  /*1c2d0*/  IMAD R2, R240, 0x80, R5 ;  /* 0x00000080f0027824 */ /* 0x000fc800078e0205 */
[----:B------:R-:W-:Y:S01]  /*1c2e0*/  HMMA.16816.F32 R52, R8, R6, R52 ;  /* 0x000000060834723c */ /* 0x000fe20000001834 */
[C---:B------:R-:W-:Y:S01]  /*1c2f0*/  IADD3 R64, R2.reuse, 0x1, RZ ;  /* 0x0000000102407810 */ /* 0x040fe20007ffe0ff */
[----:B------:R-:W1:Y:S01]  /*1c300*/  LDSM.16.M88.4 R4, [R215+0xa000] ;  /* 0x00a00000d704783b */ /* 0x000e620000000200 */
[----:B------:R-:W-:Y:S02]  /*1c310*/  IADD3 R135, R2, 0x9, RZ ;  /* 0x0000000902877810 */ /* 0x000fe40007ffe0ff */
[----:B------:R-:W3:Y:S01]  /*1c320*/  I2F R65, R64 ;  /* 0x0000004000417306 */ /* 0x000ee20000201400 */
[CC--:B------:R-:W-:Y:S02]  /*1c330*/  ISETP.GE.AND P3, PT, R64.reuse, R3.reuse, PT ;  /* 0x000000034000720c */ /* 0x0c0fe40003f66270 */
[----:B------:R-:W-:Y:S01]  /*1c340*/  HMMA.16816.F32 R44, R140, R66, R44 ;  /* 0x000000428c2c723c */ /* 0x000fe2000000182c */
[----:B------:R-:W-:Y:S02]  /*1c350*/  ISETP.GE.AND P1, PT, R64, R134, PT ;  /* 0x000000864000720c */ /* 0x000fe40003f26270 */
[----:B------:R-:W-:-:S02]  /*1c360*/  ISETP.GE.AND P4, PT, R135, R3, PT ;  /* 0x000000038700720c */ /* 0x000fc40003f86270 */
[----:B------:R-:W5:Y:S02]  /*1c370*/  I2F R64, R135 ;  /* 0x0000008700407306 */ /* 0x000f640000201400 */
[----:B------:R-:W-:Y:S01]  /*1c380*/  IADD3 R66, R2, 0x8, RZ ;  /* 0x0000000802427810 */ /* 0x000fe20007ffe0ff */
[----:B--2---:R-:W-:Y:S03]  /*1c390*/  HMMA.16816.F32 R48, R8, R160, R48 ;  /* 0x000000a00830723c */ /* 0x004fe60000001830 */
[----:B------:R-:W-:Y:S01]  /*1c3a0*/  ISETP.GE.AND P5, PT, R66, R3, PT ;  /* 0x000000034200720c */ /* 0x000fe20003fa6270 */
[CC--:B---3--:R-:W-:Y:S01]  /*1c3b0*/  FFMA.FTZ R57, R0.reuse, R65.reuse, R57 ;  /* 0x0000004100397223 */ /* 0x0c8fe20000010039 */
[----:B------:R2:W3:Y:S01]  /*1c3c0*/  I2F R67, R66 ;  /* 0x0000004200437306 */ /* 0x0004e20000201400 */
[----:B------:R-:W-:Y:S02]  /*1c3d0*/  FFMA.FTZ R59, R0, R65, R59 ;  /* 0x00000041003b7223 */ /* 0x000fe4000001003b */
[----:B----4-:R-:W-:Y:S01]  /*1c3e0*/  HMMA.16816.F32 R40, R140, R60, R40 ;  /* 0x0000003c8c28723c */ /* 0x010fe20000001828 */
[----:B------:R-:W-:-:S02]  /*1c3f0*/  IADD3 R65, R2, 0x10, RZ ;  /* 0x0000001002417810 */ /* 0x000fc40007ffe0ff */
[----:B------:R-:W-:Y:S02]  /*1c400*/  FSEL R185, R57, -INF , !P3 ;  /* 0xff80000039b97808 */ /* 0x000fe40005800000 */
[----:B------:R-:W-:Y:S01]  /*1c410*/  ISETP.GE.AND P6, PT, R66, R134, PT ;  /* 0x000000864200720c */ /* 0x000fe20003fc6270 */
[----:B------:R-:W4:Y:S01]  /*1c420*/  I2F R57, R65 ;  /* 0x0000004100397306 */ /* 0x000f220000201400 */
[----:B------:R-:W-:Y:S01]  /*1c430*/  FSEL R188, R59, -INF , !P1 ;  /* 0xff8000003bbc7808 */ /* 0x000fe20004800000 */
[----:B------:R-:W-:Y:S01]  /*1c440*/  HMMA.16816.F32 R36, R140, R62, R36 ;  /* 0x0000003e8c24723c */ /* 0x000fe20000001824 */
[----:B------:R-:W1:Y:S01]  /*1c450*/  LDSM.16.M88.4 R60, [R204+0x5000] ;  /* 0x00500000cc3c783b */ /* 0x000e620000000200 */
[----:B------:R-:W-:Y:S01]  /*1c460*/  ISETP.GE.AND P1, PT, R65, R3, PT ;  /* 0x000000034100720c */ /* 0x000fe20003f26270 */
[C---:B-----5:R-:W-:Y:S01]  /*1c470*/  FFMA.FTZ R53, R0.reuse, R64, R53 ;  /* 0x0000004000357223 */ /* 0x060fe20000010035 */
[----:B------:R-:W-:Y:S01]  /*1c480*/  ISETP.GE.AND P3, PT, R135, R134, PT ;  /* 0x000000868700720c */ /* 0x000fe20003f66270 */
[----:B------:R-:W-:Y:S01]  /*1c490*/  FFMA.FTZ R190, R0, R64, R55 ;  /* 0x0000004000be7223 */ /* 0x000fe20000010037 */
[----:B--2---:R-:W-:Y:S01]  /*1c4a0*/  IADD3 R66, R2, 0x11, RZ ;  /* 0x0000001102427810 */ /* 0x004fe20007ffe0ff */
[CC--:B---3--:R-:W-:Y:S01]  /*1c4b0*/  FFMA.FTZ R52, R0.reuse, R67.reuse, R52 ;  /* 0x0000004300347223 */ /* 0x0c8fe20000010034 */
[----:B------:R-:W-:Y:S01]  /*1c4c0*/  HMMA.16816.F32 R44, R8, R162, R44 ;  /* 0x000000a2082c723c */ /* 0x000fe2000000182c */
[----:B------:R-:W-:Y:S01]  /*1c4d0*/  FFMA.FTZ R54, R0, R67, R54 ;  /* 0x0000004300367223 */ /* 0x000fe20000010036 */
[----:B------:R-:W2:Y:S01]  /*1c4e0*/  I2F R59, R66 ;  /* 0x00000042003b7306 */ /* 0x000ea20000201400 */
[----:B------:R-:W-:-:S02]  /*1c4f0*/  IADD3 R135, R2, 0x18, RZ ;  /* 0x0000001802877810 */ /* 0x000fc40007ffe0ff */
[----:B------:R-:W-:Y:S01]  /*1c500*/  FSEL R186, R52, -INF , !P5 ;  /* 0xff80000034ba7808 */ /* 0x000fe20006800000 */
[-C--:B----4-:R-:W-:Y:S01]  /*1c510*/  FFMA.FTZ R48, R0, R57.reuse, R48 ;  /* 0x0000003900307223 */ /* 0x090fe20000010030 */
[----:B------:R-:W-:Y:S01]  /*1c520*/  FSEL R189, R54, -INF , !P6 ;  /* 0xff80000036bd7808 */ /* 0x000fe20007000000 */
[C---:B-1----:R-:W-:Y:S01]  /*1c530*/  HMMA.16816.F32 R24, R140.reuse, R4, R24 ;  /* 0x000000048c18723c */ /* 0x042fe20000001818 */
[----:B------:R-:W-:Y:S01]  /*1c540*/  FSEL R187, R53, -INF , !P4 ;  /* 0xff80000035bb7808 */ /* 0x000fe20006000000 */
[----:B------:R-:W1:Y:S01]  /*1c550*/  I2F R5, R135 ;  /* 0x0000008700057306 */ /* 0x000e620000201400 */
[----:B------:R-:W-:Y:S01]  /*1c560*/  FSEL R184, R48, -INF , !P1 ;  /* 0xff80000030b87808 */ /* 0x000fe20004800000 */
[----:B------:R-:W-:Y:S01]  /*1c570*/  FFMA.FTZ R57, R0, R57, R50 ;  /* 0x0000003900397223 */ /* 0x000fe20000010032 */
[----:B------:R-:W-:Y:S01]  /*1c580*/  IADD3 R48, R2, 0x19, RZ ;  /* 0x0000001902307810 */ /* 0x000fe20007ffe0ff */
[----:B------:R-:W-:Y:S01]  /*1c590*/  LDSM.16.M88.4 R52, [R215+0xa800] ;  /* 0x00a80000d734783b */ /* 0x000fe20000000200 */
[-C--:B------:R-:W-:Y:S01]  /*1c5a0*/  ISETP.GE.AND P5, PT, R65, R134.reuse, PT ;  /* 0x000000864100720c */ /* 0x080fe20003fa6270 */
[----:B------:R-:W-:Y:S01]  /*1c5b0*/  HMMA.16816.F32 R32, R140, R136, R32 ;  /* 0x000000888c20723c */ /* 0x000fe20000001820 */
[C---:B------:R-:W-:Y:S01]  /*1c5c0*/  ISETP.GE.AND P6, PT, R66.reuse, R3, PT ;  /* 0x000000034200720c */ /* 0x040fe20003fc6270 */
[----:B------:R-:W3:Y:S01]  /*1c5d0*/  I2F R4, R48 ;  /* 0x0000003000047306 */ /* 0x000ee20000201400 */
[----:B------:R-:W-:Y:S01]  /*1c5e0*/  ISETP.GE.AND P4, PT, R66, R134, PT ;  /* 0x000000864200720c */ /* 0x000fe20003f86270 */
[----:B--2---:R-:W-:Y:S01]  /*1c5f0*/  FFMA.FTZ R49, R0, R59, R49 ;  /* 0x0000003b00317223 */ /* 0x004fe20000010031 */
[----:B------:R-:W2:Y:S01]  /*1c600*/  LDSM.16.M88.4 R64, [R204+0x5800] ;  /* 0x00580000cc40783b */ /* 0x000ea20000000200 */
[----:B------:R-:W-:-:S02]  /*1c610*/  FSEL R190, R190, -INF , !P3 ;  /* 0xff800000bebe7808 */ /* 0x000fc40005800000 */
[----:B------:R-:W-:Y:S01]  /*1c620*/  ISETP.GE.AND P3, PT, R135, R3, PT ;  /* 0x000000038700720c */ /* 0x000fe20003f66270 */
[----:B------:R-:W-:Y:S01]  /*1c630*/  HMMA.16816.F32 R20, R140, R6, R20 ;  /* 0x000000068c14723c */ /* 0x000fe20000001814 */
[----:B------:R-:W-:Y:S01]  /*1c640*/  FSEL R181, R49, -INF , !P6 ;  /* 0xff80000031b57808 */ /* 0x000fe20007000000 */
[-C--:B-1----:R-:W-:Y:S01]  /*1c650*/  FFMA.FTZ R44, R0, R5.reuse, R44 ;  /* 0x00000005002c7223 */ /* 0x082fe2000001002c */
[----:B------:R-:W-:Y:S01]  /*1c660*/  IADD3 R49, R2, 0x20, RZ ;  /* 0x0000002002317810 */ /* 0x000fe20007ffe0ff */
[----:B------:R-:W-:Y:S01]  /*1c670*/  FFMA.FTZ R46, R0, R5, R46 ;  /* 0x00000005002e7223 */ /* 0x000fe2000001002e */
[----:B------:R-:W-:Y:S02]  /*1c680*/  FSEL R57, R57, -INF , !P5 ;  /* 0xff80000039397808 */ /* 0x000fe40006800000 */
[----:B------:R-:W-:Y:S01]  /*1c690*/  FSEL R183, R44, -INF , !P3 ;  /* 0xff8000002cb77808 */ /* 0x000fe20005800000 */
[----:B------:R-:W-:Y:S01]  /*1c6a0*/  HMMA.16816.F32 R40, R8, R60, R40 ;  /* 0x0000003c0828723c */ /* 0x000fe20000001828 */
[-C--:B---3--:R-:W-:Y:S01]  /*1c6b0*/  FFMA.FTZ R45, R0, R4.reuse, R45 ;  /* 0x00000004002d7223 */ /* 0x088fe2000001002d */
[----:B------:R-:W-:Y:S01]  /*1c6c0*/  IADD3 R44, R2, 0x21, RZ ;  /* 0x00000021022c7810 */ /* 0x000fe20007ffe0ff */
[----:B------:R-:W-:Y:S01]  /*1c6d0*/  FFMA.FTZ R47, R0, R4, R47 ;  /* 0x00000004002f7223 */ /* 0x000fe2000001002f */
[-C--:B------:R-:W-:Y:S01]  /*1c6e0*/  ISETP.GE.AND P1, PT, R135, R134.reuse, PT ;  /* 0x000000868700720c */ /* 0x080fe20003f26270 */
[----:B------:R-:W1:Y:S01]  /*1c6f0*/  LDSM.16.M88.4 R4, [R215+0xb000] ;  /* 0x00b00000d704783b */ /* 0x000e620000000200 */
[----:B------:R-:W-:Y:S01]  /*1c700*/  ISETP.GE.AND P5, PT, R48, R3, PT ;  /* 0x000000033000720c */ /* 0x000fe20003fa6270 */
[----:B------:R-:W-:Y:S01]  /*1c710*/  FFMA.FTZ R60, R0, R59, R51 ;  /* 0x0000003b003c7223 */ /* 0x000fe20000010033 */
[----:B------:R-:W-:Y:S01]  /*1c720*/  ISETP.GE.AND P6, PT, R48, R134, PT ;  /* 0x000000863000720c */ /* 0x000fe20003fc6270 */
[----:B------:R-:W3:Y:S01]  /*1c730*/  I2F R51, R49 ;  /* 0x0000003100337306 */ /* 0x000ee20000201400 */
[----:B------:R-:W-:Y:S01]  /*1c740*/  HMMA.16816.F32 R28, R140, R138, R28 ;  /* 0x0000008a8c1c723c */ /* 0x000fe2000000181c */
[----:B------:R-:W-:-:S02]  /*1c750*/  FSEL R59, R46, -INF , !P1 ;  /* 0xff8000002e3b7808 */ /* 0x000fc40004800000 */
[----:B------:R-:W-:Y:S02]  /*1c760*/  FSEL R182, R45, -INF , !P5 ;  /* 0xff8000002db67808 */ /* 0x000fe40006800000 */
[CC--:B------:R-:W-:Y:S02]  /*1c770*/  ISETP.GE.AND P1, PT, R44.reuse, R3.reuse, PT ;  /* 0x000000032c00720c */ /* 0x0c0fe40003f26270 */
[----:B------:R4:W5:Y:S01]  /*1c780*/  I2F R48, R44 ;  /* 0x0000002c00307306 */ /* 0x0009620000201400 */
[----:B------:R-:W-:Y:S01]  /*1c790*/  ISETP.GE.AND P5, PT, R44, R134, PT ;  /* 0x000000862c00720c */ /* 0x000fe20003fa6270 */
[----:B------:R-:W-:Y:S01]  /*1c7a0*/  HMMA.16816.F32 R156, R168, R164, R156 ;  /* 0x000000a4a89c723c */ /* 0x000fe2000000189c */
[----:B------:R-:W-:Y:S02]  /*1c7b0*/  FSEL R180, R47, -INF , !P6 ;  /* 0xff8000002fb47808 */ /* 0x000fe40007000000 */
[----:B------:R-:W-:Y:S02]  /*1c7c0*/  FSEL R60, R60, -INF , !P4 ;  /* 0xff8000003c3c7808 */ /* 0x000fe40006000000 */
[----:B------:R-:W-:Y:S01]  /*1c7d0*/  ISETP.GE.AND P4, PT, R49, R3, PT ;  /* 0x000000033100720c */ /* 0x000fe20003f86270 */
[-C--:B---3--:R-:W-:Y:S01]  /*1c7e0*/  FFMA.FTZ R40, R0, R51.reuse, R40 ;  /* 0x0000003300287223 */ /* 0x088fe20000010028 */
[----:B------:R-:W-:Y:S01]  /*1c7f0*/  IADD3 R50, R2, 0x28, RZ ;  /* 0x0000002802327810 */ /* 0x000fe20007ffe0ff */
[----:B------:R-:W-:Y:S01]  /*1c800*/  HMMA.16816.F32 R36, R8, R62, R36 ;  /* 0x0000003e0824723c */ /* 0x000fe20000001824 */
[----:B------:R-:W-:Y:S01]  /*1c810*/  FFMA.FTZ R135, R0, R51, R42 ;  /* 0x0000003300877223 */ /* 0x000fe2000001002a */
[----:B------:R-:W-:-:S02]  /*1c820*/  IADD3 R42, R2, 0x29, RZ ;  /* 0x00000029022a7810 */ /* 0x000fc40007ffe0ff */
[----:B------:R-:W-:Y:S01]  /*1c830*/  ISETP.GE.AND P3, PT, R49, R134, PT ;  /* 0x000000863100720c */ /* 0x000fe20003f66270 */
[----:B----4-:R-:W3:Y:S01]  /*1c840*/  LDSM.16.M88.4 R44, [R204+0x6000] ;  /* 0x00600000cc2c783b */ /* 0x010ee20000000200 */
[----:B------:R-:W-:Y:S02]  /*1c850*/  FSEL R136, R40, -INF , !P4 ;  /* 0xff80000028887808 */ /* 0x000fe40006000000 */
[----:B--2---:R-:W-:Y:S01]  /*1c860*/  HMMA.16816.F32 R32, R8, R64, R32 ;  /* 0x000000400820723c */ /* 0x004fe20000001820 */
[CC--:B-----5:R-:W-:Y:S01]  /*1c870*/  FFMA.FTZ R41, R0.reuse, R48.reuse, R41 ;  /* 0x0000003000297223 */ /* 0x0e0fe20000010029 */
[----:B------:R2:W4:Y:S01]  /*1c880*/  I2F R49, R50 ;  /* 0x0000003200317306 */ /* 0x0005220000201400 */
[----:B------:R-:W-:Y:S01]  /*1c890*/  FFMA.FTZ R178, R0, R48, R43 ;  /* 0x0000003000b27223 */ /* 0x000fe2000001002b */
[----:B------:R-:W-:Y:S02]  /*1c8a0*/  IADD3 R43, R2, 0x30, RZ ;  /* 0x00000030022b7810 */ /* 0x000fe40007ffe0ff */
[----:B------:R-:W-:-:S02]  /*1c8b0*/  FSEL R137, R41, -INF , !P1 ;  /* 0xff80000029897808 */ /* 0x000fc40004800000 */
[----:B------:R-:W-:Y:S01]  /*1c8c0*/  FSEL R135, R135, -INF , !P3 ;  /* 0xff80000087877808 */ /* 0x000fe20005800000 */
[----:B------:R-:W-:Y:S01]  /*1c8d0*/  HMMA.16816.F32 R28, R8, R66, R28 ;  /* 0x00000042081c723c */ /* 0x000fe2000000181c */
[----:B------:R5:W1:Y:S01]  /*1c8e0*/  I2F R40, R42 ;  /* 0x0000002a00287306 */ /* 0x000a620000201400 */
[CC--:B------:R-:W-:Y:S02]  /*1c8f0*/  ISETP.GE.AND P3, PT, R42.reuse, R3.reuse, PT ;  /* 0x000000032a00720c */ /* 0x0c0fe40003f66270 */
[-C--:B------:R-:W-:Y:S02]  /*1c900*/  ISETP.GE.AND P1, PT, R42, R134.reuse, PT ;  /* 0x000000862a00720c */ /* 0x080fe40003f26270 */
[C---:B------:R-:W-:Y:S02]  /*1c910*/  ISETP.GE.AND P6, PT, R50.reuse, R3, PT ;  /* 0x000000033200720c */ /* 0x040fe40003fc6270 */
[----:B------:R-:W-:Y:S01]  /*1c920*/  ISETP.GE.AND P4, PT, R50, R134, PT ;  /* 0x000000863200720c */ /* 0x000fe20003f86270 */
[----:B------:R-:W3:Y:S01]  /*1c930*/  I2F R41, R43 ;  /* 0x0000002b00297306 */ /* 0x000ee20000201400 */
[----:B--2---:R-:W-:Y:S01]  /*1c940*/  IADD3 R50, R2, 0x38, RZ ;  /* 0x0000003802327810 */ /* 0x004fe20007ffe0ff */
[----:B------:R-:W-:Y:S01]  /*1c950*/  HMMA.16816.F32 R152, R168, R166, R152 ;  /* 0x000000a6a898723c */ /* 0x000fe20000001898 */
[-C--:B----4-:R-:W-:Y:S01]  /*1c960*/  FFMA.FTZ R36, R0, R49.reuse, R36 ;  /* 0x0000003100247223 */ /* 0x090fe20000010024 */
[----:B------:R-:W-:Y:S01]  /*1c970*/  FSEL R178, R178, -INF , !P5 ;  /* 0xff800000b2b27808 */ /* 0x000fe20006800000 */
[----:B------:R-:W-:Y:S01]  /*1c980*/  FFMA.FTZ R38, R0, R49, R38 ;  /* 0x0000003100267223 */ /* 0x000fe20000010026 */
[----:B------:R-:W-:-:S02]  /*1c990*/  ISETP.GE.AND P5, PT, R43, R3, PT ;  /* 0x000000032b00720c */ /* 0x000fc40003fa6270 */
[----:B-----5:R-:W-:Y:S01]  /*1c9a0*/  IADD3 R42, R2, 0x31, RZ ;  /* 0x00000031022a7810 */ /* 0x020fe20007ffe0ff */
[-C--:B-1----:R-:W-:Y:S01]  /*1c9b0*/  FFMA.FTZ R37, R0, R40.reuse, R37 ;  /* 0x0000002800257223 */ /* 0x082fe20000010025 */
[----:B------:R-:W-:Y:S01]  /*1c9c0*/  HMMA.16816.F32 R156, R140, R4, R156 ;  /* 0x000000048c9c723c */ /* 0x000fe2000000189c */
[----:B------:R-:W1:Y:S01]  /*1c9d0*/  I2F R5, R50 ;  /* 0x0000003200057306 */ /* 0x000e620000201400 */
[----:B------:R-:W-:Y:S01]  /*1c9e0*/  FSEL R138, R36, -INF , !P6 ;  /* 0xff800000248a7808 */ /* 0x000fe20007000000 */
[----:B------:R-:W-:Y:S01]  /*1c9f0*/  FFMA.FTZ R51, R0, R40, R39 ;  /* 0x0000002800337223 */ /* 0x000fe20000010027 */
[----:B------:R-:W-:Y:S02]  /*1ca00*/  FSEL R179, R38, -INF , !P4 ;  /* 0xff80000026b37808 */ /* 0x000fe40006000000 */
[----:B------:R-:W-:Y:S01]  /*1ca10*/  FSEL R139, R37, -INF , !P3 ;  /* 0xff800000258b7808 */ /* 0x000fe20005800000 */
[----:B---3--:R-:W-:Y:S01]  /*1ca20*/  FFMA.FTZ R32, R0, R41, R32 ;  /* 0x0000002900207223 */ /* 0x008fe20000010020 */
[-C--:B------:R-:W-:Y:S01]  /*1ca30*/  ISETP.GE.AND P6, PT, R43, R134.reuse, PT ;  /* 0x000000862b00720c */ /* 0x080fe20003fc6270 */
[----:B------:R2:W3:Y:S01]  /*1ca40*/  I2F R48, R42 ;  /* 0x0000002a00307306 */ /* 0x0004e20000201400 */
[----:B------:R-:W-:Y:S01]  /*1ca50*/  ISETP.GE.AND P4, PT, R42, R3, PT ;  /* 0x000000032a00720c */ /* 0x000fe20003f86270 */
[----:B------:R-:W-:Y:S01]  /*1ca60*/  FFMA.FTZ R49, R0, R41, R34 ;  /* 0x0000002900317223 */ /* 0x000fe20000010022 */
[----:B------:R-:W-:Y:S01]  /*1ca70*/  ISETP.GE.AND P3, PT, R42, R134, PT ;  /* 0x000000862a00720c */ /* 0x000fe20003f66270 */
[----:B------:R-:W-:Y:S01]  /*1ca80*/  HMMA.16816.F32 R24, R8, R44, R24 ;  /* 0x0000002c0818723c */ /* 0x000fe20000001818 */
[----:B------:R-:W-:Y:S01]  /*1ca90*/  IADD3 R34, R2, 0x39, RZ ;  /* 0x0000003902227810 */ /* 0x000fe20007ffe0ff */
[----:B------:R-:W4:Y:S01]  /*1caa0*/  LDSM.16.M88.4 R36, [R215+0xb800] ;  /* 0x00b80000d724783b */ /* 0x000f220000000200 */
[----:B------:R-:W-:Y:S01]  /*1cab0*/  FSEL R162, R32, -INF , !P5 ;  /* 0xff80000020a27808 */ /* 0x000fe20006800000 */
[----:B-1----:R-:W-:Y:S01]  /*1cac0*/  FFMA.FTZ R175, R0, R5, R28 ;  /* 0x0000000500af7223 */ /* 0x002fe2000001001c */
[----:B------:R-:W1:Y:S01]  /*1cad0*/  I2F R32, R34 ;  /* 0x0000002200207306 */ /* 0x000e620000201400 */
[----:B------:R-:W-:-:S02]  /*1cae0*/  IADD3 R4, R2, 0x40, RZ ;  /* 0x0000004002047810 */ /* 0x000fc40007ffe0ff */
[----:B------:R-:W-:Y:S01]  /*1caf0*/  FSEL R51, R51, -INF , !P1 ;  /* 0xff80000033337808 */ /* 0x000fe20004800000 */
[C---:B------:R-:W-:Y:S01]  /*1cb00*/  HMMA.16816.F32 R16, R140.reuse, R52, R16 ;  /* 0x000000348c10723c */ /* 0x040fe20000001810 */
[----:B------:R-:W-:Y:S01]  /*1cb10*/  ISETP.GE.AND P1, PT, R50, R3, PT ;  /* 0x000000033200720c */ /* 0x000fe20003f26270 */
[----:B--2---:R-:W2:Y:S01]  /*1cb20*/  LDSM.16.M88.4 R40, [R204+0x6800] ;  /* 0x00680000cc28783b */ /* 0x004ea20000000200 */
[----:B---3--:R-:W-:Y:S01]  /*1cb30*/  FFMA.FTZ R33, R0, R48, R33 ;  /* 0x0000003000217223 */ /* 0x008fe20000010021 */
[----:B------:R-:W-:Y:S01]  /*1cb40*/  ISETP.GE.AND P5, PT, R50, R134, PT ;  /* 0x000000863200720c */ /* 0x000fe20003fa6270 */
[C---:B------:R-:W-:Y:S01]  /*1cb50*/  FFMA.FTZ R48, R0.reuse, R48, R35 ;  /* 0x0000003000307223 */ /* 0x040fe20000010023 */
[----:B------:R-:W-:Y:S02]  /*1cb60*/  FSEL R175, R175, -INF , !P1 ;  /* 0xff800000afaf7808 */ /* 0x000fe40004800000 */
[----:B------:R-:W-:Y:S01]  /*1cb70*/  HMMA.16816.F32 R152, R140, R6, R152 ;  /* 0x000000068c98723c */ /* 0x000fe20000001898 */
[----:B------:R-:W-:Y:S01]  /*1cb80*/  FSEL R163, R33, -INF , !P4 ;  /* 0xff80000021a37808 */ /* 0x000fe20006000000 */
[----:B------:R-:W-:Y:S01]  /*1cb90*/  FFMA.FTZ R50, R0, R5, R30 ;  /* 0x0000000500327223 */ /* 0x000fe2000001001e */
[----:B------:R3:W5:Y:S01]  /*1cba0*/  I2F R33, R4 ;  /* 0x0000000400217306 */ /* 0x0007620000201400 */
[----:B------:R-:W-:Y:S01]  /*1cbb0*/  FSEL R48, R48, -INF , !P3 ;  /* 0xff80000030307808 */ /* 0x000fe20005800000 */
[-C--:B-1----:R-:W-:Y:S01]  /*1cbc0*/  FFMA.FTZ R29, R0, R32.reuse, R29 ;  /* 0x00000020001d7223 */ /* 0x082fe2000001001d */
[----:B------:R-:W-:Y:S01]  /*1cbd0*/  ISETP.GE.AND P3, PT, R4, R3, PT ;  /* 0x000000030400720c */ /* 0x000fe20003f66270 */
[----:B------:R-:W-:Y:S01]  /*1cbe0*/  FFMA.FTZ R31, R0, R32, R31 ;  /* 0x00000020001f7223 */ /* 0x000fe2000001001f */
[----:B------:R-:W-:Y:S01]  /*1cbf0*/  ISETP.GE.AND P1, PT, R4, R134, PT ;  /* 0x000000860400720c */ /* 0x000fe20003f26270 */
[----:B------:R-:W-:Y:S01]  /*1cc00*/  HMMA.16816.F32 R20, R8, R46, R20 ;  /* 0x0000002e0814723c */ /* 0x000fe20000001814 */
[----:B------:R-:W-:-:S02]  /*1cc10*/  IADD3 R28, R2, 0x41, RZ ;  /* 0x00000041021c7810 */ /* 0x000fc40007ffe0ff */
[----:B------:R-:W-:Y:S02]  /*1cc20*/  FSEL R49, R49, -INF , !P6 ;  /* 0xff80000031317808 */ /* 0x000fe40007000000 */
[C---:B------:R-:W-:Y:S01]  /*1cc30*/  ISETP.GE.AND P6, PT, R34.reuse, R3, PT ;  /* 0x000000032200720c */ /* 0x040fe20003fc6270 */
[----:B------:R-:W1:Y:S01]  /*1cc40*/  I2F R30, R28 ;  /* 0x0000001c001e7306 */ /* 0x000e620000201400 */
[-C--:B------:R-:W-:Y:S01]  /*1cc50*/  ISETP.GE.AND P4, PT, R34, R134.reuse, PT ;  /* 0x000000862200720c */ /* 0x080fe20003f86270 */
[C---:B------:R-:W-:Y:S01]  /*1cc60*/  HMMA.16816.F32 R12, R140.reuse, R54, R12 ;  /* 0x000000368c0c723c */ /* 0x040fe2000000180c */
[----:B------:R-:W-:Y:S01]  /*1cc70*/  IADD3 R34, R2, 0x48, RZ ;  /* 0x0000004802227810 */ /* 0x000fe20007ffe0ff */
[----:B---3--:R-:W3:Y:S01]  /*1cc80*/  LDSM.16.M88.4 R4, [R204+0x7000] ;  /* 0x00700000cc04783b */ /* 0x008ee20000000200 */
[----:B------:R-:W-:Y:S01]  /*1cc90*/  FSEL R166, R29, -INF , !P6 ;  /* 0xff8000001da67808 */ /* 0x000fe20007000000 */
[-C--:B-----5:R-:W-:Y:S01]  /*1cca0*/  FFMA.FTZ R165, R0, R33.reuse, R24 ;  /* 0x0000002100a57223 */ /* 0x0a0fe20000010018 */
[----:B------:R-:W-:Y:S01]  /*1ccb0*/  IADD3 R24, R2, 0x49, RZ ;  /* 0x0000004902187810 */ /* 0x000fe20007ffe0ff */
[----:B------:R-:W5:Y:S01]  /*1ccc0*/  I2F R29, R34 ;  /* 0x00000022001d7306 */ /* 0x000f620000201400 */
[----:B------:R-:W-:Y:S01]  /*1ccd0*/  FSEL R50, R50, -INF , !P5 ;  /* 0xff80000032327808 */ /* 0x000fe20006800000 */
[----:B------:R-:W-:Y:S01]  /*1cce0*/  FFMA.FTZ R26, R0, R33, R26 ;  /* 0x00000021001a7223 */ /* 0x000fe2000001001a */
[C---:B------:R-:W-:Y:S01]  /*1ccf0*/  ISETP.GE.AND P5, PT, R28.reuse, R3, PT ;  /* 0x000000031c00720c */ /* 0x040fe20003fa6270 */
[----:B----4-:R-:W-:Y:S01]  /*1cd00*/  HMMA.16816.F32 R148, R140, R36, R148 ;  /* 0x000000248c94723c */ /* 0x010fe20000001894 */
[----:B------:R-:W-:-:S02]  /*1cd10*/  ISETP.GE.AND P6, PT, R28, R134, PT ;  /* 0x000000861c00720c */ /* 0x000fc40003fc6270 */
[----:B------:R-:W-:Y:S01]  /*1cd20*/  FSEL R171, R31, -INF , !P4 ;  /* 0xff8000001fab7808 */ /* 0x000fe20006000000 */
[----:B------:R-:W4:Y:S01]  /*1cd30*/  I2F R28, R24 ;  /* 0x00000018001c7306 */ /* 0x000f220000201400 */
[-C--:B-1----:R-:W-:Y:S01]  /*1cd40*/  FFMA.FTZ R169, R0, R30.reuse, R25 ;  /* 0x0000001e00a97223 */ /* 0x082fe20000010019 */
[----:B------:R-:W-:Y:S01]  /*1cd50*/  FSEL R172, R26, -INF , !P1 ;  /* 0xff8000001aac7808 */ /* 0x000fe20004800000 */
[----:B------:R-:W-:Y:S01]  /*1cd60*/  FFMA.FTZ R27, R0, R30, R27 ;  /* 0x0000001e001b7223 */ /* 0x000fe2000001001b */
[C---:B--2---:R-:W-:Y:S01]  /*1cd70*/  HMMA.16816.F32 R16, R8.reuse, R40, R16 ;  /* 0x000000280810723c */ /* 0x044fe20000001810 */
[----:B------:R-:W-:Y:S02]  /*1cd80*/  ISETP.GE.AND P4, PT, R34, R3, PT ;  /* 0x000000032200720c */ /* 0x000fe40003f86270 */
[----:B------:R-:W-:Y:S01]  /*1cd90*/  FSEL R169, R169, -INF , !P5 ;  /* 0xff800000a9a97808 */ /* 0x000fe20006800000 */
[----:B-----5:R-:W-:Y:S01]  /*1cda0*/  FFMA.FTZ R20, R0, R29, R20 ;  /* 0x0000001d00147223 */ /* 0x020fe20000010014 */
[----:B------:R-:W-:Y:S01]  /*1cdb0*/  ISETP.GE.AND P1, PT, R24, R3, PT ;  /* 0x000000031800720c */ /* 0x000fe20003f26270 */
[----:B------:R-:W-:Y:S01]  /*1cdc0*/  FFMA.FTZ R22, R0, R29, R22 ;  /* 0x0000001d00167223 */ /* 0x000fe20000010016 */
[----:B------:R-:W-:Y:S01]  /*1cdd0*/  ISETP.GE.AND P5, PT, R24, R134, PT ;  /* 0x000000861800720c */ /* 0x000fe20003fa6270 */
[----:B------:R-:W-:Y:S01]  /*1cde0*/  HMMA.16816.F32 R40, R8, R42, R12 ;  /* 0x0000002a0828723c */ /* 0x000fe2000000180c */
[----:B------:R-:W-:Y:S01]  /*1cdf0*/  IADD3 R25, R2, 0x50, RZ ;  /* 0x0000005002197810 */ /* 0x000fe20007ffe0ff */
[----:B------:R-:W1:Y:S01]  /*1ce00*/  LDSM.16.M88.4 R12, [R204+0x7800] ;  /* 0x00780000cc0c783b */ /* 0x000e620000000200 */
[----:B------:R-:W-:Y:S01]  /*1ce10*/  FSEL R168, R20, -INF , !P4 ;  /* 0xff80000014a87808 */ /* 0x000fe20006000000 */
[----:B----4-:R-:W-:Y:S01]  /*1ce20*/  FFMA.FTZ R167, R0, R28, R21 ;  /* 0x0000001c00a77223 */ /* 0x010fe20000010015 */
[----:B------:R-:W-:Y:S01]  /*1ce30*/  IADD3 R24, R2, 0x51, RZ ;  /* 0x0000005102187810 */ /* 0x000fe20007ffe0ff */
[----:B------:R-:W2:Y:S01]  /*1ce40*/  I2F R31, R25 ;  /* 0x00000019001f7306 */ /* 0x000ea20000201400 */
[----:B------:R-:W-:Y:S01]  /*1ce50*/  FSEL R165, R165, -INF , !P3 ;  /* 0xff800000a5a57808 */ /* 0x000fe20005800000 */
[----:B------:R-:W-:Y:S01]  /*1ce60*/  HMMA.16816.F32 R36, R140, R38, R144 ;  /* 0x000000268c24723c */ /* 0x000fe20000001890 */
[----:B------:R-:W-:Y:S01]  /*1ce70*/  ISETP.GE.AND P3, PT, R34, R134, PT ;  /* 0x000000862200720c */ /* 0x000fe20003f66270 */
[----:B------:R-:W-:Y:S01]  /*1ce80*/  FFMA.FTZ R23, R0, R28, R23 ;  /* 0x0000001c00177223 */ /* 0x000fe20000010017 */
[----:B------:R-:W-:Y:S01]  /*1ce90*/  FSEL R173, R27, -INF , !P6 ;  /* 0xff8000001bad7808 */ /* 0x000fe20007000000 */
[----:B------:R-:W-:-:S04]  /*1cea0*/  DEPBAR.LE SB0, 0x0 ;  /* 0x000080000000791a */ /* 0x000fc80000000000 */
[----:B------:R3:W4:Y:S01]  /*1ceb0*/  I2F R20, R24 ;  /* 0x0000001800147306 */ /* 0x0007220000201400 */
[----:B------:R-:W-:Y:S02]  /*1cec0*/  FSEL R174, R22, -INF , !P3 ;  /* 0xff80000016ae7808 */ /* 0x000fe40005800000 */
[----:B------:R-:W-:Y:S02]  /*1ced0*/  FSEL R167, R167, -INF , !P1 ;  /* 0xff800000a7a77808 */ /* 0x000fe40004800000 */
[C---:B------:R-:W-:Y:S01]  /*1cee0*/  ISETP.GE.AND P6, PT, R25.reuse, R3, PT ;  /* 0x000000031900720c */ /* 0x040fe20003fc6270 */
[----:B--2---:R-:W-:Y:S01]  /*1cef0*/  FFMA.FTZ R18, R0, R31, R18 ;  /* 0x0000001f00127223 */ /* 0x004fe20000010012 */
[-C--:B------:R-:W-:Y:S02]  /*1cf00*/  ISETP.GE.AND P4, PT, R25, R134.reuse, PT ;  /* 0x000000861900720c */ /* 0x080fe40003f86270 */
[C---:B------:R-:W-:Y:S02]  /*1cf10*/  ISETP.GE.AND P3, PT, R24.reuse, R3, PT ;  /* 0x000000031800720c */ /* 0x040fe40003f66270 */
[----:B------:R-:W-:-:S02]  /*1cf20*/  ISETP.GE.AND P1, PT, R24, R134, PT ;  /* 0x000000861800720c */ /* 0x000fc40003f26270 */
[----:B------:R-:W-:Y:S02]  /*1cf30*/  IADD3 R29, R2, 0x58, RZ ;  /* 0x00000058021d7810 */ /* 0x000fe40007ffe0ff */
[----:B------:R-:W-:Y:S01]  /*1cf40*/  FSEL R164, R18, -INF , !P4 ;  /* 0xff80000012a47808 */ /* 0x000fe20006000000 */
[C---:B---3--:R-:W-:Y:S01]  /*1cf50*/  HMMA.16816.F32 R24, R8.reuse, R4, R156 ;  /* 0x000000040818723c */ /* 0x048fe2000000189c */
[----:B------:R-:W2:Y:S01]  /*1cf60*/  I2F R21, R29 ;  /* 0x0000001d00157306 */ /* 0x000ea20000201400 */
[-C--:B----4-:R-:W-:Y:S01]  /*1cf70*/  FFMA.FTZ R17, R0, R20.reuse, R17 ;  /* 0x0000001400117223 */ /* 0x090fe20000010011 */
[----:B------:R-:W-:Y:S01]  /*1cf80*/  IADD3 R28, R2, 0x68, RZ ;  /* 0x00000068021c7810 */ /* 0x000fe20007ffe0ff */
[----:B------:R-:W-:Y:S01]  /*1cf90*/  FFMA.FTZ R19, R0, R20, R19 ;  /* 0x0000001400137223 */ /* 0x000fe20000010013 */
[----:B------:R-:W-:Y:S02]  /*1cfa0*/  FSEL R170, R23, -INF , !P5 ;  /* 0xff80000017aa7808 */ /* 0x000fe40006800000 */
[----:B------:R-:W-:Y:S01]  /*1cfb0*/  IADD3 R4, R2, 0x59, RZ ;  /* 0x0000005902047810 */ /* 0x000fe20007ffe0ff */
[----:B------:R-:W-:Y:S01]  /*1cfc0*/  FFMA.FTZ R158, R0, R31, R16 ;  /* 0x0000001f009e7223 */ /* 0x000fe20000010010 */
[----:B------:R-:W-:Y:S01]  /*1cfd0*/  FSEL R157, R17, -INF , !P3 ;  /* 0xff800000119d7808 */ /* 0x000fe20005800000 */
[----:B-1----:R-:W-:Y:S01]  /*1cfe0*/  HMMA.16816.F32 R36, R8, R14, R36 ;  /* 0x0000000e0824723c */ /* 0x002fe20000001824 */
[----:B------:R1:W3:Y:S01]  /*1cff0*/  I2F R22, R4 ;  /* 0x0000000400167306 */ /* 0x0002e20000201400 */
[----:B------:R-:W-:-:S02]  /*1d000*/  ISETP.GE.AND P4, PT, R4, R3, PT ;  /* 0x000000030400720c */ /* 0x000fc40003f86270 */
[-C--:B------:R-:W-:Y:S02]  /*1d010*/  ISETP.GE.AND P3, PT, R4, R134.reuse, PT ;  /* 0x000000860400720c */ /* 0x080fe40003f66270 */
[----:B------:R-:W-:Y:S01]  /*1d020*/  FSEL R158, R158, -INF , !P6 ;  /* 0xff8000009e9e7808 */ /* 0x000fe20007000000 */
[C---:B--2---:R-:W-:Y:S01]  /*1d030*/  FFMA.FTZ R40, R0.reuse, R21, R40 ;  /* 0x0000001500287223 */ /* 0x044fe20000010028 */
[C---:B------:R-:W-:Y:S01]  /*1d040*/  ISETP.GE.AND P5, PT, R29.reuse, R3, PT ;  /* 0x000000031d00720c */ /* 0x040fe20003fa6270 */
[----:B------:R-:W-:Y:S01]  /*1d050*/  FFMA.FTZ R42, R0, R21, R42 ;  /* 0x00000015002a7223 */ /* 0x000fe2000001002a */
[----:B------:R-:W-:Y:S01]  /*1d060*/  ISETP.GE.AND P6, PT, R29, R134, PT ;  /* 0x000000861d00720c */ /* 0x000fe20003fc6270 */
[----:B------:R-:W-:Y:S01]  /*1d070*/  I2F R21, R28 ;  /* 0x0000001c00157306 */ /* 0x000fe20000201400 */
[C---:B------:R-:W-:Y:S02]  /*1d080*/  IADD3 R16, R2.reuse, 0x60, RZ ;  /* 0x0000006002107810 */ /* 0x040fe40007ffe0ff */
[----:B------:R-:W-:-:S02]  /*1d090*/  IADD3 R17, R2, 0x61, RZ ;  /* 0x0000006102117810 */ /* 0x000fc40007ffe0ff */
[----:B------:R-:W-:Y:S01]  /*1d0a0*/  IADD3 R29, R2, 0x69, RZ ;  /* 0x00000069021d7810 */ /* 0x000fe20007ffe0ff */
[----:B-1----:R-:W-:Y:S01]  /*1d0b0*/  HMMA.16816.F32 R4, R8, R6, R152 ;  /* 0x000000060804723c */ /* 0x002fe20000001898 */
[-C--:B---3--:R-:W-:Y:S01]  /*1d0c0*/  FFMA.FTZ R41, R0, R22.reuse, R41 ;  /* 0x0000001600297223 */ /* 0x088fe20000010029 */
[----:B------:R-:W-:Y:S01]  /*1d0d0*/  FSEL R161, R19, -INF , !P1 ;  /* 0xff80000013a17808 */ /* 0x000fe20004800000 */
[----:B------:R-:W1:Y:S01]  /*1d0e0*/  I2F R23, R16 ;  /* 0x0000001000177306 */ /* 0x000e620000201400 */
[----:B------:R-:W-:Y:S01]  /*1d0f0*/  FSEL R160, R42, -INF , !P6 ;  /* 0xff8000002aa07808 */ /* 0x000fe20007000000 */
[----:B------:R-:W-:Y:S01]  /*1d100*/  FFMA.FTZ R43, R0, R22, R43 ;  /* 0x00000016002b7223 */ /* 0x000fe2000001002b */
[----:B------:R-:W-:Y:S02]  /*1d110*/  ISETP.GE.AND P1, PT, R16, R3, PT ;  /* 0x000000031000720c */ /* 0x000fe40003f26270 */
[----:B------:R-:W-:Y:S02]  /*1d120*/  FSEL R154, R40, -INF , !P5 ;  /* 0xff800000289a7808 */ /* 0x000fe40006800000 */
[----:B------:R-:W-:Y:S01]  /*1d130*/  FSEL R153, R41, -INF , !P4 ;  /* 0xff80000029997808 */ /* 0x000fe20006000000 */
[----:B------:R2:W3:Y:S01]  /*1d140*/  I2F R20, R17 ;  /* 0x0000001100147306 */ /* 0x0004e20000201400 */
[----:B------:R-:W-:-:S02]  /*1d150*/  ISETP.GE.AND P5, PT, R16, R134, PT ;  /* 0x000000861000720c */ /* 0x000fc40003fa6270 */
[C---:B------:R-:W-:Y:S02]  /*1d160*/  ISETP.GE.AND P6, PT, R17.reuse, R3, PT ;  /* 0x000000031100720c */ /* 0x040fe40003fc6270 */
[----:B------:R-:W-:Y:S02]  /*1d170*/  ISETP.GE.AND P4, PT, R17, R134, PT ;  /* 0x000000861100720c */ /* 0x000fe40003f86270 */
[----:B------:R-:W-:Y:S01]  /*1d180*/  IADD3 R22, R2, 0x70, RZ ;  /* 0x0000007002167810 */ /* 0x000fe20007ffe0ff */
[CC--:B-1----:R-:W-:Y:S02]  /*1d190*/  FFMA.FTZ R24, R0.reuse, R23.reuse, R24 ;  /* 0x0000001700187223 */ /* 0x0c2fe40000010018 */
[----:B------:R-:W-:-:S03]  /*1d1a0*/  FFMA.FTZ R26, R0, R23, R26 ;  /* 0x00000017001a7223 */ /* 0x000fc6000001001a */
[-C--:B------:R-:W-:Y:S01]  /*1d1b0*/  FFMA.FTZ R146, R0, R21.reuse, R6 ;  /* 0x0000001500927223 */ /* 0x080fe20000010006 */
[----:B------:R-:W-:Y:S01]  /*1d1c0*/  FSEL R145, R24, -INF , !P1 ;  /* 0xff80000018917808 */ /* 0x000fe20004800000 */
[----:B------:R-:W-:Y:S01]  /*1d1d0*/  FFMA.FTZ R143, R0, R21, R4 ;  /* 0x00000015008f7223 */ /* 0x000fe20000010004 */
[----:B--2---:R-:W-:Y:S01]  /*1d1e0*/  HMMA.16816.F32 R16, R8, R12, R148 ;  /* 0x0000000c0810723c */ /* 0x004fe20000001894 */
[----:B------:R-:W1:Y:S01]  /*1d1f0*/  I2F R12, R29 ;  /* 0x0000001d000c7306 */ /* 0x000e620000201400 */
[----:B------:R-:W-:Y:S01]  /*1d200*/  IADD3 R4, R2, 0x78, RZ ;  /* 0x0000007802047810 */ /* 0x000fe20007ffe0ff */
[----:B---3--:R-:W-:Y:S01]  /*1d210*/  FFMA.FTZ R25, R0, R20, R25 ;  /* 0x0000001400197223 */ /* 0x008fe20000010019 */
[----:B------:R-:W-:Y:S01]  /*1d220*/  ISETP.GE.AND P1, PT, R28, R134, PT ;  /* 0x000000861c00720c */ /* 0x000fe20003f26270 */
[----:B------:R-:W-:Y:S02]  /*1d230*/  FFMA.FTZ R27, R0, R20, R27 ;  /* 0x00000014001b7223 */ /* 0x000fe4000001001b */
[----:B------:R-:W-:Y:S01]  /*1d240*/  IADD3 R8, R2, 0x71, RZ ;  /* 0x0000007102087810 */ /* 0x000fe20007ffe0ff */
[----:B------:R-:W-:Y:S01]  /*1d250*/  IMAD.U32 R9, RZ, RZ, UR5 ;  /* 0x00000005ff097e24 */ /* 0x000fe2000f8e00ff */
[----:B------:R-:W2:Y:S01]  /*1d260*/  I2F R13, R22 ;  /* 0x00000016000d7306 */ /* 0x000ea20000201400 */
[----:B------:R-:W-:Y:S01]  /*1d270*/  FSEL R151, R43, -INF , !P3 ;  /* 0xff8000002b977808 */ /* 0x000fe20005800000 */
[----:B------:R-:W-:Y:S01]  /*1d280*/  IMAD.MOV.U32 R148, RZ, RZ, R176 ;  /* 0x000000ffff947224 */ /* 0x000fe200078e00b0 */
[----:B------:R-:W-:Y:S01]  /*1d290*/  ISETP.GE.AND P3, PT, R28, R3, PT ;  /* 0x000000031c00720c */ /* 0x000fe20003f66270 */
[----:B------:R-:W-:Y:S01]  /*1d2a0*/  IMAD.MOV.U32 R149, RZ, RZ, R177 ;  /* 0x000000ffff957224 */ /* 0x000fe200078e00b1 */
[----:B------:R-:W-:-:S02]  /*1d2b0*/  FSEL R144, R25, -INF , !P6 ;  /* 0xff80000019907808 */ /* 0x000fc40007000000 */
[----:B------:R-:W-:Y:S01]  /*1d2c0*/  FSEL R143, R143, -INF , !P3 ;  /* 0xff8000008f8f7808 */ /* 0x000fe20005800000 */
[----:B------:R-:W3:Y:S01]  /*1d2d0*/  I2F R6, R8 ;  /* 0x0000000800067306 */ /* 0x000ee20000201400 */
[-C--:B-1----:R-:W-:Y:S01]  /*1d2e0*/  FFMA.FTZ R141, R0, R12.reuse, R5 ;  /* 0x0000000c008d7223 */ /* 0x082fe20000010005 */
[----:B------:R-:W-:Y:S01]  /*1d2f0*/  FSEL R146, R146, -INF , !P1 ;  /* 0xff80000092927808 */ /* 0x000fe20004800000 */
[----:B------:R-:W-:Y:S01]  /*1d300*/  FFMA.FTZ R7, R0, R12, R7 ;  /* 0x0000000c00077223 */ /* 0x000fe20000010007 */
[-C--:B------:R-:W-:Y:S02]  /*1d310*/  ISETP.GE.AND P6, PT, R29, R134.reuse, PT ;  /* 0x000000861d00720c */ /* 0x080fe40003fc6270 */
[----:B------:R-:W-:Y:S02]  /*1d320*/  ISETP.GE.AND P3, PT, R22, R134, PT ;  /* 0x000000861600720c */ /* 0x000fe40003f66270 */
[----:B------:R-:W1:Y:S01]  /*1d330*/  I2F R5, R4 ;  /* 0x0000000400057306 */ /* 0x000e620000201400 */
[----:B--2---:R-:W-:Y:S01]  /*1d340*/  FFMA.FTZ R18, R0, R13, R18 ;  /* 0x0000000d00127223 */ /* 0x004fe20000010012 */
[----:B------:R-:W-:Y:S01]  /*1d350*/  ISETP.GE.AND P1, PT, R8, R3, PT ;  /* 0x000000030800720c */ /* 0x000fe20003f26270 */
[----:B------:R-:W-:Y:S01]  /*1d360*/  FFMA.FTZ R16, R0, R13, R16 ;  /* 0x0000000d00107223 */ /* 0x000fe20000010010 */
[----:B------:R-:W-:-:S02]  /*1d370*/  FSEL R140, R7, -INF , !P6 ;  /* 0xff800000078c7808 */ /* 0x000fc40007000000 */
[----:B------:R-:W-:Y:S01]  /*1d380*/  FSEL R63, R18, -INF , !P3 ;  /* 0xff800000123f7808 */ /* 0x000fe20005800000 */
[CC--:B---3--:R-:W-:Y:S01]  /*1d390*/  FFMA.FTZ R17, R0.reuse, R6.reuse, R17 ;  /* 0x0000000600117223 */ /* 0x0c8fe20000010011 */
[----:B------:R-:W2:Y:S01]  /*1d3a0*/  I2F R7, R2 ;  /* 0x0000000200077306 */ /* 0x000ea20000201400 */
[----:B------:R-:W-:Y:S01]  /*1d3b0*/  FFMA.FTZ R19, R0, R6, R19 ;  /* 0x0000000600137223 */ /* 0x000fe20000010013 */
[----:B------:R-:W-:Y:S02]  /*1d3c0*/  IADD3 R6, R2, 0x79, RZ ;  /* 0x0000007902067810 */ /* 0x000fe40007ffe0ff */
[----:B------:R-:W-:Y:S02]  /*1d3d0*/  FSEL R54, R17, -INF , !P1 ;  /* 0xff80000011367808 */ /* 0x000fe40004800000 */
[----:B------:R-:W-:Y:S01]  /*1d3e0*/  ISETP.GE.AND P3, PT, R4, R3, PT ;  /* 0x000000030400720c */ /* 0x000fe20003f66270 */
[-C--:B-1----:R-:W-:Y:S01]  /*1d3f0*/  FFMA.FTZ R38, R0, R5.reuse, R38 ;  /* 0x0000000500267223 */ /* 0x082fe20000010026 */
[----:B------:R-:W-:Y:S01]  /*1d400*/  BAR.SYNC.DEFER_BLOCKING 0x0 ;  /* 0x0000000000007b1d */ /* 0x000fe20000010000 */
[----:B------:R-:W-:Y:S01]  /*1d410*/  ISETP.GE.AND P1, PT, R4, R134, PT ;  /* 0x000000860400720c */ /* 0x000fe20003f26270 */
[----:B------:R-:W-:Y:S01]  /*1d420*/  FFMA.FTZ R36, R0, R5, R36 ;  /* 0x0000000500247223 */ /* 0x000fe20000010024 */
[----:B------:R-:W-:-:S02]  /*1d430*/  FSEL R150, R26, -INF , !P5 ;  /* 0xff8000001a967808 */ /* 0x000fc40006800000 */
[----:B------:R-:W-:Y:S01]  /*1d440*/  ISETP.GE.AND P5, PT, R29, R3, PT ;  /* 0x000000031d00720c */ /* 0x000fe20003fa6270 */
[----:B------:R-:W1:Y:S01]  /*1d450*/  I2F R4, R6 ;  /* 0x0000000600047306 */ /* 0x000e620000201400 */
[----:B------:R-:W-:Y:S01]  /*1d460*/  FSEL R61, R38, -INF , !P1 ;  /* 0xff800000263d7808 */ /* 0x000fe20004800000 */
[----:B--2---:R-:W-:Y:S01]  /*1d470*/  FFMA.FTZ R56, R0, R7, R56 ;  /* 0x0000000700387223 */ /* 0x004fe20000010038 */
[----:B------:R-:W-:Y:S02]  /*1d480*/  ISETP.GT.AND P1, PT, R240, R227, PT ;  /* 0x000000e3f000720c */ /* 0x000fe40003f24270 */
[----:B------:R-:W-:Y:S02]  /*1d490*/  FSEL R141, R141, -INF , !P5 ;  /* 0xff8000008d8d7808 */ /* 0x000fe40006800000 */
[----:B------:R-:W-:Y:S01]  /*1d4a0*/  ISETP.GE.AND P5, PT, R8, R134, PT ;  /* 0x000000860800720c */ /* 0x000fe20003fa6270 */
[----:B------:R-:W-:Y:S01]  /*1d4b0*/  IMAD.U32 R8, RZ, RZ, UR4 ;  /* 0x00000004ff087e24 */ /* 0x000fe2000f8e00ff */
[----:B------:R-:W-:Y:S01]  /*1d4c0*/  FSEL R147, R27, -INF , !P4 ;  /* 0xff8000001b937808 */ /* 0x000fe20006000000 */
[----:B------:R-:W-:Y:S01]  /*1d4d0*/  ULDC.64 UR4, c[0x0][0x118] ;  /* 0x0000460000047ab9 */ /* 0x000fe20000000a00 */
[----:B------:R-:W-:-:S02]  /*1d4e0*/  ISETP.GE.AND P4, PT, R22, R3, PT ;  /* 0x000000031600720c */ /* 0x000fc40003f86270 */
[----:B------:R-:W-:Y:S02]  /*1d4f0*/  FSEL R62, R19, -INF , !P5 ;  /* 0xff800000133e7808 */ /* 0x000fe40006800000 */
[-C--:B------:R-:W-:Y:S01]  /*1d500*/  ISETP.GE.AND P6, PT, R2, R3.reuse, PT ;  /* 0x000000030200720c */ /* 0x080fe20003fc6270 */
[-C--:B-1----:R-:W-:Y:S01]  /*1d510*/  FFMA.FTZ R37, R0, R4.reuse, R37 ;  /* 0x0000000400257223 */ /* 0x082fe20000010025 */
[----:B------:R-:W-:Y:S01]  /*1d520*/  ISETP.GE.AND P5, PT, R6, R3, PT ;  /* 0x000000030600720c */ /* 0x000fe20003fa6270 */
[----:B------:R-:W-:Y:S01]  /*1d530*/  FFMA.FTZ R3, R0, R7, R58 ;  /* 0x0000000700037223 */ /* 0x000fe2000001003a */
[----:B------:R-:W-:Y:S01]  /*1d540*/  FSEL R55, R16, -INF , !P4 ;  /* 0xff80000010377808 */ /* 0x000fe20006000000 */
[----:B------:R-:W-:Y:S01]  /*1d550*/  FFMA.FTZ R39, R0, R4, R39 ;  /* 0x0000000400277223 */ /* 0x000fe20000010027 */
[----:B------:R-:W-:Y:S02]  /*1d560*/  FSEL R46, R36, -INF , !P3 ;  /* 0xff800000242e7808 */ /* 0x000fe40005800000 */
[----:B------:R-:W-:-:S02]  /*1d570*/  ISETP.GE.AND P4, PT, R2, R134, PT ;  /* 0x000000860200720c */ /* 0x000fc40003f86270 */
        /* <DEDUP_REMOVED lines=39> */
[----:B------:R-:W-:Y:S02]  /*1d7f0*/  ISETP.GE.AND P0, PT, R12, RZ, PT ;  /* 0x000000ff0c00720c */ /* 0x000fe40003f06270 */
[----:B------:R-:W-:-:S02]  /*1d800*/  @!P3 IADD3 R11, R11, 0x1, RZ ;  /* 0x000000010b0bb810 */ /* 0x000fc40007ffe0ff */
[----:B------:R-:W-:-:S05]  /*1d810*/  ISETP.NE.AND P3, PT, R15, RZ, PT ;  /* 0x000000ff0f00720c */ /* 0x000fca0003f65270 */
        /* <DEDUP_REMOVED lines=26> */
.L_x_4280:
[----:B------:R-:W2:Y:S02]  /*1d9c0*/  LD.E R6, [R8.64+0x38] ;  /* 0x0000380408067980 */ /* 0x000ea4000c101900 */
[----:B--2---:R-:W-:-:S04]  /*1d9d0*/  LEA R6, -R6, RZ, 0x7 ;  /* 0x000000ff06067211 */ /* 0x004fc800078e39ff */
[----:B------:R-:W-:Y:S02]  /*1d9e0*/  SHF.R.S32.HI R11, RZ, 0x1f, R6 ;  /* 0x0000001fff0b7819 */ /* 0x000fe40000011406 */
.L_x_4281:
[----:B------:R-:W-:Y:S05]  /*1d9f0*/  BSYNC B0 ;  /* 0x0000000000007941 */ /* 0x000fea0003800000 */
.L_x_4279:
        /* <DEDUP_REMOVED lines=73> */
[CC--:B------:R-:W-:Y:S01]  /*1de90*/  @P2 LEA R32, P0, R5.reuse, R228.reuse, 0x1 ;  /* 0x000000e405202211 */ /* 0x0c0fe200078008ff */
        /* <DEDUP_REMOVED lines=57> */
.L_x_4278:
[----:B------:R-:W-:Y:S05]  /*1e230*/  BSYNC B1 ;  /* 0x0000000000017941 */ /* 0x000fea0003800000 */
.L_x_4277:
[----:B------:R2:W3:Y:S01]  /*1e240*/  LD.E R53, [R8.64+0xdc] ;  /* 0x0000dc0408357980 */ /* 0x0004e2000c101900 */
[----:B------:R-:W-:-:S02]  /*1e250*/  FMNMX.FTZ R5, R132, R3, !PT ;  /* 0x0000000384057209 */ /* 0x000fc40007810000 */
        /* <DEDUP_REMOVED lines=18> */
[----:B--2---:R-:W-:Y:S01]  /*1e380*/  LDSM.16.MT88.4 R8, [R214+0xc000] ;  /* 0x00c00000d608783b */ /* 0x004fe20000004200 */
[----:B------:R-:W-:-:S04]  /*1e390*/  FMNMX.FTZ R2, R180, R5, !PT ;  /* 0x00000005b4027209 */ /* 0x000fc80007810000 */
[----:B------:R-:W-:-:S04]  /*1e3a0*/  FMNMX.FTZ R5, R135, R2, !PT ;  /* 0x0000000287057209 */ /* 0x000fc80007810000 */
        /* <DEDUP_REMOVED lines=55> */
[----:B-1----:R-:W-:-:S04]  /*1e720*/  FMNMX.FTZ R41, R2, R41, !PT ;  /* 0x0000002902297209 */ /* 0x002fc80007810000 */
[----:B------:R-:W-:Y:S02]  /*1e730*/  FSETP.NEU.FTZ.AND P0, PT, R41, -INF , PT ;  /* 0xff8000002900780b */ /* 0x000fe40003f1d000 */
[----:B--2---:R-:W-:Y:S02]  /*1e740*/  FMNMX.FTZ R42, R5, R42, !PT ;  /* 0x0000002a052a7209 */ /* 0x004fe40007810000 */
[----:B------:R-:W-:Y:S02]  /*1e750*/  FSEL R5, R41, RZ, P0 ;  /* 0x000000ff29057208 */ /* 0x000fe40000000000 */
[----:B------:R-:W-:-:S04]  /*1e760*/  FSETP.NEU.FTZ.AND P2, PT, R42, -INF , PT ;  /* 0xff8000002a00780b */ /* 0x000fc80003f5d000 */
[----:B------:R-:W-:-:S05]  /*1e770*/  FSEL R6, R42, RZ, P2 ;  /* 0x000000ff2a067208 */ /* 0x000fca0001000000 */
[----:B------:R-:W-:Y:S02]  /*1e780*/  FADD.FTZ R6, R133, -R6 ;  /* 0x8000000685067221 */ /* 0x000fe40000010000 */
[C---:B---3--:R-:W-:Y:S02]  /*1e790*/  FMUL.FTZ R58, R53.reuse, R42 ;  /* 0x0000002a353a7220 */ /* 0x048fe40000410000 */
[C---:B------:R-:W-:Y:S02]  /*1e7a0*/  FMUL.FTZ R52, R53.reuse, R41 ;  /* 0x0000002935347220 */ /* 0x040fe40000410000 */
[----:B------:R-:W-:Y:S01]  /*1e7b0*/  FMUL.FTZ R45, R53, R6 ;  /* 0x00000006352d7220 */ /* 0x000fe20000410000 */
[----:B------:R-:W-:Y:S02]  /*1e7c0*/  FSEL R58, R58, RZ, P2 ;  /* 0x000000ff3a3a7208 */ /* 0x000fe40001000000 */
[----:B------:R-:W-:-:S03]  /*1e7d0*/  FSEL R52, R52, RZ, P0 ;  /* 0x000000ff34347208 */ /* 0x000fc60000000000 */
[-C--:B------:R-:W-:Y:S01]  /*1e7e0*/  FFMA.FTZ R40, R4, R53.reuse, -R58 ;  /* 0x0000003504287223 */ /* 0x080fe2000001083a */
[----:B------:R-:W1:Y:S01]  /*1e7f0*/  MUFU.EX2 R45, R45 ;  /* 0x0000002d002d7308 */ /* 0x000e620000000800 */
[----:B------:R-:W-:Y:S02]  /*1e800*/  FADD.FTZ R4, R132, -R5 ;  /* 0x8000000584047221 */ /* 0x000fe40000010000 */
[-CC-:B------:R-:W-:Y:S02]  /*1e810*/  FFMA.FTZ R33, R3, R53.reuse, -R52.reuse ;  /* 0x0000003503217223 */ /* 0x180fe40000010834 */
[-CC-:B------:R-:W-:Y:S02]  /*1e820*/  FFMA.FTZ R32, R188, R53.reuse, -R52.reuse ;  /* 0x00000035bc207223 */ /* 0x180fe40000010834 */
[-CC-:B------:R-:W-:Y:S01]  /*1e830*/  FFMA.FTZ R3, R189, R53.reuse, -R52.reuse ;  /* 0x00000035bd037223 */ /* 0x180fe20000010834 */
[----:B------:R-:W-:Y:S01]  /*1e840*/  MUFU.EX2 R40, R40 ;  /* 0x0000002800287308 */ /* 0x000fe20000000800 */
[----:B------:R-:W-:-:S02]  /*1e850*/  FFMA.FTZ R2, R190, R53, -R52 ;  /* 0x00000035be027223 */ /* 0x000fc40000010834 */
[-CC-:B------:R-:W-:Y:S02]  /*1e860*/  FFMA.FTZ R35, R185, R53.reuse, -R58.reuse ;  /* 0x00000035b9237223 */ /* 0x180fe4000001083a */
[-CC-:B------:R-:W-:Y:S02]  /*1e870*/  FFMA.FTZ R34, R186, R53.reuse, -R58.reuse ;  /* 0x00000035ba227223 */ /* 0x180fe4000001083a */
[----:B------:R-:W-:Y:S01]  /*1e880*/  FFMA.FTZ R43, R187, R53, -R58 ;  /* 0x00000035bb2b7223 */ /* 0x000fe2000001083a */
[----:B------:R-:W-:Y:S01]  /*1e890*/  MUFU.EX2 R33, R33 ;  /* 0x0000002100217308 */ /* 0x000fe20000000800 */
[----:B------:R-:W-:Y:S02]  /*1e8a0*/  FMUL.FTZ R44, R53, R4 ;  /* 0x00000004352c7220 */ /* 0x000fe40000410000 */
[-C--:B-1----:R-:W-:Y:S02]  /*1e8b0*/  FMUL.FTZ R128, R128, R45.reuse ;  /* 0x0000002d80807220 */ /* 0x082fe40000410000 */
[----:B------:R-:W-:-:S02]  /*1e8c0*/  FMUL.FTZ R129, R129, R45 ;  /* 0x0000002d81817220 */ /* 0x000fc40000410000 */
[-C--:B------:R-:W-:Y:S01]  /*1e8d0*/  FMUL.FTZ R124, R124, R45.reuse ;  /* 0x0000002d7c7c7220 */ /* 0x080fe20000410000 */
[----:B------:R-:W1:Y:S01]  /*1e8e0*/  MUFU.EX2 R32, R32 ;  /* 0x0000002000207308 */ /* 0x000e620000000800 */
[-C--:B------:R-:W-:Y:S02]  /*1e8f0*/  FMUL.FTZ R125, R125, R45.reuse ;  /* 0x0000002d7d7d7220 */ /* 0x080fe40000410000 */
[-C--:B------:R-:W-:Y:S02]  /*1e900*/  FMUL.FTZ R68, R68, R45.reuse ;  /* 0x0000002d44447220 */ /* 0x080fe40000410000 */
[-C--:B------:R-:W-:Y:S02]  /*1e910*/  FMUL.FTZ R69, R69, R45.reuse ;  /* 0x0000002d45457220 */ /* 0x080fe40000410000 */
[-C--:B------:R-:W-:Y:S01]  /*1e920*/  FMUL.FTZ R72, R72, R45.reuse ;  /* 0x0000002d48487220 */ /* 0x080fe20000410000 */
[----:B------:R-:W-:Y:S01]  /*1e930*/  MUFU.EX2 R3, R3 ;  /* 0x0000000300037308 */ /* 0x000fe20000000800 */
[----:B------:R-:W-:-:S02]  /*1e940*/  FMUL.FTZ R73, R73, R45 ;  /* 0x0000002d49497220 */ /* 0x000fc40000410000 */
[-C--:B------:R-:W-:Y:S02]  /*1e950*/  FMUL.FTZ R76, R76, R45.reuse ;  /* 0x0000002d4c4c7220 */ /* 0x080fe40000410000 */
[-C--:B------:R-:W-:Y:S02]  /*1e960*/  FMUL.FTZ R77, R77, R45.reuse ;  /* 0x0000002d4d4d7220 */ /* 0x080fe40000410000 */
[----:B------:R-:W-:Y:S01]  /*1e970*/  FMUL.FTZ R80, R80, R45 ;  /* 0x0000002d50507220 */ /* 0x000fe20000410000 */
[----:B------:R-:W2:Y:S01]  /*1e980*/  MUFU.EX2 R2, R2 ;  /* 0x0000000200027308 */ /* 0x000ea20000000800 */
[----:B-1----:R-:W-:Y:S01]  /*1e990*/  F2FP.PACK_AB R5, R32, R33 ;  /* 0x000000212005723e */ /* 0x002fe200000000ff */
[-C--:B------:R-:W-:Y:S02]  /*1e9a0*/  FMUL.FTZ R81, R81, R45.reuse ;  /* 0x0000002d51517220 */ /* 0x080fe40000410000 */
[-C--:B------:R-:W-:Y:S02]  /*1e9b0*/  FMUL.FTZ R84, R84, R45.reuse ;  /* 0x0000002d54547220 */ /* 0x080fe40000410000 */
[----:B------:R-:W-:-:S02]  /*1e9c0*/  FMUL.FTZ R85, R85, R45 ;  /* 0x0000002d55557220 */ /* 0x000fc40000410000 */
[----:B------:R-:W1:Y:S01]  /*1e9d0*/  MUFU.EX2 R35, R35 ;  /* 0x0000002300237308 */ /* 0x000e620000000800 */
[-C--:B------:R-:W-:Y:S02]  /*1e9e0*/  FMUL.FTZ R88, R88, R45.reuse ;  /* 0x0000002d58587220 */ /* 0x080fe40000410000 */
[-C--:B------:R-:W-:Y:S02]  /*1e9f0*/  FMUL.FTZ R89, R89, R45.reuse ;  /* 0x0000002d59597220 */ /* 0x080fe40000410000 */
[-C--:B------:R-:W-:Y:S02]  /*1ea00*/  FMUL.FTZ R92, R92, R45.reuse ;  /* 0x0000002d5c5c7220 */ /* 0x080fe40000410000 */
[----:B------:R-:W-:Y:S01]  /*1ea10*/  FMUL.FTZ R93, R93, R45 ;  /* 0x0000002d5d5d7220 */ /* 0x000fe20000410000 */
[----:B------:R-:W-:Y:S01]  /*1ea20*/  MUFU.EX2 R34, R34 ;  /* 0x0000002200227308 */ /* 0x000fe20000000800 */
[----:B--2---:R-:W-:Y:S01]  /*1ea30*/  F2FP.PACK_AB R7, R2, R3 ;  /* 0x000000030207723e */ /* 0x004fe200000000ff */
[----:B------:R-:W-:-:S02]  /*1ea40*/  FMUL.FTZ R96, R96, R45 ;  /* 0x0000002d60607220 */ /* 0x000fc40000410000 */
[-C--:B------:R-:W-:Y:S02]  /*1ea50*/  FMUL.FTZ R97, R97, R45.reuse ;  /* 0x0000002d61617220 */ /* 0x080fe40000410000 */
[-C--:B------:R-:W-:Y:S02]  /*1ea60*/  FMUL.FTZ R100, R100, R45.reuse ;  /* 0x0000002d64647220 */ /* 0x080fe40000410000 */
        /* <DEDUP_REMOVED lines=9> */
[-C--:B------:R-:W-:Y:S01]  /*1eb00*/  FMUL.FTZ R121, R121, R45.reuse ;  /* 0x0000002d79797220 */ /* 0x080fe20000410000 */
[----:B--2---:R-:W-:Y:S01]  /*1eb10*/  F2FP.PACK_AB R6, R43, R34 ;  /* 0x000000222b06723e */ /* 0x004fe200000000ff */
[-C--:B------:R-:W-:Y:S02]  /*1eb20*/  FMUL.FTZ R116, R116, R45.reuse ;  /* 0x0000002d74747220 */ /* 0x080fe40000410000 */
[----:B------:R-:W-:-:S02]  /*1eb30*/  FMUL.FTZ R117, R117, R45 ;  /* 0x0000002d75757220 */ /* 0x000fc40000410000 */
[-C--:B------:R-:W-:Y:S02]  /*1eb40*/  FMUL.FTZ R112, R112, R45.reuse ;  /* 0x0000002d70707220 */ /* 0x080fe40000410000 */
[----:B------:R-:W-:Y:S02]  /*1eb50*/  FMUL.FTZ R113, R113, R45 ;  /* 0x0000002d71717220 */ /* 0x000fe40000410000 */
[-C--:B-1----:R-:W-:Y:S02]  /*1eb60*/  FMUL.FTZ R130, R130, R44.reuse ;  /* 0x0000002c82827220 */ /* 0x082fe40000410000 */
[-C--:B------:R-:W-:Y:S02]  /*1eb70*/  FMUL.FTZ R131, R131, R44.reuse ;  /* 0x0000002c83837220 */ /* 0x080fe40000410000 */
[-C--:B------:R-:W-:Y:S02]  /*1eb80*/  FMUL.FTZ R126, R126, R44.reuse ;  /* 0x0000002c7e7e7220 */ /* 0x080fe40000410000 */
        /* <DEDUP_REMOVED lines=42> */
[-CC-:B------:R-:W-:Y:S02]  /*1ee30*/  FFMA.FTZ R60, R60, R53.reuse, -R52.reuse ;  /* 0x000000353c3c7223 */ /* 0x180fe40000010834 */
[----:B--2---:R-:W-:Y:S01]  /*1ee40*/  HMMA.16816.F32 R92, R4, R8, R92 ;  /* 0x00000008045c723c */ /* 0x004fe2000000185c */
[-C--:B------:R-:W-:Y:S01]  /*1ee50*/  FFMA.FTZ R59, R59, R53.reuse, -R52 ;  /* 0x000000353b3b7223 */ /* 0x080fe20000010834 */
[----:B------:R-:W-:Y:S01]  /*1ee60*/  MUFU.EX2 R57, R57 ;  /* 0x0000003900397308 */ /* 0x000fe20000000800 */
[----:B------:R-:W-:-:S02]  /*1ee70*/  FFMA.FTZ R64, R184, R53, -R58 ;  /* 0x00000035b8407223 */ /* 0x000fc4000001083a */
[-CC-:B------:R-:W-:Y:S02]  /*1ee80*/  FFMA.FTZ R67, R181, R53.reuse, -R58.reuse ;  /* 0x00000035b5437223 */ /* 0x180fe4000001083a */
[-CC-:B------:R-:W-:Y:S01]  /*1ee90*/  FFMA.FTZ R66, R183, R53.reuse, -R58.reuse ;  /* 0x00000035b7427223 */ /* 0x180fe2000001083a */
[C---:B------:R-:W-:Y:S01]  /*1eea0*/  HMMA.16816.F32 R96, R4.reuse, R10, R96 ;  /* 0x0000000a0460723c */ /* 0x040fe20000001860 */
[----:B------:R-:W2:Y:S01]  /*1eeb0*/  LDSM.16.MT88.4 R8, [R212+0x10000] ;  /* 0x01000000d408783b */ /* 0x000ea20000004200 */
[-C--:B------:R-:W-:Y:S01]  /*1eec0*/  FFMA.FTZ R65, R182, R53.reuse, -R58 ;  /* 0x00000035b6417223 */ /* 0x080fe2000001083a */
[----:B------:R-:W-:Y:S01]  /*1eed0*/  MUFU.EX2 R60, R60 ;  /* 0x0000003c003c7308 */ /* 0x000fe20000000800 */
[-CC-:B------:R-:W-:Y:S02]  /*1eee0*/  FFMA.FTZ R132, R180, R53.reuse, -R52.reuse ;  /* 0x00000035b4847223 */ /* 0x180fe40000010834 */
[-CC-:B------:R-:W-:Y:S02]  /*1eef0*/  FFMA.FTZ R133, R135, R53.reuse, -R52.reuse ;  /* 0x0000003587857223 */ /* 0x180fe40000010834 */
[----:B---3--:R-:W-:Y:S01]  /*1ef00*/  HMMA.16816.F32 R100, R4, R16, R100 ;  /* 0x000000100464723c */ /* 0x008fe20000001864 */
[----:B------:R-:W-:-:S02]  /*1ef10*/  FFMA.FTZ R142, R51, R53, -R52 ;  /* 0x00000035338e7223 */ /* 0x000fc40000010834 */
[----:B------:R-:W-:Y:S01]  /*1ef20*/  MUFU.EX2 R59, R59 ;  /* 0x0000003b003b7308 */ /* 0x000fe20000000800 */
[-CC-:B------:R-:W-:Y:S02]  /*1ef30*/  FFMA.FTZ R152, R49, R53.reuse, -R52.reuse ;  /* 0x0000003531987223 */ /* 0x180fe40000010834 */
[-CC-:B------:R-:W-:Y:S02]  /*1ef40*/  FFMA.FTZ R155, R48, R53.reuse, -R52.reuse ;  /* 0x00000035309b7223 */ /* 0x180fe40000010834 */
[----:B------:R-:W-:Y:S01]  /*1ef50*/  HMMA.16816.F32 R104, R4, R18, R104 ;  /* 0x000000120468723c */ /* 0x000fe20000001868 */
[----:B------:R-:W3:Y:S01]  /*1ef60*/  LDSM.16.MT88.4 R16, [R213+0xc800] ;  /* 0x00c80000d510783b */ /* 0x000ee20000004200 */
[-CC-:B------:R-:W-:Y:S01]  /*1ef70*/  FFMA.FTZ R156, R50, R53.reuse, -R52.reuse ;  /* 0x00000035329c7223 */ /* 0x180fe20000010834 */
[----:B------:R-:W-:Y:S01]  /*1ef80*/  MUFU.EX2 R64, R64 ;  /* 0x0000004000407308 */ /* 0x000fe20000000800 */
[-CC-:B------:R-:W-:Y:S01]  /*1ef90*/  FFMA.FTZ R134, R178, R53.reuse, -R52.reuse ;  /* 0x00000035b2867223 */ /* 0x180fe20000010834 */
[----:B------:R-:W-:Y:S01]  /*1efa0*/  LDSM.16.MT88.4 R48, [R213+0x11000] ;  /* 0x01100000d530783b */ /* 0x000fe20000004200 */
[----:B------:R-:W-:-:S02]  /*1efb0*/  FFMA.FTZ R135, R179, R53, -R52 ;  /* 0x00000035b3877223 */ /* 0x000fc40000010834 */
[-CC-:B------:R-:W-:Y:S01]  /*1efc0*/  FFMA.FTZ R136, R136, R53.reuse, -R58.reuse ;  /* 0x0000003588887223 */ /* 0x180fe2000001083a */
[C---:B-1----:R-:W-:Y:S01]  /*1efd0*/  HMMA.16816.F32 R108, R4.reuse, R12, R108 ;  /* 0x0000000c046c723c */ /* 0x042fe2000000186c */
[-CC-:B------:R-:W-:Y:S01]  /*1efe0*/  FFMA.FTZ R137, R137, R53.reuse, -R58.reuse ;  /* 0x0000003589897223 */ /* 0x180fe2000001083a */
[----:B------:R-:W1:Y:S01]  /*1eff0*/  MUFU.EX2 R67, R67 ;  /* 0x0000004300437308 */ /* 0x000e620000000800 */
[-CC-:B------:R-:W-:Y:S02]  /*1f000*/  FFMA.FTZ R138, R138, R53.reuse, -R58.reuse ;  /* 0x000000358a8a7223 */ /* 0x180fe4000001083a */
[-CC-:B------:R-:W-:Y:S02]  /*1f010*/  FFMA.FTZ R139, R139, R53.reuse, -R58.reuse ;  /* 0x000000358b8b7223 */ /* 0x180fe4000001083a */
[-CC-:B------:R-:W-:Y:S01]  /*1f020*/  FFMA.FTZ R159, R162, R53.reuse, -R58.reuse ;  /* 0x00000035a29f7223 */ /* 0x180fe2000001083a */
[----:B------:R-:W-:Y:S01]  /*1f030*/  HMMA.16816.F32 R120, R4, R14, R120 ;  /* 0x0000000e0478723c */ /* 0x000fe20000001878 */
[----:B------:R-:W4:Y:S01]  /*1f040*/  LDSM.16.MT88.4 R12, [R212+0xc800] ;  /* 0x00c80000d40c783b */ /* 0x000f220000004200 */
[----:B------:R-:W-:Y:S01]  /*1f050*/  MUFU.EX2 R66, R66 ;  /* 0x0000004200427308 */ /* 0x000fe20000000800 */
[----:B------:R-:W-:-:S02]  /*1f060*/  FFMA.FTZ R162, R163, R53, -R58 ;  /* 0x00000035a3a27223 */ /* 0x000fc4000001083a */
[-CC-:B------:R-:W-:Y:S02]  /*1f070*/  FFMA.FTZ R163, R175, R53.reuse, -R58.reuse ;  /* 0x00000035afa37223 */ /* 0x180fe4000001083a */
[-C--:B------:R-:W-:Y:S01]  /*1f080*/  FFMA.FTZ R166, R166, R53.reuse, -R58 ;  /* 0x00000035a6a67223 */ /* 0x080fe2000001083a */
[C---:B--2---:R-:W-:Y:S01]  /*1f090*/  HMMA.16816.F32 R116, R4.reuse, R8, R116 ;  /* 0x000000080474723c */ /* 0x044fe20000001874 */
[-CC-:B------:R-:W-:Y:S01]  /*1f0a0*/  FFMA.FTZ R171, R171, R53.reuse, -R52.reuse ;  /* 0x00000035abab7223 */ /* 0x180fe20000010834 */
[----:B------:R-:W2:Y:S01]  /*1f0b0*/  MUFU.EX2 R65, R65 ;  /* 0x0000004100417308 */ /* 0x000ea20000000800 */
[-CC-:B------:R-:W-:Y:S02]  /*1f0c0*/  FFMA.FTZ R172, R172, R53.reuse, -R52.reuse ;  /* 0x00000035acac7223 */ /* 0x180fe40000010834 */
[-CC-:B------:R-:W-:Y:S02]  /*1f0d0*/  FFMA.FTZ R173, R173, R53.reuse, -R52.reuse ;  /* 0x00000035adad7223 */ /* 0x180fe40000010834 */
[-C--:B------:R-:W-:Y:S01]  /*1f0e0*/  FFMA.FTZ R174, R174, R53.reuse, -R52 ;  /* 0x00000035aeae7223 */ /* 0x080fe20000010834 */
[----:B------:R-:W-:Y:S01]  /*1f0f0*/  HMMA.16816.F32 R112, R4, R10, R112 ;  /* 0x0000000a0470723c */ /* 0x000fe20000001870 */
[----:B------:R-:W5:Y:S01]  /*1f100*/  LDSM.16.MT88.4 R8, [R216+0x10800] ;  /* 0x01080000d808783b */ /* 0x000f620000004200 */
[----:B------:R-:W3:Y:S01]  /*1f110*/  MUFU.EX2 R132, R132 ;  /* 0x0000008400847308 */ /* 0x000ee20000000800 */
[----:B------:R-:W-:-:S02]  /*1f120*/  FFMA.FTZ R165, R165, R53, -R58 ;  /* 0x00000035a5a57223 */ /* 0x000fc4000001083a */
[-CC-:B------:R-:W-:Y:S02]  /*1f130*/  FFMA.FTZ R176, R169, R53.reuse, -R58.reuse ;  /* 0x00000035a9b07223 */ /* 0x180fe4000001083a */
[----:B-1----:R-:W-:Y:S01]  /*1f140*/  F2FP.PACK_AB R4, R67, R64 ;  /* 0x000000404304723e */ /* 0x002fe200000000ff */
[----:B------:R-:W-:Y:S01]  /*1f150*/  FFMA.FTZ R168, R168, R53, -R58 ;  /* 0x00000035a8a87223 */ /* 0x000fe2000001083a */
[----:B------:R-:W-:Y:S01]  /*1f160*/  F2FP.PACK_AB R5, R60, R57 ;  /* 0x000000393c05723e */ /* 0x000fe200000000ff */
[----:B------:R-:W-:Y:S01]  /*1f170*/  MUFU.EX2 R133, R133 ;  /* 0x0000008500857308 */ /* 0x000fe20000000800 */
[----:B--2---:R-:W-:Y:S01]  /*1f180*/  F2FP.PACK_AB R6, R65, R66 ;  /* 0x000000424106723e */ /* 0x004fe200000000ff */
[-CC-:B------:R-:W-:Y:S02]  /*1f190*/  FFMA.FTZ R170, R170, R53.reuse, -R52.reuse ;  /* 0x00000035aaaa7223 */ /* 0x180fe40000010834 */
[-C--:B------:R-:W-:Y:S02]  /*1f1a0*/  FFMA.FTZ R161, R161, R53.reuse, -R52 ;  /* 0x00000035a1a17223 */ /* 0x080fe40000010834 */
[--C-:B------:R-:W-:Y:S01]  /*1f1b0*/  FFMA.FTZ R158, R158, R53, -R58.reuse ;  /* 0x000000359e9e7223 */ /* 0x100fe2000001083a */
[----:B---3--:R-:W-:Y:S01]  /*1f1c0*/  F2FP.PACK_AB R7, R132, R59 ;  /* 0x0000003b8407723e */ /* 0x008fe200000000ff */
[----:B------:R-:W-:Y:S01]  /*1f1d0*/  MUFU.EX2 R134, R134 ;  /* 0x0000008600867308 */ /* 0x000fe20000000800 */
[----:B------:R-:W-:-:S02]  /*1f1e0*/  FFMA.FTZ R157, R157, R53, -R58 ;  /* 0x000000359d9d7223 */ /* 0x000fc4000001083a */
[-CC-:B------:R-:W-:Y:S02]  /*1f1f0*/  FFMA.FTZ R154, R154, R53.reuse, -R58.reuse ;  /* 0x000000359a9a7223 */ /* 0x180fe4000001083a */
[-C--:B------:R-:W-:Y:S01]  /*1f200*/  FFMA.FTZ R153, R153, R53.reuse, -R58 ;  /* 0x0000003599997223 */ /* 0x080fe2000001083a */
[C---:B------:R-:W-:Y:S01]  /*1f210*/  HMMA.16816.F32 R68, R4.reuse, R20, R68 ;  /* 0x000000140444723c */ /* 0x040fe20000001844 */
[-CC-:B------:R-:W-:Y:S01]  /*1f220*/  FFMA.FTZ R151, R151, R53.reuse, -R52.reuse ;  /* 0x0000003597977223 */ /* 0x180fe20000010834 */
[----:B------:R-:W-:Y:S01]  /*1f230*/  MUFU.EX2 R135, R135 ;  /* 0x0000008700877308 */ /* 0x000fe20000000800 */
[-CC-:B------:R-:W-:Y:S02]  /*1f240*/  FFMA.FTZ R150, R150, R53.reuse, -R52.reuse ;  /* 0x0000003596967223 */ /* 0x180fe40000010834 */
[-CC-:B------:R-:W-:Y:S02]  /*1f250*/  FFMA.FTZ R147, R147, R53.reuse, -R52.reuse ;  /* 0x0000003593937223 */ /* 0x180fe40000010834 */
[-C--:B------:R-:W-:Y:S01]  /*1f260*/  FFMA.FTZ R146, R146, R53.reuse, -R52 ;  /* 0x0000003592927223 */ /* 0x080fe20000010834 */
[----:B------:R-:W-:Y:S01]  /*1f270*/  HMMA.16816.F32 R72, R4, R22, R72 ;  /* 0x000000160448723c */ /* 0x000fe20000001848 */
[----:B------:R-:W1:Y:S01]  /*1f280*/  LDSM.16.MT88.4 R20, [R212+0x10800] ;  /* 0x01080000d414783b */ /* 0x000e620000004200 */
[----:B------:R-:W-:Y:S01]  /*1f290*/  MUFU.EX2 R136, R136 ;  /* 0x0000008800887308 */ /* 0x000fe20000000800 */
[----:B------:R-:W-:-:S02]  /*1f2a0*/  FFMA.FTZ R145, R145, R53, -R58 ;  /* 0x0000003591917223 */ /* 0x000fc4000001083a */
[-CC-:B------:R-:W-:Y:S02]  /*1f2b0*/  FFMA.FTZ R144, R144, R53.reuse, -R58.reuse ;  /* 0x0000003590907223 */ /* 0x180fe4000001083a */
[-C--:B------:R-:W-:Y:S01]  /*1f2c0*/  FFMA.FTZ R143, R143, R53.reuse, -R58 ;  /* 0x000000358f8f7223 */ /* 0x080fe2000001083a */
[C---:B------:R-:W-:Y:S01]  /*1f2d0*/  HMMA.16816.F32 R76, R4.reuse, R16, R76 ;  /* 0x00000010044c723c */ /* 0x040fe2000000184c */
[----:B------:R-:W-:Y:S01]  /*1f2e0*/  FFMA.FTZ R140, R140, R53, -R52 ;  /* 0x000000358c8c7223 */ /* 0x000fe20000010834 */
[----:B------:R-:W2:Y:S01]  /*1f2f0*/  MUFU.EX2 R137, R137 ;  /* 0x0000008900897308 */ /* 0x000ea20000000800 */
[----:B------:R-:W-:Y:S02]  /*1f300*/  FFMA.FTZ R33, R235, R44, R33 ;  /* 0x0000002ceb217223 */ /* 0x000fe40000010021 */
[----:B------:R-:W-:Y:S02]  /*1f310*/  FFMA.FTZ R40, R242, R45, R40 ;  /* 0x0000002df2287223 */ /* 0x000fe40000010028 */
[----:B------:R-:W-:Y:S01]  /*1f320*/  FADD.FTZ R32, R32, R33 ;  /* 0x0000002120207221 */ /* 0x000fe20000010000 */
[----:B------:R-:W-:Y:S01]  /*1f330*/  HMMA.16816.F32 R80, R4, R18, R80 ;  /* 0x000000120450723c */ /* 0x000fe20000001850 */
[----:B------:R-:W3:Y:S01]  /*1f340*/  LDSM.16.MT88.4 R16, [R214+0xd000] ;  /* 0x00d00000d610783b */ /* 0x000ee20000004200 */
[----:B------:R-:W-:Y:S01]  /*1f350*/  MUFU.EX2 R138, R138 ;  /* 0x0000008a008a7308 */ /* 0x000fe20000000800 */
[----:B------:R-:W-:-:S02]  /*1f360*/  FADD.FTZ R35, R35, R40 ;  /* 0x0000002823237221 */ /* 0x000fc40000010000 */
[----:B------:R-:W-:Y:S02]  /*1f370*/  FADD.FTZ R3, R3, R32 ;  /* 0x0000002003037221 */ /* 0x000fe40000010000 */
[----:B------:R-:W-:Y:S01]  /*1f380*/  FADD.FTZ R34, R34, R35 ;  /* 0x0000002322227221 */ /* 0x000fe20000010000 */
[C---:B----4-:R-:W-:Y:S01]  /*1f390*/  HMMA.16816.F32 R84, R4.reuse, R12, R84 ;  /* 0x0000000c0454723c */ /* 0x050fe20000001854 */
[----:B------:R-:W-:Y:S01]  /*1f3a0*/  FADD.FTZ R2, R2, R3 ;  /* 0x0000000302027221 */ /* 0x000fe20000010000 */
[----:B------:R-:W4:Y:S01]  /*1f3b0*/  MUFU.EX2 R139, R139 ;  /* 0x0000008b008b7308 */ /* 0x000f220000000800 */
        /* <DEDUP_REMOVED lines=9> */
[----:B-----5:R-:W-:Y:S01]  /*1f450*/  HMMA.16816.F32 R92, R4, R8, R92 ;  /* 0x00000008045c723c */ /* 0x020fe2000000185c */
[----:B------:R-:W-:Y:S01]  /*1f460*/  FADD.FTZ R66, R66, R67 ;  /* 0x0000004342427221 */ /* 0x000fe20000010000 */
[----:B------:R-:W-:Y:S01]  /*1f470*/  MUFU.EX2 R152, R152 ;  /* 0x0000009800987308 */ /* 0x000fe20000000800 */
[----:B------:R-:W-:Y:S02]  /*1f480*/  FADD.FTZ R132, R132, R59 ;  /* 0x0000003b84847221 */ /* 0x000fe40000010000 */
[----:B------:R-:W-:-:S03]  /*1f490*/  FADD.FTZ R65, R65, R66 ;  /* 0x0000004241417221 */ /* 0x000fc60000010000 */
        /* <DEDUP_REMOVED lines=16> */
[----:B------:R-:W5:Y:S01]  /*1f5a0*/  LDSM.16.MT88.4 R24, [R216+0xd000] ;  /* 0x00d00000d818783b */ /* 0x000f620000004200 */
[----:B------:R-:W2:Y:S06]  /*1f5b0*/  MUFU.EX2 R171, R171 ;  /* 0x000000ab00ab7308 */ /* 0x000eac0000000800 */
[C---:B-1----:R-:W-:Y:S02]  /*1f5c0*/  HMMA.16816.F32 R116, R4.reuse, R20, R116 ;  /* 0x000000140474723c */ /* 0x042fe40000001874 */
[----:B------:R-:W-:Y:S06]  /*1f5d0*/  MUFU.EX2 R172, R172 ;  /* 0x000000ac00ac7308 */ /* 0x000fec0000000800 */
[----:B------:R-:W-:Y:S01]  /*1f5e0*/  HMMA.16816.F32 R112, R4, R22, R112 ;  /* 0x000000160470723c */ /* 0x000fe20000001870 */
[----:B------:R-:W1:Y:S01]  /*1f5f0*/  LDSM.16.MT88.4 R20, [R216+0x11000] ;  /* 0x01100000d814783b */ /* 0x000e620000004200 */
[----:B------:R-:W-:Y:S05]  /*1f600*/  MUFU.EX2 R173, R173 ;  /* 0x000000ad00ad7308 */ /* 0x000fea0000000800 */
[----:B--2---:R-:W-:Y:S01]  /*1f610*/  F2FP.PACK_AB R4, R137, R136 ;  /* 0x000000888904723e */ /* 0x004fe200000000ff */
[----:B------:R-:W-:Y:S01]  /*1f620*/  FADD.FTZ R136, R136, R65 ;  /* 0x0000004188887221 */ /* 0x000fe20000010000 */
[----:B------:R-:W-:Y:S01]  /*1f630*/  F2FP.PACK_AB R5, R134, R133 ;  /* 0x000000858605723e */ /* 0x000fe200000000ff */
[----:B------:R-:W-:Y:S01]  /*1f640*/  MUFU.EX2 R174, R174 ;  /* 0x000000ae00ae7308 */ /* 0x000fe20000000800 */
[----:B----4-:R-:W-:Y:S01]  /*1f650*/  F2FP.PACK_AB R6, R139, R138 ;  /* 0x0000008a8b06723e */ /* 0x010fe200000000ff */
[----:B------:R-:W-:Y:S01]  /*1f660*/  FADD.FTZ R133, R133, R132 ;  /* 0x0000008485857221 */ /* 0x000fe20000010000 */
[----:B------:R-:W-:Y:S01]  /*1f670*/  F2FP.PACK_AB R7, R142, R135 ;  /* 0x000000878e07723e */ /* 0x000fe200000000ff */
[----:B------:R-:W-:Y:S01]  /*1f680*/  FADD.FTZ R137, R137, R136 ;  /* 0x0000008889897221 */ /* 0x000fe20000010000 */
[----:B------:R-:W-:Y:S01]  /*1f690*/  MOV R132, R41 ;  /* 0x0000002900847202 */ /* 0x000fe20000000f00 */
[----:B------:R-:W-:Y:S01]  /*1f6a0*/  FADD.FTZ R134, R134, R133 ;  /* 0x0000008586867221 */ /* 0x000fe20000010000 */
[----:B------:R-:W-:Y:S01]  /*1f6b0*/  MOV R133, R42 ;  /* 0x0000002a00857202 */ /* 0x000fe20000000f00 */
[----:B------:R-:W2:Y:S01]  /*1f6c0*/  MUFU.EX2 R165, R165 ;  /* 0x000000a500a57308 */ /* 0x000ea20000000800 */
[----:B------:R-:W-:Y:S01]  /*1f6d0*/  FADD.FTZ R2, R138, R137 ;  /* 0x000000898a027221 */ /* 0x000fe20000010000 */
[----:B---3--:R-:W-:Y:S01]  /*1f6e0*/  HMMA.16816.F32 R68, R4, R16, R68 ;  /* 0x000000100444723c */ /* 0x008fe20000001844 */
[----:B------:R-:W-:-:S02]  /*1f6f0*/  FADD.FTZ R3, R135, R134 ;  /* 0x0000008687037221 */ /* 0x000fc40000010000 */
[----:B------:R-:W-:Y:S02]  /*1f700*/  FADD.FTZ R2, R139, R2 ;  /* 0x000000028b027221 */ /* 0x000fe40000010000 */
[----:B------:R-:W-:Y:S01]  /*1f710*/  FADD.FTZ R3, R142, R3 ;  /* 0x000000038e037221 */ /* 0x000fe20000010000 */
[----:B------:R-:W3:Y:S02]  /*1f720*/  MUFU.EX2 R176, R176 ;  /* 0x000000b000b07308 */ /* 0x000ee40000000800 */
[C---:B------:R-:W-:Y:S01]  /*1f730*/  HMMA.16816.F32 R72, R4.reuse, R18, R72 ;  /* 0x000000120448723c */ /* 0x040fe20000001848 */
[----:B------:R-:W4:Y:S05]  /*1f740*/  LDSM.16.MT88.4 R16, [R214+0xd800] ;  /* 0x00d80000d610783b */ /* 0x000f2a0000004200 */
[----:B------:R-:W-:Y:S02]  /*1f750*/  MUFU.EX2 R168, R168 ;  /* 0x000000a800a87308 */ /* 0x000fe40000000800 */
[C---:B------:R-:W-:Y:S06]  /*1f760*/  HMMA.16816.F32 R76, R4.reuse, R12, R76 ;  /* 0x0000000c044c723c */ /* 0x040fec000000184c */
[----:B------:R-:W-:Y:S02]  /*1f770*/  MUFU.EX2 R161, R161 ;  /* 0x000000a100a17308 */ /* 0x000fe40000000800 */
[C---:B------:R-:W-:Y:S01]  /*1f780*/  HMMA.16816.F32 R80, R4.reuse, R14, R80 ;  /* 0x0000000e0450723c */ /* 0x040fe20000001850 */
[----:B------:R-:W1:Y:S05]  /*1f790*/  LDSM.16.MT88.4 R12, [R213+0xd800] ;  /* 0x00d80000d50c783b */ /* 0x000e6a0000004200 */
        /* <DEDUP_REMOVED lines=9> */
[----:B------:R-:W2:Y:S05]  /*1f830*/  LDSM.16.MT88.4 R48, [R214+0x11800] ;  /* 0x01180000d630783b */ /* 0x000eaa0000004200 */
[----:B------:R-:W-:Y:S02]  /*1f840*/  MUFU.EX2 R151, R151 ;  /* 0x0000009700977308 */ /* 0x000fe40000000800 */
[C---:B------:R-:W-:Y:S06]  /*1f850*/  HMMA.16816.F32 R100, R4.reuse, R36, R100 ;  /* 0x000000240464723c */ /* 0x040fec0000001864 */
[----:B------:R-:W-:Y:S02]  /*1f860*/  MUFU.EX2 R150, R150 ;  /* 0x0000009600967308 */ /* 0x000fe40000000800 */
[C---:B------:R-:W-:Y:S06]  /*1f870*/  HMMA.16816.F32 R128, R4.reuse, R24, R128 ;  /* 0x000000180480723c */ /* 0x040fec0000001880 */
        /* <DEDUP_REMOVED lines=9> */
[C---:B------:R-:W-:Y:S01]  /*1f910*/  HMMA.16816.F32 R104, R4.reuse, R38, R104 ;  /* 0x000000260468723c */ /* 0x040fe20000001868 */
[----:B------:R-:W1:Y:S05]  /*1f920*/  LDSM.16.MT88.4 R36, [R213+0x11800] ;  /* 0x01180000d524783b */ /* 0x000e6a0000004200 */
[----:B------:R-:W-:Y:S02]  /*1f930*/  MUFU.EX2 R143, R143 ;  /* 0x0000008f008f7308 */ /* 0x000fe40000000800 */
        /* <DEDUP_REMOVED lines=15> */
[----:B------:R-:W-:Y:S02]  /*1fa30*/  FADD.FTZ R171, R171, R156 ;  /* 0x0000009cabab7221 */ /* 0x000fe40000010000 */
[----:B--2---:R-:W-:-:S03]  /*1fa40*/  FADD.FTZ R3, R165, R166 ;  /* 0x000000a6a5037221 */ /* 0x004fc60000010000 */
[----:B------:R-:W-:Y:S01]  /*1fa50*/  HMMA.16816.F32 R72, R4, R18, R72 ;  /* 0x000000120448723c */ /* 0x000fe20000001848 */
[----:B------:R-:W2:Y:S01]  /*1fa60*/  LDSM.16.MT88.4 R16, [R214+0xe000] ;  /* 0x00e00000d610783b */ /* 0x000ea20000004200 */
[----:B---3--:R-:W-:-:S06]  /*1fa70*/  FADD.FTZ R3, R176, R3 ;  /* 0x00000003b0037221 */ /* 0x008fcc0000010000 */
[C---:B------:R-:W-:Y:S08]  /*1fa80*/  HMMA.16816.F32 R76, R4.reuse, R12, R76 ;  /* 0x0000000c044c723c */ /* 0x040ff0000000184c */
[C---:B------:R-:W-:Y:S01]  /*1fa90*/  HMMA.16816.F32 R80, R4.reuse, R14, R80 ;  /* 0x0000000e0450723c */ /* 0x040fe20000001850 */
[----:B------:R-:W3:Y:S07]  /*1faa0*/  LDSM.16.MT88.4 R12, [R213+0xe000] ;  /* 0x00e00000d50c783b */ /* 0x000eee0000004200 */
[C---:B-----5:R-:W-:Y:S08]  /*1fab0*/  HMMA.16816.F32 R84, R4.reuse, R8, R84 ;  /* 0x000000080454723c */ /* 0x060ff00000001854 */
[C---:B------:R-:W-:Y:S01]  /*1fac0*/  HMMA.16816.F32 R88, R4.reuse, R10, R88 ;  /* 0x0000000a0458723c */ /* 0x040fe20000001858 */
[----:B------:R-:W4:Y:S07]  /*1fad0*/  LDSM.16.MT88.4 R8, [R212+0xe000] ;  /* 0x00e00000d408783b */ /* 0x000f2e0000004200 */
[C---:B------:R-:W-:Y:S07]  /*1fae0*/  HMMA.16816.F32 R100, R4.reuse, R48, R100 ;  /* 0x000000300464723c */ /* 0x040fee0000001864 */
[-C--:B------:R-:W-:Y:S01]  /*1faf0*/  FFMA.FTZ R49, R167, R53.reuse, -R58 ;  /* 0x00000035a7317223 */ /* 0x080fe2000001083a */
[----:B------:R-:W-:Y:S01]  /*1fb00*/  HMMA.16816.F32 R104, R4, R50, R104 ;  /* 0x000000320468723c */ /* 0x000fe20000001868 */
[----:B------:R-:W-:Y:S01]  /*1fb10*/  MUFU.EX2 R51, R170 ;  /* 0x000000aa00337308 */ /* 0x000fe20000000800 */
[----:B------:R-:W-:-:S05]  /*1fb20*/  FFMA.FTZ R48, R164, R53, -R52 ;  /* 0x00000035a4307223 */ /* 0x000fca0000010834 */
[-C--:B------:R-:W-:Y:S01]  /*1fb30*/  FFMA.FTZ R50, R160, R53.reuse, -R52 ;  /* 0x00000035a0327223 */ /* 0x080fe20000010834 */
[----:B------:R-:W-:Y:S01]  /*1fb40*/  HMMA.16816.F32 R128, R4, R24, R128 ;  /* 0x000000180480723c */ /* 0x000fe20000001880 */
[----:B------:R-:W5:Y:S01]  /*1fb50*/  MUFU.EX2 R49, R49 ;  /* 0x0000003100317308 */ /* 0x000f620000000800 */
[----:B------:R-:W-:-:S06]  /*1fb60*/  FFMA.FTZ R160, R141, R53, -R58 ;  /* 0x000000358da07223 */ /* 0x000fcc000001083a */
[C---:B------:R-:W-:Y:S01]  /*1fb70*/  HMMA.16816.F32 R124, R4.reuse, R26, R124 ;  /* 0x0000001a047c723c */ /* 0x040fe2000000187c */
[----:B------:R-:W2:Y:S01]  /*1fb80*/  LDSM.16.MT88.4 R24, [R216+0xe000] ;  /* 0x00e00000d818783b */ /* 0x000ea20000004200 */
[----:B------:R-:W2:Y:S06]  /*1fb90*/  MUFU.EX2 R48, R48 ;  /* 0x0000003000307308 */ /* 0x000eac0000000800 */
[C---:B-1----:R-:W-:Y:S02]  /*1fba0*/  HMMA.16816.F32 R92, R4.reuse, R20, R92 ;  /* 0x00000014045c723c */ /* 0x042fe4000000185c */
[----:B------:R-:W1:Y:S06]  /*1fbb0*/  MUFU.EX2 R50, R50 ;  /* 0x0000003200327308 */ /* 0x000e6c0000000800 */
[C---:B------:R-:W-:Y:S01]  /*1fbc0*/  HMMA.16816.F32 R96, R4.reuse, R22, R96 ;  /* 0x000000160460723c */ /* 0x040fe20000001860 */
[----:B------:R-:W1:Y:S01]  /*1fbd0*/  LDSM.16.MT88.4 R20, [R216+0x12000] ;  /* 0x01200000d814783b */ /* 0x000e620000004200 */
[----:B------:R-:W1:Y:S06]  /*1fbe0*/  MUFU.EX2 R160, R160 ;  /* 0x000000a000a07308 */ /* 0x000e6c0000000800 */
[C---:B------:R-:W-:Y:S08]  /*1fbf0*/  HMMA.16816.F32 R108, R4.reuse, R36, R108 ;  /* 0x00000024046c723c */ /* 0x040ff0000000186c */
[C---:B------:R-:W-:Y:S01]  /*1fc00*/  HMMA.16816.F32 R120, R4.reuse, R38, R120 ;  /* 0x000000260478723c */ /* 0x040fe20000001878 */
[----:B------:R-:W-:Y:S07]  /*1fc10*/  LDSM.16.MT88.4 R36, [R213+0x12800] ;  /* 0x01280000d524783b */ /* 0x000fee0000004200 */
[C---:B------:R-:W-:Y:S08]  /*1fc20*/  HMMA.16816.F32 R116, R4.reuse, R28, R116 ;  /* 0x0000001c0474723c */ /* 0x040ff00000001874 */
[----:B------:R-:W-:Y:S01]  /*1fc30*/  HMMA.16816.F32 R112, R4, R30, R112 ;  /* 0x0000001e0470723c */ /* 0x000fe20000001870 */
[----:B------:R-:W1:Y:S06]  /*1fc40*/  LDSM.16.MT88.4 R28, [R214+0x12000] ;  /* 0x01200000d61c783b */ /* 0x000e6c0000004200 */
[----:B------:R-:W-:-:S02]  /*1fc50*/  F2FP.PACK_AB R4, R176, R165 ;  /* 0x000000a5b004723e */ /* 0x000fc400000000ff */
[----:B------:R-:W-:Y:S01]  /*1fc60*/  F2FP.PACK_AB R5, R173, R172 ;  /* 0x000000acad05723e */ /* 0x000fe200000000ff */
[----:B------:R-:W-:Y:S01]  /*1fc70*/  FADD.FTZ R172, R172, R171 ;  /* 0x000000abacac7221 */ /* 0x000fe20000010000 */
[----:B-----5:R-:W-:Y:S01]  /*1fc80*/  F2FP.PACK_AB R6, R49, R168 ;  /* 0x000000a83106723e */ /* 0x020fe200000000ff */
        /* <DEDUP_REMOVED lines=147> */
[----:B------:R-:W-:Y:S11]  /*205c0*/  HMMA.16816.F32 R112, R4, R14, R112 ;  /* 0x0000000e0470723c */ /* 0x000ff60000001870 */
[----:B------:R-:W-:Y:S08]  /*205d0*/  @!UPT UIADD3 URZ, URZ, URZ, URZ ;  /* 0x0000003f3f3ff290 */ /* 0x000ff0000fffe03f */
.L_x_4273:
[----:B------:R-:W-:Y:S05]  /*205e0*/  @!P1 BRA `(.L_x_4282) ;  /* 0x000052a000009947 */ /* 0x000fea0003800000 */
[----:B------:R-:W-:Y:S02]  /*205f0*/  MOV R135, R132 ;  /* 0x0000008400877202 */ /* 0x000fe40000000f00 */
[----:B------:R-:W-:-:S02]  /*20600*/  MOV R3, R133 ;  /* 0x0000008500037202 */ /* 0x000fc40000000f00 */
.L_x_4291:
        /* <DEDUP_REMOVED lines=22> */
[----:B------:R-:W-:Y:S02]  /*20770*/  IABS R4, R2 ;  /* 0x0000000200047213 */ /* 0x000fe40000000000 */
[C---:B------:R-:W-:Y:S02]  /*20780*/  IADD3 R10, R2.reuse, 0x80, RZ ;  /* 0x00000080020a7810 */ /* 0x040fe40007ffe0ff */
[-C--:B------:R-:W-:Y:S04]  /*20790*/  LOP3.LUT R2, R2, R11.reuse, RZ, 0x3c, !PT ;  /* 0x0000000b02027212 */ /* 0x080fe800078e3cff */
[----:B------:R-:W-:Y:S02]  /*207a0*/  ISETP.GE.AND P1, PT, R2, RZ, PT ;  /* 0x000000ff0200720c */ /* 0x000fe40003f26270 */
[----:B------:R-:W-:Y:S01]  /*207b0*/  LOP3.LUT R2, RZ, R11, RZ, 0x33, !PT ;  /* 0x0000000bff027212 */ /* 0x000fe200078e33ff */
        /* <DEDUP_REMOVED lines=47> */
.L_x_4284:
[----:B------:R-:W-:Y:S02]  /*20ab0*/  ULDC.64 UR4, c[0x0][0x118] ;  /* 0x0000460000047ab9 */ /* 0x000fe40000000a00 */
[----:B------:R-:W2:Y:S02]  /*20ac0*/  LD.E R8, [R132.64+0x40] ;  /* 0x0000400484087980 */ /* 0x000ea4000c101900 */
[----:B--2---:R-:W-:Y:S04]  /*20ad0*/  LEA R8, -R8, RZ, 0x7 ;  /* 0x000000ff08087211 */ /* 0x004fe800078e39ff */
[----:B------:R-:W-:Y:S02]  /*20ae0*/  SHF.R.S32.HI R7, RZ, 0x1f, R8 ;  /* 0x0000001fff077819 */ /* 0x000fe40000011408 */
.L_x_4285:
[----:B------:R-:W-:Y:S05]  /*20af0*/  BSYNC B0 ;  /* 0x0000000000007941 */ /* 0x000fea0003800000 */
.L_x_4283:
[C---:B------:R-:W-:Y:S01]  /*20b00*/  LOP3.LUT P4, RZ, R239.reuse, 0x1, RZ, 0xc0, !PT ;  /* 0x00000001efff7812 */ /* 0x040fe2000788c0ff */
[----:B------:R-:W-:Y:S01]  /*20b10*/  ULDC.64 UR4, c[0x0][0x118] ;  /* 0x0000460000047ab9 */ /* 0x000fe20000000a00 */
[CC--:B------:R-:W-:Y:S01]  /*20b20*/  LEA R244, P2, R8.reuse, R148.reuse, 0x1 ;  /* 0x0000009408f47211 */ /* 0x0c0fe200078408ff */
[----:B------:R-:W-:Y:S01]  /*20b30*/  BSSY B1, `(.L_x_4286) ;  /* 0x0000218000017945 */ /* 0x000fe20003800000 */
[----:B------:R-:W-:Y:S01]  /*20b40*/  LOP3.LUT P3, RZ, R239, 0x2, RZ, 0xc0, !PT ;  /* 0x00000002efff7812 */ /* 0x000fe2000786c0ff */
[----:B------:R-:W-:Y:S01]  /*20b50*/  IMAD.X R133, RZ, RZ, c[0x0][0x44], P0 ;  /* 0x00001100ff857624 */ /* 0x000fe200000e06ff */
        /* <DEDUP_REMOVED lines=347> */
[C---:B------:R-:W-:Y:S02]  /*22110*/  IADD3 R140, R2.reuse, -0x80, RZ ;  /* 0xffffff80028c7810 */ /* 0x040fe40007ffe0ff */
        /* <DEDUP_REMOVED lines=50> */
.L_x_4289:
[----:B------:R-:W-:Y:S02]  /*22440*/  ULDC.64 UR4, c[0x0][0x118] ;  /* 0x0000460000047ab9 */ /* 0x000fe40000000a00 */
[----:B------:R-:W2:Y:S02]  /*22450*/  LD.E R140, [R132.64+0x38] ;  /* 0x00003804848c7980 */ /* 0x000ea4000c101900 */
[----:B--2---:R-:W-:Y:S04]  /*22460*/  LEA R140, -R140, RZ, 0x7 ;  /* 0x000000ff8c8c7211 */ /* 0x004fe800078e39ff */
[----:B------:R-:W-:Y:S02]  /*22470*/  SHF.R.S32.HI R139, RZ, 0x1f, R140 ;  /* 0x0000001fff8b7819 */ /* 0x000fe4000001148c */
.L_x_4290:
[----:B------:R-:W-:Y:S05]  /*22480*/  BSYNC B0 ;  /* 0x0000000000007941 */ /* 0x000fea0003800000 */
.L_x_4288:
        /* <DEDUP_REMOVED lines=130> */
.L_x_4287:
[----:B------:R-:W-:Y:S05]  /*22cb0*/  BSYNC B1 ;  /* 0x0000000000017941 */ /* 0x000fea0003800000 */
.L_x_4286:
[----:B------:R-:W-:Y:S01]  /*22cc0*/  ULDC.64 UR4, c[0x0][0x118] ;  /* 0x0000460000047ab9 */ /* 0x000fe20000000a00 */
[----:B-1----:R-:W1:Y:S08]  /*22cd0*/  S2R R139, SR_TID.X ;  /* 0x00000000008b7919 */ /* 0x002e700000002100 */
        /* <DEDUP_REMOVED lines=38> */
[----:B------:R-:W4:Y:S01]  /*22f40*/  I2F R150, R150 ;  /* 0x0000009600967306 */ /* 0x000f220000201400 */
[CC--:B-1----:R-:W-:Y:S02]  /*22f50*/  FFMA.FTZ R15, R0.reuse, R152.reuse, R15 ;  /* 0x00000098000f7223 */ /* 0x0c2fe4000001000f */
[----:B------:R-:W-:Y:S01]  /*22f60*/  FFMA.FTZ R13, R0, R152, R13 ;  /* 0x00000098000d7223 */ /* 0x000fe2000001000d */
[----:B------:R-:W-:Y:S06]  /*22f70*/  IADD3 R152, R2, 0x59, RZ ;  /* 0x0000005902987810 */ /* 0x000fec0007ffe0ff */
[----:B------:R-:W1:Y:S01]  /*22f80*/  I2F R143, R143 ;  /* 0x0000008f008f7306 */ /* 0x000e620000201400 */
[CC--:B--2---:R-:W-:Y:S02]  /*22f90*/  FFMA.FTZ R19, R0.reuse, R140.reuse, R19 ;  /* 0x0000008c00137223 */ /* 0x0c4fe40000010013 */
[C---:B------:R-:W-:Y:S07]  /*22fa0*/  FFMA.FTZ R17, R0.reuse, R140, R17 ;  /* 0x0000008c00117223 */ /* 0x040fee0000010011 */
[----:B------:R2:W5:Y:S01]  /*22fb0*/  I2F R137, R154 ;  /* 0x0000009a00897306 */ /* 0x0005620000201400 */
[CC--:B----4-:R-:W-:Y:S02]  /*22fc0*/  FFMA.FTZ R23, R0.reuse, R150.reuse, R23 ;  /* 0x0000009600177223 */ /* 0x0d0fe40000010017 */
[----:B------:R-:W-:Y:S01]  /*22fd0*/  FFMA.FTZ R21, R0, R150, R21 ;  /* 0x0000009600157223 */ /* 0x000fe20000010015 */
[----:B------:R-:W-:Y:S06]  /*22fe0*/  IADD3 R150, R2, 0x60, RZ ;  /* 0x0000006002967810 */ /* 0x000fec0007ffe0ff */
[----:B------:R-:W4:Y:S01]  /*22ff0*/  I2F R157, R157 ;  /* 0x0000009d009d7306 */ /* 0x000f220000201400 */
[CC--:B-1----:R-:W-:Y:S02]  /*23000*/  FFMA.FTZ R26, R0.reuse, R143.reuse, R26 ;  /* 0x0000008f001a7223 */ /* 0x0c2fe4000001001a */
[----:B------:R-:W-:Y:S07]  /*23010*/  FFMA.FTZ R24, R0, R143, R24 ;  /* 0x0000008f00187223 */ /* 0x000fee0000010018 */
[----:B------:R-:W1:Y:S01]  /*23020*/  I2F R151, R151 ;  /* 0x0000009700977306 */ /* 0x000e620000201400 */
[----:B--2---:R-:W-:Y:S01]  /*23030*/  FMNMX.FTZ R154, R6, R135, !PT ;  /* 0x00000087069a7209 */ /* 0x004fe20007810000 */
[CC--:B-----5:R-:W-:Y:S02]  /*23040*/  FFMA.FTZ R50, R0.reuse, R137.reuse, R50 ;  /* 0x0000008900327223 */ /* 0x0e0fe40000010032 */
[C---:B------:R-:W-:Y:S06]  /*23050*/  FFMA.FTZ R48, R0.reuse, R137, R48 ;  /* 0x0000008900307223 */ /* 0x040fec0000010030 */
[----:B------:R-:W2:Y:S01]  /*23060*/  I2F R155, R155 ;  /* 0x0000009b009b7306 */ /* 0x000ea20000201400 */
[CC--:B----4-:R-:W-:Y:S02]  /*23070*/  FFMA.FTZ R10, R0.reuse, R157.reuse, R10 ;  /* 0x0000009d000a7223 */ /* 0x0d0fe4000001000a */
[C---:B------:R-:W-:Y:S07]  /*23080*/  FFMA.FTZ R8, R0.reuse, R157, R8 ;  /* 0x0000009d00087223 */ /* 0x040fee0000010008 */
[----:B------:R-:W4:Y:S01]  /*23090*/  I2F R153, R153 ;  /* 0x0000009900997306 */ /* 0x000f220000201400 */
[CC--:B-1----:R-:W-:Y:S02]  /*230a0*/  FFMA.FTZ R22, R0.reuse, R151.reuse, R22 ;  /* 0x0000009700167223 */ /* 0x0c2fe40000010016 */
[----:B------:R-:W-:Y:S01]  /*230b0*/  FFMA.FTZ R20, R0, R151, R20 ;  /* 0x0000009700147223 */ /* 0x000fe20000010014 */
[----:B------:R-:W-:Y:S06]  /*230c0*/  FMNMX.FTZ R151, R7, R154, !PT ;  /* 0x0000009a07977209 */ /* 0x000fec0007810000 */
[----:B------:R-:W1:Y:S01]  /*230d0*/  I2F R146, R146 ;  /* 0x0000009200927306 */ /* 0x000e620000201400 */
[----:B------:R-:W-:Y:S02]  /*230e0*/  FMNMX.FTZ R154, R10, R151, !PT ;  /* 0x000000970a9a7209 */ /* 0x000fe40007810000 */
[----:B------:R-:W-:Y:S01]  /*230f0*/  FMNMX.FTZ R151, R5, R156, !PT ;  /* 0x0000009c05977209 */ /* 0x000fe20007810000 */
[CC--:B--2---:R-:W-:Y:S02]  /*23100*/  FFMA.FTZ R14, R0.reuse, R155.reuse, R14 ;  /* 0x0000009b000e7223 */ /* 0x0c4fe4000001000e */
[C---:B------:R-:W-:Y:S04]  /*23110*/  FFMA.FTZ R12, R0.reuse, R155, R12 ;  /* 0x0000009b000c7223 */ /* 0x040fe8000001000c */
[----:B------:R2:W5:Y:S01]  /*23120*/  I2F R140, R152 ;  /* 0x00000098008c7306 */ /* 0x0005620000201400 */
[CC--:B----4-:R-:W-:Y:S02]  /*23130*/  FFMA.FTZ R18, R0.reuse, R153.reuse, R18 ;  /* 0x0000009900127223 */ /* 0x0d0fe40000010012 */
[----:B------:R-:W-:Y:S01]  /*23140*/  FFMA.FTZ R16, R0, R153, R16 ;  /* 0x0000009900107223 */ /* 0x000fe20000010010 */
[----:B------:R-:W-:Y:S02]  /*23150*/  FMNMX.FTZ R153, R11, R154, !PT ;  /* 0x0000009a0b997209 */ /* 0x000fe40007810000 */
[----:B------:R-:W-:Y:S04]  /*23160*/  FMNMX.FTZ R154, R8, R151, !PT ;  /* 0x00000097089a7209 */ /* 0x000fe80007810000 */
[----:B------:R-:W4:Y:S01]  /*23170*/  I2F R145, R145 ;  /* 0x0000009100917306 */ /* 0x000f220000201400 */
[CC--:B-1----:R-:W-:Y:S02]  /*23180*/  FFMA.FTZ R31, R0.reuse, R146.reuse, R31 ;  /* 0x00000092001f7223 */ /* 0x0c2fe4000001001f */
[----:B------:R-:W-:Y:S01]  /*23190*/  FFMA.FTZ R29, R0, R146, R29 ;  /* 0x00000092001d7223 */ /* 0x000fe2000001001d */
[----:B------:R-:W-:Y:S06]  /*231a0*/  IADD3 R146, R2, 0x68, RZ ;  /* 0x0000006802927810 */ /* 0x000fec0007ffe0ff */
[----:B------:R1:W1:Y:S01]  /*231b0*/  I2F R143, R150 ;  /* 0x00000096008f7306 */ /* 0x0002620000201400 */
[----:B--2---:R-:W-:Y:S01]  /*231c0*/  FMNMX.FTZ R152, R14, R153, !PT ;  /* 0x000000990e987209 */ /* 0x004fe20007810000 */
[C---:B-----5:R-:W-:Y:S01]  /*231d0*/  FFMA.FTZ R51, R0.reuse, R140, R51 ;  /* 0x0000008c00337223 */ /* 0x060fe20000010033 */
[----:B------:R-:W-:Y:S01]  /*231e0*/  FMNMX.FTZ R153, R9, R154, !PT ;  /* 0x0000009a09997209 */ /* 0x000fe20007810000 */
[----:B------:R-:W-:Y:S01]  /*231f0*/  FFMA.FTZ R49, R0, R140, R49 ;  /* 0x0000008c00317223 */ /* 0x000fe20000010031 */
[----:B------:R-:W-:Y:S05]  /*23200*/  FMNMX.FTZ R151, R15, R152, !PT ;  /* 0x000000980f977209 */ /* 0x000fea0007810000 */
[----:B------:R-:W2:Y:S01]  /*23210*/  I2F R147, R147 ;  /* 0x0000009300937306 */ /* 0x000ea20000201400 */
[----:B------:R-:W-:Y:S01]  /*23220*/  FMNMX.FTZ R152, R18, R151, !PT ;  /* 0x0000009712987209 */ /* 0x000fe20007810000 */
[CC--:B----4-:R-:W-:Y:S02]  /*23230*/  FFMA.FTZ R34, R0.reuse, R145.reuse, R34 ;  /* 0x0000009100227223 */ /* 0x0d0fe40000010022 */
[----:B------:R-:W-:Y:S06]  /*23240*/  FFMA.FTZ R32, R0, R145, R32 ;  /* 0x0000009100207223 */ /* 0x000fec0000010020 */
[----:B------:R-:W4:Y:S01]  /*23250*/  I2F R142, R142 ;  /* 0x0000008e008e7306 */ /* 0x000f220000201400 */
[----:B-1----:R-:W-:Y:S01]  /*23260*/  FMNMX.FTZ R150, R12, R153, !PT ;  /* 0x000000990c967209 */ /* 0x002fe20007810000 */
[CC--:B------:R-:W-:Y:S02]  /*23270*/  FFMA.FTZ R54, R0.reuse, R143.reuse, R54 ;  /* 0x0000008f00367223 */ /* 0x0c0fe40000010036 */
[C---:B------:R-:W-:Y:S01]  /*23280*/  FFMA.FTZ R52, R0.reuse, R143, R52 ;  /* 0x0000008f00347223 */ /* 0x040fe20000010034 */
[----:B------:R-:W-:Y:S05]  /*23290*/  FMNMX.FTZ R151, R13, R150, !PT ;  /* 0x000000960d977209 */ /* 0x000fea0007810000 */
        /* <DEDUP_REMOVED lines=8> */
[C---:B----4-:R-:W-:Y:S01]  /*23320*/  FFMA.FTZ R35, R0.reuse, R142, R35 ;  /* 0x0000008e00237223 */ /* 0x050fe20000010023 */
[----:B------:R-:W-:Y:S01]  /*23330*/  FMNMX.FTZ R151, R23, R150, !PT ;  /* 0x0000009617977209 */ /* 0x000fe20007810000 */
[----:B------:R-:W-:Y:S01]  /*23340*/  FFMA.FTZ R33, R0, R142, R33 ;  /* 0x0000008e00217223 */ /* 0x000fe20000010021 */
[----:B------:R-:W-:Y:S02]  /*23350*/  FMNMX.FTZ R152, R20, R147, !PT ;  /* 0x0000009314987209 */ /* 0x000fe40007810000 */
[----:B------:R-:W-:Y:S01]  /*23360*/  IADD3 R142, R2, 0x69, RZ ;  /* 0x00000069028e7810 */ /* 0x000fe20007ffe0ff */
[----:B------:R-:W4:Y:S01]  /*23370*/  I2F R138, R138 ;  /* 0x0000008a008a7306 */ /* 0x000f220000201400 */
[----:B------:R-:W-:Y:S02]  /*23380*/  FMNMX.FTZ R150, R26, R151, !PT ;  /* 0x000000971a967209 */ /* 0x000fe40007810000 */
[----:B------:R-:W-:Y:S01]  /*23390*/  FMNMX.FTZ R151, R21, R152, !PT ;  /* 0x0000009815977209 */ /* 0x000fe20007810000 */
[CC--:B-1----:R-:W-:Y:S02]  /*233a0*/  FFMA.FTZ R38, R0.reuse, R141.reuse, R38 ;  /* 0x0000008d00267223 */ /* 0x0c2fe40000010026 */
[C---:B------:R-:W-:Y:S04]  /*233b0*/  FFMA.FTZ R36, R0.reuse, R141, R36 ;  /* 0x0000008d00247223 */ /* 0x040fe80000010024 */
[----:B------:R-:W1:Y:S01]  /*233c0*/  I2F R139, R139 ;  /* 0x0000008b008b7306 */ /* 0x000e620000201400 */
[CC--:B--2---:R-:W-:Y:S02]  /*233d0*/  FFMA.FTZ R27, R0.reuse, R144.reuse, R27 ;  /* 0x00000090001b7223 */ /* 0x0c4fe4000001001b */
[----:B------:R-:W-:Y:S01]  /*233e0*/  FFMA.FTZ R25, R0, R144, R25 ;  /* 0x0000009000197223 */ /* 0x000fe20000010019 */
[----:B------:R-:W-:Y:S02]  /*233f0*/  IADD3 R144, R2, 0x61, RZ ;  /* 0x0000006102907810 */ /* 0x000fe40007ffe0ff */
[----:B------:R-:W-:Y:S04]  /*23400*/  FMNMX.FTZ R147, R27, R150, !PT ;  /* 0x000000961b937209 */ /* 0x000fe80007810000 */
[----:B------:R2:W5:Y:S01]  /*23410*/  I2F R145, R146 ;  /* 0x0000009200917306 */ /* 0x0005620000201400 */
[----:B------:R-:W-:Y:S01]  /*23420*/  FMNMX.FTZ R150, R30, R147, !PT ;  /* 0x000000931e967209 */ /* 0x000fe20007810000 */
[CC--:B----4-:R-:W-:Y:S02]  /*23430*/  FFMA.FTZ R39, R0.reuse, R138.reuse, R39 ;  /* 0x0000008a00277223 */ /* 0x0d0fe40000010027 */
[----:B------:R-:W-:Y:S01]  /*23440*/  FFMA.FTZ R37, R0, R138, R37 ;  /* 0x0000008a00257223 */ /* 0x000fe20000010025 */
[----:B------:R-:W-:Y:S02]  /*23450*/  IADD3 R138, R2, 0x70, RZ ;  /* 0x00000070028a7810 */ /* 0x000fe40007ffe0ff */
[----:B------:R-:W-:Y:S03]  /*23460*/  FMNMX.FTZ R147, R31, R150, !PT ;  /* 0x000000961f937209 */ /* 0x000fe60007810000 */
[----:B------:R-:W4:Y:S01]  /*23470*/  I2F R141, R142 ;  /* 0x0000008e008d7306 */ /* 0x000f220000201400 */
[CC--:B-1----:R-:W-:Y:S02]  /*23480*/  FFMA.FTZ R42, R0.reuse, R139.reuse, R42 ;  /* 0x0000008b002a7223 */ /* 0x0c2fe4000001002a */
[----:B------:R-:W-:Y:S07]  /*23490*/  FFMA.FTZ R40, R0, R139, R40 ;  /* 0x0000008b00287223 */ /* 0x000fee0000010028 */
[----:B------:R-:W1:Y:S01]  /*234a0*/  I2F R132, R132 ;  /* 0x0000008400847306 */ /* 0x000e620000201400 */
[----:B--2---:R-:W-:Y:S01]  /*234b0*/  FMNMX.FTZ R146, R24, R151, !PT ;  /* 0x0000009718927209 */ /* 0x004fe20007810000 */
[CC--:B-----5:R-:W-:Y:S02]  /*234c0*/  FFMA.FTZ R58, R0.reuse, R145.reuse, R58 ;  /* 0x00000091003a7223 */ /* 0x0e0fe4000001003a */
[----:B------:R-:W-:Y:S01]  /*234d0*/  FFMA.FTZ R56, R0, R145, R56 ;  /* 0x0000009100387223 */ /* 0x000fe20000010038 */
[----:B------:R-:W-:Y:S05]  /*234e0*/  FMNMX.FTZ R151, R25, R146, !PT ;  /* 0x0000009219977209 */ /* 0x000fea0007810000 */
[----:B------:R2:W5:Y:S01]  /*234f0*/  I2F R139, R138 ;  /* 0x0000008a008b7306 */ /* 0x0005620000201400 */
[----:B------:R-:W-:Y:S02]  /*23500*/  FMNMX.FTZ R146, R34, R147, !PT ;  /* 0x0000009322927209 */ /* 0x000fe40007810000 */
[----:B------:R-:W-:Y:S01]  /*23510*/  FMNMX.FTZ R150, R28, R151, !PT ;  /* 0x000000971c967209 */ /* 0x000fe20007810000 */
[CC--:B----4-:R-:W-:Y:S01]  /*23520*/  FFMA.FTZ R59, R0.reuse, R141.reuse, R59 ;  /* 0x0000008d003b7223 */ /* 0x0d0fe2000001003b */
[----:B------:R-:W-:Y:S01]  /*23530*/  FMNMX.FTZ R151, R35, R146, !PT ;  /* 0x0000009223977209 */ /* 0x000fe20007810000 */
[----:B------:R-:W-:Y:S01]  /*23540*/  FFMA.FTZ R57, R0, R141, R57 ;  /* 0x0000008d00397223 */ /* 0x000fe20000010039 */
[----:B------:R-:W-:Y:S02]  /*23550*/  FMNMX.FTZ R147, R29, R150, !PT ;  /* 0x000000961d937209 */ /* 0x000fe40007810000 */
[----:B------:R-:W-:Y:S01]  /*23560*/  FMNMX.FTZ R142, R38, R151, !PT ;  /* 0x00000097268e7209 */ /* 0x000fe20007810000 */
[----:B------:R-:W4:Y:S01]  /*23570*/  I2F R136, R136 ;  /* 0x0000008800887306 */ /* 0x000f220000201400 */
[----:B------:R-:W-:Y:S02]  /*23580*/  FMNMX.FTZ R146, R32, R147, !PT ;  /* 0x0000009320927209 */ /* 0x000fe40007810000 */
[----:B------:R-:W-:Y:S01]  /*23590*/  FMNMX.FTZ R147, R39, R142, !PT ;  /* 0x0000008e27937209 */ /* 0x000fe20007810000 */
[C---:B-1----:R-:W-:Y:S01]  /*235a0*/  FFMA.FTZ R47, R0.reuse, R132, R47 ;  /* 0x00000084002f7223 */ /* 0x042fe2000001002f */
[----:B------:R-:W-:Y:S01]  /*235b0*/  FMNMX.FTZ R151, R33, R146, !PT ;  /* 0x0000009221977209 */ /* 0x000fe20007810000 */
[----:B------:R-:W-:Y:S01]  /*235c0*/  FFMA.FTZ R45, R0, R132, R45 ;  /* 0x00000084002d7223 */ /* 0x000fe2000001002d */
[----:B------:R-:W-:Y:S02]  /*235d0*/  IADD3 R132, R2, 0x78, RZ ;  /* 0x0000007802847810 */ /* 0x000fe40007ffe0ff */
[----:B------:R-:W-:Y:S01]  /*235e0*/  FMNMX.FTZ R142, R42, R147, !PT ;  /* 0x000000932a8e7209 */ /* 0x000fe20007810000 */
[----:B------:R-:W1:Y:S01]  /*235f0*/  I2F R133, R133 ;  /* 0x0000008500857306 */ /* 0x000e620000201400 */
[----:B--2---:R-:W-:Y:S01]  /*23600*/  FMNMX.FTZ R138, R36, R151, !PT ;  /* 0x00000097248a7209 */ /* 0x004fe20007810000 */
[CC--:B-----5:R-:W-:Y:S02]  /*23610*/  FFMA.FTZ R62, R0.reuse, R139.reuse, R62 ;  /* 0x0000008b003e7223 */ /* 0x0e0fe4000001003e */
[C---:B------:R-:W-:Y:S01]  /*23620*/  FFMA.FTZ R60, R0.reuse, R139, R60 ;  /* 0x0000008b003c7223 */ /* 0x040fe2000001003c */
[----:B------:R-:W-:Y:S05]  /*23630*/  FMNMX.FTZ R147, R37, R138, !PT ;  /* 0x0000008a25937209 */ /* 0x000fea0007810000 */
[----:B------:R-:W2:Y:S01]  /*23640*/  I2F R137, R132 ;  /* 0x0000008400897306 */ /* 0x000ea20000201400 */
[CC--:B----4-:R-:W-:Y:S02]  /*23650*/  FFMA.FTZ R43, R0.reuse, R136.reuse, R43 ;  /* 0x00000088002b7223 */ /* 0x0d0fe4000001002b */
[----:B------:R-:W-:Y:S01]  /*23660*/  FFMA.FTZ R41, R0, R136, R41 ;  /* 0x0000008800297223 */ /* 0x000fe20000010029 */
[C---:B------:R-:W-:Y:S02]  /*23670*/  IADD3 R136, R2.reuse, 0x71, RZ ;  /* 0x0000007102887810 */ /* 0x040fe40007ffe0ff */
[----:B------:R-:W-:Y:S04]  /*23680*/  IADD3 R2, R2, 0x79, RZ ;  /* 0x0000007902027810 */ /* 0x000fe80007ffe0ff */
        /* <DEDUP_REMOVED lines=8> */
[CC--:B--2---:R-:W-:Y:S01]  /*23710*/  FFMA.FTZ R66, R0.reuse, R137.reuse, R66 ;  /* 0x0000008900427223 */ /* 0x0c4fe20000010042 */
[----:B------:R-:W-:Y:S01]  /*23720*/  FMNMX.FTZ R147, R47, R138, !PT ;  /* 0x0000008a2f937209 */ /* 0x000fe20007810000 */
[----:B------:R-:W-:Y:S01]  /*23730*/  FFMA.FTZ R64, R0, R137, R64 ;  /* 0x0000008900407223 */ /* 0x000fe20000010040 */
[----:B------:R-:W-:Y:S02]  /*23740*/  FMNMX.FTZ R138, R44, R133, !PT ;  /* 0x000000852c8a7209 */ /* 0x000fe40007810000 */
[----:B------:R-:W-:Y:S01]  /*23750*/  FMNMX.FTZ R140, R50, R147, !PT ;  /* 0x00000093328c7209 */ /* 0x000fe20007810000 */
[----:B------:R-:W2:Y:S01]  /*23760*/  I2F R2, R2 ;  /* 0x0000000200027306 */ /* 0x000ea20000201400 */
[----:B------:R-:W-:Y:S02]  /*23770*/  FMNMX.FTZ R133, R45, R138, !PT ;  /* 0x0000008a2d857209 */ /* 0x000fe40007810000 */
[----:B------:R-:W-:Y:S01]  /*23780*/  FMNMX.FTZ R147, R51, R140, !PT ;  /* 0x0000008c33937209 */ /* 0x000fe20007810000 */
[-C--:B----4-:R-:W-:Y:S01]  /*23790*/  FFMA.FTZ R55, R0, R144.reuse, R55 ;  /* 0x0000009000377223 */ /* 0x090fe20000010037 */
[----:B------:R-:W-:Y:S01]  /*237a0*/  FMNMX.FTZ R132, R48, R133, !PT ;  /* 0x0000008530847209 */ /* 0x000fe20007810000 */
[----:B------:R-:W-:Y:S01]  /*237b0*/  FFMA.FTZ R53, R0, R144, R53 ;  /* 0x0000009000357223 */ /* 0x000fe20000010035 */
[----:B------:R-:W-:Y:S02]  /*237c0*/  FMNMX.FTZ R138, R54, R147, !PT ;  /* 0x00000093368a7209 */ /* 0x000fe40007810000 */
[----:B------:R-:W-:Y:S01]  /*237d0*/  FMNMX.FTZ R133, R49, R132, !PT ;  /* 0x0000008431857209 */ /* 0x000fe20007810000 */
[----:B------:R-:W-:Y:S01]  /*237e0*/  LDSM.16.MT88.4 R144, [R213+0xc000] ;  /* 0x00c00000d590783b */ /* 0x000fe20000004200 */
[----:B------:R-:W-:Y:S02]  /*237f0*/  FMNMX.FTZ R143, R55, R138, !PT ;  /* 0x0000008a378f7209 */ /* 0x000fe40007810000 */
[----:B------:R-:W-:Y:S01]  /*23800*/  FMNMX.FTZ R132, R52, R133, !PT ;  /* 0x0000008534847209 */ /* 0x000fe20007810000 */
[-C--:B-1----:R-:W-:Y:S01]  /*23810*/  FFMA.FTZ R63, R0, R136.reuse, R63 ;  /* 0x00000088003f7223 */ /* 0x082fe2000001003f */
[----:B------:R-:W-:Y:S01]  /*23820*/  FMNMX.FTZ R138, R58, R143, !PT ;  /* 0x0000008f3a8a7209 */ /* 0x000fe20007810000 */
[----:B------:R-:W-:Y:S01]  /*23830*/  FFMA.FTZ R61, R0, R136, R61 ;  /* 0x00000088003d7223 */ /* 0x000fe2000001003d */
[----:B------:R-:W-:Y:S02]  /*23840*/  FMNMX.FTZ R133, R53, R132, !PT ;  /* 0x0000008435857209 */ /* 0x000fe40007810000 */
[----:B------:R-:W-:Y:S02]  /*23850*/  FMNMX.FTZ R143, R59, R138, !PT ;  /* 0x0000008a3b8f7209 */ /* 0x000fe40007810000 */
[----:B------:R-:W-:Y:S02]  /*23860*/  FMNMX.FTZ R132, R56, R133, !PT ;  /* 0x0000008538847209 */ /* 0x000fe40007810000 */
[----:B------:R-:W-:Y:S01]  /*23870*/  FMNMX.FTZ R138, R62, R143, !PT ;  /* 0x0000008f3e8a7209 */ /* 0x000fe20007810000 */
[C---:B--2---:R-:W-:Y:S01]  /*23880*/  FFMA.FTZ R67, R0.reuse, R2, R67 ;  /* 0x0000000200437223 */ /* 0x044fe20000010043 */
[----:B------:R-:W-:Y:S01]  /*23890*/  FMNMX.FTZ R139, R57, R132, !PT ;  /* 0x00000084398b7209 */ /* 0x000fe20007810000 */
[----:B------:R-:W-:Y:S01]  /*238a0*/  FFMA.FTZ R65, R0, R2, R65 ;  /* 0x0000000200417223 */ /* 0x000fe20000010041 */
        /* <DEDUP_REMOVED lines=30> */
[----:B------:R-:W-:Y:S01]  /*23a90*/  ISETP.GT.AND P0, PT, R240, R227, PT ;  /* 0x000000e3f000720c */ /* 0x000fe20003f04270 */
[-CC-:B------:R-:W-:Y:S02]  /*23aa0*/  FFMA.FTZ R154, R8, R134.reuse, -R157.reuse ;  /* 0x00000086089a7223 */ /* 0x180fe4000001089d */
[-C--:B------:R-:W-:Y:S02]  /*23ab0*/  FFMA.FTZ R153, R9, R134.reuse, -R157 ;  /* 0x0000008609997223 */ /* 0x080fe4000001089d */
[-CC-:B------:R-:W-:Y:S02]  /*23ac0*/  FFMA.FTZ R152, R6, R134.reuse, -R163.reuse ;  /* 0x0000008606987223 */ /* 0x180fe400000108a3 */
[-C--:B------:R-:W-:Y:S01]  /*23ad0*/  FFMA.FTZ R151, R7, R134.reuse, -R163 ;  /* 0x0000008607977223 */ /* 0x080fe200000108a3 */
[----:B------:R-:W3:Y:S01]  /*23ae0*/  MUFU.EX2 R3, R3 ;  /* 0x0000000300037308 */ /* 0x000ee20000000800 */
        /* <DEDUP_REMOVED lines=8> */
[C---:B--2---:R-:W-:Y:S02]  /*23b70*/  FMUL.FTZ R6, R2.reuse, R130 ;  /* 0x0000008202067220 */ /* 0x044fe40000410000 */
[C---:B------:R-:W-:Y:S02]  /*23b80*/  FMUL.FTZ R7, R2.reuse, R131 ;  /* 0x0000008302077220 */ /* 0x040fe40000410000 */
[C---:B------:R-:W-:Y:S01]  /*23b90*/  FMUL.FTZ R10, R2.reuse, R126 ;  /* 0x0000007e020a7220 */ /* 0x040fe20000410000 */
        /* <DEDUP_REMOVED lines=34> */
[-C--:B------:R-:W-:Y:S02]  /*23dc0*/  FFMA.FTZ R175, R35, R134.reuse, -R163 ;  /* 0x0000008623af7223 */ /* 0x080fe400000108a3 */
[-CC-:B------:R-:W-:Y:S02]  /*23dd0*/  FFMA.FTZ R174, R28, R134.reuse, -R157.reuse ;  /* 0x000000861cae7223 */ /* 0x180fe4000001089d */
[-CC-:B------:R-:W-:Y:S02]  /*23de0*/  FFMA.FTZ R177, R29, R134.reuse, -R157.reuse ;  /* 0x000000861db17223 */ /* 0x180fe4000001089d */
[----:B------:R-:W-:Y:S01]  /*23df0*/  LDSM.16.MT88.4 R28, [R214+0xd800] ;  /* 0x00d80000d61c783b */ /* 0x000fe20000004200 */
[----:B------:R-:W4:Y:S01]  /*23e00*/  MUFU.EX2 R153, R153 ;  /* 0x0000009900997308 */ /* 0x000f220000000800 */
[-CC-:B------:R-:W-:Y:S02]  /*23e10*/  FFMA.FTZ R176, R32, R134.reuse, -R157.reuse ;  /* 0x0000008620b07223 */ /* 0x180fe4000001089d */
[----:B------:R-:W-:Y:S01]  /*23e20*/  FFMA.FTZ R179, R33, R134, -R157 ;  /* 0x0000008621b37223 */ /* 0x000fe2000001089d */
[----:B--2---:R-:W-:Y:S01]  /*23e30*/  F2FP.PACK_AB R128, R155, R156 ;  /* 0x0000009c9b80723e */ /* 0x004fe200000000ff */
[-CC-:B------:R-:W-:Y:S02]  /*23e40*/  FFMA.FTZ R178, R46, R134.reuse, -R163.reuse ;  /* 0x000000862eb27223 */ /* 0x180fe400000108a3 */
[----:B------:R-:W-:Y:S01]  /*23e50*/  LDSM.16.MT88.4 R32, [R213+0xd800] ;  /* 0x00d80000d520783b */ /* 0x000fe20000004200 */
[-CC-:B------:R-:W-:Y:S02]  /*23e60*/  FFMA.FTZ R181, R47, R134.reuse, -R163.reuse ;  /* 0x000000862fb57223 */ /* 0x180fe400000108a3 */
[-CC-:B------:R-:W-:Y:S01]  /*23e70*/  FFMA.FTZ R180, R50, R134.reuse, -R163.reuse ;  /* 0x0000008632b47223 */ /* 0x180fe200000108a3 */
[----:B------:R-:W-:Y:S01]  /*23e80*/  MUFU.EX2 R168, R168 ;  /* 0x000000a800a87308 */ /* 0x000fe20000000800 */
[-C--:B------:R-:W-:Y:S02]  /*23e90*/  FFMA.FTZ R183, R51, R134.reuse, -R163 ;  /* 0x0000008633b77223 */ /* 0x080fe400000108a3 */
[-CC-:B------:R-:W-:Y:S02]  /*23ea0*/  FFMA.FTZ R182, R44, R134.reuse, -R157.reuse ;  /* 0x000000862cb67223 */ /* 0x180fe4000001089d */
[-CC-:B------:R-:W-:Y:S02]  /*23eb0*/  FFMA.FTZ R185, R45, R134.reuse, -R157.reuse ;  /* 0x000000862db97223 */ /* 0x180fe4000001089d */
[----:B------:R-:W-:Y:S01]  /*23ec0*/  LDSM.16.MT88.4 R44, [R214+0xe800] ;  /* 0x00e80000d62c783b */ /* 0x000fe20000004200 */
[-CC-:B------:R-:W-:Y:S02]  /*23ed0*/  FFMA.FTZ R184, R48, R134.reuse, -R157.reuse ;  /* 0x0000008630b87223 */ /* 0x180fe4000001089d */
[----:B------:R-:W-:Y:S01]  /*23ee0*/  FFMA.FTZ R187, R49, R134, -R157 ;  /* 0x0000008631bb7223 */ /* 0x000fe2000001089d */
[----:B------:R-:W-:Y:S01]  /*23ef0*/  MUFU.EX2 R171, R171 ;  /* 0x000000ab00ab7308 */ /* 0x000fe20000000800 */
[C---:B------:R-:W-:Y:S01]  /*23f00*/  FMUL.FTZ R90, R2.reuse, R90 ;  /* 0x0000005a025a7220 */ /* 0x040fe20000410000 */
[----:B----4-:R-:W-:Y:S01]  /*23f10*/  F2FP.PACK_AB R130, R153, R154 ;  /* 0x0000009a9982723e */ /* 0x010fe200000000ff */
[C---:B------:R-:W-:Y:S01]  /*23f20*/  FMUL.FTZ R91, R2.reuse, R91 ;  /* 0x0000005b025b7220 */ /* 0x040fe20000410000 */
[----:B------:R-:W-:Y:S01]  /*23f30*/  LDSM.16.MT88.4 R48, [R212+0x13000] ;  /* 0x01300000d430783b */ /* 0x000fe20000004200 */
[C---:B------:R-:W-:Y:S02]  /*23f40*/  FMUL.FTZ R88, R3.reuse, R88 ;  /* 0x0000005803587220 */ /* 0x040fe40000410000 */
[C---:B------:R-:W-:Y:S02]  /*23f50*/  FMUL.FTZ R89, R3.reuse, R89 ;  /* 0x0000005903597220 */ /* 0x040fe40000410000 */
        /* <DEDUP_REMOVED lines=22> */
[----:B------:R-:W-:Y:S01]  /*240c0*/  LDSM.16.MT88.4 R144, [R212+0xc800] ;  /* 0x00c80000d490783b */ /* 0x000fe20000004200 */
[----:B------:R-:W-:Y:S02]  /*240d0*/  MUFU.EX2 R174, R174 ;  /* 0x000000ae00ae7308 */ /* 0x000fe40000000800 */
[C---:B------:R-:W-:Y:S02]  /*240e0*/  FMUL.FTZ R100, R3.reuse, R100 ;  /* 0x0000006403647220 */ /* 0x040fe40000410000 */
[C---:B------:R-:W-:Y:S02]  /*240f0*/  FMUL.FTZ R101, R3.reuse, R101 ;  /* 0x0000006503657220 */ /* 0x040fe40000410000 */
[C---:B---3--:R-:W-:Y:S04]  /*24100*/  HMMA.16816.F32 R84, R128.reuse, R124, R84 ;  /* 0x0000007c8054723c */ /* 0x048fe80000001854 */
[C---:B------:R-:W-:Y:S01]  /*24110*/  FMUL.FTZ R106, R2.reuse, R106 ;  /* 0x0000006a026a7220 */ /* 0x040fe20000410000 */
[----:B------:R-:W-:Y:S01]  /*24120*/  MUFU.EX2 R177, R177 ;  /* 0x000000b100b17308 */ /* 0x000fe20000000800 */
[----:B------:R-:W-:Y:S02]  /*24130*/  FMUL.FTZ R107, R2, R107 ;  /* 0x0000006b026b7220 */ /* 0x000fe40000410000 */
[C---:B------:R-:W-:Y:S01]  /*24140*/  HMMA.16816.F32 R88, R128.reuse, R126, R88 ;  /* 0x0000007e8058723c */ /* 0x040fe20000001858 */
[----:B------:R-:W3:Y:S03]  /*24150*/  LDSM.16.MT88.4 R124, [R213+0x10000] ;  /* 0x01000000d57c783b */ /* 0x000ee60000004200 */
[C---:B------:R-:W-:Y:S02]  /*24160*/  FMUL.FTZ R104, R3.reuse, R104 ;  /* 0x0000006803687220 */ /* 0x040fe40000410000 */
[----:B------:R-:W-:Y:S01]  /*24170*/  FMUL.FTZ R105, R3, R105 ;  /* 0x0000006903697220 */ /* 0x000fe20000410000 */
[----:B------:R-:W-:Y:S01]  /*24180*/  MUFU.EX2 R176, R176 ;  /* 0x000000b000b07308 */ /* 0x000fe20000000800 */
[C---:B-1----:R-:W-:Y:S04]  /*24190*/  HMMA.16816.F32 R92, R128.reuse, R136, R92 ;  /* 0x00000088805c723c */ /* 0x042fe8000000185c */
[--C-:B------:R-:W-:Y:S02]  /*241a0*/  FFMA.FTZ R158, R14, R134, -R163.reuse ;  /* 0x000000860e9e7223 */ /* 0x100fe400000108a3 */
[C---:B------:R-:W-:Y:S02]  /*241b0*/  FMUL.FTZ R14, R2.reuse, R122 ;  /* 0x0000007a020e7220 */ /* 0x040fe40000410000 */
[C---:B------:R-:W-:Y:S01]  /*241c0*/  HMMA.16816.F32 R96, R128.reuse, R138, R96 ;  /* 0x0000008a8060723c */ /* 0x040fe20000001860 */
[----:B------:R-:W1:Y:S01]  /*241d0*/  LDSM.16.MT88.4 R136, [R212+0x10000] ;  /* 0x01000000d488783b */ /* 0x000e620000004200 */
[----:B------:R-:W-:Y:S02]  /*241e0*/  MUFU.EX2 R158, R158 ;  /* 0x0000009e009e7308 */ /* 0x000fe40000000800 */
[-C--:B------:R-:W-:Y:S02]  /*241f0*/  FFMA.FTZ R159, R15, R134.reuse, -R163 ;  /* 0x000000860f9f7223 */ /* 0x080fe400000108a3 */
[----:B------:R-:W-:Y:S02]  /*24200*/  FMUL.FTZ R15, R2, R123 ;  /* 0x0000007b020f7220 */ /* 0x000fe40000410000 */
[C---:B--2---:R-:W-:Y:S04]  /*24210*/  HMMA.16816.F32 R100, R128.reuse, R140, R100 ;  /* 0x0000008c8064723c */ /* 0x044fe80000001864 */
[--C-:B------:R-:W-:Y:S01]  /*24220*/  FFMA.FTZ R162, R12, R134, -R157.reuse ;  /* 0x000000860ca27223 */ /* 0x100fe2000001089d */
[----:B------:R-:W2:Y:S01]  /*24230*/  MUFU.EX2 R159, R159 ;  /* 0x0000009f009f7308 */ /* 0x000ea20000000800 */
[----:B------:R-:W-:Y:S02]  /*24240*/  FMUL.FTZ R12, R3, R120 ;  /* 0x00000078030c7220 */ /* 0x000fe40000410000 */
[C---:B------:R-:W-:Y:S01]  /*24250*/  HMMA.16816.F32 R104, R128.reuse, R142, R104 ;  /* 0x0000008e8068723c */ /* 0x040fe20000001868 */
[----:B------:R-:W-:Y:S03]  /*24260*/  LDSM.16.MT88.4 R140, [R213+0xc800] ;  /* 0x00c80000d58c783b */ /* 0x000fe60000004200 */
[----:B------:R-:W-:Y:S02]  /*24270*/  FFMA.FTZ R165, R13, R134, -R157 ;  /* 0x000000860da57223 */ /* 0x000fe4000001089d */
[C---:B------:R-:W-:Y:S01]  /*24280*/  FMUL.FTZ R13, R3.reuse, R121 ;  /* 0x00000079030d7220 */ /* 0x040fe20000410000 */
[----:B------:R-:W-:Y:S01]  /*24290*/  MUFU.EX2 R162, R162 ;  /* 0x000000a200a27308 */ /* 0x000fe20000000800 */
[C---:B------:R-:W-:Y:S01]  /*242a0*/  FMUL.FTZ R110, R2.reuse, R110 ;  /* 0x0000006e026e7220 */ /* 0x040fe20000410000 */
[----:B------:R-:W4:Y:S03]  /*242b0*/  LDSM.16.MT88.4 R120, [R216+0xc800] ;  /* 0x00c80000d878783b */ /* 0x000f260000004200 */
[----:B------:R-:W-:Y:S02]  /*242c0*/  FMUL.FTZ R111, R2, R111 ;  /* 0x0000006f026f7220 */ /* 0x000fe40000410000 */
[C---:B------:R-:W-:Y:S02]  /*242d0*/  FMUL.FTZ R108, R3.reuse, R108 ;  /* 0x0000006c036c7220 */ /* 0x040fe40000410000 */
[----:B------:R-:W-:Y:S01]  /*242e0*/  FMUL.FTZ R109, R3, R109 ;  /* 0x0000006d036d7220 */ /* 0x000fe20000410000 */
[----:B------:R-:W5:Y:S01]  /*242f0*/  MUFU.EX2 R165, R165 ;  /* 0x000000a500a57308 */ /* 0x000f620000000800 */
[-CC-:B------:R-:W-:Y:S02]  /*24300*/  FFMA.FTZ R160, R18, R134.reuse, -R163.reuse ;  /* 0x0000008612a07223 */ /* 0x180fe400000108a3 */
[-C--:B------:R-:W-:Y:S02]  /*24310*/  FFMA.FTZ R161, R19, R134.reuse, -R163 ;  /* 0x0000008613a17223 */ /* 0x080fe400000108a3 */
[-CC-:B------:R-:W-:Y:S01]  /*24320*/  FFMA.FTZ R164, R16, R134.reuse, -R157.reuse ;  /* 0x0000008610a47223 */ /* 0x180fe2000001089d */
[C---:B---3--:R-:W-:Y:S03]  /*24330*/  HMMA.16816.F32 R108, R128.reuse, R124, R108 ;  /* 0x0000007c806c723c */ /* 0x048fe6000000186c */
[----:B------:R-:W-:Y:S01]  /*24340*/  FFMA.FTZ R167, R17, R134, -R157 ;  /* 0x0000008611a77223 */ /* 0x000fe2000001089d */
[----:B------:R-:W-:Y:S01]  /*24350*/  MUFU.EX2 R160, R160 ;  /* 0x000000a000a07308 */ /* 0x000fe20000000800 */
[C---:B------:R-:W-:Y:S02]  /*24360*/  FMUL.FTZ R18, R2.reuse, R118 ;  /* 0x0000007602127220 */ /* 0x040fe40000410000 */
[C---:B------:R-:W-:Y:S01]  /*24370*/  FMUL.FTZ R19, R2.reuse, R119 ;  /* 0x0000007702137220 */ /* 0x040fe20000410000 */
[C---:B------:R-:W-:Y:S01]  /*24380*/  HMMA.16816.F32 R12, R128.reuse, R126, R12 ;  /* 0x0000007e800c723c */ /* 0x040fe2000000180c */
[----:B------:R-:W3:Y:S03]  /*24390*/  LDSM.16.MT88.4 R124, [R214+0xc800] ;  /* 0x00c80000d67c783b */ /* 0x000ee60000004200 */
[C---:B------:R-:W-:Y:S02]  /*243a0*/  FMUL.FTZ R16, R3.reuse, R116 ;  /* 0x0000007403107220 */ /* 0x040fe40000410000 */
[----:B------:R-:W4:Y:S01]  /*243b0*/  MUFU.EX2 R161, R161 ;  /* 0x000000a100a17308 */ /* 0x000f220000000800 */
[----:B------:R-:W-:Y:S01]  /*243c0*/  FMUL.FTZ R17, R3, R117 ;  /* 0x0000007503117220 */ /* 0x000fe20000410000 */
[----:B--2---:R-:W-:Y:S01]  /*243d0*/  F2FP.PACK_AB R117, R159, R158 ;  /* 0x0000009e9f75723e */ /* 0x004fe200000000ff */
[C---:B------:R-:W-:Y:S03]  /*243e0*/  FMUL.FTZ R114, R2.reuse, R114 ;  /* 0x0000007202727220 */ /* 0x040fe60000410000 */
[----:B-----5:R-:W-:Y:S01]  /*243f0*/  F2FP.PACK_AB R116, R165, R162 ;  /* 0x000000a2a574723e */ /* 0x020fe200000000ff */
[----:B------:R-:W-:Y:S01]  /*24400*/  FMUL.FTZ R115, R2, R115 ;  /* 0x0000007302737220 */ /* 0x000fe20000410000 */
[C---:B-1----:R-:W-:Y:S02]  /*24410*/  HMMA.16816.F32 R16, R128.reuse, R136, R16 ;  /* 0x000000888010723c */ /* 0x042fe40000001810 */
[----:B------:R-:W-:Y:S01]  /*24420*/  MUFU.EX2 R164, R164 ;  /* 0x000000a400a47308 */ /* 0x000fe20000000800 */
[C---:B------:R-:W-:Y:S02]  /*24430*/  FMUL.FTZ R112, R3.reuse, R112 ;  /* 0x0000007003707220 */ /* 0x040fe40000410000 */
[----:B------:R-:W-:Y:S02]  /*24440*/  FMUL.FTZ R113, R3, R113 ;  /* 0x0000007103717220 */ /* 0x000fe40000410000 */
[--C-:B------:R-:W-:Y:S01]  /*24450*/  FFMA.FTZ R166, R22, R134, -R163.reuse ;  /* 0x0000008616a67223 */ /* 0x100fe200000108a3 */
[----:B------:R-:W-:Y:S01]  /*24460*/  F2FP.PACK_AB R22, R171, R168 ;  /* 0x000000a8ab16723e */ /* 0x000fe200000000ff */
[-CC-:B------:R-:W-:Y:S03]  /*24470*/  FFMA.FTZ R169, R23, R134.reuse, -R163.reuse ;  /* 0x0000008617a97223 */ /* 0x180fe600000108a3 */
[----:B------:R-:W-:Y:S01]  /*24480*/  HMMA.16816.F32 R112, R128, R138, R112 ;  /* 0x0000008a8070723c */ /* 0x000fe20000001870 */
[----:B------:R-:W1:Y:S01]  /*24490*/  MUFU.EX2 R167, R167 ;  /* 0x000000a700a77308 */ /* 0x000e620000000800 */
[----:B------:R-:W2:Y:S01]  /*244a0*/  LDSM.16.MT88.4 R128, [R216+0x10800] ;  /* 0x01080000d880783b */ /* 0x000ea20000004200 */
[--C-:B------:R-:W-:Y:S01]  /*244b0*/  FFMA.FTZ R54, R54, R134, -R163.reuse ;  /* 0x0000008636367223 */ /* 0x100fe200000108a3 */
[----:B----4-:R-:W-:Y:S01]  /*244c0*/  F2FP.PACK_AB R119, R161, R160 ;  /* 0x000000a0a177723e */ /* 0x010fe200000000ff */
[-CC-:B------:R-:W-:Y:S02]  /*244d0*/  FFMA.FTZ R55, R55, R134.reuse, -R163.reuse ;  /* 0x0000008637377223 */ /* 0x180fe400000108a3 */
[-CC-:B------:R-:W-:Y:S02]  /*244e0*/  FFMA.FTZ R58, R58, R134.reuse, -R163.reuse ;  /* 0x000000863a3a7223 */ /* 0x180fe400000108a3 */
[-C--:B------:R-:W-:Y:S01]  /*244f0*/  FFMA.FTZ R59, R59, R134.reuse, -R163 ;  /* 0x000000863b3b7223 */ /* 0x080fe200000108a3 */
[----:B------:R-:W-:Y:S01]  /*24500*/  LDSM.16.MT88.4 R136, [R212+0x10800] ;  /* 0x01080000d488783b */ /* 0x000fe20000004200 */
[----:B------:R-:W-:Y:S01]  /*24510*/  MUFU.EX2 R166, R166 ;  /* 0x000000a600a67308 */ /* 0x000fe20000000800 */
[-CC-:B------:R-:W-:Y:S02]  /*24520*/  FFMA.FTZ R52, R52, R134.reuse, -R157.reuse ;  /* 0x0000008634347223 */ /* 0x180fe4000001089d */
[-CC-:B------:R-:W-:Y:S02]  /*24530*/  FFMA.FTZ R53, R53, R134.reuse, -R157.reuse ;  /* 0x0000008635357223 */ /* 0x180fe4000001089d */
[-CC-:B------:R-:W-:Y:S02]  /*24540*/  FFMA.FTZ R56, R56, R134.reuse, -R157.reuse ;  /* 0x0000008638387223 */ /* 0x180fe4000001089d */
[-C--:B------:R-:W-:Y:S02]  /*24550*/  FFMA.FTZ R57, R57, R134.reuse, -R157 ;  /* 0x0000008639397223 */ /* 0x080fe4000001089d */
[-CC-:B------:R-:W-:Y:S01]  /*24560*/  FFMA.FTZ R62, R62, R134.reuse, -R163.reuse ;  /* 0x000000863e3e7223 */ /* 0x180fe200000108a3 */
[----:B------:R-:W4:Y:S01]  /*24570*/  MUFU.EX2 R169, R169 ;  /* 0x000000a900a97308 */ /* 0x000f220000000800 */
[-CC-:B------:R-:W-:Y:S02]  /*24580*/  FFMA.FTZ R63, R63, R134.reuse, -R163.reuse ;  /* 0x000000863f3f7223 */ /* 0x180fe400000108a3 */
[----:B------:R-:W-:Y:S01]  /*24590*/  FFMA.FTZ R66, R66, R134, -R163 ;  /* 0x0000008642427223 */ /* 0x000fe200000108a3 */
[----:B-1----:R-:W-:Y:S01]  /*245a0*/  F2FP.PACK_AB R118, R167, R164 ;  /* 0x000000a4a776723e */ /* 0x002fe200000000ff */
[----:B------:R-:W-:Y:S02]  /*245b0*/  FFMA.FTZ R152, R2, R235, R152 ;  /* 0x000000eb02987223 */ /* 0x000fe40000010098 */
[----:B------:R-:W-:Y:S01]  /*245c0*/  FFMA.FTZ R156, R3, R242, R156 ;  /* 0x000000f2039c7223 */ /* 0x000fe2000001009c */
[----:B------:R-:W-:Y:S01]  /*245d0*/  MOV R3, R133 ;  /* 0x0000008500037202 */ /* 0x000fe20000000f00 */
[----:B------:R-:W-:Y:S01]  /*245e0*/  FADD.FTZ R151, R151, R152 ;  /* 0x0000009897977221 */ /* 0x000fe20000010000 */
[----:B------:R-:W-:Y:S01]  /*245f0*/  MUFU.EX2 R179, R179 ;  /* 0x000000b300b37308 */ /* 0x000fe20000000800 */
[C---:B------:R-:W-:Y:S05]  /*24600*/  HMMA.16816.F32 R4, R116.reuse, R120, R4 ;  /* 0x000000787404723c */ /* 0x040fea0000001804 */
[----:B------:R-:W-:Y:S02]  /*24610*/  FADD.FTZ R155, R155, R156 ;  /* 0x0000009c9b9b7221 */ /* 0x000fe40000010000 */
[----:B------:R-:W-:Y:S01]  /*24620*/  FADD.FTZ R150, R150, R151 ;  /* 0x0000009796967221 */ /* 0x000fe20000010000 */
[C---:B------:R-:W-:Y:S01]  /*24630*/  HMMA.16816.F32 R8, R116.reuse, R122, R8 ;  /* 0x0000007a7408723c */ /* 0x040fe20000001808 */
[----:B------:R-:W1:Y:S01]  /*24640*/  LDSM.16.MT88.4 R120, [R214+0x10800] ;  /* 0x01080000d678783b */ /* 0x000e620000004200 */
[----:B------:R-:W-:Y:S02]  /*24650*/  MUFU.EX2 R178, R178 ;  /* 0x000000b200b27308 */ /* 0x000fe40000000800 */
[----:B------:R-:W-:Y:S02]  /*24660*/  FADD.FTZ R154, R154, R155 ;  /* 0x0000009b9a9a7221 */ /* 0x000fe40000010000 */
[----:B------:R-:W-:Y:S02]  /*24670*/  FADD.FTZ R135, R135, R150 ;  /* 0x0000009687877221 */ /* 0x000fe40000010000 */
[C---:B---3--:R-:W-:Y:S04]  /*24680*/  HMMA.16816.F32 R68, R116.reuse, R124, R68 ;  /* 0x0000007c7444723c */ /* 0x048fe80000001844 */
[----:B------:R-:W-:Y:S01]  /*24690*/  MUFU.EX2 R181, R181 ;  /* 0x000000b500b57308 */ /* 0x000fe20000000800 */
[----:B------:R-:W-:Y:S02]  /*246a0*/  FADD.FTZ R153, R153, R154 ;  /* 0x0000009a99997221 */ /* 0x000fe40000010000 */
[----:B------:R-:W-:Y:S01]  /*246b0*/  FADD.FTZ R158, R158, R135 ;  /* 0x000000879e9e7221 */ /* 0x000fe20000010000 */
[C---:B------:R-:W-:Y:S01]  /*246c0*/  HMMA.16816.F32 R72, R116.reuse, R126, R72 ;  /* 0x0000007e7448723c */ /* 0x040fe20000001848 */
[----:B------:R-:W3:Y:S03]  /*246d0*/  LDSM.16.MT88.4 R124, [R213+0x10800] ;  /* 0x01080000d57c783b */ /* 0x000ee60000004200 */
[----:B------:R-:W-:Y:S01]  /*246e0*/  FADD.FTZ R162, R162, R153 ;  /* 0x00000099a2a27221 */ /* 0x000fe20000010000 */
[----:B------:R-:W-:Y:S01]  /*246f0*/  MOV R135, R132 ;  /* 0x0000008400877202 */ /* 0x000fe20000000f00 */
[----:B------:R-:W-:Y:S01]  /*24700*/  MUFU.EX2 R180, R180 ;  /* 0x000000b400b47308 */ /* 0x000fe20000000800 */
[----:B------:R-:W-:Y:S01]  /*24710*/  FADD.FTZ R159, R159, R158 ;  /* 0x0000009e9f9f7221 */ /* 0x000fe20000010000 */
[C---:B------:R-:W-:Y:S04]  /*24720*/  HMMA.16816.F32 R76, R116.reuse, R140, R76 ;  /* 0x0000008c744c723c */ /* 0x040fe8000000184c */
[----:B------:R-:W-:Y:S02]  /*24730*/  FADD.FTZ R165, R165, R162 ;  /* 0x000000a2a5a57221 */ /* 0x000fe40000010000 */
[----:B------:R-:W-:Y:S02]  /*24740*/  FADD.FTZ R160, R160, R159 ;  /* 0x0000009fa0a07221 */ /* 0x000fe40000010000 */
[C---:B------:R-:W-:Y:S01]  /*24750*/  HMMA.16816.F32 R80, R116.reuse, R142, R80 ;  /* 0x0000008e7450723c */ /* 0x040fe20000001850 */
[----:B------:R-:W-:Y:S01]  /*24760*/  LDSM.16.MT88.4 R140, [R212+0x11000] ;  /* 0x01100000d48c783b */ /* 0x000fe20000004200 */
[----:B------:R-:W-:Y:S02]  /*24770*/  MUFU.EX2 R183, R183 ;  /* 0x000000b700b77308 */ /* 0x000fe40000000800 */
[----:B------:R-:W-:Y:S02]  /*24780*/  FADD.FTZ R164, R164, R165 ;  /* 0x000000a5a4a47221 */ /* 0x000fe40000010000 */
[----:B------:R-:W-:Y:S02]  /*24790*/  FADD.FTZ R161, R161, R160 ;  /* 0x000000a0a1a17221 */ /* 0x000fe40000010000 */
[C---:B------:R-:W-:Y:S04]  /*247a0*/  HMMA.16816.F32 R84, R116.reuse, R144, R84 ;  /* 0x000000907454723c */ /* 0x040fe80000001854 */
[----:B------:R-:W-:Y:S01]  /*247b0*/  MUFU.EX2 R182, R182 ;  /* 0x000000b600b67308 */ /* 0x000fe20000000800 */
[----:B------:R-:W-:Y:S02]  /*247c0*/  FADD.FTZ R167, R167, R164 ;  /* 0x000000a4a7a77221 */ /* 0x000fe40000010000 */
[-CC-:B------:R-:W-:Y:S01]  /*247d0*/  FFMA.FTZ R144, R26, R134.reuse, -R163.reuse ;  /* 0x000000861a907223 */ /* 0x180fe200000108a3 */
[C---:B------:R-:W-:Y:S04]  /*247e0*/  HMMA.16816.F32 R88, R116.reuse, R146, R88 ;  /* 0x000000927458723c */ /* 0x040fe80000001858 */
[-C--:B------:R-:W-:Y:S02]  /*247f0*/  FFMA.FTZ R145, R27, R134.reuse, -R163 ;  /* 0x000000861b917223 */ /* 0x080fe400000108a3 */
[----:B------:R-:W-:Y:S01]  /*24800*/  LDSM.16.MT88.4 R24, [R214+0xd000] ;  /* 0x00d00000d618783b */ /* 0x000fe20000004200 */
[-CC-:B------:R-:W-:Y:S01]  /*24810*/  FFMA.FTZ R146, R20, R134.reuse, -R157.reuse ;  /* 0x0000008614927223 */ /* 0x180fe2000001089d */
[C---:B--2---:R-:W-:Y:S01]  /*24820*/  HMMA.16816.F32 R92, R116.reuse, R128, R92 ;  /* 0x00000080745c723c */ /* 0x044fe2000000185c */
[----:B------:R-:W-:Y:S03]  /*24830*/  MUFU.EX2 R144, R144 ;  /* 0x0000009000907308 */ /* 0x000fe60000000800 */
[----:B------:R-:W-:Y:S01]  /*24840*/  FFMA.FTZ R147, R21, R134, -R157 ;  /* 0x0000008615937223 */ /* 0x000fe2000001089d */
[C---:B----4-:R-:W-:Y:S01]  /*24850*/  F2FP.PACK_AB R21, R169.reuse, R166 ;  /* 0x000000a6a915723e */ /* 0x050fe200000000ff */
[----:B------:R-:W-:Y:S02]  /*24860*/  FADD.FTZ R166, R166, R161 ;  /* 0x000000a1a6a67221 */ /* 0x000fe40000010000 */
[C---:B------:R-:W-:Y:S01]  /*24870*/  HMMA.16816.F32 R96, R116.reuse, R130, R96 ;  /* 0x000000827460723c */ /* 0x040fe20000001860 */
[----:B------:R-:W-:Y:S02]  /*24880*/  LDSM.16.MT88.4 R128, [R214+0x11000] ;  /* 0x01100000d680783b */ /* 0x000fe40000004200 */
[----:B------:R-:W2:Y:S01]  /*24890*/  MUFU.EX2 R145, R145 ;  /* 0x0000009100917308 */ /* 0x000ea20000000800 */
[----:B------:R-:W-:Y:S04]  /*248a0*/  FADD.FTZ R169, R169, R166 ;  /* 0x000000a6a9a97221 */ /* 0x000fe80000010000 */
[C---:B-1----:R-:W-:Y:S05]  /*248b0*/  HMMA.16816.F32 R100, R116.reuse, R120, R100 ;  /* 0x000000787464723c */ /* 0x042fea0000001864 */
[----:B------:R-:W-:Y:S03]  /*248c0*/  MUFU.EX2 R146, R146 ;  /* 0x0000009200927308 */ /* 0x000fe60000000800 */
[C---:B------:R-:W-:Y:S01]  /*248d0*/  HMMA.16816.F32 R104, R116.reuse, R122, R104 ;  /* 0x0000007a7468723c */ /* 0x040fe20000001868 */
[----:B------:R-:W1:Y:S06]  /*248e0*/  LDSM.16.MT88.4 R120, [R216+0xd000] ;  /* 0x00d00000d878783b */ /* 0x000e6c0000004200 */
[----:B------:R-:W4:Y:S01]  /*248f0*/  MUFU.EX2 R147, R147 ;  /* 0x0000009300937308 */ /* 0x000f220000000800 */
[C---:B---3--:R-:W-:Y:S04]  /*24900*/  HMMA.16816.F32 R108, R116.reuse, R124, R108 ;  /* 0x0000007c746c723c */ /* 0x048fe8000000186c */
[C---:B--2---:R-:W-:Y:S01]  /*24910*/  F2FP.PACK_AB R23, R145.reuse, R144 ;  /* 0x000000909117723e */ /* 0x044fe200000000ff */
[----:B------:R-:W-:Y:S03]  /*24920*/  FADD.FTZ R144, R144, R169 ;  /* 0x000000a990907221 */ /* 0x000fe60000010000 */
[C---:B------:R-:W-:Y:S01]  /*24930*/  HMMA.16816.F32 R12, R116.reuse, R126, R12 ;  /* 0x0000007e740c723c */ /* 0x040fe2000000180c */
[----:B------:R-:W-:Y:S01]  /*24940*/  LDSM.16.MT88.4 R124, [R212+0xd000] ;  /* 0x00d00000d47c783b */ /* 0x000fe20000004200 */
[----:B------:R-:W-:Y:S02]  /*24950*/  MUFU.EX2 R185, R185 ;  /* 0x000000b900b97308 */ /* 0x000fe40000000800 */
[----:B------:R-:W-:Y:S04]  /*24960*/  FADD.FTZ R145, R145, R144 ;  /* 0x0000009091917221 */ /* 0x000fe80000010000 */
[C---:B------:R-:W-:Y:S04]  /*24970*/  HMMA.16816.F32 R16, R116.reuse, R136, R16 ;  /* 0x000000887410723c */ /* 0x040fe80000001810 */
[----:B------:R-:W-:Y:S01]  /*24980*/  MUFU.EX2 R184, R184 ;  /* 0x000000b800b87308 */ /* 0x000fe20000000800 */
[C---:B----4-:R-:W-:Y:S03]  /*24990*/  F2FP.PACK_AB R20, R147.reuse, R146 ;  /* 0x000000929314723e */ /* 0x050fe600000000ff */
[----:B------:R-:W-:Y:S01]  /*249a0*/  HMMA.16816.F32 R112, R116, R138, R112 ;  /* 0x0000008a7470723c */ /* 0x000fe20000001870 */
[----:B------:R-:W2:Y:S03]  /*249b0*/  LDSM.16.MT88.4 R116, [R213+0xd000] ;  /* 0x00d00000d574783b */ /* 0x000ea60000004200 */
[----:B------:R-:W-:Y:S02]  /*249c0*/  FADD.FTZ R146, R146, R167 ;  /* 0x000000a792927221 */ /* 0x000fe40000010000 */
[----:B------:R-:W-:Y:S02]  /*249d0*/  MUFU.EX2 R187, R187 ;  /* 0x000000bb00bb7308 */ /* 0x000fe40000000800 */
[----:B------:R-:W-:Y:S01]  /*249e0*/  FADD.FTZ R147, R147, R146 ;  /* 0x0000009293937221 */ /* 0x000fe20000010000 */
[C---:B-1----:R-:W-:Y:S01]  /*249f0*/  HMMA.16816.F32 R4, R20.reuse, R120, R4 ;  /* 0x000000781404723c */ /* 0x042fe20000001804 */
[----:B------:R-:W-:Y:S04]  /*24a00*/  LDSM.16.MT88.4 R136, [R213+0x11000] ;  /* 0x01100000d588783b */ /* 0x000fe80000004200 */
[----:B------:R-:W-:Y:S02]  /*24a10*/  FADD.FTZ R168, R168, R147 ;  /* 0x00000093a8a87221 */ /* 0x000fe40000010000 */
[----:B------:R-:W-:Y:S01]  /*24a20*/  MUFU.EX2 R54, R54 ;  /* 0x0000003600367308 */ /* 0x000fe20000000800 */
[C---:B------:R-:W-:Y:S01]  /*24a30*/  HMMA.16816.F32 R8, R20.reuse, R122, R8 ;  /* 0x0000007a1408723c */ /* 0x040fe20000001808 */
[----:B------:R-:W1:Y:S03]  /*24a40*/  LDSM.16.MT88.4 R120, [R216+0x11000] ;  /* 0x01100000d878783b */ /* 0x000e660000004200 */
[----:B------:R-:W-:Y:S04]  /*24a50*/  FADD.FTZ R171, R171, R168 ;  /* 0x000000a8abab7221 */ /* 0x000fe80000010000 */
[C---:B------:R-:W-:Y:S01]  /*24a60*/  HMMA.16816.F32 R68, R20.reuse, R24, R68 ;  /* 0x000000181444723c */ /* 0x040fe20000001844 */
[----:B------:R-:W-:Y:S07]  /*24a70*/  MUFU.EX2 R55, R55 ;  /* 0x0000003700377308 */ /* 0x000fee0000000800 */
[C---:B------:R-:W-:Y:S01]  /*24a80*/  HMMA.16816.F32 R72, R20.reuse, R26, R72 ;  /* 0x0000001a1448723c */ /* 0x040fe20000001848 */
[----:B------:R-:W3:Y:S02]  /*24a90*/  LDSM.16.MT88.4 R24, [R216+0xd800] ;  /* 0x00d80000d818783b */ /* 0x000ee40000004200 */
[----:B------:R-:W-:Y:S05]  /*24aa0*/  MUFU.EX2 R58, R58 ;  /* 0x0000003a003a7308 */ /* 0x000fea0000000800 */
[C---:B--2---:R-:W-:Y:S05]  /*24ab0*/  HMMA.16816.F32 R76, R20.reuse, R116, R76 ;  /* 0x00000074144c723c */ /* 0x044fea000000184c */
[----:B------:R-:W-:Y:S03]  /*24ac0*/  MUFU.EX2 R59, R59 ;  /* 0x0000003b003b7308 */ /* 0x000fe60000000800 */
[C---:B------:R-:W-:Y:S01]  /*24ad0*/  HMMA.16816.F32 R80, R20.reuse, R118, R80 ;  /* 0x000000761450723c */ /* 0x040fe20000001850 */
[----:B------:R-:W2:Y:S06]  /*24ae0*/  LDSM.16.MT88.4 R116, [R212+0xd800] ;  /* 0x00d80000d474783b */ /* 0x000eac0000004200 */
[----:B------:R-:W-:Y:S01]  /*24af0*/  MUFU.EX2 R52, R52 ;  /* 0x0000003400347308 */ /* 0x000fe20000000800 */
[C---:B------:R-:W-:Y:S08]  /*24b00*/  HMMA.16816.F32 R84, R20.reuse, R124, R84 ;  /* 0x0000007c1454723c */ /* 0x040ff00000001854 */
        /* <DEDUP_REMOVED lines=10> */
[----:B------:R-:W-:Y:S07]  /*24bb0*/  MUFU.EX2 R62, R62 ;  /* 0x0000003e003e7308 */ /* 0x000fee0000000800 */
[C---:B------:R-:W-:Y:S03]  /*24bc0*/  HMMA.16816.F32 R108, R20.reuse, R136, R108 ;  /* 0x00000088146c723c */ /* 0x040fe6000000186c */
[----:B------:R-:W-:Y:S04]  /*24bd0*/  MUFU.EX2 R63, R63 ;  /* 0x0000003f003f7308 */ /* 0x000fe80000000800 */
[-CC-:B------:R-:W-:Y:S01]  /*24be0*/  FFMA.FTZ R136, R38, R134.reuse, -R163.reuse ;  /* 0x0000008626887223 */ /* 0x180fe200000108a3 */
[C---:B------:R-:W-:Y:S04]  /*24bf0*/  HMMA.16816.F32 R12, R20.reuse, R138, R12 ;  /* 0x0000008a140c723c */ /* 0x040fe8000000180c */
[-CC-:B------:R-:W-:Y:S01]  /*24c00*/  FFMA.FTZ R137, R39, R134.reuse, -R163.reuse ;  /* 0x0000008627897223 */ /* 0x180fe200000108a3 */
[----:B------:R-:W-:Y:S02]  /*24c10*/  MUFU.EX2 R136, R136 ;  /* 0x0000008800887308 */ /* 0x000fe40000000800 */
[-CC-:B------:R-:W-:Y:S01]  /*24c20*/  FFMA.FTZ R138, R42, R134.reuse, -R163.reuse ;  /* 0x000000862a8a7223 */ /* 0x180fe200000108a3 */
[C---:B------:R-:W-:Y:S04]  /*24c30*/  HMMA.16816.F32 R16, R20.reuse, R140, R16 ;  /* 0x0000008c1410723c */ /* 0x040fe80000001810 */
[-CC-:B------:R-:W-:Y:S02]  /*24c40*/  FFMA.FTZ R139, R43, R134.reuse, -R163.reuse ;  /* 0x000000862b8b7223 */ /* 0x180fe400000108a3 */
[-C--:B------:R-:W-:Y:S01]  /*24c50*/  FFMA.FTZ R163, R67, R134.reuse, -R163 ;  /* 0x0000008643a37223 */ /* 0x080fe200000108a3 */
[----:B------:R-:W1:Y:S01]  /*24c60*/  MUFU.EX2 R137, R137 ;  /* 0x0000008900897308 */ /* 0x000e620000000800 */
[----:B------:R-:W-:Y:S04]  /*24c70*/  HMMA.16816.F32 R112, R20, R142, R112 ;  /* 0x0000008e1470723c */ /* 0x000fe80000001870 */
[-CC-:B------:R-:W-:Y:S02]  /*24c80*/  FFMA.FTZ R140, R36, R134.reuse, -R157.reuse ;  /* 0x00000086248c7223 */ /* 0x180fe4000001089d */
[--C-:B------:R-:W-:Y:S01]  /*24c90*/  FFMA.FTZ R141, R37, R134, -R157.reuse ;  /* 0x00000086258d7223 */ /* 0x100fe2000001089d */
[----:B------:R-:W-:Y:S01]  /*24ca0*/  F2FP.PACK_AB R21, R173, R170 ;  /* 0x000000aaad15723e */ /* 0x000fe200000000ff */
[----:B------:R-:W-:Y:S01]  /*24cb0*/  LDSM.16.MT88.4 R36, [R212+0xe000] ;  /* 0x00e00000d424783b */ /* 0x000fe20000004200 */
[----:B------:R-:W-:Y:S01]  /*24cc0*/  F2FP.PACK_AB R23, R175, R172 ;  /* 0x000000acaf17723e */ /* 0x000fe200000000ff */
[----:B------:R-:W-:Y:S02]  /*24cd0*/  MUFU.EX2 R138, R138 ;  /* 0x0000008a008a7308 */ /* 0x000fe40000000800 */
[----:B------:R-:W-:Y:S01]  /*24ce0*/  F2FP.PACK_AB R20, R177, R174 ;  /* 0x000000aeb114723e */ /* 0x000fe200000000ff */
[--C-:B------:R-:W-:Y:S01]  /*24cf0*/  FFMA.FTZ R142, R40, R134, -R157.reuse ;  /* 0x00000086288e7223 */ /* 0x100fe2000001089d */
[----:B------:R-:W-:Y:S01]  /*24d00*/  F2FP.PACK_AB R22, R179, R176 ;  /* 0x000000b0b316723e */ /* 0x000fe200000000ff */
[----:B------:R-:W-:Y:S02]  /*24d10*/  FFMA.FTZ R143, R41, R134, -R157 ;  /* 0x00000086298f7223 */ /* 0x000fe4000001089d */
[----:B------:R-:W-:Y:S01]  /*24d20*/  LDSM.16.MT88.4 R40, [R214+0x12000] ;  /* 0x01200000d628783b */ /* 0x000fe20000004200 */
[----:B------:R-:W-:Y:S02]  /*24d30*/  FADD.FTZ R170, R170, R145 ;  /* 0x00000091aaaa7221 */ /* 0x000fe40000010000 */
[----:B------:R-:W4:Y:S01]  /*24d40*/  MUFU.EX2 R139, R139 ;  /* 0x0000008b008b7308 */ /* 0x000f220000000800 */
[C---:B---3--:R-:W-:Y:S03]  /*24d50*/  HMMA.16816.F32 R4, R20.reuse, R24, R4 ;  /* 0x000000181404723c */ /* 0x048fe60000001804 */
[----:B------:R-:W-:Y:S02]  /*24d60*/  FADD.FTZ R174, R174, R171 ;  /* 0x000000abaeae7221 */ /* 0x000fe40000010000 */
[----:B------:R-:W-:Y:S02]  /*24d70*/  FADD.FTZ R173, R173, R170 ;  /* 0x000000aaadad7221 */ /* 0x000fe40000010000 */
[----:B------:R-:W-:Y:S01]  /*24d80*/  FADD.FTZ R177, R177, R174 ;  /* 0x000000aeb1b17221 */ /* 0x000fe20000010000 */
[C---:B------:R-:W-:Y:S01]  /*24d90*/  HMMA.16816.F32 R8, R20.reuse, R26, R8 ;  /* 0x0000001a1408723c */ /* 0x040fe20000001808 */
[----:B------:R-:W3:Y:S01]  /*24da0*/  LDSM.16.MT88.4 R24, [R216+0x11800] ;  /* 0x01180000d818783b */ /* 0x000ee20000004200 */
[----:B------:R-:W-:Y:S02]  /*24db0*/  MUFU.EX2 R140, R140 ;  /* 0x0000008c008c7308 */ /* 0x000fe40000000800 */
[----:B------:R-:W-:Y:S02]  /*24dc0*/  FADD.FTZ R172, R172, R173 ;  /* 0x000000adacac7221 */ /* 0x000fe40000010000 */
[----:B------:R-:W-:Y:S02]  /*24dd0*/  FADD.FTZ R176, R176, R177 ;  /* 0x000000b1b0b07221 */ /* 0x000fe40000010000 */
[C---:B------:R-:W-:Y:S04]  /*24de0*/  HMMA.16816.F32 R68, R20.reuse, R28, R68 ;  /* 0x0000001c1444723c */ /* 0x040fe80000001844 */
[----:B------:R-:W5:Y:S01]  /*24df0*/  MUFU.EX2 R141, R141 ;  /* 0x0000008d008d7308 */ /* 0x000f620000000800 */
[----:B------:R-:W-:Y:S02]  /*24e00*/  FADD.FTZ R175, R175, R172 ;  /* 0x000000acafaf7221 */ /* 0x000fe40000010000 */
[----:B------:R-:W-:Y:S01]  /*24e10*/  FADD.FTZ R179, R179, R176 ;  /* 0x000000b0b3b37221 */ /* 0x000fe20000010000 */
[C---:B------:R-:W-:Y:S01]  /*24e20*/  HMMA.16816.F32 R72, R20.reuse, R30, R72 ;  /* 0x0000001e1448723c */ /* 0x040fe20000001848 */
[----:B------:R-:W1:Y:S05]  /*24e30*/  LDSM.16.MT88.4 R28, [R214+0x11800] ;  /* 0x01180000d61c783b */ /* 0x000e6a0000004200 */
[----:B------:R-:W-:Y:S02]  /*24e40*/  MUFU.EX2 R142, R142 ;  /* 0x0000008e008e7308 */ /* 0x000fe40000000800 */
[C---:B------:R-:W-:Y:S08]  /*24e50*/  HMMA.16816.F32 R76, R20.reuse, R32, R76 ;  /* 0x00000020144c723c */ /* 0x040ff0000000184c */
[C---:B------:R-:W-:Y:S01]  /*24e60*/  HMMA.16816.F32 R80, R20.reuse, R34, R80 ;  /* 0x000000221450723c */ /* 0x040fe20000001850 */
[----:B------:R-:W4:Y:S01]  /*24e70*/  LDSM.16.MT88.4 R32, [R213+0x11800] ;  /* 0x01180000d520783b */ /* 0x000f220000004200 */
[----:B------:R-:W1:Y:S06]  /*24e80*/  MUFU.EX2 R143, R143 ;  /* 0x0000008f008f7308 */ /* 0x000e6c0000000800 */
[C---:B--2---:R-:W-:Y:S04]  /*24e90*/  HMMA.16816.F32 R84, R20.reuse, R116, R84 ;  /* 0x000000741454723c */ /* 0x044fe80000001854 */
[----:B------:R-:W-:Y:S04]  /*24ea0*/  MUFU.EX2 R66, R66 ;  /* 0x0000004200427308 */ /* 0x000fe80000000800 */
[C---:B------:R-:W-:Y:S01]  /*24eb0*/  HMMA.16816.F32 R88, R20.reuse, R118, R88 ;  /* 0x000000761458723c */ /* 0x040fe20000001858 */
[----:B------:R-:W2:Y:S05]  /*24ec0*/  LDSM.16.MT88.4 R116, [R212+0x11800] ;  /* 0x01180000d474783b */ /* 0x000eaa0000004200 */
[----:B------:R-:W2:Y:S02]  /*24ed0*/  MUFU.EX2 R163, R163 ;  /* 0x000000a300a37308 */ /* 0x000ea40000000800 */
        /* <DEDUP_REMOVED lines=10> */
[----:B------:R-:W-:Y:S01]  /*24f80*/  HMMA.16816.F32 R112, R20, R118, R112 ;  /* 0x000000761470723c */ /* 0x000fe20000001870 */
[----:B------:R-:W-:Y:S06]  /*24f90*/  LDSM.16.MT88.4 R116, [R213+0x12000] ;  /* 0x01200000d574783b */ /* 0x000fec0000004200 */
[----:B------:R-:W-:Y:S01]  /*24fa0*/  F2FP.PACK_AB R21, R137, R136 ;  /* 0x000000888915723e */ /* 0x000fe200000000ff */
[----:B------:R-:W-:Y:S01]  /*24fb0*/  FADD.FTZ R136, R136, R175 ;  /* 0x000000af88887221 */ /* 0x000fe20000010000 */
[----:B------:R-:W-:Y:S03]  /*24fc0*/  F2FP.PACK_AB R23, R139, R138 ;  /* 0x0000008a8b17723e */ /* 0x000fe600000000ff */
[----:B-----5:R-:W-:Y:S01]  /*24fd0*/  F2FP.PACK_AB R20, R141, R140 ;  /* 0x0000008c8d14723e */ /* 0x020fe200000000ff */
        /* <DEDUP_REMOVED lines=10> */
[----:B------:R-:W2:Y:S07]  /*25080*/  LDSM.16.MT88.4 R24, [R216+0x12000] ;  /* 0x01200000d818783b */ /* 0x000eae0000004200 */
[C---:B-1----:R-:W-:Y:S08]  /*25090*/  HMMA.16816.F32 R68, R20.reuse, R28, R68 ;  /* 0x0000001c1444723c */ /* 0x042ff00000001844 */
[C---:B------:R-:W-:Y:S01]  /*250a0*/  HMMA.16816.F32 R72, R20.reuse, R30, R72 ;  /* 0x0000001e1448723c */ /* 0x040fe20000001848 */
[----:B------:R-:W1:Y:S07]  /*250b0*/  LDSM.16.MT88.4 R28, [R212+0x12000] ;  /* 0x01200000d41c783b */ /* 0x000e6e0000004200 */
[C---:B----4-:R-:W-:Y:S08]  /*250c0*/  HMMA.16816.F32 R76, R20.reuse, R32, R76 ;  /* 0x00000020144c723c */ /* 0x050ff0000000184c */
        /* <DEDUP_REMOVED lines=12> */
[C---:B------:R-:W-:Y:S08]  /*25190*/  HMMA.16816.F32 R12, R20.reuse, R118, R12 ;  /* 0x00000076140c723c */ /* 0x040ff0000000180c */
        /* <DEDUP_REMOVED lines=35> */
[----:B------:R-:W-:Y:S07]  /*253d0*/  LDSM.16.MT88.4 R36, [R212+0xf000] ;  /* 0x00f00000d424783b */ /* 0x000fee0000004200 */
        /* <DEDUP_REMOVED lines=45> */
[----:B--2---:R-:W-:Y:S01]  /*256b0*/  F2FP.PACK_AB R20, R33, R32 ;  /* 0x000000202114723e */ /* 0x004fe200000000ff */
[----:B------:R-:W-:Y:S01]  /*256c0*/  FADD.FTZ R32, R32, R57 ;  /* 0x0000003920207221 */ /* 0x000fe20000010000 */
[----:B----4-:R-:W-:Y:S01]  /*256d0*/  F2FP.PACK_AB R22, R157, R34 ;  /* 0x000000229d16723e */ /* 0x010fe200000000ff */
        /* <DEDUP_REMOVED lines=8> */
[C---:B------:R-:W-:Y:S01]  /*25760*/  HMMA.16816.F32 R124, R20.reuse, R126, R8 ;  /* 0x0000007e147c723c */ /* 0x040fe20000001808 */
[----:B------:R-:W4:Y:S07]  /*25770*/  LDSM.16.MT88.4 R8, [R216+0x13800] ;  /* 0x01380000d808783b */ /* 0x000f2e0000004200 */
[C---:B---3--:R-:W-:Y:S08]  /*25780*/  HMMA.16816.F32 R68, R20.reuse, R24, R68 ;  /* 0x000000181444723c */ /* 0x048ff00000001844 */
[C---:B------:R-:W-:Y:S01]  /*25790*/  HMMA.16816.F32 R72, R20.reuse, R26, R72 ;  /* 0x0000001a1448723c */ /* 0x040fe20000001848 */
[----:B------:R-:W3:Y:S07]  /*257a0*/  LDSM.16.MT88.4 R24, [R214+0x13800] ;  /* 0x01380000d618783b */ /* 0x000eee0000004200 */
[C---:B-1----:R-:W-:Y:S08]  /*257b0*/  HMMA.16816.F32 R76, R20.reuse, R28, R76 ;  /* 0x0000001c144c723c */ /* 0x042ff0000000184c */
[C---:B------:R-:W-:Y:S08]  /*257c0*/  HMMA.16816.F32 R80, R20.reuse, R30, R80 ;  /* 0x0000001e1450723c */ /* 0x040ff00000001850 */
[C---:B--2---:R-:W-:Y:S08]  /*257d0*/  HMMA.16816.F32 R84, R20.reuse, R4, R84 ;  /* 0x000000041454723c */ /* 0x044ff00000001854 */
[C---:B------:R-:W-:Y:S01]  /*257e0*/  HMMA.16816.F32 R88, R20.reuse, R6, R88 ;  /* 0x000000061458723c */ /* 0x040fe20000001858 */
[----:B------:R-:W1:Y:S07]  /*257f0*/  LDSM.16.MT88.4 R4, [R212+0x13800] ;  /* 0x01380000d404783b */ /* 0x000e6e0000004200 */
[C---:B----4-:R-:W-:Y:S08]  /*25800*/  HMMA.16816.F32 R92, R20.reuse, R8, R92 ;  /* 0x00000008145c723c */ /* 0x050ff0000000185c */
[C---:B------:R-:W-:Y:S08]  /*25810*/  HMMA.16816.F32 R96, R20.reuse, R10, R96 ;  /* 0x0000000a1460723c */ /* 0x040ff00000001860 */
[C---:B---3--:R-:W-:Y:S08]  /*25820*/  HMMA.16816.F32 R100, R20.reuse, R24, R100 ;  /* 0x000000181464723c */ /* 0x048ff00000001864 */
[C---:B------:R-:W-:Y:S08]  /*25830*/  HMMA.16816.F32 R104, R20.reuse, R26, R104 ;  /* 0x0000001a1468723c */ /* 0x040ff00000001868 */
[C---:B------:R-:W-:Y:S08]  /*25840*/  HMMA.16816.F32 R108, R20.reuse, R120, R108 ;  /* 0x00000078146c723c */ /* 0x040ff0000000186c */
[C---:B------:R-:W-:Y:S08]  /*25850*/  HMMA.16816.F32 R120, R20.reuse, R122, R12 ;  /* 0x0000007a1478723c */ /* 0x040ff0000000180c */
[C---:B-1----:R-:W-:Y:S08]  /*25860*/  HMMA.16816.F32 R116, R20.reuse, R4, R16 ;  /* 0x000000041474723c */ /* 0x042ff00000001810 */
[----:B------:R-:W-:Y:S01]  /*25870*/  HMMA.16816.F32 R112, R20, R6, R112 ;  /* 0x000000061470723c */ /* 0x000fe20000001870 */
[----:B------:R-:W-:-:S07]  /*25880*/  @P0 BRA `(.L_x_4291) ;  /* 0xffffad8000000947 */ /* 0x000fce000383ffff */
.L_x_4282:
        /* <DEDUP_REMOVED lines=11> */
.L_x_4310:
[----:B---3--:R-:W-:Y:S01]  /*25940*/  FADD.FTZ R9, R10, R242 ;  /* 0x000000f20a097221 */ /* 0x008fe20000010000 */
[----:B------:R-:W-:Y:S05]  /*25950*/  BRA.DIV ~URZ, `(.L_x_4293) ;  /* 0x000014327f007947 */ /* 0x000fea000b800000 */
[----:B------:R-:W3:Y:S04]  /*25960*/  SHFL.BFLY PT, R6, R235, 0x2, 0x1f ;  /* 0x0c401f00eb067f89 */ /* 0x000ee800000e0000 */
[----:B------:R-:W4:Y:S01]  /*25970*/  SHFL.BFLY PT, R4, R9, 0x1, 0x1f ;  /* 0x0c201f0009047f89 */ /* 0x000f2200000e0000 */
[----:B---3--:R-:W-:Y:S02]  /*25980*/  FADD.FTZ R11, R6, R235 ;  /* 0x000000eb060b7221 */ /* 0x008fe40000010000 */
[----:B----4-:R-:W-:-:S03]  /*25990*/  FADD.FTZ R4, R9, R4 ;  /* 0x0000000409047221 */ /* 0x010fc60000010000 */
[----:B------:R3:W4:Y:S04]  /*259a0*/  SHFL.BFLY PT, R10, R11, 0x1, 0x1f ;  /* 0x0c201f000b0a7f89 */ /* 0x00072800000e0000 */
.L_x_4311:
        /* <DEDUP_REMOVED lines=13> */
[----:B---3--:R-:W-:Y:S01]  /*25a80*/  SHF.R.S32.HI R11, RZ, 0x1f, R10 ;  /* 0x0000001fff0b7819 */ /* 0x008fe2000001140a */
        /* <DEDUP_REMOVED lines=96> */
[-C--:B------:R-:W-:Y:S02]  /*26090*/  IADD3 R12, R12, R17.reuse, RZ ;  /* 0x000000110c0c7210 */ /* 0x080fe40007ffe0ff */
[----:B------:R-:W-:Y:S02]  /*260a0*/  IADD3 R18, R17, R14, RZ ;  /* 0x0000000e11127210 */ /* 0x000fe40007ffe0ff */
[-C--:B------:R-:W-:Y:S01]  /*260b0*/  IADD3 R19, R15, R17.reuse, RZ ;  /* 0x000000110f137210 */ /* 0x080fe20007ffe0ff */
[----:B------:R-:W-:Y:S01]  /*260c0*/  STS.64 [R12], R76 ;  /* 0x0000004c0c007388 */ /* 0x000fe20000000a00 */
[----:B------:R-:W-:-:S03]  /*260d0*/  IADD3 R17, R16, R17, RZ ;  /* 0x0000001110117210 */ /* 0x000fc60007ffe0ff */
[----:B------:R1:W-:Y:S04]  /*260e0*/  STS.64 [R12+0x800], R78 ;  /* 0x0008004e0c007388 */ /* 0x0003e80000000a00 */
[----:B------:R-:W-:Y:S04]  /*260f0*/  STS.64 [R18], R80 ;  /* 0x0000005012007388 */ /* 0x000fe80000000a00 */
[----:B------:R-:W-:Y:S04]  /*26100*/  STS.64 [R18+0x800], R82 ;  /* 0x0008005212007388 */ /* 0x000fe80000000a00 */
[----:B------:R-:W-:Y:S04]  /*26110*/  STS.64 [R19], R84 ;  /* 0x0000005413007388 */ /* 0x000fe80000000a00 */
[----:B------:R3:W-:Y:S04]  /*26120*/  STS.64 [R19+0x800], R86 ;  /* 0x0008005613007388 */ /* 0x0007e80000000a00 */
        /* <DEDUP_REMOVED lines=18> */
[----:B------:R-:W2:Y:S04]  /*26250*/  LD.E.64 R6, [R2.64+0xb0] ;  /* 0x0000b00402067980 */ /* 0x000ea8000c101b00 */
[----:B-1----:R-:W2:Y:S04]  /*26260*/  LD.E R79, [R2.64+0x60] ;  /* 0x00006004024f7980 */ /* 0x002ea8000c101900 */
[----:B------:R-:W1:Y:S01]  /*26270*/  S2R R76, SR_TID.X ;  /* 0x00000000004c7919 */ /* 0x000e620000002100 */
[----:B------:R-:W-:-:S03]  /*26280*/  LEA.HI R9, R9, R8, RZ, 0x4 ;  /* 0x0000000809097211 */ /* 0x000fc600078f20ff */
[----:B------:R2:W5:Y:S01]  /*26290*/  LD.E R77, [R2.64+0xcc] ;  /* 0x0000cc04024d7980 */ /* 0x000562000c101900 */
[----:B------:R-:W-:-:S03]  /*262a0*/  LOP3.LUT R9, R9, 0xfffffff0, RZ, 0xc0, !PT ;  /* 0xfffffff009097812 */ /* 0x000fc600078ec0ff */
[----:B---3--:R3:W5:Y:S01]  /*262b0*/  LD.E.64 R86, [R2.64+0x78] ;  /* 0x0000780402567980 */ /* 0x008762000c101b00 */
[----:B------:R-:W-:-:S03]  /*262c0*/  IADD3 R80, -R9, R8, RZ ;  /* 0x0000000809507210 */ /* 0x000fc60007ffe1ff */
[----:B------:R3:W5:Y:S01]  /*262d0*/  LD.E.64 R84, [R2.64+0xa8] ;  /* 0x0000a80402547980 */ /* 0x000762000c101b00 */
[C---:B----4-:R-:W-:Y:S01]  /*262e0*/  LEA.HI R15, R80.reuse, R80, RZ, 0x1 ;  /* 0x00000050500f7211 */ /* 0x050fe200078f08ff */
[----:B------:R-:W4:Y:S01]  /*262f0*/  @P4 MUFU.LG2 R4, R4 ;  /* 0x0000000400044308 */ /* 0x000f220000000c00 */
[----:B------:R-:W-:Y:S01]  /*26300*/  LOP3.LUT R11, R11, 0xffffffe0, RZ, 0xc0, !PT ;  /* 0xffffffe00b0b7812 */ /* 0x000fe200078ec0ff */
[----:B------:R-:W-:Y:S01]  /*26310*/  BSSY B0, `(.L_x_4294) ;  /* 0x0000045000007945 */ /* 0x000fe20003800000 */
[C---:B------:R-:W-:Y:S02]  /*26320*/  SHF.L.U32 R12, R15.reuse, 0x2, RZ ;  /* 0x000000020f0c7819 */ /* 0x040fe400000006ff */
[----:B------:R-:W-:Y:S02]  /*26330*/  LOP3.LUT R15, R15, 0xffffffe, RZ, 0xc0, !PT ;  /* 0x0ffffffe0f0f7812 */ /* 0x000fe400078ec0ff */
[----:B------:R-:W-:Y:S01]  /*26340*/  IADD3 R11, -R11, R8, RZ ;  /* 0x000000080b0b7210 */ /* 0x000fe20007ffe1ff */
[----:B------:R-:W3:Y:S01]  /*26350*/  @P3 MUFU.LG2 R5, R5 ;  /* 0x0000000500053308 */ /* 0x000ee20000000c00 */
[----:B------:R-:W-:-:S02]  /*26360*/  IADD3 R82, R80, -R15, RZ ;  /* 0x8000000f50527210 */ /* 0x000fc40007ffe0ff */
[----:B-1----:R-:W-:Y:S02]  /*26370*/  SHF.R.S32.HI R13, RZ, 0x1f, R76 ;  /* 0x0000001fff0d7819 */ /* 0x002fe4000001144c */
[----:B------:R-:W-:Y:S02]  /*26380*/  SHF.R.S32.HI R81, RZ, 0x1f, R10 ;  /* 0x0000001fff517819 */ /* 0x000fe4000001140a */
[----:B------:R-:W-:Y:S01]  /*26390*/  LEA.HI R78, R13, R76, RZ, 0x4 ;  /* 0x0000004c0d4e7211 */ /* 0x000fe200078f20ff */
[----:B----4-:R-:W-:Y:S01]  /*263a0*/  @P4 FMUL.FTZ R4, R4, 0.69314718246459960938 ;  /* 0x3f31721804044820 */ /* 0x010fe20000410000 */
[----:B------:R-:W-:Y:S01]  /*263b0*/  BAR.SYNC.DEFER_BLOCKING 0x0 ;  /* 0x0000000000007b1d */ /* 0x000fe20000010000 */
[----:B------:R-:W-:Y:S02]  /*263c0*/  LOP3.LUT P0, RZ, R11, 0x3, RZ, 0xc0, !PT ;  /* 0x000000030bff7812 */ /* 0x000fe4000780c0ff */
[----:B------:R-:W-:Y:S02]  /*263d0*/  SHF.R.S32.HI R78, RZ, 0x4, R78 ;  /* 0x00000004ff4e7819 */ /* 0x000fe4000001144e */
[----:B------:R-:W-:-:S02]  /*263e0*/  LEA.HI R81, R81, R10, RZ, 0x2 ;  /* 0x0000000a51517211 */ /* 0x000fc400078f10ff */
[----:B------:R-:W-:Y:S01]  /*263f0*/  SHF.L.U32 R9, R78, 0x6, RZ ;  /* 0x000000064e097819 */ /* 0x000fe200000006ff */
[----:B---3--:R-:W-:Y:S01]  /*26400*/  @P3 FMUL.FTZ R5, R5, 0.69314718246459960938 ;  /* 0x3f31721805053820 */ /* 0x008fe20000410000 */
[----:B------:R-:W-:Y:S02]  /*26410*/  LOP3.LUT R81, R81, 0xffffffc, RZ, 0xc0, !PT ;  /* 0x0ffffffc51517812 */ /* 0x000fe400078ec0ff */
[----:B------:R-:W-:Y:S02]  /*26420*/  LOP3.LUT R9, R9, 0x1c0, RZ, 0xc0, !PT ;  /* 0x000001c009097812 */ /* 0x000fe400078ec0ff */
[----:B------:R-:W-:Y:S02]  /*26430*/  IADD3 R81, R10, -R81, RZ ;  /* 0x800000510a517210 */ /* 0x000fe40007ffe0ff */
[----:B------:R-:W-:Y:S02]  /*26440*/  LOP3.LUT R12, R9, 0x38, R12, 0xf8, !PT ;  /* 0x00000038090c7812 */ /* 0x000fe400078ef80c */
[----:B------:R-:W-:-:S02]  /*26450*/  SHF.R.U32.HI R9, RZ, 0x3, R9 ;  /* 0x00000003ff097819 */ /* 0x000fc40000011609 */
[----:B------:R-:W-:Y:S01]  /*26460*/  MOV R10, 0xff800000 ;  /* 0xff800000000a7802 */ /* 0x000fe20000000f00 */
[-C--:B-----5:R-:W-:Y:S01]  /*26470*/  @P4 FFMA.FTZ R10, R133, R0.reuse, R4 ;  /* 0x00000000850a4223 */ /* 0x0a0fe20000010004 */
[----:B------:R-:W-:Y:S02]  /*26480*/  LOP3.LUT R9, R12, R9, RZ, 0x3c, !PT ;  /* 0x000000090c097212 */ /* 0x000fe400078e3cff */
[----:B------:R-:W-:Y:S01]  /*26490*/  MOV R11, 0xff800000 ;  /* 0xff800000000b7802 */ /* 0x000fe20000000f00 */
[----:B------:R-:W-:Y:S01]  /*264a0*/  @P3 FFMA.FTZ R11, R132, R0, R5 ;  /* 0x00000000840b3223 */ /* 0x000fe20000010005 */
[----:B------:R-:W-:Y:S02]  /*264b0*/  LEA R82, R82, R9, 0x2 ;  /* 0x0000000952527211 */ /* 0x000fe400078e10ff */
[----:B------:R-:W-:-:S03]  /*264c0*/  LEA.HI R9, R13, R76, RZ, 0x5 ;  /* 0x0000004c0d097211 */ /* 0x000fc600078f28ff */
[----:B------:R-:W1:Y:S01]  /*264d0*/  LDS.128 R72, [R82.X4] ;  /* 0x0000000052487984 */ /* 0x000e620000004c00 */
[----:B------:R-:W-:-:S03]  /*264e0*/  LOP3.LUT R9, R9, 0xffffffe0, RZ, 0xc0, !PT ;  /* 0xffffffe009097812 */ /* 0x000fc600078ec0ff */
[----:B------:R-:W3:Y:S01]  /*264f0*/  LDS.128 R68, [R82.X4+0x800] ;  /* 0x0008000052447984 */ /* 0x000ee20000004c00 */
[----:B------:R-:W-:-:S03]  /*26500*/  IADD3 R9, -R9, R76, RZ ;  /* 0x0000004c09097210 */ /* 0x000fc60007ffe1ff */
[----:B------:R-:W4:Y:S01]  /*26510*/  LDS.128 R64, [R82.X4+0x1000] ;  /* 0x0010000052407984 */ /* 0x000f220000004c00 */
[----:B------:R-:W-:-:S03]  /*26520*/  SHF.R.S32.HI R8, RZ, 0x1f, R9 ;  /* 0x0000001fff087819 */ /* 0x000fc60000011409 */
[----:B------:R-:W1:Y:S01]  /*26530*/  LDS.128 R60, [R82.X4+0x1800] ;  /* 0x00180000523c7984 */ /* 0x000e620000004c00 */
[----:B------:R-:W-:Y:S02]  /*26540*/  LEA.HI R8, R8, R9, RZ, 0x2 ;  /* 0x0000000908087211 */ /* 0x000fe400078f10ff */
[----:B------:R-:W-:Y:S01]  /*26550*/  SHF.L.U32 R9, R231, 0x6, RZ ;  /* 0x00000006e7097819 */ /* 0x000fe200000006ff */
[----:B------:R-:W1:Y:S01]  /*26560*/  LDS.128 R56, [R82.X4+0x2000] ;  /* 0x0020000052387984 */ /* 0x000e620000004c00 */
[----:B------:R-:W-:-:S03]  /*26570*/  SHF.R.S32.HI R8, RZ, 0x2, R8 ;  /* 0x00000002ff087819 */ /* 0x000fc60000011408 */
        /* <DEDUP_REMOVED lines=12> */
[----:B---3--:R-:W-:-:S04]  /*26640*/  SHF.L.U32 R82, R80, 0x2, RZ ;  /* 0x0000000250527819 */ /* 0x008fc800000006ff */
[----:B------:R-:W-:Y:S01]  /*26650*/  SHF.R.S32.HI R83, RZ, 0x1f, R82 ;  /* 0x0000001fff537819 */ /* 0x000fe20000011452 */
[----:B--2---:R-:W-:-:S04]  /*26660*/  IMAD R6, R6, UR8, R233 ;  /* 0x0000000806067c24 */ /* 0x004fc8000f8e02e9 */
[----:B------:R-:W-:-:S04]  /*26670*/  IMAD R6, R6, R79, R234 ;  /* 0x0000004f06067224 */ /* 0x000fc800078e02ea */
[----:B------:R-:W-:Y:S01]  /*26680*/  IMAD R6, R7, R6, R9 ;  /* 0x0000000607067224 */ /* 0x000fe200078e0209 */
[----:B------:R-:W-:Y:S05]  /*26690*/  @P0 BRA `(.L_x_4295) ;  /* 0x000000c000000947 */ /* 0x000fea0003800000 */
[----:B-1--4-:R-:W-:Y:S01]  /*266a0*/  IMAD R5, R231, -0x40, R232 ;  /* 0xffffffc0e7057824 */ /* 0x012fe200078e02e8 */
        /* <DEDUP_REMOVED lines=11> */
.L_x_4295:
[----:B-1--4-:R-:W-:Y:S05]  /*26760*/  BSYNC B0 ;  /* 0x0000000000007941 */ /* 0x012fea0003800000 */
.L_x_4294:
        /* <DEDUP_REMOVED lines=19> */
.L_x_4297:
[----:B------:R-:W-:Y:S05]  /*268a0*/  BSYNC B0 ;  /* 0x0000000000007941 */ /* 0x000fea0003800000 */
.L_x_4296:
        /* <DEDUP_REMOVED lines=9> */
.L_x_4299:
[----:B------:R-:W-:Y:S05]  /*26940*/  BSYNC B0 ;  /* 0x0000000000007941 */ /* 0x000fea0003800000 */
.L_x_4298:
        /* <DEDUP_REMOVED lines=9> */
.L_x_4301:
[----:B------:R-:W-:Y:S05]  /*269e0*/  BSYNC B0 ;  /* 0x0000000000007941 */ /* 0x000fea0003800000 */
.L_x_4300:
        /* <DEDUP_REMOVED lines=9> */
.L_x_4303:
[----:B------:R-:W-:Y:S05]  /*26a80*/  BSYNC B0 ;  /* 0x0000000000007941 */ /* 0x000fea0003800000 */
.L_x_4302:
        /* <DEDUP_REMOVED lines=9> */
.L_x_4305:
[----:B------:R-:W-:Y:S05]  /*26b20*/  BSYNC B0 ;  /* 0x0000000000007941 */ /* 0x000fea0003800000 */
.L_x_4304:
        /* <DEDUP_REMOVED lines=9> */
.L_x_4307:
[----:B------:R-:W-:Y:S05]  /*26bc0*/  BSYNC B0 ;  /* 0x0000000000007941 */ /* 0x000fea0003800000 */
.L_x_4306:
        /* <DEDUP_REMOVED lines=9> */
.L_x_4309:
[----:B------:R-:W-:Y:S05]  /*26c60*/  BSYNC B0 ;  /* 0x0000000000007941 */ /* 0x000fea0003800000 */
.L_x_4308:
[----:B------:R-:W-:-:S04]  /*26c70*/  IADD3 R78, R78, 0x38, RZ ;  /* 0x000000384e4e7810 */ /* 0x000fc80007ffe0ff */
[----:B------:R-:W-:Y:S01]  /*26c80*/  ISETP.GE.AND P0, PT, R78, R231, PT ;  /* 0x000000e74e00720c */ /* 0x000fe20003f06270 */
[----:B------:R-:W-:-:S12]  /*26c90*/  IMAD.MOV.U32 R231, RZ, RZ, 0x0 ;  /* 0x00000000ffe77424 */ /* 0x000fd800078e00ff */
[----:B------:R-:W-:Y:S05]  /*26ca0*/  @P0 RET.REL.NODEC R230 `(_ZN5flash24flash_fwd_splitkv_kernelI23Flash_fwd_kernel_traitsILi128ELi64ELi128ELi4ELb0ELb0EN7cutlass6half_tE19Flash_kernel_traitsILi128ELi64ELi128ELi4ES3_EELb1ELb0ELb1ELb0ELb0ELb0ELb1ELb1EEEvNS_16Flash_fwd_paramsE) ;  /* 0xfffd9350e6000950 */ /* 0x000fea0003c3ffff */
[----:B-----5:R-:W-:Y:S01]  /*26cb0*/  ISETP.GE.AND P0, PT, R82, R2, PT ;  /* 0x000000025200720c */ /* 0x020fe20003f06270 */
[----:B------:R-:W-:Y:S01]  /*26cc0*/  ULDC.64 UR4, c[0x0][0x118] ;  /* 0x0000460000047ab9 */ /* 0x000fe20000000a00 */
[----:B------:R-:W-:-:S11]  /*26cd0*/  IMAD.MOV.U32 R231, RZ, RZ, 0x0 ;  /* 0x00000000ffe77424 */ /* 0x000fd600078e00ff */
[----:B------:R1:W-:Y:S01]  /*26ce0*/  @!P0 ST.E.128 [R6.64+0x7000], R44 ;  /* 0x0070002c06008985 */ /* 0x0003e2000c101d04 */
[----:B------:R-:W-:-:S13]  /*26cf0*/  ISETP.GE.AND P0, PT, R5, R2, PT ;  /* 0x000000020500720c */ /* 0x000fda0003f06270 */
[----:B------:R-:W-:Y:S05]  /*26d00*/  @P0 RET.REL.NODEC R230 `(_ZN5flash24flash_fwd_splitkv_kernelI23Flash_fwd_kernel_traitsILi128ELi64ELi128ELi4ELb0ELb0EN7cutlass6half_tE19Flash_kernel_traitsILi128ELi64ELi128ELi4ES3_EELb1ELb0ELb1ELb0ELb0ELb0ELb1ELb1EEEvNS_16Flash_fwd_paramsE) ;  /* 0xfffd92f0e6000950 */ /* 0x000fea0003c3ffff */
[----:B------:R-:W-:Y:S01]  /*26d10*/  MOV R231, 0x0 ;  /* 0x0000000000e77802 */ /* 0x000fe20000000f00 */
[----:B------:R-:W-:Y:S02]  /*26d20*/  ULDC.64 UR4, c[0x0][0x118] ;  /* 0x0000460000047ab9 */ /* 0x000fe40000000a00 */
[----:B------:R1:W-:Y:S01]  /*26d30*/  ST.E.128 [R6.64+0x7100], R12 ;  /* 0x0071000c06007985 */ /* 0x0003e2000c101d04 */
[----:B------:R-:W-:Y:S05]  /*26d40*/  RET.REL.NODEC R230 `(_ZN5flash24flash_fwd_splitkv_kernelI23Flash_fwd_kernel_traitsILi128ELi64ELi128ELi4ELb0ELb0EN7cutlass6half_tE19Flash_kernel_traitsILi128ELi64ELi128ELi4ES3_EELb1ELb0ELb1ELb0ELb0ELb0ELb1ELb1EEEvNS_16Flash_fwd_paramsE) ;  /* 0xfffd92b0e6007950 */ /* 0x000fea0003c3ffff */
.L_x_4292:
[----:B------:R-:W-:Y:S02]  /*26d50*/  MOV R7, 0x2 ;  /* 0x0000000200077802 */ /* 0x000fe40000000f00 */
[----:B------:R-:W-:Y:S02]  /*26d60*/  MOV R6, 0x26d80 ;  /* 0x00026d8000067802 */ /* 0x000fe40000000f00 */
[----:B-1---5:R-:W-:Y:S05]  /*26d70*/  CALL.REL.NOINC `($__internal_20_$__cuda_sm70_shflsync_bfly_p) ;  /* 0x0000010000007944 */ /* 0x022fea0003c00000 */
[----:B-12---:R-:W-:Y:S05]  /*26d80*/  BRA `(.L_x_4310) ;  /* 0xffffebb000007947 */ /* 0x006fea000383ffff */
.L_x_4293:
[----:B--2---:R-:W-:Y:S01]  /*26d90*/  IMAD.MOV.U32 R242, RZ, RZ, R9 ;  /* 0x000000fffff27224 */ /* 0x004fe200078e0009 */
[----:B------:R-:W-:Y:S02]  /*26da0*/  MOV R7, 0x1 ;  /* 0x0000000100077802 */ /* 0x000fe40000000f00 */
[----:B------:R-:W-:Y:S02]  /*26db0*/  MOV R6, 0x26dd0 ;  /* 0x00026dd000067802 */ /* 0x000fe40000000f00 */
[----:B-1---5:R-:W-:Y:S05]  /*26dc0*/  CALL.REL.NOINC `($__internal_20_$__cuda_sm70_shflsync_bfly_p) ;  /* 0x000000b000007944 */ /* 0x022fea0003c00000 */
[----:B--2---:R-:W-:Y:S01]  /*26dd0*/  FADD.FTZ R4, R9, R10 ;  /* 0x0000000a09047221 */ /* 0x004fe20000010000 */
[----:B-1----:R-:W-:-:S02]  /*26de0*/  MOV R242, R235 ;  /* 0x000000eb00f27202 */ /* 0x002fc40000000f00 */
[----:B------:R-:W-:Y:S02]  /*26df0*/  MOV R7, 0x2 ;  /* 0x0000000200077802 */ /* 0x000fe40000000f00 */
[----:B------:R-:W-:Y:S02]  /*26e00*/  MOV R6, 0x26e20 ;  /* 0x00026e2000067802 */ /* 0x000fe40000000f00 */
[----:B------:R-:W-:Y:S05]  /*26e10*/  CALL.REL.NOINC `($__internal_20_$__cuda_sm70_shflsync_bfly_p) ;  /* 0x0000006000007944 */ /* 0x000fea0003c00000 */
[----:B--2---:R-:W-:Y:S01]  /*26e20*/  FADD.FTZ R11, R235, R10 ;  /* 0x0000000aeb0b7221 */ /* 0x004fe20000010000 */
[----:B-1----:R-:W-:Y:S02]  /*26e30*/  MOV R7, 0x1 ;  /* 0x0000000100077802 */ /* 0x002fe40000000f00 */
[----:B------:R-:W-:Y:S02]  /*26e40*/  MOV R6, 0x26e70 ;  /* 0x00026e7000067802 */ /* 0x000fe40000000f00 */
[----:B------:R-:W-:Y:S02]  /*26e50*/  MOV R242, R11 ;  /* 0x0000000b00f27202 */ /* 0x000fe40000000f00 */
[----:B------:R-:W-:Y:S05]  /*26e60*/  CALL.REL.NOINC `($__internal_20_$__cuda_sm70_shflsync_bfly_p) ;  /* 0x0000001000007944 */ /* 0x000fea0003c00000 */
[----:B-12---:R-:W-:Y:S05]  /*26e70*/  BRA `(.L_x_4311) ;  /* 0xffffeb3000007947 */ /* 0x006fea000383ffff */
        .weak           $__internal_20_$__cuda_sm70_shflsync_bfly_p
        .type           $__internal_20_$__cuda_sm70_shflsync_bfly_p,@function
        .size           $__internal_20_$__cuda_sm70_shflsync_bfly_p,(.L_x_8187 - $__internal_20_$__cuda_sm70_shflsync_bfly_p)
$__internal_20_$__cuda_sm70_shflsync_bfly_p:
[----:B------:R-:W-:Y:S01]  /*26e80*/  MOV R12, R6 ;  /* 0x00000006000c7202 */ /* 0x000fe20000000f00 */
[----:B------:R-:W-:Y:S04]  /*26e90*/  WARPSYNC R5 ;  /* 0x0000000500007348 */ /* 0x000fe80003800000 */
[----:B------:R-:W-:Y:S01]  /*26ea0*/  MOV R13, 0x0 ;  /* 0x00000000000d7802 */ /* 0x000fe20000000f00 */
[----:B------:R1:W2:Y:S03]  /*26eb0*/  SHFL.BFLY PT, R10, R242, R7, R8 ;  /* 0x0c000007f20a7389 */ /* 0x0002a600000e0008 */
[----:B------:R-:W-:Y:S05]  /*26ec0*/  RET.REL.NODEC R12 `(_ZN5flash24flash_fwd_splitkv_kernelI23Flash_fwd_kernel_traitsILi128ELi64ELi128ELi4ELb0ELb0EN7cutlass6half_tE19Flash_kernel_traitsILi128ELi64ELi128ELi4ES3_EELb1ELb0ELb1ELb0ELb0ELb0ELb1ELb1EEEvNS_16Flash_fwd_paramsE) ;  /* 0xfffd91300c007950 */ /* 0x000fea0003c3ffff */
.L_x_4312:
        /* <DEDUP_REMOVED lines=11> */
.L_x_8187:


//--------------------- .text._ZN5flash24flash_fwd_splitkv_kernelI23Flash_fwd_kernel_traitsILi128ELi64ELi128ELi4ELb0ELb0EN7cutlass6half_tE19Flash_kernel_traitsILi128ELi64ELi128ELi4ES3_EELb1ELb0ELb1ELb0ELb0ELb1ELb1ELb1EEEvNS_16Flash_fwd_paramsE --------------------------
	.section	.text._ZN5flash24flash_fwd_splitkv_kernelI23Flash_fwd_kernel_traitsILi128ELi64ELi128ELi4ELb0ELb0EN7cutlass6half_tE19Flash_kernel_traitsILi128ELi64ELi128ELi4ES3_EELb1ELb0ELb1ELb0ELb0ELb1ELb1ELb1EEEvNS_16Flash_fwd_paramsE,"ax",@progbits
	.sectioninfo	@"SHI_REGISTERS=255"
	.align	128
        .global         _ZN5flash24flash_fwd_splitkv_kernelI23Flash_fwd_kernel_traitsILi128ELi64ELi128ELi4ELb0ELb0EN7cutlass6half_tE19Flash_kernel_traitsILi128ELi64ELi128ELi4ES3_EELb1ELb0ELb1ELb0ELb0ELb1ELb1ELb1EEEvNS_16Flash_fwd_paramsE
        .type           _ZN5flash24flash_fwd_splitkv_kernelI23Flash_fwd_kernel_traitsILi128ELi64ELi128ELi4ELb0ELb0EN7cutlass6half_tE19Flash_kernel_traitsILi128ELi64ELi128ELi4ES3_EELb1ELb0ELb1ELb0ELb0ELb1ELb1ELb1EEEvNS_16Flash_fwd_paramsE,@function
        .size           _ZN5flash24flash_fwd_splitkv_kernelI23Flash_fwd_kernel_traitsILi128ELi64ELi128ELi4ELb0ELb0EN7cutlass6half_tE19Flash_kernel_traitsILi128ELi64ELi128ELi4ES3_EELb1ELb0ELb1ELb0ELb0ELb1ELb1ELb1EEEvNS_16Flash_fwd_paramsE,(.L_x_8189 - _ZN5flash24flash_fwd_splitkv_kernelI23Flash_fwd_kernel_traitsILi128ELi64ELi128ELi4ELb0ELb0EN7cutlass6half_tE19Flash_kernel_traitsILi128ELi64ELi128ELi4ES3_EELb1ELb0ELb1ELb0ELb0ELb1ELb1ELb1EEEvNS_16Flash_fwd_paramsE)
        .other          _ZN5flash24flash_fwd_splitkv_kernelI23Flash_fwd_kernel_traitsILi128ELi64ELi128ELi4ELb0ELb0EN7cutlass6half_tE19Flash_kernel_traitsILi128ELi64ELi128ELi4ES3_EELb1ELb0ELb1ELb0ELb0ELb1ELb1ELb1EEEvNS_16Flash_fwd_paramsE,@"STO_CUDA_ENTRY STV_DEFAULT"
_ZN5flash24flash_fwd_splitkv_kernelI23Flash_fwd_kernel_traitsILi128ELi64ELi128ELi4ELb0ELb0EN7cutlass6half_tE19Flash_kernel_traitsILi128ELi64ELi128ELi4ES3_EELb1ELb0ELb1ELb0ELb0ELb1ELb1ELb1EEEvNS_16Flash_fwd_paramsE:
.text._ZN5flash24flash_fwd_splitkv_kernelI23Flash_fwd_kernel_traitsILi128ELi64ELi128ELi4ELb0ELb0EN7cutlass6half_tE19Flash_kernel_traitsILi128ELi64ELi128ELi4ES3_EELb1ELb0ELb1ELb0ELb0ELb1ELb1ELb1EEEvNS_16Flash_fwd_paramsE:
        /* <DEDUP_REMOVED lines=29> */
[----:B---34-:R-:W-:Y:S05]  /*01d0*/  CALL.REL.NOINC `($_ZN5flash24flash_fwd_splitkv_kernelI23Flash_fwd_kernel_traitsILi128ELi64ELi128ELi4ELb0ELb0EN7cutlass6half_tE19Flash_kernel_traitsILi128ELi64ELi128ELi4ES3_EELb1ELb0ELb1ELb0ELb0ELb1ELb1ELb1EEEvNS_16Flash_fwd_paramsE$_ZN5flash30compute_attn_1rowblock_splitkvI23Flash_fwd_kernel_traitsILi128ELi64ELi128ELi4ELb0ELb0EN7cutlass6half_tE19Flash_kernel_traitsILi128ELi64ELi128ELi4ES3_EELb1ELb0ELb1ELb0ELb0ELb1ELb1ELb1ENS_16Flash_fwd_paramsEEEvRKT8_iiiii) ;  /* 0x0000002000007944 */ /* 0x018fea0003c00000 */
[----:B------:R-:W-:Y:S05]  /*01e0*/  BSYNC B4 ;  /* 0x0000000000047941 */ /* 0x000fea0003800000 */
.L_x_4313:
[----:B------:R-:W-:Y:S05]  /*01f0*/  EXIT ;  /* 0x000000000000794d */ /* 0x000fea0003800000 */
        .type           $_ZN5flash24flash_fwd_splitkv_kernelI23Flash_fwd_kernel_traitsILi128ELi64ELi128ELi4ELb0ELb0EN7cutlass6half_tE19Flash_kernel_traitsILi128ELi64ELi128ELi4ES3_EELb1ELb0ELb1ELb0ELb0ELb1ELb1ELb1EEEvNS_16Flash_fwd_paramsE$_ZN5flash30compute_attn_1rowblock_splitkvI23Flash_fwd_kernel_traitsILi128ELi64ELi128ELi4ELb0ELb0EN7cutlass6half_tE19Flash_kernel_traitsILi128ELi64ELi128ELi4ES3_EELb1ELb0ELb1ELb0ELb0ELb1ELb1ELb1ENS_16Flash_fwd_paramsEEEvRKT8_iiiii,@function
        .size           $_ZN5flash24flash_fwd_splitkv_kernelI23Flash_fwd_kernel_traitsILi128ELi64ELi128ELi4ELb0ELb0EN7cutlass6half_tE19Flash_kernel_traitsILi128ELi64ELi128ELi4ES3_EELb1ELb0ELb1ELb0ELb0ELb1ELb1ELb1EEEvNS_16Flash_fwd_paramsE$_ZN5flash30compute_attn_1rowblock_splitkvI23Flash_fwd_kernel_traitsILi128ELi64ELi128ELi4ELb0ELb0EN7cutlass6half_tE19Flash_kernel_traitsILi128ELi64ELi128ELi4ES3_EELb1ELb0ELb1ELb0ELb0ELb1ELb1ELb1ENS_16Flash_fwd_paramsEEEvRKT8_iiiii,($__internal_21_$__cuda_sm70_shflsync_bfly_p - $_ZN5flash24flash_fwd_splitkv_kernelI23Flash_fwd_kernel_traitsILi128ELi64ELi128ELi4ELb0ELb0EN7cutlass6half_tE19Flash_kernel_traitsILi128ELi64ELi128ELi4ES3_EELb1ELb0ELb1ELb0ELb0ELb1ELb1ELb1EEEvNS_16Flash_fwd_paramsE$_ZN5flash30compute_attn_1rowblock_splitkvI23Flash_fwd_kernel_traitsILi128ELi64ELi128ELi4ELb0ELb0EN7cutlass6half_tE19Flash_kernel_traitsILi128ELi64ELi128ELi4ES3_EELb1ELb0ELb1ELb0ELb0ELb1ELb1ELb1ENS_16Flash_fwd_paramsEEEvRKT8_iiiii)
$_ZN5flash24flash_fwd_splitkv_kernelI23Flash_fwd_kernel_traitsILi128ELi64ELi128ELi4ELb0ELb0EN7cutlass6half_tE19Flash_kernel_traitsILi128ELi64ELi128ELi4ES3_EELb1ELb0ELb1ELb0ELb0ELb1ELb1ELb1EEEvNS_16Flash_fwd_paramsE$_ZN5flash30compute_attn_1rowblock_splitkvI23Flash_fwd_kernel_traitsILi128ELi64ELi128ELi4ELb0ELb0EN7cutlass6half_tE19Flash_kernel_traitsILi128ELi64ELi128ELi4ES3_EELb1ELb0ELb1ELb0ELb0ELb1ELb1ELb1ENS_16Flash_fwd_paramsEEEvRKT8_iiiii:
        /* <DEDUP_REMOVED lines=20> */
.L_x_4315:
[----:B------:R-:W-:Y:S05]  /*0340*/  BSYNC B0 ;  /* 0x0000000000007941 */ /* 0x000fea0003800000 */
.L_x_4314:
        /* <DEDUP_REMOVED lines=17> */
.L_x_4317:
[----:B------:R4:W5:Y:S02]  /*0460*/  LD.E R88, [R10.64+0xb8] ;  /* 0x0000b8060a587980 */ /* 0x000964000c101900 */
.L_x_4318:
[----:B------:R-:W-:Y:S05]  /*0470*/  BSYNC B0 ;  /* 0x0000000000007941 */ /* 0x000fea0003800000 */
.L_x_4316:
        /* <DEDUP_REMOVED lines=10> */
.L_x_4320:
[----:B------:R-:W2:Y:S01]  /*0520*/  LD.E.64 R2, [R10.64+0x108] ;  /* 0x000108060a027980 */ /* 0x000ea2000c101b00 */
[----:B------:R-:W-:Y:S01]  /*0530*/  BSSY B0, `(.L_x_4322) ;  /* 0x0000006000007945 */ /* 0x000fe20003800000 */
[----:B--2---:R-:W-:-:S04]  /*0540*/  ISETP.NE.U32.AND P0, PT, R2, RZ, PT ;  /* 0x000000ff0200720c */ /* 0x004fc80003f05070 */
[----:B------:R-:W-:Y:S01]  /*0550*/  ISETP.NE.AND.EX P0, PT, R3, RZ, PT, P0 ;  /* 0x000000ff0300720c */ /* 0x000fe20003f05300 */
[----:B------:R-:W-:-:S12]  /*0560*/  IMAD.MOV.U32 R3, RZ, RZ, RZ ;  /* 0x000000ffff037224 */ /* 0x000fd800078e00ff */
[----:B------:R-:W-:Y:S05]  /*0570*/  @!P0 BRA `(.L_x_4323) ;  /* 0x0000001000008947 */ /* 0x000fea0003800000 */
[----:B------:R1:W5:Y:S02]  /*0580*/  LD.E R3, [R10.64+0xbc] ;  /* 0x0000bc060a037980 */ /* 0x000364000c101900 */
.L_x_4323:
[----:B------:R-:W-:Y:S05]  /*0590*/  BSYNC B0 ;  /* 0x0000000000007941 */ /* 0x000fea0003800000 */
.L_x_4322:
[----:B-----5:R-:W-:Y:S02]  /*05a0*/  IADD3 R58, R88, R3, RZ ;  /* 0x00000003583a7210 */ /* 0x020fe40007ffe0ff */
.L_x_4321:
[----:B------:R-:W-:Y:S05]  /*05b0*/  BSYNC B1 ;  /* 0x0000000000017941 */ /* 0x000fea0003800000 */
.L_x_4319:
[----:B------:R-:W-:Y:S01]  /*05c0*/  IMAD.SHL.U32 R65, R237, 0x40, RZ ;  /* 0x00000040ed417824 */ /* 0x000fe200078e00ff */
[----:B------:R-:W-:Y:S01]  /*05d0*/  MOV R2, R236 ;  /* 0x000000ec00027202 */ /* 0x000fe20000000f00 */
[----:B------:R-:W-:-:S03]  /*05e0*/  IMAD.MOV.U32 R3, RZ, RZ, 0x0 ;  /* 0x00000000ff037424 */ /* 0x000fc600078e00ff */
[----:B------:R-:W-:-:S13]  /*05f0*/  ISETP.GT.AND P0, PT, R238, R65, PT ;  /* 0x00000041ee00720c */ /* 0x000fda0003f04270 */
[----:B------:R-:W-:Y:S05]  /*0600*/  @!P0 RET.REL.NODEC R2 `(_ZN5flash24flash_fwd_splitkv_kernelI23Flash_fwd_kernel_traitsILi128ELi64ELi128ELi4ELb0ELb0EN7cutlass6half_tE19Flash_kernel_traitsILi128ELi64ELi128ELi4ES3_EELb1ELb0ELb1ELb0ELb0ELb1ELb1ELb1EEEvNS_16Flash_fwd_paramsE) ;  /* 0xfffff9f002008950 */ /* 0x000fea0003c3ffff */
        /* <DEDUP_REMOVED lines=78> */
.L_x_4326:
[----:B------:R-:W-:Y:S05]  /*0af0*/  BSYNC B0 ;  /* 0x0000000000007941 */ /* 0x000fea0003800000 */
.L_x_4325:
        /* <DEDUP_REMOVED lines=8> */
.L_x_4328:
[----:B------:R-:W-:Y:S05]  /*0b80*/  BSYNC B0 ;  /* 0x0000000000007941 */ /* 0x000fea0003800000 */
.L_x_4327:
        /* <DEDUP_REMOVED lines=8> */
.L_x_4330:
[----:B------:R-:W-:Y:S05]  /*0c10*/  BSYNC B0 ;  /* 0x0000000000007941 */ /* 0x000fea0003800000 */
.L_x_4329:
        /* <DEDUP_REMOVED lines=8> */
.L_x_4332:
[----:B------:R-:W-:Y:S05]  /*0ca0*/  BSYNC B0 ;  /* 0x0000000000007941 */ /* 0x000fea0003800000 */
.L_x_4331:
        /* <DEDUP_REMOVED lines=8> */
.L_x_4334:
[----:B------:R-:W-:Y:S05]  /*0d30*/  BSYNC B0 ;  /* 0x0000000000007941 */ /* 0x000fea0003800000 */
.L_x_4333:
        /* <DEDUP_REMOVED lines=8> */
.L_x_4336:
[----:B------:R-:W-:Y:S05]  /*0dc0*/  BSYNC B0 ;  /* 0x0000000000007941 */ /* 0x000fea0003800000 */
.L_x_4335:
        /* <DEDUP_REMOVED lines=8> */
.L_x_4338:
[----:B------:R-:W-:Y:S05]  /*0e50*/  BSYNC B0 ;  /* 0x0000000000007941 */ /* 0x000fea0003800000 */
.L_x_4337:
        /* <DEDUP_REMOVED lines=8> */
.L_x_4340:
[----:B------:R-:W-:Y:S05]  /*0ee0*/  BSYNC B0 ;  /* 0x0000000000007941 */ /* 0x000fea0003800000 */
.L_x_4339:
        /* <DEDUP_REMOVED lines=29> */
[----:B------:R-:W-:Y:S05]  /*10c0*/  @P6 RET.REL.NODEC R236 `(_ZN5flash24flash_fwd_splitkv_kernelI23Flash_fwd_kernel_traitsILi128ELi64ELi128ELi4ELb0ELb0EN7cutlass6half_tE19Flash_kernel_traitsILi128ELi64ELi128ELi4ES3_EELb1ELb0ELb1ELb0ELb0ELb1ELb1ELb1EEEvNS_16Flash_fwd_paramsE) ;  /* 0xffffef30ec006950 */ /* 0x000fea0003c3ffff */
[----:B-1----:R-:W-:Y:S02]  /*10d0*/  MOV R3, 0xff800000 ;  /* 0xff80000000037802 */ /* 0x002fe40000000f00 */
[----:B------:R-:W-:-:S03]  /*10e0*/  MOV R237, 0x0 ;  /* 0x0000000000ed7802 */ /* 0x000fc60000000f00 */
[----:B------:R1:W-:Y:S01]  /*10f0*/  ST.E [R4.64+0xe0], R3 ;  /* 0x0000e00304007985 */ /* 0x0003e2000c101906 */
[----:B------:R-:W-:Y:S05]  /*1100*/  RET.REL.NODEC R236 `(_ZN5flash24flash_fwd_splitkv_kernelI23Flash_fwd_kernel_traitsILi128ELi64ELi128ELi4ELb0ELb0EN7cutlass6half_tE19Flash_kernel_traitsILi128ELi64ELi128ELi4ES3_EELb1ELb0ELb1ELb0ELb0ELb1ELb1ELb1EEEvNS_16Flash_fwd_paramsE) ;  /* 0xffffeef0ec007950 */ /* 0x000fea0003c3ffff */
.L_x_4324:
        /* <DEDUP_REMOVED lines=106> */
.L_x_4342:
        /* <DEDUP_REMOVED lines=79> */
.L_x_4343:
[----:B-1----:R-:W-:Y:S05]  /*1ca0*/  BSYNC B0 ;  /* 0x0000000000007941 */ /* 0x002fea0003800000 */
.L_x_4341:
        /* <DEDUP_REMOVED lines=308> */
.L_x_4478:
        /* <DEDUP_REMOVED lines=17> */
.L_x_4346:
[----:B------:R-:W-:Y:S05]  /*3100*/  BSYNC B0 ;  /* 0x0000000000007941 */ /* 0x000fea0003800000 */
.L_x_4345:
        /* <DEDUP_REMOVED lines=15> */
.L_x_4348:
[----:B------:R-:W-:Y:S05]  /*3200*/  BSYNC B0 ;  /* 0x0000000000007941 */ /* 0x000fea0003800000 */
.L_x_4347:
        /* <DEDUP_REMOVED lines=15> */
.L_x_4350:
[----:B------:R-:W-:Y:S05]  /*3300*/  BSYNC B0 ;  /* 0x0000000000007941 */ /* 0x000fea0003800000 */
.L_x_4349:
        /* <DEDUP_REMOVED lines=15> */
.L_x_4352:
[----:B------:R-:W-:Y:S05]  /*3400*/  BSYNC B0 ;  /* 0x0000000000007941 */ /* 0x000fea0003800000 */
.L_x_4351:
        /* <DEDUP_REMOVED lines=15> */
.L_x_4354:
[----:B------:R-:W-:Y:S05]  /*3500*/  BSYNC B0 ;  /* 0x0000000000007941 */ /* 0x000fea0003800000 */
.L_x_4353:
        /* <DEDUP_REMOVED lines=15> */
.L_x_4356:
[----:B------:R-:W-:Y:S05]  /*3600*/  BSYNC B0 ;  /* 0x0000000000007941 */ /* 0x000fea0003800000 */
.L_x_4355:
        /* <DEDUP_REMOVED lines=15> */
.L_x_4358:
[----:B------:R-:W-:Y:S05]  /*3700*/  BSYNC B0 ;  /* 0x0000000000007941 */ /* 0x000fea0003800000 */
.L_x_4357:
        /* <DEDUP_REMOVED lines=15> */
.L_x_4360:
[----:B------:R-:W-:Y:S05]  /*3800*/  BSYNC B0 ;  /* 0x0000000000007941 */ /* 0x000fea0003800000 */
.L_x_4359:
        /* <DEDUP_REMOVED lines=71> */
.L_x_4367:
[----:B------:R-:W-:Y:S05]  /*3c80*/  BSYNC B0 ;  /* 0x0000000000007941 */ /* 0x000fea0003800000 */
.L_x_4366:
        /* <DEDUP_REMOVED lines=54> */
.L_x_4365:
[----:B------:R-:W-:Y:S05]  /*3ff0*/  BSYNC B1 ;  /* 0x0000000000017941 */ /* 0x000fea0003800000 */
.L_x_4364:
        /* <DEDUP_REMOVED lines=67> */
.L_x_4371:
[----:B------:R-:W-:Y:S05]  /*4430*/  BSYNC B0 ;  /* 0x0000000000007941 */ /* 0x000fea0003800000 */
.L_x_4370:
        /* <DEDUP_REMOVED lines=56> */
.L_x_4369:
[----:B------:R-:W-:Y:S05]  /*47c0*/  BSYNC B1 ;  /* 0x0000000000017941 */ /* 0x000fea0003800000 */
.L_x_4368:
        /* <DEDUP_REMOVED lines=67> */
.L_x_4375:
[----:B------:R-:W-:Y:S05]  /*4c00*/  BSYNC B0 ;  /* 0x0000000000007941 */ /* 0x000fea0003800000 */
.L_x_4374:
        /* <DEDUP_REMOVED lines=56> */
.L_x_4373:
[----:B------:R-:W-:Y:S05]  /*4f90*/  BSYNC B1 ;  /* 0x0000000000017941 */ /* 0x000fea0003800000 */
.L_x_4372:
        /* <DEDUP_REMOVED lines=69> */
.L_x_4379:
[----:B------:R-:W-:Y:S05]  /*53f0*/  BSYNC B0 ;  /* 0x0000000000007941 */ /* 0x000fea0003800000 */
.L_x_4378:
        /* <DEDUP_REMOVED lines=56> */
.L_x_4377:
[----:B------:R-:W-:Y:S05]  /*5780*/  BSYNC B1 ;  /* 0x0000000000017941 */ /* 0x000fea0003800000 */
.L_x_4376:
        /* <DEDUP_REMOVED lines=67> */
.L_x_4383:
[----:B------:R-:W-:Y:S05]  /*5bc0*/  BSYNC B0 ;  /* 0x0000000000007941 */ /* 0x000fea0003800000 */
.L_x_4382:
        /* <DEDUP_REMOVED lines=56> */
.L_x_4381:
[----:B------:R-:W-:Y:S05]  /*5f50*/  BSYNC B1 ;  /* 0x0000000000017941 */ /* 0x000fea0003800000 */
.L_x_4380:
        /* <DEDUP_REMOVED lines=69> */
.L_x_4387:
[----:B------:R-:W-:Y:S05]  /*63b0*/  BSYNC B0 ;  /* 0x0000000000007941 */ /* 0x000fea0003800000 */
.L_x_4386:
        /* <DEDUP_REMOVED lines=56> */
.L_x_4385:
[----:B------:R-:W-:Y:S05]  /*6740*/  BSYNC B1 ;  /* 0x0000000000017941 */ /* 0x000fea0003800000 */
.L_x_4384:
        /* <DEDUP_REMOVED lines=69> */
.L_x_4391:
[----:B------:R-:W-:Y:S05]  /*6ba0*/  BSYNC B0 ;  /* 0x0000000000007941 */ /* 0x000fea0003800000 */
.L_x_4390:
        /* <DEDUP_REMOVED lines=56> */
.L_x_4389:
[----:B------:R-:W-:Y:S05]  /*6f30*/  BSYNC B1 ;  /* 0x0000000000017941 */ /* 0x000fea0003800000 */
.L_x_4388:
        /* <DEDUP_REMOVED lines=69> */
.L_x_4395:
[----:B------:R-:W-:Y:S05]  /*7390*/  BSYNC B0 ;  /* 0x0000000000007941 */ /* 0x000fea0003800000 */
.L_x_4394:
        /* <DEDUP_REMOVED lines=56> */
.L_x_4393:
[----:B------:R-:W-:Y:S05]  /*7720*/  BSYNC B1 ;  /* 0x0000000000017941 */ /* 0x000fea0003800000 */
.L_x_4392:
        /* <DEDUP_REMOVED lines=8> */
.L_x_4363:
        /* <DEDUP_REMOVED lines=96> */
.L_x_4402:
[----:B------:R-:W-:Y:S05]  /*7db0*/  BSYNC B0 ;  /* 0x0000000000007941 */ /* 0x000fea0003800000 */
.L_x_4401:
[----:B-----5:R2:W-:Y:S02]  /*7dc0*/  ST.E.128 [R128.64], R36 ;  /* 0x0000002480007985 */ /* 0x0205e4000c101d06 */
.L_x_4400:
[----:B------:R-:W-:Y:S05]  /*7dd0*/  BSYNC B1 ;  /* 0x0000000000017941 */ /* 0x000fea0003800000 */
.L_x_4399:
        /* <DEDUP_REMOVED lines=93> */
.L_x_4404:
[----:B------:R-:W-:Y:S05]  /*83b0*/  BSYNC B0 ;  /* 0x0000000000007941 */ /* 0x000fea0003800000 */
.L_x_4403:
[----:B-----5:R3:W-:Y:S02]  /*83c0*/  ST.E.128 [R128.64+0x80], R36 ;  /* 0x0000802480007985 */ /* 0x0207e4000c101d06 */
.L_x_4398:
[----:B------:R-:W-:Y:S05]  /*83d0*/  BSYNC B2 ;  /* 0x0000000000027941 */ /* 0x000fea0003800000 */
.L_x_4397:
        /* <DEDUP_REMOVED lines=104> */
.L_x_4410:
[----:B------:R-:W-:Y:S05]  /*8a60*/  BSYNC B0 ;  /* 0x0000000000007941 */ /* 0x000fea0003800000 */
.L_x_4409:
[C---:B------:R-:W-:Y:S04]  /*8a70*/  LEA R2, P0, R231.reuse, R128, 0x1 ;  /* 0x00000080e7027211 */ /* 0x040fe800078008ff */
[----:B------:R-:W-:Y:S05]  /*8a80*/  LEA.HI.X R3, R231, R129, R232, 0x1, P0 ;  /* 0x00000081e7037211 */ /* 0x000fea00000f0ce8 */
[----:B-----5:R3:W-:Y:S04]  /*8a90*/  ST.E.128 [R2.64], R36 ;  /* 0x0000002402007985 */ /* 0x0207e8000c101d06 */
.L_x_4408:
[----:B------:R-:W-:Y:S05]  /*8aa0*/  BSYNC B1 ;  /* 0x0000000000017941 */ /* 0x000fea0003800000 */
.L_x_4407:
        /* <DEDUP_REMOVED lines=98> */
.L_x_4412:
[----:B------:R-:W-:Y:S05]  /*90d0*/  BSYNC B0 ;  /* 0x0000000000007941 */ /* 0x000fea0003800000 */
.L_x_4411:
[C---:B------:R-:W-:Y:S04]  /*90e0*/  LEA R2, P0, R84.reuse, R128, 0x1 ;  /* 0x0000008054027211 */ /* 0x040fe800078008ff */
[----:B------:R-:W-:Y:S05]  /*90f0*/  LEA.HI.X R3, R84, R129, R83, 0x1, P0 ;  /* 0x0000008154037211 */ /* 0x000fea00000f0c53 */
[----:B-----5:R3:W-:Y:S04]  /*9100*/  ST.E.128 [R2.64], R36 ;  /* 0x0000002402007985 */ /* 0x0207e8000c101d06 */
.L_x_4406:
[----:B------:R-:W-:Y:S05]  /*9110*/  BSYNC B2 ;  /* 0x0000000000027941 */ /* 0x000fea0003800000 */
.L_x_4405:
        /* <DEDUP_REMOVED lines=104> */
.L_x_4418:
[----:B------:R-:W-:Y:S05]  /*97a0*/  BSYNC B0 ;  /* 0x0000000000007941 */ /* 0x000fea0003800000 */
.L_x_4417:
[C---:B------:R-:W-:Y:S04]  /*97b0*/  LEA R2, P0, R85.reuse, R128, 0x1 ;  /* 0x0000008055027211 */ /* 0x040fe800078008ff */
[----:B------:R-:W-:Y:S05]  /*97c0*/  LEA.HI.X R3, R85, R129, R86, 0x1, P0 ;  /* 0x0000008155037211 */ /* 0x000fea00000f0c56 */
[----:B-----5:R3:W-:Y:S04]  /*97d0*/  ST.E.128 [R2.64], R36 ;  /* 0x0000002402007985 */ /* 0x0207e8000c101d06 */
.L_x_4416:
[----:B------:R-:W-:Y:S05]  /*97e0*/  BSYNC B1 ;  /* 0x0000000000017941 */ /* 0x000fea0003800000 */
.L_x_4415:
        /* <DEDUP_REMOVED lines=98> */
.L_x_4420:
[----:B------:R-:W-:Y:S05]  /*9e10*/  BSYNC B0 ;  /* 0x0000000000007941 */ /* 0x000fea0003800000 */
.L_x_4419:
[C---:B------:R-:W-:Y:S04]  /*9e20*/  LEA R2, P0, R212.reuse, R128, 0x1 ;  /* 0x00000080d4027211 */ /* 0x040fe800078008ff */
[----:B------:R-:W-:Y:S05]  /*9e30*/  LEA.HI.X R3, R212, R129, R213, 0x1, P0 ;  /* 0x00000081d4037211 */ /* 0x000fea00000f0cd5 */
[----:B-----5:R3:W-:Y:S04]  /*9e40*/  ST.E.128 [R2.64], R36 ;  /* 0x0000002402007985 */ /* 0x0207e8000c101d06 */
.L_x_4414:
[----:B------:R-:W-:Y:S05]  /*9e50*/  BSYNC B2 ;  /* 0x0000000000027941 */ /* 0x000fea0003800000 */
.L_x_4413:
        /* <DEDUP_REMOVED lines=105> */
.L_x_4426:
[----:B------:R-:W-:Y:S05]  /*a4f0*/  BSYNC B0 ;  /* 0x0000000000007941 */ /* 0x000fea0003800000 */
.L_x_4425:
[----:B------:R-:W-:Y:S02]  /*a500*/  IMAD R0, R63, 0x60, RZ ;  /* 0x000000603f007824 */ /* 0x000fe400078e02ff */
[----:B------:R-:W-:Y:S05]  /*a510*/  IMAD.WIDE.U32 R2, R62, 0x60, R128 ;  /* 0x000000603e027825 */ /* 0x000fea00078e0080 */
[----:B------:R-:W-:Y:S05]  /*a520*/  IADD3 R3, R3, R0, RZ ;  /* 0x0000000003037210 */ /* 0x000fea0007ffe0ff */
[----:B-----5:R3:W-:Y:S02]  /*a530*/  ST.E.128 [R2.64], R36 ;  /* 0x0000002402007985 */ /* 0x0207e4000c101d06 */
.L_x_4424:
[----:B------:R-:W-:Y:S05]  /*a540*/  BSYNC B1 ;  /* 0x0000000000017941 */ /* 0x000fea0003800000 */
.L_x_4423:
        /* <DEDUP_REMOVED lines=98> */
.L_x_4428:
[----:B------:R-:W-:Y:S05]  /*ab70*/  BSYNC B0 ;  /* 0x0000000000007941 */ /* 0x000fea0003800000 */
.L_x_4427:
[C---:B------:R-:W-:Y:S04]  /*ab80*/  LEA R2, P0, R210.reuse, R128, 0x1 ;  /* 0x00000080d2027211 */ /* 0x040fe800078008ff */
[----:B------:R-:W-:Y:S05]  /*ab90*/  LEA.HI.X R3, R210, R129, R211, 0x1, P0 ;  /* 0x00000081d2037211 */ /* 0x000fea00000f0cd3 */
[----:B-----5:R3:W-:Y:S04]  /*aba0*/  ST.E.128 [R2.64], R36 ;  /* 0x0000002402007985 */ /* 0x0207e8000c101d06 */
.L_x_4422:
[----:B------:R-:W-:Y:S05]  /*abb0*/  BSYNC B2 ;  /* 0x0000000000027941 */ /* 0x000fea0003800000 */
.L_x_4421:
        /* <DEDUP_REMOVED lines=104> */
.L_x_4434:
[----:B------:R-:W-:Y:S05]  /*b240*/  BSYNC B0 ;  /* 0x0000000000007941 */ /* 0x000fea0003800000 */
.L_x_4433:
[C---:B------:R-:W-:Y:S04]  /*b250*/  LEA R2, P0, R81.reuse, R128, 0x1 ;  /* 0x0000008051027211 */ /* 0x040fe800078008ff */
[----:B------:R-:W-:Y:S05]  /*b260*/  LEA.HI.X R3, R81, R129, R82, 0x1, P0 ;  /* 0x0000008151037211 */ /* 0x000fea00000f0c52 */
[----:B-----5:R3:W-:Y:S04]  /*b270*/  ST.E.128 [R2.64], R36 ;  /* 0x0000002402007985 */ /* 0x0207e8000c101d06 */
.L_x_4432:
[----:B------:R-:W-:Y:S05]  /*b280*/  BSYNC B1 ;  /* 0x0000000000017941 */ /* 0x000fea0003800000 */
.L_x_4431:
        /* <DEDUP_REMOVED lines=98> */
.L_x_4436:
[----:B------:R-:W-:Y:S05]  /*b8b0*/  BSYNC B0 ;  /* 0x0000000000007941 */ /* 0x000fea0003800000 */
.L_x_4435:
[C---:B------:R-:W-:Y:S04]  /*b8c0*/  LEA R2, P0, R208.reuse, R128, 0x1 ;  /* 0x00000080d0027211 */ /* 0x040fe800078008ff */
[----:B------:R-:W-:Y:S05]  /*b8d0*/  LEA.HI.X R3, R208, R129, R209, 0x1, P0 ;  /* 0x00000081d0037211 */ /* 0x000fea00000f0cd1 */
[----:B-----5:R3:W-:Y:S04]  /*b8e0*/  ST.E.128 [R2.64], R36 ;  /* 0x0000002402007985 */ /* 0x0207e8000c101d06 */
.L_x_4430:
[----:B------:R-:W-:Y:S05]  /*b8f0*/  BSYNC B2 ;  /* 0x0000000000027941 */ /* 0x000fea0003800000 */
.L_x_4429:
        /* <DEDUP_REMOVED lines=105> */
.L_x_4442:
[----:B------:R-:W-:Y:S05]  /*bf90*/  BSYNC B0 ;  /* 0x0000000000007941 */ /* 0x000fea0003800000 */
.L_x_4441:
[----:B------:R-:W-:Y:S02]  /*bfa0*/  IMAD R0, R63, 0xa0, RZ ;  /* 0x000000a03f007824 */ /* 0x000fe400078e02ff */
[----:B---3--:R-:W-:Y:S05]  /*bfb0*/  IMAD.WIDE.U32 R2, R62, 0xa0, R128 ;  /* 0x000000a03e027825 */ /* 0x008fea00078e0080 */
[----:B------:R-:W-:Y:S05]  /*bfc0*/  IADD3 R3, R3, R0, RZ ;  /* 0x0000000003037210 */ /* 0x000fea0007ffe0ff */
[----:B-----5:R3:W-:Y:S02]  /*bfd0*/  ST.E.128 [R2.64], R28 ;  /* 0x0000001c02007985 */ /* 0x0207e4000c101d06 */
.L_x_4440:
[----:B------:R-:W-:Y:S05]  /*bfe0*/  BSYNC B1 ;  /* 0x0000000000017941 */ /* 0x000fea0003800000 */
.L_x_4439:
        /* <DEDUP_REMOVED lines=98> */
.L_x_4444:
[----:B------:R-:W-:Y:S05]  /*c610*/  BSYNC B0 ;  /* 0x0000000000007941 */ /* 0x000fea0003800000 */
.L_x_4443:
[C---:B---3--:R-:W-:Y:S04]  /*c620*/  LEA R2, P0, R192.reuse, R128, 0x1 ;  /* 0x00000080c0027211 */ /* 0x048fe800078008ff */
[----:B------:R-:W-:Y:S05]  /*c630*/  LEA.HI.X R3, R192, R129, R80, 0x1, P0 ;  /* 0x00000081c0037211 */ /* 0x000fea00000f0c50 */
[----:B-----5:R3:W-:Y:S04]  /*c640*/  ST.E.128 [R2.64], R24 ;  /* 0x0000001802007985 */ /* 0x0207e8000c101d06 */
.L_x_4438:
[----:B------:R-:W-:Y:S05]  /*c650*/  BSYNC B2 ;  /* 0x0000000000027941 */ /* 0x000fea0003800000 */
.L_x_4437:
        /* <DEDUP_REMOVED lines=105> */
.L_x_4450:
[----:B------:R-:W-:Y:S05]  /*ccf0*/  BSYNC B0 ;  /* 0x0000000000007941 */ /* 0x000fea0003800000 */
.L_x_4449:
[----:B------:R-:W-:Y:S02]  /*cd00*/  IMAD R0, R63, 0xc0, RZ ;  /* 0x000000c03f007824 */ /* 0x000fe400078e02ff */
[----:B---3--:R-:W-:Y:S05]  /*cd10*/  IMAD.WIDE.U32 R2, R62, 0xc0, R128 ;  /* 0x000000c03e027825 */ /* 0x008fea00078e0080 */
[----:B------:R-:W-:Y:S05]  /*cd20*/  IADD3 R3, R3, R0, RZ ;  /* 0x0000000003037210 */ /* 0x000fea0007ffe0ff */
[----:B-----5:R3:W-:Y:S02]  /*cd30*/  ST.E.128 [R2.64], R24 ;  /* 0x0000001802007985 */ /* 0x0207e4000c101d06 */
.L_x_4448:
[----:B------:R-:W-:Y:S05]  /*cd40*/  BSYNC B1 ;  /* 0x0000000000017941 */ /* 0x000fea0003800000 */
.L_x_4447:
        /* <DEDUP_REMOVED lines=98> */
.L_x_4452:
[----:B------:R-:W-:Y:S05]  /*d370*/  BSYNC B0 ;  /* 0x0000000000007941 */ /* 0x000fea0003800000 */
.L_x_4451:
[C---:B---3--:R-:W-:Y:S04]  /*d380*/  LEA R2, P0, R190.reuse, R128, 0x1 ;  /* 0x00000080be027211 */ /* 0x048fe800078008ff */
[----:B------:R-:W-:Y:S05]  /*d390*/  LEA.HI.X R3, R190, R129, R79, 0x1, P0 ;  /* 0x00000081be037211 */ /* 0x000fea00000f0c4f */
[----:B-----5:R3:W-:Y:S04]  /*d3a0*/  ST.E.128 [R2.64], R24 ;  /* 0x0000001802007985 */ /* 0x0207e8000c101d06 */
.L_x_4446:
[----:B------:R-:W-:Y:S05]  /*d3b0*/  BSYNC B2 ;  /* 0x0000000000027941 */ /* 0x000fea0003800000 */
.L_x_4445:
        /* <DEDUP_REMOVED lines=105> */
.L_x_4458:
[----:B------:R-:W-:Y:S05]  /*da50*/  BSYNC B0 ;  /* 0x0000000000007941 */ /* 0x000fea0003800000 */
.L_x_4457:
[----:B------:R-:W-:Y:S02]  /*da60*/  IMAD R0, R63, 0xe0, RZ ;  /* 0x000000e03f007824 */ /* 0x000fe400078e02ff */
[----:B---3--:R-:W-:Y:S05]  /*da70*/  IMAD.WIDE.U32 R2, R62, 0xe0, R128 ;  /* 0x000000e03e027825 */ /* 0x008fea00078e0080 */
[----:B------:R-:W-:Y:S05]  /*da80*/  IADD3 R3, R3, R0, RZ ;  /* 0x0000000003037210 */ /* 0x000fea0007ffe0ff */
[----:B-----5:R3:W-:Y:S02]  /*da90*/  ST.E.128 [R2.64], R24 ;  /* 0x0000001802007985 */ /* 0x0207e4000c101d06 */
.L_x_4456:
[----:B------:R-:W-:Y:S05]  /*daa0*/  BSYNC B1 ;  /* 0x0000000000017941 */ /* 0x000fea0003800000 */
.L_x_4455:
        /* <DEDUP_REMOVED lines=100> */
.L_x_4460:
[----:B------:R-:W-:Y:S05]  /*e0f0*/  BSYNC B0 ;  /* 0x0000000000007941 */ /* 0x000fea0003800000 */
.L_x_4459:
[C---:B---3--:R-:W-:Y:S04]  /*e100*/  LEA R2, P0, R188.reuse, R128, 0x1 ;  /* 0x00000080bc027211 */ /* 0x048fe800078008ff */
[----:B------:R-:W-:Y:S05]  /*e110*/  LEA.HI.X R3, R188, R129, R78, 0x1, P0 ;  /* 0x00000081bc037211 */ /* 0x000fea00000f0c4e */
[----:B-----5:R3:W-:Y:S04]  /*e120*/  ST.E.128 [R2.64], R4 ;  /* 0x0000000402007985 */ /* 0x0207e8000c101d06 */
.L_x_4454:
[----:B------:R-:W-:Y:S05]  /*e130*/  BSYNC B2 ;  /* 0x0000000000027941 */ /* 0x000fea0003800000 */
.L_x_4453:
[----:B---3--:R-:W3:Y:S02]  /*e140*/  LD.E R3, [R10.64+0xd0] ;  /* 0x0000d0060a037980 */ /* 0x008ee4000c101900 */
[----:B---3--:R-:W-:Y:S05]  /*e150*/  IMAD.U32 R3, R3, -0x40, RZ ;  /* 0xffffffc003037824 */ /* 0x008fea00078e00ff */
[C---:B------:R-:W-:Y:S02]  /*e160*/  LEA R126, P1, R3.reuse, R126, 0x1 ;  /* 0x0000007e037e7211 */ /* 0x040fe400078208ff */
[C---:B------:R-:W-:Y:S02]  /*e170*/  LEA R124, P0, R3.reuse, R124, 0x1 ;  /* 0x0000007c037c7211 */ /* 0x040fe400078008ff */
[C---:B------:R-:W-:Y:S02]  /*e180*/  LEA.HI.X.SX32 R127, R3.reuse, R127, 0x1, P1 ;  /* 0x0000007f037f7211 */ /* 0x040fe400008f0eff */
[----:B------:R-:W-:Y:S01]  /*e190*/  LEA.HI.X.SX32 R125, R3, R125, 0x1, P0 ;  /* 0x0000007d037d7211 */ /* 0x000fe200000f0eff */
[----:B------:R-:W-:-:S05]  /*e1a0*/  BRA `(.L_x_4396) ;  /* 0x000009b000007947 */ /* 0x000fca0003800000 */
.L_x_4362:
        /* <DEDUP_REMOVED lines=8> */
.L_x_4462:
[----:B------:R-:W-:Y:S05]  /*e230*/  BSYNC B0 ;  /* 0x0000000000007941 */ /* 0x000fea0003800000 */
.L_x_4461:
        /* <DEDUP_REMOVED lines=19> */
.L_x_4464:
[----:B------:R-:W-:Y:S05]  /*e370*/  BSYNC B0 ;  /* 0x0000000000007941 */ /* 0x000fea0003800000 */
.L_x_4463:
        /* <DEDUP_REMOVED lines=19> */
.L_x_4466:
[----:B------:R-:W-:Y:S05]  /*e4b0*/  BSYNC B0 ;  /* 0x0000000000007941 */ /* 0x000fea0003800000 */
.L_x_4465:
        /* <DEDUP_REMOVED lines=21> */
.L_x_4468:
[----:B------:R-:W-:Y:S05]  /*e610*/  BSYNC B0 ;  /* 0x0000000000007941 */ /* 0x000fea0003800000 */
.L_x_4467:
        /* <DEDUP_REMOVED lines=19> */
.L_x_4470:
[----:B------:R-:W-:Y:S05]  /*e750*/  BSYNC B0 ;  /* 0x0000000000007941 */ /* 0x000fea0003800000 */
.L_x_4469:
        /* <DEDUP_REMOVED lines=21> */
.L_x_4472:
[----:B------:R-:W-:Y:S05]  /*e8b0*/  BSYNC B0 ;  /* 0x0000000000007941 */ /* 0x000fea0003800000 */
.L_x_4471:
        /* <DEDUP_REMOVED lines=21> */
.L_x_4474:
[----:B------:R-:W-:Y:S05]  /*ea10*/  BSYNC B0 ;  /* 0x0000000000007941 */ /* 0x000fea0003800000 */
.L_x_4473:
        /* <DEDUP_REMOVED lines=20> */
.L_x_4396:
[----:B------:R-:W-:Y:S05]  /*eb60*/  BSYNC B3 ;  /* 0x0000000000037941 */ /* 0x000fea0003800000 */
.L_x_4361:
        /* <DEDUP_REMOVED lines=89> */
.L_x_4476:
        /* <DEDUP_REMOVED lines=8> */
.L_x_4477:
[----:B------:R-:W-:Y:S05]  /*f180*/  BSYNC B0 ;  /* 0x0000000000007941 */ /* 0x000fea0003800000 */
.L_x_4475:
[----:B------:R-:W-:Y:S04]  /*f190*/  IADD3 R13, R13, -0x1, RZ ;  /* 0xffffffff0d0d7810 */ /* 0x000fe80007ffe0ff */
[----:B------:R-:W-:Y:S11]  /*f1a0*/  ISETP.GT.AND P0, PT, R13, R87, PT ;  /* 0x000000570d00720c */ /* 0x000ff60003f04270 */
[----:B------:R-:W-:Y:S02]  /*f1b0*/  @!UPT UIADD3 URZ, URZ, URZ, URZ ;  /* 0x0000003f3f3ff290 */ /* 0x000fe4000fffe03f */
[----:B------:R-:W-:-:S05]  /*f1c0*/  @P0 BRA `(.L_x_4478) ;  /* 0xffff3e2000000947 */ /* 0x000fca000383ffff */
.L_x_4344:
        /* <DEDUP_REMOVED lines=109> */
.L_x_4487:
[----:B------:R-:W-:Y:S05]  /*f8a0*/  BSYNC B0 ;  /* 0x0000000000007941 */ /* 0x000fea0003800000 */
.L_x_4486:
[----:B-----5:R3:W-:Y:S02]  /*f8b0*/  STS.128 [R244], R20 ;  /* 0x00000014f4007388 */ /* 0x0207e40000000c00 */
.L_x_4485:
[----:B------:R-:W-:Y:S05]  /*f8c0*/  BSYNC B1 ;  /* 0x0000000000017941 */ /* 0x000fea0003800000 */
.L_x_4484:
        /* <DEDUP_REMOVED lines=47> */
.L_x_4489:
[----:B------:R-:W-:Y:S05]  /*fbc0*/  BSYNC B0 ;  /* 0x0000000000007941 */ /* 0x000fea0003800000 */
.L_x_4488:
[----:B-----5:R1:W-:Y:S02]  /*fbd0*/  STS.128 [R244+0x2000], R20 ;  /* 0x00200014f4007388 */ /* 0x0203e40000000c00 */
.L_x_4483:
[----:B------:R-:W-:Y:S05]  /*fbe0*/  BSYNC B2 ;  /* 0x0000000000027941 */ /* 0x000fea0003800000 */
.L_x_4482:
        /* <DEDUP_REMOVED lines=62> */
.L_x_4495:
[----:B------:R-:W-:Y:S05]  /*ffd0*/  BSYNC B0 ;  /* 0x0000000000007941 */ /* 0x000fea0003800000 */
.L_x_4494:
[----:B-----5:R3:W-:Y:S02]  /*ffe0*/  STS.128 [R244+0x800], R20 ;  /* 0x00080014f4007388 */ /* 0x0207e40000000c00 */
.L_x_4493:
[----:B------:R-:W-:Y:S05]  /*fff0*/  BSYNC B1 ;  /* 0x0000000000017941 */ /* 0x000fea0003800000 */
.L_x_4492:
        /* <DEDUP_REMOVED lines=45> */
.L_x_4497:
[----:B------:R-:W-:Y:S05]  /*102d0*/  BSYNC B0 ;  /* 0x0000000000007941 */ /* 0x000fea0003800000 */
.L_x_4496:
[----:B-----5:R1:W-:Y:S02]  /*102e0*/  STS.128 [R244+0x2800], R40 ;  /* 0x00280028f4007388 */ /* 0x0203e40000000c00 */
.L_x_4491:
[----:B------:R-:W-:Y:S05]  /*102f0*/  BSYNC B2 ;  /* 0x0000000000027941 */ /* 0x000fea0003800000 */
.L_x_4490:
        /* <DEDUP_REMOVED lines=63> */
.L_x_4503:
[----:B------:R-:W-:Y:S05]  /*106f0*/  BSYNC B0 ;  /* 0x0000000000007941 */ /* 0x000fea0003800000 */
.L_x_4502:
[----:B-----5:R3:W-:Y:S02]  /*10700*/  STS.128 [R244+0x1000], R20 ;  /* 0x00100014f4007388 */ /* 0x0207e40000000c00 */
.L_x_4501:
[----:B------:R-:W-:Y:S05]  /*10710*/  BSYNC B1 ;  /* 0x0000000000017941 */ /* 0x000fea0003800000 */
.L_x_4500:
        /* <DEDUP_REMOVED lines=46> */
.L_x_4505:
[----:B------:R-:W-:Y:S05]  /*10a00*/  BSYNC B0 ;  /* 0x0000000000007941 */ /* 0x000fea0003800000 */
.L_x_4504:
[----:B-----5:R1:W-:Y:S02]  /*10a10*/  STS.128 [R244+0x3000], R20 ;  /* 0x00300014f4007388 */ /* 0x0203e40000000c00 */
.L_x_4499:
[----:B------:R-:W-:Y:S05]  /*10a20*/  BSYNC B2 ;  /* 0x0000000000027941 */ /* 0x000fea0003800000 */
.L_x_4498:
        /* <DEDUP_REMOVED lines=59> */
.L_x_4510:
[----:B------:R-:W-:Y:S05]  /*10de0*/  BSYNC B0 ;  /* 0x0000000000007941 */ /* 0x000fea0003800000 */
.L_x_4509:
[----:B-----5:R3:W-:Y:S02]  /*10df0*/  STS.128 [R244+0x1800], R20 ;  /* 0x00180014f4007388 */ /* 0x0207e40000000c00 */
.L_x_4508:
[----:B------:R-:W-:Y:S05]  /*10e00*/  BSYNC B1 ;  /* 0x0000000000017941 */ /* 0x000fea0003800000 */
.L_x_4507:
        /* <DEDUP_REMOVED lines=45> */
.L_x_4512:
[----:B------:R-:W-:Y:S05]  /*110e0*/  BSYNC B0 ;  /* 0x0000000000007941 */ /* 0x000fea0003800000 */
.L_x_4511:
[----:B-----5:R1:W-:Y:S01]  /*110f0*/  STS.128 [R244+0x3800], R36 ;  /* 0x00380024f4007388 */ /* 0x0203e20000000c00 */
[----:B------:R-:W-:Y:S05]  /*11100*/  BRA `(.L_x_4506) ;  /* 0x000034b000007947 */ /* 0x000fea0003800000 */
.L_x_4481:
        /* <DEDUP_REMOVED lines=89> */
.L_x_4518:
[----:B------:R-:W-:Y:S05]  /*116a0*/  BSYNC B0 ;  /* 0x0000000000007941 */ /* 0x000fea0003800000 */
.L_x_4517:
[----:B-----5:R3:W-:Y:S02]  /*116b0*/  STS.128 [R244], R28 ;  /* 0x0000001cf4007388 */ /* 0x0207e40000000c00 */
.L_x_4516:
[----:B------:R-:W-:Y:S05]  /*116c0*/  BSYNC B1 ;  /* 0x0000000000017941 */ /* 0x000fea0003800000 */
.L_x_4515:
        /* <DEDUP_REMOVED lines=86> */
.L_x_4520:
[----:B------:R-:W-:Y:S05]  /*11c30*/  BSYNC B0 ;  /* 0x0000000000007941 */ /* 0x000fea0003800000 */
.L_x_4519:
[----:B-----5:R1:W-:Y:S02]  /*11c40*/  STS.128 [R244+0x2000], R28 ;  /* 0x0020001cf4007388 */ /* 0x0203e40000000c00 */
.L_x_4514:
[----:B------:R-:W-:Y:S05]  /*11c50*/  BSYNC B2 ;  /* 0x0000000000027941 */ /* 0x000fea0003800000 */
.L_x_4513:
        /* <DEDUP_REMOVED lines=94> */
.L_x_4526:
[----:B------:R-:W-:Y:S05]  /*12240*/  BSYNC B0 ;  /* 0x0000000000007941 */ /* 0x000fea0003800000 */
.L_x_4525:
[----:B-----5:R3:W-:Y:S02]  /*12250*/  STS.128 [R244+0x800], R28 ;  /* 0x0008001cf4007388 */ /* 0x0207e40000000c00 */
.L_x_4524:
[----:B------:R-:W-:Y:S05]  /*12260*/  BSYNC B1 ;  /* 0x0000000000017941 */ /* 0x000fea0003800000 */
.L_x_4523:
        /* <DEDUP_REMOVED lines=89> */
.L_x_4528:
[----:B------:R-:W-:Y:S05]  /*12800*/  BSYNC B0 ;  /* 0x0000000000007941 */ /* 0x000fea0003800000 */
.L_x_4527:
[----:B-----5:R3:W-:Y:S02]  /*12810*/  STS.128 [R244+0x2800], R28 ;  /* 0x0028001cf4007388 */ /* 0x0207e40000000c00 */
.L_x_4522:
[----:B------:R-:W-:Y:S05]  /*12820*/  BSYNC B2 ;  /* 0x0000000000027941 */ /* 0x000fea0003800000 */
.L_x_4521:
        /* <DEDUP_REMOVED lines=95> */
.L_x_4534:
[----:B------:R-:W-:Y:S05]  /*12e20*/  BSYNC B0 ;  /* 0x0000000000007941 */ /* 0x000fea0003800000 */
.L_x_4533:
[----:B-----5:R3:W-:Y:S02]  /*12e30*/  STS.128 [R244+0x1000], R28 ;  /* 0x0010001cf4007388 */ /* 0x0207e40000000c00 */
.L_x_4532:
[----:B------:R-:W-:Y:S05]  /*12e40*/  BSYNC B1 ;  /* 0x0000000000017941 */ /* 0x000fea0003800000 */
.L_x_4531:
        /* <DEDUP_REMOVED lines=89> */
.L_x_4536:
[----:B------:R-:W-:Y:S05]  /*133e0*/  BSYNC B0 ;  /* 0x0000000000007941 */ /* 0x000fea0003800000 */
.L_x_4535:
[----:B-----5:R3:W-:Y:S02]  /*133f0*/  STS.128 [R244+0x3000], R28 ;  /* 0x0030001cf4007388 */ /* 0x0207e40000000c00 */
.L_x_4530:
[----:B------:R-:W-:Y:S05]  /*13400*/  BSYNC B2 ;  /* 0x0000000000027941 */ /* 0x000fea0003800000 */
.L_x_4529:
        /* <DEDUP_REMOVED lines=94> */
.L_x_4540:
[----:B------:R-:W-:Y:S05]  /*139f0*/  BSYNC B0 ;  /* 0x0000000000007941 */ /* 0x000fea0003800000 */
.L_x_4539:
[----:B-----5:R1:W-:Y:S02]  /*13a00*/  STS.128 [R244+0x1800], R20 ;  /* 0x00180014f4007388 */ /* 0x0203e40000000c00 */
.L_x_4538:
[----:B------:R-:W-:Y:S05]  /*13a10*/  BSYNC B1 ;  /* 0x0000000000017941 */ /* 0x000fea0003800000 */
.L_x_4537:
        /* <DEDUP_REMOVED lines=92> */
.L_x_4542:
[----:B------:R-:W-:Y:S05]  /*13fe0*/  BSYNC B0 ;  /* 0x0000000000007941 */ /* 0x000fea0003800000 */
.L_x_4541:
[----:B-----5:R1:W-:Y:S01]  /*13ff0*/  STS.128 [R244+0x3800], R16 ;  /* 0x00380010f4007388 */ /* 0x0203e20000000c00 */
[----:B------:R-:W-:Y:S05]  /*14000*/  BRA `(.L_x_4506) ;  /* 0x000005b000007947 */ /* 0x000fea0003800000 */
.L_x_4480:
        /* <DEDUP_REMOVED lines=21> */
.L_x_4544:
[----:B------:R-:W-:Y:S05]  /*14160*/  BSYNC B0 ;  /* 0x0000000000007941 */ /* 0x000fea0003800000 */
.L_x_4543:
        /* <DEDUP_REMOVED lines=22> */
.L_x_4546:
[----:B------:R-:W-:Y:S05]  /*142d0*/  BSYNC B0 ;  /* 0x0000000000007941 */ /* 0x000fea0003800000 */
.L_x_4545:
        /* <DEDUP_REMOVED lines=22> */
.L_x_4548:
[----:B------:R-:W-:Y:S05]  /*14440*/  BSYNC B0 ;  /* 0x0000000000007941 */ /* 0x000fea0003800000 */
.L_x_4547:
        /* <DEDUP_REMOVED lines=23> */
.L_x_4506:
[----:B------:R-:W-:Y:S05]  /*145c0*/  BSYNC B3 ;  /* 0x0000000000037941 */ /* 0x000fea0003800000 */
.L_x_4479:
        /* <DEDUP_REMOVED lines=22> */
.L_x_4550:
[----:B------:R-:W-:Y:S05]  /*14730*/  BSYNC B0 ;  /* 0x0000000000007941 */ /* 0x000fea0003800000 */
.L_x_4549:
        /* <DEDUP_REMOVED lines=22> */
.L_x_4552:
[----:B------:R-:W-:Y:S05]  /*148a0*/  BSYNC B0 ;  /* 0x0000000000007941 */ /* 0x000fea0003800000 */
.L_x_4551:
        /* <DEDUP_REMOVED lines=24> */
.L_x_4554:
[----:B------:R-:W-:Y:S05]  /*14a30*/  BSYNC B0 ;  /* 0x0000000000007941 */ /* 0x000fea0003800000 */
.L_x_4553:
        /* <DEDUP_REMOVED lines=25> */
.L_x_4556:
[----:B------:R-:W-:Y:S05]  /*14bd0*/  BSYNC B0 ;  /* 0x0000000000007941 */ /* 0x000fea0003800000 */
.L_x_4555:
        /* <DEDUP_REMOVED lines=25> */
.L_x_4558:
[----:B------:R-:W-:Y:S05]  /*14d70*/  BSYNC B0 ;  /* 0x0000000000007941 */ /* 0x000fea0003800000 */
.L_x_4557:
        /* <DEDUP_REMOVED lines=27> */
.L_x_4560:
[----:B------:R-:W-:Y:S05]  /*14f30*/  BSYNC B0 ;  /* 0x0000000000007941 */ /* 0x000fea0003800000 */
.L_x_4559:
        /* <DEDUP_REMOVED lines=27> */
.L_x_4562:
[----:B------:R-:W-:Y:S05]  /*150f0*/  BSYNC B0 ;  /* 0x0000000000007941 */ /* 0x000fea0003800000 */
.L_x_4561:
        /* <DEDUP_REMOVED lines=27> */
.L_x_4564:
[----:B------:R-:W-:Y:S05]  /*152b0*/  BSYNC B0 ;  /* 0x0000000000007941 */ /* 0x000fea0003800000 */
.L_x_4563:
        /* <DEDUP_REMOVED lines=41> */
.L_x_4566:
[----:B-1----:R-:W-:Y:S05]  /*15550*/  BSYNC B0 ;  /* 0x0000000000007941 */ /* 0x002fea0003800000 */
.L_x_4565:
        /* <DEDUP_REMOVED lines=22> */
.L_x_4568:
[----:B------:R-:W-:Y:S05]  /*156c0*/  BSYNC B0 ;  /* 0x0000000000007941 */ /* 0x000fea0003800000 */
.L_x_4567:
        /* <DEDUP_REMOVED lines=24> */
.L_x_4570:
[----:B------:R-:W-:Y:S05]  /*15850*/  BSYNC B0 ;  /* 0x0000000000007941 */ /* 0x000fea0003800000 */
.L_x_4569:
        /* <DEDUP_REMOVED lines=24> */
.L_x_4572:
[----:B------:R-:W-:Y:S05]  /*159e0*/  BSYNC B0 ;  /* 0x0000000000007941 */ /* 0x000fea0003800000 */
.L_x_4571:
        /* <DEDUP_REMOVED lines=24> */
.L_x_4574:
[----:B------:R-:W-:Y:S05]  /*15b70*/  BSYNC B0 ;  /* 0x0000000000007941 */ /* 0x000fea0003800000 */
.L_x_4573:
        /* <DEDUP_REMOVED lines=24> */
.L_x_4576:
[----:B------:R-:W-:Y:S05]  /*15d00*/  BSYNC B0 ;  /* 0x0000000000007941 */ /* 0x000fea0003800000 */
.L_x_4575:
        /* <DEDUP_REMOVED lines=24> */
.L_x_4578:
[----:B------:R-:W-:Y:S05]  /*15e90*/  BSYNC B0 ;  /* 0x0000000000007941 */ /* 0x000fea0003800000 */
.L_x_4577:
        /* <DEDUP_REMOVED lines=24> */
.L_x_4580:
[----:B------:R-:W-:Y:S05]  /*16020*/  BSYNC B0 ;  /* 0x0000000000007941 */ /* 0x000fea0003800000 */
.L_x_4579:
[----:B-1----:R-:W-:Y:S01]  /*16030*/  LEA.HI R5, R66, R66, RZ, 0x1 ;  /* 0x0000004242057211 */ /* 0x002fe200078f08ff */
[C---:B------:R-:W-:Y:S01]  /*16040*/  IMAD.SHL.U32 R2, R64.reuse, 0x40, RZ ;  /* 0x0000004040027824 */ /* 0x040fe200078e00ff */
[----:B------:R-:W-:Y:S01]  /*16050*/  R2P PR, R64, 0x6 ;  /* 0x0000000640007804 */ /* 0x000fe20000000000 */
[----:B------:R-:W-:Y:S01]  /*16060*/  IMAD.SHL.U32 R67, R67, 0x40, RZ ;  /* 0x0000004043437824 */ /* 0x000fe200078e00ff */
[----:B------:R-:W-:Y:S01]  /*16070*/  LOP3.LUT R5, R5, 0xfffffffe, RZ, 0xc0, !PT ;  /* 0xfffffffe05057812 */ /* 0x000fe200078ec0ff */
[----:B------:R-:W-:Y:S01]  /*16080*/  IMAD.SHL.U32 R178, R178, 0x8, RZ ;  /* 0x00000008b2b27824 */ /* 0x000fe200078e00ff */
[----:B--2---:R-:W2:Y:S01]  /*16090*/  LD.E R44, [R10.64+0x18c] ;  /* 0x00018c060a2c7980 */ /* 0x004ea2000c101900 */
[----:B------:R-:W-:Y:S01]  /*160a0*/  IMAD.SHL.U32 R45, R68, 0x40, RZ ;  /* 0x00000040442d7824 */ /* 0x000fe200078e00ff */
[----:B------:R-:W-:Y:S01]  /*160b0*/  LOP3.LUT R67, R67, 0x1c0, RZ, 0xc0, !PT ;  /* 0x000001c043437812 */ /* 0x000fe200078ec0ff */
[----:B------:R-:W-:Y:S01]  /*160c0*/  IMAD.IADD R66, R66, 0x1, -R5 ;  /* 0x0000000142427824 */ /* 0x000fe200078e0a05 */
[----:B------:R-:W-:Y:S01]  /*160d0*/  LOP3.LUT R5, R2, 0x1c0, RZ, 0xc0, !PT ;  /* 0x000001c002057812 */ /* 0x000fe200078ec0ff */
[----:B------:R-:W-:Y:S01]  /*160e0*/  IMAD.IADD R46, R9, 0x1, R46 ;  /* 0x00000001092e7824 */ /* 0x000fe200078e022e */
[----:B------:R-:W-:Y:S01]  /*160f0*/  LOP3.LUT R45, R45, 0xfffffe00, RZ, 0xc0, !PT ;  /* 0xfffffe002d2d7812 */ /* 0x000fe200078ec0ff */
[----:B------:R-:W-:Y:S01]  /*16100*/  IMAD.SHL.U32 R2, R66, 0x8, RZ ;  /* 0x0000000842027824 */ /* 0x000fe200078e00ff */
[----:B------:R-:W-:Y:S01]  /*16110*/  LOP3.LUT R178, R5, 0x8, R178, 0xf8, !PT ;  /* 0x0000000805b27812 */ /* 0x000fe200078ef8b2 */
[----:B------:R-:W0:Y:S01]  /*16120*/  LDGDEPBAR ;  /* 0x00000000000079af */ /* 0x000e220000000000 */
[----:B------:R-:W-:-:S02]  /*16130*/  SHF.R.U32.HI R5, RZ, 0x3, R5 ;  /* 0x00000003ff057819 */ /* 0x000fc40000011605 */
[----:B------:R-:W-:Y:S02]  /*16140*/  LOP3.LUT R2, R67, 0x8, R2, 0xf8, !PT ;  /* 0x0000000843027812 */ /* 0x000fe400078ef802 */
[----:B------:R-:W-:Y:S02]  /*16150*/  SHF.R.U32.HI R67, RZ, 0x3, R67 ;  /* 0x00000003ff437819 */ /* 0x000fe40000011643 */
[----:B------:R-:W-:Y:S01]  /*16160*/  LOP3.LUT R227, R178, R5, RZ, 0x3c, !PT ;  /* 0x00000005b2e37212 */ /* 0x000fe200078e3cff */
[----:B------:R-:W-:Y:S01]  /*16170*/  IMAD R5, R56, 0x400, R45 ;  /* 0x0000040038057824 */ /* 0x000fe200078e022d */
        /* <DEDUP_REMOVED lines=12> */
[----:B------:R-:W3:Y:S01]  /*16240*/  LDSM.16.M88.4 R112, [R227+0x4800] ;  /* 0x00480000e370783b */ /* 0x000ee20000000200 */
[----:B------:R-:W-:Y:S02]  /*16250*/  IMAD R224, R47, 0x2, R228 ;  /* 0x000000022fe07824 */ /* 0x000fe400078e02e4 */
[----:B------:R-:W-:Y:S01]  /*16260*/  SEL R2, R2, 0xffffffc0, !P2 ;  /* 0xffffffc002027807 */ /* 0x000fe20005000000 */
[----:B------:R-:W4:Y:S04]  /*16270*/  LDSM.16.M88.4 R76, [R227+0x5000] ;  /* 0x00500000e34c783b */ /* 0x000f280000000200 */
[----:B------:R-:W4:Y:S01]  /*16280*/  LDSM.16.M88.4 R68, [R227+0x5800] ;  /* 0x00580000e344783b */ /* 0x000f220000000200 */
[----:B------:R-:W-:-:S03]  /*16290*/  IMAD.IADD R221, R227, 0x1, R2 ;  /* 0x00000001e3dd7824 */ /* 0x000fc600078e0202 */
[----:B------:R-:W4:Y:S04]  /*162a0*/  LDSM.16.M88.4 R52, [R227+0x6000] ;  /* 0x00600000e334783b */ /* 0x000f280000000200 */
[----:B------:R-:W4:Y:S04]  /*162b0*/  LDSM.16.M88.4 R36, [R227+0x6800] ;  /* 0x00680000e324783b */ /* 0x000f280000000200 */
[----:B------:R-:W4:Y:S04]  /*162c0*/  LDSM.16.M88.4 R28, [R227+0x7000] ;  /* 0x00700000e31c783b */ /* 0x000f280000000200 */
[----:B------:R-:W4:Y:S04]  /*162d0*/  LDSM.16.M88.4 R92, [R227+0x7800] ;  /* 0x00780000e35c783b */ /* 0x000f280000000200 */
[----:B------:R-:W-:Y:S04]  /*162e0*/  LDSM.16.M88.4 R84, [R225] ;  /* 0x00000000e154783b */ /* 0x000fe80000000200 */
[----:B------:R-:W4:Y:S01]  /*162f0*/  LDSM.16.M88.4 R88, [R226] ;  /* 0x00000000e258783b */ /* 0x000f220000000200 */
[C---:B-1----:R-:W-:Y:S03]  /*16300*/  HMMA.16816.F32 R16, R20.reuse, R12, RZ ;  /* 0x0000000c1410723c */ /* 0x042fe600000018ff */
[----:B------:R-:W1:Y:S04]  /*16310*/  LDSM.16.M88.4 R96, [R225+0x3000] ;  /* 0x00300000e160783b */ /* 0x000e680000000200 */
[----:B------:R-:W1:Y:S01]  /*16320*/  LDSM.16.M88.4 R124, [R225+0x800] ;  /* 0x00080000e17c783b */ /* 0x000e620000000200 */
[C---:B---3--:R-:W-:Y:S03]  /*16330*/  HMMA.16816.F32 R4, R20.reuse, R112, RZ ;  /* 0x000000701404723c */ /* 0x048fe600000018ff */
[----:B------:R-:W3:Y:S04]  /*16340*/  LDSM.16.M88.4 R116, [R225+0x1000] ;  /* 0x00100000e174783b */ /* 0x000ee80000000200 */
[----:B------:R-:W1:Y:S01]  /*16350*/  LDSM.16.M88.4 R120, [R225+0x1800] ;  /* 0x00180000e178783b */ /* 0x000e620000000200 */
[C---:B----4-:R-:W-:Y:S03]  /*16360*/  HMMA.16816.F32 R80, R20.reuse, R76, RZ ;  /* 0x0000004c1450723c */ /* 0x050fe600000018ff */
[----:B------:R-:W4:Y:S04]  /*16370*/  LDSM.16.M88.4 R104, [R225+0x2000] ;  /* 0x00200000e168783b */ /* 0x000f280000000200 */
[----:B------:R-:W1:Y:S01]  /*16380*/  LDSM.16.M88.4 R100, [R225+0x2800] ;  /* 0x00280000e164783b */ /* 0x000e620000000200 */
[C---:B------:R-:W-:Y:S03]  /*16390*/  HMMA.16816.F32 R72, R20.reuse, R68, RZ ;  /* 0x000000441448723c */ /* 0x040fe600000018ff */
[----:B------:R-:W-:Y:S05]  /*163a0*/  LDSM.16.M88.4 R108, [R224] ;  /* 0x00000000e06c783b */ /* 0x000fea0000000200 */
        /* <DEDUP_REMOVED lines=15> */
[----:B------:R-:W2:Y:S07]  /*164a0*/  LDSM.16.M88.4 R84, [R221+0x4000] ;  /* 0x00400000dd54783b */ /* 0x000eae0000000200 */
[C---:B-1----:R-:W-:Y:S08]  /*164b0*/  HMMA.16816.F32 R32, R88.reuse, R96, R32 ;  /* 0x000000605820723c */ /* 0x042ff00000001820 */
[C---:B------:R-:W-:Y:S01]  /*164c0*/  HMMA.16816.F32 R28, R88.reuse, R98, R28 ;  /* 0x00000062581c723c */ /* 0x040fe2000000181c */
[----:B------:R-:W1:Y:S07]  /*164d0*/  LDSM.16.M88.4 R96, [R221+0x6000] ;  /* 0x00600000dd60783b */ /* 0x000e6e0000000200 */
[C---:B------:R-:W-:Y:S08]  /*164e0*/  HMMA.16816.F32 R4, R88.reuse, R124, R4 ;  /* 0x0000007c5804723c */ /* 0x040ff00000001804 */
[C---:B------:R-:W-:Y:S08]  /*164f0*/  HMMA.16816.F32 R112, R88.reuse, R126, R112 ;  /* 0x0000007e5870723c */ /* 0x040ff00000001870 */
[C---:B---3--:R-:W-:Y:S08]  /*16500*/  HMMA.16816.F32 R80, R88.reuse, R116, R80 ;  /* 0x000000745850723c */ /* 0x048ff00000001850 */
[C---:B------:R-:W-:Y:S01]  /*16510*/  HMMA.16816.F32 R76, R88.reuse, R118, R76 ;  /* 0x00000076584c723c */ /* 0x040fe2000000184c */
[----:B------:R-:W-:Y:S07]  /*16520*/  LDSM.16.M88.4 R116, [R221+0x4800] ;  /* 0x00480000dd74783b */ /* 0x000fee0000000200 */
[C---:B------:R-:W-:Y:S08]  /*16530*/  HMMA.16816.F32 R72, R88.reuse, R120, R72 ;  /* 0x000000785848723c */ /* 0x040ff00000001848 */
[C---:B------:R-:W-:Y:S08]  /*16540*/  HMMA.16816.F32 R68, R88.reuse, R122, R68 ;  /* 0x0000007a5844723c */ /* 0x040ff00000001844 */
[C---:B----4-:R-:W-:Y:S08]  /*16550*/  HMMA.16816.F32 R60, R88.reuse, R104, R60 ;  /* 0x00000068583c723c */ /* 0x050ff0000000183c */
[C---:B------:R-:W-:Y:S01]  /*16560*/  HMMA.16816.F32 R52, R88.reuse, R106, R52 ;  /* 0x0000006a5834723c */ /* 0x040fe20000001834 */
[----:B------:R-:W-:Y:S07]  /*16570*/  LDSM.16.M88.4 R104, [R221+0x5000] ;  /* 0x00500000dd68783b */ /* 0x000fee0000000200 */
[C---:B------:R-:W-:Y:S08]  /*16580*/  HMMA.16816.F32 R40, R88.reuse, R100, R40 ;  /* 0x000000645828723c */ /* 0x040ff00000001828 */
[C---:B------:R-:W-:Y:S01]  /*16590*/  HMMA.16816.F32 R36, R88.reuse, R102, R36 ;  /* 0x000000665824723c */ /* 0x040fe20000001824 */
[----:B------:R-:W-:Y:S01]  /*165a0*/  IMAD.IADD R210, R2, 0x1, R225 ;  /* 0x0000000102d27824 */ /* 0x000fe200078e02e1 */
[----:B------:R-:W-:Y:S06]  /*165b0*/  LDSM.16.M88.4 R100, [R221+0x5800] ;  /* 0x00580000dd64783b */ /* 0x000fec0000000200 */
[C---:B--2---:R-:W-:Y:S08]  /*165c0*/  HMMA.16816.F32 R24, R88.reuse, R92, R24 ;  /* 0x0000005c5818723c */ /* 0x044ff00000001818 */
[----:B------:R-:W-:Y:S01]  /*165d0*/  HMMA.16816.F32 R20, R88, R94, R20 ;  /* 0x0000005e5814723c */ /* 0x000fe20000001814 */
[----:B------:R-:W2:Y:S04]  /*165e0*/  LDSM.16.M88.4 R88, [R221+0x7000] ;  /* 0x00700000dd58783b */ /* 0x000ea80000000200 */
[----:B------:R-:W3:Y:S03]  /*165f0*/  LDSM.16.M88.4 R92, [R221+0x6800] ;  /* 0x00680000dd5c783b */ /* 0x000ee60000000200 */
[C---:B------:R-:W-:Y:S08]  /*16600*/  HMMA.16816.F32 R16, R108.reuse, R84, R16 ;  /* 0x000000546c10723c */ /* 0x040ff00000001810 */
[----:B------:R-:W-:Y:S01]  /*16610*/  HMMA.16816.F32 R12, R108, R86, R12 ;  /* 0x000000566c0c723c */ /* 0x000fe2000000180c */
[----:B------:R-:W4:Y:S01]  /*16620*/  LDSM.16.M88.4 R84, [R221+0x7800] ;  /* 0x00780000dd54783b */ /* 0x000f220000000200 */
[----:B------:R-:W-:-:S05]  /*16630*/  IMAD R223, R47, 0x2, R226 ;  /* 0x000000022fdf7824 */ /* 0x000fca00078e02e2 */
[----:B------:R-:W-:Y:S01]  /*16640*/  LDSM.16.M88.4 R120, [R223] ;  /* 0x00000000df78783b */ /* 0x000fe20000000200 */
        /* <DEDUP_REMOVED lines=20> */
[----:B------:R-:W-:Y:S07]  /*16790*/  LDSM.16.M88.4 R108, [R221+0x8000] ;  /* 0x00800000dd6c783b */ /* 0x000fee0000000200 */
[C---:B-1----:R-:W-:Y:S08]  /*167a0*/  HMMA.16816.F32 R4, R120.reuse, R96, R4 ;  /* 0x000000607804723c */ /* 0x042ff00000001804 */
[C---:B------:R-:W-:Y:S01]  /*167b0*/  HMMA.16816.F32 R112, R120.reuse, R98, R112 ;  /* 0x000000627870723c */ /* 0x040fe20000001870 */
[----:B------:R-:W1:Y:S07]  /*167c0*/  LDSM.16.M88.4 R96, [R210+0x2800] ;  /* 0x00280000d260783b */ /* 0x000e6e0000000200 */
[C---:B--2---:R-:W-:Y:S08]  /*167d0*/  HMMA.16816.F32 R80, R120.reuse, R88, R80 ;  /* 0x000000587850723c */ /* 0x044ff00000001850 */
[C---:B------:R-:W-:Y:S01]  /*167e0*/  HMMA.16816.F32 R76, R120.reuse, R90, R76 ;  /* 0x0000005a784c723c */ /* 0x040fe2000000184c */
[----:B------:R-:W2:Y:S07]  /*167f0*/  LDSM.16.M88.4 R88, [R210+0x3000] ;  /* 0x00300000d258783b */ /* 0x000eae0000000200 */
[C---:B---3--:R-:W-:Y:S01]  /*16800*/  HMMA.16816.F32 R100, R120.reuse, R92, R60 ;  /* 0x0000005c7864723c */ /* 0x048fe2000000183c */
[----:B------:R-:W3:Y:S07]  /*16810*/  LDSM.16.M88.4 R60, [R228+0x2000] ;  /* 0x00200000e43c783b */ /* 0x000eee0000000200 */
[C---:B----4-:R-:W-:Y:S08]  /*16820*/  HMMA.16816.F32 R72, R120.reuse, R84, R72 ;  /* 0x000000547848723c */ /* 0x050ff00000001848 */
[C---:B------:R-:W-:Y:S01]  /*16830*/  HMMA.16816.F32 R68, R120.reuse, R86, R68 ;  /* 0x000000567844723c */ /* 0x040fe20000001844 */
[----:B------:R-:W4:Y:S07]  /*16840*/  LDSM.16.M88.4 R84, [R210+0x3800] ;  /* 0x00380000d254783b */ /* 0x000f2e0000000200 */
[C---:B------:R-:W-:Y:S08]  /*16850*/  HMMA.16816.F32 R16, R120.reuse, R116, R16 ;  /* 0x000000747810723c */ /* 0x040ff00000001810 */
[C---:B------:R-:W-:Y:S01]  /*16860*/  HMMA.16816.F32 R12, R120.reuse, R118, R12 ;  /* 0x00000076780c723c */ /* 0x040fe2000000180c */
[----:B------:R-:W-:Y:S07]  /*16870*/  LDSM.16.M88.4 R116, [R227+0x9000] ;  /* 0x00900000e374783b */ /* 0x000fee0000000200 */
[C---:B-1----:R-:W-:Y:S08]  /*16880*/  HMMA.16816.F32 R40, R120.reuse, R96, R40 ;  /* 0x000000607828723c */ /* 0x042ff00000001828 */
[C---:B------:R-:W-:Y:S08]  /*16890*/  HMMA.16816.F32 R36, R120.reuse, R98, R36 ;  /* 0x000000627824723c */ /* 0x040ff00000001824 */
[C---:B------:R-:W-:Y:S01]  /*168a0*/  HMMA.16816.F32 R52, R120.reuse, R94, R52 ;  /* 0x0000005e7834723c */ /* 0x040fe20000001834 */
[----:B------:R-:W-:Y:S07]  /*168b0*/  LDSM.16.M88.4 R92, [R225+0x4000] ;  /* 0x00400000e15c783b */ /* 0x000fee0000000200 */
[C---:B--2---:R-:W-:Y:S01]  /*168c0*/  HMMA.16816.F32 R96, R120.reuse, R88, R32 ;  /* 0x000000587860723c */ /* 0x044fe20000001820 */
[----:B------:R-:W1:Y:S07]  /*168d0*/  LDSM.16.M88.4 R32, [R226+0x2000] ;  /* 0x00200000e220783b */ /* 0x000e6e0000000200 */
[----:B------:R-:W-:Y:S01]  /*168e0*/  HMMA.16816.F32 R28, R120, R90, R28 ;  /* 0x0000005a781c723c */ /* 0x000fe2000000181c */
[----:B------:R-:W2:Y:S07]  /*168f0*/  LDSM.16.M88.4 R88, [R227+0x8800] ;  /* 0x00880000e358783b */ /* 0x000eae0000000200 */
[----:B---3--:R-:W-:Y:S08]  /*16900*/  HMMA.16816.F32 R16, R60, R104, R16 ;  /* 0x000000683c10723c */ /* 0x008ff00000001810 */
[----:B----4-:R-:W-:Y:S08]  /*16910*/  HMMA.16816.F32 R24, R120, R84, R24 ;  /* 0x000000547818723c */ /* 0x010ff00000001818 */
[----:B------:R-:W-:Y:S01]  /*16920*/  HMMA.16816.F32 R12, R60, R106, R12 ;  /* 0x0000006a3c0c723c */ /* 0x000fe2000000180c */
[----:B------:R-:W-:Y:S07]  /*16930*/  LDSM.16.M88.4 R104, [R225+0x4800] ;  /* 0x00480000e168783b */ /* 0x000fee0000000200 */
[----:B------:R-:W-:Y:S01]  /*16940*/  HMMA.16816.F32 R84, R120, R86, R20 ;  /* 0x000000567854723c */ /* 0x000fe20000001814 */
[----:B------:R-:W3:Y:S04]  /*16950*/  LDSM.16.M88.4 R20, [R224+0x2000] ;  /* 0x00200000e014783b */ /* 0x000ee80000000200 */
[----:B------:R-:W-:Y:S03]  /*16960*/  LDSM.16.M88.4 R120, [R210+0x4000] ;  /* 0x00400000d278783b */ /* 0x000fe60000000200 */
[C---:B-1----:R-:W-:Y:S08]  /*16970*/  HMMA.16816.F32 R16, R32.reuse, R92, R16 ;  /* 0x0000005c2010723c */ /* 0x042ff00000001810 */
[----:B------:R-:W-:Y:S01]  /*16980*/  HMMA.16816.F32 R12, R32, R94, R12 ;  /* 0x0000005e200c723c */ /* 0x000fe2000000180c */
[----:B------:R-:W-:Y:S07]  /*16990*/  LDSM.16.M88.4 R92, [R227+0x9800] ;  /* 0x00980000e35c783b */ /* 0x000fee0000000200 */
[C---:B--2---:R-:W-:Y:S01]  /*169a0*/  HMMA.16816.F32 R124, R60.reuse, R88, R4 ;  /* 0x000000583c7c723c */ /* 0x044fe20000001804 */
[----:B------:R-:W1:Y:S07]  /*169b0*/  LDSM.16.M88.4 R4, [R223+0x2000] ;  /* 0x00200000df04783b */ /* 0x000e6e0000000200 */
[----:B------:R-:W-:Y:S01]  /*169c0*/  HMMA.16816.F32 R112, R60, R90, R112 ;  /* 0x0000005a3c70723c */ /* 0x000fe20000001870 */
[----:B------:R-:W2:Y:S07]  /*169d0*/  LDSM.16.M88.4 R88, [R221+0x8800] ;  /* 0x00880000dd58783b */ /* 0x000eae0000000200 */
[C---:B---3--:R-:W-:Y:S08]  /*169e0*/  HMMA.16816.F32 R16, R20.reuse, R108, R16 ;  /* 0x0000006c1410723c */ /* 0x048ff00000001810 */
[----:B------:R-:W-:Y:S01]  /*169f0*/  HMMA.16816.F32 R12, R20, R110, R12 ;  /* 0x0000006e140c723c */ /* 0x000fe2000000180c */
[----:B------:R-:W3:Y:S07]  /*16a00*/  LDSM.16.M88.4 R108, [R225+0x5000] ;  /* 0x00500000e16c783b */ /* 0x000eee0000000200 */
[C---:B------:R-:W-:Y:S08]  /*16a10*/  HMMA.16816.F32 R124, R32.reuse, R104, R124 ;  /* 0x00000068207c723c */ /* 0x040ff0000000187c */
[----:B------:R-:W-:Y:S01]  /*16a20*/  HMMA.16816.F32 R112, R32, R106, R112 ;  /* 0x0000006a2070723c */ /* 0x000fe20000001870 */
[----:B------:R-:W-:Y:S07]  /*16a30*/  LDSM.16.M88.4 R104, [R221+0x9000] ;  /* 0x00900000dd68783b */ /* 0x000fee0000000200 */
[----:B------:R-:W-:Y:S08]  /*16a40*/  HMMA.16816.F32 R80, R60, R116, R80 ;  /* 0x000000743c50723c */ /* 0x000ff00000001850 */
[----:B-1----:R-:W-:Y:S08]  /*16a50*/  HMMA.16816.F32 R16, R4, R120, R16 ;  /* 0x000000780410723c */ /* 0x002ff00000001810 */
[----:B------:R-:W-:Y:S01]  /*16a60*/  HMMA.16816.F32 R116, R60, R118, R76 ;  /* 0x000000763c74723c */ /* 0x000fe2000000184c */
[----:B------:R-:W1:Y:S07]  /*16a70*/  LDSM.16.M88.4 R76, [R210+0x4800] ;  /* 0x00480000d24c783b */ /* 0x000e6e0000000200 */
[C---:B--2---:R-:W-:Y:S08]  /*16a80*/  HMMA.16816.F32 R124, R20.reuse, R88, R124 ;  /* 0x00000058147c723c */ /* 0x044ff0000000187c */
[----:B------:R-:W-:Y:S01]  /*16a90*/  HMMA.16816.F32 R112, R20, R90, R112 ;  /* 0x0000005a1470723c */ /* 0x000fe20000001870 */
[-C--:B------:R-:W-:Y:S01]  /*16aa0*/  FMUL.FTZ R190, R16, R44.reuse ;  /* 0x0000002c10be7220 */ /* 0x080fe20000410000 */
[----:B------:R-:W-:Y:S01]  /*16ab0*/  LDSM.16.M88.4 R88, [R210+0x5000] ;  /* 0x00500000d258783b */ /* 0x000fe20000000200 */
[----:B------:R-:W-:-:S05]  /*16ac0*/  FMUL.FTZ R163, R17, R44 ;  /* 0x0000002c11a37220 */ /* 0x000fca0000410000 */
[----:B---3--:R-:W-:Y:S07]  /*16ad0*/  HMMA.16816.F32 R80, R32, R108, R80 ;  /* 0x0000006c2050723c */ /* 0x008fee0000001850 */
[-C--:B------:R-:W-:Y:S02]  /*16ae0*/  FMUL.FTZ R108, R18, R44.reuse ;  /* 0x0000002c126c7220 */ /* 0x080fe40000410000 */
[-C--:B------:R-:W-:Y:S02]  /*16af0*/  FMUL.FTZ R109, R19, R44.reuse ;  /* 0x0000002c136d7220 */ /* 0x080fe40000410000 */
[----:B------:R-:W2:Y:S01]  /*16b00*/  LDSM.16.M88.4 R16, [R225+0x5800] ;  /* 0x00580000e110783b */ /* 0x000ea20000000200 */
[----:B------:R-:W-:Y:S03]  /*16b10*/  HMMA.16816.F32 R12, R4, R122, R12 ;  /* 0x0000007a040c723c */ /* 0x000fe6000000180c */
[----:B------:R-:W-:Y:S05]  /*16b20*/  LDSM.16.M88.4 R120, [R227+0xa000] ;  /* 0x00a00000e378783b */ /* 0x000fea0000000200 */
        /* <DEDUP_REMOVED lines=8> */
[----:B------:R3:W-:Y:S02]  /*16bb0*/  MUFU.TANH R164, R12 ;  /* 0x0000000c00a47308 */ /* 0x0007e40000002400 */
[C---:B------:R-:W-:Y:S07]  /*16bc0*/  HMMA.16816.F32 R116, R32.reuse, R110, R116 ;  /* 0x0000006e2074723c */ /* 0x040fee0000001874 */
[-C--:B------:R-:W-:Y:S01]  /*16bd0*/  FMUL.FTZ R110, R14, R44.reuse ;  /* 0x0000002c0e6e7220 */ /* 0x080fe20000410000 */
[----:B--2---:R-:W-:Y:S01]  /*16be0*/  HMMA.16816.F32 R72, R32, R16, R72 ;  /* 0x000000102048723c */ /* 0x004fe20000001848 */
[----:B------:R-:W-:-:S02]  /*16bf0*/  FMUL.FTZ R111, R15, R44 ;  /* 0x0000002c0f6f7220 */ /* 0x000fc40000410000 */
[----:B---3--:R-:W2:Y:S05]  /*16c00*/  LDSM.16.M88.4 R12, [R221+0x9800] ;  /* 0x00980000dd0c783b */ /* 0x008eaa0000000200 */
[----:B------:R-:W-:Y:S01]  /*16c10*/  HMMA.16816.F32 R68, R32, R18, R68 ;  /* 0x000000122044723c */ /* 0x000fe20000001844 */
[----:B------:R-:W3:Y:S07]  /*16c20*/  LDSM.16.M88.4 R16, [R227+0xb000] ;  /* 0x00b00000e310783b */ /* 0x000eee0000000200 */
[----:B------:R-:W-:Y:S08]  /*16c30*/  HMMA.16816.F32 R80, R20, R104, R80 ;  /* 0x000000681450723c */ /* 0x000ff00000001850 */
[C---:B-1----:R-:W-:Y:S08]  /*16c40*/  HMMA.16816.F32 R40, R60.reuse, R76, R40 ;  /* 0x0000004c3c28723c */ /* 0x042ff00000001828 */
[----:B------:R-:W-:Y:S01]  /*16c50*/  HMMA.16816.F32 R36, R60, R78, R36 ;  /* 0x0000004e3c24723c */ /* 0x000fe20000001824 */
[----:B------:R-:W1:Y:S07]  /*16c60*/  LDSM.16.M88.4 R76, [R225+0x6800] ;  /* 0x00680000e14c783b */ /* 0x000e6e0000000200 */
[----:B------:R-:W-:Y:S01]  /*16c70*/  HMMA.16816.F32 R116, R20, R106, R116 ;  /* 0x0000006a1474723c */ /* 0x000fe20000001874 */
[----:B------:R-:W4:Y:S07]  /*16c80*/  LDSM.16.M88.4 R104, [R210+0x5800] ;  /* 0x00580000d268783b */ /* 0x000f2e0000000200 */
[----:B------:R-:W-:Y:S08]  /*16c90*/  HMMA.16816.F32 R100, R60, R120, R100 ;  /* 0x000000783c64723c */ /* 0x000ff00000001864 */
[----:B--2---:R-:W-:Y:S08]  /*16ca0*/  HMMA.16816.F32 R72, R20, R12, R72 ;  /* 0x0000000c1448723c */ /* 0x004ff00000001848 */
[C---:B---3--:R-:W-:Y:S08]  /*16cb0*/  HMMA.16816.F32 R96, R60.reuse, R16, R96 ;  /* 0x000000103c60723c */ /* 0x048ff00000001860 */
[C---:B------:R-:W-:Y:S01]  /*16cc0*/  HMMA.16816.F32 R28, R60.reuse, R18, R28 ;  /* 0x000000123c1c723c */ /* 0x040fe2000000181c */
[----:B------:R-:W2:Y:S07]  /*16cd0*/  LDSM.16.M88.4 R16, [R221+0xa800] ;  /* 0x00a80000dd10783b */ /* 0x000eae0000000200 */
[----:B------:R-:W-:Y:S08]  /*16ce0*/  HMMA.16816.F32 R52, R60, R122, R52 ;  /* 0x0000007a3c34723c */ /* 0x000ff00000001834 */
[C---:B------:R-:W-:Y:S08]  /*16cf0*/  HMMA.16816.F32 R80, R4.reuse, R88, R80 ;  /* 0x000000580450723c */ /* 0x040ff00000001850 */
[----:B------:R-:W-:Y:S01]  /*16d00*/  HMMA.16816.F32 R116, R4, R90, R116 ;  /* 0x0000005a0474723c */ /* 0x000fe20000001874 */
[----:B------:R-:W3:Y:S07]  /*16d10*/  LDSM.16.M88.4 R88, [R221+0xa000] ;  /* 0x00a00000dd58783b */ /* 0x000eee0000000200 */
[C---:B-1----:R-:W-:Y:S08]  /*16d20*/  HMMA.16816.F32 R40, R32.reuse, R76, R40 ;  /* 0x0000004c2028723c */ /* 0x042ff00000001828 */
[C---:B------:R-:W-:Y:S01]  /*16d30*/  HMMA.16816.F32 R76, R32.reuse, R78, R36 ;  /* 0x0000004e204c723c */ /* 0x040fe20000001824 */
[----:B------:R-:W1:Y:S07]  /*16d40*/  LDSM.16.M88.4 R36, [R210+0x6800] ;  /* 0x00680000d224783b */ /* 0x000e6e0000000200 */
[----:B------:R-:W-:Y:S08]  /*16d50*/  HMMA.16816.F32 R100, R32, R92, R100 ;  /* 0x0000005c2064723c */ /* 0x000ff00000001864 */
[----:B----4-:R-:W-:Y:S08]  /*16d60*/  HMMA.16816.F32 R72, R4, R104, R72 ;  /* 0x000000680448723c */ /* 0x010ff00000001848 */
[----:B------:R-:W-:Y:S08]  /*16d70*/  HMMA.16816.F32 R52, R32, R94, R52 ;  /* 0x0000005e2034723c */ /* 0x000ff00000001834 */
[C---:B------:R-:W-:Y:S01]  /*16d80*/  HMMA.16816.F32 R68, R20.reuse, R14, R68 ;  /* 0x0000000e1444723c */ /* 0x040fe20000001844 */
[----:B------:R-:W4:Y:S07]  /*16d90*/  LDSM.16.M88.4 R12, [R210+0x6000] ;  /* 0x00600000d20c783b */ /* 0x000f2e0000000200 */
[----:B--2---:R-:W-:Y:S01]  /*16da0*/  HMMA.16816.F32 R40, R20, R16, R40 ;  /* 0x000000101428723c */ /* 0x004fe20000001828 */
[----:B------:R-:W-:-:S02]  /*16db0*/  FMUL.FTZ R72, R72, R44 ;  /* 0x0000002c48487220 */ /* 0x000fc40000410000 */
[-C--:B------:R-:W-:Y:S02]  /*16dc0*/  FMUL.FTZ R73, R73, R44.reuse ;  /* 0x0000002c49497220 */ /* 0x080fe40000410000 */
[----:B------:R-:W-:-:S03]  /*16dd0*/  FMUL.FTZ R74, R74, R44 ;  /* 0x0000002c4a4a7220 */ /* 0x000fc60000410000 */
[----:B------:R-:W-:Y:S01]  /*16de0*/  HMMA.16816.F32 R76, R20, R18, R76 ;  /* 0x00000012144c723c */ /* 0x000fe2000000184c */
[----:B------:R-:W2:Y:S01]  /*16df0*/  LDSM.16.M88.4 R16, [R227+0xb800] ;  /* 0x00b80000e310783b */ /* 0x000ea20000000200 */
[----:B------:R-:W-:Y:S01]  /*16e00*/  MUFU.TANH R105, R72 ;  /* 0x0000004800697308 */ /* 0x000fe20000002400 */
[----:B------:R-:W-:-:S05]  /*16e10*/  FMUL.FTZ R95, R75, R44 ;  /* 0x0000002c4b5f7220 */ /* 0x000fca0000410000 */
[C---:B---3--:R-:W-:Y:S01]  /*16e20*/  HMMA.16816.F32 R100, R20.reuse, R88, R100 ;  /* 0x000000581464723c */ /* 0x048fe20000001864 */
[----:B------:R-:W-:Y:S01]  /*16e30*/  IMAD R56, R56, 0x10, R51 ;  /* 0x0000001038387824 */ /* 0x000fe200078e0233 */
[----:B------:R-:W-:Y:S06]  /*16e40*/  MUFU.TANH R88, R73 ;  /* 0x0000004900587308 */ /* 0x000fec0000002400 */
[----:B------:R-:W-:Y:S02]  /*16e50*/  HMMA.16816.F32 R52, R20, R90, R52 ;  /* 0x0000005a1434723c */ /* 0x000fe40000001834 */
[----:B------:R3:W-:Y:S01]  /*16e60*/  MUFU.TANH R94, R74 ;  /* 0x0000004a005e7308 */ /* 0x0007e20000002400 */
[----:B------:R-:W-:-:S04]  /*16e70*/  IADD3 R65, R56, 0x1, R65 ;  /* 0x0000000138417810 */ /* 0x000fc80007ffe041 */
[----:B------:R-:W-:Y:S01]  /*16e80*/  IADD3 R2, R58, R65, -R238 ;  /* 0x000000413a027210 */ /* 0x000fe20007ffe8ee */
[----:B---3--:R-:W3:Y:S01]  /*16e90*/  LDSM.16.M88.4 R72, [R225+0x7000] ;  /* 0x00700000e148783b */ /* 0x008ee20000000200 */
[----:B------:R-:W-:Y:S03]  /*16ea0*/  HMMA.16816.F32 R68, R4, R106, R68 ;  /* 0x0000006a0444723c */ /* 0x000fe60000001844 */
[----:B-----5:R-:W-:-:S05]  /*16eb0*/  IMAD.IADD R3, R3, 0x1, R2 ;  /* 0x0000000103037824 */ /* 0x020fca00078e0202 */
[----:B-1----:R-:W-:Y:S01]  /*16ec0*/  HMMA.16816.F32 R40, R4, R36, R40 ;  /* 0x000000240428723c */ /* 0x002fe20000001828 */
[C---:B------:R-:W-:Y:S02]  /*16ed0*/  IADD3 R50, R46.reuse, 0x1, RZ ;  /* 0x000000012e327810 */ /* 0x040fe40007ffe0ff */
[----:B------:R-:W-:-:S05]  /*16ee0*/  IADD3 R64, R46, 0x8, RZ ;  /* 0x000000082e407810 */ /* 0x000fca0007ffe0ff */
[----:B------:R-:W-:Y:S01]  /*16ef0*/  HMMA.16816.F32 R76, R4, R38, R76 ;  /* 0x00000026044c723c */ /* 0x000fe2000000184c */
[----:B------:R-:W1:Y:S01]  /*16f00*/  LDSM.16.M88.4 R36, [R225+0x7800] ;  /* 0x00780000e124783b */ /* 0x000e620000000200 */
[----:B------:R-:W-:-:S06]  /*16f10*/  IMNMX R2, R3, R58, PT ;  /* 0x0000003a03027217 */ /* 0x000fcc0003800200 */
[C---:B----4-:R-:W-:Y:S01]  /*16f20*/  HMMA.16816.F32 R100, R4.reuse, R12, R100 ;  /* 0x0000000c0464723c */ /* 0x050fe20000001864 */
[----:B------:R-:W-:Y:S06]  /*16f30*/  I2F R59, R50 ;  /* 0x00000032003b7306 */ /* 0x000fec0000201400 */
[----:B------:R-:W-:Y:S01]  /*16f40*/  IADD3 R13, R3, 0x8, RZ ;  /* 0x00000008030d7810 */ /* 0x000fe20007ffe0ff */
[----:B------:R-:W-:Y:S01]  /*16f50*/  HMMA.16816.F32 R52, R4, R14, R52 ;  /* 0x0000000e0434723c */ /* 0x000fe20000001834 */
[----:B------:R-:W-:Y:S02]  /*16f60*/  I2F R67, R64 ;  /* 0x0000004000437306 */ /* 0x000fe40000201400 */
[----:B------:R-:W-:-:S02]  /*16f70*/  IMNMX R3, R13, R58, PT ;  /* 0x0000003a0d037217 */ /* 0x000fc40003800200 */
[----:B------:R-:W4:Y:S04]  /*16f80*/  LDSM.16.M88.4 R12, [R221+0xb000] ;  /* 0x00b00000dd0c783b */ /* 0x000f280000000200 */
[----:B------:R-:W1:Y:S08]  /*16f90*/  MUFU.TANH R109, R109 ;  /* 0x0000006d006d7308 */ /* 0x000e700000002400 */
[----:B------:R-:W4:Y:S01]  /*16fa0*/  MUFU.TANH R110, R110 ;  /* 0x0000006e006e7308 */ /* 0x000f220000002400 */
[----:B--2---:R-:W-:Y:S01]  /*16fb0*/  HMMA.16816.F32 R84, R60, R18, R84 ;  /* 0x000000123c54723c */ /* 0x004fe20000001854 */
[----:B------:R-:W-:-:S02]  /*16fc0*/  FMUL.FTZ R70, R70, R44 ;  /* 0x0000002c46467220 */ /* 0x000fc40000410000 */
[-C--:B------:R-:W-:Y:S02]  /*16fd0*/  FMUL.FTZ R40, R40, R44.reuse ;  /* 0x0000002c28287220 */ /* 0x080fe40000410000 */
[-C--:B------:R-:W-:Y:S02]  /*16fe0*/  FMUL.FTZ R41, R41, R44.reuse ;  /* 0x0000002c29297220 */ /* 0x080fe40000410000 */
[----:B------:R-:W-:Y:S01]  /*16ff0*/  FMUL.FTZ R42, R42, R44 ;  /* 0x0000002c2a2a7220 */ /* 0x000fe20000410000 */
[----:B------:R4:W-:Y:S01]  /*17000*/  MUFU.TANH R91, R70 ;  /* 0x00000046005b7308 */ /* 0x0009e20000002400 */
[C---:B-1----:R-:W-:Y:S01]  /*17010*/  FFMA.FTZ R58, R0.reuse, R59, R109 ;  /* 0x0000003b003a7223 */ /* 0x042fe2000001006d */
[----:B---3--:R-:W-:Y:S06]  /*17020*/  HMMA.16816.F32 R28, R32, R74, R28 ;  /* 0x0000004a201c723c */ /* 0x008fec000000181c */
[----:B------:R-:W1:Y:S02]  /*17030*/  MUFU.TANH R163, R163 ;  /* 0x000000a300a37308 */ /* 0x000e640000002400 */
[----:B------:R-:W-:Y:S01]  /*17040*/  HMMA.16816.F32 R24, R60, R16, R24 ;  /* 0x000000103c18723c */ /* 0x000fe20000001818 */
[----:B----4-:R-:W-:-:S05]  /*17050*/  FFMA.FTZ R70, R0, R67, R110 ;  /* 0x0000004300467223 */ /* 0x010fca000001006e */
[----:B------:R-:W-:Y:S02]  /*17060*/  MUFU.TANH R109, R40 ;  /* 0x00000028006d7308 */ /* 0x000fe40000002400 */
[----:B------:R-:W-:Y:S01]  /*17070*/  HMMA.16816.F32 R96, R32, R72, R96 ;  /* 0x000000482060723c */ /* 0x000fe20000001860 */
[----:B------:R-:W-:-:S05]  /*17080*/  FMUL.FTZ R16, R43, R44 ;  /* 0x0000002c2b107220 */ /* 0x000fca0000410000 */
[----:B------:R-:W-:Y:S08]  /*17090*/  MUFU.TANH R110, R41 ;  /* 0x00000029006e7308 */ /* 0x000ff00000002400 */
[----:B------:R2:W-:Y:S01]  /*170a0*/  MUFU.TANH R74, R42 ;  /* 0x0000002a004a7308 */ /* 0x0005e20000002400 */
[-C--:B------:R-:W-:Y:S01]  /*170b0*/  FMUL.FTZ R68, R68, R44.reuse ;  /* 0x0000002c44447220 */ /* 0x080fe20000410000 */
[----:B------:R-:W-:Y:S01]  /*170c0*/  IADD3 R66, R46, 0x9, RZ ;  /* 0x000000092e427810 */ /* 0x000fe20007ffe0ff */
[-C--:B------:R-:W-:Y:S01]  /*170d0*/  FMUL.FTZ R101, R101, R44.reuse ;  /* 0x0000002c65657220 */ /* 0x080fe20000410000 */
[----:B--2---:R-:W2:Y:S01]  /*170e0*/  LDSM.16.M88.4 R40, [R221+0xb800] ;  /* 0x00b80000dd28783b */ /* 0x004ea20000000200 */
[----:B------:R-:W-:-:S03]  /*170f0*/  FMUL.FTZ R103, R103, R44 ;  /* 0x0000002c67677220 */ /* 0x000fc60000410000 */
[----:B------:R1:W-:Y:S01]  /*17100*/  MUFU.TANH R106, R68 ;  /* 0x00000044006a7308 */ /* 0x0003e20000002400 */
[-C--:B------:R-:W-:Y:S02]  /*17110*/  FMUL.FTZ R52, R52, R44.reuse ;  /* 0x0000002c34347220 */ /* 0x080fe40000410000 */
[----:B------:R-:W-:Y:S01]  /*17120*/  FMUL.FTZ R53, R53, R44 ;  /* 0x0000002c35357220 */ /* 0x000fe20000410000 */
[C---:B------:R-:W-:Y:S01]  /*17130*/  ISETP.GE.AND P1, PT, R64.reuse, R2, PT ;  /* 0x000000024000720c */ /* 0x040fe20003f26270 */
[----:B------:R-:W-:Y:S01]  /*17140*/  HMMA.16816.F32 R84, R32, R38, R84 ;  /* 0x000000262054723c */ /* 0x000fe20000001854 */
[-C--:B------:R-:W-:Y:S01]  /*17150*/  ISETP.GE.AND P3, PT, R64, R3.reuse, PT ;  /* 0x000000034000720c */ /* 0x080fe20003f66270 */
[----:B------:R-:W-:Y:S01]  /*17160*/  FMUL.FTZ R65, R100, R44 ;  /* 0x0000002c64417220 */ /* 0x000fe20000410000 */
[----:B------:R3:W-:Y:S01]  /*17170*/  I2F R129, R66 ;  /* 0x0000004200817306 */ /* 0x0007e20000201400 */
[C---:B------:R-:W-:Y:S02]  /*17180*/  ISETP.GE.AND P6, PT, R66.reuse, R2, PT ;  /* 0x000000024200720c */ /* 0x040fe40003fc6270 */
[----:B------:R-:W-:Y:S01]  /*17190*/  ISETP.GE.AND P4, PT, R66, R3, PT ;  /* 0x000000034200720c */ /* 0x000fe20003f86270 */
[----:B-1----:R-:W-:-:S04]  /*171a0*/  FFMA.FTZ R68, R0, R59, R163 ;  /* 0x0000003b00447223 */ /* 0x002fc800000100a3 */
[----:B------:R-:W-:Y:S01]  /*171b0*/  MUFU.TANH R64, R101 ;  /* 0x0000006500407308 */ /* 0x000fe20000002400 */
[----:B------:R-:W-:Y:S02]  /*171c0*/  FFMA.FTZ R59, R0, R67, R164 ;  /* 0x00000043003b7223 */ /* 0x000fe400000100a4 */
[----:B---3--:R-:W-:-:S05]  /*171d0*/  FMUL.FTZ R66, R102, R44 ;  /* 0x0000002c66427220 */ /* 0x008fca0000410000 */
[----:B------:R1:W-:Y:S01]  /*171e0*/  MUFU.TANH R67, R103 ;  /* 0x0000006700437308 */ /* 0x0003e20000002400 */
[-C--:B------:R-:W-:Y:S01]  /*171f0*/  FMUL.FTZ R102, R54, R44.reuse ;  /* 0x0000002c36667220 */ /* 0x080fe20000410000 */
[C---:B------:R-:W-:Y:S06]  /*17200*/  HMMA.16816.F32 R96, R20.reuse, R12, R96 ;  /* 0x0000000c1460723c */ /* 0x040fec0000001860 */
[----:B------:R-:W-:Y:S02]  /*17210*/  MUFU.TANH R100, R52 ;  /* 0x0000003400647308 */ /* 0x000fe40000002400 */
[----:B------:R-:W-:Y:S01]  /*17220*/  HMMA.16816.F32 R28, R20, R14, R28 ;  /* 0x0000000e141c723c */ /* 0x000fe2000000181c */
[----:B------:R-:W3:Y:S05]  /*17230*/  LDSM.16.M88.4 R12, [R210+0x7800] ;  /* 0x00780000d20c783b */ /* 0x000eea0000000200 */
[----:B------:R4:W-:Y:S01]  /*17240*/  MUFU.TANH R101, R53 ;  /* 0x0000003500657308 */ /* 0x0009e20000002400 */
[-C--:B-1----:R-:W-:Y:S01]  /*17250*/  FMUL.FTZ R103, R55, R44.reuse ;  /* 0x0000002c37677220 */ /* 0x082fe20000410000 */
[----:B------:R-:W-:Y:S01]  /*17260*/  HMMA.16816.F32 R24, R32, R36, R24 ;  /* 0x000000242018723c */ /* 0x000fe20000001818 */
[----:B----4-:R-:W1:Y:S07]  /*17270*/  LDSM.16.M88.4 R52, [R210+0x7000] ;  /* 0x00700000d234783b */ /* 0x010e6e0000000200 */
[C---:B--2---:R-:W-:Y:S01]  /*17280*/  HMMA.16816.F32 R84, R20.reuse, R42, R84 ;  /* 0x0000002a1454723c */ /* 0x044fe20000001854 */
[-C--:B------:R-:W-:Y:S01]  /*17290*/  FMUL.FTZ R121, R127, R44.reuse ;  /* 0x0000002c7f797220 */ /* 0x080fe20000410000 */
[----:B------:R-:W-:Y:S01]  /*172a0*/  IADD3 R130, R46, 0x11, RZ ;  /* 0x000000112e827810 */ /* 0x000fe20007ffe0ff */
[-C--:B------:R-:W-:Y:S01]  /*172b0*/  FMUL.FTZ R124, R124, R44.reuse ;  /* 0x0000002c7c7c7220 */ /* 0x080fe20000410000 */
[----:B------:R-:W-:Y:S01]  /*172c0*/  IADD3 R128, R46, 0x10, RZ ;  /* 0x000000102e807810 */ /* 0x000fe20007ffe0ff */
[-C--:B------:R-:W-:Y:S01]  /*172d0*/  FMUL.FTZ R120, R125, R44.reuse ;  /* 0x0000002c7d787220 */ /* 0x080fe20000410000 */
[----:B------:R-:W-:Y:S10]  /*172e0*/  MUFU.TANH R166, R166 ;  /* 0x000000a600a67308 */ /* 0x000ff40000002400 */
[----:B------:R-:W-:Y:S01]  /*172f0*/  HMMA.16816.F32 R24, R20, R40, R24 ;  /* 0x000000281418723c */ /* 0x000fe20000001818 */
[----:B------:R-:W-:-:S02]  /*17300*/  FMUL.FTZ R125, R126, R44 ;  /* 0x0000002c7e7d7220 */ /* 0x000fc40000410000 */
        /* <DEDUP_REMOVED lines=8> */
[-C--:B------:R-:W-:Y:S01]  /*17390*/  FMUL.FTZ R81, R81, R44.reuse ;  /* 0x0000002c51517220 */ /* 0x080fe20000410000 */
[----:B------:R-:W-:Y:S02]  /*173a0*/  IADD3 R138, R46, 0x20, RZ ;  /* 0x000000202e8a7810 */ /* 0x000fe40007ffe0ff */
[----:B------:R-:W-:Y:S01]  /*173b0*/  MUFU.TANH R111, R111 ;  /* 0x0000006f006f7308 */ /* 0x000fe20000002400 */
[----:B------:R-:W-:-:S02]  /*173c0*/  FMUL.FTZ R82, R82, R44 ;  /* 0x0000002c52527220 */ /* 0x000fc40000410000 */
[-C--:B------:R-:W-:Y:S02]  /*173d0*/  FMUL.FTZ R83, R83, R44.reuse ;  /* 0x0000002c53537220 */ /* 0x080fe40000410000 */
[-C--:B------:R-:W-:Y:S01]  /*173e0*/  FMUL.FTZ R104, R116, R44.reuse ;  /* 0x0000002c74687220 */ /* 0x080fe20000410000 */
[----:B------:R-:W-:Y:S01]  /*173f0*/  IADD3 R142, R46, 0x28, RZ ;  /* 0x000000282e8e7810 */ /* 0x000fe20007ffe0ff */
[-C--:B------:R-:W-:Y:S01]  /*17400*/  FMUL.FTZ R80, R80, R44.reuse ;  /* 0x0000002c50507220 */ /* 0x080fe20000410000 */
[----:B------:R-:W2:Y:S01]  /*17410*/  MUFU.TANH R121, R121 ;  /* 0x0000007900797308 */ /* 0x000ea20000002400 */
[-C--:B------:R-:W-:Y:S01]  /*17420*/  FMUL.FTZ R93, R117, R44.reuse ;  /* 0x0000002c755d7220 */ /* 0x080fe20000410000 */
[C---:B---3--:R-:W-:Y:S01]  /*17430*/  HMMA.16816.F32 R84, R4.reuse, R14, R84 ;  /* 0x0000000e0454723c */ /* 0x048fe20000001854 */
[-C--:B------:R-:W-:Y:S01]  /*17440*/  FMUL.FTZ R116, R118, R44.reuse ;  /* 0x0000002c76747220 */ /* 0x080fe20000410000 */
[C---:B------:R-:W-:Y:S01]  /*17450*/  IADD3 R146, R46.reuse, 0x30, RZ ;  /* 0x000000302e927810 */ /* 0x040fe20007ffe0ff */
[-C--:B------:R-:W-:Y:S01]  /*17460*/  FMUL.FTZ R89, R119, R44.reuse ;  /* 0x0000002c77597220 */ /* 0x080fe20000410000 */
[C---:B------:R-:W-:Y:S01]  /*17470*/  IADD3 R144, R46.reuse, 0x29, RZ ;  /* 0x000000292e907810 */ /* 0x040fe20007ffe0ff */
[-C--:B------:R-:W-:Y:S01]  /*17480*/  FMUL.FTZ R69, R69, R44.reuse ;  /* 0x0000002c45457220 */ /* 0x080fe20000410000 */
[----:B------:R-:W-:Y:S01]  /*17490*/  I2F R131, R128 ;  /* 0x0000008000837306 */ /* 0x000fe20000201400 */
[C---:B------:R-:W-:Y:S01]  /*174a0*/  IADD3 R148, R46.reuse, 0x31, RZ ;  /* 0x000000312e947810 */ /* 0x040fe20007ffe0ff */
[----:B-1----:R-:W-:Y:S01]  /*174b0*/  HMMA.16816.F32 R28, R4, R54, R28 ;  /* 0x00000036041c723c */ /* 0x002fe2000000181c */
[C---:B------:R-:W-:Y:S01]  /*174c0*/  IADD3 R154, R46.reuse, 0x40, RZ ;  /* 0x000000402e9a7810 */ /* 0x040fe20007ffe0ff */
[----:B------:R-:W-:Y:S01]  /*174d0*/  FMUL.FTZ R71, R71, R44 ;  /* 0x0000002c47477220 */ /* 0x000fe20000410000 */
[----:B------:R-:W-:-:S02]  /*174e0*/  IADD3 R150, R46, 0x38, RZ ;  /* 0x000000382e967810 */ /* 0x000fc40007ffe0ff */
[----:B------:R-:W-:Y:S01]  /*174f0*/  IADD3 R152, R46, 0x39, RZ ;  /* 0x000000392e987810 */ /* 0x000fe20007ffe0ff */
[----:B------:R-:W1:Y:S01]  /*17500*/  MUFU.TANH R124, R124 ;  /* 0x0000007c007c7308 */ /* 0x000e620000002400 */
[----:B------:R-:W-:Y:S02]  /*17510*/  ISETP.GE.AND P0, PT, R50, R3, PT ;  /* 0x000000033200720c */ /* 0x000fe40003f06270 */
[----:B------:R-:W-:Y:S02]  /*17520*/  IADD3 R156, R46, 0x41, RZ ;  /* 0x000000412e9c7810 */ /* 0x000fe40007ffe0ff */
[----:B------:R-:W-:-:S03]  /*17530*/  ISETP.GE.AND P2, PT, R50, R2, PT ;  /* 0x000000023200720c */ /* 0x000fc60003f46270 */
[----:B------:R-:W-:Y:S01]  /*17540*/  MUFU.TANH R95, R95 ;  /* 0x0000005f005f7308 */ /* 0x000fe20000002400 */
[C---:B------:R-:W-:Y:S02]  /*17550*/  IADD3 R160, R46.reuse, 0x49, RZ ;  /* 0x000000492ea07810 */ /* 0x040fe40007ffe0ff */
[C---:B------:R-:W-:Y:S02]  /*17560*/  IADD3 R158, R46.reuse, 0x48, RZ ;  /* 0x000000482e9e7810 */ /* 0x040fe40007ffe0ff */
[C---:B------:R-:W-:Y:S02]  /*17570*/  IADD3 R161, R46.reuse, 0x50, RZ ;  /* 0x000000502ea17810 */ /* 0x040fe40007ffe0ff */
[C---:B------:R-:W-:Y:S01]  /*17580*/  IADD3 R170, R46.reuse, 0x59, RZ ;  /* 0x000000592eaa7810 */ /* 0x040fe20007ffe0ff */
[----:B------:R-:W3:Y:S01]  /*17590*/  MUFU.TANH R120, R120 ;  /* 0x0000007800787308 */ /* 0x000ee20000002400 */
[----:B------:R-:W-:Y:S02]  /*175a0*/  FSEL R59, R59, -INF , !P1 ;  /* 0xff8000003b3b7808 */ /* 0x000fe40004800000 */
[----:B------:R-:W-:Y:S01]  /*175b0*/  IADD3 R178, R46, 0x68, RZ ;  /* 0x000000682eb27810 */ /* 0x000fe20007ffe0ff */
[----:B------:R-:W-:Y:S01]  /*175c0*/  FMUL.FTZ R17, R76, R44 ;  /* 0x0000002c4c117220 */ /* 0x000fe20000410000 */
[----:B------:R-:W-:-:S02]  /*175d0*/  FSEL R70, R70, -INF , !P3 ;  /* 0xff80000046467808 */ /* 0x000fc40005800000 */
[C---:B------:R-:W-:Y:S01]  /*175e0*/  IADD3 R162, R46.reuse, 0x51, RZ ;  /* 0x000000512ea27810 */ /* 0x040fe20007ffe0ff */
[----:B------:R-:W4:Y:S01]  /*175f0*/  MUFU.TANH R125, R125 ;  /* 0x0000007d007d7308 */ /* 0x000f220000002400 */
[----:B------:R-:W-:Y:S01]  /*17600*/  HMMA.16816.F32 R96, R4, R52, R96 ;  /* 0x000000340460723c */ /* 0x000fe20000001860 */
[----:B------:R-:W-:Y:S01]  /*17610*/  IADD3 R186, R46, 0x78, RZ ;  /* 0x000000782eba7810 */ /* 0x000fe20007ffe0ff */
[-C--:B------:R-:W-:Y:S01]  /*17620*/  FMUL.FTZ R78, R78, R44.reuse ;  /* 0x0000002c4e4e7220 */ /* 0x080fe20000410000 */
[C---:B------:R-:W-:Y:S01]  /*17630*/  IADD3 R168, R46.reuse, 0x58, RZ ;  /* 0x000000582ea87810 */ /* 0x040fe20007ffe0ff */
[----:B------:R-:W-:Y:S01]  /*17640*/  FMUL.FTZ R79, R79, R44 ;  /* 0x0000002c4f4f7220 */ /* 0x000fe20000410000 */
[----:B------:R-:W-:Y:S01]  /*17650*/  IADD3 R174, R46, 0x60, RZ ;  /* 0x000000602eae7810 */ /* 0x000fe20007ffe0ff */
[----:B------:R-:W-:-:S04]  /*17660*/  DEPBAR.LE SB0, 0x0 ;  /* 0x000080000000791a */ /* 0x000fc80000000000 */
[----:B------:R-:W-:Y:S08]  /*17670*/  I2F R135, R132 ;  /* 0x0000008400877306 */ /* 0x000ff00000201400 */
[----:B------:R-:W1:Y:S08]  /*17680*/  MUFU.TANH R112, R112 ;  /* 0x0000007000707308 */ /* 0x000e700000002400 */
[----:B------:R-:W1:Y:S08]  /*17690*/  MUFU.TANH R122, R114 ;  /* 0x00000072007a7308 */ /* 0x000e700000002400 */
[----:B------:R-:W-:Y:S08]  /*176a0*/  I2F R143, R136 ;  /* 0x00000088008f7306 */ /* 0x000ff00000201400 */
[----:B------:R2:W1:Y:S08]  /*176b0*/  MUFU.TANH R114, R81 ;  /* 0x0000005100727308 */ /* 0x0004700000002400 */
[----:B------:R-:W-:Y:S08]  /*176c0*/  I2F R137, R134 ;  /* 0x0000008600897306 */ /* 0x000ff00000201400 */
[----:B------:R-:W1:Y:S08]  /*176d0*/  MUFU.TANH R113, R113 ;  /* 0x0000007100717308 */ /* 0x000e700000002400 */
[----:B------:R-:W1:Y:S08]  /*176e0*/  MUFU.TANH R115, R115 ;  /* 0x0000007300737308 */ /* 0x000e700000002400 */
[----:B------:R-:W-:Y:S08]  /*176f0*/  I2F R139, R138 ;  /* 0x0000008a008b7306 */ /* 0x000ff00000201400 */
[----:B------:R-:W1:Y:S08]  /*17700*/  MUFU.TANH R92, R82 ;  /* 0x00000052005c7308 */ /* 0x000e700000002400 */
[----:B------:R1:W1:Y:S01]  /*17710*/  MUFU.TANH R123, R80 ;  /* 0x00000050007b7308 */ /* 0x0002620000002400 */
[----:B--2---:R-:W-:-:S07]  /*17720*/  FFMA.FTZ R81, R0, R133, R121 ;  /* 0x0000008500517223 */ /* 0x004fce0000010079 */
[----:B------:R-:W-:Y:S01]  /*17730*/  I2F R145, R142 ;  /* 0x0000008e00917306 */ /* 0x000fe20000201400 */
[----:B------:R-:W-:Y:S07]  /*17740*/  HMMA.16816.F32 R24, R4, R12, R24 ;  /* 0x0000000c0418723c */ /* 0x000fee0000001818 */
[----:B------:R-:W2:Y:S08]  /*17750*/  MUFU.TANH R83, R83 ;  /* 0x0000005300537308 */ /* 0x000eb00000002400 */
[----:B------:R-:W2:Y:S01]  /*17760*/  MUFU.TANH R104, R104 ;  /* 0x0000006800687308 */ /* 0x000ea20000002400 */
[----:B------:R-:W-:-:S07]  /*17770*/  ISETP.GE.AND P1, PT, R130, R3, PT ;  /* 0x000000038200720c */ /* 0x000fce0003f26270 */
[----:B------:R-:W2:Y:S01]  /*17780*/  I2F R149, R146 ;  /* 0x0000009200957306 */ /* 0x000ea20000201400 */
[----:B-1----:R-:W-:-:S07]  /*17790*/  FFMA.FTZ R56, R0, R131, R124 ;  /* 0x0000008300387223 */ /* 0x002fce000001007c */
[----:B------:R-:W-:Y:S01]  /*177a0*/  I2F R147, R144 ;  /* 0x0000009000937306 */ /* 0x000fe20000201400 */
[----:B------:R-:W-:-:S07]  /*177b0*/  ISETP.GE.AND P5, PT, R128, R2, PT ;  /* 0x000000028000720c */ /* 0x000fce0003fa6270 */
[----:B------:R-:W-:Y:S01]  /*177c0*/  MUFU.TANH R93, R93 ;  /* 0x0000005d005d7308 */ /* 0x000fe20000002400 */
[----:B------:R-:W-:-:S07]  /*177d0*/  FSEL R58, R58, -INF , !P0 ;  /* 0xff8000003a3a7808 */ /* 0x000fce0004000000 */
[----:B------:R-:W1:Y:S01]  /*177e0*/  MUFU.TANH R116, R116 ;  /* 0x0000007400747308 */ /* 0x000e620000002400 */
[----:B---3--:R-:W-:Y:S01]  /*177f0*/  FFMA.FTZ R51, R0, R133, R120 ;  /* 0x0000008500337223 */ /* 0x008fe20000010078 */
[----:B------:R-:W-:-:S06]  /*17800*/  FSEL R68, R68, -INF , !P2 ;  /* 0xff80000044447808 */ /* 0x000fcc0005000000 */
[----:B------:R-:W3:Y:S01]  /*17810*/  MUFU.TANH R89, R89 ;  /* 0x0000005900597308 */ /* 0x000ee20000002400 */
[----:B------:R-:W-:Y:S01]  /*17820*/  ISETP.GE.AND P0, PT, R130, R2, PT ;  /* 0x000000028200720c */ /* 0x000fe20003f06270 */
[----:B----4-:R-:W-:-:S06]  /*17830*/  FFMA.FTZ R50, R0, R131, R125 ;  /* 0x0000008300327223 */ /* 0x010fcc000001007d */
[----:B------:R-:W4:Y:S01]  /*17840*/  I2F R151, R148 ;  /* 0x0000009400977306 */ /* 0x000f220000201400 */
[----:B------:R-:W-:Y:S01]  /*17850*/  FMUL.FTZ R52, R77, R44 ;  /* 0x0000002c4d347220 */ /* 0x000fe20000410000 */
[----:B------:R-:W-:-:S06]  /*17860*/  ISETP.GE.AND P2, PT, R128, R3, PT ;  /* 0x000000038000720c */ /* 0x000fcc0003f46270 */
[----:B------:R1:W-:Y:S01]  /*17870*/  MUFU.TANH R90, R69 ;  /* 0x00000045005a7308 */ /* 0x0003e20000002400 */
[-C--:B------:R-:W-:Y:S01]  /*17880*/  FFMA.FTZ R80, R0, R135.reuse, R112 ;  /* 0x0000008700507223 */ /* 0x080fe20000010070 */
[----:B------:R-:W-:Y:S01]  /*17890*/  ISETP.GE.AND P3, PT, R132, R2, PT ;  /* 0x000000028400720c */ /* 0x000fe20003f66270 */
[----:B------:R-:W-:-:S05]  /*178a0*/  FFMA.FTZ R82, R0, R135, R122 ;  /* 0x0000008700527223 */ /* 0x000fca000001007a */
[----:B------:R-:W-:Y:S01]  /*178b0*/  I2F R157, R154 ;  /* 0x0000009a009d7306 */ /* 0x000fe20000201400 */
[----:B------:R-:W-:Y:S01]  /*178c0*/  FSEL R81, R81, -INF , !P1 ;  /* 0xff80000051517808 */ /* 0x000fe20004800000 */
[----:B------:R-:W-:-:S06]  /*178d0*/  FFMA.FTZ R114, R0, R143, R114 ;  /* 0x0000008f00727223 */ /* 0x000fcc0000010072 */
[----:B------:R-:W2:Y:S01]  /*178e0*/  MUFU.TANH R65, R65 ;  /* 0x0000004100417308 */ /* 0x000ea20000002400 */
[----:B-1----:R-:W-:Y:S01]  /*178f0*/  FFMA.FTZ R69, R0, R129, R166 ;  /* 0x0000008100457223 */ /* 0x002fe200000100a6 */
[----:B------:R-:W-:-:S06]  /*17900*/  FSEL R56, R56, -INF , !P5 ;  /* 0xff80000038387808 */ /* 0x000fcc0006800000 */
[----:B------:R-:W1:Y:S01]  /*17910*/  I2F R153, R150 ;  /* 0x0000009600997306 */ /* 0x000e620000201400 */
[----:B------:R-:W-:Y:S01]  /*17920*/  FSEL R69, R69, -INF , !P6 ;  /* 0xff80000045457808 */ /* 0x000fe20007000000 */
[----:B------:R-:W-:Y:S01]  /*17930*/  FFMA.FTZ R73, R0, R137, R113 ;  /* 0x0000008900497223 */ /* 0x000fe20000010071 */
[----:B------:R-:W-:-:S05]  /*17940*/  ISETP.GE.AND P6, PT, R132, R3, PT ;  /* 0x000000038400720c */ /* 0x000fca0003fc6270 */
[----:B------:R1:W-:Y:S01]  /*17950*/  MUFU.TANH R107, R71 ;  /* 0x00000047006b7308 */ /* 0x0003e20000002400 */
[----:B------:R-:W-:Y:S01]  /*17960*/  ISETP.GE.AND P1, PT, R136, R2, PT ;  /* 0x000000028800720c */ /* 0x000fe20003f26270 */
[----:B------:R-:W-:-:S06]  /*17970*/  FFMA.FTZ R72, R0, R137, R115 ;  /* 0x0000008900487223 */ /* 0x000fcc0000010073 */
[----:B------:R-:W2:Y:S01]  /*17980*/  I2F R155, R152 ;  /* 0x00000098009b7306 */ /* 0x000ea20000201400 */
[----:B------:R-:W-:Y:S01]  /*17990*/  ISETP.GE.AND P5, PT, R134, R3, PT ;  /* 0x000000038600720c */ /* 0x000fe20003fa6270 */
[C---:B------:R-:W-:Y:S02]  /*179a0*/  FFMA.FTZ R92, R0.reuse, R139, R92 ;  /* 0x0000008b005c7223 */ /* 0x040fe4000001005c */
[----:B-1----:R-:W-:-:S04]  /*179b0*/  FFMA.FTZ R71, R0, R129, R111 ;  /* 0x0000008100477223 */ /* 0x002fc8000001006f */
[----:B------:R-:W-:Y:S01]  /*179c0*/  I2F R159, R156 ;  /* 0x0000009c009f7306 */ /* 0x000fe20000201400 */
[----:B------:R-:W-:Y:S01]  /*179d0*/  FSEL R51, R51, -INF , !P0 ;  /* 0xff80000033337808 */ /* 0x000fe20004000000 */
[----:B------:R-:W-:Y:S01]  /*179e0*/  FFMA.FTZ R123, R0, R139, R123 ;  /* 0x0000008b007b7223 */ /* 0x000fe2000001007b */
[----:B------:R-:W-:-:S05]  /*179f0*/  FSEL R71, R71, -INF , !P4 ;  /* 0xff80000047477808 */ /* 0x000fca0006000000 */
[----:B------:R-:W1:Y:S01]  /*17a00*/  MUFU.TANH R66, R66 ;  /* 0x0000004200427308 */ /* 0x000e620000002400 */
[----:B------:R-:W-:Y:S01]  /*17a10*/  ISETP.GE.AND P4, PT, R134, R2, PT ;  /* 0x000000028600720c */ /* 0x000fe20003f86270 */
[----:B------:R-:W-:Y:S01]  /*17a20*/  FMUL.FTZ R13, R30, R44 ;  /* 0x0000002c1e0d7220 */ /* 0x000fe20000410000 */
[----:B------:R-:W-:-:S05]  /*17a30*/  FSEL R50, R50, -INF , !P2 ;  /* 0xff80000032327808 */ /* 0x000fca0005000000 */
[----:B------:R-:W-:Y:S01]  /*17a40*/  I2F R167, R160 ;  /* 0x000000a000a77306 */ /* 0x000fe20000201400 */
[----:B------:R-:W-:Y:S01]  /*17a50*/  ISETP.GE.AND P0, PT, R138, R3, PT ;  /* 0x000000038a00720c */ /* 0x000fe20003f06270 */
[----:B--2---:R-:W-:Y:S01]  /*17a60*/  FFMA.FTZ R83, R0, R143, R83 ;  /* 0x0000008f00537223 */ /* 0x004fe20000010053 */
[----:B------:R-:W-:-:S05]  /*17a70*/  ISETP.GE.AND P2, PT, R138, R2, PT ;  /* 0x000000028a00720c */ /* 0x000fca0003f46270 */
[----:B------:R-:W2:Y:S01]  /*17a80*/  MUFU.TANH R103, R103 ;  /* 0x0000006700677308 */ /* 0x000ea20000002400 */
[----:B------:R-:W-:Y:S01]  /*17a90*/  FSEL R80, R80, -INF , !P3 ;  /* 0xff80000050507808 */ /* 0x000fe20005800000 */
[----:B------:R-:W-:Y:S01]  /*17aa0*/  FFMA.FTZ R104, R0, R145, R104 ;  /* 0x0000009100687223 */ /* 0x000fe20000010068 */
[----:B------:R-:W-:-:S05]  /*17ab0*/  FSEL R82, R82, -INF , !P6 ;  /* 0xff80000052527808 */ /* 0x000fca0007000000 */
[----:B------:R-:W1:Y:S01]  /*17ac0*/  I2F R165, R158 ;  /* 0x0000009e00a57306 */ /* 0x000e620000201400 */
[----:B------:R-:W-:Y:S01]  /*17ad0*/  ISETP.GE.AND P3, PT, R136, R3, PT ;  /* 0x000000038800720c */ /* 0x000fe20003f66270 */
[----:B------:R-:W-:Y:S01]  /*17ae0*/  FFMA.FTZ R94, R0, R149, R94 ;  /* 0x00000095005e7223 */ /* 0x000fe2000001005e */
[----:B------:R-:W-:Y:S01]  /*17af0*/  ISETP.GE.AND P6, PT, R142, R2, PT ;  /* 0x000000028e00720c */ /* 0x000fe20003fc6270 */
[----:B------:R-:W-:Y:S01]  /*17b00*/  FFMA.FTZ R116, R0, R145, R116 ;  /* 0x0000009100747223 */ /* 0x000fe20000010074 */
[----:B------:R-:W-:-:S03]  /*17b10*/  FSEL R197, R114, -INF , !P1 ;  /* 0xff80000072c57808 */ /* 0x000fc60004800000 */
[----:B------:R-:W1:Y:S01]  /*17b20*/  MUFU.TANH R102, R102 ;  /* 0x0000006600667308 */ /* 0x000e620000002400 */
[----:B------:R-:W-:Y:S01]  /*17b30*/  FSEL R73, R73, -INF , !P4 ;  /* 0xff80000049497808 */ /* 0x000fe20006000000 */
[----:B------:R-:W-:Y:S01]  /*17b40*/  FFMA.FTZ R93, R0, R147, R93 ;  /* 0x00000093005d7223 */ /* 0x000fe2000001005d */
[----:B------:R-:W-:Y:S01]  /*17b50*/  FSEL R72, R72, -INF , !P5 ;  /* 0xff80000048487808 */ /* 0x000fe20006800000 */
[----:B------:R-:W-:Y:S01]  /*17b60*/  FFMA.FTZ R105, R0, R149, R105 ;  /* 0x0000009500697223 */ /* 0x000fe20000010069 */
[----:B------:R-:W-:-:S03]  /*17b70*/  ISETP.GE.AND P1, PT, R146, R3, PT ;  /* 0x000000039200720c */ /* 0x000fc60003f26270 */
[----:B------:R-:W1:Y:S01]  /*17b80*/  I2F R169, R161 ;  /* 0x000000a100a97306 */ /* 0x000e620000201400 */
[----:B------:R-:W-:Y:S01]  /*17b90*/  ISETP.GE.AND P4, PT, R142, R3, PT ;  /* 0x000000038e00720c */ /* 0x000fe20003f86270 */
[----:B---3--:R-:W-:Y:S01]  /*17ba0*/  FFMA.FTZ R89, R0, R147, R89 ;  /* 0x0000009300597223 */ /* 0x008fe20000010059 */
[----:B------:R-:W-:Y:S01]  /*17bb0*/  ISETP.GE.AND P5, PT, R144, R2, PT ;  /* 0x000000029000720c */ /* 0x000fe20003fa6270 */
[----:B------:R-:W-:Y:S01]  /*17bc0*/  FMUL.FTZ R7, R84, R44 ;  /* 0x0000002c54077220 */ /* 0x000fe20000410000 */
[----:B------:R-:W-:-:S03]  /*17bd0*/  FSEL R199, R92, -INF , !P0 ;  /* 0xff8000005cc77808 */ /* 0x000fc60004000000 */
[----:B------:R-:W-:Y:S01]  /*17be0*/  I2F R179, R170 ;  /* 0x000000aa00b37306 */ /* 0x000fe20000201400 */
[----:B------:R-:W-:Y:S01]  /*17bf0*/  FSEL R192, R123, -INF , !P2 ;  /* 0xff8000007bc07808 */ /* 0x000fe20005000000 */
[----:B----4-:R-:W-:Y:S01]  /*17c00*/  FFMA.FTZ R88, R0, R151, R88 ;  /* 0x0000009700587223 */ /* 0x010fe20000010058 */
[----:B------:R-:W-:-:S05]  /*17c10*/  ISETP.GE.AND P0, PT, R146, R2, PT ;  /* 0x000000029200720c */ /* 0x000fca0003f06270 */
[----:B------:R-:W3:Y:S01]  /*17c20*/  MUFU.TANH R52, R52 ;  /* 0x0000003400347308 */ /* 0x000ee20000002400 */
[----:B------:R-:W-:Y:S01]  /*17c30*/  ISETP.GE.AND P2, PT, R144, R3, PT ;  /* 0x000000039000720c */ /* 0x000fe20003f46270 */
[C---:B------:R-:W-:Y:S01]  /*17c40*/  FFMA.FTZ R95, R0.reuse, R151, R95 ;  /* 0x00000097005f7223 */ /* 0x040fe2000001005f */
[----:B------:R-:W-:Y:S01]  /*17c50*/  FSEL R200, R83, -INF , !P3 ;  /* 0xff80000053c87808 */ /* 0x000fe20005800000 */
[----:B------:R-:W-:Y:S01]  /*17c60*/  FFMA.FTZ R65, R0, R157, R65 ;  /* 0x0000009d00417223 */ /* 0x000fe20000010041 */
[----:B------:R-:W-:Y:S01]  /*17c70*/  FSEL R198, R104, -INF , !P6 ;  /* 0xff80000068c67808 */ /* 0x000fe20007000000 */
[----:B------:R-:W-:Y:S01]  /*17c80*/  FFMA.FTZ R106, R0, R153, R106 ;  /* 0x00000099006a7223 */ /* 0x000fe2000001006a */
[C---:B------:R-:W-:Y:S01]  /*17c90*/  ISETP.GE.AND P3, PT, R148.reuse, R2, PT ;  /* 0x000000029400720c */ /* 0x040fe20003f66270 */
[----:B------:R-:W-:Y:S01]  /*17ca0*/  I2F R185, R178 ;  /* 0x000000b200b97306 */ /* 0x000fe20000201400 */
[----:B------:R-:W-:Y:S01]  /*17cb0*/  ISETP.GE.AND P6, PT, R148, R3, PT ;  /* 0x000000039400720c */ /* 0x000fe20003fc6270 */
[----:B------:R-:W-:Y:S01]  /*17cc0*/  FFMA.FTZ R91, R0, R153, R91 ;  /* 0x00000099005b7223 */ /* 0x000fe2000001005b */
[----:B------:R-:W-:Y:S01]  /*17cd0*/  FSEL R144, R94, -INF , !P1 ;  /* 0xff8000005e907808 */ /* 0x000fe20004800000 */
[----:B------:R-:W-:Y:S01]  /*17ce0*/  FFMA.FTZ R107, R0, R155, R107 ;  /* 0x0000009b006b7223 */ /* 0x000fe2000001006b */
[----:B------:R-:W-:-:S03]  /*17cf0*/  FSEL R201, R116, -INF , !P4 ;  /* 0xff80000074c97808 */ /* 0x000fc60006000000 */
[----:B------:R-:W4:Y:S01]  /*17d00*/  MUFU.TANH R13, R13 ;  /* 0x0000000d000d7308 */ /* 0x000f220000002400 */
[----:B------:R-:W-:Y:S02]  /*17d10*/  FSEL R194, R93, -INF , !P5 ;  /* 0xff8000005dc27808 */ /* 0x000fe40006800000 */
[-C--:B------:R-:W-:Y:S01]  /*17d20*/  ISETP.GE.AND P1, PT, R154, R2.reuse, PT ;  /* 0x000000029a00720c */ /* 0x080fe20003f26270 */
[----:B------:R-:W-:Y:S01]  /*17d30*/  FFMA.FTZ R90, R0, R155, R90 ;  /* 0x0000009b005a7223 */ /* 0x000fe2000001005a */
[C---:B------:R-:W-:Y:S02]  /*17d40*/  ISETP.GE.AND P4, PT, R150.reuse, R2, PT ;  /* 0x000000029600720c */ /* 0x040fe40003f86270 */
[-C--:B------:R-:W-:Y:S01]  /*17d50*/  ISETP.GE.AND P5, PT, R150, R3.reuse, PT ;  /* 0x000000039600720c */ /* 0x080fe20003fa6270 */
[----:B------:R2:W2:Y:S01]  /*17d60*/  I2F R173, R162 ;  /* 0x000000a200ad7306 */ /* 0x0004a20000201400 */
[----:B------:R-:W-:Y:S01]  /*17d70*/  FSEL R147, R105, -INF , !P0 ;  /* 0xff80000069937808 */ /* 0x000fe20004000000 */
[-C--:B------:R-:W-:Y:S01]  /*17d80*/  FMUL.FTZ R19, R96, R44.reuse ;  /* 0x0000002c60137220 */ /* 0x080fe20000410000 */
[----:B------:R-:W-:Y:S01]  /*17d90*/  FSEL R196, R89, -INF , !P2 ;  /* 0xff80000059c47808 */ /* 0x000fe20005000000 */
[-C--:B------:R-:W-:Y:S01]  /*17da0*/  FMUL.FTZ R37, R97, R44.reuse ;  /* 0x0000002c61257220 */ /* 0x080fe20000410000 */
[----:B------:R-:W-:Y:S01]  /*17db0*/  ISETP.GE.AND P0, PT, R152, R3, PT ;  /* 0x000000039800720c */ /* 0x000fe20003f06270 */
[----:B------:R-:W-:Y:S01]  /*17dc0*/  FMUL.FTZ R40, R98, R44 ;  /* 0x0000002c62287220 */ /* 0x000fe20000410000 */
[----:B------:R-:W-:Y:S01]  /*17dd0*/  ISETP.GE.AND P2, PT, R152, R2, PT ;  /* 0x000000029800720c */ /* 0x000fe20003f46270 */
[----:B------:R-:W-:Y:S01]  /*17de0*/  I2F R193, R186 ;  /* 0x000000ba00c17306 */ /* 0x000fe20000201400 */
[----:B------:R-:W-:Y:S01]  /*17df0*/  FSEL R148, R88, -INF , !P3 ;  /* 0xff80000058947808 */ /* 0x000fe20005800000 */
[----:B------:R-:W-:Y:S01]  /*17e00*/  FMUL.FTZ R32, R99, R44 ;  /* 0x0000002c63207220 */ /* 0x000fe20000410000 */
[----:B------:R-:W-:Y:S01]  /*17e10*/  FSEL R145, R95, -INF , !P6 ;  /* 0xff8000005f917808 */ /* 0x000fe20007000000 */
[----:B-1----:R-:W-:Y:S01]  /*17e20*/  FFMA.FTZ R66, R0, R157, R66 ;  /* 0x0000009d00427223 */ /* 0x002fe20000010042 */
[----:B------:R-:W-:Y:S01]  /*17e30*/  ISETP.GE.AND P3, PT, R154, R3, PT ;  /* 0x000000039a00720c */ /* 0x000fe20003f66270 */
[----:B------:R-:W-:Y:S01]  /*17e40*/  FFMA.FTZ R64, R0, R159, R64 ;  /* 0x0000009f00407223 */ /* 0x000fe20000010040 */
[----:B------:R-:W-:Y:S01]  /*17e50*/  ISETP.GE.AND P6, PT, R156, R2, PT ;  /* 0x000000029c00720c */ /* 0x000fe20003fc6270 */
[----:B------:R-:W-:Y:S01]  /*17e60*/  FMUL.FTZ R28, R28, R44 ;  /* 0x0000002c1c1c7220 */ /* 0x000fe20000410000 */
[----:B------:R-:W1:Y:S01]  /*17e70*/  MUFU.TANH R7, R7 ;  /* 0x0000000700077308 */ /* 0x000e620000002400 */
[----:B------:R-:W-:Y:S01]  /*17e80*/  FSEL R163, R65, -INF , !P1 ;  /* 0xff80000041a37808 */ /* 0x000fe20004800000 */
[----:B--2---:R-:W-:Y:S01]  /*17e90*/  FFMA.FTZ R103, R0, R167, R103 ;  /* 0x000000a700677223 */ /* 0x004fe20000010067 */
[----:B------:R-:W-:Y:S01]  /*17ea0*/  IADD3 R176, R46, 0x61, RZ ;  /* 0x000000612eb07810 */ /* 0x000fe20007ffe0ff */
[----:B------:R-:W-:Y:S01]  /*17eb0*/  FFMA.FTZ R67, R0, R159, R67 ;  /* 0x0000009f00437223 */ /* 0x000fe20000010043 */
[----:B------:R-:W-:Y:S01]  /*17ec0*/  FSEL R149, R106, -INF , !P4 ;  /* 0xff8000006a957808 */ /* 0x000fe20006000000 */
[----:B------:R-:W-:Y:S01]  /*17ed0*/  FFMA.FTZ R100, R0, R165, R100 ;  /* 0x000000a500647223 */ /* 0x000fe20000010064 */
[----:B------:R-:W-:Y:S01]  /*17ee0*/  FSEL R146, R91, -INF , !P5 ;  /* 0xff8000005b927808 */ /* 0x000fe20006800000 */
[----:B------:R2:W-:Y:S01]  /*17ef0*/  I2F R177, R168 ;  /* 0x000000a800b17306 */ /* 0x0005e20000201400 */
[----:B------:R-:W-:Y:S01]  /*17f00*/  ISETP.GE.AND P1, PT, R160, R3, PT ;  /* 0x00000003a000720c */ /* 0x000fe20003f26270 */
[----:B------:R-:W-:Y:S01]  /*17f10*/  FFMA.FTZ R102, R0, R165, R102 ;  /* 0x000000a500667223 */ /* 0x000fe20000010066 */
[----:B------:R-:W-:Y:S01]  /*17f20*/  ISETP.GE.AND P4, PT, R156, R3, PT ;  /* 0x000000039c00720c */ /* 0x000fe20003f86270 */
[----:B------:R-:W-:Y:S01]  /*17f30*/  FFMA.FTZ R101, R0, R167, R101 ;  /* 0x000000a700657223 */ /* 0x000fe20000010065 */
[----:B------:R-:W-:-:S03]  /*17f40*/  ISETP.GE.AND P5, PT, R158, R2, PT ;  /* 0x000000029e00720c */ /* 0x000fc60003fa6270 */
[----:B------:R-:W1:Y:S01]  /*17f50*/  MUFU.TANH R16, R16 ;  /* 0x0000001000107308 */ /* 0x000e620000002400 */
[----:B------:R-:W-:Y:S01]  /*17f60*/  FSEL R153, R107, -INF , !P0 ;  /* 0xff8000006b997808 */ /* 0x000fe20004000000 */
[-C--:B------:R-:W-:Y:S01]  /*17f70*/  FMUL.FTZ R12, R29, R44.reuse ;  /* 0x0000002c1d0c7220 */ /* 0x080fe20000410000 */
[----:B------:R-:W-:Y:S01]  /*17f80*/  FSEL R152, R90, -INF , !P2 ;  /* 0xff8000005a987808 */ /* 0x000fe20005000000 */
[----:B------:R-:W-:Y:S01]  /*17f90*/  FMUL.FTZ R20, R31, R44 ;  /* 0x0000002c1f147220 */ /* 0x000fe20000410000 */
[----:B------:R-:W-:-:S03]  /*17fa0*/  ISETP.GE.AND P0, PT, R160, R2, PT ;  /* 0x00000002a000720c */ /* 0x000fc60003f06270 */
[----:B------:R-:W1:Y:S01]  /*17fb0*/  MUFU.TANH R17, R17 ;  /* 0x0000001100117308 */ /* 0x000e620000002400 */
[----:B------:R-:W-:Y:S01]  /*17fc0*/  ISETP.GE.AND P2, PT, R158, R3, PT ;  /* 0x000000039e00720c */ /* 0x000fe20003f46270 */
[-C--:B------:R-:W-:Y:S01]  /*17fd0*/  FFMA.FTZ R109, R0, R169.reuse, R109 ;  /* 0x000000a9006d7223 */ /* 0x080fe2000001006d */
[----:B------:R-:W-:Y:S01]  /*17fe0*/  FSEL R160, R66, -INF , !P3 ;  /* 0xff80000042a07808 */ /* 0x000fe20005800000 */
[----:B------:R-:W-:-:S04]  /*17ff0*/  FFMA.FTZ R74, R0, R169, R74 ;  /* 0x000000a9004a7223 */ /* 0x000fc8000001004a */
[----:B------:R-:W1:Y:S01]  /*18000*/  MUFU.TANH R36, R78 ;  /* 0x0000004e00247308 */ /* 0x000e620000002400 */
[----:B------:R-:W-:Y:S01]  /*18010*/  FSEL R164, R64, -INF , !P6 ;  /* 0xff80000040a47808 */ /* 0x000fe20007000000 */
[----:B------:R-:W-:Y:S01]  /*18020*/  FMUL.FTZ R21, R24, R44 ;  /* 0x0000002c18157220 */ /* 0x000fe20000410000 */
[----:B------:R-:W-:Y:S01]  /*18030*/  ISETP.GE.AND P3, PT, R161, R2, PT ;  /* 0x00000002a100720c */ /* 0x000fe20003f66270 */
[-C--:B------:R-:W-:Y:S01]  /*18040*/  FMUL.FTZ R4, R25, R44.reuse ;  /* 0x0000002c19047220 */ /* 0x080fe20000410000 */
[----:B------:R-:W-:Y:S01]  /*18050*/  ISETP.GE.AND P6, PT, R161, R3, PT ;  /* 0x00000003a100720c */ /* 0x000fe20003fc6270 */
[-C--:B------:R-:W-:Y:S01]  /*18060*/  FMUL.FTZ R6, R26, R44.reuse ;  /* 0x0000002c1a067220 */ /* 0x080fe20000410000 */
[----:B------:R-:W-:Y:S01]  /*18070*/  FSEL R169, R103, -INF , !P1 ;  /* 0xff80000067a97808 */ /* 0x000fe20004800000 */
[----:B------:R-:W-:Y:S01]  /*18080*/  FMUL.FTZ R5, R27, R44 ;  /* 0x0000002c1b057220 */ /* 0x000fe20000410000 */
[----:B------:R-:W-:Y:S01]  /*18090*/  I2F R181, R174 ;  /* 0x000000ae00b57306 */ /* 0x000fe20000201400 */
[----:B---3--:R-:W-:Y:S01]  /*180a0*/  FFMA.FTZ R52, R0, R179, R52 ;  /* 0x000000b300347223 */ /* 0x008fe20000010034 */
[----:B------:R-:W-:-:S02]  /*180b0*/  IADD3 R180, R46, 0x69, RZ ;  /* 0x000000692eb47810 */ /* 0x000fc40007ffe0ff */
[C---:B------:R-:W-:Y:S02]  /*180c0*/  IADD3 R182, R46.reuse, 0x70, RZ ;  /* 0x000000702eb67810 */ /* 0x040fe40007ffe0ff */
[----:B------:R-:W-:Y:S02]  /*180d0*/  IADD3 R184, R46, 0x71, RZ ;  /* 0x000000712eb87810 */ /* 0x000fe40007ffe0ff */
[----:B------:R-:W-:Y:S01]  /*180e0*/  I2F R183, R176 ;  /* 0x000000b000b77306 */ /* 0x000fe20000201400 */
[----:B------:R-:W-:Y:S02]  /*180f0*/  FSEL R161, R67, -INF , !P4 ;  /* 0xff80000043a17808 */ /* 0x000fe40006000000 */
[----:B------:R-:W-:Y:S02]  /*18100*/  FSEL R166, R100, -INF , !P5 ;  /* 0xff80000064a67808 */ /* 0x000fe40006800000 */
[----:B------:R-:W-:-:S03]  /*18110*/  ISETP.GE.AND P1, PT, R170, R2, PT ;  /* 0x00000002aa00720c */ /* 0x000fc60003f26270 */
[----:B------:R-:W3:Y:S01]  /*18120*/  MUFU.TANH R18, R79 ;  /* 0x0000004f00127308 */ /* 0x000ee20000002400 */
[C---:B------:R-:W-:Y:S02]  /*18130*/  ISETP.GE.AND P4, PT, R162.reuse, R2, PT ;  /* 0x00000002a200720c */ /* 0x040fe40003f86270 */
[----:B------:R-:W-:Y:S01]  /*18140*/  ISETP.GE.AND P5, PT, R162, R3, PT ;  /* 0x00000003a200720c */ /* 0x000fe20003fa6270 */
[----:B------:R-:W-:Y:S01]  /*18150*/  FMUL.FTZ R63, R87, R44 ;  /* 0x0000002c573f7220 */ /* 0x000fe20000410000 */
[----:B------:R-:W-:-:S03]  /*18160*/  FSEL R162, R102, -INF , !P2 ;  /* 0xff80000066a27808 */ /* 0x000fc60005000000 */
[----:B------:R-:W1:Y:S01]  /*18170*/  MUFU.TANH R19, R19 ;  /* 0x0000001300137308 */ /* 0x000e620000002400 */
[----:B------:R-:W-:Y:S01]  /*18180*/  FSEL R167, R101, -INF , !P0 ;  /* 0xff80000065a77808 */ /* 0x000fe20004000000 */
[----:B----4-:R-:W-:Y:S01]  /*18190*/  FFMA.FTZ R157, R0, R185, R13 ;  /* 0x000000b9009d7223 */ /* 0x010fe2000001000d */
[----:B------:R-:W-:-:S05]  /*181a0*/  ISETP.GE.AND P2, PT, R168, R2, PT ;  /* 0x00000002a800720c */ /* 0x000fca0003f46270 */
[----:B------:R-:W-:Y:S01]  /*181b0*/  MUFU.TANH R37, R37 ;  /* 0x0000002500257308 */ /* 0x000fe20000002400 */
[----:B------:R-:W-:Y:S01]  /*181c0*/  ISETP.GE.AND P0, PT, R168, R3, PT ;  /* 0x00000003a800720c */ /* 0x000fe20003f06270 */
[----:B------:R-:W-:Y:S01]  /*181d0*/  FMUL.FTZ R85, R85, R44 ;  /* 0x0000002c55557220 */ /* 0x000fe20000410000 */
[----:B--2---:R-:W-:-:S05]  /*181e0*/  FSEL R168, R52, -INF , !P1 ;  /* 0xff80000034a87808 */ /* 0x004fca0004800000 */
[----:B------:R-:W2:Y:S01]  /*181f0*/  MUFU.TANH R40, R40 ;  /* 0x0000002800287308 */ /* 0x000ea20000002400 */
[----:B------:R-:W-:Y:S01]  /*18200*/  IADD3 R188, R46, 0x79, RZ ;  /* 0x000000792ebc7810 */ /* 0x000fe20007ffe0ff */
[----:B------:R-:W-:-:S06]  /*18210*/  FMUL.FTZ R86, R86, R44 ;  /* 0x0000002c56567220 */ /* 0x000fcc0000410000 */
[----:B------:R-:W4:Y:S01]  /*18220*/  MUFU.TANH R32, R32 ;  /* 0x0000002000207308 */ /* 0x000f220000002400 */
[----:B------:R-:W-:-:S07]  /*18230*/  ISETP.GE.AND P1, PT, R178, R3, PT ;  /* 0x00000003b200720c */ /* 0x000fce0003f26270 */
[----:B------:R-:W2:Y:S01]  /*18240*/  MUFU.TANH R28, R28 ;  /* 0x0000001c001c7308 */ /* 0x000ea20000002400 */
[C---:B------:R-:W-:Y:S01]  /*18250*/  FFMA.FTZ R110, R0.reuse, R173, R110 ;  /* 0x000000ad006e7223 */ /* 0x040fe2000001006e */
[----:B------:R-:W-:Y:S01]  /*18260*/  FSEL R157, R157, -INF , !P1 ;  /* 0xff8000009d9d7808 */ /* 0x000fe20004800000 */
[----:B-1----:R-:W-:-:S05]  /*18270*/  FFMA.FTZ R134, R0, R193, R7 ;  /* 0x000000c100867223 */ /* 0x002fca0000010007 */
[----:B------:R-:W-:Y:S01]  /*18280*/  I2F R187, R180 ;  /* 0x000000b400bb7306 */ /* 0x000fe20000201400 */
[----:B------:R-:W-:Y:S01]  /*18290*/  FFMA.FTZ R16, R0, R173, R16 ;  /* 0x000000ad00107223 */ /* 0x000fe20000010010 */
[----:B------:R-:W-:-:S06]  /*182a0*/  ISETP.GE.AND P1, PT, R186, R2, PT ;  /* 0x00000002ba00720c */ /* 0x000fcc0003f26270 */
[----:B------:R-:W-:Y:S01]  /*182b0*/  I2F R189, R182 ;  /* 0x000000b600bd7306 */ /* 0x000fe20000201400 */
[----:B------:R-:W-:-:S07]  /*182c0*/  FFMA.FTZ R17, R0, R177, R17 ;  /* 0x000000b100117223 */ /* 0x000fce0000010011 */
[----:B------:R-:W-:Y:S01]  /*182d0*/  I2F R191, R184 ;  /* 0x000000b800bf7306 */ /* 0x000fe20000201400 */
[----:B------:R-:W-:-:S07]  /*182e0*/  FFMA.FTZ R36, R0, R177, R36 ;  /* 0x000000b100247223 */ /* 0x000fce0000010024 */
[----:B------:R-:W1:Y:S08]  /*182f0*/  MUFU.TANH R12, R12 ;  /* 0x0000000c000c7308 */ /* 0x000e700000002400 */
[----:B------:R-:W1:Y:S08]  /*18300*/  MUFU.TANH R20, R20 ;  /* 0x0000001400147308 */ /* 0x000e700000002400 */
[----:B------:R-:W1:Y:S08]  /*18310*/  MUFU.TANH R21, R21 ;  /* 0x0000001500157308 */ /* 0x000e700000002400 */
[----:B------:R-:W-:Y:S08]  /*18320*/  MUFU.TANH R4, R4 ;  /* 0x0000000400047308 */ /* 0x000ff00000002400 */
[----:B------:R-:W1:Y:S08]  /*18330*/  MUFU.TANH R6, R6 ;  /* 0x0000000600067308 */ /* 0x000e700000002400 */
[----:B------:R-:W1:Y:S01]  /*18340*/  MUFU.TANH R5, R5 ;  /* 0x0000000500057308 */ /* 0x000e620000002400 */
[----:B------:R-:W-:-:S02]  /*18350*/  FSEL R172, R109, -INF , !P3 ;  /* 0xff8000006dac7808 */ /* 0x000fc40005800000 */
[----:B------:R-:W-:-:S05]  /*18360*/  FSEL R175, R74, -INF , !P6 ;  /* 0xff8000004aaf7808 */ /* 0x000fca0007000000 */
[----:B------:R-:W-:Y:S01]  /*18370*/  I2F R57, R46 ;  /* 0x0000002e00397306 */ /* 0x000fe20000201400 */
[----:B------:R-:W-:Y:S01]  /*18380*/  FSEL R171, R110, -INF , !P4 ;  /* 0xff8000006eab7808 */ /* 0x000fe20006000000 */
[----:B---3--:R-:W-:Y:S01]  /*18390*/  FFMA.FTZ R18, R0, R179, R18 ;  /* 0x000000b300127223 */ /* 0x008fe20000010012 */
[----:B------:R-:W-:-:S05]  /*183a0*/  ISETP.GE.AND P3, PT, R170, R3, PT ;  /* 0x00000003aa00720c */ /* 0x000fca0003f66270 */
[----:B------:R-:W-:Y:S01]  /*183b0*/  I2F R195, R188 ;  /* 0x000000bc00c37306 */ /* 0x000fe20000201400 */
[----:B------:R-:W-:Y:S01]  /*183c0*/  ISETP.GE.AND P6, PT, R174, R2, PT ;  /* 0x00000002ae00720c */ /* 0x000fe20003fc6270 */
[----:B------:R-:W-:Y:S01]  /*183d0*/  FFMA.FTZ R19, R0, R181, R19 ;  /* 0x000000b500137223 */ /* 0x000fe20000010013 */
[----:B------:R-:W-:-:S05]  /*183e0*/  ISETP.GE.AND P4, PT, R174, R3, PT ;  /* 0x00000003ae00720c */ /* 0x000fca0003f86270 */
[----:B------:R-:W-:Y:S01]  /*183f0*/  MUFU.TANH R190, R190 ;  /* 0x000000be00be7308 */ /* 0x000fe20000002400 */
[----:B------:R-:W-:Y:S01]  /*18400*/  FSEL R134, R134, -INF , !P1 ;  /* 0xff80000086867808 */ /* 0x000fe20004800000 */
[----:B--2---:R-:W-:-:S06]  /*18410*/  FFMA.FTZ R40, R0, R181, R40 ;  /* 0x000000b500287223 */ /* 0x004fcc0000010028 */
[----:B------:R-:W-:Y:S01]  /*18420*/  MUFU.TANH R108, R108 ;  /* 0x0000006c006c7308 */ /* 0x000fe20000002400 */
[----:B------:R-:W-:Y:S01]  /*18430*/  FSEL R174, R16, -INF , !P5 ;  /* 0xff80000010ae7808 */ /* 0x000fe20006800000 */
[----:B------:R-:W-:-:S06]  /*18440*/  FFMA.FTZ R37, R0, R183, R37 ;  /* 0x000000b700257223 */ /* 0x000fcc0000010025 */
[----:B------:R-:W-:Y:S01]  /*18450*/  MUFU.TANH R13, R85 ;  /* 0x00000055000d7308 */ /* 0x000fe20000002400 */
[----:B------:R-:W-:Y:S01]  /*18460*/  FSEL R170, R17, -INF , !P2 ;  /* 0xff80000011aa7808 */ /* 0x000fe20005000000 */
[----:B----4-:R-:W-:-:S06]  /*18470*/  FFMA.FTZ R32, R0, R183, R32 ;  /* 0x000000b700207223 */ /* 0x010fcc0000010020 */
[----:B------:R-:W2:Y:S01]  /*18480*/  MUFU.TANH R137, R86 ;  /* 0x0000005600897308 */ /* 0x000ea20000002400 */
[----:B------:R-:W-:Y:S01]  /*18490*/  FSEL R173, R36, -INF , !P0 ;  /* 0xff80000024ad7808 */ /* 0x000fe20004000000 */
[----:B------:R-:W-:-:S06]  /*184a0*/  FFMA.FTZ R28, R0, R185, R28 ;  /* 0x000000b9001c7223 */ /* 0x000fcc000001001c */
[----:B------:R-:W3:Y:S01]  /*184b0*/  MUFU.TANH R63, R63 ;  /* 0x0000003f003f7308 */ /* 0x000ee20000002400 */
[----:B------:R-:W-:Y:S02]  /*184c0*/  ISETP.GT.AND P1, PT, R246, R233, PT ;  /* 0x000000e9f600720c */ /* 0x000fe40003f24270 */
[CC--:B------:R-:W-:Y:S02]  /*184d0*/  ISETP.GE.AND P5, PT, R176.reuse, R2.reuse, PT ;  /* 0x00000002b000720c */ /* 0x0c0fe40003fa6270 */
[----:B------:R-:W-:Y:S02]  /*184e0*/  ISETP.GE.AND P2, PT, R176, R3, PT ;  /* 0x00000003b000720c */ /* 0x000fe40003f46270 */
[----:B------:R-:W-:Y:S01]  /*184f0*/  ISETP.GE.AND P0, PT, R178, R2, PT ;  /* 0x00000002b200720c */ /* 0x000fe20003f06270 */
[-C--:B-1----:R-:W-:Y:S01]  /*18500*/  FFMA.FTZ R12, R0, R187.reuse, R12 ;  /* 0x000000bb000c7223 */ /* 0x082fe2000001000c */
[----:B------:R-:W-:Y:S01]  /*18510*/  FSEL R165, R18, -INF , !P3 ;  /* 0xff80000012a57808 */ /* 0x000fe20005800000 */
[C---:B------:R-:W-:Y:S01]  /*18520*/  FFMA.FTZ R20, R0.reuse, R187, R20 ;  /* 0x000000bb00147223 */ /* 0x040fe20000010014 */
[----:B------:R-:W-:Y:S01]  /*18530*/  FSEL R156, R19, -INF , !P6 ;  /* 0xff800000139c7808 */ /* 0x000fe20007000000 */
[-C--:B------:R-:W-:Y:S01]  /*18540*/  FFMA.FTZ R21, R0, R189.reuse, R21 ;  /* 0x000000bd00157223 */ /* 0x080fe20000010015 */
[----:B------:R-:W-:Y:S01]  /*18550*/  FSEL R159, R40, -INF , !P4 ;  /* 0xff800000289f7808 */ /* 0x000fe20006000000 */
[C---:B------:R-:W-:Y:S01]  /*18560*/  FFMA.FTZ R6, R0.reuse, R189, R6 ;  /* 0x000000bd00067223 */ /* 0x040fe20000010006 */
[----:B------:R-:W-:Y:S01]  /*18570*/  FSEL R155, R37, -INF , !P5 ;  /* 0xff800000259b7808 */ /* 0x000fe20006800000 */
[-C--:B------:R-:W-:Y:S01]  /*18580*/  FFMA.FTZ R4, R0, R191.reuse, R4 ;  /* 0x000000bf00047223 */ /* 0x080fe20000010004 */
[----:B------:R-:W-:Y:S01]  /*18590*/  FSEL R158, R32, -INF , !P2 ;  /* 0xff800000209e7808 */ /* 0x000fe20005000000 */
[----:B------:R-:W-:Y:S01]  /*185a0*/  FFMA.FTZ R142, R0, R191, R5 ;  /* 0x000000bf008e7223 */ /* 0x000fe20000010005 */
[----:B------:R-:W-:-:S02]  /*185b0*/  FSEL R154, R28, -INF , !P0 ;  /* 0xff8000001c9a7808 */ /* 0x000fc40004000000 */
[CC--:B------:R-:W-:Y:S02]  /*185c0*/  ISETP.GE.AND P3, PT, R180.reuse, R2.reuse, PT ;  /* 0x00000002b400720c */ /* 0x0c0fe40003f66270 */
[-C--:B------:R-:W-:Y:S02]  /*185d0*/  ISETP.GE.AND P6, PT, R180, R3.reuse, PT ;  /* 0x00000003b400720c */ /* 0x080fe40003fc6270 */
[CC--:B------:R-:W-:Y:S02]  /*185e0*/  ISETP.GE.AND P4, PT, R182.reuse, R2.reuse, PT ;  /* 0x00000002b600720c */ /* 0x0c0fe40003f86270 */
[-C--:B------:R-:W-:Y:S02]  /*185f0*/  ISETP.GE.AND P5, PT, R182, R3.reuse, PT ;  /* 0x00000003b600720c */ /* 0x080fe40003fa6270 */
[C---:B------:R-:W-:Y:S02]  /*18600*/  ISETP.GE.AND P2, PT, R184.reuse, R2, PT ;  /* 0x00000002b800720c */ /* 0x040fe40003f46270 */
[----:B------:R-:W-:Y:S01]  /*18610*/  ISETP.GE.AND P0, PT, R184, R3, PT ;  /* 0x00000003b800720c */ /* 0x000fe20003f06270 */
[----:B--2---:R-:W-:Y:S01]  /*18620*/  FFMA.FTZ R137, R0, R193, R137 ;  /* 0x000000c100897223 */ /* 0x004fe20000010089 */
[----:B------:R-:W-:Y:S01]  /*18630*/  FSEL R151, R12, -INF , !P3 ;  /* 0xff8000000c977808 */ /* 0x000fe20005800000 */
[-C--:B------:R-:W-:Y:S01]  /*18640*/  FFMA.FTZ R5, R0, R57.reuse, R190 ;  /* 0x0000003900057223 */ /* 0x080fe200000100be */
[----:B------:R-:W-:Y:S01]  /*18650*/  FSEL R150, R20, -INF , !P6 ;  /* 0xff80000014967808 */ /* 0x000fe20007000000 */
[C---:B------:R-:W-:Y:S01]  /*18660*/  FFMA.FTZ R7, R0.reuse, R57, R108 ;  /* 0x0000003900077223 */ /* 0x040fe2000001006c */
[----:B------:R-:W-:Y:S01]  /*18670*/  FSEL R135, R21, -INF , !P4 ;  /* 0xff80000015877808 */ /* 0x000fe20006000000 */
[-C--:B------:R-:W-:Y:S01]  /*18680*/  FFMA.FTZ R13, R0, R195.reuse, R13 ;  /* 0x000000c3000d7223 */ /* 0x080fe2000001000d */
[----:B------:R-:W-:Y:S01]  /*18690*/  FSEL R143, R6, -INF , !P5 ;  /* 0xff800000068f7808 */ /* 0x000fe20006800000 */
[----:B---3--:R-:W-:Y:S01]  /*186a0*/  FFMA.FTZ R63, R0, R195, R63 ;  /* 0x000000c3003f7223 */ /* 0x008fe2000001003f */
        /* <DEDUP_REMOVED lines=68> */
[----:B------:R-:W-:-:S05]  /*18af0*/  ISETP.NE.AND P3, PT, R16, RZ, PT ;  /* 0x000000ff1000720c */ /* 0x000fca0003f65270 */
[----:B------:R-:W-:Y:S02]  /*18b00*/  @P6 IADD3 R15, R15, 0x1, RZ ;  /* 0x000000010f0f6810 */ /* 0x000fe40007ffe0ff */
[----:B------:R-:W-:-:S03]  /*18b10*/  @P5 IADD3 R12, R12, 0x1, RZ ;  /* 0x000000010c0c5810 */ /* 0x000fc60007ffe0ff */
[----:B------:R-:W-:Y:S02]  /*18b20*/  @!P4 IMAD.MOV R15, RZ, RZ, -R15 ;  /* 0x000000ffff0fc224 */ /* 0x000fe400078e0a0f */
[----:B------:R-:W-:-:S03]  /*18b30*/  @!P2 IMAD.MOV R12, RZ, RZ, -R12 ;  /* 0x000000ffff0ca224 */ /* 0x000fc600078e0a0c */
[C---:B------:R-:W-:Y:S02]  /*18b40*/  SEL R13, R9.reuse, R15, !P3 ;  /* 0x0000000f090d7207 */ /* 0x040fe40005800000 */
[----:B------:R-:W-:Y:S01]  /*18b50*/  SEL R6, R9, R12, !P3 ;  /* 0x0000000c09067207 */ /* 0x000fe20005800000 */
[----:B------:R-:W3:Y:S02]  /*18b60*/  LD.E.64 R14, [R10.64+0x38] ;  /* 0x000038060a0e7980 */ /* 0x000ee4000c101b00 */
        /* <DEDUP_REMOVED lines=19> */
.L_x_4584:
[----:B------:R-:W2:Y:S02]  /*18ca0*/  LD.E R6, [R10.64+0x38] ;  /* 0x000038060a067980 */ /* 0x000ea4000c101900 */
[----:B--2---:R-:W-:-:S04]  /*18cb0*/  LEA R6, -R6, RZ, 0x7 ;  /* 0x000000ff06067211 */ /* 0x004fc800078e39ff */
[----:B------:R-:W-:Y:S02]  /*18cc0*/  SHF.R.S32.HI R4, RZ, 0x1f, R6 ;  /* 0x0000001fff047819 */ /* 0x000fe40000011406 */
.L_x_4585:
[----:B------:R-:W-:Y:S05]  /*18cd0*/  BSYNC B0 ;  /* 0x0000000000007941 */ /* 0x000fea0003800000 */
.L_x_4583:
        /* <DEDUP_REMOVED lines=129> */
.L_x_4582:
[----:B------:R-:W-:Y:S05]  /*194f0*/  BSYNC B1 ;  /* 0x0000000000017941 */ /* 0x000fea0003800000 */
.L_x_4581:
[----:B------:R-:W2:Y:S01]  /*19500*/  LD.E R65, [R10.64+0xdc] ;  /* 0x0000dc060a417980 */ /* 0x000ea2000c101900 */
[----:B-1----:R-:W-:-:S02]  /*19510*/  FMNMX.FTZ R9, R7, R58, !PT ;  /* 0x0000003a07097209 */ /* 0x002fc40007810000 */
        /* <DEDUP_REMOVED lines=8> */
[----:B------:R-:W-:Y:S01]  /*195a0*/  LEA R219, R47, R222, 0x1 ;  /* 0x000000de2fdb7211 */ /* 0x000fe200078e08ff */
        /* <DEDUP_REMOVED lines=73> */
[----:B---3--:R-:W-:-:S03]  /*19a40*/  FMNMX.FTZ R4, R13, R4, !PT ;  /* 0x000000040d047209 */ /* 0x008fc60007810000 */
[----:B------:R-:W-:Y:S04]  /*19a50*/  LDSM.16.MT88.4 R12, [R222+0x10800] ;  /* 0x01080000de0c783b */ /* 0x000fe80000004200 */
        /* <DEDUP_REMOVED lines=16> */
[----:B------:R-:W1:Y:S01]  /*19b60*/  LDSM.16.MT88.4 R4, [R218+0x10000] ;  /* 0x01000000da04783b */ /* 0x000e620000004200 */
[----:B------:R-:W-:-:S02]  /*19b70*/  FFMA.FTZ R59, R59, R65, -R136 ;  /* 0x000000413b3b7223 */ /* 0x000fc40000010888 */
[-C--:B------:R-:W-:Y:S01]  /*19b80*/  FFMA.FTZ R54, R69, R65.reuse, -R136 ;  /* 0x0000004145367223 */ /* 0x080fe20000010888 */
        /* <DEDUP_REMOVED lines=75> */
[----:B------:R-:W-:Y:S01]  /*1a040*/  HMMA.16816.F32 R120, R68, R116, RZ ;  /* 0x000000744478723c */ /* 0x000fe200000018ff */
[-C--:B------:R-:W-:Y:S01]  /*1a050*/  FFMA.FTZ R248, R66, R65.reuse, -R136 ;  /* 0x0000004142f87223 */ /* 0x080fe20000010888 */
[----:B------:R-:W4:Y:S01]  /*1a060*/  MUFU.EX2 R44, R44 ;  /* 0x0000002c002c7308 */ /* 0x000f220000000800 */
        /* <DEDUP_REMOVED lines=18> */
[----:B------:R-:W3:Y:S06]  /*1a190*/  MUFU.EX2 R8, R8 ;  /* 0x0000000800087308 */ /* 0x000eec0000000800 */
[C---:B-1----:R-:W-:Y:S02]  /*1a1a0*/  HMMA.16816.F32 R72, R68.reuse, R4, RZ ;  /* 0x000000044448723c */ /* 0x042fe400000018ff */
        /* <DEDUP_REMOVED lines=309> */
[----:B------:R-:W-:Y:S02]  /*1b500*/  ISETP.GE.AND P1, PT, R4, RZ, PT ;  /* 0x000000ff0400720c */ /* 0x000fe40003f26270 */
        /* <DEDUP_REMOVED lines=10> */
[----:B------:R-:W-:Y:S02]  /*1b5b0*/  ISETP.GE.AND P3, PT, R14, RZ, PT ;  /* 0x000000ff0e00720c */ /* 0x000fe40003f66270 */
[----:B------:R-:W2:Y:S01]  /*1b5c0*/  LD.E.64 R14, [R10.64+0x28] ;  /* 0x000028060a0e7980 */ /* 0x000ea2000c101b00 */
        /* <DEDUP_REMOVED lines=38> */
.L_x_4588:
[----:B------:R-:W2:Y:S02]  /*1b830*/  LD.E R6, [R10.64+0x40] ;  /* 0x000040060a067980 */ /* 0x000ea4000c101900 */
[----:B--2---:R-:W-:-:S04]  /*1b840*/  LEA R6, -R6, RZ, 0x7 ;  /* 0x000000ff06067211 */ /* 0x004fc800078e39ff */
[----:B------:R-:W-:Y:S02]  /*1b850*/  SHF.R.S32.HI R4, RZ, 0x1f, R6 ;  /* 0x0000001fff047819 */ /* 0x000fe40000011406 */
.L_x_4589:
[----:B------:R-:W-:Y:S05]  /*1b860*/  BSYNC B0 ;  /* 0x0000000000007941 */ /* 0x000fea0003800000 */
.L_x_4587:
        /* <DEDUP_REMOVED lines=75> */
[CC--:B--2---:R-:W-:Y:S01]  /*1bd20*/  @P2 LEA R28, P3, R7.reuse, R140.reuse, 0x1 ;  /* 0x0000008c071c2211 */ /* 0x0c4fe200078608ff */
        /* <DEDUP_REMOVED lines=60> */
[----:B------:R-:W5:Y:S04]  /*1c0f0*/  LDSM.16.M88.4 R56, [R227+0x4800] ;  /* 0x00480000e338783b */ /* 0x000f680000000200 */
[----:B------:R-:W5:Y:S04]  /*1c100*/  LDSM.16.M88.4 R48, [R227+0x5000] ;  /* 0x00500000e330783b */ /* 0x000f680000000200 */
[----:B------:R-:W4:Y:S04]  /*1c110*/  LD.E R192, [R136.64+0x18c] ;  /* 0x00018c0488c07980 */ /* 0x000f28000c101900 */
[----:B------:R-:W5:Y:S04]  /*1c120*/  LDSM.16.M88.4 R40, [R227+0x5800] ;  /* 0x00580000e328783b */ /* 0x000f680000000200 */
[----:B-1----:R-:W1:Y:S04]  /*1c130*/  LDSM.16.M88.4 R32, [R227+0x6000] ;  /* 0x00600000e320783b */ /* 0x002e680000000200 */
[----:B------:R-:W1:Y:S04]  /*1c140*/  LDSM.16.M88.4 R24, [R227+0x6800] ;  /* 0x00680000e318783b */ /* 0x000e680000000200 */
[----:B--2---:R-:W2:Y:S04]  /*1c150*/  LDSM.16.M88.4 R16, [R227+0x7000] ;  /* 0x00700000e310783b */ /* 0x004ea80000000200 */
[----:B------:R-:W1:Y:S04]  /*1c160*/  LDSM.16.M88.4 R148, [R227+0x7800] ;  /* 0x00780000e394783b */ /* 0x000e680000000200 */
[----:B------:R-:W-:Y:S04]  /*1c170*/  LDSM.16.M88.4 R160, [R226] ;  /* 0x00000000e2a0783b */ /* 0x000fe80000000200 */
[----:B------:R-:W1:Y:S01]  /*1c180*/  LDSM.16.M88.4 R144, [R225] ;  /* 0x00000000e190783b */ /* 0x000e620000000200 */
[C---:B---3--:R-:W-:Y:S03]  /*1c190*/  HMMA.16816.F32 R140, R180.reuse, R64, RZ ;  /* 0x00000040b48c723c */ /* 0x048fe600000018ff */
[----:B-----5:R-:W3:Y:S04]  /*1c1a0*/  LDSM.16.M88.4 R8, [R217] ;  /* 0x00000000d908783b */ /* 0x020ee80000000200 */
[----:B------:R-:W5:Y:S01]  /*1c1b0*/  LDSM.16.M88.4 R4, [R216] ;  /* 0x00000000d804783b */ /* 0x000f620000000200 */
[C---:B------:R-:W-:Y:S03]  /*1c1c0*/  HMMA.16816.F32 R64, R180.reuse, R66, RZ ;  /* 0x00000042b440723c */ /* 0x040fe600000018ff */
[----:B------:R-:W-:Y:S04]  /*1c1d0*/  LDSM.16.M88.4 R184, [R224] ;  /* 0x00000000e0b8783b */ /* 0x000fe80000000200 */
[----:B------:R-:W-:Y:S01]  /*1c1e0*/  LDSM.16.M88.4 R156, [R221+0x4000] ;  /* 0x00400000dd9c783b */ /* 0x000fe20000000200 */
[C---:B------:R-:W-:Y:S03]  /*1c1f0*/  HMMA.16816.F32 R60, R180.reuse, R56, RZ ;  /* 0x00000038b43c723c */ /* 0x040fe600000018ff */
[----:B------:R-:W-:Y:S04]  /*1c200*/  LDSM.16.M88.4 R168, [R212] ;  /* 0x00000000d4a8783b */ /* 0x000fe80000000200 */
[----:B------:R-:W-:Y:S01]  /*1c210*/  LDSM.16.M88.4 R164, [R211] ;  /* 0x00000000d3a4783b */ /* 0x000fe20000000200 */
[C---:B------:R-:W-:Y:S03]  /*1c220*/  HMMA.16816.F32 R52, R180.reuse, R48, RZ ;  /* 0x00000030b434723c */ /* 0x040fe600000018ff */
[----:B------:R-:W-:Y:S04]  /*1c230*/  LDSM.16.M88.4 R152, [R221+0x4800] ;  /* 0x00480000dd98783b */ /* 0x000fe80000000200 */
[----:B------:R-:W-:Y:S01]  /*1c240*/  LDSM.16.M88.4 R188, [R221+0x7800] ;  /* 0x00780000ddbc783b */ /* 0x000fe20000000200 */
[C---:B------:R-:W-:Y:S03]  /*1c250*/  HMMA.16816.F32 R56, R180.reuse, R58, RZ ;  /* 0x0000003ab438723c */ /* 0x040fe600000018ff */
[----:B------:R-:W-:Y:S04]  /*1c260*/  LDSM.16.M88.4 R176, [R223] ;  /* 0x00000000dfb0783b */ /* 0x000fe80000000200 */
[----:B------:R-:W-:Y:S01]  /*1c270*/  LDSM.16.M88.4 R172, [R210] ;  /* 0x00000000d2ac783b */ /* 0x000fe20000000200 */
[C---:B------:R-:W-:Y:S03]  /*1c280*/  HMMA.16816.F32 R48, R180.reuse, R50, RZ ;  /* 0x00000032b430723c */ /* 0x040fe600000018ff */
[----:B------:R-:W0:Y:S05]  /*1c290*/  LDGDEPBAR ;  /* 0x00000000000079af */ /* 0x000e2a0000000000 */
[C---:B------:R-:W-:Y:S08]  /*1c2a0*/  HMMA.16816.F32 R44, R180.reuse, R40, RZ ;  /* 0x00000028b42c723c */ /* 0x040ff000000018ff */
[C---:B-1----:R-:W-:Y:S08]  /*1c2b0*/  HMMA.16816.F32 R36, R180.reuse, R32, RZ ;  /* 0x00000020b424723c */ /* 0x042ff000000018ff */
[C---:B------:R-:W-:Y:S08]  /*1c2c0*/  HMMA.16816.F32 R28, R180.reuse, R24, RZ ;  /* 0x00000018b41c723c */ /* 0x040ff000000018ff */
[C---:B--2---:R-:W-:Y:S08]  /*1c2d0*/  HMMA.16816.F32 R20, R180.reuse, R16, RZ ;  /* 0x00000010b414723c */ /* 0x044ff000000018ff */
[C---:B------:R-:W-:Y:S08]  /*1c2e0*/  HMMA.16816.F32 R40, R180.reuse, R42, RZ ;  /* 0x0000002ab428723c */ /* 0x040ff000000018ff */
[C---:B------:R-:W-:Y:S08]  /*1c2f0*/  HMMA.16816.F32 R32, R180.reuse, R34, RZ ;  /* 0x00000022b420723c */ /* 0x040ff000000018ff */
[C---:B------:R-:W-:Y:S08]  /*1c300*/  HMMA.16816.F32 R24, R180.reuse, R26, RZ ;  /* 0x0000001ab418723c */ /* 0x040ff000000018ff */
[C---:B------:R-:W-:Y:S08]  /*1c310*/  HMMA.16816.F32 R16, R180.reuse, R18, RZ ;  /* 0x00000012b410723c */ /* 0x040ff000000018ff */
[C---:B------:R-:W-:Y:S08]  /*1c320*/  HMMA.16816.F32 R12, R180.reuse, R148, RZ ;  /* 0x00000094b40c723c */ /* 0x040ff000000018ff */
        /* <DEDUP_REMOVED lines=8> */
[C---:B-----5:R-:W-:Y:S08]  /*1c3b0*/  HMMA.16816.F32 R52, R160.reuse, R4, R52 ;  /* 0x00000004a034723c */ /* 0x060ff00000001834 */
[C---:B------:R-:W-:Y:S01]  /*1c3c0*/  HMMA.16816.F32 R48, R160.reuse, R6, R48 ;  /* 0x00000006a030723c */ /* 0x040fe20000001830 */
[----:B------:R-:W5:Y:S07]  /*1c3d0*/  LDSM.16.M88.4 R4, [R221+0x5000] ;  /* 0x00500000dd04783b */ /* 0x000f6e0000000200 */
        /* <DEDUP_REMOVED lines=9> */
[C---:B-----5:R-:W-:Y:S08]  /*1c470*/  HMMA.16816.F32 R52, R184.reuse, R4, R52 ;  /* 0x00000004b834723c */ /* 0x060ff00000001834 */
[C---:B------:R-:W-:Y:S01]  /*1c480*/  HMMA.16816.F32 R48, R184.reuse, R6, R48 ;  /* 0x00000006b830723c */ /* 0x040fe20000001830 */
[----:B------:R-:W5:Y:S07]  /*1c490*/  LDSM.16.M88.4 R4, [R221+0x7000] ;  /* 0x00700000dd04783b */ /* 0x000f6e0000000200 */
        /* <DEDUP_REMOVED lines=8> */
[----:B------:R-:W3:Y:S04]  /*1c520*/  LDSM.16.M88.4 R160, [R210+0x1800] ;  /* 0x00180000d2a0783b */ /* 0x000ee80000000200 */
[----:B------:R-:W3:Y:S03]  /*1c530*/  LDSM.16.M88.4 R164, [R210+0x1000] ;  /* 0x00100000d2a4783b */ /* 0x000ee60000000200 */
        /* <DEDUP_REMOVED lines=11> */
[----:B------:R-:W-:Y:S07]  /*1c5f0*/  LDSM.16.M88.4 R8, [R228+0x2000] ;  /* 0x00200000e408783b */ /* 0x000fee0000000200 */
[C---:B-----5:R-:W-:Y:S08]  /*1c600*/  HMMA.16816.F32 R20, R184.reuse, R4, R20 ;  /* 0x00000004b814723c */ /* 0x060ff00000001814 */
[C---:B------:R-:W-:Y:S01]  /*1c610*/  HMMA.16816.F32 R16, R184.reuse, R6, R16 ;  /* 0x00000006b810723c */ /* 0x040fe20000001810 */
[----:B------:R-:W3:Y:S07]  /*1c620*/  LDSM.16.M88.4 R4, [R227+0x8000] ;  /* 0x00800000e304783b */ /* 0x000eee0000000200 */
[C---:B------:R-:W-:Y:S08]  /*1c630*/  HMMA.16816.F32 R12, R184.reuse, R188, R12 ;  /* 0x000000bcb80c723c */ /* 0x040ff0000000180c */
[----:B------:R-:W-:Y:S08]  /*1c640*/  HMMA.16816.F32 R180, R184, R190, R180 ;  /* 0x000000beb8b4723c */ /* 0x000ff000000018b4 */
        /* <DEDUP_REMOVED lines=22> */
[----:B------:R-:W-:Y:S01]  /*1c7b0*/  HMMA.16816.F32 R24, R176, R154, R24 ;  /* 0x0000009ab018723c */ /* 0x000fe20000001818 */
[----:B------:R-:W-:Y:S07]  /*1c7c0*/  LDSM.16.M88.4 R152, [R226+0x2000] ;  /* 0x00200000e298783b */ /* 0x000fee0000000200 */
[C---:B---3--:R-:W-:Y:S08]  /*1c7d0*/  HMMA.16816.F32 R140, R8.reuse, R4, R140 ;  /* 0x00000004088c723c */ /* 0x048ff0000000188c */
[C---:B------:R-:W-:Y:S01]  /*1c7e0*/  HMMA.16816.F32 R64, R8.reuse, R6, R64 ;  /* 0x000000060840723c */ /* 0x040fe20000001840 */
[----:B------:R-:W3:Y:S07]  /*1c7f0*/  LDSM.16.M88.4 R4, [R209] ;  /* 0x00000000d104783b */ /* 0x000eee0000000200 */
[C---:B-----5:R-:W-:Y:S08]  /*1c800*/  HMMA.16816.F32 R36, R8.reuse, R156, R36 ;  /* 0x0000009c0824723c */ /* 0x060ff00000001824 */
[C---:B------:R-:W-:Y:S01]  /*1c810*/  HMMA.16816.F32 R32, R8.reuse, R158, R32 ;  /* 0x0000009e0820723c */ /* 0x040fe20000001820 */
[----:B------:R-:W5:Y:S07]  /*1c820*/  LDSM.16.M88.4 R156, [R208] ;  /* 0x00000000d09c783b */ /* 0x000f6e0000000200 */
[C---:B------:R-:W-:Y:S01]  /*1c830*/  HMMA.16816.F32 R44, R8.reuse, R160, R44 ;  /* 0x000000a0082c723c */ /* 0x040fe2000000182c */
[----:B------:R-:W1:Y:S07]  /*1c840*/  S2R R160, SR_TID.X ;  /* 0x0000000000a07919 */ /* 0x000e6e0000002100 */
        /* <DEDUP_REMOVED lines=9> */
[C---:B--2---:R-:W-:Y:S08]  /*1c8e0*/  HMMA.16816.F32 R12, R8.reuse, R144, R12 ;  /* 0x00000090080c723c */ /* 0x044ff0000000180c */
[----:B------:R-:W-:Y:S01]  /*1c8f0*/  HMMA.16816.F32 R180, R8, R146, R180 ;  /* 0x0000009208b4723c */ /* 0x000fe200000018b4 */
[----:B------:R-:W-:Y:S04]  /*1c900*/  LDSM.16.M88.4 R144, [R224+0x2000] ;  /* 0x00200000e090783b */ /* 0x000fe80000000200 */
[----:B------:R-:W1:Y:S01]  /*1c910*/  LDSM.16.M88.4 R8, [R221+0x8000] ;  /* 0x00800000dd08783b */ /* 0x000e620000000200 */
[----:B------:R-:W-:-:S02]  /*1c920*/  IMAD.SHL.U32 R160, R160, 0x2, RZ ;  /* 0x00000002a0a07824 */ /* 0x000fc400078e00ff */
[C---:B---3--:R-:W-:Y:S01]  /*1c930*/  HMMA.16816.F32 R140, R152.reuse, R4, R140 ;  /* 0x00000004988c723c */ /* 0x048fe2000000188c */
[----:B------:R-:W-:Y:S02]  /*1c940*/  LDSM.16.M88.4 R148, [R207] ;  /* 0x00000000cf94783b */ /* 0x000fe40000000200 */
[----:B------:R-:W-:Y:S02]  /*1c950*/  LOP3.LUT R169, R160, 0x6, RZ, 0xc0, !PT ;  /* 0x00000006a0a97812 */ /* 0x000fe400078ec0ff */
[----:B------:R-:W-:Y:S03]  /*1c960*/  LDSM.16.M88.4 R164, [R221+0x8800] ;  /* 0x00880000dda4783b */ /* 0x000fe60000000200 */
[C---:B------:R-:W-:Y:S01]  /*1c970*/  HMMA.16816.F32 R64, R152.reuse, R6, R64 ;  /* 0x000000069840723c */ /* 0x040fe20000001840 */
[----:B------:R-:W-:Y:S07]  /*1c980*/  LDSM.16.M88.4 R4, [R210+0x4000] ;  /* 0x00400000d204783b */ /* 0x000fee0000000200 */
[C---:B-----5:R-:W-:Y:S01]  /*1c990*/  HMMA.16816.F32 R160, R152.reuse, R156, R60 ;  /* 0x0000009c98a0723c */ /* 0x060fe2000000183c */
[----:B------:R-:W2:Y:S07]  /*1c9a0*/  LDSM.16.M88.4 R60, [R223+0x2000] ;  /* 0x00200000df3c783b */ /* 0x000eae0000000200 */
[----:B------:R-:W-:Y:S01]  /*1c9b0*/  HMMA.16816.F32 R56, R152, R158, R56 ;  /* 0x0000009e9838723c */ /* 0x000fe20000001838 */
[----:B------:R-:W3:Y:S07]  /*1c9c0*/  LDSM.16.M88.4 R156, [R206] ;  /* 0x00000000ce9c783b */ /* 0x000eee0000000200 */
[C---:B-1----:R-:W-:Y:S08]  /*1c9d0*/  HMMA.16816.F32 R140, R144.reuse, R8, R140 ;  /* 0x00000008908c723c */ /* 0x042ff0000000188c */
[----:B------:R-:W-:Y:S01]  /*1c9e0*/  HMMA.16816.F32 R64, R144, R10, R64 ;  /* 0x0000000a9040723c */ /* 0x000fe20000001840 */
[----:B------:R-:W1:Y:S11]  /*1c9f0*/  LDSM.16.M88.4 R8, [R210+0x4800] ;  /* 0x00480000d208783b */ /* 0x000e760000000200 */
[----:B------:R-:W-:Y:S04]  /*1ca00*/  @!UPT UIADD3 URZ, URZ, URZ, URZ ;  /* 0x0000003f3f3ff290 */ /* 0x000fe8000fffe03f */
[----:B--2---:R-:W-:Y:S08]  /*1ca10*/  HMMA.16816.F32 R140, R60, R4, R140 ;  /* 0x000000043c8c723c */ /* 0x004ff0000000188c */
[C---:B---3--:R-:W-:Y:S08]  /*1ca20*/  HMMA.16816.F32 R44, R152.reuse, R156, R44 ;  /* 0x0000009c982c723c */ /* 0x048ff0000000182c */
[C---:B------:R-:W-:Y:S01]  /*1ca30*/  HMMA.16816.F32 R40, R152.reuse, R158, R40 ;  /* 0x0000009e9828723c */ /* 0x040fe20000001828 */
[----:B------:R-:W2:Y:S07]  /*1ca40*/  LDSM.16.M88.4 R156, [R221+0x9000] ;  /* 0x00900000dd9c783b */ /* 0x000eae0000000200 */
[----:B------:R-:W-:Y:S01]  /*1ca50*/  HMMA.16816.F32 R52, R152, R148, R52 ;  /* 0x000000949834723c */ /* 0x000fe20000001834 */
[----:B----4-:R-:W-:-:S02]  /*1ca60*/  FMUL.FTZ R140, R140, R192 ;  /* 0x000000c08c8c7220 */ /* 0x010fc40000410000 */
[-C--:B------:R-:W-:Y:S02]  /*1ca70*/  FMUL.FTZ R141, R141, R192.reuse ;  /* 0x000000c08d8d7220 */ /* 0x080fe40000410000 */
[----:B------:R-:W-:-:S03]  /*1ca80*/  FMUL.FTZ R142, R142, R192 ;  /* 0x000000c08e8e7220 */ /* 0x000fc60000410000 */
[----:B------:R-:W-:Y:S01]  /*1ca90*/  HMMA.16816.F32 R48, R152, R150, R48 ;  /* 0x000000969830723c */ /* 0x000fe20000001830 */
[----:B------:R-:W3:Y:S07]  /*1caa0*/  LDSM.16.M88.4 R148, [R205] ;  /* 0x00000000cd94783b */ /* 0x000eee0000000200 */
[C---:B------:R-:W-:Y:S01]  /*1cab0*/  HMMA.16816.F32 R160, R144.reuse, R164, R160 ;  /* 0x000000a490a0723c */ /* 0x040fe200000018a0 */
[----:B------:R-:W-:Y:S07]  /*1cac0*/  MUFU.TANH R179, R140 ;  /* 0x0000008c00b37308 */ /* 0x000fee0000002400 */
[----:B------:R-:W-:Y:S01]  /*1cad0*/  HMMA.16816.F32 R56, R144, R166, R56 ;  /* 0x000000a69038723c */ /* 0x000fe20000001838 */
[----:B------:R-:W-:Y:S06]  /*1cae0*/  MUFU.TANH R196, R141 ;  /* 0x0000008d00c47308 */ /* 0x000fec0000002400 */
[----:B------:R-:W-:-:S02]  /*1caf0*/  FMUL.FTZ R166, R143, R192 ;  /* 0x000000c08fa67220 */ /* 0x000fc40000410000 */
[----:B------:R4:W-:Y:S01]  /*1cb00*/  MUFU.TANH R184, R142 ;  /* 0x0000008e00b87308 */ /* 0x0009e20000002400 */
[C---:B------:R-:W-:Y:S01]  /*1cb10*/  HMMA.16816.F32 R64, R60.reuse, R6, R64 ;  /* 0x000000063c40723c */ /* 0x040fe20000001840 */
[----:B------:R-:W-:Y:S04]  /*1cb20*/  LDSM.16.M88.4 R4, [R204] ;  /* 0x00000000cc04783b */ /* 0x000fe80000000200 */
[----:B----4-:R-:W4:Y:S03]  /*1cb30*/  LDSM.16.M88.4 R140, [R210+0x5000] ;  /* 0x00500000d28c783b */ /* 0x010f260000000200 */
[----:B-1----:R-:W-:Y:S08]  /*1cb40*/  HMMA.16816.F32 R160, R60, R8, R160 ;  /* 0x000000083ca0723c */ /* 0x002ff000000018a0 */
[----:B--2---:R-:W-:Y:S08]  /*1cb50*/  HMMA.16816.F32 R52, R144, R156, R52 ;  /* 0x0000009c9034723c */ /* 0x004ff00000001834 */
[----:B------:R-:W-:Y:S01]  /*1cb60*/  HMMA.16816.F32 R56, R60, R10, R56 ;  /* 0x0000000a3c38723c */ /* 0x000fe20000001838 */
[----:B------:R-:W1:Y:S07]  /*1cb70*/  LDSM.16.M88.4 R8, [R221+0x9800] ;  /* 0x00980000dd08783b */ /* 0x000e6e0000000200 */
[----:B------:R-:W-:Y:S01]  /*1cb80*/  HMMA.16816.F32 R48, R144, R158, R48 ;  /* 0x0000009e9030723c */ /* 0x000fe20000001830 */
[----:B------:R-:W-:-:S02]  /*1cb90*/  FMUL.FTZ R64, R64, R192 ;  /* 0x000000c040407220 */ /* 0x000fc40000410000 */
[-C--:B------:R-:W-:Y:S02]  /*1cba0*/  FMUL.FTZ R65, R65, R192.reuse ;  /* 0x000000c041417220 */ /* 0x080fe40000410000 */
[-C--:B------:R-:W-:Y:S02]  /*1cbb0*/  FMUL.FTZ R66, R66, R192.reuse ;  /* 0x000000c042427220 */ /* 0x080fe40000410000 */
[-C--:B------:R-:W-:Y:S01]  /*1cbc0*/  FMUL.FTZ R67, R67, R192.reuse ;  /* 0x000000c043437220 */ /* 0x080fe20000410000 */
[----:B---3--:R-:W-:Y:S01]  /*1cbd0*/  HMMA.16816.F32 R36, R152, R148, R36 ;  /* 0x000000949824723c */ /* 0x008fe20000001824 */
[----:B------:R-:W-:Y:S07]  /*1cbe0*/  MUFU.TANH R167, R64 ;  /* 0x0000004000a77308 */ /* 0x000fee0000002400 */
[C---:B----4-:R-:W-:Y:S01]  /*1cbf0*/  HMMA.16816.F32 R52, R60.reuse, R140, R52 ;  /* 0x0000008c3c34723c */ /* 0x050fe20000001834 */
[----:B------:R-:W-:Y:S07]  /*1cc00*/  MUFU.TANH R148, R65 ;  /* 0x0000004100947308 */ /* 0x000fee0000002400 */
[----:B------:R-:W-:Y:S01]  /*1cc10*/  HMMA.16816.F32 R48, R60, R142, R48 ;  /* 0x0000008e3c30723c */ /* 0x000fe20000001830 */
[----:B------:R-:W-:Y:S01]  /*1cc20*/  MUFU.TANH R149, R66 ;  /* 0x0000004200957308 */ /* 0x000fe20000002400 */
[----:B------:R-:W2:Y:S07]  /*1cc30*/  LDSM.16.M88.4 R140, [R210+0x5800] ;  /* 0x00580000d28c783b */ /* 0x000eae0000000200 */
[----:B------:R3:W-:Y:S01]  /*1cc40*/  MUFU.TANH R156, R67 ;  /* 0x00000043009c7308 */ /* 0x0007e20000002400 */
[C---:B------:R-:W-:Y:S08]  /*1cc50*/  HMMA.16816.F32 R28, R152.reuse, R4, R28 ;  /* 0x00000004981c723c */ /* 0x040ff0000000181c */
[----:B------:R-:W-:Y:S01]  /*1cc60*/  HMMA.16816.F32 R24, R152, R6, R24 ;  /* 0x000000069818723c */ /* 0x000fe20000001818 */
[----:B------:R-:W4:Y:S04]  /*1cc70*/  LDSM.16.M88.4 R4, [R221+0xa000] ;  /* 0x00a00000dd04783b */ /* 0x000f280000000200 */
[----:B---3--:R-:W3:Y:S03]  /*1cc80*/  LDSM.16.M88.4 R64, [R139] ;  /* 0x000000008b40783b */ /* 0x008ee60000000200 */
[----:B-1----:R-:W-:Y:S08]  /*1cc90*/  HMMA.16816.F32 R44, R144, R8, R44 ;  /* 0x00000008902c723c */ /* 0x002ff0000000182c */
[----:B------:R-:W-:Y:S08]  /*1cca0*/  HMMA.16816.F32 R32, R152, R150, R32 ;  /* 0x000000969820723c */ /* 0x000ff00000001820 */
[----:B------:R-:W-:Y:S01]  /*1ccb0*/  HMMA.16816.F32 R40, R144, R10, R40 ;  /* 0x0000000a9028723c */ /* 0x000fe20000001828 */
[----:B------:R-:W1:Y:S01]  /*1ccc0*/  LDSM.16.M88.4 R8, [R221+0xa800] ;  /* 0x00a80000dd08783b */ /* 0x000e620000000200 */
[----:B------:R-:W-:-:S02]  /*1ccd0*/  FMUL.FTZ R52, R52, R192 ;  /* 0x000000c034347220 */ /* 0x000fc40000410000 */
[-C--:B------:R-:W-:Y:S02]  /*1cce0*/  FMUL.FTZ R53, R53, R192.reuse ;  /* 0x000000c035357220 */ /* 0x080fe40000410000 */
[-C--:B------:R-:W-:Y:S02]  /*1ccf0*/  FMUL.FTZ R54, R54, R192.reuse ;  /* 0x000000c036367220 */ /* 0x080fe40000410000 */
[-C--:B------:R-:W-:Y:S01]  /*1cd00*/  FMUL.FTZ R150, R163, R192.reuse ;  /* 0x000000c0a3967220 */ /* 0x080fe20000410000 */
[----:B--2---:R-:W-:Y:S01]  /*1cd10*/  HMMA.16816.F32 R44, R60, R140, R44 ;  /* 0x0000008c3c2c723c */ /* 0x004fe2000000182c */
[----:B------:R-:W-:Y:S08]  /*1cd20*/  MUFU.TANH R163, R52 ;  /* 0x0000003400a37308 */ /* 0x000ff00000002400 */
[----:B------:R-:W-:Y:S01]  /*1cd30*/  MUFU.TANH R198, R53 ;  /* 0x0000003500c67308 */ /* 0x000fe20000002400 */
[----:B----4-:R-:W-:Y:S07]  /*1cd40*/  HMMA.16816.F32 R36, R144, R4, R36 ;  /* 0x000000049024723c */ /* 0x010fee0000001824 */
[----:B------:R2:W-:Y:S01]  /*1cd50*/  MUFU.TANH R199, R54 ;  /* 0x0000003600c77308 */ /* 0x0005e20000002400 */
[----:B---3--:R-:W-:Y:S07]  /*1cd60*/  HMMA.16816.F32 R20, R152, R64, R20 ;  /* 0x000000409814723c */ /* 0x008fee0000001814 */
[-C--:B------:R-:W-:Y:S01]  /*1cd70*/  FMUL.FTZ R64, R55, R192.reuse ;  /* 0x000000c037407220 */ /* 0x080fe20000410000 */
[----:B------:R-:W-:Y:S01]  /*1cd80*/  HMMA.16816.F32 R32, R144, R6, R32 ;  /* 0x000000069020723c */ /* 0x000fe20000001820 */
[----:B------:R-:W-:Y:S04]  /*1cd90*/  LDSM.16.M88.4 R4, [R221+0xb000] ;  /* 0x00b00000dd04783b */ /* 0x000fe80000000200 */
[----:B--2---:R-:W2:Y:S03]  /*1cda0*/  LDSM.16.M88.4 R52, [R210+0x6000] ;  /* 0x00600000d234783b */ /* 0x004ea60000000200 */
[----:B------:R-:W-:Y:S01]  /*1cdb0*/  HMMA.16816.F32 R16, R152, R66, R16 ;  /* 0x000000429810723c */ /* 0x000fe20000001810 */
[----:B------:R-:W-:-:S02]  /*1cdc0*/  FMUL.FTZ R44, R44, R192 ;  /* 0x000000c02c2c7220 */ /* 0x000fc40000410000 */
[----:B------:R-:W-:-:S05]  /*1cdd0*/  FMUL.FTZ R45, R45, R192 ;  /* 0x000000c02d2d7220 */ /* 0x000fca0000410000 */
[----:B-1----:R-:W-:Y:S01]  /*1cde0*/  HMMA.16816.F32 R28, R144, R8, R28 ;  /* 0x00000008901c723c */ /* 0x002fe2000000181c */
[----:B------:R-:W-:-:S07]  /*1cdf0*/  FMUL.FTZ R140, R50, R192 ;  /* 0x000000c0328c7220 */ /* 0x000fce0000410000 */
[----:B------:R-:W-:Y:S01]  /*1ce00*/  HMMA.16816.F32 R24, R144, R10, R24 ;  /* 0x0000000a9018723c */ /* 0x000fe20000001818 */
[----:B------:R-:W1:Y:S01]  /*1ce10*/  LDSM.16.M88.4 R8, [R138] ;  /* 0x000000008a08783b */ /* 0x000e620000000200 */
[-C--:B------:R-:W-:Y:S01]  /*1ce20*/  FMUL.FTZ R50, R51, R192.reuse ;  /* 0x000000c033327220 */ /* 0x080fe20000410000 */
[----:B------:R-:W-:Y:S01]  /*1ce30*/  MUFU.TANH R141, R45 ;  /* 0x0000002d008d7308 */ /* 0x000fe20000002400 */
[----:B------:R-:W-:-:S04]  /*1ce40*/  FMUL.FTZ R200, R46, R192 ;  /* 0x000000c02ec87220 */ /* 0x000fc80000410000 */
[C---:B------:R-:W-:Y:S03]  /*1ce50*/  HMMA.16816.F32 R40, R60.reuse, R142, R40 ;  /* 0x0000008e3c28723c */ /* 0x040fe60000001828 */
[----:B------:R3:W-:Y:S04]  /*1ce60*/  MUFU.TANH R51, R44 ;  /* 0x0000002c00337308 */ /* 0x0007e80000002400 */
[----:B------:R-:W-:Y:S02]  /*1ce70*/  FMUL.FTZ R143, R47, R192 ;  /* 0x000000c02f8f7220 */ /* 0x000fe40000410000 */
[----:B---3--:R-:W3:Y:S01]  /*1ce80*/  LDSM.16.M88.4 R44, [R210+0x6800] ;  /* 0x00680000d22c783b */ /* 0x008ee20000000200 */
[----:B--2---:R-:W-:Y:S08]  /*1ce90*/  HMMA.16816.F32 R36, R60, R52, R36 ;  /* 0x000000343c24723c */ /* 0x004ff00000001824 */
[C---:B------:R-:W-:Y:S08]  /*1cea0*/  HMMA.16816.F32 R20, R144.reuse, R4, R20 ;  /* 0x000000049014723c */ /* 0x040ff00000001814 */
[----:B------:R-:W-:Y:S01]  /*1ceb0*/  HMMA.16816.F32 R16, R144, R6, R16 ;  /* 0x000000069010723c */ /* 0x000fe20000001810 */
[----:B------:R-:W2:Y:S01]  /*1cec0*/  LDSM.16.M88.4 R4, [R221+0xb800] ;  /* 0x00b80000dd04783b */ /* 0x000ea20000000200 */
[----:B------:R-:W-:-:S06]  /*1ced0*/  IMAD R169, R246, 0x80, R169 ;  /* 0x00000080f6a97824 */ /* 0x000fcc00078e02a9 */
[----:B------:R-:W-:Y:S01]  /*1cee0*/  HMMA.16816.F32 R32, R60, R54, R32 ;  /* 0x000000363c20723c */ /* 0x000fe20000001820 */
[----:B------:R-:W-:Y:S01]  /*1cef0*/  IADD3 R168, R169, 0x1, RZ ;  /* 0x00000001a9a87810 */ /* 0x000fe20007ffe0ff */
[----:B------:R-:W-:-:S06]  /*1cf00*/  FMUL.FTZ R36, R36, R192 ;  /* 0x000000c024247220 */ /* 0x000fcc0000410000 */
[----:B-1----:R-:W-:Y:S01]  /*1cf10*/  HMMA.16816.F32 R12, R152, R8, R12 ;  /* 0x00000008980c723c */ /* 0x002fe2000000180c */
[-C--:B------:R-:W-:Y:S01]  /*1cf20*/  FMUL.FTZ R37, R37, R192.reuse ;  /* 0x000000c025257220 */ /* 0x080fe20000410000 */
[----:B------:R-:W1:Y:S01]  /*1cf30*/  I2F R171, R168 ;  /* 0x000000a800ab7306 */ /* 0x000e620000201400 */
[-C--:B------:R-:W-:Y:S01]  /*1cf40*/  FMUL.FTZ R157, R160, R192.reuse ;  /* 0x000000c0a09d7220 */ /* 0x080fe20000410000 */
[C---:B------:R-:W-:Y:S01]  /*1cf50*/  IADD3 R170, R169.reuse, 0x8, RZ ;  /* 0x00000008a9aa7810 */ /* 0x040fe20007ffe0ff */
[-C--:B------:R-:W-:Y:S01]  /*1cf60*/  FMUL.FTZ R247, R38, R192.reuse ;  /* 0x000000c026f77220 */ /* 0x080fe20000410000 */
[C---:B------:R-:W-:Y:S02]  /*1cf70*/  IADD3 R172, R169.reuse, 0x9, RZ ;  /* 0x00000009a9ac7810 */ /* 0x040fe40007ffe0ff */
[----:B---3--:R-:W-:Y:S01]  /*1cf80*/  HMMA.16816.F32 R28, R60, R44, R28 ;  /* 0x0000002c3c1c723c */ /* 0x008fe2000000181c */
[----:B------:R-:W-:Y:S01]  /*1cf90*/  IADD3 R174, R169, 0x10, RZ ;  /* 0x00000010a9ae7810 */ /* 0x000fe20007ffe0ff */
[----:B------:R-:W3:Y:S01]  /*1cfa0*/  MUFU.TANH R166, R166 ;  /* 0x000000a600a67308 */ /* 0x000ee20000002400 */
[----:B------:R-:W-:-:S04]  /*1cfb0*/  FMUL.FTZ R158, R161, R192 ;  /* 0x000000c0a19e7220 */ /* 0x000fc80000410000 */
[----:B------:R-:W-:-:S03]  /*1cfc0*/  FMUL.FTZ R45, R39, R192 ;  /* 0x000000c0272d7220 */ /* 0x000fc60000410000 */
[----:B------:R-:W-:Y:S01]  /*1cfd0*/  MUFU.TANH R203, R36 ;  /* 0x0000002400cb7308 */ /* 0x000fe20000002400 */
[-C--:B------:R-:W-:Y:S01]  /*1cfe0*/  FMUL.FTZ R161, R58, R192.reuse ;  /* 0x000000c03aa17220 */ /* 0x080fe20000410000 */
[----:B------:R-:W-:Y:S01]  /*1cff0*/  IADD3 R176, R169, 0x11, RZ ;  /* 0x00000011a9b07810 */ /* 0x000fe20007ffe0ff */
[----:B------:R-:W-:-:S05]  /*1d000*/  FMUL.FTZ R56, R56, R192 ;  /* 0x000000c038387220 */ /* 0x000fca0000410000 */
[----:B------:R4:W-:Y:S01]  /*1d010*/  MUFU.TANH R55, R37 ;  /* 0x0000002500377308 */ /* 0x0009e20000002400 */
[----:B------:R-:W-:Y:S01]  /*1d020*/  IADD3 R178, R169, 0x18, RZ ;  /* 0x00000018a9b27810 */ /* 0x000fe20007ffe0ff */
[----:B------:R-:W-:Y:S01]  /*1d030*/  HMMA.16816.F32 R24, R60, R46, R24 ;  /* 0x0000002e3c18723c */ /* 0x000fe20000001818 */
[----:B------:R-:W-:-:S05]  /*1d040*/  FMUL.FTZ R159, R162, R192 ;  /* 0x000000c0a29f7220 */ /* 0x000fca0000410000 */
[----:B------:R-:W-:Y:S01]  /*1d050*/  I2F R173, R170 ;  /* 0x000000aa00ad7306 */ /* 0x000fe20000201400 */
[----:B----4-:R-:W4:Y:S07]  /*1d060*/  LDSM.16.M88.4 R36, [R210+0x7000] ;  /* 0x00700000d224783b */ /* 0x010f2e0000000200 */
[----:B------:R-:W-:Y:S01]  /*1d070*/  I2F R175, R172 ;  /* 0x000000ac00af7306 */ /* 0x000fe20000201400 */
[----:B------:R-:W-:Y:S01]  /*1d080*/  IADD3 R188, R169, 0x19, RZ ;  /* 0x00000019a9bc7810 */ /* 0x000fe20007ffe0ff */
[----:B------:R-:W-:-:S06]  /*1d090*/  FMUL.FTZ R59, R59, R192 ;  /* 0x000000c03b3b7220 */ /* 0x000fcc0000410000 */
[----:B------:R-:W-:Y:S01]  /*1d0a0*/  I2F R185, R174 ;  /* 0x000000ae00b97306 */ /* 0x000fe20000201400 */
[----:B------:R-:W-:-:S07]  /*1d0b0*/  IADD3 R186, R169, 0x20, RZ ;  /* 0x00000020a9ba7810 */ /* 0x000fce0007ffe0ff */
[----:B------:R-:W5:Y:S01]  /*1d0c0*/  MUFU.TANH R157, R157 ;  /* 0x0000009d009d7308 */ /* 0x000f620000002400 */
[----:B------:R-:W-:Y:S01]  /*1d0d0*/  IADD3 R190, R169, 0x21, RZ ;  /* 0x00000021a9be7810 */ /* 0x000fe20007ffe0ff */
[-C--:B------:R-:W-:Y:S02]  /*1d0e0*/  FMUL.FTZ R160, R57, R192.reuse ;  /* 0x000000c039a07220 */ /* 0x080fe40000410000 */
[----:B------:R-:W-:-:S04]  /*1d0f0*/  FMUL.FTZ R48, R48, R192 ;  /* 0x000000c030307220 */ /* 0x000fc80000410000 */
[----:B------:R-:W-:Y:S01]  /*1d100*/  I2F R187, R176 ;  /* 0x000000b000bb7306 */ /* 0x000fe20000201400 */
[----:B------:R-:W-:Y:S01]  /*1d110*/  FMUL.FTZ R49, R49, R192 ;  /* 0x000000c031317220 */ /* 0x000fe20000410000 */
[----:B------:R-:W-:-:S06]  /*1d120*/  IADD3 R194, R169, 0x28, RZ ;  /* 0x00000028a9c27810 */ /* 0x000fcc0007ffe0ff */
[----:B------:R-:W1:Y:S01]  /*1d130*/  MUFU.TANH R158, R158 ;  /* 0x0000009e009e7308 */ /* 0x000e620000002400 */
[----:B------:R-:W-:Y:S01]  /*1d140*/  IADD3 R164, R169, 0x29, RZ ;  /* 0x00000029a9a47810 */ /* 0x000fe20007ffe0ff */
[-C--:B------:R-:W-:Y:S01]  /*1d150*/  FMUL.FTZ R34, R34, R192.reuse ;  /* 0x000000c022227220 */ /* 0x080fe20000410000 */
[----:B--2---:R-:W-:Y:S05]  /*1d160*/  HMMA.16816.F32 R12, R144, R4, R12 ;  /* 0x00000004900c723c */ /* 0x004fea000000180c */
[----:B------:R-:W-:Y:S01]  /*1d170*/  I2F R189, R178 ;  /* 0x000000b200bd7306 */ /* 0x000fe20000201400 */
[----:B------:R-:W-:-:S07]  /*1d180*/  FMUL.FTZ R35, R35, R192 ;  /* 0x000000c023237220 */ /* 0x000fce0000410000 */
[----:B------:R-:W2:Y:S01]  /*1d190*/  MUFU.TANH R151, R56 ;  /* 0x0000003800977308 */ /* 0x000ea20000002400 */
[----:B-1----:R-:W-:-:S07]  /*1d1a0*/  FFMA.FTZ R4, R0, R171, R196 ;  /* 0x000000ab00047223 */ /* 0x002fce00000100c4 */
[----:B------:R-:W1:Y:S01]  /*1d1b0*/  MUFU.TANH R161, R161 ;  /* 0x000000a100a17308 */ /* 0x000e620000002400 */
[----:B---3--:R-:W-:Y:S01]  /*1d1c0*/  FFMA.FTZ R9, R0, R171, R166 ;  /* 0x000000ab00097223 */ /* 0x008fe200000100a6 */
[C---:B------:R-:W-:Y:S02]  /*1d1d0*/  ISETP.GE.AND P4, PT, R168.reuse, R2, PT ;  /* 0x00000002a800720c */ /* 0x040fe40003f86270 */
[----:B------:R-:W-:-:S04]  /*1d1e0*/  ISETP.GE.AND P3, PT, R168, R3, PT ;  /* 0x00000003a800720c */ /* 0x000fc80003f66270 */
[----:B------:R-:W-:Y:S01]  /*1d1f0*/  I2F R191, R188 ;  /* 0x000000bc00bf7306 */ /* 0x000fe20000201400 */
[----:B------:R-:W-:Y:S01]  /*1d200*/  FMUL.FTZ R40, R40, R192 ;  /* 0x000000c028287220 */ /* 0x000fe20000410000 */
[----:B------:R-:W-:-:S06]  /*1d210*/  IADD3 R58, R169, 0x30, RZ ;  /* 0x00000030a93a7810 */ /* 0x000fcc0007ffe0ff */
[----:B------:R-:W3:Y:S01]  /*1d220*/  MUFU.TANH R159, R159 ;  /* 0x0000009f009f7308 */ /* 0x000ee20000002400 */
[----:B------:R-:W-:-:S07]  /*1d230*/  FMUL.FTZ R53, R42, R192 ;  /* 0x000000c02a357220 */ /* 0x000fce0000410000 */
[----:B------:R-:W-:Y:S01]  /*1d240*/  MUFU.TANH R162, R59 ;  /* 0x0000003b00a27308 */ /* 0x000fe20000002400 */
[----:B------:R-:W-:Y:S01]  /*1d250*/  IADD3 R42, R169, 0x31, RZ ;  /* 0x00000031a92a7810 */ /* 0x000fe20007ffe0ff */
[----:B-----5:R-:W-:-:S06]  /*1d260*/  FFMA.FTZ R67, R0, R185, R157 ;  /* 0x000000b900437223 */ /* 0x020fcc000001009d */
[----:B------:R-:W-:Y:S01]  /*1d270*/  I2F R193, R186 ;  /* 0x000000ba00c17306 */ /* 0x000fe20000201400 */
[----:B------:R-:W-:-:S07]  /*1d280*/  IADD3 R250, R169, 0x38, RZ ;  /* 0x00000038a9fa7810 */ /* 0x000fce0007ffe0ff */
[----:B------:R-:W5:Y:S01]  /*1d290*/  I2F R195, R190 ;  /* 0x000000be00c37306 */ /* 0x000f620000201400 */
[----:B------:R-:W-:Y:S02]  /*1d2a0*/  ISETP.GE.AND P5, PT, R170, R3, PT ;  /* 0x00000003aa00720c */ /* 0x000fe40003fa6270 */
[----:B------:R-:W-:Y:S02]  /*1d2b0*/  FSEL R4, R4, -INF , !P4 ;  /* 0xff80000004047808 */ /* 0x000fe40006000000 */
[----:B------:R-:W-:-:S03]  /*1d2c0*/  FSEL R9, R9, -INF , !P3 ;  /* 0xff80000009097808 */ /* 0x000fc60005800000 */
[----:B------:R-:W-:Y:S01]  /*1d2d0*/  I2F R165, R194 ;  /* 0x000000c200a57306 */ /* 0x000fe20000201400 */
[----:B------:R-:W-:Y:S02]  /*1d2e0*/  ISETP.GE.AND P4, PT, R172, R3, PT ;  /* 0x00000003ac00720c */ /* 0x000fe40003f86270 */
[----:B------:R-:W-:-:S05]  /*1d2f0*/  ISETP.GE.AND P3, PT, R174, R2, PT ;  /* 0x00000002ae00720c */ /* 0x000fca0003f66270 */
[----:B------:R-:W-:Y:S01]  /*1d300*/  I2F R197, R164 ;  /* 0x000000a400c57306 */ /* 0x000fe20000201400 */
[----:B------:R-:W-:-:S07]  /*1d310*/  FFMA.FTZ R8, R0, R173, R167 ;  /* 0x000000ad00087223 */ /* 0x000fce00000100a7 */
[----:B------:R-:W1:Y:S01]  /*1d320*/  MUFU.TANH R160, R160 ;  /* 0x000000a000a07308 */ /* 0x000e620000002400 */
[----:B------:R-:W-:-:S07]  /*1d330*/  FMUL.FTZ R31, R31, R192 ;  /* 0x000000c01f1f7220 */ /* 0x000fce0000410000 */
[----:B------:R-:W1:Y:S01]  /*1d340*/  MUFU.TANH R48, R48 ;  /* 0x0000003000307308 */ /* 0x000e620000002400 */
[----:B------:R-:W-:-:S07]  /*1d350*/  FFMA.FTZ R66, R0, R187, R158 ;  /* 0x000000bb00427223 */ /* 0x000fce000001009e */
[----:B------:R-:W1:Y:S01]  /*1d360*/  MUFU.TANH R49, R49 ;  /* 0x0000003100317308 */ /* 0x000e620000002400 */
[----:B------:R-:W-:-:S07]  /*1d370*/  ISETP.GE.AND P1, PT, R170, R2, PT ;  /* 0x00000002aa00720c */ /* 0x000fce0003f26270 */
[----:B------:R1:W-:Y:S01]  /*1d380*/  MUFU.TANH R44, R34 ;  /* 0x00000022002c7308 */ /* 0x0003e20000002400 */
[----:B------:R-:W-:Y:S01]  /*1d390*/  FMUL.FTZ R30, R30, R192 ;  /* 0x000000c01e1e7220 */ /* 0x000fe20000410000 */
[----:B------:R-:W-:-:S06]  /*1d3a0*/  FSEL R67, R67, -INF , !P3 ;  /* 0xff80000043437808 */ /* 0x000fcc0005800000 */
[----:B------:R-:W3:Y:S01]  /*1d3b0*/  MUFU.TANH R50, R50 ;  /* 0x0000003200327308 */ /* 0x000ee20000002400 */
[----:B--2---:R-:W-:-:S07]  /*1d3c0*/  FFMA.FTZ R151, R0, R189, R151 ;  /* 0x000000bd00977223 */ /* 0x004fce0000010097 */
[----:B------:R2:W-:Y:S01]  /*1d3d0*/  MUFU.TANH R47, R35 ;  /* 0x00000023002f7308 */ /* 0x0005e20000002400 */
[----:B-1----:R-:W-:Y:S01]  /*1d3e0*/  FFMA.FTZ R34, R0, R173, R149 ;  /* 0x000000ad00227223 */ /* 0x002fe20000010095 */
[----:B------:R-:W-:Y:S01]  /*1d3f0*/  ISETP.GE.AND P3, PT, R178, R3, PT ;  /* 0x00000003b200720c */ /* 0x000fe20003f66270 */
[----:B------:R-:W-:-:S03]  /*1d400*/  FFMA.FTZ R59, R0, R189, R161 ;  /* 0x000000bd003b7223 */ /* 0x000fc600000100a1 */
[----:B------:R-:W-:Y:S02]  /*1d410*/  FSEL R34, R34, -INF , !P5 ;  /* 0xff80000022227808 */ /* 0x000fe40006800000 */
[----:B------:R-:W1:Y:S01]  /*1d420*/  I2F R57, R58 ;  /* 0x0000003a00397306 */ /* 0x000e620000201400 */
[----:B------:R-:W-:Y:S01]  /*1d430*/  ISETP.GE.AND P5, PT, R176, R2, PT ;  /* 0x00000002b000720c */ /* 0x000fe20003fa6270 */
[----:B--2---:R-:W-:-:S06]  /*1d440*/  FFMA.FTZ R35, R0, R175, R156 ;  /* 0x000000af00237223 */ /* 0x004fcc000001009c */
[----:B------:R-:W-:Y:S01]  /*1d450*/  MUFU.TANH R64, R64 ;  /* 0x0000004000407308 */ /* 0x000fe20000002400 */
[----:B------:R-:W-:Y:S01]  /*1d460*/  FFMA.FTZ R5, R0, R175, R148 ;  /* 0x000000af00057223 */ /* 0x000fe20000010094 */
[----:B------:R-:W-:-:S06]  /*1d470*/  FSEL R35, R35, -INF , !P4 ;  /* 0xff80000023237808 */ /* 0x000fcc0006000000 */
[----:B------:R-:W-:Y:S01]  /*1d480*/  MUFU.TANH R201, R40 ;  /* 0x0000002800c97308 */ /* 0x000fe20000002400 */
[----:B------:R-:W-:Y:S01]  /*1d490*/  ISETP.GE.AND P4, PT, R178, R2, PT ;  /* 0x00000002b200720c */ /* 0x000fe20003f86270 */
[----:B---3--:R-:W-:Y:S01]  /*1d4a0*/  FFMA.FTZ R56, R0, R185, R159 ;  /* 0x000000b900387223 */ /* 0x008fe2000001009f */
[----:B------:R-:W-:-:S05]  /*1d4b0*/  FSEL R8, R8, -INF , !P1 ;  /* 0xff80000008087808 */ /* 0x000fca0004800000 */
[----:B------:R-:W-:Y:S01]  /*1d4c0*/  MUFU.TANH R143, R143 ;  /* 0x0000008f008f7308 */ /* 0x000fe20000002400 */
[----:B------:R-:W-:Y:S01]  /*1d4d0*/  FSEL R66, R66, -INF , !P5 ;  /* 0xff80000042427808 */ /* 0x000fe20006800000 */
[----:B------:R-:W-:-:S06]  /*1d4e0*/  FMUL.FTZ R161, R24, R192 ;  /* 0x000000c018a17220 */ /* 0x000fcc0000410000 */
[----:B------:R-:W2:Y:S01]  /*1d4f0*/  I2F R40, R42 ;  /* 0x0000002a00287306 */ /* 0x000ea20000201400 */
[----:B------:R-:W-:Y:S01]  /*1d500*/  ISETP.GE.AND P1, PT, R174, R3, PT ;  /* 0x00000003ae00720c */ /* 0x000fe20003f26270 */
[----:B-----5:R-:W-:-:S06]  /*1d510*/  FFMA.FTZ R142, R0, R195, R198 ;  /* 0x000000c3008e7223 */ /* 0x020fcc00000100c6 */
[----:B------:R-:W3:Y:S01]  /*1d520*/  I2F R46, R250 ;  /* 0x000000fa002e7306 */ /* 0x000ee20000201400 */
[----:B------:R-:W-:Y:S02]  /*1d530*/  ISETP.GE.AND P5, PT, R188, R3, PT ;  /* 0x00000003bc00720c */ /* 0x000fe40003fa6270 */
[----:B------:R-:W-:Y:S02]  /*1d540*/  FSEL R24, R151, -INF , !P4 ;  /* 0xff80000097187808 */ /* 0x000fe40006000000 */
[----:B------:R-:W-:-:S03]  /*1d550*/  FSEL R59, R59, -INF , !P3 ;  /* 0xff8000003b3b7808 */ /* 0x000fc60005800000 */
[----:B------:R5:W-:Y:S01]  /*1d560*/  MUFU.TANH R148, R31 ;  /* 0x0000001f00947308 */ /* 0x000be20000002400 */
[----:B------:R-:W-:Y:S02]  /*1d570*/  ISETP.GE.AND P4, PT, R186, R3, PT ;  /* 0x00000003ba00720c */ /* 0x000fe40003f86270 */
[----:B------:R-:W-:-:S05]  /*1d580*/  ISETP.GE.AND P3, PT, R190, R2, PT ;  /* 0x00000002be00720c */ /* 0x000fca0003f66270 */
[----:B------:R1:W-:Y:S01]  /*1d590*/  MUFU.TANH R149, R30 ;  /* 0x0000001e00957308 */ /* 0x0003e20000002400 */
[----:B------:R-:W-:Y:S01]  /*1d5a0*/  FMUL.FTZ R29, R29, R192 ;  /* 0x000000c01d1d7220 */ /* 0x000fe20000410000 */
[----:B------:R-:W-:Y:S01]  /*1d5b0*/  FSEL R56, R56, -INF , !P1 ;  /* 0xff80000038387808 */ /* 0x000fe20004800000 */
[CC--:B------:R-:W-:Y:S02]  /*1d5c0*/  FFMA.FTZ R65, R0.reuse, R191.reuse, R160 ;  /* 0x000000bf00417223 */ /* 0x0c0fe400000100a0 */
[----:B-----5:R-:W-:Y:S01]  /*1d5d0*/  FFMA.FTZ R31, R0, R191, R162 ;  /* 0x000000bf001f7223 */ /* 0x020fe200000100a2 */
[-C--:B------:R-:W-:Y:S01]  /*1d5e0*/  ISETP.GE.AND P1, PT, R188, R2.reuse, PT ;  /* 0x00000002bc00720c */ /* 0x080fe20003f26270 */
[----:B------:R-:W-:Y:S01]  /*1d5f0*/  FFMA.FTZ R48, R0, R165, R48 ;  /* 0x000000a500307223 */ /* 0x000fe20000010030 */
[----:B------:R-:W-:Y:S01]  /*1d600*/  FSEL R142, R142, -INF , !P3 ;  /* 0xff8000008e8e7808 */ /* 0x000fe20005800000 */
[C---:B------:R-:W-:Y:S02]  /*1d610*/  FFMA.FTZ R49, R0.reuse, R197, R49 ;  /* 0x000000c500317223 */ /* 0x040fe40000010031 */
[C---:B-1----:R-:W-:Y:S01]  /*1d620*/  FFMA.FTZ R30, R0.reuse, R193, R199 ;  /* 0x000000c1001e7223 */ /* 0x042fe200000100c7 */
[----:B------:R-:W-:Y:S01]  /*1d630*/  FSEL R31, R31, -INF , !P5 ;  /* 0xff8000001f1f7808 */ /* 0x000fe20006800000 */
[----:B------:R-:W-:Y:S01]  /*1d640*/  FFMA.FTZ R197, R0, R197, R50 ;  /* 0x000000c500c57223 */ /* 0x000fe20000010032 */
[----:B------:R-:W-:-:S02]  /*1d650*/  ISETP.GE.AND P5, PT, R194, R2, PT ;  /* 0x00000002c200720c */ /* 0x000fc40003fa6270 */
[----:B------:R-:W-:Y:S02]  /*1d660*/  FSEL R30, R30, -INF , !P4 ;  /* 0xff8000001e1e7808 */ /* 0x000fe40006000000 */
[C---:B------:R-:W-:Y:S02]  /*1d670*/  ISETP.GE.AND P4, PT, R164.reuse, R2, PT ;  /* 0x00000002a400720c */ /* 0x040fe40003f86270 */
[----:B------:R-:W-:Y:S01]  /*1d680*/  ISETP.GE.AND P3, PT, R164, R3, PT ;  /* 0x00000003a400720c */ /* 0x000fe20003f66270 */
[----:B------:R1:W-:Y:S01]  /*1d690*/  MUFU.TANH R251, R29 ;  /* 0x0000001d00fb7308 */ /* 0x0003e20000002400 */
[----:B------:R-:W-:Y:S01]  /*1d6a0*/  FSEL R65, R65, -INF , !P1 ;  /* 0xff80000041417808 */ /* 0x000fe20004800000 */
[----:B------:R-:W-:Y:S01]  /*1d6b0*/  FFMA.FTZ R159, R0, R57, R51 ;  /* 0x00000039009f7223 */ /* 0x000fe20000010033 */
[----:B------:R-:W-:Y:S01]  /*1d6c0*/  FSEL R157, R48, -INF , !P5 ;  /* 0xff800000309d7808 */ /* 0x000fe20006800000 */
[----:B--2---:R-:W-:Y:S01]  /*1d6d0*/  FFMA.FTZ R48, R0, R40, R143 ;  /* 0x0000002800307223 */ /* 0x004fe2000001008f */
[----:B------:R-:W-:Y:S01]  /*1d6e0*/  ISETP.GE.AND P1, PT, R190, R3, PT ;  /* 0x00000003be00720c */ /* 0x000fe20003f26270 */
[----:B---3--:R-:W-:Y:S01]  /*1d6f0*/  FFMA.FTZ R162, R0, R46, R201 ;  /* 0x0000002e00a27223 */ /* 0x008fe200000100c9 */
[----:B------:R-:W-:Y:S01]  /*1d700*/  FSEL R156, R49, -INF , !P4 ;  /* 0xff800000319c7808 */ /* 0x000fe20006000000 */
[----:B----4-:R-:W-:Y:S01]  /*1d710*/  HMMA.16816.F32 R20, R60, R36, R20 ;  /* 0x000000243c14723c */ /* 0x010fe20000001814 */
[----:B------:R-:W-:-:S02]  /*1d720*/  FSEL R51, R197, -INF , !P3 ;  /* 0xff800000c5337808 */ /* 0x000fc40005800000 */
[----:B------:R-:W-:Y:S02]  /*1d730*/  ISETP.GE.AND P4, PT, R42, R3, PT ;  /* 0x000000032a00720c */ /* 0x000fe40003f86270 */
[----:B------:R-:W-:Y:S01]  /*1d740*/  ISETP.GE.AND P3, PT, R250, R2, PT ;  /* 0x00000002fa00720c */ /* 0x000fe20003f66270 */
[----:B-1----:R-:W-:Y:S01]  /*1d750*/  FFMA.FTZ R29, R0, R195, R64 ;  /* 0x000000c3001d7223 */ /* 0x002fe20000010040 */
[----:B------:R-:W-:Y:S01]  /*1d760*/  IADD3 R36, R169, 0x40, RZ ;  /* 0x00000040a9247810 */ /* 0x000fe20007ffe0ff */
[----:B------:R-:W-:Y:S01]  /*1d770*/  FMUL.FTZ R37, R26, R192 ;  /* 0x000000c01a257220 */ /* 0x000fe20000410000 */
[C---:B------:R-:W-:Y:S01]  /*1d780*/  ISETP.GE.AND P5, PT, R58.reuse, R3, PT ;  /* 0x000000033a00720c */ /* 0x040fe20003fa6270 */
[----:B------:R-:W-:Y:S01]  /*1d790*/  HMMA.16816.F32 R180, R152, R10, R180 ;  /* 0x0000000a98b4723c */ /* 0x000fe200000018b4 */
[----:B------:R-:W-:Y:S01]  /*1d7a0*/  FSEL R29, R29, -INF , !P1 ;  /* 0xff8000001d1d7808 */ /* 0x000fe20004800000 */
[----:B------:R-:W-:Y:S01]  /*1d7b0*/  I2F R168, R36 ;  /* 0x0000002400a87306 */ /* 0x000fe20000201400 */
[----:B------:R-:W-:-:S02]  /*1d7c0*/  ISETP.GE.AND P1, PT, R58, R2, PT ;  /* 0x000000023a00720c */ /* 0x000fc40003f26270 */
[----:B------:R-:W-:Y:S02]  /*1d7d0*/  FSEL R48, R48, -INF , !P4 ;  /* 0xff80000030307808 */ /* 0x000fe40006000000 */
[----:B------:R-:W-:Y:S02]  /*1d7e0*/  FSEL R162, R162, -INF , !P3 ;  /* 0xff800000a2a27808 */ /* 0x000fe40005800000 */
[CC--:B------:R-:W-:Y:S01]  /*1d7f0*/  ISETP.GE.AND P4, PT, R36.reuse, R2.reuse, PT ;  /* 0x000000022400720c */ /* 0x0c0fe20003f86270 */
[----:B------:R1:W-:Y:S01]  /*1d800*/  MUFU.TANH R58, R37 ;  /* 0x00000025003a7308 */ /* 0x0003e20000002400 */
[----:B------:R-:W-:Y:S02]  /*1d810*/  ISETP.GE.AND P3, PT, R36, R3, PT ;  /* 0x000000032400720c */ /* 0x000fe40003f66270 */
[----:B------:R-:W-:Y:S01]  /*1d820*/  ISETP.GE.AND P6, PT, R172, R2, PT ;  /* 0x00000002ac00720c */ /* 0x000fe20003fc6270 */
[----:B-1----:R-:W-:Y:S01]  /*1d830*/  HMMA.16816.F32 R36, R60, R38, R16 ;  /* 0x000000263c24723c */ /* 0x002fe20000001810 */
[----:B------:R-:W1:Y:S03]  /*1d840*/  LDSM.16.M88.4 R16, [R210+0x7800] ;  /* 0x00780000d210783b */ /* 0x000e660000000200 */
[----:B------:R-:W2:Y:S01]  /*1d850*/  MUFU.TANH R150, R150 ;  /* 0x0000009600967308 */ /* 0x000ea20000002400 */
[----:B------:R-:W-:-:S02]  /*1d860*/  IADD3 R172, R169, 0x41, RZ ;  /* 0x00000041a9ac7810 */ /* 0x000fc40007ffe0ff */
[----:B------:R-:W-:-:S05]  /*1d870*/  IADD3 R202, R169, 0x39, RZ ;  /* 0x00000039a9ca7810 */ /* 0x000fca0007ffe0ff */
[----:B------:R-:W3:Y:S01]  /*1d880*/  MUFU.TANH R53, R53 ;  /* 0x0000003500357308 */ /* 0x000ee20000002400 */
[-C--:B------:R-:W-:Y:S01]  /*1d890*/  FMUL.FTZ R41, R41, R192.reuse ;  /* 0x000000c029297220 */ /* 0x080fe20000410000 */
[----:B------:R-:W-:Y:S01]  /*1d8a0*/  IADD3 R166, R169, 0x48, RZ ;  /* 0x00000048a9a67810 */ /* 0x000fe20007ffe0ff */
[-C--:B------:R-:W-:Y:S01]  /*1d8b0*/  FMUL.FTZ R43, R43, R192.reuse ;  /* 0x000000c02b2b7220 */ /* 0x080fe20000410000 */
[----:B------:R-:W-:Y:S01]  /*1d8c0*/  HMMA.16816.F32 R180, R144, R6, R180 ;  /* 0x0000000690b4723c */ /* 0x000fe200000018b4 */
[-C--:B------:R-:W-:Y:S01]  /*1d8d0*/  FMUL.FTZ R28, R28, R192.reuse ;  /* 0x000000c01c1c7220 */ /* 0x080fe20000410000 */
[----:B------:R-:W-:Y:S01]  /*1d8e0*/  IADD3 R196, R169, 0x50, RZ ;  /* 0x00000050a9c47810 */ /* 0x000fe20007ffe0ff */
[-C--:B------:R-:W-:Y:S01]  /*1d8f0*/  FMUL.FTZ R249, R32, R192.reuse ;  /* 0x000000c020f97220 */ /* 0x080fe20000410000 */
[----:B------:R-:W4:Y:S01]  /*1d900*/  I2F R170, R172 ;  /* 0x000000ac00aa7306 */ /* 0x000f220000201400 */
[-C--:B------:R-:W-:Y:S01]  /*1d910*/  FMUL.FTZ R32, R33, R192.reuse ;  /* 0x000000c021207220 */ /* 0x080fe20000410000 */
[----:B------:R-:W-:Y:S01]  /*1d920*/  FSEL R5, R5, -INF , !P6 ;  /* 0xff80000005057808 */ /* 0x000fe20007000000 */
[----:B--2---:R-:W-:Y:S01]  /*1d930*/  FFMA.FTZ R185, R0, R187, R150 ;  /* 0x000000bb00b97223 */ /* 0x004fe20000010096 */
[----:B------:R-:W-:Y:S01]  /*1d940*/  IADD3 R158, R169, 0x51, RZ ;  /* 0x00000051a99e7810 */ /* 0x000fe20007ffe0ff */
[----:B------:R-:W-:Y:S01]  /*1d950*/  FMUL.FTZ R190, R25, R192 ;  /* 0x000000c019be7220 */ /* 0x000fe20000410000 */
[----:B------:R-:W-:-:S02]  /*1d960*/  FSEL R159, R159, -INF , !P1 ;  /* 0xff8000009f9f7808 */ /* 0x000fc40004800000 */
[----:B------:R-:W-:Y:S01]  /*1d970*/  MUFU.TANH R140, R140 ;  /* 0x0000008c008c7308 */ /* 0x000fe20000002400 */
[----:B------:R-:W-:Y:S02]  /*1d980*/  ISETP.GE.AND P6, PT, R176, R3, PT ;  /* 0x00000003b000720c */ /* 0x000fe40003fc6270 */
[----:B------:R-:W-:-:S05]  /*1d990*/  IADD3 R151, R169, 0x60, RZ ;  /* 0x00000060a9977810 */ /* 0x000fca0007ffe0ff */
[----:B------:R-:W-:Y:S01]  /*1d9a0*/  MUFU.TANH R200, R200 ;  /* 0x000000c800c87308 */ /* 0x000fe20000002400 */
[----:B---3--:R-:W-:Y:S01]  /*1d9b0*/  FFMA.FTZ R49, R0, R46, R53 ;  /* 0x0000002e00317223 */ /* 0x008fe20000010035 */
[----:B------:R-:W-:Y:S01]  /*1d9c0*/  IADD3 R64, R169, 0x68, RZ ;  /* 0x00000068a9407810 */ /* 0x000fe20007ffe0ff */
[----:B------:R-:W-:Y:S02]  /*1d9d0*/  FMUL.FTZ R11, R36, R192 ;  /* 0x000000c0240b7220 */ /* 0x000fe40000410000 */
[----:B------:R-:W-:-:S03]  /*1d9e0*/  FFMA.FTZ R163, R0, R193, R163 ;  /* 0x000000c100a37223 */ /* 0x000fc600000100a3 */
[----:B------:R-:W-:Y:S01]  /*1d9f0*/  MUFU.TANH R247, R247 ;  /* 0x000000f700f77308 */ /* 0x000fe20000002400 */
[----:B------:R-:W-:-:S07]  /*1da00*/  IADD3 R252, R169, 0x49, RZ ;  /* 0x00000049a9fc7810 */ /* 0x000fce0007ffe0ff */
[----:B------:R-:W-:Y:S01]  /*1da10*/  MUFU.TANH R45, R45 ;  /* 0x0000002d002d7308 */ /* 0x000fe20000002400 */
[----:B------:R-:W-:Y:S01]  /*1da20*/  IADD3 R167, R169, 0x39, RZ ;  /* 0x00000039a9a77810 */ /* 0x000fe20007ffe0ff */
[----:B------:R-:W-:Y:S02]  /*1da30*/  FFMA.FTZ R141, R0, R40, R141 ;  /* 0x00000028008d7223 */ /* 0x000fe4000001008d */
[-C--:B------:R-:W-:Y:S01]  /*1da40*/  FMUL.FTZ R164, R27, R192.reuse ;  /* 0x000000c01ba47220 */ /* 0x080fe20000410000 */
[----:B------:R-:W-:Y:S01]  /*1da50*/  IADD3 R26, R169, 0x69, RZ ;  /* 0x00000069a91a7810 */ /* 0x000fe20007ffe0ff */
[----:B------:R-:W-:Y:S01]  /*1da60*/  FMUL.FTZ R20, R20, R192 ;  /* 0x000000c014147220 */ /* 0x000fe20000410000 */
[----:B------:R-:W-:-:S04]  /*1da70*/  DEPBAR.LE SB0, 0x0 ;  /* 0x000080000000791a */ /* 0x000fc80000000000 */
[----:B------:R-:W-:Y:S01]  /*1da80*/  I2F R52, R202 ;  /* 0x000000ca00347306 */ /* 0x000fe20000201400 */
[----:B------:R-:W-:-:S07]  /*1da90*/  ISETP.GE.AND P1, PT, R250, R3, PT ;  /* 0x00000003fa00720c */ /* 0x000fce0003f26270 */
[----:B------:R-:W2:Y:S01]  /*1daa0*/  I2F R202, R166 ;  /* 0x000000a600ca7306 */ /* 0x000ea20000201400 */
[----:B------:R-:W-:-:S07]  /*1dab0*/  FSEL R185, R185, -INF , !P6 ;  /* 0xff800000b9b97808 */ /* 0x000fce0007000000 */
[----:B------:R-:W3:Y:S01]  /*1dac0*/  MUFU.TANH R41, R41 ;  /* 0x0000002900297308 */ /* 0x000ee20000002400 */
[----:B------:R-:W-:-:S07]  /*1dad0*/  ISETP.GE.AND P6, PT, R186, R2, PT ;  /* 0x00000002ba00720c */ /* 0x000fce0003fc6270 */
[----:B------:R-:W5:Y:S01]  /*1dae0*/  MUFU.TANH R43, R43 ;  /* 0x0000002b002b7308 */ /* 0x000f620000002400 */
[----:B------:R-:W-:Y:S01]  /*1daf0*/  IADD3 R186, R169, 0x59, RZ ;  /* 0x00000059a9ba7810 */ /* 0x000fe20007ffe0ff */
[----:B----4-:R-:W-:-:S06]  /*1db00*/  FFMA.FTZ R55, R0, R170, R55 ;  /* 0x000000aa00377223 */ /* 0x010fcc0000010037 */
[----:B------:R-:W-:Y:S01]  /*1db10*/  MUFU.TANH R33, R28 ;  /* 0x0000001c00217308 */ /* 0x000fe20000002400 */
[----:B------:R-:W-:-:S07]  /*1db20*/  FSEL R49, R49, -INF , !P1 ;  /* 0xff80000031317808 */ /* 0x000fce0004800000 */
[----:B------:R-:W4:Y:S01]  /*1db30*/  I2F R54, R196 ;  /* 0x000000c400367306 */ /* 0x000f220000201400 */
[----:B------:R-:W-:Y:S01]  /*1db40*/  ISETP.GE.AND P1, PT, R172, R2, PT ;  /* 0x00000002ac00720c */ /* 0x000fe20003f26270 */
[----:B------:R-:W-:-:S06]  /*1db50*/  FMUL.FTZ R53, R22, R192 ;  /* 0x000000c016357220 */ /* 0x000fcc0000410000 */
[----:B------:R-:W4:Y:S01]  /*1db60*/  I2F R188, R158 ;  /* 0x0000009e00bc7306 */ /* 0x000f220000201400 */
[----:B------:R-:W-:Y:S01]  /*1db70*/  FSEL R173, R55, -INF , !P1 ;  /* 0xff80000037ad7808 */ /* 0x000fe20004800000 */
[----:B--2---:R-:W-:Y:S01]  /*1db80*/  FFMA.FTZ R44, R0, R202, R44 ;  /* 0x000000ca002c7223 */ /* 0x004fe2000001002c */
[----:B------:R-:W-:Y:S01]  /*1db90*/  ISETP.GE.AND P1, PT, R166, R3, PT ;  /* 0x00000003a600720c */ /* 0x000fe20003f26270 */
[CC--:B---3--:R-:W-:Y:S01]  /*1dba0*/  FFMA.FTZ R41, R0.reuse, R52.reuse, R41 ;  /* 0x0000003400297223 */ /* 0x0c8fe20000010029 */
[----:B-1----:R-:W-:Y:S03]  /*1dbb0*/  HMMA.16816.F32 R12, R60, R16, R12 ;  /* 0x000000103c0c723c */ /* 0x002fe6000000180c */
[----:B------:R-:W-:Y:S01]  /*1dbc0*/  I2F R187, R186 ;  /* 0x000000ba00bb7306 */ /* 0x000fe20000201400 */
[----:B-----5:R-:W-:Y:S01]  /*1dbd0*/  FFMA.FTZ R52, R0, R52, R43 ;  /* 0x0000003400347223 */ /* 0x020fe2000001002b */
[----:B------:R-:W-:-:S06]  /*1dbe0*/  FSEL R176, R44, -INF , !P1 ;  /* 0xff8000002cb07808 */ /* 0x000fcc0004800000 */
[----:B------:R-:W1:Y:S01]  /*1dbf0*/  MUFU.TANH R190, R190 ;  /* 0x000000be00be7308 */ /* 0x000e620000002400 */
[----:B----4-:R-:W-:Y:S01]  /*1dc00*/  FFMA.FTZ R33, R0, R54, R33 ;  /* 0x0000003600217223 */ /* 0x010fe20000010021 */
[----:B------:R-:W-:Y:S01]  /*1dc10*/  ISETP.GE.AND P1, PT, R196, R2, PT ;  /* 0x00000002c400720c */ /* 0x000fe20003f26270 */
[----:B------:R-:W-:Y:S05]  /*1dc20*/  HMMA.16816.F32 R16, R60, R18, R180 ;  /* 0x000000123c10723c */ /* 0x000fea00000018b4 */
[----:B------:R-:W-:Y:S01]  /*1dc30*/  I2F R191, R151 ;  /* 0x0000009700bf7306 */ /* 0x000fe20000201400 */
[----:B------:R-:W-:Y:S01]  /*1dc40*/  FSEL R178, R163, -INF , !P6 ;  /* 0xff800000a3b27808 */ /* 0x000fe20007000000 */
[----:B------:R-:W-:-:S06]  /*1dc50*/  FFMA.FTZ R148, R0, R188, R148 ;  /* 0x000000bc00947223 */ /* 0x000fcc0000010094 */
[----:B------:R-:W2:Y:S01]  /*1dc60*/  MUFU.TANH R43, R53 ;  /* 0x00000035002b7308 */ /* 0x000ea20000002400 */
[----:B------:R-:W-:Y:S01]  /*1dc70*/  FSEL R163, R33, -INF , !P1 ;  /* 0xff80000021a37808 */ /* 0x000fe20004800000 */
[----:B------:R-:W-:Y:S01]  /*1dc80*/  FFMA.FTZ R28, R0, R165, R140 ;  /* 0x000000a5001c7223 */ /* 0x000fe2000001008c */
[----:B------:R-:W-:-:S05]  /*1dc90*/  ISETP.GE.AND P1, PT, R158, R3, PT ;  /* 0x000000039e00720c */ /* 0x000fca0003f26270 */
[----:B------:R-:W3:Y:S01]  /*1dca0*/  MUFU.TANH R249, R249 ;  /* 0x000000f900f97308 */ /* 0x000ee20000002400 */
[----:B------:R-:W-:Y:S01]  /*1dcb0*/  ISETP.GE.AND P6, PT, R194, R3, PT ;  /* 0x00000003c200720c */ /* 0x000fe20003fc6270 */
[----:B------:R-:W-:-:S06]  /*1dcc0*/  FFMA.FTZ R50, R0, R57, R200 ;  /* 0x0000003900327223 */ /* 0x000fcc00000100c8 */
[----:B------:R-:W-:Y:S01]  /*1dcd0*/  I2F R195, R64 ;  /* 0x0000004000c37306 */ /* 0x000fe20000201400 */
[----:B------:R-:W-:Y:S01]  /*1dce0*/  FSEL R165, R148, -INF , !P1 ;  /* 0xff80000094a57808 */ /* 0x000fe20004800000 */
[----:B-1----:R-:W-:-:S06]  /*1dcf0*/  FFMA.FTZ R155, R0, R187, R190 ;  /* 0x000000bb009b7223 */ /* 0x002fcc00000100be */
[----:B------:R-:W1:Y:S01]  /*1dd00*/  MUFU.TANH R11, R11 ;  /* 0x0000000b000b7308 */ /* 0x000e620000002400 */
[----:B------:R-:W-:-:S07]  /*1dd10*/  IADD3 R150, R169, 0x58, RZ ;  /* 0x00000058a9967810 */ /* 0x000fce0007ffe0ff */
[----:B------:R-:W-:Y:S01]  /*1dd20*/  MUFU.TANH R32, R32 ;  /* 0x0000002000207308 */ /* 0x000fe20000002400 */
[----:B------:R-:W-:-:S07]  /*1dd30*/  ISETP.GE.AND P1, PT, R186, R2, PT ;  /* 0x00000002ba00720c */ /* 0x000fce0003f26270 */
[----:B------:R-:W4:Y:S01]  /*1dd40*/  I2F R171, R252 ;  /* 0x000000fc00ab7306 */ /* 0x000f220000201400 */
[----:B------:R-:W-:Y:S01]  /*1dd50*/  FSEL R28, R28, -INF , !P6 ;  /* 0xff8000001c1c7808 */ /* 0x000fe20007000000 */
[----:B------:R-:W-:Y:S01]  /*1dd60*/  FFMA.FTZ R175, R0, R168, R247 ;  /* 0x000000a800af7223 */ /* 0x000fe200000100f7 */
[----:B------:R-:W-:Y:S01]  /*1dd70*/  ISETP.GE.AND P6, PT, R42, R2, PT ;  /* 0x000000022a00720c */ /* 0x000fe20003fc6270 */
[----:B--2---:R-:W-:Y:S01]  /*1dd80*/  FFMA.FTZ R43, R0, R191, R43 ;  /* 0x000000bf002b7223 */ /* 0x004fe2000001002b */
[----:B------:R-:W-:Y:S01]  /*1dd90*/  FSEL R50, R50, -INF , !P5 ;  /* 0xff80000032327808 */ /* 0x000fe20006800000 */
[C---:B------:R-:W-:Y:S01]  /*1dda0*/  FFMA.FTZ R45, R0.reuse, R170, R45 ;  /* 0x000000aa002d7223 */ /* 0x040fe2000001002d */
[----:B------:R-:W-:Y:S01]  /*1ddb0*/  ISETP.GE.AND P5, PT, R167, R2, PT ;  /* 0x00000002a700720c */ /* 0x000fe20003fa6270 */
[----:B------:R-:W-:Y:S01]  /*1ddc0*/  I2F R189, R150 ;  /* 0x0000009600bd7306 */ /* 0x000fe20000201400 */
[----:B------:R-:W-:Y:S01]  /*1ddd0*/  FSEL R155, R155, -INF , !P1 ;  /* 0xff8000009b9b7808 */ /* 0x000fe20004800000 */
[----:B------:R-:W-:Y:S01]  /*1dde0*/  FMUL.FTZ R7, R39, R192 ;  /* 0x000000c027077220 */ /* 0x000fe20000410000 */
[----:B------:R-:W-:Y:S01]  /*1ddf0*/  ISETP.GE.AND P1, PT, R151, R3, PT ;  /* 0x000000039700720c */ /* 0x000fe20003f26270 */
[----:B---3--:R-:W-:Y:S01]  /*1de00*/  FFMA.FTZ R170, R0, R202, R249 ;  /* 0x000000ca00aa7223 */ /* 0x008fe200000100f9 */
[----:B------:R-:W-:-:S03]  /*1de10*/  FSEL R160, R141, -INF , !P6 ;  /* 0xff8000008da07808 */ /* 0x000fc60007000000 */
[----:B------:R-:W2:Y:S01]  /*1de20*/  MUFU.TANH R161, R161 ;  /* 0x000000a100a17308 */ /* 0x000ea20000002400 */
[----:B------:R-:W-:Y:S01]  /*1de30*/  FSEL R175, R175, -INF , !P3 ;  /* 0xff800000afaf7808 */ /* 0x000fe20005800000 */
[----:B------:R-:W-:Y:S01]  /*1de40*/  FMUL.FTZ R6, R38, R192 ;  /* 0x000000c026067220 */ /* 0x000fe20000410000 */
[-C--:B------:R-:W-:Y:S02]  /*1de50*/  ISETP.GE.AND P6, PT, R167, R3.reuse, PT ;  /* 0x00000003a700720c */ /* 0x080fe40003fc6270 */
[----:B------:R-:W-:Y:S01]  /*1de60*/  ISETP.GE.AND P3, PT, R166, R2, PT ;  /* 0x00000002a600720c */ /* 0x000fe20003f66270 */
[----:B------:R-:W-:Y:S01]  /*1de70*/  FMUL.FTZ R10, R23, R192 ;  /* 0x000000c0170a7220 */ /* 0x000fe20000410000 */
[----:B------:R-:W-:Y:S01]  /*1de80*/  FSEL R167, R41, -INF , !P5 ;  /* 0xff80000029a77808 */ /* 0x000fe20006800000 */
[----:B------:R-:W3:Y:S01]  /*1de90*/  MUFU.TANH R164, R164 ;  /* 0x000000a400a47308 */ /* 0x000ee20000002400 */
[----:B------:R-:W-:Y:S01]  /*1dea0*/  ISETP.GE.AND P5, PT, R172, R3, PT ;  /* 0x00000003ac00720c */ /* 0x000fe20003fa6270 */
[C---:B-1----:R-:W-:Y:S01]  /*1deb0*/  FFMA.FTZ R11, R0.reuse, R195, R11 ;  /* 0x000000c3000b7223 */ /* 0x042fe2000001000b */
[----:B------:R-:W-:Y:S01]  /*1dec0*/  FSEL R152, R43, -INF , !P1 ;  /* 0xff8000002b987808 */ /* 0x000fe20004800000 */
[-C--:B----4-:R-:W-:Y:S01]  /*1ded0*/  FFMA.FTZ R32, R0, R171.reuse, R32 ;  /* 0x000000ab00207223 */ /* 0x090fe20000010020 */
[----:B------:R-:W-:Y:S01]  /*1dee0*/  ISETP.GE.AND P1, PT, R64, R2, PT ;  /* 0x000000024000720c */ /* 0x000fe20003f26270 */
[----:B------:R-:W-:Y:S01]  /*1def0*/  FMUL.FTZ R13, R13, R192 ;  /* 0x000000c00d0d7220 */ /* 0x000fe20000410000 */
[C---:B------:R-:W-:Y:S01]  /*1df00*/  IADD3 R25, R169.reuse, 0x61, RZ ;  /* 0x00000061a9197810 */ /* 0x040fe20007ffe0ff */
[----:B------:R1:W4:Y:S01]  /*1df10*/  MUFU.TANH R40, R20 ;  /* 0x0000001400287308 */ /* 0x0003220000002400 */
[----:B------:R-:W-:Y:S01]  /*1df20*/  FFMA.FTZ R172, R0, R168, R203 ;  /* 0x000000a800ac7223 */ /* 0x000fe200000100cb */
[----:B------:R-:W-:Y:S01]  /*1df30*/  FSEL R170, R170, -INF , !P3 ;  /* 0xff800000aaaa7808 */ /* 0x000fe20005800000 */
[----:B------:R-:W-:Y:S01]  /*1df40*/  FFMA.FTZ R171, R0, R171, R47 ;  /* 0x000000ab00ab7223 */ /* 0x000fe2000001002f */
[----:B------:R-:W-:Y:S01]  /*1df50*/  IADD3 R140, R169, 0x71, RZ ;  /* 0x00000071a98c7810 */ /* 0x000fe20007ffe0ff */
[----:B------:R-:W-:Y:S01]  /*1df60*/  FMUL.FTZ R141, R21, R192 ;  /* 0x000000c0158d7220 */ /* 0x000fe20000410000 */
[----:B------:R-:W-:-:S02]  /*1df70*/  ISETP.GE.AND P3, PT, R252, R3, PT ;  /* 0x00000003fc00720c */ /* 0x000fc40003f66270 */
[----:B------:R-:W-:Y:S01]  /*1df80*/  I2F R199, R26 ;  /* 0x0000001a00c77306 */ /* 0x000fe20000201400 */
[----:B------:R-:W-:Y:S01]  /*1df90*/  FSEL R174, R45, -INF , !P5 ;  /* 0xff8000002dae7808 */ /* 0x000fe20006800000 */
[----:B------:R-:W-:Y:S01]  /*1dfa0*/  FMUL.FTZ R23, R37, R192 ;  /* 0x000000c025177220 */ /* 0x000fe20000410000 */
[----:B------:R-:W-:Y:S02]  /*1dfb0*/  ISETP.GE.AND P5, PT, R252, R2, PT ;  /* 0x00000002fc00720c */ /* 0x000fe40003fa6270 */
[----:B------:R-:W-:-:S03]  /*1dfc0*/  FSEL R147, R11, -INF , !P1 ;  /* 0xff8000000b937808 */ /* 0x000fc60004800000 */
[----:B------:R-:W5:Y:S01]  /*1dfd0*/  MUFU.TANH R7, R7 ;  /* 0x0000000700077308 */ /* 0x000f620000002400 */
[----:B------:R-:W-:Y:S01]  /*1dfe0*/  FMUL.FTZ R11, R18, R192 ;  /* 0x000000c0120b7220 */ /* 0x000fe20000410000 */
[----:B------:R-:W-:Y:S01]  /*1dff0*/  FSEL R168, R52, -INF , !P6 ;  /* 0xff80000034a87808 */ /* 0x000fe20007000000 */
[----:B------:R-:W-:Y:S01]  /*1e000*/  FFMA.FTZ R251, R0, R188, R251 ;  /* 0x000000bc00fb7223 */ /* 0x000fe200000100fb */
[----:B------:R-:W-:-:S04]  /*1e010*/  FSEL R172, R172, -INF , !P4 ;  /* 0xff800000acac7808 */ /* 0x000fc80006000000 */
[----:B------:R-:W2:Y:S01]  /*1e020*/  MUFU.TANH R6, R6 ;  /* 0x0000000600067308 */ /* 0x000ea20000002400 */
[----:B------:R-:W-:Y:S01]  /*1e030*/  FSEL R171, R171, -INF , !P3 ;  /* 0xff800000abab7808 */ /* 0x000fe20005800000 */
[----:B------:R-:W-:Y:S01]  /*1e040*/  FFMA.FTZ R149, R0, R54, R149 ;  /* 0x0000003600957223 */ /* 0x000fe20000010095 */
[C---:B------:R-:W-:Y:S02]  /*1e050*/  IADD3 R42, R169.reuse, 0x70, RZ ;  /* 0x00000070a92a7810 */ /* 0x040fe40007ffe0ff */
[----:B-1----:R-:W-:-:S03]  /*1e060*/  IADD3 R20, R169, 0x78, RZ ;  /* 0x00000078a9147810 */ /* 0x002fc60007ffe0ff */
[----:B------:R-:W-:Y:S01]  /*1e070*/  I2F R193, R25 ;  /* 0x0000001900c17306 */ /* 0x000fe20000201400 */
[C---:B------:R-:W-:Y:S02]  /*1e080*/  IADD3 R22, R169.reuse, 0x79, RZ ;  /* 0x00000079a9167810 */ /* 0x040fe40007ffe0ff */
[C---:B------:R-:W-:Y:S02]  /*1e090*/  ISETP.GE.AND P6, PT, R169.reuse, R2, PT ;  /* 0x00000002a900720c */ /* 0x040fe40003fc6270 */
[----:B------:R-:W-:-:S03]  /*1e0a0*/  ISETP.GE.AND P4, PT, R169, R3, PT ;  /* 0x00000003a900720c */ /* 0x000fc60003f86270 */
[----:B------:R-:W1:Y:S01]  /*1e0b0*/  MUFU.TANH R10, R10 ;  /* 0x0000000a000a7308 */ /* 0x000e620000002400 */
[----:B------:R-:W-:Y:S01]  /*1e0c0*/  ISETP.GE.AND P3, PT, R158, R2, PT ;  /* 0x000000029e00720c */ /* 0x000fe20003f66270 */
[----:B------:R-:W-:Y:S02]  /*1e0d0*/  FMUL.FTZ R14, R14, R192 ;  /* 0x000000c00e0e7220 */ /* 0x000fe40000410000 */
[----:B--2---:R-:W-:-:S04]  /*1e0e0*/  FFMA.FTZ R158, R0, R189, R161 ;  /* 0x000000bd009e7223 */ /* 0x004fc800000100a1 */
[----:B------:R-:W-:Y:S01]  /*1e0f0*/  I2F R27, R140 ;  /* 0x0000008c001b7306 */ /* 0x000fe20000201400 */
[----:B------:R-:W-:Y:S01]  /*1e100*/  FSEL R161, R251, -INF , !P3 ;  /* 0xff800000fba17808 */ /* 0x000fe20005800000 */
[----:B------:R-:W-:-:S06]  /*1e110*/  FMUL.FTZ R12, R12, R192 ;  /* 0x000000c00c0c7220 */ /* 0x000fcc0000410000 */
[----:B------:R-:W2:Y:S01]  /*1e120*/  MUFU.TANH R13, R13 ;  /* 0x0000000d000d7308 */ /* 0x000ea20000002400 */
[----:B------:R-:W-:Y:S01]  /*1e130*/  FFMA.FTZ R58, R0, R189, R58 ;  /* 0x000000bd003a7223 */ /* 0x000fe2000001003a */
[----:B------:R-:W-:-:S06]  /*1e140*/  ISETP.GE.AND P3, PT, R150, R3, PT ;  /* 0x000000039600720c */ /* 0x000fcc0003f66270 */
[----:B------:R1:W-:Y:S08]  /*1e150*/  I2F R177, R169 ;  /* 0x000000a900b17306 */ /* 0x0003f00000201400 */
[----:B------:R-:W2:Y:S01]  /*1e160*/  MUFU.TANH R46, R141 ;  /* 0x0000008d002e7308 */ /* 0x000ea20000002400 */
[----:B---3--:R-:W-:Y:S01]  /*1e170*/  FFMA.FTZ R154, R0, R187, R164 ;  /* 0x000000bb009a7223 */ /* 0x008fe200000100a4 */
[----:B-1----:R-:W-:-:S06]  /*1e180*/  FSEL R169, R32, -INF , !P5 ;  /* 0xff80000020a97808 */ /* 0x002fcc0006800000 */
[----:B------:R-:W1:Y:S01]  /*1e190*/  MUFU.TANH R23, R23 ;  /* 0x0000001700177308 */ /* 0x000e620000002400 */
[----:B------:R-:W-:Y:S01]  /*1e1a0*/  ISETP.GE.AND P5, PT, R196, R3, PT ;  /* 0x00000003c400720c */ /* 0x000fe20003fa6270 */
[----:B----4-:R-:W-:-:S03]  /*1e1b0*/  FFMA.FTZ R40, R0, R191, R40 ;  /* 0x000000bf00287223 */ /* 0x010fc60000010028 */
[----:B------:R-:W-:-:S03]  /*1e1c0*/  FSEL R166, R149, -INF , !P5 ;  /* 0xff80000095a67808 */ /* 0x000fc60006800000 */
[----:B------:R-:W-:Y:S01]  /*1e1d0*/  I2F R21, R20 ;  /* 0x0000001400157306 */ /* 0x000fe20000201400 */
[----:B------:R-:W-:Y:S01]  /*1e1e0*/  ISETP.GE.AND P5, PT, R150, R2, PT ;  /* 0x000000029600720c */ /* 0x000fe20003fa6270 */
[----:B------:R-:W-:Y:S01]  /*1e1f0*/  FMUL.FTZ R16, R16, R192 ;  /* 0x000000c010107220 */ /* 0x000fe20000410000 */
[----:B------:R-:W-:-:S05]  /*1e200*/  FSEL R164, R58, -INF , !P3 ;  /* 0xff8000003aa47808 */ /* 0x000fca0005800000 */
[----:B------:R-:W3:Y:S01]  /*1e210*/  MUFU.TANH R11, R11 ;  /* 0x0000000b000b7308 */ /* 0x000ee20000002400 */
[----:B------:R-:W-:Y:S01]  /*1e220*/  ISETP.GE.AND P3, PT, R151, R2, PT ;  /* 0x000000029700720c */ /* 0x000fe20003f66270 */
[----:B-----5:R-:W-:Y:S01]  /*1e230*/  FFMA.FTZ R143, R0, R199, R7 ;  /* 0x000000c7008f7223 */ /* 0x020fe20000010007 */
[----:B------:R-:W-:Y:S01]  /*1e240*/  FSEL R158, R158, -INF , !P5 ;  /* 0xff8000009e9e7808 */ /* 0x000fe20006800000 */
[----:B------:R-:W-:Y:S01]  /*1e250*/  FMUL.FTZ R15, R15, R192 ;  /* 0x000000c00f0f7220 */ /* 0x000fe20000410000 */
[----:B------:R-:W-:-:S03]  /*1e260*/  ISETP.GE.AND P1, PT, R26, R3, PT ;  /* 0x000000031a00720c */ /* 0x000fc60003f26270 */
[----:B------:R-:W-:Y:S01]  /*1e270*/  I2F R57, R42 ;  /* 0x0000002a00397306 */ /* 0x000fe20000201400 */
[----:B------:R-:W-:Y:S01]  /*1e280*/  ISETP.GE.AND P5, PT, R186, R3, PT ;  /* 0x00000003ba00720c */ /* 0x000fe20003fa6270 */
[----:B------:R-:W-:-:S06]  /*1e290*/  FFMA.FTZ R150, R0, R195, R6 ;  /* 0x000000c300967223 */ /* 0x000fcc0000010006 */
[----:B------:R-:W4:Y:S01]  /*1e2a0*/  MUFU.TANH R14, R14 ;  /* 0x0000000e000e7308 */ /* 0x000f220000002400 */
[----:B------:R-:W-:Y:S01]  /*1e2b0*/  FSEL R149, R40, -INF , !P3 ;  /* 0xff80000028957808 */ /* 0x000fe20005800000 */
[----:B------:R-:W-:Y:S01]  /*1e2c0*/  FFMA.FTZ R151, R0, R193, R10 ;  /* 0x000000c100977223 */ /* 0x000fe2000001000a */
[----:B------:R-:W-:Y:S01]  /*1e2d0*/  ISETP.GE.AND P3, PT, R25, R3, PT ;  /* 0x000000031900720c */ /* 0x000fe20003f66270 */
[----:B------:R-:W-:-:S04]  /*1e2e0*/  FMUL.FTZ R7, R17, R192 ;  /* 0x000000c011077220 */ /* 0x000fc80000410000 */
[----:B------:R-:W5:Y:S01]  /*1e2f0*/  MUFU.TANH R12, R12 ;  /* 0x0000000c000c7308 */ /* 0x000f620000002400 */
[----:B------:R-:W-:Y:S01]  /*1e300*/  FMUL.FTZ R19, R19, R192 ;  /* 0x000000c013137220 */ /* 0x000fe20000410000 */
[----:B------:R-:W-:Y:S01]  /*1e310*/  FSEL R143, R143, -INF , !P1 ;  /* 0xff8000008f8f7808 */ /* 0x000fe20004800000 */
[----:B--2---:R-:W-:Y:S01]  /*1e320*/  FFMA.FTZ R13, R0, R27, R13 ;  /* 0x0000001b000d7223 */ /* 0x004fe2000001000d */
[----:B------:R-:W-:Y:S01]  /*1e330*/  FSEL R154, R154, -INF , !P5 ;  /* 0xff8000009a9a7808 */ /* 0x000fe20006800000 */
[----:B------:R-:W-:-:S03]  /*1e340*/  FFMA.FTZ R46, R0, R193, R46 ;  /* 0x000000c1002e7223 */ /* 0x000fc6000001002e */
[----:B------:R-:W2:Y:S01]  /*1e350*/  MUFU.TANH R6, R16 ;  /* 0x0000001000067308 */ /* 0x000ea20000002400 */
[-C--:B------:R-:W-:Y:S02]  /*1e360*/  ISETP.GE.AND P1, PT, R140, R2.reuse, PT ;  /* 0x000000028c00720c */ /* 0x080fe40003f26270 */
[----:B------:R-:W-:Y:S01]  /*1e370*/  ISETP.GE.AND P5, PT, R25, R2, PT ;  /* 0x000000021900720c */ /* 0x000fe20003fa6270 */
[----:B-1----:R-:W-:-:S04]  /*1e380*/  FFMA.FTZ R23, R0, R199, R23 ;  /* 0x000000c700177223 */ /* 0x002fc80000010017 */
[----:B------:R-:W1:Y:S01]  /*1e390*/  MUFU.TANH R10, R15 ;  /* 0x0000000f000a7308 */ /* 0x000e620000002400 */
[----:B------:R-:W-:Y:S01]  /*1e3a0*/  FSEL R151, R151, -INF , !P3 ;  /* 0xff80000097977808 */ /* 0x000fe20005800000 */
[----:B---3--:R-:W-:Y:S01]  /*1e3b0*/  FFMA.FTZ R11, R0, R21, R11 ;  /* 0x00000015000b7223 */ /* 0x008fe2000001000b */
[----:B------:R-:W-:Y:S02]  /*1e3c0*/  ISETP.GE.AND P3, PT, R26, R2, PT ;  /* 0x000000021a00720c */ /* 0x000fe40003f66270 */
[----:B------:R-:W-:Y:S02]  /*1e3d0*/  FSEL R54, R13, -INF , !P1 ;  /* 0xff8000000d367808 */ /* 0x000fe40004800000 */
[----:B------:R-:W-:Y:S01]  /*1e3e0*/  FSEL R148, R46, -INF , !P5 ;  /* 0xff8000002e947808 */ /* 0x000fe20006800000 */
[----:B------:R-:W-:Y:S01]  /*1e3f0*/  I2F R41, R22 ;  /* 0x0000001600297306 */ /* 0x000fe20000201400 */
[-C--:B------:R-:W-:Y:S02]  /*1e400*/  ISETP.GE.AND P1, PT, R20, R3.reuse, PT ;  /* 0x000000031400720c */ /* 0x080fe40003f26270 */
[----:B------:R-:W-:Y:S01]  /*1e410*/  ISETP.GE.AND P5, PT, R64, R3, PT ;  /* 0x000000034000720c */ /* 0x000fe20003fa6270 */
[----:B----4-:R-:W-:-:S04]  /*1e420*/  FFMA.FTZ R14, R0, R57, R14 ;  /* 0x00000039000e7223 */ /* 0x010fc8000001000e */
[----:B------:R-:W3:Y:S01]  /*1e430*/  MUFU.TANH R7, R7 ;  /* 0x0000000700077308 */ /* 0x000ee20000002400 */
[----:B------:R-:W-:Y:S01]  /*1e440*/  FSEL R145, R23, -INF , !P3 ;  /* 0xff80000017917808 */ /* 0x000fe20005800000 */
[----:B-----5:R-:W-:Y:S01]  /*1e450*/  FFMA.FTZ R12, R0, R57, R12 ;  /* 0x00000039000c7223 */ /* 0x020fe2000001000c */
[----:B------:R-:W-:-:S05]  /*1e460*/  ISETP.GE.AND P3, PT, R42, R3, PT ;  /* 0x000000032a00720c */ /* 0x000fca0003f66270 */
[----:B------:R-:W4:Y:S01]  /*1e470*/  MUFU.TANH R19, R19 ;  /* 0x0000001300137308 */ /* 0x000f220000002400 */
[----:B------:R-:W-:Y:S02]  /*1e480*/  FSEL R60, R11, -INF , !P1 ;  /* 0xff8000000b3c7808 */ /* 0x000fe40004800000 */
[----:B------:R-:W-:Y:S02]  /*1e490*/  FSEL R150, R150, -INF , !P5 ;  /* 0xff80000096967808 */ /* 0x000fe40006800000 */
[----:B------:R-:W-:Y:S02]  /*1e4a0*/  ISETP.GT.AND P1, PT, R246, R233, PT ;  /* 0x000000e9f600720c */ /* 0x000fe40003f24270 */
[-C--:B------:R-:W-:Y:S01]  /*1e4b0*/  ISETP.GE.AND P5, PT, R42, R2.reuse, PT ;  /* 0x000000022a00720c */ /* 0x080fe20003fa6270 */
[----:B--2---:R-:W-:Y:S01]  /*1e4c0*/  FFMA.FTZ R6, R0, R21, R6 ;  /* 0x0000001500067223 */ /* 0x004fe20000010006 */
[----:B------:R-:W-:Y:S01]  /*1e4d0*/  FSEL R64, R14, -INF , !P3 ;  /* 0xff8000000e407808 */ /* 0x000fe20005800000 */
[----:B-1----:R-:W-:Y:S01]  /*1e4e0*/  FFMA.FTZ R10, R0, R27, R10 ;  /* 0x0000001b000a7223 */ /* 0x002fe2000001000a */
[----:B------:R-:W-:Y:S01]  /*1e4f0*/  BAR.SYNC.DEFER_BLOCKING 0x0 ;  /* 0x0000000000007b1d */ /* 0x000fe20000010000 */
[----:B------:R-:W-:-:S02]  /*1e500*/  ISETP.GE.AND P3, PT, R20, R2, PT ;  /* 0x000000021400720c */ /* 0x000fc40003f66270 */
[----:B------:R-:W-:Y:S02]  /*1e510*/  FSEL R58, R12, -INF , !P5 ;  /* 0xff8000000c3a7808 */ /* 0x000fe40006800000 */
[----:B------:R-:W-:Y:S02]  /*1e520*/  ISETP.GE.AND P5, PT, R140, R3, PT ;  /* 0x000000038c00720c */ /* 0x000fe40003fa6270 */
[----:B------:R-:W-:Y:S01]  /*1e530*/  FSEL R53, R6, -INF , !P3 ;  /* 0xff80000006357808 */ /* 0x000fe20005800000 */
[----:B------:R-:W-:Y:S01]  /*1e540*/  FFMA.FTZ R6, R0, R177, R179 ;  /* 0x000000b100067223 */ /* 0x000fe200000100b3 */
[----:B------:R-:W-:Y:S01]  /*1e550*/  ISETP.GE.AND P3, PT, R22, R3, PT ;  /* 0x000000031600720c */ /* 0x000fe20003f66270 */
[----:B------:R-:W-:Y:S01]  /*1e560*/  FFMA.FTZ R3, R0, R177, R184 ;  /* 0x000000b100037223 */ /* 0x000fe200000100b8 */
[----:B------:R-:W-:Y:S01]  /*1e570*/  FSEL R62, R10, -INF , !P5 ;  /* 0xff8000000a3e7808 */ /* 0x000fe20006800000 */
[-C--:B---3--:R-:W-:Y:S01]  /*1e580*/  FFMA.FTZ R7, R0, R41.reuse, R7 ;  /* 0x0000002900077223 */ /* 0x088fe20000010007 */
[----:B------:R-:W-:Y:S01]  /*1e590*/  ISETP.GE.AND P5, PT, R22, R2, PT ;  /* 0x000000021600720c */ /* 0x000fe20003fa6270 */
[----:B----4-:R-:W-:Y:S01]  /*1e5a0*/  FFMA.FTZ R19, R0, R41, R19 ;  /* 0x0000002900137223 */ /* 0x010fe20000010013 */
        /* <DEDUP_REMOVED lines=70> */
.L_x_4593:
[----:B------:R-:W2:Y:S02]  /*1ea10*/  LD.E R10, [R136.64+0x38] ;  /* 0x00003804880a7980 */ /* 0x000ea4000c101900 */
[----:B--2---:R-:W-:-:S04]  /*1ea20*/  LEA R10, -R10, RZ, 0x7 ;  /* 0x000000ff0a0a7211 */ /* 0x004fc800078e39ff */
[----:B------:R-:W-:Y:S02]  /*1ea30*/  SHF.R.S32.HI R13, RZ, 0x1f, R10 ;  /* 0x0000001fff0d7819 */ /* 0x000fe4000001140a */
.L_x_4594:
[----:B------:R-:W-:Y:S05]  /*1ea40*/  BSYNC B0 ;  /* 0x0000000000007941 */ /* 0x000fea0003800000 */
.L_x_4592:
        /* <DEDUP_REMOVED lines=131> */
.L_x_4591:
[----:B------:R-:W-:Y:S05]  /*1f280*/  BSYNC B1 ;  /* 0x0000000000017941 */ /* 0x000fea0003800000 */
.L_x_4590:
[----:B------:R-:W2:Y:S01]  /*1f290*/  LD.E R52, [R136.64+0xdc] ;  /* 0x0000dc0488347980 */ /* 0x000ea2000c101900 */
[----:B------:R-:W-:-:S03]  /*1f2a0*/  FMNMX.FTZ R2, R132, R3, !PT ;  /* 0x0000000384027209 */ /* 0x000fc60007810000 */
[----:B-1----:R-:W-:Y:S01]  /*1f2b0*/  LDSM.16.MT88.4 R12, [R222+0xc000] ;  /* 0x00c00000de0c783b */ /* 0x002fe20000004200 */
[----:B------:R-:W-:-:S03]  /*1f2c0*/  FMNMX.FTZ R7, R9, R2, !PT ;  /* 0x0000000209077209 */ /* 0x000fc60007810000 */
[----:B------:R-:W-:Y:S01]  /*1f2d0*/  LDSM.16.MT88.4 R16, [R219+0xc000] ;  /* 0x00c00000db10783b */ /* 0x000fe20000004200 */
[----:B------:R-:W-:-:S03]  /*1f2e0*/  FMNMX.FTZ R2, R34, R7, !PT ;  /* 0x0000000722027209 */ /* 0x000fc60007810000 */
[----:B------:R-:W-:Y:S01]  /*1f2f0*/  LDSM.16.MT88.4 R20, [R220+0xc800] ;  /* 0x00c80000dc14783b */ /* 0x000fe20000004200 */
[----:B------:R-:W-:-:S03]  /*1f300*/  FMNMX.FTZ R7, R35, R2, !PT ;  /* 0x0000000223077209 */ /* 0x000fc60007810000 */
[----:B------:R-:W-:Y:S01]  /*1f310*/  LDSM.16.MT88.4 R36, [R220+0x10800] ;  /* 0x01080000dc24783b */ /* 0x000fe20000004200 */
        /* <DEDUP_REMOVED lines=69> */
[----:B------:R-:W-:Y:S02]  /*1f770*/  FSEL R7, R41, RZ, P0 ;  /* 0x000000ff29077208 */ /* 0x000fe40000000000 */
[----:B------:R-:W-:-:S03]  /*1f780*/  FSETP.NEU.FTZ.AND P2, PT, R42, -INF , PT ;  /* 0xff8000002a00780b */ /* 0x000fc60003f5d000 */
[----:B------:R-:W-:Y:S02]  /*1f790*/  FADD.FTZ R7, R132, -R7 ;  /* 0x8000000784077221 */ /* 0x000fe40000010000 */
[C---:B--2---:R-:W-:Y:S02]  /*1f7a0*/  FMUL.FTZ R47, R52.reuse, R41 ;  /* 0x00000029342f7220 */ /* 0x044fe40000410000 */
[C---:B------:R-:W-:Y:S02]  /*1f7b0*/  FMUL.FTZ R57, R52.reuse, R42 ;  /* 0x0000002a34397220 */ /* 0x040fe40000410000 */
[----:B------:R-:W-:Y:S01]  /*1f7c0*/  FMUL.FTZ R44, R52, R7 ;  /* 0x00000007342c7220 */ /* 0x000fe20000410000 */
[----:B------:R-:W-:Y:S02]  /*1f7d0*/  FSEL R47, R47, RZ, P0 ;  /* 0x000000ff2f2f7208 */ /* 0x000fe40000000000 */
[----:B------:R-:W-:-:S03]  /*1f7e0*/  FSEL R57, R57, RZ, P2 ;  /* 0x000000ff39397208 */ /* 0x000fc60001000000 */
[-C--:B------:R-:W-:Y:S01]  /*1f7f0*/  FFMA.FTZ R2, R35, R52.reuse, -R47 ;  /* 0x0000003423027223 */ /* 0x080fe2000001082f */
[----:B------:R-:W1:Y:S01]  /*1f800*/  MUFU.EX2 R44, R44 ;  /* 0x0000002c002c7308 */ /* 0x000e620000000800 */
[-C--:B------:R-:W-:Y:S01]  /*1f810*/  FFMA.FTZ R35, R4, R52.reuse, -R57 ;  /* 0x0000003404237223 */ /* 0x080fe20000010839 */
[----:B------:R-:W-:Y:S01]  /*1f820*/  FSEL R4, R42, RZ, P2 ;  /* 0x000000ff2a047208 */ /* 0x000fe20001000000 */
[-CC-:B------:R-:W-:Y:S02]  /*1f830*/  FFMA.FTZ R33, R3, R52.reuse, -R47.reuse ;  /* 0x0000003403217223 */ /* 0x180fe4000001082f */
[-C--:B------:R-:W-:Y:S02]  /*1f840*/  FFMA.FTZ R3, R34, R52.reuse, -R47 ;  /* 0x0000003422037223 */ /* 0x080fe4000001082f */
[-C--:B------:R-:W-:Y:S01]  /*1f850*/  FFMA.FTZ R43, R5, R52.reuse, -R57 ;  /* 0x00000034052b7223 */ /* 0x080fe20000010839 */
[----:B------:R-:W-:Y:S01]  /*1f860*/  MUFU.EX2 R2, R2 ;  /* 0x0000000200027308 */ /* 0x000fe20000000800 */
[----:B------:R-:W-:-:S02]  /*1f870*/  FFMA.FTZ R32, R9, R52, -R47 ;  /* 0x0000003409207223 */ /* 0x000fc4000001082f */
[-CC-:B------:R-:W-:Y:S02]  /*1f880*/  FFMA.FTZ R34, R8, R52.reuse, -R57.reuse ;  /* 0x0000003408227223 */ /* 0x180fe40000010839 */
[----:B------:R-:W-:Y:S01]  /*1f890*/  FADD.FTZ R5, R133, -R4 ;  /* 0x8000000485057221 */ /* 0x000fe20000010000 */
[----:B------:R-:W2:Y:S01]  /*1f8a0*/  LDSM.16.MT88.4 R8, [R220+0xc000] ;  /* 0x00c00000dc08783b */ /* 0x000ea20000004200 */
        /* <DEDUP_REMOVED lines=11> */
[----:B------:R-:W3:Y:S01]  /*1f960*/  MUFU.EX2 R3, R3 ;  /* 0x0000000300037308 */ /* 0x000ee20000000800 */
        /* <DEDUP_REMOVED lines=10> */
[----:B---3--:R-:W-:Y:S01]  /*1fa10*/  F2FP.PACK_AB R7, R2, R3 ;  /* 0x000000030207723e */ /* 0x008fe200000000ff */
[-C--:B------:R-:W-:Y:S02]  /*1fa20*/  FMUL.FTZ R102, R102, R44.reuse ;  /* 0x0000002c66667220 */ /* 0x080fe40000410000 */
[-C--:B------:R-:W-:Y:S02]  /*1fa30*/  FMUL.FTZ R103, R103, R44.reuse ;  /* 0x0000002c67677220 */ /* 0x080fe40000410000 */
[-C--:B------:R-:W-:Y:S02]  /*1fa40*/  FMUL.FTZ R98, R98, R44.reuse ;  /* 0x0000002c62627220 */ /* 0x080fe40000410000 */
[----:B------:R-:W-:Y:S01]  /*1fa50*/  MUFU.EX2 R34, R34 ;  /* 0x0000002200227308 */ /* 0x000fe20000000800 */
[-C--:B------:R-:W-:Y:S02]  /*1fa60*/  FMUL.FTZ R99, R99, R44.reuse ;  /* 0x0000002c63637220 */ /* 0x080fe40000410000 */
[----:B------:R-:W-:-:S02]  /*1fa70*/  FMUL.FTZ R94, R94, R44 ;  /* 0x0000002c5e5e7220 */ /* 0x000fc40000410000 */
[-C--:B------:R-:W-:Y:S02]  /*1fa80*/  FMUL.FTZ R95, R95, R44.reuse ;  /* 0x0000002c5f5f7220 */ /* 0x080fe40000410000 */
[----:B------:R-:W-:Y:S01]  /*1fa90*/  FMUL.FTZ R90, R90, R44 ;  /* 0x0000002c5a5a7220 */ /* 0x000fe20000410000 */
[----:B------:R-:W3:Y:S01]  /*1faa0*/  MUFU.EX2 R43, R43 ;  /* 0x0000002b002b7308 */ /* 0x000ee20000000800 */
        /* <DEDUP_REMOVED lines=8> */
[----:B------:R-:W-:Y:S01]  /*1fb30*/  FMUL.FTZ R79, R79, R44 ;  /* 0x0000002c4f4f7220 */ /* 0x000fe20000410000 */
[----:B---3--:R-:W-:Y:S01]  /*1fb40*/  F2FP.PACK_AB R6, R43, R34 ;  /* 0x000000222b06723e */ /* 0x008fe200000000ff */
[-C--:B------:R-:W-:Y:S02]  /*1fb50*/  FMUL.FTZ R74, R74, R44.reuse ;  /* 0x0000002c4a4a7220 */ /* 0x080fe40000410000 */
[-C--:B------:R-:W-:Y:S02]  /*1fb60*/  FMUL.FTZ R75, R75, R44.reuse ;  /* 0x0000002c4b4b7220 */ /* 0x080fe40000410000 */
[----:B------:R-:W-:-:S02]  /*1fb70*/  FMUL.FTZ R70, R70, R44 ;  /* 0x0000002c46467220 */ /* 0x000fc40000410000 */
[----:B------:R-:W-:Y:S02]  /*1fb80*/  FMUL.FTZ R71, R71, R44 ;  /* 0x0000002c47477220 */ /* 0x000fe40000410000 */
[-C--:B-1----:R-:W-:Y:S02]  /*1fb90*/  FMUL.FTZ R128, R128, R45.reuse ;  /* 0x0000002d80807220 */ /* 0x082fe40000410000 */
[-C--:B------:R-:W-:Y:S02]  /*1fba0*/  FMUL.FTZ R129, R129, R45.reuse ;  /* 0x0000002d81817220 */ /* 0x080fe40000410000 */
[-C--:B------:R-:W-:Y:S02]  /*1fbb0*/  FMUL.FTZ R124, R124, R45.reuse ;  /* 0x0000002d7c7c7220 */ /* 0x080fe40000410000 */
        /* <DEDUP_REMOVED lines=12> */
[C---:B--2---:R-:W-:Y:S01]  /*1fc80*/  HMMA.16816.F32 R120, R4.reuse, R8, R120 ;  /* 0x000000080478723c */ /* 0x044fe20000001878 */
        /* <DEDUP_REMOVED lines=40> */
[-CC-:B------:R-:W-:Y:S01]  /*1ff10*/  FFMA.FTZ R134, R31, R52.reuse, -R47.reuse ;  /* 0x000000341f867223 */ /* 0x180fe2000001082f */
[----:B------:R-:W-:Y:S01]  /*1ff20*/  LDSM.16.MT88.4 R24, [R222+0xc800] ;  /* 0x00c80000de18783b */ /* 0x000fe20000004200 */
[-CC-:B------:R-:W-:Y:S02]  /*1ff30*/  FFMA.FTZ R67, R30, R52.reuse, -R47.reuse ;  /* 0x000000341e437223 */ /* 0x180fe4000001082f */
[----:B---3--:R-:W-:Y:S01]  /*1ff40*/  HMMA.16816.F32 R88, R4, R16, R88 ;  /* 0x000000100458723c */ /* 0x008fe20000001858 */
[----:B------:R-:W-:-:S02]  /*1ff50*/  FFMA.FTZ R136, R29, R52, -R47 ;  /* 0x000000341d887223 */ /* 0x000fc4000001082f */
[----:B------:R-:W-:Y:S01]  /*1ff60*/  MUFU.EX2 R61, R61 ;  /* 0x0000003d003d7308 */ /* 0x000fe20000000800 */
[-C--:B------:R-:W-:Y:S02]  /*1ff70*/  FFMA.FTZ R133, R28, R52.reuse, -R47 ;  /* 0x000000341c857223 */ /* 0x080fe4000001082f */
[----:B------:R-:W-:Y:S01]  /*1ff80*/  LDSM.16.MT88.4 R28, [R219+0x10800] ;  /* 0x01080000db1c783b */ /* 0x000fe20000004200 */
[-CC-:B------:R-:W-:Y:S01]  /*1ff90*/  FFMA.FTZ R137, R157, R52.reuse, -R57.reuse ;  /* 0x000000349d897223 */ /* 0x180fe20000010839 */
[----:B------:R-:W-:Y:S01]  /*1ffa0*/  HMMA.16816.F32 R84, R4, R18, R84 ;  /* 0x000000120454723c */ /* 0x000fe20000001854 */
[-C--:B------:R-:W-:Y:S01]  /*1ffb0*/  FFMA.FTZ R144, R156, R52.reuse, -R57 ;  /* 0x000000349c907223 */ /* 0x080fe20000010839 */
[----:B------:R-:W3:Y:S01]  /*1ffc0*/  LDSM.16.MT88.4 R16, [R219+0xc800] ;  /* 0x00c80000db10783b */ /* 0x000ee20000004200 */
[----:B------:R-:W-:Y:S01]  /*1ffd0*/  MUFU.EX2 R59, R59 ;  /* 0x0000003b003b7308 */ /* 0x000fe20000000800 */
[-CC-:B------:R-:W-:Y:S02]  /*1ffe0*/  FFMA.FTZ R146, R51, R52.reuse, -R47.reuse ;  /* 0x0000003433927223 */ /* 0x180fe4000001082f */
[----:B------:R-:W-:-:S02]  /*1fff0*/  FFMA.FTZ R153, R50, R52, -R47 ;  /* 0x0000003432997223 */ /* 0x000fc4000001082f */
[-CC-:B------:R-:W-:Y:S01]  /*20000*/  FFMA.FTZ R156, R48, R52.reuse, -R47.reuse ;  /* 0x00000034309c7223 */ /* 0x180fe2000001082f */
[C---:B-1----:R-:W-:Y:S01]  /*20010*/  HMMA.16816.F32 R80, R4.reuse, R12, R80 ;  /* 0x0000000c0450723c */ /* 0x042fe20000001850 */
[-C--:B------:R-:W-:Y:S01]  /*20020*/  FFMA.FTZ R157, R49, R52.reuse, -R47 ;  /* 0x00000034319d7223 */ /* 0x080fe2000001082f */
[----:B------:R-:W1:Y:S01]  /*20030*/  MUFU.EX2 R63, R63 ;  /* 0x0000003f003f7308 */ /* 0x000e620000000800 */
[-CC-:B------:R-:W-:Y:S01]  /*20040*/  FFMA.FTZ R135, R178, R52.reuse, -R57.reuse ;  /* 0x00000034b2877223 */ /* 0x180fe20000010839 */
[----:B------:R-:W-:Y:S01]  /*20050*/  LDSM.16.MT88.4 R48, [R219+0x11000] ;  /* 0x01100000db30783b */ /* 0x000fe20000004200 */
        /* <DEDUP_REMOVED lines=26> */
[-CC-:B------:R-:W-:Y:S01]  /*20200*/  FFMA.FTZ R163, R163, R52.reuse, -R57.reuse ;  /* 0x00000034a3a37223 */ /* 0x180fe20000010839 */
[----:B---3--:R-:W-:Y:S01]  /*20210*/  F2FP.PACK_AB R7, R134, R59 ;  /* 0x0000003b8607723e */ /* 0x008fe200000000ff */
[----:B------:R-:W-:Y:S01]  /*20220*/  MUFU.EX2 R136, R136 ;  /* 0x0000008800887308 */ /* 0x000fe20000000800 */
[----:B------:R-:W-:-:S02]  /*20230*/  FFMA.FTZ R158, R158, R52, -R57 ;  /* 0x000000349e9e7223 */ /* 0x000fc40000010839 */
[-C--:B------:R-:W-:Y:S02]  /*20240*/  FFMA.FTZ R155, R155, R52.reuse, -R57 ;  /* 0x000000349b9b7223 */ /* 0x080fe40000010839 */
[-CC-:B------:R-:W-:Y:S01]  /*20250*/  FFMA.FTZ R152, R152, R52.reuse, -R47.reuse ;  /* 0x0000003498987223 */ /* 0x180fe2000001082f */
[C---:B------:R-:W-:Y:S01]  /*20260*/  HMMA.16816.F32 R120, R4.reuse, R20, R120 ;  /* 0x000000140478723c */ /* 0x040fe20000001878 */
[-CC-:B------:R-:W-:Y:S01]  /*20270*/  FFMA.FTZ R151, R151, R52.reuse, -R47.reuse ;  /* 0x0000003497977223 */ /* 0x180fe2000001082f */
[----:B------:R-:W-:Y:S01]  /*20280*/  MUFU.EX2 R133, R133 ;  /* 0x0000008500857308 */ /* 0x000fe20000000800 */
[-C--:B------:R-:W-:Y:S02]  /*20290*/  FFMA.FTZ R150, R150, R52.reuse, -R47 ;  /* 0x0000003496967223 */ /* 0x080fe4000001082f */
[-CC-:B------:R-:W-:Y:S02]  /*202a0*/  FFMA.FTZ R149, R149, R52.reuse, -R57.reuse ;  /* 0x0000003495957223 */ /* 0x180fe40000010839 */
[-CC-:B------:R-:W-:Y:S01]  /*202b0*/  FFMA.FTZ R148, R148, R52.reuse, -R57.reuse ;  /* 0x0000003494947223 */ /* 0x180fe20000010839 */
[----:B------:R-:W-:Y:S01]  /*202c0*/  HMMA.16816.F32 R116, R4, R22, R116 ;  /* 0x000000160474723c */ /* 0x000fe20000001874 */
[----:B------:R-:W1:Y:S01]  /*202d0*/  LDSM.16.MT88.4 R20, [R218+0x10800] ;  /* 0x01080000da14783b */ /* 0x000e620000004200 */
[----:B------:R-:W-:Y:S01]  /*202e0*/  MUFU.EX2 R135, R135 ;  /* 0x0000008700877308 */ /* 0x000fe20000000800 */
[----:B------:R-:W-:-:S02]  /*202f0*/  FFMA.FTZ R147, R147, R52, -R57 ;  /* 0x0000003493937223 */ /* 0x000fc40000010839 */
[----:B------:R-:W-:Y:S02]  /*20300*/  FFMA.FTZ R143, R143, R52, -R47 ;  /* 0x000000348f8f7223 */ /* 0x000fe4000001082f */
[----:B------:R-:W-:Y:S01]  /*20310*/  FFMA.FTZ R33, R241, R44, R33 ;  /* 0x0000002cf1217223 */ /* 0x000fe20000010021 */
[C---:B------:R-:W-:Y:S01]  /*20320*/  HMMA.16816.F32 R112, R4.reuse, R16, R112 ;  /* 0x000000100470723c */ /* 0x040fe20000001870 */
[----:B------:R-:W-:Y:S01]  /*20330*/  FFMA.FTZ R40, R248, R45, R40 ;  /* 0x0000002df8287223 */ /* 0x000fe20000010028 */
[----:B------:R-:W2:Y:S01]  /*20340*/  MUFU.EX2 R142, R142 ;  /* 0x0000008e008e7308 */ /* 0x000ea20000000800 */
        /* <DEDUP_REMOVED lines=18> */
[----:B------:R-:W-:Y:S01]  /*20470*/  FADD.FTZ R59, R59, R2 ;  /* 0x000000023b3b7221 */ /* 0x000fe20000010000 */
[----:B------:R-:W-:Y:S01]  /*20480*/  MOV R132, R41 ;  /* 0x0000002900847202 */ /* 0x000fe20000000f00 */
[----:B------:R-:W-:-:S02]  /*20490*/  FADD.FTZ R2, R66, R3 ;  /* 0x0000000342027221 */ /* 0x000fc40000010000 */
[----:B------:R-:W-:Y:S01]  /*204a0*/  FADD.FTZ R134, R134, R59 ;  /* 0x0000003b86867221 */ /* 0x000fe20000010000 */
[C---:B-----5:R-:W-:Y:S01]  /*204b0*/  HMMA.16816.F32 R96, R4.reuse, R8, R96 ;  /* 0x000000080460723c */ /* 0x060fe20000001860 */
[----:B------:R-:W-:Y:S01]  /*204c0*/  FADD.FTZ R2, R65, R2 ;  /* 0x0000000241027221 */ /* 0x000fe20000010000 */
        /* <DEDUP_REMOVED lines=20> */
[----:B------:R-:W1:Y:S06]  /*20610*/  MUFU.EX2 R175, R175 ;  /* 0x000000af00af7308 */ /* 0x000e6c0000000800 */
[----:B------:R-:W-:Y:S01]  /*20620*/  HMMA.16816.F32 R68, R4, R22, R68 ;  /* 0x000000160444723c */ /* 0x000fe20000001844 */
[----:B------:R-:W1:Y:S01]  /*20630*/  LDSM.16.MT88.4 R20, [R222+0x11000] ;  /* 0x01100000de14783b */ /* 0x000e620000004200 */
[----:B------:R-:W1:Y:S05]  /*20640*/  MUFU.EX2 R174, R174 ;  /* 0x000000ae00ae7308 */ /* 0x000e6a0000000800 */
[----:B--2---:R-:W-:Y:S01]  /*20650*/  F2FP.PACK_AB R4, R142, R135 ;  /* 0x000000878e04723e */ /* 0x004fe200000000ff */
[----:B------:R-:W-:Y:S01]  /*20660*/  FADD.FTZ R135, R135, R2 ;  /* 0x0000000287877221 */ /* 0x000fe20000010000 */
[----:B------:R-:W-:Y:S01]  /*20670*/  F2FP.PACK_AB R5, R136, R67 ;  /* 0x000000438805723e */ /* 0x000fe200000000ff */
[----:B------:R-:W-:Y:S01]  /*20680*/  MUFU.EX2 R176, R176 ;  /* 0x000000b000b07308 */ /* 0x000fe20000000800 */
[----:B----4-:R-:W-:Y:S01]  /*20690*/  F2FP.PACK_AB R6, R144, R137 ;  /* 0x000000899006723e */ /* 0x010fe200000000ff */
[----:B------:R-:W-:Y:S01]  /*206a0*/  FADD.FTZ R67, R67, R134 ;  /* 0x0000008643437221 */ /* 0x000fe20000010000 */
[----:B------:R-:W-:Y:S01]  /*206b0*/  F2FP.PACK_AB R7, R146, R133 ;  /* 0x000000859207723e */ /* 0x000fe200000000ff */
        /* <DEDUP_REMOVED lines=8> */
[----:B------:R-:W2:Y:S01]  /*20740*/  MUFU.EX2 R173, R173 ;  /* 0x000000ad00ad7308 */ /* 0x000ea20000000800 */
[----:B------:R-:W-:Y:S01]  /*20750*/  FADD.FTZ R3, R159, R144 ;  /* 0x000000909f037221 */ /* 0x000fe20000010000 */
[----:B------:R-:W-:Y:S01]  /*20760*/  HMMA.16816.F32 R116, R4, R18, R116 ;  /* 0x000000120474723c */ /* 0x000fe20000001874 */
[----:B------:R-:W3:Y:S01]  /*20770*/  LDSM.16.MT88.4 R16, [R220+0xd800] ;  /* 0x00d80000dc10783b */ /* 0x000ee20000004200 */
[----:B------:R-:W-:Y:S01]  /*20780*/  MOV R133, R42 ;  /* 0x0000002a00857202 */ /* 0x000fe20000000f00 */
[----:B------:R-:W-:-:S03]  /*20790*/  FADD.FTZ R3, R160, R3 ;  /* 0x00000003a0037221 */ /* 0x000fc60000010000 */
[----:B------:R-:W-:Y:S02]  /*207a0*/  MUFU.EX2 R170, R170 ;  /* 0x000000aa00aa7308 */ /* 0x000fe40000000800 */
[C---:B------:R-:W-:Y:S06]  /*207b0*/  HMMA.16816.F32 R112, R4.reuse, R12, R112 ;  /* 0x0000000c0470723c */ /* 0x040fec0000001870 */
[----:B------:R-:W-:Y:S02]  /*207c0*/  MUFU.EX2 R165, R165 ;  /* 0x000000a500a57308 */ /* 0x000fe40000000800 */
[C---:B------:R-:W-:Y:S01]  /*207d0*/  HMMA.16816.F32 R108, R4.reuse, R14, R108 ;  /* 0x0000000e046c723c */ /* 0x040fe2000000186c */
[----:B------:R-:W4:Y:S05]  /*207e0*/  LDSM.16.MT88.4 R12, [R219+0xd800] ;  /* 0x00d80000db0c783b */ /* 0x000f2a0000004200 */
        /* <DEDUP_REMOVED lines=28> */
[----:B------:R-:W-:Y:S01]  /*209b0*/  F2FP.PACK_AB R5, R156, R153 ;  /* 0x000000999c05723e */ /* 0x000fe200000000ff */
[----:B------:R-:W-:Y:S01]  /*209c0*/  FADD.FTZ R153, R153, R146 ;  /* 0x0000009299997221 */ /* 0x000fe20000010000 */
[C---:B------:R-:W-:Y:S01]  /*209d0*/  F2FP.PACK_AB R6, R167.reuse, R162 ;  /* 0x000000a2a706723e */ /* 0x040fe200000000ff */
[----:B------:R-:W-:Y:S01]  /*209e0*/  FADD.FTZ R162, R162, R3 ;  /* 0x00000003a2a27221 */ /* 0x000fe20000010000 */
[----:B------:R-:W-:Y:S01]  /*209f0*/  F2FP.PACK_AB R7, R168, R157 ;  /* 0x0000009da807723e */ /* 0x000fe200000000ff */
[----:B------:R-:W-:Y:S02]  /*20a00*/  FADD.FTZ R156, R156, R153 ;  /* 0x000000999c9c7221 */ /* 0x000fe40000010000 */
[----:B------:R-:W-:Y:S02]  /*20a10*/  FADD.FTZ R167, R167, R162 ;  /* 0x000000a2a7a77221 */ /* 0x000fe40000010000 */
        /* <DEDUP_REMOVED lines=10> */
[C---:B-----5:R-:W-:Y:S08]  /*20ac0*/  HMMA.16816.F32 R104, R4.reuse, R8, R104 ;  /* 0x000000080468723c */ /* 0x060ff00000001868 */
[C---:B------:R-:W-:Y:S01]  /*20ad0*/  HMMA.16816.F32 R100, R4.reuse, R10, R100 ;  /* 0x0000000a0464723c */ /* 0x040fe20000001864 */
[----:B------:R-:W5:Y:S07]  /*20ae0*/  LDSM.16.MT88.4 R8, [R218+0xe000] ;  /* 0x00e00000da08783b */ /* 0x000f6e0000004200 */
[C---:B--2---:R-:W-:Y:S07]  /*20af0*/  HMMA.16816.F32 R88, R4.reuse, R48, R88 ;  /* 0x000000300458723c */ /* 0x044fee0000001858 */
[-C--:B------:R-:W-:Y:S01]  /*20b00*/  FFMA.FTZ R49, R169, R52.reuse, -R57 ;  /* 0x00000034a9317223 */ /* 0x080fe20000010839 */
[----:B------:R-:W-:Y:S01]  /*20b10*/  HMMA.16816.F32 R84, R4, R50, R84 ;  /* 0x000000320454723c */ /* 0x000fe20000001854 */
[----:B------:R-:W-:Y:S01]  /*20b20*/  MUFU.EX2 R51, R171 ;  /* 0x000000ab00337308 */ /* 0x000fe20000000800 */
[----:B------:R-:W-:-:S05]  /*20b30*/  FFMA.FTZ R48, R166, R52, -R47 ;  /* 0x00000034a6307223 */ /* 0x000fca000001082f */
[-C--:B------:R-:W-:Y:S01]  /*20b40*/  FFMA.FTZ R50, R164, R52.reuse, -R47 ;  /* 0x00000034a4327223 */ /* 0x080fe2000001082f */
[C---:B------:R-:W-:Y:S01]  /*20b50*/  HMMA.16816.F32 R128, R4.reuse, R24, R128 ;  /* 0x000000180480723c */ /* 0x040fe20000001880 */
[----:B------:R-:W2:Y:S01]  /*20b60*/  MUFU.EX2 R49, R49 ;  /* 0x0000003100317308 */ /* 0x000ea20000000800 */
[-C--:B------:R-:W-:Y:S02]  /*20b70*/  FFMA.FTZ R164, R161, R52.reuse, -R57 ;  /* 0x00000034a1a47223 */ /* 0x080fe40000010839 */
[-C--:B------:R-:W-:Y:S02]  /*20b80*/  FFMA.FTZ R161, R154, R52.reuse, -R47 ;  /* 0x000000349aa17223 */ /* 0x080fe4000001082f */
[----:B------:R-:W-:Y:S02]  /*20b90*/  FFMA.FTZ R154, R145, R52, -R57 ;  /* 0x00000034919a7223 */ /* 0x000fe40000010839 */
[C---:B------:R-:W-:Y:S01]  /*20ba0*/  HMMA.16816.F32 R124, R4.reuse, R26, R124 ;  /* 0x0000001a047c723c */ /* 0x040fe2000000187c */
[----:B------:R-:W2:Y:S01]  /*20bb0*/  LDSM.16.MT88.4 R24, [R222+0xe000] ;  /* 0x00e00000de18783b */ /* 0x000ea20000004200 */
[----:B------:R-:W-:Y:S06]  /*20bc0*/  MUFU.EX2 R48, R48 ;  /* 0x0000003000307308 */ /* 0x000fec0000000800 */
[C---:B-1----:R-:W-:Y:S02]  /*20bd0*/  HMMA.16816.F32 R96, R4.reuse, R20, R96 ;  /* 0x000000140460723c */ /* 0x042fe40000001860 */
        /* <DEDUP_REMOVED lines=11> */
[----:B------:R-:W5:Y:S06]  /*20c90*/  LDSM.16.MT88.4 R28, [R220+0x12000] ;  /* 0x01200000dc1c783b */ /* 0x000f6c0000004200 */
[----:B------:R-:W-:Y:S01]  /*20ca0*/  F2FP.PACK_AB R4, R173, R172 ;  /* 0x000000acad04723e */ /* 0x000fe200000000ff */
[----:B------:R-:W-:Y:S01]  /*20cb0*/  FADD.FTZ R172, R172, R167 ;  /* 0x000000a7acac7221 */ /* 0x000fe20000010000 */
[----:B------:R-:W-:-:S02]  /*20cc0*/  F2FP.PACK_AB R5, R174, R175 ;  /* 0x000000afae05723e */ /* 0x000fc400000000ff */
[----:B--2---:R-:W-:Y:S01]  /*20cd0*/  F2FP.PACK_AB R6, R49, R170 ;  /* 0x000000aa3106723e */ /* 0x004fe200000000ff */
[----:B------:R-:W-:Y:S01]  /*20ce0*/  FADD.FTZ R173, R173, R172 ;  /* 0x000000acadad7221 */ /* 0x000fe20000010000 */
[C---:B------:R-:W-:Y:S01]  /*20cf0*/  F2FP.PACK_AB R7, R51.reuse, R176 ;  /* 0x000000b03307723e */ /* 0x040fe200000000ff */
[----:B------:R-:W-:Y:S02]  /*20d00*/  FADD.FTZ R176, R176, R3 ;  /* 0x00000003b0b07221 */ /* 0x000fe40000010000 */
[----:B------:R-:W-:Y:S02]  /*20d10*/  FADD.FTZ R2, R170, R173 ;  /* 0x000000adaa027221 */ /* 0x000fe40000010000 */
[----:B------:R-:W-:Y:S02]  /*20d20*/  FADD.FTZ R51, R51, R176 ;  /* 0x000000b033337221 */ /* 0x000fe40000010000 */
[----:B---3--:R-:W-:Y:S01]  /*20d30*/  HMMA.16816.F32 R120, R4, R16, R120 ;  /* 0x000000100478723c */ /* 0x008fe20000001878 */
[----:B------:R-:W-:-:S04]  /*20d40*/  FADD.FTZ R2, R49, R2 ;  /* 0x0000000231027221 */ /* 0x000fc80000010000 */
[----:B------:R-:W-:-:S03]  /*20d50*/  FADD.FTZ R3, R163, R2 ;  /* 0x00000002a3037221 */ /* 0x000fc60000010000 */
[----:B------:R-:W-:Y:S01]  /*20d60*/  HMMA.16816.F32 R116, R4, R18, R116 ;  /* 0x000000120474723c */ /* 0x000fe20000001874 */
[----:B------:R-:W2:Y:S01]  /*20d70*/  LDSM.16.MT88.4 R16, [R219+0x12000] ;  /* 0x01200000db10783b */ /* 0x000ea20000004200 */
[----:B-1----:R-:W-:-:S04]  /*20d80*/  FADD.FTZ R3, R164, R3 ;  /* 0x00000003a4037221 */ /* 0x002fc80000010000 */
[----:B------:R-:W-:Y:S02]  /*20d90*/  FADD.FTZ R2, R158, R3 ;  /* 0x000000039e027221 */ /* 0x000fe40000010000 */
[----:B----4-:R-:W-:Y:S02]  /*20da0*/  HMMA.16816.F32 R112, R4, R12, R112 ;  /* 0x0000000c0470723c */ /* 0x010fe40000001870 */
[----:B------:R-:W-:-:S06]  /*20db0*/  FADD.FTZ R2, R155, R2 ;  /* 0x000000029b027221 */ /* 0x000fcc0000010000 */
        /* <DEDUP_REMOVED lines=20> */
[----:B------:R-:W-:-:S02]  /*20f00*/  F2FP.PACK_AB R4, R164, R163 ;  /* 0x000000a3a404723e */ /* 0x000fc400000000ff */
[----:B------:R-:W-:Y:S01]  /*20f10*/  F2FP.PACK_AB R5, R165, R48 ;  /* 0x00000030a505723e */ /* 0x000fe200000000ff */
[----:B------:R-:W-:Y:S01]  /*20f20*/  FADD.FTZ R48, R48, R51 ;  /* 0x0000003330307221 */ /* 0x000fe20000010000 */
[----:B------:R-:W-:Y:S02]  /*20f30*/  F2FP.PACK_AB R6, R155, R158 ;  /* 0x0000009e9b06723e */ /* 0x000fe400000000ff */
[----:B------:R-:W-:Y:S01]  /*20f40*/  F2FP.PACK_AB R7, R161, R50 ;  /* 0x00000032a107723e */ /* 0x000fe200000000ff */
[----:B------:R-:W-:-:S04]  /*20f50*/  FADD.FTZ R165, R165, R48 ;  /* 0x00000030a5a57221 */ /* 0x000fc80000010000 */
[----:B------:R-:W-:Y:S02]  /*20f60*/  FADD.FTZ R50, R50, R165 ;  /* 0x000000a532327221 */ /* 0x000fe40000010000 */
[----:B---3--:R-:W-:Y:S02]  /*20f70*/  HMMA.16816.F32 R120, R4, R8, R120 ;  /* 0x000000080478723c */ /* 0x008fe40000001878 */
[----:B------:R-:W-:-:S06]  /*20f80*/  FADD.FTZ R161, R161, R50 ;  /* 0x00000032a1a17221 */ /* 0x000fcc0000010000 */
        /* <DEDUP_REMOVED lines=17> */
[C---:B------:R-:W-:Y:S01]  /*210a0*/  HMMA.16816.F32 R124, R4.reuse, R26, R124 ;  /* 0x0000001a047c723c */ /* 0x040fe2000000187c */
[----:B------:R-:W1:Y:S07]  /*210b0*/  LDSM.16.MT88.4 R24, [R220+0xf000] ;  /* 0x00f00000dc18783b */ /* 0x000e6e0000004200 */
[C---:B------:R-:W-:Y:S08]  /*210c0*/  HMMA.16816.F32 R76, R4.reuse, R38, R76 ;  /* 0x00000026044c723c */ /* 0x040ff0000000184c */
        /* <DEDUP_REMOVED lines=38> */
[----:B--2---:R-:W-:Y:S01]  /*21330*/  HMMA.16816.F32 R88, R4, R16, R88 ;  /* 0x000000100458723c */ /* 0x004fe20000001858 */
[----:B------:R-:W-:-:S04]  /*21340*/  FFMA.FTZ R27, R58, R52, -R57 ;  /* 0x000000343a1b7223 */ /* 0x000fc80000010839 */
[----:B------:R-:W-:Y:S03]  /*21350*/  MUFU.EX2 R25, R25 ;  /* 0x0000001900197308 */ /* 0x000fe60000000800 */
[C---:B------:R-:W-:Y:S01]  /*21360*/  HMMA.16816.F32 R84, R4.reuse, R18, R84 ;  /* 0x000000120454723c */ /* 0x040fe20000001854 */
[----:B------:R-:W2:Y:S04]  /*21370*/  LDSM.16.MT88.4 R16, [R220+0xf800] ;  /* 0x00f80000dc10783b */ /* 0x000ea80000004200 */
        /* <DEDUP_REMOVED lines=9> */
[----:B------:R-:W2:Y:S06]  /*21410*/  LDSM.16.MT88.4 R8, [R218+0xf800] ;  /* 0x00f80000da08783b */ /* 0x000eac0000004200 */
[----:B----4-:R-:W-:Y:S01]  /*21420*/  F2FP.PACK_AB R4, R28, R27 ;  /* 0x0000001b1c04723e */ /* 0x010fe200000000ff */
[----:B------:R-:W-:Y:S01]  /*21430*/  FADD.FTZ R27, R27, R154 ;  /* 0x0000009a1b1b7221 */ /* 0x000fe20000010000 */
[----:B------:R-:W-:Y:S01]  /*21440*/  F2FP.PACK_AB R5, R25, R24 ;  /* 0x000000181905723e */ /* 0x000fe200000000ff */
[----:B------:R-:W-:Y:S01]  /*21450*/  FADD.FTZ R24, R24, R37 ;  /* 0x0000002518187221 */ /* 0x000fe20000010000 */
[----:B-----5:R-:W-:Y:S01]  /*21460*/  F2FP.PACK_AB R6, R30, R29 ;  /* 0x0000001d1e06723e */ /* 0x020fe200000000ff */
[----:B------:R-:W-:Y:S01]  /*21470*/  FADD.FTZ R28, R28, R27 ;  /* 0x0000001b1c1c7221 */ /* 0x000fe20000010000 */
[----:B-1----:R-:W-:Y:S01]  /*21480*/  F2FP.PACK_AB R7, R31, R26 ;  /* 0x0000001a1f07723e */ /* 0x002fe200000000ff */
[----:B------:R-:W-:-:S02]  /*21490*/  FADD.FTZ R25, R25, R24 ;  /* 0x0000001819197221 */ /* 0x000fc40000010000 */
[----:B------:R-:W-:Y:S02]  /*214a0*/  FADD.FTZ R29, R29, R28 ;  /* 0x0000001c1d1d7221 */ /* 0x000fe40000010000 */
[----:B------:R-:W-:Y:S02]  /*214b0*/  FADD.FTZ R26, R26, R25 ;  /* 0x000000191a1a7221 */ /* 0x000fe40000010000 */
[----:B---3--:R-:W-:Y:S01]  /*214c0*/  HMMA.16816.F32 R128, R4, R12, R128 ;  /* 0x0000000c0480723c */ /* 0x008fe20000001880 */
[----:B------:R-:W-:Y:S02]  /*214d0*/  FADD.FTZ R248, R30, R29 ;  /* 0x0000001d1ef87221 */ /* 0x000fe40000010000 */
[----:B------:R-:W-:-:S05]  /*214e0*/  FADD.FTZ R241, R31, R26 ;  /* 0x0000001a1ff17221 */ /* 0x000fca0000010000 */
        /* <DEDUP_REMOVED lines=20> */
.L_x_4586:
[----:B------:R-:W-:Y:S05]  /*21630*/  @!P1 BRA `(.L_x_4595) ;  /* 0x00005ab000009947 */ /* 0x000fea0003800000 */
[----:B------:R-:W-:Y:S02]  /*21640*/  MOV R3, R132 ;  /* 0x0000008400037202 */ /* 0x000fe40000000f00 */
[----:B------:R-:W-:-:S02]  /*21650*/  MOV R136, R133 ;  /* 0x0000008500887202 */ /* 0x000fc40000000f00 */
.L_x_4604:
        /* <DEDUP_REMOVED lines=74> */
.L_x_4597:
[----:B------:R-:W-:Y:S02]  /*21b00*/  ULDC.64 UR4, c[0x0][0x118] ;  /* 0x0000460000047ab9 */ /* 0x000fe40000000a00 */
[----:B------:R-:W2:Y:S02]  /*21b10*/  LD.E R8, [R132.64+0x40] ;  /* 0x0000400484087980 */ /* 0x000ea4000c101900 */
[----:B--2---:R-:W-:Y:S04]  /*21b20*/  LEA R8, -R8, RZ, 0x7 ;  /* 0x000000ff08087211 */ /* 0x004fe800078e39ff */
[----:B------:R-:W-:Y:S02]  /*21b30*/  SHF.R.S32.HI R7, RZ, 0x1f, R8 ;  /* 0x0000001fff077819 */ /* 0x000fe40000011408 */
.L_x_4598:
[----:B------:R-:W-:Y:S05]  /*21b40*/  BSYNC B0 ;  /* 0x0000000000007941 */ /* 0x000fea0003800000 */
.L_x_4596:
[C---:B------:R-:W-:Y:S01]  /*21b50*/  LOP3.LUT P4, RZ, R245.reuse, 0x1, RZ, 0xc0, !PT ;  /* 0x00000001f5ff7812 */ /* 0x040fe2000788c0ff */
[----:B------:R-:W-:Y:S01]  /*21b60*/  ULDC.64 UR4, c[0x0][0x118] ;  /* 0x0000460000047ab9 */ /* 0x000fe20000000a00 */
[C---:B------:R-:W-:Y:S01]  /*21b70*/  LEA R250, P2, R8.reuse, R140, 0x1 ;  /* 0x0000008c08fa7211 */ /* 0x040fe200078408ff */
[----:B------:R-:W-:Y:S01]  /*21b80*/  BSSY B1, `(.L_x_4599) ;  /* 0x0000299000017945 */ /* 0x000fe20003800000 */
[----:B------:R-:W-:Y:S02]  /*21b90*/  LOP3.LUT P3, RZ, R245, 0x2, RZ, 0xc0, !PT ;  /* 0x00000002f5ff7812 */ /* 0x000fe4000786c0ff */
[C---:B------:R-:W-:Y:S02]  /*21ba0*/  LEA.HI.X R251, R8.reuse, R141, R7, 0x1, P2 ;  /* 0x0000008d08fb7211 */ /* 0x040fe400010f0c07 */
[-C--:B------:R-:W-:Y:S02]  /*21bb0*/  IADD3 R5, P1, R8, R229.reuse, RZ ;  /* 0x000000e508057210 */ /* 0x080fe40007f3e0ff */
[----:B------:R-:W-:Y:S02]  /*21bc0*/  IADD3.X R133, RZ, c[0x0][0x44], RZ, P0, !PT ;  /* 0x00001100ff857a10 */ /* 0x000fe400007fe4ff */
        /* <DEDUP_REMOVED lines=9> */
[-C--:B------:R-:W-:Y:S02]  /*21c60*/  @P3 LEA R12, P1, R5, R140.reuse, 0x1 ;  /* 0x0000008c050c3211 */ /* 0x080fe400078208ff */
[----:B------:R-:W-:Y:S02]  /*21c70*/  @P4 LEA R16, P5, R7, R140, 0x1 ;  /* 0x0000008c07104211 */ /* 0x000fe400078a08ff */
        /* <DEDUP_REMOVED lines=16> */
[C---:B------:R-:W-:Y:S02]  /*21d80*/  @P4 LEA R14, P5, R5.reuse, R140, 0x1 ;  /* 0x0000008c050e4211 */ /* 0x040fe400078a08ff */
        /* <DEDUP_REMOVED lines=21> */
[C---:B------:R-:W-:Y:S01]  /*21ee0*/  @P4 LEA R26, P5, R5.reuse, R140, 0x1 ;  /* 0x0000008c051a4211 */ /* 0x040fe200078a08ff */
        /* <DEDUP_REMOVED lines=13> */
[C---:B------:R-:W-:Y:S01]  /*21fc0*/  @P3 LEA R6, P2, R7.reuse, R140, 0x1 ;  /* 0x0000008c07063211 */ /* 0x040fe200078408ff */
[----:B------:R-:W-:Y:S01]  /*21fd0*/  @!PT LDS RZ, [RZ] ;  /* 0x00000000fffff984 */ /* 0x000fe20000000800 */
[----:B------:R-:W-:Y:S01]  /*21fe0*/  @!PT LDS RZ, [RZ] ;  /* 0x00000000fffff984 */ /* 0x000fe20000000800 */
[----:B------:R-:W-:Y:S01]  /*21ff0*/  @!PT LDS RZ, [RZ] ;  /* 0x00000000fffff984 */ /* 0x000fe20000000800 */
[----:B------:R3:W-:Y:S01]  /*22000*/  @P4 LDGSTS.E.BYPASS.LTC128B.128 [R244+0xd800], [R14.64] ;  /* 0x0d8000000ef44fae */ /* 0x0007e2000b901d44 */
[C-C-:B------:R-:W-:Y:S02]  /*22010*/  @P4 LEA.HI.X R31, R7.reuse, R141, R4.reuse, 0x1, P6 ;  /* 0x0000008d071f4211 */ /* 0x140fe400030f0c04 */
[C---:B------:R-:W-:Y:S02]  /*22020*/  IADD3 R5, P1, R7.reuse, R229, RZ ;  /* 0x000000e507057210 */ /* 0x040fe40007f3e0ff */
[-C--:B------:R-:W-:Y:S01]  /*22030*/  @P3 LEA.HI.X R7, R7, R141.reuse, R4, 0x1, P2 ;  /* 0x0000008d07073211 */ /* 0x080fe200010f0c04 */
[----:B------:R-:W-:Y:S01]  /*22040*/  @!P4 STS.128 [R244+0xd800], RZ ;  /* 0x00d800fff400c388 */ /* 0x000fe20000000c00 */
[----:B------:R-:W-:Y:S02]  /*22050*/  IADD3.X R2, R4, R230, RZ, P1, !PT ;  /* 0x000000e604027210 */ /* 0x000fe40000ffe4ff */
[CC--:B------:R-:W-:Y:S02]  /*22060*/  @P4 LEA R28, P5, R5.reuse, R140.reuse, 0x1 ;  /* 0x0000008c051c4211 */ /* 0x0c0fe400078a08ff */
[C---:B------:R-:W-:Y:S01]  /*22070*/  @P3 LEA R36, P1, R5.reuse, R140, 0x1 ;  /* 0x0000008c05243211 */ /* 0x040fe200078208ff */
[----:B------:R-:W-:Y:S01]  /*22080*/  @!PT LDS RZ, [RZ] ;  /* 0x00000000fffff984 */ /* 0x000fe20000000800 */
[----:B------:R-:W-:Y:S01]  /*22090*/  @!PT LDS RZ, [RZ] ;  /* 0x00000000fffff984 */ /* 0x000fe20000000800 */
[----:B------:R-:W-:Y:S01]  /*220a0*/  @!PT LDS RZ, [RZ] ;  /* 0x00000000fffff984 */ /* 0x000fe20000000800 */
[----:B------:R4:W-:Y:S01]  /*220b0*/  @P3 LDGSTS.E.BYPASS.LTC128B.128 [R244+0x11800], [R8.64+0x80] ;  /* 0x1180008008f43fae */ /* 0x0009e2000b901d44 */
[CCC-:B------:R-:W-:Y:S02]  /*220c0*/  @P4 LEA.HI.X R29, R5.reuse, R141.reuse, R2.reuse, 0x1, P5 ;  /* 0x0000008d051d4211 */ /* 0x1c0fe400028f0c02 */
[----:B------:R-:W-:Y:S03]  /*220d0*/  @P3 LEA.HI.X R37, R5, R141, R2, 0x1, P1 ;  /* 0x0000008d05253211 */ /* 0x000fe600008f0c02 */
        /* <DEDUP_REMOVED lines=42> */
[----:B----4-:R-:W4:Y:S06]  /*22380*/  LDSM.16.M88.4 R8, [R227+0x4000] ;  /* 0x00400000e308783b */ /* 0x010f2c0000000200 */
[----:B--2---:R-:W3:Y:S06]  /*22390*/  LDSM.16.M88.4 R16, [R227+0x4800] ;  /* 0x00480000e310783b */ /* 0x004eec0000000200 */
[----:B-1----:R-:W5:Y:S06]  /*223a0*/  LDSM.16.M88.4 R24, [R227+0x5000] ;  /* 0x00500000e318783b */ /* 0x002f6c0000000200 */
[----:B------:R-:W0:Y:S06]  /*223b0*/  LDGDEPBAR ;  /* 0x00000000000079af */ /* 0x000e2c0000000000 */
[----:B------:R-:W1:Y:S06]  /*223c0*/  LDSM.16.M88.4 R32, [R227+0x5800] ;  /* 0x00580000e320783b */ /* 0x000e6c0000000200 */
[----:B------:R-:W2:Y:S06]  /*223d0*/  LDSM.16.M88.4 R40, [R227+0x6000] ;  /* 0x00600000e328783b */ /* 0x000eac0000000200 */
[----:B------:R-:W1:Y:S01]  /*223e0*/  LDSM.16.M88.4 R48, [R227+0x6800] ;  /* 0x00680000e330783b */ /* 0x000e620000000200 */
[C---:B----4-:R-:W-:Y:S05]  /*223f0*/  HMMA.16816.F32 R4, R64.reuse, R8, RZ ;  /* 0x000000084004723c */ /* 0x050fea00000018ff */
[----:B------:R-:W4:Y:S03]  /*22400*/  LDSM.16.M88.4 R56, [R227+0x7000] ;  /* 0x00700000e338783b */ /* 0x000f260000000200 */
[C---:B------:R-:W-:Y:S03]  /*22410*/  HMMA.16816.F32 R8, R64.reuse, R10, RZ ;  /* 0x0000000a4008723c */ /* 0x040fe600000018ff */
[----:B------:R-:W2:Y:S06]  /*22420*/  LDSM.16.M88.4 R140, [R227+0x7800] ;  /* 0x00780000e38c783b */ /* 0x000eac0000000200 */
[----:B------:R-:W-:Y:S01]  /*22430*/  LDSM.16.M88.4 R144, [R226] ;  /* 0x00000000e290783b */ /* 0x000fe20000000200 */
[C---:B---3--:R-:W-:Y:S05]  /*22440*/  HMMA.16816.F32 R12, R64.reuse, R16, RZ ;  /* 0x00000010400c723c */ /* 0x048fea00000018ff */
[----:B------:R-:W3:Y:S03]  /*22450*/  LDSM.16.M88.4 R148, [R225] ;  /* 0x00000000e194783b */ /* 0x000ee60000000200 */
[C---:B------:R-:W-:Y:S03]  /*22460*/  HMMA.16816.F32 R16, R64.reuse, R18, RZ ;  /* 0x000000124010723c */ /* 0x040fe600000018ff */
[----:B------:R-:W3:Y:S05]  /*22470*/  LDSM.16.M88.4 R152, [R217] ;  /* 0x00000000d998783b */ /* 0x000eea0000000200 */
[C---:B-----5:R-:W-:Y:S01]  /*22480*/  HMMA.16816.F32 R20, R64.reuse, R24, RZ ;  /* 0x000000184014723c */ /* 0x060fe200000018ff */
[----:B------:R-:W5:Y:S06]  /*22490*/  LDSM.16.M88.4 R156, [R216] ;  /* 0x00000000d89c783b */ /* 0x000f6c0000000200 */
[----:B------:R-:W3:Y:S01]  /*224a0*/  LDSM.16.M88.4 R160, [R215] ;  /* 0x00000000d7a0783b */ /* 0x000ee20000000200 */
[C---:B------:R-:W-:Y:S05]  /*224b0*/  HMMA.16816.F32 R24, R64.reuse, R26, RZ ;  /* 0x0000001a4018723c */ /* 0x040fea00000018ff */
[----:B------:R-:W3:Y:S03]  /*224c0*/  LDSM.16.M88.4 R164, [R214] ;  /* 0x00000000d6a4783b */ /* 0x000ee60000000200 */
[C---:B-1----:R-:W-:Y:S03]  /*224d0*/  HMMA.16816.F32 R28, R64.reuse, R32, RZ ;  /* 0x00000020401c723c */ /* 0x042fe600000018ff */
[----:B------:R-:W1:Y:S05]  /*224e0*/  LDSM.16.M88.4 R168, [R213] ;  /* 0x00000000d5a8783b */ /* 0x000e6a0000000200 */
[C---:B------:R-:W-:Y:S01]  /*224f0*/  HMMA.16816.F32 R32, R64.reuse, R34, RZ ;  /* 0x000000224020723c */ /* 0x040fe200000018ff */
[----:B------:R-:W1:Y:S06]  /*22500*/  LDSM.16.M88.4 R172, [R212] ;  /* 0x00000000d4ac783b */ /* 0x000e6c0000000200 */
[----:B------:R-:W1:Y:S01]  /*22510*/  LDSM.16.M88.4 R176, [R211] ;  /* 0x00000000d3b0783b */ /* 0x000e620000000200 */
[C---:B--2---:R-:W-:Y:S05]  /*22520*/  HMMA.16816.F32 R36, R64.reuse, R40, RZ ;  /* 0x000000284024723c */ /* 0x044fea00000018ff */
[----:B------:R-:W-:Y:S03]  /*22530*/  LDSM.16.M88.4 R180, [R224] ;  /* 0x00000000e0b4783b */ /* 0x000fe60000000200 */
[C---:B------:R-:W-:Y:S03]  /*22540*/  HMMA.16816.F32 R40, R64.reuse, R42, RZ ;  /* 0x0000002a4028723c */ /* 0x040fe600000018ff */
[----:B------:R-:W3:Y:S05]  /*22550*/  LDSM.16.M88.4 R184, [R221+0x4000] ;  /* 0x00400000ddb8783b */ /* 0x000eea0000000200 */
[C---:B------:R-:W-:Y:S01]  /*22560*/  HMMA.16816.F32 R44, R64.reuse, R48, RZ ;  /* 0x00000030402c723c */ /* 0x040fe200000018ff */
[----:B------:R-:W-:Y:S06]  /*22570*/  LDSM.16.M88.4 R188, [R226+0x2000] ;  /* 0x00200000e2bc783b */ /* 0x000fec0000000200 */
[----:B------:R-:W-:Y:S01]  /*22580*/  LDSM.16.M88.4 R192, [R209] ;  /* 0x00000000d1c0783b */ /* 0x000fe20000000200 */
[C---:B------:R-:W-:Y:S05]  /*22590*/  HMMA.16816.F32 R48, R64.reuse, R50, RZ ;  /* 0x000000324030723c */ /* 0x040fea00000018ff */
[----:B------:R-:W2:Y:S03]  /*225a0*/  LD.E R2, [R132.64+0x18c] ;  /* 0x00018c0484027980 */ /* 0x000ea6000c101900 */
[C---:B----4-:R-:W-:Y:S03]  /*225b0*/  HMMA.16816.F32 R52, R64.reuse, R56, RZ ;  /* 0x000000384034723c */ /* 0x050fe600000018ff */
[----:B------:R-:W-:Y:S05]  /*225c0*/  LDSM.16.M88.4 R196, [R223+0x2000] ;  /* 0x00200000dfc4783b */ /* 0x000fea0000000200 */
[C---:B------:R-:W-:Y:S01]  /*225d0*/  HMMA.16816.F32 R56, R64.reuse, R58, RZ ;  /* 0x0000003a4038723c */ /* 0x040fe200000018ff */
[----:B------:R-:W-:Y:S07]  /*225e0*/  LDSM.16.M88.4 R200, [R210+0x4000] ;  /* 0x00400000d2c8783b */ /* 0x000fee0000000200 */
[C---:B------:R-:W-:Y:S08]  /*225f0*/  HMMA.16816.F32 R60, R64.reuse, R140, RZ ;  /* 0x0000008c403c723c */ /* 0x040ff000000018ff */
[----:B------:R-:W-:Y:S01]  /*22600*/  HMMA.16816.F32 R64, R64, R142, RZ ;  /* 0x0000008e4040723c */ /* 0x000fe200000018ff */
[----:B------:R-:W4:Y:S07]  /*22610*/  LDSM.16.M88.4 R140, [R221+0x4800] ;  /* 0x00480000dd8c783b */ /* 0x000f2e0000000200 */
        /* <DEDUP_REMOVED lines=34> */
[C---:B------:R-:W-:Y:S08]  /*22840*/  HMMA.16816.F32 R28, R180.reuse, R152, R28 ;  /* 0x00000098b41c723c */ /* 0x040ff0000000181c */
[C---:B------:R-:W-:Y:S01]  /*22850*/  HMMA.16816.F32 R32, R180.reuse, R154, R32 ;  /* 0x0000009ab420723c */ /* 0x040fe20000001820 */
[----:B------:R-:W2:Y:S07]  /*22860*/  LDSM.16.M88.4 R152, [R210+0x2800] ;  /* 0x00280000d298783b */ /* 0x000eae0000000200 */
        /* <DEDUP_REMOVED lines=22> */
[C---:B----4-:R-:W-:Y:S08]  /*229d0*/  HMMA.16816.F32 R28, R168.reuse, R140, R28 ;  /* 0x0000008ca81c723c */ /* 0x050ff0000000181c */
[C---:B------:R-:W-:Y:S01]  /*229e0*/  HMMA.16816.F32 R32, R168.reuse, R142, R32 ;  /* 0x0000008ea820723c */ /* 0x040fe20000001820 */
[----:B------:R-:W4:Y:S07]  /*229f0*/  LDSM.16.M88.4 R140, [R227+0xa000] ;  /* 0x00a00000e38c783b */ /* 0x000f2e0000000200 */
[C---:B---3--:R-:W-:Y:S08]  /*22a00*/  HMMA.16816.F32 R36, R168.reuse, R148, R36 ;  /* 0x00000094a824723c */ /* 0x048ff00000001824 */
[C---:B------:R-:W-:Y:S01]  /*22a10*/  HMMA.16816.F32 R40, R168.reuse, R150, R40 ;  /* 0x00000096a828723c */ /* 0x040fe20000001828 */
[----:B------:R-:W3:Y:S07]  /*22a20*/  LDSM.16.M88.4 R148, [R227+0xa800] ;  /* 0x00a80000e394783b */ /* 0x000eee0000000200 */
[C---:B--2---:R-:W-:Y:S08]  /*22a30*/  HMMA.16816.F32 R44, R168.reuse, R152, R44 ;  /* 0x00000098a82c723c */ /* 0x044ff0000000182c */
[C---:B------:R-:W-:Y:S01]  /*22a40*/  HMMA.16816.F32 R48, R168.reuse, R154, R48 ;  /* 0x0000009aa830723c */ /* 0x040fe20000001830 */
[----:B------:R-:W2:Y:S07]  /*22a50*/  LDSM.16.M88.4 R152, [R227+0xb000] ;  /* 0x00b00000e398783b */ /* 0x000eae0000000200 */
[C---:B-----5:R-:W-:Y:S08]  /*22a60*/  HMMA.16816.F32 R52, R168.reuse, R156, R52 ;  /* 0x0000009ca834723c */ /* 0x060ff00000001834 */
[C---:B------:R-:W-:Y:S01]  /*22a70*/  HMMA.16816.F32 R56, R168.reuse, R158, R56 ;  /* 0x0000009ea838723c */ /* 0x040fe20000001838 */
[----:B------:R-:W5:Y:S07]  /*22a80*/  LDSM.16.M88.4 R156, [R208] ;  /* 0x00000000d09c783b */ /* 0x000f6e0000000200 */
        /* <DEDUP_REMOVED lines=18> */
[----:B------:R-:W4:Y:S07]  /*22bb0*/  LDSM.16.M88.4 R140, [R205] ;  /* 0x00000000cd8c783b */ /* 0x000f2e0000000200 */
[C---:B---3--:R-:W-:Y:S08]  /*22bc0*/  HMMA.16816.F32 R44, R160.reuse, R148, R44 ;  /* 0x00000094a02c723c */ /* 0x048ff0000000182c */
[C---:B------:R-:W-:Y:S01]  /*22bd0*/  HMMA.16816.F32 R48, R160.reuse, R150, R48 ;  /* 0x00000096a030723c */ /* 0x040fe20000001830 */
[----:B------:R-:W3:Y:S07]  /*22be0*/  LDSM.16.M88.4 R148, [R204] ;  /* 0x00000000cc94783b */ /* 0x000eee0000000200 */
[C---:B--2---:R-:W-:Y:S08]  /*22bf0*/  HMMA.16816.F32 R52, R160.reuse, R152, R52 ;  /* 0x00000098a034723c */ /* 0x044ff00000001834 */
[C---:B------:R-:W-:Y:S01]  /*22c00*/  HMMA.16816.F32 R56, R160.reuse, R154, R56 ;  /* 0x0000009aa038723c */ /* 0x040fe20000001838 */
[----:B------:R-:W2:Y:S07]  /*22c10*/  LDSM.16.M88.4 R152, [R139] ;  /* 0x000000008b98783b */ /* 0x000eae0000000200 */
[C---:B------:R-:W-:Y:S08]  /*22c20*/  HMMA.16816.F32 R60, R160.reuse, R184, R60 ;  /* 0x000000b8a03c723c */ /* 0x040ff0000000183c */
[----:B------:R-:W-:Y:S01]  /*22c30*/  HMMA.16816.F32 R64, R160, R186, R64 ;  /* 0x000000baa040723c */ /* 0x000fe20000001840 */
[----:B------:R-:W-:Y:S06]  /*22c40*/  LDSM.16.M88.4 R160, [R224+0x2000] ;  /* 0x00200000e0a0783b */ /* 0x000fec0000000200 */
[----:B------:R-:W-:Y:S01]  /*22c50*/  LDSM.16.M88.4 R184, [R221+0xa800] ;  /* 0x00a80000ddb8783b */ /* 0x000fe20000000200 */
[C---:B------:R-:W-:Y:S08]  /*22c60*/  HMMA.16816.F32 R4, R188.reuse, R192, R4 ;  /* 0x000000c0bc04723c */ /* 0x040ff00000001804 */
[C---:B------:R-:W-:Y:S01]  /*22c70*/  HMMA.16816.F32 R8, R188.reuse, R194, R8 ;  /* 0x000000c2bc08723c */ /* 0x040fe20000001808 */
[----:B------:R-:W-:Y:S07]  /*22c80*/  LDSM.16.M88.4 R192, [R221+0xb000] ;  /* 0x00b00000ddc0783b */ /* 0x000fee0000000200 */
[C---:B-----5:R-:W-:Y:S08]  /*22c90*/  HMMA.16816.F32 R12, R188.reuse, R156, R12 ;  /* 0x0000009cbc0c723c */ /* 0x060ff0000000180c */
[C---:B------:R-:W-:Y:S01]  /*22ca0*/  HMMA.16816.F32 R16, R188.reuse, R158, R16 ;  /* 0x0000009ebc10723c */ /* 0x040fe20000001810 */
[----:B------:R-:W5:Y:S07]  /*22cb0*/  LDSM.16.M88.4 R156, [R138] ;  /* 0x000000008a9c783b */ /* 0x000f6e0000000200 */
[C---:B-1----:R-:W-:Y:S08]  /*22cc0*/  HMMA.16816.F32 R20, R188.reuse, R144, R20 ;  /* 0x00000090bc14723c */ /* 0x042ff00000001814 */
        /* <DEDUP_REMOVED lines=8> */
[C---:B---3--:R-:W-:Y:S08]  /*22d50*/  HMMA.16816.F32 R44, R188.reuse, R148, R44 ;  /* 0x00000094bc2c723c */ /* 0x048ff0000000182c */
[C---:B------:R-:W-:Y:S08]  /*22d60*/  HMMA.16816.F32 R48, R188.reuse, R150, R48 ;  /* 0x00000096bc30723c */ /* 0x040ff00000001830 */
[C---:B--2---:R-:W-:Y:S08]  /*22d70*/  HMMA.16816.F32 R52, R188.reuse, R152, R52 ;  /* 0x00000098bc34723c */ /* 0x044ff00000001834 */
        /* <DEDUP_REMOVED lines=21> */
[C---:B----4-:R-:W-:Y:S07]  /*22ed0*/  HMMA.16816.F32 R12, R196.reuse, R140, R12 ;  /* 0x0000008cc40c723c */ /* 0x050fee000000180c */
[----:B------:R-:W-:Y:S01]  /*22ee0*/  MOV R140, R250 ;  /* 0x000000fa008c7202 */ /* 0x000fe20000000f00 */
[-C--:B------:R-:W-:Y:S01]  /*22ef0*/  FMUL.FTZ R145, R4, R2.reuse ;  /* 0x0000000204917220 */ /* 0x080fe20000410000 */
[C---:B------:R-:W-:Y:S03]  /*22f00*/  HMMA.16816.F32 R16, R196.reuse, R142, R16 ;  /* 0x0000008ec410723c */ /* 0x040fe60000001810 */
[-C--:B------:R-:W-:Y:S01]  /*22f10*/  FMUL.FTZ R147, R5, R2.reuse ;  /* 0x0000000205937220 */ /* 0x080fe20000410000 */
[----:B------:R-:W-:Y:S01]  /*22f20*/  MOV R141, R251 ;  /* 0x000000fb008d7202 */ /* 0x000fe20000000f00 */
[----:B------:R-:W1:Y:S01]  /*22f30*/  MUFU.TANH R145, R145 ;  /* 0x0000009100917308 */ /* 0x000e620000002400 */
[-C--:B------:R-:W-:Y:S02]  /*22f40*/  FMUL.FTZ R149, R6, R2.reuse ;  /* 0x0000000206957220 */ /* 0x080fe40000410000 */
[-C--:B------:R-:W-:Y:S04]  /*22f50*/  FMUL.FTZ R9, R9, R2.reuse ;  /* 0x0000000209097220 */ /* 0x080fe80000410000 */
[-C--:B------:R-:W-:Y:S02]  /*22f60*/  FMUL.FTZ R10, R10, R2.reuse ;  /* 0x000000020a0a7220 */ /* 0x080fe40000410000 */
[-C--:B------:R-:W-:Y:S01]  /*22f70*/  FMUL.FTZ R11, R11, R2.reuse ;  /* 0x000000020b0b7220 */ /* 0x080fe20000410000 */
[----:B------:R-:W2:Y:S01]  /*22f80*/  MUFU.TANH R161, R9 ;  /* 0x0000000900a17308 */ /* 0x000ea20000002400 */
[-C--:B------:R-:W-:Y:S02]  /*22f90*/  FMUL.FTZ R157, R7, R2.reuse ;  /* 0x00000002079d7220 */ /* 0x080fe40000410000 */
[----:B------:R-:W3:Y:S01]  /*22fa0*/  LDSM.16.M88.4 R4, [R210+0x5000] ;  /* 0x00500000d204783b */ /* 0x000ee20000000200 */
[-C--:B------:R-:W-:Y:S02]  /*22fb0*/  FMUL.FTZ R159, R8, R2.reuse ;  /* 0x00000002089f7220 */ /* 0x080fe40000410000 */
[-C--:B------:R-:W-:Y:S02]  /*22fc0*/  FMUL.FTZ R143, R12, R2.reuse ;  /* 0x000000020c8f7220 */ /* 0x080fe40000410000 */
[-C--:B------:R-:W-:Y:S02]  /*22fd0*/  FMUL.FTZ R13, R13, R2.reuse ;  /* 0x000000020d0d7220 */ /* 0x080fe40000410000 */
[----:B------:R-:W4:Y:S01]  /*22fe0*/  MUFU.TANH R201, R10 ;  /* 0x0000000a00c97308 */ /* 0x000f220000002400 */
        /* <DEDUP_REMOVED lines=15> */
[-C--:B------:R-:W-:Y:S02]  /*230e0*/  FMUL.FTZ R21, R21, R2.reuse ;  /* 0x0000000215157220 */ /* 0x080fe40000410000 */
[-C--:B------:R-:W-:Y:S03]  /*230f0*/  FMUL.FTZ R23, R23, R2.reuse ;  /* 0x0000000217177220 */ /* 0x080fe60000410000 */
[----:B------:R-:W1:Y:S01]  /*23100*/  MUFU.TANH R143, R143 ;  /* 0x0000008f008f7308 */ /* 0x000e620000002400 */
[-C--:B------:R-:W-:Y:S02]  /*23110*/  FMUL.FTZ R170, R20, R2.reuse ;  /* 0x0000000214aa7220 */ /* 0x080fe40000410000 */
[-C--:B------:R-:W-:Y:S02]  /*23120*/  FMUL.FTZ R22, R22, R2.reuse ;  /* 0x0000000216167220 */ /* 0x080fe40000410000 */
[-C--:B------:R-:W-:Y:S02]  /*23130*/  FMUL.FTZ R25, R25, R2.reuse ;  /* 0x0000000219197220 */ /* 0x080fe40000410000 */
[-C--:B------:R-:W-:Y:S02]  /*23140*/  FMUL.FTZ R172, R24, R2.reuse ;  /* 0x0000000218ac7220 */ /* 0x080fe40000410000 */
[-C--:B------:R-:W-:Y:S01]  /*23150*/  FMUL.FTZ R26, R26, R2.reuse ;  /* 0x000000021a1a7220 */ /* 0x080fe20000410000 */
[----:B------:R1:W1:Y:S01]  /*23160*/  MUFU.TANH R173, R21 ;  /* 0x0000001500ad7308 */ /* 0x0002620000002400 */
[-C--:B------:R-:W-:Y:S01]  /*23170*/  FMUL.FTZ R27, R27, R2.reuse ;  /* 0x000000021b1b7220 */ /* 0x080fe20000410000 */
[C---:B---3--:R-:W-:Y:S08]  /*23180*/  HMMA.16816.F32 R28, R196.reuse, R8, R28 ;  /* 0x00000008c41c723c */ /* 0x048ff0000000181c */
[----:B------:R-:W3:Y:S01]  /*23190*/  MUFU.TANH R169, R23 ;  /* 0x0000001700a97308 */ /* 0x000ee20000002400 */
[C---:B------:R-:W-:Y:S01]  /*231a0*/  HMMA.16816.F32 R32, R196.reuse, R10, R32 ;  /* 0x0000000ac420723c */ /* 0x040fe20000001820 */
[----:B------:R-:W2:Y:S08]  /*231b0*/  LDSM.16.M88.4 R8, [R210+0x6800] ;  /* 0x00680000d208783b */ /* 0x000eb00000000200 */
[----:B------:R1:W1:Y:S01]  /*231c0*/  MUFU.TANH R175, R25 ;  /* 0x0000001900af7308 */ /* 0x0002620000002400 */
[C---:B-----5:R-:W-:Y:S05]  /*231d0*/  HMMA.16816.F32 R36, R196.reuse, R4, R36 ;  /* 0x00000004c424723c */ /* 0x060fea0000001824 */
[-C--:B------:R-:W-:Y:S03]  /*231e0*/  FMUL.FTZ R178, R28, R2.reuse ;  /* 0x000000021cb27220 */ /* 0x080fe60000410000 */
[C---:B------:R-:W-:Y:S01]  /*231f0*/  HMMA.16816.F32 R40, R196.reuse, R6, R40 ;  /* 0x00000006c428723c */ /* 0x040fe20000001828 */
[----:B------:R-:W3:Y:S01]  /*23200*/  MUFU.TANH R13, R13 ;  /* 0x0000000d000d7308 */ /* 0x000ee20000002400 */
[----:B------:R-:W5:Y:S02]  /*23210*/  LDSM.16.M88.4 R4, [R210+0x7000] ;  /* 0x00700000d204783b */ /* 0x000f640000000200 */
[-C--:B------:R-:W-:Y:S02]  /*23220*/  FMUL.FTZ R29, R29, R2.reuse ;  /* 0x000000021d1d7220 */ /* 0x080fe40000410000 */
[-C--:B------:R-:W-:Y:S02]  /*23230*/  FMUL.FTZ R30, R30, R2.reuse ;  /* 0x000000021e1e7220 */ /* 0x080fe40000410000 */
[-C--:B------:R-:W-:Y:S03]  /*23240*/  FMUL.FTZ R182, R32, R2.reuse ;  /* 0x0000000220b67220 */ /* 0x080fe60000410000 */
[----:B------:R3:W3:Y:S01]  /*23250*/  MUFU.TANH R249, R14 ;  /* 0x0000000e00f97308 */ /* 0x0006e20000002400 */
[-C--:B------:R-:W-:Y:S02]  /*23260*/  FMUL.FTZ R31, R31, R2.reuse ;  /* 0x000000021f1f7220 */ /* 0x080fe40000410000 */
[-C--:B------:R-:W-:Y:S02]  /*23270*/  FMUL.FTZ R33, R33, R2.reuse ;  /* 0x0000000221217220 */ /* 0x080fe40000410000 */
[-C--:B------:R-:W-:Y:S02]  /*23280*/  FMUL.FTZ R195, R36, R2.reuse ;  /* 0x0000000224c37220 */ /* 0x080fe40000410000 */
[-C--:B-1----:R-:W-:Y:S02]  /*23290*/  FMUL.FTZ R21, R39, R2.reuse ;  /* 0x0000000227157220 */ /* 0x082fe40000410000 */
[-C--:B------:R-:W-:Y:S01]  /*232a0*/  FMUL.FTZ R34, R34, R2.reuse ;  /* 0x0000000222227220 */ /* 0x080fe20000410000 */
[----:B------:R-:W1:Y:S01]  /*232b0*/  MUFU.TANH R247, R247 ;  /* 0x000000f700f77308 */ /* 0x000e620000002400 */
[-C--:B------:R-:W-:Y:S01]  /*232c0*/  FMUL.FTZ R35, R35, R2.reuse ;  /* 0x0000000223237220 */ /* 0x080fe20000410000 */
[C---:B--2---:R-:W-:Y:S03]  /*232d0*/  HMMA.16816.F32 R44, R196.reuse, R8, R44 ;  /* 0x00000008c42c723c */ /* 0x044fe6000000182c */
[-C--:B------:R-:W-:Y:S02]  /*232e0*/  FMUL.FTZ R192, R40, R2.reuse ;  /* 0x0000000228c07220 */ /* 0x080fe40000410000 */
[-C--:B------:R-:W-:Y:S03]  /*232f0*/  FMUL.FTZ R25, R42, R2.reuse ;  /* 0x000000022a197220 */ /* 0x080fe60000410000 */
[----:B------:R-:W2:Y:S01]  /*23300*/  MUFU.TANH R15, R15 ;  /* 0x0000000f000f7308 */ /* 0x000ea20000002400 */
[C---:B------:R-:W-:Y:S01]  /*23310*/  HMMA.16816.F32 R48, R196.reuse, R10, R48 ;  /* 0x0000000ac430723c */ /* 0x040fe20000001830 */
[----:B------:R-:W1:Y:S01]  /*23320*/  LDSM.16.M88.4 R8, [R210+0x7800] ;  /* 0x00780000d208783b */ /* 0x000e620000000200 */
[----:B------:R-:W-:Y:S04]  /*23330*/  DEPBAR.LE SB0, 0x0 ;  /* 0x000080000000791a */ /* 0x000fe80000000000 */
[-C--:B------:R-:W-:Y:S02]  /*23340*/  FMUL.FTZ R23, R43, R2.reuse ;  /* 0x000000022b177220 */ /* 0x080fe40000410000 */
[-C--:B------:R-:W-:Y:S01]  /*23350*/  FMUL.FTZ R37, R37, R2.reuse ;  /* 0x0000000225257220 */ /* 0x080fe20000410000 */
[----:B------:R-:W1:Y:S01]  /*23360*/  MUFU.TANH R17, R17 ;  /* 0x0000001100117308 */ /* 0x000e620000002400 */
[----:B------:R-:W-:Y:S01]  /*23370*/  BAR.SYNC.DEFER_BLOCKING 0x0 ;  /* 0x0000000000007b1d */ /* 0x000fe20000010000 */
[C---:B-----5:R-:W-:Y:S05]  /*23380*/  HMMA.16816.F32 R52, R196.reuse, R4, R52 ;  /* 0x00000004c434723c */ /* 0x060fea0000001834 */
[-C--:B------:R-:W-:Y:S02]  /*23390*/  FMUL.FTZ R186, R44, R2.reuse ;  /* 0x000000022cba7220 */ /* 0x080fe40000410000 */
[-C--:B------:R-:W-:Y:S01]  /*233a0*/  FMUL.FTZ R38, R38, R2.reuse ;  /* 0x0000000226267220 */ /* 0x080fe20000410000 */
[----:B------:R-:W2:Y:S01]  /*233b0*/  MUFU.TANH R12, R12 ;  /* 0x0000000c000c7308 */ /* 0x000ea20000002400 */
[C---:B------:R-:W-:Y:S03]  /*233c0*/  HMMA.16816.F32 R56, R196.reuse, R6, R56 ;  /* 0x00000006c438723c */ /* 0x040fe60000001838 */
[-C--:B------:R-:W-:Y:S02]  /*233d0*/  FMUL.FTZ R41, R41, R2.reuse ;  /* 0x0000000229297220 */ /* 0x080fe40000410000 */
[-C--:B------:R-:W-:Y:S02]  /*233e0*/  FMUL.FTZ R183, R48, R2.reuse ;  /* 0x0000000230b77220 */ /* 0x080fe40000410000 */
[-C--:B------:R-:W-:Y:S02]  /*233f0*/  FMUL.FTZ R45, R45, R2.reuse ;  /* 0x000000022d2d7220 */ /* 0x080fe40000410000 */
[----:B------:R-:W2:Y:S03]  /*23400*/  MUFU.TANH R19, R19 ;  /* 0x0000001300137308 */ /* 0x000ea60000002400 */
[-C--:B------:R-:W-:Y:S02]  /*23410*/  FMUL.FTZ R46, R46, R2.reuse ;  /* 0x000000022e2e7220 */ /* 0x080fe40000410000 */
[-C--:B------:R-:W-:Y:S02]  /*23420*/  FMUL.FTZ R47, R47, R2.reuse ;  /* 0x000000022f2f7220 */ /* 0x080fe40000410000 */
[-C--:B------:R-:W-:Y:S02]  /*23430*/  FMUL.FTZ R162, R52, R2.reuse ;  /* 0x0000000234a27220 */ /* 0x080fe40000410000 */
[-C--:B------:R-:W-:Y:S01]  /*23440*/  FMUL.FTZ R49, R49, R2.reuse ;  /* 0x0000000231317220 */ /* 0x080fe20000410000 */
[----:B------:R-:W2:Y:S01]  /*23450*/  MUFU.TANH R170, R170 ;  /* 0x000000aa00aa7308 */ /* 0x000ea20000002400 */
[-C--:B------:R-:W-:Y:S01]  /*23460*/  FMUL.FTZ R50, R50, R2.reuse ;  /* 0x0000000232327220 */ /* 0x080fe20000410000 */
[C---:B-1----:R-:W-:Y:S03]  /*23470*/  HMMA.16816.F32 R60, R196.reuse, R8, R60 ;  /* 0x00000008c43c723c */ /* 0x042fe6000000183c */
        /* <DEDUP_REMOVED lines=8> */
[----:B------:R-:W1:Y:S03]  /*23500*/  MUFU.TANH R172, R172 ;  /* 0x000000ac00ac7308 */ /* 0x000e660000002400 */
        /* <DEDUP_REMOVED lines=53> */
[----:B--234-:R-:W-:Y:S01]  /*23860*/  ISETP.NE.U32.AND P0, PT, R242, RZ, PT ;  /* 0x000000fff200720c */ /* 0x01cfe20003f05070 */
[----:B------:R-:W-:Y:S03]  /*23870*/  BSSY B0, `(.L_x_4601) ;  /* 0x0000047000007945 */ /* 0x000fe60003800000 */
[----:B------:R-:W-:Y:S11]  /*23880*/  ISETP.NE.AND.EX P0, PT, R243, RZ, PT, P0 ;  /* 0x000000fff300720c */ /* 0x000ff60003f05300 */
[----:B------:R-:W-:Y:S02]  /*23890*/  @!UPT UIADD3 URZ, URZ, URZ, URZ ;  /* 0x0000003f3f3ff290 */ /* 0x000fe4000fffe03f */
[----:B------:R-:W-:-:S05]  /*238a0*/  @!P0 BRA `(.L_x_4602) ;  /* 0x000003f000008947 */ /* 0x000fca0003800000 */
[----:B------:R-:W-:Y:S02]  /*238b0*/  ULDC.64 UR4, c[0x0][0x118] ;  /* 0x0000460000047ab9 */ /* 0x000fe40000000a00 */
[----:B------:R-:W2:Y:S02]  /*238c0*/  LD.E R11, [R132.64+0x170] ;  /* 0x00017004840b7980 */ /* 0x000ea4000c101900 */
[-C--:B--2---:R-:W-:Y:S02]  /*238d0*/  IABS R7, R11.reuse ;  /* 0x0000000b00077213 */ /* 0x084fe40000000000 */
[-C--:B------:R-:W-:Y:S02]  /*238e0*/  IABS R5, R11.reuse ;  /* 0x0000000b00057213 */ /* 0x080fe40000000000 */
[----:B------:R-:W2:Y:S03]  /*238f0*/  I2F.RP R8, R7 ;  /* 0x0000000700087306 */ /* 0x000ea60000209400 */
[----:B------:R-:W-:Y:S07]  /*23900*/  IMAD.MOV R5, RZ, RZ, -R5 ;  /* 0x000000ffff057224 */ /* 0x000fee00078e0a05 */
[----:B--2---:R-:W2:Y:S02]  /*23910*/  MUFU.RCP R2, R8 ;  /* 0x0000000800027308 */ /* 0x004ea40000001000 */
[----:B-12---:R-:W-:Y:S01]  /*23920*/  IADD3 R26, R2, 0xffffffe, RZ ;  /* 0x0ffffffe021a7810 */ /* 0x006fe20007ffe0ff */
        /* <DEDUP_REMOVED lines=55> */
.L_x_4602:
[----:B------:R-:W-:Y:S02]  /*23ca0*/  ULDC.64 UR4, c[0x0][0x118] ;  /* 0x0000460000047ab9 */ /* 0x000fe40000000a00 */
[----:B------:R-:W2:Y:S02]  /*23cb0*/  LD.E R10, [R132.64+0x38] ;  /* 0x00003804840a7980 */ /* 0x000ea4000c101900 */
[----:B--2---:R-:W-:Y:S04]  /*23cc0*/  LEA R10, -R10, RZ, 0x7 ;  /* 0x000000ff0a0a7211 */ /* 0x004fe800078e39ff */
[----:B------:R-:W-:Y:S02]  /*23cd0*/  SHF.R.S32.HI R7, RZ, 0x1f, R10 ;  /* 0x0000001fff077819 */ /* 0x000fe4000001140a */
.L_x_4603:
[----:B------:R-:W-:Y:S05]  /*23ce0*/  BSYNC B0 ;  /* 0x0000000000007941 */ /* 0x000fea0003800000 */
.L_x_4601:
[C---:B------:R-:W-:Y:S01]  /*23cf0*/  LOP3.LUT P0, RZ, R245.reuse, 0x1, RZ, 0xc0, !PT ;  /* 0x00000001f5ff7812 */ /* 0x040fe2000780c0ff */
[----:B------:R-:W-:Y:S01]  /*23d00*/  ULDC.64 UR4, c[0x0][0x118] ;  /* 0x0000460000047ab9 */ /* 0x000fe20000000a00 */
[CC--:B------:R-:W-:Y:S02]  /*23d10*/  LEA R32, P3, R10.reuse, R234.reuse, 0x1 ;  /* 0x000000ea0a207211 */ /* 0x0c0fe400078608ff */
[----:B------:R-:W-:Y:S02]  /*23d20*/  LOP3.LUT P1, RZ, R245, 0x2, RZ, 0xc0, !PT ;  /* 0x00000002f5ff7812 */ /* 0x000fe4000782c0ff */
[C---:B-1----:R-:W-:Y:S02]  /*23d30*/  LEA.HI.X R33, R10.reuse, R235, R7, 0x1, P3 ;  /* 0x000000eb0a217211 */ /* 0x042fe400018f0c07 */
        /* <DEDUP_REMOVED lines=125> */
.L_x_4600:
[----:B--234-:R-:W-:Y:S05]  /*24510*/  BSYNC B1 ;  /* 0x0000000000017941 */ /* 0x01cfea0003800000 */
.L_x_4599:
[----:B------:R-:W-:Y:S01]  /*24520*/  ULDC.64 UR4, c[0x0][0x118] ;  /* 0x0000460000047ab9 */ /* 0x000fe20000000a00 */
[----:B------:R-:W2:Y:S08]  /*24530*/  S2R R5, SR_TID.X ;  /* 0x0000000000057919 */ /* 0x000eb00000002100 */
[----:B------:R3:W4:Y:S04]  /*24540*/  LD.E R134, [R132.64+0xdc] ;  /* 0x0000dc0484867980 */ /* 0x000728000c101900 */
[----:B-1----:R-:W-:Y:S08]  /*24550*/  LDSM.16.MT88.4 R44, [R222+0x10000] ;  /* 0x01000000de2c783b */ /* 0x002ff00000004200 */
[----:B------:R-:W-:Y:S08]  /*24560*/  LDSM.16.MT88.4 R52, [R220+0x10000] ;  /* 0x01000000dc34783b */ /* 0x000ff00000004200 */
[----:B------:R-:W-:Y:S01]  /*24570*/  LDSM.16.MT88.4 R60, [R219+0x10000] ;  /* 0x01000000db3c783b */ /* 0x000fe20000004200 */
[----:B--2---:R-:W-:Y:S04]  /*24580*/  SHF.L.U32 R5, R5, 0x1, RZ ;  /* 0x0000000105057819 */ /* 0x004fe800000006ff */
        /* <DEDUP_REMOVED lines=9> */
[----:B------:R-:W2:Y:S01]  /*24620*/  I2F R20, R20 ;  /* 0x0000001400147306 */ /* 0x000ea20000201400 */
        /* <DEDUP_REMOVED lines=22> */
[----:B------:R-:W-:Y:S01]  /*24790*/  IADD3 R20, R2, 0x58, RZ ;  /* 0x0000005802147810 */ /* 0x000fe20007ffe0ff */
[C---:B-----5:R-:W-:Y:S01]  /*247a0*/  FFMA.FTZ R49, R0.reuse, R39, R12 ;  /* 0x0000002700317223 */ /* 0x060fe2000001000c */
[----:B------:R-:W-:Y:S01]  /*247b0*/  FMNMX.FTZ R12, R149, R3, !PT ;  /* 0x00000003950c7209 */ /* 0x000fe20007810000 */
[----:B------:R-:W-:Y:S01]  /*247c0*/  FFMA.FTZ R56, R0, R39, R15 ;  /* 0x0000002700387223 */ /* 0x000fe2000001000f */
[----:B------:R-:W-:Y:S02]  /*247d0*/  IADD3 R15, R2, 0x60, RZ ;  /* 0x00000060020f7810 */ /* 0x000fe40007ffe0ff */
[----:B------:R-:W-:Y:S03]  /*247e0*/  FMNMX.FTZ R12, R157, R12, !PT ;  /* 0x0000000c9d0c7209 */ /* 0x000fe60007810000 */
[----:B------:R-:W5:Y:S01]  /*247f0*/  I2F R18, R18 ;  /* 0x0000001200127306 */ /* 0x000f620000201400 */
[CC--:B-1----:R-:W-:Y:S02]  /*24800*/  FFMA.FTZ R201, R0.reuse, R6.reuse, R201 ;  /* 0x0000000600c97223 */ /* 0x0c2fe400000100c9 */
[C---:B------:R-:W-:Y:S03]  /*24810*/  FFMA.FTZ R6, R0.reuse, R6, R159 ;  /* 0x0000000600067223 */ /* 0x040fe6000001009f */
[----:B------:R-:W-:Y:S04]  /*24820*/  FMNMX.FTZ R12, R201, R12, !PT ;  /* 0x0000000cc90c7209 */ /* 0x000fe80007810000 */
[----:B------:R-:W1:Y:S01]  /*24830*/  I2F R58, R58 ;  /* 0x0000003a003a7306 */ /* 0x000e620000201400 */
[CC--:B--2---:R-:W-:Y:S02]  /*24840*/  FFMA.FTZ R203, R0.reuse, R11.reuse, R203 ;  /* 0x0000000b00cb7223 */ /* 0x0c4fe400000100cb */
[C---:B------:R-:W-:Y:S07]  /*24850*/  FFMA.FTZ R161, R0.reuse, R11, R161 ;  /* 0x0000000b00a17223 */ /* 0x040fee00000100a1 */
[----:B------:R-:W2:Y:S01]  /*24860*/  I2F R64, R64 ;  /* 0x0000004000407306 */ /* 0x000ea20000201400 */
[CC--:B-----5:R-:W-:Y:S02]  /*24870*/  FFMA.FTZ R169, R0.reuse, R18.reuse, R169 ;  /* 0x0000001200a97223 */ /* 0x0e0fe400000100a9 */
[C---:B------:R-:W-:Y:S01]  /*24880*/  FFMA.FTZ R173, R0.reuse, R18, R173 ;  /* 0x0000001200ad7223 */ /* 0x040fe200000100ad */
[----:B------:R-:W-:Y:S06]  /*24890*/  FMNMX.FTZ R18, R9, R136, !PT ;  /* 0x0000008809127209 */ /* 0x000fec0007810000 */
[----:B------:R-:W5:Y:S01]  /*248a0*/  I2F R57, R57 ;  /* 0x0000003900397306 */ /* 0x000f620000201400 */
[CC--:B-1----:R-:W-:Y:S02]  /*248b0*/  FFMA.FTZ R40, R0.reuse, R58.reuse, R249 ;  /* 0x0000003a00287223 */ /* 0x0c2fe400000100f9 */
[C---:B------:R-:W-:Y:S07]  /*248c0*/  FFMA.FTZ R58, R0.reuse, R58, R143 ;  /* 0x0000003a003a7223 */ /* 0x040fee000001008f */
[----:B------:R-:W1:Y:S01]  /*248d0*/  I2F R35, R35 ;  /* 0x0000002300237306 */ /* 0x000e620000201400 */
[C---:B--2---:R-:W-:Y:S01]  /*248e0*/  FFMA.FTZ R48, R0.reuse, R64, R19 ;  /* 0x0000004000307223 */ /* 0x044fe20000010013 */
[----:B------:R-:W-:Y:S01]  /*248f0*/  FMNMX.FTZ R19, R203, R12, !PT ;  /* 0x0000000ccb137209 */ /* 0x000fe20007810000 */
[----:B------:R-:W-:Y:S01]  /*24900*/  FFMA.FTZ R64, R0, R64, R17 ;  /* 0x0000004000407223 */ /* 0x000fe20000010011 */
[----:B------:R-:W-:Y:S06]  /*24910*/  FMNMX.FTZ R17, R147, R18, !PT ;  /* 0x0000001293117209 */ /* 0x000fec0007810000 */
[----:B------:R-:W2:Y:S01]  /*24920*/  I2F R16, R16 ;  /* 0x0000001000107306 */ /* 0x000ea20000201400 */
[----:B------:R-:W-:Y:S02]  /*24930*/  FMNMX.FTZ R12, R6, R17, !PT ;  /* 0x00000011060c7209 */ /* 0x000fe40007810000 */
[----:B------:R-:W-:Y:S01]  /*24940*/  IADD3 R17, R2, 0x61, RZ ;  /* 0x0000006102117810 */ /* 0x000fe20007ffe0ff */
[CC--:B-----5:R-:W-:Y:S02]  /*24950*/  FFMA.FTZ R50, R0.reuse, R57.reuse, R247 ;  /* 0x0000003900327223 */ /* 0x0e0fe400000100f7 */
[----:B------:R-:W-:Y:S01]  /*24960*/  FFMA.FTZ R57, R0, R57, R13 ;  /* 0x0000003900397223 */ /* 0x000fe2000001000d */
[----:B------:R-:W-:Y:S03]  /*24970*/  IADD3 R13, R2, 0x59, RZ ;  /* 0x00000059020d7810 */ /* 0x000fe60007ffe0ff */
[----:B------:R-:W5:Y:S01]  /*24980*/  I2F R37, R37 ;  /* 0x0000002500257306 */ /* 0x000f620000201400 */
[CC--:B-1----:R-:W-:Y:S02]  /*24990*/  FFMA.FTZ R168, R0.reuse, R35.reuse, R168 ;  /* 0x0000002300a87223 */ /* 0x0c2fe400000100a8 */
[----:B------:R-:W-:Y:S01]  /*249a0*/  FFMA.FTZ R172, R0, R35, R172 ;  /* 0x0000002300ac7223 */ /* 0x000fe200000100ac */
[----:B------:R-:W-:Y:S02]  /*249b0*/  FMNMX.FTZ R35, R40, R19, !PT ;  /* 0x0000001328237209 */ /* 0x000fe40007810000 */
[----:B------:R-:W-:Y:S04]  /*249c0*/  FMNMX.FTZ R19, R161, R12, !PT ;  /* 0x0000000ca1137209 */ /* 0x000fe80007810000 */
[----:B------:R-:W1:Y:S01]  /*249d0*/  I2F R14, R14 ;  /* 0x0000000e000e7306 */ /* 0x000e620000201400 */
[----:B------:R-:W-:Y:S01]  /*249e0*/  FMNMX.FTZ R12, R50, R35, !PT ;  /* 0x00000023320c7209 */ /* 0x000fe20007810000 */
[CC--:B--2---:R-:W-:Y:S02]  /*249f0*/  FFMA.FTZ R171, R0.reuse, R16.reuse, R171 ;  /* 0x0000001000ab7223 */ /* 0x0c4fe400000100ab */
[----:B------:R-:W-:Y:S01]  /*24a00*/  FFMA.FTZ R175, R0, R16, R175 ;  /* 0x0000001000af7223 */ /* 0x000fe200000100af */
[----:B------:R-:W-:Y:S02]  /*24a10*/  FMNMX.FTZ R16, R58, R19, !PT ;  /* 0x000000133a107209 */ /* 0x000fe40007810000 */
[----:B------:R-:W-:Y:S03]  /*24a20*/  FMNMX.FTZ R19, R49, R12, !PT ;  /* 0x0000000c31137209 */ /* 0x000fe60007810000 */
[----:B------:R-:W2:Y:S01]  /*24a30*/  I2F R33, R33 ;  /* 0x0000002100217306 */ /* 0x000ea20000201400 */
[----:B------:R-:W-:Y:S02]  /*24a40*/  IADD3 R12, R2, 0x68, RZ ;  /* 0x00000068020c7810 */ /* 0x000fe40007ffe0ff */
[----:B------:R-:W-:Y:S01]  /*24a50*/  FMNMX.FTZ R19, R48, R19, !PT ;  /* 0x0000001330137209 */ /* 0x000fe20007810000 */
[CC--:B-----5:R-:W-:Y:S02]  /*24a60*/  FFMA.FTZ R166, R0.reuse, R37.reuse, R166 ;  /* 0x0000002500a67223 */ /* 0x0e0fe400000100a6 */
[C---:B------:R-:W-:Y:S02]  /*24a70*/  FFMA.FTZ R170, R0.reuse, R37, R170 ;  /* 0x0000002500aa7223 */ /* 0x040fe400000100aa */
[----:B------:R-:W-:Y:S02]  /*24a80*/  LDSM.16.MT88.4 R36, [R218+0xc000] ;  /* 0x00c00000da24783b */ /* 0x000fe40000004200 */
[----:B------:R-:W5:Y:S01]  /*24a90*/  I2F R31, R31 ;  /* 0x0000001f001f7306 */ /* 0x000f620000201400 */
[CC--:B-1----:R-:W-:Y:S02]  /*24aa0*/  FFMA.FTZ R177, R0.reuse, R14.reuse, R177 ;  /* 0x0000000e00b17223 */ /* 0x0c2fe400000100b1 */
[----:B------:R-:W-:Y:S01]  /*24ab0*/  FFMA.FTZ R181, R0, R14, R181 ;  /* 0x0000000e00b57223 */ /* 0x000fe200000100b5 */
[----:B------:R-:W-:Y:S06]  /*24ac0*/  FMNMX.FTZ R14, R166, R19, !PT ;  /* 0x00000013a60e7209 */ /* 0x000fec0007810000 */
[----:B------:R-:W1:Y:S01]  /*24ad0*/  I2F R10, R10 ;  /* 0x0000000a000a7306 */ /* 0x000e620000201400 */
[CC--:B--2---:R-:W-:Y:S02]  /*24ae0*/  FFMA.FTZ R178, R0.reuse, R33.reuse, R178 ;  /* 0x0000002100b27223 */ /* 0x0c4fe400000100b2 */
[----:B------:R-:W-:Y:S01]  /*24af0*/  FFMA.FTZ R174, R0, R33, R174 ;  /* 0x0000002100ae7223 */ /* 0x000fe200000100ae */
[----:B------:R-:W-:Y:S06]  /*24b00*/  FMNMX.FTZ R33, R57, R16, !PT ;  /* 0x0000001039217209 */ /* 0x000fec0007810000 */
[----:B------:R2:W2:Y:S01]  /*24b10*/  I2F R19, R12 ;  /* 0x0000000c00137306 */ /* 0x0004a20000201400 */
[----:B------:R-:W-:Y:S01]  /*24b20*/  FMNMX.FTZ R33, R56, R33, !PT ;  /* 0x0000002138217209 */ /* 0x000fe20007810000 */
[----:B-----5:R-:W-:Y:S03]  /*24b30*/  FFMA.FTZ R176, R0, R31, R176 ;  /* 0x0000001f00b07223 */ /* 0x020fe600000100b0 */
[----:B------:R-:W-:Y:S01]  /*24b40*/  FMNMX.FTZ R33, R64, R33, !PT ;  /* 0x0000002140217209 */ /* 0x000fe20007810000 */
[----:B------:R-:W-:Y:S01]  /*24b50*/  FFMA.FTZ R182, R0, R31, R182 ;  /* 0x0000001f00b67223 */ /* 0x000fe200000100b6 */
[----:B------:R-:W-:Y:S02]  /*24b60*/  FMNMX.FTZ R31, R169, R14, !PT ;  /* 0x0000000ea91f7209 */ /* 0x000fe40007810000 */
[----:B------:R-:W-:Y:S01]  /*24b70*/  FMNMX.FTZ R16, R170, R33, !PT ;  /* 0x00000021aa107209 */ /* 0x000fe20007810000 */
[----:B------:R-:W5:Y:S01]  /*24b80*/  I2F R8, R8 ;  /* 0x0000000800087306 */ /* 0x000f620000201400 */
[----:B------:R-:W-:Y:S02]  /*24b90*/  FMNMX.FTZ R14, R168, R31, !PT ;  /* 0x0000001fa80e7209 */ /* 0x000fe40007810000 */
[----:B------:R-:W-:Y:S01]  /*24ba0*/  FMNMX.FTZ R35, R173, R16, !PT ;  /* 0x00000010ad237209 */ /* 0x000fe20007810000 */
[C---:B-1----:R-:W-:Y:S01]  /*24bb0*/  FFMA.FTZ R179, R0.reuse, R10, R179 ;  /* 0x0000000a00b37223 */ /* 0x042fe200000100b3 */
[----:B------:R-:W-:Y:S01]  /*24bc0*/  FMNMX.FTZ R33, R171, R14, !PT ;  /* 0x0000000eab217209 */ /* 0x000fe20007810000 */
[----:B------:R-:W-:Y:S01]  /*24bd0*/  FFMA.FTZ R185, R0, R10, R185 ;  /* 0x0000000a00b97223 */ /* 0x000fe200000100b9 */
[----:B------:R-:W-:Y:S03]  /*24be0*/  IADD3 R10, R2, 0x69, RZ ;  /* 0x00000069020a7810 */ /* 0x000fe60007ffe0ff */
[----:B------:R-:W1:Y:S01]  /*24bf0*/  I2F R29, R29 ;  /* 0x0000001d001d7306 */ /* 0x000e620000201400 */
[----:B--2---:R-:W-:Y:S01]  /*24c00*/  FMNMX.FTZ R12, R174, R33, !PT ;  /* 0x00000021ae0c7209 */ /* 0x004fe20007810000 */
[CC--:B------:R-:W-:Y:S02]  /*24c10*/  FFMA.FTZ R164, R0.reuse, R19.reuse, R164 ;  /* 0x0000001300a47223 */ /* 0x0c0fe400000100a4 */
[C---:B------:R-:W-:Y:S06]  /*24c20*/  FFMA.FTZ R158, R0.reuse, R19, R158 ;  /* 0x00000013009e7223 */ /* 0x040fec000001009e */
[----:B------:R-:W2:Y:S01]  /*24c30*/  I2F R27, R27 ;  /* 0x0000001b001b7306 */ /* 0x000ea20000201400 */
[CC--:B-----5:R-:W-:Y:S02]  /*24c40*/  FFMA.FTZ R193, R0.reuse, R8.reuse, R193 ;  /* 0x0000000800c17223 */ /* 0x0e0fe400000100c1 */
[----:B------:R-:W-:Y:S01]  /*24c50*/  FFMA.FTZ R195, R0, R8, R195 ;  /* 0x0000000800c37223 */ /* 0x000fe200000100c3 */
[----:B------:R-:W-:Y:S06]  /*24c60*/  FMNMX.FTZ R8, R172, R35, !PT ;  /* 0x00000023ac087209 */ /* 0x000fec0007810000 */
[----:B------:R-:W5:Y:S01]  /*24c70*/  I2F R4, R4 ;  /* 0x0000000400047306 */ /* 0x000f620000201400 */
[----:B------:R-:W-:Y:S01]  /*24c80*/  FMNMX.FTZ R33, R175, R8, !PT ;  /* 0x00000008af217209 */ /* 0x000fe20007810000 */
[-C--:B-1----:R-:W-:Y:S01]  /*24c90*/  FFMA.FTZ R196, R0, R29.reuse, R21 ;  /* 0x0000001d00c47223 */ /* 0x082fe20000010015 */
[----:B------:R-:W-:Y:S01]  /*24ca0*/  IADD3 R21, R2, 0x70, RZ ;  /* 0x0000007002157810 */ /* 0x000fe20007ffe0ff */
[----:B------:R-:W-:Y:S01]  /*24cb0*/  FFMA.FTZ R194, R0, R29, R194 ;  /* 0x0000001d00c27223 */ /* 0x000fe200000100c2 */
[----:B------:R-:W-:Y:S02]  /*24cc0*/  FMNMX.FTZ R29, R177, R12, !PT ;  /* 0x0000000cb11d7209 */ /* 0x000fe40007810000 */
[----:B------:R-:W-:Y:S03]  /*24cd0*/  FMNMX.FTZ R12, R178, R33, !PT ;  /* 0x00000021b20c7209 */ /* 0x000fe60007810000 */
[----:B------:R1:W1:Y:S01]  /*24ce0*/  I2F R31, R10 ;  /* 0x0000000a001f7306 */ /* 0x0002620000201400 */
[----:B------:R-:W-:Y:S01]  /*24cf0*/  FMNMX.FTZ R8, R176, R29, !PT ;  /* 0x0000001db0087209 */ /* 0x000fe20007810000 */
[CC--:B--2---:R-:W-:Y:S03]  /*24d00*/  FFMA.FTZ R197, R0.reuse, R27.reuse, R25 ;  /* 0x0000001b00c57223 */ /* 0x0c4fe60000010019 */
[----:B------:R-:W-:Y:S01]  /*24d10*/  FMNMX.FTZ R8, R179, R8, !PT ;  /* 0x00000008b3087209 */ /* 0x000fe20007810000 */
[C---:B------:R-:W-:Y:S01]  /*24d20*/  FFMA.FTZ R192, R0.reuse, R27, R192 ;  /* 0x0000001b00c07223 */ /* 0x040fe200000100c0 */
[----:B------:R-:W-:Y:S03]  /*24d30*/  FMNMX.FTZ R25, R181, R12, !PT ;  /* 0x0000000cb5197209 */ /* 0x000fe60007810000 */
[----:B------:R-:W2:Y:S01]  /*24d40*/  I2F R5, R5 ;  /* 0x0000000500057306 */ /* 0x000ea20000201400 */
[C---:B-----5:R-:W-:Y:S01]  /*24d50*/  FFMA.FTZ R198, R0.reuse, R4, R23 ;  /* 0x0000000400c67223 */ /* 0x060fe20000010017 */
[----:B------:R-:W-:Y:S01]  /*24d60*/  FMNMX.FTZ R23, R193, R8, !PT ;  /* 0x00000008c1177209 */ /* 0x000fe20007810000 */
[----:B------:R-:W-:Y:S01]  /*24d70*/  FFMA.FTZ R191, R0, R4, R191 ;  /* 0x0000000400bf7223 */ /* 0x000fe200000100bf */
[----:B------:R-:W-:Y:S02]  /*24d80*/  IADD3 R4, R2, 0x71, RZ ;  /* 0x0000007102047810 */ /* 0x000fe40007ffe0ff */
[----:B------:R-:W-:Y:S04]  /*24d90*/  FMNMX.FTZ R8, R196, R23, !PT ;  /* 0x00000017c4087209 */ /* 0x000fe80007810000 */
[----:B------:R-:W5:Y:S01]  /*24da0*/  I2F R7, R7 ;  /* 0x0000000700077306 */ /* 0x000f620000201400 */
[----:B-1----:R-:W-:Y:S01]  /*24db0*/  FMNMX.FTZ R10, R182, R25, !PT ;  /* 0x00000019b60a7209 */ /* 0x002fe20007810000 */
[CC--:B------:R-:W-:Y:S01]  /*24dc0*/  FFMA.FTZ R163, R0.reuse, R31.reuse, R163 ;  /* 0x0000001f00a37223 */ /* 0x0c0fe200000100a3 */
[----:B------:R-:W-:Y:S01]  /*24dd0*/  FMNMX.FTZ R25, R197, R8, !PT ;  /* 0x00000008c5197209 */ /* 0x000fe20007810000 */
[----:B------:R-:W-:Y:S01]  /*24de0*/  FFMA.FTZ R156, R0, R31, R156 ;  /* 0x0000001f009c7223 */ /* 0x000fe2000001009c */
[----:B------:R-:W-:Y:S01]  /*24df0*/  FMNMX.FTZ R10, R185, R10, !PT ;  /* 0x0000000ab90a7209 */ /* 0x000fe20007810000 */
[----:B------:R-:W-:Y:S04]  /*24e00*/  LDSM.16.MT88.4 R28, [R219+0xc000] ;  /* 0x00c00000db1c783b */ /* 0x000fe80000004200 */
[----:B------:R-:W1:Y:S01]  /*24e10*/  I2F R11, R20 ;  /* 0x00000014000b7306 */ /* 0x000e620000201400 */
[----:B------:R-:W-:Y:S02]  /*24e20*/  FMNMX.FTZ R25, R198, R25, !PT ;  /* 0x00000019c6197209 */ /* 0x000fe40007810000 */
[----:B------:R-:W-:Y:S01]  /*24e30*/  FMNMX.FTZ R23, R195, R10, !PT ;  /* 0x0000000ac3177209 */ /* 0x000fe20007810000 */
[CC--:B--2---:R-:W-:Y:S02]  /*24e40*/  FFMA.FTZ R189, R0.reuse, R5.reuse, R189 ;  /* 0x0000000500bd7223 */ /* 0x0c4fe400000100bd */
[----:B------:R-:W-:Y:S01]  /*24e50*/  FFMA.FTZ R184, R0, R5, R184 ;  /* 0x0000000500b87223 */ /* 0x000fe200000100b8 */
[C---:B------:R-:W-:Y:S02]  /*24e60*/  IADD3 R5, R2.reuse, 0x78, RZ ;  /* 0x0000007802057810 */ /* 0x040fe40007ffe0ff */
[----:B------:R-:W-:Y:S01]  /*24e70*/  IADD3 R2, R2, 0x79, RZ ;  /* 0x0000007902027810 */ /* 0x000fe20007ffe0ff */
[----:B------:R-:W2:Y:S01]  /*24e80*/  I2F R13, R13 ;  /* 0x0000000d000d7306 */ /* 0x000ea20000201400 */
[----:B------:R-:W-:Y:S01]  /*24e90*/  FMNMX.FTZ R23, R194, R23, !PT ;  /* 0x00000017c2177209 */ /* 0x000fe20007810000 */
[----:B-----5:R-:W-:Y:S03]  /*24ea0*/  FFMA.FTZ R190, R0, R7, R190 ;  /* 0x0000000700be7223 */ /* 0x020fe600000100be */
[----:B------:R-:W-:Y:S01]  /*24eb0*/  FMNMX.FTZ R10, R192, R23, !PT ;  /* 0x00000017c00a7209 */ /* 0x000fe20007810000 */
[----:B------:R-:W-:Y:S01]  /*24ec0*/  FFMA.FTZ R186, R0, R7, R186 ;  /* 0x0000000700ba7223 */ /* 0x000fe200000100ba */
[----:B------:R-:W-:Y:S03]  /*24ed0*/  FMNMX.FTZ R8, R190, R25, !PT ;  /* 0x00000019be087209 */ /* 0x000fe60007810000 */
[----:B------:R-:W5:Y:S01]  /*24ee0*/  I2F R15, R15 ;  /* 0x0000000f000f7306 */ /* 0x000f620000201400 */
[----:B------:R-:W-:Y:S01]  /*24ef0*/  FMNMX.FTZ R23, R189, R8, !PT ;  /* 0x00000008bd177209 */ /* 0x000fe20007810000 */
[CC--:B-1----:R-:W-:Y:S02]  /*24f00*/  FFMA.FTZ R188, R0.reuse, R11.reuse, R188 ;  /* 0x0000000b00bc7223 */ /* 0x0c2fe400000100bc */
[----:B------:R-:W-:Y:S01]  /*24f10*/  FFMA.FTZ R183, R0, R11, R183 ;  /* 0x0000000b00b77223 */ /* 0x000fe200000100b7 */
[----:B------:R-:W-:Y:S02]  /*24f20*/  FMNMX.FTZ R11, R191, R10, !PT ;  /* 0x0000000abf0b7209 */ /* 0x000fe40007810000 */
[----:B------:R-:W-:Y:S03]  /*24f30*/  FMNMX.FTZ R8, R188, R23, !PT ;  /* 0x00000017bc087209 */ /* 0x000fe60007810000 */
[----:B------:R-:W1:Y:S01]  /*24f40*/  I2F R17, R17 ;  /* 0x0000001100117306 */ /* 0x000e620000201400 */
[----:B------:R-:W-:Y:S01]  /*24f50*/  FMNMX.FTZ R11, R186, R11, !PT ;  /* 0x0000000bba0b7209 */ /* 0x000fe20007810000 */
[----:B--2---:R-:W-:Y:S03]  /*24f60*/  FFMA.FTZ R187, R0, R13, R187 ;  /* 0x0000000d00bb7223 */ /* 0x004fe600000100bb */
[----:B------:R-:W-:Y:S01]  /*24f70*/  FMNMX.FTZ R10, R184, R11, !PT ;  /* 0x0000000bb80a7209 */ /* 0x000fe20007810000 */
[C---:B------:R-:W-:Y:S01]  /*24f80*/  FFMA.FTZ R180, R0.reuse, R13, R180 ;  /* 0x0000000d00b47223 */ /* 0x040fe200000100b4 */
[----:B------:R-:W-:Y:S03]  /*24f90*/  FMNMX.FTZ R8, R187, R8, !PT ;  /* 0x00000008bb087209 */ /* 0x000fe60007810000 */
        /* <DEDUP_REMOVED lines=9> */
[----:B------:R-:W-:Y:S03]  /*25030*/  FFMA.FTZ R160, R0, R17, R160 ;  /* 0x0000001100a07223 */ /* 0x000fe600000100a0 */
[----:B------:R-:W-:Y:S03]  /*25040*/  FMNMX.FTZ R13, R165, R8, !PT ;  /* 0x00000008a50d7209 */ /* 0x000fe60007810000 */
[----:B------:R1:W1:Y:S01]  /*25050*/  I2F R5, R2 ;  /* 0x0000000200057306 */ /* 0x0002620000201400 */
[----:B------:R-:W-:Y:S01]  /*25060*/  FMNMX.FTZ R11, R160, R11, !PT ;  /* 0x0000000ba00b7209 */ /* 0x000fe20007810000 */
[----:B--2---:R-:W-:Y:S03]  /*25070*/  FFMA.FTZ R150, R0, R7, R150 ;  /* 0x0000000700967223 */ /* 0x004fe60000010096 */
[----:B------:R-:W-:Y:S01]  /*25080*/  FMNMX.FTZ R11, R158, R11, !PT ;  /* 0x0000000b9e0b7209 */ /* 0x000fe20007810000 */
[----:B------:R-:W-:Y:S03]  /*25090*/  FFMA.FTZ R155, R0, R7, R155 ;  /* 0x00000007009b7223 */ /* 0x000fe6000001009b */
[----:B------:R-:W-:Y:S01]  /*250a0*/  FMNMX.FTZ R11, R156, R11, !PT ;  /* 0x0000000b9c0b7209 */ /* 0x000fe20007810000 */
[----:B------:R-:W2:Y:S01]  /*250b0*/  I2F R21, R21 ;  /* 0x0000001500157306 */ /* 0x000ea20000201400 */
[CC--:B-----5:R-:W-:Y:S02]  /*250c0*/  FFMA.FTZ R137, R0.reuse, R4.reuse, R137 ;  /* 0x0000000400897223 */ /* 0x0e0fe40000010089 */
[----:B------:R-:W-:Y:S01]  /*250d0*/  FFMA.FTZ R153, R0, R4, R153 ;  /* 0x0000000400997223 */ /* 0x000fe20000010099 */
[----:B-1----:R-:W-:Y:S01]  /*250e0*/  FMNMX.FTZ R2, R164, R13, !PT ;  /* 0x0000000da4027209 */ /* 0x002fe20007810000 */
[CC--:B------:R-:W-:Y:S02]  /*250f0*/  FFMA.FTZ R135, R0.reuse, R5.reuse, R135 ;  /* 0x0000000500877223 */ /* 0x0c0fe40000010087 */
[C---:B------:R-:W-:Y:S01]  /*25100*/  FFMA.FTZ R151, R0.reuse, R5, R151 ;  /* 0x0000000500977223 */ /* 0x040fe20000010097 */
[----:B------:R-:W-:Y:S01]  /*25110*/  FMNMX.FTZ R13, R163, R2, !PT ;  /* 0x00000002a30d7209 */ /* 0x000fe20007810000 */
[CC--:B--2---:R-:W-:Y:S02]  /*25120*/  FFMA.FTZ R152, R0.reuse, R21.reuse, R152 ;  /* 0x0000001500987223 */ /* 0x0c4fe40000010098 */
[----:B------:R-:W-:Y:S02]  /*25130*/  FFMA.FTZ R148, R0, R21, R148 ;  /* 0x0000001500947223 */ /* 0x000fe40000010094 */
        /* <DEDUP_REMOVED lines=9> */
[----:B------:R-:W-:Y:S03]  /*251d0*/  FMNMX.FTZ R11, R151, R10, !PT ;  /* 0x0000000a970b7209 */ /* 0x000fe60007810000 */
[----:B------:R-:W1:Y:S08]  /*251e0*/  SHFL.BFLY PT, R7, R4, 0x2, 0x1f ;  /* 0x0c401f0004077f89 */ /* 0x000e7000000e0000 */
[----:B------:R-:W2:Y:S01]  /*251f0*/  SHFL.BFLY PT, R10, R11, 0x2, 0x1f ;  /* 0x0c401f000b0a7f89 */ /* 0x000ea200000e0000 */
[----:B-1----:R-:W-:Y:S07]  /*25200*/  FMNMX.FTZ R5, R4, R7, !PT ;  /* 0x0000000704057209 */ /* 0x002fee0007810000 */
[----:B---3--:R-:W1:Y:S01]  /*25210*/  SHFL.BFLY PT, R132, R5, 0x1, 0x1f ;  /* 0x0c201f0005847f89 */ /* 0x008e6200000e0000 */
[----:B--2---:R-:W-:Y:S07]  /*25220*/  FMNMX.FTZ R8, R11, R10, !PT ;  /* 0x0000000a0b087209 */ /* 0x004fee0007810000 */
[----:B------:R-:W2:Y:S01]  /*25230*/  SHFL.BFLY PT, R133, R8, 0x1, 0x1f ;  /* 0x0c201f0008857f89 */ /* 0x000ea200000e0000 */
[----:B-1----:R-:W-:Y:S04]  /*25240*/  FMNMX.FTZ R132, R5, R132, !PT ;  /* 0x0000008405847209 */ /* 0x002fe80007810000 */
[----:B------:R-:W-:Y:S01]  /*25250*/  FSETP.NEU.FTZ.AND P0, PT, R132, -INF , PT ;  /* 0xff8000008400780b */ /* 0x000fe20003f1d000 */
[----:B----4-:R-:W-:Y:S02]  /*25260*/  FMUL.FTZ R159, R134, R132 ;  /* 0x00000084869f7220 */ /* 0x010fe40000410000 */
[----:B------:R-:W-:Y:S01]  /*25270*/  FADD.FTZ R3, -R132, R3 ;  /* 0x0000000384037221 */ /* 0x000fe20000010100 */
[----:B--2---:R-:W-:Y:S02]  /*25280*/  FMNMX.FTZ R133, R8, R133, !PT ;  /* 0x0000008508857209 */ /* 0x004fe40007810000 */
[----:B------:R-:W-:Y:S01]  /*25290*/  FSEL R159, R159, RZ, P0 ;  /* 0x000000ff9f9f7208 */ /* 0x000fe20000000000 */
[C---:B------:R-:W-:Y:S01]  /*252a0*/  FMUL.FTZ R2, R134.reuse, R3 ;  /* 0x0000000386027220 */ /* 0x040fe20000410000 */
[C---:B------:R-:W-:Y:S01]  /*252b0*/  FSETP.NEU.FTZ.AND P0, PT, R133.reuse, -INF , PT ;  /* 0xff8000008500780b */ /* 0x040fe20003f1d000 */
[----:B------:R-:W-:Y:S02]  /*252c0*/  FADD.FTZ R3, -R133, R136 ;  /* 0x0000008885037221 */ /* 0x000fe40000010100 */
[-CC-:B------:R-:W-:Y:S02]  /*252d0*/  FFMA.FTZ R142, R157, R134.reuse, -R159.reuse ;  /* 0x000000869d8e7223 */ /* 0x180fe4000001089f */
[----:B------:R-:W-:Y:S01]  /*252e0*/  FMUL.FTZ R157, R134, R133 ;  /* 0x00000085869d7220 */ /* 0x000fe20000410000 */
[----:B------:R-:W1:Y:S01]  /*252f0*/  MUFU.EX2 R2, R2 ;  /* 0x0000000200027308 */ /* 0x000e620000000800 */
[-CC-:B------:R-:W-:Y:S02]  /*25300*/  FFMA.FTZ R145, R149, R134.reuse, -R159.reuse ;  /* 0x0000008695917223 */ /* 0x180fe4000001089f */
[-CC-:B------:R-:W-:Y:S01]  /*25310*/  FFMA.FTZ R143, R201, R134.reuse, -R159.reuse ;  /* 0x00000086c98f7223 */ /* 0x180fe2000001089f */
[----:B------:R-:W-:Y:S01]  /*25320*/  FSEL R157, R157, RZ, P0 ;  /* 0x000000ff9d9d7208 */ /* 0x000fe20000000000 */
[-C--:B------:R-:W-:Y:S01]  /*25330*/  FFMA.FTZ R136, R203, R134.reuse, -R159 ;  /* 0x00000086cb887223 */ /* 0x080fe2000001089f */
[----:B------:R-:W-:Y:S01]  /*25340*/  ISETP.GT.AND P0, PT, R246, R233, PT ;  /* 0x000000e9f600720c */ /* 0x000fe20003f04270 */
[----:B------:R-:W-:Y:S02]  /*25350*/  FMUL.FTZ R4, R134, R3 ;  /* 0x0000000386047220 */ /* 0x000fe40000410000 */
[-CC-:B------:R-:W-:Y:S01]  /*25360*/  FFMA.FTZ R149, R9, R134.reuse, -R157.reuse ;  /* 0x0000008609957223 */ /* 0x180fe2000001089d */
[----:B------:R-:W-:Y:S01]  /*25370*/  MUFU.EX2 R145, R145 ;  /* 0x0000009100917308 */ /* 0x000fe20000000800 */
[-CC-:B------:R-:W-:Y:S02]  /*25380*/  FFMA.FTZ R144, R161, R134.reuse, -R157.reuse ;  /* 0x00000086a1907223 */ /* 0x180fe4000001089d */
[-CC-:B------:R-:W-:Y:S02]  /*25390*/  FFMA.FTZ R146, R147, R134.reuse, -R157.reuse ;  /* 0x0000008693927223 */ /* 0x180fe4000001089d */
[-CC-:B------:R-:W-:Y:S02]  /*253a0*/  FFMA.FTZ R147, R6, R134.reuse, -R157.reuse ;  /* 0x0000008606937223 */ /* 0x180fe4000001089d */
[-CC-:B------:R-:W-:Y:S02]  /*253b0*/  FFMA.FTZ R154, R56, R134.reuse, -R157.reuse ;  /* 0x00000086389a7223 */ /* 0x180fe4000001089d */
[-C--:B------:R-:W-:Y:S01]  /*253c0*/  FFMA.FTZ R161, R64, R134.reuse, -R157 ;  /* 0x0000008640a17223 */ /* 0x080fe2000001089d */
[----:B------:R-:W2:Y:S01]  /*253d0*/  MUFU.EX2 R3, R4 ;  /* 0x0000000400037308 */ /* 0x000ea20000000800 */
[-CC-:B------:R-:W-:Y:S02]  /*253e0*/  FFMA.FTZ R166, R166, R134.reuse, -R159.reuse ;  /* 0x00000086a6a67223 */ /* 0x180fe4000001089f */
[--C-:B------:R-:W-:Y:S02]  /*253f0*/  FFMA.FTZ R169, R169, R134, -R159.reuse ;  /* 0x00000086a9a97223 */ /* 0x100fe4000001089f */
[C---:B-1----:R-:W-:Y:S02]  /*25400*/  FMUL.FTZ R6, R2.reuse, R130 ;  /* 0x0000008202067220 */ /* 0x042fe40000410000 */
        /* <DEDUP_REMOVED lines=22> */
[C---:B------:R-:W-:Y:S01]  /*25570*/  FMUL.FTZ R32, R3.reuse, R100 ;  /* 0x0000006403207220 */ /* 0x040fe20000410000 */
[----:B------:R-:W-:Y:S01]  /*25580*/  LDSM.16.MT88.4 R116, [R220+0xf800] ;  /* 0x00f80000dc74783b */ /* 0x000fe20000004200 */
[C---:B------:R-:W-:Y:S01]  /*25590*/  FMUL.FTZ R33, R3.reuse, R101 ;  /* 0x0000006503217220 */ /* 0x040fe20000410000 */
[----:B-1----:R-:W-:Y:S01]  /*255a0*/  F2FP.PACK_AB R129, R142, R145 ;  /* 0x000000918e81723e */ /* 0x002fe200000000ff */
[C---:B------:R-:W-:Y:S02]  /*255b0*/  FMUL.FTZ R42, R2.reuse, R94 ;  /* 0x0000005e022a7220 */ /* 0x040fe40000410000 */
[C---:B------:R-:W-:Y:S02]  /*255c0*/  FMUL.FTZ R43, R2.reuse, R95 ;  /* 0x0000005f022b7220 */ /* 0x040fe40000410000 */
[C---:B------:R-:W-:Y:S01]  /*255d0*/  FMUL.FTZ R41, R3.reuse, R93 ;  /* 0x0000005d03297220 */ /* 0x040fe20000410000 */
[----:B------:R-:W-:Y:S01]  /*255e0*/  MUFU.EX2 R149, R149 ;  /* 0x0000009500957308 */ /* 0x000fe20000000800 */
[----:B------:R-:W-:Y:S01]  /*255f0*/  LDSM.16.MT88.4 R100, [R220+0xd800] ;  /* 0x00d80000dc64783b */ /* 0x000fe20000004200 */
[C---:B------:R-:W-:Y:S02]  /*25600*/  FMUL.FTZ R51, R2.reuse, R87 ;  /* 0x0000005702337220 */ /* 0x040fe40000410000 */
[C---:B------:R-:W-:Y:S02]  /*25610*/  FMUL.FTZ R59, R2.reuse, R79 ;  /* 0x0000004f023b7220 */ /* 0x040fe40000410000 */
[C---:B------:R-:W-:Y:S02]  /*25620*/  FMUL.FTZ R56, R3.reuse, R76 ;  /* 0x0000004c03387220 */ /* 0x040fe40000410000 */
[C---:B------:R-:W-:Y:S01]  /*25630*/  FMUL.FTZ R66, R2.reuse, R70 ;  /* 0x0000004602427220 */ /* 0x040fe20000410000 */
[----:B------:R-:W-:Y:S01]  /*25640*/  LDSM.16.MT88.4 R108, [R219+0xf800] ;  /* 0x00f80000db6c783b */ /* 0x000fe20000004200 */
[----:B------:R-:W1:Y:S01]  /*25650*/  MUFU.EX2 R146, R146 ;  /* 0x0000009200927308 */ /* 0x000e620000000800 */
[----:B------:R-:W-:Y:S02]  /*25660*/  FMUL.FTZ R67, R2, R71 ;  /* 0x0000004702437220 */ /* 0x000fe40000410000 */
[C---:B------:R-:W-:Y:S01]  /*25670*/  FMUL.FTZ R64, R3.reuse, R68 ;  /* 0x0000004403407220 */ /* 0x040fe20000410000 */
[----:B--2---:R-:W-:Y:S01]  /*25680*/  F2FP.PACK_AB R131, R136, R143 ;  /* 0x0000008f8883723e */ /* 0x004fe200000000ff */
[----:B------:R-:W-:Y:S02]  /*25690*/  FMUL.FTZ R65, R3, R69 ;  /* 0x0000004503417220 */ /* 0x000fe40000410000 */
[-CC-:B------:R-:W-:Y:S02]  /*256a0*/  FFMA.FTZ R168, R168, R134.reuse, -R159.reuse ;  /* 0x00000086a8a87223 */ /* 0x180fe4000001089f */
[-C--:B------:R-:W-:Y:S01]  /*256b0*/  FFMA.FTZ R171, R171, R134.reuse, -R159 ;  /* 0x00000086abab7223 */ /* 0x080fe2000001089f */
        /* <DEDUP_REMOVED lines=8> */
[-CC-:B------:R-:W-:Y:S01]  /*25740*/  FFMA.FTZ R176, R176, R134.reuse, -R159.reuse ;  /* 0x00000086b0b07223 */ /* 0x180fe2000001089f */
[----:B-1----:R-:W-:Y:S01]  /*25750*/  F2FP.PACK_AB R128, R146, R149 ;  /* 0x000000959280723e */ /* 0x002fe200000000ff */
[-C--:B------:R-:W-:Y:S02]  /*25760*/  FFMA.FTZ R179, R179, R134.reuse, -R159 ;  /* 0x00000086b3b37223 */ /* 0x080fe4000001089f */
[-CC-:B------:R-:W-:Y:S02]  /*25770*/  FFMA.FTZ R178, R178, R134.reuse, -R157.reuse ;  /* 0x00000086b2b27223 */ /* 0x180fe4000001089d */
[-CC-:B------:R-:W-:Y:S01]  /*25780*/  FFMA.FTZ R181, R181, R134.reuse, -R157.reuse ;  /* 0x00000086b5b57223 */ /* 0x180fe2000001089d */
[----:B------:R-:W1:Y:S01]  /*25790*/  MUFU.EX2 R161, R161 ;  /* 0x000000a100a17308 */ /* 0x000e620000000800 */
[-CC-:B------:R-:W-:Y:S02]  /*257a0*/  FFMA.FTZ R182, R182, R134.reuse, -R157.reuse ;  /* 0x00000086b6b67223 */ /* 0x180fe4000001089d */
[-C--:B------:R-:W-:Y:S01]  /*257b0*/  FFMA.FTZ R185, R185, R134.reuse, -R157 ;  /* 0x00000086b9b97223 */ /* 0x080fe2000001089d */
[----:B--2---:R-:W-:Y:S01]  /*257c0*/  F2FP.PACK_AB R130, R144, R147 ;  /* 0x000000939082723e */ /* 0x004fe200000000ff */
[-CC-:B------:R-:W-:Y:S02]  /*257d0*/  FFMA.FTZ R193, R193, R134.reuse, -R159.reuse ;  /* 0x00000086c1c17223 */ /* 0x180fe4000001089f */
[-CC-:B------:R-:W-:Y:S02]  /*257e0*/  FFMA.FTZ R196, R196, R134.reuse, -R159.reuse ;  /* 0x00000086c4c47223 */ /* 0x180fe4000001089f */
        /* <DEDUP_REMOVED lines=14> */
[-CC-:B------:R-:W-:Y:S02]  /*258d0*/  FFMA.FTZ R192, R192, R134.reuse, -R157.reuse ;  /* 0x00000086c0c07223 */ /* 0x180fe4000001089d */
[-C--:B------:R-:W-:Y:S01]  /*258e0*/  FFMA.FTZ R191, R191, R134.reuse, -R157 ;  /* 0x00000086bfbf7223 */ /* 0x080fe2000001089d */
        /* <DEDUP_REMOVED lines=17> */
[-CC-:B------:R-:W-:Y:S02]  /*25a00*/  FFMA.FTZ R188, R188, R134.reuse, -R159.reuse ;  /* 0x00000086bcbc7223 */ /* 0x180fe4000001089f */
[--C-:B------:R-:W-:Y:S01]  /*25a10*/  FFMA.FTZ R187, R187, R134, -R159.reuse ;  /* 0x00000086bbbb7223 */ /* 0x100fe2000001089f */
        /* <DEDUP_REMOVED lines=40> */
[-CC-:B------:R-:W-:Y:S02]  /*25ca0*/  FFMA.FTZ R183, R183, R134.reuse, -R157.reuse ;  /* 0x00000086b7b77223 */ /* 0x180fe4000001089d */
[C---:B------:R-:W-:Y:S01]  /*25cb0*/  HMMA.16816.F32 R44, R128.reuse, R52, R44 ;  /* 0x00000034802c723c */ /* 0x040fe2000000182c */
[----:B------:R-:W1:Y:S02]  /*25cc0*/  MUFU.EX2 R175, R175 ;  /* 0x000000af00af7308 */ /* 0x000e640000000800 */
[----:B------:R-:W-:Y:S01]  /*25cd0*/  FFMA.FTZ R180, R180, R134, -R157 ;  /* 0x00000086b4b47223 */ /* 0x000fe2000001089d */
        /* <DEDUP_REMOVED lines=9> */
[----:B------:R-:W3:Y:S01]  /*25d70*/  MUFU.EX2 R177, R177 ;  /* 0x000000b100b17308 */ /* 0x000ee20000000800 */
[----:B------:R-:W4:Y:S01]  /*25d80*/  LDSM.16.MT88.4 R80, [R220+0xc800] ;  /* 0x00c80000dc50783b */ /* 0x000f220000004200 */
[-CC-:B------:R-:W-:Y:S02]  /*25d90*/  FFMA.FTZ R164, R164, R134.reuse, -R159.reuse ;  /* 0x00000086a4a47223 */ /* 0x180fe4000001089f */
[-C--:B------:R-:W-:Y:S02]  /*25da0*/  FFMA.FTZ R163, R163, R134.reuse, -R159 ;  /* 0x00000086a3a37223 */ /* 0x080fe4000001089f */
[C---:B------:R-:W-:Y:S03]  /*25db0*/  HMMA.16816.F32 R52, R128.reuse, R60, R52 ;  /* 0x0000003c8034723c */ /* 0x040fe60000001834 */
[-CC-:B------:R-:W-:Y:S01]  /*25dc0*/  FFMA.FTZ R162, R162, R134.reuse, -R157.reuse ;  /* 0x00000086a2a27223 */ /* 0x180fe2000001089d */
[----:B------:R-:W-:Y:S01]  /*25dd0*/  MUFU.EX2 R176, R176 ;  /* 0x000000b000b07308 */ /* 0x000fe20000000800 */
[--C-:B------:R-:W-:Y:S02]  /*25de0*/  FFMA.FTZ R165, R160, R134, -R157.reuse ;  /* 0x00000086a0a57223 */ /* 0x100fe4000001089d */
[C---:B------:R-:W-:Y:S01]  /*25df0*/  FMUL.FTZ R60, R3.reuse, R72 ;  /* 0x00000048033c7220 */ /* 0x040fe20000410000 */
[C---:B------:R-:W-:Y:S04]  /*25e00*/  HMMA.16816.F32 R56, R128.reuse, R62, R56 ;  /* 0x0000003e8038723c */ /* 0x040fe80000001838 */
[----:B------:R-:W-:Y:S02]  /*25e10*/  FMUL.FTZ R61, R3, R73 ;  /* 0x00000049033d7220 */ /* 0x000fe40000410000 */
[----:B------:R-:W5:Y:S01]  /*25e20*/  MUFU.EX2 R179, R179 ;  /* 0x000000b300b37308 */ /* 0x000f620000000800 */
[C---:B------:R-:W-:Y:S02]  /*25e30*/  FMUL.FTZ R62, R2.reuse, R74 ;  /* 0x0000004a023e7220 */ /* 0x040fe40000410000 */
[----:B------:R-:W-:Y:S02]  /*25e40*/  FMUL.FTZ R63, R2, R75 ;  /* 0x0000004b023f7220 */ /* 0x000fe40000410000 */
[----:B------:R-:W1:Y:S01]  /*25e50*/  LDSM.16.MT88.4 R72, [R219+0xc800] ;  /* 0x00c80000db48783b */ /* 0x000e620000004200 */
[-CC-:B------:R-:W-:Y:S02]  /*25e60*/  FFMA.FTZ R158, R158, R134.reuse, -R157.reuse ;  /* 0x000000869e9e7223 */ /* 0x180fe4000001089d */
[-C--:B------:R-:W-:Y:S02]  /*25e70*/  FFMA.FTZ R201, R156, R134.reuse, -R157 ;  /* 0x000000869cc97223 */ /* 0x080fe4000001089d */
[C---:B--2---:R-:W-:Y:S01]  /*25e80*/  HMMA.16816.F32 R60, R128.reuse, R84, R60 ;  /* 0x00000054803c723c */ /* 0x044fe2000000183c */
[----:B------:R-:W-:Y:S02]  /*25e90*/  MUFU.EX2 R178, R178 ;  /* 0x000000b200b27308 */ /* 0x000fe40000000800 */
[-CC-:B------:R-:W-:Y:S02]  /*25ea0*/  FFMA.FTZ R152, R152, R134.reuse, -R159.reuse ;  /* 0x0000008698987223 */ /* 0x180fe4000001089f */
[-CC-:B------:R-:W-:Y:S02]  /*25eb0*/  FFMA.FTZ R203, R150, R134.reuse, -R159.reuse ;  /* 0x0000008696cb7223 */ /* 0x180fe4000001089f */
[-CC-:B------:R-:W-:Y:S01]  /*25ec0*/  FFMA.FTZ R137, R137, R134.reuse, -R159.reuse ;  /* 0x0000008689897223 */ /* 0x180fe2000001089f */
[----:B------:R-:W-:Y:S01]  /*25ed0*/  HMMA.16816.F32 R64, R128, R86, R64 ;  /* 0x000000568040723c */ /* 0x000fe20000001840 */
[----:B------:R-:W2:Y:S02]  /*25ee0*/  LDSM.16.MT88.4 R84, [R222+0x10800] ;  /* 0x01080000de54783b */ /* 0x000ea40000004200 */
[----:B------:R-:W1:Y:S01]  /*25ef0*/  MUFU.EX2 R181, R181 ;  /* 0x000000b500b57308 */ /* 0x000e620000000800 */
[-C--:B------:R-:W-:Y:S02]  /*25f00*/  FFMA.FTZ R159, R135, R134.reuse, -R159 ;  /* 0x00000086879f7223 */ /* 0x080fe4000001089f */
[-CC-:B------:R-:W-:Y:S02]  /*25f10*/  FFMA.FTZ R135, R148, R134.reuse, -R157.reuse ;  /* 0x0000008694877223 */ /* 0x180fe4000001089d */
[C---:B------:R-:W-:Y:S05]  /*25f20*/  HMMA.16816.F32 R4, R68.reuse, R76, R4 ;  /* 0x0000004c4404723c */ /* 0x040fea0000001804 */
[----:B------:R-:W-:Y:S01]  /*25f30*/  MUFU.EX2 R182, R182 ;  /* 0x000000b600b67308 */ /* 0x000fe20000000800 */
[-CC-:B------:R-:W-:Y:S02]  /*25f40*/  FFMA.FTZ R148, R155, R134.reuse, -R157.reuse ;  /* 0x000000869b947223 */ /* 0x180fe4000001089d */
[C---:B------:R-:W-:Y:S01]  /*25f50*/  HMMA.16816.F32 R8, R68.reuse, R78, R8 ;  /* 0x0000004e4408723c */ /* 0x040fe20000001808 */
[----:B------:R-:W2:Y:S03]  /*25f60*/  LDSM.16.MT88.4 R76, [R220+0x10800] ;  /* 0x01080000dc4c783b */ /* 0x000ea60000004200 */
[-CC-:B------:R-:W-:Y:S02]  /*25f70*/  FFMA.FTZ R153, R153, R134.reuse, -R157.reuse ;  /* 0x0000008699997223 */ /* 0x180fe4000001089d */
[----:B------:R-:W-:Y:S01]  /*25f80*/  FFMA.FTZ R157, R151, R134, -R157 ;  /* 0x00000086979d7223 */ /* 0x000fe2000001089d */
[----:B------:R-:W2:Y:S01]  /*25f90*/  MUFU.EX2 R185, R185 ;  /* 0x000000b900b97308 */ /* 0x000ea20000000800 */
[C---:B----4-:R-:W-:Y:S04]  /*25fa0*/  HMMA.16816.F32 R12, R68.reuse, R80, R12 ;  /* 0x00000050440c723c */ /* 0x050fe8000000180c */
[----:B------:R-:W-:Y:S02]  /*25fb0*/  FFMA.FTZ R149, R3, R248, R149 ;  /* 0x000000f803957223 */ /* 0x000fe40000010095 */
[----:B------:R-:W-:Y:S02]  /*25fc0*/  FFMA.FTZ R145, R2, R241, R145 ;  /* 0x000000f102917223 */ /* 0x000fe40000010091 */
[C---:B------:R-:W-:Y:S01]  /*25fd0*/  HMMA.16816.F32 R16, R68.reuse, R82, R16 ;  /* 0x000000524410723c */ /* 0x040fe20000001810 */
[----:B------:R-:W-:Y:S01]  /*25fe0*/  LDSM.16.MT88.4 R80, [R218+0x10800] ;  /* 0x01080000da50783b */ /* 0x000fe20000004200 */
[----:B------:R-:W-:Y:S02]  /*25ff0*/  MUFU.EX2 R193, R193 ;  /* 0x000000c100c17308 */ /* 0x000fe40000000800 */
[----:B------:R-:W-:Y:S02]  /*26000*/  FADD.FTZ R146, R146, R149 ;  /* 0x0000009592927221 */ /* 0x000fe40000010000 */
[----:B------:R-:W-:Y:S02]  /*26010*/  FADD.FTZ R142, R142, R145 ;  /* 0x000000918e8e7221 */ /* 0x000fe40000010000 */
[C---:B-1----:R-:W-:Y:S04]  /*26020*/  HMMA.16816.F32 R20, R68.reuse, R72, R20 ;  /* 0x000000484414723c */ /* 0x042fe80000001814 */
[----:B------:R-:W1:Y:S01]  /*26030*/  MUFU.EX2 R196, R196 ;  /* 0x000000c400c47308 */ /* 0x000e620000000800 */
[----:B------:R-:W-:Y:S03]  /*26040*/  FADD.FTZ R3, R143, R142 ;  /* 0x0000008e8f037221 */ /* 0x000fe60000010000 */
[C---:B------:R-:W-:Y:S01]  /*26050*/  HMMA.16816.F32 R24, R68.reuse, R74, R24 ;  /* 0x0000004a4418723c */ /* 0x040fe20000001818 */
[----:B------:R-:W4:Y:S03]  /*26060*/  LDSM.16.MT88.4 R72, [R219+0x10800] ;  /* 0x01080000db48783b */ /* 0x000f260000004200 */
[----:B------:R-:W-:Y:S01]  /*26070*/  FADD.FTZ R3, R136, R3 ;  /* 0x0000000388037221 */ /* 0x000fe20000010000 */
[----:B------:R-:W-:Y:S01]  /*26080*/  MOV R136, R133 ;  /* 0x0000008500887202 */ /* 0x000fe20000000f00 */
[----:B------:R-:W-:Y:S02]  /*26090*/  MUFU.EX2 R197, R197 ;  /* 0x000000c500c57308 */ /* 0x000fe40000000800 */
[C---:B------:R-:W-:Y:S04]  /*260a0*/  HMMA.16816.F32 R28, R68.reuse, R88, R28 ;  /* 0x00000058441c723c */ /* 0x040fe8000000181c */
[----:B------:R-:W-:Y:S04]  /*260b0*/  FADD.FTZ R104, R104, R3 ;  /* 0x0000000368687221 */ /* 0x000fe80000010000 */
[C---:B------:R-:W-:Y:S01]  /*260c0*/  HMMA.16816.F32 R32, R68.reuse, R90, R32 ;  /* 0x0000005a4420723c */ /* 0x040fe20000001820 */
[----:B------:R-:W-:Y:S01]  /*260d0*/  LDSM.16.MT88.4 R88, [R220+0x11000] ;  /* 0x01100000dc58783b */ /* 0x000fe20000004200 */
[----:B------:R-:W1:Y:S02]  /*260e0*/  MUFU.EX2 R198, R198 ;  /* 0x000000c600c67308 */ /* 0x000e640000000800 */
[----:B------:R-:W-:Y:S04]  /*260f0*/  FADD.FTZ R105, R105, R104 ;  /* 0x0000006869697221 */ /* 0x000fe80000010000 */
[C---:B--2---:R-:W-:Y:S04]  /*26100*/  HMMA.16816.F32 R36, R68.reuse, R84, R36 ;  /* 0x000000544424723c */ /* 0x044fe80000001824 */
[----:B------:R-:W-:Y:S01]  /*26110*/  MUFU.EX2 R195, R195 ;  /* 0x000000c300c37308 */ /* 0x000fe20000000800 */
[----:B------:R-:W-:Y:S03]  /*26120*/  FADD.FTZ R106, R106, R105 ;  /* 0x000000696a6a7221 */ /* 0x000fe60000010000 */
[C---:B------:R-:W-:Y:S01]  /*26130*/  HMMA.16816.F32 R40, R68.reuse, R86, R40 ;  /* 0x000000564428723c */ /* 0x040fe20000001828 */
[----:B------:R-:W-:Y:S03]  /*26140*/  LDSM.16.MT88.4 R84, [R218+0xd000] ;  /* 0x00d00000da54783b */ /* 0x000fe60000004200 */
[----:B------:R-:W-:Y:S02]  /*26150*/  FADD.FTZ R107, R107, R106 ;  /* 0x0000006a6b6b7221 */ /* 0x000fe40000010000 */
[----:B------:R-:W2:Y:S02]  /*26160*/  MUFU.EX2 R194, R194 ;  /* 0x000000c200c27308 */ /* 0x000ea40000000800 */
[C---:B------:R-:W-:Y:S08]  /*26170*/  HMMA.16816.F32 R44, R68.reuse, R76, R44 ;  /* 0x0000004c442c723c */ /* 0x040ff0000000182c */
[C---:B------:R-:W-:Y:S01]  /*26180*/  HMMA.16816.F32 R48, R68.reuse, R78, R48 ;  /* 0x0000004e4430723c */ /* 0x040fe20000001830 */
[----:B------:R-:W1:Y:S01]  /*26190*/  LDSM.16.MT88.4 R76, [R222+0xd000] ;  /* 0x00d00000de4c783b */ /* 0x000e620000004200 */
[----:B------:R-:W-:Y:S06]  /*261a0*/  MUFU.EX2 R192, R192 ;  /* 0x000000c000c07308 */ /* 0x000fec0000000800 */
[C---:B----4-:R-:W-:Y:S04]  /*261b0*/  HMMA.16816.F32 R52, R68.reuse, R72, R52 ;  /* 0x000000484434723c */ /* 0x050fe80000001834 */
[----:B------:R-:W4:Y:S04]  /*261c0*/  MUFU.EX2 R191, R191 ;  /* 0x000000bf00bf7308 */ /* 0x000f280000000800 */
[C---:B------:R-:W-:Y:S01]  /*261d0*/  HMMA.16816.F32 R56, R68.reuse, R74, R56 ;  /* 0x0000004a4438723c */ /* 0x040fe20000001838 */
[----:B------:R-:W2:Y:S05]  /*261e0*/  LDSM.16.MT88.4 R72, [R220+0xd000] ;  /* 0x00d00000dc48783b */ /* 0x000eaa0000004200 */
[----:B------:R-:W-:Y:S02]  /*261f0*/  MUFU.EX2 R190, R190 ;  /* 0x000000be00be7308 */ /* 0x000fe40000000800 */
[C---:B------:R-:W-:Y:S08]  /*26200*/  HMMA.16816.F32 R60, R68.reuse, R80, R60 ;  /* 0x00000050443c723c */ /* 0x040ff0000000183c */
[----:B------:R-:W-:Y:S01]  /*26210*/  HMMA.16816.F32 R64, R68, R82, R64 ;  /* 0x000000524440723c */ /* 0x000fe20000001840 */
[----:B------:R-:W3:Y:S01]  /*26220*/  LDSM.16.MT88.4 R80, [R219+0xd000] ;  /* 0x00d00000db50783b */ /* 0x000ee20000004200 */
[----:B------:R-:W2:Y:S05]  /*26230*/  MUFU.EX2 R189, R189 ;  /* 0x000000bd00bd7308 */ /* 0x000eaa0000000800 */
[----:B------:R-:W-:Y:S01]  /*26240*/  F2FP.PACK_AB R69, R169, R166 ;  /* 0x000000a6a945723e */ /* 0x000fe200000000ff */
[----:B------:R-:W-:Y:S01]  /*26250*/  FADD.FTZ R166, R166, R107 ;  /* 0x0000006ba6a67221 */ /* 0x000fe20000010000 */
[----:B------:R-:W-:Y:S03]  /*26260*/  F2FP.PACK_AB R71, R171, R168 ;  /* 0x000000a8ab47723e */ /* 0x000fe600000000ff */
[----:B------:R-:W-:Y:S01]  /*26270*/  F2FP.PACK_AB R68, R173, R170 ;  /* 0x000000aaad44723e */ /* 0x000fe200000000ff */
[----:B------:R-:W-:Y:S01]  /*26280*/  MUFU.EX2 R188, R188 ;  /* 0x000000bc00bc7308 */ /* 0x000fe20000000800 */
[----:B------:R-:W-:Y:S01]  /*26290*/  F2FP.PACK_AB R70, R175, R172 ;  /* 0x000000acaf46723e */ /* 0x000fe200000000ff */
[----:B------:R-:W-:Y:S04]  /*262a0*/  FADD.FTZ R169, R169, R166 ;  /* 0x000000a6a9a97221 */ /* 0x000fe80000010000 */
[----:B------:R-:W-:Y:S02]  /*262b0*/  FADD.FTZ R168, R168, R169 ;  /* 0x000000a9a8a87221 */ /* 0x000fe40000010000 */
[C---:B-1----:R-:W-:Y:S02]  /*262c0*/  HMMA.16816.F32 R4, R68.reuse, R76, R4 ;  /* 0x0000004c4404723c */ /* 0x042fe40000001804 */
[----:B------:R-:W1:Y:S01]  /*262d0*/  MUFU.EX2 R187, R187 ;  /* 0x000000bb00bb7308 */ /* 0x000e620000000800 */
[----:B------:R-:W-:Y:S05]  /*262e0*/  FADD.FTZ R171, R171, R168 ;  /* 0x000000a8abab7221 */ /* 0x000fea0000010000 */
[C---:B------:R-:W-:Y:S01]  /*262f0*/  HMMA.16816.F32 R8, R68.reuse, R78, R8 ;  /* 0x0000004e4408723c */ /* 0x040fe20000001808 */
[----:B------:R-:W1:Y:S03]  /*26300*/  LDSM.16.MT88.4 R76, [R222+0x11000] ;  /* 0x01100000de4c783b */ /* 0x000e660000004200 */
[----:B------:R-:W-:Y:S04]  /*26310*/  MUFU.EX2 R186, R186 ;  /* 0x000000ba00ba7308 */ /* 0x000fe80000000800 */
[C---:B--2---:R-:W-:Y:S06]  /*26320*/  HMMA.16816.F32 R12, R68.reuse, R72, R12 ;  /* 0x00000048440c723c */ /* 0x044fec000000180c */
[----:B------:R-:W2:Y:S02]  /*26330*/  MUFU.EX2 R199, R199 ;  /* 0x000000c700c77308 */ /* 0x000ea40000000800 */
        /* <DEDUP_REMOVED lines=10> */
[----:B------:R-:W-:Y:S06]  /*263e0*/  LDSM.16.MT88.4 R84, [R220+0x11800] ;  /* 0x01180000dc54783b */ /* 0x000fec0000004200 */
[----:B------:R-:W2:Y:S01]  /*263f0*/  MUFU.EX2 R184, R184 ;  /* 0x000000b800b87308 */ /* 0x000ea20000000800 */
        /* <DEDUP_REMOVED lines=20> */
[----:B-----5:R-:W-:Y:S03]  /*26540*/  F2FP.PACK_AB R71, R179, R176 ;  /* 0x000000b0b347723e */ /* 0x020fe600000000ff */
[----:B------:R-:W-:Y:S01]  /*26550*/  F2FP.PACK_AB R68, R181, R178 ;  /* 0x000000b2b544723e */ /* 0x000fe200000000ff */
[----:B------:R-:W-:Y:S01]  /*26560*/  FADD.FTZ R177, R177, R174 ;  /* 0x000000aeb1b17221 */ /* 0x000fe20000010000 */
[----:B------:R-:W-:Y:S02]  /*26570*/  F2FP.PACK_AB R70, R185, R182 ;  /* 0x000000b6b946723e */ /* 0x000fe400000000ff */
[----:B------:R-:W-:Y:S01]  /*26580*/  MUFU.EX2 R152, R152 ;  /* 0x0000009800987308 */ /* 0x000fe20000000800 */
[----:B------:R-:W-:Y:S04]  /*26590*/  FADD.FTZ R2, R176, R177 ;  /* 0x000000b1b0027221 */ /* 0x000fe80000010000 */
[C---:B--2---:R-:W-:Y:S03]  /*265a0*/  HMMA.16816.F32 R4, R68.reuse, R72, R4 ;  /* 0x000000484404723c */ /* 0x044fe60000001804 */
[----:B------:R-:W-:Y:S02]  /*265b0*/  FADD.FTZ R2, R179, R2 ;  /* 0x00000002b3027221 */ /* 0x000fe40000010000 */
[----:B------:R-:W2:Y:S03]  /*265c0*/  MUFU.EX2 R203, R203 ;  /* 0x000000cb00cb7308 */ /* 0x000ea60000000800 */
[C---:B------:R-:W-:Y:S01]  /*265d0*/  HMMA.16816.F32 R8, R68.reuse, R74, R8 ;  /* 0x0000004a4408723c */ /* 0x040fe20000001808 */
[----:B------:R-:W5:Y:S06]  /*265e0*/  LDSM.16.MT88.4 R72, [R222+0x11800] ;  /* 0x01180000de48783b */ /* 0x000f6c0000004200 */
[----:B------:R-:W-:Y:S01]  /*265f0*/  MUFU.EX2 R137, R137 ;  /* 0x0000008900897308 */ /* 0x000fe20000000800 */
[C---:B------:R-:W-:Y:S08]  /*26600*/  HMMA.16816.F32 R12, R68.reuse, R100, R12 ;  /* 0x00000064440c723c */ /* 0x040ff0000000180c */
[C---:B------:R-:W-:Y:S01]  /*26610*/  HMMA.16816.F32 R16, R68.reuse, R102, R16 ;  /* 0x000000664410723c */ /* 0x040fe20000001810 */
[----:B------:R-:W-:Y:S01]  /*26620*/  LDSM.16.MT88.4 R100, [R218+0xf800] ;  /* 0x00f80000da64783b */ /* 0x000fe20000004200 */
[----:B------:R-:W2:Y:S06]  /*26630*/  MUFU.EX2 R150, R159 ;  /* 0x0000009f00967308 */ /* 0x000eac0000000800 */
[C---:B---3--:R-:W-:Y:S04]  /*26640*/  HMMA.16816.F32 R20, R68.reuse, R80, R20 ;  /* 0x000000504414723c */ /* 0x048fe80000001814 */
[----:B------:R-:W-:Y:S04]  /*26650*/  MUFU.EX2 R135, R135 ;  /* 0x0000008700877308 */ /* 0x000fe80000000800 */
[C---:B------:R-:W-:Y:S01]  /*26660*/  HMMA.16816.F32 R24, R68.reuse, R82, R24 ;  /* 0x000000524418723c */ /* 0x040fe20000001818 */
[----:B------:R-:W3:Y:S05]  /*26670*/  LDSM.16.MT88.4 R80, [R219+0x11800] ;  /* 0x01180000db50783b */ /* 0x000eea0000004200 */
[----:B------:R-:W2:Y:S02]  /*26680*/  MUFU.EX2 R148, R148 ;  /* 0x0000009400947308 */ /* 0x000ea40000000800 */
[C---:B-1----:R-:W-:Y:S08]  /*26690*/  HMMA.16816.F32 R28, R68.reuse, R76, R28 ;  /* 0x0000004c441c723c */ /* 0x042ff0000000181c */
[C---:B------:R-:W-:Y:S01]  /*266a0*/  HMMA.16816.F32 R32, R68.reuse, R78, R32 ;  /* 0x0000004e4420723c */ /* 0x040fe20000001820 */
[----:B------:R-:W1:Y:S01]  /*266b0*/  LDSM.16.MT88.4 R76, [R218+0x11800] ;  /* 0x01180000da4c783b */ /* 0x000e620000004200 */
[----:B------:R-:W-:Y:S06]  /*266c0*/  MUFU.EX2 R153, R153 ;  /* 0x0000009900997308 */ /* 0x000fec0000000800 */
[C---:B-----5:R-:W-:Y:S04]  /*266d0*/  HMMA.16816.F32 R36, R68.reuse, R72, R36 ;  /* 0x000000484424723c */ /* 0x060fe80000001824 */
[----:B------:R-:W5:Y:S04]  /*266e0*/  MUFU.EX2 R134, R157 ;  /* 0x0000009d00867308 */ /* 0x000f680000000800 */
        /* <DEDUP_REMOVED lines=16> */
[----:B----4-:R-:W-:Y:S03]  /*267f0*/  F2FP.PACK_AB R70, R191, R192 ;  /* 0x000000c0bf46723e */ /* 0x010fe600000000ff */
[----:B------:R-:W-:Y:S04]  /*26800*/  FADD.FTZ R197, R197, R196 ;  /* 0x000000c4c5c57221 */ /* 0x000fe80000010000 */
[C---:B--2---:R-:W-:Y:S08]  /*26810*/  HMMA.16816.F32 R4, R68.reuse, R72, R4 ;  /* 0x000000484404723c */ /* 0x044ff00000001804 */
[C---:B------:R-:W-:Y:S01]  /*26820*/  HMMA.16816.F32 R8, R68.reuse, R74, R8 ;  /* 0x0000004a4408723c */ /* 0x040fe20000001808 */
[----:B------:R-:W2:Y:S07]  /*26830*/  LDSM.16.MT88.4 R72, [R222+0x12000] ;  /* 0x01200000de48783b */ /* 0x000eae0000004200 */
[C---:B------:R-:W-:Y:S08]  /*26840*/  HMMA.16816.F32 R12, R68.reuse, R84, R12 ;  /* 0x00000054440c723c */ /* 0x040ff0000000180c */
[C---:B------:R-:W-:Y:S01]  /*26850*/  HMMA.16816.F32 R16, R68.reuse, R86, R16 ;  /* 0x000000564410723c */ /* 0x040fe20000001810 */
[----:B------:R-:W4:Y:S07]  /*26860*/  LDSM.16.MT88.4 R84, [R218+0x12000] ;  /* 0x01200000da54783b */ /* 0x000f2e0000004200 */
        /* <DEDUP_REMOVED lines=46> */
[----:B------:R-:W-:Y:S02]  /*26b50*/  F2FP.PACK_AB R69, R184, R167 ;  /* 0x000000a7b845723e */ /* 0x000fe400000000ff */
[----:B------:R-:W-:Y:S03]  /*26b60*/  F2FP.PACK_AB R71, R163, R164 ;  /* 0x000000a4a347723e */ /* 0x000fe600000000ff */
[----:B------:R-:W-:Y:S02]  /*26b70*/  F2FP.PACK_AB R68, R165, R162 ;  /* 0x000000a2a544723e */ /* 0x000fe400000000ff */
[----:B------:R-:W-:Y:S07]  /*26b80*/  F2FP.PACK_AB R70, R201, R158 ;  /* 0x0000009ec946723e */ /* 0x000fee00000000ff */
[C---:B---3--:R-:W-:Y:S08]  /*26b90*/  HMMA.16816.F32 R4, R68.reuse, R80, R4 ;  /* 0x000000504404723c */ /* 0x048ff00000001804 */
[C---:B------:R-:W-:Y:S01]  /*26ba0*/  HMMA.16816.F32 R8, R68.reuse, R82, R8 ;  /* 0x000000524408723c */ /* 0x040fe20000001808 */
[----:B------:R-:W3:Y:S07]  /*26bb0*/  LDSM.16.MT88.4 R80, [R222+0x13000] ;  /* 0x01300000de50783b */ /* 0x000eee0000004200 */
[C---:B-1----:R-:W-:Y:S08]  /*26bc0*/  HMMA.16816.F32 R12, R68.reuse, R76, R12 ;  /* 0x0000004c440c723c */ /* 0x042ff0000000180c */
[C---:B------:R-:W-:Y:S01]  /*26bd0*/  HMMA.16816.F32 R16, R68.reuse, R78, R16 ;  /* 0x0000004e4410723c */ /* 0x040fe20000001810 */
[----:B------:R-:W-:Y:S07]  /*26be0*/  LDSM.16.MT88.4 R76, [R219+0x13800] ;  /* 0x01380000db4c783b */ /* 0x000fee0000004200 */
[C---:B--2---:R-:W-:Y:S08]  /*26bf0*/  HMMA.16816.F32 R20, R68.reuse, R72, R20 ;  /* 0x000000484414723c */ /* 0x044ff00000001814 */
        /* <DEDUP_REMOVED lines=16> */
[----:B-----5:R-:W-:Y:S07]  /*26d00*/  F2FP.PACK_AB R70, R134, R153 ;  /* 0x000000998646723e */ /* 0x020fee00000000ff */
[C---:B------:R-:W-:Y:S07]  /*26d10*/  HMMA.16816.F32 R128, R68.reuse, R124, R4 ;  /* 0x0000007c4480723c */ /* 0x040fee0000001804 */
[----:B------:R-:W-:Y:S01]  /*26d20*/  FADD.FTZ R5, R147, R146 ;  /* 0x0000009293057221 */ /* 0x000fe20000010000 */
[C---:B------:R-:W-:Y:S04]  /*26d30*/  HMMA.16816.F32 R124, R68.reuse, R126, R8 ;  /* 0x0000007e447c723c */ /* 0x040fe80000001808 */
[----:B------:R-:W-:Y:S04]  /*26d40*/  FADD.FTZ R5, R144, R5 ;  /* 0x0000000590057221 */ /* 0x000fe80000010000 */
        /* <DEDUP_REMOVED lines=14> */
[C---:B-1----:R-:W-:Y:S03]  /*26e30*/  HMMA.16816.F32 R96, R68.reuse, R92, R36 ;  /* 0x0000005c4460723c */ /* 0x042fe60000001824 */
[----:B------:R-:W-:Y:S04]  /*26e40*/  FADD.FTZ R175, R175, R172 ;  /* 0x000000acafaf7221 */ /* 0x000fe80000010000 */
[----:B------:R-:W-:Y:S01]  /*26e50*/  FADD.FTZ R178, R178, R175 ;  /* 0x000000afb2b27221 */ /* 0x000fe20000010000 */
[C---:B------:R-:W-:Y:S04]  /*26e60*/  HMMA.16816.F32 R92, R68.reuse, R94, R40 ;  /* 0x0000005e445c723c */ /* 0x040fe80000001828 */
[----:B------:R-:W-:Y:S04]  /*26e70*/  FADD.FTZ R181, R181, R178 ;  /* 0x000000b2b5b57221 */ /* 0x000fe80000010000 */
[----:B------:R-:W-:Y:S01]  /*26e80*/  FADD.FTZ R8, R182, R181 ;  /* 0x000000b5b6087221 */ /* 0x000fe20000010000 */
[C---:B------:R-:W-:Y:S03]  /*26e90*/  HMMA.16816.F32 R88, R68.reuse, R84, R44 ;  /* 0x000000544458723c */ /* 0x040fe6000000182c */
[----:B------:R-:W-:Y:S04]  /*26ea0*/  FADD.FTZ R8, R185, R8 ;  /* 0x00000008b9087221 */ /* 0x000fe80000010000 */
[----:B------:R-:W-:Y:S01]  /*26eb0*/  FADD.FTZ R3, R195, R8 ;  /* 0x00000008c3037221 */ /* 0x000fe20000010000 */
[C---:B------:R-:W-:Y:S04]  /*26ec0*/  HMMA.16816.F32 R84, R68.reuse, R86, R48 ;  /* 0x000000564454723c */ /* 0x040fe80000001830 */
[----:B------:R-:W-:Y:S04]  /*26ed0*/  FADD.FTZ R3, R194, R3 ;  /* 0x00000003c2037221 */ /* 0x000fe80000010000 */
        /* <DEDUP_REMOVED lines=19> */
[----:B------:R-:W-:Y:S01]  /*27010*/  FADD.FTZ R164, R164, R3 ;  /* 0x00000003a4a47221 */ /* 0x000fe20000010000 */
[----:B------:R-:W-:Y:S01]  /*27020*/  MOV R3, R132 ;  /* 0x0000008400037202 */ /* 0x000fe20000000f00 */
        /* <DEDUP_REMOVED lines=12> */
.L_x_4595:
        /* <DEDUP_REMOVED lines=11> */
.L_x_4623:
[----:B---3--:R-:W-:Y:S01]  /*271a0*/  FADD.FTZ R9, R10, R248 ;  /* 0x000000f80a097221 */ /* 0x008fe20000010000 */
[----:B------:R-:W-:Y:S05]  /*271b0*/  BRA.DIV ~URZ, `(.L_x_4606) ;  /* 0x000014327f007947 */ /* 0x000fea000b800000 */
[----:B------:R-:W3:Y:S04]  /*271c0*/  SHFL.BFLY PT, R6, R241, 0x2, 0x1f ;  /* 0x0c401f00f1067f89 */ /* 0x000ee800000e0000 */
[----:B------:R-:W4:Y:S01]  /*271d0*/  SHFL.BFLY PT, R4, R9, 0x1, 0x1f ;  /* 0x0c201f0009047f89 */ /* 0x000f2200000e0000 */
[----:B---3--:R-:W-:Y:S02]  /*271e0*/  FADD.FTZ R11, R6, R241 ;  /* 0x000000f1060b7221 */ /* 0x008fe40000010000 */
[----:B----4-:R-:W-:-:S03]  /*271f0*/  FADD.FTZ R4, R9, R4 ;  /* 0x0000000409047221 */ /* 0x010fc60000010000 */
[----:B------:R3:W4:Y:S04]  /*27200*/  SHFL.BFLY PT, R10, R11, 0x1, 0x1f ;  /* 0x0c201f000b0a7f89 */ /* 0x00072800000e0000 */
.L_x_4624:
        /* <DEDUP_REMOVED lines=133> */
[----:B------:R4:W-:Y:S04]  /*27a60*/  STS.64 [R18+0x4800], R78 ;  /* 0x0048004e12007388 */ /* 0x0009e80000000a00 */
[----:B------:R2:W-:Y:S04]  /*27a70*/  STS.64 [R19+0x4000], R72 ;  /* 0x0040004813007388 */ /* 0x0005e80000000a00 */
[----:B------:R2:W-:Y:S04]  /*27a80*/  STS.64 [R19+0x4800], R74 ;  /* 0x0048004a13007388 */ /* 0x0005e80000000a00 */
[----:B------:R2:W-:Y:S04]  /*27a90*/  STS.64 [R17+0x4000], R68 ;  /* 0x0040004411007388 */ /* 0x0005e80000000a00 */
[----:B------:R2:W-:Y:S04]  /*27aa0*/  STS.64 [R17+0x4800], R70 ;  /* 0x0048004611007388 */ /* 0x0005e80000000a00 */
[----:B------:R-:W2:Y:S04]  /*27ab0*/  LD.E.64 R6, [R2.64+0xb0] ;  /* 0x0000b00402067980 */ /* 0x000ea8000c101b00 */
[----:B-1----:R-:W2:Y:S04]  /*27ac0*/  LD.E R85, [R2.64+0x60] ;  /* 0x0000600402557980 */ /* 0x002ea8000c101900 */
[----:B---3--:R-:W1:Y:S01]  /*27ad0*/  S2R R76, SR_TID.X ;  /* 0x00000000004c7919 */ /* 0x008e620000002100 */
[----:B------:R-:W-:-:S03]  /*27ae0*/  LEA.HI R13, R9, R8, RZ, 0x4 ;  /* 0x00000008090d7211 */ /* 0x000fc600078f20ff */
[----:B------:R3:W5:Y:S01]  /*27af0*/  LD.E R80, [R2.64+0xcc] ;  /* 0x0000cc0402507980 */ /* 0x000762000c101900 */
[----:B------:R-:W-:-:S03]  /*27b00*/  LOP3.LUT R13, R13, 0xfffffff0, RZ, 0xc0, !PT ;  /* 0xfffffff00d0d7812 */ /* 0x000fc600078ec0ff */
[----:B------:R3:W5:Y:S01]  /*27b10*/  LD.E.64 R86, [R2.64+0x78] ;  /* 0x0000780402567980 */ /* 0x000762000c101b00 */
[----:B----4-:R-:W-:-:S03]  /*27b20*/  IADD3 R78, -R13, R8, RZ ;  /* 0x000000080d4e7210 */ /* 0x010fc60007ffe1ff */
[----:B------:R3:W5:Y:S01]  /*27b30*/  LD.E.64 R82, [R2.64+0xa8] ;  /* 0x0000a80402527980 */ /* 0x000762000c101b00 */
[C---:B------:R-:W-:Y:S01]  /*27b40*/  LEA.HI R13, R78.reuse, R78, RZ, 0x1 ;  /* 0x0000004e4e0d7211 */ /* 0x040fe200078f08ff */
        /* <DEDUP_REMOVED lines=10> */
[CC--:B------:R-:W-:Y:S01]  /*27bf0*/  LEA.HI R9, R77.reuse, R76.reuse, RZ, 0x4 ;  /* 0x0000004c4d097211 */ /* 0x0c0fe200078f20ff */
[----:B----4-:R-:W-:Y:S01]  /*27c00*/  @P4 FMUL.FTZ R4, R4, 0.69314718246459960938 ;  /* 0x3f31721804044820 */ /* 0x010fe20000410000 */
[----:B------:R-:W-:Y:S02]  /*27c10*/  LEA.HI R77, R77, R76, RZ, 0x5 ;  /* 0x0000004c4d4d7211 */ /* 0x000fe400078f28ff */
[----:B------:R-:W-:Y:S02]  /*27c20*/  SHF.R.S32.HI R9, RZ, 0x4, R9 ;  /* 0x00000004ff097819 */ /* 0x000fe40000011409 */
[----:B------:R-:W-:-:S02]  /*27c30*/  LOP3.LUT R77, R77, 0xffffffe0, RZ, 0xc0, !PT ;  /* 0xffffffe04d4d7812 */ /* 0x000fc400078ec0ff */
[----:B------:R-:W-:Y:S01]  /*27c40*/  SHF.L.U32 R12, R9, 0x6, RZ ;  /* 0x00000006090c7819 */ /* 0x000fe200000006ff */
[----:B---3--:R-:W-:Y:S01]  /*27c50*/  @P3 FMUL.FTZ R5, R5, 0.69314718246459960938 ;  /* 0x3f31721805053820 */ /* 0x008fe20000410000 */
[----:B------:R-:W-:Y:S02]  /*27c60*/  IADD3 R77, -R77, R76, RZ ;  /* 0x0000004c4d4d7210 */ /* 0x000fe40007ffe1ff */
[----:B------:R-:W-:Y:S01]  /*27c70*/  LOP3.LUT R12, R12, 0x1c0, RZ, 0xc0, !PT ;  /* 0x000001c00c0c7812 */ /* 0x000fe200078ec0ff */
[----:B------:R-:W-:Y:S01]  /*27c80*/  BAR.SYNC.DEFER_BLOCKING 0x0 ;  /* 0x0000000000007b1d */ /* 0x000fe20000010000 */
[----:B------:R-:W-:Y:S02]  /*27c90*/  LOP3.LUT P0, RZ, R11, 0x3, RZ, 0xc0, !PT ;  /* 0x000000030bff7812 */ /* 0x000fe4000780c0ff */
[----:B------:R-:W-:Y:S02]  /*27ca0*/  LOP3.LUT R15, R12, 0x38, R15, 0xf8, !PT ;  /* 0x000000380c0f7812 */ /* 0x000fe400078ef80f */
[----:B------:R-:W-:-:S02]  /*27cb0*/  SHF.R.U32.HI R12, RZ, 0x3, R12 ;  /* 0x00000003ff0c7819 */ /* 0x000fc4000001160c */
[----:B------:R-:W-:Y:S02]  /*27cc0*/  LEA.HI R79, R79, R10, RZ, 0x2 ;  /* 0x0000000a4f4f7211 */ /* 0x000fe400078f10ff */
[----:B------:R-:W-:Y:S02]  /*27cd0*/  LOP3.LUT R12, R15, R12, RZ, 0x3c, !PT ;  /* 0x0000000c0f0c7212 */ /* 0x000fe400078e3cff */
[----:B------:R-:W-:Y:S02]  /*27ce0*/  SHF.R.S32.HI R8, RZ, 0x1f, R77 ;  /* 0x0000001fff087819 */ /* 0x000fe4000001144d */
[----:B------:R-:W-:Y:S02]  /*27cf0*/  LEA R81, R13, R12, 0x2 ;  /* 0x0000000c0d517211 */ /* 0x000fe400078e10ff */
[----:B------:R-:W-:Y:S02]  /*27d00*/  LOP3.LUT R79, R79, 0xffffffc, RZ, 0xc0, !PT ;  /* 0x0ffffffc4f4f7812 */ /* 0x000fe400078ec0ff */
[----:B------:R-:W-:-:S02]  /*27d10*/  LEA.HI R8, R8, R77, RZ, 0x2 ;  /* 0x0000004d08087211 */ /* 0x000fc400078f10ff */
[----:B------:R-:W-:Y:S02]  /*27d20*/  IADD3 R79, R10, -R79, RZ ;  /* 0x8000004f0a4f7210 */ /* 0x000fe40007ffe0ff */
[----:B------:R-:W-:Y:S02]  /*27d30*/  SHF.L.U32 R10, R237, 0x6, RZ ;  /* 0x00000006ed0a7819 */ /* 0x000fe400000006ff */
[----:B------:R-:W-:Y:S01]  /*27d40*/  SHF.R.S32.HI R8, RZ, 0x2, R8 ;  /* 0x00000002ff087819 */ /* 0x000fe20000011408 */
[----:B------:R1:W3:Y:S01]  /*27d50*/  LDS.128 R72, [R81.X4] ;  /* 0x0000000051487984 */ /* 0x0002e20000004c00 */
[----:B------:R-:W-:Y:S02]  /*27d60*/  SHF.L.U32 R84, R78, 0x2, RZ ;  /* 0x000000024e547819 */ /* 0x000fe400000006ff */
[----:B------:R-:W-:Y:S01]  /*27d70*/  MOV R11, 0xff800000 ;  /* 0xff800000000b7802 */ /* 0x000fe20000000f00 */
[----:B------:R1:W4:Y:S01]  /*27d80*/  LDS.128 R68, [R81.X4+0x800] ;  /* 0x0008000051447984 */ /* 0x0003220000004c00 */
[----:B------:R-:W-:Y:S01]  /*27d90*/  MOV R76, 0xff800000 ;  /* 0xff800000004c7802 */ /* 0x000fe20000000f00 */
[----:B-----5:R-:W-:Y:S01]  /*27da0*/  @P4 FFMA.FTZ R11, R133, R0, R4 ;  /* 0x00000000850b4223 */ /* 0x020fe20000010004 */
[----:B------:R-:W-:Y:S01]  /*27db0*/  LEA R8, R79, R8, 0x4 ;  /* 0x000000084f087211 */ /* 0x000fe200078e20ff */
[----:B------:R1:W1:Y:S01]  /*27dc0*/  LDS.128 R64, [R81.X4+0x1000] ;  /* 0x0010000051407984 */ /* 0x0002620000004c00 */
[----:B------:R-:W-:-:S03]  /*27dd0*/  @P3 FFMA.FTZ R76, R132, R0, R5 ;  /* 0x00000000844c3223 */ /* 0x000fc60000010005 */
        /* <DEDUP_REMOVED lines=15> */
[----:B------:R-:W-:-:S03]  /*27ed0*/  SHF.R.S32.HI R85, RZ, 0x1f, R84 ;  /* 0x0000001fff557819 */ /* 0x000fc60000011454 */
[----:B------:R-:W-:Y:S01]  /*27ee0*/  IMAD R79, R7, R6, R10 ;  /* 0x00000006074f7224 */ /* 0x000fe200078e020a */
        /* <DEDUP_REMOVED lines=13> */
.L_x_4608:
[----:B-1-34-:R-:W-:Y:S05]  /*27fc0*/  BSYNC B0 ;  /* 0x0000000000007941 */ /* 0x01afea0003800000 */
.L_x_4607:
        /* <DEDUP_REMOVED lines=19> */
.L_x_4610:
[----:B------:R-:W-:Y:S05]  /*28100*/  BSYNC B0 ;  /* 0x0000000000007941 */ /* 0x000fea0003800000 */
.L_x_4609:
[----:B-1----:R-:W-:Y:S01]  /*28110*/  IADD3 R3, R9, 0x8, RZ ;  /* 0x0000000809037810 */ /* 0x002fe20007ffe0ff */
        /* <DEDUP_REMOVED lines=8> */
.L_x_4612:
[----:B------:R-:W-:Y:S05]  /*281a0*/  BSYNC B0 ;  /* 0x0000000000007941 */ /* 0x000fea0003800000 */
.L_x_4611:
        /* <DEDUP_REMOVED lines=9> */
.L_x_4614:
[----:B------:R-:W-:Y:S05]  /*28240*/  BSYNC B0 ;  /* 0x0000000000007941 */ /* 0x000fea0003800000 */
.L_x_4613:
        /* <DEDUP_REMOVED lines=9> */
.L_x_4616:
[----:B------:R-:W-:Y:S05]  /*282e0*/  BSYNC B0 ;  /* 0x0000000000007941 */ /* 0x000fea0003800000 */
.L_x_4615:
        /* <DEDUP_REMOVED lines=9> */
.L_x_4618:
[----:B------:R-:W-:Y:S05]  /*28380*/  BSYNC B0 ;  /* 0x0000000000007941 */ /* 0x000fea0003800000 */
.L_x_4617:
        /* <DEDUP_REMOVED lines=9> */
.L_x_4620:
[----:B------:R-:W-:Y:S05]  /*28420*/  BSYNC B0 ;  /* 0x0000000000007941 */ /* 0x000fea0003800000 */
.L_x_4619:
        /* <DEDUP_REMOVED lines=9> */
.L_x_4622:
[----:B------:R-:W-:Y:S05]  /*284c0*/  BSYNC B0 ;  /* 0x0000000000007941 */ /* 0x000fea0003800000 */
.L_x_4621:
[----:B------:R-:W-:Y:S01]  /*284d0*/  IADD3 R9, R9, 0x38, RZ ;  /* 0x0000003809097810 */ /* 0x000fe20007ffe0ff */
[----:B------:R-:W-:-:S03]  /*284e0*/  IMAD.MOV.U32 R237, RZ, RZ, 0x0 ;  /* 0x00000000ffed7424 */ /* 0x000fc600078e00ff */
[----:B------:R-:W-:-:S13]  /*284f0*/  ISETP.GE.AND P0, PT, R9, R238, PT ;  /* 0x000000ee0900720c */ /* 0x000fda0003f06270 */
[----:B------:R-:W-:Y:S05]  /*28500*/  @P0 RET.REL.NODEC R236 `(_ZN5flash24flash_fwd_splitkv_kernelI23Flash_fwd_kernel_traitsILi128ELi64ELi128ELi4ELb0ELb0EN7cutlass6half_tE19Flash_kernel_traitsILi128ELi64ELi128ELi4ES3_EELb1ELb0ELb1ELb0ELb0ELb1ELb1ELb1EEEvNS_16Flash_fwd_paramsE) ;  /* 0xfffd7af0ec000950 */ /* 0x000fea0003c3ffff */
[----:B-----5:R-:W-:Y:S01]  /*28510*/  ISETP.GE.AND P0, PT, R84, R2, PT ;  /* 0x000000025400720c */ /* 0x020fe20003f06270 */
[----:B------:R-:W-:Y:S01]  /*28520*/  ULDC.64 UR4, c[0x0][0x118] ;  /* 0x0000460000047ab9 */ /* 0x000fe20000000a00 */
[----:B------:R-:W-:-:S11]  /*28530*/  IMAD.MOV.U32 R237, RZ, RZ, 0x0 ;  /* 0x00000000ffed7424 */ /* 0x000fd600078e00ff */
[----:B------:R1:W-:Y:S01]  /*28540*/  @!P0 ST.E.128 [R6.64+0x7000], R44 ;  /* 0x0070002c06008985 */ /* 0x0003e2000c101d04 */
[----:B------:R-:W-:-:S13]  /*28550*/  ISETP.GE.AND P0, PT, R5, R2, PT ;  /* 0x000000020500720c */ /* 0x000fda0003f06270 */
[----:B------:R-:W-:Y:S05]  /*28560*/  @P0 RET.REL.NODEC R236 `(_ZN5flash24flash_fwd_splitkv_kernelI23Flash_fwd_kernel_traitsILi128ELi64ELi128ELi4ELb0ELb0EN7cutlass6half_tE19Flash_kernel_traitsILi128ELi64ELi128ELi4ES3_EELb1ELb0ELb1ELb0ELb0ELb1ELb1ELb1EEEvNS_16Flash_fwd_paramsE) ;  /* 0xfffd7a90ec000950 */ /* 0x000fea0003c3ffff */
[----:B------:R-:W-:Y:S01]  /*28570*/  MOV R237, 0x0 ;  /* 0x0000000000ed7802 */ /* 0x000fe20000000f00 */
[----:B------:R-:W-:Y:S02]  /*28580*/  ULDC.64 UR4, c[0x0][0x118] ;  /* 0x0000460000047ab9 */ /* 0x000fe40000000a00 */
[----:B------:R1:W-:Y:S01]  /*28590*/  ST.E.128 [R6.64+0x7100], R12 ;  /* 0x0071000c06007985 */ /* 0x0003e2000c101d04 */
[----:B------:R-:W-:Y:S05]  /*285a0*/  RET.REL.NODEC R236 `(_ZN5flash24flash_fwd_splitkv_kernelI23Flash_fwd_kernel_traitsILi128ELi64ELi128ELi4ELb0ELb0EN7cutlass6half_tE19Flash_kernel_traitsILi128ELi64ELi128ELi4ES3_EELb1ELb0ELb1ELb0ELb0ELb1ELb1ELb1EEEvNS_16Flash_fwd_paramsE) ;  /* 0xfffd7a50ec007950 */ /* 0x000fea0003c3ffff */
.L_x_4605:
[----:B------:R-:W-:Y:S02]  /*285b0*/  MOV R7, 0x2 ;  /* 0x0000000200077802 */ /* 0x000fe40000000f00 */
[----:B------:R-:W-:Y:S02]  /*285c0*/  MOV R6, 0x285e0 ;  /* 0x000285e000067802 */ /* 0x000fe40000000f00 */
[----:B-1---5:R-:W-:Y:S05]  /*285d0*/  CALL.REL.NOINC `($__internal_21_$__cuda_sm70_shflsync_bfly_p) ;  /* 0x0000010000007944 */ /* 0x022fea0003c00000 */
[----:B-12---:R-:W-:Y:S05]  /*285e0*/  BRA `(.L_x_4623) ;  /* 0xffffebb000007947 */ /* 0x006fea000383ffff */
.L_x_4606:
[----:B--2---:R-:W-:Y:S01]  /*285f0*/  IMAD.MOV.U32 R248, RZ, RZ, R9 ;  /* 0x000000fffff87224 */ /* 0x004fe200078e0009 */
[----:B------:R-:W-:Y:S02]  /*28600*/  MOV R7, 0x1 ;  /* 0x0000000100077802 */ /* 0x000fe40000000f00 */
[----:B------:R-:W-:Y:S02]  /*28610*/  MOV R6, 0x28630 ;  /* 0x0002863000067802 */ /* 0x000fe40000000f00 */
[----:B-1---5:R-:W-:Y:S05]  /*28620*/  CALL.REL.NOINC `($__internal_21_$__cuda_sm70_shflsync_bfly_p) ;  /* 0x000000b000007944 */ /* 0x022fea0003c00000 */
[----:B--2---:R-:W-:Y:S01]  /*28630*/  FADD.FTZ R4, R9, R10 ;  /* 0x0000000a09047221 */ /* 0x004fe20000010000 */
[----:B-1----:R-:W-:-:S02]  /*28640*/  MOV R248, R241 ;  /* 0x000000f100f87202 */ /* 0x002fc40000000f00 */
[----:B------:R-:W-:Y:S02]  /*28650*/  MOV R7, 0x2 ;  /* 0x0000000200077802 */ /* 0x000fe40000000f00 */
[----:B------:R-:W-:Y:S02]  /*28660*/  MOV R6, 0x28680 ;  /* 0x0002868000067802 */ /* 0x000fe40000000f00 */
[----:B------:R-:W-:Y:S05]  /*28670*/  CALL.REL.NOINC `($__internal_21_$__cuda_sm70_shflsync_bfly_p) ;  /* 0x0000006000007944 */ /* 0x000fea0003c00000 */
[----:B--2---:R-:W-:Y:S01]  /*28680*/  FADD.FTZ R11, R241, R10 ;  /* 0x0000000af10b7221 */ /* 0x004fe20000010000 */
[----:B-1----:R-:W-:Y:S02]  /*28690*/  MOV R7, 0x1 ;  /* 0x0000000100077802 */ /* 0x002fe40000000f00 */
[----:B------:R-:W-:Y:S02]  /*286a0*/  MOV R6, 0x286d0 ;  /* 0x000286d000067802 */ /* 0x000fe40000000f00 */
[----:B------:R-:W-:Y:S02]  /*286b0*/  MOV R248, R11 ;  /* 0x0000000b00f87202 */ /* 0x000fe40000000f00 */
[----:B------:R-:W-:Y:S05]  /*286c0*/  CALL.REL.NOINC `($__internal_21_$__cuda_sm70_shflsync_bfly_p) ;  /* 0x0000001000007944 */ /* 0x000fea0003c00000 */
[----:B-12---:R-:W-:Y:S05]  /*286d0*/  BRA `(.L_x_4624) ;  /* 0xffffeb3000007947 */ /* 0x006fea000383ffff */
        .weak           $__internal_21_$__cuda_sm70_shflsync_bfly_p
        .type           $__internal_21_$__cuda_sm70_shflsync_bfly_p,@function
        .size           $__internal_21_$__cuda_sm70_shflsync_bfly_p,(.L_x_8189 - $__internal_21_$__cuda_sm70_shflsync_bfly_p)
$__internal_21_$__cuda_sm70_shflsync_bfly_p:
[----:B------:R-:W-:Y:S01]  /*286e0*/  MOV R12, R6 ;  /* 0x00000006000c7202 */ /* 0x000fe20000000f00 */
[----:B------:R-:W-:Y:S04]  /*286f0*/  WARPSYNC R5 ;  /* 0x0000000500007348 */ /* 0x000fe80003800000 */
[----:B------:R-:W-:Y:S01]  /*28700*/  MOV R13, 0x0 ;  /* 0x00000000000d7802 */ /* 0x000fe20000000f00 */
[----:B------:R1:W2:Y:S03]  /*28710*/  SHFL.BFLY PT, R10, R248, R7, R8 ;  /* 0x0c000007f80a7389 */ /* 0x0002a600000e0008 */
[----:B------:R-:W-:Y:S05]  /*28720*/  RET.REL.NODEC R12 `(_ZN5flash24flash_fwd_splitkv_kernelI23Flash_fwd_kernel_traitsILi128ELi64ELi128ELi4ELb0ELb0EN7cutlass6half_tE19Flash_kernel_traitsILi128ELi64ELi128ELi4ES3_EELb1ELb0ELb1ELb0ELb0ELb1ELb1ELb1EEEvNS_16Flash_fwd_paramsE) ;  /* 0xfffd78d00c007950 */ /* 0x000fea0003c3ffff */
.L_x_4625:
        /* <DEDUP_REMOVED lines=13> */
.L_x_8189:


//--------------------- .text._ZN5flash32flash_fwd_splitkv_combine_kernelI23Flash_fwd_kernel_traitsILi128ELi64ELi64ELi4ELb0ELb0EN7cutlass6half_tE19Flash_kernel_traitsILi128ELi64ELi64ELi4ES3_EELi4ELi7ELb0EEEvNS_16Flash_fwd_paramsE --------------------------
	.section	.text._ZN5flash32flash_fwd_splitkv_combine_kernelI23Flash_fwd_kernel_traitsILi128ELi64ELi64ELi4ELb0ELb0EN7cutlass6half_tE19Flash_kernel_traitsILi128ELi64ELi64ELi4ES3_EELi4ELi7ELb0EEEvNS_16Flash_fwd_paramsE,"ax",@progbits
	.sectioninfo	@"SHI_REGISTERS=62"
	.align	128
        .global         _ZN5flash32flash_fwd_splitkv_combine_kernelI23Flash_fwd_kernel_traitsILi128ELi64ELi64ELi4ELb0ELb0EN7cutlass6half_tE19Flash_kernel_traitsILi128ELi64ELi64ELi4ES3_EELi4ELi7ELb0EEEvNS_16Flash_fwd_paramsE
        .type           _ZN5flash32flash_fwd_splitkv_combine_kernelI23Flash_fwd_kernel_traitsILi128ELi64ELi64ELi4ELb0ELb0EN7cutlass6half_tE19Flash_kernel_traitsILi128ELi64ELi64ELi4ES3_EELi4ELi7ELb0EEEvNS_16Flash_fwd_paramsE,@function
        .size           _ZN5flash32flash_fwd_splitkv_combine_kernelI23Flash_fwd_kernel_traitsILi128ELi64ELi64ELi4ELb0ELb0EN7cutlass6half_tE19Flash_kernel_traitsILi128ELi64ELi64ELi4ES3_EELi4ELi7ELb0EEEvNS_16Flash_fwd_paramsE,(.L_x_8190 - _ZN5flash32flash_fwd_splitkv_combine_kernelI23Flash_fwd_kernel_traitsILi128ELi64ELi64ELi4ELb0ELb0EN7cutlass6half_tE19Flash_kernel_traitsILi128ELi64ELi64ELi4ES3_EELi4ELi7ELb0EEEvNS_16Flash_fwd_paramsE)
        .other          _ZN5flash32flash_fwd_splitkv_combine_kernelI23Flash_fwd_kernel_traitsILi128ELi64ELi64ELi4ELb0ELb0EN7cutlass6half_tE19Flash_kernel_traitsILi128ELi64ELi64ELi4ES3_EELi4ELi7ELb0EEEvNS_16Flash_fwd_paramsE,@"STO_CUDA_ENTRY STV_DEFAULT"
_ZN5flash32flash_fwd_splitkv_combine_kernelI23Flash_fwd_kernel_traitsILi128ELi64ELi64ELi4ELb0ELb0EN7cutlass6half_tE19Flash_kernel_traitsILi128ELi64ELi64ELi4ES3_EELi4ELi7ELb0EEEvNS_16Flash_fwd_paramsE:
.text._ZN5flash32flash_fwd_splitkv_combine_kernelI23Flash_fwd_kernel_traitsILi128ELi64ELi64ELi4ELb0ELb0EN7cutlass6half_tE19Flash_kernel_traitsILi128ELi64ELi64ELi4ES3_EELi4ELi7ELb0EEEvNS_16Flash_fwd_paramsE:
        /* <DEDUP_REMOVED lines=23> */
[----:B------:R-:W-:Y:S05]  /*0170*/  CALL.REL.NOINC `($__internal_22_$__cuda_sm20_div_s64) ;  /* 0x000045d000007944 */ /* 0x000fea0003c00000 */
[----:B------:R-:W-:Y:S05]  /*0180*/  BRA `(.L_x_4627) ;  /* 0x0000013000007947 */ /* 0x000fea0003800000 */
.L_x_4626:
        /* <DEDUP_REMOVED lines=19> */
.L_x_4627:
        /* <DEDUP_REMOVED lines=11> */
[----:B------:R-:W-:Y:S05]  /*0370*/  CALL.REL.NOINC `($__internal_22_$__cuda_sm20_div_s64) ;  /* 0x000043d000007944 */ /* 0x000fea0003c00000 */
[----:B------:R-:W-:Y:S02]  /*0380*/  MOV R32, R20 ;  /* 0x0000001400207202 */ /* 0x000fe40000000f00 */
[----:B------:R-:W-:Y:S01]  /*0390*/  MOV R33, R21 ;  /* 0x0000001500217202 */ /* 0x000fe20000000f00 */
[----:B------:R-:W-:Y:S05]  /*03a0*/  BRA `(.L_x_4630) ;  /* 0x0000013000007947 */ /* 0x000fea0003800000 */
.L_x_4629:
        /* <DEDUP_REMOVED lines=19> */
.L_x_4630:
[----:B------:R-:W-:Y:S05]  /*04e0*/  BSYNC B0 ;  /* 0x0000000000007941 */ /* 0x000fea0003800000 */
.L_x_4628:
        /* <DEDUP_REMOVED lines=54> */
[----:B------:R-:W-:Y:S02]  /*0850*/  MOV R8, R20 ;  /* 0x0000001400087202 */ /* 0x000fe40000000f00 */
[----:B------:R-:W-:Y:S01]  /*0860*/  MOV R9, R21 ;  /* 0x0000001500097202 */ /* 0x000fe20000000f00 */
[----:B------:R-:W-:Y:S05]  /*0870*/  BRA `(.L_x_4633) ;  /* 0x0000013000007947 */ /* 0x000fea0003800000 */
.L_x_4632:
        /* <DEDUP_REMOVED lines=19> */
.L_x_4633:
[----:B------:R-:W-:Y:S05]  /*09b0*/  BSYNC B0 ;  /* 0x0000000000007941 */ /* 0x000fea0003800000 */
.L_x_4631:
        /* <DEDUP_REMOVED lines=100> */
[----:B------:R-:W-:Y:S05]  /*1000*/  CALL.REL.NOINC `($__internal_22_$__cuda_sm20_div_s64) ;  /* 0x0000374000007944 */ /* 0x000fea0003c00000 */
[----:B------:R-:W-:Y:S02]  /*1010*/  MOV R40, R20 ;  /* 0x0000001400287202 */ /* 0x000fe40000000f00 */
[----:B------:R-:W-:Y:S01]  /*1020*/  MOV R41, R21 ;  /* 0x0000001500297202 */ /* 0x000fe20000000f00 */
[----:B------:R-:W-:Y:S05]  /*1030*/  BRA `(.L_x_4636) ;  /* 0x0000013000007947 */ /* 0x000fea0003800000 */
.L_x_4635:
        /* <DEDUP_REMOVED lines=19> */
.L_x_4636:
[----:B------:R-:W-:Y:S05]  /*1170*/  BSYNC B0 ;  /* 0x0000000000007941 */ /* 0x000fea0003800000 */
.L_x_4634:
        /* <DEDUP_REMOVED lines=103> */
[----:B------:R-:W-:Y:S05]  /*17f0*/  CALL.REL.NOINC `($__internal_22_$__cuda_sm20_div_s64) ;  /* 0x00002f5000007944 */ /* 0x000fea0003c00000 */
[----:B------:R-:W-:Y:S02]  /*1800*/  MOV R42, R20 ;  /* 0x00000014002a7202 */ /* 0x000fe40000000f00 */
[----:B------:R-:W-:Y:S01]  /*1810*/  MOV R43, R21 ;  /* 0x00000015002b7202 */ /* 0x000fe20000000f00 */
[----:B------:R-:W-:Y:S05]  /*1820*/  BRA `(.L_x_4639) ;  /* 0x0000013000007947 */ /* 0x000fea0003800000 */
.L_x_4638:
        /* <DEDUP_REMOVED lines=19> */
.L_x_4639:
[----:B------:R-:W-:Y:S05]  /*1960*/  BSYNC B0 ;  /* 0x0000000000007941 */ /* 0x000fea0003800000 */
.L_x_4637:
        /* <DEDUP_REMOVED lines=169> */
[----:B------:R-:W-:Y:S05]  /*2400*/  CALL.REL.NOINC `($__internal_22_$__cuda_sm20_div_s64) ;  /* 0x0000234000007944 */ /* 0x000fea0003c00000 */
        /* <DEDUP_REMOVED lines=9> */
.L_x_4644:
        /* <DEDUP_REMOVED lines=22> */
.L_x_4645:
[----:B------:R-:W-:Y:S05]  /*2600*/  BSYNC B0 ;  /* 0x0000000000007941 */ /* 0x000fea0003800000 */
.L_x_4643:
        /* <DEDUP_REMOVED lines=19> */
.L_x_4647:
        /* <DEDUP_REMOVED lines=22> */
.L_x_4648:
[----:B------:R-:W-:Y:S05]  /*28a0*/  BSYNC B0 ;  /* 0x0000000000007941 */ /* 0x000fea0003800000 */
.L_x_4646:
        /* <DEDUP_REMOVED lines=11> */
[----:B------:R-:W-:Y:S05]  /*2960*/  CALL.REL.NOINC `($__internal_22_$__cuda_sm20_div_s64) ;  /* 0x00001de000007944 */ /* 0x000fea0003c00000 */
[----:B------:R-:W-:-:S04]  /*2970*/  IADD3 R23, P0, RZ, -R20, RZ ;  /* 0x80000014ff177210 */ /* 0x000fc80007f1e0ff */
[----:B------:R-:W-:Y:S01]  /*2980*/  IADD3.X R19, RZ, ~R21, RZ, P0, !PT ;  /* 0x80000015ff137210 */ /* 0x000fe200007fe4ff */
[----:B------:R-:W-:-:S04]  /*2990*/  IMAD.WIDE.U32 R44, R4, R23, R44 ;  /* 0x00000017042c7225 */ /* 0x000fc800078e002c */
[----:B------:R-:W-:-:S04]  /*29a0*/  IMAD R19, R19, R4, RZ ;  /* 0x0000000413137224 */ /* 0x000fc800078e02ff */
[----:B------:R-:W-:-:S05]  /*29b0*/  IMAD R0, R0, R23, R19 ;  /* 0x0000001700007224 */ /* 0x000fca00078e0213 */
[----:B------:R-:W-:Y:S01]  /*29c0*/  IADD3 R0, R45, R0, RZ ;  /* 0x000000002d007210 */ /* 0x000fe20007ffe0ff */
[----:B------:R-:W-:Y:S05]  /*29d0*/  BRA `(.L_x_4651) ;  /* 0x0000016000007947 */ /* 0x000fea0003800000 */
.L_x_4650:
        /* <DEDUP_REMOVED lines=22> */
.L_x_4651:
[----:B------:R-:W-:Y:S05]  /*2b40*/  BSYNC B0 ;  /* 0x0000000000007941 */ /* 0x000fea0003800000 */
.L_x_4649:
        /* <DEDUP_REMOVED lines=38> */
[----:B------:R-:W-:Y:S05]  /*2db0*/  CALL.REL.NOINC `($__internal_22_$__cuda_sm20_div_s64) ;  /* 0x0000199000007944 */ /* 0x000fea0003c00000 */
        /* <DEDUP_REMOVED lines=12> */
.L_x_4653:
        /* <DEDUP_REMOVED lines=23> */
.L_x_4654:
[----:B------:R-:W-:Y:S05]  /*2ff0*/  BSYNC B0 ;  /* 0x0000000000007941 */ /* 0x000fea0003800000 */
.L_x_4652:
        /* <DEDUP_REMOVED lines=18> */
.L_x_4656:
        /* <DEDUP_REMOVED lines=22> */
.L_x_4657:
[----:B------:R-:W-:Y:S05]  /*3280*/  BSYNC B0 ;  /* 0x0000000000007941 */ /* 0x000fea0003800000 */
.L_x_4655:
        /* <DEDUP_REMOVED lines=22> */
.L_x_4659:
        /* <DEDUP_REMOVED lines=23> */
.L_x_4660:
[----:B------:R-:W-:Y:S05]  /*3560*/  BSYNC B0 ;  /* 0x0000000000007941 */ /* 0x000fea0003800000 */
.L_x_4658:
        /* <DEDUP_REMOVED lines=38> */
.L_x_4662:
        /* <DEDUP_REMOVED lines=23> */
.L_x_4663:
[----:B------:R-:W-:Y:S05]  /*3940*/  BSYNC B0 ;  /* 0x0000000000007941 */ /* 0x000fea0003800000 */
.L_x_4661:
        /* <DEDUP_REMOVED lines=29> */
.L_x_4665:
        /* <DEDUP_REMOVED lines=23> */
.L_x_4666:
[----:B------:R-:W-:Y:S05]  /*3c90*/  BSYNC B0 ;  /* 0x0000000000007941 */ /* 0x000fea0003800000 */
.L_x_4664:
        /* <DEDUP_REMOVED lines=20> */
.L_x_4642:
[----:B------:R-:W-:-:S04]  /*3de0*/  LEA R2, P0, R40, c[0x0][0x200], 0x2 ;  /* 0x0000800028027a11 */ /* 0x000fc800078010ff */
[----:B------:R-:W-:-:S05]  /*3df0*/  LEA.HI.X R3, R40, c[0x0][0x204], R41, 0x2, P0 ;  /* 0x0000810028037a11 */ /* 0x000fca00000f1429 */
[----:B------:R0:W-:Y:S04]  /*3e00*/  STG.E [R2.64], R31 ;  /* 0x0000001f02007986 */ /* 0x0001e8000c101908 */
.L_x_4641:
[----:B------:R-:W-:Y:S05]  /*3e10*/  BSYNC B1 ;  /* 0x0000000000017941 */ /* 0x000fea0003800000 */
.L_x_4640:
        /* <DEDUP_REMOVED lines=48> */
.L_x_4670:
[----:B------:R-:W-:Y:S01]  /*4120*/  BSSY B0, `(.L_x_4668) ;  /* 0x0000007000007945 */ /* 0x000fe20003800000 */
[----:B------:R-:W-:-:S05]  /*4130*/  @P2 BRA `(.L_x_4669) ;  /* 0x0000005000002947 */ /* 0x000fca0003800000 */
[----:B------:R-:W-:Y:S01]  /*4140*/  ISETP.GE.AND P0, PT, R38, c[0x0][0x220], PT ;  /* 0x0000880026007a0c */ /* 0x000fe20003f06270 */
[----:B------:R-:W-:Y:S01]  /*4150*/  CS2R R8, SRZ ;  /* 0x0000000000087805 */ /* 0x000fe2000001ff00 */
[----:B------:R-:W-:Y:S11]  /*4160*/  CS2R R10, SRZ ;  /* 0x00000000000a7805 */ /* 0x000ff6000001ff00 */
[----:B------:R-:W-:Y:S05]  /*4170*/  @!P0 MOV R15, R13 ;  /* 0x0000000d000f8202 */ /* 0x000fea0000000f00 */
[----:B------:R0:W5:Y:S02]  /*4180*/  @!P0 LDG.E.128 R8, [R14.64] ;  /* 0x000000080e088981 */ /* 0x000164000c1e1d00 */
.L_x_4669:
[----:B------:R-:W-:Y:S05]  /*4190*/  BSYNC B0 ;  /* 0x0000000000007941 */ /* 0x000fea0003800000 */
.L_x_4668:
        /* <DEDUP_REMOVED lines=11> */
.L_x_4667:
        /* <DEDUP_REMOVED lines=80> */
        .weak           $__internal_22_$__cuda_sm20_div_s64
        .type           $__internal_22_$__cuda_sm20_div_s64,@function
        .size           $__internal_22_$__cuda_sm20_div_s64,(.L_x_8190 - $__internal_22_$__cuda_sm20_div_s64)
$__internal_22_$__cuda_sm20_div_s64:
        /* <DEDUP_REMOVED lines=83> */
[----:B------:R-:W-:Y:S05]  /*4c80*/  RET.REL.NODEC R22 `(_ZN5flash32flash_fwd_splitkv_combine_kernelI23Flash_fwd_kernel_traitsILi128ELi64ELi64ELi4ELb0ELb0EN7cutlass6half_tE19Flash_kernel_traitsILi128ELi64ELi64ELi4ES3_EELi4ELi7ELb0EEEvNS_16Flash_fwd_paramsE) ;  /* 0xffffb37016007950 */ /* 0x000fea0003c3ffff */
.L_x_4671:
        /* <DEDUP_REMOVED lines=15> */
.L_x_8190:


//--------------------- .text._ZN5flash32flash_fwd_splitkv_combine_kernelI23Flash_fwd_kernel_traitsILi128ELi64ELi64ELi4ELb0ELb0EN7cutlass6half_tE19Flash_kernel_traitsILi128ELi64ELi64ELi4ES3_EELi4ELi6ELb0EEEvNS_16Flash_fwd_paramsE --------------------------
	.section	.text._ZN5flash32flash_fwd_splitkv_combine_kernelI23Flash_fwd_kernel_traitsILi128ELi64ELi64ELi4ELb0ELb0EN7cutlass6half_tE19Flash_kernel_traitsILi128ELi64ELi64ELi4ES3_EELi4ELi6ELb0EEEvNS_16Flash_fwd_paramsE,"ax",@progbits
	.sectioninfo	@"SHI_REGISTERS=58"
	.align	128
        .global         _ZN5flash32flash_fwd_splitkv_combine_kernelI23Flash_fwd_kernel_traitsILi128ELi64ELi64ELi4ELb0ELb0EN7cutlass6half_tE19Flash_kernel_traitsILi128ELi64ELi64ELi4ES3_EELi4ELi6ELb0EEEvNS_16Flash_fwd_paramsE
        .type           _ZN5flash32flash_fwd_splitkv_combine_kernelI23Flash_fwd_kernel_traitsILi128ELi64ELi64ELi4ELb0ELb0EN7cutlass6half_tE19Flash_kernel_traitsILi128ELi64ELi64ELi4ES3_EELi4ELi6ELb0EEEvNS_16Flash_fwd_paramsE,@function
        .size           _ZN5flash32flash_fwd_splitkv_combine_kernelI23Flash_fwd_kernel_traitsILi128ELi64ELi64ELi4ELb0ELb0EN7cutlass6half_tE19Flash_kernel_traitsILi128ELi64ELi64ELi4ES3_EELi4ELi6ELb0EEEvNS_16Flash_fwd_paramsE,(.L_x_8191 - _ZN5flash32flash_fwd_splitkv_combine_kernelI23Flash_fwd_kernel_traitsILi128ELi64ELi64ELi4ELb0ELb0EN7cutlass6half_tE19Flash_kernel_traitsILi128ELi64ELi64ELi4ES3_EELi4ELi6ELb0EEEvNS_16Flash_fwd_paramsE)
        .other          _ZN5flash32flash_fwd_splitkv_combine_kernelI23Flash_fwd_kernel_traitsILi128ELi64ELi64ELi4ELb0ELb0EN7cutlass6half_tE19Flash_kernel_traitsILi128ELi64ELi64ELi4ES3_EELi4ELi6ELb0EEEvNS_16Flash_fwd_paramsE,@"STO_CUDA_ENTRY STV_DEFAULT"
_ZN5flash32flash_fwd_splitkv_combine_kernelI23Flash_fwd_kernel_traitsILi128ELi64ELi64ELi4ELb0ELb0EN7cutlass6half_tE19Flash_kernel_traitsILi128ELi64ELi64ELi4ES3_EELi4ELi6ELb0EEEvNS_16Flash_fwd_paramsE:
.text._ZN5flash32flash_fwd_splitkv_combine_kernelI23Flash_fwd_kernel_traitsILi128ELi64ELi64ELi4ELb0ELb0EN7cutlass6half_tE19Flash_kernel_traitsILi128ELi64ELi64ELi4ES3_EELi4ELi6ELb0EEEvNS_16Flash_fwd_paramsE:
        /* <DEDUP_REMOVED lines=23> */
[----:B------:R-:W-:Y:S05]  /*0170*/  CALL.REL.NOINC `($__internal_23_$__cuda_sm20_div_s64) ;  /* 0x0000427000007944 */ /* 0x000fea0003c00000 */
[----:B------:R-:W-:Y:S05]  /*0180*/  BRA `(.L_x_4673) ;  /* 0x0000013000007947 */ /* 0x000fea0003800000 */
.L_x_4672:
        /* <DEDUP_REMOVED lines=19> */
.L_x_4673:
        /* <DEDUP_REMOVED lines=11> */
[----:B------:R-:W-:Y:S05]  /*0370*/  CALL.REL.NOINC `($__internal_23_$__cuda_sm20_div_s64) ;  /* 0x0000407000007944 */ /* 0x000fea0003c00000 */
[----:B------:R-:W-:Y:S02]  /*0380*/  MOV R32, R20 ;  /* 0x0000001400207202 */ /* 0x000fe40000000f00 */
[----:B------:R-:W-:Y:S01]  /*0390*/  MOV R33, R21 ;  /* 0x0000001500217202 */ /* 0x000fe20000000f00 */
[----:B------:R-:W-:Y:S05]  /*03a0*/  BRA `(.L_x_4676) ;  /* 0x0000013000007947 */ /* 0x000fea0003800000 */
.L_x_4675:
        /* <DEDUP_REMOVED lines=19> */
.L_x_4676:
[----:B------:R-:W-:Y:S05]  /*04e0*/  BSYNC B0 ;  /* 0x0000000000007941 */ /* 0x000fea0003800000 */
.L_x_4674:
        /* <DEDUP_REMOVED lines=42> */
.L_x_4678:
        /* <DEDUP_REMOVED lines=19> */
.L_x_4679:
[----:B------:R-:W-:Y:S05]  /*08c0*/  BSYNC B0 ;  /* 0x0000000000007941 */ /* 0x000fea0003800000 */
.L_x_4677:
        /* <DEDUP_REMOVED lines=73> */
[----:B------:R-:W-:Y:S02]  /*0d60*/  MOV R40, R20 ;  /* 0x0000001400287202 */ /* 0x000fe40000000f00 */
[----:B------:R-:W-:Y:S01]  /*0d70*/  MOV R41, R21 ;  /* 0x0000001500297202 */ /* 0x000fe20000000f00 */
[----:B------:R-:W-:Y:S05]  /*0d80*/  BRA `(.L_x_4682) ;  /* 0x0000013000007947 */ /* 0x000fea0003800000 */
.L_x_4681:
        /* <DEDUP_REMOVED lines=19> */
.L_x_4682:
[----:B------:R-:W-:Y:S05]  /*0ec0*/  BSYNC B0 ;  /* 0x0000000000007941 */ /* 0x000fea0003800000 */
.L_x_4680:
        /* <DEDUP_REMOVED lines=41> */
.L_x_4684:
        /* <DEDUP_REMOVED lines=19> */
.L_x_4685:
[----:B------:R-:W-:Y:S05]  /*1290*/  BSYNC B0 ;  /* 0x0000000000007941 */ /* 0x000fea0003800000 */
.L_x_4683:
        /* <DEDUP_REMOVED lines=236> */
[----:B------:R-:W-:Y:S05]  /*2160*/  CALL.REL.NOINC `($__internal_23_$__cuda_sm20_div_s64) ;  /* 0x0000228000007944 */ /* 0x000fea0003c00000 */
        /* <DEDUP_REMOVED lines=9> */
.L_x_4690:
        /* <DEDUP_REMOVED lines=22> */
.L_x_4691:
[----:B------:R-:W-:Y:S05]  /*2360*/  BSYNC B0 ;  /* 0x0000000000007941 */ /* 0x000fea0003800000 */
.L_x_4689:
        /* <DEDUP_REMOVED lines=19> */
.L_x_4693:
        /* <DEDUP_REMOVED lines=22> */
.L_x_4694:
[----:B------:R-:W-:Y:S05]  /*2600*/  BSYNC B0 ;  /* 0x0000000000007941 */ /* 0x000fea0003800000 */
.L_x_4692:
        /* <DEDUP_REMOVED lines=11> */
[----:B------:R-:W-:Y:S05]  /*26c0*/  CALL.REL.NOINC `($__internal_23_$__cuda_sm20_div_s64) ;  /* 0x00001d2000007944 */ /* 0x000fea0003c00000 */
[----:B------:R-:W-:-:S04]  /*26d0*/  IADD3 R19, P0, RZ, -R20, RZ ;  /* 0x80000014ff137210 */ /* 0x000fc80007f1e0ff */
[----:B------:R-:W-:Y:S01]  /*26e0*/  IADD3.X R18, RZ, ~R21, RZ, P0, !PT ;  /* 0x80000015ff127210 */ /* 0x000fe200007fe4ff */
[----:B------:R-:W-:-:S04]  /*26f0*/  IMAD.WIDE.U32 R42, R5, R19, R42 ;  /* 0x00000013052a7225 */ /* 0x000fc800078e002a */
[----:B------:R-:W-:-:S04]  /*2700*/  IMAD R18, R18, R5, RZ ;  /* 0x0000000512127224 */ /* 0x000fc800078e02ff */
[----:B------:R-:W-:-:S05]  /*2710*/  IMAD R4, R4, R19, R18 ;  /* 0x0000001304047224 */ /* 0x000fca00078e0212 */
[----:B------:R-:W-:Y:S01]  /*2720*/  IADD3 R4, R43, R4, RZ ;  /* 0x000000042b047210 */ /* 0x000fe20007ffe0ff */
[----:B------:R-:W-:Y:S05]  /*2730*/  BRA `(.L_x_4697) ;  /* 0x0000016000007947 */ /* 0x000fea0003800000 */
.L_x_4696:
        /* <DEDUP_REMOVED lines=22> */
.L_x_4697:
[----:B------:R-:W-:Y:S05]  /*28a0*/  BSYNC B0 ;  /* 0x0000000000007941 */ /* 0x000fea0003800000 */
.L_x_4695:
        /* <DEDUP_REMOVED lines=38> */
[----:B------:R-:W-:Y:S05]  /*2b10*/  CALL.REL.NOINC `($__internal_23_$__cuda_sm20_div_s64) ;  /* 0x000018d000007944 */ /* 0x000fea0003c00000 */
        /* <DEDUP_REMOVED lines=12> */
.L_x_4699:
        /* <DEDUP_REMOVED lines=23> */
.L_x_4700:
[----:B------:R-:W-:Y:S05]  /*2d50*/  BSYNC B0 ;  /* 0x0000000000007941 */ /* 0x000fea0003800000 */
.L_x_4698:
        /* <DEDUP_REMOVED lines=18> */
.L_x_4702:
        /* <DEDUP_REMOVED lines=22> */
.L_x_4703:
[----:B------:R-:W-:Y:S05]  /*2fe0*/  BSYNC B0 ;  /* 0x0000000000007941 */ /* 0x000fea0003800000 */
.L_x_4701:
        /* <DEDUP_REMOVED lines=22> */
.L_x_4705:
        /* <DEDUP_REMOVED lines=23> */
.L_x_4706:
[----:B------:R-:W-:Y:S05]  /*32c0*/  BSYNC B0 ;  /* 0x0000000000007941 */ /* 0x000fea0003800000 */
.L_x_4704:
        /* <DEDUP_REMOVED lines=38> */
.L_x_4708:
        /* <DEDUP_REMOVED lines=23> */
.L_x_4709:
[----:B------:R-:W-:Y:S05]  /*36a0*/  BSYNC B0 ;  /* 0x0000000000007941 */ /* 0x000fea0003800000 */
.L_x_4707:
        /* <DEDUP_REMOVED lines=29> */
.L_x_4711:
        /* <DEDUP_REMOVED lines=23> */
.L_x_4712:
[----:B------:R-:W-:Y:S05]  /*39f0*/  BSYNC B0 ;  /* 0x0000000000007941 */ /* 0x000fea0003800000 */
.L_x_4710:
        /* <DEDUP_REMOVED lines=20> */
.L_x_4688:
[----:B------:R-:W-:-:S04]  /*3b40*/  LEA R2, P0, R38, c[0x0][0x200], 0x2 ;  /* 0x0000800026027a11 */ /* 0x000fc800078010ff */
[----:B------:R-:W-:-:S05]  /*3b50*/  LEA.HI.X R3, R38, c[0x0][0x204], R39, 0x2, P0 ;  /* 0x0000810026037a11 */ /* 0x000fca00000f1427 */
[----:B------:R0:W-:Y:S04]  /*3b60*/  STG.E [R2.64], R32 ;  /* 0x0000002002007986 */ /* 0x0001e8000c10190a */
.L_x_4687:
[----:B------:R-:W-:Y:S05]  /*3b70*/  BSYNC B1 ;  /* 0x0000000000017941 */ /* 0x000fea0003800000 */
.L_x_4686:
        /* <DEDUP_REMOVED lines=36> */
.L_x_4716:
[----:B------:R-:W-:Y:S01]  /*3dc0*/  BSSY B0, `(.L_x_4714) ;  /* 0x0000007000007945 */ /* 0x000fe20003800000 */
[----:B------:R-:W-:-:S05]  /*3dd0*/  @P2 BRA `(.L_x_4715) ;  /* 0x0000005000002947 */ /* 0x000fca0003800000 */
[----:B------:R-:W-:Y:S01]  /*3de0*/  ISETP.GE.AND P0, PT, R36, c[0x0][0x220], PT ;  /* 0x0000880024007a0c */ /* 0x000fe20003f06270 */
[----:B------:R-:W-:Y:S01]  /*3df0*/  CS2R R8, SRZ ;  /* 0x0000000000087805 */ /* 0x000fe2000001ff00 */
[----:B------:R-:W-:Y:S11]  /*3e00*/  CS2R R10, SRZ ;  /* 0x00000000000a7805 */ /* 0x000ff6000001ff00 */
[----:B------:R-:W-:Y:S05]  /*3e10*/  @!P0 MOV R15, R13 ;  /* 0x0000000d000f8202 */ /* 0x000fea0000000f00 */
[----:B------:R0:W5:Y:S02]  /*3e20*/  @!P0 LDG.E.128 R8, [R14.64] ;  /* 0x0000000a0e088981 */ /* 0x000164000c1e1d00 */
.L_x_4715:
[----:B------:R-:W-:Y:S05]  /*3e30*/  BSYNC B0 ;  /* 0x0000000000007941 */ /* 0x000fea0003800000 */
.L_x_4714:
        /* <DEDUP_REMOVED lines=11> */
.L_x_4713:
        /* <DEDUP_REMOVED lines=80> */
        .weak           $__internal_23_$__cuda_sm20_div_s64
        .type           $__internal_23_$__cuda_sm20_div_s64,@function
        .size           $__internal_23_$__cuda_sm20_div_s64,(.L_x_8191 - $__internal_23_$__cuda_sm20_div_s64)
$__internal_23_$__cuda_sm20_div_s64:
        /* <DEDUP_REMOVED lines=83> */
[----:B------:R-:W-:Y:S05]  /*4920*/  RET.REL.NODEC R22 `(_ZN5flash32flash_fwd_splitkv_combine_kernelI23Flash_fwd_kernel_traitsILi128ELi64ELi64ELi4ELb0ELb0EN7cutlass6half_tE19Flash_kernel_traitsILi128ELi64ELi64ELi4ES3_EELi4ELi6ELb0EEEvNS_16Flash_fwd_paramsE) ;  /* 0xffffb6d016007950 */ /* 0x000fea0003c3ffff */
.L_x_4717:
        /* <DEDUP_REMOVED lines=13> */
.L_x_8191:


//--------------------- .text._ZN5flash32flash_fwd_splitkv_combine_kernelI23Flash_fwd_kernel_traitsILi128ELi64ELi64ELi4ELb0ELb0EN7cutlass6half_tE19Flash_kernel_traitsILi128ELi64ELi64ELi4ES3_EELi4ELi5ELb0EEEvNS_16Flash_fwd_paramsE --------------------------
	.section	.text._ZN5flash32flash_fwd_splitkv_combine_kernelI23Flash_fwd_kernel_traitsILi128ELi64ELi64ELi4ELb0ELb0EN7cutlass6half_tE19Flash_kernel_traitsILi128ELi64ELi64ELi4ES3_EELi4ELi5ELb0EEEvNS_16Flash_fwd_paramsE,"ax",@progbits
	.sectioninfo	@"SHI_REGISTERS=52"
	.align	128
        .global         _ZN5flash32flash_fwd_splitkv_combine_kernelI23Flash_fwd_kernel_traitsILi128ELi64ELi64ELi4ELb0ELb0EN7cutlass6half_tE19Flash_kernel_traitsILi128ELi64ELi64ELi4ES3_EELi4ELi5ELb0EEEvNS_16Flash_fwd_paramsE
        .type           _ZN5flash32flash_fwd_splitkv_combine_kernelI23Flash_fwd_kernel_traitsILi128ELi64ELi64ELi4ELb0ELb0EN7cutlass6half_tE19Flash_kernel_traitsILi128ELi64ELi64ELi4ES3_EELi4ELi5ELb0EEEvNS_16Flash_fwd_paramsE,@function
        .size           _ZN5flash32flash_fwd_splitkv_combine_kernelI23Flash_fwd_kernel_traitsILi128ELi64ELi64ELi4ELb0ELb0EN7cutlass6half_tE19Flash_kernel_traitsILi128ELi64ELi64ELi4ES3_EELi4ELi5ELb0EEEvNS_16Flash_fwd_paramsE,(.L_x_8192 - _ZN5flash32flash_fwd_splitkv_combine_kernelI23Flash_fwd_kernel_traitsILi128ELi64ELi64ELi4ELb0ELb0EN7cutlass6half_tE19Flash_kernel_traitsILi128ELi64ELi64ELi4ES3_EELi4ELi5ELb0EEEvNS_16Flash_fwd_paramsE)
        .other          _ZN5flash32flash_fwd_splitkv_combine_kernelI23Flash_fwd_kernel_traitsILi128ELi64ELi64ELi4ELb0ELb0EN7cutlass6half_tE19Flash_kernel_traitsILi128ELi64ELi64ELi4ES3_EELi4ELi5ELb0EEEvNS_16Flash_fwd_paramsE,@"STO_CUDA_ENTRY STV_DEFAULT"
_ZN5flash32flash_fwd_splitkv_combine_kernelI23Flash_fwd_kernel_traitsILi128ELi64ELi64ELi4ELb0ELb0EN7cutlass6half_tE19Flash_kernel_traitsILi128ELi64ELi64ELi4ES3_EELi4ELi5ELb0EEEvNS_16Flash_fwd_paramsE:
.text._ZN5flash32flash_fwd_splitkv_combine_kernelI23Flash_fwd_kernel_traitsILi128ELi64ELi64ELi4ELb0ELb0EN7cutlass6half_tE19Flash_kernel_traitsILi128ELi64ELi64ELi4ES3_EELi4ELi5ELb0EEEvNS_16Flash_fwd_paramsE:
        /* <DEDUP_REMOVED lines=23> */
[----:B------:R-:W-:Y:S05]  /*0170*/  CALL.REL.NOINC `($__internal_24_$__cuda_sm20_div_s64) ;  /* 0x000041d000007944 */ /* 0x000fea0003c00000 */
[----:B------:R-:W-:Y:S05]  /*0180*/  BRA `(.L_x_4719) ;  /* 0x0000013000007947 */ /* 0x000fea0003800000 */
.L_x_4718:
        /* <DEDUP_REMOVED lines=19> */
.L_x_4719:
        /* <DEDUP_REMOVED lines=12> */
[----:B------:R-:W-:Y:S05]  /*0380*/  CALL.REL.NOINC `($__internal_24_$__cuda_sm20_div_s64) ;  /* 0x00003fc000007944 */ /* 0x000fea0003c00000 */
[----:B------:R-:W-:Y:S02]  /*0390*/  MOV R28, R20 ;  /* 0x00000014001c7202 */ /* 0x000fe40000000f00 */
[----:B------:R-:W-:Y:S01]  /*03a0*/  MOV R29, R21 ;  /* 0x00000015001d7202 */ /* 0x000fe20000000f00 */
[----:B------:R-:W-:Y:S05]  /*03b0*/  BRA `(.L_x_4722) ;  /* 0x0000013000007947 */ /* 0x000fea0003800000 */
.L_x_4721:
        /* <DEDUP_REMOVED lines=19> */
.L_x_4722:
[----:B------:R-:W-:Y:S05]  /*04f0*/  BSYNC B0 ;  /* 0x0000000000007941 */ /* 0x000fea0003800000 */
.L_x_4720:
        /* <DEDUP_REMOVED lines=43> */
.L_x_4724:
        /* <DEDUP_REMOVED lines=19> */
.L_x_4725:
[----:B------:R-:W-:Y:S05]  /*08e0*/  BSYNC B0 ;  /* 0x0000000000007941 */ /* 0x000fea0003800000 */
.L_x_4723:
        /* <DEDUP_REMOVED lines=74> */
[----:B------:R-:W-:Y:S02]  /*0d90*/  MOV R32, R20 ;  /* 0x0000001400207202 */ /* 0x000fe40000000f00 */
[----:B------:R-:W-:Y:S01]  /*0da0*/  MOV R33, R21 ;  /* 0x0000001500217202 */ /* 0x000fe20000000f00 */
[----:B------:R-:W-:Y:S05]  /*0db0*/  BRA `(.L_x_4728) ;  /* 0x0000013000007947 */ /* 0x000fea0003800000 */
.L_x_4727:
        /* <DEDUP_REMOVED lines=19> */
.L_x_4728:
[----:B------:R-:W-:Y:S05]  /*0ef0*/  BSYNC B0 ;  /* 0x0000000000007941 */ /* 0x000fea0003800000 */
.L_x_4726:
        /* <DEDUP_REMOVED lines=42> */
.L_x_4730:
        /* <DEDUP_REMOVED lines=19> */
.L_x_4731:
[----:B------:R-:W-:Y:S05]  /*12d0*/  BSYNC B0 ;  /* 0x0000000000007941 */ /* 0x000fea0003800000 */
.L_x_4729:
        /* <DEDUP_REMOVED lines=131> */
.L_x_4733:
[----:B------:R-:W-:Y:S05]  /*1b10*/  BSYNC B0 ;  /* 0x0000000000007941 */ /* 0x000fea0003800000 */
.L_x_4732:
        /* <DEDUP_REMOVED lines=99> */
.L_x_4738:
        /* <DEDUP_REMOVED lines=22> */
.L_x_4739:
[----:B------:R-:W-:Y:S05]  /*22b0*/  BSYNC B0 ;  /* 0x0000000000007941 */ /* 0x000fea0003800000 */
.L_x_4737:
[----:B------:R-:W-:Y:S01]  /*22c0*/  LOP3.LUT R19, R17, R0, RZ, 0xfc, !PT ;  /* 0x0000000011137212 */ /* 0x000fe200078efcff */
[----:B------:R-:W-:Y:S03]  /*22d0*/  BSSY B0, `(.L_x_4740) ;  /* 0x0000028000007945 */ /* 0x000fe60003800000 */
[----:B------:R-:W-:-:S13]  /*22e0*/  ISETP.NE.U32.AND P0, PT, R19, RZ, PT ;  /* 0x000000ff1300720c */ /* 0x000fda0003f05070 */
[----:B------:R-:W-:Y:S05]  /*22f0*/  @!P0 BRA `(.L_x_4741) ;  /* 0x000000f000008947 */ /* 0x000fea0003800000 */
[----:B------:R-:W-:Y:S01]  /*2300*/  IMAD.MOV.U32 R24, RZ, RZ, R30 ;  /* 0x000000ffff187224 */ /* 0x000fe200078e001e */
[----:B------:R-:W-:Y:S02]  /*2310*/  MOV R23, R0 ;  /* 0x0000000000177202 */ /* 0x000fe40000000f00 */
[----:B------:R-:W-:Y:S02]  /*2320*/  MOV R22, 0x2340 ;  /* 0x0000234000167802 */ /* 0x000fe40000000f00 */
[----:B------:R-:W-:Y:S05]  /*2330*/  CALL.REL.NOINC `($__internal_24_$__cuda_sm20_div_s64) ;  /* 0x0000201000007944 */ /* 0x000fea0003c00000 */
        /* <DEDUP_REMOVED lines=11> */
.L_x_4741:
        /* <DEDUP_REMOVED lines=22> */
.L_x_4742:
[----:B------:R-:W-:Y:S05]  /*2550*/  BSYNC B0 ;  /* 0x0000000000007941 */ /* 0x000fea0003800000 */
.L_x_4740:
        /* <DEDUP_REMOVED lines=11> */
[----:B------:R-:W-:Y:S05]  /*2610*/  CALL.REL.NOINC `($__internal_24_$__cuda_sm20_div_s64) ;  /* 0x00001d3000007944 */ /* 0x000fea0003c00000 */
[----:B------:R-:W-:-:S04]  /*2620*/  IADD3 R17, P0, RZ, -R20, RZ ;  /* 0x80000014ff117210 */ /* 0x000fc80007f1e0ff */
[----:B------:R-:W-:Y:S01]  /*2630*/  IADD3.X R18, RZ, ~R21, RZ, P0, !PT ;  /* 0x80000015ff127210 */ /* 0x000fe200007fe4ff */
[----:B------:R-:W-:-:S04]  /*2640*/  IMAD.WIDE.U32 R36, R5, R17, R36 ;  /* 0x0000001105247225 */ /* 0x000fc800078e0024 */
[----:B------:R-:W-:-:S04]  /*2650*/  IMAD R18, R18, R5, RZ ;  /* 0x0000000512127224 */ /* 0x000fc800078e02ff */
[----:B------:R-:W-:-:S05]  /*2660*/  IMAD R4, R4, R17, R18 ;  /* 0x0000001104047224 */ /* 0x000fca00078e0212 */
[----:B------:R-:W-:Y:S01]  /*2670*/  IADD3 R4, R37, R4, RZ ;  /* 0x0000000425047210 */ /* 0x000fe20007ffe0ff */
[----:B------:R-:W-:Y:S05]  /*2680*/  BRA `(.L_x_4745) ;  /* 0x0000016000007947 */ /* 0x000fea0003800000 */
.L_x_4744:
        /* <DEDUP_REMOVED lines=22> */
.L_x_4745:
[----:B------:R-:W-:Y:S05]  /*27f0*/  BSYNC B0 ;  /* 0x0000000000007941 */ /* 0x000fea0003800000 */
.L_x_4743:
        /* <DEDUP_REMOVED lines=38> */
[----:B------:R-:W-:Y:S05]  /*2a60*/  CALL.REL.NOINC `($__internal_24_$__cuda_sm20_div_s64) ;  /* 0x000018e000007944 */ /* 0x000fea0003c00000 */
        /* <DEDUP_REMOVED lines=12> */
.L_x_4747:
        /* <DEDUP_REMOVED lines=23> */
.L_x_4748:
[----:B------:R-:W-:Y:S05]  /*2ca0*/  BSYNC B0 ;  /* 0x0000000000007941 */ /* 0x000fea0003800000 */
.L_x_4746:
        /* <DEDUP_REMOVED lines=19> */
.L_x_4750:
        /* <DEDUP_REMOVED lines=22> */
.L_x_4751:
[----:B------:R-:W-:Y:S05]  /*2f40*/  BSYNC B0 ;  /* 0x0000000000007941 */ /* 0x000fea0003800000 */
.L_x_4749:
        /* <DEDUP_REMOVED lines=20> */
.L_x_4753:
        /* <DEDUP_REMOVED lines=23> */
.L_x_4754:
[----:B------:R-:W-:Y:S05]  /*3200*/  BSYNC B0 ;  /* 0x0000000000007941 */ /* 0x000fea0003800000 */
.L_x_4752:
        /* <DEDUP_REMOVED lines=25> */
[----:B------:R-:W-:Y:S05]  /*33a0*/  CALL.REL.NOINC `($__internal_24_$__cuda_sm20_div_s64) ;  /* 0x00000fa000007944 */ /* 0x000fea0003c00000 */
        /* <DEDUP_REMOVED lines=12> */
.L_x_4756:
        /* <DEDUP_REMOVED lines=23> */
.L_x_4757:
[----:B------:R-:W-:Y:S05]  /*35e0*/  BSYNC B0 ;  /* 0x0000000000007941 */ /* 0x000fea0003800000 */
.L_x_4755:
        /* <DEDUP_REMOVED lines=29> */
.L_x_4759:
        /* <DEDUP_REMOVED lines=23> */
.L_x_4760:
[----:B------:R-:W-:Y:S05]  /*3930*/  BSYNC B0 ;  /* 0x0000000000007941 */ /* 0x000fea0003800000 */
.L_x_4758:
        /* <DEDUP_REMOVED lines=20> */
.L_x_4736:
[----:B------:R-:W-:-:S04]  /*3a80*/  LEA R2, P0, R36, c[0x0][0x200], 0x2 ;  /* 0x0000800024027a11 */ /* 0x000fc800078010ff */
[----:B------:R-:W-:-:S05]  /*3a90*/  LEA.HI.X R3, R36, c[0x0][0x204], R37, 0x2, P0 ;  /* 0x0000810024037a11 */ /* 0x000fca00000f1425 */
[----:B------:R0:W-:Y:S04]  /*3aa0*/  STG.E [R2.64], R28 ;  /* 0x0000001c02007986 */ /* 0x0001e8000c10190a */
.L_x_4735:
[----:B------:R-:W-:Y:S05]  /*3ab0*/  BSYNC B1 ;  /* 0x0000000000017941 */ /* 0x000fea0003800000 */
.L_x_4734:
        /* <DEDUP_REMOVED lines=38> */
.L_x_4764:
[----:B------:R-:W-:Y:S01]  /*3d20*/  BSSY B0, `(.L_x_4762) ;  /* 0x0000007000007945 */ /* 0x000fe20003800000 */
[----:B------:R-:W-:-:S05]  /*3d30*/  @P2 BRA `(.L_x_4763) ;  /* 0x0000005000002947 */ /* 0x000fca0003800000 */
[----:B------:R-:W-:Y:S01]  /*3d40*/  ISETP.GE.AND P0, PT, R18, c[0x0][0x220], PT ;  /* 0x0000880012007a0c */ /* 0x000fe20003f06270 */
[----:B------:R-:W-:Y:S01]  /*3d50*/  CS2R R8, SRZ ;  /* 0x0000000000087805 */ /* 0x000fe2000001ff00 */
[----:B------:R-:W-:Y:S11]  /*3d60*/  CS2R R10, SRZ ;  /* 0x00000000000a7805 */ /* 0x000ff6000001ff00 */
[----:B------:R-:W-:Y:S05]  /*3d70*/  @!P0 MOV R15, R13 ;  /* 0x0000000d000f8202 */ /* 0x000fea0000000f00 */
[----:B------:R0:W5:Y:S02]  /*3d80*/  @!P0 LDG.E.128 R8, [R14.64] ;  /* 0x0000000a0e088981 */ /* 0x000164000c1e1d00 */
.L_x_4763:
[----:B------:R-:W-:Y:S05]  /*3d90*/  BSYNC B0 ;  /* 0x0000000000007941 */ /* 0x000fea0003800000 */
.L_x_4762:
        /* <DEDUP_REMOVED lines=11> */
.L_x_4761:
        /* <DEDUP_REMOVED lines=80> */
        .weak           $__internal_24_$__cuda_sm20_div_s64
        .type           $__internal_24_$__cuda_sm20_div_s64,@function
        .size           $__internal_24_$__cuda_sm20_div_s64,(.L_x_8192 - $__internal_24_$__cuda_sm20_div_s64)
$__internal_24_$__cuda_sm20_div_s64:
        /* <DEDUP_REMOVED lines=83> */
[----:B------:R-:W-:Y:S06]  /*4880*/  RET.REL.NODEC R26 `(_ZN5flash32flash_fwd_splitkv_combine_kernelI23Flash_fwd_kernel_traitsILi128ELi64ELi64ELi4ELb0ELb0EN7cutlass6half_tE19Flash_kernel_traitsILi128ELi64ELi64ELi4ES3_EELi4ELi5ELb0EEEvNS_16Flash_fwd_paramsE) ;  /* 0xffffb7701a007950 */ /* 0x000fec0003c3ffff */
.L_x_4765:
        /* <DEDUP_REMOVED lines=15> */
.L_x_8192:


//--------------------- .text._ZN5flash32flash_fwd_splitkv_combine_kernelI23Flash_fwd_kernel_traitsILi128ELi64ELi64ELi4ELb0ELb0EN7cutlass6half_tE19Flash_kernel_traitsILi128ELi64ELi64ELi4ES3_EELi4ELi4ELb0EEEvNS_16Flash_fwd_paramsE --------------------------
	.section	.text._ZN5flash32flash_fwd_splitkv_combine_kernelI23Flash_fwd_kernel_traitsILi128ELi64ELi64ELi4ELb0ELb0EN7cutlass6half_tE19Flash_kernel_traitsILi128ELi64ELi64ELi4ES3_EELi4ELi4ELb0EEEvNS_16Flash_fwd_paramsE,"ax",@progbits
	.sectioninfo	@"SHI_REGISTERS=52"
	.align	128
        .global         _ZN5flash32flash_fwd_splitkv_combine_kernelI23Flash_fwd_kernel_traitsILi128ELi64ELi64ELi4ELb0ELb0EN7cutlass6half_tE19Flash_kernel_traitsILi128ELi64ELi64ELi4ES3_EELi4ELi4ELb0EEEvNS_16Flash_fwd_paramsE
        .type           _ZN5flash32flash_fwd_splitkv_combine_kernelI23Flash_fwd_kernel_traitsILi128ELi64ELi64ELi4ELb0ELb0EN7cutlass6half_tE19Flash_kernel_traitsILi128ELi64ELi64ELi4ES3_EELi4ELi4ELb0EEEvNS_16Flash_fwd_paramsE,@function
        .size           _ZN5flash32flash_fwd_splitkv_combine_kernelI23Flash_fwd_kernel_traitsILi128ELi64ELi64ELi4ELb0ELb0EN7cutlass6half_tE19Flash_kernel_traitsILi128ELi64ELi64ELi4ES3_EELi4ELi4ELb0EEEvNS_16Flash_fwd_paramsE,(.L_x_8193 - _ZN5flash32flash_fwd_splitkv_combine_kernelI23Flash_fwd_kernel_traitsILi128ELi64ELi64ELi4ELb0ELb0EN7cutlass6half_tE19Flash_kernel_traitsILi128ELi64ELi64ELi4ES3_EELi4ELi4ELb0EEEvNS_16Flash_fwd_paramsE)
        .other          _ZN5flash32flash_fwd_splitkv_combine_kernelI23Flash_fwd_kernel_traitsILi128ELi64ELi64ELi4ELb0ELb0EN7cutlass6half_tE19Flash_kernel_traitsILi128ELi64ELi64ELi4ES3_EELi4ELi4ELb0EEEvNS_16Flash_fwd_paramsE,@"STO_CUDA_ENTRY STV_DEFAULT"
_ZN5flash32flash_fwd_splitkv_combine_kernelI23Flash_fwd_kernel_traitsILi128ELi64ELi64ELi4ELb0ELb0EN7cutlass6half_tE19Flash_kernel_traitsILi128ELi64ELi64ELi4ES3_EELi4ELi4ELb0EEEvNS_16Flash_fwd_paramsE:
.text._ZN5flash32flash_fwd_splitkv_combine_kernelI23Flash_fwd_kernel_traitsILi128ELi64ELi64ELi4ELb0ELb0EN7cutlass6half_tE19Flash_kernel_traitsILi128ELi64ELi64ELi4ES3_EELi4ELi4ELb0EEEvNS_16Flash_fwd_paramsE:
        /* <DEDUP_REMOVED lines=23> */
[----:B------:R-:W-:Y:S05]  /*0170*/  CALL.REL.NOINC `($__internal_25_$__cuda_sm20_div_s64) ;  /* 0x000041c000007944 */ /* 0x000fea0003c00000 */
[----:B------:R-:W-:Y:S05]  /*0180*/  BRA `(.L_x_4767) ;  /* 0x0000013000007947 */ /* 0x000fea0003800000 */
.L_x_4766:
        /* <DEDUP_REMOVED lines=19> */
.L_x_4767:
        /* <DEDUP_REMOVED lines=12> */
[----:B------:R-:W-:Y:S05]  /*0380*/  CALL.REL.NOINC `($__internal_25_$__cuda_sm20_div_s64) ;  /* 0x00003fb000007944 */ /* 0x000fea0003c00000 */
[----:B------:R-:W-:Y:S02]  /*0390*/  MOV R28, R20 ;  /* 0x00000014001c7202 */ /* 0x000fe40000000f00 */
[----:B------:R-:W-:Y:S01]  /*03a0*/  MOV R29, R21 ;  /* 0x00000015001d7202 */ /* 0x000fe20000000f00 */
[----:B------:R-:W-:Y:S05]  /*03b0*/  BRA `(.L_x_4770) ;  /* 0x0000013000007947 */ /* 0x000fea0003800000 */
.L_x_4769:
        /* <DEDUP_REMOVED lines=19> */
.L_x_4770:
[----:B------:R-:W-:Y:S05]  /*04f0*/  BSYNC B0 ;  /* 0x0000000000007941 */ /* 0x000fea0003800000 */
.L_x_4768:
        /* <DEDUP_REMOVED lines=43> */
.L_x_4772:
        /* <DEDUP_REMOVED lines=19> */
.L_x_4773:
[----:B------:R-:W-:Y:S05]  /*08e0*/  BSYNC B0 ;  /* 0x0000000000007941 */ /* 0x000fea0003800000 */
.L_x_4771:
        /* <DEDUP_REMOVED lines=74> */
[----:B------:R-:W-:Y:S02]  /*0d90*/  MOV R32, R20 ;  /* 0x0000001400207202 */ /* 0x000fe40000000f00 */
[----:B------:R-:W-:Y:S01]  /*0da0*/  MOV R33, R21 ;  /* 0x0000001500217202 */ /* 0x000fe20000000f00 */
[----:B------:R-:W-:Y:S05]  /*0db0*/  BRA `(.L_x_4776) ;  /* 0x0000013000007947 */ /* 0x000fea0003800000 */
.L_x_4775:
        /* <DEDUP_REMOVED lines=19> */
.L_x_4776:
[----:B------:R-:W-:Y:S05]  /*0ef0*/  BSYNC B0 ;  /* 0x0000000000007941 */ /* 0x000fea0003800000 */
.L_x_4774:
        /* <DEDUP_REMOVED lines=42> */
.L_x_4778:
        /* <DEDUP_REMOVED lines=19> */
.L_x_4779:
[----:B------:R-:W-:Y:S05]  /*12d0*/  BSYNC B0 ;  /* 0x0000000000007941 */ /* 0x000fea0003800000 */
.L_x_4777:
        /* <DEDUP_REMOVED lines=131> */
.L_x_4781:
[----:B------:R-:W-:Y:S05]  /*1b10*/  BSYNC B0 ;  /* 0x0000000000007941 */ /* 0x000fea0003800000 */
.L_x_4780:
        /* <DEDUP_REMOVED lines=95> */
.L_x_4786:
        /* <DEDUP_REMOVED lines=22> */
.L_x_4787:
[----:B------:R-:W-:Y:S05]  /*2270*/  BSYNC B0 ;  /* 0x0000000000007941 */ /* 0x000fea0003800000 */
.L_x_4785:
[----:B------:R-:W-:Y:S01]  /*2280*/  LOP3.LUT R19, R17, R0, RZ, 0xfc, !PT ;  /* 0x0000000011137212 */ /* 0x000fe200078efcff */
[----:B------:R-:W-:Y:S03]  /*2290*/  BSSY B0, `(.L_x_4788) ;  /* 0x0000028000007945 */ /* 0x000fe60003800000 */
[----:B------:R-:W-:-:S13]  /*22a0*/  ISETP.NE.U32.AND P0, PT, R19, RZ, PT ;  /* 0x000000ff1300720c */ /* 0x000fda0003f05070 */
[----:B------:R-:W-:Y:S05]  /*22b0*/  @!P0 BRA `(.L_x_4789) ;  /* 0x000000f000008947 */ /* 0x000fea0003800000 */
[----:B------:R-:W-:Y:S01]  /*22c0*/  IMAD.MOV.U32 R24, RZ, RZ, R30 ;  /* 0x000000ffff187224 */ /* 0x000fe200078e001e */
[----:B------:R-:W-:Y:S02]  /*22d0*/  MOV R23, R0 ;  /* 0x0000000000177202 */ /* 0x000fe40000000f00 */
[----:B------:R-:W-:Y:S02]  /*22e0*/  MOV R22, 0x2300 ;  /* 0x0000230000167802 */ /* 0x000fe40000000f00 */
[----:B------:R-:W-:Y:S05]  /*22f0*/  CALL.REL.NOINC `($__internal_25_$__cuda_sm20_div_s64) ;  /* 0x0000204000007944 */ /* 0x000fea0003c00000 */
        /* <DEDUP_REMOVED lines=11> */
.L_x_4789:
        /* <DEDUP_REMOVED lines=22> */
.L_x_4790:
[----:B------:R-:W-:Y:S05]  /*2510*/  BSYNC B0 ;  /* 0x0000000000007941 */ /* 0x000fea0003800000 */
.L_x_4788:
        /* <DEDUP_REMOVED lines=11> */
[----:B------:R-:W-:Y:S05]  /*25d0*/  CALL.REL.NOINC `($__internal_25_$__cuda_sm20_div_s64) ;  /* 0x00001d6000007944 */ /* 0x000fea0003c00000 */
[----:B------:R-:W-:-:S04]  /*25e0*/  IADD3 R17, P0, RZ, -R20, RZ ;  /* 0x80000014ff117210 */ /* 0x000fc80007f1e0ff */
[----:B------:R-:W-:Y:S01]  /*25f0*/  IADD3.X R18, RZ, ~R21, RZ, P0, !PT ;  /* 0x80000015ff127210 */ /* 0x000fe200007fe4ff */
[----:B------:R-:W-:-:S04]  /*2600*/  IMAD.WIDE.U32 R36, R5, R17, R36 ;  /* 0x0000001105247225 */ /* 0x000fc800078e0024 */
[----:B------:R-:W-:-:S04]  /*2610*/  IMAD R18, R18, R5, RZ ;  /* 0x0000000512127224 */ /* 0x000fc800078e02ff */
[----:B------:R-:W-:-:S05]  /*2620*/  IMAD R4, R4, R17, R18 ;  /* 0x0000001104047224 */ /* 0x000fca00078e0212 */
[----:B------:R-:W-:Y:S01]  /*2630*/  IADD3 R4, R37, R4, RZ ;  /* 0x0000000425047210 */ /* 0x000fe20007ffe0ff */
[----:B------:R-:W-:Y:S05]  /*2640*/  BRA `(.L_x_4793) ;  /* 0x0000016000007947 */ /* 0x000fea0003800000 */
.L_x_4792:
        /* <DEDUP_REMOVED lines=22> */
.L_x_4793:
[----:B------:R-:W-:Y:S05]  /*27b0*/  BSYNC B0 ;  /* 0x0000000000007941 */ /* 0x000fea0003800000 */
.L_x_4791:
        /* <DEDUP_REMOVED lines=38> */
[----:B------:R-:W-:Y:S05]  /*2a20*/  CALL.REL.NOINC `($__internal_25_$__cuda_sm20_div_s64) ;  /* 0x0000191000007944 */ /* 0x000fea0003c00000 */
        /* <DEDUP_REMOVED lines=12> */
.L_x_4795:
        /* <DEDUP_REMOVED lines=23> */
.L_x_4796:
[----:B------:R-:W-:Y:S05]  /*2c60*/  BSYNC B0 ;  /* 0x0000000000007941 */ /* 0x000fea0003800000 */
.L_x_4794:
        /* <DEDUP_REMOVED lines=19> */
.L_x_4798:
        /* <DEDUP_REMOVED lines=22> */
.L_x_4799:
[----:B------:R-:W-:Y:S05]  /*2f00*/  BSYNC B0 ;  /* 0x0000000000007941 */ /* 0x000fea0003800000 */
.L_x_4797:
        /* <DEDUP_REMOVED lines=20> */
.L_x_4801:
        /* <DEDUP_REMOVED lines=23> */
.L_x_4802:
[----:B------:R-:W-:Y:S05]  /*31c0*/  BSYNC B0 ;  /* 0x0000000000007941 */ /* 0x000fea0003800000 */
.L_x_4800:
        /* <DEDUP_REMOVED lines=25> */
[----:B------:R-:W-:Y:S05]  /*3360*/  CALL.REL.NOINC `($__internal_25_$__cuda_sm20_div_s64) ;  /* 0x00000fd000007944 */ /* 0x000fea0003c00000 */
        /* <DEDUP_REMOVED lines=12> */
.L_x_4804:
        /* <DEDUP_REMOVED lines=23> */
.L_x_4805:
[----:B------:R-:W-:Y:S05]  /*35a0*/  BSYNC B0 ;  /* 0x0000000000007941 */ /* 0x000fea0003800000 */
.L_x_4803:
        /* <DEDUP_REMOVED lines=29> */
.L_x_4807:
        /* <DEDUP_REMOVED lines=23> */
.L_x_4808:
[----:B------:R-:W-:Y:S05]  /*38f0*/  BSYNC B0 ;  /* 0x0000000000007941 */ /* 0x000fea0003800000 */
.L_x_4806:
        /* <DEDUP_REMOVED lines=20> */
.L_x_4784:
[----:B------:R-:W-:-:S04]  /*3a40*/  LEA R2, P0, R36, c[0x0][0x200], 0x2 ;  /* 0x0000800024027a11 */ /* 0x000fc800078010ff */
[----:B------:R-:W-:-:S05]  /*3a50*/  LEA.HI.X R3, R36, c[0x0][0x204], R37, 0x2, P0 ;  /* 0x0000810024037a11 */ /* 0x000fca00000f1425 */
[----:B------:R0:W-:Y:S04]  /*3a60*/  STG.E [R2.64], R28 ;  /* 0x0000001c02007986 */ /* 0x0001e8000c10190a */
.L_x_4783:
[----:B------:R-:W-:Y:S05]  /*3a70*/  BSYNC B1 ;  /* 0x0000000000017941 */ /* 0x000fea0003800000 */
.L_x_4782:
        /* <DEDUP_REMOVED lines=42> */
.L_x_4812:
[----:B------:R-:W-:Y:S01]  /*3d20*/  BSSY B0, `(.L_x_4810) ;  /* 0x0000006000007945 */ /* 0x000fe20003800000 */
[----:B------:R-:W-:-:S05]  /*3d30*/  @P2 BRA `(.L_x_4811) ;  /* 0x0000004000002947 */ /* 0x000fca0003800000 */
[----:B------:R-:W-:Y:S01]  /*3d40*/  ISETP.GE.AND P0, PT, R16, c[0x0][0x220], PT ;  /* 0x0000880010007a0c */ /* 0x000fe20003f06270 */
[----:B------:R-:W-:Y:S01]  /*3d50*/  CS2R R8, SRZ ;  /* 0x0000000000087805 */ /* 0x000fe2000001ff00 */
[----:B------:R-:W-:Y:S11]  /*3d60*/  CS2R R10, SRZ ;  /* 0x00000000000a7805 */ /* 0x000ff6000001ff00 */
[----:B------:R0:W5:Y:S02]  /*3d70*/  @!P0 LDG.E.128 R8, [R12.64] ;  /* 0x0000000a0c088981 */ /* 0x000164000c1e1d00 */
.L_x_4811:
[----:B------:R-:W-:Y:S05]  /*3d80*/  BSYNC B0 ;  /* 0x0000000000007941 */ /* 0x000fea0003800000 */
.L_x_4810:
        /* <DEDUP_REMOVED lines=11> */
.L_x_4809:
        /* <DEDUP_REMOVED lines=80> */
        .weak           $__internal_25_$__cuda_sm20_div_s64
        .type           $__internal_25_$__cuda_sm20_div_s64,@function
        .size           $__internal_25_$__cuda_sm20_div_s64,(.L_x_8193 - $__internal_25_$__cuda_sm20_div_s64)
$__internal_25_$__cuda_sm20_div_s64:
        /* <DEDUP_REMOVED lines=83> */
[----:B------:R-:W-:Y:S06]  /*4870*/  RET.REL.NODEC R26 `(_ZN5flash32flash_fwd_splitkv_combine_kernelI23Flash_fwd_kernel_traitsILi128ELi64ELi64ELi4ELb0ELb0EN7cutlass6half_tE19Flash_kernel_traitsILi128ELi64ELi64ELi4ES3_EELi4ELi4ELb0EEEvNS_16Flash_fwd_paramsE) ;  /* 0xffffb7801a007950 */ /* 0x000fec0003c3ffff */
.L_x_4813:
        /* <DEDUP_REMOVED lines=16> */
.L_x_8193:


//--------------------- .text._ZN5flash32flash_fwd_splitkv_combine_kernelI23Flash_fwd_kernel_traitsILi128ELi64ELi64ELi4ELb0ELb0EN7cutlass6half_tE19Flash_kernel_traitsILi128ELi64ELi64ELi4ES3_EELi4ELi3ELb0EEEvNS_16Flash_fwd_paramsE --------------------------
	.section	.text._ZN5flash32flash_fwd_splitkv_combine_kernelI23Flash_fwd_kernel_traitsILi128ELi64ELi64ELi4ELb0ELb0EN7cutlass6half_tE19Flash_kernel_traitsILi128ELi64ELi64ELi4ES3_EELi4ELi3ELb0EEEvNS_16Flash_fwd_paramsE,"ax",@progbits
	.sectioninfo	@"SHI_REGISTERS=52"
	.align	128
        .global         _ZN5flash32flash_fwd_splitkv_combine_kernelI23Flash_fwd_kernel_traitsILi128ELi64ELi64ELi4ELb0ELb0EN7cutlass6half_tE19Flash_kernel_traitsILi128ELi64ELi64ELi4ES3_EELi4ELi3ELb0EEEvNS_16Flash_fwd_paramsE
        .type           _ZN5flash32flash_fwd_splitkv_combine_kernelI23Flash_fwd_kernel_traitsILi128ELi64ELi64ELi4ELb0ELb0EN7cutlass6half_tE19Flash_kernel_traitsILi128ELi64ELi64ELi4ES3_EELi4ELi3ELb0EEEvNS_16Flash_fwd_paramsE,@function
        .size           _ZN5flash32flash_fwd_splitkv_combine_kernelI23Flash_fwd_kernel_traitsILi128ELi64ELi64ELi4ELb0ELb0EN7cutlass6half_tE19Flash_kernel_traitsILi128ELi64ELi64ELi4ES3_EELi4ELi3ELb0EEEvNS_16Flash_fwd_paramsE,(.L_x_8194 - _ZN5flash32flash_fwd_splitkv_combine_kernelI23Flash_fwd_kernel_traitsILi128ELi64ELi64ELi4ELb0ELb0EN7cutlass6half_tE19Flash_kernel_traitsILi128ELi64ELi64ELi4ES3_EELi4ELi3ELb0EEEvNS_16Flash_fwd_paramsE)
        .other          _ZN5flash32flash_fwd_splitkv_combine_kernelI23Flash_fwd_kernel_traitsILi128ELi64ELi64ELi4ELb0ELb0EN7cutlass6half_tE19Flash_kernel_traitsILi128ELi64ELi64ELi4ES3_EELi4ELi3ELb0EEEvNS_16Flash_fwd_paramsE,@"STO_CUDA_ENTRY STV_DEFAULT"
_ZN5flash32flash_fwd_splitkv_combine_kernelI23Flash_fwd_kernel_traitsILi128ELi64ELi64ELi4ELb0ELb0EN7cutlass6half_tE19Flash_kernel_traitsILi128ELi64ELi64ELi4ES3_EELi4ELi3ELb0EEEvNS_16Flash_fwd_paramsE:
.text._ZN5flash32flash_fwd_splitkv_combine_kernelI23Flash_fwd_kernel_traitsILi128ELi64ELi64ELi4ELb0ELb0EN7cutlass6half_tE19Flash_kernel_traitsILi128ELi64ELi64ELi4ES3_EELi4ELi3ELb0EEEvNS_16Flash_fwd_paramsE:
        /* <DEDUP_REMOVED lines=23> */
[----:B------:R-:W-:Y:S05]  /*0170*/  CALL.REL.NOINC `($__internal_26_$__cuda_sm20_div_s64) ;  /* 0x0000418000007944 */ /* 0x000fea0003c00000 */
[----:B------:R-:W-:Y:S05]  /*0180*/  BRA `(.L_x_4815) ;  /* 0x0000013000007947 */ /* 0x000fea0003800000 */
.L_x_4814:
        /* <DEDUP_REMOVED lines=19> */
.L_x_4815:
        /* <DEDUP_REMOVED lines=12> */
[----:B------:R-:W-:Y:S05]  /*0380*/  CALL.REL.NOINC `($__internal_26_$__cuda_sm20_div_s64) ;  /* 0x00003f7000007944 */ /* 0x000fea0003c00000 */
[----:B------:R-:W-:Y:S02]  /*0390*/  MOV R28, R20 ;  /* 0x00000014001c7202 */ /* 0x000fe40000000f00 */
[----:B------:R-:W-:Y:S01]  /*03a0*/  MOV R29, R21 ;  /* 0x00000015001d7202 */ /* 0x000fe20000000f00 */
[----:B------:R-:W-:Y:S05]  /*03b0*/  BRA `(.L_x_4818) ;  /* 0x0000013000007947 */ /* 0x000fea0003800000 */
.L_x_4817:
        /* <DEDUP_REMOVED lines=19> */
.L_x_4818:
[----:B------:R-:W-:Y:S05]  /*04f0*/  BSYNC B0 ;  /* 0x0000000000007941 */ /* 0x000fea0003800000 */
.L_x_4816:
        /* <DEDUP_REMOVED lines=43> */
.L_x_4820:
        /* <DEDUP_REMOVED lines=19> */
.L_x_4821:
[----:B------:R-:W-:Y:S05]  /*08e0*/  BSYNC B0 ;  /* 0x0000000000007941 */ /* 0x000fea0003800000 */
.L_x_4819:
        /* <DEDUP_REMOVED lines=74> */
[----:B------:R-:W-:Y:S02]  /*0d90*/  MOV R32, R20 ;  /* 0x0000001400207202 */ /* 0x000fe40000000f00 */
[----:B------:R-:W-:Y:S01]  /*0da0*/  MOV R33, R21 ;  /* 0x0000001500217202 */ /* 0x000fe20000000f00 */
[----:B------:R-:W-:Y:S05]  /*0db0*/  BRA `(.L_x_4824) ;  /* 0x0000013000007947 */ /* 0x000fea0003800000 */
.L_x_4823:
        /* <DEDUP_REMOVED lines=19> */
.L_x_4824:
[----:B------:R-:W-:Y:S05]  /*0ef0*/  BSYNC B0 ;  /* 0x0000000000007941 */ /* 0x000fea0003800000 */
.L_x_4822:
        /* <DEDUP_REMOVED lines=42> */
.L_x_4826:
        /* <DEDUP_REMOVED lines=19> */
.L_x_4827:
[----:B------:R-:W-:Y:S05]  /*12d0*/  BSYNC B0 ;  /* 0x0000000000007941 */ /* 0x000fea0003800000 */
.L_x_4825:
        /* <DEDUP_REMOVED lines=131> */
.L_x_4829:
[----:B------:R-:W-:Y:S05]  /*1b10*/  BSYNC B0 ;  /* 0x0000000000007941 */ /* 0x000fea0003800000 */
.L_x_4828:
        /* <DEDUP_REMOVED lines=91> */
.L_x_4834:
        /* <DEDUP_REMOVED lines=22> */
.L_x_4835:
[----:B------:R-:W-:Y:S05]  /*2230*/  BSYNC B0 ;  /* 0x0000000000007941 */ /* 0x000fea0003800000 */
.L_x_4833:
[----:B------:R-:W-:Y:S01]  /*2240*/  LOP3.LUT R19, R17, R0, RZ, 0xfc, !PT ;  /* 0x0000000011137212 */ /* 0x000fe200078efcff */
[----:B------:R-:W-:Y:S03]  /*2250*/  BSSY B0, `(.L_x_4836) ;  /* 0x0000028000007945 */ /* 0x000fe60003800000 */
[----:B------:R-:W-:-:S13]  /*2260*/  ISETP.NE.U32.AND P0, PT, R19, RZ, PT ;  /* 0x000000ff1300720c */ /* 0x000fda0003f05070 */
[----:B------:R-:W-:Y:S05]  /*2270*/  @!P0 BRA `(.L_x_4837) ;  /* 0x000000f000008947 */ /* 0x000fea0003800000 */
[----:B------:R-:W-:Y:S01]  /*2280*/  IMAD.MOV.U32 R24, RZ, RZ, R30 ;  /* 0x000000ffff187224 */ /* 0x000fe200078e001e */
[----:B------:R-:W-:Y:S02]  /*2290*/  MOV R23, R0 ;  /* 0x0000000000177202 */ /* 0x000fe40000000f00 */
[----:B------:R-:W-:Y:S02]  /*22a0*/  MOV R22, 0x22c0 ;  /* 0x000022c000167802 */ /* 0x000fe40000000f00 */
[----:B------:R-:W-:Y:S05]  /*22b0*/  CALL.REL.NOINC `($__internal_26_$__cuda_sm20_div_s64) ;  /* 0x0000204000007944 */ /* 0x000fea0003c00000 */
        /* <DEDUP_REMOVED lines=11> */
.L_x_4837:
        /* <DEDUP_REMOVED lines=22> */
.L_x_4838:
[----:B------:R-:W-:Y:S05]  /*24d0*/  BSYNC B0 ;  /* 0x0000000000007941 */ /* 0x000fea0003800000 */
.L_x_4836:
        /* <DEDUP_REMOVED lines=11> */
[----:B------:R-:W-:Y:S05]  /*2590*/  CALL.REL.NOINC `($__internal_26_$__cuda_sm20_div_s64) ;  /* 0x00001d6000007944 */ /* 0x000fea0003c00000 */
[----:B------:R-:W-:-:S04]  /*25a0*/  IADD3 R17, P0, RZ, -R20, RZ ;  /* 0x80000014ff117210 */ /* 0x000fc80007f1e0ff */
[----:B------:R-:W-:Y:S01]  /*25b0*/  IADD3.X R18, RZ, ~R21, RZ, P0, !PT ;  /* 0x80000015ff127210 */ /* 0x000fe200007fe4ff */
[----:B------:R-:W-:-:S04]  /*25c0*/  IMAD.WIDE.U32 R36, R5, R17, R36 ;  /* 0x0000001105247225 */ /* 0x000fc800078e0024 */
[----:B------:R-:W-:-:S04]  /*25d0*/  IMAD R18, R18, R5, RZ ;  /* 0x0000000512127224 */ /* 0x000fc800078e02ff */
[----:B------:R-:W-:-:S05]  /*25e0*/  IMAD R4, R4, R17, R18 ;  /* 0x0000001104047224 */ /* 0x000fca00078e0212 */
[----:B------:R-:W-:Y:S01]  /*25f0*/  IADD3 R4, R37, R4, RZ ;  /* 0x0000000425047210 */ /* 0x000fe20007ffe0ff */
[----:B------:R-:W-:Y:S05]  /*2600*/  BRA `(.L_x_4841) ;  /* 0x0000016000007947 */ /* 0x000fea0003800000 */
.L_x_4840:
        /* <DEDUP_REMOVED lines=22> */
.L_x_4841:
[----:B------:R-:W-:Y:S05]  /*2770*/  BSYNC B0 ;  /* 0x0000000000007941 */ /* 0x000fea0003800000 */
.L_x_4839:
        /* <DEDUP_REMOVED lines=38> */
[----:B------:R-:W-:Y:S05]  /*29e0*/  CALL.REL.NOINC `($__internal_26_$__cuda_sm20_div_s64) ;  /* 0x0000191000007944 */ /* 0x000fea0003c00000 */
        /* <DEDUP_REMOVED lines=12> */
.L_x_4843:
        /* <DEDUP_REMOVED lines=23> */
.L_x_4844:
[----:B------:R-:W-:Y:S05]  /*2c20*/  BSYNC B0 ;  /* 0x0000000000007941 */ /* 0x000fea0003800000 */
.L_x_4842:
        /* <DEDUP_REMOVED lines=19> */
.L_x_4846:
        /* <DEDUP_REMOVED lines=22> */
.L_x_4847:
[----:B------:R-:W-:Y:S05]  /*2ec0*/  BSYNC B0 ;  /* 0x0000000000007941 */ /* 0x000fea0003800000 */
.L_x_4845:
        /* <DEDUP_REMOVED lines=20> */
.L_x_4849:
        /* <DEDUP_REMOVED lines=23> */
.L_x_4850:
[----:B------:R-:W-:Y:S05]  /*3180*/  BSYNC B0 ;  /* 0x0000000000007941 */ /* 0x000fea0003800000 */
.L_x_4848:
        /* <DEDUP_REMOVED lines=25> */
[----:B------:R-:W-:Y:S05]  /*3320*/  CALL.REL.NOINC `($__internal_26_$__cuda_sm20_div_s64) ;  /* 0x00000fd000007944 */ /* 0x000fea0003c00000 */
        /* <DEDUP_REMOVED lines=12> */
.L_x_4852:
        /* <DEDUP_REMOVED lines=23> */
.L_x_4853:
[----:B------:R-:W-:Y:S05]  /*3560*/  BSYNC B0 ;  /* 0x0000000000007941 */ /* 0x000fea0003800000 */
.L_x_4851:
        /* <DEDUP_REMOVED lines=29> */
.L_x_4855:
        /* <DEDUP_REMOVED lines=23> */
.L_x_4856:
[----:B------:R-:W-:Y:S05]  /*38b0*/  BSYNC B0 ;  /* 0x0000000000007941 */ /* 0x000fea0003800000 */
.L_x_4854:
        /* <DEDUP_REMOVED lines=20> */
.L_x_4832:
[----:B------:R-:W-:-:S04]  /*3a00*/  LEA R2, P0, R36, c[0x0][0x200], 0x2 ;  /* 0x0000800024027a11 */ /* 0x000fc800078010ff */
[----:B------:R-:W-:-:S05]  /*3a10*/  LEA.HI.X R3, R36, c[0x0][0x204], R37, 0x2, P0 ;  /* 0x0000810024037a11 */ /* 0x000fca00000f1425 */
[----:B------:R0:W-:Y:S04]  /*3a20*/  STG.E [R2.64], R28 ;  /* 0x0000001c02007986 */ /* 0x0001e8000c10190a */
.L_x_4831:
[----:B------:R-:W-:Y:S05]  /*3a30*/  BSYNC B1 ;  /* 0x0000000000017941 */ /* 0x000fea0003800000 */
.L_x_4830:
        /* <DEDUP_REMOVED lines=42> */
.L_x_4860:
[----:B------:R-:W-:Y:S01]  /*3ce0*/  BSSY B0, `(.L_x_4858) ;  /* 0x0000006000007945 */ /* 0x000fe20003800000 */
[----:B------:R-:W-:-:S05]  /*3cf0*/  @P2 BRA `(.L_x_4859) ;  /* 0x0000004000002947 */ /* 0x000fca0003800000 */
[----:B------:R-:W-:Y:S01]  /*3d00*/  ISETP.GE.AND P0, PT, R16, c[0x0][0x220], PT ;  /* 0x0000880010007a0c */ /* 0x000fe20003f06270 */
[----:B------:R-:W-:Y:S01]  /*3d10*/  CS2R R8, SRZ ;  /* 0x0000000000087805 */ /* 0x000fe2000001ff00 */
[----:B------:R-:W-:Y:S11]  /*3d20*/  CS2R R10, SRZ ;  /* 0x00000000000a7805 */ /* 0x000ff6000001ff00 */
[----:B------:R0:W5:Y:S02]  /*3d30*/  @!P0 LDG.E.128 R8, [R12.64] ;  /* 0x0000000a0c088981 */ /* 0x000164000c1e1d00 */
.L_x_4859:
[----:B------:R-:W-:Y:S05]  /*3d40*/  BSYNC B0 ;  /* 0x0000000000007941 */ /* 0x000fea0003800000 */
.L_x_4858:
        /* <DEDUP_REMOVED lines=11> */
.L_x_4857:
        /* <DEDUP_REMOVED lines=80> */
        .weak           $__internal_26_$__cuda_sm20_div_s64
        .type           $__internal_26_$__cuda_sm20_div_s64,@function
        .size           $__internal_26_$__cuda_sm20_div_s64,(.L_x_8194 - $__internal_26_$__cuda_sm20_div_s64)
$__internal_26_$__cuda_sm20_div_s64:
        /* <DEDUP_REMOVED lines=83> */
[----:B------:R-:W-:Y:S06]  /*4830*/  RET.REL.NODEC R26 `(_ZN5flash32flash_fwd_splitkv_combine_kernelI23Flash_fwd_kernel_traitsILi128ELi64ELi64ELi4ELb0ELb0EN7cutlass6half_tE19Flash_kernel_traitsILi128ELi64ELi64ELi4ES3_EELi4ELi3ELb0EEEvNS_16Flash_fwd_paramsE) ;  /* 0xffffb7c01a007950 */ /* 0x000fec0003c3ffff */
.L_x_4861:
        /* <DEDUP_REMOVED lines=12> */
.L_x_8194:


//--------------------- .text._ZN5flash32flash_fwd_splitkv_combine_kernelI23Flash_fwd_kernel_traitsILi128ELi64ELi64ELi4ELb0ELb0EN7cutlass6half_tE19Flash_kernel_traitsILi128ELi64ELi64ELi4ES3_EELi4ELi2ELb0EEEvNS_16Flash_fwd_paramsE --------------------------
	.section	.text._ZN5flash32flash_fwd_splitkv_combine_kernelI23Flash_fwd_kernel_traitsILi128ELi64ELi64ELi4ELb0ELb0EN7cutlass6half_tE19Flash_kernel_traitsILi128ELi64ELi64ELi4ES3_EELi4ELi2ELb0EEEvNS_16Flash_fwd_paramsE,"ax",@progbits
	.sectioninfo	@"SHI_REGISTERS=56"
	.align	128
        .global         _ZN5flash32flash_fwd_splitkv_combine_kernelI23Flash_fwd_kernel_traitsILi128ELi64ELi64ELi4ELb0ELb0EN7cutlass6half_tE19Flash_kernel_traitsILi128ELi64ELi64ELi4ES3_EELi4ELi2ELb0EEEvNS_16Flash_fwd_paramsE
        .type           _ZN5flash32flash_fwd_splitkv_combine_kernelI23Flash_fwd_kernel_traitsILi128ELi64ELi64ELi4ELb0ELb0EN7cutlass6half_tE19Flash_kernel_traitsILi128ELi64ELi64ELi4ES3_EELi4ELi2ELb0EEEvNS_16Flash_fwd_paramsE,@function
        .size           _ZN5flash32flash_fwd_splitkv_combine_kernelI23Flash_fwd_kernel_traitsILi128ELi64ELi64ELi4ELb0ELb0EN7cutlass6half_tE19Flash_kernel_traitsILi128ELi64ELi64ELi4ES3_EELi4ELi2ELb0EEEvNS_16Flash_fwd_paramsE,(.L_x_8195 - _ZN5flash32flash_fwd_splitkv_combine_kernelI23Flash_fwd_kernel_traitsILi128ELi64ELi64ELi4ELb0ELb0EN7cutlass6half_tE19Flash_kernel_traitsILi128ELi64ELi64ELi4ES3_EELi4ELi2ELb0EEEvNS_16Flash_fwd_paramsE)
        .other          _ZN5flash32flash_fwd_splitkv_combine_kernelI23Flash_fwd_kernel_traitsILi128ELi64ELi64ELi4ELb0ELb0EN7cutlass6half_tE19Flash_kernel_traitsILi128ELi64ELi64ELi4ES3_EELi4ELi2ELb0EEEvNS_16Flash_fwd_paramsE,@"STO_CUDA_ENTRY STV_DEFAULT"
_ZN5flash32flash_fwd_splitkv_combine_kernelI23Flash_fwd_kernel_traitsILi128ELi64ELi64ELi4ELb0ELb0EN7cutlass6half_tE19Flash_kernel_traitsILi128ELi64ELi64ELi4ES3_EELi4ELi2ELb0EEEvNS_16Flash_fwd_paramsE:
.text._ZN5flash32flash_fwd_splitkv_combine_kernelI23Flash_fwd_kernel_traitsILi128ELi64ELi64ELi4ELb0ELb0EN7cutlass6half_tE19Flash_kernel_traitsILi128ELi64ELi64ELi4ES3_EELi4ELi2ELb0EEEvNS_16Flash_fwd_paramsE:
        /* <DEDUP_REMOVED lines=23> */
[----:B------:R-:W-:Y:S05]  /*0170*/  CALL.REL.NOINC `($__internal_27_$__cuda_sm20_div_s64) ;  /* 0x000040a000007944 */ /* 0x000fea0003c00000 */
[----:B------:R-:W-:Y:S01]  /*0180*/  MOV R20, R0 ;  /* 0x0000000000147202 */ /* 0x000fe20000000f00 */
[----:B------:R-:W-:Y:S05]  /*0190*/  BRA `(.L_x_4863) ;  /* 0x0000013000007947 */ /* 0x000fea0003800000 */
.L_x_4862:
        /* <DEDUP_REMOVED lines=19> */
.L_x_4863:
        /* <DEDUP_REMOVED lines=11> */
[----:B------:R-:W-:Y:S05]  /*0380*/  CALL.REL.NOINC `($__internal_27_$__cuda_sm20_div_s64) ;  /* 0x00003e9000007944 */ /* 0x000fea0003c00000 */
[----:B------:R-:W-:Y:S02]  /*0390*/  MOV R10, R0 ;  /* 0x00000000000a7202 */ /* 0x000fe40000000f00 */
[----:B------:R-:W-:Y:S01]  /*03a0*/  MOV R11, R21 ;  /* 0x00000015000b7202 */ /* 0x000fe20000000f00 */
[----:B------:R-:W-:Y:S05]  /*03b0*/  BRA `(.L_x_4866) ;  /* 0x0000013000007947 */ /* 0x000fea0003800000 */
.L_x_4865:
        /* <DEDUP_REMOVED lines=19> */
.L_x_4866:
[----:B------:R-:W-:Y:S05]  /*04f0*/  BSYNC B0 ;  /* 0x0000000000007941 */ /* 0x000fea0003800000 */
.L_x_4864:
        /* <DEDUP_REMOVED lines=43> */
.L_x_4868:
        /* <DEDUP_REMOVED lines=19> */
.L_x_4869:
[----:B------:R-:W-:Y:S05]  /*08e0*/  BSYNC B0 ;  /* 0x0000000000007941 */ /* 0x000fea0003800000 */
.L_x_4867:
        /* <DEDUP_REMOVED lines=73> */
[----:B------:R-:W-:Y:S02]  /*0d80*/  MOV R38, R0 ;  /* 0x0000000000267202 */ /* 0x000fe40000000f00 */
[----:B------:R-:W-:Y:S01]  /*0d90*/  MOV R39, R21 ;  /* 0x0000001500277202 */ /* 0x000fe20000000f00 */
[----:B------:R-:W-:Y:S05]  /*0da0*/  BRA `(.L_x_4872) ;  /* 0x0000013000007947 */ /* 0x000fea0003800000 */
.L_x_4871:
        /* <DEDUP_REMOVED lines=19> */
.L_x_4872:
[----:B------:R-:W-:Y:S05]  /*0ee0*/  BSYNC B0 ;  /* 0x0000000000007941 */ /* 0x000fea0003800000 */
.L_x_4870:
        /* <DEDUP_REMOVED lines=43> */
.L_x_4874:
        /* <DEDUP_REMOVED lines=19> */
.L_x_4875:
[----:B------:R-:W-:Y:S05]  /*12d0*/  BSYNC B0 ;  /* 0x0000000000007941 */ /* 0x000fea0003800000 */
.L_x_4873:
        /* <DEDUP_REMOVED lines=132> */
.L_x_4877:
[----:B------:R-:W-:Y:S05]  /*1b20*/  BSYNC B0 ;  /* 0x0000000000007941 */ /* 0x000fea0003800000 */
.L_x_4876:
        /* <DEDUP_REMOVED lines=70> */
[----:B------:R-:W-:Y:S05]  /*1f90*/  CALL.REL.NOINC `($__internal_27_$__cuda_sm20_div_s64) ;  /* 0x0000228000007944 */ /* 0x000fea0003c00000 */
        /* <DEDUP_REMOVED lines=9> */
.L_x_4882:
        /* <DEDUP_REMOVED lines=22> */
.L_x_4883:
[----:B------:R-:W-:Y:S05]  /*2190*/  BSYNC B0 ;  /* 0x0000000000007941 */ /* 0x000fea0003800000 */
.L_x_4881:
[----:B------:R-:W-:Y:S01]  /*21a0*/  LOP3.LUT R0, R23, R2, RZ, 0xfc, !PT ;  /* 0x0000000217007212 */ /* 0x000fe200078efcff */
[----:B------:R-:W-:Y:S03]  /*21b0*/  BSSY B0, `(.L_x_4884) ;  /* 0x0000027000007945 */ /* 0x000fe60003800000 */
[----:B------:R-:W-:-:S13]  /*21c0*/  ISETP.NE.U32.AND P0, PT, R0, RZ, PT ;  /* 0x000000ff0000720c */ /* 0x000fda0003f05070 */
[----:B------:R-:W-:Y:S05]  /*21d0*/  @!P0 BRA `(.L_x_4885) ;  /* 0x000000e000008947 */ /* 0x000fea0003800000 */
[----:B------:R-:W-:Y:S01]  /*21e0*/  IMAD.MOV.U32 R24, RZ, RZ, R37 ;  /* 0x000000ffff187224 */ /* 0x000fe200078e0025 */
[----:B------:R-:W-:Y:S02]  /*21f0*/  MOV R5, R2 ;  /* 0x0000000200057202 */ /* 0x000fe40000000f00 */
[----:B------:R-:W-:Y:S02]  /*2200*/  MOV R22, 0x2220 ;  /* 0x0000222000167802 */ /* 0x000fe40000000f00 */
[----:B------:R-:W-:Y:S05]  /*2210*/  CALL.REL.NOINC `($__internal_27_$__cuda_sm20_div_s64) ;  /* 0x0000200000007944 */ /* 0x000fea0003c00000 */
        /* <DEDUP_REMOVED lines=10> */
.L_x_4885:
        /* <DEDUP_REMOVED lines=22> */
.L_x_4886:
[----:B------:R-:W-:Y:S05]  /*2420*/  BSYNC B0 ;  /* 0x0000000000007941 */ /* 0x000fea0003800000 */
.L_x_4884:
        /* <DEDUP_REMOVED lines=12> */
[----:B------:R-:W-:Y:S05]  /*24f0*/  CALL.REL.NOINC `($__internal_27_$__cuda_sm20_div_s64) ;  /* 0x00001d2000007944 */ /* 0x000fea0003c00000 */
        /* <DEDUP_REMOVED lines=12> */
.L_x_4888:
        /* <DEDUP_REMOVED lines=22> */
.L_x_4889:
[----:B------:R-:W-:Y:S05]  /*2720*/  BSYNC B0 ;  /* 0x0000000000007941 */ /* 0x000fea0003800000 */
.L_x_4887:
        /* <DEDUP_REMOVED lines=37> */
[----:B------:R-:W-:Y:S05]  /*2980*/  CALL.REL.NOINC `($__internal_27_$__cuda_sm20_div_s64) ;  /* 0x0000189000007944 */ /* 0x000fea0003c00000 */
        /* <DEDUP_REMOVED lines=11> */
.L_x_4891:
        /* <DEDUP_REMOVED lines=23> */
.L_x_4892:
[----:B------:R-:W-:Y:S05]  /*2bb0*/  BSYNC B0 ;  /* 0x0000000000007941 */ /* 0x000fea0003800000 */
.L_x_4890:
        /* <DEDUP_REMOVED lines=19> */
.L_x_4894:
        /* <DEDUP_REMOVED lines=22> */
.L_x_4895:
[----:B------:R-:W-:Y:S05]  /*2e50*/  BSYNC B0 ;  /* 0x0000000000007941 */ /* 0x000fea0003800000 */
.L_x_4893:
        /* <DEDUP_REMOVED lines=22> */
.L_x_4897:
        /* <DEDUP_REMOVED lines=23> */
.L_x_4898:
[----:B------:R-:W-:Y:S05]  /*3130*/  BSYNC B0 ;  /* 0x0000000000007941 */ /* 0x000fea0003800000 */
.L_x_4896:
        /* <DEDUP_REMOVED lines=38> */
.L_x_4900:
        /* <DEDUP_REMOVED lines=23> */
.L_x_4901:
[----:B------:R-:W-:Y:S05]  /*3510*/  BSYNC B0 ;  /* 0x0000000000007941 */ /* 0x000fea0003800000 */
.L_x_4899:
        /* <DEDUP_REMOVED lines=27> */
.L_x_4903:
        /* <DEDUP_REMOVED lines=23> */
.L_x_4904:
[----:B------:R-:W-:Y:S05]  /*3840*/  BSYNC B0 ;  /* 0x0000000000007941 */ /* 0x000fea0003800000 */
.L_x_4902:
        /* <DEDUP_REMOVED lines=20> */
.L_x_4880:
[----:B------:R-:W-:-:S04]  /*3990*/  LEA R2, P0, R32, c[0x0][0x200], 0x2 ;  /* 0x0000800020027a11 */ /* 0x000fc800078010ff */
[----:B------:R-:W-:-:S05]  /*39a0*/  LEA.HI.X R3, R32, c[0x0][0x204], R33, 0x2, P0 ;  /* 0x0000810020037a11 */ /* 0x000fca00000f1421 */
[----:B------:R0:W-:Y:S04]  /*39b0*/  STG.E [R2.64], R29 ;  /* 0x0000001d02007986 */ /* 0x0001e8000c101908 */
.L_x_4879:
[----:B------:R-:W-:Y:S05]  /*39c0*/  BSYNC B1 ;  /* 0x0000000000017941 */ /* 0x000fea0003800000 */
.L_x_4878:
        /* <DEDUP_REMOVED lines=36> */
.L_x_4908:
[----:B------:R-:W-:Y:S01]  /*3c10*/  BSSY B0, `(.L_x_4906) ;  /* 0x0000007000007945 */ /* 0x000fe20003800000 */
[----:B------:R-:W-:-:S05]  /*3c20*/  @P2 BRA `(.L_x_4907) ;  /* 0x0000005000002947 */ /* 0x000fca0003800000 */
[----:B------:R-:W-:Y:S01]  /*3c30*/  ISETP.GE.AND P0, PT, R18, c[0x0][0x220], PT ;  /* 0x0000880012007a0c */ /* 0x000fe20003f06270 */
[----:B------:R-:W-:Y:S01]  /*3c40*/  CS2R R8, SRZ ;  /* 0x0000000000087805 */ /* 0x000fe2000001ff00 */
[----:B------:R-:W-:Y:S11]  /*3c50*/  CS2R R10, SRZ ;  /* 0x00000000000a7805 */ /* 0x000ff6000001ff00 */
[----:B------:R-:W-:Y:S05]  /*3c60*/  @!P0 MOV R15, R13 ;  /* 0x0000000d000f8202 */ /* 0x000fea0000000f00 */
[----:B------:R0:W5:Y:S02]  /*3c70*/  @!P0 LDG.E.128 R8, [R14.64] ;  /* 0x000000080e088981 */ /* 0x000164000c1e1d00 */
.L_x_4907:
[----:B------:R-:W-:Y:S05]  /*3c80*/  BSYNC B0 ;  /* 0x0000000000007941 */ /* 0x000fea0003800000 */
.L_x_4906:
        /* <DEDUP_REMOVED lines=11> */
.L_x_4905:
        /* <DEDUP_REMOVED lines=78> */
        .weak           $__internal_27_$__cuda_sm20_div_s64
        .type           $__internal_27_$__cuda_sm20_div_s64,@function
        .size           $__internal_27_$__cuda_sm20_div_s64,(.L_x_8195 - $__internal_27_$__cuda_sm20_div_s64)
$__internal_27_$__cuda_sm20_div_s64:
        /* <DEDUP_REMOVED lines=83> */
[----:B------:R-:W-:Y:S06]  /*4750*/  RET.REL.NODEC R42 `(_ZN5flash32flash_fwd_splitkv_combine_kernelI23Flash_fwd_kernel_traitsILi128ELi64ELi64ELi4ELb0ELb0EN7cutlass6half_tE19Flash_kernel_traitsILi128ELi64ELi64ELi4ES3_EELi4ELi2ELb0EEEvNS_16Flash_fwd_paramsE) ;  /* 0xffffb8a02a007950 */ /* 0x000fec0003c3ffff */
.L_x_4909:
        /* <DEDUP_REMOVED lines=10> */
.L_x_8195:


//--------------------- .text._ZN5flash32flash_fwd_splitkv_combine_kernelI23Flash_fwd_kernel_traitsILi128ELi64ELi64ELi4ELb0ELb0EN7cutlass6half_tE19Flash_kernel_traitsILi128ELi64ELi64ELi4ES3_EELi4ELi1ELb0EEEvNS_16Flash_fwd_paramsE --------------------------
	.section	.text._ZN5flash32flash_fwd_splitkv_combine_kernelI23Flash_fwd_kernel_traitsILi128ELi64ELi64ELi4ELb0ELb0EN7cutlass6half_tE19Flash_kernel_traitsILi128ELi64ELi64ELi4ES3_EELi4ELi1ELb0EEEvNS_16Flash_fwd_paramsE,"ax",@progbits
	.sectioninfo	@"SHI_REGISTERS=54"
	.align	128
        .global         _ZN5flash32flash_fwd_splitkv_combine_kernelI23Flash_fwd_kernel_traitsILi128ELi64ELi64ELi4ELb0ELb0EN7cutlass6half_tE19Flash_kernel_traitsILi128ELi64ELi64ELi4ES3_EELi4ELi1ELb0EEEvNS_16Flash_fwd_paramsE
        .type           _ZN5flash32flash_fwd_splitkv_combine_kernelI23Flash_fwd_kernel_traitsILi128ELi64ELi64ELi4ELb0ELb0EN7cutlass6half_tE19Flash_kernel_traitsILi128ELi64ELi64ELi4ES3_EELi4ELi1ELb0EEEvNS_16Flash_fwd_paramsE,@function
        .size           _ZN5flash32flash_fwd_splitkv_combine_kernelI23Flash_fwd_kernel_traitsILi128ELi64ELi64ELi4ELb0ELb0EN7cutlass6half_tE19Flash_kernel_traitsILi128ELi64ELi64ELi4ES3_EELi4ELi1ELb0EEEvNS_16Flash_fwd_paramsE,(.L_x_8196 - _ZN5flash32flash_fwd_splitkv_combine_kernelI23Flash_fwd_kernel_traitsILi128ELi64ELi64ELi4ELb0ELb0EN7cutlass6half_tE19Flash_kernel_traitsILi128ELi64ELi64ELi4ES3_EELi4ELi1ELb0EEEvNS_16Flash_fwd_paramsE)
        .other          _ZN5flash32flash_fwd_splitkv_combine_kernelI23Flash_fwd_kernel_traitsILi128ELi64ELi64ELi4ELb0ELb0EN7cutlass6half_tE19Flash_kernel_traitsILi128ELi64ELi64ELi4ES3_EELi4ELi1ELb0EEEvNS_16Flash_fwd_paramsE,@"STO_CUDA_ENTRY STV_DEFAULT"
_ZN5flash32flash_fwd_splitkv_combine_kernelI23Flash_fwd_kernel_traitsILi128ELi64ELi64ELi4ELb0ELb0EN7cutlass6half_tE19Flash_kernel_traitsILi128ELi64ELi64ELi4ES3_EELi4ELi1ELb0EEEvNS_16Flash_fwd_paramsE:
.text._ZN5flash32flash_fwd_splitkv_combine_kernelI23Flash_fwd_kernel_traitsILi128ELi64ELi64ELi4ELb0ELb0EN7cutlass6half_tE19Flash_kernel_traitsILi128ELi64ELi64ELi4ES3_EELi4ELi1ELb0EEEvNS_16Flash_fwd_paramsE:
        /* <DEDUP_REMOVED lines=23> */
[----:B------:R-:W-:Y:S05]  /*0170*/  CALL.REL.NOINC `($__internal_28_$__cuda_sm20_div_s64) ;  /* 0x0000417000007944 */ /* 0x000fea0003c00000 */
[----:B------:R-:W-:Y:S02]  /*0180*/  MOV R8, R0 ;  /* 0x0000000000087202 */ /* 0x000fe40000000f00 */
[----:B------:R-:W-:Y:S01]  /*0190*/  MOV R9, R23 ;  /* 0x0000001700097202 */ /* 0x000fe20000000f00 */
[----:B------:R-:W-:Y:S05]  /*01a0*/  BRA `(.L_x_4911) ;  /* 0x0000013000007947 */ /* 0x000fea0003800000 */
.L_x_4910:
        /* <DEDUP_REMOVED lines=19> */
.L_x_4911:
        /* <DEDUP_REMOVED lines=17> */
.L_x_4913:
        /* <DEDUP_REMOVED lines=19> */
.L_x_4914:
[----:B------:R-:W-:Y:S05]  /*0520*/  BSYNC B0 ;  /* 0x0000000000007941 */ /* 0x000fea0003800000 */
.L_x_4912:
        /* <DEDUP_REMOVED lines=45> */
.L_x_4916:
        /* <DEDUP_REMOVED lines=19> */
.L_x_4917:
[----:B------:R-:W-:Y:S05]  /*0930*/  BSYNC B0 ;  /* 0x0000000000007941 */ /* 0x000fea0003800000 */
.L_x_4915:
        /* <DEDUP_REMOVED lines=78> */
.L_x_4919:
        /* <DEDUP_REMOVED lines=19> */
.L_x_4920:
[----:B------:R-:W-:Y:S05]  /*0f50*/  BSYNC B0 ;  /* 0x0000000000007941 */ /* 0x000fea0003800000 */
.L_x_4918:
        /* <DEDUP_REMOVED lines=43> */
.L_x_4922:
        /* <DEDUP_REMOVED lines=19> */
.L_x_4923:
[----:B------:R-:W-:Y:S05]  /*1340*/  BSYNC B0 ;  /* 0x0000000000007941 */ /* 0x000fea0003800000 */
.L_x_4921:
        /* <DEDUP_REMOVED lines=133> */
.L_x_4925:
[----:B------:R-:W-:Y:S05]  /*1ba0*/  BSYNC B0 ;  /* 0x0000000000007941 */ /* 0x000fea0003800000 */
.L_x_4924:
        /* <DEDUP_REMOVED lines=73> */
[----:B------:R-:W-:Y:S05]  /*2040*/  CALL.REL.NOINC `($__internal_28_$__cuda_sm20_div_s64) ;  /* 0x000022a000007944 */ /* 0x000fea0003c00000 */
        /* <DEDUP_REMOVED lines=10> */
.L_x_4930:
        /* <DEDUP_REMOVED lines=23> */
.L_x_4931:
[----:B------:R-:W-:Y:S05]  /*2260*/  BSYNC B0 ;  /* 0x0000000000007941 */ /* 0x000fea0003800000 */
.L_x_4929:
        /* <DEDUP_REMOVED lines=22> */
.L_x_4933:
        /* <DEDUP_REMOVED lines=22> */
.L_x_4934:
[----:B------:R-:W-:Y:S05]  /*2530*/  BSYNC B0 ;  /* 0x0000000000007941 */ /* 0x000fea0003800000 */
.L_x_4932:
        /* <DEDUP_REMOVED lines=22> */
.L_x_4936:
        /* <DEDUP_REMOVED lines=22> */
.L_x_4937:
[----:B------:R-:W-:Y:S05]  /*2800*/  BSYNC B0 ;  /* 0x0000000000007941 */ /* 0x000fea0003800000 */
.L_x_4935:
        /* <DEDUP_REMOVED lines=33> */
[----:B------:R-:W-:Y:S05]  /*2a20*/  CALL.REL.NOINC `($__internal_28_$__cuda_sm20_div_s64) ;  /* 0x000018c000007944 */ /* 0x000fea0003c00000 */
        /* <DEDUP_REMOVED lines=11> */
.L_x_4939:
        /* <DEDUP_REMOVED lines=23> */
.L_x_4940:
[----:B------:R-:W-:Y:S05]  /*2c50*/  BSYNC B0 ;  /* 0x0000000000007941 */ /* 0x000fea0003800000 */
.L_x_4938:
        /* <DEDUP_REMOVED lines=20> */
.L_x_4942:
        /* <DEDUP_REMOVED lines=23> */
.L_x_4943:
[----:B------:R-:W-:Y:S05]  /*2f10*/  BSYNC B0 ;  /* 0x0000000000007941 */ /* 0x000fea0003800000 */
.L_x_4941:
        /* <DEDUP_REMOVED lines=19> */
.L_x_4945:
        /* <DEDUP_REMOVED lines=23> */
.L_x_4946:
[----:B------:R-:W-:Y:S05]  /*31c0*/  BSYNC B0 ;  /* 0x0000000000007941 */ /* 0x000fea0003800000 */
.L_x_4944:
        /* <DEDUP_REMOVED lines=25> */
[----:B------:R-:W-:Y:S05]  /*3360*/  CALL.REL.NOINC `($__internal_28_$__cuda_sm20_div_s64) ;  /* 0x00000f8000007944 */ /* 0x000fea0003c00000 */
        /* <DEDUP_REMOVED lines=12> */
.L_x_4948:
        /* <DEDUP_REMOVED lines=23> */
.L_x_4949:
[----:B------:R-:W-:Y:S05]  /*35a0*/  BSYNC B0 ;  /* 0x0000000000007941 */ /* 0x000fea0003800000 */
.L_x_4947:
        /* <DEDUP_REMOVED lines=28> */
.L_x_4951:
        /* <DEDUP_REMOVED lines=23> */
.L_x_4952:
[----:B------:R-:W-:Y:S05]  /*38e0*/  BSYNC B0 ;  /* 0x0000000000007941 */ /* 0x000fea0003800000 */
.L_x_4950:
        /* <DEDUP_REMOVED lines=20> */
.L_x_4928:
[----:B------:R-:W-:-:S04]  /*3a30*/  LEA R2, P0, R38, c[0x0][0x200], 0x2 ;  /* 0x0000800026027a11 */ /* 0x000fc800078010ff */
[----:B------:R-:W-:-:S05]  /*3a40*/  LEA.HI.X R3, R38, c[0x0][0x204], R39, 0x2, P0 ;  /* 0x0000810026037a11 */ /* 0x000fca00000f1427 */
[----:B------:R0:W-:Y:S04]  /*3a50*/  STG.E [R2.64], R29 ;  /* 0x0000001d02007986 */ /* 0x0001e8000c101908 */
.L_x_4927:
[----:B------:R-:W-:Y:S05]  /*3a60*/  BSYNC B1 ;  /* 0x0000000000017941 */ /* 0x000fea0003800000 */
.L_x_4926:
        /* <DEDUP_REMOVED lines=40> */
.L_x_4956:
[----:B------:R-:W-:Y:S01]  /*3cf0*/  BSSY B0, `(.L_x_4954) ;  /* 0x0000007000007945 */ /* 0x000fe20003800000 */
[----:B------:R-:W-:-:S05]  /*3d00*/  @P2 BRA `(.L_x_4955) ;  /* 0x0000005000002947 */ /* 0x000fca0003800000 */
[----:B------:R-:W-:Y:S01]  /*3d10*/  ISETP.GE.AND P0, PT, R18, c[0x0][0x220], PT ;  /* 0x0000880012007a0c */ /* 0x000fe20003f06270 */
[----:B------:R-:W-:Y:S01]  /*3d20*/  CS2R R8, SRZ ;  /* 0x0000000000087805 */ /* 0x000fe2000001ff00 */
[----:B------:R-:W-:Y:S11]  /*3d30*/  CS2R R10, SRZ ;  /* 0x00000000000a7805 */ /* 0x000ff6000001ff00 */
[----:B------:R-:W-:Y:S05]  /*3d40*/  @!P0 MOV R15, R13 ;  /* 0x0000000d000f8202 */ /* 0x000fea0000000f00 */
[----:B------:R0:W5:Y:S02]  /*3d50*/  @!P0 LDG.E.128 R8, [R14.64] ;  /* 0x000000080e088981 */ /* 0x000164000c1e1d00 */
.L_x_4955:
[----:B------:R-:W-:Y:S05]  /*3d60*/  BSYNC B0 ;  /* 0x0000000000007941 */ /* 0x000fea0003800000 */
.L_x_4954:
        /* <DEDUP_REMOVED lines=11> */
.L_x_4953:
        /* <DEDUP_REMOVED lines=77> */
        .weak           $__internal_28_$__cuda_sm20_div_s64
        .type           $__internal_28_$__cuda_sm20_div_s64,@function
        .size           $__internal_28_$__cuda_sm20_div_s64,(.L_x_8196 - $__internal_28_$__cuda_sm20_div_s64)
$__internal_28_$__cuda_sm20_div_s64:
        /* <DEDUP_REMOVED lines=83> */
[----:B------:R-:W-:Y:S06]  /*4820*/  RET.REL.NODEC R20 `(_ZN5flash32flash_fwd_splitkv_combine_kernelI23Flash_fwd_kernel_traitsILi128ELi64ELi64ELi4ELb0ELb0EN7cutlass6half_tE19Flash_kernel_traitsILi128ELi64ELi64ELi4ES3_EELi4ELi1ELb0EEEvNS_16Flash_fwd_paramsE) ;  /* 0xffffb7d014007950 */ /* 0x000fec0003c3ffff */
.L_x_4957:
        /* <DEDUP_REMOVED lines=13> */
.L_x_8196:


//--------------------- .text._ZN5flash32flash_fwd_splitkv_combine_kernelI23Flash_fwd_kernel_traitsILi128ELi64ELi64ELi4ELb0ELb0EN7cutlass6half_tE19Flash_kernel_traitsILi128ELi64ELi64ELi4ES3_EELi4ELi7ELb1EEEvNS_16Flash_fwd_paramsE --------------------------
	.section	.text._ZN5flash32flash_fwd_splitkv_combine_kernelI23Flash_fwd_kernel_traitsILi128ELi64ELi64ELi4ELb0ELb0EN7cutlass6half_tE19Flash_kernel_traitsILi128ELi64ELi64ELi4ES3_EELi4ELi7ELb1EEEvNS_16Flash_fwd_paramsE,"ax",@progbits
	.sectioninfo	@"SHI_REGISTERS=62"
	.align	128
        .global         _ZN5flash32flash_fwd_splitkv_combine_kernelI23Flash_fwd_kernel_traitsILi128ELi64ELi64ELi4ELb0ELb0EN7cutlass6half_tE19Flash_kernel_traitsILi128ELi64ELi64ELi4ES3_EELi4ELi7ELb1EEEvNS_16Flash_fwd_paramsE
        .type           _ZN5flash32flash_fwd_splitkv_combine_kernelI23Flash_fwd_kernel_traitsILi128ELi64ELi64ELi4ELb0ELb0EN7cutlass6half_tE19Flash_kernel_traitsILi128ELi64ELi64ELi4ES3_EELi4ELi7ELb1EEEvNS_16Flash_fwd_paramsE,@function
        .size           _ZN5flash32flash_fwd_splitkv_combine_kernelI23Flash_fwd_kernel_traitsILi128ELi64ELi64ELi4ELb0ELb0EN7cutlass6half_tE19Flash_kernel_traitsILi128ELi64ELi64ELi4ES3_EELi4ELi7ELb1EEEvNS_16Flash_fwd_paramsE,(.L_x_8197 - _ZN5flash32flash_fwd_splitkv_combine_kernelI23Flash_fwd_kernel_traitsILi128ELi64ELi64ELi4ELb0ELb0EN7cutlass6half_tE19Flash_kernel_traitsILi128ELi64ELi64ELi4ES3_EELi4ELi7ELb1EEEvNS_16Flash_fwd_paramsE)
        .other          _ZN5flash32flash_fwd_splitkv_combine_kernelI23Flash_fwd_kernel_traitsILi128ELi64ELi64ELi4ELb0ELb0EN7cutlass6half_tE19Flash_kernel_traitsILi128ELi64ELi64ELi4ES3_EELi4ELi7ELb1EEEvNS_16Flash_fwd_paramsE,@"STO_CUDA_ENTRY STV_DEFAULT"
_ZN5flash32flash_fwd_splitkv_combine_kernelI23Flash_fwd_kernel_traitsILi128ELi64ELi64ELi4ELb0ELb0EN7cutlass6half_tE19Flash_kernel_traitsILi128ELi64ELi64ELi4ES3_EELi4ELi7ELb1EEEvNS_16Flash_fwd_paramsE:
.text._ZN5flash32flash_fwd_splitkv_combine_kernelI23Flash_fwd_kernel_traitsILi128ELi64ELi64ELi4ELb0ELb0EN7cutlass6half_tE19Flash_kernel_traitsILi128ELi64ELi64ELi4ES3_EELi4ELi7ELb1EEEvNS_16Flash_fwd_paramsE:
        /* <DEDUP_REMOVED lines=23> */
[----:B------:R-:W-:Y:S05]  /*0170*/  CALL.REL.NOINC `($__internal_29_$__cuda_sm20_div_s64) ;  /* 0x0000498000007944 */ /* 0x000fea0003c00000 */
[----:B------:R-:W-:Y:S05]  /*0180*/  BRA `(.L_x_4959) ;  /* 0x0000013000007947 */ /* 0x000fea0003800000 */
.L_x_4958:
        /* <DEDUP_REMOVED lines=19> */
.L_x_4959:
        /* <DEDUP_REMOVED lines=11> */
[----:B------:R-:W-:Y:S05]  /*0370*/  CALL.REL.NOINC `($__internal_29_$__cuda_sm20_div_s64) ;  /* 0x0000478000007944 */ /* 0x000fea0003c00000 */
[----:B------:R-:W-:Y:S02]  /*0380*/  MOV R32, R20 ;  /* 0x0000001400207202 */ /* 0x000fe40000000f00 */
[----:B------:R-:W-:Y:S01]  /*0390*/  MOV R33, R21 ;  /* 0x0000001500217202 */ /* 0x000fe20000000f00 */
[----:B------:R-:W-:Y:S05]  /*03a0*/  BRA `(.L_x_4962) ;  /* 0x0000013000007947 */ /* 0x000fea0003800000 */
.L_x_4961:
        /* <DEDUP_REMOVED lines=19> */
.L_x_4962:
[----:B------:R-:W-:Y:S05]  /*04e0*/  BSYNC B0 ;  /* 0x0000000000007941 */ /* 0x000fea0003800000 */
.L_x_4960:
        /* <DEDUP_REMOVED lines=54> */
[----:B------:R-:W-:Y:S02]  /*0850*/  MOV R8, R20 ;  /* 0x0000001400087202 */ /* 0x000fe40000000f00 */
[----:B------:R-:W-:Y:S01]  /*0860*/  MOV R9, R21 ;  /* 0x0000001500097202 */ /* 0x000fe20000000f00 */
[----:B------:R-:W-:Y:S05]  /*0870*/  BRA `(.L_x_4965) ;  /* 0x0000013000007947 */ /* 0x000fea0003800000 */
.L_x_4964:
        /* <DEDUP_REMOVED lines=19> */
.L_x_4965:
[----:B------:R-:W-:Y:S05]  /*09b0*/  BSYNC B0 ;  /* 0x0000000000007941 */ /* 0x000fea0003800000 */
.L_x_4963:
        /* <DEDUP_REMOVED lines=100> */
[----:B------:R-:W-:Y:S05]  /*1000*/  CALL.REL.NOINC `($__internal_29_$__cuda_sm20_div_s64) ;  /* 0x00003af000007944 */ /* 0x000fea0003c00000 */
[----:B------:R-:W-:Y:S02]  /*1010*/  MOV R40, R20 ;  /* 0x0000001400287202 */ /* 0x000fe40000000f00 */
[----:B------:R-:W-:Y:S01]  /*1020*/  MOV R41, R21 ;  /* 0x0000001500297202 */ /* 0x000fe20000000f00 */
[----:B------:R-:W-:Y:S05]  /*1030*/  BRA `(.L_x_4968) ;  /* 0x0000013000007947 */ /* 0x000fea0003800000 */
.L_x_4967:
        /* <DEDUP_REMOVED lines=19> */
.L_x_4968:
[----:B------:R-:W-:Y:S05]  /*1170*/  BSYNC B0 ;  /* 0x0000000000007941 */ /* 0x000fea0003800000 */
.L_x_4966:
        /* <DEDUP_REMOVED lines=103> */
[----:B------:R-:W-:Y:S05]  /*17f0*/  CALL.REL.NOINC `($__internal_29_$__cuda_sm20_div_s64) ;  /* 0x0000330000007944 */ /* 0x000fea0003c00000 */
[----:B------:R-:W-:Y:S02]  /*1800*/  MOV R42, R20 ;  /* 0x00000014002a7202 */ /* 0x000fe40000000f00 */
[----:B------:R-:W-:Y:S01]  /*1810*/  MOV R43, R21 ;  /* 0x00000015002b7202 */ /* 0x000fe20000000f00 */
[----:B------:R-:W-:Y:S05]  /*1820*/  BRA `(.L_x_4971) ;  /* 0x0000013000007947 */ /* 0x000fea0003800000 */
.L_x_4970:
        /* <DEDUP_REMOVED lines=19> */
.L_x_4971:
[----:B------:R-:W-:Y:S05]  /*1960*/  BSYNC B0 ;  /* 0x0000000000007941 */ /* 0x000fea0003800000 */
.L_x_4969:
        /* <DEDUP_REMOVED lines=169> */
[----:B------:R-:W-:Y:S05]  /*2400*/  CALL.REL.NOINC `($__internal_29_$__cuda_sm20_div_s64) ;  /* 0x000026f000007944 */ /* 0x000fea0003c00000 */
        /* <DEDUP_REMOVED lines=9> */
.L_x_4976:
        /* <DEDUP_REMOVED lines=22> */
.L_x_4977:
[----:B------:R-:W-:Y:S05]  /*2600*/  BSYNC B0 ;  /* 0x0000000000007941 */ /* 0x000fea0003800000 */
.L_x_4975:
        /* <DEDUP_REMOVED lines=19> */
.L_x_4979:
        /* <DEDUP_REMOVED lines=22> */
.L_x_4980:
[----:B------:R-:W-:Y:S05]  /*28a0*/  BSYNC B0 ;  /* 0x0000000000007941 */ /* 0x000fea0003800000 */
.L_x_4978:
        /* <DEDUP_REMOVED lines=11> */
[----:B------:R-:W-:Y:S05]  /*2960*/  CALL.REL.NOINC `($__internal_29_$__cuda_sm20_div_s64) ;  /* 0x0000219000007944 */ /* 0x000fea0003c00000 */
[----:B------:R-:W-:-:S04]  /*2970*/  IADD3 R23, P0, RZ, -R20, RZ ;  /* 0x80000014ff177210 */ /* 0x000fc80007f1e0ff */
[----:B------:R-:W-:Y:S01]  /*2980*/  IADD3.X R19, RZ, ~R21, RZ, P0, !PT ;  /* 0x80000015ff137210 */ /* 0x000fe200007fe4ff */
[----:B------:R-:W-:-:S04]  /*2990*/  IMAD.WIDE.U32 R44, R4, R23, R44 ;  /* 0x00000017042c7225 */ /* 0x000fc800078e002c */
[----:B------:R-:W-:-:S04]  /*29a0*/  IMAD R19, R19, R4, RZ ;  /* 0x0000000413137224 */ /* 0x000fc800078e02ff */
[----:B------:R-:W-:-:S05]  /*29b0*/  IMAD R0, R0, R23, R19 ;  /* 0x0000001700007224 */ /* 0x000fca00078e0213 */
[----:B------:R-:W-:Y:S01]  /*29c0*/  IADD3 R0, R45, R0, RZ ;  /* 0x000000002d007210 */ /* 0x000fe20007ffe0ff */
[----:B------:R-:W-:Y:S05]  /*29d0*/  BRA `(.L_x_4983) ;  /* 0x0000016000007947 */ /* 0x000fea0003800000 */
.L_x_4982:
        /* <DEDUP_REMOVED lines=22> */
.L_x_4983:
[----:B------:R-:W-:Y:S05]  /*2b40*/  BSYNC B0 ;  /* 0x0000000000007941 */ /* 0x000fea0003800000 */
.L_x_4981:
        /* <DEDUP_REMOVED lines=38> */
[----:B------:R-:W-:Y:S05]  /*2db0*/  CALL.REL.NOINC `($__internal_29_$__cuda_sm20_div_s64) ;  /* 0x00001d4000007944 */ /* 0x000fea0003c00000 */
        /* <DEDUP_REMOVED lines=12> */
.L_x_4985:
        /* <DEDUP_REMOVED lines=23> */
.L_x_4986:
[----:B------:R-:W-:Y:S05]  /*2ff0*/  BSYNC B0 ;  /* 0x0000000000007941 */ /* 0x000fea0003800000 */
.L_x_4984:
        /* <DEDUP_REMOVED lines=18> */
.L_x_4988:
        /* <DEDUP_REMOVED lines=22> */
.L_x_4989:
[----:B------:R-:W-:Y:S05]  /*3280*/  BSYNC B0 ;  /* 0x0000000000007941 */ /* 0x000fea0003800000 */
.L_x_4987:
        /* <DEDUP_REMOVED lines=22> */
.L_x_4991:
        /* <DEDUP_REMOVED lines=23> */
.L_x_4992:
[----:B------:R-:W-:Y:S05]  /*3560*/  BSYNC B0 ;  /* 0x0000000000007941 */ /* 0x000fea0003800000 */
.L_x_4990:
        /* <DEDUP_REMOVED lines=38> */
.L_x_4994:
        /* <DEDUP_REMOVED lines=23> */
.L_x_4995:
[----:B------:R-:W-:Y:S05]  /*3940*/  BSYNC B0 ;  /* 0x0000000000007941 */ /* 0x000fea0003800000 */
.L_x_4993:
        /* <DEDUP_REMOVED lines=29> */
.L_x_4997:
        /* <DEDUP_REMOVED lines=23> */
.L_x_4998:
[----:B------:R-:W-:Y:S05]  /*3c90*/  BSYNC B0 ;  /* 0x0000000000007941 */ /* 0x000fea0003800000 */
.L_x_4996:
        /* <DEDUP_REMOVED lines=20> */
.L_x_4974:
[----:B------:R-:W-:-:S04]  /*3de0*/  LEA R2, P0, R40, c[0x0][0x200], 0x2 ;  /* 0x0000800028027a11 */ /* 0x000fc800078010ff */
[----:B------:R-:W-:-:S05]  /*3df0*/  LEA.HI.X R3, R40, c[0x0][0x204], R41, 0x2, P0 ;  /* 0x0000810028037a11 */ /* 0x000fca00000f1429 */
[----:B------:R0:W-:Y:S04]  /*3e00*/  STG.E [R2.64], R31 ;  /* 0x0000001f02007986 */ /* 0x0001e8000c101908 */
.L_x_4973:
[----:B------:R-:W-:Y:S05]  /*3e10*/  BSYNC B1 ;  /* 0x0000000000017941 */ /* 0x000fea0003800000 */
.L_x_4972:
        /* <DEDUP_REMOVED lines=54> */
.L_x_5001:
        /* <DEDUP_REMOVED lines=37> */
.L_x_5000:
        /* <DEDUP_REMOVED lines=25> */
.L_x_5002:
[----:B------:R-:W-:-:S13]  /*4560*/  ISETP.LT.OR P4, PT, R14, c[0x0][0x314], P4 ;  /* 0x0000c5000e007a0c */ /* 0x000fda0002781670 */
[----:B------:R-:W-:Y:S05]  /*4570*/  @!P4 BRA `(.L_x_4999) ;  /* 0x000000a00000c947 */ /* 0x000fea0003800000 */
[----:B------:R-:W-:Y:S01]  /*4580*/  ISETP.GE.AND P0, PT, R7, R16, PT ;  /* 0x000000100700720c */ /* 0x000fe20003f06270 */
[----:B------:R-:W-:-:S12]  /*4590*/  BSSY B0, `(.L_x_5003) ;  /* 0x0000003000007945 */ /* 0x000fd80003800000 */
[----:B------:R-:W-:Y:S05]  /*45a0*/  @P0 BRA `(.L_x_5004) ;  /* 0x0000001000000947 */ /* 0x000fea0003800000 */
[----:B------:R0:W5:Y:S02]  /*45b0*/  LDG.E.128 R8, [R22.64] ;  /* 0x0000000816087981 */ /* 0x000164000c1e1d00 */
.L_x_5004:
[----:B------:R-:W-:Y:S05]  /*45c0*/  BSYNC B0 ;  /* 0x0000000000007941 */ /* 0x000fea0003800000 */
.L_x_5003:
[----:B------:R-:W1:Y:S02]  /*45d0*/  LDS R5, [R6] ;  /* 0x0000000006057984 */ /* 0x000e640000000800 */
[C---:B-1---5:R-:W-:Y:S02]  /*45e0*/  FFMA.FTZ R4, R5.reuse, R8, R4 ;  /* 0x0000000805047223 */ /* 0x062fe40000010004 */
[C---:B------:R-:W-:Y:S02]  /*45f0*/  FFMA.FTZ R3, R5.reuse, R9, R3 ;  /* 0x0000000905037223 */ /* 0x040fe40000010003 */
[C---:B------:R-:W-:Y:S02]  /*4600*/  FFMA.FTZ R2, R5.reuse, R10, R2 ;  /* 0x0000000a05027223 */ /* 0x040fe40000010002 */
[----:B------:R-:W-:Y:S02]  /*4610*/  FFMA.FTZ R0, R5, R11, R0 ;  /* 0x0000000b05007223 */ /* 0x000fe40000010000 */
.L_x_4999:
        /* <DEDUP_REMOVED lines=78> */
        .weak           $__internal_29_$__cuda_sm20_div_s64
        .type           $__internal_29_$__cuda_sm20_div_s64,@function
        .size           $__internal_29_$__cuda_sm20_div_s64,(.L_x_8197 - $__internal_29_$__cuda_sm20_div_s64)
$__internal_29_$__cuda_sm20_div_s64:
        /* <DEDUP_REMOVED lines=83> */
[----:B------:R-:W-:Y:S05]  /*5030*/  RET.REL.NODEC R22 `(_ZN5flash32flash_fwd_splitkv_combine_kernelI23Flash_fwd_kernel_traitsILi128ELi64ELi64ELi4ELb0ELb0EN7cutlass6half_tE19Flash_kernel_traitsILi128ELi64ELi64ELi4ES3_EELi4ELi7ELb1EEEvNS_16Flash_fwd_paramsE) ;  /* 0xffffafc016007950 */ /* 0x000fea0003c3ffff */
.L_x_5005:
        /* <DEDUP_REMOVED lines=12> */
.L_x_8197:


//--------------------- .text._ZN5flash32flash_fwd_splitkv_combine_kernelI23Flash_fwd_kernel_traitsILi128ELi64ELi64ELi4ELb0ELb0EN7cutlass6half_tE19Flash_kernel_traitsILi128ELi64ELi64ELi4ES3_EELi4ELi6ELb1EEEvNS_16Flash_fwd_paramsE --------------------------
	.section	.text._ZN5flash32flash_fwd_splitkv_combine_kernelI23Flash_fwd_kernel_traitsILi128ELi64ELi64ELi4ELb0ELb0EN7cutlass6half_tE19Flash_kernel_traitsILi128ELi64ELi64ELi4ES3_EELi4ELi6ELb1EEEvNS_16Flash_fwd_paramsE,"ax",@progbits
	.sectioninfo	@"SHI_REGISTERS=58"
	.align	128
        .global         _ZN5flash32flash_fwd_splitkv_combine_kernelI23Flash_fwd_kernel_traitsILi128ELi64ELi64ELi4ELb0ELb0EN7cutlass6half_tE19Flash_kernel_traitsILi128ELi64ELi64ELi4ES3_EELi4ELi6ELb1EEEvNS_16Flash_fwd_paramsE
        .type           _ZN5flash32flash_fwd_splitkv_combine_kernelI23Flash_fwd_kernel_traitsILi128ELi64ELi64ELi4ELb0ELb0EN7cutlass6half_tE19Flash_kernel_traitsILi128ELi64ELi64ELi4ES3_EELi4ELi6ELb1EEEvNS_16Flash_fwd_paramsE,@function
        .size           _ZN5flash32flash_fwd_splitkv_combine_kernelI23Flash_fwd_kernel_traitsILi128ELi64ELi64ELi4ELb0ELb0EN7cutlass6half_tE19Flash_kernel_traitsILi128ELi64ELi64ELi4ES3_EELi4ELi6ELb1EEEvNS_16Flash_fwd_paramsE,(.L_x_8198 - _ZN5flash32flash_fwd_splitkv_combine_kernelI23Flash_fwd_kernel_traitsILi128ELi64ELi64ELi4ELb0ELb0EN7cutlass6half_tE19Flash_kernel_traitsILi128ELi64ELi64ELi4ES3_EELi4ELi6ELb1EEEvNS_16Flash_fwd_paramsE)
        .other          _ZN5flash32flash_fwd_splitkv_combine_kernelI23Flash_fwd_kernel_traitsILi128ELi64ELi64ELi4ELb0ELb0EN7cutlass6half_tE19Flash_kernel_traitsILi128ELi64ELi64ELi4ES3_EELi4ELi6ELb1EEEvNS_16Flash_fwd_paramsE,@"STO_CUDA_ENTRY STV_DEFAULT"
_ZN5flash32flash_fwd_splitkv_combine_kernelI23Flash_fwd_kernel_traitsILi128ELi64ELi64ELi4ELb0ELb0EN7cutlass6half_tE19Flash_kernel_traitsILi128ELi64ELi64ELi4ES3_EELi4ELi6ELb1EEEvNS_16Flash_fwd_paramsE:
.text._ZN5flash32flash_fwd_splitkv_combine_kernelI23Flash_fwd_kernel_traitsILi128ELi64ELi64ELi4ELb0ELb0EN7cutlass6half_tE19Flash_kernel_traitsILi128ELi64ELi64ELi4ES3_EELi4ELi6ELb1EEEvNS_16Flash_fwd_paramsE:
        /* <DEDUP_REMOVED lines=23> */
[----:B------:R-:W-:Y:S05]  /*0170*/  CALL.REL.NOINC `($__internal_30_$__cuda_sm20_div_s64) ;  /* 0x0000462000007944 */ /* 0x000fea0003c00000 */
[----:B------:R-:W-:Y:S05]  /*0180*/  BRA `(.L_x_5007) ;  /* 0x0000013000007947 */ /* 0x000fea0003800000 */
.L_x_5006:
        /* <DEDUP_REMOVED lines=19> */
.L_x_5007:
        /* <DEDUP_REMOVED lines=11> */
[----:B------:R-:W-:Y:S05]  /*0370*/  CALL.REL.NOINC `($__internal_30_$__cuda_sm20_div_s64) ;  /* 0x0000442000007944 */ /* 0x000fea0003c00000 */
[----:B------:R-:W-:Y:S02]  /*0380*/  MOV R32, R20 ;  /* 0x0000001400207202 */ /* 0x000fe40000000f00 */
[----:B------:R-:W-:Y:S01]  /*0390*/  MOV R33, R21 ;  /* 0x0000001500217202 */ /* 0x000fe20000000f00 */
[----:B------:R-:W-:Y:S05]  /*03a0*/  BRA `(.L_x_5010) ;  /* 0x0000013000007947 */ /* 0x000fea0003800000 */
.L_x_5009:
        /* <DEDUP_REMOVED lines=19> */
.L_x_5010:
[----:B------:R-:W-:Y:S05]  /*04e0*/  BSYNC B0 ;  /* 0x0000000000007941 */ /* 0x000fea0003800000 */
.L_x_5008:
        /* <DEDUP_REMOVED lines=42> */
.L_x_5012:
        /* <DEDUP_REMOVED lines=19> */
.L_x_5013:
[----:B------:R-:W-:Y:S05]  /*08c0*/  BSYNC B0 ;  /* 0x0000000000007941 */ /* 0x000fea0003800000 */
.L_x_5011:
        /* <DEDUP_REMOVED lines=73> */
[----:B------:R-:W-:Y:S02]  /*0d60*/  MOV R40, R20 ;  /* 0x0000001400287202 */ /* 0x000fe40000000f00 */
[----:B------:R-:W-:Y:S01]  /*0d70*/  MOV R41, R21 ;  /* 0x0000001500297202 */ /* 0x000fe20000000f00 */
[----:B------:R-:W-:Y:S05]  /*0d80*/  BRA `(.L_x_5016) ;  /* 0x0000013000007947 */ /* 0x000fea0003800000 */
.L_x_5015:
        /* <DEDUP_REMOVED lines=19> */
.L_x_5016:
[----:B------:R-:W-:Y:S05]  /*0ec0*/  BSYNC B0 ;  /* 0x0000000000007941 */ /* 0x000fea0003800000 */
.L_x_5014:
        /* <DEDUP_REMOVED lines=41> */
.L_x_5018:
        /* <DEDUP_REMOVED lines=19> */
.L_x_5019:
[----:B------:R-:W-:Y:S05]  /*1290*/  BSYNC B0 ;  /* 0x0000000000007941 */ /* 0x000fea0003800000 */
.L_x_5017:
        /* <DEDUP_REMOVED lines=236> */
[----:B------:R-:W-:Y:S05]  /*2160*/  CALL.REL.NOINC `($__internal_30_$__cuda_sm20_div_s64) ;  /* 0x0000263000007944 */ /* 0x000fea0003c00000 */
        /* <DEDUP_REMOVED lines=9> */
.L_x_5024:
        /* <DEDUP_REMOVED lines=22> */
.L_x_5025:
[----:B------:R-:W-:Y:S05]  /*2360*/  BSYNC B0 ;  /* 0x0000000000007941 */ /* 0x000fea0003800000 */
.L_x_5023:
        /* <DEDUP_REMOVED lines=19> */
.L_x_5027:
        /* <DEDUP_REMOVED lines=22> */
.L_x_5028:
[----:B------:R-:W-:Y:S05]  /*2600*/  BSYNC B0 ;  /* 0x0000000000007941 */ /* 0x000fea0003800000 */
.L_x_5026:
        /* <DEDUP_REMOVED lines=11> */
[----:B------:R-:W-:Y:S05]  /*26c0*/  CALL.REL.NOINC `($__internal_30_$__cuda_sm20_div_s64) ;  /* 0x000020d000007944 */ /* 0x000fea0003c00000 */
[----:B------:R-:W-:-:S04]  /*26d0*/  IADD3 R19, P0, RZ, -R20, RZ ;  /* 0x80000014ff137210 */ /* 0x000fc80007f1e0ff */
[----:B------:R-:W-:Y:S01]  /*26e0*/  IADD3.X R18, RZ, ~R21, RZ, P0, !PT ;  /* 0x80000015ff127210 */ /* 0x000fe200007fe4ff */
[----:B------:R-:W-:-:S04]  /*26f0*/  IMAD.WIDE.U32 R42, R5, R19, R42 ;  /* 0x00000013052a7225 */ /* 0x000fc800078e002a */
[----:B------:R-:W-:-:S04]  /*2700*/  IMAD R18, R18, R5, RZ ;  /* 0x0000000512127224 */ /* 0x000fc800078e02ff */
[----:B------:R-:W-:-:S05]  /*2710*/  IMAD R4, R4, R19, R18 ;  /* 0x0000001304047224 */ /* 0x000fca00078e0212 */
[----:B------:R-:W-:Y:S01]  /*2720*/  IADD3 R4, R43, R4, RZ ;  /* 0x000000042b047210 */ /* 0x000fe20007ffe0ff */
[----:B------:R-:W-:Y:S05]  /*2730*/  BRA `(.L_x_5031) ;  /* 0x0000016000007947 */ /* 0x000fea0003800000 */
.L_x_5030:
        /* <DEDUP_REMOVED lines=22> */
.L_x_5031:
[----:B------:R-:W-:Y:S05]  /*28a0*/  BSYNC B0 ;  /* 0x0000000000007941 */ /* 0x000fea0003800000 */
.L_x_5029:
        /* <DEDUP_REMOVED lines=38> */
[----:B------:R-:W-:Y:S05]  /*2b10*/  CALL.REL.NOINC `($__internal_30_$__cuda_sm20_div_s64) ;  /* 0x00001c8000007944 */ /* 0x000fea0003c00000 */
        /* <DEDUP_REMOVED lines=12> */
.L_x_5033:
        /* <DEDUP_REMOVED lines=23> */
.L_x_5034:
[----:B------:R-:W-:Y:S05]  /*2d50*/  BSYNC B0 ;  /* 0x0000000000007941 */ /* 0x000fea0003800000 */
.L_x_5032:
        /* <DEDUP_REMOVED lines=18> */
.L_x_5036:
        /* <DEDUP_REMOVED lines=22> */
.L_x_5037:
[----:B------:R-:W-:Y:S05]  /*2fe0*/  BSYNC B0 ;  /* 0x0000000000007941 */ /* 0x000fea0003800000 */
.L_x_5035:
        /* <DEDUP_REMOVED lines=22> */
.L_x_5039:
        /* <DEDUP_REMOVED lines=23> */
.L_x_5040:
[----:B------:R-:W-:Y:S05]  /*32c0*/  BSYNC B0 ;  /* 0x0000000000007941 */ /* 0x000fea0003800000 */
.L_x_5038:
        /* <DEDUP_REMOVED lines=38> */
.L_x_5042:
        /* <DEDUP_REMOVED lines=23> */
.L_x_5043:
[----:B------:R-:W-:Y:S05]  /*36a0*/  BSYNC B0 ;  /* 0x0000000000007941 */ /* 0x000fea0003800000 */
.L_x_5041:
        /* <DEDUP_REMOVED lines=29> */
.L_x_5045:
        /* <DEDUP_REMOVED lines=23> */
.L_x_5046:
[----:B------:R-:W-:Y:S05]  /*39f0*/  BSYNC B0 ;  /* 0x0000000000007941 */ /* 0x000fea0003800000 */
.L_x_5044:
        /* <DEDUP_REMOVED lines=20> */
.L_x_5022:
[----:B------:R-:W-:-:S04]  /*3b40*/  LEA R2, P0, R38, c[0x0][0x200], 0x2 ;  /* 0x0000800026027a11 */ /* 0x000fc800078010ff */
[----:B------:R-:W-:-:S05]  /*3b50*/  LEA.HI.X R3, R38, c[0x0][0x204], R39, 0x2, P0 ;  /* 0x0000810026037a11 */ /* 0x000fca00000f1427 */
[----:B------:R0:W-:Y:S04]  /*3b60*/  STG.E [R2.64], R32 ;  /* 0x0000002002007986 */ /* 0x0001e8000c10190a */
.L_x_5021:
[----:B------:R-:W-:Y:S05]  /*3b70*/  BSYNC B1 ;  /* 0x0000000000017941 */ /* 0x000fea0003800000 */
.L_x_5020:
        /* <DEDUP_REMOVED lines=42> */
.L_x_5049:
        /* <DEDUP_REMOVED lines=37> */
.L_x_5048:
        /* <DEDUP_REMOVED lines=25> */
.L_x_5050:
[----:B------:R-:W-:-:S13]  /*4200*/  ISETP.LT.OR P4, PT, R14, c[0x0][0x314], P4 ;  /* 0x0000c5000e007a0c */ /* 0x000fda0002781670 */
[----:B------:R-:W-:Y:S05]  /*4210*/  @!P4 BRA `(.L_x_5047) ;  /* 0x000000a00000c947 */ /* 0x000fea0003800000 */
[----:B------:R-:W-:Y:S01]  /*4220*/  ISETP.GE.AND P0, PT, R7, R16, PT ;  /* 0x000000100700720c */ /* 0x000fe20003f06270 */
[----:B------:R-:W-:-:S12]  /*4230*/  BSSY B0, `(.L_x_5051) ;  /* 0x0000003000007945 */ /* 0x000fd80003800000 */
[----:B------:R-:W-:Y:S05]  /*4240*/  @P0 BRA `(.L_x_5052) ;  /* 0x0000001000000947 */ /* 0x000fea0003800000 */
[----:B------:R0:W5:Y:S02]  /*4250*/  LDG.E.128 R8, [R22.64] ;  /* 0x0000000a16087981 */ /* 0x000164000c1e1d00 */
.L_x_5052:
[----:B------:R-:W-:Y:S05]  /*4260*/  BSYNC B0 ;  /* 0x0000000000007941 */ /* 0x000fea0003800000 */
.L_x_5051:
[----:B------:R-:W1:Y:S02]  /*4270*/  LDS R5, [R6] ;  /* 0x0000000006057984 */ /* 0x000e640000000800 */
[C---:B-1---5:R-:W-:Y:S02]  /*4280*/  FFMA.FTZ R4, R5.reuse, R8, R4 ;  /* 0x0000000805047223 */ /* 0x062fe40000010004 */
[C---:B------:R-:W-:Y:S02]  /*4290*/  FFMA.FTZ R3, R5.reuse, R9, R3 ;  /* 0x0000000905037223 */ /* 0x040fe40000010003 */
[C---:B------:R-:W-:Y:S02]  /*42a0*/  FFMA.FTZ R2, R5.reuse, R10, R2 ;  /* 0x0000000a05027223 */ /* 0x040fe40000010002 */
[----:B------:R-:W-:Y:S02]  /*42b0*/  FFMA.FTZ R0, R5, R11, R0 ;  /* 0x0000000b05007223 */ /* 0x000fe40000010000 */
.L_x_5047:
        /* <DEDUP_REMOVED lines=78> */
        .weak           $__internal_30_$__cuda_sm20_div_s64
        .type           $__internal_30_$__cuda_sm20_div_s64,@function
        .size           $__internal_30_$__cuda_sm20_div_s64,(.L_x_8198 - $__internal_30_$__cuda_sm20_div_s64)
$__internal_30_$__cuda_sm20_div_s64:
        /* <DEDUP_REMOVED lines=83> */
[----:B------:R-:W-:Y:S05]  /*4cd0*/  RET.REL.NODEC R22 `(_ZN5flash32flash_fwd_splitkv_combine_kernelI23Flash_fwd_kernel_traitsILi128ELi64ELi64ELi4ELb0ELb0EN7cutlass6half_tE19Flash_kernel_traitsILi128ELi64ELi64ELi4ES3_EELi4ELi6ELb1EEEvNS_16Flash_fwd_paramsE) ;  /* 0xffffb32016007950 */ /* 0x000fea0003c3ffff */
.L_x_5053:
        /* <DEDUP_REMOVED lines=10> */
.L_x_8198:


//--------------------- .text._ZN5flash32flash_fwd_splitkv_combine_kernelI23Flash_fwd_kernel_traitsILi128ELi64ELi64ELi4ELb0ELb0EN7cutlass6half_tE19Flash_kernel_traitsILi128ELi64ELi64ELi4ES3_EELi4ELi5ELb1EEEvNS_16Flash_fwd_paramsE --------------------------
	.section	.text._ZN5flash32flash_fwd_splitkv_combine_kernelI23Flash_fwd_kernel_traitsILi128ELi64ELi64ELi4ELb0ELb0EN7cutlass6half_tE19Flash_kernel_traitsILi128ELi64ELi64ELi4ES3_EELi4ELi5ELb1EEEvNS_16Flash_fwd_paramsE,"ax",@progbits
	.sectioninfo	@"SHI_REGISTERS=52"
	.align	128
        .global         _ZN5flash32flash_fwd_splitkv_combine_kernelI23Flash_fwd_kernel_traitsILi128ELi64ELi64ELi4ELb0ELb0EN7cutlass6half_tE19Flash_kernel_traitsILi128ELi64ELi64ELi4ES3_EELi4ELi5ELb1EEEvNS_16Flash_fwd_paramsE
        .type           _ZN5flash32flash_fwd_splitkv_combine_kernelI23Flash_fwd_kernel_traitsILi128ELi64ELi64ELi4ELb0ELb0EN7cutlass6half_tE19Flash_kernel_traitsILi128ELi64ELi64ELi4ES3_EELi4ELi5ELb1EEEvNS_16Flash_fwd_paramsE,@function
        .size           _ZN5flash32flash_fwd_splitkv_combine_kernelI23Flash_fwd_kernel_traitsILi128ELi64ELi64ELi4ELb0ELb0EN7cutlass6half_tE19Flash_kernel_traitsILi128ELi64ELi64ELi4ES3_EELi4ELi5ELb1EEEvNS_16Flash_fwd_paramsE,(.L_x_8199 - _ZN5flash32flash_fwd_splitkv_combine_kernelI23Flash_fwd_kernel_traitsILi128ELi64ELi64ELi4ELb0ELb0EN7cutlass6half_tE19Flash_kernel_traitsILi128ELi64ELi64ELi4ES3_EELi4ELi5ELb1EEEvNS_16Flash_fwd_paramsE)
        .other          _ZN5flash32flash_fwd_splitkv_combine_kernelI23Flash_fwd_kernel_traitsILi128ELi64ELi64ELi4ELb0ELb0EN7cutlass6half_tE19Flash_kernel_traitsILi128ELi64ELi64ELi4ES3_EELi4ELi5ELb1EEEvNS_16Flash_fwd_paramsE,@"STO_CUDA_ENTRY STV_DEFAULT"
_ZN5flash32flash_fwd_splitkv_combine_kernelI23Flash_fwd_kernel_traitsILi128ELi64ELi64ELi4ELb0ELb0EN7cutlass6half_tE19Flash_kernel_traitsILi128ELi64ELi64ELi4ES3_EELi4ELi5ELb1EEEvNS_16Flash_fwd_paramsE:
.text._ZN5flash32flash_fwd_splitkv_combine_kernelI23Flash_fwd_kernel_traitsILi128ELi64ELi64ELi4ELb0ELb0EN7cutlass6half_tE19Flash_kernel_traitsILi128ELi64ELi64ELi4ES3_EELi4ELi5ELb1EEEvNS_16Flash_fwd_paramsE:
        /* <DEDUP_REMOVED lines=23> */
[----:B------:R-:W-:Y:S05]  /*0170*/  CALL.REL.NOINC `($__internal_31_$__cuda_sm20_div_s64) ;  /* 0x0000458000007944 */ /* 0x000fea0003c00000 */
[----:B------:R-:W-:Y:S05]  /*0180*/  BRA `(.L_x_5055) ;  /* 0x0000013000007947 */ /* 0x000fea0003800000 */
.L_x_5054:
        /* <DEDUP_REMOVED lines=19> */
.L_x_5055:
        /* <DEDUP_REMOVED lines=12> */
[----:B------:R-:W-:Y:S05]  /*0380*/  CALL.REL.NOINC `($__internal_31_$__cuda_sm20_div_s64) ;  /* 0x0000437000007944 */ /* 0x000fea0003c00000 */
[----:B------:R-:W-:Y:S02]  /*0390*/  MOV R28, R20 ;  /* 0x00000014001c7202 */ /* 0x000fe40000000f00 */
[----:B------:R-:W-:Y:S01]  /*03a0*/  MOV R29, R21 ;  /* 0x00000015001d7202 */ /* 0x000fe20000000f00 */
[----:B------:R-:W-:Y:S05]  /*03b0*/  BRA `(.L_x_5058) ;  /* 0x0000013000007947 */ /* 0x000fea0003800000 */
.L_x_5057:
        /* <DEDUP_REMOVED lines=19> */
.L_x_5058:
[----:B------:R-:W-:Y:S05]  /*04f0*/  BSYNC B0 ;  /* 0x0000000000007941 */ /* 0x000fea0003800000 */
.L_x_5056:
        /* <DEDUP_REMOVED lines=43> */
.L_x_5060:
        /* <DEDUP_REMOVED lines=19> */
.L_x_5061:
[----:B------:R-:W-:Y:S05]  /*08e0*/  BSYNC B0 ;  /* 0x0000000000007941 */ /* 0x000fea0003800000 */
.L_x_5059:
        /* <DEDUP_REMOVED lines=74> */
[----:B------:R-:W-:Y:S02]  /*0d90*/  MOV R32, R20 ;  /* 0x0000001400207202 */ /* 0x000fe40000000f00 */
[----:B------:R-:W-:Y:S01]  /*0da0*/  MOV R33, R21 ;  /* 0x0000001500217202 */ /* 0x000fe20000000f00 */
[----:B------:R-:W-:Y:S05]  /*0db0*/  BRA `(.L_x_5064) ;  /* 0x0000013000007947 */ /* 0x000fea0003800000 */
.L_x_5063:
        /* <DEDUP_REMOVED lines=19> */
.L_x_5064:
[----:B------:R-:W-:Y:S05]  /*0ef0*/  BSYNC B0 ;  /* 0x0000000000007941 */ /* 0x000fea0003800000 */
.L_x_5062:
        /* <DEDUP_REMOVED lines=42> */
.L_x_5066:
        /* <DEDUP_REMOVED lines=19> */
.L_x_5067:
[----:B------:R-:W-:Y:S05]  /*12d0*/  BSYNC B0 ;  /* 0x0000000000007941 */ /* 0x000fea0003800000 */
.L_x_5065:
        /* <DEDUP_REMOVED lines=131> */
.L_x_5069:
[----:B------:R-:W-:Y:S05]  /*1b10*/  BSYNC B0 ;  /* 0x0000000000007941 */ /* 0x000fea0003800000 */
.L_x_5068:
        /* <DEDUP_REMOVED lines=99> */
.L_x_5074:
        /* <DEDUP_REMOVED lines=22> */
.L_x_5075:
[----:B------:R-:W-:Y:S05]  /*22b0*/  BSYNC B0 ;  /* 0x0000000000007941 */ /* 0x000fea0003800000 */
.L_x_5073:
[----:B------:R-:W-:Y:S01]  /*22c0*/  LOP3.LUT R19, R17, R0, RZ, 0xfc, !PT ;  /* 0x0000000011137212 */ /* 0x000fe200078efcff */
[----:B------:R-:W-:Y:S03]  /*22d0*/  BSSY B0, `(.L_x_5076) ;  /* 0x0000028000007945 */ /* 0x000fe60003800000 */
[----:B------:R-:W-:-:S13]  /*22e0*/  ISETP.NE.U32.AND P0, PT, R19, RZ, PT ;  /* 0x000000ff1300720c */ /* 0x000fda0003f05070 */
[----:B------:R-:W-:Y:S05]  /*22f0*/  @!P0 BRA `(.L_x_5077) ;  /* 0x000000f000008947 */ /* 0x000fea0003800000 */
[----:B------:R-:W-:Y:S01]  /*2300*/  IMAD.MOV.U32 R24, RZ, RZ, R30 ;  /* 0x000000ffff187224 */ /* 0x000fe200078e001e */
[----:B------:R-:W-:Y:S02]  /*2310*/  MOV R23, R0 ;  /* 0x0000000000177202 */ /* 0x000fe40000000f00 */
[----:B------:R-:W-:Y:S02]  /*2320*/  MOV R22, 0x2340 ;  /* 0x0000234000167802 */ /* 0x000fe40000000f00 */
[----:B------:R-:W-:Y:S05]  /*2330*/  CALL.REL.NOINC `($__internal_31_$__cuda_sm20_div_s64) ;  /* 0x000023c000007944 */ /* 0x000fea0003c00000 */
        /* <DEDUP_REMOVED lines=11> */
.L_x_5077:
        /* <DEDUP_REMOVED lines=22> */
.L_x_5078:
[----:B------:R-:W-:Y:S05]  /*2550*/  BSYNC B0 ;  /* 0x0000000000007941 */ /* 0x000fea0003800000 */
.L_x_5076:
        /* <DEDUP_REMOVED lines=11> */
[----:B------:R-:W-:Y:S05]  /*2610*/  CALL.REL.NOINC `($__internal_31_$__cuda_sm20_div_s64) ;  /* 0x000020e000007944 */ /* 0x000fea0003c00000 */
[----:B------:R-:W-:-:S04]  /*2620*/  IADD3 R17, P0, RZ, -R20, RZ ;  /* 0x80000014ff117210 */ /* 0x000fc80007f1e0ff */
[----:B------:R-:W-:Y:S01]  /*2630*/  IADD3.X R18, RZ, ~R21, RZ, P0, !PT ;  /* 0x80000015ff127210 */ /* 0x000fe200007fe4ff */
[----:B------:R-:W-:-:S04]  /*2640*/  IMAD.WIDE.U32 R36, R5, R17, R36 ;  /* 0x0000001105247225 */ /* 0x000fc800078e0024 */
[----:B------:R-:W-:-:S04]  /*2650*/  IMAD R18, R18, R5, RZ ;  /* 0x0000000512127224 */ /* 0x000fc800078e02ff */
[----:B------:R-:W-:-:S05]  /*2660*/  IMAD R4, R4, R17, R18 ;  /* 0x0000001104047224 */ /* 0x000fca00078e0212 */
[----:B------:R-:W-:Y:S01]  /*2670*/  IADD3 R4, R37, R4, RZ ;  /* 0x0000000425047210 */ /* 0x000fe20007ffe0ff */
[----:B------:R-:W-:Y:S05]  /*2680*/  BRA `(.L_x_5081) ;  /* 0x0000016000007947 */ /* 0x000fea0003800000 */
.L_x_5080:
        /* <DEDUP_REMOVED lines=22> */
.L_x_5081:
[----:B------:R-:W-:Y:S05]  /*27f0*/  BSYNC B0 ;  /* 0x0000000000007941 */ /* 0x000fea0003800000 */
.L_x_5079:
        /* <DEDUP_REMOVED lines=38> */
[----:B------:R-:W-:Y:S05]  /*2a60*/  CALL.REL.NOINC `($__internal_31_$__cuda_sm20_div_s64) ;  /* 0x00001c9000007944 */ /* 0x000fea0003c00000 */
        /* <DEDUP_REMOVED lines=12> */
.L_x_5083:
        /* <DEDUP_REMOVED lines=23> */
.L_x_5084:
[----:B------:R-:W-:Y:S05]  /*2ca0*/  BSYNC B0 ;  /* 0x0000000000007941 */ /* 0x000fea0003800000 */
.L_x_5082:
        /* <DEDUP_REMOVED lines=19> */
.L_x_5086:
        /* <DEDUP_REMOVED lines=22> */
.L_x_5087:
[----:B------:R-:W-:Y:S05]  /*2f40*/  BSYNC B0 ;  /* 0x0000000000007941 */ /* 0x000fea0003800000 */
.L_x_5085:
        /* <DEDUP_REMOVED lines=20> */
.L_x_5089:
        /* <DEDUP_REMOVED lines=23> */
.L_x_5090:
[----:B------:R-:W-:Y:S05]  /*3200*/  BSYNC B0 ;  /* 0x0000000000007941 */ /* 0x000fea0003800000 */
.L_x_5088:
        /* <DEDUP_REMOVED lines=25> */
[----:B------:R-:W-:Y:S05]  /*33a0*/  CALL.REL.NOINC `($__internal_31_$__cuda_sm20_div_s64) ;  /* 0x0000135000007944 */ /* 0x000fea0003c00000 */
        /* <DEDUP_REMOVED lines=12> */
.L_x_5092:
        /* <DEDUP_REMOVED lines=23> */
.L_x_5093:
[----:B------:R-:W-:Y:S05]  /*35e0*/  BSYNC B0 ;  /* 0x0000000000007941 */ /* 0x000fea0003800000 */
.L_x_5091:
        /* <DEDUP_REMOVED lines=29> */
.L_x_5095:
        /* <DEDUP_REMOVED lines=23> */
.L_x_5096:
[----:B------:R-:W-:Y:S05]  /*3930*/  BSYNC B0 ;  /* 0x0000000000007941 */ /* 0x000fea0003800000 */
.L_x_5094:
        /* <DEDUP_REMOVED lines=20> */
.L_x_5072:
[----:B------:R-:W-:-:S04]  /*3a80*/  LEA R2, P0, R36, c[0x0][0x200], 0x2 ;  /* 0x0000800024027a11 */ /* 0x000fc800078010ff */
[----:B------:R-:W-:-:S05]  /*3a90*/  LEA.HI.X R3, R36, c[0x0][0x204], R37, 0x2, P0 ;  /* 0x0000810024037a11 */ /* 0x000fca00000f1425 */
[----:B------:R0:W-:Y:S04]  /*3aa0*/  STG.E [R2.64], R28 ;  /* 0x0000001c02007986 */ /* 0x0001e8000c10190a */
.L_x_5071:
[----:B------:R-:W-:Y:S05]  /*3ab0*/  BSYNC B1 ;  /* 0x0000000000017941 */ /* 0x000fea0003800000 */
.L_x_5070:
        /* <DEDUP_REMOVED lines=44> */
.L_x_5099:
        /* <DEDUP_REMOVED lines=37> */
.L_x_5098:
        /* <DEDUP_REMOVED lines=25> */
.L_x_5100:
[----:B------:R-:W-:-:S13]  /*4160*/  ISETP.LT.OR P4, PT, R14, c[0x0][0x314], P4 ;  /* 0x0000c5000e007a0c */ /* 0x000fda0002781670 */
[----:B------:R-:W-:Y:S05]  /*4170*/  @!P4 BRA `(.L_x_5097) ;  /* 0x000000a00000c947 */ /* 0x000fea0003800000 */
[----:B------:R-:W-:Y:S01]  /*4180*/  ISETP.GE.AND P0, PT, R12, R15, PT ;  /* 0x0000000f0c00720c */ /* 0x000fe20003f06270 */
[----:B------:R-:W-:-:S12]  /*4190*/  BSSY B0, `(.L_x_5101) ;  /* 0x0000003000007945 */ /* 0x000fd80003800000 */
[----:B------:R-:W-:Y:S05]  /*41a0*/  @P0 BRA `(.L_x_5102) ;  /* 0x0000001000000947 */ /* 0x000fea0003800000 */
[----:B------:R0:W5:Y:S02]  /*41b0*/  LDG.E.128 R8, [R22.64] ;  /* 0x0000000a16087981 */ /* 0x000164000c1e1d00 */
.L_x_5102:
[----:B------:R-:W-:Y:S05]  /*41c0*/  BSYNC B0 ;  /* 0x0000000000007941 */ /* 0x000fea0003800000 */
.L_x_5101:
[----:B------:R-:W1:Y:S02]  /*41d0*/  LDS R5, [R6] ;  /* 0x0000000006057984 */ /* 0x000e640000000800 */
[C---:B-1---5:R-:W-:Y:S02]  /*41e0*/  FFMA.FTZ R4, R5.reuse, R8, R4 ;  /* 0x0000000805047223 */ /* 0x062fe40000010004 */
[C---:B------:R-:W-:Y:S02]  /*41f0*/  FFMA.FTZ R3, R5.reuse, R9, R3 ;  /* 0x0000000905037223 */ /* 0x040fe40000010003 */
[C---:B------:R-:W-:Y:S02]  /*4200*/  FFMA.FTZ R2, R5.reuse, R10, R2 ;  /* 0x0000000a05027223 */ /* 0x040fe40000010002 */
[----:B------:R-:W-:Y:S02]  /*4210*/  FFMA.FTZ R0, R5, R11, R0 ;  /* 0x0000000b05007223 */ /* 0x000fe40000010000 */
.L_x_5097:
        /* <DEDUP_REMOVED lines=78> */
        .weak           $__internal_31_$__cuda_sm20_div_s64
        .type           $__internal_31_$__cuda_sm20_div_s64,@function
        .size           $__internal_31_$__cuda_sm20_div_s64,(.L_x_8199 - $__internal_31_$__cuda_sm20_div_s64)
$__internal_31_$__cuda_sm20_div_s64:
        /* <DEDUP_REMOVED lines=83> */
[----:B------:R-:W-:Y:S06]  /*4c30*/  RET.REL.NODEC R26 `(_ZN5flash32flash_fwd_splitkv_combine_kernelI23Flash_fwd_kernel_traitsILi128ELi64ELi64ELi4ELb0ELb0EN7cutlass6half_tE19Flash_kernel_traitsILi128ELi64ELi64ELi4ES3_EELi4ELi5ELb1EEEvNS_16Flash_fwd_paramsE) ;  /* 0xffffb3c01a007950 */ /* 0x000fec0003c3ffff */
.L_x_5103:
        /* <DEDUP_REMOVED lines=12> */
.L_x_8199:


//--------------------- .text._ZN5flash32flash_fwd_splitkv_combine_kernelI23Flash_fwd_kernel_traitsILi128ELi64ELi64ELi4ELb0ELb0EN7cutlass6half_tE19Flash_kernel_traitsILi128ELi64ELi64ELi4ES3_EELi4ELi4ELb1EEEvNS_16Flash_fwd_paramsE --------------------------
	.section	.text._ZN5flash32flash_fwd_splitkv_combine_kernelI23Flash_fwd_kernel_traitsILi128ELi64ELi64ELi4ELb0ELb0EN7cutlass6half_tE19Flash_kernel_traitsILi128ELi64ELi64ELi4ES3_EELi4ELi4ELb1EEEvNS_16Flash_fwd_paramsE,"ax",@progbits
	.sectioninfo	@"SHI_REGISTERS=52"
	.align	128
        .global         _ZN5flash32flash_fwd_splitkv_combine_kernelI23Flash_fwd_kernel_traitsILi128ELi64ELi64ELi4ELb0ELb0EN7cutlass6half_tE19Flash_kernel_traitsILi128ELi64ELi64ELi4ES3_EELi4ELi4ELb1EEEvNS_16Flash_fwd_paramsE
        .type           _ZN5flash32flash_fwd_splitkv_combine_kernelI23Flash_fwd_kernel_traitsILi128ELi64ELi64ELi4ELb0ELb0EN7cutlass6half_tE19Flash_kernel_traitsILi128ELi64ELi64ELi4ES3_EELi4ELi4ELb1EEEvNS_16Flash_fwd_paramsE,@function
        .size           _ZN5flash32flash_fwd_splitkv_combine_kernelI23Flash_fwd_kernel_traitsILi128ELi64ELi64ELi4ELb0ELb0EN7cutlass6half_tE19Flash_kernel_traitsILi128ELi64ELi64ELi4ES3_EELi4ELi4ELb1EEEvNS_16Flash_fwd_paramsE,(.L_x_8200 - _ZN5flash32flash_fwd_splitkv_combine_kernelI23Flash_fwd_kernel_traitsILi128ELi64ELi64ELi4ELb0ELb0EN7cutlass6half_tE19Flash_kernel_traitsILi128ELi64ELi64ELi4ES3_EELi4ELi4ELb1EEEvNS_16Flash_fwd_paramsE)
        .other          _ZN5flash32flash_fwd_splitkv_combine_kernelI23Flash_fwd_kernel_traitsILi128ELi64ELi64ELi4ELb0ELb0EN7cutlass6half_tE19Flash_kernel_traitsILi128ELi64ELi64ELi4ES3_EELi4ELi4ELb1EEEvNS_16Flash_fwd_paramsE,@"STO_CUDA_ENTRY STV_DEFAULT"
_ZN5flash32flash_fwd_splitkv_combine_kernelI23Flash_fwd_kernel_traitsILi128ELi64ELi64ELi4ELb0ELb0EN7cutlass6half_tE19Flash_kernel_traitsILi128ELi64ELi64ELi4ES3_EELi4ELi4ELb1EEEvNS_16Flash_fwd_paramsE:
.text._ZN5flash32flash_fwd_splitkv_combine_kernelI23Flash_fwd_kernel_traitsILi128ELi64ELi64ELi4ELb0ELb0EN7cutlass6half_tE19Flash_kernel_traitsILi128ELi64ELi64ELi4ES3_EELi4ELi4ELb1EEEvNS_16Flash_fwd_paramsE:
        /* <DEDUP_REMOVED lines=23> */
[----:B------:R-:W-:Y:S05]  /*0170*/  CALL.REL.NOINC `($__internal_32_$__cuda_sm20_div_s64) ;  /* 0x0000458000007944 */ /* 0x000fea0003c00000 */
[----:B------:R-:W-:Y:S05]  /*0180*/  BRA `(.L_x_5105) ;  /* 0x0000013000007947 */ /* 0x000fea0003800000 */
.L_x_5104:
        /* <DEDUP_REMOVED lines=19> */
.L_x_5105:
        /* <DEDUP_REMOVED lines=12> */
[----:B------:R-:W-:Y:S05]  /*0380*/  CALL.REL.NOINC `($__internal_32_$__cuda_sm20_div_s64) ;  /* 0x0000437000007944 */ /* 0x000fea0003c00000 */
[----:B------:R-:W-:Y:S02]  /*0390*/  MOV R28, R20 ;  /* 0x00000014001c7202 */ /* 0x000fe40000000f00 */
[----:B------:R-:W-:Y:S01]  /*03a0*/  MOV R29, R21 ;  /* 0x00000015001d7202 */ /* 0x000fe20000000f00 */
[----:B------:R-:W-:Y:S05]  /*03b0*/  BRA `(.L_x_5108) ;  /* 0x0000013000007947 */ /* 0x000fea0003800000 */
.L_x_5107:
        /* <DEDUP_REMOVED lines=19> */
.L_x_5108:
[----:B------:R-:W-:Y:S05]  /*04f0*/  BSYNC B0 ;  /* 0x0000000000007941 */ /* 0x000fea0003800000 */
.L_x_5106:
        /* <DEDUP_REMOVED lines=43> */
.L_x_5110:
        /* <DEDUP_REMOVED lines=19> */
.L_x_5111:
[----:B------:R-:W-:Y:S05]  /*08e0*/  BSYNC B0 ;  /* 0x0000000000007941 */ /* 0x000fea0003800000 */
.L_x_5109:
        /* <DEDUP_REMOVED lines=74> */
[----:B------:R-:W-:Y:S02]  /*0d90*/  MOV R32, R20 ;  /* 0x0000001400207202 */ /* 0x000fe40000000f00 */
[----:B------:R-:W-:Y:S01]  /*0da0*/  MOV R33, R21 ;  /* 0x0000001500217202 */ /* 0x000fe20000000f00 */
[----:B------:R-:W-:Y:S05]  /*0db0*/  BRA `(.L_x_5114) ;  /* 0x0000013000007947 */ /* 0x000fea0003800000 */
.L_x_5113:
        /* <DEDUP_REMOVED lines=19> */
.L_x_5114:
[----:B------:R-:W-:Y:S05]  /*0ef0*/  BSYNC B0 ;  /* 0x0000000000007941 */ /* 0x000fea0003800000 */
.L_x_5112:
        /* <DEDUP_REMOVED lines=42> */
.L_x_5116:
        /* <DEDUP_REMOVED lines=19> */
.L_x_5117:
[----:B------:R-:W-:Y:S05]  /*12d0*/  BSYNC B0 ;  /* 0x0000000000007941 */ /* 0x000fea0003800000 */
.L_x_5115:
        /* <DEDUP_REMOVED lines=131> */
.L_x_5119:
[----:B------:R-:W-:Y:S05]  /*1b10*/  BSYNC B0 ;  /* 0x0000000000007941 */ /* 0x000fea0003800000 */
.L_x_5118:
        /* <DEDUP_REMOVED lines=95> */
.L_x_5124:
        /* <DEDUP_REMOVED lines=22> */
.L_x_5125:
[----:B------:R-:W-:Y:S05]  /*2270*/  BSYNC B0 ;  /* 0x0000000000007941 */ /* 0x000fea0003800000 */
.L_x_5123:
[----:B------:R-:W-:Y:S01]  /*2280*/  LOP3.LUT R19, R17, R0, RZ, 0xfc, !PT ;  /* 0x0000000011137212 */ /* 0x000fe200078efcff */
[----:B------:R-:W-:Y:S03]  /*2290*/  BSSY B0, `(.L_x_5126) ;  /* 0x0000028000007945 */ /* 0x000fe60003800000 */
[----:B------:R-:W-:-:S13]  /*22a0*/  ISETP.NE.U32.AND P0, PT, R19, RZ, PT ;  /* 0x000000ff1300720c */ /* 0x000fda0003f05070 */
[----:B------:R-:W-:Y:S05]  /*22b0*/  @!P0 BRA `(.L_x_5127) ;  /* 0x000000f000008947 */ /* 0x000fea0003800000 */
[----:B------:R-:W-:Y:S01]  /*22c0*/  IMAD.MOV.U32 R24, RZ, RZ, R30 ;  /* 0x000000ffff187224 */ /* 0x000fe200078e001e */
[----:B------:R-:W-:Y:S02]  /*22d0*/  MOV R23, R0 ;  /* 0x0000000000177202 */ /* 0x000fe40000000f00 */
[----:B------:R-:W-:Y:S02]  /*22e0*/  MOV R22, 0x2300 ;  /* 0x0000230000167802 */ /* 0x000fe40000000f00 */
[----:B------:R-:W-:Y:S05]  /*22f0*/  CALL.REL.NOINC `($__internal_32_$__cuda_sm20_div_s64) ;  /* 0x0000240000007944 */ /* 0x000fea0003c00000 */
        /* <DEDUP_REMOVED lines=11> */
.L_x_5127:
        /* <DEDUP_REMOVED lines=22> */
.L_x_5128:
[----:B------:R-:W-:Y:S05]  /*2510*/  BSYNC B0 ;  /* 0x0000000000007941 */ /* 0x000fea0003800000 */
.L_x_5126:
        /* <DEDUP_REMOVED lines=11> */
[----:B------:R-:W-:Y:S05]  /*25d0*/  CALL.REL.NOINC `($__internal_32_$__cuda_sm20_div_s64) ;  /* 0x0000212000007944 */ /* 0x000fea0003c00000 */
[----:B------:R-:W-:-:S04]  /*25e0*/  IADD3 R17, P0, RZ, -R20, RZ ;  /* 0x80000014ff117210 */ /* 0x000fc80007f1e0ff */
[----:B------:R-:W-:Y:S01]  /*25f0*/  IADD3.X R18, RZ, ~R21, RZ, P0, !PT ;  /* 0x80000015ff127210 */ /* 0x000fe200007fe4ff */
[----:B------:R-:W-:-:S04]  /*2600*/  IMAD.WIDE.U32 R36, R5, R17, R36 ;  /* 0x0000001105247225 */ /* 0x000fc800078e0024 */
[----:B------:R-:W-:-:S04]  /*2610*/  IMAD R18, R18, R5, RZ ;  /* 0x0000000512127224 */ /* 0x000fc800078e02ff */
[----:B------:R-:W-:-:S05]  /*2620*/  IMAD R4, R4, R17, R18 ;  /* 0x0000001104047224 */ /* 0x000fca00078e0212 */
[----:B------:R-:W-:Y:S01]  /*2630*/  IADD3 R4, R37, R4, RZ ;  /* 0x0000000425047210 */ /* 0x000fe20007ffe0ff */
[----:B------:R-:W-:Y:S05]  /*2640*/  BRA `(.L_x_5131) ;  /* 0x0000016000007947 */ /* 0x000fea0003800000 */
.L_x_5130:
        /* <DEDUP_REMOVED lines=22> */
.L_x_5131:
[----:B------:R-:W-:Y:S05]  /*27b0*/  BSYNC B0 ;  /* 0x0000000000007941 */ /* 0x000fea0003800000 */
.L_x_5129:
        /* <DEDUP_REMOVED lines=38> */
[----:B------:R-:W-:Y:S05]  /*2a20*/  CALL.REL.NOINC `($__internal_32_$__cuda_sm20_div_s64) ;  /* 0x00001cd000007944 */ /* 0x000fea0003c00000 */
        /* <DEDUP_REMOVED lines=12> */
.L_x_5133:
        /* <DEDUP_REMOVED lines=23> */
.L_x_5134:
[----:B------:R-:W-:Y:S05]  /*2c60*/  BSYNC B0 ;  /* 0x0000000000007941 */ /* 0x000fea0003800000 */
.L_x_5132:
        /* <DEDUP_REMOVED lines=19> */
.L_x_5136:
        /* <DEDUP_REMOVED lines=22> */
.L_x_5137:
[----:B------:R-:W-:Y:S05]  /*2f00*/  BSYNC B0 ;  /* 0x0000000000007941 */ /* 0x000fea0003800000 */
.L_x_5135:
        /* <DEDUP_REMOVED lines=20> */
.L_x_5139:
        /* <DEDUP_REMOVED lines=23> */
.L_x_5140:
[----:B------:R-:W-:Y:S05]  /*31c0*/  BSYNC B0 ;  /* 0x0000000000007941 */ /* 0x000fea0003800000 */
.L_x_5138:
        /* <DEDUP_REMOVED lines=25> */
[----:B------:R-:W-:Y:S05]  /*3360*/  CALL.REL.NOINC `($__internal_32_$__cuda_sm20_div_s64) ;  /* 0x0000139000007944 */ /* 0x000fea0003c00000 */
        /* <DEDUP_REMOVED lines=12> */
.L_x_5142:
        /* <DEDUP_REMOVED lines=23> */
.L_x_5143:
[----:B------:R-:W-:Y:S05]  /*35a0*/  BSYNC B0 ;  /* 0x0000000000007941 */ /* 0x000fea0003800000 */
.L_x_5141:
        /* <DEDUP_REMOVED lines=29> */
.L_x_5145:
        /* <DEDUP_REMOVED lines=23> */
.L_x_5146:
[----:B------:R-:W-:Y:S05]  /*38f0*/  BSYNC B0 ;  /* 0x0000000000007941 */ /* 0x000fea0003800000 */
.L_x_5144:
        /* <DEDUP_REMOVED lines=20> */
.L_x_5122:
[----:B------:R-:W-:-:S04]  /*3a40*/  LEA R2, P0, R36, c[0x0][0x200], 0x2 ;  /* 0x0000800024027a11 */ /* 0x000fc800078010ff */
[----:B------:R-:W-:-:S05]  /*3a50*/  LEA.HI.X R3, R36, c[0x0][0x204], R37, 0x2, P0 ;  /* 0x0000810024037a11 */ /* 0x000fca00000f1425 */
[----:B------:R0:W-:Y:S04]  /*3a60*/  STG.E [R2.64], R28 ;  /* 0x0000001c02007986 */ /* 0x0001e8000c10190a */
.L_x_5121:
[----:B------:R-:W-:Y:S05]  /*3a70*/  BSYNC B1 ;  /* 0x0000000000017941 */ /* 0x000fea0003800000 */
.L_x_5120:
        /* <DEDUP_REMOVED lines=48> */
.L_x_5149:
        /* <DEDUP_REMOVED lines=37> */
.L_x_5148:
        /* <DEDUP_REMOVED lines=25> */
.L_x_5150:
[----:B------:R-:W-:-:S13]  /*4160*/  ISETP.LT.OR P4, PT, R13, c[0x0][0x314], P4 ;  /* 0x0000c5000d007a0c */ /* 0x000fda0002781670 */
[----:B------:R-:W-:Y:S05]  /*4170*/  @!P4 BRA `(.L_x_5147) ;  /* 0x000000a00000c947 */ /* 0x000fea0003800000 */
[----:B------:R-:W-:Y:S01]  /*4180*/  ISETP.GE.AND P0, PT, R15, R14, PT ;  /* 0x0000000e0f00720c */ /* 0x000fe20003f06270 */
[----:B------:R-:W-:-:S12]  /*4190*/  BSSY B0, `(.L_x_5151) ;  /* 0x0000003000007945 */ /* 0x000fd80003800000 */
[----:B------:R-:W-:Y:S05]  /*41a0*/  @P0 BRA `(.L_x_5152) ;  /* 0x0000001000000947 */ /* 0x000fea0003800000 */
[----:B------:R0:W5:Y:S02]  /*41b0*/  LDG.E.128 R8, [R22.64] ;  /* 0x0000000a16087981 */ /* 0x000164000c1e1d00 */
.L_x_5152:
[----:B------:R-:W-:Y:S05]  /*41c0*/  BSYNC B0 ;  /* 0x0000000000007941 */ /* 0x000fea0003800000 */
.L_x_5151:
[----:B------:R-:W1:Y:S02]  /*41d0*/  LDS R5, [R6] ;  /* 0x0000000006057984 */ /* 0x000e640000000800 */
[C---:B-1---5:R-:W-:Y:S02]  /*41e0*/  FFMA.FTZ R4, R5.reuse, R8, R4 ;  /* 0x0000000805047223 */ /* 0x062fe40000010004 */
[C---:B------:R-:W-:Y:S02]  /*41f0*/  FFMA.FTZ R3, R5.reuse, R9, R3 ;  /* 0x0000000905037223 */ /* 0x040fe40000010003 */
[C---:B------:R-:W-:Y:S02]  /*4200*/  FFMA.FTZ R2, R5.reuse, R10, R2 ;  /* 0x0000000a05027223 */ /* 0x040fe40000010002 */
[----:B------:R-:W-:Y:S02]  /*4210*/  FFMA.FTZ R0, R5, R11, R0 ;  /* 0x0000000b05007223 */ /* 0x000fe40000010000 */
.L_x_5147:
        /* <DEDUP_REMOVED lines=78> */
        .weak           $__internal_32_$__cuda_sm20_div_s64
        .type           $__internal_32_$__cuda_sm20_div_s64,@function
        .size           $__internal_32_$__cuda_sm20_div_s64,(.L_x_8200 - $__internal_32_$__cuda_sm20_div_s64)
$__internal_32_$__cuda_sm20_div_s64:
        /* <DEDUP_REMOVED lines=83> */
[----:B------:R-:W-:Y:S06]  /*4c30*/  RET.REL.NODEC R26 `(_ZN5flash32flash_fwd_splitkv_combine_kernelI23Flash_fwd_kernel_traitsILi128ELi64ELi64ELi4ELb0ELb0EN7cutlass6half_tE19Flash_kernel_traitsILi128ELi64ELi64ELi4ES3_EELi4ELi4ELb1EEEvNS_16Flash_fwd_paramsE) ;  /* 0xffffb3c01a007950 */ /* 0x000fec0003c3ffff */
.L_x_5153:
        /* <DEDUP_REMOVED lines=12> */
.L_x_8200:


//--------------------- .text._ZN5flash32flash_fwd_splitkv_combine_kernelI23Flash_fwd_kernel_traitsILi128ELi64ELi64ELi4ELb0ELb0EN7cutlass6half_tE19Flash_kernel_traitsILi128ELi64ELi64ELi4ES3_EELi4ELi3ELb1EEEvNS_16Flash_fwd_paramsE --------------------------
	.section	.text._ZN5flash32flash_fwd_splitkv_combine_kernelI23Flash_fwd_kernel_traitsILi128ELi64ELi64ELi4ELb0ELb0EN7cutlass6half_tE19Flash_kernel_traitsILi128ELi64ELi64ELi4ES3_EELi4ELi3ELb1EEEvNS_16Flash_fwd_paramsE,"ax",@progbits
	.sectioninfo	@"SHI_REGISTERS=52"
	.align	128
        .global         _ZN5flash32flash_fwd_splitkv_combine_kernelI23Flash_fwd_kernel_traitsILi128ELi64ELi64ELi4ELb0ELb0EN7cutlass6half_tE19Flash_kernel_traitsILi128ELi64ELi64ELi4ES3_EELi4ELi3ELb1EEEvNS_16Flash_fwd_paramsE
        .type           _ZN5flash32flash_fwd_splitkv_combine_kernelI23Flash_fwd_kernel_traitsILi128ELi64ELi64ELi4ELb0ELb0EN7cutlass6half_tE19Flash_kernel_traitsILi128ELi64ELi64ELi4ES3_EELi4ELi3ELb1EEEvNS_16Flash_fwd_paramsE,@function
        .size           _ZN5flash32flash_fwd_splitkv_combine_kernelI23Flash_fwd_kernel_traitsILi128ELi64ELi64ELi4ELb0ELb0EN7cutlass6half_tE19Flash_kernel_traitsILi128ELi64ELi64ELi4ES3_EELi4ELi3ELb1EEEvNS_16Flash_fwd_paramsE,(.L_x_8201 - _ZN5flash32flash_fwd_splitkv_combine_kernelI23Flash_fwd_kernel_traitsILi128ELi64ELi64ELi4ELb0ELb0EN7cutlass6half_tE19Flash_kernel_traitsILi128ELi64ELi64ELi4ES3_EELi4ELi3ELb1EEEvNS_16Flash_fwd_paramsE)
        .other          _ZN5flash32flash_fwd_splitkv_combine_kernelI23Flash_fwd_kernel_traitsILi128ELi64ELi64ELi4ELb0ELb0EN7cutlass6half_tE19Flash_kernel_traitsILi128ELi64ELi64ELi4ES3_EELi4ELi3ELb1EEEvNS_16Flash_fwd_paramsE,@"STO_CUDA_ENTRY STV_DEFAULT"
_ZN5flash32flash_fwd_splitkv_combine_kernelI23Flash_fwd_kernel_traitsILi128ELi64ELi64ELi4ELb0ELb0EN7cutlass6half_tE19Flash_kernel_traitsILi128ELi64ELi64ELi4ES3_EELi4ELi3ELb1EEEvNS_16Flash_fwd_paramsE:
.text._ZN5flash32flash_fwd_splitkv_combine_kernelI23Flash_fwd_kernel_traitsILi128ELi64ELi64ELi4ELb0ELb0EN7cutlass6half_tE19Flash_kernel_traitsILi128ELi64ELi64ELi4ES3_EELi4ELi3ELb1EEEvNS_16Flash_fwd_paramsE:
        /* <DEDUP_REMOVED lines=23> */
[----:B------:R-:W-:Y:S05]  /*0170*/  CALL.REL.NOINC `($__internal_33_$__cuda_sm20_div_s64) ;  /* 0x0000454000007944 */ /* 0x000fea0003c00000 */
[----:B------:R-:W-:Y:S05]  /*0180*/  BRA `(.L_x_5155) ;  /* 0x0000013000007947 */ /* 0x000fea0003800000 */
.L_x_5154:
        /* <DEDUP_REMOVED lines=19> */
.L_x_5155:
        /* <DEDUP_REMOVED lines=12> */
[----:B------:R-:W-:Y:S05]  /*0380*/  CALL.REL.NOINC `($__internal_33_$__cuda_sm20_div_s64) ;  /* 0x0000433000007944 */ /* 0x000fea0003c00000 */
[----:B------:R-:W-:Y:S02]  /*0390*/  MOV R28, R20 ;  /* 0x00000014001c7202 */ /* 0x000fe40000000f00 */
[----:B------:R-:W-:Y:S01]  /*03a0*/  MOV R29, R21 ;  /* 0x00000015001d7202 */ /* 0x000fe20000000f00 */
[----:B------:R-:W-:Y:S05]  /*03b0*/  BRA `(.L_x_5158) ;  /* 0x0000013000007947 */ /* 0x000fea0003800000 */
.L_x_5157:
        /* <DEDUP_REMOVED lines=19> */
.L_x_5158:
[----:B------:R-:W-:Y:S05]  /*04f0*/  BSYNC B0 ;  /* 0x0000000000007941 */ /* 0x000fea0003800000 */
.L_x_5156:
        /* <DEDUP_REMOVED lines=43> */
.L_x_5160:
        /* <DEDUP_REMOVED lines=19> */
.L_x_5161:
[----:B------:R-:W-:Y:S05]  /*08e0*/  BSYNC B0 ;  /* 0x0000000000007941 */ /* 0x000fea0003800000 */
.L_x_5159:
        /* <DEDUP_REMOVED lines=74> */
[----:B------:R-:W-:Y:S02]  /*0d90*/  MOV R32, R20 ;  /* 0x0000001400207202 */ /* 0x000fe40000000f00 */
[----:B------:R-:W-:Y:S01]  /*0da0*/  MOV R33, R21 ;  /* 0x0000001500217202 */ /* 0x000fe20000000f00 */
[----:B------:R-:W-:Y:S05]  /*0db0*/  BRA `(.L_x_5164) ;  /* 0x0000013000007947 */ /* 0x000fea0003800000 */
.L_x_5163:
        /* <DEDUP_REMOVED lines=19> */
.L_x_5164:
[----:B------:R-:W-:Y:S05]  /*0ef0*/  BSYNC B0 ;  /* 0x0000000000007941 */ /* 0x000fea0003800000 */
.L_x_5162:
        /* <DEDUP_REMOVED lines=42> */
.L_x_5166:
        /* <DEDUP_REMOVED lines=19> */
.L_x_5167:
[----:B------:R-:W-:Y:S05]  /*12d0*/  BSYNC B0 ;  /* 0x0000000000007941 */ /* 0x000fea0003800000 */
.L_x_5165:
        /* <DEDUP_REMOVED lines=131> */
.L_x_5169:
[----:B------:R-:W-:Y:S05]  /*1b10*/  BSYNC B0 ;  /* 0x0000000000007941 */ /* 0x000fea0003800000 */
.L_x_5168:
        /* <DEDUP_REMOVED lines=91> */
.L_x_5174:
        /* <DEDUP_REMOVED lines=22> */
.L_x_5175:
[----:B------:R-:W-:Y:S05]  /*2230*/  BSYNC B0 ;  /* 0x0000000000007941 */ /* 0x000fea0003800000 */
.L_x_5173:
[----:B------:R-:W-:Y:S01]  /*2240*/  LOP3.LUT R19, R17, R0, RZ, 0xfc, !PT ;  /* 0x0000000011137212 */ /* 0x000fe200078efcff */
[----:B------:R-:W-:Y:S03]  /*2250*/  BSSY B0, `(.L_x_5176) ;  /* 0x0000028000007945 */ /* 0x000fe60003800000 */
[----:B------:R-:W-:-:S13]  /*2260*/  ISETP.NE.U32.AND P0, PT, R19, RZ, PT ;  /* 0x000000ff1300720c */ /* 0x000fda0003f05070 */
[----:B------:R-:W-:Y:S05]  /*2270*/  @!P0 BRA `(.L_x_5177) ;  /* 0x000000f000008947 */ /* 0x000fea0003800000 */
[----:B------:R-:W-:Y:S01]  /*2280*/  IMAD.MOV.U32 R24, RZ, RZ, R30 ;  /* 0x000000ffff187224 */ /* 0x000fe200078e001e */
[----:B------:R-:W-:Y:S02]  /*2290*/  MOV R23, R0 ;  /* 0x0000000000177202 */ /* 0x000fe40000000f00 */
[----:B------:R-:W-:Y:S02]  /*22a0*/  MOV R22, 0x22c0 ;  /* 0x000022c000167802 */ /* 0x000fe40000000f00 */
[----:B------:R-:W-:Y:S05]  /*22b0*/  CALL.REL.NOINC `($__internal_33_$__cuda_sm20_div_s64) ;  /* 0x0000240000007944 */ /* 0x000fea0003c00000 */
        /* <DEDUP_REMOVED lines=11> */
.L_x_5177:
        /* <DEDUP_REMOVED lines=22> */
.L_x_5178:
[----:B------:R-:W-:Y:S05]  /*24d0*/  BSYNC B0 ;  /* 0x0000000000007941 */ /* 0x000fea0003800000 */
.L_x_5176:
        /* <DEDUP_REMOVED lines=11> */
[----:B------:R-:W-:Y:S05]  /*2590*/  CALL.REL.NOINC `($__internal_33_$__cuda_sm20_div_s64) ;  /* 0x0000212000007944 */ /* 0x000fea0003c00000 */
[----:B------:R-:W-:-:S04]  /*25a0*/  IADD3 R17, P0, RZ, -R20, RZ ;  /* 0x80000014ff117210 */ /* 0x000fc80007f1e0ff */
[----:B------:R-:W-:Y:S01]  /*25b0*/  IADD3.X R18, RZ, ~R21, RZ, P0, !PT ;  /* 0x80000015ff127210 */ /* 0x000fe200007fe4ff */
[----:B------:R-:W-:-:S04]  /*25c0*/  IMAD.WIDE.U32 R36, R5, R17, R36 ;  /* 0x0000001105247225 */ /* 0x000fc800078e0024 */
[----:B------:R-:W-:-:S04]  /*25d0*/  IMAD R18, R18, R5, RZ ;  /* 0x0000000512127224 */ /* 0x000fc800078e02ff */
[----:B------:R-:W-:-:S05]  /*25e0*/  IMAD R4, R4, R17, R18 ;  /* 0x0000001104047224 */ /* 0x000fca00078e0212 */
[----:B------:R-:W-:Y:S01]  /*25f0*/  IADD3 R4, R37, R4, RZ ;  /* 0x0000000425047210 */ /* 0x000fe20007ffe0ff */
[----:B------:R-:W-:Y:S05]  /*2600*/  BRA `(.L_x_5181) ;  /* 0x0000016000007947 */ /* 0x000fea0003800000 */
.L_x_5180:
        /* <DEDUP_REMOVED lines=22> */
.L_x_5181:
[----:B------:R-:W-:Y:S05]  /*2770*/  BSYNC B0 ;  /* 0x0000000000007941 */ /* 0x000fea0003800000 */
.L_x_5179:
        /* <DEDUP_REMOVED lines=38> */
[----:B------:R-:W-:Y:S05]  /*29e0*/  CALL.REL.NOINC `($__internal_33_$__cuda_sm20_div_s64) ;  /* 0x00001cd000007944 */ /* 0x000fea0003c00000 */
        /* <DEDUP_REMOVED lines=12> */
.L_x_5183:
        /* <DEDUP_REMOVED lines=23> */
.L_x_5184:
[----:B------:R-:W-:Y:S05]  /*2c20*/  BSYNC B0 ;  /* 0x0000000000007941 */ /* 0x000fea0003800000 */
.L_x_5182:
        /* <DEDUP_REMOVED lines=19> */
.L_x_5186:
        /* <DEDUP_REMOVED lines=22> */
.L_x_5187:
[----:B------:R-:W-:Y:S05]  /*2ec0*/  BSYNC B0 ;  /* 0x0000000000007941 */ /* 0x000fea0003800000 */
.L_x_5185:
        /* <DEDUP_REMOVED lines=20> */
.L_x_5189:
        /* <DEDUP_REMOVED lines=23> */
.L_x_5190:
[----:B------:R-:W-:Y:S05]  /*3180*/  BSYNC B0 ;  /* 0x0000000000007941 */ /* 0x000fea0003800000 */
.L_x_5188:
        /* <DEDUP_REMOVED lines=25> */
[----:B------:R-:W-:Y:S05]  /*3320*/  CALL.REL.NOINC `($__internal_33_$__cuda_sm20_div_s64) ;  /* 0x0000139000007944 */ /* 0x000fea0003c00000 */
        /* <DEDUP_REMOVED lines=12> */
.L_x_5192:
        /* <DEDUP_REMOVED lines=23> */
.L_x_5193:
[----:B------:R-:W-:Y:S05]  /*3560*/  BSYNC B0 ;  /* 0x0000000000007941 */ /* 0x000fea0003800000 */
.L_x_5191:
        /* <DEDUP_REMOVED lines=29> */
.L_x_5195:
        /* <DEDUP_REMOVED lines=23> */
.L_x_5196:
[----:B------:R-:W-:Y:S05]  /*38b0*/  BSYNC B0 ;  /* 0x0000000000007941 */ /* 0x000fea0003800000 */
.L_x_5194:
        /* <DEDUP_REMOVED lines=20> */
.L_x_5172:
[----:B------:R-:W-:-:S04]  /*3a00*/  LEA R2, P0, R36, c[0x0][0x200], 0x2 ;  /* 0x0000800024027a11 */ /* 0x000fc800078010ff */
[----:B------:R-:W-:-:S05]  /*3a10*/  LEA.HI.X R3, R36, c[0x0][0x204], R37, 0x2, P0 ;  /* 0x0000810024037a11 */ /* 0x000fca00000f1425 */
[----:B------:R0:W-:Y:S04]  /*3a20*/  STG.E [R2.64], R28 ;  /* 0x0000001c02007986 */ /* 0x0001e8000c10190a */
.L_x_5171:
[----:B------:R-:W-:Y:S05]  /*3a30*/  BSYNC B1 ;  /* 0x0000000000017941 */ /* 0x000fea0003800000 */
.L_x_5170:
        /* <DEDUP_REMOVED lines=48> */
.L_x_5199:
        /* <DEDUP_REMOVED lines=37> */
.L_x_5198:
        /* <DEDUP_REMOVED lines=25> */
.L_x_5200:
[----:B------:R-:W-:-:S13]  /*4120*/  ISETP.LT.OR P4, PT, R13, c[0x0][0x314], P4 ;  /* 0x0000c5000d007a0c */ /* 0x000fda0002781670 */
[----:B------:R-:W-:Y:S05]  /*4130*/  @!P4 BRA `(.L_x_5197) ;  /* 0x000000a00000c947 */ /* 0x000fea0003800000 */
[----:B------:R-:W-:Y:S01]  /*4140*/  ISETP.GE.AND P0, PT, R15, R14, PT ;  /* 0x0000000e0f00720c */ /* 0x000fe20003f06270 */
[----:B------:R-:W-:-:S12]  /*4150*/  BSSY B0, `(.L_x_5201) ;  /* 0x0000003000007945 */ /* 0x000fd80003800000 */
[----:B------:R-:W-:Y:S05]  /*4160*/  @P0 BRA `(.L_x_5202) ;  /* 0x0000001000000947 */ /* 0x000fea0003800000 */
[----:B------:R0:W5:Y:S02]  /*4170*/  LDG.E.128 R8, [R22.64] ;  /* 0x0000000a16087981 */ /* 0x000164000c1e1d00 */
.L_x_5202:
[----:B------:R-:W-:Y:S05]  /*4180*/  BSYNC B0 ;  /* 0x0000000000007941 */ /* 0x000fea0003800000 */
.L_x_5201:
[----:B------:R-:W1:Y:S02]  /*4190*/  LDS R5, [R6] ;  /* 0x0000000006057984 */ /* 0x000e640000000800 */
[C---:B-1---5:R-:W-:Y:S02]  /*41a0*/  FFMA.FTZ R4, R5.reuse, R8, R4 ;  /* 0x0000000805047223 */ /* 0x062fe40000010004 */
[C---:B------:R-:W-:Y:S02]  /*41b0*/  FFMA.FTZ R3, R5.reuse, R9, R3 ;  /* 0x0000000905037223 */ /* 0x040fe40000010003 */
[C---:B------:R-:W-:Y:S02]  /*41c0*/  FFMA.FTZ R2, R5.reuse, R10, R2 ;  /* 0x0000000a05027223 */ /* 0x040fe40000010002 */
[----:B------:R-:W-:Y:S02]  /*41d0*/  FFMA.FTZ R0, R5, R11, R0 ;  /* 0x0000000b05007223 */ /* 0x000fe40000010000 */
.L_x_5197:
        /* <DEDUP_REMOVED lines=78> */
        .weak           $__internal_33_$__cuda_sm20_div_s64
        .type           $__internal_33_$__cuda_sm20_div_s64,@function
        .size           $__internal_33_$__cuda_sm20_div_s64,(.L_x_8201 - $__internal_33_$__cuda_sm20_div_s64)
$__internal_33_$__cuda_sm20_div_s64:
        /* <DEDUP_REMOVED lines=83> */
[----:B------:R-:W-:Y:S06]  /*4bf0*/  RET.REL.NODEC R26 `(_ZN5flash32flash_fwd_splitkv_combine_kernelI23Flash_fwd_kernel_traitsILi128ELi64ELi64ELi4ELb0ELb0EN7cutlass6half_tE19Flash_kernel_traitsILi128ELi64ELi64ELi4ES3_EELi4ELi3ELb1EEEvNS_16Flash_fwd_paramsE) ;  /* 0xffffb4001a007950 */ /* 0x000fec0003c3ffff */
.L_x_5203:
        /* <DEDUP_REMOVED lines=16> */
.L_x_8201:


//--------------------- .text._ZN5flash32flash_fwd_splitkv_combine_kernelI23Flash_fwd_kernel_traitsILi128ELi64ELi64ELi4ELb0ELb0EN7cutlass6half_tE19Flash_kernel_traitsILi128ELi64ELi64ELi4ES3_EELi4ELi2ELb1EEEvNS_16Flash_fwd_paramsE --------------------------
	.section	.text._ZN5flash32flash_fwd_splitkv_combine_kernelI23Flash_fwd_kernel_traitsILi128ELi64ELi64ELi4ELb0ELb0EN7cutlass6half_tE19Flash_kernel_traitsILi128ELi64ELi64ELi4ES3_EELi4ELi2ELb1EEEvNS_16Flash_fwd_paramsE,"ax",@progbits
	.sectioninfo	@"SHI_REGISTERS=56"
	.align	128
        .global         _ZN5flash32flash_fwd_splitkv_combine_kernelI23Flash_fwd_kernel_traitsILi128ELi64ELi64ELi4ELb0ELb0EN7cutlass6half_tE19Flash_kernel_traitsILi128ELi64ELi64ELi4ES3_EELi4ELi2ELb1EEEvNS_16Flash_fwd_paramsE
        .type           _ZN5flash32flash_fwd_splitkv_combine_kernelI23Flash_fwd_kernel_traitsILi128ELi64ELi64ELi4ELb0ELb0EN7cutlass6half_tE19Flash_kernel_traitsILi128ELi64ELi64ELi4ES3_EELi4ELi2ELb1EEEvNS_16Flash_fwd_paramsE,@function
        .size           _ZN5flash32flash_fwd_splitkv_combine_kernelI23Flash_fwd_kernel_traitsILi128ELi64ELi64ELi4ELb0ELb0EN7cutlass6half_tE19Flash_kernel_traitsILi128ELi64ELi64ELi4ES3_EELi4ELi2ELb1EEEvNS_16Flash_fwd_paramsE,(.L_x_8202 - _ZN5flash32flash_fwd_splitkv_combine_kernelI23Flash_fwd_kernel_traitsILi128ELi64ELi64ELi4ELb0ELb0EN7cutlass6half_tE19Flash_kernel_traitsILi128ELi64ELi64ELi4ES3_EELi4ELi2ELb1EEEvNS_16Flash_fwd_paramsE)
        .other          _ZN5flash32flash_fwd_splitkv_combine_kernelI23Flash_fwd_kernel_traitsILi128ELi64ELi64ELi4ELb0ELb0EN7cutlass6half_tE19Flash_kernel_traitsILi128ELi64ELi64ELi4ES3_EELi4ELi2ELb1EEEvNS_16Flash_fwd_paramsE,@"STO_CUDA_ENTRY STV_DEFAULT"
_ZN5flash32flash_fwd_splitkv_combine_kernelI23Flash_fwd_kernel_traitsILi128ELi64ELi64ELi4ELb0ELb0EN7cutlass6half_tE19Flash_kernel_traitsILi128ELi64ELi64ELi4ES3_EELi4ELi2ELb1EEEvNS_16Flash_fwd_paramsE:
.text._ZN5flash32flash_fwd_splitkv_combine_kernelI23Flash_fwd_kernel_traitsILi128ELi64ELi64ELi4ELb0ELb0EN7cutlass6half_tE19Flash_kernel_traitsILi128ELi64ELi64ELi4ES3_EELi4ELi2ELb1EEEvNS_16Flash_fwd_paramsE:
        /* <DEDUP_REMOVED lines=23> */
[----:B------:R-:W-:Y:S05]  /*0170*/  CALL.REL.NOINC `($__internal_34_$__cuda_sm20_div_s64) ;  /* 0x0000445000007944 */ /* 0x000fea0003c00000 */
[----:B------:R-:W-:Y:S01]  /*0180*/  MOV R20, R0 ;  /* 0x0000000000147202 */ /* 0x000fe20000000f00 */
[----:B------:R-:W-:Y:S05]  /*0190*/  BRA `(.L_x_5205) ;  /* 0x0000013000007947 */ /* 0x000fea0003800000 */
.L_x_5204:
        /* <DEDUP_REMOVED lines=19> */
.L_x_5205:
        /* <DEDUP_REMOVED lines=11> */
[----:B------:R-:W-:Y:S05]  /*0380*/  CALL.REL.NOINC `($__internal_34_$__cuda_sm20_div_s64) ;  /* 0x0000424000007944 */ /* 0x000fea0003c00000 */
[----:B------:R-:W-:Y:S02]  /*0390*/  MOV R10, R0 ;  /* 0x00000000000a7202 */ /* 0x000fe40000000f00 */
[----:B------:R-:W-:Y:S01]  /*03a0*/  MOV R11, R21 ;  /* 0x00000015000b7202 */ /* 0x000fe20000000f00 */
[----:B------:R-:W-:Y:S05]  /*03b0*/  BRA `(.L_x_5208) ;  /* 0x0000013000007947 */ /* 0x000fea0003800000 */
.L_x_5207:
        /* <DEDUP_REMOVED lines=19> */
.L_x_5208:
[----:B------:R-:W-:Y:S05]  /*04f0*/  BSYNC B0 ;  /* 0x0000000000007941 */ /* 0x000fea0003800000 */
.L_x_5206:
        /* <DEDUP_REMOVED lines=43> */
.L_x_5210:
        /* <DEDUP_REMOVED lines=19> */
.L_x_5211:
[----:B------:R-:W-:Y:S05]  /*08e0*/  BSYNC B0 ;  /* 0x0000000000007941 */ /* 0x000fea0003800000 */
.L_x_5209:
        /* <DEDUP_REMOVED lines=73> */
[----:B------:R-:W-:Y:S02]  /*0d80*/  MOV R38, R0 ;  /* 0x0000000000267202 */ /* 0x000fe40000000f00 */
[----:B------:R-:W-:Y:S01]  /*0d90*/  MOV R39, R21 ;  /* 0x0000001500277202 */ /* 0x000fe20000000f00 */
[----:B------:R-:W-:Y:S05]  /*0da0*/  BRA `(.L_x_5214) ;  /* 0x0000013000007947 */ /* 0x000fea0003800000 */
.L_x_5213:
        /* <DEDUP_REMOVED lines=19> */
.L_x_5214:
[----:B------:R-:W-:Y:S05]  /*0ee0*/  BSYNC B0 ;  /* 0x0000000000007941 */ /* 0x000fea0003800000 */
.L_x_5212:
        /* <DEDUP_REMOVED lines=43> */
.L_x_5216:
        /* <DEDUP_REMOVED lines=19> */
.L_x_5217:
[----:B------:R-:W-:Y:S05]  /*12d0*/  BSYNC B0 ;  /* 0x0000000000007941 */ /* 0x000fea0003800000 */
.L_x_5215:
        /* <DEDUP_REMOVED lines=132> */
.L_x_5219:
[----:B------:R-:W-:Y:S05]  /*1b20*/  BSYNC B0 ;  /* 0x0000000000007941 */ /* 0x000fea0003800000 */
.L_x_5218:
        /* <DEDUP_REMOVED lines=70> */
[----:B------:R-:W-:Y:S05]  /*1f90*/  CALL.REL.NOINC `($__internal_34_$__cuda_sm20_div_s64) ;  /* 0x0000263000007944 */ /* 0x000fea0003c00000 */
        /* <DEDUP_REMOVED lines=9> */
.L_x_5224:
        /* <DEDUP_REMOVED lines=22> */
.L_x_5225:
[----:B------:R-:W-:Y:S05]  /*2190*/  BSYNC B0 ;  /* 0x0000000000007941 */ /* 0x000fea0003800000 */
.L_x_5223:
[----:B------:R-:W-:Y:S01]  /*21a0*/  LOP3.LUT R0, R23, R2, RZ, 0xfc, !PT ;  /* 0x0000000217007212 */ /* 0x000fe200078efcff */
[----:B------:R-:W-:Y:S03]  /*21b0*/  BSSY B0, `(.L_x_5226) ;  /* 0x0000027000007945 */ /* 0x000fe60003800000 */
[----:B------:R-:W-:-:S13]  /*21c0*/  ISETP.NE.U32.AND P0, PT, R0, RZ, PT ;  /* 0x000000ff0000720c */ /* 0x000fda0003f05070 */
[----:B------:R-:W-:Y:S05]  /*21d0*/  @!P0 BRA `(.L_x_5227) ;  /* 0x000000e000008947 */ /* 0x000fea0003800000 */
[----:B------:R-:W-:Y:S01]  /*21e0*/  IMAD.MOV.U32 R24, RZ, RZ, R37 ;  /* 0x000000ffff187224 */ /* 0x000fe200078e0025 */
[----:B------:R-:W-:Y:S02]  /*21f0*/  MOV R5, R2 ;  /* 0x0000000200057202 */ /* 0x000fe40000000f00 */
[----:B------:R-:W-:Y:S02]  /*2200*/  MOV R22, 0x2220 ;  /* 0x0000222000167802 */ /* 0x000fe40000000f00 */
[----:B------:R-:W-:Y:S05]  /*2210*/  CALL.REL.NOINC `($__internal_34_$__cuda_sm20_div_s64) ;  /* 0x000023b000007944 */ /* 0x000fea0003c00000 */
        /* <DEDUP_REMOVED lines=10> */
.L_x_5227:
        /* <DEDUP_REMOVED lines=22> */
.L_x_5228:
[----:B------:R-:W-:Y:S05]  /*2420*/  BSYNC B0 ;  /* 0x0000000000007941 */ /* 0x000fea0003800000 */
.L_x_5226:
        /* <DEDUP_REMOVED lines=12> */
[----:B------:R-:W-:Y:S05]  /*24f0*/  CALL.REL.NOINC `($__internal_34_$__cuda_sm20_div_s64) ;  /* 0x000020d000007944 */ /* 0x000fea0003c00000 */
        /* <DEDUP_REMOVED lines=12> */
.L_x_5230:
        /* <DEDUP_REMOVED lines=22> */
.L_x_5231:
[----:B------:R-:W-:Y:S05]  /*2720*/  BSYNC B0 ;  /* 0x0000000000007941 */ /* 0x000fea0003800000 */
.L_x_5229:
        /* <DEDUP_REMOVED lines=37> */
[----:B------:R-:W-:Y:S05]  /*2980*/  CALL.REL.NOINC `($__internal_34_$__cuda_sm20_div_s64) ;  /* 0x00001c4000007944 */ /* 0x000fea0003c00000 */
        /* <DEDUP_REMOVED lines=11> */
.L_x_5233:
        /* <DEDUP_REMOVED lines=23> */
.L_x_5234:
[----:B------:R-:W-:Y:S05]  /*2bb0*/  BSYNC B0 ;  /* 0x0000000000007941 */ /* 0x000fea0003800000 */
.L_x_5232:
        /* <DEDUP_REMOVED lines=19> */
.L_x_5236:
        /* <DEDUP_REMOVED lines=22> */
.L_x_5237:
[----:B------:R-:W-:Y:S05]  /*2e50*/  BSYNC B0 ;  /* 0x0000000000007941 */ /* 0x000fea0003800000 */
.L_x_5235:
        /* <DEDUP_REMOVED lines=22> */
.L_x_5239:
        /* <DEDUP_REMOVED lines=23> */
.L_x_5240:
[----:B------:R-:W-:Y:S05]  /*3130*/  BSYNC B0 ;  /* 0x0000000000007941 */ /* 0x000fea0003800000 */
.L_x_5238:
        /* <DEDUP_REMOVED lines=38> */
.L_x_5242:
        /* <DEDUP_REMOVED lines=23> */
.L_x_5243:
[----:B------:R-:W-:Y:S05]  /*3510*/  BSYNC B0 ;  /* 0x0000000000007941 */ /* 0x000fea0003800000 */
.L_x_5241:
        /* <DEDUP_REMOVED lines=27> */
.L_x_5245:
        /* <DEDUP_REMOVED lines=23> */
.L_x_5246:
[----:B------:R-:W-:Y:S05]  /*3840*/  BSYNC B0 ;  /* 0x0000000000007941 */ /* 0x000fea0003800000 */
.L_x_5244:
        /* <DEDUP_REMOVED lines=20> */
.L_x_5222:
[----:B------:R-:W-:-:S04]  /*3990*/  LEA R2, P0, R32, c[0x0][0x200], 0x2 ;  /* 0x0000800020027a11 */ /* 0x000fc800078010ff */
[----:B------:R-:W-:-:S05]  /*39a0*/  LEA.HI.X R3, R32, c[0x0][0x204], R33, 0x2, P0 ;  /* 0x0000810020037a11 */ /* 0x000fca00000f1421 */
[----:B------:R0:W-:Y:S04]  /*39b0*/  STG.E [R2.64], R29 ;  /* 0x0000001d02007986 */ /* 0x0001e8000c101908 */
.L_x_5221:
[----:B------:R-:W-:Y:S05]  /*39c0*/  BSYNC B1 ;  /* 0x0000000000017941 */ /* 0x000fea0003800000 */
.L_x_5220:
        /* <DEDUP_REMOVED lines=42> */
.L_x_5249:
        /* <DEDUP_REMOVED lines=37> */
.L_x_5248:
        /* <DEDUP_REMOVED lines=25> */
.L_x_5250:
[----:B------:R-:W-:-:S13]  /*4050*/  ISETP.LT.OR P4, PT, R14, c[0x0][0x314], P4 ;  /* 0x0000c5000e007a0c */ /* 0x000fda0002781670 */
[----:B------:R-:W-:Y:S05]  /*4060*/  @!P4 BRA `(.L_x_5247) ;  /* 0x000000a00000c947 */ /* 0x000fea0003800000 */
[----:B------:R-:W-:Y:S01]  /*4070*/  ISETP.GE.AND P0, PT, R16, R15, PT ;  /* 0x0000000f1000720c */ /* 0x000fe20003f06270 */
[----:B------:R-:W-:-:S12]  /*4080*/  BSSY B0, `(.L_x_5251) ;  /* 0x0000003000007945 */ /* 0x000fd80003800000 */
[----:B------:R-:W-:Y:S05]  /*4090*/  @P0 BRA `(.L_x_5252) ;  /* 0x0000001000000947 */ /* 0x000fea0003800000 */
[----:B------:R0:W5:Y:S02]  /*40a0*/  LDG.E.128 R8, [R24.64] ;  /* 0x0000000818087981 */ /* 0x000164000c1e1d00 */
.L_x_5252:
[----:B------:R-:W-:Y:S05]  /*40b0*/  BSYNC B0 ;  /* 0x0000000000007941 */ /* 0x000fea0003800000 */
.L_x_5251:
[----:B------:R-:W1:Y:S02]  /*40c0*/  LDS R5, [R6] ;  /* 0x0000000006057984 */ /* 0x000e640000000800 */
[C---:B-1---5:R-:W-:Y:S02]  /*40d0*/  FFMA.FTZ R4, R5.reuse, R8, R4 ;  /* 0x0000000805047223 */ /* 0x062fe40000010004 */
[C---:B------:R-:W-:Y:S02]  /*40e0*/  FFMA.FTZ R3, R5.reuse, R9, R3 ;  /* 0x0000000905037223 */ /* 0x040fe40000010003 */
[C---:B------:R-:W-:Y:S02]  /*40f0*/  FFMA.FTZ R2, R5.reuse, R10, R2 ;  /* 0x0000000a05027223 */ /* 0x040fe40000010002 */
[----:B------:R-:W-:Y:S02]  /*4100*/  FFMA.FTZ R0, R5, R11, R0 ;  /* 0x0000000b05007223 */ /* 0x000fe40000010000 */
.L_x_5247:
        /* <DEDUP_REMOVED lines=76> */
        .weak           $__internal_34_$__cuda_sm20_div_s64
        .type           $__internal_34_$__cuda_sm20_div_s64,@function
        .size           $__internal_34_$__cuda_sm20_div_s64,(.L_x_8202 - $__internal_34_$__cuda_sm20_div_s64)
$__internal_34_$__cuda_sm20_div_s64:
        /* <DEDUP_REMOVED lines=83> */
[----:B------:R-:W-:Y:S06]  /*4b00*/  RET.REL.NODEC R42 `(_ZN5flash32flash_fwd_splitkv_combine_kernelI23Flash_fwd_kernel_traitsILi128ELi64ELi64ELi4ELb0ELb0EN7cutlass6half_tE19Flash_kernel_traitsILi128ELi64ELi64ELi4ES3_EELi4ELi2ELb1EEEvNS_16Flash_fwd_paramsE) ;  /* 0xffffb4f02a007950 */ /* 0x000fec0003c3ffff */
.L_x_5253:
        /* <DEDUP_REMOVED lines=15> */
.L_x_8202:


//--------------------- .text._ZN5flash32flash_fwd_splitkv_combine_kernelI23Flash_fwd_kernel_traitsILi128ELi64ELi64ELi4ELb0ELb0EN7cutlass6half_tE19Flash_kernel_traitsILi128ELi64ELi64ELi4ES3_EELi4ELi1ELb1EEEvNS_16Flash_fwd_paramsE --------------------------
	.section	.text._ZN5flash32flash_fwd_splitkv_combine_kernelI23Flash_fwd_kernel_traitsILi128ELi64ELi64ELi4ELb0ELb0EN7cutlass6half_tE19Flash_kernel_traitsILi128ELi64ELi64ELi4ES3_EELi4ELi1ELb1EEEvNS_16Flash_fwd_paramsE,"ax",@progbits
	.sectioninfo	@"SHI_REGISTERS=54"
	.align	128
        .global         _ZN5flash32flash_fwd_splitkv_combine_kernelI23Flash_fwd_kernel_traitsILi128ELi64ELi64ELi4ELb0ELb0EN7cutlass6half_tE19Flash_kernel_traitsILi128ELi64ELi64ELi4ES3_EELi4ELi1ELb1EEEvNS_16Flash_fwd_paramsE
        .type           _ZN5flash32flash_fwd_splitkv_combine_kernelI23Flash_fwd_kernel_traitsILi128ELi64ELi64ELi4ELb0ELb0EN7cutlass6half_tE19Flash_kernel_traitsILi128ELi64ELi64ELi4ES3_EELi4ELi1ELb1EEEvNS_16Flash_fwd_paramsE,@function
        .size           _ZN5flash32flash_fwd_splitkv_combine_kernelI23Flash_fwd_kernel_traitsILi128ELi64ELi64ELi4ELb0ELb0EN7cutlass6half_tE19Flash_kernel_traitsILi128ELi64ELi64ELi4ES3_EELi4ELi1ELb1EEEvNS_16Flash_fwd_paramsE,(.L_x_8203 - _ZN5flash32flash_fwd_splitkv_combine_kernelI23Flash_fwd_kernel_traitsILi128ELi64ELi64ELi4ELb0ELb0EN7cutlass6half_tE19Flash_kernel_traitsILi128ELi64ELi64ELi4ES3_EELi4ELi1ELb1EEEvNS_16Flash_fwd_paramsE)
        .other          _ZN5flash32flash_fwd_splitkv_combine_kernelI23Flash_fwd_kernel_traitsILi128ELi64ELi64ELi4ELb0ELb0EN7cutlass6half_tE19Flash_kernel_traitsILi128ELi64ELi64ELi4ES3_EELi4ELi1ELb1EEEvNS_16Flash_fwd_paramsE,@"STO_CUDA_ENTRY STV_DEFAULT"
_ZN5flash32flash_fwd_splitkv_combine_kernelI23Flash_fwd_kernel_traitsILi128ELi64ELi64ELi4ELb0ELb0EN7cutlass6half_tE19Flash_kernel_traitsILi128ELi64ELi64ELi4ES3_EELi4ELi1ELb1EEEvNS_16Flash_fwd_paramsE:
.text._ZN5flash32flash_fwd_splitkv_combine_kernelI23Flash_fwd_kernel_traitsILi128ELi64ELi64ELi4ELb0ELb0EN7cutlass6half_tE19Flash_kernel_traitsILi128ELi64ELi64ELi4ES3_EELi4ELi1ELb1EEEvNS_16Flash_fwd_paramsE:
        /* <DEDUP_REMOVED lines=23> */
[----:B------:R-:W-:Y:S05]  /*0170*/  CALL.REL.NOINC `($__internal_35_$__cuda_sm20_div_s64) ;  /* 0x0000458000007944 */ /* 0x000fea0003c00000 */
[----:B------:R-:W-:Y:S02]  /*0180*/  MOV R8, R0 ;  /* 0x0000000000087202 */ /* 0x000fe40000000f00 */
[----:B------:R-:W-:Y:S01]  /*0190*/  MOV R9, R23 ;  /* 0x0000001700097202 */ /* 0x000fe20000000f00 */
[----:B------:R-:W-:Y:S05]  /*01a0*/  BRA `(.L_x_5255) ;  /* 0x0000013000007947 */ /* 0x000fea0003800000 */
.L_x_5254:
        /* <DEDUP_REMOVED lines=19> */
.L_x_5255:
        /* <DEDUP_REMOVED lines=17> */
.L_x_5257:
        /* <DEDUP_REMOVED lines=19> */
.L_x_5258:
[----:B------:R-:W-:Y:S05]  /*0520*/  BSYNC B0 ;  /* 0x0000000000007941 */ /* 0x000fea0003800000 */
.L_x_5256:
        /* <DEDUP_REMOVED lines=45> */
.L_x_5260:
        /* <DEDUP_REMOVED lines=19> */
.L_x_5261:
[----:B------:R-:W-:Y:S05]  /*0930*/  BSYNC B0 ;  /* 0x0000000000007941 */ /* 0x000fea0003800000 */
.L_x_5259:
        /* <DEDUP_REMOVED lines=78> */
.L_x_5263:
        /* <DEDUP_REMOVED lines=19> */
.L_x_5264:
[----:B------:R-:W-:Y:S05]  /*0f50*/  BSYNC B0 ;  /* 0x0000000000007941 */ /* 0x000fea0003800000 */
.L_x_5262:
        /* <DEDUP_REMOVED lines=43> */
.L_x_5266:
        /* <DEDUP_REMOVED lines=19> */
.L_x_5267:
[----:B------:R-:W-:Y:S05]  /*1340*/  BSYNC B0 ;  /* 0x0000000000007941 */ /* 0x000fea0003800000 */
.L_x_5265:
        /* <DEDUP_REMOVED lines=133> */
.L_x_5269:
[----:B------:R-:W-:Y:S05]  /*1ba0*/  BSYNC B0 ;  /* 0x0000000000007941 */ /* 0x000fea0003800000 */
.L_x_5268:
        /* <DEDUP_REMOVED lines=73> */
[----:B------:R-:W-:Y:S05]  /*2040*/  CALL.REL.NOINC `($__internal_35_$__cuda_sm20_div_s64) ;  /* 0x000026b000007944 */ /* 0x000fea0003c00000 */
        /* <DEDUP_REMOVED lines=10> */
.L_x_5274:
        /* <DEDUP_REMOVED lines=23> */
.L_x_5275:
[----:B------:R-:W-:Y:S05]  /*2260*/  BSYNC B0 ;  /* 0x0000000000007941 */ /* 0x000fea0003800000 */
.L_x_5273:
        /* <DEDUP_REMOVED lines=22> */
.L_x_5277:
        /* <DEDUP_REMOVED lines=22> */
.L_x_5278:
[----:B------:R-:W-:Y:S05]  /*2530*/  BSYNC B0 ;  /* 0x0000000000007941 */ /* 0x000fea0003800000 */
.L_x_5276:
        /* <DEDUP_REMOVED lines=22> */
.L_x_5280:
        /* <DEDUP_REMOVED lines=22> */
.L_x_5281:
[----:B------:R-:W-:Y:S05]  /*2800*/  BSYNC B0 ;  /* 0x0000000000007941 */ /* 0x000fea0003800000 */
.L_x_5279:
        /* <DEDUP_REMOVED lines=33> */
[----:B------:R-:W-:Y:S05]  /*2a20*/  CALL.REL.NOINC `($__internal_35_$__cuda_sm20_div_s64) ;  /* 0x00001cd000007944 */ /* 0x000fea0003c00000 */
        /* <DEDUP_REMOVED lines=11> */
.L_x_5283:
        /* <DEDUP_REMOVED lines=23> */
.L_x_5284:
[----:B------:R-:W-:Y:S05]  /*2c50*/  BSYNC B0 ;  /* 0x0000000000007941 */ /* 0x000fea0003800000 */
.L_x_5282:
        /* <DEDUP_REMOVED lines=20> */
.L_x_5286:
        /* <DEDUP_REMOVED lines=23> */
.L_x_5287:
[----:B------:R-:W-:Y:S05]  /*2f10*/  BSYNC B0 ;  /* 0x0000000000007941 */ /* 0x000fea0003800000 */
.L_x_5285:
        /* <DEDUP_REMOVED lines=19> */
.L_x_5289:
        /* <DEDUP_REMOVED lines=23> */
.L_x_5290:
[----:B------:R-:W-:Y:S05]  /*31c0*/  BSYNC B0 ;  /* 0x0000000000007941 */ /* 0x000fea0003800000 */
.L_x_5288:
        /* <DEDUP_REMOVED lines=25> */
[----:B------:R-:W-:Y:S05]  /*3360*/  CALL.REL.NOINC `($__internal_35_$__cuda_sm20_div_s64) ;  /* 0x0000139000007944 */ /* 0x000fea0003c00000 */
        /* <DEDUP_REMOVED lines=12> */
.L_x_5292:
        /* <DEDUP_REMOVED lines=23> */
.L_x_5293:
[----:B------:R-:W-:Y:S05]  /*35a0*/  BSYNC B0 ;  /* 0x0000000000007941 */ /* 0x000fea0003800000 */
.L_x_5291:
        /* <DEDUP_REMOVED lines=28> */
.L_x_5295:
        /* <DEDUP_REMOVED lines=23> */
.L_x_5296:
[----:B------:R-:W-:Y:S05]  /*38e0*/  BSYNC B0 ;  /* 0x0000000000007941 */ /* 0x000fea0003800000 */
.L_x_5294:
        /* <DEDUP_REMOVED lines=20> */
.L_x_5272:
[----:B------:R-:W-:-:S04]  /*3a30*/  LEA R2, P0, R38, c[0x0][0x200], 0x2 ;  /* 0x0000800026027a11 */ /* 0x000fc800078010ff */
[----:B------:R-:W-:-:S05]  /*3a40*/  LEA.HI.X R3, R38, c[0x0][0x204], R39, 0x2, P0 ;  /* 0x0000810026037a11 */ /* 0x000fca00000f1427 */
[----:B------:R0:W-:Y:S04]  /*3a50*/  STG.E [R2.64], R29 ;  /* 0x0000001d02007986 */ /* 0x0001e8000c101908 */
.L_x_5271:
[----:B------:R-:W-:Y:S05]  /*3a60*/  BSYNC B1 ;  /* 0x0000000000017941 */ /* 0x000fea0003800000 */
.L_x_5270:
        /* <DEDUP_REMOVED lines=46> */
.L_x_5299:
        /* <DEDUP_REMOVED lines=39> */
.L_x_5298:
        /* <DEDUP_REMOVED lines=27> */
.L_x_5300:
        /* <DEDUP_REMOVED lines=8> */
.L_x_5302:
[----:B------:R-:W-:Y:S05]  /*41f0*/  BSYNC B0 ;  /* 0x0000000000007941 */ /* 0x000fea0003800000 */
.L_x_5301:
[----:B------:R-:W1:Y:S02]  /*4200*/  LDS R6, [R6] ;  /* 0x0000000006067984 */ /* 0x000e640000000800 */
[C---:B-1---5:R-:W-:Y:S02]  /*4210*/  FFMA.FTZ R4, R6.reuse, R8, R4 ;  /* 0x0000000806047223 */ /* 0x062fe40000010004 */
[C---:B------:R-:W-:Y:S02]  /*4220*/  FFMA.FTZ R3, R6.reuse, R9, R3 ;  /* 0x0000000906037223 */ /* 0x040fe40000010003 */
[C---:B------:R-:W-:Y:S02]  /*4230*/  FFMA.FTZ R2, R6.reuse, R10, R2 ;  /* 0x0000000a06027223 */ /* 0x040fe40000010002 */
[----:B------:R-:W-:Y:S02]  /*4240*/  FFMA.FTZ R0, R6, R11, R0 ;  /* 0x0000000b06007223 */ /* 0x000fe40000010000 */
.L_x_5297:
        /* <DEDUP_REMOVED lines=75> */
        .weak           $__internal_35_$__cuda_sm20_div_s64
        .type           $__internal_35_$__cuda_sm20_div_s64,@function
        .size           $__internal_35_$__cuda_sm20_div_s64,(.L_x_8203 - $__internal_35_$__cuda_sm20_div_s64)
$__internal_35_$__cuda_sm20_div_s64:
        /* <DEDUP_REMOVED lines=83> */
[----:B------:R-:W-:Y:S06]  /*4c30*/  RET.REL.NODEC R20 `(_ZN5flash32flash_fwd_splitkv_combine_kernelI23Flash_fwd_kernel_traitsILi128ELi64ELi64ELi4ELb0ELb0EN7cutlass6half_tE19Flash_kernel_traitsILi128ELi64ELi64ELi4ES3_EELi4ELi1ELb1EEEvNS_16Flash_fwd_paramsE) ;  /* 0xffffb3c014007950 */ /* 0x000fec0003c3ffff */
.L_x_5303:
        /* <DEDUP_REMOVED lines=12> */
.L_x_8203:


//--------------------- .text._ZN5flash24flash_fwd_splitkv_kernelI23Flash_fwd_kernel_traitsILi128ELi64ELi64ELi4ELb0ELb0EN7cutlass6half_tE19Flash_kernel_traitsILi128ELi64ELi64ELi4ES3_EELb1ELb0ELb0ELb0ELb0ELb0ELb0ELb0EEEvNS_16Flash_fwd_paramsE --------------------------
	.section	.text._ZN5flash24flash_fwd_splitkv_kernelI23Flash_fwd_kernel_traitsILi128ELi64ELi64ELi4ELb0ELb0EN7cutlass6half_tE19Flash_kernel_traitsILi128ELi64ELi64ELi4ES3_EELb1ELb0ELb0ELb0ELb0ELb0ELb0ELb0EEEvNS_16Flash_fwd_paramsE,"ax",@progbits
	.sectioninfo	@"SHI_REGISTERS=184"
	.align	128
        .global         _ZN5flash24flash_fwd_splitkv_kernelI23Flash_fwd_kernel_traitsILi128ELi64ELi64ELi4ELb0ELb0EN7cutlass6half_tE19Flash_kernel_traitsILi128ELi64ELi64ELi4ES3_EELb1ELb0ELb0ELb0ELb0ELb0ELb0ELb0EEEvNS_16Flash_fwd_paramsE
        .type           _ZN5flash24flash_fwd_splitkv_kernelI23Flash_fwd_kernel_traitsILi128ELi64ELi64ELi4ELb0ELb0EN7cutlass6half_tE19Flash_kernel_traitsILi128ELi64ELi64ELi4ES3_EELb1ELb0ELb0ELb0ELb0ELb0ELb0ELb0EEEvNS_16Flash_fwd_paramsE,@function
        .size           _ZN5flash24flash_fwd_splitkv_kernelI23Flash_fwd_kernel_traitsILi128ELi64ELi64ELi4ELb0ELb0EN7cutlass6half_tE19Flash_kernel_traitsILi128ELi64ELi64ELi4ES3_EELb1ELb0ELb0ELb0ELb0ELb0ELb0ELb0EEEvNS_16Flash_fwd_paramsE,(.L_x_8260 - _ZN5flash24flash_fwd_splitkv_kernelI23Flash_fwd_kernel_traitsILi128ELi64ELi64ELi4ELb0ELb0EN7cutlass6half_tE19Flash_kernel_traitsILi128ELi64ELi64ELi4ES3_EELb1ELb0ELb0ELb0ELb0ELb0ELb0ELb0EEEvNS_16Flash_fwd_paramsE)
        .other          _ZN5flash24flash_fwd_splitkv_kernelI23Flash_fwd_kernel_traitsILi128ELi64ELi64ELi4ELb0ELb0EN7cutlass6half_tE19Flash_kernel_traitsILi128ELi64ELi64ELi4ES3_EELb1ELb0ELb0ELb0ELb0ELb0ELb0ELb0EEEvNS_16Flash_fwd_paramsE,@"STO_CUDA_ENTRY STV_DEFAULT"
_ZN5flash24flash_fwd_splitkv_kernelI23Flash_fwd_kernel_traitsILi128ELi64ELi64ELi4ELb0ELb0EN7cutlass6half_tE19Flash_kernel_traitsILi128ELi64ELi64ELi4ES3_EELb1ELb0ELb0ELb0ELb0ELb0ELb0ELb0EEEvNS_16Flash_fwd_paramsE:
.text._ZN5flash24flash_fwd_splitkv_kernelI23Flash_fwd_kernel_traitsILi128ELi64ELi64ELi4ELb0ELb0EN7cutlass6half_tE19Flash_kernel_traitsILi128ELi64ELi64ELi4ES3_EELb1ELb0ELb0ELb0ELb0ELb0ELb0ELb0EEEvNS_16Flash_fwd_paramsE:
        /* <DEDUP_REMOVED lines=33> */
.L_x_5304:
[----:B-1-34-:R-:W-:Y:S02]  /*0210*/  MOV R0, c[0x0][0x218] ;  /* 0x0000860000007a02 */ /* 0x01afe40000000f00 */
.L_x_5305:
[----:B------:R-:W-:-:S04]  /*0220*/  ISETP.NE.U32.AND P2, PT, RZ, c[0x0][0x258], PT ;  /* 0x00009600ff007a0c */ /* 0x000fc80003f45070 */
[----:B------:R-:W-:-:S13]  /*0230*/  ISETP.NE.AND.EX P2, PT, RZ, c[0x0][0x25c], PT, P2 ;  /* 0x00009700ff007a0c */ /* 0x000fda0003f45320 */
[----:B------:R-:W-:-:S05]  /*0240*/  @P2 IMAD.WIDE R6, R13, R160, c[0x0][0x258] ;  /* 0x000096000d062625 */ /* 0x000fca00078e02a0 */
        /* <DEDUP_REMOVED lines=39> */
[----:B------:R-:W-:-:S04]  /*04c0*/  @!P0 IMAD.WIDE.U32 R16, R13, c[0x0][0x1e0], RZ ;  /* 0x000078000d108a25 */ /* 0x000fc800078e00ff */
[----:B------:R-:W-:Y:S02]  /*04d0*/  IMAD.SHL.U32 R2, R10, 0x8, RZ ;  /* 0x000000080a027824 */ /* 0x000fe400078e00ff */
[----:B------:R-:W-:Y:S02]  /*04e0*/  @!P0 IMAD R4, R4, c[0x0][0x1e0], RZ ;  /* 0x0000780004048a24 */ /* 0x000fe400078e02ff */
[----:B------:R-:W-:Y:S01]  /*04f0*/  @P0 IMAD.WIDE.U32 R14, R152, c[0x0][0x1e8], RZ ;  /* 0x00007a00980e0a25 */ /* 0x000fe200078e00ff */
[----:B------:R-:W-:Y:S02]  /*0500*/  SHF.R.S32.HI R3, RZ, 0x1f, R2 ;  /* 0x0000001fff037819 */ /* 0x000fe40000011402 */
        /* <DEDUP_REMOVED lines=14> */
[----:B------:R-:W-:Y:S01]  /*05f0*/  IMAD R17, R12, c[0x0][0x1f4], R17 ;  /* 0x00007d000c117a24 */ /* 0x000fe200078e0211 */
[----:B------:R-:W-:Y:S01]  /*0600*/  IADD3 R7, R2, 0x40, RZ ;  /* 0x0000004002077810 */ /* 0x000fe20007ffe0ff */
[----:B------:R-:W-:-:S05]  /*0610*/  IMAD.WIDE.U32 R14, R12, c[0x0][0x1f0], R14 ;  /* 0x00007c000c0e7a25 */ /* 0x000fca00078e000e */
[----:B------:R-:W-:-:S03]  /*0620*/  IADD3 R17, R15, R17, RZ ;  /* 0x000000110f117210 */ /* 0x000fc60007ffe0ff */
        /* <DEDUP_REMOVED lines=12> */
.L_x_5308:
[----:B------:R-:W-:Y:S05]  /*06f0*/  BSYNC B0 ;  /* 0x0000000000007941 */ /* 0x000fea0003800000 */
.L_x_5307:
        /* <DEDUP_REMOVED lines=18> */
.L_x_5310:
[----:B------:R-:W-:Y:S05]  /*0820*/  BSYNC B0 ;  /* 0x0000000000007941 */ /* 0x000fea0003800000 */
.L_x_5309:
        /* <DEDUP_REMOVED lines=18> */
.L_x_5312:
[----:B------:R-:W-:Y:S05]  /*0950*/  BSYNC B0 ;  /* 0x0000000000007941 */ /* 0x000fea0003800000 */
.L_x_5311:
        /* <DEDUP_REMOVED lines=17> */
.L_x_5314:
[----:B------:R-:W-:Y:S05]  /*0a70*/  BSYNC B0 ;  /* 0x0000000000007941 */ /* 0x000fea0003800000 */
.L_x_5313:
        /* <DEDUP_REMOVED lines=19> */
.L_x_5306:
        /* <DEDUP_REMOVED lines=77> */
[C---:B------:R-:W-:Y:S02]  /*1080*/  IMAD R3, R9.reuse, c[0x0][0x180], RZ ;  /* 0x0000600009037a24 */ /* 0x040fe400078e02ff */
[----:B------:R-:W-:Y:S02]  /*1090*/  IMAD R9, R9, c[0x0][0x188], RZ ;  /* 0x0000620009097a24 */ /* 0x000fe400078e02ff */
[C---:B------:R-:W-:Y:S02]  /*10a0*/  IMAD R3, R34.reuse, c[0x0][0x184], R3 ;  /* 0x0000610022037a24 */ /* 0x040fe400078e0203 */
[----:B------:R-:W-:Y:S02]  /*10b0*/  IMAD R28, R34, c[0x0][0x18c], R9 ;  /* 0x00006300221c7a24 */ /* 0x000fe400078e0209 */
[----:B------:R-:W-:Y:S02]  /*10c0*/  IMAD.IADD R15, R15, 0x1, R3 ;  /* 0x000000010f0f7824 */ /* 0x000fe400078e0203 */
[C---:B------:R-:W-:Y:S01]  /*10d0*/  IMAD R3, R7.reuse, c[0x0][0x19c], R2 ;  /* 0x0000670007037a24 */ /* 0x040fe200078e0202 */
[----:B------:R-:W-:Y:S01]  /*10e0*/  SHF.R.S32.HI R2, RZ, 0x1f, R0 ;  /* 0x0000001fff027819 */ /* 0x000fe20000011400 */
        /* <DEDUP_REMOVED lines=9> */
.L_x_5315:
        /* <DEDUP_REMOVED lines=16> */
.L_x_5317:
        /* <DEDUP_REMOVED lines=13> */
[----:B------:R-:W-:-:S05]  /*1350*/  MOV R6, R0 ;  /* 0x0000000000067202 */ /* 0x000fca0000000f00 */
[----:B------:R-:W-:Y:S01]  /*1360*/  IMAD.HI.U32 R0, R7, R6, RZ ;  /* 0x0000000607007227 */ /* 0x000fe200078e00ff */
[----:B------:R-:W-:-:S03]  /*1370*/  LEA R7, R129, 0xffffffc0, 0x6 ;  /* 0xffffffc081077811 */ /* 0x000fc600078e30ff */
        /* <DEDUP_REMOVED lines=34> */
.L_x_5316:
[----:B------:R-:W-:Y:S01]  /*15a0*/  ISETP.NE.AND P1, PT, R152, -0x1, PT ;  /* 0xffffffff9800780c */ /* 0x000fe20003f25270 */
[----:B------:R-:W-:Y:S01]  /*15b0*/  BSSY B0, `(.L_x_5318) ;  /* 0x000005e000007945 */ /* 0x000fe20003800000 */
[----:B-----5:R-:W-:Y:S02]  /*15c0*/  SHF.R.S32.HI R3, RZ, 0x1f, R10 ;  /* 0x0000001fff037819 */ /* 0x020fe4000001140a */
[----:B------:R-:W-:Y:S02]  /*15d0*/  IADD3 R148, -R18, R157, RZ ;  /* 0x0000009d12947210 */ /* 0x000fe40007ffe1ff */
[CC--:B------:R-:W-:Y:S02]  /*15e0*/  LEA.HI R11, R3.reuse, R10.reuse, RZ, 0x3 ;  /* 0x0000000a030b7211 */ /* 0x0c0fe400078f18ff */
[----:B------:R-:W-:Y:S02]  /*15f0*/  LEA.HI R16, R3, R10, RZ, 0x4 ;  /* 0x0000000a03107211 */ /* 0x000fe400078f20ff */
[----:B------:R-:W-:-:S02]  /*1600*/  SHF.R.S32.HI R20, RZ, 0x3, R11 ;  /* 0x00000003ff147819 */ /* 0x000fc4000001140b */
[----:B------:R-:W-:Y:S01]  /*1610*/  LOP3.LUT R11, R11, 0xfffffff8, RZ, 0xc0, !PT ;  /* 0xfffffff80b0b7812 */ /* 0x000fe200078ec0ff */
[----:B------:R-:W-:Y:S01]  /*1620*/  @P1 IMAD.WIDE.U32 R26, R152, c[0x0][0x190], RZ ;  /* 0x00006400981a1a25 */ /* 0x000fe200078e00ff */
[----:B------:R-:W-:Y:S02]  /*1630*/  @!P1 SHF.R.S32.HI R4, RZ, 0x1f, R13 ;  /* 0x0000001fff049819 */ /* 0x000fe4000001140d */
[----:B------:R-:W-:Y:S01]  /*1640*/  SHF.R.S32.HI R21, RZ, 0x1f, R20 ;  /* 0x0000001fff157819 */ /* 0x000fe20000011414 */
[----:B------:R-:W-:Y:S01]  /*1650*/  @!P1 IMAD.WIDE.U32 R8, R13, c[0x0][0x178], RZ ;  /* 0x00005e000d089a25 */ /* 0x000fe200078e00ff */
[----:B------:R-:W-:-:S03]  /*1660*/  LEA.HI R153, R3, R10, RZ, 0x5 ;  /* 0x0000000a03997211 */ /* 0x000fc600078f28ff */
[----:B------:R-:W-:Y:S01]  /*1670*/  @!P1 IMAD R4, R4, c[0x0][0x178], RZ ;  /* 0x00005e0004049a24 */ /* 0x000fe200078e02ff */
[----:B------:R-:W-:Y:S01]  /*1680*/  LOP3.LUT R17, R153, 0xffffffe0, RZ, 0xc0, !PT ;  /* 0xffffffe099117812 */ /* 0x000fe200078ec0ff */
[----:B------:R-:W-:Y:S01]  /*1690*/  @P1 IMAD R30, R152, c[0x0][0x194], R27 ;  /* 0x00006500981e1a24 */ /* 0x000fe200078e021b */
[----:B------:R-:W-:Y:S01]  /*16a0*/  SHF.R.S32.HI R153, RZ, 0x5, R153 ;  /* 0x00000005ff997819 */ /* 0x000fe20000011499 */
[----:B------:R-:W-:Y:S02]  /*16b0*/  @!P1 IMAD R4, R13, c[0x0][0x17c], R4 ;  /* 0x00005f000d049a24 */ /* 0x000fe400078e0204 */
[----:B------:R-:W-:Y:S01]  /*16c0*/  @!P1 IMAD.MOV.U32 R26, RZ, RZ, R8 ;  /* 0x000000ffff1a9224 */ /* 0x000fe200078e0008 */
[----:B------:R-:W-:Y:S01]  /*16d0*/  LEA.HI R8, R3, R10, RZ, 0x6 ;  /* 0x0000000a03087211 */ /* 0x000fe200078f30ff */
[----:B------:R-:W-:Y:S01]  /*16e0*/  @!P1 IMAD.IADD R30, R9, 0x1, R4 ;  /* 0x00000001091e9824 */ /* 0x000fe200078e0204 */
[----:B------:R-:W-:Y:S01]  /*16f0*/  LOP3.LUT R9, R16, 0xfffffff0, RZ, 0xc0, !PT ;  /* 0xfffffff010097812 */ /* 0x000fe200078ec0ff */
[----:B------:R-:W-:-:S02]  /*1700*/  IMAD.IADD R4, R10, 0x1, -R11 ;  /* 0x000000010a047824 */ /* 0x000fc400078e0a0b */
[----:B------:R-:W-:Y:S01]  /*1710*/  IMAD.SHL.U32 R13, R20, 0x40, RZ ;  /* 0x00000040140d7824 */ /* 0x000fe200078e00ff */
[----:B------:R-:W-:Y:S01]  /*1720*/  IADD3 R14, -R9, R10, RZ ;  /* 0x0000000a090e7210 */ /* 0x000fe20007ffe1ff */
[----:B------:R-:W-:Y:S02]  /*1730*/  IMAD.SHL.U32 R158, R4, 0x8, RZ ;  /* 0x00000008049e7824 */ /* 0x000fe400078e00ff */
[----:B------:R-:W-:Y:S01]  /*1740*/  IMAD.MOV.U32 R3, RZ, RZ, 0x20 ;  /* 0x00000020ff037424 */ /* 0x000fe200078e00ff */
[----:B------:R-:W-:Y:S01]  /*1750*/  SHF.R.S32.HI R15, RZ, 0x1f, R14 ;  /* 0x0000001fff0f7819 */ /* 0x000fe2000001140e */
[----:B------:R-:W-:Y:S01]  /*1760*/  IMAD.WIDE R24, R25, 0x40, R20 ;  /* 0x0000004019187825 */ /* 0x000fe200078e0214 */
[C---:B------:R-:W-:Y:S02]  /*1770*/  IADD3 R34, P2, R158.reuse, R34, RZ ;  /* 0x000000229e227210 */ /* 0x040fe40007f5e0ff */
[----:B------:R-:W-:Y:S01]  /*1780*/  IADD3 R32, P3, R158, R32, RZ ;  /* 0x000000209e207210 */ /* 0x000fe20007f7e0ff */
[----:B------:R-:W-:Y:S01]  /*1790*/  IMAD.IADD R17, R10, 0x1, -R17 ;  /* 0x000000010a117824 */ /* 0x000fe200078e0a11 */
[----:B------:R-:W-:-:S02]  /*17a0*/  SHF.R.S32.HI R11, RZ, 0x1f, R158 ;  /* 0x0000001fff0b7819 */ /* 0x000fc4000001149e */
[----:B------:R-:W-:Y:S02]  /*17b0*/  IADD3 R26, P1, R158, R26, RZ ;  /* 0x0000001a9e1a7210 */ /* 0x000fe40007f3e0ff */
[----:B------:R-:W-:Y:S01]  /*17c0*/  LEA.HI R15, R15, R14, RZ, 0x3 ;  /* 0x0000000e0f0f7211 */ /* 0x000fe200078f18ff */
[----:B------:R-:W-:Y:S01]  /*17d0*/  IMAD.X R35, R11, 0x1, R28, P2 ;  /* 0x000000010b237824 */ /* 0x000fe200010e061c */
[----:B------:R-:W-:Y:S01]  /*17e0*/  LOP3.LUT R13, R13, 0x1c0, RZ, 0xc0, !PT ;  /* 0x000001c00d0d7812 */ /* 0x000fe200078ec0ff */
[C---:B------:R-:W-:Y:S01]  /*17f0*/  IMAD.X R33, R11.reuse, 0x1, R22, P3 ;  /* 0x000000010b217824 */ /* 0x040fe200018e0616 */
[----:B------:R-:W-:Y:S01]  /*1800*/  IADD3.X R27, R11, R30, RZ, P1, !PT ;  /* 0x0000001e0b1b7210 */ /* 0x000fe20000ffe4ff */
[----:B------:R-:W-:Y:S01]  /*1810*/  IMAD.WIDE.U32 R34, R0, c[0x0][0x1b8], R34 ;  /* 0x00006e0000227a25 */ /* 0x000fe200078e0022 */
[----:B------:R-:W-:Y:S02]  /*1820*/  LOP3.LUT R11, R15, 0xfffffff8, RZ, 0xc0, !PT ;  /* 0xfffffff80f0b7812 */ /* 0x000fe400078ec0ff */
[----:B------:R-:W-:Y:S01]  /*1830*/  LOP3.LUT R9, R13, 0x38, R158, 0xf8, !PT ;  /* 0x000000380d097812 */ /* 0x000fe200078ef89e */
[----:B------:R-:W-:Y:S01]  /*1840*/  IMAD.WIDE.U32 R102, R20, c[0x0][0x198], R32 ;  /* 0x0000660014667a25 */ /* 0x000fe200078e0020 */
[----:B------:R-:W-:-:S02]  /*1850*/  SHF.R.U32.HI R6, RZ, 0x3, R13 ;  /* 0x00000003ff067819 */ /* 0x000fc4000001160d */
[----:B------:R-:W-:Y:S01]  /*1860*/  IADD3 R30, P1, R20, R7, RZ ;  /* 0x00000007141e7210 */ /* 0x000fe20007f3e0ff */
[----:B------:R-:W-:Y:S01]  /*1870*/  IMAD.IADD R14, R14, 0x1, -R11 ;  /* 0x000000010e0e7824 */ /* 0x000fe200078e0a0b */
[----:B------:R-:W-:Y:S01]  /*1880*/  LOP3.LUT R6, R9, R6, RZ, 0x3c, !PT ;  /* 0x0000000609067212 */ /* 0x000fe200078e3cff */
[----:B------:R-:W-:Y:S01]  /*1890*/  IMAD R9, R2, c[0x0][0x1b8], RZ ;  /* 0x00006e0002097a24 */ /* 0x000fe200078e02ff */
[----:B------:R-:W-:Y:S01]  /*18a0*/  SHF.R.S32.HI R2, RZ, 0x1f, R12 ;  /* 0x0000001fff027819 */ /* 0x000fe2000001140c */
[----:B------:R-:W-:Y:S01]  /*18b0*/  IMAD.X R5, R21, 0x1, R5, P1 ;  /* 0x0000000115057824 */ /* 0x000fe200008e0605 */
[----:B------:R-:W-:Y:S01]  /*18c0*/  R2P PR, R14, 0x6 ;  /* 0x000000060e007804 */ /* 0x000fe20000000000 */
[----:B------:R-:W-:Y:S01]  /*18d0*/  IMAD R9, R0, c[0x0][0x1bc], R9 ;  /* 0x00006f0000097a24 */ /* 0x000fe200078e0209 */
[----:B------:R-:W-:Y:S01]  /*18e0*/  ISETP.GE.AND P3, PT, R20, R148, PT ;  /* 0x000000941400720c */ /* 0x000fe20003f66270 */
[----:B------:R-:W-:Y:S01]  /*18f0*/  IMAD.SHL.U32 R13, R8, 0x8, RZ ;  /* 0x00000008080d7824 */ /* 0x000fe200078e00ff */
[----:B------:R-:W-:Y:S01]  /*1900*/  IADD3 R149, R158, 0x40, RZ ;  /* 0x000000409e957810 */ /* 0x000fe20007ffe0ff */
[----:B------:R-:W-:Y:S01]  /*1910*/  IMAD R23, R2, c[0x0][0x1a8], RZ ;  /* 0x00006a0002177a24 */ /* 0x000fe200078e02ff */
[----:B------:R-:W-:Y:S01]  /*1920*/  IADD3 R35, R35, R9, RZ ;  /* 0x0000000923237210 */ /* 0x000fe20007ffe0ff */
[----:B------:R-:W-:Y:S01]  /*1930*/  IMAD R5, R5, c[0x0][0x1a0], RZ ;  /* 0x0000680005057a24 */ /* 0x000fe200078e02ff */
[----:B------:R-:W-:Y:S01]  /*1940*/  LOP3.LUT R156, R6, 0xfffffe00, R13, 0xf8, !PT ;  /* 0xfffffe00069c7812 */ /* 0x000fe200078ef80d */
[----:B------:R-:W-:Y:S01]  /*1950*/  IMAD R7, R21, c[0x0][0x198], RZ ;  /* 0x0000660015077a24 */ /* 0x000fe200078e02ff */
[----:B------:R-:W-:Y:S01]  /*1960*/  SEL R0, R3, 0xffffffe0, !P2 ;  /* 0xffffffe003007807 */ /* 0x000fe20005000000 */
[----:B------:R-:W-:-:S02]  /*1970*/  IMAD R23, R12, c[0x0][0x1ac], R23 ;  /* 0x00006b000c177a24 */ /* 0x000fc400078e0217 */
[----:B------:R-:W-:-:S04]  /*1980*/  IMAD.WIDE.U32 R12, R12, c[0x0][0x1a8], R26 ;  /* 0x00006a000c0c7a25 */ /* 0x000fc800078e001a */
[----:B------:R-:W-:Y:S01]  /*1990*/  IMAD R5, R30, c[0x0][0x1a4], R5 ;  /* 0x000069001e057a24 */ /* 0x000fe200078e0205 */
[----:B------:R-:W-:Y:S01]  /*19a0*/  IADD3 R23, R13, R23, RZ ;  /* 0x000000170d177210 */ /* 0x000fe20007ffe0ff */
[----:B------:R-:W-:Y:S02]  /*19b0*/  IMAD.MOV.U32 R6, RZ, RZ, 0x10 ;  /* 0x00000010ff067424 */ /* 0x000fe400078e00ff */
[----:B------:R-:W-:Y:S02]  /*19c0*/  IMAD R7, R20, c[0x0][0x19c], R7 ;  /* 0x0000670014077a24 */ /* 0x000fe400078e0207 */
[----:B------:R-:W-:Y:S01]  /*19d0*/  IMAD.WIDE.U32 R30, R30, c[0x0][0x1a0], R34 ;  /* 0x000068001e1e7a25 */ /* 0x000fe200078e0022 */
[----:B------:R-:W-:-:S03]  /*19e0*/  SEL R2, R6, 0xfffffff0, !P1 ;  /* 0xfffffff006027807 */ /* 0x000fc60004800000 */
[----:B------:R-:W-:Y:S02]  /*19f0*/  IMAD.IADD R101, R103, 0x1, R7 ;  /* 0x0000000167657824 */ /* 0x000fe400078e0207 */
        /* <DEDUP_REMOVED lines=25> */
.L_x_5319:
[----:B------:R-:W-:Y:S05]  /*1b90*/  BSYNC B0 ;  /* 0x0000000000007941 */ /* 0x000fea0003800000 */
.L_x_5318:
        /* <DEDUP_REMOVED lines=29> */
.L_x_5321:
[----:B------:R-:W-:Y:S05]  /*1d70*/  BSYNC B0 ;  /* 0x0000000000007941 */ /* 0x000fea0003800000 */
.L_x_5320:
        /* <DEDUP_REMOVED lines=29> */
.L_x_5323:
[----:B------:R-:W-:Y:S05]  /*1f50*/  BSYNC B0 ;  /* 0x0000000000007941 */ /* 0x000fea0003800000 */
.L_x_5322:
        /* <DEDUP_REMOVED lines=28> */
.L_x_5325:
[----:B------:R-:W-:Y:S05]  /*2120*/  BSYNC B0 ;  /* 0x0000000000007941 */ /* 0x000fea0003800000 */
.L_x_5324:
        /* <DEDUP_REMOVED lines=23> */
.L_x_5327:
[----:B------:R-:W-:Y:S05]  /*22a0*/  BSYNC B0 ;  /* 0x0000000000007941 */ /* 0x000fea0003800000 */
.L_x_5326:
        /* <DEDUP_REMOVED lines=25> */
.L_x_5329:
[----:B------:R-:W-:Y:S05]  /*2440*/  BSYNC B0 ;  /* 0x0000000000007941 */ /* 0x000fea0003800000 */
.L_x_5328:
[----:B------:R-:W-:Y:S01]  /*2450*/  ISETP.GE.AND P1, PT, R9, R8, PT ;  /* 0x000000080900720c */ /* 0x000fe20003f26270 */
[----:B------:R-:W-:-:S12]  /*2460*/  BSSY B0, `(.L_x_5330) ;  /* 0x0000016000007945 */ /* 0x000fd80003800000 */
[----:B------:R-:W-:Y:S05]  /*2470*/  @P1 BRA `(.L_x_5331) ;  /* 0x0000014000001947 */ /* 0x000fea0003800000 */
[----:B------:R-:W-:Y:S01]  /*2480*/  ISETP.GE.AND P2, PT, R158, c[0x0][0x220], PT ;  /* 0x000088009e007a0c */ /* 0x000fe20003f46270 */
[----:B---3--:R-:W-:Y:S01]  /*2490*/  IMAD.MOV.U32 R12, RZ, RZ, c[0x0][0x19c] ;  /* 0x00006700ff0c7624 */ /* 0x008fe200078e00ff */
[----:B------:R-:W-:Y:S02]  /*24a0*/  LEA R13, P3, R29, R102, 0x5 ;  /* 0x000000661d0d7211 */ /* 0x000fe400078628ff */
        /* <DEDUP_REMOVED lines=17> */
.L_x_5331:
[----:B------:R-:W-:Y:S05]  /*25c0*/  BSYNC B0 ;  /* 0x0000000000007941 */ /* 0x000fea0003800000 */
.L_x_5330:
        /* <DEDUP_REMOVED lines=9> */
[----:B---3--:R-:W-:-:S03]  /*2660*/  IADD3 R12, R25, UR4, RZ ;  /* 0x00000004190c7c10 */ /* 0x008fc6000fffe0ff */
        /* <DEDUP_REMOVED lines=15> */
.L_x_5333:
[----:B------:R-:W-:Y:S05]  /*2760*/  BSYNC B0 ;  /* 0x0000000000007941 */ /* 0x000fea0003800000 */
.L_x_5332:
[----:B------:R-:W0:Y:S01]  /*2770*/  LDGDEPBAR ;  /* 0x00000000000079af */ /* 0x000e220000000000 */
[----:B---3--:R-:W-:Y:S01]  /*2780*/  SHF.R.S32.HI R13, RZ, 0x4, R16 ;  /* 0x00000004ff0d7819 */ /* 0x008fe20000011410 */
[----:B------:R-:W-:Y:S01]  /*2790*/  IMAD.SHL.U32 R14, R14, 0x40, RZ ;  /* 0x000000400e0e7824 */ /* 0x000fe200078e00ff */
[----:B------:R-:W-:Y:S01]  /*27a0*/  ISETP.GE.AND P2, PT, R20, R8, PT ;  /* 0x000000081400720c */ /* 0x000fe20003f46270 */
[----:B------:R-:W-:Y:S01]  /*27b0*/  IMAD.SHL.U32 R12, R15, 0x40, RZ ;  /* 0x000000400f0c7824 */ /* 0x000fe200078e00ff */
[----:B------:R-:W-:Y:S01]  /*27c0*/  LEA.HI R146, R16, R13, RZ, 0x1 ;  /* 0x0000000d10927211 */ /* 0x000fe200078f08ff */
[C---:B------:R-:W-:Y:S01]  /*27d0*/  IMAD.SHL.U32 R16, R4.reuse, 0x40, RZ ;  /* 0x0000004004107824 */ /* 0x040fe200078e00ff */
[----:B------:R-:W-:Y:S01]  /*27e0*/  LOP3.LUT P4, RZ, R4, 0x4, RZ, 0xc0, !PT ;  /* 0x0000000404ff7812 */ /* 0x000fe2000788c0ff */
[----:B------:R-:W-:Y:S01]  /*27f0*/  IMAD.SHL.U32 R21, R20, 0x8, RZ ;  /* 0x0000000814157824 */ /* 0x000fe200078e00ff */
[----:B------:R-:W-:Y:S01]  /*2800*/  LOP3.LUT R146, R146, 0xfffffffe, RZ, 0xc0, !PT ;  /* 0xfffffffe92927812 */ /* 0x000fe200078ec0ff */
[----:B------:R-:W-:Y:S01]  /*2810*/  IMAD.SHL.U32 R86, R10, 0x2, RZ ;  /* 0x000000020a567824 */ /* 0x000fe200078e00ff */
[----:B------:R-:W-:Y:S01]  /*2820*/  LOP3.LUT P3, RZ, R4, 0x2, RZ, 0xc0, !PT ;  /* 0x0000000204ff7812 */ /* 0x000fe2000786c0ff */
[----:B------:R-:W-:Y:S01]  /*2830*/  BSSY B0, `(.L_x_5334) ;  /* 0x0000033000007945 */ /* 0x000fe20003800000 */
[----:B------:R-:W-:Y:S01]  /*2840*/  LOP3.LUT R4, R14, 0x1c0, RZ, 0xc0, !PT ;  /* 0x000001c00e047812 */ /* 0x000fe200078ec0ff */
[----:B------:R-:W-:Y:S01]  /*2850*/  IMAD.IADD R146, R13, 0x1, -R146 ;  /* 0x000000010d927824 */ /* 0x000fe200078e0a92 */
[----:B------:R-:W-:-:S02]  /*2860*/  SHF.R.S32.HI R154, RZ, 0x1f, R17 ;  /* 0x0000001fff9a7819 */ /* 0x000fc40000011411 */
[----:B------:R-:W-:Y:S01]  /*2870*/  LOP3.LUT R16, R16, 0x1c0, RZ, 0xc0, !PT ;  /* 0x000001c010107812 */ /* 0x000fe200078ec0ff */
[----:B------:R-:W-:Y:S01]  /*2880*/  IMAD.SHL.U32 R13, R146, 0x8, RZ ;  /* 0x00000008920d7824 */ /* 0x000fe200078e00ff */
[----:B------:R-:W-:Y:S02]  /*2890*/  LEA.HI R154, R154, R17, RZ, 0x2 ;  /* 0x000000119a9a7211 */ /* 0x000fe400078f10ff */
[----:B------:R-:W-:Y:S02]  /*28a0*/  SHF.R.S32.HI R14, RZ, 0x1f, R153 ;  /* 0x0000001fff0e7819 */ /* 0x000fe40000011499 */
[----:B------:R-:W-:Y:S01]  /*28b0*/  LOP3.LUT R13, R4, 0x8, R13, 0xf8, !PT ;  /* 0x00000008040d7812 */ /* 0x000fe200078ef80d */
[----:B------:R-:W-:-:S04]  /*28c0*/  DEPBAR.LE SB0, 0x0 ;  /* 0x000080000000791a */ /* 0x000fc80000000000 */
[----:B------:R-:W-:Y:S01]  /*28d0*/  BAR.SYNC.DEFER_BLOCKING 0x0 ;  /* 0x0000000000007b1d */ /* 0x000fe20000010000 */
[----:B------:R-:W-:Y:S02]  /*28e0*/  SHF.R.U32.HI R4, RZ, 0x3, R4 ;  /* 0x00000003ff047819 */ /* 0x000fe40000011604 */
[----:B------:R-:W-:Y:S02]  /*28f0*/  LOP3.LUT R12, R12, 0xfffffe00, RZ, 0xc0, !PT ;  /* 0xfffffe000c0c7812 */ /* 0x000fe400078ec0ff */
[----:B------:R-:W-:Y:S01]  /*2900*/  LOP3.LUT R4, R13, R4, RZ, 0x3c, !PT ;  /* 0x000000040d047212 */ /* 0x000fe200078e3cff */
[C---:B------:R-:W-:Y:S01]  /*2910*/  IMAD R13, R153.reuse, 0x10, R18 ;  /* 0x00000010990d7824 */ /* 0x040fe200078e0212 */
[----:B------:R-:W-:Y:S01]  /*2920*/  SHF.R.S32.HI R154, RZ, 0x2, R154 ;  /* 0x00000002ff9a7819 */ /* 0x000fe2000001149a */
[----:B------:R-:W-:Y:S01]  /*2930*/  IMAD R147, R153, 0x400, R12 ;  /* 0x0000040099937824 */ /* 0x000fe200078e020c */
[----:B------:R-:W-:Y:S02]  /*2940*/  LOP3.LUT R17, R16, 0x8, R21, 0xf8, !PT ;  /* 0x0000000810117812 */ /* 0x000fe400078ef815 */
[----:B------:R-:W-:Y:S01]  /*2950*/  SHF.R.U32.HI R16, RZ, 0x3, R16 ;  /* 0x00000003ff107819 */ /* 0x000fe20000011610 */
[----:B------:R-:W-:Y:S01]  /*2960*/  IMAD.IADD R147, R4, 0x1, R147 ;  /* 0x0000000104937824 */ /* 0x000fe200078e0293 */
[----:B------:R-:W-:-:S02]  /*2970*/  LEA.HI R14, R14, R153, RZ, 0x2 ;  /* 0x000000990e0e7211 */ /* 0x000fc400078f10ff */
[----:B------:R-:W-:Y:S01]  /*2980*/  IADD3 R13, R13, 0x1, R154 ;  /* 0x000000010d0d7810 */ /* 0x000fe20007ffe09a */
[----:B------:R-:W-:Y:S01]  /*2990*/  IMAD.SHL.U32 R147, R147, 0x2, RZ ;  /* 0x0000000293937824 */ /* 0x000fe200078e00ff */
[----:B------:R-:W-:Y:S02]  /*29a0*/  LOP3.LUT R15, R17, R16, RZ, 0x3c, !PT ;  /* 0x00000010110f7212 */ /* 0x000fe400078e3cff */
[----:B------:R-:W-:Y:S02]  /*29b0*/  LOP3.LUT R14, R14, 0xfffffffc, RZ, 0xc0, !PT ;  /* 0xfffffffc0e0e7812 */ /* 0x000fe400078ec0ff */
[----:B------:R-:W-:Y:S01]  /*29c0*/  LEA R170, P1, R30, c[0x0][0x170], 0x1 ;  /* 0x00005c001eaa7a11 */ /* 0x000fe200078208ff */
[----:B------:R-:W-:Y:S01]  /*29d0*/  IMAD R146, R146, 0x200, R15 ;  /* 0x0000020092927824 */ /* 0x000fe200078e020f */
[----:B------:R-:W-:Y:S01]  /*29e0*/  IADD3 R85, R88, R13, -R157 ;  /* 0x0000000d58557210 */ /* 0x000fe20007ffe89d */
[----:B------:R3:W-:Y:S01]  /*29f0*/  @P2 STS.128 [R156+0x8000], RZ ;  /* 0x008000ff9c002388 */ /* 0x0007e20000000c00 */
[----:B------:R-:W-:Y:S01]  /*2a00*/  IMAD.IADD R153, R153, 0x1, -R14 ;  /* 0x0000000199997824 */ /* 0x000fe200078e0a0e */
[----:B------:R-:W-:-:S02]  /*2a10*/  LOP3.LUT R4, R4, R12, RZ, 0xfc, !PT ;  /* 0x0000000c04047212 */ /* 0x000fc400078efcff */
[----:B------:R3:W-:Y:S01]  /*2a20*/  @P2 STS.128 [R156+0xa000], RZ ;  /* 0x00a000ff9c002388 */ /* 0x0007e20000000c00 */
[----:B------:R-:W-:Y:S02]  /*2a30*/  SEL R3, R3, 0xffffffe0, !P4 ;  /* 0xffffffe003037807 */ /* 0x000fe40006000000 */
        /* <DEDUP_REMOVED lines=18> */
.L_x_5335:
[----:B------:R-:W-:Y:S05]  /*2b60*/  BSYNC B0 ;  /* 0x0000000000007941 */ /* 0x000fea0003800000 */
.L_x_5334:
        /* <DEDUP_REMOVED lines=25> */
.L_x_5337:
[----:B------:R-:W-:Y:S05]  /*2d00*/  BSYNC B0 ;  /* 0x0000000000007941 */ /* 0x000fea0003800000 */
.L_x_5336:
        /* <DEDUP_REMOVED lines=25> */
.L_x_5339:
[----:B------:R-:W-:Y:S05]  /*2ea0*/  BSYNC B0 ;  /* 0x0000000000007941 */ /* 0x000fea0003800000 */
.L_x_5338:
        /* <DEDUP_REMOVED lines=26> */
.L_x_5341:
[----:B------:R-:W-:Y:S05]  /*3050*/  BSYNC B0 ;  /* 0x0000000000007941 */ /* 0x000fea0003800000 */
.L_x_5340:
[----:B------:R-:W-:Y:S01]  /*3060*/  IMAD.SHL.U32 R146, R146, 0x2, RZ ;  /* 0x0000000292927824 */ /* 0x000fe200078e00ff */
[----:B------:R-:W-:Y:S01]  /*3070*/  LDSM.16.M88.4 R80, [R147] ;  /* 0x000000009350783b */ /* 0x000fe20000000200 */
[--C-:B------:R-:W-:Y:S01]  /*3080*/  IMAD R145, R2, 0x2, R147.reuse ;  /* 0x0000000202917824 */ /* 0x100fe200078e0293 */
[----:B------:R-:W-:Y:S01]  /*3090*/  ISETP.GE.AND P4, PT, R129, 0x2, PT ;  /* 0x000000028100780c */ /* 0x000fe20003f86270 */
[----:B------:R-:W-:Y:S01]  /*30a0*/  IMAD R143, R0, 0x2, R147 ;  /* 0x00000002008f7824 */ /* 0x000fe200078e0293 */
[----:B-1----:R-:W1:Y:S01]  /*30b0*/  LDSM.16.M88.4 R32, [R146+0x4000] ;  /* 0x004000009220783b */ /* 0x002e620000000200 */
[----:B------:R-:W-:Y:S01]  /*30c0*/  LEA R87, R6, R146, 0x1 ;  /* 0x0000009206577211 */ /* 0x000fe200078e08ff */
[----:B------:R-:W-:Y:S01]  /*30d0*/  IMAD R139, R3, 0x2, R146 ;  /* 0x00000002038b7824 */ /* 0x000fe200078e0292 */
[----:B------:R-:W-:Y:S01]  /*30e0*/  IADD3 R5, R146, 0x4000, RZ ;  /* 0x0000400092057810 */ /* 0x000fe20007ffe0ff */
[----:B--2---:R-:W2:Y:S01]  /*30f0*/  LDSM.16.M88.4 R20, [R146+0x4800] ;  /* 0x004800009214783b */ /* 0x004ea20000000200 */
[----:B------:R-:W-:Y:S01]  /*3100*/  IMAD R142, R0, 0x2, R145 ;  /* 0x00000002008e7824 */ /* 0x000fe200078e0291 */
[----:B------:R-:W-:-:S02]  /*3110*/  IADD3 R103, R85, 0x8, RZ ;  /* 0x0000000855677810 */ /* 0x000fc40007ffe0ff */
[----:B------:R-:W5:Y:S01]  /*3120*/  LDSM.16.M88.4 R12, [R146+0x5000] ;  /* 0x00500000920c783b */ /* 0x000f620000000200 */
[----:B------:R-:W-:Y:S02]  /*3130*/  LEA R144, R6, R5, 0x1 ;  /* 0x0000000506907211 */ /* 0x000fe400078e08ff */
[----:B------:R-:W-:Y:S01]  /*3140*/  IMNMX R128, R85, R88, PT ;  /* 0x0000005855807217 */ /* 0x000fe20003800200 */
[----:B------:R-:W3:Y:S01]  /*3150*/  LDSM.16.M88.4 R52, [R146+0x5800] ;  /* 0x005800009234783b */ /* 0x000ee20000000200 */
[----:B------:R-:W-:Y:S02]  /*3160*/  LEA R141, R3, R144, 0x1 ;  /* 0x00000090038d7211 */ /* 0x000fe400078e08ff */
[----:B------:R-:W-:Y:S01]  /*3170*/  IMNMX R103, R103, R88, PT ;  /* 0x0000005867677217 */ /* 0x000fe20003800200 */
[----:B------:R-:W-:Y:S04]  /*3180*/  LDSM.16.M88.4 R60, [R145] ;  /* 0x00000000913c783b */ /* 0x000fe80000000200 */
[----:B------:R-:W4:Y:S04]  /*3190*/  LDSM.16.M88.4 R48, [R87+0x4000] ;  /* 0x004000005730783b */ /* 0x000f280000000200 */
[----:B------:R-:W3:Y:S04]  /*31a0*/  LDSM.16.M88.4 R44, [R87+0x4800] ;  /* 0x00480000572c783b */ /* 0x000ee80000000200 */
[----:B------:R-:W3:Y:S04]  /*31b0*/  LDSM.16.M88.4 R40, [R87+0x5000] ;  /* 0x005000005728783b */ /* 0x000ee80000000200 */
[----:B------:R-:W3:Y:S04]  /*31c0*/  LDSM.16.M88.4 R64, [R87+0x5800] ;  /* 0x005800005740783b */ /* 0x000ee80000000200 */
[----:B------:R-:W-:Y:S01]  /*31d0*/  LDSM.16.M88.4 R56, [R143] ;  /* 0x000000008f38783b */ /* 0x000fe20000000200 */
[C---:B-1----:R-:W-:Y:S03]  /*31e0*/  HMMA.16816.F32 R36, R80.reuse, R32, RZ ;  /* 0x000000205024723c */ /* 0x042fe600000018ff */
[----:B------:R-:W-:Y:S04]  /*31f0*/  LDSM.16.M88.4 R76, [R142] ;  /* 0x000000008e4c783b */ /* 0x000fe80000000200 */
[----:B------:R-:W-:Y:S01]  /*3200*/  LDSM.16.M88.4 R72, [R141] ;  /* 0x000000008d48783b */ /* 0x000fe20000000200 */
[C---:B--2---:R-:W-:Y:S03]  /*3210*/  HMMA.16816.F32 R24, R80.reuse, R20, RZ ;  /* 0x000000145018723c */ /* 0x044fe600000018ff */
[----:B------:R-:W-:Y:S04]  /*3220*/  LDSM.16.M88.4 R68, [R141+0x800] ;  /* 0x000800008d44783b */ /* 0x000fe80000000200 */
[----:B------:R-:W0:Y:S01]  /*3230*/  LDGDEPBAR ;  /* 0x00000000000079af */ /* 0x000e220000000000 */
[C---:B-----5:R-:W-:Y:S08]  /*3240*/  HMMA.16816.F32 R16, R80.reuse, R12, RZ ;  /* 0x0000000c5010723c */ /* 0x060ff000000018ff */
[C---:B------:R-:W-:Y:S08]  /*3250*/  HMMA.16816.F32 R32, R80.reuse, R34, RZ ;  /* 0x000000225020723c */ /* 0x040ff000000018ff */
[C---:B------:R-:W-:Y:S08]  /*3260*/  HMMA.16816.F32 R20, R80.reuse, R22, RZ ;  /* 0x000000165014723c */ /* 0x040ff000000018ff */
[C---:B------:R-:W-:Y:S08]  /*3270*/  HMMA.16816.F32 R12, R80.reuse, R14, RZ ;  /* 0x0000000e500c723c */ /* 0x040ff000000018ff */
[C---:B---3--:R-:W-:Y:S08]  /*3280*/  HMMA.16816.F32 R8, R80.reuse, R52, RZ ;  /* 0x000000345008723c */ /* 0x048ff000000018ff */
[----:B------:R-:W-:Y:S01]  /*3290*/  HMMA.16816.F32 R80, R80, R54, RZ ;  /* 0x000000365050723c */ /* 0x000fe200000018ff */
[----:B------:R-:W1:Y:S07]  /*32a0*/  LDSM.16.M88.4 R52, [R139+0x4000] ;  /* 0x004000008b34783b */ /* 0x000e6e0000000200 */
[C---:B----4-:R-:W-:Y:S08]  /*32b0*/  HMMA.16816.F32 R36, R60.reuse, R48, R36 ;  /* 0x000000303c24723c */ /* 0x050ff00000001824 */
        /* <DEDUP_REMOVED lines=10> */
[----:B------:R-:W5:Y:S04]  /*3360*/  LDSM.16.M88.4 R64, [R141+0x1000] ;  /* 0x001000008d40783b */ /* 0x000f680000000200 */
[----:B------:R-:W4:Y:S03]  /*3370*/  LDSM.16.M88.4 R60, [R141+0x1800] ;  /* 0x001800008d3c783b */ /* 0x000f260000000200 */
        /* <DEDUP_REMOVED lines=10> */
[----:B------:R-:W-:Y:S01]  /*3420*/  HMMA.16816.F32 R80, R56, R42, R80 ;  /* 0x0000002a3850723c */ /* 0x000fe20000001850 */
[----:B------:R-:W1:Y:S04]  /*3430*/  LDSM.16.M88.4 R56, [R147+0x2000] ;  /* 0x002000009338783b */ /* 0x000e680000000200 */
[----:B------:R-:W2:Y:S03]  /*3440*/  LDSM.16.M88.4 R40, [R146+0x7800] ;  /* 0x007800009228783b */ /* 0x000ea60000000200 */
        /* <DEDUP_REMOVED lines=11> */
[----:B------:R-:W3:Y:S04]  /*3500*/  LDSM.16.M88.4 R76, [R145+0x2000] ;  /* 0x00200000914c783b */ /* 0x000ee80000000200 */
[----:B------:R-:W4:Y:S03]  /*3510*/  LDSM.16.M88.4 R60, [R87+0x7800] ;  /* 0x00780000573c783b */ /* 0x000f260000000200 */
        /* <DEDUP_REMOVED lines=24> */
[----:B------:R-:W3:Y:S04]  /*36a0*/  LDSM.16.M88.4 R76, [R142+0x2000] ;  /* 0x002000008e4c783b */ /* 0x000ee80000000200 */
[----:B------:R-:W4:Y:S01]  /*36b0*/  LDSM.16.M88.4 R60, [R141+0x3800] ;  /* 0x003800008d3c783b */ /* 0x000f220000000200 */
[----:B------:R-:W-:-:S04]  /*36c0*/  DEPBAR.LE SB0, 0x0 ;  /* 0x000080000000791a */ /* 0x000fc80000000000 */
[C---:B-1----:R-:W-:Y:S08]  /*36d0*/  HMMA.16816.F32 R36, R56.reuse, R52, R36 ;  /* 0x000000343824723c */ /* 0x042ff00000001824 */
[C---:B------:R-:W-:Y:S08]  /*36e0*/  HMMA.16816.F32 R32, R56.reuse, R54, R32 ;  /* 0x000000363820723c */ /* 0x040ff00000001820 */
[C---:B------:R-:W-:Y:S08]  /*36f0*/  HMMA.16816.F32 R24, R56.reuse, R48, R24 ;  /* 0x000000303818723c */ /* 0x040ff00000001818 */
[C---:B------:R-:W-:Y:S08]  /*3700*/  HMMA.16816.F32 R20, R56.reuse, R50, R20 ;  /* 0x000000323814723c */ /* 0x040ff00000001814 */
[C---:B------:R-:W-:Y:S08]  /*3710*/  HMMA.16816.F32 R16, R56.reuse, R44, R16 ;  /* 0x0000002c3810723c */ /* 0x040ff00000001810 */
[C---:B------:R-:W-:Y:S08]  /*3720*/  HMMA.16816.F32 R12, R56.reuse, R46, R12 ;  /* 0x0000002e380c723c */ /* 0x040ff0000000180c */
[C---:B--2---:R-:W-:Y:S08]  /*3730*/  HMMA.16816.F32 R8, R56.reuse, R40, R8 ;  /* 0x000000283808723c */ /* 0x044ff00000001808 */
[----:B------:R-:W-:Y:S08]  /*3740*/  HMMA.16816.F32 R80, R56, R42, R80 ;  /* 0x0000002a3850723c */ /* 0x000ff00000001850 */
[C---:B---3--:R-:W-:Y:S08]  /*3750*/  HMMA.16816.F32 R36, R76.reuse, R72, R36 ;  /* 0x000000484c24723c */ /* 0x048ff00000001824 */
[C---:B------:R-:W-:Y:S08]  /*3760*/  HMMA.16816.F32 R32, R76.reuse, R74, R32 ;  /* 0x0000004a4c20723c */ /* 0x040ff00000001820 */
[C---:B------:R-:W-:Y:S08]  /*3770*/  HMMA.16816.F32 R24, R76.reuse, R68, R24 ;  /* 0x000000444c18723c */ /* 0x040ff00000001818 */
[C---:B------:R-:W-:Y:S08]  /*3780*/  HMMA.16816.F32 R20, R76.reuse, R70, R20 ;  /* 0x000000464c14723c */ /* 0x040ff00000001814 */
[C---:B------:R-:W-:Y:S08]  /*3790*/  HMMA.16816.F32 R16, R76.reuse, R64, R16 ;  /* 0x000000404c10723c */ /* 0x040ff00000001810 */
[C---:B------:R-:W-:Y:S08]  /*37a0*/  HMMA.16816.F32 R12, R76.reuse, R66, R12 ;  /* 0x000000424c0c723c */ /* 0x040ff0000000180c */
[C---:B----4-:R-:W-:Y:S08]  /*37b0*/  HMMA.16816.F32 R8, R76.reuse, R60, R8 ;  /* 0x0000003c4c08723c */ /* 0x050ff00000001808 */
        /* <DEDUP_REMOVED lines=62> */
.L_x_5343:
[----:B------:R-:W-:-:S04]  /*3ba0*/  LEA R29, -R29, RZ, 0x6 ;  /* 0x000000ff1d1d7211 */ /* 0x000fc800078e31ff */
[----:B------:R-:W-:Y:S02]  /*3bb0*/  SHF.R.S32.HI R42, RZ, 0x1f, R29 ;  /* 0x0000001fff2a7819 */ /* 0x000fe4000001141d */
.L_x_5344:
        /* <DEDUP_REMOVED lines=49> */
[C---:B------:R-:W-:Y:S01]  /*3ed0*/  @!P3 LEA R56, P1, R41.reuse, c[0x0][0x168], 0x1 ;  /* 0x00005a002938ba11 */ /* 0x040fe200078208ff */
[----:B------:R-:W-:Y:S01]  /*3ee0*/  @!P3 IMAD.X R6, R40, 0x1, R101, P5 ;  /* 0x000000012806b824 */ /* 0x000fe200028e0665 */
[----:B------:R1:W-:Y:S04]  /*3ef0*/  @P2 STS.128 [R156+0x6800], RZ ;  /* 0x006800ff9c002388 */ /* 0x0003e80000000c00 */
[----:B------:R-:W-:Y:S01]  /*3f00*/  @!PT LDS RZ, [RZ] ;  /* 0x00000000fffff984 */ /* 0x000fe20000000800 */
[----:B------:R-:W-:Y:S01]  /*3f10*/  @!PT LDS RZ, [RZ] ;  /* 0x00000000fffff984 */ /* 0x000fe20000000800 */
[----:B------:R-:W-:Y:S01]  /*3f20*/  @!PT LDS RZ, [RZ] ;  /* 0x00000000fffff984 */ /* 0x000fe20000000800 */
[----:B------:R1:W-:Y:S01]  /*3f30*/  @!P2 LDGSTS.E.BYPASS.LTC128B.128 [R156+0x6800], [R44.64+0x80] ;  /* 0x068000802c9cafae */ /* 0x0003e2000b901d48 */
[----:B------:R-:W-:-:S03]  /*3f40*/  @!P3 LEA.HI.X R57, R41, c[0x0][0x16c], R6, 0x1, P1 ;  /* 0x00005b002939ba11 */ /* 0x000fc600008f0c06 */
        /* <DEDUP_REMOVED lines=25> */
.L_x_5346:
[----:B------:R-:W-:Y:S05]  /*40e0*/  BSYNC B0 ;  /* 0x0000000000007941 */ /* 0x000fea0003800000 */
.L_x_5345:
[----:B------:R-:W0:Y:S01]  /*40f0*/  LDGDEPBAR ;  /* 0x00000000000079af */ /* 0x000e220000000000 */
[----:B------:R-:W-:-:S04]  /*4100*/  IADD3 R102, P1, R29, R102, RZ ;  /* 0x000000661d667210 */ /* 0x000fc80007f3e0ff */
[----:B------:R-:W-:Y:S02]  /*4110*/  IADD3.X R101, R42, R101, RZ, P1, !PT ;  /* 0x000000652a657210 */ /* 0x000fe40000ffe4ff */
.L_x_5342:
[----:B------:R-:W-:Y:S02]  /*4120*/  IMAD.IADD R86, R7, 0x1, R86 ;  /* 0x0000000107567824 */ /* 0x000fe400078e0256 */
[----:B------:R-:W-:-:S03]  /*4130*/  IMAD.SHL.U32 R140, R4, 0x2, RZ ;  /* 0x00000002048c7824 */ /* 0x000fc600078e00ff */
[----:B------:R-:W-:Y:S01]  /*4140*/  IADD3 R3, R86, 0x1, RZ ;  /* 0x0000000156037810 */ /* 0x000fe20007ffe0ff */
[--C-:B------:R-:W-:Y:S01]  /*4150*/  IMAD R138, R2, 0x2, R140.reuse ;  /* 0x00000002028a7824 */ /* 0x100fe200078e028c */
[----:B------:R-:W-:Y:S01]  /*4160*/  IADD3 R5, R86, 0x8, RZ ;  /* 0x0000000856057810 */ /* 0x000fe20007ffe0ff */
[C---:B------:R-:W-:Y:S01]  /*4170*/  IMAD R137, R0.reuse, 0x2, R140 ;  /* 0x0000000200897824 */ /* 0x040fe200078e028c */
[CC--:B------:R-:W-:Y:S01]  /*4180*/  ISETP.GE.AND P6, PT, R3.reuse, R128.reuse, PT ;  /* 0x000000800300720c */ /* 0x0c0fe20003fc6270 */
[----:B------:R-:W-:Y:S01]  /*4190*/  IMAD R136, R0, 0x2, R138 ;  /* 0x0000000200887824 */ /* 0x000fe200078e028a */
[-C--:B------:R-:W-:Y:S01]  /*41a0*/  ISETP.GE.AND P3, PT, R3, R103.reuse, PT ;  /* 0x000000670300720c */ /* 0x080fe20003f66270 */
[----:B------:R-:W-:Y:S01]  /*41b0*/  LDSM.16.MT88.4 R68, [R140+0xa000] ;  /* 0x00a000008c44783b */ /* 0x000fe20000004200 */
[----:B------:R-:W-:Y:S02]  /*41c0*/  IADD3 R3, R86, 0x9, RZ ;  /* 0x0000000956037810 */ /* 0x000fe40007ffe0ff */
[C---:B------:R-:W-:Y:S01]  /*41d0*/  ISETP.GE.AND P2, PT, R5.reuse, R128, PT ;  /* 0x000000800500720c */ /* 0x040fe20003f46270 */
[----:B-1----:R-:W-:Y:S01]  /*41e0*/  LDSM.16.MT88.4 R52, [R137+0x8000] ;  /* 0x008000008934783b */ /* 0x002fe20000004200 */
[----:B------:R-:W-:-:S02]  /*41f0*/  ISETP.GE.AND P5, PT, R5, R103, PT ;  /* 0x000000670500720c */ /* 0x000fc40003fa6270 */
[C---:B------:R-:W-:Y:S01]  /*4200*/  ISETP.GE.AND P1, PT, R3.reuse, R128, PT ;  /* 0x000000800300720c */ /* 0x040fe20003f26270 */
[----:B------:R-:W-:Y:S01]  /*4210*/  LDSM.16.MT88.4 R60, [R136+0x8000] ;  /* 0x00800000883c783b */ /* 0x000fe20000004200 */
[----:B------:R-:W-:Y:S02]  /*4220*/  IADD3 R5, R86, 0x10, RZ ;  /* 0x0000001056057810 */ /* 0x000fe40007ffe0ff */
[----:B------:R-:W-:Y:S01]  /*4230*/  FSEL R45, R32, -INF , !P2 ;  /* 0xff800000202d7808 */ /* 0x000fe20005000000 */
[----:B------:R-:W-:Y:S01]  /*4240*/  LDSM.16.MT88.4 R92, [R138+0xa000] ;  /* 0x00a000008a5c783b */ /* 0x000fe20000004200 */
[----:B------:R-:W-:Y:S02]  /*4250*/  ISETP.GE.AND P2, PT, R3, R103, PT ;  /* 0x000000670300720c */ /* 0x000fe40003f46270 */
[----:B------:R-:W-:Y:S02]  /*4260*/  IADD3 R3, R86, 0x11, RZ ;  /* 0x0000001156037810 */ /* 0x000fe40007ffe0ff */
[----:B------:R-:W-:-:S02]  /*4270*/  FSEL R41, R34, -INF , !P5 ;  /* 0xff80000022297808 */ /* 0x000fc40006800000 */
[----:B------:R-:W-:Y:S02]  /*4280*/  FSEL R47, R33, -INF , !P1 ;  /* 0xff800000212f7808 */ /* 0x000fe40004800000 */
[C---:B------:R-:W-:Y:S02]  /*4290*/  ISETP.GE.AND P5, PT, R5.reuse, R128, PT ;  /* 0x000000800500720c */ /* 0x040fe40003fa6270 */
[----:B------:R-:W-:Y:S02]  /*42a0*/  ISETP.GE.AND P1, PT, R5, R103, PT ;  /* 0x000000670500720c */ /* 0x000fe40003f26270 */
[----:B------:R-:W-:Y:S02]  /*42b0*/  IADD3 R5, R86, 0x18, RZ ;  /* 0x0000001856057810 */ /* 0x000fe40007ffe0ff */
[----:B------:R-:W-:Y:S02]  /*42c0*/  FSEL R43, R35, -INF , !P2 ;  /* 0xff800000232b7808 */ /* 0x000fe40005000000 */
[----:B------:R-:W-:-:S02]  /*42d0*/  FSEL R37, R37, -INF , !P6 ;  /* 0xff80000025257808 */ /* 0x000fc40007000000 */
[CC--:B------:R-:W-:Y:S02]  /*42e0*/  ISETP.GE.AND P2, PT, R3.reuse, R128.reuse, PT ;  /* 0x000000800300720c */ /* 0x0c0fe40003f46270 */
        /* <DEDUP_REMOVED lines=8> */
[----:B------:R-:W-:Y:S02]  /*4370*/  ISETP.GE.AND P2, PT, R5, R103, PT ;  /* 0x000000670500720c */ /* 0x000fe40003f46270 */
[----:B------:R-:W-:Y:S02]  /*4380*/  FSEL R77, R27, -INF , !P5 ;  /* 0xff8000001b4d7808 */ /* 0x000fe40006800000 */
[----:B------:R-:W-:-:S02]  /*4390*/  FSEL R5, R20, -INF , !P1 ;  /* 0xff80000014057808 */ /* 0x000fc40004800000 */
[C---:B------:R-:W-:Y:S02]  /*43a0*/  ISETP.GE.AND P5, PT, R6.reuse, R128, PT ;  /* 0x000000800600720c */ /* 0x040fe40003fa6270 */
[----:B------:R-:W-:Y:S02]  /*43b0*/  ISETP.GE.AND P1, PT, R6, R103, PT ;  /* 0x000000670600720c */ /* 0x000fe40003f26270 */
[----:B------:R-:W-:Y:S02]  /*43c0*/  FMNMX.FTZ R6, R36, R37, !PT ;  /* 0x0000002524067209 */ /* 0x000fe40007810000 */
[----:B------:R-:W-:Y:S02]  /*43d0*/  FSEL R23, R23, -INF , !P1 ;  /* 0xff80000017177808 */ /* 0x000fe40004800000 */
[----:B------:R-:W-:Y:S02]  /*43e0*/  FMNMX.FTZ R6, R45, R6, !PT ;  /* 0x000000062d067209 */ /* 0x000fe40007810000 */
[----:B------:R-:W-:-:S02]  /*43f0*/  ISETP.GE.AND P1, PT, R86, R103, PT ;  /* 0x000000675600720c */ /* 0x000fc40003f26270 */
[----:B------:R-:W-:Y:S02]  /*4400*/  IADD3 R3, R86, 0x20, RZ ;  /* 0x0000002056037810 */ /* 0x000fe40007ffe0ff */
[----:B------:R-:W-:Y:S02]  /*4410*/  FSEL R49, R39, -INF , !P3 ;  /* 0xff80000027317808 */ /* 0x000fe40005800000 */
[----:B------:R-:W-:Y:S02]  /*4420*/  FMNMX.FTZ R6, R47, R6, !PT ;  /* 0x000000062f067209 */ /* 0x000fe40007810000 */
[----:B------:R-:W-:Y:S02]  /*4430*/  FSEL R38, R38, -INF , !P1 ;  /* 0xff80000026267808 */ /* 0x000fe40004800000 */
[----:B------:R-:W-:Y:S02]  /*4440*/  FSEL R33, R22, -INF , !P2 ;  /* 0xff80000016217808 */ /* 0x000fe40005000000 */
[----:B------:R-:W-:-:S02]  /*4450*/  ISETP.GE.AND P2, PT, R3, R103, PT ;  /* 0x000000670300720c */ /* 0x000fc40003f46270 */
[----:B------:R-:W-:Y:S02]  /*4460*/  FMNMX.FTZ R6, R29, R6, !PT ;  /* 0x000000061d067209 */ /* 0x000fe40007810000 */
[----:B------:R-:W-:Y:S02]  /*4470*/  FMNMX.FTZ R22, R38, R49, !PT ;  /* 0x0000003126167209 */ /* 0x000fe40007810000 */
[----:B------:R-:W-:Y:S02]  /*4480*/  ISETP.GE.AND P6, PT, R3, R128, PT ;  /* 0x000000800300720c */ /* 0x000fe40003fc6270 */
[----:B------:R-:W-:Y:S02]  /*4490*/  IADD3 R3, R86, 0x21, RZ ;  /* 0x0000002156037810 */ /* 0x000fe40007ffe0ff */
[----:B------:R-:W-:Y:S02]  /*44a0*/  FSEL R165, R18, -INF , !P2 ;  /* 0xff80000012a57808 */ /* 0x000fe40005000000 */
[----:B------:R-:W-:-:S02]  /*44b0*/  FMNMX.FTZ R24, R7, R6, !PT ;  /* 0x0000000607187209 */ /* 0x000fc40007810000 */
[----:B------:R-:W-:Y:S02]  /*44c0*/  FMNMX.FTZ R18, R41, R22, !PT ;  /* 0x0000001629127209 */ /* 0x000fe40007810000 */
[----:B------:R-:W-:Y:S02]  /*44d0*/  FSEL R21, R21, -INF , !P5 ;  /* 0xff80000015157808 */ /* 0x000fe40006800000 */
[----:B------:R-:W-:Y:S02]  /*44e0*/  ISETP.GE.AND P5, PT, R3, R128, PT ;  /* 0x000000800300720c */ /* 0x000fe40003fa6270 */
[----:B------:R-:W-:Y:S02]  /*44f0*/  FSEL R173, R16, -INF , !P6 ;  /* 0xff80000010ad7808 */ /* 0x000fe40007000000 */
[----:B------:R-:W-:Y:S02]  /*4500*/  IADD3 R16, R86, 0x30, RZ ;  /* 0x0000003056107810 */ /* 0x000fe40007ffe0ff */
[----:B------:R-:W-:-:S02]  /*4510*/  FMNMX.FTZ R24, R5, R24, !PT ;  /* 0x0000001805187209 */ /* 0x000fc40007810000 */
[----:B------:R-:W-:Y:S02]  /*4520*/  FMNMX.FTZ R18, R43, R18, !PT ;  /* 0x000000122b127209 */ /* 0x000fe40007810000 */
[----:B------:R-:W-:Y:S02]  /*4530*/  ISETP.GE.AND P3, PT, R3, R103, PT ;  /* 0x000000670300720c */ /* 0x000fe40003f66270 */
[----:B------:R-:W-:Y:S02]  /*4540*/  FSEL R121, R17, -INF , !P5 ;  /* 0xff80000011797808 */ /* 0x000fe40006800000 */
[----:B------:R-:W-:Y:S02]  /*4550*/  IADD3 R3, R86, 0x28, RZ ;  /* 0x0000002856037810 */ /* 0x000fe40007ffe0ff */
[----:B------:R-:W-:Y:S02]  /*4560*/  ISETP.GE.AND P5, PT, R16, R128, PT ;  /* 0x000000801000720c */ /* 0x000fe40003fa6270 */
[----:B------:R-:W-:-:S02]  /*4570*/  FMNMX.FTZ R24, R21, R24, !PT ;  /* 0x0000001815187209 */ /* 0x000fc40007810000 */
[----:B------:R-:W-:Y:S02]  /*4580*/  FMNMX.FTZ R18, R35, R18, !PT ;  /* 0x0000001223127209 */ /* 0x000fe40007810000 */
[----:B------:R-:W-:Y:S02]  /*4590*/  IADD3 R20, R86, 0x29, RZ ;  /* 0x0000002956147810 */ /* 0x000fe40007ffe0ff */
[----:B------:R-:W-:Y:S02]  /*45a0*/  ISETP.GE.AND P6, PT, R3, R128, PT ;  /* 0x000000800300720c */ /* 0x000fe40003fc6270 */
        /* <DEDUP_REMOVED lines=8> */
[----:B------:R-:W-:-:S02]  /*4630*/  ISETP.GE.AND P1, PT, R3, R103, PT ;  /* 0x000000670300720c */ /* 0x000fc40003f26270 */
[----:B------:R-:W-:Y:S02]  /*4640*/  FSEL R123, R13, -INF , !P2 ;  /* 0xff8000000d7b7808 */ /* 0x000fe40005000000 */
[----:B------:R-:W-:Y:S02]  /*4650*/  IADD3 R3, R86, 0x38, RZ ;  /* 0x0000003856037810 */ /* 0x000fe40007ffe0ff */
[----:B------:R-:W-:Y:S02]  /*4660*/  ISETP.GE.AND P2, PT, R6, R128, PT ;  /* 0x000000800600720c */ /* 0x000fe40003f46270 */
[----:B------:R-:W-:Y:S02]  /*4670*/  IADD3 R86, R86, 0x39, RZ ;  /* 0x0000003956567810 */ /* 0x000fe40007ffe0ff */
[----:B------:R-:W-:Y:S02]  /*4680*/  FMNMX.FTZ R12, R169, R12, !PT ;  /* 0x0000000ca90c7209 */ /* 0x000fe40007810000 */
[----:B------:R-:W-:-:S02]  /*4690*/  FMNMX.FTZ R8, R23, R8, !PT ;  /* 0x0000000817087209 */ /* 0x000fc40007810000 */
[----:B------:R-:W-:Y:S02]  /*46a0*/  FSEL R133, R9, -INF , !P2 ;  /* 0xff80000009857808 */ /* 0x000fe40005000000 */
[----:B------:R-:W-:Y:S02]  /*46b0*/  ISETP.GE.AND P2, PT, R86, R128, PT ;  /* 0x000000805600720c */ /* 0x000fe40003f46270 */
[----:B------:R-:W-:Y:S02]  /*46c0*/  FMNMX.FTZ R12, R123, R12, !PT ;  /* 0x0000000c7b0c7209 */ /* 0x000fe40007810000 */
[----:B------:R-:W-:Y:S02]  /*46d0*/  FSEL R25, R19, -INF , !P3 ;  /* 0xff80000013197808 */ /* 0x000fe40005800000 */
[----:B------:R-:W-:Y:S02]  /*46e0*/  FMNMX.FTZ R8, R165, R8, !PT ;  /* 0x00000008a5087209 */ /* 0x000fe40007810000 */
[----:B------:R-:W-:-:S02]  /*46f0*/  FSEL R127, R81, -INF , !P2 ;  /* 0xff800000517f7808 */ /* 0x000fc40005000000 */
[----:B------:R-:W-:Y:S02]  /*4700*/  FSEL R135, R14, -INF , !P1 ;  /* 0xff8000000e877808 */ /* 0x000fe40004800000 */
[----:B------:R-:W-:Y:S02]  /*4710*/  ISETP.GE.AND P5, PT, R3, R128, PT ;  /* 0x000000800300720c */ /* 0x000fe40003fa6270 */
[----:B------:R-:W-:Y:S02]  /*4720*/  FMNMX.FTZ R12, R167, R12, !PT ;  /* 0x0000000ca70c7209 */ /* 0x000fe40007810000 */
[----:B------:R-:W-:Y:S02]  /*4730*/  ISETP.GE.AND P2, PT, R20, R103, PT ;  /* 0x000000671400720c */ /* 0x000fe40003f46270 */
[----:B------:R-:W-:Y:S02]  /*4740*/  FMNMX.FTZ R14, R25, R8, !PT ;  /* 0x00000008190e7209 */ /* 0x000fe40007810000 */
[----:B------:R-:W-:-:S02]  /*4750*/  FSEL R131, R80, -INF , !P5 ;  /* 0xff80000050837808 */ /* 0x000fc40006800000 */
[----:B------:R-:W-:Y:S02]  /*4760*/  FMNMX.FTZ R12, R133, R12, !PT ;  /* 0x0000000c850c7209 */ /* 0x000fe40007810000 */
[-C--:B------:R-:W-:Y:S02]  /*4770*/  ISETP.GE.AND P1, PT, R16, R103.reuse, PT ;  /* 0x000000671000720c */ /* 0x080fe40003f26270 */
[----:B------:R-:W-:Y:S01]  /*4780*/  FSEL R27, R15, -INF , !P2 ;  /* 0xff8000000f1b7808 */ /* 0x000fe20005000000 */
[----:B------:R-:W-:Y:S01]  /*4790*/  LDSM.16.MT88.4 R16, [R140+0x8800] ;  /* 0x008800008c10783b */ /* 0x000fe20000004200 */
[----:B------:R-:W-:Y:S02]  /*47a0*/  FMNMX.FTZ R14, R135, R14, !PT ;  /* 0x0000000e870e7209 */ /* 0x000fe40007810000 */
[----:B------:R-:W-:Y:S02]  /*47b0*/  FMNMX.FTZ R12, R131, R12, !PT ;  /* 0x0000000c830c7209 */ /* 0x000fe40007810000 */
[----:B------:R-:W-:-:S02]  /*47c0*/  ISETP.GE.AND P2, PT, R6, R103, PT ;  /* 0x000000670600720c */ /* 0x000fc40003f46270 */
        /* <DEDUP_REMOVED lines=8> */
[----:B------:R-:W-:Y:S02]  /*4850*/  FSEL R117, R82, -INF , !P1 ;  /* 0xff80000052757808 */ /* 0x000fe40004800000 */
[----:B------:R-:W-:Y:S02]  /*4860*/  FMNMX.FTZ R14, R119, R14, !PT ;  /* 0x0000000e770e7209 */ /* 0x000fe40007810000 */
[----:B------:R-:W-:Y:S02]  /*4870*/  FSEL R115, R83, -INF , !P2 ;  /* 0xff80000053737808 */ /* 0x000fe40005000000 */
[----:B------:R-:W-:Y:S01]  /*4880*/  FMNMX.FTZ R10, R117, R14, !PT ;  /* 0x0000000e750a7209 */ /* 0x000fe20007810000 */
[----:B------:R-:W-:Y:S03]  /*4890*/  LDSM.16.MT88.4 R80, [R137+0xa000] ;  /* 0x00a000008950783b */ /* 0x000fe60000004200 */
        /* <DEDUP_REMOVED lines=13> */
[--C-:B------:R-:W-:Y:S02]  /*4970*/  FFMA.FTZ R106, R47, c[0x0][0x23c], -R120.reuse ;  /* 0x00008f002f6a7a23 */ /* 0x100fe40000010878 */
[----:B------:R-:W1:Y:S01]  /*4980*/  LDSM.16.MT88.4 R44, [R138+0x8000] ;  /* 0x008000008a2c783b */ /* 0x000e620000004200 */
[----:B--2---:R-:W-:Y:S01]  /*4990*/  FMNMX.FTZ R3, R6, R3, !PT ;  /* 0x0000000306037209 */ /* 0x004fe20007810000 */
[--C-:B------:R-:W-:Y:S01]  /*49a0*/  FFMA.FTZ R113, R36, c[0x0][0x23c], -R120.reuse ;  /* 0x00008f0024717a23 */ /* 0x100fe20000010878 */
[----:B------:R-:W-:Y:S01]  /*49b0*/  MUFU.EX2 R107, R107 ;  /* 0x0000006b006b7308 */ /* 0x000fe20000000800 */
[----:B------:R-:W-:Y:S01]  /*49c0*/  FFMA.FTZ R110, R37, c[0x0][0x23c], -R120 ;  /* 0x00008f00256e7a23 */ /* 0x000fe20000010878 */
[C---:B------:R-:W-:Y:S01]  /*49d0*/  FSETP.NEU.FTZ.AND P1, PT, R3.reuse, -INF , PT ;  /* 0xff8000000300780b */ /* 0x040fe20003f3d000 */
[----:B------:R-:W-:-:S02]  /*49e0*/  FMUL.FTZ R112, R3, c[0x0][0x23c] ;  /* 0x00008f0003707a20 */ /* 0x000fc40000410000 */
[--C-:B------:R-:W-:Y:S02]  /*49f0*/  FFMA.FTZ R105, R29, c[0x0][0x23c], -R120.reuse ;  /* 0x00008f001d697a23 */ /* 0x100fe40000010878 */
[--C-:B------:R-:W-:Y:S01]  /*4a00*/  FFMA.FTZ R104, R7, c[0x0][0x23c], -R120.reuse ;  /* 0x00008f0007687a23 */ /* 0x100fe20000010878 */
[----:B------:R-:W-:Y:S01]  /*4a10*/  FSEL R112, R112, RZ, P1 ;  /* 0x000000ff70707208 */ /* 0x000fe20000800000 */
[--C-:B------:R-:W-:Y:S01]  /*4a20*/  FFMA.FTZ R29, R5, c[0x0][0x23c], -R120.reuse ;  /* 0x00008f00051d7a23 */ /* 0x100fe20000010878 */
[----:B------:R-:W-:Y:S01]  /*4a30*/  MUFU.EX2 R113, R113 ;  /* 0x0000007100717308 */ /* 0x000fe20000000800 */
[----:B------:R-:W-:Y:S01]  /*4a40*/  LDSM.16.MT88.4 R4, [R136+0xa000] ;  /* 0x00a000008804783b */ /* 0x000fe20000004200 */
[----:B------:R-:W-:Y:S01]  /*4a50*/  FFMA.FTZ R2, R21, c[0x0][0x23c], -R120 ;  /* 0x00008f0015027a23 */ /* 0x000fe20000010878 */
[----:B------:R-:W-:Y:S01]  /*4a60*/  LEA R168, P1, R102, c[0x0][0x168], 0x1 ;  /* 0x00005a0066a87a11 */ /* 0x000fe200078208ff */
[--C-:B------:R-:W-:Y:S02]  /*4a70*/  FFMA.FTZ R111, R38, c[0x0][0x23c], -R112.reuse ;  /* 0x00008f00266f7a23 */ /* 0x100fe40000010870 */
[--C-:B------:R-:W-:Y:S01]  /*4a80*/  FFMA.FTZ R108, R49, c[0x0][0x23c], -R112.reuse ;  /* 0x00008f00316c7a23 */ /* 0x100fe20000010870 */
[----:B------:R-:W2:Y:S01]  /*4a90*/  LDSM.16.MT88.4 R36, [R140+0x8000] ;  /* 0x008000008c24783b */ /* 0x000ea20000004200 */
[--C-:B------:R-:W-:Y:S01]  /*4aa0*/  FFMA.FTZ R109, R41, c[0x0][0x23c], -R112.reuse ;  /* 0x00008f00296d7a23 */ /* 0x100fe20000010870 */
[----:B------:R-:W3:Y:S01]  /*4ab0*/  MUFU.EX2 R110, R110 ;  /* 0x0000006e006e7308 */ /* 0x000ee20000000800 */
[--C-:B------:R-:W-:Y:S01]  /*4ac0*/  FFMA.FTZ R34, R43, c[0x0][0x23c], -R112.reuse ;  /* 0x00008f002b227a23 */ /* 0x100fe20000010870 */
[----:B------:R-:W-:Y:S01]  /*4ad0*/  LEA.HI.X R166, R102, c[0x0][0x16c], R101, 0x1, P1 ;  /* 0x00005b0066a67a11 */ /* 0x000fe200008f0c65 */
[----:B------:R-:W-:-:S02]  /*4ae0*/  FFMA.FTZ R35, R35, c[0x0][0x23c], -R112 ;  /* 0x00008f0023237a23 */ /* 0x000fc40000010870 */
[--C-:B------:R-:W-:Y:S02]  /*4af0*/  FFMA.FTZ R32, R77, c[0x0][0x23c], -R112.reuse ;  /* 0x00008f004d207a23 */ /* 0x100fe40000010870 */
[--C-:B------:R-:W-:Y:S01]  /*4b00*/  FFMA.FTZ R33, R33, c[0x0][0x23c], -R112.reuse ;  /* 0x00008f0021217a23 */ /* 0x100fe20000010870 */
[----:B------:R-:W4:Y:S01]  /*4b10*/  MUFU.EX2 R106, R106 ;  /* 0x0000006a006a7308 */ /* 0x000f220000000800 */
[----:B------:R-:W-:Y:S02]  /*4b20*/  FFMA.FTZ R0, R23, c[0x0][0x23c], -R112 ;  /* 0x00008f0017007a23 */ /* 0x000fe40000010870 */
[----:B------:R-:W5:Y:S01]  /*4b30*/  LDSM.16.MT88.4 R20, [R136+0x8800] ;  /* 0x008800008814783b */ /* 0x000f620000004200 */
[--C-:B------:R-:W-:Y:S02]  /*4b40*/  FFMA.FTZ R114, R173, c[0x0][0x23c], -R120.reuse ;  /* 0x00008f00ad727a23 */ /* 0x100fe40000010878 */
[--C-:B------:R-:W-:Y:S02]  /*4b50*/  FFMA.FTZ R121, R121, c[0x0][0x23c], -R120.reuse ;  /* 0x00008f0079797a23 */ /* 0x100fe40000010878 */
[----:B------:R-:W-:Y:S01]  /*4b60*/  MUFU.EX2 R111, R111 ;  /* 0x0000006f006f7308 */ /* 0x000fe20000000800 */
[----:B---3--:R-:W-:Y:S01]  /*4b70*/  F2FP.PACK_AB R84, R110, R113 ;  /* 0x000000716e54723e */ /* 0x008fe200000000ff */
[----:B------:R-:W-:-:S02]  /*4b80*/  FFMA.FTZ R116, R169, c[0x0][0x23c], -R120 ;  /* 0x00008f00a9747a23 */ /* 0x000fc40000010878 */
[----:B------:R-:W-:Y:S02]  /*4b90*/  FFMA.FTZ R123, R123, c[0x0][0x23c], -R120 ;  /* 0x00008f007b7b7a23 */ /* 0x000fe40000010878 */
[--C-:B------:R-:W-:Y:S02]  /*4ba0*/  FFMA.FTZ R165, R165, c[0x0][0x23c], -R112.reuse ;  /* 0x00008f00a5a57a23 */ /* 0x100fe40000010870 */
[----:B------:R-:W3:Y:S01]  /*4bb0*/  MUFU.EX2 R108, R108 ;  /* 0x0000006c006c7308 */ /* 0x000ee20000000800 */
[----:B----4-:R-:W-:Y:S01]  /*4bc0*/  F2FP.PACK_AB R86, R106, R107 ;  /* 0x0000006b6a56723e */ /* 0x010fe200000000ff */
[--C-:B------:R-:W-:Y:S02]  /*4bd0*/  FFMA.FTZ R122, R25, c[0x0][0x23c], -R112.reuse ;  /* 0x00008f00197a7a23 */ /* 0x100fe40000010870 */
[--C-:B------:R-:W-:Y:S02]  /*4be0*/  FFMA.FTZ R135, R135, c[0x0][0x23c], -R112.reuse ;  /* 0x00008f0087877a23 */ /* 0x100fe40000010870 */
[----:B------:R-:W-:-:S02]  /*4bf0*/  FFMA.FTZ R118, R27, c[0x0][0x23c], -R112 ;  /* 0x00008f001b767a23 */ /* 0x000fc40000010870 */
[----:B------:R-:W-:Y:S01]  /*4c00*/  MUFU.EX2 R109, R109 ;  /* 0x0000006d006d7308 */ /* 0x000fe20000000800 */
[----:B------:R-:W-:Y:S01]  /*4c10*/  LDSM.16.MT88.4 R24, [R138+0x9000] ;  /* 0x009000008a18783b */ /* 0x000fe20000004200 */
[----:B------:R-:W-:Y:S02]  /*4c20*/  FFMA.FTZ R169, R127, c[0x0][0x23c], -R120 ;  /* 0x00008f007fa97a23 */ /* 0x000fe40000010878 */
[----:B------:R-:W-:Y:S02]  /*4c30*/  FFMA.FTZ R117, R117, c[0x0][0x23c], -R112 ;  /* 0x00008f0075757a23 */ /* 0x000fe40000010870 */
[----:B------:R-:W-:Y:S02]  /*4c40*/  FADD.FTZ R110, R113, R110 ;  /* 0x0000006e716e7221 */ /* 0x000fe40000010000 */
[----:B------:R-:W4:Y:S01]  /*4c50*/  MUFU.EX2 R34, R34 ;  /* 0x0000002200227308 */ /* 0x000f220000000800 */
[----:B---3--:R-:W-:Y:S01]  /*4c60*/  F2FP.PACK_AB R85, R108, R111 ;  /* 0x0000006f6c55723e */ /* 0x008fe200000000ff */
[----:B------:R-:W-:-:S02]  /*4c70*/  FADD.FTZ R108, R111, R108 ;  /* 0x0000006c6f6c7221 */ /* 0x000fc40000010000 */
[----:B------:R-:W-:-:S04]  /*4c80*/  FADD.FTZ R107, R107, R110 ;  /* 0x0000006e6b6b7221 */ /* 0x000fc80000010000 */
[----:B------:R-:W-:Y:S01]  /*4c90*/  MUFU.EX2 R105, R105 ;  /* 0x0000006900697308 */ /* 0x000fe20000000800 */
[----:B------:R-:W-:Y:S01]  /*4ca0*/  FADD.FTZ R106, R106, R107 ;  /* 0x0000006b6a6a7221 */ /* 0x000fe20000010000 */
[----:B----4-:R-:W-:-:S06]  /*4cb0*/  F2FP.PACK_AB R87, R34, R109 ;  /* 0x0000006d2257723e */ /* 0x010fcc00000000ff */
[----:B------:R-:W3:Y:S01]  /*4cc0*/  MUFU.EX2 R104, R104 ;  /* 0x0000006800687308 */ /* 0x000ee20000000800 */
[----:B------:R-:W-:-:S04]  /*4cd0*/  FADD.FTZ R109, R109, R108 ;  /* 0x0000006c6d6d7221 */ /* 0x000fc80000010000 */
[----:B------:R-:W-:Y:S01]  /*4ce0*/  FADD.FTZ R34, R34, R109 ;  /* 0x0000006d22227221 */ /* 0x000fe20000010000 */
[C---:B-1----:R-:W-:Y:S02]  /*4cf0*/  HMMA.16816.F32 R40, R84.reuse, R44, RZ ;  /* 0x0000002c5428723c */ /* 0x042fe400000018ff */
[----:B------:R-:W-:Y:S06]  /*4d00*/  MUFU.EX2 R29, R29 ;  /* 0x0000001d001d7308 */ /* 0x000fec0000000800 */
[C---:B------:R-:W-:Y:S02]  /*4d10*/  HMMA.16816.F32 R44, R84.reuse, R46, RZ ;  /* 0x0000002e542c723c */ /* 0x040fe400000018ff */
[----:B------:R-:W-:Y:S06]  /*4d20*/  MUFU.EX2 R2, R2 ;  /* 0x0000000200027308 */ /* 0x000fec0000000800 */
[C---:B------:R-:W-:Y:S02]  /*4d30*/  HMMA.16816.F32 R48, R84.reuse, R52, RZ ;  /* 0x000000345430723c */ /* 0x040fe400000018ff */
[----:B------:R-:W-:Y:S06]  /*4d40*/  MUFU.EX2 R35, R35 ;  /* 0x0000002300237308 */ /* 0x000fec0000000800 */
[C---:B------:R-:W-:Y:S02]  /*4d50*/  HMMA.16816.F32 R52, R84.reuse, R54, RZ ;  /* 0x000000365434723c */ /* 0x040fe400000018ff */
[----:B------:R-:W1:Y:S06]  /*4d60*/  MUFU.EX2 R32, R32 ;  /* 0x0000002000207308 */ /* 0x000e6c0000000800 */
[C---:B--2---:R-:W-:Y:S02]  /*4d70*/  HMMA.16816.F32 R96, R84.reuse, R36, RZ ;  /* 0x000000245460723c */ /* 0x044fe400000018ff */
[----:B------:R-:W-:Y:S06]  /*4d80*/  MUFU.EX2 R33, R33 ;  /* 0x0000002100217308 */ /* 0x000fec0000000800 */
[C---:B------:R-:W-:Y:S02]  /*4d90*/  HMMA.16816.F32 R56, R84.reuse, R60, RZ ;  /* 0x0000003c5438723c */ /* 0x040fe400000018ff */
[----:B------:R-:W2:Y:S06]  /*4da0*/  MUFU.EX2 R0, R0 ;  /* 0x0000000000007308 */ /* 0x000eac0000000800 */
[C---:B------:R-:W-:Y:S02]  /*4db0*/  HMMA.16816.F32 R64, R84.reuse, R68, RZ ;  /* 0x000000445440723c */ /* 0x040fe400000018ff */
[----:B------:R-:W-:Y:S06]  /*4dc0*/  MUFU.EX2 R114, R114 ;  /* 0x0000007200727308 */ /* 0x000fec0000000800 */
[C---:B------:R-:W-:Y:S02]  /*4dd0*/  HMMA.16816.F32 R72, R84.reuse, R92, RZ ;  /* 0x0000005c5448723c */ /* 0x040fe400000018ff */
[----:B------:R-:W4:Y:S06]  /*4de0*/  MUFU.EX2 R121, R121 ;  /* 0x0000007900797308 */ /* 0x000f2c0000000800 */
        /* <DEDUP_REMOVED lines=17> */
[----:B------:R-:W-:Y:S01]  /*4f00*/  MUFU.EX2 R117, R117 ;  /* 0x0000007500757308 */ /* 0x000fe20000000800 */
[----:B------:R-:W-:-:S02]  /*4f10*/  FADD.FTZ R105, R105, R106 ;  /* 0x0000006a69697221 */ /* 0x000fc40000010000 */
[----:B------:R-:W-:Y:S02]  /*4f20*/  FADD.FTZ R35, R35, R34 ;  /* 0x0000002223237221 */ /* 0x000fe40000010000 */
[----:B------:R-:W-:Y:S01]  /*4f30*/  F2FP.PACK_AB R6, R2, R29 ;  /* 0x0000001d0206723e */ /* 0x000fe200000000ff */
[----:B------:R-:W-:Y:S01]  /*4f40*/  FADD.FTZ R104, R104, R105 ;  /* 0x0000006968687221 */ /* 0x000fe20000010000 */
[----:B--2---:R-:W-:Y:S01]  /*4f50*/  F2FP.PACK_AB R7, R0, R33 ;  /* 0x000000210007723e */ /* 0x004fe200000000ff */
[----:B------:R-:W-:-:S04]  /*4f60*/  FADD.FTZ R32, R32, R35 ;  /* 0x0000002320207221 */ /* 0x000fc80000010000 */
[----:B------:R-:W-:Y:S02]  /*4f70*/  FADD.FTZ R33, R33, R32 ;  /* 0x0000002021217221 */ /* 0x000fe40000010000 */
[----:B------:R-:W-:Y:S02]  /*4f80*/  HMMA.16816.F32 R40, R4, R12, R40 ;  /* 0x0000000c0428723c */ /* 0x000fe40000001828 */
[----:B------:R-:W-:-:S06]  /*4f90*/  FADD.FTZ R0, R0, R33 ;  /* 0x0000002100007221 */ /* 0x000fcc0000010000 */
[C---:B------:R-:W-:Y:S01]  /*4fa0*/  HMMA.16816.F32 R44, R4.reuse, R14, R44 ;  /* 0x0000000e042c723c */ /* 0x040fe2000000182c */
[----:B------:R-:W1:Y:S07]  /*4fb0*/  LDSM.16.MT88.4 R12, [R138+0xa800] ;  /* 0x00a800008a0c783b */ /* 0x000e6e0000004200 */
[C---:B------:R-:W-:Y:S08]  /*4fc0*/  HMMA.16816.F32 R48, R4.reuse, R8, R48 ;  /* 0x000000080430723c */ /* 0x040ff00000001830 */
[C---:B------:R-:W-:Y:S01]  /*4fd0*/  HMMA.16816.F32 R52, R4.reuse, R10, R52 ;  /* 0x0000000a0434723c */ /* 0x040fe20000001834 */
[----:B------:R-:W2:Y:S07]  /*4fe0*/  LDSM.16.MT88.4 R8, [R137+0xa800] ;  /* 0x00a800008908783b */ /* 0x000eae0000004200 */
[C---:B------:R-:W-:Y:S08]  /*4ff0*/  HMMA.16816.F32 R96, R4.reuse, R16, R96 ;  /* 0x000000100460723c */ /* 0x040ff00000001860 */
[C---:B------:R-:W-:Y:S01]  /*5000*/  HMMA.16816.F32 R36, R4.reuse, R18, R36 ;  /* 0x000000120424723c */ /* 0x040fe20000001824 */
[----:B------:R-:W3:Y:S07]  /*5010*/  LDSM.16.MT88.4 R16, [R140+0xa800] ;  /* 0x00a800008c10783b */ /* 0x000eee0000004200 */
[C---:B-----5:R-:W-:Y:S08]  /*5020*/  HMMA.16816.F32 R56, R4.reuse, R20, R56 ;  /* 0x000000140438723c */ /* 0x060ff00000001838 */
[C---:B-1----:R-:W-:Y:S08]  /*5030*/  HMMA.16816.F32 R72, R4.reuse, R12, R72 ;  /* 0x0000000c0448723c */ /* 0x042ff00000001848 */
[C---:B------:R-:W-:Y:S01]  /*5040*/  HMMA.16816.F32 R92, R4.reuse, R14, R92 ;  /* 0x0000000e045c723c */ /* 0x040fe2000000185c */
[----:B------:R-:W1:Y:S07]  /*5050*/  LDSM.16.MT88.4 R12, [R136+0xa800] ;  /* 0x00a80000880c783b */ /* 0x000e6e0000004200 */
[C---:B--2---:R-:W-:Y:S08]  /*5060*/  HMMA.16816.F32 R76, R4.reuse, R8, R76 ;  /* 0x00000008044c723c */ /* 0x044ff0000000184c */
[C---:B------:R-:W-:Y:S01]  /*5070*/  HMMA.16816.F32 R80, R4.reuse, R10, R80 ;  /* 0x0000000a0450723c */ /* 0x040fe20000001850 */
[----:B------:R-:W2:Y:S07]  /*5080*/  LDSM.16.MT88.4 R8, [R140+0x9000] ;  /* 0x009000008c08783b */ /* 0x000eae0000004200 */
[C---:B------:R-:W-:Y:S01]  /*5090*/  HMMA.16816.F32 R60, R4.reuse, R22, R60 ;  /* 0x00000016043c723c */ /* 0x040fe2000000183c */
[----:B------:R-:W5:Y:S07]  /*50a0*/  LDSM.16.MT88.4 R20, [R137+0x9000] ;  /* 0x009000008914783b */ /* 0x000f6e0000004200 */
[C---:B---3--:R-:W-:Y:S08]  /*50b0*/  HMMA.16816.F32 R64, R4.reuse, R16, R64 ;  /* 0x000000100440723c */ /* 0x048ff00000001840 */
[C---:B------:R-:W-:Y:S01]  /*50c0*/  HMMA.16816.F32 R68, R4.reuse, R18, R68 ;  /* 0x000000120444723c */ /* 0x040fe20000001844 */
[----:B------:R-:W-:Y:S07]  /*50d0*/  LDSM.16.MT88.4 R16, [R140+0xb000] ;  /* 0x00b000008c10783b */ /* 0x000fee0000004200 */
[C---:B-1----:R-:W-:Y:S08]  /*50e0*/  HMMA.16816.F32 R88, R4.reuse, R12, R88 ;  /* 0x0000000c0458723c */ /* 0x042ff00000001858 */
[----:B------:R-:W-:Y:S01]  /*50f0*/  HMMA.16816.F32 R84, R4, R14, R84 ;  /* 0x0000000e0454723c */ /* 0x000fe20000001854 */
[----:B------:R-:W1:Y:S06]  /*5100*/  LDSM.16.MT88.4 R12, [R138+0xb000] ;  /* 0x00b000008a0c783b */ /* 0x000e6c0000004200 */
[----:B----4-:R-:W-:-:S02]  /*5110*/  F2FP.PACK_AB R4, R121, R114 ;  /* 0x000000727904723e */ /* 0x010fc400000000ff */
        /* <DEDUP_REMOVED lines=10> */
[C---:B-----5:R-:W-:Y:S08]  /*51c0*/  HMMA.16816.F32 R48, R4.reuse, R20, R48 ;  /* 0x000000140430723c */ /* 0x060ff00000001830 */
[C---:B------:R-:W-:Y:S01]  /*51d0*/  HMMA.16816.F32 R52, R4.reuse, R22, R52 ;  /* 0x000000160434723c */ /* 0x040fe20000001834 */
[----:B------:R-:W3:Y:S07]  /*51e0*/  LDSM.16.MT88.4 R20, [R136+0xb000] ;  /* 0x00b000008814783b */ /* 0x000eee0000004200 */
[C---:B-1----:R-:W-:Y:S08]  /*51f0*/  HMMA.16816.F32 R72, R4.reuse, R12, R72 ;  /* 0x0000000c0448723c */ /* 0x042ff00000001848 */
[C---:B------:R-:W-:Y:S01]  /*5200*/  HMMA.16816.F32 R92, R4.reuse, R14, R92 ;  /* 0x0000000e045c723c */ /* 0x040fe2000000185c */
[----:B------:R-:W-:Y:S07]  /*5210*/  LDSM.16.MT88.4 R12, [R140+0x9800] ;  /* 0x009800008c0c783b */ /* 0x000fee0000004200 */
[C---:B------:R-:W-:Y:S07]  /*5220*/  HMMA.16816.F32 R40, R4.reuse, R24, R40 ;  /* 0x000000180428723c */ /* 0x040fee0000001828 */
[--C-:B------:R-:W-:Y:S01]  /*5230*/  FFMA.FTZ R24, R167, c[0x0][0x23c], -R120.reuse ;  /* 0x00008f00a7187a23 */ /* 0x100fe20000010878 */
[----:B--2---:R-:W-:Y:S01]  /*5240*/  HMMA.16816.F32 R56, R4, R8, R56 ;  /* 0x000000080438723c */ /* 0x004fe20000001838 */
[----:B------:R-:W-:-:S04]  /*5250*/  FFMA.FTZ R25, R133, c[0x0][0x23c], -R120 ;  /* 0x00008f0085197a23 */ /* 0x000fc80000010878 */
[----:B------:R-:W-:Y:S03]  /*5260*/  MUFU.EX2 R24, R24 ;  /* 0x0000001800187308 */ /* 0x000fe60000000800 */
[C---:B------:R-:W-:Y:S01]  /*5270*/  HMMA.16816.F32 R60, R4.reuse, R10, R60 ;  /* 0x0000000a043c723c */ /* 0x040fe2000000183c */
[----:B------:R-:W1:Y:S04]  /*5280*/  LDSM.16.MT88.4 R8, [R137+0xb000] ;  /* 0x00b000008908783b */ /* 0x000e680000004200 */
[----:B------:R-:W2:Y:S03]  /*5290*/  MUFU.EX2 R25, R25 ;  /* 0x0000001900197308 */ /* 0x000ea60000000800 */
[C---:B------:R-:W-:Y:S07]  /*52a0*/  HMMA.16816.F32 R44, R4.reuse, R26, R44 ;  /* 0x0000001a042c723c */ /* 0x040fee000000182c */
[----:B------:R-:W-:Y:S01]  /*52b0*/  FFMA.FTZ R26, R131, c[0x0][0x23c], -R120 ;  /* 0x00008f00831a7a23 */ /* 0x000fe20000010878 */
[----:B---3--:R-:W-:Y:S01]  /*52c0*/  HMMA.16816.F32 R88, R4, R20, R88 ;  /* 0x000000140458723c */ /* 0x008fe20000001858 */
[----:B------:R-:W-:-:S02]  /*52d0*/  FFMA.FTZ R27, R125, c[0x0][0x23c], -R112 ;  /* 0x00008f007d1b7a23 */ /* 0x000fc40000010870 */
[--C-:B------:R-:W-:Y:S02]  /*52e0*/  FFMA.FTZ R120, R119, c[0x0][0x23c], -R112.reuse ;  /* 0x00008f0077787a23 */ /* 0x100fe40000010870 */
[----:B------:R-:W-:Y:S01]  /*52f0*/  FFMA.FTZ R112, R115, c[0x0][0x23c], -R112 ;  /* 0x00008f0073707a23 */ /* 0x000fe20000010870 */
[----:B------:R-:W3:Y:S02]  /*5300*/  MUFU.EX2 R26, R26 ;  /* 0x0000001a001a7308 */ /* 0x000ee40000000800 */
[C---:B------:R-:W-:Y:S06]  /*5310*/  HMMA.16816.F32 R64, R4.reuse, R16, R64 ;  /* 0x000000100440723c */ /* 0x040fec0000001840 */
[----:B------:R-:W-:Y:S02]  /*5320*/  MUFU.EX2 R27, R27 ;  /* 0x0000001b001b7308 */ /* 0x000fe40000000800 */
[C---:B------:R-:W-:Y:S01]  /*5330*/  HMMA.16816.F32 R68, R4.reuse, R18, R68 ;  /* 0x000000120444723c */ /* 0x040fe20000001844 */
[----:B------:R-:W4:Y:S05]  /*5340*/  LDSM.16.MT88.4 R16, [R137+0x9800] ;  /* 0x009800008910783b */ /* 0x000f2a0000004200 */
[----:B------:R-:W5:Y:S02]  /*5350*/  MUFU.EX2 R120, R120 ;  /* 0x0000007800787308 */ /* 0x000f640000000800 */
[C---:B------:R-:W-:Y:S06]  /*5360*/  HMMA.16816.F32 R84, R4.reuse, R22, R84 ;  /* 0x000000160454723c */ /* 0x040fec0000001854 */
[----:B------:R-:W2:Y:S02]  /*5370*/  MUFU.EX2 R20, R112 ;  /* 0x0000007000147308 */ /* 0x000ea40000000800 */
[C---:B-1----:R-:W-:Y:S08]  /*5380*/  HMMA.16816.F32 R76, R4.reuse, R8, R76 ;  /* 0x00000008044c723c */ /* 0x042ff0000000184c */
[----:B------:R-:W-:Y:S01]  /*5390*/  HMMA.16816.F32 R80, R4, R10, R80 ;  /* 0x0000000a0450723c */ /* 0x000fe20000001850 */
[----:B------:R-:W1:Y:S06]  /*53a0*/  LDSM.16.MT88.4 R8, [R138+0x9800] ;  /* 0x009800008a08783b */ /* 0x000e6c0000004200 */
[----:B--2---:R-:W-:-:S02]  /*53b0*/  F2FP.PACK_AB R4, R25, R24 ;  /* 0x000000181904723e */ /* 0x004fc400000000ff */
[----:B---3--:R-:W-:Y:S02]  /*53c0*/  F2FP.PACK_AB R6, R169, R26 ;  /* 0x0000001aa906723e */ /* 0x008fe400000000ff */
[----:B-----5:R-:W-:Y:S01]  /*53d0*/  F2FP.PACK_AB R5, R120, R27 ;  /* 0x0000001b7805723e */ /* 0x020fe200000000ff */
[----:B------:R-:W-:Y:S01]  /*53e0*/  FADD.FTZ R27, R27, R118 ;  /* 0x000000761b1b7221 */ /* 0x000fe20000010000 */
[----:B------:R-:W-:-:S03]  /*53f0*/  F2FP.PACK_AB R7, R20, R117 ;  /* 0x000000751407723e */ /* 0x000fc600000000ff */
[----:B------:R-:W-:-:S04]  /*5400*/  FADD.FTZ R120, R120, R27 ;  /* 0x0000001b78787221 */ /* 0x000fc80000010000 */
[----:B------:R-:W-:Y:S01]  /*5410*/  HMMA.16816.F32 R96, R4, R12, R96 ;  /* 0x0000000c0460723c */ /* 0x000fe20000001860 */
[----:B------:R-:W-:-:S04]  /*5420*/  FADD.FTZ R117, R117, R120 ;  /* 0x0000007875757221 */ /* 0x000fc80000010000 */
[----:B------:R-:W-:-:S03]  /*5430*/  FADD.FTZ R167, R20, R117 ;  /* 0x0000007514a77221 */ /* 0x000fc60000010000 */
[C---:B------:R-:W-:Y:S01]  /*5440*/  HMMA.16816.F32 R36, R4.reuse, R14, R36 ;  /* 0x0000000e0424723c */ /* 0x040fe20000001824 */
[----:B------:R-:W2:Y:S07]  /*5450*/  LDSM.16.MT88.4 R12, [R136+0x9800] ;  /* 0x00980000880c783b */ /* 0x000eae0000004200 */
[C---:B----4-:R-:W-:Y:S08]  /*5460*/  HMMA.16816.F32 R48, R4.reuse, R16, R48 ;  /* 0x000000100430723c */ /* 0x050ff00000001830 */
[C---:B-1----:R-:W-:Y:S08]  /*5470*/  HMMA.16816.F32 R40, R4.reuse, R8, R40 ;  /* 0x000000080428723c */ /* 0x042ff00000001828 */
[C---:B------:R-:W-:Y:S01]  /*5480*/  HMMA.16816.F32 R44, R4.reuse, R10, R44 ;  /* 0x0000000a042c723c */ /* 0x040fe2000000182c */
[----:B------:R-:W1:Y:S07]  /*5490*/  LDSM.16.MT88.4 R8, [R140+0xb800] ;  /* 0x00b800008c08783b */ /* 0x000e6e0000004200 */
        /* <DEDUP_REMOVED lines=8> */
[C---:B---3--:R-:W-:Y:S08]  /*5520*/  HMMA.16816.F32 R72, R4.reuse, R16, R72 ;  /* 0x000000100448723c */ /* 0x048ff00000001848 */
[C---:B------:R-:W-:Y:S08]  /*5530*/  HMMA.16816.F32 R92, R4.reuse, R18, R92 ;  /* 0x00000012045c723c */ /* 0x040ff0000000185c */
[C---:B--2---:R-:W-:Y:S07]  /*5540*/  HMMA.16816.F32 R76, R4.reuse, R12, R76 ;  /* 0x0000000c044c723c */ /* 0x044fee000000184c */
[----:B------:R-:W-:Y:S01]  /*5550*/  FADD.FTZ R13, R29, R104 ;  /* 0x000000681d0d7221 */ /* 0x000fe20000010000 */
[----:B------:R-:W-:Y:S03]  /*5560*/  HMMA.16816.F32 R80, R4, R14, R80 ;  /* 0x0000000e0450723c */ /* 0x000fe60000001850 */
[----:B------:R-:W-:-:S04]  /*5570*/  FADD.FTZ R13, R2, R13 ;  /* 0x0000000d020d7221 */ /* 0x000fc80000010000 */
[----:B------:R-:W-:Y:S01]  /*5580*/  FADD.FTZ R114, R114, R13 ;  /* 0x0000000d72727221 */ /* 0x000fe20000010000 */
[----:B-1----:R-:W-:Y:S03]  /*5590*/  HMMA.16816.F32 R88, R4, R8, R88 ;  /* 0x000000080458723c */ /* 0x002fe60000001858 */
[----:B------:R-:W-:-:S04]  /*55a0*/  FADD.FTZ R121, R121, R114 ;  /* 0x0000007279797221 */ /* 0x000fc80000010000 */
[----:B------:R-:W-:Y:S01]  /*55b0*/  FADD.FTZ R116, R116, R121 ;  /* 0x0000007974747221 */ /* 0x000fe20000010000 */
[----:B------:R-:W-:Y:S03]  /*55c0*/  HMMA.16816.F32 R84, R4, R10, R84 ;  /* 0x0000000a0454723c */ /* 0x000fe60000001854 */
[----:B------:R-:W-:-:S04]  /*55d0*/  FADD.FTZ R123, R123, R116 ;  /* 0x000000747b7b7221 */ /* 0x000fc80000010000 */
[----:B------:R-:W-:-:S04]  /*55e0*/  FADD.FTZ R24, R24, R123 ;  /* 0x0000007b18187221 */ /* 0x000fc80000010000 */
[----:B------:R-:W-:-:S04]  /*55f0*/  FADD.FTZ R25, R25, R24 ;  /* 0x0000001819197221 */ /* 0x000fc80000010000 */
[----:B------:R-:W-:-:S04]  /*5600*/  FADD.FTZ R26, R26, R25 ;  /* 0x000000191a1a7221 */ /* 0x000fc80000010000 */
[----:B------:R-:W-:Y:S01]  /*5610*/  FADD.FTZ R169, R169, R26 ;  /* 0x0000001aa9a97221 */ /* 0x000fe20000010000 */
[----:B------:R-:W-:Y:S05]  /*5620*/  @!P4 BRA `(.L_x_5347) ;  /* 0x000031f00000c947 */ /* 0x000fea0003800000 */
[----:B------:R-:W-:-:S04]  /*5630*/  DEPBAR.LE SB0, 0x0 ;  /* 0x000080000000791a */ /* 0x000fc80000000000 */
[----:B------:R-:W-:Y:S01]  /*5640*/  IADD3 R155, R129, -0x2, RZ ;  /* 0xfffffffe819b7810 */ /* 0x000fe20007ffe0ff */
[----:B------:R-:W-:Y:S06]  /*5650*/  BAR.SYNC.DEFER_BLOCKING 0x0 ;  /* 0x0000000000007b1d */ /* 0x000fec0000010000 */
[----:B------:R-:W-:Y:S05]  /*5660*/  @!P0 BRA `(.L_x_5348) ;  /* 0x000003b000008947 */ /* 0x000fea0003800000 */
[----:B------:R-:W-:Y:S01]  /*5670*/  IABS R0, c[0x0][0x2d0] ;  /* 0x0000b40000007a13 */ /* 0x000fe20000000000 */
[----:B------:R-:W-:-:S03]  /*5680*/  IMAD.SHL.U32 R2, R155, 0x40, RZ ;  /* 0x000000409b027824 */ /* 0x000fc600078e00ff */
[----:B------:R-:W1:Y:S02]  /*5690*/  I2F.RP R7, R0 ;  /* 0x0000000000077306 */ /* 0x000e640000209400 */
[----:B------:R-:W-:Y:S02]  /*56a0*/  IADD3 R10, R2, 0x40, RZ ;  /* 0x00000040020a7810 */ /* 0x000fe40007ffe0ff */
        /* <DEDUP_REMOVED lines=55> */
.L_x_5348:
[----:B------:R-:W-:-:S05]  /*5a20*/  IMAD.MOV.U32 R0, RZ, RZ, c[0x0][0x1a0] ;  /* 0x00006800ff007624 */ /* 0x000fca00078e00ff */
[----:B------:R-:W-:-:S04]  /*5a30*/  LEA R0, -R0, RZ, 0x6 ;  /* 0x000000ff00007211 */ /* 0x000fc800078e31ff */
[----:B------:R-:W-:Y:S02]  /*5a40*/  SHF.R.S32.HI R9, RZ, 0x1f, R0 ;  /* 0x0000001fff097819 */ /* 0x000fe40000011400 */
.L_x_5349:
[----:B------:R-:W-:Y:S02]  /*5a50*/  ISETP.GE.AND P1, PT, R149, c[0x0][0x220], PT ;  /* 0x0000880095007a0c */ /* 0x000fe40003f26270 */
[----:B------:R-:W-:Y:S02]  /*5a60*/  ISETP.GE.AND P2, PT, R158, c[0x0][0x220], PT ;  /* 0x000088009e007a0c */ /* 0x000fe40003f46270 */
[----:B------:R-:W-:Y:S02]  /*5a70*/  IADD3 R2, P3, R161, R0, RZ ;  /* 0x00000000a1027210 */ /* 0x000fe40007f7e0ff */
[----:B------:R-:W-:-:S03]  /*5a80*/  LEA R130, P5, R0, R170, 0x1 ;  /* 0x000000aa00827211 */ /* 0x000fc600078a08ff */
[--C-:B------:R-:W-:Y:S01]  /*5a90*/  IMAD.X R5, R160, 0x1, R9.reuse, P3 ;  /* 0x00000001a0057824 */ /* 0x100fe200018e0609 */
[----:B------:R-:W-:-:S03]  /*5aa0*/  LEA.HI.X R131, R0, R171, R9, 0x1, P5 ;  /* 0x000000ab00837211 */ /* 0x000fc600028f0c09 */
[-C--:B------:R-:W-:Y:S02]  /*5ab0*/  @!P1 IADD3 R11, P4, R0, R30.reuse, RZ ;  /* 0x0000001e000b9210 */ /* 0x080fe40007f9e0ff */
[C---:B------:R-:W-:Y:S01]  /*5ac0*/  @!P1 IADD3 R7, P3, R2.reuse, R30, RZ ;  /* 0x0000001e02079210 */ /* 0x040fe20007f7e0ff */
[----:B------:R-:W-:Y:S01]  /*5ad0*/  @P2 STS.128 [R156+0x8000], RZ ;  /* 0x008000ff9c002388 */ /* 0x000fe20000000c00 */
[----:B------:R-:W-:Y:S01]  /*5ae0*/  @!P2 LEA R10, P5, R2, R170, 0x1 ;  /* 0x000000aa020aa211 */ /* 0x000fe200078a08ff */
[----:B------:R-:W-:Y:S01]  /*5af0*/  @!P1 IMAD.X R4, R9, 0x1, R28, P4 ;  /* 0x0000000109049824 */ /* 0x000fe200020e061c */
[C---:B------:R-:W-:Y:S01]  /*5b00*/  @!P1 LEA R12, P4, R11.reuse, c[0x0][0x170], 0x1 ;  /* 0x00005c000b0c9a11 */ /* 0x040fe200078808ff */
[----:B------:R-:W-:Y:S01]  /*5b10*/  @!PT LDS RZ, [RZ] ;  /* 0x00000000fffff984 */ /* 0x000fe20000000800 */
[----:B------:R-:W-:Y:S01]  /*5b20*/  @!PT LDS RZ, [RZ] ;  /* 0x00000000fffff984 */ /* 0x000fe20000000800 */
[----:B------:R-:W-:Y:S01]  /*5b30*/  @!PT LDS RZ, [RZ] ;  /* 0x00000000fffff984 */ /* 0x000fe20000000800 */
[----:B------:R1:W-:Y:S03]  /*5b40*/  @!P2 LDGSTS.E.BYPASS.LTC128B.128 [R156+0x8000], [R130.64] ;  /* 0x08000000829cafae */ /* 0x0003e6000b901d48 */
[----:B------:R-:W-:Y:S01]  /*5b50*/  @!P1 LEA.HI.X R13, R11, c[0x0][0x174], R4, 0x1, P4 ;  /* 0x00005d000b0d9a11 */ /* 0x000fe200020f0c04 */
[----:B------:R-:W-:Y:S01]  /*5b60*/  @!P1 IMAD.X R4, R5, 0x1, R28, P3 ;  /* 0x0000000105049824 */ /* 0x000fe200018e061c */
[----:B------:R-:W-:Y:S01]  /*5b70*/  IADD3 R0, P3, R161, R2, RZ ;  /* 0x00000002a1007210 */ /* 0x000fe20007f7e0ff */
[----:B------:R-:W-:Y:S01]  /*5b80*/  @P1 STS.128 [R156+0xa000], RZ ;  /* 0x00a000ff9c001388 */ /* 0x000fe20000000c00 */
[----:B------:R-:W-:-:S02]  /*5b90*/  @!P1 LEA R8, P4, R7, c[0x0][0x170], 0x1 ;  /* 0x00005c0007089a11 */ /* 0x000fc400078808ff */
[-CC-:B------:R-:W-:Y:S01]  /*5ba0*/  @!P2 LEA.HI.X R11, R2, R171.reuse, R5.reuse, 0x1, P5 ;  /* 0x000000ab020ba211 */ /* 0x180fe200028f0c05 */
[----:B------:R-:W-:Y:S01]  /*5bb0*/  IMAD.X R5, R160, 0x1, R5, P3 ;  /* 0x00000001a0057824 */ /* 0x000fe200018e0605 */
[----:B------:R-:W-:Y:S01]  /*5bc0*/  @!P1 LEA.HI.X R9, R7, c[0x0][0x174], R4, 0x1, P4 ;  /* 0x00005d0007099a11 */ /* 0x000fe200020f0c04 */
[----:B------:R-:W-:Y:S01]  /*5bd0*/  @!PT LDS RZ, [RZ] ;  /* 0x00000000fffff984 */ /* 0x000fe20000000800 */
[----:B------:R-:W-:Y:S01]  /*5be0*/  @!PT LDS RZ, [RZ] ;  /* 0x00000000fffff984 */ /* 0x000fe20000000800 */
[----:B------:R-:W-:Y:S01]  /*5bf0*/  @!PT LDS RZ, [RZ] ;  /* 0x00000000fffff984 */ /* 0x000fe20000000800 */
[----:B------:R2:W-:Y:S01]  /*5c00*/  @!P1 LDGSTS.E.BYPASS.LTC128B.128 [R156+0xa000], [R12.64+0x80] ;  /* 0x0a0000800c9c9fae */ /* 0x0005e2000b901d48 */
[----:B------:R-:W-:Y:S02]  /*5c10*/  IADD3 R7, P4, R161, R0, RZ ;  /* 0x00000000a1077210 */ /* 0x000fe40007f9e0ff */
[C---:B------:R-:W-:Y:S01]  /*5c20*/  @!P2 LEA R20, P6, R0.reuse, R170, 0x1 ;  /* 0x000000aa0014a211 */ /* 0x040fe200078c08ff */
[----:B------:R-:W-:Y:S01]  /*5c30*/  @P2 STS.128 [R156+0x8800], RZ ;  /* 0x008800ff9c002388 */ /* 0x000fe20000000c00 */
[CC--:B------:R-:W-:Y:S02]  /*5c40*/  @!P1 IADD3 R2, P5, R0.reuse, R30.reuse, RZ ;  /* 0x0000001e00029210 */ /* 0x0c0fe40007fbe0ff */
[----:B------:R-:W-:Y:S01]  /*5c50*/  @!P1 IADD3 R30, P3, R7, R30, RZ ;  /* 0x0000001e071e9210 */ /* 0x000fe20007f7e0ff */
[----:B------:R-:W-:Y:S01]  /*5c60*/  @!PT LDS RZ, [RZ] ;  /* 0x00000000fffff984 */ /* 0x000fe20000000800 */
[----:B------:R-:W-:Y:S01]  /*5c70*/  @!PT LDS RZ, [RZ] ;  /* 0x00000000fffff984 */ /* 0x000fe20000000800 */
[----:B------:R-:W-:Y:S01]  /*5c80*/  @!PT LDS RZ, [RZ] ;  /* 0x00000000fffff984 */ /* 0x000fe20000000800 */
[----:B------:R3:W-:Y:S01]  /*5c90*/  @!P2 LDGSTS.E.BYPASS.LTC128B.128 [R156+0x8800], [R10.64] ;  /* 0x088000000a9cafae */ /* 0x0007e2000b901d48 */
[-CC-:B------:R-:W-:Y:S01]  /*5ca0*/  @!P2 LEA.HI.X R21, R0, R171.reuse, R5.reuse, 0x1, P6 ;  /* 0x000000ab0015a211 */ /* 0x180fe200030f0c05 */
[--C-:B------:R-:W-:Y:S01]  /*5cb0*/  @!P1 IMAD.X R15, R5, 0x1, R28.reuse, P5 ;  /* 0x00000001050f9824 */ /* 0x100fe200028e061c */
[----:B------:R-:W-:Y:S01]  /*5cc0*/  @!P1 LEA R14, P5, R2, c[0x0][0x170], 0x1 ;  /* 0x00005c00020e9a11 */ /* 0x000fe200078a08ff */
[----:B------:R-:W-:Y:S01]  /*5cd0*/  IMAD.X R0, R160, 0x1, R5, P4 ;  /* 0x00000001a0007824 */ /* 0x000fe200020e0605 */
[C---:B------:R-:W-:Y:S01]  /*5ce0*/  @!P2 LEA R6, P4, R7.reuse, R170, 0x1 ;  /* 0x000000aa0706a211 */ /* 0x040fe200078808ff */
[----:B------:R-:W-:Y:S01]  /*5cf0*/  @P1 STS.128 [R156+0xa800], RZ ;  /* 0x00a800ff9c001388 */ /* 0x000fe20000000c00 */
[----:B------:R-:W-:Y:S01]  /*5d00*/  @!P1 LEA.HI.X R15, R2, c[0x0][0x174], R15, 0x1, P5 ;  /* 0x00005d00020f9a11 */ /* 0x000fe200028f0c0f */
[----:B------:R-:W-:Y:S01]  /*5d10*/  @!P1 IMAD.X R5, R0, 0x1, R28, P3 ;  /* 0x0000000100059824 */ /* 0x000fe200018e061c */
[C---:B------:R-:W-:Y:S01]  /*5d20*/  @!P1 LEA R4, P3, R30.reuse, c[0x0][0x170], 0x1 ;  /* 0x00005c001e049a11 */ /* 0x040fe200078608ff */
[----:B------:R-:W-:Y:S01]  /*5d30*/  @!PT LDS RZ, [RZ] ;  /* 0x00000000fffff984 */ /* 0x000fe20000000800 */
[----:B------:R-:W-:Y:S01]  /*5d40*/  @!PT LDS RZ, [RZ] ;  /* 0x00000000fffff984 */ /* 0x000fe20000000800 */
[----:B------:R-:W-:Y:S01]  /*5d50*/  @!PT LDS RZ, [RZ] ;  /* 0x00000000fffff984 */ /* 0x000fe20000000800 */
[----:B------:R3:W-:Y:S01]  /*5d60*/  @!P1 LDGSTS.E.BYPASS.LTC128B.128 [R156+0xa800], [R8.64+0x80] ;  /* 0x0a800080089c9fae */ /* 0x0007e2000b901d48 */
[----:B------:R-:W-:Y:S01]  /*5d70*/  @!P2 LEA.HI.X R7, R7, R171, R0, 0x1, P4 ;  /* 0x000000ab0707a211 */ /* 0x000fe200020f0c00 */
[----:B------:R-:W-:Y:S01]  /*5d80*/  IMAD.MOV.U32 R170, RZ, RZ, R130 ;  /* 0x000000ffffaa7224 */ /* 0x000fe200078e0082 */
[----:B------:R-:W-:Y:S01]  /*5d90*/  @!P1 LEA.HI.X R5, R30, c[0x0][0x174], R5, 0x1, P3 ;  /* 0x00005d001e059a11 */ /* 0x000fe200018f0c05 */
[----:B------:R-:W-:Y:S01]  /*5da0*/  @P2 STS.128 [R156+0x9000], RZ ;  /* 0x009000ff9c002388 */ /* 0x000fe20000000c00 */
[----:B------:R-:W-:Y:S01]  /*5db0*/  ISETP.GE.AND P3, PT, R129, 0x3, PT ;  /* 0x000000038100780c */ /* 0x000fe20003f66270 */
[----:B------:R-:W-:-:S02]  /*5dc0*/  IMAD.MOV.U32 R171, RZ, RZ, R131 ;  /* 0x000000ffffab7224 */ /* 0x000fc400078e0083 */
        /* <DEDUP_REMOVED lines=21> */
[----:B------:R-:W4:Y:S04]  /*5f20*/  LDSM.16.M88.4 R16, [R146+0x4800] ;  /* 0x004800009210783b */ /* 0x000f280000000200 */
[----:B---3--:R-:W2:Y:S04]  /*5f30*/  LDSM.16.M88.4 R8, [R146+0x5000] ;  /* 0x005000009208783b */ /* 0x008ea80000000200 */
[----:B------:R-:W5:Y:S04]  /*5f40*/  LDSM.16.M88.4 R124, [R146+0x5800] ;  /* 0x00580000927c783b */ /* 0x000f680000000200 */
[----:B------:R-:W-:Y:S04]  /*5f50*/  LDSM.16.M88.4 R116, [R145] ;  /* 0x000000009174783b */ /* 0x000fe80000000200 */
[----:B------:R-:W3:Y:S04]  /*5f60*/  LDSM.16.M88.4 R112, [R144] ;  /* 0x000000009070783b */ /* 0x000ee80000000200 */
[----:B------:R-:W3:Y:S04]  /*5f70*/  LDSM.16.M88.4 R108, [R144+0x800] ;  /* 0x00080000906c783b */ /* 0x000ee80000000200 */
[----:B------:R-:W3:Y:S04]  /*5f80*/  LDSM.16.M88.4 R104, [R144+0x1000] ;  /* 0x001000009068783b */ /* 0x000ee80000000200 */
[----:B------:R-:W3:Y:S04]  /*5f90*/  LDSM.16.M88.4 R32, [R144+0x1800] ;  /* 0x001800009020783b */ /* 0x000ee80000000200 */
[----:B------:R-:W5:Y:S01]  /*5fa0*/  S2R R0, SR_TID.X ;  /* 0x0000000000007919 */ /* 0x000f620000002100 */
[C---:B-1----:R-:W-:Y:S03]  /*5fb0*/  HMMA.16816.F32 R28, R120.reuse, R24, RZ ;  /* 0x00000018781c723c */ /* 0x042fe600000018ff */
[----:B------:R-:W0:Y:S05]  /*5fc0*/  LDGDEPBAR ;  /* 0x00000000000079af */ /* 0x000e2a0000000000 */
[C---:B----4-:R-:W-:Y:S08]  /*5fd0*/  HMMA.16816.F32 R20, R120.reuse, R16, RZ ;  /* 0x000000107814723c */ /* 0x050ff000000018ff */
[----:B--2---:R-:W-:Y:S01]  /*5fe0*/  HMMA.16816.F32 R12, R120, R8, RZ ;  /* 0x00000008780c723c */ /* 0x004fe200000018ff */
[----:B-----5:R-:W-:-:S07]  /*5ff0*/  IMAD.SHL.U32 R0, R0, 0x2, RZ ;  /* 0x0000000200007824 */ /* 0x020fce00078e00ff */
[----:B------:R-:W-:Y:S01]  /*6000*/  HMMA.16816.F32 R24, R120, R26, RZ ;  /* 0x0000001a7818723c */ /* 0x000fe200000018ff */
[----:B------:R-:W-:-:S05]  /*6010*/  LOP3.LUT R0, R0, 0x6, RZ, 0xc0, !PT ;  /* 0x0000000600007812 */ /* 0x000fca00078ec0ff */
[----:B------:R-:W-:Y:S02]  /*6020*/  IMAD R132, R155, 0x40, R0 ;  /* 0x000000409b847824 */ /* 0x000fe400078e0200 */
[C---:B------:R-:W-:Y:S03]  /*6030*/  HMMA.16816.F32 R16, R120.reuse, R18, RZ ;  /* 0x000000127810723c */ /* 0x040fe600000018ff */
[C---:B------:R-:W-:Y:S02]  /*6040*/  IADD3 R0, R132.reuse, 0x1, RZ ;  /* 0x0000000184007810 */ /* 0x040fe40007ffe0ff */
[----:B------:R-:W-:Y:S02]  /*6050*/  IADD3 R2, R132, 0x9, RZ ;  /* 0x0000000984027810 */ /* 0x000fe40007ffe0ff */
[C---:B------:R-:W-:Y:S01]  /*6060*/  ISETP.GE.AND P6, PT, R0.reuse, R128, PT ;  /* 0x000000800000720c */ /* 0x040fe20003fc6270 */
[----:B------:R-:W-:Y:S01]  /*6070*/  HMMA.16816.F32 R8, R120, R10, RZ ;  /* 0x0000000a7808723c */ /* 0x000fe200000018ff */
[----:B------:R-:W-:-:S07]  /*6080*/  ISETP.GE.AND P4, PT, R0, R103, PT ;  /* 0x000000670000720c */ /* 0x000fce0003f86270 */
[C---:B------:R-:W-:Y:S08]  /*6090*/  HMMA.16816.F32 R4, R120.reuse, R124, RZ ;  /* 0x0000007c7804723c */ /* 0x040ff000000018ff */
[----:B------:R-:W-:Y:S08]  /*60a0*/  HMMA.16816.F32 R120, R120, R126, RZ ;  /* 0x0000007e7878723c */ /* 0x000ff000000018ff */
        /* <DEDUP_REMOVED lines=11> */
[----:B------:R-:W1:Y:S04]  /*6160*/  LDSM.16.M88.4 R116, [R143] ;  /* 0x000000008f74783b */ /* 0x000e680000000200 */
[----:B------:R-:W2:Y:S03]  /*6170*/  LDSM.16.M88.4 R32, [R139+0x5800] ;  /* 0x005800008b20783b */ /* 0x000ea60000000200 */
[C---:B-1----:R-:W-:Y:S08]  /*6180*/  HMMA.16816.F32 R28, R116.reuse, R112, R28 ;  /* 0x00000070741c723c */ /* 0x042ff0000000181c */
        /* <DEDUP_REMOVED lines=10> */
[----:B------:R-:W1:Y:S04]  /*6230*/  LDSM.16.M88.4 R116, [R142] ;  /* 0x000000008e74783b */ /* 0x000e680000000200 */
[----:B------:R-:W2:Y:S03]  /*6240*/  LDSM.16.M88.4 R32, [R141+0x1800] ;  /* 0x001800008d20783b */ /* 0x000ea60000000200 */
        /* <DEDUP_REMOVED lines=44> */
[----:B------:R-:W1:Y:S07]  /*6510*/  LDSM.16.M88.4 R104, [R141+0x2000] ;  /* 0x002000008d68783b */ /* 0x000e6e0000000200 */
[C---:B------:R-:W-:Y:S08]  /*6520*/  HMMA.16816.F32 R28, R116.reuse, R112, R28 ;  /* 0x00000070741c723c */ /* 0x040ff0000000181c */
[C---:B------:R-:W-:Y:S01]  /*6530*/  HMMA.16816.F32 R24, R116.reuse, R114, R24 ;  /* 0x000000727418723c */ /* 0x040fe20000001818 */
[----:B------:R-:W3:Y:S07]  /*6540*/  LDSM.16.M88.4 R112, [R141+0x2800] ;  /* 0x002800008d70783b */ /* 0x000eee0000000200 */
[C---:B--2---:R-:W-:Y:S08]  /*6550*/  HMMA.16816.F32 R4, R116.reuse, R32, R4 ;  /* 0x000000207404723c */ /* 0x044ff00000001804 */
[----:B------:R-:W-:Y:S01]  /*6560*/  HMMA.16816.F32 R120, R116, R34, R120 ;  /* 0x000000227478723c */ /* 0x000fe20000001878 */
[----:B------:R-:W2:Y:S07]  /*6570*/  LDSM.16.M88.4 R32, [R141+0x3000] ;  /* 0x003000008d20783b */ /* 0x000eae0000000200 */
[C---:B-1----:R-:W-:Y:S08]  /*6580*/  HMMA.16816.F32 R28, R108.reuse, R104, R28 ;  /* 0x000000686c1c723c */ /* 0x042ff0000000181c */
[----:B------:R-:W-:Y:S01]  /*6590*/  HMMA.16816.F32 R24, R108, R106, R24 ;  /* 0x0000006a6c18723c */ /* 0x000fe20000001818 */
[----:B------:R-:W1:Y:S01]  /*65a0*/  LDSM.16.M88.4 R104, [R141+0x3800] ;  /* 0x003800008d68783b */ /* 0x000e620000000200 */
[----:B------:R-:W-:-:S06]  /*65b0*/  DEPBAR.LE SB0, 0x0 ;  /* 0x000080000000791a */ /* 0x000fcc0000000000 */
[C---:B---3--:R-:W-:Y:S07]  /*65c0*/  HMMA.16816.F32 R20, R108.reuse, R112, R20 ;  /* 0x000000706c14723c */ /* 0x048fee0000001814 */
[----:B------:R-:W-:Y:S01]  /*65d0*/  IADD3 R112, R132, 0x8, RZ ;  /* 0x0000000884707810 */ /* 0x000fe20007ffe0ff */
[----:B------:R-:W-:Y:S01]  /*65e0*/  HMMA.16816.F32 R16, R108, R114, R16 ;  /* 0x000000726c10723c */ /* 0x000fe20000001810 */
[----:B------:R-:W-:Y:S02]  /*65f0*/  FSEL R0, R29, -INF , !P6 ;  /* 0xff8000001d007808 */ /* 0x000fe40007000000 */
[----:B------:R-:W-:-:S02]  /*6600*/  ISETP.GE.AND P5, PT, R112, R128, PT ;  /* 0x000000807000720c */ /* 0x000fc40003fa6270 */
[----:B------:R-:W-:Y:S02]  /*6610*/  FSEL R31, R31, -INF , !P4 ;  /* 0xff8000001f1f7808 */ /* 0x000fe40006000000 */
[-C--:B------:R-:W-:Y:S01]  /*6620*/  ISETP.GE.AND P6, PT, R112, R103.reuse, PT ;  /* 0x000000677000720c */ /* 0x080fe20003fc6270 */
[C---:B--2---:R-:W-:Y:S01]  /*6630*/  HMMA.16816.F32 R12, R108.reuse, R32, R12 ;  /* 0x000000206c0c723c */ /* 0x044fe2000000180c */
[----:B------:R-:W-:Y:S01]  /*6640*/  BAR.SYNC.DEFER_BLOCKING 0x0 ;  /* 0x0000000000007b1d */ /* 0x000fe20000010000 */
[----:B------:R-:W-:Y:S02]  /*6650*/  ISETP.GE.AND P4, PT, R2, R128, PT ;  /* 0x000000800200720c */ /* 0x000fe40003f86270 */
[----:B------:R-:W-:Y:S02]  /*6660*/  IADD3 R29, R132, 0x10, RZ ;  /* 0x00000010841d7810 */ /* 0x000fe40007ffe0ff */
[----:B------:R-:W-:Y:S02]  /*6670*/  FSEL R24, R24, -INF , !P5 ;  /* 0xff80000018187808 */ /* 0x000fe40006800000 */
[----:B------:R-:W-:Y:S01]  /*6680*/  ISETP.GE.AND P5, PT, R2, R103, PT ;  /* 0x000000670200720c */ /* 0x000fe20003fa6270 */
[----:B------:R-:W-:Y:S01]  /*6690*/  HMMA.16816.F32 R8, R108, R34, R8 ;  /* 0x000000226c08723c */ /* 0x000fe20000001808 */
[----:B------:R-:W-:-:S02]  /*66a0*/  FSEL R127, R26, -INF , !P6 ;  /* 0xff8000001a7f7808 */ /* 0x000fc40007000000 */
[----:B------:R-:W-:Y:S02]  /*66b0*/  FSEL R2, R25, -INF , !P4 ;  /* 0xff80000019027808 */ /* 0x000fe40006000000 */
[C---:B------:R-:W-:Y:S02]  /*66c0*/  ISETP.GE.AND P6, PT, R29.reuse, R128, PT ;  /* 0x000000801d00720c */ /* 0x040fe40003fc6270 */
[----:B------:R-:W-:Y:S01]  /*66d0*/  ISETP.GE.AND P4, PT, R29, R103, PT ;  /* 0x000000671d00720c */ /* 0x000fe20003f86270 */
[----:B-1----:R-:W-:Y:S01]  /*66e0*/  HMMA.16816.F32 R4, R108, R104, R4 ;  /* 0x000000686c04723c */ /* 0x002fe20000001804 */
[C---:B------:R-:W-:Y:S02]  /*66f0*/  IADD3 R25, R132.reuse, 0x11, RZ ;  /* 0x0000001184197810 */ /* 0x040fe40007ffe0ff */
[----:B------:R-:W-:Y:S02]  /*6700*/  IADD3 R26, R132, 0x18, RZ ;  /* 0x00000018841a7810 */ /* 0x000fe40007ffe0ff */
[----:B------:R-:W-:-:S02]  /*6710*/  FSEL R129, R27, -INF , !P5 ;  /* 0xff8000001b817808 */ /* 0x000fc40006800000 */
        /* <DEDUP_REMOVED lines=46> */
[----:B------:R-:W-:Y:S02]  /*6a00*/  FSEL R34, R7, -INF , !P4 ;  /* 0xff80000007227808 */ /* 0x000fe40006000000 */
[C---:B------:R-:W-:Y:S02]  /*6a10*/  ISETP.GE.AND P5, PT, R9.reuse, R128, PT ;  /* 0x000000800900720c */ /* 0x040fe40003fa6270 */
[----:B------:R-:W-:-:S02]  /*6a20*/  ISETP.GE.AND P6, PT, R9, R103, PT ;  /* 0x000000670900720c */ /* 0x000fc40003fc6270 */
[C---:B------:R-:W-:Y:S02]  /*6a30*/  ISETP.GE.AND P4, PT, R132.reuse, R128, PT ;  /* 0x000000808400720c */ /* 0x040fe40003f86270 */
        /* <DEDUP_REMOVED lines=36> */
[----:B------:R-:W-:Y:S02]  /*6c80*/  @!P5 IADD3 R12, R12, 0x1, RZ ;  /* 0x000000010c0cd810 */ /* 0x000fe40007ffe0ff */
[----:B------:R-:W-:Y:S02]  /*6c90*/  ISETP.GE.AND P5, PT, R7, RZ, PT ;  /* 0x000000ff0700720c */ /* 0x000fe40003fa6270 */
[-C--:B------:R-:W-:Y:S02]  /*6ca0*/  ISETP.GE.U32.AND P3, PT, R10, R5.reuse, PT ;  /* 0x000000050a00720c */ /* 0x080fe40003f66070 */
[-C--:B------:R-:W-:Y:S02]  /*6cb0*/  @!P4 IADD3 R8, R8, -R5.reuse, RZ ;  /* 0x800000050808c210 */ /* 0x080fe40007ffe0ff */
[----:B------:R-:W-:Y:S02]  /*6cc0*/  @!P4 IADD3 R6, R6, 0x1, RZ ;  /* 0x000000010606c810 */ /* 0x000fe40007ffe0ff */
[----:B------:R-:W-:-:S02]  /*6cd0*/  ISETP.GE.U32.AND P6, PT, R8, R5, PT ;  /* 0x000000050800720c */ /* 0x000fc40003fc6070 */
[----:B------:R-:W-:Y:S02]  /*6ce0*/  ISETP.NE.AND P4, PT, RZ, c[0x0][0x2d0], PT ;  /* 0x0000b400ff007a0c */ /* 0x000fe40003f85270 */
[----:B------:R-:W-:-:S03]  /*6cf0*/  LOP3.LUT R8, RZ, c[0x0][0x2d0], RZ, 0x33, !PT ;  /* 0x0000b400ff087a12 */ /* 0x000fc600078e33ff */
[----:B------:R-:W-:Y:S02]  /*6d00*/  @P3 IADD3 R12, R12, 0x1, RZ ;  /* 0x000000010c0c3810 */ /* 0x000fe40007ffe0ff */
[----:B------:R-:W-:-:S03]  /*6d10*/  ISETP.GE.AND P3, PT, R11, RZ, PT ;  /* 0x000000ff0b00720c */ /* 0x000fc60003f66270 */
[----:B------:R-:W-:Y:S01]  /*6d20*/  @!P5 IMAD.MOV R12, RZ, RZ, -R12 ;  /* 0x000000ffff0cd224 */ /* 0x000fe200078e0a0c */
[----:B------:R-:W-:-:S04]  /*6d30*/  @P6 IADD3 R6, R6, 0x1, RZ ;  /* 0x0000000106066810 */ /* 0x000fc80007ffe0ff */
[----:B------:R-:W-:-:S05]  /*6d40*/  SEL R5, R8, R12, !P4 ;  /* 0x0000000c08057207 */ /* 0x000fca0006000000 */
[----:B------:R-:W-:Y:S02]  /*6d50*/  @!P3 IMAD.MOV R6, RZ, RZ, -R6 ;  /* 0x000000ffff06b224 */ /* 0x000fe400078e0a06 */
[----:B------:R-:W-:-:S03]  /*6d60*/  IMAD.WIDE R14, R5, 0x4, R162 ;  /* 0x00000004050e7825 */ /* 0x000fc600078e02a2 */
[----:B------:R-:W-:Y:S02]  /*6d70*/  SEL R8, R8, R6, !P4 ;  /* 0x0000000608087207 */ /* 0x000fe40006000000 */
[----:B------:R-:W2:Y:S03]  /*6d80*/  LDG.E R6, [R14.64] ;  /* 0x000000080e067981 */ /* 0x000ea6000c1e1900 */
[----:B------:R-:W-:-:S05]  /*6d90*/  IMAD.WIDE R12, R8, 0x4, R162 ;  /* 0x00000004080c7825 */ /* 0x000fca00078e02a2 */
[----:B------:R-:W2:Y:S01]  /*6da0*/  LDG.E R7, [R12.64] ;  /* 0x000000080c077981 */ /* 0x000ea2000c1e1900 */
[----:B------:R-:W-:Y:S01]  /*6db0*/  IADD3 R5, R5, -R8, RZ ;  /* 0x8000000805057210 */ /* 0x000fe20007ffe0ff */
[----:B------:R-:W-:-:S04]  /*6dc0*/  IMAD.MOV.U32 R8, RZ, RZ, c[0x0][0x2d0] ;  /* 0x0000b400ff087624 */ /* 0x000fc800078e00ff */
[----:B------:R-:W-:-:S05]  /*6dd0*/  IMAD R8, R5, R8, -0x40 ;  /* 0xffffffc005087424 */ /* 0x000fca00078e0208 */
[----:B------:R-:W-:Y:S01]  /*6de0*/  SHF.R.S32.HI R5, RZ, 0x1f, R8 ;  /* 0x0000001fff057819 */ /* 0x000fe20000011408 */
[----:B------:R-:W-:-:S04]  /*6df0*/  IMAD.WIDE.U32 R10, R8, c[0x0][0x198], RZ ;  /* 0x00006600080a7a25 */ /* 0x000fc800078e00ff */
[----:B------:R-:W-:-:S04]  /*6e00*/  IMAD R5, R5, c[0x0][0x198], RZ ;  /* 0x0000660005057a24 */ /* 0x000fc800078e02ff */
[----:B------:R-:W-:-:S05]  /*6e10*/  IMAD R5, R8, c[0x0][0x19c], R5 ;  /* 0x0000670008057a24 */ /* 0x000fca00078e0205 */
[----:B------:R-:W-:Y:S01]  /*6e20*/  IADD3 R11, R11, R5, RZ ;  /* 0x000000050b0b7210 */ /* 0x000fe20007ffe0ff */
[----:B--2---:R-:W-:-:S05]  /*6e30*/  IMAD.IADD R7, R7, 0x1, -R6 ;  /* 0x0000000107077824 */ /* 0x004fca00078e0a06 */
[----:B------:R-:W-:Y:S01]  /*6e40*/  SHF.R.S32.HI R6, RZ, 0x1f, R7 ;  /* 0x0000001fff067819 */ /* 0x000fe20000011407 */
[----:B------:R-:W-:-:S04]  /*6e50*/  IMAD.WIDE.U32 R10, R7, c[0x0][0x180], R10 ;  /* 0x00006000070a7a25 */ /* 0x000fc800078e000a */
[----:B------:R-:W-:-:S04]  /*6e60*/  IMAD R6, R6, c[0x0][0x180], RZ ;  /* 0x0000600006067a24 */ /* 0x000fc800078e02ff */
[----:B------:R-:W-:-:S04]  /*6e70*/  IMAD R6, R7, c[0x0][0x184], R6 ;  /* 0x0000610007067a24 */ /* 0x000fc800078e0206 */
[----:B------:R-:W-:Y:S01]  /*6e80*/  IMAD.IADD R9, R11, 0x1, R6 ;  /* 0x000000010b097824 */ /* 0x000fe200078e0206 */
[----:B------:R-:W-:Y:S01]  /*6e90*/  MOV R6, R10 ;  /* 0x0000000a00067202 */ /* 0x000fe20000000f00 */
[----:B------:R-:W-:Y:S05]  /*6ea0*/  BRA `(.L_x_5352) ;  /* 0x0000003000007947 */ /* 0x000fea0003800000 */
.L_x_5351:
[----:B------:R-:W-:-:S05]  /*6eb0*/  IMAD.MOV.U32 R6, RZ, RZ, c[0x0][0x198] ;  /* 0x00006600ff067624 */ /* 0x000fca00078e00ff */
[----:B------:R-:W-:-:S04]  /*6ec0*/  LEA R6, -R6, RZ, 0x6 ;  /* 0x000000ff06067211 */ /* 0x000fc800078e31ff */
[----:B------:R-:W-:Y:S02]  /*6ed0*/  SHF.R.S32.HI R9, RZ, 0x1f, R6 ;  /* 0x0000001fff097819 */ /* 0x000fe40000011406 */
.L_x_5352:
[CC--:B------:R-:W-:Y:S01]  /*6ee0*/  @!P1 IADD3 R10, P5, R102.reuse, R6.reuse, RZ ;  /* 0x00000006660a9210 */ /* 0x0c0fe20007fbe0ff */
[----:B------:R1:W-:Y:S01]  /*6ef0*/  @P2 STS.128 [R156+0x4000], RZ ;  /* 0x004000ff9c002388 */ /* 0x0003e20000000c00 */
[-C--:B------:R-:W-:Y:S01]  /*6f00*/  @!P1 IADD3 R15, P4, P3, R102, R6.reuse, R151 ;  /* 0x00000006660f9210 */ /* 0x080fe20007b9e097 */
[----:B------:R-:W-:Y:S01]  /*6f10*/  BSSY B0, `(.L_x_5353) ;  /* 0x0000045000007945 */ /* 0x000fe20003800000 */
[----:B------:R-:W-:Y:S01]  /*6f20*/  @!P1 LEA R18, P6, R10, c[0x0][0x168], 0x1 ;  /* 0x00005a000a129a11 */ /* 0x000fe200078c08ff */
[----:B------:R-:W-:Y:S01]  /*6f30*/  @!P1 IMAD.X R5, R101, 0x1, R9, P5 ;  /* 0x0000000165059824 */ /* 0x000fe200028e0609 */
[-C--:B------:R-:W-:Y:S02]  /*6f40*/  @!P2 IADD3 R13, P5, R151, R6.reuse, RZ ;  /* 0x00000006970da210 */ /* 0x080fe40007fbe0ff */
[----:B------:R-:W-:Y:S02]  /*6f50*/  @!P1 IADD3.X R8, R101, R9, R150, P4, P3 ;  /* 0x0000000965089210 */ /* 0x000fe400027e6496 */
[----:B------:R-:W-:Y:S01]  /*6f60*/  IADD3 R7, P4, P3, R151, R6, R151 ;  /* 0x0000000697077210 */ /* 0x000fe20007b9e097 */
[----:B------:R-:W-:Y:S01]  /*6f70*/  @!P2 IMAD.X R11, R150, 0x1, R9, P5 ;  /* 0x00000001960ba824 */ /* 0x000fe200028e0609 */
[----:B------:R-:W-:-:S02]  /*6f80*/  @!P1 LEA.HI.X R19, R10, c[0x0][0x16c], R5, 0x1, P6 ;  /* 0x00005b000a139a11 */ /* 0x000fc400030f0c05 */
[----:B------:R-:W-:Y:S02]  /*6f90*/  IADD3.X R5, R150, R9, R150, P4, P3 ;  /* 0x0000000996057210 */ /* 0x000fe400027e6496 */
[C---:B------:R-:W-:Y:S02]  /*6fa0*/  @!P2 LEA R16, P5, R13.reuse, R168, 0x1 ;  /* 0x000000a80d10a211 */ /* 0x040fe400078a08ff */
[----:B------:R-:W-:Y:S02]  /*6fb0*/  @!P1 IADD3 R10, P3, R102, R7, RZ ;  /* 0x00000007660a9210 */ /* 0x000fe40007f7e0ff */
[----:B------:R-:W-:Y:S02]  /*6fc0*/  @!P2 LEA.HI.X R17, R13, R166, R11, 0x1, P5 ;  /* 0x000000a60d11a211 */ /* 0x000fe400028f0c0b */
[----:B------:R-:W-:Y:S01]  /*6fd0*/  @!P2 LEA R26, P6, R6, R168, 0x1 ;  /* 0x000000a8061aa211 */ /* 0x000fe200078c08ff */
[----:B------:R-:W-:Y:S01]  /*6fe0*/  @!P1 IMAD.X R11, R101, 0x1, R5, P3 ;  /* 0x00000001650b9824 */ /* 0x000fe200018e0605 */
[----:B------:R-:W-:-:S02]  /*6ff0*/  @!P1 LEA R12, P4, R15, c[0x0][0x168], 0x1 ;  /* 0x00005a000f0c9a11 */ /* 0x000fc400078808ff */
[----:B------:R-:W-:Y:S02]  /*7000*/  @!P1 LEA R14, P3, R10, c[0x0][0x168], 0x1 ;  /* 0x00005a000a0e9a11 */ /* 0x000fe400078608ff */
[----:B------:R-:W-:Y:S02]  /*7010*/  @!P2 LEA.HI.X R27, R6, R166, R9, 0x1, P6 ;  /* 0x000000a6061ba211 */ /* 0x000fe400030f0c09 */
[----:B------:R-:W-:Y:S02]  /*7020*/  @!P1 LEA.HI.X R13, R15, c[0x0][0x16c], R8, 0x1, P4 ;  /* 0x00005b000f0d9a11 */ /* 0x000fe400020f0c08 */
[----:B------:R-:W-:Y:S01]  /*7030*/  @!P1 LEA.HI.X R15, R10, c[0x0][0x16c], R11, 0x1, P3 ;  /* 0x00005b000a0f9a11 */ /* 0x000fe200018f0c0b */
[----:B------:R-:W-:Y:S01]  /*7040*/  @!PT LDS RZ, [RZ] ;  /* 0x00000000fffff984 */ /* 0x000fe20000000800 */
[----:B------:R-:W-:Y:S01]  /*7050*/  @!PT LDS RZ, [RZ] ;  /* 0x00000000fffff984 */ /* 0x000fe20000000800 */
[----:B------:R-:W-:Y:S01]  /*7060*/  @!PT LDS RZ, [RZ] ;  /* 0x00000000fffff984 */ /* 0x000fe20000000800 */
[----:B------:R1:W-:Y:S01]  /*7070*/  @!P2 LDGSTS.E.BYPASS.LTC128B.128 [R156+0x4000], [R26.64] ;  /* 0x040000001a9cafae */ /* 0x0003e2000b901d48 */
[----:B------:R-:W-:Y:S02]  /*7080*/  IADD3 R11, P3, R151, R7, RZ ;  /* 0x00000007970b7210 */ /* 0x000fe40007f7e0ff */
[C---:B------:R-:W-:Y:S01]  /*7090*/  @!P2 LEA R108, P4, R7.reuse, R168, 0x1 ;  /* 0x000000a8076ca211 */ /* 0x040fe200078808ff */
[----:B------:R1:W-:Y:S02]  /*70a0*/  @P1 STS.128 [R156+0x6000], RZ ;  /* 0x006000ff9c001388 */ /* 0x0003e40000000c00 */
[--C-:B------:R-:W-:Y:S01]  /*70b0*/  IMAD.X R8, R150, 0x1, R5.reuse, P3 ;  /* 0x0000000196087824 */ /* 0x100fe200018e0605 */
[----:B------:R-:W-:Y:S01]  /*70c0*/  @!P2 LEA.HI.X R109, R7, R166, R5, 0x1, P4 ;  /* 0x000000a6076da211 */ /* 0x000fe200020f0c05 */
[----:B------:R-:W-:Y:S01]  /*70d0*/  @!PT LDS RZ, [RZ] ;  /* 0x00000000fffff984 */ /* 0x000fe20000000800 */
[----:B------:R-:W-:Y:S01]  /*70e0*/  @!PT LDS RZ, [RZ] ;  /* 0x00000000fffff984 */ /* 0x000fe20000000800 */
[----:B------:R-:W-:Y:S01]  /*70f0*/  @!PT LDS RZ, [RZ] ;  /* 0x00000000fffff984 */ /* 0x000fe20000000800 */
[----:B------:R1:W-:Y:S01]  /*7100*/  @!P1 LDGSTS.E.BYPASS.LTC128B.128 [R156+0x6000], [R18.64+0x80] ;  /* 0x06000080129c9fae */ /* 0x0003e2000b901d48 */
[----:B------:R-:W-:-:S03]  /*7110*/  @!P2 LEA R130, P3, R11, R168, 0x1 ;  /* 0x000000a80b82a211 */ /* 0x000fc600078608ff */
        /* <DEDUP_REMOVED lines=36> */
.L_x_5354:
[----:B------:R-:W-:Y:S05]  /*7360*/  BSYNC B0 ;  /* 0x0000000000007941 */ /* 0x000fea0003800000 */
.L_x_5353:
[----:B------:R-:W0:Y:S01]  /*7370*/  LDGDEPBAR ;  /* 0x00000000000079af */ /* 0x000e220000000000 */
[----:B------:R-:W-:-:S04]  /*7380*/  LEA R168, P1, R6, R168, 0x1 ;  /* 0x000000a806a87211 */ /* 0x000fc800078208ff */
[----:B------:R-:W-:Y:S02]  /*7390*/  LEA.HI.X R166, R6, R166, R9, 0x1, P1 ;  /* 0x000000a606a67211 */ /* 0x000fe400008f0c09 */
.L_x_5350:
[----:B------:R-:W-:Y:S01]  /*73a0*/  FMNMX.FTZ R5, R100, R28, !PT ;  /* 0x0000001c64057209 */ /* 0x000fe20007810000 */
[----:B-1----:R-:W-:Y:S01]  /*73b0*/  LDSM.16.MT88.4 R12, [R140+0x8000] ;  /* 0x008000008c0c783b */ /* 0x002fe20000004200 */
        /* <DEDUP_REMOVED lines=33> */
[----:B------:R-:W3:Y:S01]  /*75d0*/  SHFL.BFLY PT, R6, R7, 0x2, 0x1f ;  /* 0x0c401f0007067f89 */ /* 0x000ee200000e0000 */
[----:B-1----:R-:W-:-:S03]  /*75e0*/  FMNMX.FTZ R5, R8, R5, !PT ;  /* 0x0000000508057209 */ /* 0x002fc60007810000 */
[----:B--2---:R-:W-:Y:S01]  /*75f0*/  LDSM.16.MT88.4 R8, [R138+0x8000] ;  /* 0x008000008a08783b */ /* 0x004fe20000004200 */
[----:B---3--:R-:W-:-:S03]  /*7600*/  FMNMX.FTZ R6, R7, R6, !PT ;  /* 0x0000000607067209 */ /* 0x008fc60007810000 */
        /* <DEDUP_REMOVED lines=15> */
[----:B------:R-:W-:Y:S01]  /*7700*/  FADD.FTZ R4, R100, -R5 ;  /* 0x8000000564047221 */ /* 0x000fe20000010000 */
[----:B------:R-:W-:Y:S01]  /*7710*/  MUFU.EX2 R26, R26 ;  /* 0x0000001a001a7308 */ /* 0x000fe20000000800 */
[----:B------:R-:W-:Y:S02]  /*7720*/  FADD.FTZ R6, R3, -R6 ;  /* 0x8000000603067221 */ /* 0x000fe40000010000 */
[--C-:B------:R-:W-:Y:S02]  /*7730*/  FFMA.FTZ R27, R0, c[0x0][0x23c], -R103.reuse ;  /* 0x00008f00001b7a23 */ /* 0x100fe40000010867 */
[--C-:B------:R-:W-:Y:S02]  /*7740*/  FFMA.FTZ R2, R31, c[0x0][0x23c], -R102.reuse ;  /* 0x00008f001f027a23 */ /* 0x100fe40000010866 */
[----:B------:R-:W-:Y:S01]  /*7750*/  FFMA.FTZ R28, R28, c[0x0][0x23c], -R103 ;  /* 0x00008f001c1c7a23 */ /* 0x000fe20000010867 */
[----:B------:R-:W1:Y:S01]  /*7760*/  MUFU.EX2 R25, R25 ;  /* 0x0000001900197308 */ /* 0x000e620000000800 */
        /* <DEDUP_REMOVED lines=9> */
[----:B------:R-:W2:Y:S01]  /*7800*/  MUFU.EX2 R27, R27 ;  /* 0x0000001b001b7308 */ /* 0x000ea20000000800 */
[----:B-1----:R-:W-:Y:S01]  /*7810*/  F2FP.PACK_AB R6, R25, R26 ;  /* 0x0000001a1906723e */ /* 0x002fe200000000ff */
[--C-:B------:R-:W-:Y:S02]  /*7820*/  FFMA.FTZ R107, R125, c[0x0][0x23c], -R102.reuse ;  /* 0x00008f007d6b7a23 */ /* 0x100fe40000010866 */
[--C-:B------:R-:W-:Y:S02]  /*7830*/  FFMA.FTZ R110, R119, c[0x0][0x23c], -R102.reuse ;  /* 0x00008f00776e7a23 */ /* 0x100fe40000010866 */
[--C-:B------:R-:W-:Y:S02]  /*7840*/  FFMA.FTZ R109, R117, c[0x0][0x23c], -R102.reuse ;  /* 0x00008f00756d7a23 */ /* 0x100fe40000010866 */
[----:B------:R-:W-:Y:S01]  /*7850*/  MUFU.EX2 R24, R24 ;  /* 0x0000001800187308 */ /* 0x000fe20000000800 */
[----:B------:R-:W-:-:S02]  /*7860*/  FFMA.FTZ R112, R115, c[0x0][0x23c], -R102 ;  /* 0x00008f0073707a23 */ /* 0x000fc40000010866 */
[--C-:B------:R-:W-:Y:S02]  /*7870*/  FFMA.FTZ R117, R114, c[0x0][0x23c], -R103.reuse ;  /* 0x00008f0072757a23 */ /* 0x100fe40000010867 */
[--C-:B------:R-:W-:Y:S02]  /*7880*/  FFMA.FTZ R115, R20, c[0x0][0x23c], -R103.reuse ;  /* 0x00008f0014737a23 */ /* 0x100fe40000010867 */
[--C-:B------:R-:W-:Y:S01]  /*7890*/  FFMA.FTZ R118, R22, c[0x0][0x23c], -R103.reuse ;  /* 0x00008f0016767a23 */ /* 0x100fe20000010867 */
[----:B------:R-:W1:Y:S01]  /*78a0*/  MUFU.EX2 R2, R2 ;  /* 0x0000000200027308 */ /* 0x000e620000000800 */
[----:B--2---:R-:W-:Y:S01]  /*78b0*/  F2FP.PACK_AB R4, R27, R28 ;  /* 0x0000001c1b04723e */ /* 0x004fe200000000ff */
[----:B------:R-:W-:Y:S02]  /*78c0*/  FFMA.FTZ R116, R116, c[0x0][0x23c], -R103 ;  /* 0x00008f0074747a23 */ /* 0x000fe40000010867 */
[--C-:B------:R-:W-:Y:S02]  /*78d0*/  FFMA.FTZ R114, R21, c[0x0][0x23c], -R102.reuse ;  /* 0x00008f0015727a23 */ /* 0x100fe40000010866 */
[----:B------:R-:W-:-:S02]  /*78e0*/  FFMA.FTZ R111, R111, c[0x0][0x23c], -R102 ;  /* 0x00008f006f6f7a23 */ /* 0x000fc40000010866 */
[----:B------:R-:W-:Y:S01]  /*78f0*/  MUFU.EX2 R0, R0 ;  /* 0x0000000000007308 */ /* 0x000fe20000000800 */
[--C-:B------:R-:W-:Y:S02]  /*7900*/  FFMA.FTZ R113, R113, c[0x0][0x23c], -R102.reuse ;  /* 0x00008f0071717a23 */ /* 0x100fe40000010866 */
[----:B------:R-:W-:Y:S02]  /*7910*/  FFMA.FTZ R122, R23, c[0x0][0x23c], -R102 ;  /* 0x00008f00177a7a23 */ /* 0x000fe40000010866 */
[----:B------:R-:W-:Y:S01]  /*7920*/  LDSM.16.MT88.4 R20, [R137+0x9000] ;  /* 0x009000008914783b */ /* 0x000fe20000004200 */
[--C-:B------:R-:W-:Y:S02]  /*7930*/  FFMA.FTZ R119, R104, c[0x0][0x23c], -R103.reuse ;  /* 0x00008f0068777a23 */ /* 0x100fe40000010867 */
        /* <DEDUP_REMOVED lines=8> */
[----:B------:R-:W-:Y:S02]  /*79c0*/  FFMA.FTZ R103, R121, c[0x0][0x23c], -R103 ;  /* 0x00008f0079677a23 */ /* 0x000fe40000010867 */
[----:B------:R-:W-:Y:S01]  /*79d0*/  FFMA.FTZ R102, R123, c[0x0][0x23c], -R102 ;  /* 0x00008f007b667a23 */ /* 0x000fe20000010866 */
[----:B------:R-:W3:Y:S01]  /*79e0*/  MUFU.EX2 R3, R3 ;  /* 0x0000000300037308 */ /* 0x000ee20000000800 */
[----:B--2---:R-:W-:Y:S01]  /*79f0*/  F2FP.PACK_AB R7, R31, R0 ;  /* 0x000000001f07723e */ /* 0x004fe200000000ff */
[----:B-1----:R-:W-:-:S06]  /*7a00*/  FMUL.FTZ R96, R96, R32 ;  /* 0x0000002060607220 */ /* 0x002fcc0000410000 */
[----:B------:R-:W-:Y:S01]  /*7a10*/  MUFU.EX2 R100, R100 ;  /* 0x0000006400647308 */ /* 0x000fe20000000800 */
[-C--:B------:R-:W-:Y:S02]  /*7a20*/  FMUL.FTZ R97, R97, R32.reuse ;  /* 0x0000002061617220 */ /* 0x080fe40000410000 */
[-C--:B------:R-:W-:Y:S02]  /*7a30*/  FMUL.FTZ R36, R36, R32.reuse ;  /* 0x0000002024247220 */ /* 0x080fe40000410000 */
[----:B------:R-:W-:Y:S02]  /*7a40*/  FMUL.FTZ R37, R37, R32 ;  /* 0x0000002025257220 */ /* 0x000fe40000410000 */
[-C--:B---3--:R-:W-:Y:S01]  /*7a50*/  FMUL.FTZ R98, R98, R3.reuse ;  /* 0x0000000362627220 */ /* 0x088fe20000410000 */
[----:B------:R-:W1:Y:S01]  /*7a60*/  MUFU.EX2 R101, R101 ;  /* 0x0000006500657308 */ /* 0x000e620000000800 */
[-C--:B------:R-:W-:Y:S02]  /*7a70*/  FMUL.FTZ R99, R99, R3.reuse ;  /* 0x0000000363637220 */ /* 0x080fe40000410000 */
        /* <DEDUP_REMOVED lines=10> */
[----:B------:R-:W2:Y:S01]  /*7b20*/  LDSM.16.MT88.4 R12, [R136+0x8000] ;  /* 0x00800000880c783b */ /* 0x000ea20000004200 */
[----:B------:R-:W-:Y:S01]  /*7b30*/  FMUL.FTZ R45, R45, R32 ;  /* 0x000000202d2d7220 */ /* 0x000fe20000410000 */
[----:B------:R-:W-:Y:S01]  /*7b40*/  MUFU.EX2 R108, R108 ;  /* 0x0000006c006c7308 */ /* 0x000fe20000000800 */
[----:B------:R-:W-:-:S02]  /*7b50*/  FMUL.FTZ R46, R46, R3 ;  /* 0x000000032e2e7220 */ /* 0x000fc40000410000 */
[-C--:B------:R-:W-:Y:S02]  /*7b60*/  FMUL.FTZ R47, R47, R3.reuse ;  /* 0x000000032f2f7220 */ /* 0x080fe40000410000 */
[C---:B------:R-:W-:Y:S01]  /*7b70*/  HMMA.16816.F32 R40, R4.reuse, R8, R40 ;  /* 0x000000080428723c */ /* 0x040fe20000001828 */
[-C--:B------:R-:W-:Y:S02]  /*7b80*/  FMUL.FTZ R48, R48, R32.reuse ;  /* 0x0000002030307220 */ /* 0x080fe40000410000 */
[-C--:B------:R-:W-:Y:S01]  /*7b90*/  FMUL.FTZ R49, R49, R32.reuse ;  /* 0x0000002031317220 */ /* 0x080fe20000410000 */
[----:B------:R-:W-:Y:S01]  /*7ba0*/  MUFU.EX2 R107, R107 ;  /* 0x0000006b006b7308 */ /* 0x000fe20000000800 */
[-C--:B------:R-:W-:Y:S02]  /*7bb0*/  FMUL.FTZ R50, R50, R3.reuse ;  /* 0x0000000332327220 */ /* 0x080fe40000410000 */
[----:B------:R-:W-:Y:S01]  /*7bc0*/  FMUL.FTZ R51, R51, R3 ;  /* 0x0000000333337220 */ /* 0x000fe20000410000 */
        /* <DEDUP_REMOVED lines=8> */
[-C--:B------:R-:W-:Y:S02]  /*7c50*/  FMUL.FTZ R56, R56, R32.reuse ;  /* 0x0000002038387220 */ /* 0x080fe40000410000 */
[----:B------:R-:W-:Y:S01]  /*7c60*/  FMUL.FTZ R57, R57, R32 ;  /* 0x0000002039397220 */ /* 0x000fe20000410000 */
        /* <DEDUP_REMOVED lines=8> */
[-C--:B------:R-:W-:Y:S02]  /*7cf0*/  FMUL.FTZ R62, R62, R3.reuse ;  /* 0x000000033e3e7220 */ /* 0x080fe40000410000 */
[----:B------:R-:W-:Y:S01]  /*7d00*/  FMUL.FTZ R63, R63, R3 ;  /* 0x000000033f3f7220 */ /* 0x000fe20000410000 */
[----:B--2---:R-:W-:Y:S01]  /*7d10*/  HMMA.16816.F32 R56, R4, R12, R56 ;  /* 0x0000000c0438723c */ /* 0x004fe20000001838 */
[----:B------:R-:W-:-:S02]  /*7d20*/  FMUL.FTZ R64, R64, R32 ;  /* 0x0000002040407220 */ /* 0x000fc40000410000 */
[-C--:B------:R-:W-:Y:S01]  /*7d30*/  FMUL.FTZ R65, R65, R32.reuse ;  /* 0x0000002041417220 */ /* 0x080fe20000410000 */
[----:B------:R-:W-:Y:S01]  /*7d40*/  MUFU.EX2 R115, R115 ;  /* 0x0000007300737308 */ /* 0x000fe20000000800 */
[-C--:B------:R-:W-:Y:S02]  /*7d50*/  FMUL.FTZ R66, R66, R3.reuse ;  /* 0x0000000342427220 */ /* 0x080fe40000410000 */
[-C--:B------:R-:W-:Y:S01]  /*7d60*/  FMUL.FTZ R67, R67, R3.reuse ;  /* 0x0000000343437220 */ /* 0x080fe20000410000 */
[----:B------:R-:W-:Y:S01]  /*7d70*/  HMMA.16816.F32 R60, R4, R14, R60 ;  /* 0x0000000e043c723c */ /* 0x000fe2000000183c */
[-C--:B------:R-:W-:Y:S01]  /*7d80*/  FMUL.FTZ R68, R68, R32.reuse ;  /* 0x0000002044447220 */ /* 0x080fe20000410000 */
[----:B------:R-:W2:Y:S01]  /*7d90*/  LDSM.16.MT88.4 R12, [R137+0xa000] ;  /* 0x00a00000890c783b */ /* 0x000ea20000004200 */
[----:B------:R-:W-:Y:S01]  /*7da0*/  FMUL.FTZ R69, R69, R32 ;  /* 0x0000002045457220 */ /* 0x000fe20000410000 */
[----:B------:R-:W-:Y:S01]  /*7db0*/  MUFU.EX2 R118, R118 ;  /* 0x0000007600767308 */ /* 0x000fe20000000800 */
[----:B------:R-:W-:-:S02]  /*7dc0*/  FMUL.FTZ R70, R70, R3 ;  /* 0x0000000346467220 */ /* 0x000fc40000410000 */
[-C--:B------:R-:W-:Y:S01]  /*7dd0*/  FMUL.FTZ R71, R71, R3.reuse ;  /* 0x0000000347477220 */ /* 0x080fe20000410000 */
[C---:B---3--:R-:W-:Y:S01]  /*7de0*/  HMMA.16816.F32 R64, R4.reuse, R8, R64 ;  /* 0x000000080440723c */ /* 0x048fe20000001840 */
        /* <DEDUP_REMOVED lines=9> */
[----:B------:R-:W-:Y:S01]  /*7e80*/  MUFU.EX2 R117, R117 ;  /* 0x0000007500757308 */ /* 0x000fe20000000800 */
[-C--:B------:R-:W-:Y:S02]  /*7e90*/  FMUL.FTZ R94, R94, R3.reuse ;  /* 0x000000035e5e7220 */ /* 0x080fe40000410000 */
[-C--:B------:R-:W-:Y:S02]  /*7ea0*/  FMUL.FTZ R95, R95, R3.reuse ;  /* 0x000000035f5f7220 */ /* 0x080fe40000410000 */
[-C--:B------:R-:W-:Y:S01]  /*7eb0*/  FMUL.FTZ R76, R76, R32.reuse ;  /* 0x000000204c4c7220 */ /* 0x080fe20000410000 */
[----:B-----5:R-:W-:Y:S01]  /*7ec0*/  HMMA.16816.F32 R72, R4, R16, R72 ;  /* 0x000000100448723c */ /* 0x020fe20000001848 */
[----:B------:R-:W-:Y:S01]  /*7ed0*/  FMUL.FTZ R77, R77, R32 ;  /* 0x000000204d4d7220 */ /* 0x000fe20000410000 */
[----:B------:R-:W5:Y:S01]  /*7ee0*/  MUFU.EX2 R114, R114 ;  /* 0x0000007200727308 */ /* 0x000f620000000800 */
[----:B------:R-:W-:-:S02]  /*7ef0*/  FMUL.FTZ R78, R78, R3 ;  /* 0x000000034e4e7220 */ /* 0x000fc40000410000 */
[-C--:B------:R-:W-:Y:S02]  /*7f00*/  FMUL.FTZ R79, R79, R3.reuse ;  /* 0x000000034f4f7220 */ /* 0x080fe40000410000 */
        /* <DEDUP_REMOVED lines=21> */
[----:B------:R-:W-:Y:S02]  /*8060*/  FFMA.FTZ R28, R169, R32, R28 ;  /* 0x00000020a91c7223 */ /* 0x000fe4000001001c */
[----:B------:R-:W-:Y:S02]  /*8070*/  FFMA.FTZ R3, R167, R3, R24 ;  /* 0x00000003a7037223 */ /* 0x000fe40000010018 */
[----:B------:R-:W-:Y:S01]  /*8080*/  MUFU.EX2 R106, R106 ;  /* 0x0000006a006a7308 */ /* 0x000fe20000000800 */
[----:B------:R-:W-:Y:S02]  /*8090*/  FADD.FTZ R27, R27, R28 ;  /* 0x0000001c1b1b7221 */ /* 0x000fe40000010000 */
[----:B------:R-:W-:Y:S01]  /*80a0*/  HMMA.16816.F32 R84, R4, R10, R84 ;  /* 0x0000000a0454723c */ /* 0x000fe20000001854 */
[----:B------:R-:W3:Y:S01]  /*80b0*/  LDSM.16.MT88.4 R8, [R137+0x8800] ;  /* 0x008800008908783b */ /* 0x000ee20000004200 */
[----:B------:R-:W-:-:S02]  /*80c0*/  FADD.FTZ R3, R2, R3 ;  /* 0x0000000302037221 */ /* 0x000fc40000010000 */
[----:B------:R-:W-:Y:S01]  /*80d0*/  FADD.FTZ R26, R26, R27 ;  /* 0x0000001b1a1a7221 */ /* 0x000fe20000010000 */
[----:B------:R-:W2:Y:S01]  /*80e0*/  MUFU.EX2 R119, R119 ;  /* 0x0000007700777308 */ /* 0x000ea20000000800 */
[----:B------:R-:W-:Y:S01]  /*80f0*/  FADD.FTZ R0, R0, R3 ;  /* 0x0000000300007221 */ /* 0x000fe20000010000 */
[----:B-1----:R-:W-:Y:S01]  /*8100*/  F2FP.PACK_AB R4, R101, R100 ;  /* 0x000000646504723e */ /* 0x002fe200000000ff */
[----:B------:R-:W-:Y:S01]  /*8110*/  FADD.FTZ R25, R25, R26 ;  /* 0x0000001a19197221 */ /* 0x000fe20000010000 */
[----:B----4-:R-:W-:Y:S01]  /*8120*/  F2FP.PACK_AB R5, R110, R107 ;  /* 0x0000006b6e05723e */ /* 0x010fe200000000ff */
[----:B------:R-:W-:Y:S01]  /*8130*/  FADD.FTZ R0, R31, R0 ;  /* 0x000000001f007221 */ /* 0x000fe20000010000 */
[----:B------:R-:W-:Y:S01]  /*8140*/  F2FP.PACK_AB R6, R108, R105 ;  /* 0x000000696c06723e */ /* 0x000fe200000000ff */
[----:B------:R-:W-:Y:S01]  /*8150*/  FADD.FTZ R100, R100, R25 ;  /* 0x0000001964647221 */ /* 0x000fe20000010000 */
[----:B------:R-:W-:Y:S01]  /*8160*/  F2FP.PACK_AB R7, R112, R109 ;  /* 0x0000006d7007723e */ /* 0x000fe200000000ff */
[----:B------:R-:W-:Y:S01]  /*8170*/  MUFU.EX2 R104, R104 ;  /* 0x0000006800687308 */ /* 0x000fe20000000800 */
[----:B------:R-:W-:-:S02]  /*8180*/  FADD.FTZ R107, R107, R0 ;  /* 0x000000006b6b7221 */ /* 0x000fc40000010000 */
[----:B------:R-:W-:Y:S01]  /*8190*/  FADD.FTZ R0, R101, R100 ;  /* 0x0000006465007221 */ /* 0x000fe20000010000 */
[----:B------:R-:W-:Y:S01]  /*81a0*/  MOV R100, R30 ;  /* 0x0000001e00647202 */ /* 0x000fe20000000f00 */
[----:B------:R-:W-:Y:S01]  /*81b0*/  FADD.FTZ R110, R110, R107 ;  /* 0x0000006b6e6e7221 */ /* 0x000fe20000010000 */
[C---:B-----5:R-:W-:Y:S01]  /*81c0*/  HMMA.16816.F32 R96, R4.reuse, R16, R96 ;  /* 0x000000100460723c */ /* 0x060fe20000001860 */
[----:B------:R-:W-:Y:S01]  /*81d0*/  FADD.FTZ R105, R105, R0 ;  /* 0x0000000069697221 */ /* 0x000fe20000010000 */
[----:B------:R-:W-:Y:S01]  /*81e0*/  MUFU.EX2 R103, R103 ;  /* 0x0000006700677308 */ /* 0x000fe20000000800 */
[----:B------:R-:W-:Y:S02]  /*81f0*/  FADD.FTZ R3, R109, R110 ;  /* 0x0000006e6d037221 */ /* 0x000fe40000010000 */
[----:B------:R-:W-:Y:S02]  /*8200*/  FADD.FTZ R108, R108, R105 ;  /* 0x000000696c6c7221 */ /* 0x000fe40000010000 */
[----:B------:R-:W-:Y:S01]  /*8210*/  FADD.FTZ R3, R112, R3 ;  /* 0x0000000370037221 */ /* 0x000fe20000010000 */
[----:B------:R-:W-:Y:S01]  /*8220*/  HMMA.16816.F32 R36, R4, R18, R36 ;  /* 0x000000120424723c */ /* 0x000fe20000001824 */
[----:B------:R-:W1:Y:S01]  /*8230*/  LDSM.16.MT88.4 R16, [R136+0x8800] ;  /* 0x008800008810783b */ /* 0x000e620000004200 */
[----:B------:R-:W-:Y:S01]  /*8240*/  MUFU.EX2 R35, R35 ;  /* 0x0000002300237308 */ /* 0x000fe20000000800 */
[----:B------:R-:W-:-:S04]  /*8250*/  FADD.FTZ R0, R114, R3 ;  /* 0x0000000372007221 */ /* 0x000fc80000010000 */
[----:B------:R-:W-:Y:S01]  /*8260*/  FADD.FTZ R0, R111, R0 ;  /* 0x000000006f007221 */ /* 0x000fe20000010000 */
[C---:B--2---:R-:W-:Y:S02]  /*8270*/  HMMA.16816.F32 R40, R4.reuse, R12, R40 ;  /* 0x0000000c0428723c */ /* 0x044fe40000001828 */
[----:B------:R-:W2:Y:S06]  /*8280*/  MUFU.EX2 R34, R34 ;  /* 0x0000002200227308 */ /* 0x000eac0000000800 */
[C---:B------:R-:W-:Y:S01]  /*8290*/  HMMA.16816.F32 R44, R4.reuse, R14, R44 ;  /* 0x0000000e042c723c */ /* 0x040fe2000000182c */
[----:B------:R-:W4:Y:S01]  /*82a0*/  LDSM.16.MT88.4 R12, [R140+0xa800] ;  /* 0x00a800008c0c783b */ /* 0x000f220000004200 */
[----:B------:R-:W-:Y:S06]  /*82b0*/  MUFU.EX2 R33, R33 ;  /* 0x0000002100217308 */ /* 0x000fec0000000800 */
[C---:B---3--:R-:W-:Y:S02]  /*82c0*/  HMMA.16816.F32 R48, R4.reuse, R8, R48 ;  /* 0x000000080430723c */ /* 0x048fe40000001830 */
[----:B------:R-:W3:Y:S06]  /*82d0*/  MUFU.EX2 R102, R102 ;  /* 0x0000006600667308 */ /* 0x000eec0000000800 */
[C---:B------:R-:W-:Y:S01]  /*82e0*/  HMMA.16816.F32 R52, R4.reuse, R10, R52 ;  /* 0x0000000a0434723c */ /* 0x040fe20000001834 */
[----:B------:R-:W5:Y:S07]  /*82f0*/  LDSM.16.MT88.4 R8, [R138+0xa800] ;  /* 0x00a800008a08783b */ /* 0x000f6e0000004200 */
        /* <DEDUP_REMOVED lines=22> */
[----:B------:R-:W-:Y:S01]  /*8460*/  FADD.FTZ R116, R116, R3 ;  /* 0x0000000374747221 */ /* 0x000fe20000010000 */
[----:B------:R-:W-:Y:S01]  /*8470*/  MOV R3, R29 ;  /* 0x0000001d00037202 */ /* 0x000fe20000000f00 */
[----:B------:R-:W-:Y:S02]  /*8480*/  FADD.FTZ R122, R122, R113 ;  /* 0x000000717a7a7221 */ /* 0x000fe40000010000 */
[----:B-----5:R-:W-:Y:S01]  /*8490*/  HMMA.16816.F32 R96, R4, R8, R96 ;  /* 0x000000080460723c */ /* 0x020fe20000001860 */
[----:B------:R-:W-:-:S07]  /*84a0*/  FADD.FTZ R117, R117, R116 ;  /* 0x0000007475757221 */ /* 0x000fce0000010000 */
        /* <DEDUP_REMOVED lines=8> */
[C---:B------:R-:W-:Y:S08]  /*8530*/  HMMA.16816.F32 R48, R4.reuse, R20, R48 ;  /* 0x000000140430723c */ /* 0x040ff00000001830 */
[C---:B-----5:R-:W-:Y:S08]  /*8540*/  HMMA.16816.F32 R56, R4.reuse, R8, R56 ;  /* 0x000000080438723c */ /* 0x060ff00000001838 */
[C---:B------:R-:W-:Y:S01]  /*8550*/  HMMA.16816.F32 R60, R4.reuse, R10, R60 ;  /* 0x0000000a043c723c */ /* 0x040fe2000000183c */
[----:B------:R-:W5:Y:S07]  /*8560*/  LDSM.16.MT88.4 R8, [R137+0xb000] ;  /* 0x00b000008908783b */ /* 0x000f6e0000004200 */
        /* <DEDUP_REMOVED lines=8> */
[C---:B-----5:R-:W-:Y:S08]  /*85f0*/  HMMA.16816.F32 R76, R4.reuse, R8, R76 ;  /* 0x00000008044c723c */ /* 0x060ff0000000184c */
[----:B------:R-:W-:Y:S01]  /*8600*/  HMMA.16816.F32 R80, R4, R10, R80 ;  /* 0x0000000a0450723c */ /* 0x000fe20000001850 */
[----:B------:R-:W4:Y:S06]  /*8610*/  LDSM.16.MT88.4 R8, [R137+0x9800] ;  /* 0x009800008908783b */ /* 0x000f2c0000004200 */
[----:B------:R-:W-:Y:S01]  /*8620*/  F2FP.PACK_AB R4, R119, R106 ;  /* 0x0000006a7704723e */ /* 0x000fe200000000ff */
[----:B------:R-:W-:Y:S01]  /*8630*/  FADD.FTZ R106, R106, R117 ;  /* 0x000000756a6a7221 */ /* 0x000fe20000010000 */
[----:B--2---:R-:W-:Y:S01]  /*8640*/  F2FP.PACK_AB R5, R34, R35 ;  /* 0x000000232205723e */ /* 0x004fe200000000ff */
[----:B------:R-:W-:Y:S01]  /*8650*/  FADD.FTZ R35, R35, R122 ;  /* 0x0000007a23237221 */ /* 0x000fe20000010000 */
[----:B------:R-:W-:Y:S01]  /*8660*/  F2FP.PACK_AB R6, R103, R104 ;  /* 0x000000686706723e */ /* 0x000fe200000000ff */
[----:B------:R-:W-:Y:S01]  /*8670*/  FADD.FTZ R119, R119, R106 ;  /* 0x0000006a77777221 */ /* 0x000fe20000010000 */
[----:B---3--:R-:W-:Y:S01]  /*8680*/  F2FP.PACK_AB R7, R102, R33 ;  /* 0x000000216607723e */ /* 0x008fe200000000ff */
[----:B------:R-:W-:-:S02]  /*8690*/  FADD.FTZ R34, R34, R35 ;  /* 0x0000002322227221 */ /* 0x000fc40000010000 */
[----:B------:R-:W-:Y:S02]  /*86a0*/  FADD.FTZ R104, R104, R119 ;  /* 0x0000007768687221 */ /* 0x000fe40000010000 */
[----:B------:R-:W-:Y:S02]  /*86b0*/  FADD.FTZ R33, R33, R34 ;  /* 0x0000002221217221 */ /* 0x000fe40000010000 */
[----:B------:R-:W-:Y:S01]  /*86c0*/  HMMA.16816.F32 R96, R4, R20, R96 ;  /* 0x000000140460723c */ /* 0x000fe20000001860 */
        /* <DEDUP_REMOVED lines=14> */
[C---:B------:R-:W-:Y:S08]  /*87b0*/  HMMA.16816.F32 R68, R4.reuse, R22, R68 ;  /* 0x000000160444723c */ /* 0x040ff00000001844 */
[C---:B-1----:R-:W-:Y:S08]  /*87c0*/  HMMA.16816.F32 R72, R4.reuse, R16, R72 ;  /* 0x000000100448723c */ /* 0x042ff00000001848 */
[C---:B------:R-:W-:Y:S08]  /*87d0*/  HMMA.16816.F32 R92, R4.reuse, R18, R92 ;  /* 0x00000012045c723c */ /* 0x040ff0000000185c */
[C---:B---3--:R-:W-:Y:S08]  /*87e0*/  HMMA.16816.F32 R76, R4.reuse, R8, R76 ;  /* 0x00000008044c723c */ /* 0x048ff0000000184c */
[C---:B------:R-:W-:Y:S08]  /*87f0*/  HMMA.16816.F32 R80, R4.reuse, R10, R80 ;  /* 0x0000000a0450723c */ /* 0x040ff00000001850 */
[C---:B----4-:R-:W-:Y:S08]  /*8800*/  HMMA.16816.F32 R88, R4.reuse, R12, R88 ;  /* 0x0000000c0458723c */ /* 0x050ff00000001858 */
[----:B------:R-:W-:Y:S08]  /*8810*/  HMMA.16816.F32 R84, R4, R14, R84 ;  /* 0x0000000e0454723c */ /* 0x000ff00000001854 */
.L_x_5347:
[----:B------:R-:W-:-:S13]  /*8820*/  ISETP.GE.AND P1, PT, R155, 0x1, PT ;  /* 0x000000019b00780c */ /* 0x000fda0003f26270 */
[----:B------:R-:W-:Y:S05]  /*8830*/  @!P1 BRA `(.L_x_5355) ;  /* 0x00002c0000009947 */ /* 0x000fea0003800000 */
[----:B------:R-:W-:Y:S01]  /*8840*/  ULDC UR7, c[0x0][0x1a0] ;  /* 0x0000680000077ab9 */ /* 0x000fe20000000800 */
[----:B------:R-:W-:Y:S01]  /*8850*/  IMAD.MOV.U32 R0, RZ, RZ, R3 ;  /* 0x000000ffff007224 */ /* 0x000fe200078e0003 */
[----:B------:R-:W-:Y:S01]  /*8860*/  ULEA UR7, -UR7, URZ, 0x6 ;  /* 0x0000003f07077291 */ /* 0x000fe2000f8e313f */
[----:B------:R-:W-:Y:S01]  /*8870*/  IMAD.MOV.U32 R101, RZ, RZ, R100 ;  /* 0x000000ffff657224 */ /* 0x000fe200078e0064 */
[----:B------:R-:W-:Y:S02]  /*8880*/  ULDC UR5, c[0x0][0x198] ;  /* 0x0000660000057ab9 */ /* 0x000fe40000000800 */
[----:B------:R-:W-:Y:S02]  /*8890*/  USHF.R.S32.HI UR6, URZ, 0x1f, UR7 ;  /* 0x0000001f3f067899 */ /* 0x000fe40008011407 */
[----:B------:R-:W-:Y:S01]  /*88a0*/  ULEA UR5, -UR5, URZ, 0x6 ;  /* 0x0000003f05057291 */ /* 0x000fe2000f8e313f */
[----:B------:R-:W-:-:S03]  /*88b0*/  MOV R165, UR7 ;  /* 0x0000000700a57c02 */ /* 0x000fc60008000f00 */
[----:B------:R-:W-:Y:S01]  /*88c0*/  MOV R164, UR6 ;  /* 0x0000000600a47c02 */ /* 0x000fe20008000f00 */
[----:B------:R-:W-:Y:S02]  /*88d0*/  USHF.R.S32.HI UR4, URZ, 0x1f, UR5 ;  /* 0x0000001f3f047899 */ /* 0x000fe40008011405 */
.L_x_5359:
        /* <DEDUP_REMOVED lines=64> */
.L_x_5356:
        /* <DEDUP_REMOVED lines=40> */
[----:B------:R1:W-:Y:S01]  /*8f60*/  @!P3 LDGSTS.E.BYPASS.LTC128B.128 [R156+0xa800], [R174.64+0x80] ;  /* 0x0a800080ae9cbfae */ /* 0x0003e2000b901d48 */
[----:B------:R-:W-:Y:S02]  /*8f70*/  @!P3 LEA.HI.X R171, R103, R171, R100, 0x1, P1 ;  /* 0x000000ab67abb211 */ /* 0x000fe400008f0c64 */
        /* <DEDUP_REMOVED lines=24> */
[----:B------:R-:W5:Y:S04]  /*9100*/  LDSM.16.M88.4 R116, [R146+0x5000] ;  /* 0x005000009274783b */ /* 0x000f680000000200 */
[----:B------:R-:W0:Y:S04]  /*9110*/  LDGDEPBAR ;  /* 0x00000000000079af */ /* 0x000e280000000000 */
[----:B------:R-:W1:Y:S01]  /*9120*/  LDSM.16.M88.4 R120, [R146+0x5800] ;  /* 0x005800009278783b */ /* 0x000e620000000200 */
[----:B--2---:R-:W-:Y:S03]  /*9130*/  IMAD.MOV.U32 R170, RZ, RZ, R2 ;  /* 0x000000ffffaa7224 */ /* 0x004fe600078e0002 */
[----:B------:R-:W-:Y:S01]  /*9140*/  LDSM.16.M88.4 R124, [R145] ;  /* 0x00000000917c783b */ /* 0x000fe20000000200 */
[----:B------:R-:W-:Y:S03]  /*9150*/  IMAD.MOV.U32 R171, RZ, RZ, R3 ;  /* 0x000000ffffab7224 */ /* 0x000fe600078e0003 */
[----:B------:R-:W2:Y:S04]  /*9160*/  LDSM.16.M88.4 R128, [R144] ;  /* 0x000000009080783b */ /* 0x000ea80000000200 */
[----:B------:R-:W1:Y:S01]  /*9170*/  LDSM.16.M88.4 R132, [R144+0x800] ;  /* 0x000800009084783b */ /* 0x000e620000000200 */
[C---:B---3--:R-:W-:Y:S08]  /*9180*/  HMMA.16816.F32 R4, R104.reuse, R108, RZ ;  /* 0x0000006c6804723c */ /* 0x048ff000000018ff */
[C---:B------:R-:W-:Y:S01]  /*9190*/  HMMA.16816.F32 R8, R104.reuse, R110, RZ ;  /* 0x0000006e6808723c */ /* 0x040fe200000018ff */
[----:B------:R-:W3:Y:S07]  /*91a0*/  LDSM.16.M88.4 R108, [R144+0x1000] ;  /* 0x00100000906c783b */ /* 0x000eee0000000200 */
[C---:B----4-:R-:W-:Y:S08]  /*91b0*/  HMMA.16816.F32 R12, R104.reuse, R112, RZ ;  /* 0x00000070680c723c */ /* 0x050ff000000018ff */
[C---:B------:R-:W-:Y:S01]  /*91c0*/  HMMA.16816.F32 R16, R104.reuse, R114, RZ ;  /* 0x000000726810723c */ /* 0x040fe200000018ff */
[----:B------:R-:W4:Y:S07]  /*91d0*/  LDSM.16.M88.4 R112, [R144+0x1800] ;  /* 0x001800009070783b */ /* 0x000f2e0000000200 */
[C---:B-----5:R-:W-:Y:S08]  /*91e0*/  HMMA.16816.F32 R20, R104.reuse, R116, RZ ;  /* 0x000000746814723c */ /* 0x060ff000000018ff */
[C---:B------:R-:W-:Y:S01]  /*91f0*/  HMMA.16816.F32 R24, R104.reuse, R118, RZ ;  /* 0x000000766818723c */ /* 0x040fe200000018ff */
[----:B------:R-:W-:Y:S07]  /*9200*/  LDSM.16.M88.4 R116, [R139+0x4000] ;  /* 0x004000008b74783b */ /* 0x000fee0000000200 */
[C---:B-1----:R-:W-:Y:S08]  /*9210*/  HMMA.16816.F32 R28, R104.reuse, R120, RZ ;  /* 0x00000078681c723c */ /* 0x042ff000000018ff */
[----:B------:R-:W-:Y:S01]  /*9220*/  HMMA.16816.F32 R32, R104, R122, RZ ;  /* 0x0000007a6820723c */ /* 0x000fe200000018ff */
[----:B------:R-:W1:Y:S04]  /*9230*/  LDSM.16.M88.4 R104, [R143] ;  /* 0x000000008f68783b */ /* 0x000e680000000200 */
[----:B------:R-:W5:Y:S03]  /*9240*/  LDSM.16.M88.4 R120, [R139+0x4800] ;  /* 0x004800008b78783b */ /* 0x000f660000000200 */
[C---:B--2---:R-:W-:Y:S08]  /*9250*/  HMMA.16816.F32 R4, R124.reuse, R128, R4 ;  /* 0x000000807c04723c */ /* 0x044ff00000001804 */
[C---:B------:R-:W-:Y:S01]  /*9260*/  HMMA.16816.F32 R8, R124.reuse, R130, R8 ;  /* 0x000000827c08723c */ /* 0x040fe20000001808 */
[----:B------:R-:W2:Y:S07]  /*9270*/  LDSM.16.M88.4 R128, [R139+0x5000] ;  /* 0x005000008b80783b */ /* 0x000eae0000000200 */
[C---:B------:R-:W-:Y:S08]  /*9280*/  HMMA.16816.F32 R12, R124.reuse, R132, R12 ;  /* 0x000000847c0c723c */ /* 0x040ff0000000180c */
[C---:B------:R-:W-:Y:S08]  /*9290*/  HMMA.16816.F32 R16, R124.reuse, R134, R16 ;  /* 0x000000867c10723c */ /* 0x040ff00000001810 */
[C---:B---3--:R-:W-:Y:S08]  /*92a0*/  HMMA.16816.F32 R20, R124.reuse, R108, R20 ;  /* 0x0000006c7c14723c */ /* 0x048ff00000001814 */
[C---:B------:R-:W-:Y:S01]  /*92b0*/  HMMA.16816.F32 R24, R124.reuse, R110, R24 ;  /* 0x0000006e7c18723c */ /* 0x040fe20000001818 */
[----:B------:R-:W3:Y:S07]  /*92c0*/  LDSM.16.M88.4 R108, [R139+0x5800] ;  /* 0x005800008b6c783b */ /* 0x000eee0000000200 */
[C---:B----4-:R-:W-:Y:S08]  /*92d0*/  HMMA.16816.F32 R28, R124.reuse, R112, R28 ;  /* 0x000000707c1c723c */ /* 0x050ff0000000181c */
[----:B------:R-:W-:Y:S01]  /*92e0*/  HMMA.16816.F32 R32, R124, R114, R32 ;  /* 0x000000727c20723c */ /* 0x000fe20000001820 */
[----:B------:R-:W-:Y:S04]  /*92f0*/  LDSM.16.M88.4 R112, [R142] ;  /* 0x000000008e70783b */ /* 0x000fe80000000200 */
[----:B------:R-:W-:Y:S03]  /*9300*/  LDSM.16.M88.4 R124, [R141+0x800] ;  /* 0x000800008d7c783b */ /* 0x000fe60000000200 */
[C---:B-1----:R-:W-:Y:S08]  /*9310*/  HMMA.16816.F32 R4, R104.reuse, R116, R4 ;  /* 0x000000746804723c */ /* 0x042ff00000001804 */
[C---:B------:R-:W-:Y:S01]  /*9320*/  HMMA.16816.F32 R8, R104.reuse, R118, R8 ;  /* 0x000000766808723c */ /* 0x040fe20000001808 */
[----:B------:R-:W1:Y:S07]  /*9330*/  LDSM.16.M88.4 R116, [R141] ;  /* 0x000000008d74783b */ /* 0x000e6e0000000200 */
[C---:B-----5:R-:W-:Y:S08]  /*9340*/  HMMA.16816.F32 R12, R104.reuse, R120, R12 ;  /* 0x00000078680c723c */ /* 0x060ff0000000180c */
[C---:B------:R-:W-:Y:S01]  /*9350*/  HMMA.16816.F32 R16, R104.reuse, R122, R16 ;  /* 0x0000007a6810723c */ /* 0x040fe20000001810 */
[----:B------:R-:W4:Y:S07]  /*9360*/  LDSM.16.M88.4 R120, [R141+0x1000] ;  /* 0x001000008d78783b */ /* 0x000f2e0000000200 */
[C---:B--2---:R-:W-:Y:S08]  /*9370*/  HMMA.16816.F32 R20, R104.reuse, R128, R20 ;  /* 0x000000806814723c */ /* 0x044ff00000001814 */
[C---:B------:R-:W-:Y:S01]  /*9380*/  HMMA.16816.F32 R24, R104.reuse, R130, R24 ;  /* 0x000000826818723c */ /* 0x040fe20000001818 */
[----:B------:R-:W2:Y:S07]  /*9390*/  LDSM.16.M88.4 R128, [R141+0x1800] ;  /* 0x001800008d80783b */ /* 0x000eae0000000200 */
[C---:B---3--:R-:W-:Y:S08]  /*93a0*/  HMMA.16816.F32 R28, R104.reuse, R108, R28 ;  /* 0x0000006c681c723c */ /* 0x048ff0000000181c */
[----:B------:R-:W-:Y:S01]  /*93b0*/  HMMA.16816.F32 R32, R104, R110, R32 ;  /* 0x0000006e6820723c */ /* 0x000fe20000001820 */
[----:B------:R-:W-:Y:S04]  /*93c0*/  LDSM.16.M88.4 R104, [R147+0x2000] ;  /* 0x002000009368783b */ /* 0x000fe80000000200 */
[----:B------:R-:W3:Y:S03]  /*93d0*/  LDSM.16.M88.4 R108, [R146+0x6000] ;  /* 0x00600000926c783b */ /* 0x000ee60000000200 */
        /* <DEDUP_REMOVED lines=10> */
[----:B------:R-:W-:Y:S01]  /*9480*/  HMMA.16816.F32 R32, R112, R130, R32 ;  /* 0x000000827020723c */ /* 0x000fe20000001820 */
[----:B------:R-:W-:Y:S04]  /*9490*/  LDSM.16.M88.4 R112, [R144+0x2000] ;  /* 0x002000009070783b */ /* 0x000fe80000000200 */
[----:B------:R-:W-:Y:S03]  /*94a0*/  LDSM.16.M88.4 R128, [R144+0x3000] ;  /* 0x003000009080783b */ /* 0x000fe60000000200 */
[C---:B---3--:R-:W-:Y:S08]  /*94b0*/  HMMA.16816.F32 R4, R104.reuse, R108, R4 ;  /* 0x0000006c6804723c */ /* 0x048ff00000001804 */
[C---:B------:R-:W-:Y:S01]  /*94c0*/  HMMA.16816.F32 R8, R104.reuse, R110, R8 ;  /* 0x0000006e6808723c */ /* 0x040fe20000001808 */
[----:B------:R-:W2:Y:S07]  /*94d0*/  LDSM.16.M88.4 R108, [R145+0x2000] ;  /* 0x00200000916c783b */ /* 0x000eae0000000200 */
[C---:B-1----:R-:W-:Y:S08]  /*94e0*/  HMMA.16816.F32 R12, R104.reuse, R116, R12 ;  /* 0x00000074680c723c */ /* 0x042ff0000000180c */
[C---:B------:R-:W-:Y:S01]  /*94f0*/  HMMA.16816.F32 R16, R104.reuse, R118, R16 ;  /* 0x000000766810723c */ /* 0x040fe20000001810 */
[----:B------:R-:W1:Y:S07]  /*9500*/  LDSM.16.M88.4 R116, [R144+0x2800] ;  /* 0x002800009074783b */ /* 0x000e6e0000000200 */
[C---:B-----5:R-:W-:Y:S08]  /*9510*/  HMMA.16816.F32 R20, R104.reuse, R124, R20 ;  /* 0x0000007c6814723c */ /* 0x060ff00000001814 */
[C---:B------:R-:W-:Y:S01]  /*9520*/  HMMA.16816.F32 R24, R104.reuse, R126, R24 ;  /* 0x0000007e6818723c */ /* 0x040fe20000001818 */
[----:B------:R-:W3:Y:S07]  /*9530*/  LDSM.16.M88.4 R124, [R144+0x3800] ;  /* 0x00380000907c783b */ /* 0x000eee0000000200 */
[C---:B----4-:R-:W-:Y:S08]  /*9540*/  HMMA.16816.F32 R28, R104.reuse, R120, R28 ;  /* 0x00000078681c723c */ /* 0x050ff0000000181c */
[----:B------:R-:W-:Y:S01]  /*9550*/  HMMA.16816.F32 R32, R104, R122, R32 ;  /* 0x0000007a6820723c */ /* 0x000fe20000001820 */
[----:B------:R-:W-:Y:S04]  /*9560*/  LDSM.16.M88.4 R104, [R143+0x2000] ;  /* 0x002000008f68783b */ /* 0x000fe80000000200 */
[----:B------:R-:W-:Y:S03]  /*9570*/  LDSM.16.M88.4 R120, [R139+0x7000] ;  /* 0x007000008b78783b */ /* 0x000fe60000000200 */
[C---:B--2---:R-:W-:Y:S08]  /*9580*/  HMMA.16816.F32 R4, R108.reuse, R112, R4 ;  /* 0x000000706c04723c */ /* 0x044ff00000001804 */
[C---:B------:R-:W-:Y:S01]  /*9590*/  HMMA.16816.F32 R8, R108.reuse, R114, R8 ;  /* 0x000000726c08723c */ /* 0x040fe20000001808 */
[----:B------:R-:W2:Y:S07]  /*95a0*/  LDSM.16.M88.4 R112, [R139+0x6000] ;  /* 0x006000008b70783b */ /* 0x000eae0000000200 */
[C---:B-1----:R-:W-:Y:S08]  /*95b0*/  HMMA.16816.F32 R12, R108.reuse, R116, R12 ;  /* 0x000000746c0c723c */ /* 0x042ff0000000180c */
[C---:B------:R-:W-:Y:S01]  /*95c0*/  HMMA.16816.F32 R16, R108.reuse, R118, R16 ;  /* 0x000000766c10723c */ /* 0x040fe20000001810 */
[----:B------:R-:W1:Y:S07]  /*95d0*/  LDSM.16.M88.4 R116, [R139+0x6800] ;  /* 0x006800008b74783b */ /* 0x000e6e0000000200 */
[C---:B------:R-:W-:Y:S08]  /*95e0*/  HMMA.16816.F32 R20, R108.reuse, R128, R20 ;  /* 0x000000806c14723c */ /* 0x040ff00000001814 */
[C---:B------:R-:W-:Y:S01]  /*95f0*/  HMMA.16816.F32 R24, R108.reuse, R130, R24 ;  /* 0x000000826c18723c */ /* 0x040fe20000001818 */
[----:B------:R-:W4:Y:S07]  /*9600*/  LDSM.16.M88.4 R128, [R139+0x7800] ;  /* 0x007800008b80783b */ /* 0x000f2e0000000200 */
[C---:B---3--:R-:W-:Y:S08]  /*9610*/  HMMA.16816.F32 R28, R108.reuse, R124, R28 ;  /* 0x0000007c6c1c723c */ /* 0x048ff0000000181c */
        /* <DEDUP_REMOVED lines=11> */
[----:B------:R-:W3:Y:S01]  /*96d0*/  LDSM.16.M88.4 R120, [R141+0x3000] ;  /* 0x003000008d78783b */ /* 0x000ee20000000200 */
[----:B------:R-:W-:Y:S04]  /*96e0*/  DEPBAR.LE SB0, 0x0 ;  /* 0x000080000000791a */ /* 0x000fe80000000000 */
[----:B------:R-:W-:Y:S02]  /*96f0*/  BAR.SYNC.DEFER_BLOCKING 0x0 ;  /* 0x0000000000007b1d */ /* 0x000fe40000010000 */
[C---:B----4-:R-:W-:Y:S08]  /*9700*/  HMMA.16816.F32 R28, R104.reuse, R128, R28 ;  /* 0x00000080681c723c */ /* 0x050ff0000000181c */
[----:B------:R-:W-:Y:S08]  /*9710*/  HMMA.16816.F32 R32, R104, R130, R32 ;  /* 0x000000826820723c */ /* 0x000ff00000001820 */
[C---:B--2---:R-:W-:Y:S08]  /*9720*/  HMMA.16816.F32 R4, R108.reuse, R112, R4 ;  /* 0x000000706c04723c */ /* 0x044ff00000001804 */
[C---:B------:R-:W-:Y:S08]  /*9730*/  HMMA.16816.F32 R8, R108.reuse, R114, R8 ;  /* 0x000000726c08723c */ /* 0x040ff00000001808 */
[C---:B-1----:R-:W-:Y:S08]  /*9740*/  HMMA.16816.F32 R12, R108.reuse, R116, R12 ;  /* 0x000000746c0c723c */ /* 0x042ff0000000180c */
[C---:B------:R-:W-:Y:S08]  /*9750*/  HMMA.16816.F32 R16, R108.reuse, R118, R16 ;  /* 0x000000766c10723c */ /* 0x040ff00000001810 */
[C---:B---3--:R-:W-:Y:S08]  /*9760*/  HMMA.16816.F32 R20, R108.reuse, R120, R20 ;  /* 0x000000786c14723c */ /* 0x048ff00000001814 */
[C---:B------:R-:W-:Y:S08]  /*9770*/  HMMA.16816.F32 R24, R108.reuse, R122, R24 ;  /* 0x0000007a6c18723c */ /* 0x040ff00000001818 */
[C---:B------:R-:W-:Y:S08]  /*9780*/  HMMA.16816.F32 R28, R108.reuse, R124, R28 ;  /* 0x0000007c6c1c723c */ /* 0x040ff0000000181c */
[----:B------:R-:W-:Y:S01]  /*9790*/  HMMA.16816.F32 R32, R108, R126, R32 ;  /* 0x0000007e6c20723c */ /* 0x000fe20000001820 */
[----:B------:R-:W-:Y:S03]  /*97a0*/  @!UPT UIADD3 URZ, URZ, URZ, URZ ;  /* 0x0000003f3f3ff290 */ /* 0x000fe6000fffe03f */
[----:B------:R-:W-:-:S11]  /*97b0*/  @!P1 BRA `(.L_x_5357) ;  /* 0x000007e000009947 */ /* 0x000fd60003800000 */
[----:B------:R-:W-:Y:S02]  /*97c0*/  MOV R2, UR5 ;  /* 0x0000000500027c02 */ /* 0x000fe40008000f00 */
[----:B------:R-:W-:Y:S01]  /*97d0*/  MOV R105, UR4 ;  /* 0x0000000400697c02 */ /* 0x000fe20008000f00 */
[----:B------:R-:W-:-:S06]  /*97e0*/  @!P0 BRA `(.L_x_5358) ;  /* 0x000003c000008947 */ /* 0x000fcc0003800000 */
        /* <DEDUP_REMOVED lines=29> */
[-C--:B------:R-:W-:Y:S02]  /*99c0*/  ISETP.GE.U32.AND P5, PT, R100, R2.reuse, PT ;  /* 0x000000026400720c */ /* 0x080fe40003fa6070 */
        /* <DEDUP_REMOVED lines=30> */
.L_x_5358:
[----:B------:R1:W-:Y:S01]  /*9bb0*/  @P4 STS.128 [R156+0x4000], RZ ;  /* 0x004000ff9c004388 */ /* 0x0003e20000000c00 */
[C---:B------:R-:W-:Y:S02]  /*9bc0*/  LEA R112, P2, R2.reuse, R168, 0x1 ;  /* 0x000000a802707211 */ /* 0x040fe400078408ff */
[----:B------:R-:W-:Y:S02]  /*9bd0*/  IADD3 R3, P1, R151, R2, RZ ;  /* 0x0000000297037210 */ /* 0x000fe40007f3e0ff */
[--C-:B------:R-:W-:Y:S02]  /*9be0*/  LEA.HI.X R113, R2, R166, R105.reuse, 0x1, P2 ;  /* 0x000000a602717211 */ /* 0x100fe400010f0c69 */
[CC--:B------:R-:W-:Y:S01]  /*9bf0*/  @!P4 LEA R110, P5, R3.reuse, R168.reuse, 0x1 ;  /* 0x000000a8036ec211 */ /* 0x0c0fe200078a08ff */
[C---:B------:R-:W-:Y:S01]  /*9c00*/  IMAD.X R105, R150.reuse, 0x1, R105, P1 ;  /* 0x0000000196697824 */ /* 0x040fe200008e0669 */
[----:B------:R-:W-:Y:S01]  /*9c10*/  @!P3 LEA R108, P1, R3, R168, 0x1 ;  /* 0x000000a8036cb211 */ /* 0x000fe200078208ff */
[----:B------:R-:W-:Y:S01]  /*9c20*/  @!PT LDS RZ, [RZ] ;  /* 0x00000000fffff984 */ /* 0x000fe20000000800 */
[----:B------:R-:W-:Y:S01]  /*9c30*/  @!PT LDS RZ, [RZ] ;  /* 0x00000000fffff984 */ /* 0x000fe20000000800 */
[----:B------:R-:W-:Y:S01]  /*9c40*/  @!PT LDS RZ, [RZ] ;  /* 0x00000000fffff984 */ /* 0x000fe20000000800 */
[----:B------:R1:W-:Y:S01]  /*9c50*/  @!P4 LDGSTS.E.BYPASS.LTC128B.128 [R156+0x4000], [R112.64] ;  /* 0x04000000709ccfae */ /* 0x0003e2000b901d48 */
[----:B------:R-:W-:Y:S02]  /*9c60*/  IADD3 R107, P2, R151, R3, RZ ;  /* 0x00000003976b7210 */ /* 0x000fe40007f5e0ff */
[CCC-:B------:R-:W-:Y:S01]  /*9c70*/  @!P4 LEA.HI.X R111, R3.reuse, R166.reuse, R105.reuse, 0x1, P5 ;  /* 0x000000a6036fc211 */ /* 0x1c0fe200028f0c69 */
[----:B------:R1:W-:Y:S01]  /*9c80*/  @P3 STS.128 [R156+0x6000], RZ ;  /* 0x006000ff9c003388 */ /* 0x0003e20000000c00 */
[--C-:B------:R-:W-:Y:S01]  /*9c90*/  @!P3 LEA.HI.X R109, R3, R166, R105.reuse, 0x1, P1 ;  /* 0x000000a6036db211 */ /* 0x100fe200008f0c69 */
[C---:B------:R-:W-:Y:S01]  /*9ca0*/  IMAD.X R105, R150.reuse, 0x1, R105, P2 ;  /* 0x0000000196697824 */ /* 0x040fe200010e0669 */
[CC--:B------:R-:W-:Y:S01]  /*9cb0*/  @!P4 LEA R114, P6, R107.reuse, R168.reuse, 0x1 ;  /* 0x000000a86b72c211 */ /* 0x0c0fe200078c08ff */
[----:B------:R-:W-:Y:S01]  /*9cc0*/  @!PT LDS RZ, [RZ] ;  /* 0x00000000fffff984 */ /* 0x000fe20000000800 */
[----:B------:R-:W-:Y:S01]  /*9cd0*/  @!PT LDS RZ, [RZ] ;  /* 0x00000000fffff984 */ /* 0x000fe20000000800 */
[----:B------:R-:W-:Y:S01]  /*9ce0*/  @!PT LDS RZ, [RZ] ;  /* 0x00000000fffff984 */ /* 0x000fe20000000800 */
[----:B------:R1:W-:Y:S01]  /*9cf0*/  @!P3 LDGSTS.E.BYPASS.LTC128B.128 [R156+0x6000], [R112.64+0x80] ;  /* 0x06000080709cbfae */ /* 0x0003e2000b901d48 */
[C---:B------:R-:W-:Y:S02]  /*9d00*/  @!P3 LEA R104, P2, R107.reuse, R168, 0x1 ;  /* 0x000000a86b68b211 */ /* 0x040fe400078408ff */
[--C-:B------:R-:W-:Y:S01]  /*9d10*/  @!P4 LEA.HI.X R115, R107, R166, R105.reuse, 0x1, P6 ;  /* 0x000000a66b73c211 */ /* 0x100fe200030f0c69 */
[----:B------:R1:W-:Y:S01]  /*9d20*/  @P4 STS.128 [R156+0x4800], RZ ;  /* 0x004800ff9c004388 */ /* 0x0003e20000000c00 */
[----:B------:R-:W-:Y:S03]  /*9d30*/  IADD3 R103, P1, R151, R107, RZ ;  /* 0x0000006b97677210 */ /* 0x000fe60007f3e0ff */
[----:B------:R-:W-:Y:S01]  /*9d40*/  @!PT LDS RZ, [RZ] ;  /* 0x00000000fffff984 */ /* 0x000fe20000000800 */
[----:B------:R-:W-:Y:S01]  /*9d50*/  @!PT LDS RZ, [RZ] ;  /* 0x00000000fffff984 */ /* 0x000fe20000000800 */
[----:B------:R-:W-:Y:S01]  /*9d60*/  @!PT LDS RZ, [RZ] ;  /* 0x00000000fffff984 */ /* 0x000fe20000000800 */
[----:B------:R1:W-:Y:S01]  /*9d70*/  @!P4 LDGSTS.E.BYPASS.LTC128B.128 [R156+0x4800], [R110.64] ;  /* 0x048000006e9ccfae */ /* 0x0003e2000b901d48 */
[----:B------:R-:W-:Y:S01]  /*9d80*/  @!P4 LEA R106, P5, R103, R168, 0x1 ;  /* 0x000000a8676ac211 */ /* 0x000fe200078a08ff */
[--C-:B------:R-:W-:Y:S01]  /*9d90*/  IMAD.X R3, R150, 0x1, R105.reuse, P1 ;  /* 0x0000000196037824 */ /* 0x100fe200008e0669 */
[----:B------:R-:W-:Y:S01]  /*9da0*/  @!P3 LEA.HI.X R105, R107, R166, R105, 0x1, P2 ;  /* 0x000000a66b69b211 */ /* 0x000fe200010f0c69 */
[----:B------:R1:W-:Y:S01]  /*9db0*/  @P3 STS.128 [R156+0x6800], RZ ;  /* 0x006800ff9c003388 */ /* 0x0003e20000000c00 */
[C---:B------:R-:W-:Y:S01]  /*9dc0*/  @!P3 LEA R2, P1, R103.reuse, R168, 0x1 ;  /* 0x000000a86702b211 */ /* 0x040fe200078208ff */
[----:B------:R-:W-:Y:S01]  /*9dd0*/  IMAD.MOV.U32 R168, RZ, RZ, R112 ;  /* 0x000000ffffa87224 */ /* 0x000fe200078e0070 */
        /* <DEDUP_REMOVED lines=28> */
.L_x_5357:
        /* <DEDUP_REMOVED lines=89> */
[--C-:B------:R-:W-:Y:S02]  /*a530*/  FFMA.FTZ R132, R27, c[0x0][0x23c], -R119.reuse ;  /* 0x00008f001b847a23 */ /* 0x100fe40000010877 */
[C---:B------:R-:W-:Y:S01]  /*a540*/  FMUL.FTZ R48, R2.reuse, R48 ;  /* 0x0000003002307220 */ /* 0x040fe20000410000 */
[----:B------:R-:W-:Y:S01]  /*a550*/  MUFU.EX2 R102, R102 ;  /* 0x0000006600667308 */ /* 0x000fe20000000800 */
[----:B------:R-:W-:Y:S02]  /*a560*/  FMUL.FTZ R49, R2, R49 ;  /* 0x0000003102317220 */ /* 0x000fe40000410000 */
[C---:B------:R-:W-:Y:S02]  /*a570*/  FMUL.FTZ R50, R0.reuse, R50 ;  /* 0x0000003200327220 */ /* 0x040fe40000410000 */
[----:B------:R-:W-:Y:S02]  /*a580*/  FMUL.FTZ R51, R0, R51 ;  /* 0x0000003300337220 */ /* 0x000fe40000410000 */
[C---:B------:R-:W-:Y:S02]  /*a590*/  FMUL.FTZ R52, R2.reuse, R52 ;  /* 0x0000003402347220 */ /* 0x040fe40000410000 */
[----:B------:R-:W-:Y:S01]  /*a5a0*/  FMUL.FTZ R53, R2, R53 ;  /* 0x0000003502357220 */ /* 0x000fe20000410000 */
[----:B------:R-:W2:Y:S01]  /*a5b0*/  MUFU.EX2 R103, R103 ;  /* 0x0000006700677308 */ /* 0x000ea20000000800 */
[C---:B------:R-:W-:Y:S02]  /*a5c0*/  FMUL.FTZ R54, R0.reuse, R54 ;  /* 0x0000003600367220 */ /* 0x040fe40000410000 */
[----:B------:R-:W-:Y:S01]  /*a5d0*/  FMUL.FTZ R55, R0, R55 ;  /* 0x0000003700377220 */ /* 0x000fe20000410000 */
[----:B---3--:R-:W-:Y:S01]  /*a5e0*/  F2FP.PACK_AB R97, R7, R6 ;  /* 0x000000060761723e */ /* 0x008fe200000000ff */
[C---:B------:R-:W-:Y:S02]  /*a5f0*/  FMUL.FTZ R56, R2.reuse, R56 ;  /* 0x0000003802387220 */ /* 0x040fe40000410000 */
[----:B------:R-:W-:Y:S02]  /*a600*/  FMUL.FTZ R57, R2, R57 ;  /* 0x0000003902397220 */ /* 0x000fe40000410000 */
[C---:B------:R-:W-:Y:S01]  /*a610*/  FMUL.FTZ R58, R0.reuse, R58 ;  /* 0x0000003a003a7220 */ /* 0x040fe20000410000 */
[----:B------:R-:W-:Y:S01]  /*a620*/  MUFU.EX2 R117, R117 ;  /* 0x0000007500757308 */ /* 0x000fe20000000800 */
[----:B------:R-:W-:Y:S02]  /*a630*/  FMUL.FTZ R59, R0, R59 ;  /* 0x0000003b003b7220 */ /* 0x000fe40000410000 */
[C---:B------:R-:W-:Y:S02]  /*a640*/  FMUL.FTZ R60, R2.reuse, R60 ;  /* 0x0000003c023c7220 */ /* 0x040fe40000410000 */
[----:B------:R-:W-:Y:S02]  /*a650*/  FMUL.FTZ R61, R2, R61 ;  /* 0x0000003d023d7220 */ /* 0x000fe40000410000 */
[C---:B------:R-:W-:Y:S02]  /*a660*/  FMUL.FTZ R62, R0.reuse, R62 ;  /* 0x0000003e003e7220 */ /* 0x040fe40000410000 */
[----:B------:R-:W-:Y:S01]  /*a670*/  FMUL.FTZ R63, R0, R63 ;  /* 0x0000003f003f7220 */ /* 0x000fe20000410000 */
[----:B------:R-:W3:Y:S01]  /*a680*/  MUFU.EX2 R118, R118 ;  /* 0x0000007600767308 */ /* 0x000ee20000000800 */
[C---:B------:R-:W-:Y:S02]  /*a690*/  FMUL.FTZ R64, R2.reuse, R64 ;  /* 0x0000004002407220 */ /* 0x040fe40000410000 */
[----:B------:R-:W-:Y:S01]  /*a6a0*/  FMUL.FTZ R65, R2, R65 ;  /* 0x0000004102417220 */ /* 0x000fe20000410000 */
[----:B--2---:R-:W-:Y:S01]  /*a6b0*/  F2FP.PACK_AB R98, R103, R102 ;  /* 0x000000666762723e */ /* 0x004fe200000000ff */
[C---:B------:R-:W-:Y:S02]  /*a6c0*/  FMUL.FTZ R66, R0.reuse, R66 ;  /* 0x0000004200427220 */ /* 0x040fe40000410000 */
[----:B------:R-:W-:Y:S02]  /*a6d0*/  FMUL.FTZ R67, R0, R67 ;  /* 0x0000004300437220 */ /* 0x000fe40000410000 */
[C---:B------:R-:W-:Y:S01]  /*a6e0*/  FMUL.FTZ R68, R2.reuse, R68 ;  /* 0x0000004402447220 */ /* 0x040fe20000410000 */
[----:B------:R-:W-:Y:S01]  /*a6f0*/  MUFU.EX2 R129, R129 ;  /* 0x0000008100817308 */ /* 0x000fe20000000800 */
[----:B------:R-:W-:Y:S02]  /*a700*/  FMUL.FTZ R69, R2, R69 ;  /* 0x0000004502457220 */ /* 0x000fe40000410000 */
[C---:B------:R-:W-:Y:S02]  /*a710*/  FMUL.FTZ R70, R0.reuse, R70 ;  /* 0x0000004600467220 */ /* 0x040fe40000410000 */
[----:B------:R-:W-:Y:S02]  /*a720*/  FMUL.FTZ R71, R0, R71 ;  /* 0x0000004700477220 */ /* 0x000fe40000410000 */
[--C-:B------:R-:W-:Y:S02]  /*a730*/  FFMA.FTZ R120, R12, c[0x0][0x23c], -R122.reuse ;  /* 0x00008f000c787a23 */ /* 0x100fe4000001087a */
[C---:B------:R-:W-:Y:S01]  /*a740*/  FMUL.FTZ R12, R2.reuse, R92 ;  /* 0x0000005c020c7220 */ /* 0x040fe20000410000 */
[----:B------:R-:W-:Y:S01]  /*a750*/  MUFU.EX2 R130, R130 ;  /* 0x0000008200827308 */ /* 0x000fe20000000800 */
[--C-:B------:R-:W-:Y:S02]  /*a760*/  FFMA.FTZ R121, R13, c[0x0][0x23c], -R122.reuse ;  /* 0x00008f000d797a23 */ /* 0x100fe4000001087a */
[----:B------:R-:W-:Y:S01]  /*a770*/  FMUL.FTZ R13, R2, R93 ;  /* 0x0000005d020d7220 */ /* 0x000fe20000410000 */
[----:B---3--:R-:W-:Y:S01]  /*a780*/  F2FP.PACK_AB R99, R118, R117 ;  /* 0x000000757663723e */ /* 0x008fe200000000ff */
[--C-:B------:R-:W-:Y:S02]  /*a790*/  FFMA.FTZ R123, R14, c[0x0][0x23c], -R119.reuse ;  /* 0x00008f000e7b7a23 */ /* 0x100fe40000010877 */
[C---:B------:R-:W-:Y:S02]  /*a7a0*/  FMUL.FTZ R14, R0.reuse, R94 ;  /* 0x0000005e000e7220 */ /* 0x040fe40000410000 */
[--C-:B------:R-:W-:Y:S01]  /*a7b0*/  FFMA.FTZ R124, R15, c[0x0][0x23c], -R119.reuse ;  /* 0x00008f000f7c7a23 */ /* 0x100fe20000010877 */
[----:B------:R-:W-:Y:S01]  /*a7c0*/  MUFU.EX2 R120, R120 ;  /* 0x0000007800787308 */ /* 0x000fe20000000800 */
[C---:B-1----:R-:W-:Y:S05]  /*a7d0*/  HMMA.16816.F32 R8, R96.reuse, R104, R8 ;  /* 0x000000686008723c */ /* 0x042fea0000001808 */
[----:B------:R-:W-:Y:S02]  /*a7e0*/  FMUL.FTZ R15, R0, R95 ;  /* 0x0000005f000f7220 */ /* 0x000fe40000410000 */
[----:B------:R-:W-:Y:S01]  /*a7f0*/  LDSM.16.MT88.4 R92, [R136+0xa000] ;  /* 0x00a00000885c783b */ /* 0x000fe20000004200 */
[C---:B------:R-:W-:Y:S01]  /*a800*/  HMMA.16816.F32 R36, R96.reuse, R106, R36 ;  /* 0x0000006a6024723c */ /* 0x040fe20000001824 */
[----:B------:R-:W1:Y:S03]  /*a810*/  MUFU.EX2 R121, R121 ;  /* 0x0000007900797308 */ /* 0x000e660000000800 */
[C---:B------:R-:W-:Y:S02]  /*a820*/  FMUL.FTZ R72, R2.reuse, R72 ;  /* 0x0000004802487220 */ /* 0x040fe40000410000 */
[----:B------:R-:W-:Y:S01]  /*a830*/  FMUL.FTZ R73, R2, R73 ;  /* 0x0000004902497220 */ /* 0x000fe20000410000 */
[----:B------:R-:W2:Y:S01]  /*a840*/  LDSM.16.MT88.4 R104, [R136+0x8000] ;  /* 0x008000008868783b */ /* 0x000ea20000004200 */
[C---:B------:R-:W-:Y:S03]  /*a850*/  HMMA.16816.F32 R40, R96.reuse, R108, R40 ;  /* 0x0000006c6028723c */ /* 0x040fe60000001828 */
[----:B------:R-:W-:Y:S01]  /*a860*/  MUFU.EX2 R123, R123 ;  /* 0x0000007b007b7308 */ /* 0x000fe20000000800 */
[C---:B------:R-:W-:Y:S02]  /*a870*/  FMUL.FTZ R74, R0.reuse, R74 ;  /* 0x0000004a004a7220 */ /* 0x040fe40000410000 */
[----:B------:R-:W-:Y:S02]  /*a880*/  FMUL.FTZ R75, R0, R75 ;  /* 0x0000004b004b7220 */ /* 0x000fe40000410000 */
[C---:B------:R-:W-:Y:S01]  /*a890*/  HMMA.16816.F32 R44, R96.reuse, R110, R44 ;  /* 0x0000006e602c723c */ /* 0x040fe2000000182c */
[----:B------:R-:W3:Y:S03]  /*a8a0*/  LDSM.16.MT88.4 R108, [R140+0xa000] ;  /* 0x00a000008c6c783b */ /* 0x000ee60000004200 */
[C---:B------:R-:W-:Y:S01]  /*a8b0*/  FMUL.FTZ R76, R2.reuse, R76 ;  /* 0x0000004c024c7220 */ /* 0x040fe20000410000 */
[----:B------:R-:W4:Y:S01]  /*a8c0*/  MUFU.EX2 R124, R124 ;  /* 0x0000007c007c7308 */ /* 0x000f220000000800 */
[----:B------:R-:W-:Y:S02]  /*a8d0*/  FMUL.FTZ R77, R2, R77 ;  /* 0x0000004d024d7220 */ /* 0x000fe40000410000 */
[C---:B------:R-:W-:Y:S04]  /*a8e0*/  HMMA.16816.F32 R48, R96.reuse, R112, R48 ;  /* 0x000000706030723c */ /* 0x040fe80000001830 */
[C---:B------:R-:W-:Y:S02]  /*a8f0*/  FMUL.FTZ R78, R0.reuse, R78 ;  /* 0x0000004e004e7220 */ /* 0x040fe40000410000 */
[----:B------:R-:W-:Y:S01]  /*a900*/  FMUL.FTZ R79, R0, R79 ;  /* 0x0000004f004f7220 */ /* 0x000fe20000410000 */
[----:B------:R-:W-:Y:S01]  /*a910*/  MUFU.EX2 R131, R131 ;  /* 0x0000008300837308 */ /* 0x000fe20000000800 */
[C---:B------:R-:W-:Y:S01]  /*a920*/  HMMA.16816.F32 R52, R96.reuse, R114, R52 ;  /* 0x000000726034723c */ /* 0x040fe20000001834 */
[----:B------:R-:W5:Y:S03]  /*a930*/  LDSM.16.MT88.4 R112, [R138+0xa000] ;  /* 0x00a000008a70783b */ /* 0x000f660000004200 */
[--C-:B------:R-:W-:Y:S02]  /*a940*/  FFMA.FTZ R125, R16, c[0x0][0x23c], -R122.reuse ;  /* 0x00008f00107d7a23 */ /* 0x100fe4000001087a */
[----:B------:R-:W-:Y:S02]  /*a950*/  FFMA.FTZ R126, R17, c[0x0][0x23c], -R122 ;  /* 0x00008f00117e7a23 */ /* 0x000fe4000001087a */
[--C-:B------:R-:W-:Y:S01]  /*a960*/  FFMA.FTZ R127, R18, c[0x0][0x23c], -R119.reuse ;  /* 0x00008f00127f7a23 */ /* 0x100fe20000010877 */
[----:B------:R-:W-:Y:S03]  /*a970*/  MUFU.EX2 R132, R132 ;  /* 0x0000008400847308 */ /* 0x000fe60000000800 */
[----:B------:R-:W-:Y:S02]  /*a980*/  FFMA.FTZ R128, R19, c[0x0][0x23c], -R119 ;  /* 0x00008f0013807a23 */ /* 0x000fe40000010877 */
[C---:B------:R-:W-:Y:S01]  /*a990*/  FMUL.FTZ R80, R2.reuse, R80 ;  /* 0x0000005002507220 */ /* 0x040fe20000410000 */
[C---:B--2---:R-:W-:Y:S03]  /*a9a0*/  HMMA.16816.F32 R56, R96.reuse, R104, R56 ;  /* 0x000000686038723c */ /* 0x044fe60000001838 */
[----:B------:R-:W-:Y:S01]  /*a9b0*/  FMUL.FTZ R81, R2, R81 ;  /* 0x0000005102517220 */ /* 0x000fe20000410000 */
[----:B------:R-:W-:Y:S01]  /*a9c0*/  MUFU.EX2 R125, R125 ;  /* 0x0000007d007d7308 */ /* 0x000fe20000000800 */
[C---:B------:R-:W-:Y:S02]  /*a9d0*/  FMUL.FTZ R82, R0.reuse, R82 ;  /* 0x0000005200527220 */ /* 0x040fe40000410000 */
[----:B------:R-:W-:Y:S01]  /*a9e0*/  FMUL.FTZ R83, R0, R83 ;  /* 0x0000005300537220 */ /* 0x000fe20000410000 */
[C---:B------:R-:W-:Y:S01]  /*a9f0*/  HMMA.16816.F32 R60, R96.reuse, R106, R60 ;  /* 0x0000006a603c723c */ /* 0x040fe2000000183c */
[----:B------:R-:W2:Y:S03]  /*aa00*/  LDSM.16.MT88.4 R104, [R137+0xa000] ;  /* 0x00a000008968783b */ /* 0x000ea60000004200 */
[C---:B------:R-:W-:Y:S01]  /*aa10*/  FMUL.FTZ R16, R2.reuse, R88 ;  /* 0x0000005802107220 */ /* 0x040fe20000410000 */
[----:B-1----:R-:W-:Y:S01]  /*aa20*/  F2FP.PACK_AB R88, R121, R120 ;  /* 0x000000787958723e */ /* 0x002fe200000000ff */
[----:B------:R-:W1:Y:S01]  /*aa30*/  MUFU.EX2 R126, R126 ;  /* 0x0000007e007e7308 */ /* 0x000e620000000800 */
[----:B------:R-:W-:Y:S01]  /*aa40*/  FMUL.FTZ R17, R2, R89 ;  /* 0x0000005902117220 */ /* 0x000fe20000410000 */
[C---:B---3--:R-:W-:Y:S04]  /*aa50*/  HMMA.16816.F32 R64, R96.reuse, R108, R64 ;  /* 0x0000006c6040723c */ /* 0x048fe80000001840 */
[----:B----4-:R-:W-:Y:S01]  /*aa60*/  F2FP.PACK_AB R89, R124, R123 ;  /* 0x0000007b7c59723e */ /* 0x010fe200000000ff */
[C---:B------:R-:W-:Y:S02]  /*aa70*/  FMUL.FTZ R18, R0.reuse, R90 ;  /* 0x0000005a00127220 */ /* 0x040fe40000410000 */
[----:B------:R-:W-:Y:S01]  /*aa80*/  FMUL.FTZ R19, R0, R91 ;  /* 0x0000005b00137220 */ /* 0x000fe20000410000 */
[C---:B------:R-:W-:Y:S01]  /*aa90*/  HMMA.16816.F32 R68, R96.reuse, R110, R68 ;  /* 0x0000006e6044723c */ /* 0x040fe20000001844 */
[----:B------:R-:W3:Y:S01]  /*aaa0*/  LDSM.16.MT88.4 R108, [R140+0x8800] ;  /* 0x008800008c6c783b */ /* 0x000ee20000004200 */
[----:B------:R-:W-:Y:S02]  /*aab0*/  MUFU.EX2 R127, R127 ;  /* 0x0000007f007f7308 */ /* 0x000fe40000000800 */
[C---:B------:R-:W-:Y:S02]  /*aac0*/  FMUL.FTZ R84, R2.reuse, R84 ;  /* 0x0000005402547220 */ /* 0x040fe40000410000 */
[----:B------:R-:W-:Y:S02]  /*aad0*/  FMUL.FTZ R85, R2, R85 ;  /* 0x0000005502557220 */ /* 0x000fe40000410000 */
[C---:B-----5:R-:W-:Y:S04]  /*aae0*/  HMMA.16816.F32 R72, R96.reuse, R112, R72 ;  /* 0x000000706048723c */ /* 0x060fe80000001848 */
[----:B------:R-:W4:Y:S01]  /*aaf0*/  MUFU.EX2 R128, R128 ;  /* 0x0000008000807308 */ /* 0x000f220000000800 */
[----:B------:R-:W-:Y:S01]  /*ab00*/  FMUL.FTZ R86, R0, R86 ;  /* 0x0000005600567220 */ /* 0x000fe20000410000 */
[----:B-1----:R-:W-:Y:S01]  /*ab10*/  F2FP.PACK_AB R90, R126, R125 ;  /* 0x0000007d7e5a723e */ /* 0x002fe200000000ff */
[----:B------:R-:W-:Y:S01]  /*ab20*/  FMUL.FTZ R87, R0, R87 ;  /* 0x0000005700577220 */ /* 0x000fe20000410000 */
[C---:B------:R-:W-:Y:S01]  /*ab30*/  HMMA.16816.F32 R12, R96.reuse, R114, R12 ;  /* 0x00000072600c723c */ /* 0x040fe2000000180c */
[----:B------:R-:W-:Y:S03]  /*ab40*/  LDSM.16.MT88.4 R112, [R137+0x8800] ;  /* 0x008800008970783b */ /* 0x000fe60000004200 */
[----:B------:R-:W-:Y:S02]  /*ab50*/  FFMA.FTZ R116, R2, R169, R116 ;  /* 0x000000a902747223 */ /* 0x000fe40000010074 */
[----:B------:R-:W-:Y:S02]  /*ab60*/  FFMA.FTZ R6, R0, R167, R6 ;  /* 0x000000a700067223 */ /* 0x000fe40000010006 */
[----:B------:R-:W-:Y:S01]  /*ab70*/  FADD.FTZ R5, R5, R116 ;  /* 0x0000007405057221 */ /* 0x000fe20000010000 */
[C---:B--2---:R-:W-:Y:S03]  /*ab80*/  HMMA.16816.F32 R76, R96.reuse, R104, R76 ;  /* 0x00000068604c723c */ /* 0x044fe6000000184c */
[----:B------:R-:W-:Y:S02]  /*ab90*/  FADD.FTZ R6, R7, R6 ;  /* 0x0000000607067221 */ /* 0x000fe40000010000 */
[----:B------:R-:W-:Y:S02]  /*aba0*/  FADD.FTZ R102, R102, R5 ;  /* 0x0000000566667221 */ /* 0x000fe40000010000 */
[----:B------:R-:W-:Y:S01]  /*abb0*/  FADD.FTZ R117, R117, R6 ;  /* 0x0000000675757221 */ /* 0x000fe20000010000 */
[C---:B------:R-:W-:Y:S01]  /*abc0*/  HMMA.16816.F32 R80, R96.reuse, R106, R80 ;  /* 0x0000006a6050723c */ /* 0x040fe20000001850 */
[----:B------:R-:W1:Y:S03]  /*abd0*/  LDSM.16.MT88.4 R104, [R138+0x8800] ;  /* 0x008800008a68783b */ /* 0x000e660000004200 */
[----:B----4-:R-:W-:Y:S01]  /*abe0*/  F2FP.PACK_AB R91, R128, R127 ;  /* 0x0000007f805b723e */ /* 0x010fe200000000ff */
[----:B------:R-:W-:Y:S02]  /*abf0*/  FADD.FTZ R103, R103, R102 ;  /* 0x0000006667677221 */ /* 0x000fe40000010000 */
[----:B------:R-:W-:Y:S01]  /*ac00*/  FADD.FTZ R118, R118, R117 ;  /* 0x0000007576767221 */ /* 0x000fe20000010000 */
[C---:B------:R-:W-:Y:S04]  /*ac10*/  HMMA.16816.F32 R16, R96.reuse, R92, R16 ;  /* 0x0000005c6010723c */ /* 0x040fe80000001810 */
[----:B------:R-:W-:Y:S02]  /*ac20*/  FADD.FTZ R120, R120, R103 ;  /* 0x0000006778787221 */ /* 0x000fe40000010000 */
[----:B------:R-:W-:Y:S02]  /*ac30*/  FADD.FTZ R123, R123, R118 ;  /* 0x000000767b7b7221 */ /* 0x000fe40000010000 */
[----:B------:R-:W-:Y:S01]  /*ac40*/  HMMA.16816.F32 R84, R96, R94, R84 ;  /* 0x0000005e6054723c */ /* 0x000fe20000001854 */
[----:B------:R-:W2:Y:S03]  /*ac50*/  LDSM.16.MT88.4 R92, [R136+0x8800] ;  /* 0x00880000885c783b */ /* 0x000ea60000004200 */
[----:B------:R-:W-:Y:S02]  /*ac60*/  FADD.FTZ R120, R121, R120 ;  /* 0x0000007879787221 */ /* 0x000fe40000010000 */
[----:B------:R-:W-:Y:S02]  /*ac70*/  FADD.FTZ R124, R124, R123 ;  /* 0x0000007b7c7c7221 */ /* 0x000fe40000010000 */
[C---:B---3--:R-:W-:Y:S01]  /*ac80*/  HMMA.16816.F32 R8, R88.reuse, R108, R8 ;  /* 0x0000006c5808723c */ /* 0x048fe20000001808 */
[----:B------:R-:W3:Y:S04]  /*ac90*/  LDSM.16.MT88.4 R96, [R140+0xa800] ;  /* 0x00a800008c60783b */ /* 0x000ee80000004200 */
[----:B------:R-:W-:Y:S02]  /*aca0*/  FADD.FTZ R125, R125, R120 ;  /* 0x000000787d7d7221 */ /* 0x000fe40000010000 */
[----:B------:R-:W-:Y:S01]  /*acb0*/  FADD.FTZ R5, R127, R124 ;  /* 0x0000007c7f057221 */ /* 0x000fe20000010000 */
[C---:B------:R-:W-:Y:S01]  /*acc0*/  HMMA.16816.F32 R36, R88.reuse, R110, R36 ;  /* 0x0000006e5824723c */ /* 0x040fe20000001824 */
[----:B------:R-:W-:Y:S03]  /*acd0*/  LDSM.16.MT88.4 R108, [R138+0x9000] ;  /* 0x009000008a6c783b */ /* 0x000fe60000004200 */
[----:B------:R-:W-:Y:S02]  /*ace0*/  FADD.FTZ R126, R126, R125 ;  /* 0x0000007d7e7e7221 */ /* 0x000fe40000010000 */
[----:B------:R-:W-:Y:S02]  /*acf0*/  FADD.FTZ R5, R128, R5 ;  /* 0x0000000580057221 */ /* 0x000fe40000010000 */
[C---:B-1----:R-:W-:Y:S08]  /*ad00*/  HMMA.16816.F32 R40, R88.reuse, R104, R40 ;  /* 0x000000685828723c */ /* 0x042ff00000001828 */
[C---:B------:R-:W-:Y:S01]  /*ad10*/  HMMA.16816.F32 R44, R88.reuse, R106, R44 ;  /* 0x0000006a582c723c */ /* 0x040fe2000000182c */
[----:B------:R-:W1:Y:S07]  /*ad20*/  LDSM.16.MT88.4 R104, [R138+0xa800] ;  /* 0x00a800008a68783b */ /* 0x000e6e0000004200 */
[C---:B------:R-:W-:Y:S07]  /*ad30*/  HMMA.16816.F32 R48, R88.reuse, R112, R48 ;  /* 0x000000705830723c */ /* 0x040fee0000001830 */
[--C-:B------:R-:W-:Y:S01]  /*ad40*/  FFMA.FTZ R112, R22, c[0x0][0x23c], -R119.reuse ;  /* 0x00008f0016707a23 */ /* 0x100fe20000010877 */
[C---:B------:R-:W-:Y:S04]  /*ad50*/  HMMA.16816.F32 R52, R88.reuse, R114, R52 ;  /* 0x000000725834723c */ /* 0x040fe80000001834 */
[----:B------:R-:W-:Y:S01]  /*ad60*/  FFMA.FTZ R113, R23, c[0x0][0x23c], -R119 ;  /* 0x00008f0017717a23 */ /* 0x000fe20000010877 */
[----:B------:R-:W4:Y:S01]  /*ad70*/  MUFU.EX2 R112, R112 ;  /* 0x0000007000707308 */ /* 0x000f220000000800 */
[----:B------:R-:W5:Y:S01]  /*ad80*/  LDSM.16.MT88.4 R20, [R137+0xa800] ;  /* 0x00a800008914783b */ /* 0x000f620000004200 */
[--C-:B------:R-:W-:Y:S01]  /*ad90*/  FFMA.FTZ R114, R24, c[0x0][0x23c], -R122.reuse ;  /* 0x00008f0018727a23 */ /* 0x100fe2000001087a */
[C---:B--2---:R-:W-:Y:S04]  /*ada0*/  HMMA.16816.F32 R56, R88.reuse, R92, R56 ;  /* 0x0000005c5838723c */ /* 0x044fe80000001838 */
[----:B------:R-:W-:Y:S02]  /*adb0*/  FFMA.FTZ R115, R25, c[0x0][0x23c], -R122 ;  /* 0x00008f0019737a23 */ /* 0x000fe4000001087a */
[----:B------:R-:W-:Y:S01]  /*adc0*/  LDSM.16.MT88.4 R24, [R137+0x9000] ;  /* 0x009000008918783b */ /* 0x000fe20000004200 */
[----:B------:R-:W2:Y:S01]  /*add0*/  MUFU.EX2 R113, R113 ;  /* 0x0000007100717308 */ /* 0x000ea20000000800 */
[C---:B------:R-:W-:Y:S06]  /*ade0*/  HMMA.16816.F32 R60, R88.reuse, R94, R60 ;  /* 0x0000005e583c723c */ /* 0x040fec000000183c */
[----:B------:R-:W5:Y:S02]  /*adf0*/  LDSM.16.MT88.4 R92, [R136+0xa800] ;  /* 0x00a80000885c783b */ /* 0x000f640000004200 */
[C---:B---3--:R-:W-:Y:S01]  /*ae00*/  HMMA.16816.F32 R64, R88.reuse, R96, R64 ;  /* 0x000000605840723c */ /* 0x048fe20000001840 */
[----:B------:R-:W-:Y:S03]  /*ae10*/  MUFU.EX2 R114, R114 ;  /* 0x0000007200727308 */ /* 0x000fe60000000800 */
[----:B----4-:R-:W-:Y:S04]  /*ae20*/  FADD.FTZ R0, R112, R5 ;  /* 0x0000000570007221 */ /* 0x010fe80000010000 */
[C---:B------:R-:W-:Y:S01]  /*ae30*/  HMMA.16816.F32 R68, R88.reuse, R98, R68 ;  /* 0x000000625844723c */ /* 0x040fe20000001844 */
[----:B------:R-:W3:Y:S02]  /*ae40*/  LDSM.16.MT88.4 R96, [R140+0x9000] ;  /* 0x009000008c60783b */ /* 0x000ee40000004200 */
[----:B------:R-:W4:Y:S01]  /*ae50*/  MUFU.EX2 R115, R115 ;  /* 0x0000007300737308 */ /* 0x000f220000000800 */
[----:B--2---:R-:W-:Y:S04]  /*ae60*/  FADD.FTZ R0, R113, R0 ;  /* 0x0000000071007221 */ /* 0x004fe80000010000 */
[C---:B-1----:R-:W-:Y:S04]  /*ae70*/  HMMA.16816.F32 R72, R88.reuse, R104, R72 ;  /* 0x000000685848723c */ /* 0x042fe80000001848 */
[----:B------:R-:W-:Y:S01]  /*ae80*/  FADD.FTZ R5, R131, R0 ;  /* 0x0000000083057221 */ /* 0x000fe20000010000 */
[----:B------:R-:W-:Y:S03]  /*ae90*/  IADD3 R0, R155, -0x1, RZ ;  /* 0xffffffff9b007810 */ /* 0x000fe60007ffe0ff */
[C---:B------:R-:W-:Y:S01]  /*aea0*/  HMMA.16816.F32 R12, R88.reuse, R106, R12 ;  /* 0x0000006a580c723c */ /* 0x040fe2000000180c */
[----:B------:R-:W1:Y:S03]  /*aeb0*/  LDSM.16.MT88.4 R104, [R136+0x9000] ;  /* 0x009000008868783b */ /* 0x000e660000004200 */
[----:B------:R-:W-:Y:S01]  /*aec0*/  FADD.FTZ R5, R132, R5 ;  /* 0x0000000584057221 */ /* 0x000fe20000010000 */
[----:B------:R-:W-:Y:S02]  /*aed0*/  MOV R155, R0 ;  /* 0x00000000009b7202 */ /* 0x000fe40000000f00 */
[----:B------:R-:W-:Y:S01]  /*aee0*/  MOV R0, R3 ;  /* 0x0000000300007202 */ /* 0x000fe20000000f00 */
[C---:B-----5:R-:W-:Y:S07]  /*aef0*/  HMMA.16816.F32 R76, R88.reuse, R20, R76 ;  /* 0x00000014584c723c */ /* 0x060fee000000184c */
[----:B------:R-:W-:Y:S01]  /*af00*/  F2FP.PACK_AB R20, R130, R129 ;  /* 0x000000818214723e */ /* 0x000fe200000000ff */
[C---:B------:R-:W-:Y:S04]  /*af10*/  HMMA.16816.F32 R80, R88.reuse, R22, R80 ;  /* 0x000000165850723c */ /* 0x040fe80000001850 */
[----:B------:R-:W-:Y:S01]  /*af20*/  F2FP.PACK_AB R21, R113, R112 ;  /* 0x000000707115723e */ /* 0x000fe200000000ff */
[----:B------:R-:W-:Y:S02]  /*af30*/  FADD.FTZ R129, R129, R126 ;  /* 0x0000007e81817221 */ /* 0x000fe40000010000 */
[C---:B----4-:R-:W-:Y:S01]  /*af40*/  F2FP.PACK_AB R22, R115.reuse, R114 ;  /* 0x000000727316723e */ /* 0x050fe200000000ff */
[C---:B------:R-:W-:Y:S04]  /*af50*/  HMMA.16816.F32 R16, R88.reuse, R92, R16 ;  /* 0x0000005c5810723c */ /* 0x040fe80000001810 */
[----:B------:R-:W-:Y:S01]  /*af60*/  F2FP.PACK_AB R23, R132, R131 ;  /* 0x000000838417723e */ /* 0x000fe200000000ff */
[----:B------:R-:W-:Y:S03]  /*af70*/  FADD.FTZ R129, R130, R129 ;  /* 0x0000008182817221 */ /* 0x000fe60000010000 */
[----:B------:R-:W-:Y:S01]  /*af80*/  HMMA.16816.F32 R84, R88, R94, R84 ;  /* 0x0000005e5854723c */ /* 0x000fe20000001854 */
[----:B------:R-:W2:Y:S03]  /*af90*/  LDSM.16.MT88.4 R88, [R140+0xb000] ;  /* 0x00b000008c58783b */ /* 0x000ea60000004200 */
[----:B------:R-:W-:Y:S04]  /*afa0*/  FADD.FTZ R114, R114, R129 ;  /* 0x0000008172727221 */ /* 0x000fe80000010000 */
[C---:B---3--:R-:W-:Y:S01]  /*afb0*/  HMMA.16816.F32 R8, R20.reuse, R96, R8 ;  /* 0x000000601408723c */ /* 0x048fe20000001808 */
[----:B------:R-:W3:Y:S04]  /*afc0*/  LDSM.16.MT88.4 R92, [R138+0xb000] ;  /* 0x00b000008a5c783b */ /* 0x000ee80000004200 */
[----:B------:R-:W-:Y:S02]  /*afd0*/  FADD.FTZ R115, R115, R114 ;  /* 0x0000007273737221 */ /* 0x000fe40000010000 */
[--C-:B------:R-:W-:Y:S01]  /*afe0*/  FFMA.FTZ R96, R31, c[0x0][0x23c], -R119.reuse ;  /* 0x00008f001f607a23 */ /* 0x100fe20000010877 */
[C---:B------:R-:W-:Y:S08]  /*aff0*/  HMMA.16816.F32 R36, R20.reuse, R98, R36 ;  /* 0x000000621424723c */ /* 0x040ff00000001824 */
[C---:B------:R-:W-:Y:S07]  /*b000*/  HMMA.16816.F32 R40, R20.reuse, R108, R40 ;  /* 0x0000006c1428723c */ /* 0x040fee0000001828 */
[--C-:B------:R-:W-:Y:S01]  /*b010*/  FFMA.FTZ R108, R28, c[0x0][0x23c], -R122.reuse ;  /* 0x00008f001c6c7a23 */ /* 0x100fe2000001087a */
[C---:B------:R-:W-:Y:S04]  /*b020*/  HMMA.16816.F32 R44, R20.reuse, R110, R44 ;  /* 0x0000006e142c723c */ /* 0x040fe8000000182c */
[--C-:B------:R-:W-:Y:S01]  /*b030*/  FFMA.FTZ R109, R29, c[0x0][0x23c], -R122.reuse ;  /* 0x00008f001d6d7a23 */ /* 0x100fe2000001087a */
[----:B------:R-:W-:Y:S02]  /*b040*/  MUFU.EX2 R108, R108 ;  /* 0x0000006c006c7308 */ /* 0x000fe40000000800 */
[--C-:B------:R-:W-:Y:S01]  /*b050*/  FFMA.FTZ R110, R30, c[0x0][0x23c], -R119.reuse ;  /* 0x00008f001e6e7a23 */ /* 0x100fe20000010877 */
[C---:B------:R-:W-:Y:S01]  /*b060*/  HMMA.16816.F32 R48, R20.reuse, R24, R48 ;  /* 0x000000181430723c */ /* 0x040fe20000001830 */
[----:B------:R-:W-:Y:S06]  /*b070*/  LDSM.16.MT88.4 R28, [R136+0xb000] ;  /* 0x00b00000881c783b */ /* 0x000fec0000004200 */
[----:B------:R-:W4:Y:S01]  /*b080*/  MUFU.EX2 R109, R109 ;  /* 0x0000006d006d7308 */ /* 0x000f220000000800 */
[C---:B------:R-:W-:Y:S01]  /*b090*/  HMMA.16816.F32 R52, R20.reuse, R26, R52 ;  /* 0x0000001a1434723c */ /* 0x040fe20000001834 */
[----:B------:R-:W5:Y:S07]  /*b0a0*/  LDSM.16.MT88.4 R24, [R137+0xb000] ;  /* 0x00b000008918783b */ /* 0x000f6e0000004200 */
[C---:B-1----:R-:W-:Y:S01]  /*b0b0*/  HMMA.16816.F32 R56, R20.reuse, R104, R56 ;  /* 0x000000681438723c */ /* 0x042fe20000001838 */
[----:B------:R-:W-:Y:S06]  /*b0c0*/  MUFU.EX2 R105, R96 ;  /* 0x0000006000697308 */ /* 0x000fec0000000800 */
[--C-:B------:R-:W-:Y:S01]  /*b0d0*/  FFMA.FTZ R104, R32, c[0x0][0x23c], -R122.reuse ;  /* 0x00008f0020687a23 */ /* 0x100fe2000001087a */
[C---:B------:R-:W-:Y:S03]  /*b0e0*/  HMMA.16816.F32 R60, R20.reuse, R106, R60 ;  /* 0x0000006a143c723c */ /* 0x040fe6000000183c */
[----:B------:R-:W1:Y:S01]  /*b0f0*/  MUFU.EX2 R110, R110 ;  /* 0x0000006e006e7308 */ /* 0x000e620000000800 */
[----:B------:R-:W-:Y:S03]  /*b100*/  FFMA.FTZ R122, R33, c[0x0][0x23c], -R122 ;  /* 0x00008f00217a7a23 */ /* 0x000fe6000001087a */
[--C-:B------:R-:W-:Y:S01]  /*b110*/  FFMA.FTZ R106, R34, c[0x0][0x23c], -R119.reuse ;  /* 0x00008f00226a7a23 */ /* 0x100fe20000010877 */
[C---:B--2---:R-:W-:Y:S04]  /*b120*/  HMMA.16816.F32 R64, R20.reuse, R88, R64 ;  /* 0x000000581440723c */ /* 0x044fe80000001840 */
[----:B------:R-:W-:Y:S01]  /*b130*/  FFMA.FTZ R119, R35, c[0x0][0x23c], -R119 ;  /* 0x00008f0023777a23 */ /* 0x000fe20000010877 */
[----:B------:R-:W-:Y:S01]  /*b140*/  MUFU.EX2 R104, R104 ;  /* 0x0000006800687308 */ /* 0x000fe20000000800 */
[----:B------:R-:W-:Y:S02]  /*b150*/  LDSM.16.MT88.4 R32, [R138+0x9800] ;  /* 0x009800008a20783b */ /* 0x000fe40000004200 */
[C---:B------:R-:W-:Y:S06]  /*b160*/  HMMA.16816.F32 R68, R20.reuse, R90, R68 ;  /* 0x0000005a1444723c */ /* 0x040fec0000001844 */
[----:B------:R-:W2:Y:S01]  /*b170*/  LDSM.16.MT88.4 R88, [R140+0x9800] ;  /* 0x009800008c58783b */ /* 0x000ea20000004200 */
[----:B------:R-:W1:Y:S01]  /*b180*/  MUFU.EX2 R107, R122 ;  /* 0x0000007a006b7308 */ /* 0x000e620000000800 */
[C---:B---3--:R-:W-:Y:S08]  /*b190*/  HMMA.16816.F32 R72, R20.reuse, R92, R72 ;  /* 0x0000005c1448723c */ /* 0x048ff00000001848 */
[C---:B------:R-:W-:Y:S01]  /*b1a0*/  HMMA.16816.F32 R12, R20.reuse, R94, R12 ;  /* 0x0000005e140c723c */ /* 0x040fe2000000180c */
[----:B------:R-:W-:Y:S01]  /*b1b0*/  LDSM.16.MT88.4 R92, [R140+0xb800] ;  /* 0x00b800008c5c783b */ /* 0x000fe20000004200 */
[----:B------:R-:W-:Y:S06]  /*b1c0*/  MUFU.EX2 R106, R106 ;  /* 0x0000006a006a7308 */ /* 0x000fec0000000800 */
[C---:B-----5:R-:W-:Y:S04]  /*b1d0*/  HMMA.16816.F32 R76, R20.reuse, R24, R76 ;  /* 0x00000018144c723c */ /* 0x060fe8000000184c */
[----:B------:R-:W3:Y:S04]  /*b1e0*/  MUFU.EX2 R119, R119 ;  /* 0x0000007700777308 */ /* 0x000ee80000000800 */
[C---:B------:R-:W-:Y:S01]  /*b1f0*/  HMMA.16816.F32 R80, R20.reuse, R26, R80 ;  /* 0x0000001a1450723c */ /* 0x040fe20000001850 */
[----:B------:R-:W5:Y:S07]  /*b200*/  LDSM.16.MT88.4 R24, [R137+0x9800] ;  /* 0x009800008918783b */ /* 0x000f6e0000004200 */
[C---:B------:R-:W-:Y:S08]  /*b210*/  HMMA.16816.F32 R16, R20.reuse, R28, R16 ;  /* 0x0000001c1410723c */ /* 0x040ff00000001810 */
[----:B------:R-:W-:Y:S01]  /*b220*/  HMMA.16816.F32 R84, R20, R30, R84 ;  /* 0x0000001e1454723c */ /* 0x000fe20000001854 */
[----:B------:R-:W5:Y:S06]  /*b230*/  LDSM.16.MT88.4 R28, [R136+0x9800] ;  /* 0x00980000881c783b */ /* 0x000f6c0000004200 */
[----:B----4-:R-:W-:Y:S01]  /*b240*/  F2FP.PACK_AB R20, R109, R108 ;  /* 0x0000006c6d14723e */ /* 0x010fe200000000ff */
[----:B------:R-:W-:Y:S01]  /*b250*/  FADD.FTZ R108, R108, R115 ;  /* 0x000000736c6c7221 */ /* 0x000fe20000010000 */
[----:B-1----:R-:W-:Y:S03]  /*b260*/  F2FP.PACK_AB R21, R105, R110 ;  /* 0x0000006e6915723e */ /* 0x002fe600000000ff */
[----:B------:R-:W-:Y:S01]  /*b270*/  F2FP.PACK_AB R22, R107, R104 ;  /* 0x000000686b16723e */ /* 0x000fe200000000ff */
[----:B------:R-:W-:Y:S01]  /*b280*/  FADD.FTZ R110, R110, R5 ;  /* 0x000000056e6e7221 */ /* 0x000fe20000010000 */
[----:B---3--:R-:W-:Y:S01]  /*b290*/  F2FP.PACK_AB R23, R119, R106 ;  /* 0x0000006a7717723e */ /* 0x008fe200000000ff */
[----:B------:R-:W-:Y:S02]  /*b2a0*/  FADD.FTZ R109, R109, R108 ;  /* 0x0000006c6d6d7221 */ /* 0x000fe40000010000 */
[----:B------:R-:W-:Y:S02]  /*b2b0*/  FADD.FTZ R105, R105, R110 ;  /* 0x0000006e69697221 */ /* 0x000fe40000010000 */
[----:B------:R-:W-:Y:S02]  /*b2c0*/  FADD.FTZ R104, R104, R109 ;  /* 0x0000006d68687221 */ /* 0x000fe40000010000 */
[C---:B--2---:R-:W-:Y:S01]  /*b2d0*/  HMMA.16816.F32 R96, R20.reuse, R88, R8 ;  /* 0x000000581460723c */ /* 0x044fe20000001808 */
[----:B------:R-:W1:Y:S02]  /*b2e0*/  LDSM.16.MT88.4 R8, [R138+0xb800] ;  /* 0x00b800008a08783b */ /* 0x000e640000004200 */
[----:B------:R-:W-:Y:S02]  /*b2f0*/  FADD.FTZ R106, R106, R105 ;  /* 0x000000696a6a7221 */ /* 0x000fe40000010000 */
[----:B------:R-:W-:Y:S02]  /*b300*/  FADD.FTZ R169, R107, R104 ;  /* 0x000000686ba97221 */ /* 0x000fe40000010000 */
[----:B------:R-:W-:Y:S01]  /*b310*/  FADD.FTZ R167, R119, R106 ;  /* 0x0000006a77a77221 */ /* 0x000fe20000010000 */
[C---:B------:R-:W-:Y:S08]  /*b320*/  HMMA.16816.F32 R36, R20.reuse, R90, R36 ;  /* 0x0000005a1424723c */ /* 0x040ff00000001824 */
[C---:B------:R-:W-:Y:S08]  /*b330*/  HMMA.16816.F32 R40, R20.reuse, R32, R40 ;  /* 0x000000201428723c */ /* 0x040ff00000001828 */
[C---:B------:R-:W-:Y:S01]  /*b340*/  HMMA.16816.F32 R44, R20.reuse, R34, R44 ;  /* 0x00000022142c723c */ /* 0x040fe2000000182c */
[----:B------:R-:W2:Y:S07]  /*b350*/  LDSM.16.MT88.4 R32, [R137+0xb800] ;  /* 0x00b800008920783b */ /* 0x000eae0000004200 */
[C---:B-----5:R-:W-:Y:S08]  /*b360*/  HMMA.16816.F32 R48, R20.reuse, R24, R48 ;  /* 0x000000181430723c */ /* 0x060ff00000001830 */
[C---:B------:R-:W-:Y:S01]  /*b370*/  HMMA.16816.F32 R52, R20.reuse, R26, R52 ;  /* 0x0000001a1434723c */ /* 0x040fe20000001834 */
[----:B------:R-:W3:Y:S07]  /*b380*/  LDSM.16.MT88.4 R24, [R136+0xb800] ;  /* 0x00b800008818783b */ /* 0x000eee0000004200 */
[C---:B------:R-:W-:Y:S08]  /*b390*/  HMMA.16816.F32 R56, R20.reuse, R28, R56 ;  /* 0x0000001c1438723c */ /* 0x040ff00000001838 */
[C---:B------:R-:W-:Y:S08]  /*b3a0*/  HMMA.16816.F32 R60, R20.reuse, R30, R60 ;  /* 0x0000001e143c723c */ /* 0x040ff0000000183c */
[C---:B------:R-:W-:Y:S08]  /*b3b0*/  HMMA.16816.F32 R64, R20.reuse, R92, R64 ;  /* 0x0000005c1440723c */ /* 0x040ff00000001840 */
[C---:B------:R-:W-:Y:S08]  /*b3c0*/  HMMA.16816.F32 R68, R20.reuse, R94, R68 ;  /* 0x0000005e1444723c */ /* 0x040ff00000001844 */
[C---:B-1----:R-:W-:Y:S08]  /*b3d0*/  HMMA.16816.F32 R72, R20.reuse, R8, R72 ;  /* 0x000000081448723c */ /* 0x042ff00000001848 */
[C---:B------:R-:W-:Y:S08]  /*b3e0*/  HMMA.16816.F32 R92, R20.reuse, R10, R12 ;  /* 0x0000000a145c723c */ /* 0x040ff0000000180c */
[C---:B--2---:R-:W-:Y:S08]  /*b3f0*/  HMMA.16816.F32 R76, R20.reuse, R32, R76 ;  /* 0x00000020144c723c */ /* 0x044ff0000000184c */
[C---:B------:R-:W-:Y:S08]  /*b400*/  HMMA.16816.F32 R80, R20.reuse, R34, R80 ;  /* 0x000000221450723c */ /* 0x040ff00000001850 */
[C---:B---3--:R-:W-:Y:S08]  /*b410*/  HMMA.16816.F32 R88, R20.reuse, R24, R16 ;  /* 0x000000181458723c */ /* 0x048ff00000001810 */
[----:B------:R-:W-:Y:S01]  /*b420*/  HMMA.16816.F32 R84, R20, R26, R84 ;  /* 0x0000001a1454723c */ /* 0x000fe20000001854 */
[----:B------:R-:W-:-:S07]  /*b430*/  @P1 BRA `(.L_x_5359) ;  /* 0xffffd4a000001947 */ /* 0x000fce000383ffff */
.L_x_5355:
[----:B------:R-:W1:Y:S01]  /*b440*/  SHFL.BFLY PT, R0, R169, 0x2, 0x1f ;  /* 0x0c401f00a9007f89 */ /* 0x000e6200000e0000 */
[----:B------:R-:W-:Y:S01]  /*b450*/  MOV R10, 0x3f800000 ;  /* 0x3f800000000a7802 */ /* 0x000fe20000000f00 */
[----:B------:R-:W-:Y:S01]  /*b460*/  BSSY B0, `(.L_x_5360) ;  /* 0x00000e2000007945 */ /* 0x000fe20003800000 */
[----:B------:R-:W-:Y:S01]  /*b470*/  MOV R11, 0x3f800000 ;  /* 0x3f800000000b7802 */ /* 0x000fe20000000f00 */
[----:B------:R-:W2:Y:S01]  /*b480*/  SHFL.BFLY PT, R2, R167, 0x2, 0x1f ;  /* 0x0c401f00a7027f89 */ /* 0x000ea200000e0000 */
[----:B------:R-:W-:-:S03]  /*b490*/  LEA R153, R153, R154, 0x4 ;  /* 0x0000009a99997211 */ /* 0x000fc600078e20ff */
[----:B------:R-:W3:Y:S01]  /*b4a0*/  S2R R5, SR_TID.X ;  /* 0x0000000000057919 */ /* 0x000ee20000002100 */
        /* <DEDUP_REMOVED lines=44> */
[----:B------:R-:W-:Y:S01]  /*b770*/  STS [R9], R96 ;  /* 0x0000006009007388 */ /* 0x000fe20000000800 */
[C---:B------:R-:W-:Y:S01]  /*b780*/  FMUL.FTZ R53, R10.reuse, R53 ;  /* 0x000000350a357220 */ /* 0x040fe20000410000 */
[----:B------:R-:W-:Y:S01]  /*b790*/  F2FP.PACK_AB R48, R49, R48 ;  /* 0x000000303130723e */ /* 0x000fe200000000ff */
[C---:B------:R-:W-:Y:S01]  /*b7a0*/  FMUL.FTZ R56, R10.reuse, R56 ;  /* 0x000000380a387220 */ /* 0x040fe20000410000 */
[----:B------:R-:W3:Y:S01]  /*b7b0*/  @P0 MUFU.LG2 R6, R6 ;  /* 0x0000000600060308 */ /* 0x000ee20000000c00 */
        /* <DEDUP_REMOVED lines=60> */
[----:B------:R-:W-:Y:S01]  /*bb80*/  STS [R9+0x400], R98 ;  /* 0x0004006209007388 */ /* 0x000fe20000000800 */
        /* <DEDUP_REMOVED lines=26> */
[----:B------:R-:W-:Y:S01]  /*bd30*/  IADD3 R11, R9, -0x10, RZ ;  /* 0xfffffff0090b7810 */ /* 0x000fe20007ffe0ff */
[----:B-1----:R-:W-:Y:S01]  /*bd40*/  @P3 FMUL.FTZ R7, R7, 0.69314718246459960938 ;  /* 0x3f31721807073820 */ /* 0x002fe20000410000 */
[----:B------:R-:W-:Y:S01]  /*bd50*/  @P4 IADD3 R11, R9, 0x10, RZ ;  /* 0x00000010090b4810 */ /* 0x000fe20007ffe0ff */
[----:B---3--:R-:W-:Y:S01]  /*bd60*/  @P0 FMUL.FTZ R6, R6, 0.69314718246459960938 ;  /* 0x3f31721806060820 */ /* 0x008fe20000410000 */
[----:B------:R-:W-:Y:S02]  /*bd70*/  F2FP.PACK_AB R90, R91, R90 ;  /* 0x0000005a5b5a723e */ /* 0x000fe400000000ff */
[-C--:B------:R-:W-:Y:S01]  /*bd80*/  IADD3 R15, R0, R11.reuse, RZ ;  /* 0x0000000b000f7210 */ /* 0x080fe20007ffe0ff */
[----:B------:R-:W-:Y:S01]  /*bd90*/  STS [R11], R36 ;  /* 0x000000240b007388 */ /* 0x000fe20000000800 */
[----:B------:R-:W-:Y:S01]  /*bda0*/  IADD3 R21, R8, R11, RZ ;  /* 0x0000000b08157210 */ /* 0x000fe20007ffe0ff */
[----:B------:R-:W1:Y:S01]  /*bdb0*/  LDC.U8 R0, c[0x0][0x328] ;  /* 0x0000ca00ff007b82 */ /* 0x000e620000000000 */
[----:B------:R-:W-:Y:S01]  /*bdc0*/  IADD3 R37, R15, R8, RZ ;  /* 0x000000080f257210 */ /* 0x000fe20007ffe0ff */
[----:B------:R-:W-:Y:S01]  /*bdd0*/  STS [R11+0x400], R38 ;  /* 0x000400260b007388 */ /* 0x000fe20000000800 */
[----:B------:R-:W-:-:S03]  /*bde0*/  F2FP.PACK_AB R86, R87, R86 ;  /* 0x000000565756723e */ /* 0x000fc600000000ff */
[----:B------:R-:W-:Y:S04]  /*bdf0*/  STS [R13], R40 ;  /* 0x000000280d007388 */ /* 0x000fe80000000800 */
[----:B------:R2:W-:Y:S04]  /*be00*/  STS [R13+0x400], R42 ;  /* 0x0004002a0d007388 */ /* 0x0005e80000000800 */
[----:B------:R3:W-:Y:S04]  /*be10*/  STS [R15], R44 ;  /* 0x0000002c0f007388 */ /* 0x0007e80000000800 */
[----:B------:R4:W-:Y:S04]  /*be20*/  STS [R15+0x400], R46 ;  /* 0x0004002e0f007388 */ /* 0x0009e80000000800 */
[----:B------:R4:W-:Y:S01]  /*be30*/  STS [R17], R48 ;  /* 0x0000003011007388 */ /* 0x0009e20000000800 */
[----:B-1----:R-:W-:-:S03]  /*be40*/  ISETP.NE.AND P4, PT, R0, RZ, PT ;  /* 0x000000ff0000720c */ /* 0x002fc60003f85270 */
[----:B------:R1:W-:Y:S01]  /*be50*/  STS [R17+0x400], R50 ;  /* 0x0004003211007388 */ /* 0x0003e20000000800 */
[----:B------:R-:W-:-:S03]  /*be60*/  ISETP.NE.OR P1, PT, R152, -0x1, !P4 ;  /* 0xffffffff9800780c */ /* 0x000fc60006725670 */
[----:B------:R1:W-:Y:S04]  /*be70*/  STS [R21], R52 ;  /* 0x0000003415007388 */ /* 0x0003e80000000800 */
[----:B------:R1:W-:Y:S01]  /*be80*/  STS [R21+0x400], R54 ;  /* 0x0004003615007388 */ /* 0x0003e20000000800 */
[----:B--2---:R-:W-:-:S03]  /*be90*/  @P2 IMAD.WIDE.U32 R42, R152, c[0x0][0x1e8], RZ ;  /* 0x00007a00982a2a25 */ /* 0x004fc600078e00ff */
[----:B------:R1:W-:Y:S01]  /*bea0*/  STS [R19], R56 ;  /* 0x0000003813007388 */ /* 0x0003e20000000800 */
[----:B---3--:R-:W-:Y:S01]  /*beb0*/  LOP3.LUT R44, R2, 0xffffffe0, RZ, 0xc0, !PT ;  /* 0xffffffe0022c7812 */ /* 0x008fe200078ec0ff */
[----:B------:R-:W-:Y:S02]  /*bec0*/  @P2 IMAD R2, R152, c[0x0][0x1ec], R43 ;  /* 0x00007b0098022a24 */ /* 0x000fe400078e022b */
[----:B------:R1:W-:Y:S01]  /*bed0*/  STS [R19+0x400], R58 ;  /* 0x0004003a13007388 */ /* 0x0003e20000000800 */
[----:B------:R-:W-:Y:S02]  /*bee0*/  IADD3 R41, -R44, R5, RZ ;  /* 0x000000052c297210 */ /* 0x000fe40007ffe1ff */
[----:B------:R-:W-:Y:S01]  /*bef0*/  MOV R44, 0x7f800000 ;  /* 0x7f800000002c7802 */ /* 0x000fe20000000f00 */
[----:B------:R1:W-:Y:S01]  /*bf00*/  STS [R37], R60 ;  /* 0x0000003c25007388 */ /* 0x0003e20000000800 */
[----:B------:R-:W-:-:S03]  /*bf10*/  @P0 FFMA.FTZ R44, R3, c[0x0][0x238], R6 ;  /* 0x00008e00032c0a23 */ /* 0x000fc60000010006 */
        /* <DEDUP_REMOVED lines=18> */
[----:B------:R-:W2:Y:S04]  /*c040*/  S2R R40, SR_CTAID.Y ;  /* 0x0000000000287919 */ /* 0x000ea80000002600 */
[----:B------:R-:W3:Y:S04]  /*c050*/  S2R R0, SR_CTAID.Z ;  /* 0x0000000000007919 */ /* 0x000ee80000002700 */
[----:B------:R1:W1:Y:S04]  /*c060*/  LDS.128 R32, [R156] ;  /* 0x000000009c207984 */ /* 0x0002680000000c00 */
[----:B------:R1:W1:Y:S01]  /*c070*/  LDS.128 R28, [R156+0x800] ;  /* 0x000800009c1c7984 */ /* 0x0002620000000c00 */
[----:B--2---:R-:W-:Y:S01]  /*c080*/  @!P1 IMAD R152, R40, c[0x0][0x214], RZ ;  /* 0x0000850028989a24 */ /* 0x004fe200078e02ff */
[----:B------:R-:W-:-:S02]  /*c090*/  LOP3.LUT P1, RZ, R41, 0x3, RZ, 0xc0, !PT ;  /* 0x0000000329ff7812 */ /* 0x000fc4000782c0ff */
[----:B------:R2:W1:Y:S01]  /*c0a0*/  LDS.128 R24, [R156+0x1000] ;  /* 0x001000009c187984 */ /* 0x0004620000000c00 */
[----:B------:R-:W-:Y:S01]  /*c0b0*/  @!P2 SHF.R.S32.HI R43, RZ, 0x1f, R40 ;  /* 0x0000001fff2ba819 */ /* 0x000fe20000011428 */
[----:B----4-:R-:W-:Y:S02]  /*c0c0*/  @!P2 IMAD.WIDE.U32 R46, R40, c[0x0][0x1e0], RZ ;  /* 0x00007800282eaa25 */ /* 0x010fe400078e00ff */
[----:B------:R2:W4:Y:S02]  /*c0d0*/  LDS.128 R20, [R156+0x1800] ;  /* 0x001800009c147984 */ /* 0x0005240000000c00 */
[----:B------:R-:W-:Y:S01]  /*c0e0*/  @!P2 IMAD R41, R43, c[0x0][0x1e0], RZ ;  /* 0x000078002b29aa24 */ /* 0x000fe200078e02ff */
[----:B------:R-:W-:Y:S01]  /*c0f0*/  MOV R43, 0x7f800000 ;  /* 0x7f800000002b7802 */ /* 0x000fe20000000f00 */
[----:B------:R2:W1:Y:S01]  /*c100*/  LDS.128 R16, [R156+0x2000] ;  /* 0x002000009c107984 */ /* 0x0004620000000c00 */
[----:B---3--:R-:W-:Y:S01]  /*c110*/  @P4 IMAD R152, R0, c[0x0][0x234], R152 ;  /* 0x00008d0000984a24 */ /* 0x008fe200078e0298 */
[----:B------:R-:W-:Y:S01]  /*c120*/  @!P2 MOV R42, R46 ;  /* 0x0000002e002aa202 */ /* 0x000fe20000000f00 */
[C---:B------:R-:W-:Y:S01]  /*c130*/  @!P2 IMAD R41, R40.reuse, c[0x0][0x1e4], R41 ;  /* 0x000079002829aa24 */ /* 0x040fe200078e0229 */
[----:B------:R2:W3:Y:S01]  /*c140*/  LDS.128 R12, [R156+0x2800] ;  /* 0x002800009c0c7984 */ /* 0x0004e20000000c00 */
[----:B------:R-:W-:-:S02]  /*c150*/  @!P4 IMAD R40, R40, c[0x0][0x1c0], R0 ;  /* 0x000070002828ca24 */ /* 0x000fc400078e0200 */
[----:B------:R-:W-:Y:S01]  /*c160*/  @P3 FFMA.FTZ R43, R100, c[0x0][0x238], R7 ;  /* 0x00008e00642b3a23 */ /* 0x000fe20000010007 */
[----:B------:R2:W1:Y:S01]  /*c170*/  LDS.128 R8, [R156+0x3000] ;  /* 0x003000009c087984 */ /* 0x0004620000000c00 */
[----:B------:R-:W-:Y:S01]  /*c180*/  @!P2 IADD3 R2, R47, R41, RZ ;  /* 0x000000292f02a210 */ /* 0x000fe20007ffe0ff */
[----:B------:R-:W-:Y:S02]  /*c190*/  @!P4 IMAD R152, R40, c[0x0][0x214], RZ ;  /* 0x000085002898ca24 */ /* 0x000fe400078e02ff */
[----:B------:R2:W1:Y:S01]  /*c1a0*/  LDS.128 R36, [R156+0x3800] ;  /* 0x003800009c247984 */ /* 0x0004620000000c00 */
[----:B------:R-:W-:Y:S05]  /*c1b0*/  @P1 BRA `(.L_x_5361) ;  /* 0x000000c000001947 */ /* 0x000fea0003800000 */
[----:B------:R-:W5:Y:S01]  /*c1c0*/  S2R R3, SR_CTAID.X ;  /* 0x0000000000037919 */ /* 0x000f620000002500 */
[C---:B------:R-:W-:Y:S02]  /*c1d0*/  IADD3 R7, R153.reuse, 0x8, RZ ;  /* 0x0000000899077810 */ /* 0x040fe40007ffe0ff */
        /* <DEDUP_REMOVED lines=10> */
.L_x_5361:
[----:B------:R-:W-:Y:S05]  /*c280*/  BSYNC B0 ;  /* 0x0000000000007941 */ /* 0x000fea0003800000 */
.L_x_5360:
[----:B------:R-:W5:Y:S01]  /*c290*/  S2R R6, SR_CTAID.X ;  /* 0x0000000000067919 */ /* 0x000f620000002500 */
[----:B------:R-:W-:Y:S01]  /*c2a0*/  SHF.R.S32.HI R159, RZ, 0x1f, R158 ;  /* 0x0000001fff9f7819 */ /* 0x000fe2000001149e */
[----:B------:R-:W-:Y:S01]  /*c2b0*/  BSSY B0, `(.L_x_5362) ;  /* 0x0000022000007945 */ /* 0x000fe20003800000 */
[----:B------:R-:W-:Y:S01]  /*c2c0*/  LEA.HI R5, R4, R5, RZ, 0x3 ;  /* 0x0000000504057211 */ /* 0x000fe200078f18ff */
[----:B------:R-:W2:Y:S01]  /*c2d0*/  S2R R3, SR_TID.X ;  /* 0x0000000000037919 */ /* 0x000ea20000002100 */
[----:B------:R-:W-:Y:S02]  /*c2e0*/  SHF.R.S32.HI R4, RZ, 0x1f, R0 ;  /* 0x0000001fff047819 */ /* 0x000fe40000011400 */
[----:B------:R-:W-:Y:S01]  /*c2f0*/  SHF.R.S32.HI R5, RZ, 0x3, R5 ;  /* 0x00000003ff057819 */ /* 0x000fe20000011405 */
[----:B-----5:R-:W-:-:S04]  /*c300*/  IMAD.SHL.U32 R6, R6, 0x40, RZ ;  /* 0x0000004006067824 */ /* 0x020fc800078e00ff */
[----:B--2---:R-:W-:Y:S01]  /*c310*/  IMAD.WIDE.U32 R40, R6, c[0x0][0x1e8], R158 ;  /* 0x00007a0006287a25 */ /* 0x004fe200078e009e */
[----:B------:R-:W-:-:S04]  /*c320*/  SHF.R.S32.HI R7, RZ, 0x1f, R6 ;  /* 0x0000001fff077819 */ /* 0x000fc80000011406 */
[----:B------:R-:W-:Y:S01]  /*c330*/  IADD3 R42, P0, R42, R40, RZ ;  /* 0x000000282a2a7210 */ /* 0x000fe20007f1e0ff */
[----:B------:R-:W-:-:S04]  /*c340*/  IMAD R7, R7, c[0x0][0x1e8], RZ ;  /* 0x00007a0007077a24 */ /* 0x000fc800078e02ff */
[----:B------:R-:W-:Y:S02]  /*c350*/  IMAD R7, R6, c[0x0][0x1ec], R7 ;  /* 0x00007b0006077a24 */ /* 0x000fe400078e0207 */
[----:B------:R-:W-:-:S03]  /*c360*/  IMAD.IADD R6, R157, 0x1, -R6 ;  /* 0x000000019d067824 */ /* 0x000fc600078e0a06 */
[----:B------:R-:W-:Y:S01]  /*c370*/  IADD3.X R43, R2, R41, R7, P0, !PT ;  /* 0x00000029022b7210 */ /* 0x000fe200007fe407 */
[----:B------:R-:W-:Y:S01]  /*c380*/  IMAD R7, R4, c[0x0][0x1f0], RZ ;  /* 0x00007c0004077a24 */ /* 0x000fe200078e02ff */
[----:B------:R-:W-:Y:S02]  /*c390*/  ISETP.GE.AND P0, PT, R5, R6, PT ;  /* 0x000000060500720c */ /* 0x000fe40003f06270 */
[----:B------:R-:W-:Y:S01]  /*c3a0*/  SHF.R.S32.HI R2, RZ, 0x1f, R3 ;  /* 0x0000001fff027819 */ /* 0x000fe20000011403 */
[C---:B------:R-:W-:Y:S02]  /*c3b0*/  IMAD R7, R0.reuse, c[0x0][0x1f4], R7 ;  /* 0x00007d0000077a24 */ /* 0x040fe400078e0207 */
[----:B------:R-:W-:Y:S01]  /*c3c0*/  IMAD.WIDE.U32 R42, R0, c[0x0][0x1f0], R42 ;  /* 0x00007c00002a7a25 */ /* 0x000fe200078e002a */
[----:B------:R-:W-:-:S03]  /*c3d0*/  LEA.HI R2, R2, R3, RZ, 0x3 ;  /* 0x0000000302027211 */ /* 0x000fc600078f18ff */
[----:B------:R-:W-:Y:S01]  /*c3e0*/  IMAD.IADD R7, R7, 0x1, R43 ;  /* 0x0000000107077824 */ /* 0x000fe200078e022b */
[----:B------:R-:W-:-:S04]  /*c3f0*/  SHF.R.S32.HI R0, RZ, 0x3, R2 ;  /* 0x00000003ff007819 */ /* 0x000fc80000011402 */
[----:B------:R-:W-:Y:S01]  /*c400*/  SHF.R.S32.HI R0, RZ, 0x1f, R0 ;  /* 0x0000001fff007819 */ /* 0x000fe20000011400 */
        /* <DEDUP_REMOVED lines=10> */
[----:B-1----:R1:W-:Y:S04]  /*c4b0*/  @!P1 STG.E.128 [R44.64], R32 ;  /* 0x000000202c009986 */ /* 0x0023e8000c101d08 */
[----:B------:R1:W-:Y:S02]  /*c4c0*/  @!P0 STG.E.128 [R44.64+0x80], R16 ;  /* 0x000080102c008986 */ /* 0x0003e4000c101d08 */
.L_x_5363:
[----:B------:R-:W-:Y:S05]  /*c4d0*/  BSYNC B0 ;  /* 0x0000000000007941 */ /* 0x000fea0003800000 */
.L_x_5362:
        /* <DEDUP_REMOVED lines=17> */
[----:B---3--:R1:W-:Y:S02]  /*c5f0*/  @!P0 STG.E.128 [R18.64+0x80], R12 ;  /* 0x0000800c12008986 */ /* 0x0083e4000c101d08 */
.L_x_5365:
[----:B------:R-:W-:Y:S05]  /*c600*/  BSYNC B0 ;  /* 0x0000000000007941 */ /* 0x000fea0003800000 */
.L_x_5364:
[----:B------:R-:W-:Y:S01]  /*c610*/  IADD3 R3, R5, 0x20, RZ ;  /* 0x0000002005037810 */ /* 0x000fe20007ffe0ff */
[----:B------:R-:W-:Y:S03]  /*c620*/  BSSY B0, `(.L_x_5366) ;  /* 0x0000011000007945 */ /* 0x000fe60003800000 */
[----:B------:R-:W-:-:S13]  /*c630*/  ISETP.GE.AND P0, PT, R3, R148, PT ;  /* 0x000000940300720c */ /* 0x000fda0003f06270 */
[----:B------:R-:W-:Y:S05]  /*c640*/  @P0 BRA `(.L_x_5367) ;  /* 0x000000e000000947 */ /* 0x000fea0003800000 */
[----:B------:R-:W-:Y:S01]  /*c650*/  IADD3 R3, P0, R5, 0x20, RZ ;  /* 0x0000002005037810 */ /* 0x000fe20007f1e0ff */
[----:B-1-3--:R-:W-:Y:S01]  /*c660*/  IMAD.MOV.U32 R12, RZ, RZ, R42 ;  /* 0x000000ffff0c7224 */ /* 0x00afe200078e002a */
        /* <DEDUP_REMOVED lines=12> */
.L_x_5367:
[----:B------:R-:W-:Y:S05]  /*c730*/  BSYNC B0 ;  /* 0x0000000000007941 */ /* 0x000fea0003800000 */
.L_x_5366:
[----:B------:R-:W-:-:S04]  /*c740*/  IADD3 R3, R5, 0x30, RZ ;  /* 0x0000003005037810 */ /* 0x000fc80007ffe0ff */
        /* <DEDUP_REMOVED lines=13> */
[----:B----4-:R2:W-:Y:S01]  /*c820*/  @!P0 STG.E.128 [R4.64], R20 ;  /* 0x0000001404008986 */ /* 0x0105e2000c101d08 */
[----:B------:R-:W-:-:S13]  /*c830*/  ISETP.GE.AND P0, PT, R149, c[0x0][0x220], PT ;  /* 0x0000880095007a0c */ /* 0x000fda0003f06270 */
[----:B------:R-:W-:Y:S05]  /*c840*/  @P0 EXIT ;  /* 0x000000000000094d */ /* 0x000fea0003800000 */
[----:B-1----:R-:W-:Y:S01]  /*c850*/  STG.E.128 [R4.64+0x80], R36 ;  /* 0x0000802404007986 */ /* 0x002fe2000c101d08 */
[----:B------:R-:W-:Y:S05]  /*c860*/  EXIT ;  /* 0x000000000000794d */ /* 0x000fea0003800000 */
.L_x_5368:
        /* <DEDUP_REMOVED lines=9> */
.L_x_8260:


//--------------------- .text._ZN5flash24flash_fwd_splitkv_kernelI23Flash_fwd_kernel_traitsILi128ELi64ELi64ELi4ELb0ELb0EN7cutlass6half_tE19Flash_kernel_traitsILi128ELi64ELi64ELi4ES3_EELb1ELb0ELb0ELb0ELb0ELb1ELb0ELb0EEEvNS_16Flash_fwd_paramsE --------------------------
	.section	.text._ZN5flash24flash_fwd_splitkv_kernelI23Flash_fwd_kernel_traitsILi128ELi64ELi64ELi4ELb0ELb0EN7cutlass6half_tE19Flash_kernel_traitsILi128ELi64ELi64ELi4ES3_EELb1ELb0ELb0ELb0ELb0ELb1ELb0ELb0EEEvNS_16Flash_fwd_paramsE,"ax",@progbits
	.sectioninfo	@"SHI_REGISTERS=204"
	.align	128
        .global         _ZN5flash24flash_fwd_splitkv_kernelI23Flash_fwd_kernel_traitsILi128ELi64ELi64ELi4ELb0ELb0EN7cutlass6half_tE19Flash_kernel_traitsILi128ELi64ELi64ELi4ES3_EELb1ELb0ELb0ELb0ELb0ELb1ELb0ELb0EEEvNS_16Flash_fwd_paramsE
        .type           _ZN5flash24flash_fwd_splitkv_kernelI23Flash_fwd_kernel_traitsILi128ELi64ELi64ELi4ELb0ELb0EN7cutlass6half_tE19Flash_kernel_traitsILi128ELi64ELi64ELi4ES3_EELb1ELb0ELb0ELb0ELb0ELb1ELb0ELb0EEEvNS_16Flash_fwd_paramsE,@function
        .size           _ZN5flash24flash_fwd_splitkv_kernelI23Flash_fwd_kernel_traitsILi128ELi64ELi64ELi4ELb0ELb0EN7cutlass6half_tE19Flash_kernel_traitsILi128ELi64ELi64ELi4ES3_EELb1ELb0ELb0ELb0ELb0ELb1ELb0ELb0EEEvNS_16Flash_fwd_paramsE,(.L_x_8261 - _ZN5flash24flash_fwd_splitkv_kernelI23Flash_fwd_kernel_traitsILi128ELi64ELi64ELi4ELb0ELb0EN7cutlass6half_tE19Flash_kernel_traitsILi128ELi64ELi64ELi4ES3_EELb1ELb0ELb0ELb0ELb0ELb1ELb0ELb0EEEvNS_16Flash_fwd_paramsE)
        .other          _ZN5flash24flash_fwd_splitkv_kernelI23Flash_fwd_kernel_traitsILi128ELi64ELi64ELi4ELb0ELb0EN7cutlass6half_tE19Flash_kernel_traitsILi128ELi64ELi64ELi4ES3_EELb1ELb0ELb0ELb0ELb0ELb1ELb0ELb0EEEvNS_16Flash_fwd_paramsE,@"STO_CUDA_ENTRY STV_DEFAULT"
_ZN5flash24flash_fwd_splitkv_kernelI23Flash_fwd_kernel_traitsILi128ELi64ELi64ELi4ELb0ELb0EN7cutlass6half_tE19Flash_kernel_traitsILi128ELi64ELi64ELi4ES3_EELb1ELb0ELb0ELb0ELb0ELb1ELb0ELb0EEEvNS_16Flash_fwd_paramsE:
.text._ZN5flash24flash_fwd_splitkv_kernelI23Flash_fwd_kernel_traitsILi128ELi64ELi64ELi4ELb0ELb0EN7cutlass6half_tE19Flash_kernel_traitsILi128ELi64ELi64ELi4ES3_EELb1ELb0ELb0ELb0ELb0ELb1ELb0ELb0EEEvNS_16Flash_fwd_paramsE:
        /* <DEDUP_REMOVED lines=33> */
.L_x_5369:
[----:B-1-34-:R-:W-:Y:S02]  /*0210*/  MOV R0, c[0x0][0x218] ;  /* 0x0000860000007a02 */ /* 0x01afe40000000f00 */
.L_x_5370:
        /* <DEDUP_REMOVED lines=77> */
.L_x_5373:
[----:B------:R-:W-:Y:S05]  /*06f0*/  BSYNC B0 ;  /* 0x0000000000007941 */ /* 0x000fea0003800000 */
.L_x_5372:
        /* <DEDUP_REMOVED lines=18> */
.L_x_5375:
[----:B------:R-:W-:Y:S05]  /*0820*/  BSYNC B0 ;  /* 0x0000000000007941 */ /* 0x000fea0003800000 */
.L_x_5374:
        /* <DEDUP_REMOVED lines=18> */
.L_x_5377:
[----:B------:R-:W-:Y:S05]  /*0950*/  BSYNC B0 ;  /* 0x0000000000007941 */ /* 0x000fea0003800000 */
.L_x_5376:
        /* <DEDUP_REMOVED lines=17> */
.L_x_5379:
[----:B------:R-:W-:Y:S05]  /*0a70*/  BSYNC B0 ;  /* 0x0000000000007941 */ /* 0x000fea0003800000 */
.L_x_5378:
        /* <DEDUP_REMOVED lines=19> */
.L_x_5371:
        /* <DEDUP_REMOVED lines=93> */
.L_x_5380:
        /* <DEDUP_REMOVED lines=16> */
.L_x_5382:
        /* <DEDUP_REMOVED lines=50> */
.L_x_5381:
        /* <DEDUP_REMOVED lines=95> */
.L_x_5384:
[----:B------:R-:W-:Y:S05]  /*1b90*/  BSYNC B0 ;  /* 0x0000000000007941 */ /* 0x000fea0003800000 */
.L_x_5383:
        /* <DEDUP_REMOVED lines=29> */
.L_x_5386:
[----:B------:R-:W-:Y:S05]  /*1d70*/  BSYNC B0 ;  /* 0x0000000000007941 */ /* 0x000fea0003800000 */
.L_x_5385:
        /* <DEDUP_REMOVED lines=29> */
.L_x_5388:
[----:B------:R-:W-:Y:S05]  /*1f50*/  BSYNC B0 ;  /* 0x0000000000007941 */ /* 0x000fea0003800000 */
.L_x_5387:
        /* <DEDUP_REMOVED lines=28> */
.L_x_5390:
[----:B------:R-:W-:Y:S05]  /*2120*/  BSYNC B0 ;  /* 0x0000000000007941 */ /* 0x000fea0003800000 */
.L_x_5389:
        /* <DEDUP_REMOVED lines=23> */
.L_x_5392:
[----:B------:R-:W-:Y:S05]  /*22a0*/  BSYNC B0 ;  /* 0x0000000000007941 */ /* 0x000fea0003800000 */
.L_x_5391:
        /* <DEDUP_REMOVED lines=25> */
.L_x_5394:
[----:B------:R-:W-:Y:S05]  /*2440*/  BSYNC B0 ;  /* 0x0000000000007941 */ /* 0x000fea0003800000 */
.L_x_5393:
        /* <DEDUP_REMOVED lines=23> */
.L_x_5396:
[----:B------:R-:W-:Y:S05]  /*25c0*/  BSYNC B0 ;  /* 0x0000000000007941 */ /* 0x000fea0003800000 */
.L_x_5395:
        /* <DEDUP_REMOVED lines=8> */
[----:B---3--:R-:W-:-:S04]  /*2650*/  IADD3 R12, R25, UR4, RZ ;  /* 0x00000004190c7c10 */ /* 0x008fc8000fffe0ff */
        /* <DEDUP_REMOVED lines=15> */
.L_x_5398:
[----:B------:R-:W-:Y:S05]  /*2750*/  BSYNC B0 ;  /* 0x0000000000007941 */ /* 0x000fea0003800000 */
.L_x_5397:
        /* <DEDUP_REMOVED lines=63> */
.L_x_5400:
[----:B------:R-:W-:Y:S05]  /*2b50*/  BSYNC B0 ;  /* 0x0000000000007941 */ /* 0x000fea0003800000 */
.L_x_5399:
        /* <DEDUP_REMOVED lines=25> */
.L_x_5402:
[----:B------:R-:W-:Y:S05]  /*2cf0*/  BSYNC B0 ;  /* 0x0000000000007941 */ /* 0x000fea0003800000 */
.L_x_5401:
        /* <DEDUP_REMOVED lines=25> */
.L_x_5404:
[----:B------:R-:W-:Y:S05]  /*2e90*/  BSYNC B0 ;  /* 0x0000000000007941 */ /* 0x000fea0003800000 */
.L_x_5403:
        /* <DEDUP_REMOVED lines=26> */
.L_x_5406:
[----:B------:R-:W-:Y:S05]  /*3040*/  BSYNC B0 ;  /* 0x0000000000007941 */ /* 0x000fea0003800000 */
.L_x_5405:
[----:B------:R-:W-:Y:S01]  /*3050*/  SHF.L.U32 R146, R146, 0x1, RZ ;  /* 0x0000000192927819 */ /* 0x000fe200000006ff */
[----:B------:R-:W-:Y:S01]  /*3060*/  LDSM.16.M88.4 R44, [R147] ;  /* 0x00000000932c783b */ /* 0x000fe20000000200 */
[-C--:B------:R-:W-:Y:S02]  /*3070*/  LEA R145, R2, R147.reuse, 0x1 ;  /* 0x0000009302917211 */ /* 0x080fe400078e08ff */
[-C--:B------:R-:W-:Y:S01]  /*3080*/  LEA R95, R6, R146.reuse, 0x1 ;  /* 0x00000092065f7211 */ /* 0x080fe200078e08ff */
[----:B-1----:R-:W1:Y:S01]  /*3090*/  LDSM.16.M88.4 R8, [R146+0x4000] ;  /* 0x004000009208783b */ /* 0x002e620000000200 */
[----:B------:R-:W-:Y:S02]  /*30a0*/  LEA R143, R0, R147, 0x1 ;  /* 0x00000093008f7211 */ /* 0x000fe400078e08ff */
[----:B------:R-:W-:Y:S01]  /*30b0*/  LEA R139, R3, R146, 0x1 ;  /* 0x00000092038b7211 */ /* 0x000fe200078e08ff */
[----:B------:R-:W5:Y:S01]  /*30c0*/  LDSM.16.M88.4 R40, [R146+0x4800] ;  /* 0x004800009228783b */ /* 0x000f620000000200 */
[----:B------:R-:W-:-:S02]  /*30d0*/  IADD3 R5, R146, 0x4000, RZ ;  /* 0x0000400092057810 */ /* 0x000fc40007ffe0ff */
[----:B------:R-:W-:Y:S01]  /*30e0*/  LEA R142, R0, R145, 0x1 ;  /* 0x00000091008e7211 */ /* 0x000fe200078e08ff */
[----:B------:R-:W2:Y:S01]  /*30f0*/  LDSM.16.M88.4 R56, [R146+0x5000] ;  /* 0x005000009238783b */ /* 0x000ea20000000200 */
[----:B------:R-:W-:Y:S02]  /*3100*/  LEA R144, R6, R5, 0x1 ;  /* 0x0000000506907211 */ /* 0x000fe400078e08ff */
[----:B------:R-:W-:Y:S01]  /*3110*/  ISETP.GE.AND P4, PT, R101, 0x2, PT ;  /* 0x000000026500780c */ /* 0x000fe20003f86270 */
[----:B--2---:R-:W2:Y:S01]  /*3120*/  LDSM.16.M88.4 R20, [R146+0x5800] ;  /* 0x005800009214783b */ /* 0x004ea20000000200 */
[----:B------:R-:W-:Y:S02]  /*3130*/  LEA R141, R3, R144, 0x1 ;  /* 0x00000090038d7211 */ /* 0x000fe400078e08ff */
[----:B------:R-:W-:Y:S01]  /*3140*/  IMNMX R133, R93, R96, PT ;  /* 0x000000605d857217 */ /* 0x000fe20003800200 */
[----:B------:R-:W-:Y:S04]  /*3150*/  LDSM.16.M88.4 R68, [R145] ;  /* 0x000000009144783b */ /* 0x000fe80000000200 */
[----:B------:R-:W3:Y:S04]  /*3160*/  LDSM.16.M88.4 R16, [R95+0x4000] ;  /* 0x004000005f10783b */ /* 0x000ee80000000200 */
[----:B------:R-:W4:Y:S04]  /*3170*/  LDSM.16.M88.4 R36, [R95+0x4800] ;  /* 0x004800005f24783b */ /* 0x000f280000000200 */
[----:B------:R-:W-:Y:S04]  /*3180*/  LDSM.16.M88.4 R76, [R143] ;  /* 0x000000008f4c783b */ /* 0x000fe80000000200 */
[----:B------:R-:W2:Y:S04]  /*3190*/  LDSM.16.M88.4 R32, [R95+0x5000] ;  /* 0x005000005f20783b */ /* 0x000ea80000000200 */
[----:B------:R-:W-:Y:S01]  /*31a0*/  LDSM.16.M88.4 R72, [R95+0x5800] ;  /* 0x005800005f48783b */ /* 0x000fe20000000200 */
[C---:B-1----:R-:W-:Y:S03]  /*31b0*/  HMMA.16816.F32 R12, R44.reuse, R8, RZ ;  /* 0x000000082c0c723c */ /* 0x042fe600000018ff */
[----:B------:R-:W-:Y:S04]  /*31c0*/  LDSM.16.M88.4 R80, [R142] ;  /* 0x000000008e50783b */ /* 0x000fe80000000200 */
[----:B------:R-:W-:Y:S01]  /*31d0*/  LDSM.16.M88.4 R64, [R139+0x5000] ;  /* 0x005000008b40783b */ /* 0x000fe20000000200 */
[C---:B------:R-:W-:Y:S03]  /*31e0*/  HMMA.16816.F32 R8, R44.reuse, R10, RZ ;  /* 0x0000000a2c08723c */ /* 0x040fe600000018ff */
[----:B------:R-:W-:Y:S04]  /*31f0*/  LDSM.16.M88.4 R48, [R139+0x5800] ;  /* 0x005800008b30783b */ /* 0x000fe80000000200 */
[----:B------:R-:W-:Y:S01]  /*3200*/  LDSM.16.M88.4 R84, [R95+0x6800] ;  /* 0x006800005f54783b */ /* 0x000fe20000000200 */
[C---:B-----5:R-:W-:Y:S03]  /*3210*/  HMMA.16816.F32 R24, R44.reuse, R40, RZ ;  /* 0x000000282c18723c */ /* 0x060fe600000018ff */
[----:B------:R-:W-:Y:S04]  /*3220*/  LDSM.16.M88.4 R88, [R141+0x1800] ;  /* 0x001800008d58783b */ /* 0x000fe80000000200 */
[----:B------:R-:W0:Y:S01]  /*3230*/  LDGDEPBAR ;  /* 0x00000000000079af */ /* 0x000e220000000000 */
[C---:B------:R-:W-:Y:S08]  /*3240*/  HMMA.16816.F32 R60, R44.reuse, R56, RZ ;  /* 0x000000382c3c723c */ /* 0x040ff000000018ff */
[C---:B------:R-:W-:Y:S08]  /*3250*/  HMMA.16816.F32 R40, R44.reuse, R42, RZ ;  /* 0x0000002a2c28723c */ /* 0x040ff000000018ff */
[C---:B------:R-:W-:Y:S08]  /*3260*/  HMMA.16816.F32 R56, R44.reuse, R58, RZ ;  /* 0x0000003a2c38723c */ /* 0x040ff000000018ff */
[C---:B--2---:R-:W-:Y:S08]  /*3270*/  HMMA.16816.F32 R52, R44.reuse, R20, RZ ;  /* 0x000000142c34723c */ /* 0x044ff000000018ff */
[----:B------:R-:W-:Y:S01]  /*3280*/  HMMA.16816.F32 R44, R44, R22, RZ ;  /* 0x000000162c2c723c */ /* 0x000fe200000018ff */
[----:B------:R-:W1:Y:S07]  /*3290*/  LDSM.16.M88.4 R20, [R139+0x4000] ;  /* 0x004000008b14783b */ /* 0x000e6e0000000200 */
[C---:B---3--:R-:W-:Y:S08]  /*32a0*/  HMMA.16816.F32 R12, R68.reuse, R16, R12 ;  /* 0x00000010440c723c */ /* 0x048ff0000000180c */
[C---:B------:R-:W-:Y:S01]  /*32b0*/  HMMA.16816.F32 R8, R68.reuse, R18, R8 ;  /* 0x000000124408723c */ /* 0x040fe20000001808 */
[----:B------:R-:W2:Y:S07]  /*32c0*/  LDSM.16.M88.4 R16, [R139+0x4800] ;  /* 0x004800008b10783b */ /* 0x000eae0000000200 */
[C---:B----4-:R-:W-:Y:S08]  /*32d0*/  HMMA.16816.F32 R24, R68.reuse, R36, R24 ;  /* 0x000000244418723c */ /* 0x050ff00000001818 */
[C---:B------:R-:W-:Y:S01]  /*32e0*/  HMMA.16816.F32 R40, R68.reuse, R38, R40 ;  /* 0x000000264428723c */ /* 0x040fe20000001828 */
[----:B------:R-:W3:Y:S07]  /*32f0*/  LDSM.16.M88.4 R36, [R141] ;  /* 0x000000008d24783b */ /* 0x000eee0000000200 */
[----:B------:R-:W-:Y:S08]  /*3300*/  HMMA.16816.F32 R60, R68, R32, R60 ;  /* 0x00000020443c723c */ /* 0x000ff0000000183c */
[----:B-1----:R-:W-:Y:S08]  /*3310*/  HMMA.16816.F32 R12, R76, R20, R12 ;  /* 0x000000144c0c723c */ /* 0x002ff0000000180c */
[C---:B------:R-:W-:Y:S01]  /*3320*/  HMMA.16816.F32 R56, R68.reuse, R34, R56 ;  /* 0x000000224438723c */ /* 0x040fe20000001838 */
[----:B------:R-:W-:Y:S07]  /*3330*/  LDSM.16.M88.4 R32, [R141+0x800] ;  /* 0x000800008d20783b */ /* 0x000fee0000000200 */
[----:B------:R-:W-:Y:S08]  /*3340*/  HMMA.16816.F32 R52, R68, R72, R52 ;  /* 0x000000484434723c */ /* 0x000ff00000001834 */
[----:B------:R-:W-:Y:S01]  /*3350*/  HMMA.16816.F32 R8, R76, R22, R8 ;  /* 0x000000164c08723c */ /* 0x000fe20000001808 */
[----:B------:R-:W-:Y:S07]  /*3360*/  LDSM.16.M88.4 R20, [R141+0x1000] ;  /* 0x001000008d14783b */ /* 0x000fee0000000200 */
[----:B------:R-:W-:Y:S01]  /*3370*/  HMMA.16816.F32 R44, R68, R74, R44 ;  /* 0x0000004a442c723c */ /* 0x000fe2000000182c */
[----:B------:R-:W-:Y:S04]  /*3380*/  LDSM.16.M88.4 R72, [R147+0x2000] ;  /* 0x002000009348783b */ /* 0x000fe80000000200 */
[----:B------:R-:W-:Y:S03]  /*3390*/  LDSM.16.M88.4 R68, [R146+0x7000] ;  /* 0x007000009244783b */ /* 0x000fe60000000200 */
[C---:B--2---:R-:W-:Y:S08]  /*33a0*/  HMMA.16816.F32 R24, R76.reuse, R16, R24 ;  /* 0x000000104c18723c */ /* 0x044ff00000001818 */
[----:B------:R-:W-:Y:S01]  /*33b0*/  HMMA.16816.F32 R40, R76, R18, R40 ;  /* 0x000000124c28723c */ /* 0x000fe20000001828 */
[----:B------:R-:W1:Y:S07]  /*33c0*/  LDSM.16.M88.4 R16, [R146+0x6000] ;  /* 0x006000009210783b */ /* 0x000e6e0000000200 */
[----:B---3--:R-:W-:Y:S08]  /*33d0*/  HMMA.16816.F32 R12, R80, R36, R12 ;  /* 0x00000024500c723c */ /* 0x008ff0000000180c */
[C---:B------:R-:W-:Y:S08]  /*33e0*/  HMMA.16816.F32 R60, R76.reuse, R64, R60 ;  /* 0x000000404c3c723c */ /* 0x040ff0000000183c */
[C---:B------:R-:W-:Y:S01]  /*33f0*/  HMMA.16816.F32 R56, R76.reuse, R66, R56 ;  /* 0x000000424c38723c */ /* 0x040fe20000001838 */
[----:B------:R-:W-:Y:S07]  /*3400*/  LDSM.16.M88.4 R64, [R95+0x6000] ;  /* 0x006000005f40783b */ /* 0x000fee0000000200 */
[----:B------:R-:W-:Y:S08]  /*3410*/  HMMA.16816.F32 R52, R76, R48, R52 ;  /* 0x000000304c34723c */ /* 0x000ff00000001834 */
[----:B------:R-:W-:Y:S01]  /*3420*/  HMMA.16816.F32 R8, R80, R38, R8 ;  /* 0x000000265008723c */ /* 0x000fe20000001808 */
[----:B------:R-:W-:Y:S07]  /*3430*/  LDSM.16.M88.4 R36, [R143+0x2000] ;  /* 0x002000008f24783b */ /* 0x000fee0000000200 */
[----:B------:R-:W-:Y:S01]  /*3440*/  HMMA.16816.F32 R76, R76, R50, R44 ;  /* 0x000000324c4c723c */ /* 0x000fe2000000182c */
[----:B------:R-:W2:Y:S04]  /*3450*/  LDSM.16.M88.4 R48, [R145+0x2000] ;  /* 0x002000009130783b */ /* 0x000ea80000000200 */
[----:B------:R-:W-:Y:S03]  /*3460*/  LDSM.16.M88.4 R44, [R139+0x6000] ;  /* 0x006000008b2c783b */ /* 0x000fe60000000200 */
[----:B-1----:R-:W-:Y:S08]  /*3470*/  HMMA.16816.F32 R12, R72, R16, R12 ;  /* 0x00000010480c723c */ /* 0x002ff0000000180c */
[C---:B------:R-:W-:Y:S08]  /*3480*/  HMMA.16816.F32 R24, R80.reuse, R32, R24 ;  /* 0x000000205018723c */ /* 0x040ff00000001818 */
[----:B------:R-:W-:Y:S01]  /*3490*/  HMMA.16816.F32 R40, R80, R34, R40 ;  /* 0x000000225028723c */ /* 0x000fe20000001828 */
[----:B------:R-:W1:Y:S07]  /*34a0*/  LDSM.16.M88.4 R32, [R146+0x6800] ;  /* 0x006800009220783b */ /* 0x000e6e0000000200 */
[----:B------:R-:W-:Y:S01]  /*34b0*/  HMMA.16816.F32 R8, R72, R18, R8 ;  /* 0x000000124808723c */ /* 0x000fe20000001808 */
[----:B------:R-:W-:Y:S07]  /*34c0*/  LDSM.16.M88.4 R16, [R141+0x2000] ;  /* 0x002000008d10783b */ /* 0x000fee0000000200 */
[----:B------:R-:W-:Y:S08]  /*34d0*/  HMMA.16816.F32 R60, R80, R20, R60 ;  /* 0x00000014503c723c */ /* 0x000ff0000000183c */
[C---:B--2---:R-:W-:Y:S08]  /*34e0*/  HMMA.16816.F32 R12, R48.reuse, R64, R12 ;  /* 0x00000040300c723c */ /* 0x044ff0000000180c */
[----:B------:R-:W-:Y:S01]  /*34f0*/  HMMA.16816.F32 R8, R48, R66, R8 ;  /* 0x000000423008723c */ /* 0x000fe20000001808 */
[----:B------:R-:W-:Y:S07]  /*3500*/  LDSM.16.M88.4 R64, [R146+0x7800] ;  /* 0x007800009240783b */ /* 0x000fee0000000200 */
[----:B------:R-:W-:Y:S01]  /*3510*/  HMMA.16816.F32 R56, R80, R22, R56 ;  /* 0x000000165038723c */ /* 0x000fe20000001838 */
[----:B------:R-:W2:Y:S07]  /*3520*/  LDSM.16.M88.4 R20, [R142+0x2000] ;  /* 0x002000008e14783b */ /* 0x000eae0000000200 */
[----:B-1----:R-:W-:Y:S08]  /*3530*/  HMMA.16816.F32 R24, R72, R32, R24 ;  /* 0x000000204818723c */ /* 0x002ff00000001818 */
[----:B------:R-:W-:Y:S08]  /*3540*/  HMMA.16816.F32 R12, R36, R44, R12 ;  /* 0x0000002c240c723c */ /* 0x000ff0000000180c */
[----:B------:R-:W-:Y:S01]  /*3550*/  HMMA.16816.F32 R40, R72, R34, R40 ;  /* 0x000000224828723c */ /* 0x000fe20000001828 */
[----:B------:R-:W1:Y:S07]  /*3560*/  LDSM.16.M88.4 R32, [R139+0x6800] ;  /* 0x006800008b20783b */ /* 0x000e6e0000000200 */
[----:B------:R-:W-:Y:S01]  /*3570*/  HMMA.16816.F32 R8, R36, R46, R8 ;  /* 0x0000002e2408723c */ /* 0x000fe20000001808 */
[----:B------:R-:W3:Y:S07]  /*3580*/  LDSM.16.M88.4 R44, [R95+0x7000] ;  /* 0x007000005f2c783b */ /* 0x000eee0000000200 */
[----:B------:R-:W-:Y:S08]  /*3590*/  HMMA.16816.F32 R24, R48, R84, R24 ;  /* 0x000000543018723c */ /* 0x000ff00000001818 */
[----:B------:R-:W-:Y:S08]  /*35a0*/  HMMA.16816.F32 R60, R72, R68, R60 ;  /* 0x00000044483c723c */ /* 0x000ff0000000183c */
[----:B--2---:R-:W-:Y:S08]  /*35b0*/  HMMA.16816.F32 R12, R20, R16, R12 ;  /* 0x00000010140c723c */ /* 0x004ff0000000180c */
[----:B------:R-:W-:Y:S01]  /*35c0*/  HMMA.16816.F32 R68, R72, R70, R56 ;  /* 0x000000464844723c */ /* 0x000fe20000001838 */
[----:B------:R-:W2:Y:S07]  /*35d0*/  LDSM.16.M88.4 R56, [R141+0x2800] ;  /* 0x002800008d38783b */ /* 0x000eae0000000200 */
[C---:B------:R-:W-:Y:S08]  /*35e0*/  HMMA.16816.F32 R52, R80.reuse, R88, R52 ;  /* 0x000000585034723c */ /* 0x040ff00000001834 */
[----:B------:R-:W-:Y:S01]  /*35f0*/  HMMA.16816.F32 R76, R80, R90, R76 ;  /* 0x0000005a504c723c */ /* 0x000fe2000000184c */
[----:B------:R-:W-:-:S02]  /*3600*/  FMUL.FTZ R3, R12, c[0x0][0x2ec] ;  /* 0x0000bb000c037a20 */ /* 0x000fc40000410000 */
[----:B------:R-:W-:Y:S02]  /*3610*/  FMUL.FTZ R5, R13, c[0x0][0x2ec] ;  /* 0x0000bb000d057a20 */ /* 0x000fe40000410000 */
[----:B------:R-:W-:Y:S02]  /*3620*/  FMUL.FTZ R6, R14, c[0x0][0x2ec] ;  /* 0x0000bb000e067a20 */ /* 0x000fe40000410000 */
[----:B------:R-:W4:Y:S01]  /*3630*/  MUFU.TANH R3, R3 ;  /* 0x0000000300037308 */ /* 0x000f220000002400 */
[----:B------:R-:W-:Y:S01]  /*3640*/  HMMA.16816.F32 R8, R20, R18, R8 ;  /* 0x000000121408723c */ /* 0x000fe20000001808 */
[----:B------:R-:W-:Y:S06]  /*3650*/  LDSM.16.M88.4 R16, [R139+0x7000] ;  /* 0x007000008b10783b */ /* 0x000fec0000000200 */
[----:B------:R-:W2:Y:S01]  /*3660*/  MUFU.TANH R5, R5 ;  /* 0x0000000500057308 */ /* 0x000ea20000002400 */
[----:B-1----:R-:W-:Y:S07]  /*3670*/  HMMA.16816.F32 R24, R36, R32, R24 ;  /* 0x000000202418723c */ /* 0x002fee0000001818 */
[----:B------:R-:W1:Y:S01]  /*3680*/  MUFU.TANH R6, R6 ;  /* 0x0000000600067308 */ /* 0x000e620000002400 */
[----:B---3--:R-:W-:Y:S07]  /*3690*/  HMMA.16816.F32 R60, R48, R44, R60 ;  /* 0x0000002c303c723c */ /* 0x008fee000000183c */
[----:B------:R-:W-:Y:S01]  /*36a0*/  FMUL.FTZ R44, R15, c[0x0][0x2ec] ;  /* 0x0000bb000f2c7a20 */ /* 0x000fe20000410000 */
[----:B------:R-:W-:Y:S01]  /*36b0*/  HMMA.16816.F32 R52, R72, R64, R52 ;  /* 0x000000404834723c */ /* 0x000fe20000001834 */
[----:B------:R-:W3:Y:S01]  /*36c0*/  LDSM.16.M88.4 R12, [R95+0x7800] ;  /* 0x007800005f0c783b */ /* 0x000ee20000000200 */
[----:B------:R-:W-:-:S03]  /*36d0*/  FMUL.FTZ R8, R8, c[0x0][0x2ec] ;  /* 0x0000bb0008087a20 */ /* 0x000fc60000410000 */
[----:B------:R-:W1:Y:S03]  /*36e0*/  MUFU.TANH R44, R44 ;  /* 0x0000002c002c7308 */ /* 0x000e660000002400 */
[----:B------:R-:W-:Y:S05]  /*36f0*/  HMMA.16816.F32 R76, R72, R66, R76 ;  /* 0x00000042484c723c */ /* 0x000fea000000184c */
[----:B------:R5:W1:Y:S03]  /*3700*/  MUFU.TANH R45, R8 ;  /* 0x00000008002d7308 */ /* 0x000a660000002400 */
[----:B------:R-:W-:Y:S08]  /*3710*/  HMMA.16816.F32 R40, R48, R86, R40 ;  /* 0x000000563028723c */ /* 0x000ff00000001828 */
[----:B--2---:R-:W-:Y:S07]  /*3720*/  HMMA.16816.F32 R24, R20, R56, R24 ;  /* 0x000000381418723c */ /* 0x004fee0000001818 */
[----:B------:R-:W-:Y:S01]  /*3730*/  FMUL.FTZ R57, R9, c[0x0][0x2ec] ;  /* 0x0000bb0009397a20 */ /* 0x000fe20000410000 */
[----:B------:R-:W-:Y:S01]  /*3740*/  HMMA.16816.F32 R68, R48, R46, R68 ;  /* 0x0000002e3044723c */ /* 0x000fe20000001844 */
[----:B------:R-:W-:-:S02]  /*3750*/  FMUL.FTZ R56, R11, c[0x0][0x2ec] ;  /* 0x0000bb000b387a20 */ /* 0x000fc40000410000 */
[----:B------:R2:W1:Y:S04]  /*3760*/  MUFU.TANH R46, R57 ;  /* 0x00000039002e7308 */ /* 0x0004680000002400 */
[----:B------:R-:W-:Y:S01]  /*3770*/  FMUL.FTZ R47, R10, c[0x0][0x2ec] ;  /* 0x0000bb000a2f7a20 */ /* 0x000fe20000410000 */
[----:B------:R-:W-:Y:S01]  /*3780*/  HMMA.16816.F32 R40, R36, R34, R40 ;  /* 0x000000222428723c */ /* 0x000fe20000001828 */
[----:B-----5:R-:W5:Y:S02]  /*3790*/  LDSM.16.M88.4 R8, [R139+0x7800] ;  /* 0x007800008b08783b */ /* 0x020f640000000200 */
[----:B------:R-:W1:Y:S02]  /*37a0*/  MUFU.TANH R56, R56 ;  /* 0x0000003800387308 */ /* 0x000e640000002400 */
[----:B------:R-:W1:Y:S03]  /*37b0*/  LDSM.16.M88.4 R32, [R141+0x3000] ;  /* 0x003000008d20783b */ /* 0x000e660000000200 */
[----:B---3--:R-:W-:Y:S01]  /*37c0*/  HMMA.16816.F32 R52, R48, R12, R52 ;  /* 0x0000000c3034723c */ /* 0x008fe20000001834 */
[----:B------:R-:W-:-:S02]  /*37d0*/  FMUL.FTZ R24, R24, c[0x0][0x2ec] ;  /* 0x0000bb0018187a20 */ /* 0x000fc40000410000 */
[----:B------:R-:W-:Y:S01]  /*37e0*/  FMUL.FTZ R25, R25, c[0x0][0x2ec] ;  /* 0x0000bb0019197a20 */ /* 0x000fe20000410000 */
[----:B------:R-:W3:Y:S03]  /*37f0*/  MUFU.TANH R47, R47 ;  /* 0x0000002f002f7308 */ /* 0x000ee60000002400 */
[----:B------:R-:W-:Y:S01]  /*3800*/  FMUL.FTZ R12, R26, c[0x0][0x2ec] ;  /* 0x0000bb001a0c7a20 */ /* 0x000fe20000410000 */
[----:B------:R-:W-:Y:S01]  /*3810*/  HMMA.16816.F32 R76, R48, R14, R76 ;  /* 0x0000000e304c723c */ /* 0x000fe2000000184c */
[----:B------:R-:W-:-:S03]  /*3820*/  FMUL.FTZ R13, R27, c[0x0][0x2ec] ;  /* 0x0000bb001b0d7a20 */ /* 0x000fc60000410000 */
[----:B------:R-:W1:Y:S04]  /*3830*/  MUFU.TANH R24, R24 ;  /* 0x0000001800187308 */ /* 0x000e680000002400 */
[C---:B------:R-:W-:Y:S04]  /*3840*/  HMMA.16816.F32 R60, R36.reuse, R16, R60 ;  /* 0x00000010243c723c */ /* 0x040fe8000000183c */
[----:B------:R-:W1:Y:S04]  /*3850*/  MUFU.TANH R25, R25 ;  /* 0x0000001900197308 */ /* 0x000e680000002400 */
[----:B------:R-:W-:Y:S01]  /*3860*/  HMMA.16816.F32 R68, R36, R18, R68 ;  /* 0x000000122444723c */ /* 0x000fe20000001844 */
[----:B------:R-:W2:Y:S01]  /*3870*/  LDSM.16.M88.4 R16, [R141+0x3800] ;  /* 0x003800008d10783b */ /* 0x000ea20000000200 */
[----:B------:R-:W-:-:S04]  /*3880*/  DEPBAR.LE SB0, 0x0 ;  /* 0x000080000000791a */ /* 0x000fc80000000000 */
[----:B------:R-:W1:Y:S02]  /*3890*/  MUFU.TANH R12, R12 ;  /* 0x0000000c000c7308 */ /* 0x000e640000002400 */
[----:B------:R-:W-:Y:S06]  /*38a0*/  HMMA.16816.F32 R40, R20, R58, R40 ;  /* 0x0000003a1428723c */ /* 0x000fec0000001828 */
[----:B------:R-:W1:Y:S02]  /*38b0*/  MUFU.TANH R13, R13 ;  /* 0x0000000d000d7308 */ /* 0x000e640000002400 */
[C---:B-----5:R-:W-:Y:S08]  /*38c0*/  HMMA.16816.F32 R52, R36.reuse, R8, R52 ;  /* 0x000000082434723c */ /* 0x060ff00000001834 */
[----:B------:R-:W-:Y:S07]  /*38d0*/  HMMA.16816.F32 R76, R36, R10, R76 ;  /* 0x0000000a244c723c */ /* 0x000fee000000184c */
[----:B------:R-:W-:Y:S01]  /*38e0*/  IADD3 R11, R93, 0x8, RZ ;  /* 0x000000085d0b7810 */ /* 0x000fe20007ffe0ff */
[----:B-1----:R-:W-:Y:S01]  /*38f0*/  HMMA.16816.F32 R68, R20, R34, R68 ;  /* 0x000000221444723c */ /* 0x002fe20000001844 */
[----:B------:R-:W-:-:S02]  /*3900*/  FMUL.FTZ R27, R40, c[0x0][0x2ec] ;  /* 0x0000bb00281b7a20 */ /* 0x000fc40000410000 */
[----:B------:R-:W-:Y:S01]  /*3910*/  FMUL.FTZ R26, R41, c[0x0][0x2ec] ;  /* 0x0000bb00291a7a20 */ /* 0x000fe20000410000 */
[----:B------:R-:W-:Y:S01]  /*3920*/  IMNMX R132, R11, R96, PT ;  /* 0x000000600b847217 */ /* 0x000fe20003800200 */
[----:B------:R-:W-:Y:S02]  /*3930*/  FMUL.FTZ R14, R42, c[0x0][0x2ec] ;  /* 0x0000bb002a0e7a20 */ /* 0x000fe40000410000 */
[----:B------:R-:W-:Y:S01]  /*3940*/  FMUL.FTZ R9, R43, c[0x0][0x2ec] ;  /* 0x0000bb002b097a20 */ /* 0x000fe20000410000 */
[C---:B------:R-:W-:Y:S01]  /*3950*/  HMMA.16816.F32 R60, R20.reuse, R32, R60 ;  /* 0x00000020143c723c */ /* 0x040fe2000000183c */
[----:B------:R-:W1:Y:S07]  /*3960*/  MUFU.TANH R27, R27 ;  /* 0x0000001b001b7308 */ /* 0x000e6e0000002400 */
[C---:B--2---:R-:W-:Y:S01]  /*3970*/  HMMA.16816.F32 R52, R20.reuse, R16, R52 ;  /* 0x000000101434723c */ /* 0x044fe20000001834 */
[----:B------:R-:W2:Y:S07]  /*3980*/  MUFU.TANH R26, R26 ;  /* 0x0000001a001a7308 */ /* 0x000eae0000002400 */
[----:B------:R-:W-:Y:S01]  /*3990*/  HMMA.16816.F32 R76, R20, R18, R76 ;  /* 0x00000012144c723c */ /* 0x000fe2000000184c */
[----:B------:R-:W-:Y:S01]  /*39a0*/  FMUL.FTZ R10, R70, c[0x0][0x2ec] ;  /* 0x0000bb00460a7a20 */ /* 0x000fe20000410000 */
[----:B------:R-:W1:Y:S01]  /*39b0*/  MUFU.TANH R14, R14 ;  /* 0x0000000e000e7308 */ /* 0x000e620000002400 */
[----:B------:R-:W-:-:S02]  /*39c0*/  FMUL.FTZ R8, R71, c[0x0][0x2ec] ;  /* 0x0000bb0047087a20 */ /* 0x000fc40000410000 */
[----:B------:R-:W-:Y:S02]  /*39d0*/  FMUL.FTZ R68, R68, c[0x0][0x2ec] ;  /* 0x0000bb0044447a20 */ /* 0x000fe40000410000 */
[----:B------:R-:W-:Y:S02]  /*39e0*/  FMUL.FTZ R69, R69, c[0x0][0x2ec] ;  /* 0x0000bb0045457a20 */ /* 0x000fe40000410000 */
[----:B------:R-:W-:Y:S01]  /*39f0*/  FMUL.FTZ R60, R60, c[0x0][0x2ec] ;  /* 0x0000bb003c3c7a20 */ /* 0x000fe20000410000 */
[----:B------:R-:W1:Y:S01]  /*3a00*/  MUFU.TANH R9, R9 ;  /* 0x0000000900097308 */ /* 0x000e620000002400 */
        /* <DEDUP_REMOVED lines=12> */
[----:B------:R-:W-:-:S03]  /*3ad0*/  FMUL.FTZ R79, R79, c[0x0][0x2ec] ;  /* 0x0000bb004f4f7a20 */ /* 0x000fc60000410000 */
        /* <DEDUP_REMOVED lines=8> */
[----:B------:R1:W1:Y:S08]  /*3b60*/  MUFU.TANH R125, R54 ;  /* 0x00000036007d7308 */ /* 0x0002700000002400 */
[----:B------:R1:W1:Y:S08]  /*3b70*/  MUFU.TANH R119, R55 ;  /* 0x0000003700777308 */ /* 0x0002700000002400 */
[----:B------:R1:W1:Y:S08]  /*3b80*/  MUFU.TANH R129, R76 ;  /* 0x0000004c00817308 */ /* 0x0002700000002400 */
[----:B------:R1:W1:Y:S08]  /*3b90*/  MUFU.TANH R127, R77 ;  /* 0x0000004d007f7308 */ /* 0x0002700000002400 */
[----:B------:R1:W1:Y:S08]  /*3ba0*/  MUFU.TANH R117, R78 ;  /* 0x0000004e00757308 */ /* 0x0002700000002400 */
[----:B------:R1:W1:Y:S01]  /*3bb0*/  MUFU.TANH R115, R79 ;  /* 0x0000004f00737308 */ /* 0x0002620000002400 */
[----:B------:R-:W-:Y:S06]  /*3bc0*/  BAR.SYNC.DEFER_BLOCKING 0x0 ;  /* 0x0000000000007b1d */ /* 0x000fec0000010000 */
[----:B------:R-:W-:Y:S05]  /*3bd0*/  @!P4 BRA `(.L_x_5407) ;  /* 0x000009200000c947 */ /* 0x000fea0003800000 */
[----:B--234-:R-:W-:Y:S05]  /*3be0*/  @!P0 BRA `(.L_x_5408) ;  /* 0x0000039000008947 */ /* 0x01cfea0003800000 */
        /* <DEDUP_REMOVED lines=57> */
.L_x_5408:
[----:B------:R-:W-:-:S04]  /*3f80*/  LEA R29, -R29, RZ, 0x6 ;  /* 0x000000ff1d1d7211 */ /* 0x000fc800078e31ff */
[----:B------:R-:W-:Y:S02]  /*3f90*/  SHF.R.S32.HI R20, RZ, 0x1f, R29 ;  /* 0x0000001fff147819 */ /* 0x000fe4000001141d */
.L_x_5409:
        /* <DEDUP_REMOVED lines=82> */
.L_x_5411:
[----:B------:R-:W-:Y:S05]  /*44c0*/  BSYNC B0 ;  /* 0x0000000000007941 */ /* 0x000fea0003800000 */
.L_x_5410:
[----:B------:R-:W0:Y:S01]  /*44d0*/  LDGDEPBAR ;  /* 0x00000000000079af */ /* 0x000e220000000000 */
[----:B------:R-:W-:-:S04]  /*44e0*/  IADD3 R102, P1, R29, R102, RZ ;  /* 0x000000661d667210 */ /* 0x000fc80007f3e0ff */
[----:B------:R-:W-:Y:S02]  /*44f0*/  IADD3.X R103, R20, R103, RZ, P1, !PT ;  /* 0x0000006714677210 */ /* 0x000fe40000ffe4ff */
.L_x_5407:
[----:B--234-:R-:W-:Y:S02]  /*4500*/  IMAD.IADD R94, R7, 0x1, R94 ;  /* 0x00000001075e7824 */ /* 0x01cfe400078e025e */
        /* <DEDUP_REMOVED lines=13> */
[----:B------:R-:W-:Y:S01]  /*45e0*/  IADD3 R7, R94, 0x9, RZ ;  /* 0x000000095e077810 */ /* 0x000fe20007ffe0ff */
[----:B------:R-:W-:Y:S01]  /*45f0*/  LDSM.16.MT88.4 R68, [R136+0x8000] ;  /* 0x008000008844783b */ /* 0x000fe20000004200 */
[----:B------:R-:W-:Y:S02]  /*4600*/  FSEL R45, R45, -INF , !P5 ;  /* 0xff8000002d2d7808 */ /* 0x000fe40006800000 */
[----:B------:R-:W-:Y:S01]  /*4610*/  ISETP.GE.AND P5, PT, R11, R132, PT ;  /* 0x000000840b00720c */ /* 0x000fe20003fa6270 */
[----:B------:R-:W-:Y:S01]  /*4620*/  LDSM.16.MT88.4 R40, [R140+0xa000] ;  /* 0x00a000008c28783b */ /* 0x000fe20000004200 */
[----:B------:R-:W-:Y:S02]  /*4630*/  FSEL R29, R5, -INF , !P3 ;  /* 0xff800000051d7808 */ /* 0x000fe40005800000 */
[----:B------:R-:W-:Y:S01]  /*4640*/  FSEL R23, R44, -INF , !P6 ;  /* 0xff8000002c177808 */ /* 0x000fe20007000000 */
[----:B------:R-:W-:Y:S01]  /*4650*/  LDSM.16.MT88.4 R48, [R138+0xa000] ;  /* 0x00a000008a30783b */ /* 0x000fe20000004200 */
[----:B------:R-:W-:-:S02]  /*4660*/  ISETP.GE.AND P1, PT, R7, R133, PT ;  /* 0x000000850700720c */ /* 0x000fc40003f26270 */
[----:B------:R-:W-:Y:S02]  /*4670*/  ISETP.GE.AND P3, PT, R7, R132, PT ;  /* 0x000000840700720c */ /* 0x000fe40003f66270 */
[-C--:B------:R-:W-:Y:S02]  /*4680*/  ISETP.GE.AND P6, PT, R11, R133.reuse, PT ;  /* 0x000000850b00720c */ /* 0x080fe40003fc6270 */
[C---:B------:R-:W-:Y:S02]  /*4690*/  IADD3 R7, R94.reuse, 0x11, RZ ;  /* 0x000000115e077810 */ /* 0x040fe40007ffe0ff */
[----:B------:R-:W-:Y:S02]  /*46a0*/  IADD3 R5, R94, 0x18, RZ ;  /* 0x000000185e057810 */ /* 0x000fe40007ffe0ff */
[----:B------:R-:W-:Y:S02]  /*46b0*/  FSEL R15, R12, -INF , !P5 ;  /* 0xff8000000c0f7808 */ /* 0x000fe40006800000 */
[----:B------:R-:W-:-:S02]  /*46c0*/  ISETP.GE.AND P5, PT, R94, R133, PT ;  /* 0x000000855e00720c */ /* 0x000fc40003fa6270 */
[----:B------:R-:W-:Y:S02]  /*46d0*/  FSEL R47, R47, -INF , !P2 ;  /* 0xff8000002f2f7808 */ /* 0x000fe40005000000 */
[----:B------:R-:W-:Y:S02]  /*46e0*/  FSEL R33, R46, -INF , !P1 ;  /* 0xff8000002e217808 */ /* 0x000fe40004800000 */
[----:B------:R-:W-:Y:S02]  /*46f0*/  FSEL R21, R56, -INF , !P3 ;  /* 0xff80000038157808 */ /* 0x000fe40005800000 */
[----:B------:R-:W-:Y:S01]  /*4700*/  FSEL R19, R24, -INF , !P6 ;  /* 0xff80000018137808 */ /* 0x000fe20007000000 */
[----:B------:R-:W-:Y:S01]  /*4710*/  LDSM.16.MT88.4 R56, [R137+0xa000] ;  /* 0x00a000008938783b */ /* 0x000fe20000004200 */
[C---:B------:R-:W-:Y:S02]  /*4720*/  ISETP.GE.AND P2, PT, R7.reuse, R133, PT ;  /* 0x000000850700720c */ /* 0x040fe40003f46270 */
[----:B------:R-:W-:-:S02]  /*4730*/  ISETP.GE.AND P1, PT, R7, R132, PT ;  /* 0x000000840700720c */ /* 0x000fc40003f26270 */
[C---:B------:R-:W-:Y:S02]  /*4740*/  ISETP.GE.AND P3, PT, R5.reuse, R133, PT ;  /* 0x000000850500720c */ /* 0x040fe40003f66270 */
[----:B------:R-:W-:Y:S02]  /*4750*/  ISETP.GE.AND P6, PT, R5, R132, PT ;  /* 0x000000840500720c */ /* 0x000fe40003fc6270 */
[C---:B------:R-:W-:Y:S02]  /*4760*/  IADD3 R5, R94.reuse, 0x19, RZ ;  /* 0x000000195e057810 */ /* 0x040fe40007ffe0ff */
[----:B------:R-:W-:Y:S02]  /*4770*/  FSEL R3, R3, -INF , !P5 ;  /* 0xff80000003037808 */ /* 0x000fe40006800000 */
[----:B------:R-:W-:Y:S02]  /*4780*/  IADD3 R11, R94, 0x20, RZ ;  /* 0x000000205e0b7810 */ /* 0x000fe40007ffe0ff */
[----:B------:R-:W-:-:S02]  /*4790*/  FSEL R7, R25, -INF , !P2 ;  /* 0xff80000019077808 */ /* 0x000fc40005000000 */
[----:B------:R-:W-:Y:S02]  /*47a0*/  FSEL R13, R13, -INF , !P1 ;  /* 0xff8000000d0d7808 */ /* 0x000fe40004800000 */
[C---:B------:R-:W-:Y:S02]  /*47b0*/  ISETP.GE.AND P2, PT, R5.reuse, R133, PT ;  /* 0x000000850500720c */ /* 0x040fe40003f46270 */
[----:B------:R-:W-:Y:S02]  /*47c0*/  ISETP.GE.AND P1, PT, R5, R132, PT ;  /* 0x000000840500720c */ /* 0x000fe40003f26270 */
[----:B------:R-:W-:Y:S02]  /*47d0*/  FMNMX.FTZ R16, R3, R29, !PT ;  /* 0x0000001d03107209 */ /* 0x000fe40007810000 */
[----:B------:R-:W-:Y:S02]  /*47e0*/  FSEL R5, R27, -INF , !P3 ;  /* 0xff8000001b057808 */ /* 0x000fe40005800000 */
[----:B------:R-:W-:-:S02]  /*47f0*/  ISETP.GE.AND P5, PT, R11, R133, PT ;  /* 0x000000850b00720c */ /* 0x000fc40003fa6270 */
[----:B------:R-:W-:Y:S02]  /*4800*/  ISETP.GE.AND P3, PT, R11, R132, PT ;  /* 0x000000840b00720c */ /* 0x000fe40003f66270 */
[----:B------:R-:W-:Y:S02]  /*4810*/  FSEL R11, R14, -INF , !P6 ;  /* 0xff8000000e0b7808 */ /* 0x000fe40007000000 */
[----:B------:R-:W-:Y:S02]  /*4820*/  FMNMX.FTZ R14, R45, R16, !PT ;  /* 0x000000102d0e7209 */ /* 0x000fe40007810000 */
[----:B------:R-:W-:Y:S02]  /*4830*/  FSEL R9, R9, -INF , !P1 ;  /* 0xff80000009097808 */ /* 0x000fe40004800000 */
[----:B------:R-:W-:Y:S02]  /*4840*/  FMNMX.FTZ R14, R33, R14, !PT ;  /* 0x0000000e210e7209 */ /* 0x000fe40007810000 */
[----:B------:R-:W-:-:S02]  /*4850*/  ISETP.GE.AND P1, PT, R94, R132, PT ;  /* 0x000000845e00720c */ /* 0x000fc40003f26270 */
[----:B------:R-:W-:Y:S02]  /*4860*/  FMNMX.FTZ R14, R19, R14, !PT ;  /* 0x0000000e130e7209 */ /* 0x000fe40007810000 */
[----:B------:R-:W-:Y:S02]  /*4870*/  IADD3 R12, R94, 0x21, RZ ;  /* 0x000000215e0c7810 */ /* 0x000fe40007ffe0ff */
[----:B------:R-:W-:Y:S02]  /*4880*/  FMNMX.FTZ R22, R7, R14, !PT ;  /* 0x0000000e07167209 */ /* 0x000fe40007810000 */
[----:B------:R-:W-:Y:S02]  /*4890*/  FSEL R17, R26, -INF , !P2 ;  /* 0xff8000001a117808 */ /* 0x000fe40005000000 */
        /* <DEDUP_REMOVED lines=26> */
[-C--:B------:R-:W-:Y:S02]  /*4a40*/  ISETP.GE.AND P3, PT, R14, R133.reuse, PT ;  /* 0x000000850e00720c */ /* 0x080fe40003f66270 */
        /* <DEDUP_REMOVED lines=8> */
[----:B------:R-:W-:Y:S02]  /*4ad0*/  ISETP.GE.AND P3, PT, R94, R133, PT ;  /* 0x000000855e00720c */ /* 0x000fe40003f66270 */
[----:B------:R-:W-:Y:S02]  /*4ae0*/  FSEL R129, R129, -INF , !P5 ;  /* 0xff80000081817808 */ /* 0x000fe40006800000 */
[----:B------:R-:W-:-:S02]  /*4af0*/  FMNMX.FTZ R22, R131, R22, !PT ;  /* 0x0000001683167209 */ /* 0x000fc40007810000 */
[----:B------:R-:W-:Y:S02]  /*4b00*/  FMNMX.FTZ R20, R9, R20, !PT ;  /* 0x0000001409147209 */ /* 0x000fe40007810000 */
[----:B------:R-:W-:Y:S02]  /*4b10*/  FSEL R127, R127, -INF , !P3 ;  /* 0xff8000007f7f7808 */ /* 0x000fe40005800000 */
[----:B------:R-:W-:Y:S02]  /*4b20*/  FMNMX.FTZ R22, R129, R22, !PT ;  /* 0x0000001681167209 */ /* 0x000fe40007810000 */
[----:B------:R-:W-:Y:S02]  /*4b30*/  FSEL R135, R135, -INF , !P2 ;  /* 0xff80000087877808 */ /* 0x000fe40005000000 */
[----:B------:R-:W-:Y:S02]  /*4b40*/  FMNMX.FTZ R20, R165, R20, !PT ;  /* 0x00000014a5147209 */ /* 0x000fe40007810000 */
[----:B------:R-:W-:-:S02]  /*4b50*/  FSEL R27, R10, -INF , !P1 ;  /* 0xff8000000a1b7808 */ /* 0x000fc40004800000 */
[----:B------:R-:W-:Y:S02]  /*4b60*/  FMNMX.FTZ R10, R127, R22, !PT ;  /* 0x000000167f0a7209 */ /* 0x000fe40007810000 */
[----:B------:R-:W-:Y:S02]  /*4b70*/  ISETP.GE.AND P2, PT, R18, R132, PT ;  /* 0x000000841200720c */ /* 0x000fe40003f46270 */
[----:B------:R-:W-:Y:S01]  /*4b80*/  FMNMX.FTZ R20, R135, R20, !PT ;  /* 0x0000001487147209 */ /* 0x000fe20007810000 */
[----:B------:R-:W1:Y:S01]  /*4b90*/  SHFL.BFLY PT, R35, R10, 0x2, 0x1f ;  /* 0x0c401f000a237f89 */ /* 0x000e6200000e0000 */
[----:B------:R-:W-:Y:S02]  /*4ba0*/  ISETP.GE.AND P1, PT, R16, R132, PT ;  /* 0x000000841000720c */ /* 0x000fe40003f26270 */
[----:B------:R-:W-:Y:S02]  /*4bb0*/  FSEL R25, R8, -INF , !P2 ;  /* 0xff80000008197808 */ /* 0x000fe40005000000 */
[----:B------:R-:W-:-:S02]  /*4bc0*/  FMNMX.FTZ R20, R27, R20, !PT ;  /* 0x000000141b147209 */ /* 0x000fc40007810000 */
[----:B------:R-:W-:Y:S02]  /*4bd0*/  ISETP.GE.AND P2, PT, R14, R132, PT ;  /* 0x000000840e00720c */ /* 0x000fe40003f46270 */
[----:B------:R-:W-:Y:S02]  /*4be0*/  FSEL R125, R125, -INF , !P1 ;  /* 0xff8000007d7d7808 */ /* 0x000fe40004800000 */
[----:B------:R-:W-:Y:S02]  /*4bf0*/  FMNMX.FTZ R20, R25, R20, !PT ;  /* 0x0000001419147209 */ /* 0x000fe40007810000 */
[----:B------:R-:W-:Y:S02]  /*4c00*/  ISETP.GE.AND P1, PT, R12, R132, PT ;  /* 0x000000840c00720c */ /* 0x000fe40003f26270 */
[----:B------:R-:W-:Y:S02]  /*4c10*/  FSEL R119, R119, -INF , !P2 ;  /* 0xff80000077777808 */ /* 0x000fe40005000000 */
[----:B------:R-:W-:-:S02]  /*4c20*/  FMNMX.FTZ R20, R125, R20, !PT ;  /* 0x000000147d147209 */ /* 0x000fc40007810000 */
[----:B------:R-:W-:Y:S02]  /*4c30*/  ISETP.GE.AND P2, PT, R94, R132, PT ;  /* 0x000000845e00720c */ /* 0x000fe40003f46270 */
[----:B------:R-:W-:Y:S01]  /*4c40*/  FSEL R117, R117, -INF , !P1 ;  /* 0xff80000075757808 */ /* 0x000fe20004800000 */
[----:B------:R-:W-:Y:S01]  /*4c50*/  LDSM.16.MT88.4 R92, [R140+0x8000] ;  /* 0x008000008c5c783b */ /* 0x000fe20000004200 */
[----:B------:R-:W-:Y:S02]  /*4c60*/  FMNMX.FTZ R20, R119, R20, !PT ;  /* 0x0000001477147209 */ /* 0x000fe40007810000 */
[----:B------:R-:W-:Y:S02]  /*4c70*/  FSEL R115, R115, -INF , !P2 ;  /* 0xff80000073737808 */ /* 0x000fe40005000000 */
[----:B------:R-:W-:Y:S02]  /*4c80*/  FMNMX.FTZ R12, R117, R20, !PT ;  /* 0x00000014750c7209 */ /* 0x000fe40007810000 */
[----:B-1----:R-:W-:-:S02]  /*4c90*/  FMNMX.FTZ R37, R10, R35, !PT ;  /* 0x000000230a257209 */ /* 0x002fc40007810000 */
[----:B------:R-:W-:-:S03]  /*4ca0*/  FMNMX.FTZ R12, R115, R12, !PT ;  /* 0x0000000c730c7209 */ /* 0x000fc60007810000 */
        /* <DEDUP_REMOVED lines=9> */
[--C-:B------:R-:W-:Y:S02]  /*4d40*/  FFMA.FTZ R110, R29, c[0x0][0x23c], -R120.reuse ;  /* 0x00008f001d6e7a23 */ /* 0x100fe40000010878 */
[--C-:B------:R-:W-:Y:S02]  /*4d50*/  FFMA.FTZ R107, R45, c[0x0][0x23c], -R120.reuse ;  /* 0x00008f002d6b7a23 */ /* 0x100fe40000010878 */
[--C-:B------:R-:W-:Y:S01]  /*4d60*/  FFMA.FTZ R106, R33, c[0x0][0x23c], -R120.reuse ;  /* 0x00008f00216a7a23 */ /* 0x100fe20000010878 */
[----:B------:R-:W-:Y:S01]  /*4d70*/  MUFU.EX2 R113, R113 ;  /* 0x0000007100717308 */ /* 0x000fe20000000800 */
[--C-:B------:R-:W-:Y:S02]  /*4d80*/  FFMA.FTZ R104, R7, c[0x0][0x23c], -R120.reuse ;  /* 0x00008f0007687a23 */ /* 0x100fe40000010878 */
[----:B------:R-:W-:-:S02]  /*4d90*/  FFMA.FTZ R29, R5, c[0x0][0x23c], -R120 ;  /* 0x00008f00051d7a23 */ /* 0x000fc40000010878 */
[--C-:B------:R-:W-:Y:S02]  /*4da0*/  FFMA.FTZ R105, R19, c[0x0][0x23c], -R120.reuse ;  /* 0x00008f0013697a23 */ /* 0x100fe40000010878 */
[--C-:B------:R-:W-:Y:S01]  /*4db0*/  FFMA.FTZ R2, R17, c[0x0][0x23c], -R120.reuse ;  /* 0x00008f0011027a23 */ /* 0x100fe20000010878 */
[----:B------:R-:W2:Y:S01]  /*4dc0*/  MUFU.EX2 R110, R110 ;  /* 0x0000006e006e7308 */ /* 0x000ea20000000800 */
[----:B------:R-:W-:Y:S01]  /*4dd0*/  LDSM.16.MT88.4 R16, [R140+0x8800] ;  /* 0x008800008c10783b */ /* 0x000fe20000004200 */
[--C-:B------:R-:W-:Y:S01]  /*4de0*/  FFMA.FTZ R114, R173, c[0x0][0x23c], -R120.reuse ;  /* 0x00008f00ad727a23 */ /* 0x100fe20000010878 */
[----:B-1----:R-:W-:Y:S01]  /*4df0*/  FMNMX.FTZ R3, R35, R8, !PT ;  /* 0x0000000823037209 */ /* 0x002fe20007810000 */
[--C-:B------:R-:W-:Y:S02]  /*4e00*/  FFMA.FTZ R121, R121, c[0x0][0x23c], -R120.reuse ;  /* 0x00008f0079797a23 */ /* 0x100fe40000010878 */
[--C-:B------:R-:W-:Y:S01]  /*4e10*/  FFMA.FTZ R116, R169, c[0x0][0x23c], -R120.reuse ;  /* 0x00008f00a9747a23 */ /* 0x100fe20000010878 */
[C---:B------:R-:W-:Y:S01]  /*4e20*/  FSETP.NEU.FTZ.AND P1, PT, R3.reuse, -INF , PT ;  /* 0xff8000000300780b */ /* 0x040fe20003f3d000 */
[----:B------:R-:W-:Y:S01]  /*4e30*/  FMUL.FTZ R112, R3, c[0x0][0x23c] ;  /* 0x00008f0003707a20 */ /* 0x000fe20000410000 */
[----:B------:R-:W-:Y:S01]  /*4e40*/  MUFU.EX2 R107, R107 ;  /* 0x0000006b006b7308 */ /* 0x000fe20000000800 */
[----:B------:R-:W-:-:S02]  /*4e50*/  FFMA.FTZ R123, R123, c[0x0][0x23c], -R120 ;  /* 0x00008f007b7b7a23 */ /* 0x000fc40000010878 */
[----:B------:R-:W-:Y:S01]  /*4e60*/  FFMA.FTZ R169, R127, c[0x0][0x23c], -R120 ;  /* 0x00008f007fa97a23 */ /* 0x000fe20000010878 */
[----:B------:R-:W-:Y:S02]  /*4e70*/  FSEL R112, R112, RZ, P1 ;  /* 0x000000ff70707208 */ /* 0x000fe40000800000 */
[----:B------:R-:W-:Y:S02]  /*4e80*/  LEA R168, P1, R102, c[0x0][0x168], 0x1 ;  /* 0x00005a0066a87a11 */ /* 0x000fe400078208ff */
[----:B------:R-:W1:Y:S01]  /*4e90*/  MUFU.EX2 R106, R106 ;  /* 0x0000006a006a7308 */ /* 0x000e620000000800 */
[--C-:B------:R-:W-:Y:S01]  /*4ea0*/  FFMA.FTZ R111, R6, c[0x0][0x23c], -R112.reuse ;  /* 0x00008f00066f7a23 */ /* 0x100fe20000010870 */
[----:B--2---:R-:W-:Y:S01]  /*4eb0*/  F2FP.PACK_AB R64, R110, R113 ;  /* 0x000000716e40723e */ /* 0x004fe200000000ff */
[--C-:B------:R-:W-:Y:S01]  /*4ec0*/  FFMA.FTZ R108, R23, c[0x0][0x23c], -R112.reuse ;  /* 0x00008f00176c7a23 */ /* 0x100fe20000010870 */
[----:B------:R-:W2:Y:S01]  /*4ed0*/  LDSM.16.MT88.4 R4, [R136+0xa000] ;  /* 0x00a000008804783b */ /* 0x000ea20000004200 */
[--C-:B------:R-:W-:Y:S01]  /*4ee0*/  FFMA.FTZ R109, R47, c[0x0][0x23c], -R112.reuse ;  /* 0x00008f002f6d7a23 */ /* 0x100fe20000010870 */
[----:B------:R-:W-:Y:S01]  /*4ef0*/  LEA.HI.X R166, R102, c[0x0][0x16c], R103, 0x1, P1 ;  /* 0x00005b0066a67a11 */ /* 0x000fe200008f0c67 */
[--C-:B------:R-:W-:Y:S01]  /*4f00*/  FFMA.FTZ R34, R21, c[0x0][0x23c], -R112.reuse ;  /* 0x00008f0015227a23 */ /* 0x100fe20000010870 */
[----:B------:R-:W-:Y:S01]  /*4f10*/  MUFU.EX2 R111, R111 ;  /* 0x0000006f006f7308 */ /* 0x000fe20000000800 */
[--C-:B------:R-:W-:Y:S01]  /*4f20*/  FFMA.FTZ R35, R15, c[0x0][0x23c], -R112.reuse ;  /* 0x00008f000f237a23 */ /* 0x100fe20000010870 */
[----:B------:R-:W-:Y:S01]  /*4f30*/  LDSM.16.MT88.4 R20, [R136+0x8800] ;  /* 0x008800008814783b */ /* 0x000fe20000004200 */
[----:B------:R-:W-:-:S02]  /*4f40*/  FFMA.FTZ R32, R13, c[0x0][0x23c], -R112 ;  /* 0x00008f000d207a23 */ /* 0x000fc40000010870 */
[--C-:B------:R-:W-:Y:S01]  /*4f50*/  FFMA.FTZ R33, R11, c[0x0][0x23c], -R112.reuse ;  /* 0x00008f000b217a23 */ /* 0x100fe20000010870 */
[----:B------:R-:W3:Y:S01]  /*4f60*/  LDSM.16.MT88.4 R12, [R138+0x8800] ;  /* 0x008800008a0c783b */ /* 0x000ee20000004200 */
[--C-:B------:R-:W-:Y:S01]  /*4f70*/  FFMA.FTZ R0, R9, c[0x0][0x23c], -R112.reuse ;  /* 0x00008f0009007a23 */ /* 0x100fe20000010870 */
[----:B------:R-:W4:Y:S01]  /*4f80*/  MUFU.EX2 R108, R108 ;  /* 0x0000006c006c7308 */ /* 0x000f220000000800 */
[----:B-1----:R-:W-:Y:S01]  /*4f90*/  F2FP.PACK_AB R66, R106, R107 ;  /* 0x0000006b6a42723e */ /* 0x002fe200000000ff */
[----:B------:R-:W1:Y:S01]  /*4fa0*/  LDSM.16.MT88.4 R8, [R137+0x8800] ;  /* 0x008800008908783b */ /* 0x000e620000004200 */
[--C-:B------:R-:W-:Y:S02]  /*4fb0*/  FFMA.FTZ R122, R135, c[0x0][0x23c], -R112.reuse ;  /* 0x00008f00877a7a23 */ /* 0x100fe40000010870 */
[--C-:B------:R-:W-:Y:S02]  /*4fc0*/  FFMA.FTZ R165, R165, c[0x0][0x23c], -R112.reuse ;  /* 0x00008f00a5a57a23 */ /* 0x100fe40000010870 */
[--C-:B------:R-:W-:Y:S01]  /*4fd0*/  FFMA.FTZ R135, R27, c[0x0][0x23c], -R112.reuse ;  /* 0x00008f001b877a23 */ /* 0x100fe20000010870 */
[----:B------:R-:W-:Y:S01]  /*4fe0*/  MUFU.EX2 R109, R109 ;  /* 0x0000006d006d7308 */ /* 0x000fe20000000800 */
[----:B------:R-:W-:-:S02]  /*4ff0*/  FFMA.FTZ R118, R25, c[0x0][0x23c], -R112 ;  /* 0x00008f0019767a23 */ /* 0x000fc40000010870 */
[----:B------:R-:W-:Y:S01]  /*5000*/  LDSM.16.MT88.4 R24, [R138+0x9000] ;  /* 0x009000008a18783b */ /* 0x000fe20000004200 */
[----:B------:R-:W-:Y:S02]  /*5010*/  FFMA.FTZ R117, R117, c[0x0][0x23c], -R112 ;  /* 0x00008f0075757a23 */ /* 0x000fe40000010870 */
[----:B------:R-:W-:Y:S02]  /*5020*/  FADD.FTZ R110, R113, R110 ;  /* 0x0000006e716e7221 */ /* 0x000fe40000010000 */
[----:B------:R-:W5:Y:S01]  /*5030*/  MUFU.EX2 R34, R34 ;  /* 0x0000002200227308 */ /* 0x000f620000000800 */
[----:B----4-:R-:W-:Y:S01]  /*5040*/  F2FP.PACK_AB R65, R108, R111 ;  /* 0x0000006f6c41723e */ /* 0x010fe200000000ff */
[----:B------:R-:W-:Y:S02]  /*5050*/  FADD.FTZ R108, R111, R108 ;  /* 0x0000006c6f6c7221 */ /* 0x000fe40000010000 */
[----:B------:R-:W-:-:S04]  /*5060*/  FADD.FTZ R107, R107, R110 ;  /* 0x0000006e6b6b7221 */ /* 0x000fc80000010000 */
[----:B------:R-:W-:Y:S01]  /*5070*/  MUFU.EX2 R105, R105 ;  /* 0x0000006900697308 */ /* 0x000fe20000000800 */
[----:B------:R-:W-:Y:S01]  /*5080*/  FADD.FTZ R106, R106, R107 ;  /* 0x0000006b6a6a7221 */ /* 0x000fe20000010000 */
[----:B-----5:R-:W-:-:S06]  /*5090*/  F2FP.PACK_AB R67, R34, R109 ;  /* 0x0000006d2243723e */ /* 0x020fcc00000000ff */
[----:B------:R-:W4:Y:S01]  /*50a0*/  MUFU.EX2 R104, R104 ;  /* 0x0000006800687308 */ /* 0x000f220000000800 */
[----:B------:R-:W-:-:S04]  /*50b0*/  FADD.FTZ R109, R109, R108 ;  /* 0x0000006c6d6d7221 */ /* 0x000fc80000010000 */
        /* <DEDUP_REMOVED lines=34> */
[----:B------:R-:W-:Y:S01]  /*52e0*/  MUFU.EX2 R117, R117 ;  /* 0x0000007500757308 */ /* 0x000fe20000000800 */
[----:B------:R-:W-:-:S02]  /*52f0*/  FADD.FTZ R105, R105, R106 ;  /* 0x0000006a69697221 */ /* 0x000fc40000010000 */
[----:B------:R-:W-:Y:S02]  /*5300*/  FADD.FTZ R35, R35, R34 ;  /* 0x0000002223237221 */ /* 0x000fe40000010000 */
[----:B------:R-:W-:Y:S01]  /*5310*/  F2FP.PACK_AB R6, R2, R29 ;  /* 0x0000001d0206723e */ /* 0x000fe200000000ff */
[----:B------:R-:W-:Y:S01]  /*5320*/  FADD.FTZ R104, R104, R105 ;  /* 0x0000006968687221 */ /* 0x000fe20000010000 */
[----:B-1----:R-:W-:Y:S01]  /*5330*/  F2FP.PACK_AB R7, R0, R33 ;  /* 0x000000210007723e */ /* 0x002fe200000000ff */
[----:B------:R-:W-:-:S04]  /*5340*/  FADD.FTZ R32, R32, R35 ;  /* 0x0000002320207221 */ /* 0x000fc80000010000 */
[----:B------:R-:W-:Y:S02]  /*5350*/  FADD.FTZ R33, R33, R32 ;  /* 0x0000002021217221 */ /* 0x000fe40000010000 */
[----:B---3--:R-:W-:Y:S02]  /*5360*/  HMMA.16816.F32 R88, R4, R12, R88 ;  /* 0x0000000c0458723c */ /* 0x008fe40000001858 */
        /* <DEDUP_REMOVED lines=13> */
[C---:B--2---:R-:W-:Y:S08]  /*5440*/  HMMA.16816.F32 R52, R4.reuse, R8, R52 ;  /* 0x000000080434723c */ /* 0x044ff00000001834 */
[C---:B------:R-:W-:Y:S01]  /*5450*/  HMMA.16816.F32 R56, R4.reuse, R10, R56 ;  /* 0x0000000a0438723c */ /* 0x040fe20000001838 */
[----:B------:R-:W2:Y:S07]  /*5460*/  LDSM.16.MT88.4 R8, [R140+0x9000] ;  /* 0x009000008c08783b */ /* 0x000eae0000004200 */
[C---:B------:R-:W-:Y:S01]  /*5470*/  HMMA.16816.F32 R68, R4.reuse, R22, R68 ;  /* 0x000000160444723c */ /* 0x040fe20000001844 */
[----:B------:R-:W4:Y:S07]  /*5480*/  LDSM.16.MT88.4 R20, [R137+0x9000] ;  /* 0x009000008914783b */ /* 0x000f2e0000004200 */
[C---:B---3--:R-:W-:Y:S08]  /*5490*/  HMMA.16816.F32 R36, R4.reuse, R16, R36 ;  /* 0x000000100424723c */ /* 0x048ff00000001824 */
        /* <DEDUP_REMOVED lines=150> */
.L_x_5413:
[----:B------:R-:W-:-:S05]  /*5e00*/  IMAD.MOV.U32 R0, RZ, RZ, c[0x0][0x1a0] ;  /* 0x00006800ff007624 */ /* 0x000fca00078e00ff */
[----:B------:R-:W-:-:S04]  /*5e10*/  LEA R0, -R0, RZ, 0x6 ;  /* 0x000000ff00007211 */ /* 0x000fc800078e31ff */
[----:B------:R-:W-:Y:S02]  /*5e20*/  SHF.R.S32.HI R9, RZ, 0x1f, R0 ;  /* 0x0000001fff097819 */ /* 0x000fe40000011400 */
.L_x_5414:
        /* <DEDUP_REMOVED lines=9> */
[C---:B------:R-:W-:Y:S01]  /*5ec0*/  @!P2 LEA R8, P5, R2.reuse, R170, 0x1 ;  /* 0x000000aa0208a211 */ /* 0x040fe200078a08ff */
[----:B------:R-:W-:Y:S01]  /*5ed0*/  @!P1 IMAD.X R4, R9, 0x1, R28, P4 ;  /* 0x0000000109049824 */ /* 0x000fe200020e061c */
[C---:B------:R-:W-:Y:S01]  /*5ee0*/  @!P1 LEA R10, P4, R11.reuse, c[0x0][0x170], 0x1 ;  /* 0x00005c000b0a9a11 */ /* 0x040fe200078808ff */
[----:B------:R-:W-:Y:S01]  /*5ef0*/  @!PT LDS RZ, [RZ] ;  /* 0x00000000fffff984 */ /* 0x000fe20000000800 */
[----:B------:R-:W-:Y:S01]  /*5f00*/  @!PT LDS RZ, [RZ] ;  /* 0x00000000fffff984 */ /* 0x000fe20000000800 */
[----:B------:R-:W-:Y:S01]  /*5f10*/  @!PT LDS RZ, [RZ] ;  /* 0x00000000fffff984 */ /* 0x000fe20000000800 */
[----:B------:R1:W-:Y:S01]  /*5f20*/  @!P2 LDGSTS.E.BYPASS.LTC128B.128 [R156+0x8000], [R134.64] ;  /* 0x08000000869cafae */ /* 0x0003e2000b901d48 */
[----:B------:R-:W-:Y:S02]  /*5f30*/  @!P2 LEA.HI.X R9, R2, R171, R5, 0x1, P5 ;  /* 0x000000ab0209a211 */ /* 0x000fe400028f0c05 */
[----:B------:R-:W-:Y:S01]  /*5f40*/  @!P1 LEA.HI.X R11, R11, c[0x0][0x174], R4, 0x1, P4 ;  /* 0x00005d000b0b9a11 */ /* 0x000fe200020f0c04 */
[----:B------:R-:W-:Y:S01]  /*5f50*/  @!P1 IMAD.X R4, R5, 0x1, R28, P3 ;  /* 0x0000000105049824 */ /* 0x000fe200018e061c */
[----:B------:R-:W-:Y:S01]  /*5f60*/  IADD3 R0, P3, R161, R2, RZ ;  /* 0x00000002a1007210 */ /* 0x000fe20007f7e0ff */
[----:B------:R-:W-:Y:S01]  /*5f70*/  @P1 STS.128 [R156+0xa000], RZ ;  /* 0x00a000ff9c001388 */ /* 0x000fe20000000c00 */
[----:B------:R-:W-:-:S02]  /*5f80*/  @!P1 LEA R12, P4, R7, c[0x0][0x170], 0x1 ;  /* 0x00005c00070c9a11 */ /* 0x000fc400078808ff */
[----:B------:R-:W-:Y:S01]  /*5f90*/  @!P2 LEA R16, P6, R0, R170, 0x1 ;  /* 0x000000aa0010a211 */ /* 0x000fe200078c08ff */
[----:B------:R-:W-:Y:S01]  /*5fa0*/  IMAD.X R5, R160, 0x1, R5, P3 ;  /* 0x00000001a0057824 */ /* 0x000fe200018e0605 */
[----:B------:R-:W-:Y:S01]  /*5fb0*/  @!P1 LEA.HI.X R13, R7, c[0x0][0x174], R4, 0x1, P4 ;  /* 0x00005d00070d9a11 */ /* 0x000fe200020f0c04 */
[----:B------:R-:W-:Y:S01]  /*5fc0*/  @!PT LDS RZ, [RZ] ;  /* 0x00000000fffff984 */ /* 0x000fe20000000800 */
[----:B------:R-:W-:Y:S01]  /*5fd0*/  @!PT LDS RZ, [RZ] ;  /* 0x00000000fffff984 */ /* 0x000fe20000000800 */
[----:B------:R-:W-:Y:S01]  /*5fe0*/  @!PT LDS RZ, [RZ] ;  /* 0x00000000fffff984 */ /* 0x000fe20000000800 */
[----:B------:R2:W-:Y:S01]  /*5ff0*/  @!P1 LDGSTS.E.BYPASS.LTC128B.128 [R156+0xa000], [R10.64+0x80] ;  /* 0x0a0000800a9c9fae */ /* 0x0005e2000b901d48 */
[----:B------:R-:W-:Y:S02]  /*6000*/  IADD3 R7, P4, R161, R0, RZ ;  /* 0x00000000a1077210 */ /* 0x000fe40007f9e0ff */
[CC--:B------:R-:W-:Y:S01]  /*6010*/  @!P1 IADD3 R2, P5, R0.reuse, R30.reuse, RZ ;  /* 0x0000001e00029210 */ /* 0x0c0fe20007fbe0ff */
[----:B------:R-:W-:Y:S01]  /*6020*/  @P2 STS.128 [R156+0x8800], RZ ;  /* 0x008800ff9c002388 */ /* 0x000fe20000000c00 */
[----:B------:R-:W-:Y:S02]  /*6030*/  @!P1 IADD3 R30, P3, R7, R30, RZ ;  /* 0x0000001e071e9210 */ /* 0x000fe40007f7e0ff */
[-CC-:B------:R-:W-:Y:S01]  /*6040*/  @!P2 LEA.HI.X R17, R0, R171.reuse, R5.reuse, 0x1, P6 ;  /* 0x000000ab0011a211 */ /* 0x180fe200030f0c05 */
[--C-:B------:R-:W-:Y:S01]  /*6050*/  @!P1 IMAD.X R15, R5, 0x1, R28.reuse, P5 ;  /* 0x00000001050f9824 */ /* 0x100fe200028e061c */
[----:B------:R-:W-:Y:S01]  /*6060*/  @!P1 LEA R14, P5, R2, c[0x0][0x170], 0x1 ;  /* 0x00005c00020e9a11 */ /* 0x000fe200078a08ff */
[----:B------:R-:W-:Y:S01]  /*6070*/  IMAD.X R0, R160, 0x1, R5, P4 ;  /* 0x00000001a0007824 */ /* 0x000fe200020e0605 */
[C---:B------:R-:W-:Y:S01]  /*6080*/  @!P2 LEA R6, P4, R7.reuse, R170, 0x1 ;  /* 0x000000aa0706a211 */ /* 0x040fe200078808ff */
[----:B------:R-:W-:Y:S01]  /*6090*/  @!PT LDS RZ, [RZ] ;  /* 0x00000000fffff984 */ /* 0x000fe20000000800 */
[----:B------:R-:W-:Y:S01]  /*60a0*/  @!PT LDS RZ, [RZ] ;  /* 0x00000000fffff984 */ /* 0x000fe20000000800 */
[----:B------:R-:W-:Y:S01]  /*60b0*/  @!PT LDS RZ, [RZ] ;  /* 0x00000000fffff984 */ /* 0x000fe20000000800 */
[----:B------:R2:W-:Y:S01]  /*60c0*/  @!P2 LDGSTS.E.BYPASS.LTC128B.128 [R156+0x8800], [R8.64] ;  /* 0x08800000089cafae */ /* 0x0005e2000b901d48 */
[----:B------:R-:W-:Y:S01]  /*60d0*/  @!P1 LEA.HI.X R15, R2, c[0x0][0x174], R15, 0x1, P5 ;  /* 0x00005d00020f9a11 */ /* 0x000fe200028f0c0f */
[----:B------:R-:W-:Y:S01]  /*60e0*/  @!P1 IMAD.X R5, R0, 0x1, R28, P3 ;  /* 0x0000000100059824 */ /* 0x000fe200018e061c */
[C---:B------:R-:W-:Y:S01]  /*60f0*/  @!P1 LEA R4, P3, R30.reuse, c[0x0][0x170], 0x1 ;  /* 0x00005c001e049a11 */ /* 0x040fe200078608ff */
[----:B------:R-:W-:Y:S01]  /*6100*/  @P1 STS.128 [R156+0xa800], RZ ;  /* 0x00a800ff9c001388 */ /* 0x000fe20000000c00 */
[----:B------:R-:W-:Y:S01]  /*6110*/  @!P2 LEA.HI.X R7, R7, R171, R0, 0x1, P4 ;  /* 0x000000ab0707a211 */ /* 0x000fe200020f0c00 */
[----:B------:R-:W-:Y:S01]  /*6120*/  IMAD.MOV.U32 R170, RZ, RZ, R134 ;  /* 0x000000ffffaa7224 */ /* 0x000fe200078e0086 */
[----:B------:R-:W-:Y:S01]  /*6130*/  @!P1 LEA.HI.X R5, R30, c[0x0][0x174], R5, 0x1, P3 ;  /* 0x00005d001e059a11 */ /* 0x000fe200018f0c05 */
[----:B------:R-:W-:Y:S01]  /*6140*/  @!PT LDS RZ, [RZ] ;  /* 0x00000000fffff984 */ /* 0x000fe20000000800 */
[----:B------:R-:W-:Y:S01]  /*6150*/  @!PT LDS RZ, [RZ] ;  /* 0x00000000fffff984 */ /* 0x000fe20000000800 */
[----:B------:R-:W-:Y:S01]  /*6160*/  @!PT LDS RZ, [RZ] ;  /* 0x00000000fffff984 */ /* 0x000fe20000000800 */
[----:B------:R3:W-:Y:S01]  /*6170*/  @!P1 LDGSTS.E.BYPASS.LTC128B.128 [R156+0xa800], [R12.64+0x80] ;  /* 0x0a8000800c9c9fae */ /* 0x0007e2000b901d48 */
[----:B------:R-:W-:Y:S01]  /*6180*/  ISETP.GE.AND P3, PT, R101, 0x3, PT ;  /* 0x000000036500780c */ /* 0x000fe20003f66270 */
[----:B------:R-:W-:-:S02]  /*6190*/  IMAD.MOV.U32 R171, RZ, RZ, R135 ;  /* 0x000000ffffab7224 */ /* 0x000fc400078e0087 */
        /* <DEDUP_REMOVED lines=21> */
[----:B--2---:R-:W3:Y:S04]  /*62f0*/  LDSM.16.M88.4 R8, [R146+0x4000] ;  /* 0x004000009208783b */ /* 0x004ee80000000200 */
[----:B------:R-:W5:Y:S04]  /*6300*/  LDSM.16.M88.4 R112, [R146+0x4800] ;  /* 0x004800009270783b */ /* 0x000f680000000200 */
[----:B------:R-:W2:Y:S04]  /*6310*/  LDSM.16.M88.4 R104, [R146+0x5000] ;  /* 0x005000009268783b */ /* 0x000ea80000000200 */
[----:B------:R-:W1:Y:S04]  /*6320*/  LDSM.16.M88.4 R24, [R146+0x5800] ;  /* 0x005800009218783b */ /* 0x000e680000000200 */
[----:B------:R-:W-:Y:S04]  /*6330*/  LDSM.16.M88.4 R20, [R145] ;  /* 0x000000009114783b */ /* 0x000fe80000000200 */
[----:B------:R-:W1:Y:S04]  /*6340*/  LDSM.16.M88.4 R120, [R144] ;  /* 0x000000009078783b */ /* 0x000e680000000200 */
[----:B------:R-:W1:Y:S04]  /*6350*/  LDSM.16.M88.4 R116, [R144+0x800] ;  /* 0x000800009074783b */ /* 0x000e680000000200 */
[----:B----4-:R-:W4:Y:S04]  /*6360*/  LDSM.16.M88.4 R16, [R144+0x1000] ;  /* 0x001000009010783b */ /* 0x010f280000000200 */
[----:B------:R-:W-:Y:S04]  /*6370*/  LDSM.16.M88.4 R124, [R143+0x2000] ;  /* 0x002000008f7c783b */ /* 0x000fe80000000200 */
[----:B------:R-:W-:Y:S01]  /*6380*/  LDSM.16.M88.4 R128, [R139+0x6800] ;  /* 0x006800008b80783b */ /* 0x000fe20000000200 */
[C---:B---3--:R-:W-:Y:S03]  /*6390*/  HMMA.16816.F32 R12, R28.reuse, R8, RZ ;  /* 0x000000081c0c723c */ /* 0x048fe600000018ff */
[----:B------:R-:W0:Y:S05]  /*63a0*/  LDGDEPBAR ;  /* 0x00000000000079af */ /* 0x000e2a0000000000 */
[C---:B-----5:R-:W-:Y:S08]  /*63b0*/  HMMA.16816.F32 R4, R28.reuse, R112, RZ ;  /* 0x000000701c04723c */ /* 0x060ff000000018ff */
[C---:B--2---:R-:W-:Y:S08]  /*63c0*/  HMMA.16816.F32 R108, R28.reuse, R104, RZ ;  /* 0x000000681c6c723c */ /* 0x044ff000000018ff */
        /* <DEDUP_REMOVED lines=14> */
[----:B------:R-:W2:Y:S07]  /*64b0*/  LDSM.16.M88.4 R16, [R143] ;  /* 0x000000008f10783b */ /* 0x000eae0000000200 */
[C---:B-1----:R-:W-:Y:S08]  /*64c0*/  HMMA.16816.F32 R32, R20.reuse, R24, R32 ;  /* 0x000000181420723c */ /* 0x042ff00000001820 */
[----:B------:R-:W-:Y:S01]  /*64d0*/  HMMA.16816.F32 R28, R20, R26, R28 ;  /* 0x0000001a141c723c */ /* 0x000fe2000000181c */
[----:B------:R-:W1:Y:S04]  /*64e0*/  LDSM.16.M88.4 R20, [R139+0x5000] ;  /* 0x005000008b14783b */ /* 0x000e680000000200 */
[----:B------:R-:W3:Y:S03]  /*64f0*/  LDSM.16.M88.4 R24, [R139+0x5800] ;  /* 0x005800008b18783b */ /* 0x000ee60000000200 */
[C---:B--2---:R-:W-:Y:S08]  /*6500*/  HMMA.16816.F32 R12, R16.reuse, R120, R12 ;  /* 0x00000078100c723c */ /* 0x044ff0000000180c */
[C---:B------:R-:W-:Y:S01]  /*6510*/  HMMA.16816.F32 R8, R16.reuse, R122, R8 ;  /* 0x0000007a1008723c */ /* 0x040fe20000001808 */
[----:B------:R-:W-:Y:S07]  /*6520*/  LDSM.16.M88.4 R120, [R141] ;  /* 0x000000008d78783b */ /* 0x000fee0000000200 */
[C---:B------:R-:W-:Y:S08]  /*6530*/  HMMA.16816.F32 R4, R16.reuse, R116, R4 ;  /* 0x000000741004723c */ /* 0x040ff00000001804 */
[C---:B------:R-:W-:Y:S01]  /*6540*/  HMMA.16816.F32 R112, R16.reuse, R118, R112 ;  /* 0x000000761070723c */ /* 0x040fe20000001870 */
[----:B------:R-:W-:Y:S07]  /*6550*/  LDSM.16.M88.4 R116, [R141+0x800] ;  /* 0x000800008d74783b */ /* 0x000fee0000000200 */
[C---:B-1----:R-:W-:Y:S08]  /*6560*/  HMMA.16816.F32 R108, R16.reuse, R20, R108 ;  /* 0x00000014106c723c */ /* 0x042ff0000000186c */
[C---:B------:R-:W-:Y:S01]  /*6570*/  HMMA.16816.F32 R104, R16.reuse, R22, R104 ;  /* 0x000000161068723c */ /* 0x040fe20000001868 */
[----:B------:R-:W1:Y:S07]  /*6580*/  LDSM.16.M88.4 R20, [R142] ;  /* 0x000000008e14783b */ /* 0x000e6e0000000200 */
[C---:B---3--:R-:W-:Y:S08]  /*6590*/  HMMA.16816.F32 R32, R16.reuse, R24, R32 ;  /* 0x000000181020723c */ /* 0x048ff00000001820 */
        /* <DEDUP_REMOVED lines=11> */
[----:B------:R-:W1:Y:S07]  /*6650*/  LDSM.16.M88.4 R16, [R147+0x2000] ;  /* 0x002000009310783b */ /* 0x000e6e0000000200 */
[C---:B---3--:R-:W-:Y:S08]  /*6660*/  HMMA.16816.F32 R32, R20.reuse, R24, R32 ;  /* 0x000000181420723c */ /* 0x048ff00000001820 */
[----:B------:R-:W-:Y:S01]  /*6670*/  HMMA.16816.F32 R28, R20, R26, R28 ;  /* 0x0000001a141c723c */ /* 0x000fe2000000181c */
[----:B------:R-:W2:Y:S04]  /*6680*/  LDSM.16.M88.4 R24, [R146+0x6800] ;  /* 0x006800009218783b */ /* 0x000ea80000000200 */
[----:B------:R-:W3:Y:S03]  /*6690*/  LDSM.16.M88.4 R20, [R146+0x7000] ;  /* 0x007000009214783b */ /* 0x000ee60000000200 */
        /* <DEDUP_REMOVED lines=10> */
[----:B------:R-:W-:Y:S01]  /*6740*/  HMMA.16816.F32 R28, R16, R118, R28 ;  /* 0x00000076101c723c */ /* 0x000fe2000000181c */
[----:B------:R-:W2:Y:S04]  /*6750*/  LDSM.16.M88.4 R16, [R144+0x2800] ;  /* 0x002800009010783b */ /* 0x000ea80000000200 */
[----:B------:R-:W3:Y:S03]  /*6760*/  LDSM.16.M88.4 R116, [R144+0x3000] ;  /* 0x003000009074783b */ /* 0x000ee60000000200 */
        /* <DEDUP_REMOVED lines=8> */
[----:B------:R-:W-:Y:S07]  /*67f0*/  LDSM.16.M88.4 R116, [R139+0x7800] ;  /* 0x007800008b74783b */ /* 0x000fee0000000200 */
[----:B------:R-:W-:Y:S08]  /*6800*/  HMMA.16816.F32 R4, R124, R128, R4 ;  /* 0x000000807c04723c */ /* 0x000ff00000001804 */
[C---:B-1----:R-:W-:Y:S08]  /*6810*/  HMMA.16816.F32 R32, R20.reuse, R24, R32 ;  /* 0x000000181420723c */ /* 0x042ff00000001820 */
[----:B------:R-:W-:Y:S01]  /*6820*/  HMMA.16816.F32 R28, R20, R26, R28 ;  /* 0x0000001a141c723c */ /* 0x000fe2000000181c */
[----:B------:R-:W-:Y:S04]  /*6830*/  LDSM.16.M88.4 R24, [R142+0x2000] ;  /* 0x002000008e18783b */ /* 0x000fe80000000200 */
[----:B------:R-:W1:Y:S03]  /*6840*/  LDSM.16.M88.4 R20, [R141+0x2000] ;  /* 0x002000008d14783b */ /* 0x000e660000000200 */
[C---:B--2---:R-:W-:Y:S08]  /*6850*/  HMMA.16816.F32 R12, R124.reuse, R16, R12 ;  /* 0x000000107c0c723c */ /* 0x044ff0000000180c */
[C---:B------:R-:W-:Y:S01]  /*6860*/  HMMA.16816.F32 R8, R124.reuse, R18, R8 ;  /* 0x000000127c08723c */ /* 0x040fe20000001808 */
[----:B------:R-:W2:Y:S07]  /*6870*/  LDSM.16.M88.4 R16, [R141+0x2800] ;  /* 0x002800008d10783b */ /* 0x000eae0000000200 */
[C---:B------:R-:W-:Y:S08]  /*6880*/  HMMA.16816.F32 R112, R124.reuse, R130, R112 ;  /* 0x000000827c70723c */ /* 0x040ff00000001870 */
[C---:B------:R-:W-:Y:S08]  /*6890*/  HMMA.16816.F32 R104, R124.reuse, R122, R104 ;  /* 0x0000007a7c68723c */ /* 0x040ff00000001868 */
[----:B------:R-:W-:Y:S08]  /*68a0*/  HMMA.16816.F32 R108, R124, R120, R108 ;  /* 0x000000787c6c723c */ /* 0x000ff0000000186c */
[C---:B-1----:R-:W-:Y:S08]  /*68b0*/  HMMA.16816.F32 R8, R24.reuse, R22, R8 ;  /* 0x000000161808723c */ /* 0x042ff00000001808 */
[C---:B------:R-:W-:Y:S08]  /*68c0*/  HMMA.16816.F32 R12, R24.reuse, R20, R12 ;  /* 0x00000014180c723c */ /* 0x040ff0000000180c */
[C---:B--2---:R-:W-:Y:S08]  /*68d0*/  HMMA.16816.F32 R4, R24.reuse, R16, R4 ;  /* 0x000000101804723c */ /* 0x044ff00000001804 */
[----:B------:R-:W-:Y:S01]  /*68e0*/  HMMA.16816.F32 R112, R24, R18, R112 ;  /* 0x000000121870723c */ /* 0x000fe20000001870 */
[----:B------:R-:W1:Y:S01]  /*68f0*/  LDSM.16.M88.4 R16, [R141+0x3000] ;  /* 0x003000008d10783b */ /* 0x000e620000000200 */
        /* <DEDUP_REMOVED lines=8> */
[----:B------:R-:W-:-:S02]  /*6980*/  FMUL.FTZ R21, R15, c[0x0][0x2ec] ;  /* 0x0000bb000f157a20 */ /* 0x000fc40000410000 */
[----:B------:R-:W-:Y:S01]  /*6990*/  FMUL.FTZ R4, R4, c[0x0][0x2ec] ;  /* 0x0000bb0004047a20 */ /* 0x000fe20000410000 */
[----:B------:R-:W-:Y:S01]  /*69a0*/  HMMA.16816.F32 R28, R124, R118, R28 ;  /* 0x000000767c1c723c */ /* 0x000fe2000000181c */
[----:B------:R-:W-:Y:S01]  /*69b0*/  FMUL.FTZ R14, R11, c[0x0][0x2ec] ;  /* 0x0000bb000b0e7a20 */ /* 0x000fe20000410000 */
[----:B------:R-:W-:Y:S01]  /*69c0*/  MUFU.TANH R15, R8 ;  /* 0x00000008000f7308 */ /* 0x000fe20000002400 */
[----:B------:R-:W-:Y:S02]  /*69d0*/  FMUL.FTZ R7, R7, c[0x0][0x2ec] ;  /* 0x0000bb0007077a20 */ /* 0x000fe40000410000 */
[----:B------:R-:W-:Y:S02]  /*69e0*/  FMUL.FTZ R5, R5, c[0x0][0x2ec] ;  /* 0x0000bb0005057a20 */ /* 0x000fe40000410000 */
[----:B------:R-:W-:Y:S02]  /*69f0*/  FMUL.FTZ R6, R6, c[0x0][0x2ec] ;  /* 0x0000bb0006067a20 */ /* 0x000fe40000410000 */
[----:B------:R-:W-:Y:S01]  /*6a00*/  FMUL.FTZ R117, R115, c[0x0][0x2ec] ;  /* 0x0000bb0073757a20 */ /* 0x000fe20000410000 */
[----:B------:R2:W-:Y:S08]  /*6a10*/  MUFU.TANH R122, R4 ;  /* 0x00000004007a7308 */ /* 0x0005f00000002400 */
[----:B------:R3:W-:Y:S01]  /*6a20*/  MUFU.TANH R13, R10 ;  /* 0x0000000a000d7308 */ /* 0x0007e20000002400 */
[C---:B-1----:R-:W-:Y:S01]  /*6a30*/  HMMA.16816.F32 R108, R24.reuse, R16, R108 ;  /* 0x00000010186c723c */ /* 0x042fe2000000186c */
[----:B--2---:R-:W1:Y:S06]  /*6a40*/  S2R R4, SR_TID.X ;  /* 0x0000000000047919 */ /* 0x004e6c0000002100 */
[----:B------:R-:W-:Y:S01]  /*6a50*/  MUFU.TANH R20, R20 ;  /* 0x0000001400147308 */ /* 0x000fe20000002400 */
[----:B------:R-:W-:Y:S01]  /*6a60*/  FMUL.FTZ R16, R113, c[0x0][0x2ec] ;  /* 0x0000bb0071107a20 */ /* 0x000fe20000410000 */
[----:B------:R-:W-:Y:S01]  /*6a70*/  HMMA.16816.F32 R104, R24, R18, R104 ;  /* 0x000000121868723c */ /* 0x000fe20000001868 */
[----:B---3--:R-:W2:Y:S05]  /*6a80*/  LDSM.16.M88.4 R8, [R141+0x3800] ;  /* 0x003800008d08783b */ /* 0x008eaa0000000200 */
[----:B------:R-:W3:Y:S01]  /*6a90*/  MUFU.TANH R21, R21 ;  /* 0x0000001500157308 */ /* 0x000ee20000002400 */
[----:B------:R-:W-:-:S04]  /*6aa0*/  DEPBAR.LE SB0, 0x0 ;  /* 0x000080000000791a */ /* 0x000fc80000000000 */
[----:B------:R-:W-:Y:S02]  /*6ab0*/  FMUL.FTZ R19, R112, c[0x0][0x2ec] ;  /* 0x0000bb0070137a20 */ /* 0x000fe40000410000 */
[----:B------:R-:W-:Y:S01]  /*6ac0*/  FMUL.FTZ R18, R114, c[0x0][0x2ec] ;  /* 0x0000bb0072127a20 */ /* 0x000fe20000410000 */
[----:B------:R4:W-:Y:S01]  /*6ad0*/  MUFU.TANH R22, R7 ;  /* 0x0000000700167308 */ /* 0x0009e20000002400 */
[----:B------:R-:W-:Y:S02]  /*6ae0*/  FMUL.FTZ R17, R108, c[0x0][0x2ec] ;  /* 0x0000bb006c117a20 */ /* 0x000fe40000410000 */
[----:B-1----:R-:W-:-:S05]  /*6af0*/  IMAD.SHL.U32 R4, R4, 0x2, RZ ;  /* 0x0000000204047824 */ /* 0x002fca00078e00ff */
[----:B------:R1:W-:Y:S01]  /*6b00*/  MUFU.TANH R116, R5 ;  /* 0x0000000500747308 */ /* 0x0003e20000002400 */
[----:B------:R-:W-:Y:S02]  /*6b10*/  FMUL.FTZ R110, R110, c[0x0][0x2ec] ;  /* 0x0000bb006e6e7a20 */ /* 0x000fe40000410000 */
[----:B------:R-:W-:Y:S01]  /*6b20*/  FMUL.FTZ R109, R109, c[0x0][0x2ec] ;  /* 0x0000bb006d6d7a20 */ /* 0x000fe20000410000 */
[----:B------:R-:W-:Y:S01]  /*6b30*/  LOP3.LUT R4, R4, 0x6, RZ, 0xc0, !PT ;  /* 0x0000000604047812 */ /* 0x000fe200078ec0ff */
[----:B------:R-:W-:Y:S02]  /*6b40*/  FMUL.FTZ R111, R111, c[0x0][0x2ec] ;  /* 0x0000bb006f6f7a20 */ /* 0x000fe40000410000 */
[----:B------:R-:W-:Y:S01]  /*6b50*/  FMUL.FTZ R106, R106, c[0x0][0x2ec] ;  /* 0x0000bb006a6a7a20 */ /* 0x000fe20000410000 */
[----:B------:R-:W5:Y:S01]  /*6b60*/  MUFU.TANH R14, R14 ;  /* 0x0000000e000e7308 */ /* 0x000f620000002400 */
[----:B----4-:R-:W-:-:S05]  /*6b70*/  IMAD R7, R155, 0x40, R4 ;  /* 0x000000409b077824 */ /* 0x010fca00078e0204 */
[C---:B------:R-:W-:Y:S02]  /*6b80*/  IADD3 R4, R7.reuse, 0x8, RZ ;  /* 0x0000000807047810 */ /* 0x040fe40007ffe0ff */
[----:B-1----:R-:W-:Y:S01]  /*6b90*/  IADD3 R5, R7, 0x1, RZ ;  /* 0x0000000107057810 */ /* 0x002fe20007ffe0ff */
[----:B------:R1:W-:Y:S01]  /*6ba0*/  MUFU.TANH R23, R6 ;  /* 0x0000000600177308 */ /* 0x0003e20000002400 */
[-C--:B------:R-:W-:Y:S02]  /*6bb0*/  ISETP.GE.AND P5, PT, R4, R133.reuse, PT ;  /* 0x000000850400720c */ /* 0x080fe40003fa6270 */
[C---:B------:R-:W-:Y:S02]  /*6bc0*/  ISETP.GE.AND P6, PT, R5.reuse, R133, PT ;  /* 0x000000850500720c */ /* 0x040fe40003fc6270 */
[----:B------:R-:W-:Y:S01]  /*6bd0*/  ISETP.GE.AND P4, PT, R5, R132, PT ;  /* 0x000000840500720c */ /* 0x000fe20003f86270 */
[----:B--2---:R-:W-:Y:S02]  /*6be0*/  HMMA.16816.F32 R32, R24, R8, R32 ;  /* 0x000000081820723c */ /* 0x004fe40000001820 */
[----:B------:R-:W-:Y:S01]  /*6bf0*/  MUFU.TANH R19, R19 ;  /* 0x0000001300137308 */ /* 0x000fe20000002400 */
[----:B---3--:R-:W-:Y:S01]  /*6c00*/  FSEL R5, R21, -INF , !P4 ;  /* 0xff80000015057808 */ /* 0x008fe20006000000 */
[----:B------:R-:W-:-:S03]  /*6c10*/  FMUL.FTZ R21, R107, c[0x0][0x2ec] ;  /* 0x0000bb006b157a20 */ /* 0x000fc60000410000 */
[----:B------:R-:W-:Y:S01]  /*6c20*/  IADD3 R9, R7, 0x9, RZ ;  /* 0x0000000907097810 */ /* 0x000fe20007ffe0ff */
[----:B------:R-:W-:Y:S01]  /*6c30*/  HMMA.16816.F32 R28, R24, R10, R28 ;  /* 0x0000000a181c723c */ /* 0x000fe2000000181c */
[----:B------:R-:W-:Y:S01]  /*6c40*/  FMUL.FTZ R8, R104, c[0x0][0x2ec] ;  /* 0x0000bb0068087a20 */ /* 0x000fe20000410000 */
[----:B-1----:R-:W-:Y:S01]  /*6c50*/  FSEL R6, R20, -INF , !P6 ;  /* 0xff80000014067808 */ /* 0x002fe20007000000 */
[----:B------:R-:W1:Y:S01]  /*6c60*/  MUFU.TANH R16, R16 ;  /* 0x0000001000107308 */ /* 0x000e620000002400 */
[-C--:B------:R-:W-:Y:S01]  /*6c70*/  ISETP.GE.AND P6, PT, R4, R132.reuse, PT ;  /* 0x000000840400720c */ /* 0x080fe20003fc6270 */
[----:B------:R-:W-:Y:S01]  /*6c80*/  FMUL.FTZ R20, R105, c[0x0][0x2ec] ;  /* 0x0000bb0069147a20 */ /* 0x000fe20000410000 */
[----:B------:R-:W-:Y:S02]  /*6c90*/  FSEL R4, R15, -INF , !P5 ;  /* 0xff8000000f047808 */ /* 0x000fe40006800000 */
[C---:B------:R-:W-:Y:S02]  /*6ca0*/  ISETP.GE.AND P4, PT, R9.reuse, R133, PT ;  /* 0x000000850900720c */ /* 0x040fe40003f86270 */
[----:B------:R-:W-:Y:S01]  /*6cb0*/  ISETP.GE.AND P5, PT, R9, R132, PT ;  /* 0x000000840900720c */ /* 0x000fe20003fa6270 */
[----:B------:R-:W-:Y:S01]  /*6cc0*/  MUFU.TANH R18, R18 ;  /* 0x0000001200127308 */ /* 0x000fe20000002400 */
[----:B------:R-:W-:-:S02]  /*6cd0*/  IADD3 R9, R7, 0x10, RZ ;  /* 0x0000001007097810 */ /* 0x000fc40007ffe0ff */
[----:B------:R-:W-:Y:S02]  /*6ce0*/  FSEL R13, R13, -INF , !P6 ;  /* 0xff8000000d0d7808 */ /* 0x000fe40007000000 */
[-C--:B------:R-:W-:Y:S01]  /*6cf0*/  ISETP.GE.AND P6, PT, R9, R133.reuse, PT ;  /* 0x000000850900720c */ /* 0x080fe20003fc6270 */
[----:B------:R-:W-:Y:S01]  /*6d00*/  FMUL.FTZ R32, R32, c[0x0][0x2ec] ;  /* 0x0000bb0020207a20 */ /* 0x000fe20000410000 */
[----:B------:R-:W-:Y:S01]  /*6d10*/  IADD3 R15, R7, 0x11, RZ ;  /* 0x00000011070f7810 */ /* 0x000fe20007ffe0ff */
[----:B------:R-:W-:Y:S01]  /*6d20*/  MUFU.TANH R117, R117 ;  /* 0x0000007500757308 */ /* 0x000fe20000002400 */
[----:B------:R-:W-:Y:S01]  /*6d30*/  FSEL R12, R12, -INF , !P4 ;  /* 0xff8000000c0c7808 */ /* 0x000fe20006000000 */
[----:B------:R-:W-:Y:S01]  /*6d40*/  FMUL.FTZ R35, R35, c[0x0][0x2ec] ;  /* 0x0000bb0023237a20 */ /* 0x000fe20000410000 */
[-C--:B------:R-:W-:Y:S01]  /*6d50*/  ISETP.GE.AND P4, PT, R9, R132.reuse, PT ;  /* 0x000000840900720c */ /* 0x080fe20003f86270 */
[----:B------:R-:W-:Y:S01]  /*6d60*/  FMUL.FTZ R33, R33, c[0x0][0x2ec] ;  /* 0x0000bb0021217a20 */ /* 0x000fe20000410000 */
[----:B-----5:R-:W-:Y:S01]  /*6d70*/  FSEL R9, R14, -INF , !P5 ;  /* 0xff8000000e097808 */ /* 0x020fe20006800000 */
[----:B------:R-:W-:Y:S01]  /*6d80*/  FMUL.FTZ R34, R34, c[0x0][0x2ec] ;  /* 0x0000bb0022227a20 */ /* 0x000fe20000410000 */
[----:B------:R-:W-:Y:S01]  /*6d90*/  FSEL R122, R122, -INF , !P6 ;  /* 0xff8000007a7a7808 */ /* 0x000fe20007000000 */
[----:B------:R-:W-:Y:S01]  /*6da0*/  MUFU.TANH R17, R17 ;  /* 0x0000001100117308 */ /* 0x000fe20000002400 */
[C---:B------:R-:W-:Y:S01]  /*6db0*/  ISETP.GE.AND P5, PT, R15.reuse, R133, PT ;  /* 0x000000850f00720c */ /* 0x040fe20003fa6270 */
[----:B------:R-:W-:Y:S01]  /*6dc0*/  FMUL.FTZ R28, R28, c[0x0][0x2ec] ;  /* 0x0000bb001c1c7a20 */ /* 0x000fe20000410000 */
[----:B------:R-:W-:Y:S01]  /*6dd0*/  ISETP.GE.AND P6, PT, R15, R132, PT ;  /* 0x000000840f00720c */ /* 0x000fe20003fc6270 */
[----:B------:R-:W-:Y:S01]  /*6de0*/  FMUL.FTZ R30, R30, c[0x0][0x2ec] ;  /* 0x0000bb001e1e7a20 */ /* 0x000fe20000410000 */
[----:B------:R-:W-:Y:S01]  /*6df0*/  IADD3 R15, R7, 0x18, RZ ;  /* 0x00000018070f7810 */ /* 0x000fe20007ffe0ff */
[----:B------:R-:W-:Y:S01]  /*6e00*/  FMUL.FTZ R29, R29, c[0x0][0x2ec] ;  /* 0x0000bb001d1d7a20 */ /* 0x000fe20000410000 */
[----:B------:R-:W-:Y:S01]  /*6e10*/  IADD3 R14, R7, 0x19, RZ ;  /* 0x00000019070e7810 */ /* 0x000fe20007ffe0ff */
[----:B------:R-:W2:Y:S01]  /*6e20*/  MUFU.TANH R115, R110 ;  /* 0x0000006e00737308 */ /* 0x000ea20000002400 */
[----:B------:R-:W-:Y:S01]  /*6e30*/  FSEL R116, R116, -INF , !P5 ;  /* 0xff80000074747808 */ /* 0x000fe20006800000 */
[----:B------:R-:W-:Y:S01]  /*6e40*/  FMUL.FTZ R31, R31, c[0x0][0x2ec] ;  /* 0x0000bb001f1f7a20 */ /* 0x000fe20000410000 */
[----:B------:R-:W-:-:S02]  /*6e50*/  FSEL R119, R22, -INF , !P6 ;  /* 0xff80000016777808 */ /* 0x000fc40007000000 */
[-C--:B------:R-:W-:Y:S02]  /*6e60*/  ISETP.GE.AND P5, PT, R15, R132.reuse, PT ;  /* 0x000000840f00720c */ /* 0x080fe40003fa6270 */
[----:B------:R-:W-:Y:S01]  /*6e70*/  ISETP.GE.AND P6, PT, R14, R133, PT ;  /* 0x000000850e00720c */ /* 0x000fe20003fc6270 */
[----:B------:R3:W4:Y:S01]  /*6e80*/  MUFU.TANH R120, R109 ;  /* 0x0000006d00787308 */ /* 0x0007220000002400 */
[C---:B------:R-:W-:Y:S02]  /*6e90*/  IADD3 R10, R7.reuse, 0x20, RZ ;  /* 0x00000020070a7810 */ /* 0x040fe40007ffe0ff */
[----:B-1----:R-:W-:Y:S02]  /*6ea0*/  FSEL R114, R16, -INF , !P6 ;  /* 0xff80000010727808 */ /* 0x002fe40007000000 */
[----:B------:R-:W-:Y:S02]  /*6eb0*/  ISETP.GE.AND P6, PT, R10, R132, PT ;  /* 0x000000840a00720c */ /* 0x000fe40003fc6270 */
[----:B------:R-:W-:Y:S01]  /*6ec0*/  IADD3 R11, R7, 0x21, RZ ;  /* 0x00000021070b7810 */ /* 0x000fe20007ffe0ff */
[----:B------:R1:W5:Y:S01]  /*6ed0*/  MUFU.TANH R101, R111 ;  /* 0x0000006f00657308 */ /* 0x0003620000002400 */
[----:B--2---:R-:W-:-:S07]  /*6ee0*/  FSEL R115, R115, -INF , !P6 ;  /* 0xff80000073737808 */ /* 0x004fce0007000000 */
[----:B------:R-:W2:Y:S01]  /*6ef0*/  MUFU.TANH R8, R8 ;  /* 0x0000000800087308 */ /* 0x000ea20000002400 */
[----:B---3--:R-:W-:Y:S02]  /*6f00*/  FSEL R109, R23, -INF , !P4 ;  /* 0xff800000176d7808 */ /* 0x008fe40006000000 */
[----:B------:R-:W-:-:S04]  /*6f10*/  ISETP.GE.AND P4, PT, R15, R133, PT ;  /* 0x000000850f00720c */ /* 0x000fc80003f86270 */
[----:B------:R-:W-:Y:S01]  /*6f20*/  FSEL R110, R19, -INF , !P4 ;  /* 0xff800000136e7808 */ /* 0x000fe20006000000 */
[----:B------:R-:W3:Y:S01]  /*6f30*/  MUFU.TANH R113, R106 ;  /* 0x0000006a00717308 */ /* 0x000ee20000002400 */
[----:B-1----:R-:W-:Y:S02]  /*6f40*/  FSEL R111, R18, -INF , !P5 ;  /* 0xff800000126f7808 */ /* 0x002fe40006800000 */
[----:B------:R-:W-:Y:S02]  /*6f50*/  ISETP.GE.AND P4, PT, R14, R132, PT ;  /* 0x000000840e00720c */ /* 0x000fe40003f86270 */
[----:B------:R-:W-:Y:S02]  /*6f60*/  ISETP.GE.AND P5, PT, R10, R133, PT ;  /* 0x000000850a00720c */ /* 0x000fe40003fa6270 */
[----:B------:R-:W-:Y:S01]  /*6f70*/  IADD3 R14, R7, 0x28, RZ ;  /* 0x00000028070e7810 */ /* 0x000fe20007ffe0ff */
[----:B------:R-:W1:Y:S01]  /*6f80*/  MUFU.TANH R20, R20 ;  /* 0x0000001400147308 */ /* 0x000e620000002400 */
[----:B------:R-:W-:-:S02]  /*6f90*/  FSEL R117, R117, -INF , !P4 ;  /* 0xff80000075757808 */ /* 0x000fc40006000000 */
[----:B------:R-:W-:Y:S02]  /*6fa0*/  FSEL R118, R17, -INF , !P5 ;  /* 0xff80000011767808 */ /* 0x000fe40006800000 */
[CC--:B------:R-:W-:Y:S02]  /*6fb0*/  ISETP.GE.AND P4, PT, R11.reuse, R133.reuse, PT ;  /* 0x000000850b00720c */ /* 0x0c0fe40003f86270 */
[----:B------:R-:W-:Y:S01]  /*6fc0*/  ISETP.GE.AND P5, PT, R11, R132, PT ;  /* 0x000000840b00720c */ /* 0x000fe20003fa6270 */
[----:B------:R-:W1:Y:S01]  /*6fd0*/  MUFU.TANH R21, R21 ;  /* 0x0000001500157308 */ /* 0x000e620000002400 */
[----:B------:R-:W-:Y:S02]  /*6fe0*/  ISETP.GE.AND P6, PT, R14, R133, PT ;  /* 0x000000850e00720c */ /* 0x000fe40003fc6270 */
[----:B------:R-:W-:Y:S02]  /*6ff0*/  IADD3 R11, R7, 0x29, RZ ;  /* 0x00000029070b7810 */ /* 0x000fe40007ffe0ff */
[----:B----4-:R-:W-:-:S02]  /*7000*/  FSEL R120, R120, -INF , !P4 ;  /* 0xff80000078787808 */ /* 0x010fc40006000000 */
[----:B-----5:R-:W-:Y:S01]  /*7010*/  FSEL R23, R101, -INF , !P5 ;  /* 0xff80000065177808 */ /* 0x020fe20006800000 */
[----:B------:R-:W4:Y:S01]  /*7020*/  MUFU.TANH R112, R32 ;  /* 0x0000002000707308 */ /* 0x000f220000002400 */
[----:B--2---:R-:W-:Y:S02]  /*7030*/  FSEL R22, R8, -INF , !P6 ;  /* 0xff80000008167808 */ /* 0x004fe40007000000 */
[-C--:B------:R-:W-:Y:S02]  /*7040*/  ISETP.GE.AND P4, PT, R14, R132.reuse, PT ;  /* 0x000000840e00720c */ /* 0x080fe40003f86270 */
[C---:B------:R-:W-:Y:S02]  /*7050*/  ISETP.GE.AND P5, PT, R11.reuse, R133, PT ;  /* 0x000000850b00720c */ /* 0x040fe40003fa6270 */
[----:B------:R-:W-:Y:S01]  /*7060*/  ISETP.GE.AND P6, PT, R11, R132, PT ;  /* 0x000000840b00720c */ /* 0x000fe20003fc6270 */
[----:B------:R-:W2:Y:S01]  /*7070*/  MUFU.TANH R108, R33 ;  /* 0x00000021006c7308 */ /* 0x000ea20000002400 */
[----:B------:R-:W-:-:S02]  /*7080*/  IADD3 R11, R7, 0x30, RZ ;  /* 0x00000030070b7810 */ /* 0x000fc40007ffe0ff */
[----:B---3--:R-:W-:Y:S02]  /*7090*/  FSEL R113, R113, -INF , !P4 ;  /* 0xff80000071717808 */ /* 0x008fe40006000000 */
[----:B------:R-:W-:Y:S02]  /*70a0*/  ISETP.GE.AND P4, PT, R11, R133, PT ;  /* 0x000000850b00720c */ /* 0x000fe40003f86270 */
[----:B------:R-:W-:Y:S01]  /*70b0*/  IADD3 R8, R7, 0x31, RZ ;  /* 0x0000003107087810 */ /* 0x000fe20007ffe0ff */
[----:B------:R-:W3:Y:S01]  /*70c0*/  MUFU.TANH R10, R34 ;  /* 0x00000022000a7308 */ /* 0x000ee20000002400 */
[----:B-1----:R-:W-:Y:S02]  /*70d0*/  FSEL R20, R20, -INF , !P5 ;  /* 0xff80000014147808 */ /* 0x002fe40006800000 */
[----:B------:R-:W-:Y:S02]  /*70e0*/  FSEL R21, R21, -INF , !P6 ;  /* 0xff80000015157808 */ /* 0x000fe40007000000 */
[----:B----4-:R-:W-:-:S02]  /*70f0*/  FSEL R112, R112, -INF , !P4 ;  /* 0xff80000070707808 */ /* 0x010fc40006000000 */
[-C--:B------:R-:W-:Y:S01]  /*7100*/  ISETP.GE.AND P5, PT, R11, R132.reuse, PT ;  /* 0x000000840b00720c */ /* 0x080fe20003fa6270 */
[----:B------:R-:W1:Y:S01]  /*7110*/  MUFU.TANH R35, R35 ;  /* 0x0000002300237308 */ /* 0x000e620000002400 */
[C---:B------:R-:W-:Y:S02]  /*7120*/  ISETP.GE.AND P6, PT, R8.reuse, R133, PT ;  /* 0x000000850800720c */ /* 0x040fe40003fc6270 */
[----:B------:R-:W-:Y:S02]  /*7130*/  ISETP.GE.AND P4, PT, R8, R132, PT ;  /* 0x000000840800720c */ /* 0x000fe40003f86270 */
[----:B------:R-:W-:Y:S02]  /*7140*/  IADD3 R8, R7, 0x38, RZ ;  /* 0x0000003807087810 */ /* 0x000fe40007ffe0ff */
[----:B--2---:R-:W-:Y:S01]  /*7150*/  FSEL R108, R108, -INF , !P6 ;  /* 0xff8000006c6c7808 */ /* 0x004fe20007000000 */
[----:B------:R-:W2:Y:S01]  /*7160*/  MUFU.TANH R0, R0 ;  /* 0x0000000000007308 */ /* 0x000ea20000002400 */
[----:B---3--:R-:W-:-:S02]  /*7170*/  FSEL R101, R10, -INF , !P5 ;  /* 0xff8000000a657808 */ /* 0x008fc40006800000 */
[CC--:B------:R-:W-:Y:S01]  /*7180*/  ISETP.GE.AND P5, PT, R8.reuse, R133.reuse, PT ;  /* 0x000000850800720c */ /* 0x0c0fe20003fa6270 */
[----:B------:R-:W-:Y:S01]  /*7190*/  BAR.SYNC.DEFER_BLOCKING 0x0 ;  /* 0x0000000000007b1d */ /* 0x000fe20000010000 */
[----:B------:R-:W-:Y:S02]  /*71a0*/  ISETP.GE.AND P6, PT, R8, R132, PT ;  /* 0x000000840800720c */ /* 0x000fe40003fc6270 */
[----:B------:R-:W-:Y:S02]  /*71b0*/  IADD3 R8, R7, 0x39, RZ ;  /* 0x0000003907087810 */ /* 0x000fe40007ffe0ff */
[----:B-1----:R-:W-:Y:S01]  /*71c0*/  FSEL R35, R35, -INF , !P4 ;  /* 0xff80000023237808 */ /* 0x002fe20006000000 */
[----:B------:R-:W1:Y:S01]  /*71d0*/  MUFU.TANH R106, R28 ;  /* 0x0000001c006a7308 */ /* 0x000e620000002400 */
[----:B------:R-:W-:-:S04]  /*71e0*/  ISETP.GE.AND P4, PT, R7, R133, PT ;  /* 0x000000850700720c */ /* 0x000fc80003f86270 */
[----:B--2---:R-:W-:-:S03]  /*71f0*/  FSEL R0, R0, -INF , !P4 ;  /* 0xff80000000007808 */ /* 0x004fc60006000000 */
[----:B------:R-:W2:Y:S01]  /*7200*/  MUFU.TANH R33, R30 ;  /* 0x0000001e00217308 */ /* 0x000ea20000002400 */
[----:B------:R-:W-:-:S07]  /*7210*/  ISETP.GE.AND P4, PT, R8, R132, PT ;  /* 0x000000840800720c */ /* 0x000fce0003f86270 */
[----:B------:R-:W3:Y:S01]  /*7220*/  MUFU.TANH R2, R2 ;  /* 0x0000000200027308 */ /* 0x000ee20000002400 */
[----:B-1----:R-:W-:Y:S02]  /*7230*/  FSEL R106, R106, -INF , !P5 ;  /* 0xff8000006a6a7808 */ /* 0x002fe40006800000 */
[----:B------:R-:W-:-:S05]  /*7240*/  ISETP.GE.AND P5, PT, R7, R132, PT ;  /* 0x000000840700720c */ /* 0x000fca0003fa6270 */
[----:B------:R-:W1:Y:S01]  /*7250*/  MUFU.TANH R104, R29 ;  /* 0x0000001d00687308 */ /* 0x000e620000002400 */
[----:B--2---:R-:W-:Y:S02]  /*7260*/  FSEL R33, R33, -INF , !P6 ;  /* 0xff80000021217808 */ /* 0x004fe40007000000 */
[----:B------:R-:W-:-:S05]  /*7270*/  ISETP.GE.AND P6, PT, R8, R133, PT ;  /* 0x000000850800720c */ /* 0x000fca0003fc6270 */
[----:B------:R-:W2:Y:S01]  /*7280*/  MUFU.TANH R34, R31 ;  /* 0x0000001f00227308 */ /* 0x000ea20000002400 */
[----:B---3--:R-:W-:Y:S02]  /*7290*/  FSEL R2, R2, -INF , !P5 ;  /* 0xff80000002027808 */ /* 0x008fe40006800000 */
[----:B-1----:R-:W-:Y:S02]  /*72a0*/  FSEL R104, R104, -INF , !P6 ;  /* 0xff80000068687808 */ /* 0x002fe40007000000 */
[----:B--2---:R-:W-:Y:S01]  /*72b0*/  FSEL R34, R34, -INF , !P4 ;  /* 0xff80000022227808 */ /* 0x004fe20006000000 */
        /* <DEDUP_REMOVED lines=61> */
.L_x_5416:
[----:B------:R-:W-:-:S05]  /*7690*/  IMAD.MOV.U32 R8, RZ, RZ, c[0x0][0x198] ;  /* 0x00006600ff087624 */ /* 0x000fca00078e00ff */
[----:B------:R-:W-:-:S04]  /*76a0*/  LEA R8, -R8, RZ, 0x6 ;  /* 0x000000ff08087211 */ /* 0x000fc800078e31ff */
[----:B------:R-:W-:Y:S02]  /*76b0*/  SHF.R.S32.HI R15, RZ, 0x1f, R8 ;  /* 0x0000001fff0f7819 */ /* 0x000fe40000011408 */
.L_x_5417:
        /* <DEDUP_REMOVED lines=11> */
[----:B------:R-:W-:Y:S02]  /*7770*/  @!P2 LEA R18, P5, R19, R168, 0x1 ;  /* 0x000000a81312a211 */ /* 0x000fe400078a08ff */
[----:B------:R-:W-:Y:S02]  /*7780*/  IADD3.X R7, R150, R15, R150, P4, P3 ;  /* 0x0000000f96077210 */ /* 0x000fe400027e6496 */
[----:B------:R-:W-:Y:S02]  /*7790*/  @!P1 LEA R16, P4, R25, c[0x0][0x168], 0x1 ;  /* 0x00005a0019109a11 */ /* 0x000fe400078808ff */
[----:B------:R-:W-:Y:S02]  /*77a0*/  @!P1 IADD3 R14, P3, R102, R11, RZ ;  /* 0x0000000b660e9210 */ /* 0x000fe40007f7e0ff */
[----:B------:R-:W-:Y:S02]  /*77b0*/  @!P2 LEA.HI.X R19, R19, R166, R17, 0x1, P5 ;  /* 0x000000a61313a211 */ /* 0x000fe400028f0c11 */
[----:B------:R-:W-:Y:S01]  /*77c0*/  @!P1 LEA.HI.X R17, R25, c[0x0][0x16c], R10, 0x1, P4 ;  /* 0x00005b0019119a11 */ /* 0x000fe200020f0c0a */
[----:B------:R-:W-:Y:S01]  /*77d0*/  @!P1 IMAD.X R25, R103, 0x1, R7, P3 ;  /* 0x0000000167199824 */ /* 0x000fe200018e0607 */
[----:B------:R-:W-:-:S02]  /*77e0*/  @!P2 LEA R28, P6, R8, R168, 0x1 ;  /* 0x000000a8081ca211 */ /* 0x000fc400078c08ff */
[----:B------:R-:W-:Y:S02]  /*77f0*/  @!P1 LEA R30, P3, R14, c[0x0][0x168], 0x1 ;  /* 0x00005a000e1e9a11 */ /* 0x000fe400078608ff */
[----:B------:R-:W-:Y:S02]  /*7800*/  @!P2 LEA.HI.X R29, R8, R166, R15, 0x1, P6 ;  /* 0x000000a6081da211 */ /* 0x000fe400030f0c0f */
[----:B------:R-:W-:Y:S02]  /*7810*/  @!P1 LEA.HI.X R31, R14, c[0x0][0x16c], R25, 0x1, P3 ;  /* 0x00005b000e1f9a11 */ /* 0x000fe400018f0c19 */
[----:B------:R-:W-:Y:S01]  /*7820*/  IADD3 R25, P3, R151, R11, RZ ;  /* 0x0000000b97197210 */ /* 0x000fe20007f7e0ff */
[----:B------:R-:W-:Y:S01]  /*7830*/  @!PT LDS RZ, [RZ] ;  /* 0x00000000fffff984 */ /* 0x000fe20000000800 */
[----:B------:R-:W-:Y:S01]  /*7840*/  @!PT LDS RZ, [RZ] ;  /* 0x00000000fffff984 */ /* 0x000fe20000000800 */
[----:B------:R-:W-:Y:S01]  /*7850*/  @!PT LDS RZ, [RZ] ;  /* 0x00000000fffff984 */ /* 0x000fe20000000800 */
[----:B------:R1:W-:Y:S01]  /*7860*/  @!P2 LDGSTS.E.BYPASS.LTC128B.128 [R156+0x4000], [R28.64] ;  /* 0x040000001c9cafae */ /* 0x0003e2000b901d48 */
[----:B------:R-:W-:-:S03]  /*7870*/  @!P2 LEA R124, P4, R11, R168, 0x1 ;  /* 0x000000a80b7ca211 */ /* 0x000fc600078808ff */
[----:B------:R1:W-:Y:S01]  /*7880*/  @P1 STS.128 [R156+0x6000], RZ ;  /* 0x006000ff9c001388 */ /* 0x0003e20000000c00 */
[--C-:B------:R-:W-:Y:S01]  /*7890*/  IMAD.X R10, R150, 0x1, R7.reuse, P3 ;  /* 0x00000001960a7824 */ /* 0x100fe200018e0607 */
[----:B------:R-:W-:Y:S02]  /*78a0*/  @!P2 LEA.HI.X R125, R11, R166, R7, 0x1, P4 ;  /* 0x000000a60b7da211 */ /* 0x000fe400020f0c07 */
        /* <DEDUP_REMOVED lines=41> */
.L_x_5419:
[----:B------:R-:W-:Y:S05]  /*7b40*/  BSYNC B0 ;  /* 0x0000000000007941 */ /* 0x000fea0003800000 */
.L_x_5418:
[----:B------:R-:W0:Y:S01]  /*7b50*/  LDGDEPBAR ;  /* 0x00000000000079af */ /* 0x000e220000000000 */
[----:B------:R-:W-:-:S04]  /*7b60*/  LEA R168, P1, R8, R168, 0x1 ;  /* 0x000000a808a87211 */ /* 0x000fc800078208ff */
[----:B------:R-:W-:Y:S02]  /*7b70*/  LEA.HI.X R166, R8, R166, R15, 0x1, P1 ;  /* 0x000000a608a67211 */ /* 0x000fe400008f0c0f */
.L_x_5415:
[----:B------:R-:W-:Y:S01]  /*7b80*/  FMNMX.FTZ R7, R100, R0, !PT ;  /* 0x0000000064077209 */ /* 0x000fe20007810000 */
[----:B-1----:R-:W-:Y:S01]  /*7b90*/  LDSM.16.MT88.4 R16, [R137+0x8000] ;  /* 0x008000008910783b */ /* 0x002fe20000004200 */
        /* <DEDUP_REMOVED lines=45> */
[--C-:B------:R-:W-:Y:S02]  /*7e70*/  FFMA.FTZ R28, R0, c[0x0][0x23c], -R105.reuse ;  /* 0x00008f00001c7a23 */ /* 0x100fe40000010869 */
[--C-:B------:R-:W-:Y:S02]  /*7e80*/  FFMA.FTZ R25, R12, c[0x0][0x23c], -R105.reuse ;  /* 0x00008f000c197a23 */ /* 0x100fe40000010869 */
[--C-:B------:R-:W-:Y:S02]  /*7e90*/  FFMA.FTZ R0, R13, c[0x0][0x23c], -R102.reuse ;  /* 0x00008f000d007a23 */ /* 0x100fe40000010866 */
[--C-:B------:R-:W-:Y:S01]  /*7ea0*/  FFMA.FTZ R24, R2, c[0x0][0x23c], -R102.reuse ;  /* 0x00008f0002187a23 */ /* 0x100fe20000010866 */
[----:B------:R-:W1:Y:S01]  /*7eb0*/  LDSM.16.MT88.4 R12, [R140+0x8000] ;  /* 0x008000008c0c783b */ /* 0x000e620000004200 */
[--C-:B------:R-:W-:Y:S01]  /*7ec0*/  FFMA.FTZ R27, R6, c[0x0][0x23c], -R105.reuse ;  /* 0x00008f00061b7a23 */ /* 0x100fe20000010869 */
[----:B------:R-:W-:Y:S01]  /*7ed0*/  FSEL R6, R29, RZ, P1 ;  /* 0x000000ff1d067208 */ /* 0x000fe20000800000 */
[--C-:B------:R-:W-:Y:S01]  /*7ee0*/  FFMA.FTZ R2, R5, c[0x0][0x23c], -R102.reuse ;  /* 0x00008f0005027a23 */ /* 0x100fe20000010866 */
[----:B------:R-:W-:Y:S01]  /*7ef0*/  FSEL R5, R30, RZ, P2 ;  /* 0x000000ff1e057208 */ /* 0x000fe20001000000 */
[----:B------:R-:W-:Y:S01]  /*7f00*/  FFMA.FTZ R26, R4, c[0x0][0x23c], -R105 ;  /* 0x00008f00041a7a23 */ /* 0x000fe20000010869 */
[----:B------:R-:W-:Y:S01]  /*7f10*/  MUFU.EX2 R28, R28 ;  /* 0x0000001c001c7308 */ /* 0x000fe20000000800 */
[----:B------:R-:W-:-:S02]  /*7f20*/  FFMA.FTZ R31, R9, c[0x0][0x23c], -R102 ;  /* 0x00008f00091f7a23 */ /* 0x000fc40000010866 */
[----:B------:R-:W-:Y:S01]  /*7f30*/  FADD.FTZ R4, R100, -R5 ;  /* 0x8000000564047221 */ /* 0x000fe20000010000 */
[----:B------:R-:W2:Y:S01]  /*7f40*/  LDSM.16.MT88.4 R8, [R138+0x8000] ;  /* 0x008000008a08783b */ /* 0x000ea20000004200 */
[----:B------:R-:W-:Y:S02]  /*7f50*/  FADD.FTZ R6, R3, -R6 ;  /* 0x8000000603067221 */ /* 0x000fe40000010000 */
[----:B------:R-:W-:Y:S01]  /*7f60*/  FMUL.FTZ R32, R4, c[0x0][0x23c] ;  /* 0x00008f0004207a20 */ /* 0x000fe20000410000 */
[----:B------:R-:W3:Y:S01]  /*7f70*/  MUFU.EX2 R27, R27 ;  /* 0x0000001b001b7308 */ /* 0x000ee20000000800 */
[----:B------:R-:W-:Y:S02]  /*7f80*/  FMUL.FTZ R3, R6, c[0x0][0x23c] ;  /* 0x00008f0006037a20 */ /* 0x000fe40000410000 */
[--C-:B------:R-:W-:Y:S02]  /*7f90*/  FFMA.FTZ R107, R110, c[0x0][0x23c], -R105.reuse ;  /* 0x00008f006e6b7a23 */ /* 0x100fe40000010869 */
[----:B------:R-:W-:-:S02]  /*7fa0*/  FFMA.FTZ R103, R116, c[0x0][0x23c], -R105 ;  /* 0x00008f0074677a23 */ /* 0x000fc40000010869 */
[--C-:B------:R-:W-:Y:S01]  /*7fb0*/  FFMA.FTZ R110, R114, c[0x0][0x23c], -R105.reuse ;  /* 0x00008f00726e7a23 */ /* 0x100fe20000010869 */
        /* <DEDUP_REMOVED lines=19> */
[----:B------:R-:W-:Y:S01]  /*80f0*/  LDSM.16.MT88.4 R20, [R137+0x9000] ;  /* 0x009000008914783b */ /* 0x000fe20000004200 */
[--C-:B------:R-:W-:Y:S01]  /*8100*/  FFMA.FTZ R112, R112, c[0x0][0x23c], -R105.reuse ;  /* 0x00008f0070707a23 */ /* 0x100fe20000010869 */
        /* <DEDUP_REMOVED lines=10> */
[----:B------:R-:W3:Y:S08]  /*81b0*/  MUFU.EX2 R32, R32 ;  /* 0x0000002000207308 */ /* 0x000ef00000000800 */
[----:B------:R-:W5:Y:S01]  /*81c0*/  MUFU.EX2 R3, R3 ;  /* 0x0000000300037308 */ /* 0x000f620000000800 */
[----:B----4-:R-:W-:Y:S01]  /*81d0*/  F2FP.PACK_AB R7, R31, R0 ;  /* 0x000000001f07723e */ /* 0x010fe200000000ff */
[----:B---3--:R-:W-:-:S06]  /*81e0*/  FMUL.FTZ R96, R96, R32 ;  /* 0x0000002060607220 */ /* 0x008fcc0000410000 */
[----:B------:R-:W-:Y:S01]  /*81f0*/  MUFU.EX2 R100, R100 ;  /* 0x0000006400647308 */ /* 0x000fe20000000800 */
[-C--:B------:R-:W-:Y:S02]  /*8200*/  FMUL.FTZ R97, R97, R32.reuse ;  /* 0x0000002061617220 */ /* 0x080fe40000410000 */
[-C--:B------:R-:W-:Y:S02]  /*8210*/  FMUL.FTZ R92, R92, R32.reuse ;  /* 0x000000205c5c7220 */ /* 0x080fe40000410000 */
[----:B------:R-:W-:Y:S02]  /*8220*/  FMUL.FTZ R93, R93, R32 ;  /* 0x000000205d5d7220 */ /* 0x000fe40000410000 */
[-C--:B-----5:R-:W-:Y:S01]  /*8230*/  FMUL.FTZ R98, R98, R3.reuse ;  /* 0x0000000362627220 */ /* 0x0a0fe20000410000 */
[----:B------:R-:W3:Y:S01]  /*8240*/  MUFU.EX2 R103, R103 ;  /* 0x0000006700677308 */ /* 0x000ee20000000800 */
[-C--:B------:R-:W-:Y:S02]  /*8250*/  FMUL.FTZ R99, R99, R3.reuse ;  /* 0x0000000363637220 */ /* 0x080fe40000410000 */
[----:B------:R-:W-:-:S02]  /*8260*/  FMUL.FTZ R94, R94, R3 ;  /* 0x000000035e5e7220 */ /* 0x000fc40000410000 */
[-C--:B------:R-:W-:Y:S02]  /*8270*/  FMUL.FTZ R95, R95, R3.reuse ;  /* 0x000000035f5f7220 */ /* 0x080fe40000410000 */
[-C--:B------:R-:W-:Y:S01]  /*8280*/  FMUL.FTZ R88, R88, R32.reuse ;  /* 0x0000002058587220 */ /* 0x080fe20000410000 */
[C---:B-1----:R-:W-:Y:S01]  /*8290*/  HMMA.16816.F32 R96, R4.reuse, R12, R96 ;  /* 0x0000000c0460723c */ /* 0x042fe20000001860 */
[-C--:B------:R-:W-:Y:S01]  /*82a0*/  FMUL.FTZ R89, R89, R32.reuse ;  /* 0x0000002059597220 */ /* 0x080fe20000410000 */
[----:B------:R-:W-:Y:S01]  /*82b0*/  MUFU.EX2 R107, R107 ;  /* 0x0000006b006b7308 */ /* 0x000fe20000000800 */
[-C--:B------:R-:W-:Y:S02]  /*82c0*/  FMUL.FTZ R90, R90, R3.reuse ;  /* 0x000000035a5a7220 */ /* 0x080fe40000410000 */
[-C--:B------:R-:W-:Y:S02]  /*82d0*/  FMUL.FTZ R91, R91, R3.reuse ;  /* 0x000000035b5b7220 */ /* 0x080fe40000410000 */
[-C--:B------:R-:W-:Y:S01]  /*82e0*/  FMUL.FTZ R84, R84, R32.reuse ;  /* 0x0000002054547220 */ /* 0x080fe20000410000 */
[----:B------:R-:W-:Y:S01]  /*82f0*/  HMMA.16816.F32 R92, R4, R14, R92 ;  /* 0x0000000e045c723c */ /* 0x000fe2000000185c */
[----:B------:R-:W1:Y:S01]  /*8300*/  LDSM.16.MT88.4 R12, [R136+0x8000] ;  /* 0x00800000880c783b */ /* 0x000e620000004200 */
[----:B------:R-:W-:Y:S01]  /*8310*/  FMUL.FTZ R85, R85, R32 ;  /* 0x0000002055557220 */ /* 0x000fe20000410000 */
[----:B------:R-:W-:Y:S01]  /*8320*/  MUFU.EX2 R110, R110 ;  /* 0x0000006e006e7308 */ /* 0x000fe20000000800 */
[----:B------:R-:W-:-:S02]  /*8330*/  FMUL.FTZ R86, R86, R3 ;  /* 0x0000000356567220 */ /* 0x000fc40000410000 */
[-C--:B------:R-:W-:Y:S02]  /*8340*/  FMUL.FTZ R87, R87, R3.reuse ;  /* 0x0000000357577220 */ /* 0x080fe40000410000 */
[C---:B--2---:R-:W-:Y:S01]  /*8350*/  HMMA.16816.F32 R88, R4.reuse, R8, R88 ;  /* 0x000000080458723c */ /* 0x044fe20000001858 */
[-C--:B------:R-:W-:Y:S02]  /*8360*/  FMUL.FTZ R80, R80, R32.reuse ;  /* 0x0000002050507220 */ /* 0x080fe40000410000 */
[-C--:B------:R-:W-:Y:S01]  /*8370*/  FMUL.FTZ R81, R81, R32.reuse ;  /* 0x0000002051517220 */ /* 0x080fe20000410000 */
[----:B------:R-:W-:Y:S01]  /*8380*/  MUFU.EX2 R109, R109 ;  /* 0x0000006d006d7308 */ /* 0x000fe20000000800 */
[-C--:B------:R-:W-:Y:S02]  /*8390*/  FMUL.FTZ R82, R82, R3.reuse ;  /* 0x0000000352527220 */ /* 0x080fe40000410000 */
[----:B------:R-:W-:Y:S01]  /*83a0*/  FMUL.FTZ R83, R83, R3 ;  /* 0x0000000353537220 */ /* 0x000fe20000410000 */
[----:B------:R-:W-:Y:S01]  /*83b0*/  HMMA.16816.F32 R84, R4, R10, R84 ;  /* 0x0000000a0454723c */ /* 0x000fe20000001854 */
[----:B------:R-:W2:Y:S01]  /*83c0*/  LDSM.16.MT88.4 R8, [R140+0xa000] ;  /* 0x00a000008c08783b */ /* 0x000ea20000004200 */
        /* <DEDUP_REMOVED lines=15> */
[----:B------:R-:W2:Y:S01]  /*84c0*/  MUFU.EX2 R116, R116 ;  /* 0x0000007400747308 */ /* 0x000ea20000000800 */
[-C--:B------:R-:W-:Y:S02]  /*84d0*/  FMUL.FTZ R70, R70, R3.reuse ;  /* 0x0000000346467220 */ /* 0x080fe40000410000 */
[----:B------:R-:W-:Y:S01]  /*84e0*/  FMUL.FTZ R71, R71, R3 ;  /* 0x0000000347477220 */ /* 0x000fe20000410000 */
[----:B-1----:R-:W-:Y:S01]  /*84f0*/  HMMA.16816.F32 R72, R4, R12, R72 ;  /* 0x0000000c0448723c */ /* 0x002fe20000001848 */
[----:B------:R-:W-:-:S02]  /*8500*/  FMUL.FTZ R36, R36, R32 ;  /* 0x0000002024247220 */ /* 0x000fc40000410000 */
[-C--:B------:R-:W-:Y:S01]  /*8510*/  FMUL.FTZ R37, R37, R32.reuse ;  /* 0x0000002025257220 */ /* 0x080fe20000410000 */
[----:B------:R-:W-:Y:S01]  /*8520*/  MUFU.EX2 R117, R117 ;  /* 0x0000007500757308 */ /* 0x000fe20000000800 */
[-C--:B------:R-:W-:Y:S02]  /*8530*/  FMUL.FTZ R38, R38, R3.reuse ;  /* 0x0000000326267220 */ /* 0x080fe40000410000 */
[-C--:B------:R-:W-:Y:S01]  /*8540*/  FMUL.FTZ R39, R39, R3.reuse ;  /* 0x0000000327277220 */ /* 0x080fe20000410000 */
[----:B------:R-:W-:Y:S01]  /*8550*/  HMMA.16816.F32 R68, R4, R14, R68 ;  /* 0x0000000e0444723c */ /* 0x000fe20000001844 */
[-C--:B------:R-:W-:Y:S01]  /*8560*/  FMUL.FTZ R40, R40, R32.reuse ;  /* 0x0000002028287220 */ /* 0x080fe20000410000 */
[----:B------:R-:W1:Y:S01]  /*8570*/  LDSM.16.MT88.4 R12, [R137+0xa000] ;  /* 0x00a00000890c783b */ /* 0x000e620000004200 */
[----:B------:R-:W-:Y:S01]  /*8580*/  FMUL.FTZ R41, R41, R32 ;  /* 0x0000002029297220 */ /* 0x000fe20000410000 */
        /* <DEDUP_REMOVED lines=19> */
[----:B------:R-:W-:Y:S01]  /*86c0*/  MUFU.EX2 R115, R115 ;  /* 0x0000007300737308 */ /* 0x000fe20000000800 */
[----:B------:R-:W-:-:S02]  /*86d0*/  FMUL.FTZ R54, R54, R3 ;  /* 0x0000000336367220 */ /* 0x000fc40000410000 */
[-C--:B------:R-:W-:Y:S02]  /*86e0*/  FMUL.FTZ R55, R55, R3.reuse ;  /* 0x0000000337377220 */ /* 0x080fe40000410000 */
[-C--:B------:R-:W-:Y:S01]  /*86f0*/  FMUL.FTZ R56, R56, R32.reuse ;  /* 0x0000002038387220 */ /* 0x080fe20000410000 */
[C---:B------:R-:W-:Y:S01]  /*8700*/  HMMA.16816.F32 R48, R4.reuse, R18, R48 ;  /* 0x000000120430723c */ /* 0x040fe20000001830 */
[-C--:B------:R-:W-:Y:S01]  /*8710*/  FMUL.FTZ R57, R57, R32.reuse ;  /* 0x0000002039397220 */ /* 0x080fe20000410000 */
[----:B------:R-:W5:Y:S01]  /*8720*/  LDSM.16.MT88.4 R16, [R140+0x8800] ;  /* 0x008800008c10783b */ /* 0x000f620000004200 */
        /* <DEDUP_REMOVED lines=16> */
[C---:B--2---:R-:W-:Y:S01]  /*8830*/  HMMA.16816.F32 R60, R4.reuse, R8, R60 ;  /* 0x00000008043c723c */ /* 0x044fe2000000183c */
[----:B------:R-:W-:Y:S02]  /*8840*/  FFMA.FTZ R28, R169, R32, R28 ;  /* 0x00000020a91c7223 */ /* 0x000fe4000001001c */
[----:B------:R-:W-:Y:S02]  /*8850*/  FFMA.FTZ R3, R167, R3, R24 ;  /* 0x00000003a7037223 */ /* 0x000fe40000010018 */
[----:B------:R-:W-:Y:S01]  /*8860*/  MUFU.EX2 R112, R112 ;  /* 0x0000007000707308 */ /* 0x000fe20000000800 */
[----:B------:R-:W-:Y:S02]  /*8870*/  FADD.FTZ R27, R27, R28 ;  /* 0x0000001c1b1b7221 */ /* 0x000fe40000010000 */
[----:B------:R-:W-:Y:S01]  /*8880*/  HMMA.16816.F32 R64, R4, R10, R64 ;  /* 0x0000000a0440723c */ /* 0x000fe20000001840 */
[----:B------:R-:W2:Y:S01]  /*8890*/  LDSM.16.MT88.4 R8, [R137+0x8800] ;  /* 0x008800008908783b */ /* 0x000ea20000004200 */
[----:B------:R-:W-:-:S02]  /*88a0*/  FADD.FTZ R3, R2, R3 ;  /* 0x0000000302037221 */ /* 0x000fc40000010000 */
[----:B------:R-:W-:Y:S01]  /*88b0*/  FADD.FTZ R26, R26, R27 ;  /* 0x0000001b1a1a7221 */ /* 0x000fe20000010000 */
[----:B------:R-:W1:Y:S01]  /*88c0*/  MUFU.EX2 R121, R121 ;  /* 0x0000007900797308 */ /* 0x000e620000000800 */
[----:B------:R-:W-:Y:S01]  /*88d0*/  FADD.FTZ R0, R0, R3 ;  /* 0x0000000300007221 */ /* 0x000fe20000010000 */
[----:B---3--:R-:W-:Y:S01]  /*88e0*/  F2FP.PACK_AB R4, R103, R100 ;  /* 0x000000646704723e */ /* 0x008fe200000000ff */
        /* <DEDUP_REMOVED lines=17> */
[C---:B------:R-:W-:Y:S01]  /*8a00*/  HMMA.16816.F32 R92, R4.reuse, R18, R92 ;  /* 0x00000012045c723c */ /* 0x040fe2000000185c */
[----:B------:R-:W3:Y:S01]  /*8a10*/  LDSM.16.MT88.4 R16, [R136+0x8800] ;  /* 0x008800008810783b */ /* 0x000ee20000004200 */
[----:B------:R-:W-:Y:S06]  /*8a20*/  MUFU.EX2 R101, R101 ;  /* 0x0000006500657308 */ /* 0x000fec0000000800 */
[C---:B-1----:R-:W-:Y:S02]  /*8a30*/  HMMA.16816.F32 R88, R4.reuse, R12, R88 ;  /* 0x0000000c0458723c */ /* 0x042fe40000001858 */
[----:B------:R-:W1:Y:S06]  /*8a40*/  MUFU.EX2 R104, R104 ;  /* 0x0000006800687308 */ /* 0x000e6c0000000800 */
[C---:B------:R-:W-:Y:S01]  /*8a50*/  HMMA.16816.F32 R84, R4.reuse, R14, R84 ;  /* 0x0000000e0454723c */ /* 0x040fe20000001854 */
[----:B------:R-:W4:Y:S01]  /*8a60*/  LDSM.16.MT88.4 R12, [R140+0xa800] ;  /* 0x00a800008c0c783b */ /* 0x000f220000004200 */
[----:B------:R-:W-:Y:S06]  /*8a70*/  MUFU.EX2 R33, R33 ;  /* 0x0000002100217308 */ /* 0x000fec0000000800 */
[C---:B--2---:R-:W-:Y:S02]  /*8a80*/  HMMA.16816.F32 R80, R4.reuse, R8, R80 ;  /* 0x000000080450723c */ /* 0x044fe40000001850 */
[----:B------:R-:W2:Y:S06]  /*8a90*/  MUFU.EX2 R34, R34 ;  /* 0x0000002200227308 */ /* 0x000eac0000000800 */
[C---:B------:R-:W-:Y:S01]  /*8aa0*/  HMMA.16816.F32 R76, R4.reuse, R10, R76 ;  /* 0x0000000a044c723c */ /* 0x040fe2000000184c */
[----:B------:R-:W5:Y:S07]  /*8ab0*/  LDSM.16.MT88.4 R8, [R138+0xa800] ;  /* 0x00a800008a08783b */ /* 0x000f6e0000004200 */
[C---:B---3--:R-:W-:Y:S08]  /*8ac0*/  HMMA.16816.F32 R72, R4.reuse, R16, R72 ;  /* 0x000000100448723c */ /* 0x048ff00000001848 */
        /* <DEDUP_REMOVED lines=52> */
[----:B-1----:R-:W-:Y:S01]  /*8e10*/  F2FP.PACK_AB R5, R104, R101 ;  /* 0x000000656805723e */ /* 0x002fe200000000ff */
[----:B------:R-:W-:Y:S01]  /*8e20*/  FADD.FTZ R101, R101, R124 ;  /* 0x0000007c65657221 */ /* 0x000fe20000010000 */
[----:B------:R-:W-:Y:S01]  /*8e30*/  F2FP.PACK_AB R6, R105, R106 ;  /* 0x0000006a6906723e */ /* 0x000fe200000000ff */
[----:B------:R-:W-:Y:S01]  /*8e40*/  FADD.FTZ R121, R121, R112 ;  /* 0x0000007079797221 */ /* 0x000fe20000010000 */
[----:B--2---:R-:W-:Y:S01]  /*8e50*/  F2FP.PACK_AB R7, R34, R33 ;  /* 0x000000212207723e */ /* 0x004fe200000000ff */
[----:B------:R-:W-:Y:S01]  /*8e60*/  FADD.FTZ R104, R104, R101 ;  /* 0x0000006568687221 */ /* 0x000fe20000010000 */
[----:B------:R-:W-:Y:S01]  /*8e70*/  MOV R3, R29 ;  /* 0x0000001d00037202 */ /* 0x000fe20000000f00 */
[----:B------:R-:W-:-:S02]  /*8e80*/  FADD.FTZ R106, R106, R121 ;  /* 0x000000796a6a7221 */ /* 0x000fc40000010000 */
[----:B------:R-:W-:Y:S02]  /*8e90*/  FADD.FTZ R33, R33, R104 ;  /* 0x0000006821217221 */ /* 0x000fe40000010000 */
[----:B------:R-:W-:Y:S01]  /*8ea0*/  HMMA.16816.F32 R96, R4, R20, R96 ;  /* 0x000000140460723c */ /* 0x000fe20000001860 */
        /* <DEDUP_REMOVED lines=10> */
[C---:B------:R-:W-:Y:S08]  /*8f50*/  HMMA.16816.F32 R72, R4.reuse, R12, R72 ;  /* 0x0000000c0448723c */ /* 0x040ff00000001848 */
[C---:B------:R-:W-:Y:S01]  /*8f60*/  HMMA.16816.F32 R68, R4.reuse, R14, R68 ;  /* 0x0000000e0444723c */ /* 0x040fe20000001844 */
[----:B------:R-:W4:Y:S07]  /*8f70*/  LDSM.16.MT88.4 R12, [R136+0xb800] ;  /* 0x00b80000880c783b */ /* 0x000f2e0000004200 */
[C---:B-1----:R-:W-:Y:S08]  /*8f80*/  HMMA.16816.F32 R36, R4.reuse, R20, R36 ;  /* 0x000000140424723c */ /* 0x042ff00000001824 */
[C---:B------:R-:W-:Y:S08]  /*8f90*/  HMMA.16816.F32 R40, R4.reuse, R22, R40 ;  /* 0x000000160428723c */ /* 0x040ff00000001828 */
[C---:B--2---:R-:W-:Y:S08]  /*8fa0*/  HMMA.16816.F32 R44, R4.reuse, R16, R44 ;  /* 0x00000010042c723c */ /* 0x044ff0000000182c */
[C---:B------:R-:W-:Y:S08]  /*8fb0*/  HMMA.16816.F32 R48, R4.reuse, R18, R48 ;  /* 0x000000120430723c */ /* 0x040ff00000001830 */
[C---:B---3--:R-:W-:Y:S08]  /*8fc0*/  HMMA.16816.F32 R52, R4.reuse, R8, R52 ;  /* 0x000000080434723c */ /* 0x048ff00000001834 */
[C---:B------:R-:W-:Y:S08]  /*8fd0*/  HMMA.16816.F32 R56, R4.reuse, R10, R56 ;  /* 0x0000000a0438723c */ /* 0x040ff00000001838 */
[C---:B----4-:R-:W-:Y:S08]  /*8fe0*/  HMMA.16816.F32 R60, R4.reuse, R12, R60 ;  /* 0x0000000c043c723c */ /* 0x050ff0000000183c */
[----:B------:R-:W-:Y:S08]  /*8ff0*/  HMMA.16816.F32 R64, R4, R14, R64 ;  /* 0x0000000e0440723c */ /* 0x000ff00000001840 */
.L_x_5412:
        /* <DEDUP_REMOVED lines=12> */
.L_x_5424:
        /* <DEDUP_REMOVED lines=39> */
[----:B------:R-:W-:Y:S03]  /*9330*/  @P5 IADD3 R8, R8, 0x1, RZ ;  /* 0x0000000108085810 */ /* 0x000fe60007ffe0ff */
[----:B------:R-:W-:Y:S01]  /*9340*/  @!P3 IMAD.MOV R9, RZ, RZ, -R9 ;  /* 0x000000ffff09b224 */ /* 0x000fe200078e0a09 */
[----:B------:R-:W-:Y:S04]  /*9350*/  @!P1 IADD3 R8, -R8, RZ, RZ ;  /* 0x000000ff08089210 */ /* 0x000fe80007ffe1ff */
        /* <DEDUP_REMOVED lines=14> */
[----:B------:R-:W-:Y:S05]  /*9440*/  IMAD R2, R3, c[0x0][0x1a4], R2 ;  /* 0x0000690003027a24 */ /* 0x000fea00078e0202 */
[----:B------:R-:W-:Y:S01]  /*9450*/  IADD3 R7, R7, R2, RZ ;  /* 0x0000000207077210 */ /* 0x000fe20007ffe0ff */
[----:B--2---:R-:W-:Y:S04]  /*9460*/  IMAD.IADD R4, R4, 0x1, -R5 ;  /* 0x0000000104047824 */ /* 0x004fe800078e0a05 */
[C---:B------:R-:W-:Y:S01]  /*9470*/  IMAD.WIDE.U32 R6, R4.reuse, c[0x0][0x188], R6 ;  /* 0x0000620004067a25 */ /* 0x040fe200078e0006 */
[----:B------:R-:W-:Y:S03]  /*9480*/  SHF.R.S32.HI R3, RZ, 0x1f, R4 ;  /* 0x0000001fff037819 */ /* 0x000fe60000011404 */
[----:B------:R-:W-:Y:S02]  /*9490*/  IMAD.MOV.U32 R102, RZ, RZ, R6 ;  /* 0x000000ffff667224 */ /* 0x000fe400078e0006 */
[----:B------:R-:W-:Y:S04]  /*94a0*/  IMAD R3, R3, c[0x0][0x188], RZ ;  /* 0x0000620003037a24 */ /* 0x000fe800078e02ff */
[----:B------:R-:W-:Y:S04]  /*94b0*/  IMAD R3, R4, c[0x0][0x18c], R3 ;  /* 0x0000630004037a24 */ /* 0x000fe800078e0203 */
[----:B------:R-:W-:Y:S02]  /*94c0*/  IMAD.IADD R100, R7, 0x1, R3 ;  /* 0x0000000107647824 */ /* 0x000fe400078e0203 */
.L_x_5421:
        /* <DEDUP_REMOVED lines=20> */
[--C-:B------:R-:W-:Y:S02]  /*9610*/  @!P4 LEA.HI.X R181, R173, R171, R102.reuse, 0x1, P6 ;  /* 0x000000abadb5c211 */ /* 0x100fe400030f0c66 */
[----:B------:R-:W-:Y:S01]  /*9620*/  @!PT LDS RZ, [RZ] ;  /* 0x00000000fffff984 */ /* 0x000fe20000000800 */
[----:B------:R-:W-:Y:S01]  /*9630*/  @!PT LDS RZ, [RZ] ;  /* 0x00000000fffff984 */ /* 0x000fe20000000800 */
[----:B------:R-:W-:Y:S01]  /*9640*/  @!PT LDS RZ, [RZ] ;  /* 0x00000000fffff984 */ /* 0x000fe20000000800 */
[----:B------:R1:W-:Y:S01]  /*9650*/  @!P3 LDGSTS.E.BYPASS.LTC128B.128 [R156+0xa000], [R2.64+0x80] ;  /* 0x0a000080029cbfae */ /* 0x0003e2000b901d48 */
[----:B------:R-:W-:Y:S02]  /*9660*/  IADD3 R101, P1, R161, R173, RZ ;  /* 0x000000ada1657210 */ /* 0x000fe40007f3e0ff */
[-C--:B------:R-:W-:Y:S02]  /*9670*/  @!P3 LEA.HI.X R173, R173, R171.reuse, R102, 0x1, P2 ;  /* 0x000000abadadb211 */ /* 0x080fe400010f0c66 */
[C---:B------:R-:W-:Y:S02]  /*9680*/  @!P4 LEA R178, P5, R101.reuse, R170, 0x1 ;  /* 0x000000aa65b2c211 */ /* 0x040fe400078a08ff */
[----:B------:R-:W-:Y:S01]  /*9690*/  @P4 STS.128 [R156+0x8800], RZ ;  /* 0x008800ff9c004388 */ /* 0x000fe20000000c00 */
[----:B------:R-:W-:Y:S02]  /*96a0*/  IADD3.X R100, R160, R102, RZ, P1, !PT ;  /* 0x00000066a0647210 */ /* 0x000fe40000ffe4ff */
[C---:B------:R-:W-:Y:S02]  /*96b0*/  @!P3 LEA R170, P1, R101.reuse, R170, 0x1 ;  /* 0x000000aa65aab211 */ /* 0x040fe400078208ff */
[CCC-:B------:R-:W-:Y:S02]  /*96c0*/  @!P4 LEA.HI.X R179, R101.reuse, R171.reuse, R100.reuse, 0x1, P5 ;  /* 0x000000ab65b3c211 */ /* 0x1c0fe400028f0c64 */
[----:B------:R-:W-:Y:S01]  /*96d0*/  @!PT LDS RZ, [RZ] ;  /* 0x00000000fffff984 */ /* 0x000fe20000000800 */
[----:B------:R-:W-:Y:S01]  /*96e0*/  @!PT LDS RZ, [RZ] ;  /* 0x00000000fffff984 */ /* 0x000fe20000000800 */
[----:B------:R-:W-:Y:S01]  /*96f0*/  @!PT LDS RZ, [RZ] ;  /* 0x00000000fffff984 */ /* 0x000fe20000000800 */
[----:B------:R2:W-:Y:S01]  /*9700*/  @!P4 LDGSTS.E.BYPASS.LTC128B.128 [R156+0x8800], [R176.64] ;  /* 0x08800000b09ccfae */ /* 0x0005e2000b901d48 */
[----:B------:R-:W-:Y:S02]  /*9710*/  @!P3 LEA.HI.X R171, R101, R171, R100, 0x1, P1 ;  /* 0x000000ab65abb211 */ /* 0x000fe400008f0c64 */
[----:B------:R-:W-:Y:S04]  /*9720*/  ISETP.GE.AND P1, PT, R155, 0x2, PT ;  /* 0x000000029b00780c */ /* 0x000fe80003f26270 */
        /* <DEDUP_REMOVED lines=26> */
[----:B------:R-:W2:Y:S07]  /*98d0*/  LDSM.16.M88.4 R108, [R146+0x4000] ;  /* 0x00400000926c783b */ /* 0x000eae0000000200 */
[----:B------:R-:W3:Y:S01]  /*98e0*/  LDSM.16.M88.4 R112, [R146+0x4800] ;  /* 0x004800009270783b */ /* 0x000ee20000000200 */
[----:B-1----:R-:W-:Y:S06]  /*98f0*/  MOV R170, R2 ;  /* 0x0000000200aa7202 */ /* 0x002fec0000000f00 */
[----:B------:R-:W1:Y:S01]  /*9900*/  LDSM.16.M88.4 R116, [R146+0x5000] ;  /* 0x005000009274783b */ /* 0x000e620000000200 */
[----:B------:R-:W-:Y:S06]  /*9910*/  MOV R171, R3 ;  /* 0x0000000300ab7202 */ /* 0x000fec0000000f00 */
[----:B------:R-:W0:Y:S07]  /*9920*/  LDGDEPBAR ;  /* 0x00000000000079af */ /* 0x000e2e0000000000 */
[----:B------:R-:W1:Y:S07]  /*9930*/  LDSM.16.M88.4 R120, [R146+0x5800] ;  /* 0x005800009278783b */ /* 0x000e6e0000000200 */
[----:B------:R-:W-:Y:S01]  /*9940*/  LDSM.16.M88.4 R124, [R145] ;  /* 0x00000000917c783b */ /* 0x000fe20000000200 */
[C---:B--2---:R-:W-:Y:S06]  /*9950*/  HMMA.16816.F32 R4, R104.reuse, R108, RZ ;  /* 0x0000006c6804723c */ /* 0x044fec00000018ff */
[----:B------:R-:W2:Y:S02]  /*9960*/  LDSM.16.M88.4 R128, [R144] ;  /* 0x000000009080783b */ /* 0x000ea40000000200 */
[C---:B------:R-:W-:Y:S05]  /*9970*/  HMMA.16816.F32 R8, R104.reuse, R110, RZ ;  /* 0x0000006e6808723c */ /* 0x040fea00000018ff */
[----:B------:R-:W2:Y:S03]  /*9980*/  LDSM.16.M88.4 R132, [R144+0x800] ;  /* 0x000800009084783b */ /* 0x000ea60000000200 */
[C---:B---3--:R-:W-:Y:S04]  /*9990*/  HMMA.16816.F32 R12, R104.reuse, R112, RZ ;  /* 0x00000070680c723c */ /* 0x048fe800000018ff */
[----:B------:R-:W3:Y:S04]  /*99a0*/  LDSM.16.M88.4 R108, [R144+0x1000] ;  /* 0x00100000906c783b */ /* 0x000ee80000000200 */
[C---:B------:R-:W-:Y:S03]  /*99b0*/  HMMA.16816.F32 R16, R104.reuse, R114, RZ ;  /* 0x000000726810723c */ /* 0x040fe600000018ff */
[----:B------:R-:W3:Y:S05]  /*99c0*/  LDSM.16.M88.4 R112, [R144+0x1800] ;  /* 0x001800009070783b */ /* 0x000eea0000000200 */
[C---:B-1----:R-:W-:Y:S08]  /*99d0*/  HMMA.16816.F32 R20, R104.reuse, R116, RZ ;  /* 0x000000746814723c */ /* 0x042ff000000018ff */
[C---:B------:R-:W-:Y:S01]  /*99e0*/  HMMA.16816.F32 R24, R104.reuse, R118, RZ ;  /* 0x000000766818723c */ /* 0x040fe200000018ff */
[----:B------:R-:W-:Y:S07]  /*99f0*/  LDSM.16.M88.4 R116, [R139+0x4000] ;  /* 0x004000008b74783b */ /* 0x000fee0000000200 */
[C---:B------:R-:W-:Y:S08]  /*9a00*/  HMMA.16816.F32 R28, R104.reuse, R120, RZ ;  /* 0x00000078681c723c */ /* 0x040ff000000018ff */
[----:B------:R-:W-:Y:S01]  /*9a10*/  HMMA.16816.F32 R32, R104, R122, RZ ;  /* 0x0000007a6820723c */ /* 0x000fe200000018ff */
[----:B------:R-:W1:Y:S07]  /*9a20*/  LDSM.16.M88.4 R104, [R143] ;  /* 0x000000008f68783b */ /* 0x000e6e0000000200 */
[C---:B--2---:R-:W-:Y:S01]  /*9a30*/  HMMA.16816.F32 R4, R124.reuse, R128, R4 ;  /* 0x000000807c04723c */ /* 0x044fe20000001804 */
[----:B------:R-:W2:Y:S07]  /*9a40*/  LDSM.16.M88.4 R120, [R139+0x4800] ;  /* 0x004800008b78783b */ /* 0x000eae0000000200 */
[C---:B------:R-:W-:Y:S01]  /*9a50*/  HMMA.16816.F32 R8, R124.reuse, R130, R8 ;  /* 0x000000827c08723c */ /* 0x040fe20000001808 */
[----:B------:R-:W1:Y:S07]  /*9a60*/  LDSM.16.M88.4 R128, [R139+0x5000] ;  /* 0x005000008b80783b */ /* 0x000e6e0000000200 */
[C---:B------:R-:W-:Y:S08]  /*9a70*/  HMMA.16816.F32 R12, R124.reuse, R132, R12 ;  /* 0x000000847c0c723c */ /* 0x040ff0000000180c */
[C---:B------:R-:W-:Y:S08]  /*9a80*/  HMMA.16816.F32 R16, R124.reuse, R134, R16 ;  /* 0x000000867c10723c */ /* 0x040ff00000001810 */
[C---:B---3--:R-:W-:Y:S08]  /*9a90*/  HMMA.16816.F32 R20, R124.reuse, R108, R20 ;  /* 0x0000006c7c14723c */ /* 0x048ff00000001814 */
[C---:B------:R-:W-:Y:S01]  /*9aa0*/  HMMA.16816.F32 R24, R124.reuse, R110, R24 ;  /* 0x0000006e7c18723c */ /* 0x040fe20000001818 */
[----:B------:R-:W3:Y:S07]  /*9ab0*/  LDSM.16.M88.4 R108, [R139+0x5800] ;  /* 0x005800008b6c783b */ /* 0x000eee0000000200 */
[C---:B------:R-:W-:Y:S08]  /*9ac0*/  HMMA.16816.F32 R28, R124.reuse, R112, R28 ;  /* 0x000000707c1c723c */ /* 0x040ff0000000181c */
[----:B------:R-:W-:Y:S01]  /*9ad0*/  HMMA.16816.F32 R32, R124, R114, R32 ;  /* 0x000000727c20723c */ /* 0x000fe20000001820 */
[----:B------:R-:W-:Y:S07]  /*9ae0*/  LDSM.16.M88.4 R112, [R142] ;  /* 0x000000008e70783b */ /* 0x000fee0000000200 */
[C---:B-1----:R-:W-:Y:S01]  /*9af0*/  HMMA.16816.F32 R4, R104.reuse, R116, R4 ;  /* 0x000000746804723c */ /* 0x042fe20000001804 */
[----:B------:R-:W-:Y:S07]  /*9b00*/  LDSM.16.M88.4 R124, [R141+0x1000] ;  /* 0x001000008d7c783b */ /* 0x000fee0000000200 */
[C---:B------:R-:W-:Y:S01]  /*9b10*/  HMMA.16816.F32 R8, R104.reuse, R118, R8 ;  /* 0x000000766808723c */ /* 0x040fe20000001808 */
        /* <DEDUP_REMOVED lines=8> */
[----:B------:R-:W-:Y:S01]  /*9ba0*/  HMMA.16816.F32 R32, R104, R110, R32 ;  /* 0x0000006e6820723c */ /* 0x000fe20000001820 */
[----:B------:R-:W-:Y:S07]  /*9bb0*/  LDSM.16.M88.4 R104, [R147+0x2000] ;  /* 0x002000009368783b */ /* 0x000fee0000000200 */
[C---:B-1----:R-:W-:Y:S01]  /*9bc0*/  HMMA.16816.F32 R4, R112.reuse, R116, R4 ;  /* 0x000000747004723c */ /* 0x042fe20000001804 */
[----:B------:R-:W1:Y:S07]  /*9bd0*/  LDSM.16.M88.4 R108, [R146+0x6000] ;  /* 0x00600000926c783b */ /* 0x000e6e0000000200 */
        /* <DEDUP_REMOVED lines=8> */
[C---:B----4-:R-:W-:Y:S08]  /*9c60*/  HMMA.16816.F32 R28, R112.reuse, R128, R28 ;  /* 0x00000080701c723c */ /* 0x050ff0000000181c */
[----:B------:R-:W-:Y:S01]  /*9c70*/  HMMA.16816.F32 R32, R112, R130, R32 ;  /* 0x000000827020723c */ /* 0x000fe20000001820 */
[----:B------:R-:W-:Y:S07]  /*9c80*/  LDSM.16.M88.4 R112, [R144+0x2000] ;  /* 0x002000009070783b */ /* 0x000fee0000000200 */
[C---:B-1----:R-:W-:Y:S01]  /*9c90*/  HMMA.16816.F32 R4, R104.reuse, R108, R4 ;  /* 0x0000006c6804723c */ /* 0x042fe20000001804 */
[----:B------:R-:W-:Y:S07]  /*9ca0*/  LDSM.16.M88.4 R128, [R144+0x3800] ;  /* 0x003800009080783b */ /* 0x000fee0000000200 */
        /* <DEDUP_REMOVED lines=11> */
[----:B------:R-:W4:Y:S01]  /*9d60*/  LDSM.16.M88.4 R124, [R139+0x6000] ;  /* 0x006000008b7c783b */ /* 0x000f220000000200 */
[C---:B-1----:R-:W-:Y:S08]  /*9d70*/  HMMA.16816.F32 R4, R108.reuse, R112, R4 ;  /* 0x000000706c04723c */ /* 0x042ff00000001804 */
[C---:B------:R-:W-:Y:S01]  /*9d80*/  HMMA.16816.F32 R8, R108.reuse, R114, R8 ;  /* 0x000000726c08723c */ /* 0x040fe20000001808 */
[----:B------:R-:W1:Y:S07]  /*9d90*/  LDSM.16.M88.4 R112, [R139+0x6800] ;  /* 0x006800008b70783b */ /* 0x000e6e0000000200 */
[C---:B---3--:R-:W-:Y:S08]  /*9da0*/  HMMA.16816.F32 R12, R108.reuse, R116, R12 ;  /* 0x000000746c0c723c */ /* 0x048ff0000000180c */
[C---:B------:R-:W-:Y:S01]  /*9db0*/  HMMA.16816.F32 R16, R108.reuse, R118, R16 ;  /* 0x000000766c10723c */ /* 0x040fe20000001810 */
[----:B------:R-:W3:Y:S07]  /*9dc0*/  LDSM.16.M88.4 R116, [R139+0x7000] ;  /* 0x007000008b74783b */ /* 0x000eee0000000200 */
[C---:B--2---:R-:W-:Y:S08]  /*9dd0*/  HMMA.16816.F32 R20, R108.reuse, R120, R20 ;  /* 0x000000786c14723c */ /* 0x044ff00000001814 */
[C---:B------:R-:W-:Y:S01]  /*9de0*/  HMMA.16816.F32 R24, R108.reuse, R122, R24 ;  /* 0x0000007a6c18723c */ /* 0x040fe20000001818 */
[----:B------:R-:W-:Y:S07]  /*9df0*/  LDSM.16.M88.4 R120, [R142+0x2000] ;  /* 0x002000008e78783b */ /* 0x000fee0000000200 */
[C---:B------:R-:W-:Y:S08]  /*9e00*/  HMMA.16816.F32 R28, R108.reuse, R128, R28 ;  /* 0x000000806c1c723c */ /* 0x040ff0000000181c */
[----:B------:R-:W-:Y:S01]  /*9e10*/  HMMA.16816.F32 R32, R108, R130, R32 ;  /* 0x000000826c20723c */ /* 0x000fe20000001820 */
[----:B------:R-:W2:Y:S07]  /*9e20*/  LDSM.16.M88.4 R108, [R139+0x7800] ;  /* 0x007800008b6c783b */ /* 0x000eae0000000200 */
[----:B------:R-:W2:Y:S01]  /*9e30*/  LDSM.16.M88.4 R128, [R141+0x2000] ;  /* 0x002000008d80783b */ /* 0x000ea20000000200 */
[C---:B----4-:R-:W-:Y:S08]  /*9e40*/  HMMA.16816.F32 R4, R104.reuse, R124, R4 ;  /* 0x0000007c6804723c */ /* 0x050ff00000001804 */
[C---:B------:R-:W-:Y:S08]  /*9e50*/  HMMA.16816.F32 R8, R104.reuse, R126, R8 ;  /* 0x0000007e6808723c */ /* 0x040ff00000001808 */
[C---:B-1----:R-:W-:Y:S08]  /*9e60*/  HMMA.16816.F32 R12, R104.reuse, R112, R12 ;  /* 0x00000070680c723c */ /* 0x042ff0000000180c */
[C---:B------:R-:W-:Y:S08]  /*9e70*/  HMMA.16816.F32 R16, R104.reuse, R114, R16 ;  /* 0x000000726810723c */ /* 0x040ff00000001810 */
[C---:B---3--:R-:W-:Y:S08]  /*9e80*/  HMMA.16816.F32 R20, R104.reuse, R116, R20 ;  /* 0x000000746814723c */ /* 0x048ff00000001814 */
[C---:B------:R-:W-:Y:S08]  /*9e90*/  HMMA.16816.F32 R24, R104.reuse, R118, R24 ;  /* 0x000000766818723c */ /* 0x040ff00000001818 */
[C---:B--2---:R-:W-:Y:S08]  /*9ea0*/  HMMA.16816.F32 R28, R104.reuse, R108, R28 ;  /* 0x0000006c681c723c */ /* 0x044ff0000000181c */
[----:B------:R-:W-:Y:S01]  /*9eb0*/  HMMA.16816.F32 R32, R104, R110, R32 ;  /* 0x0000006e6820723c */ /* 0x000fe20000001820 */
[----:B------:R-:W1:Y:S07]  /*9ec0*/  LDSM.16.M88.4 R104, [R141+0x2800] ;  /* 0x002800008d68783b */ /* 0x000e6e0000000200 */
[----:B------:R-:W2:Y:S01]  /*9ed0*/  LDSM.16.M88.4 R108, [R141+0x3000] ;  /* 0x003000008d6c783b */ /* 0x000ea20000000200 */
[C---:B------:R-:W-:Y:S08]  /*9ee0*/  HMMA.16816.F32 R4, R120.reuse, R128, R4 ;  /* 0x000000807804723c */ /* 0x040ff00000001804 */
[C---:B------:R-:W-:Y:S11]  /*9ef0*/  HMMA.16816.F32 R8, R120.reuse, R130, R8 ;  /* 0x000000827808723c */ /* 0x040ff60000001808 */
[----:B------:R-:W-:Y:S05]  /*9f00*/  @!UPT UIADD3 URZ, URZ, URZ, URZ ;  /* 0x0000003f3f3ff290 */ /* 0x000fea000fffe03f */
[----:B------:R-:W-:Y:S02]  /*9f10*/  FMUL.FTZ R198, R4, c[0x0][0x2ec] ;  /* 0x0000bb0004c67a20 */ /* 0x000fe40000410000 */
[----:B------:R-:W-:Y:S02]  /*9f20*/  FMUL.FTZ R196, R5, c[0x0][0x2ec] ;  /* 0x0000bb0005c47a20 */ /* 0x000fe40000410000 */
[----:B------:R-:W-:Y:S02]  /*9f30*/  FMUL.FTZ R197, R6, c[0x0][0x2ec] ;  /* 0x0000bb0006c57a20 */ /* 0x000fe40000410000 */
[----:B------:R-:W3:Y:S01]  /*9f40*/  MUFU.TANH R198, R198 ;  /* 0x000000c600c67308 */ /* 0x000ee20000002400 */
[----:B------:R-:W-:Y:S01]  /*9f50*/  FMUL.FTZ R195, R7, c[0x0][0x2ec] ;  /* 0x0000bb0007c37a20 */ /* 0x000fe20000410000 */
[C---:B-1----:R-:W-:Y:S03]  /*9f60*/  HMMA.16816.F32 R12, R120.reuse, R104, R12 ;  /* 0x00000068780c723c */ /* 0x042fe6000000180c */
[----:B------:R-:W-:Y:S02]  /*9f70*/  FMUL.FTZ R194, R8, c[0x0][0x2ec] ;  /* 0x0000bb0008c27a20 */ /* 0x000fe40000410000 */
[----:B------:R-:W-:Y:S02]  /*9f80*/  FMUL.FTZ R200, R9, c[0x0][0x2ec] ;  /* 0x0000bb0009c87a20 */ /* 0x000fe40000410000 */
[----:B------:R-:W-:Y:S01]  /*9f90*/  FMUL.FTZ R201, R10, c[0x0][0x2ec] ;  /* 0x0000bb000ac97a20 */ /* 0x000fe20000410000 */
[----:B------:R-:W1:Y:S01]  /*9fa0*/  MUFU.TANH R196, R196 ;  /* 0x000000c400c47308 */ /* 0x000e620000002400 */
[C---:B------:R-:W-:Y:S01]  /*9fb0*/  HMMA.16816.F32 R16, R120.reuse, R106, R16 ;  /* 0x0000006a7810723c */ /* 0x040fe20000001810 */
[----:B------:R-:W4:Y:S01]  /*9fc0*/  LDSM.16.M88.4 R104, [R141+0x3800] ;  /* 0x003800008d68783b */ /* 0x000f220000000200 */
[----:B------:R-:W-:Y:S04]  /*9fd0*/  DEPBAR.LE SB0, 0x0 ;  /* 0x000080000000791a */ /* 0x000fe80000000000 */
[----:B------:R-:W-:Y:S02]  /*9fe0*/  FMUL.FTZ R199, R11, c[0x0][0x2ec] ;  /* 0x0000bb000bc77a20 */ /* 0x000fe40000410000 */
[C---:B--2---:R-:W-:Y:S01]  /*9ff0*/  HMMA.16816.F32 R20, R120.reuse, R108, R20 ;  /* 0x0000006c7814723c */ /* 0x044fe20000001814 */
[----:B------:R-:W2:Y:S01]  /*a000*/  MUFU.TANH R197, R197 ;  /* 0x000000c500c57308 */ /* 0x000ea20000002400 */
[----:B------:R-:W-:Y:S05]  /*a010*/  BAR.SYNC.DEFER_BLOCKING 0x0 ;  /* 0x0000000000007b1d */ /* 0x000fea0000010000 */
[----:B------:R-:W-:Y:S01]  /*a020*/  FMUL.FTZ R192, R12, c[0x0][0x2ec] ;  /* 0x0000bb000cc07a20 */ /* 0x000fe20000410000 */
[C---:B------:R-:W-:Y:S03]  /*a030*/  HMMA.16816.F32 R24, R120.reuse, R110, R24 ;  /* 0x0000006e7818723c */ /* 0x040fe60000001818 */
[----:B------:R-:W1:Y:S01]  /*a040*/  MUFU.TANH R195, R195 ;  /* 0x000000c300c37308 */ /* 0x000e620000002400 */
[----:B------:R-:W-:Y:S02]  /*a050*/  FMUL.FTZ R190, R13, c[0x0][0x2ec] ;  /* 0x0000bb000dbe7a20 */ /* 0x000fe40000410000 */
[----:B------:R-:W-:Y:S02]  /*a060*/  FMUL.FTZ R193, R14, c[0x0][0x2ec] ;  /* 0x0000bb000ec17a20 */ /* 0x000fe40000410000 */
[----:B------:R-:W-:Y:S04]  /*a070*/  FMUL.FTZ R191, R15, c[0x0][0x2ec] ;  /* 0x0000bb000fbf7a20 */ /* 0x000fe80000410000 */
[----:B------:R-:W-:Y:S01]  /*a080*/  FMUL.FTZ R188, R16, c[0x0][0x2ec] ;  /* 0x0000bb0010bc7a20 */ /* 0x000fe20000410000 */
[----:B------:R-:W1:Y:S01]  /*a090*/  MUFU.TANH R194, R194 ;  /* 0x000000c200c27308 */ /* 0x000e620000002400 */
[----:B------:R-:W-:Y:S02]  /*a0a0*/  FMUL.FTZ R186, R17, c[0x0][0x2ec] ;  /* 0x0000bb0011ba7a20 */ /* 0x000fe40000410000 */
[----:B------:R-:W-:Y:S02]  /*a0b0*/  FMUL.FTZ R189, R18, c[0x0][0x2ec] ;  /* 0x0000bb0012bd7a20 */ /* 0x000fe40000410000 */
[----:B------:R-:W-:Y:S02]  /*a0c0*/  FMUL.FTZ R187, R19, c[0x0][0x2ec] ;  /* 0x0000bb0013bb7a20 */ /* 0x000fe40000410000 */
[----:B------:R-:W-:Y:S02]  /*a0d0*/  FMUL.FTZ R184, R20, c[0x0][0x2ec] ;  /* 0x0000bb0014b87a20 */ /* 0x000fe40000410000 */
[----:B------:R-:W-:Y:S01]  /*a0e0*/  FMUL.FTZ R182, R21, c[0x0][0x2ec] ;  /* 0x0000bb0015b67a20 */ /* 0x000fe20000410000 */
[----:B------:R-:W1:Y:S01]  /*a0f0*/  MUFU.TANH R200, R200 ;  /* 0x000000c800c87308 */ /* 0x000e620000002400 */
[----:B------:R-:W-:Y:S01]  /*a100*/  FMUL.FTZ R185, R22, c[0x0][0x2ec] ;  /* 0x0000bb0016b97a20 */ /* 0x000fe20000410000 */
[C---:B----4-:R-:W-:Y:S03]  /*a110*/  HMMA.16816.F32 R28, R120.reuse, R104, R28 ;  /* 0x00000068781c723c */ /* 0x050fe6000000181c */
[----:B------:R-:W-:Y:S02]  /*a120*/  FMUL.FTZ R183, R23, c[0x0][0x2ec] ;  /* 0x0000bb0017b77a20 */ /* 0x000fe40000410000 */
[----:B------:R-:W-:Y:S02]  /*a130*/  FMUL.FTZ R180, R24, c[0x0][0x2ec] ;  /* 0x0000bb0018b47a20 */ /* 0x000fe40000410000 */
[----:B------:R-:W-:Y:S01]  /*a140*/  FMUL.FTZ R178, R25, c[0x0][0x2ec] ;  /* 0x0000bb0019b27a20 */ /* 0x000fe20000410000 */
[----:B------:R-:W4:Y:S01]  /*a150*/  MUFU.TANH R201, R201 ;  /* 0x000000c900c97308 */ /* 0x000f220000002400 */
[----:B------:R-:W-:Y:S03]  /*a160*/  HMMA.16816.F32 R32, R120, R106, R32 ;  /* 0x0000006a7820723c */ /* 0x000fe60000001820 */
[----:B------:R-:W-:Y:S02]  /*a170*/  FMUL.FTZ R181, R26, c[0x0][0x2ec] ;  /* 0x0000bb001ab57a20 */ /* 0x000fe40000410000 */
[----:B------:R-:W-:Y:S04]  /*a180*/  FMUL.FTZ R179, R27, c[0x0][0x2ec] ;  /* 0x0000bb001bb37a20 */ /* 0x000fe80000410000 */
[----:B------:R-:W1:Y:S06]  /*a190*/  MUFU.TANH R199, R199 ;  /* 0x000000c700c77308 */ /* 0x000e6c0000002400 */
[----:B------:R-:W-:Y:S02]  /*a1a0*/  FMUL.FTZ R174, R28, c[0x0][0x2ec] ;  /* 0x0000bb001cae7a20 */ /* 0x000fe40000410000 */
[----:B------:R-:W-:Y:S02]  /*a1b0*/  FMUL.FTZ R176, R29, c[0x0][0x2ec] ;  /* 0x0000bb001db07a20 */ /* 0x000fe40000410000 */
[----:B------:R-:W1:Y:S01]  /*a1c0*/  MUFU.TANH R192, R192 ;  /* 0x000000c000c07308 */ /* 0x000e620000002400 */
[----:B------:R-:W-:Y:S02]  /*a1d0*/  FMUL.FTZ R177, R30, c[0x0][0x2ec] ;  /* 0x0000bb001eb17a20 */ /* 0x000fe40000410000 */
[----:B------:R-:W-:Y:S02]  /*a1e0*/  FMUL.FTZ R175, R31, c[0x0][0x2ec] ;  /* 0x0000bb001faf7a20 */ /* 0x000fe40000410000 */
[----:B-----5:R-:W-:Y:S02]  /*a1f0*/  FMUL.FTZ R173, R32, c[0x0][0x2ec] ;  /* 0x0000bb0020ad7a20 */ /* 0x020fe40000410000 */
[----:B------:R-:W-:Y:S02]  /*a200*/  FMUL.FTZ R172, R33, c[0x0][0x2ec] ;  /* 0x0000bb0021ac7a20 */ /* 0x000fe40000410000 */
[----:B------:R-:W-:Y:S01]  /*a210*/  FMUL.FTZ R102, R34, c[0x0][0x2ec] ;  /* 0x0000bb0022667a20 */ /* 0x000fe20000410000 */
[----:B------:R-:W1:Y:S01]  /*a220*/  MUFU.TANH R190, R190 ;  /* 0x000000be00be7308 */ /* 0x000e620000002400 */
[----:B------:R-:W-:Y:S09]  /*a230*/  FMUL.FTZ R35, R35, c[0x0][0x2ec] ;  /* 0x0000bb0023237a20 */ /* 0x000ff20000410000 */
        /* <DEDUP_REMOVED lines=21> */
[----:B------:R1:W1:Y:S01]  /*a390*/  MUFU.TANH R101, R35 ;  /* 0x0000002300657308 */ /* 0x0002620000002400 */
[----:B------:R-:W-:-:S05]  /*a3a0*/  @!P1 BRA `(.L_x_5422) ;  /* 0x000007e000009947 */ /* 0x000fca0003800000 */
[----:B--234-:R-:W-:Y:S02]  /*a3b0*/  MOV R2, UR5 ;  /* 0x0000000500027c02 */ /* 0x01cfe40008000f00 */
        /* <DEDUP_REMOVED lines=62> */
.L_x_5423:
        /* <DEDUP_REMOVED lines=63> */
.L_x_5422:
[----:B--234-:R-:W-:Y:S01]  /*ab90*/  FMNMX.FTZ R3, R198, R103, !PT ;  /* 0x00000067c6037209 */ /* 0x01cfe20007810000 */
[----:B------:R-:W-:Y:S01]  /*aba0*/  LDSM.16.MT88.4 R12, [R140+0x8000] ;  /* 0x008000008c0c783b */ /* 0x000fe20000004200 */
[----:B------:R-:W-:Y:S02]  /*abb0*/  FMNMX.FTZ R2, R197, R0, !PT ;  /* 0x00000000c5027209 */ /* 0x000fe40007810000 */
[----:B-1----:R-:W-:Y:S02]  /*abc0*/  FMNMX.FTZ R3, R196, R3, !PT ;  /* 0x00000003c4037209 */ /* 0x002fe40007810000 */
        /* <DEDUP_REMOVED lines=85> */
[----:B------:R-:W-:Y:S01]  /*b120*/  LDSM.16.MT88.4 R76, [R136+0xa000] ;  /* 0x00a00000884c783b */ /* 0x000fe20000004200 */
[C---:B------:R-:W-:Y:S02]  /*b130*/  FMUL.FTZ R32, R2.reuse, R68 ;  /* 0x0000004402207220 */ /* 0x040fe40000410000 */
[----:B------:R-:W-:Y:S02]  /*b140*/  FMUL.FTZ R33, R2, R69 ;  /* 0x0000004502217220 */ /* 0x000fe40000410000 */
[----:B------:R-:W-:Y:S01]  /*b150*/  MUFU.EX2 R117, R117 ;  /* 0x0000007500757308 */ /* 0x000fe20000000800 */
[C---:B------:R-:W-:Y:S02]  /*b160*/  FMUL.FTZ R34, R0.reuse, R70 ;  /* 0x0000004600227220 */ /* 0x040fe40000410000 */
[----:B------:R-:W-:Y:S01]  /*b170*/  LDSM.16.MT88.4 R84, [R137+0x8800] ;  /* 0x008800008954783b */ /* 0x000fe20000004200 */
[----:B------:R-:W-:Y:S02]  /*b180*/  FMUL.FTZ R35, R0, R71 ;  /* 0x0000004700237220 */ /* 0x000fe40000410000 */
[C---:B------:R-:W-:Y:S02]  /*b190*/  FMUL.FTZ R36, R2.reuse, R36 ;  /* 0x0000002402247220 */ /* 0x040fe40000410000 */
[----:B------:R-:W-:Y:S02]  /*b1a0*/  FMUL.FTZ R37, R2, R37 ;  /* 0x0000002502257220 */ /* 0x000fe40000410000 */
        /* <DEDUP_REMOVED lines=16> */
[----:B-1----:R-:W-:Y:S01]  /*b2b0*/  F2FP.PACK_AB R98, R116, R117 ;  /* 0x000000757462723e */ /* 0x002fe200000000ff */
        /* <DEDUP_REMOVED lines=8> */
[C---:B------:R-:W-:Y:S02]  /*b340*/  FMUL.FTZ R64, R2.reuse, R64 ;  /* 0x0000004002407220 */ /* 0x040fe40000410000 */
[----:B------:R-:W-:Y:S02]  /*b350*/  FMUL.FTZ R65, R2, R65 ;  /* 0x0000004102417220 */ /* 0x000fe40000410000 */
[----:B------:R-:W-:Y:S01]  /*b360*/  FMUL.FTZ R66, R0, R66 ;  /* 0x0000004200427220 */ /* 0x000fe20000410000 */
[----:B--2---:R-:W-:Y:S01]  /*b370*/  F2FP.PACK_AB R99, R112, R113 ;  /* 0x000000717063723e */ /* 0x004fe200000000ff */
[----:B------:R-:W-:Y:S02]  /*b380*/  FMUL.FTZ R67, R0, R67 ;  /* 0x0000004300437220 */ /* 0x000fe40000410000 */
[C---:B------:R-:W-:Y:S02]  /*b390*/  FMUL.FTZ R52, R2.reuse, R52 ;  /* 0x0000003402347220 */ /* 0x040fe40000410000 */
[----:B------:R-:W-:Y:S02]  /*b3a0*/  FMUL.FTZ R53, R2, R53 ;  /* 0x0000003502357220 */ /* 0x000fe40000410000 */
[C---:B------:R-:W-:Y:S05]  /*b3b0*/  HMMA.16816.F32 R4, R96.reuse, R12, R4 ;  /* 0x0000000c6004723c */ /* 0x040fea0000001804 */
[----:B------:R-:W-:Y:S02]  /*b3c0*/  FMUL.FTZ R54, R0, R54 ;  /* 0x0000003600367220 */ /* 0x000fe40000410000 */
[C---:B------:R-:W-:Y:S01]  /*b3d0*/  FMUL.FTZ R12, R2.reuse, R88 ;  /* 0x00000058020c7220 */ /* 0x040fe20000410000 */
[C---:B------:R-:W-:Y:S04]  /*b3e0*/  HMMA.16816.F32 R8, R96.reuse, R14, R8 ;  /* 0x0000000e6008723c */ /* 0x040fe80000001808 */
[----:B------:R-:W-:Y:S02]  /*b3f0*/  FMUL.FTZ R13, R2, R89 ;  /* 0x00000059020d7220 */ /* 0x000fe40000410000 */
[C---:B------:R-:W-:Y:S02]  /*b400*/  FMUL.FTZ R55, R0.reuse, R55 ;  /* 0x0000003700377220 */ /* 0x040fe40000410000 */
[C---:B------:R-:W-:Y:S04]  /*b410*/  FMUL.FTZ R14, R0.reuse, R90 ;  /* 0x0000005a000e7220 */ /* 0x040fe80000410000 */
[----:B------:R-:W-:Y:S02]  /*b420*/  FMUL.FTZ R15, R0, R91 ;  /* 0x0000005b000f7220 */ /* 0x000fe40000410000 */
[----:B------:R-:W1:Y:S01]  /*b430*/  LDSM.16.MT88.4 R88, [R136+0x8000] ;  /* 0x008000008858783b */ /* 0x000e620000004200 */
[C---:B------:R-:W-:Y:S02]  /*b440*/  FMUL.FTZ R56, R2.reuse, R56 ;  /* 0x0000003802387220 */ /* 0x040fe40000410000 */
[----:B------:R-:W-:Y:S02]  /*b450*/  FMUL.FTZ R57, R2, R57 ;  /* 0x0000003902397220 */ /* 0x000fe40000410000 */
[C---:B------:R-:W-:Y:S03]  /*b460*/  HMMA.16816.F32 R12, R96.reuse, R20, R12 ;  /* 0x00000014600c723c */ /* 0x040fe6000000180c */
[C---:B------:R-:W-:Y:S02]  /*b470*/  FMUL.FTZ R58, R0.reuse, R58 ;  /* 0x0000003a003a7220 */ /* 0x040fe40000410000 */
[----:B------:R-:W-:Y:S02]  /*b480*/  FMUL.FTZ R59, R0, R59 ;  /* 0x0000003b003b7220 */ /* 0x000fe40000410000 */
[C---:B------:R-:W-:Y:S01]  /*b490*/  FMUL.FTZ R20, R2.reuse, R80 ;  /* 0x0000005002147220 */ /* 0x040fe20000410000 */
[C---:B------:R-:W-:Y:S04]  /*b4a0*/  HMMA.16816.F32 R16, R96.reuse, R22, R16 ;  /* 0x000000166010723c */ /* 0x040fe80000001810 */
[----:B------:R-:W-:Y:S02]  /*b4b0*/  FMUL.FTZ R21, R2, R81 ;  /* 0x0000005102157220 */ /* 0x000fe40000410000 */
[--C-:B------:R-:W-:Y:S02]  /*b4c0*/  FFMA.FTZ R129, R182, c[0x0][0x23c], -R105.reuse ;  /* 0x00008f00b6817a23 */ /* 0x100fe40000010869 */
[C---:B------:R-:W-:Y:S04]  /*b4d0*/  FMUL.FTZ R22, R0.reuse, R82 ;  /* 0x0000005200167220 */ /* 0x040fe80000410000 */
[----:B------:R-:W-:Y:S01]  /*b4e0*/  FMUL.FTZ R23, R0, R83 ;  /* 0x0000005300177220 */ /* 0x000fe20000410000 */
[----:B------:R-:W-:Y:S01]  /*b4f0*/  MUFU.EX2 R129, R129 ;  /* 0x0000008100817308 */ /* 0x000fe20000000800 */
[----:B------:R-:W2:Y:S01]  /*b500*/  LDSM.16.MT88.4 R80, [R140+0xa000] ;  /* 0x00a000008c50783b */ /* 0x000ea20000004200 */
        /* <DEDUP_REMOVED lines=13> */
[--C-:B------:R-:W-:Y:S02]  /*b5e0*/  FFMA.FTZ R134, R181, c[0x0][0x23c], -R104.reuse ;  /* 0x00008f00b5867a23 */ /* 0x100fe40000010868 */
[--C-:B------:R-:W-:Y:S02]  /*b5f0*/  FFMA.FTZ R135, R179, c[0x0][0x23c], -R104.reuse ;  /* 0x00008f00b3877a23 */ /* 0x100fe40000010868 */
[C---:B-1----:R-:W-:Y:S01]  /*b600*/  HMMA.16816.F32 R28, R96.reuse, R88, R28 ;  /* 0x00000058601c723c */ /* 0x042fe2000000181c */
[----:B------:R-:W-:Y:S02]  /*b610*/  MUFU.EX2 R132, R132 ;  /* 0x0000008400847308 */ /* 0x000fe40000000800 */
[--C-:B------:R-:W-:Y:S02]  /*b620*/  FFMA.FTZ R120, R192, c[0x0][0x23c], -R105.reuse ;  /* 0x00008f00c0787a23 */ /* 0x100fe40000010869 */
[--C-:B------:R-:W-:Y:S02]  /*b630*/  FFMA.FTZ R121, R190, c[0x0][0x23c], -R105.reuse ;  /* 0x00008f00be797a23 */ /* 0x100fe40000010869 */
[--C-:B------:R-:W-:Y:S01]  /*b640*/  FFMA.FTZ R122, R193, c[0x0][0x23c], -R104.reuse ;  /* 0x00008f00c17a7a23 */ /* 0x100fe20000010868 */
[C---:B------:R-:W-:Y:S01]  /*b650*/  HMMA.16816.F32 R32, R96.reuse, R90, R32 ;  /* 0x0000005a6020723c */ /* 0x040fe20000001820 */
[----:B------:R-:W-:Y:S02]  /*b660*/  LDSM.16.MT88.4 R88, [R136+0x8800] ;  /* 0x008800008858783b */ /* 0x000fe40000004200 */
[----:B------:R-:W-:Y:S01]  /*b670*/  MUFU.EX2 R133, R133 ;  /* 0x0000008500857308 */ /* 0x000fe20000000800 */
[--C-:B------:R-:W-:Y:S02]  /*b680*/  FFMA.FTZ R123, R191, c[0x0][0x23c], -R104.reuse ;  /* 0x00008f00bf7b7a23 */ /* 0x100fe40000010868 */
[--C-:B------:R-:W-:Y:S02]  /*b690*/  FFMA.FTZ R125, R188, c[0x0][0x23c], -R105.reuse ;  /* 0x00008f00bc7d7a23 */ /* 0x100fe40000010869 */
[C---:B--2---:R-:W-:Y:S04]  /*b6a0*/  HMMA.16816.F32 R36, R96.reuse, R80, R36 ;  /* 0x000000506024723c */ /* 0x044fe80000001824 */
[--C-:B------:R-:W-:Y:S01]  /*b6b0*/  FFMA.FTZ R124, R186, c[0x0][0x23c], -R105.reuse ;  /* 0x00008f00ba7c7a23 */ /* 0x100fe20000010869 */
[----:B------:R-:W-:Y:S01]  /*b6c0*/  MUFU.EX2 R134, R134 ;  /* 0x0000008600867308 */ /* 0x000fe20000000800 */
[--C-:B------:R-:W-:Y:S02]  /*b6d0*/  FFMA.FTZ R126, R189, c[0x0][0x23c], -R104.reuse ;  /* 0x00008f00bd7e7a23 */ /* 0x100fe40000010868 */
[C---:B------:R-:W-:Y:S01]  /*b6e0*/  HMMA.16816.F32 R40, R96.reuse, R82, R40 ;  /* 0x000000526028723c */ /* 0x040fe20000001828 */
[----:B------:R-:W-:Y:S03]  /*b6f0*/  LDSM.16.MT88.4 R80, [R138+0x8800] ;  /* 0x008800008a50783b */ /* 0x000fe60000004200 */
[--C-:B------:R-:W-:Y:S02]  /*b700*/  FFMA.FTZ R127, R187, c[0x0][0x23c], -R104.reuse ;  /* 0x00008f00bb7f7a23 */ /* 0x100fe40000010868 */
[--C-:B------:R-:W-:Y:S01]  /*b710*/  FFMA.FTZ R174, R174, c[0x0][0x23c], -R105.reuse ;  /* 0x00008f00aeae7a23 */ /* 0x100fe20000010869 */
[----:B------:R-:W-:Y:S01]  /*b720*/  MUFU.EX2 R135, R135 ;  /* 0x0000008700877308 */ /* 0x000fe20000000800 */
[--C-:B------:R-:W-:Y:S01]  /*b730*/  FFMA.FTZ R179, R176, c[0x0][0x23c], -R105.reuse ;  /* 0x00008f00b0b37a23 */ /* 0x100fe20000010869 */
[C---:B---3--:R-:W-:Y:S03]  /*b740*/  HMMA.16816.F32 R44, R96.reuse, R72, R44 ;  /* 0x00000048602c723c */ /* 0x048fe6000000182c */
[--C-:B------:R-:W-:Y:S02]  /*b750*/  FFMA.FTZ R176, R177, c[0x0][0x23c], -R104.reuse ;  /* 0x00008f00b1b07a23 */ /* 0x100fe40000010868 */
[--C-:B------:R-:W-:Y:S03]  /*b760*/  FFMA.FTZ R175, R175, c[0x0][0x23c], -R104.reuse ;  /* 0x00008f00afaf7a23 */ /* 0x100fe60000010868 */
[----:B------:R-:W-:Y:S01]  /*b770*/  MUFU.EX2 R120, R120 ;  /* 0x0000007800787308 */ /* 0x000fe20000000800 */
[--C-:B------:R-:W-:Y:S01]  /*b780*/  FFMA.FTZ R173, R173, c[0x0][0x23c], -R105.reuse ;  /* 0x00008f00adad7a23 */ /* 0x100fe20000010869 */
[C---:B------:R-:W-:Y:S01]  /*b790*/  HMMA.16816.F32 R48, R96.reuse, R74, R48 ;  /* 0x0000004a6030723c */ /* 0x040fe20000001830 */
[----:B------:R-:W1:Y:S02]  /*b7a0*/  LDSM.16.MT88.4 R72, [R140+0x8800] ;  /* 0x008800008c48783b */ /* 0x000e640000004200 */
[----:B------:R-:W-:Y:S02]  /*b7b0*/  FFMA.FTZ R105, R172, c[0x0][0x23c], -R105 ;  /* 0x00008f00ac697a23 */ /* 0x000fe40000010869 */
[--C-:B------:R-:W-:Y:S03]  /*b7c0*/  FFMA.FTZ R102, R102, c[0x0][0x23c], -R104.reuse ;  /* 0x00008f0066667a23 */ /* 0x100fe60000010868 */
[C---:B------:R-:W-:Y:S01]  /*b7d0*/  HMMA.16816.F32 R52, R96.reuse, R68, R52 ;  /* 0x000000446034723c */ /* 0x040fe20000001834 */
[----:B------:R-:W2:Y:S03]  /*b7e0*/  MUFU.EX2 R121, R121 ;  /* 0x0000007900797308 */ /* 0x000ea60000000800 */
[----:B------:R-:W-:Y:S02]  /*b7f0*/  FFMA.FTZ R104, R101, c[0x0][0x23c], -R104 ;  /* 0x00008f0065687a23 */ /* 0x000fe40000010868 */
[----:B------:R-:W-:Y:S02]  /*b800*/  FFMA.FTZ R119, R2, R169, R119 ;  /* 0x000000a902777223 */ /* 0x000fe40000010077 */
[C---:B------:R-:W-:Y:S03]  /*b810*/  HMMA.16816.F32 R56, R96.reuse, R70, R56 ;  /* 0x000000466038723c */ /* 0x040fe60000001838 */
[----:B------:R-:W-:Y:S01]  /*b820*/  MUFU.EX2 R122, R122 ;  /* 0x0000007a007a7308 */ /* 0x000fe20000000800 */
[----:B------:R-:W-:Y:S01]  /*b830*/  FFMA.FTZ R115, R0, R167, R115 ;  /* 0x000000a700737223 */ /* 0x000fe20000010073 */
[----:B------:R-:W-:Y:S01]  /*b840*/  IADD3 R0, R155, -0x1, RZ ;  /* 0xffffffff9b007810 */ /* 0x000fe20007ffe0ff */
[----:B------:R-:W-:Y:S02]  /*b850*/  FADD.FTZ R118, R118, R119 ;  /* 0x0000007776767221 */ /* 0x000fe40000010000 */
[C---:B------:R-:W-:Y:S04]  /*b860*/  HMMA.16816.F32 R60, R96.reuse, R76, R60 ;  /* 0x0000004c603c723c */ /* 0x040fe8000000183c */
[----:B------:R-:W-:Y:S01]  /*b870*/  FADD.FTZ R114, R114, R115 ;  /* 0x0000007372727221 */ /* 0x000fe20000010000 */
[----:B------:R-:W3:Y:S01]  /*b880*/  MUFU.EX2 R123, R123 ;  /* 0x0000007b007b7308 */ /* 0x000ee20000000800 */
[----:B------:R-:W-:Y:S01]  /*b890*/  FADD.FTZ R117, R117, R118 ;  /* 0x0000007675757221 */ /* 0x000fe20000010000 */
[----:B------:R-:W-:Y:S01]  /*b8a0*/  MOV R155, R0 ;  /* 0x00000000009b7202 */ /* 0x000fe20000000f00 */
[----:B------:R-:W-:Y:S01]  /*b8b0*/  HMMA.16816.F32 R64, R96, R78, R64 ;  /* 0x0000004e6040723c */ /* 0x000fe20000001840 */
[----:B------:R-:W-:Y:S03]  /*b8c0*/  LDSM.16.MT88.4 R76, [R138+0xa800] ;  /* 0x00a800008a4c783b */ /* 0x000fe60000004200 */
[C---:B--2---:R-:W-:Y:S01]  /*b8d0*/  F2FP.PACK_AB R68, R121.reuse, R120 ;  /* 0x000000787944723e */ /* 0x044fe200000000ff */
[----:B------:R-:W-:Y:S01]  /*b8e0*/  FADD.FTZ R117, R116, R117 ;  /* 0x0000007574757221 */ /* 0x000fe20000010000 */
[----:B------:R-:W-:Y:S01]  /*b8f0*/  MOV R0, R3 ;  /* 0x0000000300007202 */ /* 0x000fe20000000f00 */
[----:B------:R-:W-:Y:S02]  /*b900*/  MUFU.EX2 R125, R125 ;  /* 0x0000007d007d7308 */ /* 0x000fe40000000800 */
[----:B------:R-:W-:Y:S04]  /*b910*/  FADD.FTZ R120, R120, R117 ;  /* 0x0000007578787221 */ /* 0x000fe80000010000 */
[----:B------:R-:W-:Y:S04]  /*b920*/  FADD.FTZ R120, R121, R120 ;  /* 0x0000007879787221 */ /* 0x000fe80000010000 */
[----:B------:R-:W2:Y:S01]  /*b930*/  MUFU.EX2 R124, R124 ;  /* 0x0000007c007c7308 */ /* 0x000ea20000000800 */
[----:B---3--:R-:W-:Y:S09]  /*b940*/  F2FP.PACK_AB R69, R123, R122 ;  /* 0x0000007a7b45723e */ /* 0x008ff200000000ff */
[----:B------:R-:W-:Y:S10]  /*b950*/  MUFU.EX2 R126, R126 ;  /* 0x0000007e007e7308 */ /* 0x000ff40000000800 */
[----:B------:R-:W3:Y:S01]  /*b960*/  MUFU.EX2 R127, R127 ;  /* 0x0000007f007f7308 */ /* 0x000ee20000000800 */
[C---:B--2---:R-:W-:Y:S01]  /*b970*/  F2FP.PACK_AB R70, R124.reuse, R125 ;  /* 0x0000007d7c46723e */ /* 0x044fe200000000ff */
[----:B------:R-:W-:Y:S04]  /*b980*/  FADD.FTZ R125, R125, R120 ;  /* 0x000000787d7d7221 */ /* 0x000fe80000010000 */
[----:B------:R-:W-:Y:S04]  /*b990*/  FADD.FTZ R125, R124, R125 ;  /* 0x0000007d7c7d7221 */ /* 0x000fe80000010000 */
[----:B------:R-:W-:Y:S10]  /*b9a0*/  MUFU.EX2 R174, R174 ;  /* 0x000000ae00ae7308 */ /* 0x000ff40000000800 */
[----:B------:R-:W-:Y:S01]  /*b9b0*/  MUFU.EX2 R179, R179 ;  /* 0x000000b300b37308 */ /* 0x000fe20000000800 */
[----:B---3--:R-:W-:Y:S09]  /*b9c0*/  F2FP.PACK_AB R71, R127, R126 ;  /* 0x0000007e7f47723e */ /* 0x008ff200000000ff */
[----:B------:R-:W-:Y:S01]  /*b9d0*/  MUFU.EX2 R176, R176 ;  /* 0x000000b000b07308 */ /* 0x000fe20000000800 */
[C---:B-1----:R-:W-:Y:S08]  /*b9e0*/  HMMA.16816.F32 R4, R68.reuse, R72, R4 ;  /* 0x000000484404723c */ /* 0x042ff00000001804 */
[C---:B------:R-:W-:Y:S01]  /*b9f0*/  HMMA.16816.F32 R8, R68.reuse, R74, R8 ;  /* 0x0000004a4408723c */ /* 0x040fe20000001808 */
[----:B------:R-:W1:Y:S01]  /*ba00*/  LDSM.16.MT88.4 R72, [R140+0xa800] ;  /* 0x00a800008c48783b */ /* 0x000e620000004200 */
[----:B------:R-:W2:Y:S06]  /*ba10*/  MUFU.EX2 R175, R175 ;  /* 0x000000af00af7308 */ /* 0x000eac0000000800 */
[C---:B------:R-:W-:Y:S04]  /*ba20*/  HMMA.16816.F32 R12, R68.reuse, R80, R12 ;  /* 0x00000050440c723c */ /* 0x040fe8000000180c */
[----:B------:R-:W-:Y:S04]  /*ba30*/  MUFU.EX2 R173, R173 ;  /* 0x000000ad00ad7308 */ /* 0x000fe80000000800 */
[C---:B------:R-:W-:Y:S01]  /*ba40*/  HMMA.16816.F32 R16, R68.reuse, R82, R16 ;  /* 0x000000524410723c */ /* 0x040fe20000001810 */
[----:B------:R-:W3:Y:S05]  /*ba50*/  LDSM.16.MT88.4 R80, [R137+0xa800] ;  /* 0x00a800008950783b */ /* 0x000eea0000004200 */
[----:B------:R2:W4:Y:S02]  /*ba60*/  MUFU.EX2 R172, R105 ;  /* 0x0000006900ac7308 */ /* 0x0005240000000800 */
[C---:B------:R-:W-:Y:S08]  /*ba70*/  HMMA.16816.F32 R20, R68.reuse, R84, R20 ;  /* 0x000000544414723c */ /* 0x040ff00000001814 */
[C---:B------:R-:W-:Y:S01]  /*ba80*/  HMMA.16816.F32 R24, R68.reuse, R86, R24 ;  /* 0x000000564418723c */ /* 0x040fe20000001818 */
[----:B------:R-:W5:Y:S01]  /*ba90*/  LDSM.16.MT88.4 R84, [R136+0xa800] ;  /* 0x00a800008854783b */ /* 0x000f620000004200 */
[----:B------:R-:W-:Y:S06]  /*baa0*/  MUFU.EX2 R102, R102 ;  /* 0x0000006600667308 */ /* 0x000fec0000000800 */
[C---:B------:R-:W-:Y:S04]  /*bab0*/  HMMA.16816.F32 R28, R68.reuse, R88, R28 ;  /* 0x00000058441c723c */ /* 0x040fe8000000181c */
[----:B------:R3:W3:Y:S01]  /*bac0*/  MUFU.EX2 R101, R104 ;  /* 0x0000006800657308 */ /* 0x0006e20000000800 */
[----:B--2---:R-:W-:Y:S03]  /*bad0*/  F2FP.PACK_AB R105, R175, R176 ;  /* 0x000000b0af69723e */ /* 0x004fe600000000ff */
[C---:B------:R-:W-:Y:S01]  /*bae0*/  HMMA.16816.F32 R32, R68.reuse, R90, R32 ;  /* 0x0000005a4420723c */ /* 0x040fe20000001820 */
[----:B------:R-:W-:Y:S03]  /*baf0*/  LDSM.16.MT88.4 R88, [R138+0x9000] ;  /* 0x009000008a58783b */ /* 0x000fe60000004200 */
[----:B----4-:R-:W-:Y:S04]  /*bb00*/  F2FP.PACK_AB R106, R172, R173 ;  /* 0x000000adac6a723e */ /* 0x010fe800000000ff */
[C---:B-1----:R-:W-:Y:S08]  /*bb10*/  HMMA.16816.F32 R36, R68.reuse, R72, R36 ;  /* 0x000000484424723c */ /* 0x042ff00000001824 */
[C---:B------:R-:W-:Y:S01]  /*bb20*/  HMMA.16816.F32 R40, R68.reuse, R74, R40 ;  /* 0x0000004a4428723c */ /* 0x040fe20000001828 */
[----:B------:R-:W1:Y:S03]  /*bb30*/  LDSM.16.MT88.4 R72, [R140+0x9000] ;  /* 0x009000008c48783b */ /* 0x000e660000004200 */
[----:B---3--:R-:W-:Y:S02]  /*bb40*/  F2FP.PACK_AB R104, R179, R174 ;  /* 0x000000aeb368723e */ /* 0x008fe400000000ff */
[----:B------:R-:W-:Y:S02]  /*bb50*/  F2FP.PACK_AB R107, R101, R102 ;  /* 0x00000066656b723e */ /* 0x000fe400000000ff */
[C---:B------:R-:W-:Y:S08]  /*bb60*/  HMMA.16816.F32 R44, R68.reuse, R76, R44 ;  /* 0x0000004c442c723c */ /* 0x040ff0000000182c */
[C---:B------:R-:W-:Y:S01]  /*bb70*/  HMMA.16816.F32 R48, R68.reuse, R78, R48 ;  /* 0x0000004e4430723c */ /* 0x040fe20000001830 */
[----:B------:R-:W2:Y:S07]  /*bb80*/  LDSM.16.MT88.4 R76, [R137+0x9000] ;  /* 0x00900000894c783b */ /* 0x000eae0000004200 */
[C---:B------:R-:W-:Y:S08]  /*bb90*/  HMMA.16816.F32 R52, R68.reuse, R80, R52 ;  /* 0x000000504434723c */ /* 0x040ff00000001834 */
[C---:B------:R-:W-:Y:S01]  /*bba0*/  HMMA.16816.F32 R56, R68.reuse, R82, R56 ;  /* 0x000000524438723c */ /* 0x040fe20000001838 */
[----:B------:R-:W3:Y:S07]  /*bbb0*/  LDSM.16.MT88.4 R80, [R136+0x9000] ;  /* 0x009000008850783b */ /* 0x000eee0000004200 */
[C---:B-----5:R-:W-:Y:S08]  /*bbc0*/  HMMA.16816.F32 R60, R68.reuse, R84, R60 ;  /* 0x00000054443c723c */ /* 0x060ff0000000183c */
        /* <DEDUP_REMOVED lines=13> */
[----:B------:R-:W1:Y:S03]  /*bca0*/  LDSM.16.MT88.4 R72, [R140+0xb000] ;  /* 0x00b000008c48783b */ /* 0x000e660000004200 */
[----:B------:R-:W-:Y:S04]  /*bcb0*/  FADD.FTZ R174, R179, R174 ;  /* 0x000000aeb3ae7221 */ /* 0x000fe80000010000 */
[C---:B------:R-:W-:Y:S04]  /*bcc0*/  HMMA.16816.F32 R12, R68.reuse, R88, R12 ;  /* 0x00000058440c723c */ /* 0x040fe8000000180c */
[----:B------:R-:W-:Y:S04]  /*bcd0*/  FADD.FTZ R169, R173, R174 ;  /* 0x000000aeada97221 */ /* 0x000fe80000010000 */
[C---:B------:R-:W-:Y:S04]  /*bce0*/  HMMA.16816.F32 R16, R68.reuse, R90, R16 ;  /* 0x0000005a4410723c */ /* 0x040fe80000001810 */
[----:B------:R-:W-:Y:S04]  /*bcf0*/  FADD.FTZ R169, R172, R169 ;  /* 0x000000a9aca97221 */ /* 0x000fe80000010000 */
        /* <DEDUP_REMOVED lines=8> */
[C---:B------:R-:W-:Y:S08]  /*bd80*/  HMMA.16816.F32 R44, R68.reuse, R84, R44 ;  /* 0x00000054442c723c */ /* 0x040ff0000000182c */
[C---:B------:R-:W-:Y:S01]  /*bd90*/  HMMA.16816.F32 R48, R68.reuse, R86, R48 ;  /* 0x000000564430723c */ /* 0x040fe20000001830 */
[----:B------:R-:W1:Y:S07]  /*bda0*/  LDSM.16.MT88.4 R84, [R138+0x9800] ;  /* 0x009800008a54783b */ /* 0x000e6e0000004200 */
[C---:B--2---:R-:W-:Y:S08]  /*bdb0*/  HMMA.16816.F32 R52, R68.reuse, R76, R52 ;  /* 0x0000004c4434723c */ /* 0x044ff00000001834 */
[C---:B------:R-:W-:Y:S01]  /*bdc0*/  HMMA.16816.F32 R56, R68.reuse, R78, R56 ;  /* 0x0000004e4438723c */ /* 0x040fe20000001838 */
[----:B------:R-:W2:Y:S07]  /*bdd0*/  LDSM.16.MT88.4 R76, [R137+0x9800] ;  /* 0x00980000894c783b */ /* 0x000eae0000004200 */
[C---:B---3--:R-:W-:Y:S08]  /*bde0*/  HMMA.16816.F32 R60, R68.reuse, R80, R60 ;  /* 0x00000050443c723c */ /* 0x048ff0000000183c */
[----:B------:R-:W-:Y:S01]  /*bdf0*/  HMMA.16816.F32 R64, R68, R82, R64 ;  /* 0x000000524440723c */ /* 0x000fe20000001840 */
[----:B------:R-:W3:Y:S07]  /*be00*/  LDSM.16.MT88.4 R68, [R136+0x9800] ;  /* 0x009800008844783b */ /* 0x000eee0000004200 */
[C---:B------:R-:W-:Y:S01]  /*be10*/  HMMA.16816.F32 R96, R104.reuse, R92, R4 ;  /* 0x0000005c6860723c */ /* 0x040fe20000001804 */
[----:B------:R-:W4:Y:S07]  /*be20*/  LDSM.16.MT88.4 R4, [R138+0xb800] ;  /* 0x00b800008a04783b */ /* 0x000f2e0000004200 */
[C---:B------:R-:W-:Y:S01]  /*be30*/  HMMA.16816.F32 R92, R104.reuse, R94, R8 ;  /* 0x0000005e685c723c */ /* 0x040fe20000001808 */
[----:B------:R-:W5:Y:S07]  /*be40*/  LDSM.16.MT88.4 R8, [R137+0xb800] ;  /* 0x00b800008908783b */ /* 0x000f6e0000004200 */
[C---:B-1----:R-:W-:Y:S01]  /*be50*/  HMMA.16816.F32 R88, R104.reuse, R84, R12 ;  /* 0x000000546858723c */ /* 0x042fe2000000180c */
[----:B------:R-:W1:Y:S07]  /*be60*/  LDSM.16.MT88.4 R12, [R136+0xb800] ;  /* 0x00b80000880c783b */ /* 0x000e6e0000004200 */
[C---:B------:R-:W-:Y:S08]  /*be70*/  HMMA.16816.F32 R84, R104.reuse, R86, R16 ;  /* 0x000000566854723c */ /* 0x040ff00000001810 */
[C---:B--2---:R-:W-:Y:S08]  /*be80*/  HMMA.16816.F32 R80, R104.reuse, R76, R20 ;  /* 0x0000004c6850723c */ /* 0x044ff00000001814 */
[C---:B------:R-:W-:Y:S08]  /*be90*/  HMMA.16816.F32 R76, R104.reuse, R78, R24 ;  /* 0x0000004e684c723c */ /* 0x040ff00000001818 */
[C---:B---3--:R-:W-:Y:S08]  /*bea0*/  HMMA.16816.F32 R72, R104.reuse, R68, R28 ;  /* 0x000000446848723c */ /* 0x048ff0000000181c */
[C---:B------:R-:W-:Y:S08]  /*beb0*/  HMMA.16816.F32 R68, R104.reuse, R70, R32 ;  /* 0x000000466844723c */ /* 0x040ff00000001820 */
[C---:B------:R-:W-:Y:S08]  /*bec0*/  HMMA.16816.F32 R36, R104.reuse, R108, R36 ;  /* 0x0000006c6824723c */ /* 0x040ff00000001824 */
[C---:B------:R-:W-:Y:S08]  /*bed0*/  HMMA.16816.F32 R40, R104.reuse, R110, R40 ;  /* 0x0000006e6828723c */ /* 0x040ff00000001828 */
[C---:B----4-:R-:W-:Y:S07]  /*bee0*/  HMMA.16816.F32 R44, R104.reuse, R4, R44 ;  /* 0x00000004682c723c */ /* 0x050fee000000182c */
[----:B------:R-:W-:Y:S01]  /*bef0*/  FADD.FTZ R5, R113, R114 ;  /* 0x0000007271057221 */ /* 0x000fe20000010000 */
[C---:B------:R-:W-:Y:S04]  /*bf00*/  HMMA.16816.F32 R48, R104.reuse, R6, R48 ;  /* 0x000000066830723c */ /* 0x040fe80000001830 */
[----:B------:R-:W-:Y:S04]  /*bf10*/  FADD.FTZ R5, R112, R5 ;  /* 0x0000000570057221 */ /* 0x000fe80000010000 */
[C---:B-----5:R-:W-:Y:S04]  /*bf20*/  HMMA.16816.F32 R52, R104.reuse, R8, R52 ;  /* 0x000000086834723c */ /* 0x060fe80000001834 */
[----:B------:R-:W-:Y:S04]  /*bf30*/  FADD.FTZ R122, R122, R5 ;  /* 0x000000057a7a7221 */ /* 0x000fe80000010000 */
[C---:B------:R-:W-:Y:S04]  /*bf40*/  HMMA.16816.F32 R56, R104.reuse, R10, R56 ;  /* 0x0000000a6838723c */ /* 0x040fe80000001838 */
[----:B------:R-:W-:Y:S04]  /*bf50*/  FADD.FTZ R123, R123, R122 ;  /* 0x0000007a7b7b7221 */ /* 0x000fe80000010000 */
[----:B------:R-:W-:Y:S01]  /*bf60*/  FADD.FTZ R126, R126, R123 ;  /* 0x0000007b7e7e7221 */ /* 0x000fe20000010000 */
[C---:B-1----:R-:W-:Y:S03]  /*bf70*/  HMMA.16816.F32 R60, R104.reuse, R12, R60 ;  /* 0x0000000c683c723c */ /* 0x042fe6000000183c */
[----:B------:R-:W-:Y:S04]  /*bf80*/  FADD.FTZ R127, R127, R126 ;  /* 0x0000007e7f7f7221 */ /* 0x000fe80000010000 */
[----:B------:R-:W-:Y:S01]  /*bf90*/  FADD.FTZ R130, R130, R127 ;  /* 0x0000007f82827221 */ /* 0x000fe20000010000 */
[----:B------:R-:W-:Y:S04]  /*bfa0*/  HMMA.16816.F32 R64, R104, R14, R64 ;  /* 0x0000000e6840723c */ /* 0x000fe80000001840 */
        /* <DEDUP_REMOVED lines=8> */
.L_x_5420:
        /* <DEDUP_REMOVED lines=156> */
[----:B------:R-:W-:Y:S04]  /*c9f0*/  STS [R13+0x400], R90 ;  /* 0x0004005a0d007388 */ /* 0x000fe80000000800 */
[----:B------:R-:W-:Y:S04]  /*ca00*/  STS [R15], R84 ;  /* 0x000000540f007388 */ /* 0x000fe80000000800 */
[----:B------:R-:W-:Y:S04]  /*ca10*/  STS [R15+0x400], R86 ;  /* 0x000400560f007388 */ /* 0x000fe80000000800 */
[----:B------:R-:W-:Y:S01]  /*ca20*/  STS [R17], R80 ;  /* 0x0000005011007388 */ /* 0x000fe20000000800 */
[----:B-1----:R-:W-:-:S03]  /*ca30*/  ISETP.NE.AND P4, PT, R0, RZ, PT ;  /* 0x000000ff0000720c */ /* 0x002fc60003f85270 */
[----:B------:R-:W-:Y:S01]  /*ca40*/  STS [R17+0x400], R82 ;  /* 0x0004005211007388 */ /* 0x000fe20000000800 */
[----:B------:R-:W-:-:S03]  /*ca50*/  ISETP.NE.OR P1, PT, R152, -0x1, !P4 ;  /* 0xffffffff9800780c */ /* 0x000fc60006725670 */
        /* <DEDUP_REMOVED lines=10> */
[----:B------:R2:W-:Y:S04]  /*cb00*/  STS [R13+0x2000], R44 ;  /* 0x0020002c0d007388 */ /* 0x0005e80000000800 */
[----:B------:R3:W-:Y:S04]  /*cb10*/  STS [R13+0x2400], R46 ;  /* 0x0024002e0d007388 */ /* 0x0007e80000000800 */
[----:B------:R4:W-:Y:S04]  /*cb20*/  STS [R15+0x2000], R48 ;  /* 0x002000300f007388 */ /* 0x0009e80000000800 */
[----:B------:R4:W-:Y:S04]  /*cb30*/  STS [R15+0x2400], R50 ;  /* 0x002400320f007388 */ /* 0x0009e80000000800 */
[----:B------:R4:W-:Y:S04]  /*cb40*/  STS [R17+0x2000], R52 ;  /* 0x0020003411007388 */ /* 0x0009e80000000800 */
[----:B------:R4:W-:Y:S01]  /*cb50*/  STS [R17+0x2400], R54 ;  /* 0x0024003611007388 */ /* 0x0009e20000000800 */
[----:B-1----:R-:W-:-:S03]  /*cb60*/  @P2 IMAD.WIDE.U32 R42, R152, c[0x0][0x1e8], RZ ;  /* 0x00007a00982a2a25 */ /* 0x002fc600078e00ff */
[----:B------:R4:W-:Y:S01]  /*cb70*/  STS [R21+0x2000], R56 ;  /* 0x0020003815007388 */ /* 0x0009e20000000800 */
[----:B--2---:R-:W-:Y:S01]  /*cb80*/  LOP3.LUT R44, R2, 0xffffffe0, RZ, 0xc0, !PT ;  /* 0xffffffe0022c7812 */ /* 0x004fe200078ec0ff */
[----:B------:R-:W-:Y:S02]  /*cb90*/  @P2 IMAD R2, R152, c[0x0][0x1ec], R43 ;  /* 0x00007b0098022a24 */ /* 0x000fe400078e022b */
[----:B------:R4:W-:Y:S01]  /*cba0*/  STS [R21+0x2400], R58 ;  /* 0x0024003a15007388 */ /* 0x0009e20000000800 */
[----:B------:R-:W-:Y:S02]  /*cbb0*/  IADD3 R41, -R44, R5, RZ ;  /* 0x000000052c297210 */ /* 0x000fe40007ffe1ff */
[----:B------:R-:W-:Y:S01]  /*cbc0*/  MOV R44, 0x7f800000 ;  /* 0x7f800000002c7802 */ /* 0x000fe20000000f00 */
[----:B------:R4:W-:Y:S01]  /*cbd0*/  STS [R19+0x2000], R60 ;  /* 0x0020003c13007388 */ /* 0x0009e20000000800 */
[----:B------:R-:W-:-:S03]  /*cbe0*/  @P0 FFMA.FTZ R44, R3, c[0x0][0x238], R6 ;  /* 0x00008e00032c0a23 */ /* 0x000fc60000010006 */
[----:B------:R4:W-:Y:S04]  /*cbf0*/  STS [R19+0x2400], R62 ;  /* 0x0024003e13007388 */ /* 0x0009e80000000800 */
[----:B------:R4:W-:Y:S04]  /*cc00*/  STS [R37+0x2000], R64 ;  /* 0x0020004025007388 */ /* 0x0009e80000000800 */
[----:B------:R4:W-:Y:S04]  /*cc10*/  STS [R37+0x2400], R66 ;  /* 0x0024004225007388 */ /* 0x0009e80000000800 */
[----:B------:R-:W-:Y:S06]  /*cc20*/  BAR.SYNC.DEFER_BLOCKING 0x0 ;  /* 0x0000000000007b1d */ /* 0x000fec0000010000 */
[----:B------:R-:W1:Y:S04]  /*cc30*/  S2R R40, SR_CTAID.Y ;  /* 0x0000000000287919 */ /* 0x000e680000002600 */
[----:B------:R-:W2:Y:S04]  /*cc40*/  S2R R0, SR_CTAID.Z ;  /* 0x0000000000007919 */ /* 0x000ea80000002700 */
[----:B------:R4:W4:Y:S04]  /*cc50*/  LDS.128 R32, [R156] ;  /* 0x000000009c207984 */ /* 0x0009280000000c00 */
[----:B------:R4:W4:Y:S01]  /*cc60*/  LDS.128 R28, [R156+0x800] ;  /* 0x000800009c1c7984 */ /* 0x0009220000000c00 */
[----:B-1----:R-:W-:Y:S01]  /*cc70*/  @!P1 IMAD R152, R40, c[0x0][0x214], RZ ;  /* 0x0000850028989a24 */ /* 0x002fe200078e02ff */
[----:B------:R-:W-:-:S02]  /*cc80*/  LOP3.LUT P1, RZ, R41, 0x3, RZ, 0xc0, !PT ;  /* 0x0000000329ff7812 */ /* 0x000fc4000782c0ff */
[----:B------:R1:W1:Y:S01]  /*cc90*/  LDS.128 R24, [R156+0x1000] ;  /* 0x001000009c187984 */ /* 0x0002620000000c00 */
[----:B------:R-:W-:Y:S01]  /*cca0*/  @!P2 SHF.R.S32.HI R43, RZ, 0x1f, R40 ;  /* 0x0000001fff2ba819 */ /* 0x000fe20000011428 */
[----:B---3--:R-:W-:Y:S02]  /*ccb0*/  @!P2 IMAD.WIDE.U32 R46, R40, c[0x0][0x1e0], RZ ;  /* 0x00007800282eaa25 */ /* 0x008fe400078e00ff */
[----:B------:R3:W1:Y:S02]  /*ccc0*/  LDS.128 R20, [R156+0x1800] ;  /* 0x001800009c147984 */ /* 0x0006640000000c00 */
[----:B------:R-:W-:Y:S01]  /*ccd0*/  @!P2 IMAD R41, R43, c[0x0][0x1e0], RZ ;  /* 0x000078002b29aa24 */ /* 0x000fe200078e02ff */
[----:B------:R-:W-:Y:S01]  /*cce0*/  MOV R43, 0x7f800000 ;  /* 0x7f800000002b7802 */ /* 0x000fe20000000f00 */
[----:B------:R3:W1:Y:S01]  /*ccf0*/  LDS.128 R16, [R156+0x2000] ;  /* 0x002000009c107984 */ /* 0x0006620000000c00 */
[----:B--2---:R-:W-:Y:S01]  /*cd00*/  @P4 IMAD R152, R0, c[0x0][0x234], R152 ;  /* 0x00008d0000984a24 */ /* 0x004fe200078e0298 */
[----:B------:R-:W-:Y:S01]  /*cd10*/  @!P2 MOV R42, R46 ;  /* 0x0000002e002aa202 */ /* 0x000fe20000000f00 */
[C---:B------:R-:W-:Y:S01]  /*cd20*/  @!P2 IMAD R41, R40.reuse, c[0x0][0x1e4], R41 ;  /* 0x000079002829aa24 */ /* 0x040fe200078e0229 */
[----:B------:R3:W2:Y:S01]  /*cd30*/  LDS.128 R12, [R156+0x2800] ;  /* 0x002800009c0c7984 */ /* 0x0006a20000000c00 */
        /* <DEDUP_REMOVED lines=19> */
.L_x_5426:
[----:B------:R-:W-:Y:S05]  /*ce70*/  BSYNC B0 ;  /* 0x0000000000007941 */ /* 0x000fea0003800000 */
.L_x_5425:
[----:B------:R-:W5:Y:S01]  /*ce80*/  S2R R6, SR_CTAID.X ;  /* 0x0000000000067919 */ /* 0x000f620000002500 */
[----:B------:R-:W-:Y:S01]  /*ce90*/  SHF.R.S32.HI R159, RZ, 0x1f, R158 ;  /* 0x0000001fff9f7819 */ /* 0x000fe2000001149e */
[----:B------:R-:W-:Y:S01]  /*cea0*/  BSSY B0, `(.L_x_5427) ;  /* 0x0000022000007945 */ /* 0x000fe20003800000 */
[----:B------:R-:W-:Y:S01]  /*ceb0*/  LEA.HI R5, R4, R5, RZ, 0x3 ;  /* 0x0000000504057211 */ /* 0x000fe200078f18ff */
[----:B------:R-:W3:Y:S01]  /*cec0*/  S2R R3, SR_TID.X ;  /* 0x0000000000037919 */ /* 0x000ee20000002100 */
[----:B------:R-:W-:Y:S02]  /*ced0*/  SHF.R.S32.HI R4, RZ, 0x1f, R0 ;  /* 0x0000001fff047819 */ /* 0x000fe40000011400 */
[----:B------:R-:W-:Y:S01]  /*cee0*/  SHF.R.S32.HI R5, RZ, 0x3, R5 ;  /* 0x00000003ff057819 */ /* 0x000fe20000011405 */
[----:B-----5:R-:W-:-:S04]  /*cef0*/  IMAD.SHL.U32 R6, R6, 0x40, RZ ;  /* 0x0000004006067824 */ /* 0x020fc800078e00ff */
[----:B---3--:R-:W-:Y:S01]  /*cf00*/  IMAD.WIDE.U32 R40, R6, c[0x0][0x1e8], R158 ;  /* 0x00007a0006287a25 */ /* 0x008fe200078e009e */
        /* <DEDUP_REMOVED lines=25> */
[----:B----4-:R3:W-:Y:S04]  /*d0a0*/  @!P1 STG.E.128 [R44.64], R32 ;  /* 0x000000202c009986 */ /* 0x0107e8000c101d08 */
[----:B-1----:R3:W-:Y:S02]  /*d0b0*/  @!P0 STG.E.128 [R44.64+0x80], R16 ;  /* 0x000080102c008986 */ /* 0x0027e4000c101d08 */
.L_x_5428:
[----:B------:R-:W-:Y:S05]  /*d0c0*/  BSYNC B0 ;  /* 0x0000000000007941 */ /* 0x000fea0003800000 */
.L_x_5427:
[----:B------:R-:W-:Y:S01]  /*d0d0*/  IADD3 R3, R5, 0x10, RZ ;  /* 0x0000001005037810 */ /* 0x000fe20007ffe0ff */
[----:B------:R-:W-:Y:S03]  /*d0e0*/  BSSY B0, `(.L_x_5429) ;  /* 0x0000011000007945 */ /* 0x000fe60003800000 */
[----:B------:R-:W-:-:S13]  /*d0f0*/  ISETP.GE.AND P0, PT, R3, R148, PT ;  /* 0x000000940300720c */ /* 0x000fda0003f06270 */
[----:B------:R-:W-:Y:S05]  /*d100*/  @P0 BRA `(.L_x_5430) ;  /* 0x000000e000000947 */ /* 0x000fea0003800000 */
[----:B------:R-:W-:Y:S01]  /*d110*/  IADD3 R3, P0, R5, 0x10, RZ ;  /* 0x0000001005037810 */ /* 0x000fe20007f1e0ff */
[----:B-1-3--:R-:W-:Y:S01]  /*d120*/  IMAD.MOV.U32 R16, RZ, RZ, R42 ;  /* 0x000000ffff107224 */ /* 0x00afe200078e002a */
[----:B----4-:R-:W-:Y:S02]  /*d130*/  MOV R17, R7 ;  /* 0x0000000700117202 */ /* 0x010fe40000000f00 */
        /* <DEDUP_REMOVED lines=10> */
[----:B--2---:R1:W-:Y:S02]  /*d1e0*/  @!P0 STG.E.128 [R18.64+0x80], R12 ;  /* 0x0000800c12008986 */ /* 0x0043e4000c101d08 */
.L_x_5430:
[----:B------:R-:W-:Y:S05]  /*d1f0*/  BSYNC B0 ;  /* 0x0000000000007941 */ /* 0x000fea0003800000 */
.L_x_5429:
        /* <DEDUP_REMOVED lines=15> */
[----:B----4-:R-:W-:-:S05]  /*d2f0*/  LEA.HI.X R15, R12, c[0x0][0x1d4], R2, 0x1, P2 ;  /* 0x000075000c0f7a11 */ /* 0x010fca00010f0c02 */
[----:B------:R1:W-:Y:S04]  /*d300*/  @!P1 STG.E.128 [R14.64], R24 ;  /* 0x000000180e009986 */ /* 0x0003e8000c101d08 */
[----:B------:R1:W-:Y:S02]  /*d310*/  @!P0 STG.E.128 [R14.64+0x80], R8 ;  /* 0x000080080e008986 */ /* 0x0003e4000c101d08 */
.L_x_5432:
[----:B------:R-:W-:Y:S05]  /*d320*/  BSYNC B0 ;  /* 0x0000000000007941 */ /* 0x000fea0003800000 */
.L_x_5431:
        /* <DEDUP_REMOVED lines=14> */
[----:B-1----:R1:W-:Y:S01]  /*d410*/  @!P0 STG.E.128 [R4.64], R20 ;  /* 0x0000001404008986 */ /* 0x0023e2000c101d08 */
[----:B------:R-:W-:-:S13]  /*d420*/  ISETP.GE.AND P0, PT, R149, c[0x0][0x220], PT ;  /* 0x0000880095007a0c */ /* 0x000fda0003f06270 */
[----:B------:R-:W-:Y:S05]  /*d430*/  @P0 EXIT ;  /* 0x000000000000094d */ /* 0x000fea0003800000 */
[----:B------:R-:W-:Y:S01]  /*d440*/  STG.E.128 [R4.64+0x80], R36 ;  /* 0x0000802404007986 */ /* 0x000fe2000c101d08 */
[----:B------:R-:W-:Y:S05]  /*d450*/  EXIT ;  /* 0x000000000000794d */ /* 0x000fea0003800000 */
.L_x_5433:
        /* <DEDUP_REMOVED lines=10> */
.L_x_8261:


//--------------------- .text._ZN5flash24flash_fwd_splitkv_kernelI23Flash_fwd_kernel_traitsILi128ELi64ELi64ELi4ELb0ELb0EN7cutlass6half_tE19Flash_kernel_traitsILi128ELi64ELi64ELi4ES3_EELb1ELb0ELb0ELb0ELb0ELb0ELb0ELb1EEEvNS_16Flash_fwd_paramsE --------------------------
	.section	.text._ZN5flash24flash_fwd_splitkv_kernelI23Flash_fwd_kernel_traitsILi128ELi64ELi64ELi4ELb0ELb0EN7cutlass6half_tE19Flash_kernel_traitsILi128ELi64ELi64ELi4ES3_EELb1ELb0ELb0ELb0ELb0ELb0ELb0ELb1EEEvNS_16Flash_fwd_paramsE,"ax",@progbits
	.sectioninfo	@"SHI_REGISTERS=184"
	.align	128
        .global         _ZN5flash24flash_fwd_splitkv_kernelI23Flash_fwd_kernel_traitsILi128ELi64ELi64ELi4ELb0ELb0EN7cutlass6half_tE19Flash_kernel_traitsILi128ELi64ELi64ELi4ES3_EELb1ELb0ELb0ELb0ELb0ELb0ELb0ELb1EEEvNS_16Flash_fwd_paramsE
        .type           _ZN5flash24flash_fwd_splitkv_kernelI23Flash_fwd_kernel_traitsILi128ELi64ELi64ELi4ELb0ELb0EN7cutlass6half_tE19Flash_kernel_traitsILi128ELi64ELi64ELi4ES3_EELb1ELb0ELb0ELb0ELb0ELb0ELb0ELb1EEEvNS_16Flash_fwd_paramsE,@function
        .size           _ZN5flash24flash_fwd_splitkv_kernelI23Flash_fwd_kernel_traitsILi128ELi64ELi64ELi4ELb0ELb0EN7cutlass6half_tE19Flash_kernel_traitsILi128ELi64ELi64ELi4ES3_EELb1ELb0ELb0ELb0ELb0ELb0ELb0ELb1EEEvNS_16Flash_fwd_paramsE,(.L_x_8262 - _ZN5flash24flash_fwd_splitkv_kernelI23Flash_fwd_kernel_traitsILi128ELi64ELi64ELi4ELb0ELb0EN7cutlass6half_tE19Flash_kernel_traitsILi128ELi64ELi64ELi4ES3_EELb1ELb0ELb0ELb0ELb0ELb0ELb0ELb1EEEvNS_16Flash_fwd_paramsE)
        .other          _ZN5flash24flash_fwd_splitkv_kernelI23Flash_fwd_kernel_traitsILi128ELi64ELi64ELi4ELb0ELb0EN7cutlass6half_tE19Flash_kernel_traitsILi128ELi64ELi64ELi4ES3_EELb1ELb0ELb0ELb0ELb0ELb0ELb0ELb1EEEvNS_16Flash_fwd_paramsE,@"STO_CUDA_ENTRY STV_DEFAULT"
_ZN5flash24flash_fwd_splitkv_kernelI23Flash_fwd_kernel_traitsILi128ELi64ELi64ELi4ELb0ELb0EN7cutlass6half_tE19Flash_kernel_traitsILi128ELi64ELi64ELi4ES3_EELb1ELb0ELb0ELb0ELb0ELb0ELb0ELb1EEEvNS_16Flash_fwd_paramsE:
.text._ZN5flash24flash_fwd_splitkv_kernelI23Flash_fwd_kernel_traitsILi128ELi64ELi64ELi4ELb0ELb0EN7cutlass6half_tE19Flash_kernel_traitsILi128ELi64ELi64ELi4ES3_EELb1ELb0ELb0ELb0ELb0ELb0ELb0ELb1EEEvNS_16Flash_fwd_paramsE:
[----:B------:R-:W-:Y:S02]  /*0000*/  MOV R1, c[0x0][0x28] ;  /* 0x00000a0000017a02 */ /* 0x000fe40000000f00 */
[----:B------:R-:W1:Y:S01]  /*0010*/  S2R R11, SR_CTAID.Y ;  /* 0x00000000000b7919 */ /* 0x000e620000002600 */
        /* <DEDUP_REMOVED lines=8> */
[----:B------:R-:W2:Y:S01]  /*00a0*/  LDC.U8 R0, c[0x0][0x312] ;  /* 0x0000c480ff007b82 */ /* 0x000ea20000000000 */
[----:B------:R-:W-:Y:S01]  /*00b0*/  ISETP.EQ.U32.AND P0, PT, RZ, c[0x0][0x248], PT ;  /* 0x00009200ff007a0c */ /* 0x000fe20003f02070 */
[----:B-1----:R-:W-:-:S04]  /*00c0*/  IMAD.WIDE R4, R11, R76, c[0x0][0x240] ;  /* 0x000090000b047625 */ /* 0x002fc800078e024c */
[----:B------:R-:W-:-:S03]  /*00d0*/  IMAD.WIDE R138, R11, R76, c[0x0][0x250] ;  /* 0x000094000b8a7625 */ /* 0x000fc600078e024c */
[----:B------:R1:W3:Y:S04]  /*00e0*/  @P1 LDG.E R156, [R4.64] ;  /* 0x00000006049c1981 */ /* 0x0002e8000c1e1900 */
[----:B------:R1:W3:Y:S01]  /*00f0*/  @P1 LDG.E R155, [R4.64+0x4] ;  /* 0x00000406049b1981 */ /* 0x0002e2000c1e1900 */
[----:B--2---:R-:W-:-:S03]  /*0100*/  ISETP.NE.AND P2, PT, R0, RZ, PT ;  /* 0x000000ff0000720c */ /* 0x004fc60003f45270 */
[----:B------:R2:W5:Y:S01]  /*0110*/  @P5 LDG.E R6, [R138.64] ;  /* 0x000000068a065981 */ /* 0x000562000c1e1900 */
[----:B------:R-:W-:Y:S01]  /*0120*/  ISETP.EQ.OR.EX P0, PT, RZ, c[0x0][0x24c], !P2, P0 ;  /* 0x00009300ff007a0c */ /* 0x000fe20005702700 */
[----:B------:R-:W-:Y:S02]  /*0130*/  IMAD.MOV.U32 R13, RZ, RZ, -0x1 ;  /* 0xffffffffff0d7424 */ /* 0x000fe400078e00ff */
[----:B------:R-:W-:Y:S01]  /*0140*/  IMAD.WIDE R2, R11, R76, c[0x0][0x248] ;  /* 0x000092000b027625 */ /* 0x000fe200078e024c */
[----:B------:R-:W4:Y:S04]  /*0150*/  S2R R19, SR_CTAID.X ;  /* 0x0000000000137919 */ /* 0x000f280000002500 */
[----:B------:R-:W2:Y:S05]  /*0160*/  S2R R134, SR_CTAID.Z ;  /* 0x0000000000867919 */ /* 0x000eaa0000002700 */
[----:B------:R2:W5:Y:S01]  /*0170*/  @!P0 LDG.E R13, [R2.64] ;  /* 0x00000006020d8981 */ /* 0x000562000c1e1900 */
[----:B------:R-:W-:-:S04]  /*0180*/  ISETP.NE.U32.AND P0, PT, RZ, c[0x0][0x248], PT ;  /* 0x00009200ff007a0c */ /* 0x000fc80003f05070 */
[----:B------:R-:W-:Y:S01]  /*0190*/  ISETP.NE.AND.EX P0, PT, RZ, c[0x0][0x24c], PT, P0 ;  /* 0x00009300ff007a0c */ /* 0x000fe20003f05300 */
[--C-:B------:R-:W-:Y:S01]  /*01a0*/  IMAD.MOV.U32 R9, RZ, RZ, R11.reuse ;  /* 0x000000ffff097224 */ /* 0x100fe200078e000b */
[----:B-1----:R-:W-:Y:S01]  /*01b0*/  SHF.R.S32.HI R4, RZ, 0x1f, R11 ;  /* 0x0000001fff047819 */ /* 0x002fe2000001140b */
[----:B---3--:R-:W-:Y:S02]  /*01c0*/  @P1 IMAD.IADD R155, R155, 0x1, -R156 ;  /* 0x000000019b9b1824 */ /* 0x008fe400078e0a9c */
[----:B------:R-:W-:-:S08]  /*01d0*/  @!P1 IMAD.MOV.U32 R155, RZ, RZ, c[0x0][0x214] ;  /* 0x00008500ff9b9624 */ /* 0x000fd000078e00ff */
[----:B------:R-:W-:Y:S05]  /*01e0*/  @!P0 BRA `(.L_x_5434) ;  /* 0x0000004000008947 */ /* 0x000fea0003800000 */
[----:B--2-4-:R-:W2:Y:S02]  /*01f0*/  @P2 LDG.E R0, [R2.64+0x4] ;  /* 0x0000040602002981 */ /* 0x014ea4000c1e1900 */
[----:B--2--5:R-:W-:-:S06]  /*0200*/  @P2 IADD3 R59, R0, -R13, RZ ;  /* 0x8000000d003b2210 */ /* 0x024fcc0007ffe0ff */
[----:B------:R1:W5:Y:S01]  /*0210*/  @!P2 LDG.E R59, [R2.64] ;  /* 0x00000006023ba981 */ /* 0x000362000c1e1900 */
[----:B------:R-:W-:Y:S05]  /*0220*/  BRA `(.L_x_5435) ;  /* 0x0000001000007947 */ /* 0x000fea0003800000 */
.L_x_5434:
[----:B--2-4-:R-:W-:Y:S02]  /*0230*/  MOV R59, c[0x0][0x218] ;  /* 0x00008600003b7a02 */ /* 0x014fe40000000f00 */
.L_x_5435:
[----:B------:R-:W-:-:S04]  /*0240*/  ISETP.NE.U32.AND P2, PT, RZ, c[0x0][0x258], PT ;  /* 0x00009600ff007a0c */ /* 0x000fc80003f45070 */
[----:B------:R-:W-:-:S13]  /*0250*/  ISETP.NE.AND.EX P2, PT, RZ, c[0x0][0x25c], PT, P2 ;  /* 0x00009700ff007a0c */ /* 0x000fda0003f45320 */
[----:B-1----:R-:W-:-:S06]  /*0260*/  @P2 IMAD.WIDE R2, R11, R76, c[0x0][0x258] ;  /* 0x000096000b022625 */ /* 0x002fcc00078e024c */
[----:B------:R-:W2:Y:S01]  /*0270*/  @P2 LDG.E R3, [R2.64] ;  /* 0x0000000602032981 */ /* 0x000ea2000c1e1900 */
[----:B------:R-:W-:Y:S01]  /*0280*/  IMAD.SHL.U32 R50, R19, 0x40, RZ ;  /* 0x0000004013327824 */ /* 0x000fe200078e00ff */
[----:B------:R-:W-:Y:S01]  /*0290*/  @!P2 ISETP.NE.U32.AND P1, PT, RZ, c[0x0][0x268], PT ;  /* 0x00009a00ff00aa0c */ /* 0x000fe20003f25070 */
[----:B-----5:R-:W-:-:S03]  /*02a0*/  IMAD.IADD R59, R59, 0x1, -R6 ;  /* 0x000000013b3b7824 */ /* 0x020fc600078e0a06 */
[----:B------:R-:W-:Y:S02]  /*02b0*/  ISETP.GT.AND P0, PT, R155, R50, PT ;  /* 0x000000329b00720c */ /* 0x000fe40003f04270 */
[----:B------:R-:W-:-:S04]  /*02c0*/  @!P2 ISETP.NE.AND.EX P1, PT, RZ, c[0x0][0x26c], PT, P1 ;  /* 0x00009b00ff00aa0c */ /* 0x000fc80003f25310 */
[----:B------:R-:W-:Y:S01]  /*02d0*/  @!P2 SEL R0, RZ, c[0x0][0x21c], !P1 ;  /* 0x00008700ff00aa07 */ /* 0x000fe20004800000 */
[----:B--2---:R-:W-:-:S04]  /*02e0*/  @P2 IMAD.IADD R52, R3, 0x1, -R6 ;  /* 0x0000000103342824 */ /* 0x004fc800078e0a06 */
[----:B------:R-:W-:Y:S02]  /*02f0*/  @!P2 IMAD.IADD R52, R59, 0x1, R0 ;  /* 0x000000013b34a824 */ /* 0x000fe400078e0200 */
[----:B------:R-:W-:Y:S05]  /*0300*/  @!P0 EXIT ;  /* 0x000000000000894d */ /* 0x000fea0003800000 */
[----:B------:R-:W-:Y:S01]  /*0310*/  IMAD.MOV.U32 R8, RZ, RZ, c[0x0][0x218] ;  /* 0x00008600ff087624 */ /* 0x000fe200078e00ff */
[----:B------:R-:W-:Y:S01]  /*0320*/  IADD3 R3, -R155, 0x7f, R50 ;  /* 0x0000007f9b037810 */ /* 0x000fe20007ffe132 */
[----:B------:R-:W1:Y:S01]  /*0330*/  S2R R111, SR_TID.X ;  /* 0x00000000006f7919 */ /* 0x000e620000002100 */
[----:B------:R-:W-:Y:S02]  /*0340*/  IADD3 R5, R52, 0x3f, RZ ;  /* 0x0000003f34057810 */ /* 0x000fe40007ffe0ff */
[----:B------:R-:W-:Y:S02]  /*0350*/  IADD3 R8, R8, 0x3f, RZ ;  /* 0x0000003f08087810 */ /* 0x000fe40007ffe0ff */
[----:B------:R-:W-:Y:S02]  /*0360*/  IADD3 R3, R3, c[0x0][0x2e8], R52 ;  /* 0x0000ba0003037a10 */ /* 0x000fe40007ffe034 */
[----:B------:R-:W-:-:S02]  /*0370*/  SHF.R.S32.HI R2, RZ, 0x1f, R5 ;  /* 0x0000001fff027819 */ /* 0x000fc40000011405 */
[----:B------:R-:W-:Y:S02]  /*0380*/  SHF.R.S32.HI R7, RZ, 0x1f, R8 ;  /* 0x0000001fff077819 */ /* 0x000fe40000011408 */
[----:B------:R-:W-:Y:S02]  /*0390*/  SHF.R.S32.HI R0, RZ, 0x1f, R3 ;  /* 0x0000001fff007819 */ /* 0x000fe40000011403 */
[----:B------:R-:W-:Y:S02]  /*03a0*/  LEA.HI R2, R2, R5, RZ, 0x6 ;  /* 0x0000000502027211 */ /* 0x000fe400078f30ff */
[----:B------:R-:W-:Y:S02]  /*03b0*/  LEA.HI R7, R7, R8, RZ, 0x6 ;  /* 0x0000000807077211 */ /* 0x000fe400078f30ff */
[----:B------:R-:W-:Y:S02]  /*03c0*/  LEA.HI R0, R0, R3, RZ, 0x6 ;  /* 0x0000000300007211 */ /* 0x000fe400078f30ff */
[----:B------:R-:W-:-:S02]  /*03d0*/  SHF.R.S32.HI R2, RZ, 0x6, R2 ;  /* 0x00000006ff027819 */ /* 0x000fc40000011402 */
[----:B------:R-:W-:Y:S02]  /*03e0*/  SHF.R.S32.HI R7, RZ, 0x6, R7 ;  /* 0x00000006ff077819 */ /* 0x000fe40000011407 */
        /* <DEDUP_REMOVED lines=16> */
[----:B------:R-:W-:Y:S02]  /*04f0*/  SHF.L.U32 R2, R111, 0x3, RZ ;  /* 0x000000036f027819 */ /* 0x000fe400000006ff */
[----:B------:R-:W-:Y:S01]  /*0500*/  SHF.R.S32.HI R15, RZ, 0x1f, R134 ;  /* 0x0000001fff0f7819 */ /* 0x000fe20000011486 */
[----:B------:R-:W-:Y:S01]  /*0510*/  @!P0 IMAD R8, R4, c[0x0][0x1e0], RZ ;  /* 0x0000780004088a24 */ /* 0x000fe200078e02ff */
[----:B------:R-:W-:Y:S01]  /*0520*/  SHF.R.S32.HI R3, RZ, 0x1f, R2 ;  /* 0x0000001fff037819 */ /* 0x000fe20000011402 */
[----:B------:R-:W-:-:S04]  /*0530*/  @!P0 IMAD.WIDE.U32 R12, R11, c[0x0][0x1e0], RZ ;  /* 0x000078000b0c8a25 */ /* 0x000fc800078e00ff */
[----:B------:R-:W-:Y:S02]  /*0540*/  @P0 IMAD R156, R156, c[0x0][0x1ec], R7 ;  /* 0x00007b009c9c0a24 */ /* 0x000fe400078e0207 */
[----:B------:R-:W-:Y:S01]  /*0550*/  @P0 IMAD.MOV.U32 R4, RZ, RZ, R6 ;  /* 0x000000ffff040224 */ /* 0x000fe200078e0006 */
[----:B------:R-:W-:Y:S01]  /*0560*/  @!P0 MOV R4, R12 ;  /* 0x0000000c00048202 */ /* 0x000fe20000000f00 */
[----:B------:R-:W-:Y:S02]  /*0570*/  @!P0 IMAD R8, R11, c[0x0][0x1e4], R8 ;  /* 0x000079000b088a24 */ /* 0x000fe400078e0208 */
        /* <DEDUP_REMOVED lines=9> */
[----:B------:R-:W-:Y:S02]  /*0610*/  ISETP.GE.AND P0, PT, R0, R155, PT ;  /* 0x0000009b0000720c */ /* 0x000fe40003f06270 */
[----:B------:R-:W-:Y:S01]  /*0620*/  IADD3 R7, R2, 0x40, RZ ;  /* 0x0000004002077810 */ /* 0x000fe20007ffe0ff */
[----:B------:R-:W-:-:S04]  /*0630*/  IMAD.WIDE.U32 R134, R134, c[0x0][0x1f0], R4 ;  /* 0x00007c0086867a25 */ /* 0x000fc800078e0004 */
[----:B------:R-:W-:Y:S02]  /*0640*/  IMAD R5, R11, c[0x0][0x214], R50 ;  /* 0x000085000b057a24 */ /* 0x000fe400078e0232 */
        /* <DEDUP_REMOVED lines=13> */
.L_x_5438:
[----:B------:R-:W-:Y:S05]  /*0720*/  BSYNC B0 ;  /* 0x0000000000007941 */ /* 0x000fea0003800000 */
.L_x_5437:
        /* <DEDUP_REMOVED lines=18> */
.L_x_5440:
[----:B------:R-:W-:Y:S05]  /*0850*/  BSYNC B0 ;  /* 0x0000000000007941 */ /* 0x000fea0003800000 */
.L_x_5439:
        /* <DEDUP_REMOVED lines=18> */
.L_x_5442:
[----:B------:R-:W-:Y:S05]  /*0980*/  BSYNC B0 ;  /* 0x0000000000007941 */ /* 0x000fea0003800000 */
.L_x_5441:
[----:B-1----:R-:W-:Y:S01]  /*0990*/  IADD3 R8, R0, 0x30, RZ ;  /* 0x0000003000087810 */ /* 0x002fe20007ffe0ff */
        /* <DEDUP_REMOVED lines=16> */
.L_x_5444:
[----:B------:R-:W-:Y:S05]  /*0aa0*/  BSYNC B0 ;  /* 0x0000000000007941 */ /* 0x000fea0003800000 */
.L_x_5443:
        /* <DEDUP_REMOVED lines=8> */
[----:B-1----:R-:W-:Y:S02]  /*0b30*/  @!P3 IMAD.MOV.U32 R3, RZ, RZ, 0x7f800000 ;  /* 0x7f800000ff03b424 */ /* 0x002fe400078e00ff */
[----:B------:R-:W-:Y:S01]  /*0b40*/  @!P2 IMAD.MOV.U32 R2, RZ, RZ, 0x7f800000 ;  /* 0x7f800000ff02a424 */ /* 0x000fe200078e00ff */
[----:B------:R-:W-:Y:S01]  /*0b50*/  LEA.HI.X R5, R0, c[0x0][0x204], R5, 0x2, P0 ;  /* 0x0000810000057a11 */ /* 0x000fe200000f1405 */
[----:B------:R-:W-:-:S04]  /*0b60*/  @!P1 IMAD.MOV.U32 R0, RZ, RZ, 0x7f800000 ;  /* 0x7f800000ff009424 */ /* 0x000fc800078e00ff */
[----:B------:R1:W-:Y:S04]  /*0b70*/  @!P3 STG.E [R4.64], R3 ;  /* 0x000000030400b986 */ /* 0x0003e8000c101906 */
[----:B------:R1:W-:Y:S04]  /*0b80*/  @!P2 STG.E [R4.64+0x40], R2 ;  /* 0x000040020400a986 */ /* 0x0003e8000c101906 */
[----:B------:R1:W-:Y:S01]  /*0b90*/  @!P1 STG.E [R4.64+0x80], R0 ;  /* 0x0000800004009986 */ /* 0x0003e2000c101906 */
[----:B------:R-:W-:Y:S05]  /*0ba0*/  @P4 EXIT ;  /* 0x000000000000494d */ /* 0x000fea0003800000 */
[----:B-1----:R-:W-:-:S05]  /*0bb0*/  MOV R3, 0x7f800000 ;  /* 0x7f80000000037802 */ /* 0x002fca0000000f00 */
[----:B------:R-:W-:Y:S01]  /*0bc0*/  STG.E [R4.64+0xc0], R3 ;  /* 0x0000c00304007986 */ /* 0x000fe2000c101906 */
[----:B------:R-:W-:Y:S05]  /*0bd0*/  EXIT ;  /* 0x000000000000794d */ /* 0x000fea0003800000 */
.L_x_5436:
[----:B-1----:R-:W-:Y:S02]  /*0be0*/  ISETP.NE.U32.AND P1, PT, RZ, c[0x0][0x2c0], PT ;  /* 0x0000b000ff007a0c */ /* 0x002fe40003f25070 */
[----:B------:R-:W-:Y:S02]  /*0bf0*/  ISETP.NE.U32.AND P0, PT, RZ, c[0x0][0x2b8], PT ;  /* 0x0000ae00ff007a0c */ /* 0x000fe40003f05070 */
[----:B------:R-:W-:Y:S02]  /*0c00*/  ISETP.NE.AND.EX P1, PT, RZ, c[0x0][0x2c4], PT, P1 ;  /* 0x0000b100ff007a0c */ /* 0x000fe40003f25310 */
[----:B------:R-:W-:-:S11]  /*0c10*/  ISETP.NE.AND.EX P0, PT, RZ, c[0x0][0x2bc], PT, P0 ;  /* 0x0000af00ff007a0c */ /* 0x000fd60003f05300 */
[----:B------:R-:W-:Y:S02]  /*0c20*/  @P1 IMAD R0, R4, c[0x0][0x2c8], RZ ;  /* 0x0000b20004001a24 */ /* 0x000fe400078e02ff */
[----:B------:R-:W-:-:S04]  /*0c30*/  @P1 IMAD.WIDE.U32 R2, R9, c[0x0][0x2c8], RZ ;  /* 0x0000b20009021a25 */ /* 0x000fc800078e00ff */
[----:B------:R-:W-:Y:S02]  /*0c40*/  @P1 IMAD R0, R9, c[0x0][0x2cc], R0 ;  /* 0x0000b30009001a24 */ /* 0x000fe400078e0200 */
[----:B------:R-:W-:Y:S01]  /*0c50*/  @P0 IMAD.WIDE R14, R11, R76, c[0x0][0x2b8] ;  /* 0x0000ae000b0e0625 */ /* 0x000fe200078e024c */
[----:B------:R-:W-:-:S03]  /*0c60*/  CS2R R158, SRZ ;  /* 0x00000000009e7805 */ /* 0x000fc6000001ff00 */
[----:B------:R-:W-:Y:S01]  /*0c70*/  @P1 IMAD.IADD R0, R3, 0x1, R0 ;  /* 0x0000000103001824 */ /* 0x000fe200078e0200 */
[----:B------:R1:W5:Y:S01]  /*0c80*/  @P0 LDG.E R11, [R14.64] ;  /* 0x000000060e0b0981 */ /* 0x000362000c1e1900 */
[C---:B------:R-:W-:Y:S02]  /*0c90*/  @P1 LEA R158, P0, R2.reuse, c[0x0][0x2c0], 0x2 ;  /* 0x0000b000029e1a11 */ /* 0x040fe400078010ff */
[----:B------:R-:W-:Y:S02]  /*0ca0*/  PLOP3.LUT P3, PT, PT, PT, PT, 0x8, 0x0 ;  /* 0x000000000000781c */ /* 0x000fe40003f6e170 */
[----:B------:R-:W-:-:S04]  /*0cb0*/  @P1 SHF.L.U64.HI R0, R2, 0x2, R0 ;  /* 0x0000000202001819 */ /* 0x000fc80000010200 */
[----:B------:R-:W-:Y:S02]  /*0cc0*/  @P1 IADD3.X R159, R0, c[0x0][0x2c4], RZ, P0, !PT ;  /* 0x0000b100009f1a10 */ /* 0x000fe400007fe4ff */
[----:B------:R-:W-:-:S04]  /*0cd0*/  @P1 ISETP.NE.U32.AND P0, PT, R158, RZ, PT ;  /* 0x000000ff9e00120c */ /* 0x000fc80003f05070 */
[----:B------:R-:W-:-:S13]  /*0ce0*/  @P1 ISETP.NE.AND.EX P3, PT, R159, RZ, PT, P0 ;  /* 0x000000ff9f00120c */ /* 0x000fda0003f65300 */
        /* <DEDUP_REMOVED lines=23> */
[----:B------:R-:W-:-:S05]  /*0e60*/  IMAD.MOV.U32 R3, RZ, RZ, R5 ;  /* 0x000000ffff037224 */ /* 0x000fca00078e0005 */
[----:B------:R-:W-:Y:S02]  /*0e70*/  @!P0 IADD3 R3, -R3, RZ, RZ ;  /* 0x000000ff03038210 */ /* 0x000fe40007ffe1ff */
[----:B------:R-:W-:-:S05]  /*0e80*/  @!P1 LOP3.LUT R3, RZ, c[0x0][0x2d0], RZ, 0x33, !PT ;  /* 0x0000b400ff039a12 */ /* 0x000fca00078e33ff */
[----:B------:R-:W-:-:S06]  /*0e90*/  IMAD.WIDE R6, R3, 0x4, R158 ;  /* 0x0000000403067825 */ /* 0x000fcc00078e029e */
[----:B------:R1:W2:Y:S01]  /*0ea0*/  LDG.E R6, [R6.64] ;  /* 0x0000000606067981 */ /* 0x0002a2000c1e1900 */
[----:B------:R-:W-:Y:S02]  /*0eb0*/  IABS R0, c[0x0][0x1c8] ;  /* 0x0000720000007a13 */ /* 0x000fe40000000000 */
[----:B------:R-:W-:Y:S02]  /*0ec0*/  MOV R10, RZ ;  /* 0x000000ff000a7202 */ /* 0x000fe40000000f00 */
[----:B------:R-:W3:Y:S01]  /*0ed0*/  I2F.RP R8, R0 ;  /* 0x0000000000087306 */ /* 0x000ee20000209400 */
[----:B------:R-:W-:-:S07]  /*0ee0*/  IADD3 R3, -R3, RZ, RZ ;  /* 0x000000ff03037210 */ /* 0x000fce0007ffe1ff */
[----:B---3-5:R-:W3:Y:S02]  /*0ef0*/  MUFU.RCP R11, R8 ;  /* 0x00000008000b7308 */ /* 0x028ee40000001000 */
[----:B---3--:R-:W-:-:S06]  /*0f00*/  IADD3 R11, R11, 0xffffffe, RZ ;  /* 0x0ffffffe0b0b7810 */ /* 0x008fcc0007ffe0ff */
[----:B------:R-:W3:Y:S02]  /*0f10*/  F2I.FTZ.U32.TRUNC.NTZ R11, R11 ;  /* 0x0000000b000b7305 */ /* 0x000ee4000021f000 */
[----:B---3--:R-:W-:-:S04]  /*0f20*/  IMAD.MOV R2, RZ, RZ, -R11 ;  /* 0x000000ffff027224 */ /* 0x008fc800078e0a0b */
[----:B------:R-:W-:Y:S01]  /*0f30*/  IMAD R5, R2, R0, RZ ;  /* 0x0000000002057224 */ /* 0x000fe200078e02ff */
[----:B------:R-:W-:-:S03]  /*0f40*/  IABS R2, R134 ;  /* 0x0000008600027213 */ /* 0x000fc60000000000 */
[----:B------:R-:W-:-:S04]  /*0f50*/  IMAD.HI.U32 R10, R11, R5, R10 ;  /* 0x000000050b0a7227 */ /* 0x000fc800078e000a */
[----:B-1----:R-:W-:-:S04]  /*0f60*/  IMAD.MOV.U32 R7, RZ, RZ, R2 ;  /* 0x000000ffff077224 */ /* 0x002fc800078e0002 */
[----:B------:R-:W-:-:S05]  /*0f70*/  IMAD.HI.U32 R2, R10, R7, RZ ;  /* 0x000000070a027227 */ /* 0x000fca00078e00ff */
[----:B------:R-:W-:-:S05]  /*0f80*/  IADD3 R5, -R2, RZ, RZ ;  /* 0x000000ff02057210 */ /* 0x000fca0007ffe1ff */
[----:B------:R-:W-:-:S05]  /*0f90*/  IMAD R5, R0, R5, R7 ;  /* 0x0000000500057224 */ /* 0x000fca00078e0207 */
[----:B------:R-:W-:-:S13]  /*0fa0*/  ISETP.GT.U32.AND P0, PT, R0, R5, PT ;  /* 0x000000050000720c */ /* 0x000fda0003f04070 */
[----:B------:R-:W-:Y:S01]  /*0fb0*/  @!P0 IMAD.IADD R5, R5, 0x1, -R0 ;  /* 0x0000000105058824 */ /* 0x000fe200078e0a00 */
[----:B------:R-:W-:-:S04]  /*0fc0*/  @!P0 IADD3 R2, R2, 0x1, RZ ;  /* 0x0000000102028810 */ /* 0x000fc80007ffe0ff */
[----:B------:R-:W-:Y:S01]  /*0fd0*/  ISETP.GE.U32.AND P1, PT, R5, R0, PT ;  /* 0x000000000500720c */ /* 0x000fe20003f26070 */
[----:B------:R-:W-:Y:S01]  /*0fe0*/  IMAD R5, R3, c[0x0][0x2d0], R94 ;  /* 0x0000b40003057a24 */ /* 0x000fe200078e025e */
[----:B------:R-:W-:-:S04]  /*0ff0*/  LOP3.LUT R0, R134, c[0x0][0x1c8], RZ, 0x3c, !PT ;  /* 0x0000720086007a12 */ /* 0x000fc800078e3cff */
[----:B------:R-:W-:Y:S02]  /*1000*/  ISETP.GE.AND P0, PT, R0, RZ, PT ;  /* 0x000000ff0000720c */ /* 0x000fe40003f06270 */
[----:B------:R-:W-:-:S05]  /*1010*/  SHF.R.S32.HI R3, RZ, 0x1f, R5 ;  /* 0x0000001fff037819 */ /* 0x000fca0000011405 */
[----:B------:R-:W-:Y:S01]  /*1020*/  @P1 IADD3 R2, R2, 0x1, RZ ;  /* 0x0000000102021810 */ /* 0x000fe20007ffe0ff */
[----:B------:R-:W-:Y:S01]  /*1030*/  IMAD R0, R3, c[0x0][0x198], RZ ;  /* 0x0000660003007a24 */ /* 0x000fe200078e02ff */
        /* <DEDUP_REMOVED lines=8> */
[----:B------:R-:W-:-:S03]  /*10c0*/  IMAD.WIDE.U32 R14, R6, c[0x0][0x188], RZ ;  /* 0x00006200060e7a25 */ /* 0x000fc600078e00ff */
[----:B------:R-:W-:Y:S01]  /*10d0*/  IADD3 R11, R11, R7, RZ ;  /* 0x000000070b0b7210 */ /* 0x000fe20007ffe0ff */
[C---:B------:R-:W-:Y:S01]  /*10e0*/  IMAD R7, R5.reuse, c[0x0][0x19c], R0 ;  /* 0x0000670005077a24 */ /* 0x040fe200078e0200 */
[----:B------:R-:W-:Y:S01]  /*10f0*/  SHF.R.S32.HI R0, RZ, 0x1f, R2 ;  /* 0x0000001fff007819 */ /* 0x000fe20000011402 */
[----:B------:R-:W-:Y:S01]  /*1100*/  IMAD R13, R6, c[0x0][0x18c], R13 ;  /* 0x00006300060d7a24 */ /* 0x000fe200078e020d */
[----:B------:R-:W-:Y:S01]  /*1110*/  MOV R8, R14 ;  /* 0x0000000e00087202 */ /* 0x000fe20000000f00 */
[----:B------:R-:W-:-:S04]  /*1120*/  IMAD.WIDE.U32 R10, R5, c[0x0][0x198], R10 ;  /* 0x00006600050a7a25 */ /* 0x000fc800078e000a */
[----:B------:R-:W-:Y:S02]  /*1130*/  IMAD.IADD R11, R11, 0x1, R7 ;  /* 0x000000010b0b7824 */ /* 0x000fe400078e0207 */
[----:B------:R-:W-:Y:S02]  /*1140*/  IMAD R7, R0, c[0x0][0x1b0], RZ ;  /* 0x00006c0000077a24 */ /* 0x000fe400078e02ff */
[----:B------:R-:W-:-:S04]  /*1150*/  IMAD.WIDE.U32 R130, R2, c[0x0][0x1b0], R10 ;  /* 0x00006c0002827a25 */ /* 0x000fc800078e000a */
[----:B------:R-:W-:Y:S02]  /*1160*/  IMAD R7, R2, c[0x0][0x1b4], R7 ;  /* 0x00006d0002077a24 */ /* 0x000fe400078e0207 */
[----:B------:R-:W-:-:S03]  /*1170*/  IMAD.IADD R13, R15, 0x1, R13 ;  /* 0x000000010f0d7824 */ /* 0x000fc600078e020d */
[----:B------:R-:W-:Y:S01]  /*1180*/  IADD3 R7, R131, R7, RZ ;  /* 0x0000000783077210 */ /* 0x000fe20007ffe0ff */
[----:B------:R-:W-:Y:S05]  /*1190*/  BRA `(.L_x_5446) ;  /* 0x0000047000007947 */ /* 0x000fea0003800000 */
.L_x_5445:
        /* <DEDUP_REMOVED lines=16> */
[----:B------:R-:W-:-:S04]  /*12a0*/  MOV R0, R14 ;  /* 0x0000000e00007202 */ /* 0x000fc80000000f00 */
.L_x_5447:
[----:B------:R-:W-:Y:S01]  /*12b0*/  IABS R5, c[0x0][0x1c8] ;  /* 0x0000720000057a13 */ /* 0x000fe20000000000 */
[----:B------:R-:W-:Y:S01]  /*12c0*/  IMAD.MOV.U32 R16, RZ, RZ, R0 ;  /* 0x000000ffff107224 */ /* 0x000fe200078e0000 */
[----:B------:R-:W-:Y:S01]  /*12d0*/  MOV R14, RZ ;  /* 0x000000ff000e7202 */ /* 0x000fe20000000f00 */
[----:B------:R-:W-:Y:S01]  /*12e0*/  @P4 IMAD.IADD R13, R6, 0x1, R13 ;  /* 0x00000001060d4824 */ /* 0x000fe200078e020d */
[----:B------:R-:W1:Y:S01]  /*12f0*/  I2F.RP R8, R5 ;  /* 0x0000000500087306 */ /* 0x000e620000209400 */
[----:B------:R-:W-:Y:S02]  /*1300*/  LEA R94, R104, 0xffffffc0, 0x6 ;  /* 0xffffffc0685e7811 */ /* 0x000fe400078e30ff */
[----:B------:R-:W-:-:S05]  /*1310*/  MOV R17, R7 ;  /* 0x0000000700117202 */ /* 0x000fca0000000f00 */
[----:B------:R-:W-:Y:S01]  /*1320*/  IMAD.WIDE.U32 R16, R94, c[0x0][0x198], R16 ;  /* 0x000066005e107a25 */ /* 0x000fe200078e0010 */
        /* <DEDUP_REMOVED lines=8> */
[----:B------:R-:W-:-:S04]  /*13b0*/  IMAD.HI.U32 R2, R14, R3, RZ ;  /* 0x000000030e027227 */ /* 0x000fc800078e00ff */
[----:B------:R-:W-:Y:S01]  /*13c0*/  @P4 IMAD.WIDE.U32 R14, R13, c[0x0][0x1a0], RZ ;  /* 0x000068000d0e4a25 */ /* 0x000fe200078e00ff */
[----:B------:R-:W-:-:S03]  /*13d0*/  IADD3 R8, -R2, RZ, RZ ;  /* 0x000000ff02087210 */ /* 0x000fc60007ffe1ff */
[----:B------:R-:W-:Y:S02]  /*13e0*/  @P4 IMAD R13, R13, c[0x0][0x1a4], R15 ;  /* 0x000069000d0d4a24 */ /* 0x000fe400078e020f */
[----:B------:R-:W-:Y:S01]  /*13f0*/  IMAD R8, R5, R8, R3 ;  /* 0x0000000805087224 */ /* 0x000fe200078e0203 */
[----:B------:R-:W-:-:S04]  /*1400*/  LOP3.LUT R3, R134, c[0x0][0x1c8], RZ, 0x3c, !PT ;  /* 0x0000720086037a12 */ /* 0x000fc800078e3cff */
[----:B------:R-:W-:Y:S02]  /*1410*/  ISETP.GT.U32.AND P0, PT, R5, R8, PT ;  /* 0x000000080500720c */ /* 0x000fe40003f04070 */
[----:B------:R-:W-:Y:S02]  /*1420*/  ISETP.GE.AND P1, PT, R3, RZ, PT ;  /* 0x000000ff0300720c */ /* 0x000fe40003f26270 */
[----:B------:R-:W-:-:S09]  /*1430*/  SHF.R.S32.HI R3, RZ, 0x1f, R94 ;  /* 0x0000001fff037819 */ /* 0x000fd2000001145e */
[----:B------:R-:W-:Y:S01]  /*1440*/  @!P0 IMAD.IADD R8, R8, 0x1, -R5 ;  /* 0x0000000108088824 */ /* 0x000fe200078e0a05 */
[----:B------:R-:W-:Y:S02]  /*1450*/  @!P0 IADD3 R2, R2, 0x1, RZ ;  /* 0x0000000102028810 */ /* 0x000fe40007ffe0ff */
[----:B------:R-:W-:Y:S02]  /*1460*/  ISETP.NE.AND P0, PT, RZ, c[0x0][0x1c8], PT ;  /* 0x00007200ff007a0c */ /* 0x000fe40003f05270 */
[----:B------:R-:W-:Y:S01]  /*1470*/  ISETP.GE.U32.AND P2, PT, R8, R5, PT ;  /* 0x000000050800720c */ /* 0x000fe20003f46070 */
[----:B------:R-:W-:Y:S02]  /*1480*/  IMAD R5, R3, c[0x0][0x198], RZ ;  /* 0x0000660003057a24 */ /* 0x000fe400078e02ff */
[----:B------:R-:W-:Y:S02]  /*1490*/  @P4 IMAD.MOV.U32 R8, RZ, RZ, R14 ;  /* 0x000000ffff084224 */ /* 0x000fe400078e000e */
[----:B------:R-:W-:-:S05]  /*14a0*/  IMAD R5, R94, c[0x0][0x19c], R5 ;  /* 0x000067005e057a24 */ /* 0x000fca00078e0205 */
[----:B------:R-:W-:Y:S01]  /*14b0*/  IADD3 R17, R17, R5, RZ ;  /* 0x0000000511117210 */ /* 0x000fe20007ffe0ff */
[----:B------:R-:W-:Y:S02]  /*14c0*/  IMAD.MOV.U32 R5, RZ, RZ, R94 ;  /* 0x000000ffff057224 */ /* 0x000fe400078e005e */
[----:B------:R-:W-:-:S04]  /*14d0*/  @P2 IADD3 R2, R2, 0x1, RZ ;  /* 0x0000000102022810 */ /* 0x000fc80007ffe0ff */
[----:B------:R-:W-:Y:S02]  /*14e0*/  @!P1 IADD3 R2, -R2, RZ, RZ ;  /* 0x000000ff02029210 */ /* 0x000fe40007ffe1ff */
[----:B------:R-:W-:-:S04]  /*14f0*/  @!P0 LOP3.LUT R2, RZ, c[0x0][0x1c8], RZ, 0x33, !PT ;  /* 0x00007200ff028a12 */ /* 0x000fc800078e33ff */
        /* <DEDUP_REMOVED lines=17> */
.L_x_5446:
[----:B-----5:R1:W5:Y:S01]  /*1610*/  @P5 LDG.E R11, [R138.64] ;  /* 0x000000068a0b5981 */ /* 0x020362000c1e1900 */
[----:B------:R-:W-:Y:S01]  /*1620*/  SHF.R.S32.HI R48, RZ, 0x1f, R111 ;  /* 0x0000001fff307819 */ /* 0x000fe2000001146f */
[----:B------:R-:W-:Y:S01]  /*1630*/  IMAD.MOV.U32 R122, RZ, RZ, c[0x0][0x230] ;  /* 0x00008c00ff7a7624 */ /* 0x000fe200078e00ff */
[----:B------:R-:W-:Y:S01]  /*1640*/  ISETP.NE.AND P0, PT, R156, -0x1, PT ;  /* 0xffffffff9c00780c */ /* 0x000fe20003f05270 */
[----:B------:R-:W-:Y:S01]  /*1650*/  IMAD.MOV.U32 R20, RZ, RZ, RZ ;  /* 0x000000ffff147224 */ /* 0x000fe200078e00ff */
[CC--:B------:R-:W-:Y:S01]  /*1660*/  LEA.HI R132, R48.reuse, R111.reuse, RZ, 0x3 ;  /* 0x0000006f30847211 */ /* 0x0c0fe200078f18ff */
[----:B------:R-:W-:Y:S01]  /*1670*/  IMAD.MOV.U32 R145, RZ, RZ, c[0x0][0x198] ;  /* 0x00006600ff917624 */ /* 0x000fe200078e00ff */
[----:B------:R-:W-:Y:S02]  /*1680*/  LEA.HI R127, R48, R111, RZ, 0x4 ;  /* 0x0000006f307f7211 */ /* 0x000fe400078f20ff */
[----:B------:R-:W-:-:S02]  /*1690*/  LOP3.LUT R10, R132, 0xfffffff8, RZ, 0xc0, !PT ;  /* 0xfffffff8840a7812 */ /* 0x000fc400078ec0ff */
[----:B------:R-:W-:Y:S02]  /*16a0*/  SHF.R.S32.HI R132, RZ, 0x3, R132 ;  /* 0x00000003ff847819 */ /* 0x000fe40000011484 */
[-C--:B------:R-:W-:Y:S01]  /*16b0*/  LEA.HI R12, R48, R111.reuse, RZ, 0x6 ;  /* 0x0000006f300c7211 */ /* 0x080fe200078f30ff */
[----:B------:R-:W-:Y:S01]  /*16c0*/  IMAD.IADD R53, R111, 0x1, -R10 ;  /* 0x000000016f357824 */ /* 0x000fe200078e0a0a */
[----:B------:R-:W-:Y:S01]  /*16d0*/  SHF.R.S32.HI R133, RZ, 0x1f, R132 ;  /* 0x0000001fff857819 */ /* 0x000fe20000011484 */
[----:B------:R-:W-:Y:S01]  /*16e0*/  @!P0 IMAD R6, R4, c[0x0][0x178], RZ ;  /* 0x00005e0004068a24 */ /* 0x000fe200078e02ff */
[----:B------:R-:W-:Y:S01]  /*16f0*/  LOP3.LUT R10, R127, 0xfffffff0, RZ, 0xc0, !PT ;  /* 0xfffffff07f0a7812 */ /* 0x000fe200078ec0ff */
[----:B------:R-:W-:Y:S01]  /*1700*/  IMAD.SHL.U32 R129, R132, 0x40, RZ ;  /* 0x0000004084817824 */ /* 0x000fe200078e00ff */
[----:B------:R-:W-:Y:S01]  /*1710*/  LEA.HI R48, R48, R111, RZ, 0x5 ;  /* 0x0000006f30307211 */ /* 0x000fe200078f28ff */
[----:B------:R-:W-:Y:S01]  /*1720*/  @!P0 IMAD.WIDE.U32 R14, R9, c[0x0][0x178], RZ ;  /* 0x00005e00090e8a25 */ /* 0x000fe200078e00ff */
[----:B------:R-:W-:-:S02]  /*1730*/  MOV R41, 0x10 ;  /* 0x0000001000297802 */ /* 0x000fc40000000f00 */
[----:B------:R-:W-:Y:S01]  /*1740*/  LOP3.LUT R129, R129, 0x1c0, RZ, 0xc0, !PT ;  /* 0x000001c081817812 */ /* 0x000fe200078ec0ff */
[----:B------:R-:W-:Y:S01]  /*1750*/  @P0 IMAD.WIDE.U32 R16, R156, c[0x0][0x190], RZ ;  /* 0x000064009c100a25 */ /* 0x000fe200078e00ff */
[----:B------:R-:W-:Y:S02]  /*1760*/  @!P0 MOV R16, R14 ;  /* 0x0000000e00108202 */ /* 0x000fe40000000f00 */
[----:B------:R-:W-:Y:S01]  /*1770*/  LOP3.LUT R128, R48, 0xffffffe0, RZ, 0xc0, !PT ;  /* 0xffffffe030807812 */ /* 0x000fe200078ec0ff */
[----:B------:R-:W-:Y:S01]  /*1780*/  @!P0 IMAD R6, R9, c[0x0][0x17c], R6 ;  /* 0x00005f0009068a24 */ /* 0x000fe200078e0206 */
[----:B------:R-:W-:Y:S01]  /*1790*/  SHF.L.U64.HI R151, R145, R76, c[0x0][0x19c] ;  /* 0x0000670091977619 */ /* 0x000fe2000001024c */
[----:B------:R-:W-:Y:S01]  /*17a0*/  IMAD.SHL.U32 R102, R53, 0x8, RZ ;  /* 0x0000000835667824 */ /* 0x000fe200078e00ff */
[----:B------:R-:W-:Y:S01]  /*17b0*/  SHF.L.U32 R152, R145, 0x4, RZ ;  /* 0x0000000491987819 */ /* 0x000fe200000006ff */
[----:B------:R-:W-:Y:S01]  /*17c0*/  @P0 IMAD R17, R156, c[0x0][0x194], R17 ;  /* 0x000065009c110a24 */ /* 0x000fe200078e0211 */
[----:B------:R-:W-:Y:S01]  /*17d0*/  SHF.R.S32.HI R48, RZ, 0x5, R48 ;  /* 0x00000005ff307819 */ /* 0x000fe20000011430 */
[----:B------:R-:W-:Y:S01]  /*17e0*/  @!P0 IMAD.IADD R17, R15, 0x1, R6 ;  /* 0x000000010f118824 */ /* 0x000fe200078e0206 */
[----:B------:R-:W-:Y:S01]  /*17f0*/  LOP3.LUT R6, R129, 0x38, R102, 0xf8, !PT ;  /* 0x0000003881067812 */ /* 0x000fe200078ef866 */
[----:B------:R-:W-:Y:S01]  /*1800*/  IMAD.WIDE R18, R19, 0x40, R132 ;  /* 0x0000004013127825 */ /* 0x000fe200078e0284 */
[----:B------:R-:W-:-:S02]  /*1810*/  SHF.R.U32.HI R129, RZ, 0x3, R129 ;  /* 0x00000003ff817819 */ /* 0x000fc40000011681 */
[----:B------:R-:W-:Y:S01]  /*1820*/  IADD3 R16, P0, R102, R16, RZ ;  /* 0x0000001066107210 */ /* 0x000fe20007f1e0ff */
[----:B------:R-:W-:Y:S01]  /*1830*/  IMAD.IADD R10, R111, 0x1, -R10 ;  /* 0x000000016f0a7824 */ /* 0x000fe200078e0a0a */
[----:B------:R-:W-:Y:S01]  /*1840*/  SHF.R.S32.HI R103, RZ, 0x1f, R102 ;  /* 0x0000001fff677819 */ /* 0x000fe20000011466 */
[----:B------:R-:W-:Y:S01]  /*1850*/  IMAD.SHL.U32 R12, R12, 0x8, RZ ;  /* 0x000000080c0c7824 */ /* 0x000fe200078e00ff */
[----:B------:R-:W-:Y:S01]  /*1860*/  LOP3.LUT R129, R6, R129, RZ, 0x3c, !PT ;  /* 0x0000008106817212 */ /* 0x000fe200078e3cff */
[----:B------:R-:W-:Y:S01]  /*1870*/  IMAD R6, R19, c[0x0][0x190], RZ ;  /* 0x0000640013067a24 */ /* 0x000fe200078e02ff */
[----:B------:R-:W-:Y:S01]  /*1880*/  SHF.R.S32.HI R21, RZ, 0x1f, R10 ;  /* 0x0000001fff157819 */ /* 0x000fe2000001140a */
[----:B------:R-:W-:Y:S01]  /*1890*/  IMAD.X R17, R103, 0x1, R17, P0 ;  /* 0x0000000167117824 */ /* 0x000fe200000e0611 */
[----:B------:R-:W-:Y:S01]  /*18a0*/  LOP3.LUT R129, R129, 0xfffffe00, R12, 0xf8, !PT ;  /* 0xfffffe0081817812 */ /* 0x000fe200078ef80c */
[----:B------:R-:W-:Y:S01]  /*18b0*/  IMAD R6, R18, c[0x0][0x194], R6 ;  /* 0x0000650012067a24 */ /* 0x000fe200078e0206 */
[----:B------:R-:W-:Y:S01]  /*18c0*/  IADD3 R12, P0, R102, R8, RZ ;  /* 0x00000008660c7210 */ /* 0x000fe20007f1e0ff */
[----:B------:R-:W-:Y:S01]  /*18d0*/  IMAD.WIDE.U32 R16, R18, c[0x0][0x190], R16 ;  /* 0x0000640012107a25 */ /* 0x000fe200078e0010 */
[----:B------:R-:W-:-:S02]  /*18e0*/  LEA.HI R126, R21, R10, RZ, 0x3 ;  /* 0x0000000a157e7211 */ /* 0x000fc400078f18ff */
[----:B------:R-:W-:Y:S01]  /*18f0*/  IADD3 R100, R102, 0x40, RZ ;  /* 0x0000004066647810 */ /* 0x000fe20007ffe0ff */
[----:B------:R-:W-:Y:S01]  /*1900*/  IMAD.IADD R17, R17, 0x1, R6 ;  /* 0x0000000111117824 */ /* 0x000fe200078e0206 */
[----:B------:R-:W-:Y:S01]  /*1910*/  SHF.R.S32.HI R6, RZ, 0x1f, R59 ;  /* 0x0000001fff067819 */ /* 0x000fe2000001143b */
[----:B------:R-:W-:Y:S01]  /*1920*/  IMAD.X R13, R103, 0x1, R13, P0 ;  /* 0x00000001670d7824 */ /* 0x000fe200000e060d */
[----:B------:R-:W-:Y:S01]  /*1930*/  IADD3 R106, P0, R132, R5, RZ ;  /* 0x00000005846a7210 */ /* 0x000fe20007f1e0ff */
[----:B------:R-:W-:Y:S01]  /*1940*/  IMAD.MOV.U32 R15, RZ, RZ, 0x2 ;  /* 0x00000002ff0f7424 */ /* 0x000fe200078e00ff */
[----:B------:R-:W-:Y:S01]  /*1950*/  LEA.HI R57, R6, R59, RZ, 0x6 ;  /* 0x0000003b06397211 */ /* 0x000fe200078f30ff */
[----:B------:R-:W-:Y:S01]  /*1960*/  IMAD.SHL.U32 R119, R53, 0x4, RZ ;  /* 0x0000000435777824 */ /* 0x000fe200078e00ff */
[----:B------:R-:W-:Y:S01]  /*1970*/  LOP3.LUT R125, R126, 0xfffffff8, RZ, 0xc0, !PT ;  /* 0xfffffff87e7d7812 */ /* 0x000fe200078ec0ff */
[----:B------:R-:W-:Y:S01]  /*1980*/  IMAD.X R3, R133, 0x1, R3, P0 ;  /* 0x0000000185037824 */ /* 0x000fe200000e0603 */
[----:B------:R-:W-:Y:S01]  /*1990*/  MOV R21, c[0x0][0x230] ;  /* 0x00008c0000157a02 */ /* 0x000fe20000000f00 */
[----:B------:R-:W-:Y:S01]  /*19a0*/  IMAD.WIDE.U32 R12, R2, c[0x0][0x1b8], R12 ;  /* 0x00006e00020c7a25 */ /* 0x000fe200078e000c */
[----:B------:R-:W-:-:S02]  /*19b0*/  SHF.R.S32.HI R57, RZ, 0x6, R57 ;  /* 0x00000006ff397819 */ /* 0x000fc40000011439 */
[----:B------:R-:W-:Y:S01]  /*19c0*/  ISETP.GE.AND P1, PT, R100, c[0x0][0x220], PT ;  /* 0x0000880064007a0c */ /* 0x000fe20003f26270 */
[----:B------:R-:W-:Y:S01]  /*19d0*/  IMAD.IADD R125, R10, 0x1, -R125 ;  /* 0x000000010a7d7824 */ /* 0x000fe200078e0a7d */
[C---:B------:R-:W-:Y:S01]  /*19e0*/  ISETP.GE.AND P2, PT, R102.reuse, c[0x0][0x220], PT ;  /* 0x0000880066007a0c */ /* 0x040fe20003f46270 */
[----:B------:R-:W-:Y:S01]  /*19f0*/  IMAD.HI.U32 R122, R15, R122, R20 ;  /* 0x0000007a0f7a7227 */ /* 0x000fe200078e0014 */
[----:B------:R-:W-:Y:S02]  /*1a00*/  IADD3 R130, P0, R102, R130, RZ ;  /* 0x0000008266827210 */ /* 0x000fe40007f1e0ff */
[----:B------:R-:W-:Y:S01]  /*1a10*/  IMNMX R57, RZ, R57, !PT ;  /* 0x00000039ff397217 */ /* 0x000fe20007800200 */
[----:B------:R-:W-:Y:S01]  /*1a20*/  IMAD R15, R0, c[0x0][0x1b8], RZ ;  /* 0x00006e00000f7a24 */ /* 0x000fe200078e02ff */
[----:B------:R-:W-:Y:S01]  /*1a30*/  SEL R124, RZ, 0xffffffff, P1 ;  /* 0xffffffffff7c7807 */ /* 0x000fe20000800000 */
[----:B------:R-:W-:Y:S01]  /*1a40*/  IMAD.X R131, R103, 0x1, R7, P0 ;  /* 0x0000000167837824 */ /* 0x000fe200000e0607 */
[----:B------:R-:W-:Y:S01]  /*1a50*/  SEL R5, RZ, 0x1, P2 ;  /* 0x00000001ff057807 */ /* 0x000fe20001000000 */
[----:B------:R-:W-:Y:S01]  /*1a60*/  IMAD R10, R2, c[0x0][0x1bc], R15 ;  /* 0x00006f00020a7a24 */ /* 0x000fe200078e020f */
[----:B------:R-:W-:Y:S01]  /*1a70*/  R2P PR, R125, 0x6 ;  /* 0x000000067d007804 */ /* 0x000fe20000000000 */
[----:B------:R-:W-:Y:S01]  /*1a80*/  IMAD R3, R3, c[0x0][0x1a0], RZ ;  /* 0x0000680003037a24 */ /* 0x000fe200078e02ff */
[----:B------:R-:W-:Y:S01]  /*1a90*/  ISETP.GT.AND P0, PT, R104, R57, PT ;  /* 0x000000396800720c */ /* 0x000fe20003f04270 */
[----:B------:R-:W-:Y:S01]  /*1aa0*/  IMAD R141, R133, c[0x0][0x198], RZ ;  /* 0x00006600858d7a24 */ /* 0x000fe200078e02ff */
[----:B------:R-:W-:Y:S01]  /*1ab0*/  SHF.R.S32.HI R8, RZ, 0x1f, R134 ;  /* 0x0000001fff087819 */ /* 0x000fe20000011486 */
[----:B------:R-:W-:Y:S01]  /*1ac0*/  IMAD.IADD R13, R13, 0x1, R10 ;  /* 0x000000010d0d7824 */ /* 0x000fe200078e020a */
[----:B------:R-:W-:Y:S01]  /*1ad0*/  SHF.R.S32.HI R123, RZ, 0x1, R122 ;  /* 0x00000001ff7b7819 */ /* 0x000fe2000001147a */
[----:B------:R-:W-:Y:S01]  /*1ae0*/  IMAD R101, R106, c[0x0][0x1a4], R3 ;  /* 0x000069006a657a24 */ /* 0x000fe200078e0203 */
[----:B------:R-:W-:Y:S01]  /*1af0*/  SHF.L.U32 R124, R124, 0x1, RZ ;  /* 0x000000017c7c7819 */ /* 0x000fe200000006ff */
[----:B------:R-:W-:Y:S01]  /*1b00*/  IMAD R137, R8, c[0x0][0x1a8], RZ ;  /* 0x00006a0008897a24 */ /* 0x000fe200078e02ff */
[----:B------:R-:W-:Y:S01]  /*1b10*/  IADD3 R128, -R128, R111, RZ ;  /* 0x0000006f80807210 */ /* 0x000fe20007ffe1ff */
[----:B------:R-:W-:Y:S01]  /*1b20*/  IMAD R120, R132, R123, R119 ;  /* 0x0000007b84787224 */ /* 0x000fe200078e0277 */
[----:B------:R-:W-:Y:S01]  /*1b30*/  LOP3.LUT R124, R124, 0x2, R5, 0xe2, !PT ;  /* 0x000000027c7c7812 */ /* 0x000fe200078ee205 */
[----:B------:R-:W-:Y:S01]  /*1b40*/  IMAD R137, R134, c[0x0][0x1ac], R137 ;  /* 0x00006b0086897a24 */ /* 0x000fe200078e0289 */
[----:B------:R-:W-:Y:S01]  /*1b50*/  SEL R41, R41, 0xfffffff0, !P1 ;  /* 0xfffffff029297807 */ /* 0x000fe20004800000 */
[----:B------:R-:W-:Y:S01]  /*1b60*/  IMAD.MOV.U32 R3, RZ, RZ, 0x20 ;  /* 0x00000020ff037424 */ /* 0x000fe200078e00ff */
[----:B------:R-:W-:Y:S01]  /*1b70*/  SHF.R.S32.HI R110, RZ, 0x1f, R120 ;  /* 0x0000001fff6e7819 */ /* 0x000fe20000011478 */
[----:B------:R-:W-:-:S02]  /*1b80*/  IMAD.MOV.U32 R5, RZ, RZ, c[0x0][0x1a0] ;  /* 0x00006800ff057624 */ /* 0x000fc400078e00ff */
[C---:B------:R-:W-:Y:S01]  /*1b90*/  IMAD R141, R132.reuse, c[0x0][0x19c], R141 ;  /* 0x00006700848d7a24 */ /* 0x040fe200078e028d */
[----:B------:R-:W-:Y:S01]  /*1ba0*/  SEL R39, R3, 0xffffffe0, !P2 ;  /* 0xffffffe003277807 */ /* 0x000fe20005000000 */
[----:B------:R-:W-:Y:S01]  /*1bb0*/  IMAD.IADD R119, R119, 0x1, R120 ;  /* 0x0000000177777824 */ /* 0x000fe200078e0278 */
[----:B------:R-:W-:Y:S01]  /*1bc0*/  SHF.L.U64.HI R153, R5, R76, c[0x0][0x1a4] ;  /* 0x0000690005997619 */ /* 0x000fe2000001024c */
[----:B------:R-:W-:-:S03]  /*1bd0*/  IMAD.WIDE.U32 R130, R132, c[0x0][0x198], R130 ;  /* 0x0000660084827a25 */ /* 0x000fc600078e0082 */
[----:B------:R-:W-:Y:S01]  /*1be0*/  SHF.R.S32.HI R109, RZ, 0x1f, R119 ;  /* 0x0000001fff6d7819 */ /* 0x000fe20000011477 */
[----:B------:R-:W-:Y:S01]  /*1bf0*/  IMAD.WIDE.U32 R134, R134, c[0x0][0x1a8], R16 ;  /* 0x00006a0086867a25 */ /* 0x000fe200078e0010 */
[----:B------:R-:W-:-:S03]  /*1c00*/  IADD3 R141, R131, R141, RZ ;  /* 0x0000008d838d7210 */ /* 0x000fc60007ffe0ff */
[----:B------:R-:W-:-:S04]  /*1c10*/  IMAD.WIDE.U32 R106, R106, c[0x0][0x1a0], R12 ;  /* 0x000068006a6a7a25 */ /* 0x000fc800078e000c */
[----:B------:R-:W-:Y:S02]  /*1c20*/  IMAD.SHL.U32 R154, R5, 0x10, RZ ;  /* 0x00000010059a7824 */ /* 0x000fe400078e00ff */
[----:B------:R-:W-:Y:S02]  /*1c30*/  IMAD.SHL.U32 R121, R123, 0x10, RZ ;  /* 0x000000107b797824 */ /* 0x000fe400078e00ff */
[----:B------:R-:W-:Y:S02]  /*1c40*/  IMAD.IADD R101, R107, 0x1, R101 ;  /* 0x000000016b657824 */ /* 0x000fe400078e0265 */
[----:B------:R-:W-:Y:S02]  /*1c50*/  IMAD.IADD R137, R135, 0x1, R137 ;  /* 0x0000000187897824 */ /* 0x000fe400078e0289 */
[----:B------:R-:W-:Y:S01]  /*1c60*/  @!P5 IMAD.MOV.U32 R11, RZ, RZ, RZ ;  /* 0x000000ffff0bd224 */ /* 0x000fe200078e00ff */
[----:B------:R-:W-:Y:S05]  /*1c70*/  @!P0 BRA `(.L_x_5448) ;  /* 0x000068d000008947 */ /* 0x000fea0003800000 */
[----:B-1----:R-:W-:Y:S01]  /*1c80*/  SHF.R.S32.HI R7, RZ, 0x1f, R94 ;  /* 0x0000001fff077819 */ /* 0x002fe2000001145e */
[C---:B------:R-:W-:Y:S01]  /*1c90*/  IMAD R6, R4.reuse, c[0x0][0x280], RZ ;  /* 0x0000a00004067a24 */ /* 0x040fe200078e02ff */
[--C-:B------:R-:W-:Y:S01]  /*1ca0*/  SHF.R.S32.HI R10, RZ, 0x1f, R59.reuse ;  /* 0x0000001fff0a7819 */ /* 0x100fe2000001143b */
[----:B------:R-:W-:Y:S01]  /*1cb0*/  IMAD R4, R4, c[0x0][0x278], RZ ;  /* 0x00009e0004047a24 */ /* 0x000fe200078e02ff */
[----:B------:R-:W-:Y:S01]  /*1cc0*/  IADD3 R8, P1, P0, R94, R132, -R59 ;  /* 0x000000845e087210 */ /* 0x000fe2000783e83b */
[C---:B------:R-:W-:Y:S01]  /*1cd0*/  IMAD R6, R9.reuse, c[0x0][0x284], R6 ;  /* 0x0000a10009067a24 */ /* 0x040fe200078e0206 */
[C---:B------:R-:W-:Y:S01]  /*1ce0*/  LEA R84, P2, R130.reuse, c[0x0][0x168], 0x1 ;  /* 0x00005a0082547a11 */ /* 0x040fe200078408ff */
[----:B------:R-:W-:Y:S01]  /*1cf0*/  IMAD.WIDE.U32 R14, R9, c[0x0][0x280], R102 ;  /* 0x0000a000090e7a25 */ /* 0x000fe200078e0066 */
[----:B------:R-:W-:Y:S01]  /*1d00*/  IADD3.X R7, R7, R133, ~R10, P1, P0 ;  /* 0x0000008507077210 */ /* 0x000fe20000fe0c0a */
[----:B------:R-:W-:Y:S01]  /*1d10*/  UMOV UR8, 0x60 ;  /* 0x0000006000087882 */ /* 0x000fe20000000000 */
[----:B------:R-:W-:Y:S01]  /*1d20*/  LEA.HI.X R83, R130, c[0x0][0x16c], R141, 0x1, P2 ;  /* 0x00005b0082537a11 */ /* 0x000fe200010f0c8d */
[----:B------:R-:W-:Y:S01]  /*1d30*/  IMAD.WIDE.U32 R12, R9, c[0x0][0x278], R102 ;  /* 0x00009e00090c7a25 */ /* 0x000fe200078e0066 */
[----:B------:R-:W-:Y:S01]  /*1d40*/  IADD3 R114, R121, 0x40, RZ ;  /* 0x0000004079727810 */ /* 0x000fe20007ffe0ff */
[----:B------:R-:W-:Y:S01]  /*1d50*/  ULDC.64 UR4, c[0x0][0x1a0] ;  /* 0x0000680000047ab9 */ /* 0x000fe20000000a00 */
[----:B------:R-:W-:Y:S01]  /*1d60*/  MOV R60, 0x5 ;  /* 0x00000005003c7802 */ /* 0x000fe20000000f00 */
[----:B------:R-:W-:Y:S01]  /*1d70*/  IMAD R4, R9, c[0x0][0x27c], R4 ;  /* 0x00009f0009047a24 */ /* 0x000fe200078e0204 */
[----:B------:R-:W-:Y:S01]  /*1d80*/  UIMAD UR9, UR8, UR5, URZ ;  /* 0x00000005080972a4 */ /* 0x000fe2000f8e023f */
[----:B------:R-:W-:Y:S01]  /*1d90*/  IMAD.IADD R15, R15, 0x1, R6 ;  /* 0x000000010f0f7824 */ /* 0x000fe200078e0206 */
[----:B------:R-:W-:Y:S01]  /*1da0*/  LOP3.LUT R117, R124, 0xffff, RZ, 0xc0, !PT ;  /* 0x0000ffff7c757812 */ /* 0x000fe200078ec0ff */
[----:B------:R-:W-:Y:S01]  /*1db0*/  IMAD R9, R7, c[0x0][0x290], RZ ;  /* 0x0000a40007097a24 */ /* 0x000fe200078e02ff */
[----:B------:R-:W-:Y:S01]  /*1dc0*/  ULDC UR5, c[0x0][0x294] ;  /* 0x0000a50000057ab9 */ /* 0x000fe20000000800 */
[----:B------:R-:W-:Y:S01]  /*1dd0*/  IMAD.IADD R13, R13, 0x1, R4 ;  /* 0x000000010d0d7824 */ /* 0x000fe200078e0204 */
[----:B------:R-:W-:Y:S01]  /*1de0*/  UIMAD UR5, UR8, UR5, URZ ;  /* 0x00000005080572a4 */ /* 0x000fe2000f8e023f */
[----:B------:R-:W-:Y:S01]  /*1df0*/  IMAD R7, R7, c[0x0][0x288], RZ ;  /* 0x0000a20007077a24 */ /* 0x000fe200078e02ff */
[----:B------:R-:W-:Y:S01]  /*1e00*/  UIMAD.WIDE.U32 UR10, UR8, UR4, URZ ;  /* 0x00000004080a72a5 */ /* 0x000fe2000f8e003f */
[C---:B------:R-:W-:Y:S01]  /*1e10*/  IMAD R9, R8.reuse, c[0x0][0x294], R9 ;  /* 0x0000a50008097a24 */ /* 0x040fe200078e0209 */
[C---:B------:R-:W-:Y:S01]  /*1e20*/  LOP3.LUT R118, R117.reuse, 0x1, RZ, 0xc0, !PT ;  /* 0x0000000175767812 */ /* 0x040fe200078ec0ff */
[----:B------:R-:W-:Y:S01]  /*1e30*/  IMAD.WIDE.U32 R14, R8, c[0x0][0x290], R14 ;  /* 0x0000a400080e7a25 */ /* 0x000fe200078e000e */
[C---:B------:R-:W-:Y:S01]  /*1e40*/  IADD3 R56, R132.reuse, 0x10, RZ ;  /* 0x0000001084387810 */ /* 0x040fe20007ffe0ff */
[----:B------:R-:W-:Y:S01]  /*1e50*/  ULDC UR4, c[0x0][0x230] ;  /* 0x00008c0000047ab9 */ /* 0x000fe20000000800 */
[----:B------:R-:W-:Y:S01]  /*1e60*/  IADD3 R55, R132, 0x20, RZ ;  /* 0x0000002084377810 */ /* 0x000fe20007ffe0ff */
[----:B------:R-:W-:Y:S01]  /*1e70*/  IMAD R4, R8, c[0x0][0x28c], R7 ;  /* 0x0000a30008047a24 */ /* 0x000fe200078e0207 */
[----:B------:R-:W-:Y:S01]  /*1e80*/  IADD3 R54, R132, 0x30, RZ ;  /* 0x0000003084367810 */ /* 0x000fe20007ffe0ff */
[----:B------:R-:W-:Y:S01]  /*1e90*/  IMAD.WIDE.U32 R12, R8, c[0x0][0x288], R12 ;  /* 0x0000a200080c7a25 */ /* 0x000fe200078e000c */
[----:B------:R-:W-:Y:S01]  /*1ea0*/  SHF.R.S32.HI R108, RZ, 0x1f, R121 ;  /* 0x0000001fff6c7819 */ /* 0x000fe20000011479 */
[----:B------:R-:W-:Y:S01]  /*1eb0*/  UIADD3 UR9, UR11, UR9, URZ ;  /* 0x000000090b097290 */ /* 0x000fe2000fffe03f */
[----:B------:R-:W-:Y:S01]  /*1ec0*/  LOP3.LUT R117, R117, 0x2, RZ, 0xc0, !PT ;  /* 0x0000000275757812 */ /* 0x000fe200078ec0ff */
[----:B------:R-:W-:Y:S01]  /*1ed0*/  IMAD.IADD R7, R15, 0x1, R9 ;  /* 0x000000010f077824 */ /* 0x000fe200078e0209 */
[----:B------:R-:W-:Y:S01]  /*1ee0*/  SHF.R.S32.HI R99, RZ, 0x1f, R114 ;  /* 0x0000001fff637819 */ /* 0x000fe20000011472 */
[----:B------:R-:W-:Y:S01]  /*1ef0*/  IMAD.IADD R9, R13, 0x1, R4 ;  /* 0x000000010d097824 */ /* 0x000fe200078e0204 */
[----:B------:R-:W-:Y:S01]  /*1f00*/  ULDC.U8 UR8, c[0x0][0x313] ;  /* 0x0000c4c000087ab9 */ /* 0x000fe20000000000 */
[----:B------:R-:W-:-:S02]  /*1f10*/  IMAD R91, R0, c[0x0][0x298], RZ ;  /* 0x0000a600005b7a24 */ /* 0x000fc400078e02ff */
[----:B------:R-:W-:Y:S02]  /*1f20*/  IMAD.MOV.U32 R8, RZ, RZ, R12 ;  /* 0x000000ffff087224 */ /* 0x000fe400078e000c */
[----:B------:R-:W-:Y:S02]  /*1f30*/  IMAD.MOV.U32 R6, RZ, RZ, R14 ;  /* 0x000000ffff067224 */ /* 0x000fe400078e000e */
[----:B------:R-:W-:Y:S02]  /*1f40*/  IMAD R89, R0, c[0x0][0x2a0], RZ ;  /* 0x0000a80000597a24 */ /* 0x000fe400078e02ff */
[----:B-----5:R-:W-:Y:S02]  /*1f50*/  IMAD.IADD R94, R11, 0x1, R94 ;  /* 0x000000010b5e7824 */ /* 0x020fe400078e025e */
[C---:B------:R-:W-:Y:S02]  /*1f60*/  IMAD R91, R2.reuse, c[0x0][0x29c], R91 ;  /* 0x0000a700025b7a24 */ /* 0x040fe400078e025b */
[----:B------:R-:W-:-:S04]  /*1f70*/  IMAD.WIDE.U32 R8, R2, c[0x0][0x298], R8 ;  /* 0x0000a60002087a25 */ /* 0x000fc800078e0008 */
[----:B------:R-:W-:Y:S01]  /*1f80*/  IMAD R89, R2, c[0x0][0x2a4], R89 ;  /* 0x0000a90002597a24 */ /* 0x000fe200078e0259 */
[----:B------:R-:W-:Y:S01]  /*1f90*/  LEA R90, P0, R8, c[0x0][0x268], 0x1 ;  /* 0x00009a00085a7a11 */ /* 0x000fe200078008ff */
[----:B------:R-:W-:-:S04]  /*1fa0*/  IMAD.WIDE.U32 R6, R2, c[0x0][0x2a0], R6 ;  /* 0x0000a80002067a25 */ /* 0x000fc800078e0006 */
[----:B------:R-:W-:Y:S01]  /*1fb0*/  IMAD.IADD R91, R9, 0x1, R91 ;  /* 0x00000001095b7824 */ /* 0x000fe200078e025b */
[----:B------:R-:W-:Y:S01]  /*1fc0*/  LEA R88, P1, R6, c[0x0][0x270], 0x1 ;  /* 0x00009c0006587a11 */ /* 0x000fe200078208ff */
[----:B------:R-:W-:Y:S02]  /*1fd0*/  IMAD R94, R123, R94, RZ ;  /* 0x0000005e7b5e7224 */ /* 0x000fe400078e02ff */
[----:B------:R-:W-:Y:S01]  /*1fe0*/  IMAD.IADD R89, R7, 0x1, R89 ;  /* 0x0000000107597824 */ /* 0x000fe200078e0259 */
[----:B------:R-:W-:Y:S01]  /*1ff0*/  LEA.HI.X R91, R8, c[0x0][0x26c], R91, 0x1, P0 ;  /* 0x00009b00085b7a11 */ /* 0x000fe200000f0c5b */
[----:B------:R-:W-:Y:S01]  /*2000*/  IMAD.MOV.U32 R63, RZ, RZ, c[0x0][0x288] ;  /* 0x0000a200ff3f7624 */ /* 0x000fe200078e00ff */
[----:B------:R-:W-:Y:S01]  /*2010*/  SHF.R.S32.HI R95, RZ, 0x1f, R94 ;  /* 0x0000001fff5f7819 */ /* 0x000fe2000001145e */
[----:B------:R-:W-:Y:S01]  /*2020*/  IMAD.MOV.U32 R142, RZ, RZ, c[0x0][0x290] ;  /* 0x0000a400ff8e7624 */ /* 0x000fe200078e00ff */
[-C--:B------:R-:W-:Y:S01]  /*2030*/  IADD3 R42, P4, R120, R94.reuse, RZ ;  /* 0x0000005e782a7210 */ /* 0x080fe20007f9e0ff */
[----:B------:R-:W-:Y:S01]  /*2040*/  IMAD.SHL.U32 R61, R63, 0x10, RZ ;  /* 0x000000103f3d7824 */ /* 0x000fe200078e00ff */
[----:B------:R-:W-:Y:S01]  /*2050*/  LEA.HI.X R89, R6, c[0x0][0x274], R89, 0x1, P1 ;  /* 0x00009d0006597a11 */ /* 0x000fe200008f0c59 */
[----:B------:R-:W-:Y:S01]  /*2060*/  IMAD R0, R3, c[0x0][0x1a4], RZ ;  /* 0x0000690003007a24 */ /* 0x000fe200078e02ff */
[----:B------:R-:W-:Y:S01]  /*2070*/  IADD3 R69, P0, R152, 0x40, RZ ;  /* 0x0000004098457810 */ /* 0x000fe20007f1e0ff */
[----:B------:R-:W-:Y:S01]  /*2080*/  IMAD.X R43, R110, 0x1, R95, P4 ;  /* 0x000000016e2b7824 */ /* 0x000fe200020e065f */
[----:B------:R-:W-:Y:S01]  /*2090*/  IADD3 R94, P2, R119, R94, RZ ;  /* 0x0000005e775e7210 */ /* 0x000fe20007f5e0ff */
[----:B------:R-:W-:Y:S01]  /*20a0*/  IMAD.WIDE.U32 R80, R5, 0x20, RZ ;  /* 0x0000002005507825 */ /* 0x000fe200078e00ff */
[----:B------:R-:W-:-:S02]  /*20b0*/  LEA R86, P1, R106, c[0x0][0x170], 0x1 ;  /* 0x00005c006a567a11 */ /* 0x000fc400078208ff */
[----:B------:R-:W-:Y:S01]  /*20c0*/  SHF.L.U64.HI R58, R63, R76, c[0x0][0x28c] ;  /* 0x0000a3003f3a7619 */ /* 0x000fe2000001024c */
[----:B------:R-:W-:Y:S01]  /*20d0*/  IMAD.X R68, RZ, RZ, R151, P0 ;  /* 0x000000ffff447224 */ /* 0x000fe200000e0697 */
[----:B------:R-:W-:Y:S01]  /*20e0*/  LEA.HI.X R87, R106, c[0x0][0x174], R101, 0x1, P1 ;  /* 0x00005d006a577a11 */ /* 0x000fe200008f0c65 */
[----:B------:R-:W-:Y:S01]  /*20f0*/  IMAD.X R95, R109, 0x1, R95, P2 ;  /* 0x000000016d5f7824 */ /* 0x000fe200010e065f */
[----:B------:R-:W-:Y:S01]  /*2100*/  IADD3 R71, P0, R152, R69, RZ ;  /* 0x0000004598477210 */ /* 0x000fe20007f1e0ff */
[----:B------:R-:W-:Y:S01]  /*2110*/  IMAD.IADD R113, R121, 0x1, R114 ;  /* 0x0000000179717824 */ /* 0x000fe200078e0272 */
[----:B------:R-:W-:Y:S01]  /*2120*/  IADD3 R64, P1, R61, 0x40, RZ ;  /* 0x000000403d407810 */ /* 0x000fe20007f3e0ff */
[----:B------:R-:W-:Y:S01]  /*2130*/  IMAD.SHL.U32 R77, R142, 0x10, RZ ;  /* 0x000000108e4d7824 */ /* 0x000fe200078e00ff */
[----:B------:R-:W-:Y:S01]  /*2140*/  IADD3.X R70, R151, R68, RZ, P0, !PT ;  /* 0x0000004497467210 */ /* 0x000fe200007fe4ff */
[C---:B------:R-:W-:Y:S01]  /*2150*/  IMAD.SHL.U32 R116, R123.reuse, 0x20, RZ ;  /* 0x000000207b747824 */ /* 0x040fe200078e00ff */
[C---:B------:R-:W-:Y:S01]  /*2160*/  SHF.L.U64.HI R43, R42.reuse, 0x1, R43 ;  /* 0x000000012a2b7819 */ /* 0x040fe2000001022b */
[----:B------:R-:W-:Y:S01]  /*2170*/  IMAD.SHL.U32 R42, R42, 0x2, RZ ;  /* 0x000000022a2a7824 */ /* 0x000fe200078e00ff */
[C---:B------:R-:W-:Y:S01]  /*2180*/  SHF.L.U64.HI R95, R94.reuse, 0x1, R95 ;  /* 0x000000015e5f7819 */ /* 0x040fe2000001025f */
[----:B------:R-:W-:Y:S01]  /*2190*/  IMAD.SHL.U32 R94, R94, 0x2, RZ ;  /* 0x000000025e5e7824 */ /* 0x000fe200078e00ff */
[----:B------:R-:W-:Y:S01]  /*21a0*/  IADD3.X R65, RZ, R58, RZ, P1, !PT ;  /* 0x0000003aff417210 */ /* 0x000fe20000ffe4ff */
[----:B------:R-:W-:Y:S01]  /*21b0*/  IMAD R115, R123, 0x30, RZ ;  /* 0x000000307b737824 */ /* 0x000fe200078e02ff */
[----:B------:R-:W-:Y:S01]  /*21c0*/  IADD3 R66, P5, R64, R61, RZ ;  /* 0x0000003d40427210 */ /* 0x000fe20007fbe0ff */
[----:B------:R-:W-:Y:S01]  /*21d0*/  IMAD.IADD R112, R121, 0x1, R113 ;  /* 0x0000000179707824 */ /* 0x000fe200078e0271 */
[----:B------:R-:W-:Y:S01]  /*21e0*/  IADD3 R75, P0, R152, R71, RZ ;  /* 0x00000047984b7210 */ /* 0x000fe20007f1e0ff */
[----:B------:R-:W-:Y:S01]  /*21f0*/  IMAD R3, R3, c[0x0][0x19c], RZ ;  /* 0x0000670003037a24 */ /* 0x000fe200078e02ff */
[C---:B------:R-:W-:Y:S01]  /*2200*/  SHF.L.U64.HI R76, R142.reuse, R76, c[0x0][0x294] ;  /* 0x0000a5008e4c7619 */ /* 0x040fe2000001024c */
[----:B------:R-:W-:Y:S01]  /*2210*/  IMAD.X R67, R65, 0x1, R58, P5 ;  /* 0x0000000141437824 */ /* 0x000fe200028e063a */
[C---:B------:R-:W-:Y:S01]  /*2220*/  SHF.L.U64.HI R78, R142.reuse, R60, c[0x0][0x294] ;  /* 0x0000a5008e4e7619 */ /* 0x040fe2000001023c */
[----:B------:R-:W-:Y:S01]  /*2230*/  IMAD.X R74, R151, 0x1, R70, P0 ;  /* 0x00000001974a7824 */ /* 0x000fe200000e0646 */
[C---:B------:R-:W-:Y:S01]  /*2240*/  SHF.L.U32 R79, R142.reuse, 0x5, RZ ;  /* 0x000000058e4f7819 */ /* 0x040fe200000006ff */
[----:B------:R-:W-:Y:S01]  /*2250*/  IMAD.WIDE.U32 R142, R142, 0x60, RZ ;  /* 0x000000608e8e7825 */ /* 0x000fe200078e00ff */
[----:B------:R-:W-:-:S02]  /*2260*/  IADD3 R92, P4, R94, c[0x0][0x2b0], RZ ;  /* 0x0000ac005e5c7a10 */ /* 0x000fc40007f9e0ff */
[----:B------:R-:W-:Y:S01]  /*2270*/  IADD3 R10, P1, R42, c[0x0][0x2b0], RZ ;  /* 0x0000ac002a0a7a10 */ /* 0x000fe20007f3e0ff */
[----:B------:R-:W-:Y:S01]  /*2280*/  IMAD.WIDE.U32 R144, R145, 0x20, RZ ;  /* 0x0000002091907825 */ /* 0x000fe200078e00ff */
[----:B------:R-:W-:Y:S02]  /*2290*/  IADD3 R73, P5, R66, R61, RZ ;  /* 0x0000003d42497210 */ /* 0x000fe40007fbe0ff */
[----:B------:R-:W-:Y:S01]  /*22a0*/  IADD3 R0, R81, R0, RZ ;  /* 0x0000000051007210 */ /* 0x000fe20007ffe0ff */
[----:B------:R-:W-:Y:S01]  /*22b0*/  IMAD.SHL.U32 R81, R80, 0x2, RZ ;  /* 0x0000000250517824 */ /* 0x000fe200078e00ff */
[----:B------:R-:W-:Y:S01]  /*22c0*/  IADD3 R94, P2, R94, c[0x0][0x2a8], RZ ;  /* 0x0000aa005e5e7a10 */ /* 0x000fe20007f5e0ff */
[----:B------:R-:W-:Y:S01]  /*22d0*/  IMAD.MOV.U32 R11, RZ, RZ, R104 ;  /* 0x000000ffff0b7224 */ /* 0x000fe200078e0068 */
[----:B------:R-:W-:Y:S01]  /*22e0*/  IADD3 R42, P0, R42, c[0x0][0x2a8], RZ ;  /* 0x0000aa002a2a7a10 */ /* 0x000fe20007f1e0ff */
[----:B------:R-:W-:Y:S01]  /*22f0*/  IMAD.IADD R62, R145, 0x1, R3 ;  /* 0x00000001913e7824 */ /* 0x000fe200078e0203 */
[C---:B------:R-:W-:Y:S01]  /*2300*/  SHF.L.U64.HI R60, R63.reuse, R60, c[0x0][0x28c] ;  /* 0x0000a3003f3c7619 */ /* 0x040fe2000001023c */
[----:B------:R-:W-:Y:S01]  /*2310*/  IMAD.SHL.U32 R63, R63, 0x20, RZ ;  /* 0x000000203f3f7824 */ /* 0x000fe200078e00ff */
[C---:B------:R-:W-:Y:S01]  /*2320*/  SHF.L.U64.HI R78, R79.reuse, 0x1, R78 ;  /* 0x000000014f4e7819 */ /* 0x040fe2000001024e */
[----:B------:R-:W-:Y:S01]  /*2330*/  IMAD.SHL.U32 R79, R79, 0x2, RZ ;  /* 0x000000024f4f7824 */ /* 0x000fe200078e00ff */
[C---:B------:R-:W-:Y:S01]  /*2340*/  SHF.L.U64.HI R76, R77.reuse, 0x1, R76 ;  /* 0x000000014d4c7819 */ /* 0x040fe2000001024c */
[----:B------:R-:W-:Y:S01]  /*2350*/  IMAD.SHL.U32 R77, R77, 0x2, RZ ;  /* 0x000000024d4d7824 */ /* 0x000fe200078e00ff */
[----:B------:R-:W-:Y:S01]  /*2360*/  IADD3.X R93, R95, c[0x0][0x2b4], RZ, P4, !PT ;  /* 0x0000ad005f5d7a10 */ /* 0x000fe200027fe4ff */
[----:B------:R-:W-:Y:S01]  /*2370*/  IMAD.X R72, R67, 0x1, R58, P5 ;  /* 0x0000000143487824 */ /* 0x000fe200028e063a */
[----:B------:R-:W-:-:S02]  /*2380*/  IADD3.X R9, R43, c[0x0][0x2b4], RZ, P1, !PT ;  /* 0x0000ad002b097a10 */ /* 0x000fc40000ffe4ff */
[----:B------:R-:W-:Y:S02]  /*2390*/  SHF.L.U64.HI R80, R80, 0x1, R0 ;  /* 0x0000000150507819 */ /* 0x000fe40000010200 */
[----:B------:R-:W-:Y:S02]  /*23a0*/  SHF.R.S32.HI R105, RZ, 0x1f, R116 ;  /* 0x0000001fff697819 */ /* 0x000fe40000011474 */
[----:B------:R-:W-:Y:S02]  /*23b0*/  SHF.R.S32.HI R98, RZ, 0x1f, R115 ;  /* 0x0000001fff627819 */ /* 0x000fe40000011473 */
[----:B------:R-:W-:Y:S02]  /*23c0*/  SHF.R.S32.HI R97, RZ, 0x1f, R113 ;  /* 0x0000001fff617819 */ /* 0x000fe40000011471 */
[----:B------:R-:W-:Y:S02]  /*23d0*/  IADD3 R82, R143, UR5, RZ ;  /* 0x000000058f527c10 */ /* 0x000fe4000fffe0ff */
[----:B------:R-:W-:-:S02]  /*23e0*/  SHF.R.S32.HI R96, RZ, 0x1f, R112 ;  /* 0x0000001fff607819 */ /* 0x000fc40000011470 */
[----:B------:R-:W-:Y:S02]  /*23f0*/  IADD3.X R95, R95, c[0x0][0x2ac], RZ, P2, !PT ;  /* 0x0000ab005f5f7a10 */ /* 0x000fe400017fe4ff */
[----:B------:R-:W-:Y:S02]  /*2400*/  IADD3.X R43, R43, c[0x0][0x2ac], RZ, P0, !PT ;  /* 0x0000ab002b2b7a10 */ /* 0x000fe400007fe4ff */
.L_x_5517:
[----:B------:R-:W-:Y:S01]  /*2410*/  IMAD.SHL.U32 R13, R11, 0x40, RZ ;  /* 0x000000400b0d7824 */ /* 0x000fe200078e00ff */
[----:B------:R-:W-:Y:S04]  /*2420*/  BSSY B0, `(.L_x_5449) ;  /* 0x000000e000007945 */ /* 0x000fe80003800000 */
[----:B------:R-:W-:Y:S05]  /*2430*/  IADD3 R12, R13, -0x40, RZ ;  /* 0xffffffc00d0c7810 */ /* 0x000fea0007ffe0ff */
[--C-:B-12---:R-:W-:Y:S02]  /*2440*/  IMAD.IADD R15, R52, 0x1, -R12.reuse ;  /* 0x00000001340f7824 */ /* 0x106fe400078e0a0c */
[----:B------:R-:W-:Y:S03]  /*2450*/  IMAD.IADD R3, R59, 0x1, -R12 ;  /* 0x000000013b037824 */ /* 0x000fe600078e0a0c */
[C---:B------:R-:W-:Y:S04]  /*2460*/  ISETP.GE.AND P6, PT, R132.reuse, R15, PT ;  /* 0x0000000f8400720c */ /* 0x040fe80003fc6270 */
[----:B------:R-:W-:Y:S11]  /*2470*/  ISETP.GE.AND P6, PT, R132, R3, !P6 ;  /* 0x000000038400720c */ /* 0x000ff600077c6270 */
[----:B------:R-:W-:Y:S02]  /*2480*/  @!UPT UIADD3 URZ, URZ, URZ, URZ ;  /* 0x0000003f3f3ff290 */ /* 0x000fe4000fffe03f */
[----:B---3--:R-:W-:-:S05]  /*2490*/  @!P6 BRA `(.L_x_5450) ;  /* 0x000000600000e947 */ /* 0x008fca0003800000 */
[----:B------:R-:W-:Y:S02]  /*24a0*/  ISETP.NE.AND P1, PT, R118, RZ, PT ;  /* 0x000000ff7600720c */ /* 0x000fe40003f25270 */
[----:B------:R-:W-:Y:S11]  /*24b0*/  ISETP.NE.AND P0, PT, R117, RZ, PT ;  /* 0x000000ff7500720c */ /* 0x000ff60003f05270 */
[----:B------:R-:W2:Y:S04]  /*24c0*/  @P1 LDG.E.128 R16, [R88.64] ;  /* 0x0000000658101981 */ /* 0x000ea8000c1e1d00 */
[----:B--2---:R1:W-:Y:S04]  /*24d0*/  @P1 STG.E.128 [R86.64], R16 ;  /* 0x0000001056001986 */ /* 0x0043e8000c101d06 */
[----:B------:R-:W2:Y:S04]  /*24e0*/  @P0 LDG.E.128 R4, [R88.64+0x80] ;  /* 0x0000800658040981 */ /* 0x000ea8000c1e1d00 */
[----:B--2---:R1:W-:Y:S02]  /*24f0*/  @P0 STG.E.128 [R86.64+0x80], R4 ;  /* 0x0000800456000986 */ /* 0x0043e4000c101d06 */
.L_x_5450:
[----:B------:R-:W-:Y:S05]  /*2500*/  BSYNC B0 ;  /* 0x0000000000007941 */ /* 0x000fea0003800000 */
.L_x_5449:
[C---:B------:R-:W-:Y:S01]  /*2510*/  ISETP.GE.AND P4, PT, R56.reuse, R15, PT ;  /* 0x0000000f3800720c */ /* 0x040fe20003f86270 */
[----:B------:R-:W-:Y:S03]  /*2520*/  BSSY B0, `(.L_x_5451) ;  /* 0x000000e000007945 */ /* 0x000fe60003800000 */
[----:B------:R-:W-:Y:S11]  /*2530*/  ISETP.GE.AND P4, PT, R56, R3, !P4 ;  /* 0x000000033800720c */ /* 0x000ff60006786270 */
[----:B------:R-:W-:Y:S02]  /*2540*/  @!UPT UIADD3 URZ, URZ, URZ, URZ ;  /* 0x0000003f3f3ff290 */ /* 0x000fe4000fffe03f */
[----:B------:R-:W-:-:S05]  /*2550*/  @!P4 BRA `(.L_x_5452) ;  /* 0x000000a00000c947 */ /* 0x000fca0003800000 */
[----:B------:R-:W-:Y:S02]  /*2560*/  ISETP.NE.AND P1, PT, R118, RZ, PT ;  /* 0x000000ff7600720c */ /* 0x000fe40003f25270 */
[----:B------:R-:W-:Y:S02]  /*2570*/  IADD3 R22, P0, R88, R77, RZ ;  /* 0x0000004d58167210 */ /* 0x000fe40007f1e0ff */
[C---:B------:R-:W-:Y:S03]  /*2580*/  LEA R20, P2, R154.reuse, R86, 0x1 ;  /* 0x000000569a147211 */ /* 0x040fe600078408ff */
[----:B------:R-:W-:Y:S01]  /*2590*/  IMAD.X R23, R89, 0x1, R76, P0 ;  /* 0x0000000159177824 */ /* 0x000fe200000e064c */
[----:B------:R-:W-:Y:S02]  /*25a0*/  ISETP.NE.AND P0, PT, R117, RZ, PT ;  /* 0x000000ff7500720c */ /* 0x000fe40003f05270 */
[----:B------:R-:W-:Y:S03]  /*25b0*/  LEA.HI.X R21, R154, R87, R153, 0x1, P2 ;  /* 0x000000579a157211 */ /* 0x000fe600010f0c99 */
[----:B-1----:R-:W2:Y:S04]  /*25c0*/  @P1 LDG.E.128 R16, [R22.64] ;  /* 0x0000000616101981 */ /* 0x002ea8000c1e1d00 */
[----:B--2---:R1:W-:Y:S04]  /*25d0*/  @P1 STG.E.128 [R20.64], R16 ;  /* 0x0000001014001986 */ /* 0x0043e8000c101d06 */
[----:B------:R-:W2:Y:S04]  /*25e0*/  @P0 LDG.E.128 R4, [R22.64+0x80] ;  /* 0x0000800616040981 */ /* 0x000ea8000c1e1d00 */
[----:B--2---:R1:W-:Y:S02]  /*25f0*/  @P0 STG.E.128 [R20.64+0x80], R4 ;  /* 0x0000800414000986 */ /* 0x0043e4000c101d06 */
.L_x_5452:
[----:B------:R-:W-:Y:S05]  /*2600*/  BSYNC B0 ;  /* 0x0000000000007941 */ /* 0x000fea0003800000 */
.L_x_5451:
        /* <DEDUP_REMOVED lines=11> */
[----:B------:R-:W2:Y:S04]  /*26c0*/  @P1 LDG.E.128 R16, [R22.64] ;  /* 0x0000000616101981 */ /* 0x000ea8000c1e1d00 */
[----:B--2---:R1:W-:Y:S04]  /*26d0*/  @P1 STG.E.128 [R20.64], R16 ;  /* 0x0000001014001986 */ /* 0x0043e8000c101d06 */
[----:B------:R-:W2:Y:S04]  /*26e0*/  @P0 LDG.E.128 R4, [R22.64+0x80] ;  /* 0x0000800616040981 */ /* 0x000ea8000c1e1d00 */
[----:B--2---:R1:W-:Y:S02]  /*26f0*/  @P0 STG.E.128 [R20.64+0x80], R4 ;  /* 0x0000800414000986 */ /* 0x0043e4000c101d06 */
.L_x_5454:
[----:B------:R-:W-:Y:S05]  /*2700*/  BSYNC B0 ;  /* 0x0000000000007941 */ /* 0x000fea0003800000 */
.L_x_5453:
[C---:B------:R-:W-:Y:S01]  /*2710*/  ISETP.GE.AND P1, PT, R54.reuse, R15, PT ;  /* 0x0000000f3600720c */ /* 0x040fe20003f26270 */
[----:B------:R-:W-:Y:S03]  /*2720*/  BSSY B0, `(.L_x_5455) ;  /* 0x000000e000007945 */ /* 0x000fe60003800000 */
[----:B------:R-:W-:Y:S11]  /*2730*/  ISETP.GE.AND P1, PT, R54, R3, !P1 ;  /* 0x000000033600720c */ /* 0x000ff60004f26270 */
[----:B------:R-:W-:Y:S02]  /*2740*/  @!UPT UIADD3 URZ, URZ, URZ, URZ ;  /* 0x0000003f3f3ff290 */ /* 0x000fe4000fffe03f */
[----:B------:R-:W-:-:S05]  /*2750*/  @!P1 BRA `(.L_x_5456) ;  /* 0x000000a000009947 */ /* 0x000fca0003800000 */
[----:B------:R-:W-:Y:S02]  /*2760*/  ISETP.NE.AND P5, PT, R118, RZ, PT ;  /* 0x000000ff7600720c */ /* 0x000fe40003fa5270 */
[----:B------:R-:W-:Y:S05]  /*2770*/  IADD3 R14, P0, R88, R142, RZ ;  /* 0x0000008e580e7210 */ /* 0x000fea0007f1e0ff */
[----:B------:R-:W-:Y:S01]  /*2780*/  IMAD.X R15, R89, 0x1, R82, P0 ;  /* 0x00000001590f7824 */ /* 0x000fe200000e0652 */
[----:B------:R-:W-:Y:S04]  /*2790*/  IADD3 R2, P0, R86, UR10, RZ ;  /* 0x0000000a56027c10 */ /* 0x000fe8000ff1e0ff */
[----:B------:R-:W-:Y:S01]  /*27a0*/  IADD3.X R3, R87, UR9, RZ, P0, !PT ;  /* 0x0000000957037c10 */ /* 0x000fe200087fe4ff */
[----:B-1----:R-:W2:Y:S01]  /*27b0*/  @P5 LDG.E.128 R16, [R14.64] ;  /* 0x000000060e105981 */ /* 0x002ea2000c1e1d00 */
[----:B------:R-:W-:Y:S03]  /*27c0*/  ISETP.NE.AND P0, PT, R117, RZ, PT ;  /* 0x000000ff7500720c */ /* 0x000fe60003f05270 */
[----:B--2---:R1:W-:Y:S10]  /*27d0*/  @P5 STG.E.128 [R2.64], R16 ;  /* 0x0000001002005986 */ /* 0x0043f4000c101d06 */
[----:B------:R-:W2:Y:S04]  /*27e0*/  @P0 LDG.E.128 R4, [R14.64+0x80] ;  /* 0x000080060e040981 */ /* 0x000ea8000c1e1d00 */
[----:B--2---:R1:W-:Y:S02]  /*27f0*/  @P0 STG.E.128 [R2.64+0x80], R4 ;  /* 0x0000800402000986 */ /* 0x0043e4000c101d06 */
.L_x_5456:
[----:B------:R-:W-:Y:S05]  /*2800*/  BSYNC B0 ;  /* 0x0000000000007941 */ /* 0x000fea0003800000 */
.L_x_5455:
[----:B------:R-:W-:Y:S01]  /*2810*/  ISETP.NE.AND P5, PT, RZ, UR4, PT ;  /* 0x00000004ff007c0c */ /* 0x000fe2000bfa5270 */
[----:B------:R-:W-:Y:S04]  /*2820*/  IMAD.MOV.U32 R0, RZ, RZ, c[0x0][0x290] ;  /* 0x0000a400ff007624 */ /* 0x000fe800078e00ff */
[----:B-1----:R-:W-:Y:S05]  /*2830*/  IMAD.U32 R3, R0, -0x40, RZ ;  /* 0xffffffc000037824 */ /* 0x002fea00078e00ff */
[C---:B------:R-:W-:Y:S04]  /*2840*/  LEA R88, P0, R3.reuse, R88, 0x1 ;  /* 0x0000005803587211 */ /* 0x040fe800078008ff */
[----:B------:R-:W-:Y:S01]  /*2850*/  LEA.HI.X.SX32 R89, R3, R89, 0x1, P0 ;  /* 0x0000005903597211 */ /* 0x000fe200000f0eff */
[----:B------:R-:W-:-:S05]  /*2860*/  @!P5 BRA `(.L_x_5457) ;  /* 0x000052e00000d947 */ /* 0x000fca0003800000 */
[----:B------:R-:W-:Y:S11]  /*2870*/  ISETP.NE.AND P0, PT, RZ, UR8, PT ;  /* 0x00000008ff007c0c */ /* 0x000ff6000bf05270 */
[----:B------:R-:W-:Y:S02]  /*2880*/  @!UPT UIADD3 URZ, URZ, URZ, URZ ;  /* 0x0000003f3f3ff290 */ /* 0x000fe4000fffe03f */
[----:B------:R-:W-:-:S05]  /*2890*/  @!P0 BRA `(.L_x_5458) ;  /* 0x00001ec000008947 */ /* 0x000fca0003800000 */
[----:B------:R-:W-:Y:S01]  /*28a0*/  BSSY B1, `(.L_x_5459) ;  /* 0x0000070000017945 */ /* 0x000fe20003800000 */
[----:B------:R-:W-:-:S05]  /*28b0*/  @!P6 BRA `(.L_x_5460) ;  /* 0x000006e00000e947 */ /* 0x000fca0003800000 */
[----:B------:R-:W-:Y:S01]  /*28c0*/  ISETP.GE.AND P0, PT, R102, c[0x0][0x220], PT ;  /* 0x0000880066007a0c */ /* 0x000fe20003f06270 */
[----:B------:R-:W-:Y:S01]  /*28d0*/  @!UPT UIADD3 URZ, URZ, URZ, URZ ;  /* 0x0000003f3f3ff290 */ /* 0x000fe2000fffe03f */
[----:B------:R-:W-:Y:S11]  /*28e0*/  BSSY B0, `(.L_x_5461) ;  /* 0x0000035000007945 */ /* 0x000ff60003800000 */
[----:B------:R-:W-:-:S05]  /*28f0*/  @P0 BRA `(.L_x_5462) ;  /* 0x0000033000000947 */ /* 0x000fca0003800000 */
[----:B------:R-:W-:Y:S01]  /*2900*/  ISETP.GE.AND P0, PT, R102, UR4, PT ;  /* 0x0000000466007c0c */ /* 0x000fe2000bf06270 */
[----:B------:R-:W2:Y:S01]  /*2910*/  LDG.E.128 R16, [R90.64] ;  /* 0x000000065a107981 */ /* 0x000ea2000c1e1d00 */
[----:B------:R-:W-:Y:S11]  /*2920*/  MOV R85, R83 ;  /* 0x0000005300557202 */ /* 0x000ff60000000f00 */
        /* <DEDUP_REMOVED lines=13> */
[--C-:B------:R-:W-:Y:S01]  /*2a00*/  @!P0 HADD2.F32 R23, -RZ, R25.reuse.H0_H0 ;  /* 0x20000019ff178230 */ /* 0x100fe20000004100 */
[C---:B------:R-:W-:Y:S01]  /*2a10*/  @!P0 FMUL.FTZ R0, R15.reuse, R20 ;  /* 0x000000140f008220 */ /* 0x040fe20000410000 */
[----:B------:R-:W-:Y:S01]  /*2a20*/  @!P0 MOV R20, R17 ;  /* 0x0000001100148202 */ /* 0x000fe20000000f00 */
[-C--:B------:R-:W-:Y:S01]  /*2a30*/  @!P0 FFMA.FTZ R29, R15, R22.reuse, -R29 ;  /* 0x000000160f1d8223 */ /* 0x080fe2000001081d */
[----:B------:R-:W-:Y:S01]  /*2a40*/  @!P0 HADD2.F32 R27, -RZ, R25.H1_H1 ;  /* 0x30000019ff1b8230 */ /* 0x000fe20000004100 */
[----:B------:R-:W-:Y:S01]  /*2a50*/  @!P0 FFMA.FTZ R0, R21, R22, R0 ;  /* 0x0000001615008223 */ /* 0x000fe20000010000 */
[----:B------:R-:W-:Y:S02]  /*2a60*/  @!P0 HADD2.F32 R22, -RZ, R8.H1_H1 ;  /* 0x30000008ff168230 */ /* 0x000fe40000004100 */
[----:B------:R-:W-:Y:S02]  /*2a70*/  @!P0 HADD2.F32 R15, -RZ, R20.H0_H0 ;  /* 0x20000014ff0f8230 */ /* 0x000fe40000004100 */
[----:B------:R-:W-:Y:S01]  /*2a80*/  @!P0 HADD2.F32 R8, -RZ, R8.H0_H0 ;  /* 0x20000008ff088230 */ /* 0x000fe20000004100 */
[----:B------:R-:W-:Y:S01]  /*2a90*/  @!P0 F2FP.PACK_AB R29, R0, R29 ;  /* 0x0000001d001d823e */ /* 0x000fe200000000ff */
[--C-:B------:R-:W-:Y:S01]  /*2aa0*/  @!P0 HADD2.F32 R5, -RZ, R7.reuse.H0_H0 ;  /* 0x20000007ff058230 */ /* 0x100fe20000004100 */
[-C--:B------:R-:W-:Y:S01]  /*2ab0*/  @!P0 FMUL.FTZ R2, R15, R14.reuse ;  /* 0x0000000e0f028220 */ /* 0x080fe20000410000 */
[----:B------:R-:W-:Y:S01]  /*2ac0*/  @!P0 HADD2.F32 R21, -RZ, R20.H1_H1 ;  /* 0x30000014ff158230 */ /* 0x000fe20000004100 */
[----:B------:R-:W-:Y:S01]  /*2ad0*/  @!P0 MOV R16, R29 ;  /* 0x0000001d00108202 */ /* 0x000fe20000000f00 */
[--C-:B------:R-:W-:Y:S01]  /*2ae0*/  @!P0 HADD2.F32 R25, -RZ, R6.reuse.H1_H1 ;  /* 0x30000006ff198230 */ /* 0x100fe20000004100 */
[-C--:B------:R-:W-:Y:S01]  /*2af0*/  @!P0 FMUL.FTZ R3, R8, R5.reuse ;  /* 0x0000000508038220 */ /* 0x080fe20000410000 */
[----:B------:R-:W-:Y:S01]  /*2b00*/  @!P0 HADD2.F32 R6, -RZ, R6.H0_H0 ;  /* 0x20000006ff068230 */ /* 0x000fe20000004100 */
[C---:B------:R-:W-:Y:S01]  /*2b10*/  @!P0 FMUL.FTZ R31, R21.reuse, R14 ;  /* 0x0000000e151f8220 */ /* 0x040fe20000410000 */
[----:B------:R-:W-:Y:S01]  /*2b20*/  @!P0 HADD2.F32 R7, -RZ, R7.H1_H1 ;  /* 0x30000007ff078230 */ /* 0x000fe20000004100 */
[----:B------:R-:W-:Y:S02]  /*2b30*/  @!P0 FMUL.FTZ R26, R22, R5 ;  /* 0x00000005161a8220 */ /* 0x000fe40000410000 */
[-C--:B------:R-:W-:Y:S02]  /*2b40*/  @!P0 FFMA.FTZ R2, R21, R24.reuse, R2 ;  /* 0x0000001815028223 */ /* 0x080fe40000010002 */
[-C--:B------:R-:W-:Y:S02]  /*2b50*/  @!P0 FMUL.FTZ R28, R25, R7.reuse ;  /* 0x00000007191c8220 */ /* 0x080fe40000410000 */
[----:B------:R-:W-:Y:S02]  /*2b60*/  @!P0 FMUL.FTZ R4, R6, R7 ;  /* 0x0000000706048220 */ /* 0x000fe40000410000 */
        /* <DEDUP_REMOVED lines=11> */
[----:B------:R1:W-:Y:S02]  /*2c20*/  STG.E.128 [R84.64], R16 ;  /* 0x0000001054007986 */ /* 0x0003e4000c101d06 */
.L_x_5462:
[----:B------:R-:W-:Y:S05]  /*2c30*/  BSYNC B0 ;  /* 0x0000000000007941 */ /* 0x000fea0003800000 */
.L_x_5461:
[----:B------:R-:W-:Y:S11]  /*2c40*/  ISETP.GE.AND P0, PT, R100, c[0x0][0x220], PT ;  /* 0x0000880064007a0c */ /* 0x000ff60003f06270 */
[----:B------:R-:W-:Y:S02]  /*2c50*/  @!UPT UIADD3 URZ, URZ, URZ, URZ ;  /* 0x0000003f3f3ff290 */ /* 0x000fe4000fffe03f */
[----:B------:R-:W-:-:S05]  /*2c60*/  @P0 BRA `(.L_x_5460) ;  /* 0x0000033000000947 */ /* 0x000fca0003800000 */
[----:B------:R-:W-:Y:S01]  /*2c70*/  ISETP.GE.AND P0, PT, R100, UR4, PT ;  /* 0x0000000464007c0c */ /* 0x000fe2000bf06270 */
[----:B-1----:R-:W2:Y:S01]  /*2c80*/  LDG.E.128 R16, [R90.64+0x80] ;  /* 0x000080065a107981 */ /* 0x002ea2000c1e1d00 */
[----:B------:R-:W-:Y:S11]  /*2c90*/  MOV R85, R83 ;  /* 0x0000005300557202 */ /* 0x000ff60000000f00 */
[----:B------:R-:W-:Y:S01]  /*2ca0*/  @!P0 MOV R8, R10 ;  /* 0x0000000a00088202 */ /* 0x000fe20000000f00 */
[----:B------:R-:W3:Y:S06]  /*2cb0*/  @!P0 LDG.E.64 R24, [R42.64+0x40] ;  /* 0x000040062a188981 */ /* 0x000eec000c1e1b00 */
[----:B------:R-:W4:Y:S02]  /*2cc0*/  @!P0 LDG.E.64 R6, [R8.64+0x40] ;  /* 0x0000400608068981 */ /* 0x000f24000c1e1b00 */
        /* <DEDUP_REMOVED lines=45> */
.L_x_5460:
[----:B------:R-:W-:Y:S05]  /*2fa0*/  BSYNC B1 ;  /* 0x0000000000017941 */ /* 0x000fea0003800000 */
.L_x_5459:
[----:B------:R-:W-:Y:S01]  /*2fb0*/  BSSY B1, `(.L_x_5463) ;  /* 0x0000079000017945 */ /* 0x000fe20003800000 */
[----:B------:R-:W-:-:S05]  /*2fc0*/  @!P4 BRA `(.L_x_5464) ;  /* 0x000007700000c947 */ /* 0x000fca0003800000 */
[----:B------:R-:W-:Y:S01]  /*2fd0*/  ISETP.GE.AND P0, PT, R102, c[0x0][0x220], PT ;  /* 0x0000880066007a0c */ /* 0x000fe20003f06270 */
        /* <DEDUP_REMOVED lines=9> */
[----:B------:R-:W-:Y:S02]  /*3070*/  ISETP.GE.AND P0, PT, R102, UR4, PT ;  /* 0x0000000466007c0c */ /* 0x000fe4000bf06270 */
[----:B------:R-:W-:Y:S02]  /*3080*/  LEA.HI.X R31, R61, R91, R58, 0x1, P4 ;  /* 0x0000005b3d1f7211 */ /* 0x000fe400020f0c3a */
[C---:B------:R-:W-:Y:S03]  /*3090*/  LEA R36, P4, R152.reuse, R84, 0x1 ;  /* 0x0000005498247211 */ /* 0x040fe600078808ff */
[----:B-1----:R-:W2:Y:S01]  /*30a0*/  LDG.E.128 R16, [R30.64] ;  /* 0x000000061e107981 */ /* 0x002ea2000c1e1d00 */
[----:B------:R-:W-:Y:S07]  /*30b0*/  LEA.HI.X R37, R152, R83, R151, 0x1, P4 ;  /* 0x0000005398257211 */ /* 0x000fee00020f0c97 */
[----:B------:R-:W3:Y:S06]  /*30c0*/  @!P0 LDG.E.64 R6, [R14.64] ;  /* 0x000000060e068981 */ /* 0x000eec000c1e1b00 */
[----:B------:R-:W4:Y:S01]  /*30d0*/  @!P0 LDG.E.64 R26, [R28.64] ;  /* 0x000000061c1a8981 */ /* 0x000f22000c1e1b00 */
[--C-:B---3--:R-:W-:Y:S01]  /*30e0*/  @!P0 HADD2.F32 R21, -RZ, R6.reuse.H0_H0 ;  /* 0x20000006ff158230 */ /* 0x108fe20000004100 */
[----:B--2---:R-:W-:Y:S01]  /*30f0*/  @!P0 MOV R5, R16 ;  /* 0x0000001000058202 */ /* 0x004fe20000000f00 */
[----:B------:R-:W-:Y:S01]  /*3100*/  @!P0 HADD2.F32 R8, -RZ, R6.H1_H1 ;  /* 0x30000006ff088230 */ /* 0x000fe20000004100 */
[----:B------:R-:W-:Y:S03]  /*3110*/  @!P0 MOV R6, R19 ;  /* 0x0000001300068202 */ /* 0x000fe60000000f00 */
        /* <DEDUP_REMOVED lines=8> */
[----:B------:R-:W-:Y:S01]  /*31a0*/  @!P0 MOV R20, R18 ;  /* 0x0000001200148202 */ /* 0x000fe20000000f00 */
[----:B------:R-:W-:Y:S01]  /*31b0*/  @!P0 FFMA.FTZ R0, R22, R23, R0 ;  /* 0x0000001716008223 */ /* 0x000fe20000010000 */
[----:B------:R-:W-:Y:S02]  /*31c0*/  @!P0 HADD2.F32 R5, -RZ, R7.H0_H0 ;  /* 0x20000007ff058230 */ /* 0x000fe40000004100 */
[--C-:B------:R-:W-:Y:S02]  /*31d0*/  @!P0 HADD2.F32 R23, -RZ, R21.reuse.H1_H1 ;  /* 0x30000015ff178230 */ /* 0x100fe40000004100 */
[----:B------:R-:W-:Y:S01]  /*31e0*/  @!P0 HADD2.F32 R21, -RZ, R21.H0_H0 ;  /* 0x20000015ff158230 */ /* 0x000fe20000004100 */
[----:B------:R-:W-:Y:S01]  /*31f0*/  @!P0 F2FP.PACK_AB R31, R0, R31 ;  /* 0x0000001f001f823e */ /* 0x000fe200000000ff */
        /* <DEDUP_REMOVED lines=8> */
[----:B------:R-:W-:Y:S01]  /*3280*/  @!P0 HADD2.F32 R7, -RZ, R7.H1_H1 ;  /* 0x30000007ff078230 */ /* 0x000fe20000004100 */
[-C--:B------:R-:W-:Y:S01]  /*3290*/  @!P0 FFMA.FTZ R2, R23, R24.reuse, R2 ;  /* 0x0000001817028223 */ /* 0x080fe20000010002 */
[----:B------:R-:W-:Y:S01]  /*32a0*/  @!P0 MOV R16, R31 ;  /* 0x0000001f00108202 */ /* 0x000fe20000000f00 */
[----:B------:R-:W-:Y:S01]  /*32b0*/  @!P0 FFMA.FTZ R33, R21, R24, -R33 ;  /* 0x0000001815218223 */ /* 0x000fe20000010821 */
[--C-:B------:R-:W-:Y:S01]  /*32c0*/  @!P0 HADD2.F32 R25, -RZ, R27.reuse.H0_H0 ;  /* 0x2000001bff198230 */ /* 0x100fe20000004100 */
[-C--:B------:R-:W-:Y:S01]  /*32d0*/  @!P0 FMUL.FTZ R32, R26, R7.reuse ;  /* 0x000000071a208220 */ /* 0x080fe20000410000 */
[----:B------:R-:W-:Y:S01]  /*32e0*/  @!P0 HADD2.F32 R27, -RZ, R27.H1_H1 ;  /* 0x3000001bff1b8230 */ /* 0x000fe20000004100 */
[----:B------:R-:W-:Y:S01]  /*32f0*/  @!P0 FMUL.FTZ R4, R6, R7 ;  /* 0x0000000706048220 */ /* 0x000fe20000410000 */
[----:B------:R-:W-:Y:S01]  /*3300*/  @!P0 F2FP.PACK_AB R34, R2, R33 ;  /* 0x000000210222823e */ /* 0x000fe200000000ff */
[-C--:B------:R-:W-:Y:S02]  /*3310*/  @!P0 FFMA.FTZ R3, R22, R25.reuse, R3 ;  /* 0x0000001916038223 */ /* 0x080fe40000010003 */
[----:B------:R-:W-:Y:S01]  /*3320*/  @!P0 FFMA.FTZ R30, R20, R25, -R30 ;  /* 0x00000019141e8223 */ /* 0x000fe2000001081e */
[----:B------:R-:W-:Y:S01]  /*3330*/  @!P0 MOV R17, R34 ;  /* 0x0000002200118202 */ /* 0x000fe20000000f00 */
[-C--:B------:R-:W-:Y:S02]  /*3340*/  @!P0 FFMA.FTZ R32, R6, R27.reuse, -R32 ;  /* 0x0000001b06208223 */ /* 0x080fe40000010820 */
[----:B------:R-:W-:Y:S01]  /*3350*/  @!P0 FFMA.FTZ R4, R26, R27, R4 ;  /* 0x0000001b1a048223 */ /* 0x000fe20000010004 */
[----:B------:R-:W-:Y:S04]  /*3360*/  @!P0 F2FP.PACK_AB R30, R3, R30 ;  /* 0x0000001e031e823e */ /* 0x000fe800000000ff */
[----:B------:R-:W-:Y:S02]  /*3370*/  @!P0 F2FP.PACK_AB R33, R4, R32 ;  /* 0x000000200421823e */ /* 0x000fe400000000ff */
[----:B------:R-:W-:Y:S02]  /*3380*/  @!P0 MOV R18, R30 ;  /* 0x0000001e00128202 */ /* 0x000fe40000000f00 */
[----:B------:R-:W-:Y:S05]  /*3390*/  @!P0 MOV R19, R33 ;  /* 0x0000002100138202 */ /* 0x000fea0000000f00 */
[----:B------:R1:W-:Y:S02]  /*33a0*/  STG.E.128 [R36.64], R16 ;  /* 0x0000001024007986 */ /* 0x0003e4000c101d06 */
.L_x_5466:
[----:B------:R-:W-:Y:S05]  /*33b0*/  BSYNC B0 ;  /* 0x0000000000007941 */ /* 0x000fea0003800000 */
.L_x_5465:
[----:B------:R-:W-:Y:S11]  /*33c0*/  ISETP.GE.AND P0, PT, R100, c[0x0][0x220], PT ;  /* 0x0000880064007a0c */ /* 0x000ff60003f06270 */
[----:B------:R-:W-:Y:S02]  /*33d0*/  @!UPT UIADD3 URZ, URZ, URZ, URZ ;  /* 0x0000003f3f3ff290 */ /* 0x000fe4000fffe03f */
[----:B------:R-:W-:-:S05]  /*33e0*/  @P0 BRA `(.L_x_5464) ;  /* 0x0000035000000947 */ /* 0x000fca0003800000 */
[----:B------:R-:W-:Y:S02]  /*33f0*/  LEA R30, P4, R64, R90, 0x1 ;  /* 0x0000005a401e7211 */ /* 0x000fe400078808ff */
[----:B------:R-:W-:Y:S02]  /*3400*/  ISETP.GE.AND P0, PT, R100, UR4, PT ;  /* 0x0000000464007c0c */ /* 0x000fe4000bf06270 */
[----:B------:R-:W-:Y:S02]  /*3410*/  LEA.HI.X R31, R64, R91, R65, 0x1, P4 ;  /* 0x0000005b401f7211 */ /* 0x000fe400020f0c41 */
[C---:B-1----:R-:W-:Y:S03]  /*3420*/  LEA R36, P4, R69.reuse, R84, 0x1 ;  /* 0x0000005445247211 */ /* 0x042fe600078808ff */
[----:B------:R-:W2:Y:S01]  /*3430*/  LDG.E.128 R16, [R30.64] ;  /* 0x000000061e107981 */ /* 0x000ea2000c1e1d00 */
[----:B------:R-:W-:Y:S07]  /*3440*/  LEA.HI.X R37, R69, R83, R68, 0x1, P4 ;  /* 0x0000005345257211 */ /* 0x000fee00020f0c44 */
[----:B------:R-:W3:Y:S06]  /*3450*/  @!P0 LDG.E.64 R6, [R14.64+0x40] ;  /* 0x000040060e068981 */ /* 0x000eec000c1e1b00 */
[----:B------:R-:W4:Y:S01]  /*3460*/  @!P0 LDG.E.64 R26, [R28.64+0x40] ;  /* 0x000040061c1a8981 */ /* 0x000f22000c1e1b00 */
[--C-:B---3--:R-:W-:Y:S01]  /*3470*/  @!P0 HADD2.F32 R21, -RZ, R6.reuse.H0_H0 ;  /* 0x20000006ff158230 */ /* 0x108fe20000004100 */
[----:B--2---:R-:W-:Y:S01]  /*3480*/  @!P0 MOV R5, R16 ;  /* 0x0000001000058202 */ /* 0x004fe20000000f00 */
[----:B------:R-:W-:Y:S01]  /*3490*/  @!P0 HADD2.F32 R8, -RZ, R6.H1_H1 ;  /* 0x30000006ff088230 */ /* 0x000fe20000004100 */
[----:B------:R-:W-:Y:S02]  /*34a0*/  @!P0 MOV R15, R17 ;  /* 0x00000011000f8202 */ /* 0x000fe40000000f00 */
[----:B------:R-:W-:Y:S01]  /*34b0*/  @!P0 MOV R14, R18 ;  /* 0x00000012000e8202 */ /* 0x000fe20000000f00 */
[--C-:B------:R-:W-:Y:S01]  /*34c0*/  @!P0 HADD2.F32 R22, -RZ, R5.reuse.H1_H1 ;  /* 0x30000005ff168230 */ /* 0x100fe20000004100 */
[----:B------:R-:W-:Y:S01]  /*34d0*/  @!P0 MOV R6, R19 ;  /* 0x0000001300068202 */ /* 0x000fe20000000f00 */
[----:B------:R-:W-:Y:S02]  /*34e0*/  @!P0 HADD2.F32 R20, -RZ, R5.H0_H0 ;  /* 0x20000005ff148230 */ /* 0x000fe40000004100 */
[--C-:B----4-:R-:W-:Y:S01]  /*34f0*/  @!P0 HADD2.F32 R23, -RZ, R26.reuse.H0_H0 ;  /* 0x2000001aff178230 */ /* 0x110fe20000004100 */
[-C--:B------:R-:W-:Y:S01]  /*3500*/  @!P0 FMUL.FTZ R31, R22, R21.reuse ;  /* 0x00000015161f8220 */ /* 0x080fe20000410000 */
[----:B------:R-:W-:Y:S01]  /*3510*/  @!P0 HADD2.F32 R24, -RZ, R26.H1_H1 ;  /* 0x3000001aff188230 */ /* 0x000fe20000004100 */
[C---:B------:R-:W-:Y:S01]  /*3520*/  @!P0 FMUL.FTZ R0, R20.reuse, R21 ;  /* 0x0000001514008220 */ /* 0x040fe20000410000 */
[--C-:B------:R-:W-:Y:S01]  /*3530*/  @!P0 HADD2.F32 R26, -RZ, R6.reuse.H1_H1 ;  /* 0x30000006ff1a8230 */ /* 0x100fe20000004100 */
[-C--:B------:R-:W-:Y:S01]  /*3540*/  @!P0 FFMA.FTZ R31, R20, R23.reuse, -R31 ;  /* 0x00000017141f8223 */ /* 0x080fe2000001081f */
[----:B------:R-:W-:Y:S01]  /*3550*/  @!P0 HADD2.F32 R6, -RZ, R6.H0_H0 ;  /* 0x20000006ff068230 */ /* 0x000fe20000004100 */
[----:B------:R-:W-:Y:S01]  /*3560*/  @!P0 FFMA.FTZ R0, R22, R23, R0 ;  /* 0x0000001716008223 */ /* 0x000fe20000010000 */
[--C-:B------:R-:W-:Y:S02]  /*3570*/  @!P0 HADD2.F32 R23, -RZ, R15.reuse.H1_H1 ;  /* 0x3000000fff178230 */ /* 0x100fe40000004100 */
[----:B------:R-:W-:Y:S02]  /*3580*/  @!P0 HADD2.F32 R15, -RZ, R15.H0_H0 ;  /* 0x2000000fff0f8230 */ /* 0x000fe40000004100 */
[--C-:B------:R-:W-:Y:S01]  /*3590*/  @!P0 HADD2.F32 R22, -RZ, R14.reuse.H1_H1 ;  /* 0x3000000eff168230 */ /* 0x100fe20000004100 */
[-C--:B------:R-:W-:Y:S01]  /*35a0*/  @!P0 FMUL.FTZ R33, R23, R8.reuse ;  /* 0x0000000817218220 */ /* 0x080fe20000410000 */
[----:B------:R-:W-:Y:S01]  /*35b0*/  @!P0 HADD2.F32 R14, -RZ, R14.H0_H0 ;  /* 0x2000000eff0e8230 */ /* 0x000fe20000004100 */
[C---:B------:R-:W-:Y:S01]  /*35c0*/  @!P0 FMUL.FTZ R2, R15.reuse, R8 ;  /* 0x000000080f028220 */ /* 0x040fe20000410000 */
[--C-:B------:R-:W-:Y:S01]  /*35d0*/  @!P0 HADD2.F32 R5, -RZ, R7.reuse.H0_H0 ;  /* 0x20000007ff058230 */ /* 0x100fe20000004100 */
[-C--:B------:R-:W-:Y:S01]  /*35e0*/  @!P0 FFMA.FTZ R33, R15, R24.reuse, -R33 ;  /* 0x000000180f218223 */ /* 0x080fe20000010821 */
[----:B------:R-:W-:Y:S01]  /*35f0*/  @!P0 HADD2.F32 R7, -RZ, R7.H1_H1 ;  /* 0x30000007ff078230 */ /* 0x000fe20000004100 */
[----:B------:R-:W-:Y:S01]  /*3600*/  @!P0 FFMA.FTZ R2, R23, R24, R2 ;  /* 0x0000001817028223 */ /* 0x000fe20000010002 */
[----:B------:R-:W-:Y:S01]  /*3610*/  @!P0 F2FP.PACK_AB R31, R0, R31 ;  /* 0x0000001f001f823e */ /* 0x000fe200000000ff */
[-C--:B------:R-:W-:Y:S01]  /*3620*/  @!P0 FMUL.FTZ R3, R14, R5.reuse ;  /* 0x000000050e038220 */ /* 0x080fe20000410000 */
[--C-:B------:R-:W-:Y:S01]  /*3630*/  @!P0 HADD2.F32 R25, -RZ, R27.reuse.H0_H0 ;  /* 0x2000001bff198230 */ /* 0x100fe20000004100 */
[----:B------:R-:W-:Y:S01]  /*3640*/  @!P0 FMUL.FTZ R30, R22, R5 ;  /* 0x00000005161e8220 */ /* 0x000fe20000410000 */
[----:B------:R-:W-:Y:S01]  /*3650*/  @!P0 F2FP.PACK_AB R34, R2, R33 ;  /* 0x000000210222823e */ /* 0x000fe200000000ff */
[----:B------:R-:W-:Y:S01]  /*3660*/  @!P0 HADD2.F32 R27, -RZ, R27.H1_H1 ;  /* 0x3000001bff1b8230 */ /* 0x000fe20000004100 */
[----:B------:R-:W-:Y:S01]  /*3670*/  @!P0 MOV R16, R31 ;  /* 0x0000001f00108202 */ /* 0x000fe20000000f00 */
[-C--:B------:R-:W-:Y:S01]  /*3680*/  @!P0 FMUL.FTZ R32, R26, R7.reuse ;  /* 0x000000071a208220 */ /* 0x080fe20000410000 */
[----:B------:R-:W-:Y:S01]  /*3690*/  @!P0 MOV R17, R34 ;  /* 0x0000002200118202 */ /* 0x000fe20000000f00 */
[----:B------:R-:W-:Y:S02]  /*36a0*/  @!P0 FMUL.FTZ R4, R6, R7 ;  /* 0x0000000706048220 */ /* 0x000fe40000410000 */
[-C--:B------:R-:W-:Y:S02]  /*36b0*/  @!P0 FFMA.FTZ R3, R22, R25.reuse, R3 ;  /* 0x0000001916038223 */ /* 0x080fe40000010003 */
[----:B------:R-:W-:Y:S02]  /*36c0*/  @!P0 FFMA.FTZ R30, R14, R25, -R30 ;  /* 0x000000190e1e8223 */ /* 0x000fe4000001081e */
[-C--:B------:R-:W-:Y:S02]  /*36d0*/  @!P0 FFMA.FTZ R32, R6, R27.reuse, -R32 ;  /* 0x0000001b06208223 */ /* 0x080fe40000010820 */
[----:B------:R-:W-:Y:S01]  /*36e0*/  @!P0 FFMA.FTZ R4, R26, R27, R4 ;  /* 0x0000001b1a048223 */ /* 0x000fe20000010004 */
[----:B------:R-:W-:Y:S04]  /*36f0*/  @!P0 F2FP.PACK_AB R30, R3, R30 ;  /* 0x0000001e031e823e */ /* 0x000fe800000000ff */
[----:B------:R-:W-:Y:S02]  /*3700*/  @!P0 F2FP.PACK_AB R33, R4, R32 ;  /* 0x000000200421823e */ /* 0x000fe400000000ff */
[----:B------:R-:W-:Y:S02]  /*3710*/  @!P0 MOV R18, R30 ;  /* 0x0000001e00128202 */ /* 0x000fe40000000f00 */
[----:B------:R-:W-:Y:S05]  /*3720*/  @!P0 MOV R19, R33 ;  /* 0x0000002100138202 */ /* 0x000fea0000000f00 */
[----:B------:R1:W-:Y:S02]  /*3730*/  STG.E.128 [R36.64], R16 ;  /* 0x0000001024007986 */ /* 0x0003e4000c101d06 */
.L_x_5464:
[----:B------:R-:W-:Y:S05]  /*3740*/  BSYNC B1 ;  /* 0x0000000000017941 */ /* 0x000fea0003800000 */
.L_x_5463:
        /* <DEDUP_REMOVED lines=14> */
[C---:B-1----:R-:W-:Y:S03]  /*3830*/  LEA R36, P2, R144.reuse, R84, 0x1 ;  /* 0x0000005490247211 */ /* 0x042fe600078408ff */
[----:B------:R-:W2:Y:S01]  /*3840*/  LDG.E.128 R16, [R30.64] ;  /* 0x000000061e107981 */ /* 0x000ea2000c1e1d00 */
        /* <DEDUP_REMOVED lines=48> */
.L_x_5470:
[----:B------:R-:W-:Y:S05]  /*3b50*/  BSYNC B0 ;  /* 0x0000000000007941 */ /* 0x000fea0003800000 */
.L_x_5469:
        /* <DEDUP_REMOVED lines=56> */
.L_x_5468:
[----:B------:R-:W-:Y:S05]  /*3ee0*/  BSYNC B1 ;  /* 0x0000000000017941 */ /* 0x000fea0003800000 */
.L_x_5467:
        /* <DEDUP_REMOVED lines=11> */
[----:B------:R-:W-:Y:S02]  /*3fa0*/  MOV R31, 0x60 ;  /* 0x00000060001f7802 */ /* 0x000fe40000000f00 */
[----:B------:R-:W-:Y:S02]  /*3fb0*/  ISETP.GE.AND P0, PT, R102, UR4, PT ;  /* 0x0000000466007c0c */ /* 0x000fe4000bf06270 */
[----:B-1----:R-:W-:Y:S01]  /*3fc0*/  MOV R85, R83 ;  /* 0x0000005300557202 */ /* 0x002fe20000000f00 */
[C---:B------:R-:W-:Y:S04]  /*3fd0*/  IMAD.WIDE.U32 R32, R31.reuse, c[0x0][0x288], R90 ;  /* 0x0000a2001f207a25 */ /* 0x040fe800078e005a */
[C---:B------:R-:W-:Y:S02]  /*3fe0*/  IMAD R30, R31.reuse, c[0x0][0x28c], RZ ;  /* 0x0000a3001f1e7a24 */ /* 0x040fe400078e02ff */
[----:B------:R-:W-:Y:S03]  /*3ff0*/  IMAD.WIDE.U32 R36, R31, c[0x0][0x198], R84 ;  /* 0x000066001f247a25 */ /* 0x000fe600078e0054 */
[----:B------:R-:W-:Y:S01]  /*4000*/  IADD3 R33, R33, R30, RZ ;  /* 0x0000001e21217210 */ /* 0x000fe20007ffe0ff */
[----:B------:R-:W-:Y:S01]  /*4010*/  IMAD R31, R31, c[0x0][0x19c], RZ ;  /* 0x000067001f1f7a24 */ /* 0x000fe200078e02ff */
[----:B------:R-:W2:Y:S04]  /*4020*/  @!P0 LDG.E.64 R6, [R14.64] ;  /* 0x000000060e068981 */ /* 0x000ea8000c1e1b00 */
[----:B------:R-:W-:Y:S02]  /*4030*/  IADD3 R37, R37, R31, RZ ;  /* 0x0000001f25257210 */ /* 0x000fe40007ffe0ff */
[----:B------:R-:W3:Y:S08]  /*4040*/  LDG.E.128 R16, [R32.64] ;  /* 0x0000000620107981 */ /* 0x000ef0000c1e1d00 */
[----:B------:R-:W4:Y:S01]  /*4050*/  @!P0 LDG.E.64 R26, [R28.64] ;  /* 0x000000061c1a8981 */ /* 0x000f22000c1e1b00 */
[--C-:B--2---:R-:W-:Y:S02]  /*4060*/  @!P0 HADD2.F32 R21, -RZ, R6.reuse.H0_H0 ;  /* 0x20000006ff158230 */ /* 0x104fe40000004100 */
[----:B------:R-:W-:Y:S01]  /*4070*/  @!P0 HADD2.F32 R8, -RZ, R6.H1_H1 ;  /* 0x30000006ff088230 */ /* 0x000fe20000004100 */
[----:B---3--:R-:W-:Y:S02]  /*4080*/  @!P0 MOV R5, R16 ;  /* 0x0000001000058202 */ /* 0x008fe40000000f00 */
        /* <DEDUP_REMOVED lines=42> */
.L_x_5474:
[----:B------:R-:W-:Y:S05]  /*4330*/  BSYNC B0 ;  /* 0x0000000000007941 */ /* 0x000fea0003800000 */
.L_x_5473:
[----:B------:R-:W-:Y:S11]  /*4340*/  ISETP.GE.AND P0, PT, R100, c[0x0][0x220], PT ;  /* 0x0000880064007a0c */ /* 0x000ff60003f06270 */
[----:B------:R-:W-:Y:S02]  /*4350*/  @!UPT UIADD3 URZ, URZ, URZ, URZ ;  /* 0x0000003f3f3ff290 */ /* 0x000fe4000fffe03f */
[----:B------:R-:W-:-:S05]  /*4360*/  @P0 BRA `(.L_x_5472) ;  /* 0x0000035000000947 */ /* 0x000fca0003800000 */
[C---:B------:R-:W-:Y:S02]  /*4370*/  LEA R30, P1, R73.reuse, R90, 0x1 ;  /* 0x0000005a491e7211 */ /* 0x040fe400078208ff */
        /* <DEDUP_REMOVED lines=52> */
.L_x_5472:
[----:B------:R-:W-:Y:S05]  /*46c0*/  BSYNC B1 ;  /* 0x0000000000017941 */ /* 0x000fea0003800000 */
.L_x_5471:
[----:B------:R-:W-:Y:S01]  /*46d0*/  IMAD.MOV.U32 R0, RZ, RZ, c[0x0][0x230] ;  /* 0x00008c00ff007624 */ /* 0x000fe200078e00ff */
[----:B------:R-:W-:Y:S01]  /*46e0*/  ULDC UR4, c[0x0][0x230] ;  /* 0x00008c0000047ab9 */ /* 0x000fe20000000800 */
[----:B------:R-:W-:Y:S02]  /*46f0*/  IMAD.MOV.U32 R8, RZ, RZ, R10 ;  /* 0x000000ffff087224 */ /* 0x000fe400078e000a */
[----:B------:R-:W-:Y:S05]  /*4700*/  IMAD.U32 R3, R0, -0x20, RZ ;  /* 0xffffffe000037824 */ /* 0x000fea00078e00ff */
[C---:B------:R-:W-:Y:S02]  /*4710*/  LEA R42, P1, R3.reuse, R42, 0x1 ;  /* 0x0000002a032a7211 */ /* 0x040fe400078208ff */
[C---:B------:R-:W-:Y:S02]  /*4720*/  LEA R10, P0, R3.reuse, R8, 0x1 ;  /* 0x00000008030a7211 */ /* 0x040fe400078008ff */
[C---:B------:R-:W-:Y:S02]  /*4730*/  LEA.HI.X.SX32 R43, R3.reuse, R43, 0x1, P1 ;  /* 0x0000002b032b7211 */ /* 0x040fe400008f0eff */
[----:B------:R-:W-:Y:S01]  /*4740*/  LEA.HI.X.SX32 R9, R3, R9, 0x1, P0 ;  /* 0x0000000903097211 */ /* 0x000fe200000f0eff */
[----:B------:R-:W-:-:S05]  /*4750*/  BRA `(.L_x_5475) ;  /* 0x0000382000007947 */ /* 0x000fca0003800000 */
.L_x_5458:
[----:B------:R-:W-:Y:S01]  /*4760*/  BSSY B2, `(.L_x_5476) ;  /* 0x00000c5000027945 */ /* 0x000fe20003800000 */
[----:B------:R-:W-:-:S05]  /*4770*/  @!P6 BRA `(.L_x_5477) ;  /* 0x00000c300000e947 */ /* 0x000fca0003800000 */
[----:B------:R-:W-:Y:S01]  /*4780*/  ISETP.GE.AND P0, PT, R102, c[0x0][0x220], PT ;  /* 0x0000880066007a0c */ /* 0x000fe20003f06270 */
[----:B------:R-:W-:Y:S01]  /*4790*/  @!UPT UIADD3 URZ, URZ, URZ, URZ ;  /* 0x0000003f3f3ff290 */ /* 0x000fe2000fffe03f */
[----:B------:R-:W-:Y:S11]  /*47a0*/  BSSY B1, `(.L_x_5478) ;  /* 0x000005f000017945 */ /* 0x000ff60003800000 */
[----:B------:R-:W-:-:S05]  /*47b0*/  @P0 BRA `(.L_x_5479) ;  /* 0x000005d000000947 */ /* 0x000fca0003800000 */
        /* <DEDUP_REMOVED lines=10> */
[----:B------:R-:W-:Y:S02]  /*4860*/  MOV R85, RZ ;  /* 0x000000ff00557202 */ /* 0x000fe40000000f00 */
[----:B------:R-:W-:Y:S02]  /*4870*/  MOV R51, R33 ;  /* 0x0000002100337202 */ /* 0x000fe40000000f00 */
[----:B------:R-:W-:Y:S02]  /*4880*/  MOV R40, R34 ;  /* 0x0000002200287202 */ /* 0x000fe40000000f00 */
[----:B------:R-:W-:Y:S01]  /*4890*/  ISETP.GE.AND P6, PT, R102, UR5, PT ;  /* 0x0000000566007c0c */ /* 0x000fe2000bfc6270 */
[----:B------:R-:W-:Y:S01]  /*48a0*/  HADD2.F32 R32, -RZ, R51.H0_H0 ;  /* 0x20000033ff207230 */ /* 0x000fe20000004100 */
[----:B------:R-:W-:Y:S02]  /*48b0*/  MOV R149, UR5 ;  /* 0x0000000500957c02 */ /* 0x000fe40008000f00 */
[----:B------:R-:W-:Y:S09]  /*48c0*/  MOV R49, R35 ;  /* 0x0000002300317202 */ /* 0x000ff20000000f00 */
[----:B------:R-:W-:Y:S02]  /*48d0*/  @P6 IADD3 R147, RZ, -UR5, RZ ;  /* 0x80000005ff936c10 */ /* 0x000fe4000fffe0ff */
[----:B------:R-:W-:Y:S02]  /*48e0*/  @P6 IADD3 R149, RZ, -UR5, RZ ;  /* 0x80000005ff956c10 */ /* 0x000fe4000fffe0ff */
[----:B------:R-:W-:Y:S02]  /*48f0*/  LEA R44, P0, R147, R94, 0x1 ;  /* 0x0000005e932c7211 */ /* 0x000fe400078008ff */
[----:B------:R-:W-:Y:S02]  /*4900*/  @P6 IADD3 R85, RZ, -UR5, RZ ;  /* 0x80000005ff556c10 */ /* 0x000fe4000fffe0ff */
[----:B------:R-:W-:Y:S02]  /*4910*/  LEA R16, P5, R149, R90, 0x1 ;  /* 0x0000005a95107211 */ /* 0x000fe400078a08ff */
[----:B------:R-:W-:Y:S02]  /*4920*/  LEA.HI.X.SX32 R45, R147, R95, 0x1, P0 ;  /* 0x0000005f932d7211 */ /* 0x000fe400000f0eff */
[----:B------:R-:W-:Y:S02]  /*4930*/  LEA R160, P0, R85, R92, 0x1 ;  /* 0x0000005c55a07211 */ /* 0x000fe400078008ff */
[----:B------:R-:W-:Y:S02]  /*4940*/  LEA.HI.X.SX32 R17, R149, R91, 0x1, P5 ;  /* 0x0000005b95117211 */ /* 0x000fe400028f0eff */
[----:B------:R-:W-:Y:S01]  /*4950*/  LEA.HI.X.SX32 R161, R85, R93, 0x1, P0 ;  /* 0x0000005d55a17211 */ /* 0x000fe200000f0eff */
[----:B------:R-:W2:Y:S08]  /*4960*/  LDG.E.128 R44, [R44.64] ;  /* 0x000000062c2c7981 */ /* 0x000eb0000c1e1d00 */
[----:B------:R-:W3:Y:S08]  /*4970*/  LDG.E.128 R20, [R16.64] ;  /* 0x0000000610147981 */ /* 0x000ef0000c1e1d00 */
[----:B------:R-:W4:Y:S01]  /*4980*/  LDG.E.128 R160, [R160.64] ;  /* 0x00000006a0a07981 */ /* 0x000f22000c1e1d00 */
[--C-:B--2---:R-:W-:Y:S02]  /*4990*/  HADD2.F32 R29, -RZ, R44.reuse.H0_H0 ;  /* 0x2000002cff1d7230 */ /* 0x104fe40000004100 */
[----:B------:R-:W-:Y:S02]  /*49a0*/  HADD2.F32 R30, -RZ, R44.H1_H1 ;  /* 0x3000002cff1e7230 */ /* 0x000fe40000004100 */
[--C-:B------:R-:W-:Y:S02]  /*49b0*/  HADD2.F32 R33, -RZ, R45.reuse.H0_H0 ;  /* 0x2000002dff217230 */ /* 0x100fe40000004100 */
[----:B------:R-:W-:Y:S02]  /*49c0*/  HADD2.F32 R34, -RZ, R45.H1_H1 ;  /* 0x3000002dff227230 */ /* 0x000fe40000004100 */
[--C-:B------:R-:W-:Y:S01]  /*49d0*/  HADD2.F32 R35, -RZ, R46.reuse.H0_H0 ;  /* 0x2000002eff237230 */ /* 0x100fe20000004100 */
[----:B---3--:R-:W-:Y:S01]  /*49e0*/  MOV R14, R20 ;  /* 0x00000014000e7202 */ /* 0x008fe20000000f00 */
[----:B------:R-:W-:Y:S01]  /*49f0*/  HADD2.F32 R36, -RZ, R46.H1_H1 ;  /* 0x3000002eff247230 */ /* 0x000fe20000004100 */
[----:B------:R-:W-:Y:S01]  /*4a00*/  MOV R17, R23 ;  /* 0x0000001700117202 */ /* 0x000fe20000000f00 */
[----:B------:R-:W-:Y:S01]  /*4a10*/  HADD2.F32 R37, -RZ, R47.H0_H0 ;  /* 0x2000002fff257230 */ /* 0x000fe20000004100 */
[----:B------:R-:W-:Y:S01]  /*4a20*/  MOV R19, R21 ;  /* 0x0000001500137202 */ /* 0x000fe20000000f00 */
[----:B------:R-:W-:Y:S01]  /*4a30*/  HADD2.F32 R28, -RZ, R14.H0_H0 ;  /* 0x2000000eff1c7230 */ /* 0x000fe20000004100 */
[----:B------:R-:W-:Y:S01]  /*4a40*/  MOV R24, R22 ;  /* 0x0000001600187202 */ /* 0x000fe20000000f00 */
[--C-:B----4-:R-:W-:Y:S02]  /*4a50*/  HADD2.F32 R23, -RZ, R160.reuse.H0_H0 ;  /* 0x200000a0ff177230 */ /* 0x110fe40000004100 */
[----:B------:R-:W-:Y:S02]  /*4a60*/  HADD2.F32 R21, -RZ, R160.H1_H1 ;  /* 0x300000a0ff157230 */ /* 0x000fe40000004100 */
[--C-:B------:R-:W-:Y:S01]  /*4a70*/  HADD2.F32 R22, -RZ, R161.reuse.H0_H0 ;  /* 0x200000a1ff167230 */ /* 0x100fe20000004100 */
[----:B------:R-:W-:Y:S01]  /*4a80*/  @!P6 FADD.FTZ R23, -R23, -RZ ;  /* 0x800000ff1717e221 */ /* 0x000fe20000010100 */
[----:B------:R-:W-:Y:S01]  /*4a90*/  HADD2.F32 R20, -RZ, R161.H1_H1 ;  /* 0x300000a1ff147230 */ /* 0x000fe20000004100 */
[----:B------:R-:W-:Y:S01]  /*4aa0*/  @!P6 FADD.FTZ R21, -R21, -RZ ;  /* 0x800000ff1515e221 */ /* 0x000fe20000010100 */
[----:B------:R-:W-:Y:S01]  /*4ab0*/  HADD2.F32 R26, -RZ, R14.H1_H1 ;  /* 0x3000000eff1a7230 */ /* 0x000fe20000004100 */
[----:B------:R-:W-:Y:S01]  /*4ac0*/  FMUL.FTZ R0, R28, R23 ;  /* 0x000000171c007220 */ /* 0x000fe20000410000 */
[--C-:B------:R-:W-:Y:S01]  /*4ad0*/  HADD2.F32 R16, -RZ, R162.reuse.H1_H1 ;  /* 0x300000a2ff107230 */ /* 0x100fe20000004100 */
[----:B------:R-:W-:Y:S01]  /*4ae0*/  @!P6 FADD.FTZ R22, -R22, -RZ ;  /* 0x800000ff1616e221 */ /* 0x000fe20000010100 */
[----:B------:R-:W-:Y:S01]  /*4af0*/  HADD2.F32 R18, -RZ, R162.H0_H0 ;  /* 0x200000a2ff127230 */ /* 0x000fe20000004100 */
[----:B------:R-:W-:Y:S01]  /*4b00*/  FMUL.FTZ R2, R26, R21 ;  /* 0x000000151a027220 */ /* 0x000fe20000410000 */
[--C-:B------:R-:W-:Y:S01]  /*4b10*/  HADD2.F32 R25, -RZ, R19.reuse.H0_H0 ;  /* 0x20000013ff197230 */ /* 0x100fe20000004100 */
[----:B------:R-:W-:Y:S01]  /*4b20*/  @!P6 FADD.FTZ R20, -R20, -RZ ;  /* 0x800000ff1414e221 */ /* 0x000fe20000010100 */
[----:B------:R-:W-:Y:S01]  /*4b30*/  HADD2.F32 R23, -RZ, R19.H1_H1 ;  /* 0x30000013ff177230 */ /* 0x000fe20000004100 */
[----:B------:R-:W-:Y:S01]  /*4b40*/  @!P6 FADD.FTZ R16, -R16, -RZ ;  /* 0x800000ff1010e221 */ /* 0x000fe20000010100 */
[--C-:B------:R-:W-:Y:S01]  /*4b50*/  HADD2.F32 R19, -RZ, R24.reuse.H1_H1 ;  /* 0x30000018ff137230 */ /* 0x100fe20000004100 */
[----:B------:R-:W-:Y:S01]  /*4b60*/  @!P6 FADD.FTZ R18, -R18, -RZ ;  /* 0x800000ff1212e221 */ /* 0x000fe20000010100 */
[--C-:B------:R-:W-:Y:S01]  /*4b70*/  HADD2.F32 R15, -RZ, R163.reuse.H0_H0 ;  /* 0x200000a3ff0f7230 */ /* 0x100fe20000004100 */
[----:B------:R-:W-:Y:S01]  /*4b80*/  FMUL.FTZ R3, R25, R22 ;  /* 0x0000001619037220 */ /* 0x000fe20000410000 */
[----:B------:R-:W-:Y:S01]  /*4b90*/  HADD2.F32 R21, -RZ, R24.H0_H0 ;  /* 0x20000018ff157230 */ /* 0x000fe20000004100 */
[----:B------:R-:W-:Y:S01]  /*4ba0*/  FFMA.FTZ R0, R27, R29, R0 ;  /* 0x0000001d1b007223 */ /* 0x000fe20000010000 */
        /* <DEDUP_REMOVED lines=9> */
[----:B------:R-:W-:Y:S01]  /*4c40*/  @!P6 FADD.FTZ R15, -R15, -RZ ;  /* 0x800000ff0f0fe221 */ /* 0x000fe20000010100 */
[----:B------:R-:W-:Y:S01]  /*4c50*/  HADD2.F32 R29, -RZ, R40.H1_H1 ;  /* 0x30000028ff1d7230 */ /* 0x000fe20000004100 */
[----:B------:R-:W-:Y:S01]  /*4c60*/  FFMA.FTZ R3, R32, R33, R3 ;  /* 0x0000002120037223 */ /* 0x000fe20000010003 */
[----:B------:R-:W-:Y:S01]  /*4c70*/  HADD2.F32 R32, -RZ, R49.H0_H0 ;  /* 0x20000031ff207230 */ /* 0x000fe20000004100 */
[----:B------:R-:W-:Y:S01]  /*4c80*/  @!P6 FADD.FTZ R14, -R14, -RZ ;  /* 0x800000ff0e0ee221 */ /* 0x000fe20000010100 */
[----:B------:R-:W-:Y:S01]  /*4c90*/  HADD2.F32 R38, -RZ, R47.H1_H1 ;  /* 0x3000002fff267230 */ /* 0x000fe20000004100 */
[----:B------:R-:W-:Y:S01]  /*4ca0*/  FFMA.FTZ R4, R27, R34, R4 ;  /* 0x000000221b047223 */ /* 0x000fe20000010004 */
[----:B------:R-:W-:Y:S01]  /*4cb0*/  HADD2.F32 R31, -RZ, R49.H1_H1 ;  /* 0x30000031ff1f7230 */ /* 0x000fe20000004100 */
[----:B------:R-:W-:Y:S02]  /*4cc0*/  FMUL.FTZ R7, R16, R15 ;  /* 0x0000000f10077220 */ /* 0x000fe40000410000 */
[----:B------:R-:W-:Y:S01]  /*4cd0*/  FFMA.FTZ R5, R30, R35, R5 ;  /* 0x000000231e057223 */ /* 0x000fe20000010005 */
[----:B------:R-:W-:Y:S01]  /*4ce0*/  F2FP.PACK_AB R33, R4, R3 ;  /* 0x000000030421723e */ /* 0x000fe200000000ff */
[----:B------:R-:W-:Y:S02]  /*4cf0*/  FMUL.FTZ R8, R17, R14 ;  /* 0x0000000e11087220 */ /* 0x000fe40000410000 */
[----:B------:R-:W-:Y:S02]  /*4d00*/  FFMA.FTZ R6, R29, R36, R6 ;  /* 0x000000241d067223 */ /* 0x000fe40000010006 */
[----:B------:R-:W-:Y:S01]  /*4d10*/  FFMA.FTZ R7, R32, R37, R7 ;  /* 0x0000002520077223 */ /* 0x000fe20000010007 */
[----:B------:R-:W-:Y:S01]  /*4d20*/  F2FP.PACK_AB R32, R2, R0 ;  /* 0x000000000220723e */ /* 0x000fe200000000ff */
[----:B------:R-:W-:Y:S01]  /*4d30*/  FFMA.FTZ R8, R31, R38, R8 ;  /* 0x000000261f087223 */ /* 0x000fe20000010008 */
[----:B------:R-:W-:Y:S04]  /*4d40*/  F2FP.PACK_AB R34, R6, R5 ;  /* 0x000000050622723e */ /* 0x000fe800000000ff */
[----:B------:R-:W-:Y:S02]  /*4d50*/  F2FP.PACK_AB R35, R8, R7 ;  /* 0x000000070823723e */ /* 0x000fe400000000ff */
.L_x_5481:
[----:B------:R-:W-:Y:S05]  /*4d60*/  BSYNC B0 ;  /* 0x0000000000007941 */ /* 0x000fea0003800000 */
.L_x_5480:
[----:B------:R-:W-:Y:S05]  /*4d70*/  MOV R85, R83 ;  /* 0x0000005300557202 */ /* 0x000fea0000000f00 */
[----:B-----5:R2:W-:Y:S02]  /*4d80*/  STG.E.128 [R84.64], R32 ;  /* 0x0000002054007986 */ /* 0x0205e4000c101d06 */
.L_x_5479:
[----:B------:R-:W-:Y:S05]  /*4d90*/  BSYNC B1 ;  /* 0x0000000000017941 */ /* 0x000fea0003800000 */
.L_x_5478:
[----:B------:R-:W-:Y:S11]  /*4da0*/  ISETP.GE.AND P0, PT, R100, c[0x0][0x220], PT ;  /* 0x0000880064007a0c */ /* 0x000ff60003f06270 */
[----:B------:R-:W-:Y:S02]  /*4db0*/  @!UPT UIADD3 URZ, URZ, URZ, URZ ;  /* 0x0000003f3f3ff290 */ /* 0x000fe4000fffe03f */
[----:B------:R-:W-:-:S05]  /*4dc0*/  @P0 BRA `(.L_x_5477) ;  /* 0x000005e000000947 */ /* 0x000fca0003800000 */
[----:B------:R-:W-:Y:S01]  /*4dd0*/  ISETP.GE.AND P0, PT, R100, UR4, PT ;  /* 0x0000000464007c0c */ /* 0x000fe2000bf06270 */
[----:B--2---:R2:W5:Y:S01]  /*4de0*/  LDG.E.128 R32, [R90.64+0x80] ;  /* 0x000080065a207981 */ /* 0x004562000c1e1d00 */
[----:B------:R-:W-:Y:S01]  /*4df0*/  IADD3 R148, P5, R90, 0x80, RZ ;  /* 0x000000805a947810 */ /* 0x000fe20007fbe0ff */
[----:B------:R-:W-:Y:S04]  /*4e00*/  BSSY B0, `(.L_x_5482) ;  /* 0x0000058000007945 */ /* 0x000fe80003800000 */
[----:B------:R-:W-:Y:S06]  /*4e10*/  IMAD.X R149, RZ, RZ, R91, P5 ;  /* 0x000000ffff957224 */ /* 0x000fec00028e065b */
        /* <DEDUP_REMOVED lines=15> */
[C---:B------:R-:W-:Y:S02]  /*4f10*/  LEA R44, P0, R147.reuse, R94, 0x1 ;  /* 0x0000005e932c7211 */ /* 0x040fe400078008ff */
[----:B------:R-:W-:Y:S02]  /*4f20*/  @P6 IADD3 R85, RZ, -UR5, RZ ;  /* 0x80000005ff556c10 */ /* 0x000fe4000fffe0ff */
[C---:B------:R-:W-:Y:S02]  /*4f30*/  LEA R16, P5, R146.reuse, R148, 0x1 ;  /* 0x0000009492107211 */ /* 0x040fe400078a08ff */
[----:B------:R-:W-:Y:S02]  /*4f40*/  LEA.HI.X.SX32 R45, R147, R95, 0x1, P0 ;  /* 0x0000005f932d7211 */ /* 0x000fe400000f0eff */
[C---:B------:R-:W-:Y:S02]  /*4f50*/  LEA R160, P0, R85.reuse, R92, 0x1 ;  /* 0x0000005c55a07211 */ /* 0x040fe400078008ff */
[----:B------:R-:W-:Y:S02]  /*4f60*/  LEA.HI.X.SX32 R17, R146, R149, 0x1, P5 ;  /* 0x0000009592117211 */ /* 0x000fe400028f0eff */
[----:B------:R-:W-:Y:S01]  /*4f70*/  LEA.HI.X.SX32 R161, R85, R93, 0x1, P0 ;  /* 0x0000005d55a17211 */ /* 0x000fe200000f0eff */
[----:B------:R-:W3:Y:S08]  /*4f80*/  LDG.E.128 R44, [R44.64+0x80] ;  /* 0x000080062c2c7981 */ /* 0x000ef0000c1e1d00 */
[----:B------:R-:W4:Y:S08]  /*4f90*/  LDG.E.128 R20, [R16.64] ;  /* 0x0000000610147981 */ /* 0x000f30000c1e1d00 */
[----:B--2---:R-:W2:Y:S01]  /*4fa0*/  LDG.E.128 R160, [R160.64+0x80] ;  /* 0x00008006a0a07981 */ /* 0x004ea2000c1e1d00 */
[--C-:B---3--:R-:W-:Y:S02]  /*4fb0*/  HADD2.F32 R29, -RZ, R44.reuse.H0_H0 ;  /* 0x2000002cff1d7230 */ /* 0x108fe40000004100 */
[----:B------:R-:W-:Y:S02]  /*4fc0*/  HADD2.F32 R30, -RZ, R44.H1_H1 ;  /* 0x3000002cff1e7230 */ /* 0x000fe40000004100 */
[--C-:B------:R-:W-:Y:S02]  /*4fd0*/  HADD2.F32 R33, -RZ, R45.reuse.H0_H0 ;  /* 0x2000002dff217230 */ /* 0x100fe40000004100 */
[----:B------:R-:W-:Y:S02]  /*4fe0*/  HADD2.F32 R34, -RZ, R45.H1_H1 ;  /* 0x3000002dff227230 */ /* 0x000fe40000004100 */
[--C-:B------:R-:W-:Y:S01]  /*4ff0*/  HADD2.F32 R35, -RZ, R46.reuse.H0_H0 ;  /* 0x2000002eff237230 */ /* 0x100fe20000004100 */
[----:B----4-:R-:W-:Y:S01]  /*5000*/  MOV R14, R20 ;  /* 0x00000014000e7202 */ /* 0x010fe20000000f00 */
[----:B------:R-:W-:Y:S01]  /*5010*/  HADD2.F32 R36, -RZ, R46.H1_H1 ;  /* 0x3000002eff247230 */ /* 0x000fe20000004100 */
[----:B------:R-:W-:Y:S01]  /*5020*/  MOV R17, R23 ;  /* 0x0000001700117202 */ /* 0x000fe20000000f00 */
[----:B------:R-:W-:Y:S01]  /*5030*/  HADD2.F32 R37, -RZ, R47.H0_H0 ;  /* 0x2000002fff257230 */ /* 0x000fe20000004100 */
[----:B------:R-:W-:Y:S01]  /*5040*/  MOV R19, R21 ;  /* 0x0000001500137202 */ /* 0x000fe20000000f00 */
[----:B------:R-:W-:Y:S01]  /*5050*/  HADD2.F32 R28, -RZ, R14.H0_H0 ;  /* 0x2000000eff1c7230 */ /* 0x000fe20000004100 */
[----:B------:R-:W-:Y:S01]  /*5060*/  MOV R24, R22 ;  /* 0x0000001600187202 */ /* 0x000fe20000000f00 */
[--C-:B--2---:R-:W-:Y:S02]  /*5070*/  HADD2.F32 R23, -RZ, R160.reuse.H0_H0 ;  /* 0x200000a0ff177230 */ /* 0x104fe40000004100 */
        /* <DEDUP_REMOVED lines=48> */
.L_x_5483:
[----:B------:R-:W-:Y:S05]  /*5380*/  BSYNC B0 ;  /* 0x0000000000007941 */ /* 0x000fea0003800000 */
.L_x_5482:
[----:B------:R-:W-:Y:S05]  /*5390*/  MOV R85, R83 ;  /* 0x0000005300557202 */ /* 0x000fea0000000f00 */
[----:B-----5:R3:W-:Y:S02]  /*53a0*/  STG.E.128 [R84.64+0x80], R32 ;  /* 0x0000802054007986 */ /* 0x0207e4000c101d06 */
.L_x_5477:
[----:B------:R-:W-:Y:S05]  /*53b0*/  BSYNC B2 ;  /* 0x0000000000027941 */ /* 0x000fea0003800000 */
.L_x_5476:
[----:B------:R-:W-:Y:S01]  /*53c0*/  BSSY B2, `(.L_x_5484) ;  /* 0x00000ce000027945 */ /* 0x000fe20003800000 */
[----:B------:R-:W-:-:S05]  /*53d0*/  @!P4 BRA `(.L_x_5485) ;  /* 0x00000cc00000c947 */ /* 0x000fca0003800000 */
[----:B------:R-:W-:Y:S01]  /*53e0*/  ISETP.GE.AND P0, PT, R102, c[0x0][0x220], PT ;  /* 0x0000880066007a0c */ /* 0x000fe20003f06270 */
[----:B------:R-:W-:Y:S01]  /*53f0*/  @!UPT UIADD3 URZ, URZ, URZ, URZ ;  /* 0x0000003f3f3ff290 */ /* 0x000fe2000fffe03f */
[----:B------:R-:W-:Y:S11]  /*5400*/  BSSY B1, `(.L_x_5486) ;  /* 0x0000064000017945 */ /* 0x000ff60003800000 */
[----:B------:R-:W-:-:S05]  /*5410*/  @P0 BRA `(.L_x_5487) ;  /* 0x0000062000000947 */ /* 0x000fca0003800000 */
[C---:B------:R-:W-:Y:S01]  /*5420*/  LEA R148, P0, R61.reuse, R90, 0x1 ;  /* 0x0000005a3d947211 */ /* 0x040fe200078008ff */
[----:B------:R-:W-:Y:S03]  /*5430*/  BSSY B0, `(.L_x_5488) ;  /* 0x000005d000007945 */ /* 0x000fe60003800000 */
[----:B------:R-:W-:Y:S02]  /*5440*/  LEA.HI.X R149, R61, R91, R58, 0x1, P0 ;  /* 0x0000005b3d957211 */ /* 0x000fe400000f0c3a */
[----:B------:R-:W-:Y:S03]  /*5450*/  ISETP.GE.AND P0, PT, R102, UR4, PT ;  /* 0x0000000466007c0c */ /* 0x000fe6000bf06270 */
[----:B------:R4:W5:Y:S10]  /*5460*/  LDG.E.128 R28, [R148.64] ;  /* 0x00000006941c7981 */ /* 0x000974000c1e1d00 */
[----:B------:R-:W-:-:S05]  /*5470*/  @P0 BRA `(.L_x_5489) ;  /* 0x0000058000000947 */ /* 0x000fca0003800000 */
[----:B------:R-:W-:Y:S01]  /*5480*/  ULEA.HI UR5, UR4, UR4, URZ, 0x1 ;  /* 0x0000000404057291 */ /* 0x000fe2000f8f083f */
[----:B------:R-:W-:Y:S02]  /*5490*/  MOV R146, RZ ;  /* 0x000000ff00927202 */ /* 0x000fe40000000f00 */
[----:B-----5:R-:W-:Y:S01]  /*54a0*/  MOV R51, R29 ;  /* 0x0000001d00337202 */ /* 0x020fe20000000f00 */
[--C-:B------:R-:W-:Y:S01]  /*54b0*/  HADD2.F32 R29, -RZ, R28.reuse.H0_H0 ;  /* 0x2000001cff1d7230 */ /* 0x100fe20000004100 */
[----:B------:R-:W-:Y:S01]  /*54c0*/  USHF.R.S32.HI UR5, URZ, 0x1, UR5 ;  /* 0x000000013f057899 */ /* 0x000fe20008011405 */
[----:B------:R-:W-:Y:S01]  /*54d0*/  MOV R49, R31 ;  /* 0x0000001f00317202 */ /* 0x000fe20000000f00 */
[----:B------:R-:W-:Y:S01]  /*54e0*/  HADD2.F32 R31, -RZ, R28.H1_H1 ;  /* 0x3000001cff1f7230 */ /* 0x000fe20000004100 */
[----:B------:R-:W-:Y:S03]  /*54f0*/  MOV R40, R30 ;  /* 0x0000001e00287202 */ /* 0x000fe60000000f00 */
[----:B------:R-:W-:Y:S02]  /*5500*/  ISETP.GE.AND P4, PT, R102, UR5, PT ;  /* 0x0000000566007c0c */ /* 0x000fe4000bf86270 */
[----:B------:R-:W-:Y:S11]  /*5510*/  MOV R147, UR5 ;  /* 0x0000000500937c02 */ /* 0x000ff60008000f00 */
[----:B------:R-:W-:Y:S02]  /*5520*/  @P4 IADD3 R147, RZ, -UR5, RZ ;  /* 0x80000005ff934c10 */ /* 0x000fe4000fffe0ff */
[----:B------:R-:W-:Y:S02]  /*5530*/  @P4 IADD3 R146, RZ, -UR5, RZ ;  /* 0x80000005ff924c10 */ /* 0x000fe4000fffe0ff */
[----:B------:R-:W-:Y:S02]  /*5540*/  LEA R14, P0, R147, R148, 0x1 ;  /* 0x00000094930e7211 */ /* 0x000fe400078008ff */
[----:B--23--:R-:W-:Y:S02]  /*5550*/  IADD3 R85, P5, R121, R146, RZ ;  /* 0x0000009279557210 */ /* 0x00cfe40007fbe0ff */
[----:B------:R-:W-:Y:S02]  /*5560*/  LEA.HI.X.SX32 R15, R147, R149, 0x1, P0 ;  /* 0x00000095930f7211 */ /* 0x000fe400000f0eff */
[C---:B------:R-:W-:Y:S02]  /*5570*/  LEA R160, P0, R85.reuse, R92, 0x1 ;  /* 0x0000005c55a07211 */ /* 0x040fe400078008ff */
[----:B------:R-:W-:Y:S01]  /*5580*/  LEA.HI.X.SX32 R146, R146, R108, 0x1, P5 ;  /* 0x0000006c92927211 */ /* 0x000fe200028f0eff */
[----:B------:R-:W2:Y:S03]  /*5590*/  LDG.E.128 R20, [R14.64] ;  /* 0x000000060e147981 */ /* 0x000ea6000c1e1d00 */
[----:B------:R-:W-:Y:S02]  /*55a0*/  LEA.HI.X R161, R85, R93, R146, 0x1, P0 ;  /* 0x0000005d55a17211 */ /* 0x000fe400000f0c92 */
[----:B------:R-:W-:Y:S02]  /*55b0*/  MOV R146, RZ ;  /* 0x000000ff00927202 */ /* 0x000fe40000000f00 */
[----:B------:R-:W-:Y:S02]  /*55c0*/  @P4 IADD3 R146, RZ, -UR5, RZ ;  /* 0x80000005ff924c10 */ /* 0x000fe4000fffe0ff */
[----:B------:R-:W3:Y:S02]  /*55d0*/  LDG.E.128 R160, [R160.64] ;  /* 0x00000006a0a07981 */ /* 0x000ee4000c1e1d00 */
[----:B------:R-:W-:Y:S04]  /*55e0*/  IADD3 R85, P0, R121, R146, RZ ;  /* 0x0000009279557210 */ /* 0x000fe80007f1e0ff */
[----:B------:R-:W-:Y:S02]  /*55f0*/  LEA.HI.X.SX32 R146, R146, R108, 0x1, P0 ;  /* 0x0000006c92927211 */ /* 0x000fe400000f0eff */
[C---:B------:R-:W-:Y:S04]  /*5600*/  LEA R32, P0, R85.reuse, R94, 0x1 ;  /* 0x0000005e55207211 */ /* 0x040fe800078008ff */
[----:B------:R-:W-:Y:S05]  /*5610*/  LEA.HI.X R33, R85, R95, R146, 0x1, P0 ;  /* 0x0000005f55217211 */ /* 0x000fea00000f0c92 */
[----:B----4-:R1:W4:Y:S02]  /*5620*/  LDG.E.128 R44, [R32.64] ;  /* 0x00000006202c7981 */ /* 0x010324000c1e1d00 */
[----:B-1----:R-:W-:Y:S02]  /*5630*/  HADD2.F32 R32, -RZ, R51.H0_H0 ;  /* 0x20000033ff207230 */ /* 0x002fe40000004100 */
        /* <DEDUP_REMOVED lines=23> */
[----:B------:R-:W-:Y:S01]  /*57b0*/  @!P4 FADD.FTZ R17, -R17, -RZ ;  /* 0x800000ff1111c221 */ /* 0x000fe20000010100 */
[----:B------:R-:W-:Y:S01]  /*57c0*/  HADD2.F32 R15, -RZ, R163.H0_H0 ;  /* 0x200000a3ff0f7230 */ /* 0x000fe20000004100 */
[----:B------:R-:W-:Y:S01]  /*57d0*/  FFMA.FTZ R0, R29, R28, R0 ;  /* 0x0000001c1d007223 */ /* 0x000fe20000010000 */
[--C-:B------:R-:W-:Y:S01]  /*57e0*/  HADD2.F32 R20, -RZ, R18.reuse.H0_H0 ;  /* 0x20000012ff147230 */ /* 0x100fe20000004100 */
[----:B------:R-:W-:Y:S01]  /*57f0*/  @!P4 FADD.FTZ R16, -R16, -RZ ;  /* 0x800000ff1010c221 */ /* 0x000fe20000010100 */
[----:B------:R-:W-:Y:S01]  /*5800*/  HADD2.F32 R33, -RZ, R45.H0_H0 ;  /* 0x2000002dff217230 */ /* 0x000fe20000004100 */
[----:B------:R-:W-:Y:S01]  /*5810*/  FFMA.FTZ R2, R31, R30, R2 ;  /* 0x0000001e1f027223 */ /* 0x000fe20000010002 */
[----:B------:R-:W-:Y:S01]  /*5820*/  HADD2.F32 R14, -RZ, R163.H1_H1 ;  /* 0x300000a3ff0e7230 */ /* 0x000fe20000004100 */
[----:B------:R-:W-:Y:S01]  /*5830*/  @!P4 FADD.FTZ R15, -R15, -RZ ;  /* 0x800000ff0f0fc221 */ /* 0x000fe20000010100 */
[----:B------:R-:W-:Y:S01]  /*5840*/  HADD2.F32 R21, -RZ, R18.H1_H1 ;  /* 0x30000012ff157230 */ /* 0x000fe20000004100 */
[----:B------:R-:W-:Y:S01]  /*5850*/  FMUL.FTZ R5, R20, R17 ;  /* 0x0000001114057220 */ /* 0x000fe20000410000 */
[----:B------:R-:W-:Y:S01]  /*5860*/  HADD2.F32 R34, -RZ, R45.H1_H1 ;  /* 0x3000002dff227230 */ /* 0x000fe20000004100 */
[----:B------:R-:W-:Y:S01]  /*5870*/  FFMA.FTZ R3, R32, R33, R3 ;  /* 0x0000002120037223 */ /* 0x000fe20000010003 */
[----:B------:R-:W-:Y:S01]  /*5880*/  HADD2.F32 R29, -RZ, R51.H1_H1 ;  /* 0x30000033ff1d7230 */ /* 0x000fe20000004100 */
[----:B------:R-:W-:Y:S01]  /*5890*/  @!P4 FADD.FTZ R14, -R14, -RZ ;  /* 0x800000ff0e0ec221 */ /* 0x000fe20000010100 */
[--C-:B------:R-:W-:Y:S01]  /*58a0*/  HADD2.F32 R18, -RZ, R19.reuse.H0_H0 ;  /* 0x20000013ff127230 */ /* 0x100fe20000004100 */
[----:B------:R-:W-:Y:S01]  /*58b0*/  FMUL.FTZ R6, R21, R16 ;  /* 0x0000001015067220 */ /* 0x000fe20000410000 */
        /* <DEDUP_REMOVED lines=20> */
.L_x_5489:
[----:B------:R-:W-:Y:S05]  /*5a00*/  BSYNC B0 ;  /* 0x0000000000007941 */ /* 0x000fea0003800000 */
.L_x_5488:
[C---:B------:R-:W-:Y:S04]  /*5a10*/  LEA R2, P0, R152.reuse, R84, 0x1 ;  /* 0x0000005498027211 */ /* 0x040fe800078008ff */
[----:B------:R-:W-:Y:S05]  /*5a20*/  LEA.HI.X R3, R152, R83, R151, 0x1, P0 ;  /* 0x0000005398037211 */ /* 0x000fea00000f0c97 */
[----:B-----5:R1:W-:Y:S04]  /*5a30*/  STG.E.128 [R2.64], R28 ;  /* 0x0000001c02007986 */ /* 0x0203e8000c101d06 */
.L_x_5487:
[----:B------:R-:W-:Y:S05]  /*5a40*/  BSYNC B1 ;  /* 0x0000000000017941 */ /* 0x000fea0003800000 */
.L_x_5486:
[----:B------:R-:W-:Y:S11]  /*5a50*/  ISETP.GE.AND P0, PT, R100, c[0x0][0x220], PT ;  /* 0x0000880064007a0c */ /* 0x000ff60003f06270 */
[----:B------:R-:W-:Y:S02]  /*5a60*/  @!UPT UIADD3 URZ, URZ, URZ, URZ ;  /* 0x0000003f3f3ff290 */ /* 0x000fe4000fffe03f */
[----:B------:R-:W-:-:S05]  /*5a70*/  @P0 BRA `(.L_x_5485) ;  /* 0x0000062000000947 */ /* 0x000fca0003800000 */
[C---:B----4-:R-:W-:Y:S01]  /*5a80*/  LEA R148, P0, R64.reuse, R90, 0x1 ;  /* 0x0000005a40947211 */ /* 0x050fe200078008ff */
[----:B------:R-:W-:Y:S03]  /*5a90*/  BSSY B0, `(.L_x_5490) ;  /* 0x000005d000007945 */ /* 0x000fe60003800000 */
[----:B------:R-:W-:Y:S02]  /*5aa0*/  LEA.HI.X R149, R64, R91, R65, 0x1, P0 ;  /* 0x0000005b40957211 */ /* 0x000fe400000f0c41 */
[----:B------:R-:W-:Y:S03]  /*5ab0*/  ISETP.GE.AND P0, PT, R100, UR4, PT ;  /* 0x0000000464007c0c */ /* 0x000fe6000bf06270 */
[----:B-1----:R1:W5:Y:S10]  /*5ac0*/  LDG.E.128 R28, [R148.64] ;  /* 0x00000006941c7981 */ /* 0x002374000c1e1d00 */
        /* <DEDUP_REMOVED lines=13> */
[C---:B------:R-:W-:Y:S02]  /*5ba0*/  LEA R14, P0, R147.reuse, R148, 0x1 ;  /* 0x00000094930e7211 */ /* 0x040fe400078008ff */
        /* <DEDUP_REMOVED lines=13> */
[----:B------:R4:W2:Y:S02]  /*5c80*/  LDG.E.128 R44, [R32.64] ;  /* 0x00000006202c7981 */ /* 0x0008a4000c1e1d00 */
        /* <DEDUP_REMOVED lines=19> */
[----:B------:R-:W-:Y:S01]  /*5dc0*/  HADD2.F32 R28, -RZ, R44.H0_H0 ;  /* 0x2000002cff1c7230 */ /* 0x000fe20000004100 */
        /* <DEDUP_REMOVED lines=41> */
.L_x_5491:
[----:B------:R-:W-:Y:S05]  /*6060*/  BSYNC B0 ;  /* 0x0000000000007941 */ /* 0x000fea0003800000 */
.L_x_5490:
[C---:B------:R-:W-:Y:S04]  /*6070*/  LEA R2, P0, R69.reuse, R84, 0x1 ;  /* 0x0000005445027211 */ /* 0x040fe800078008ff */
[----:B------:R-:W-:Y:S05]  /*6080*/  LEA.HI.X R3, R69, R83, R68, 0x1, P0 ;  /* 0x0000005345037211 */ /* 0x000fea00000f0c44 */
[----:B-----5:R4:W-:Y:S04]  /*6090*/  STG.E.128 [R2.64], R28 ;  /* 0x0000001c02007986 */ /* 0x0209e8000c101d06 */
.L_x_5485:
[----:B------:R-:W-:Y:S05]  /*60a0*/  BSYNC B2 ;  /* 0x0000000000027941 */ /* 0x000fea0003800000 */
.L_x_5484:
[----:B------:R-:W-:Y:S01]  /*60b0*/  BSSY B2, `(.L_x_5492) ;  /* 0x00000ce000027945 */ /* 0x000fe20003800000 */
[----:B------:R-:W-:-:S05]  /*60c0*/  @!P2 BRA `(.L_x_5493) ;  /* 0x00000cc00000a947 */ /* 0x000fca0003800000 */
[----:B------:R-:W-:Y:S01]  /*60d0*/  ISETP.GE.AND P0, PT, R102, c[0x0][0x220], PT ;  /* 0x0000880066007a0c */ /* 0x000fe20003f06270 */
[----:B------:R-:W-:Y:S01]  /*60e0*/  @!UPT UIADD3 URZ, URZ, URZ, URZ ;  /* 0x0000003f3f3ff290 */ /* 0x000fe2000fffe03f */
[----:B------:R-:W-:Y:S11]  /*60f0*/  BSSY B1, `(.L_x_5494) ;  /* 0x0000064000017945 */ /* 0x000ff60003800000 */
[----:B------:R-:W-:-:S05]  /*6100*/  @P0 BRA `(.L_x_5495) ;  /* 0x0000062000000947 */ /* 0x000fca0003800000 */
[C---:B-1--4-:R-:W-:Y:S01]  /*6110*/  LEA R148, P0, R63.reuse, R90, 0x1 ;  /* 0x0000005a3f947211 */ /* 0x052fe200078008ff */
        /* <DEDUP_REMOVED lines=93> */
.L_x_5497:
[----:B------:R-:W-:Y:S05]  /*66f0*/  BSYNC B0 ;  /* 0x0000000000007941 */ /* 0x000fea0003800000 */
.L_x_5496:
[C---:B------:R-:W-:Y:S04]  /*6700*/  LEA R2, P0, R144.reuse, R84, 0x1 ;  /* 0x0000005490027211 */ /* 0x040fe800078008ff */
[----:B------:R-:W-:Y:S05]  /*6710*/  LEA.HI.X R3, R144, R83, R62, 0x1, P0 ;  /* 0x0000005390037211 */ /* 0x000fea00000f0c3e */
[----:B-----5:R4:W-:Y:S04]  /*6720*/  STG.E.128 [R2.64], R28 ;  /* 0x0000001c02007986 */ /* 0x0209e8000c101d06 */
.L_x_5495:
[----:B------:R-:W-:Y:S05]  /*6730*/  BSYNC B1 ;  /* 0x0000000000017941 */ /* 0x000fea0003800000 */
.L_x_5494:
[----:B------:R-:W-:Y:S11]  /*6740*/  ISETP.GE.AND P0, PT, R100, c[0x0][0x220], PT ;  /* 0x0000880064007a0c */ /* 0x000ff60003f06270 */
[----:B------:R-:W-:Y:S02]  /*6750*/  @!UPT UIADD3 URZ, URZ, URZ, URZ ;  /* 0x0000003f3f3ff290 */ /* 0x000fe4000fffe03f */
        /* <DEDUP_REMOVED lines=95> */
.L_x_5499:
[----:B------:R-:W-:Y:S05]  /*6d50*/  BSYNC B0 ;  /* 0x0000000000007941 */ /* 0x000fea0003800000 */
.L_x_5498:
[C---:B------:R-:W-:Y:S04]  /*6d60*/  LEA R2, P0, R71.reuse, R84, 0x1 ;  /* 0x0000005447027211 */ /* 0x040fe800078008ff */
[----:B------:R-:W-:Y:S05]  /*6d70*/  LEA.HI.X R3, R71, R83, R70, 0x1, P0 ;  /* 0x0000005347037211 */ /* 0x000fea00000f0c46 */
[----:B-----5:R4:W-:Y:S04]  /*6d80*/  STG.E.128 [R2.64], R28 ;  /* 0x0000001c02007986 */ /* 0x0209e8000c101d06 */
.L_x_5493:
[----:B------:R-:W-:Y:S05]  /*6d90*/  BSYNC B2 ;  /* 0x0000000000027941 */ /* 0x000fea0003800000 */
.L_x_5492:
[----:B------:R-:W-:Y:S01]  /*6da0*/  BSSY B2, `(.L_x_5500) ;  /* 0x00000d2000027945 */ /* 0x000fe20003800000 */
[----:B------:R-:W-:-:S05]  /*6db0*/  @!P1 BRA `(.L_x_5501) ;  /* 0x00000d0000009947 */ /* 0x000fca0003800000 */
[----:B------:R-:W-:Y:S01]  /*6dc0*/  ISETP.GE.AND P0, PT, R102, c[0x0][0x220], PT ;  /* 0x0000880066007a0c */ /* 0x000fe20003f06270 */
[----:B------:R-:W-:Y:S01]  /*6dd0*/  @!UPT UIADD3 URZ, URZ, URZ, URZ ;  /* 0x0000003f3f3ff290 */ /* 0x000fe2000fffe03f */
[----:B------:R-:W-:Y:S11]  /*6de0*/  BSSY B1, `(.L_x_5502) ;  /* 0x0000068000017945 */ /* 0x000ff60003800000 */
[----:B------:R-:W-:-:S05]  /*6df0*/  @P0 BRA `(.L_x_5503) ;  /* 0x0000066000000947 */ /* 0x000fca0003800000 */
[----:B------:R-:W-:Y:S01]  /*6e00*/  MOV R147, 0x60 ;  /* 0x0000006000937802 */ /* 0x000fe20000000f00 */
[----:B------:R-:W-:Y:S01]  /*6e10*/  BSSY B0, `(.L_x_5504) ;  /* 0x000005f000007945 */ /* 0x000fe20003800000 */
[----:B------:R-:W-:Y:S03]  /*6e20*/  ISETP.GE.AND P0, PT, R102, UR4, PT ;  /* 0x0000000466007c0c */ /* 0x000fe6000bf06270 */
[C---:B------:R-:W-:Y:S04]  /*6e30*/  IMAD.WIDE.U32 R160, R147.reuse, c[0x0][0x288], R90 ;  /* 0x0000a20093a07a25 */ /* 0x040fe800078e005a */
[----:B------:R-:W-:Y:S05]  /*6e40*/  IMAD R0, R147, c[0x0][0x28c], RZ ;  /* 0x0000a30093007a24 */ /* 0x000fea00078e02ff */
[----:B------:R-:W-:Y:S05]  /*6e50*/  IADD3 R161, R161, R0, RZ ;  /* 0x00000000a1a17210 */ /* 0x000fea0007ffe0ff */
[----:B-1--4-:R1:W5:Y:S01]  /*6e60*/  LDG.E.128 R28, [R160.64] ;  /* 0x00000006a01c7981 */ /* 0x012362000c1e1d00 */
        /* <DEDUP_REMOVED lines=16> */
[C---:B-1----:R-:W-:Y:S02]  /*6f70*/  LEA R160, P0, R85.reuse, R92, 0x1 ;  /* 0x0000005c55a07211 */ /* 0x042fe400078008ff */
        /* <DEDUP_REMOVED lines=10> */
[----:B------:R1:W4:Y:S02]  /*7020*/  LDG.E.128 R44, [R32.64] ;  /* 0x00000006202c7981 */ /* 0x000324000c1e1d00 */
        /* <DEDUP_REMOVED lines=61> */
.L_x_5505:
[----:B------:R-:W-:Y:S05]  /*7400*/  BSYNC B0 ;  /* 0x0000000000007941 */ /* 0x000fea0003800000 */
.L_x_5504:
[C---:B------:R-:W-:Y:S01]  /*7410*/  IMAD R0, R147.reuse, c[0x0][0x19c], RZ ;  /* 0x0000670093007a24 */ /* 0x040fe200078e02ff */
[----:B--23--:R-:W-:Y:S05]  /*7420*/  MOV R85, R83 ;  /* 0x0000005300557202 */ /* 0x00cfea0000000f00 */
[----:B------:R-:W-:Y:S05]  /*7430*/  IMAD.WIDE.U32 R2, R147, c[0x0][0x198], R84 ;  /* 0x0000660093027a25 */ /* 0x000fea00078e0054 */
[----:B------:R-:W-:Y:S05]  /*7440*/  IADD3 R3, R3, R0, RZ ;  /* 0x0000000003037210 */ /* 0x000fea0007ffe0ff */
[----:B-----5:R2:W-:Y:S02]  /*7450*/  STG.E.128 [R2.64], R28 ;  /* 0x0000001c02007986 */ /* 0x0205e4000c101d06 */
.L_x_5503:
[----:B------:R-:W-:Y:S05]  /*7460*/  BSYNC B1 ;  /* 0x0000000000017941 */ /* 0x000fea0003800000 */
.L_x_5502:
[----:B------:R-:W-:Y:S11]  /*7470*/  ISETP.GE.AND P0, PT, R100, c[0x0][0x220], PT ;  /* 0x0000880064007a0c */ /* 0x000ff60003f06270 */
[----:B------:R-:W-:Y:S02]  /*7480*/  @!UPT UIADD3 URZ, URZ, URZ, URZ ;  /* 0x0000003f3f3ff290 */ /* 0x000fe4000fffe03f */
[----:B------:R-:W-:-:S05]  /*7490*/  @P0 BRA `(.L_x_5501) ;  /* 0x0000062000000947 */ /* 0x000fca0003800000 */
[C---:B-1--4-:R-:W-:Y:S01]  /*74a0*/  LEA R148, P0, R73.reuse, R90, 0x1 ;  /* 0x0000005a49947211 */ /* 0x052fe200078008ff */
[----:B------:R-:W-:Y:S03]  /*74b0*/  BSSY B0, `(.L_x_5506) ;  /* 0x000005d000007945 */ /* 0x000fe60003800000 */
[----:B------:R-:W-:Y:S02]  /*74c0*/  LEA.HI.X R149, R73, R91, R72, 0x1, P0 ;  /* 0x0000005b49957211 */ /* 0x000fe400000f0c48 */
[----:B------:R-:W-:Y:S03]  /*74d0*/  ISETP.GE.AND P0, PT, R100, UR4, PT ;  /* 0x0000000464007c0c */ /* 0x000fe6000bf06270 */
[----:B--2---:R1:W5:Y:S10]  /*74e0*/  LDG.E.128 R28, [R148.64] ;  /* 0x00000006941c7981 */ /* 0x004374000c1e1d00 */
        /* <DEDUP_REMOVED lines=14> */
[----:B---3--:R-:W-:Y:S02]  /*75d0*/  IADD3 R85, P2, R112, R147, RZ ;  /* 0x0000009370557210 */ /* 0x008fe40007f5e0ff */
[----:B------:R-:W-:Y:S02]  /*75e0*/  LEA.HI.X.SX32 R15, R146, R149, 0x1, P0 ;  /* 0x00000095920f7211 */ /* 0x000fe400000f0eff */
[----:B------:R-:W-:Y:S02]  /*75f0*/  LEA R160, P0, R85, R92, 0x1 ;  /* 0x0000005c55a07211 */ /* 0x000fe400078008ff */
[-C--:B------:R-:W-:Y:S01]  /*7600*/  LEA.HI.X.SX32 R146, R147, R96.reuse, 0x1, P2 ;  /* 0x0000006093927211 */ /* 0x080fe200010f0eff */
[----:B------:R-:W2:Y:S01]  /*7610*/  LDG.E.128 R20, [R14.64] ;  /* 0x000000060e147981 */ /* 0x000ea2000c1e1d00 */
[----:B------:R-:W-:Y:S02]  /*7620*/  MOV R147, RZ ;  /* 0x000000ff00937202 */ /* 0x000fe40000000f00 */
[----:B------:R-:W-:Y:S02]  /*7630*/  @P1 IADD3 R147, RZ, -UR5, RZ ;  /* 0x80000005ff931c10 */ /* 0x000fe4000fffe0ff */
[----:B------:R-:W-:Y:S02]  /*7640*/  LEA.HI.X R161, R85, R93, R146, 0x1, P0 ;  /* 0x0000005d55a17211 */ /* 0x000fe400000f0c92 */
[----:B------:R-:W-:Y:S04]  /*7650*/  IADD3 R85, P0, R112, R147, RZ ;  /* 0x0000009370557210 */ /* 0x000fe80007f1e0ff */
[----:B------:R-:W-:Y:S01]  /*7660*/  LEA.HI.X.SX32 R146, R147, R96, 0x1, P0 ;  /* 0x0000006093927211 */ /* 0x000fe200000f0eff */
[----:B------:R-:W3:Y:S01]  /*7670*/  LDG.E.128 R160, [R160.64] ;  /* 0x00000006a0a07981 */ /* 0x000ee2000c1e1d00 */
        /* <DEDUP_REMOVED lines=64> */
.L_x_5507:
[----:B------:R-:W-:Y:S05]  /*7a80*/  BSYNC B0 ;  /* 0x0000000000007941 */ /* 0x000fea0003800000 */
.L_x_5506:
[C---:B------:R-:W-:Y:S04]  /*7a90*/  LEA R2, P0, R75.reuse, R84, 0x1 ;  /* 0x000000544b027211 */ /* 0x040fe800078008ff */
[----:B------:R-:W-:Y:S05]  /*7aa0*/  LEA.HI.X R3, R75, R83, R74, 0x1, P0 ;  /* 0x000000534b037211 */ /* 0x000fea00000f0c4a */
[----:B-----5:R2:W-:Y:S04]  /*7ab0*/  STG.E.128 [R2.64], R28 ;  /* 0x0000001c02007986 */ /* 0x0205e8000c101d06 */
.L_x_5501:
[----:B------:R-:W-:Y:S05]  /*7ac0*/  BSYNC B2 ;  /* 0x0000000000027941 */ /* 0x000fea0003800000 */
.L_x_5500:
[----:B-12-4-:R-:W-:Y:S01]  /*7ad0*/  IMAD.MOV.U32 R3, RZ, RZ, c[0x0][0x230] ;  /* 0x00008c00ff037624 */ /* 0x016fe200078e00ff */
[----:B------:R-:W-:Y:S03]  /*7ae0*/  ULDC UR4, c[0x0][0x230] ;  /* 0x00008c0000047ab9 */ /* 0x000fe60000000800 */
[----:B------:R-:W-:Y:S05]  /*7af0*/  IMAD.U32 R3, R3, -0x20, RZ ;  /* 0xffffffe003037824 */ /* 0x000fea00078e00ff */
[C---:B------:R-:W-:Y:S02]  /*7b00*/  LEA R94, P1, R3.reuse, R94, 0x1 ;  /* 0x0000005e035e7211 */ /* 0x040fe400078208ff */
[C---:B------:R-:W-:Y:S02]  /*7b10*/  LEA R92, P0, R3.reuse, R92, 0x1 ;  /* 0x0000005c035c7211 */ /* 0x040fe400078008ff */
[C---:B------:R-:W-:Y:S02]  /*7b20*/  LEA.HI.X.SX32 R95, R3.reuse, R95, 0x1, P1 ;  /* 0x0000005f035f7211 */ /* 0x040fe400008f0eff */
[----:B------:R-:W-:Y:S01]  /*7b30*/  LEA.HI.X.SX32 R93, R3, R93, 0x1, P0 ;  /* 0x0000005d035d7211 */ /* 0x000fe200000f0eff */
[----:B------:R-:W-:-:S05]  /*7b40*/  BRA `(.L_x_5475) ;  /* 0x0000043000007947 */ /* 0x000fca0003800000 */
.L_x_5457:
[----:B------:R-:W-:Y:S01]  /*7b50*/  BSSY B0, `(.L_x_5508) ;  /* 0x000000a000007945 */ /* 0x000fe20003800000 */
[----:B------:R-:W-:-:S05]  /*7b60*/  @!P6 BRA `(.L_x_5509) ;  /* 0x000000800000e947 */ /* 0x000fca0003800000 */
[----:B------:R-:W-:Y:S02]  /*7b70*/  ISETP.NE.AND P5, PT, R118, RZ, PT ;  /* 0x000000ff7600720c */ /* 0x000fe40003fa5270 */
[----:B------:R-:W-:Y:S11]  /*7b80*/  ISETP.NE.AND P0, PT, R117, RZ, PT ;  /* 0x000000ff7500720c */ /* 0x000ff60003f05270 */
[----:B------:R-:W2:Y:S01]  /*7b90*/  @P5 LDG.E.128 R16, [R90.64] ;  /* 0x000000065a105981 */ /* 0x000ea2000c1e1d00 */
[--C-:B------:R-:W-:Y:S05]  /*7ba0*/  @P5 IMAD.MOV.U32 R85, RZ, RZ, R83.reuse ;  /* 0x000000ffff555224 */ /* 0x100fea00078e0053 */
[----:B--2---:R1:W-:Y:S04]  /*7bb0*/  @P5 STG.E.128 [R84.64], R16 ;  /* 0x0000001054005986 */ /* 0x0043e8000c101d06 */
[----:B------:R-:W2:Y:S01]  /*7bc0*/  @P0 LDG.E.128 R4, [R90.64+0x80] ;  /* 0x000080065a040981 */ /* 0x000ea2000c1e1d00 */
[----:B-1----:R-:W-:Y:S05]  /*7bd0*/  @P0 IMAD.MOV.U32 R85, RZ, RZ, R83 ;  /* 0x000000ffff550224 */ /* 0x002fea00078e0053 */
[----:B--2---:R1:W-:Y:S02]  /*7be0*/  @P0 STG.E.128 [R84.64+0x80], R4 ;  /* 0x0000800454000986 */ /* 0x0043e4000c101d06 */
.L_x_5509:
[----:B------:R-:W-:Y:S05]  /*7bf0*/  BSYNC B0 ;  /* 0x0000000000007941 */ /* 0x000fea0003800000 */
.L_x_5508:
[----:B------:R-:W-:Y:S01]  /*7c00*/  BSSY B0, `(.L_x_5510) ;  /* 0x0000010000007945 */ /* 0x000fe20003800000 */
        /* <DEDUP_REMOVED lines=8> */
[----:B------:R-:W2:Y:S01]  /*7c90*/  @P6 LDG.E.128 R16, [R22.64] ;  /* 0x0000000616106981 */ /* 0x000ea2000c1e1d00 */
[----:B------:R-:W-:Y:S02]  /*7ca0*/  @P4 LEA.HI.X R3, R64, R91, R65, 0x1, P0 ;  /* 0x0000005b40034211 */ /* 0x000fe400000f0c41 */
[C---:B------:R-:W-:Y:S04]  /*7cb0*/  @P4 LEA R20, P0, R69.reuse, R84, 0x1 ;  /* 0x0000005445144211 */ /* 0x040fe800078008ff */
[----:B------:R-:W-:Y:S01]  /*7cc0*/  @P4 LEA.HI.X R21, R69, R83, R68, 0x1, P0 ;  /* 0x0000005345154211 */ /* 0x000fe200000f0c44 */
[----:B--2---:R2:W-:Y:S04]  /*7cd0*/  @P6 STG.E.128 [R14.64], R16 ;  /* 0x000000100e006986 */ /* 0x0045e8000c101d06 */
[----:B-1----:R-:W3:Y:S04]  /*7ce0*/  @P4 LDG.E.128 R4, [R2.64] ;  /* 0x0000000602044981 */ /* 0x002ee8000c1e1d00 */
[----:B---3--:R2:W-:Y:S02]  /*7cf0*/  @P4 STG.E.128 [R20.64], R4 ;  /* 0x0000000414004986 */ /* 0x0085e4000c101d06 */
.L_x_5511:
[----:B------:R-:W-:Y:S05]  /*7d00*/  BSYNC B0 ;  /* 0x0000000000007941 */ /* 0x000fea0003800000 */
.L_x_5510:
[----:B------:R-:W-:Y:S01]  /*7d10*/  BSSY B0, `(.L_x_5512) ;  /* 0x0000010000007945 */ /* 0x000fe20003800000 */
[----:B------:R-:W-:-:S05]  /*7d20*/  @!P2 BRA `(.L_x_5513) ;  /* 0x000000e00000a947 */ /* 0x000fca0003800000 */
[----:B------:R-:W-:Y:S02]  /*7d30*/  ISETP.NE.AND P5, PT, R118, RZ, PT ;  /* 0x000000ff7600720c */ /* 0x000fe40003fa5270 */
[----:B------:R-:W-:Y:S11]  /*7d40*/  ISETP.NE.AND P2, PT, R117, RZ, PT ;  /* 0x000000ff7500720c */ /* 0x000ff60003f45270 */
[C---:B------:R-:W-:Y:S02]  /*7d50*/  @P5 LEA R22, P0, R63.reuse, R90, 0x1 ;  /* 0x0000005a3f165211 */ /* 0x040fe400078008ff */
[----:B--2---:R-:W-:Y:S02]  /*7d60*/  @P5 LEA R14, P4, R144, R84, 0x1 ;  /* 0x00000054900e5211 */ /* 0x004fe400078808ff */
        /* <DEDUP_REMOVED lines=10> */
.L_x_5513:
[----:B------:R-:W-:Y:S05]  /*7e10*/  BSYNC B0 ;  /* 0x0000000000007941 */ /* 0x000fea0003800000 */
.L_x_5512:
[----:B------:R-:W-:Y:S01]  /*7e20*/  UMOV UR4, URZ ;  /* 0x0000003f00047c82 */ /* 0x000fe20008000000 */
[----:B------:R-:W-:Y:S01]  /*7e30*/  BSSY B0, `(.L_x_5475) ;  /* 0x0000014000007945 */ /* 0x000fe20003800000 */
[----:B------:R-:W-:-:S05]  /*7e40*/  @!P1 BRA `(.L_x_5514) ;  /* 0x0000012000009947 */ /* 0x000fca0003800000 */
[----:B------:R-:W-:Y:S02]  /*7e50*/  ISETP.NE.AND P2, PT, R118, RZ, PT ;  /* 0x000000ff7600720c */ /* 0x000fe40003f45270 */
[----:B------:R-:W-:Y:S11]  /*7e60*/  ISETP.NE.AND P1, PT, R117, RZ, PT ;  /* 0x000000ff7500720c */ /* 0x000ff60003f25270 */
[----:B------:R-:W-:Y:S01]  /*7e70*/  @P2 IMAD.MOV.U32 R3, RZ, RZ, 0x60 ;  /* 0x00000060ff032424 */ /* 0x000fe200078e00ff */
[----:B-1----:R-:W-:Y:S02]  /*7e80*/  @P2 MOV R85, R83 ;  /* 0x0000005300552202 */ /* 0x002fe40000000f00 */
[----:B------:R-:W-:Y:S01]  /*7e90*/  @P1 LEA R2, P0, R73, R90, 0x1 ;  /* 0x0000005a49021211 */ /* 0x000fe200078008ff */
[C---:B--2---:R-:W-:Y:S04]  /*7ea0*/  @P2 IMAD.WIDE.U32 R4, R3.reuse, c[0x0][0x288], R90 ;  /* 0x0000a20003042a25 */ /* 0x044fe800078e005a */
[C---:B------:R-:W-:Y:S02]  /*7eb0*/  @P2 IMAD R0, R3.reuse, c[0x0][0x28c], RZ ;  /* 0x0000a30003002a24 */ /* 0x040fe400078e02ff */
[----:B------:R-:W-:Y:S04]  /*7ec0*/  @P2 IMAD.WIDE.U32 R14, R3, c[0x0][0x198], R84 ;  /* 0x00006600030e2a25 */ /* 0x000fe800078e0054 */
[----:B------:R-:W-:Y:S02]  /*7ed0*/  @P2 IMAD.IADD R5, R5, 0x1, R0 ;  /* 0x0000000105052824 */ /* 0x000fe400078e0200 */
[----:B------:R-:W-:Y:S01]  /*7ee0*/  @P2 IMAD R0, R3, c[0x0][0x19c], RZ ;  /* 0x0000670003002a24 */ /* 0x000fe200078e02ff */
[----:B------:R-:W-:Y:S02]  /*7ef0*/  @P1 LEA.HI.X R3, R73, R91, R72, 0x1, P0 ;  /* 0x0000005b49031211 */ /* 0x000fe400000f0c48 */
[----:B------:R-:W2:Y:S01]  /*7f00*/  @P2 LDG.E.128 R16, [R4.64] ;  /* 0x0000000604102981 */ /* 0x000ea2000c1e1d00 */
[----:B------:R-:W-:Y:S01]  /*7f10*/  @P2 IMAD.IADD R15, R15, 0x1, R0 ;  /* 0x000000010f0f2824 */ /* 0x000fe200078e0200 */
[C---:B------:R-:W-:Y:S04]  /*7f20*/  @P1 LEA R20, P0, R75.reuse, R84, 0x1 ;  /* 0x000000544b141211 */ /* 0x040fe800078008ff */
[----:B------:R-:W-:Y:S01]  /*7f30*/  @P1 LEA.HI.X R21, R75, R83, R74, 0x1, P0 ;  /* 0x000000534b151211 */ /* 0x000fe200000f0c4a */
[----:B--2---:R1:W-:Y:S04]  /*7f40*/  @P2 STG.E.128 [R14.64], R16 ;  /* 0x000000100e002986 */ /* 0x0043e8000c101d06 */
[----:B------:R-:W2:Y:S04]  /*7f50*/  @P1 LDG.E.128 R4, [R2.64] ;  /* 0x0000000602041981 */ /* 0x000ea8000c1e1d00 */
[----:B--2---:R1:W-:Y:S02]  /*7f60*/  @P1 STG.E.128 [R20.64], R4 ;  /* 0x0000000414001986 */ /* 0x0043e4000c101d06 */
.L_x_5514:
[----:B------:R-:W-:Y:S05]  /*7f70*/  BSYNC B0 ;  /* 0x0000000000007941 */ /* 0x000fea0003800000 */
.L_x_5475:
[----:B------:R-:W-:Y:S04]  /*7f80*/  IMAD.MOV.U32 R0, RZ, RZ, c[0x0][0x288] ;  /* 0x0000a200ff007624 */ /* 0x000fe800078e00ff */
[----:B------:R-:W-:Y:S05]  /*7f90*/  IMAD.U32 R3, R0, -0x40, RZ ;  /* 0xffffffc000037824 */ /* 0x000fea00078e00ff */
[C---:B------:R-:W-:Y:S04]  /*7fa0*/  LEA R90, P0, R3.reuse, R90, 0x1 ;  /* 0x0000005a035a7211 */ /* 0x040fe800078008ff */
[----:B------:R-:W-:Y:S01]  /*7fb0*/  LEA.HI.X.SX32 R91, R3, R91, 0x1, P0 ;  /* 0x0000005b035b7211 */ /* 0x000fe200000f0eff */
[----:B------:R-:W-:-:S05]  /*7fc0*/  @!P3 BRA `(.L_x_5515) ;  /* 0x000004b00000b947 */ /* 0x000fca0003800000 */
[----:B------:R-:W-:Y:S04]  /*7fd0*/  IADD3 R0, R11, -0x1, RZ ;  /* 0xffffffff0b007810 */ /* 0x000fe80007ffe0ff */
[----:B------:R-:W-:Y:S11]  /*7fe0*/  ISETP.GT.AND P0, PT, R0, R57, PT ;  /* 0x000000390000720c */ /* 0x000ff60003f04270 */
[----:B------:R-:W-:Y:S02]  /*7ff0*/  @!UPT UIADD3 URZ, URZ, URZ, URZ ;  /* 0x0000003f3f3ff290 */ /* 0x000fe4000fffe03f */
[----:B------:R-:W-:-:S05]  /*8000*/  @!P0 BRA `(.L_x_5516) ;  /* 0x0000050000008947 */ /* 0x000fca0003800000 */
[----:B-12---:R-:W-:Y:S01]  /*8010*/  IMAD.MOV.U32 R16, RZ, RZ, RZ ;  /* 0x000000ffff107224 */ /* 0x006fe200078e00ff */
[----:B------:R-:W-:Y:S02]  /*8020*/  IABS R5, c[0x0][0x2d0] ;  /* 0x0000b40000057a13 */ /* 0x000fe40000000000 */
[----:B------:R-:W-:Y:S02]  /*8030*/  IADD3 R13, R13, -0x80, RZ ;  /* 0xffffff800d0d7810 */ /* 0x000fe40007ffe0ff */
[----:B------:R-:W1:Y:S01]  /*8040*/  I2F.RP R15, R5 ;  /* 0x00000005000f7306 */ /* 0x000e620000209400 */
[----:B------:R-:W-:Y:S02]  /*8050*/  IABS R14, R12 ;  /* 0x0000000c000e7213 */ /* 0x000fe40000000000 */
[----:B------:R-:W-:Y:S01]  /*8060*/  IMAD.IADD R0, R13, 0x1, -R12 ;  /* 0x000000010d007824 */ /* 0x000fe200078e0a0c */
[----:B------:R-:W-:Y:S02]  /*8070*/  IABS R7, R13 ;  /* 0x0000000d00077213 */ /* 0x000fe40000000000 */
[----:B------:R-:W-:Y:S04]  /*8080*/  LOP3.LUT R3, RZ, c[0x0][0x2d0], RZ, 0x33, !PT ;  /* 0x0000b400ff037a12 */ /* 0x000fe800078e33ff */
[----:B-1----:R-:W1:Y:S02]  /*8090*/  MUFU.RCP R6, R15 ;  /* 0x0000000f00067308 */ /* 0x002e640000001000 */
[----:B-1----:R-:W-:Y:S08]  /*80a0*/  IADD3 R8, R6, 0xffffffe, RZ ;  /* 0x0ffffffe06087810 */ /* 0x002ff00007ffe0ff */
[----:B------:R-:W1:Y:S02]  /*80b0*/  F2I.FTZ.U32.TRUNC.NTZ R17, R8 ;  /* 0x0000000800117305 */ /* 0x000e64000021f000 */
[--C-:B-1----:R-:W-:Y:S04]  /*80c0*/  IMAD.MOV R6, RZ, RZ, -R17.reuse ;  /* 0x000000ffff067224 */ /* 0x102fe800078e0a11 */
[----:B------:R-:W-:Y:S04]  /*80d0*/  IMAD R6, R6, R5, RZ ;  /* 0x0000000506067224 */ /* 0x000fe800078e02ff */
[----:B------:R-:W-:Y:S06]  /*80e0*/  IMAD.HI.U32 R6, R17, R6, R16 ;  /* 0x0000000611067227 */ /* 0x000fec00078e0010 */
[C---:B------:R-:W-:Y:S04]  /*80f0*/  IMAD.HI.U32 R2, R6.reuse, R7, RZ ;  /* 0x0000000706027227 */ /* 0x040fe800078e00ff */
[----:B------:R-:W-:Y:S04]  /*8100*/  IMAD.HI.U32 R4, R6, R14, RZ ;  /* 0x0000000e06047227 */ /* 0x000fe800078e00ff */
[----:B------:R-:W-:Y:S02]  /*8110*/  IMAD.MOV R6, RZ, RZ, -R2 ;  /* 0x000000ffff067224 */ /* 0x000fe400078e0a02 */
[----:B------:R-:W-:Y:S02]  /*8120*/  IMAD.MOV R8, RZ, RZ, -R4 ;  /* 0x000000ffff087224 */ /* 0x000fe400078e0a04 */
[C---:B------:R-:W-:Y:S01]  /*8130*/  IMAD R7, R5.reuse, R6, R7 ;  /* 0x0000000605077224 */ /* 0x040fe200078e0207 */
[----:B------:R-:W-:Y:S01]  /*8140*/  LOP3.LUT R6, R12, c[0x0][0x2d0], RZ, 0x3c, !PT ;  /* 0x0000b4000c067a12 */ /* 0x000fe200078e3cff */
[C---:B------:R-:W-:Y:S03]  /*8150*/  IMAD R14, R5.reuse, R8, R14 ;  /* 0x00000008050e7224 */ /* 0x040fe600078e020e */
[C---:B------:R-:W-:Y:S02]  /*8160*/  ISETP.GT.U32.AND P0, PT, R5.reuse, R7, PT ;  /* 0x000000070500720c */ /* 0x040fe40003f04070 */
[----:B------:R-:W-:Y:S02]  /*8170*/  ISETP.GT.U32.AND P4, PT, R5, R14, PT ;  /* 0x0000000e0500720c */ /* 0x000fe40003f84070 */
[----:B------:R-:W-:Y:S09]  /*8180*/  ISETP.GE.AND P2, PT, R6, RZ, PT ;  /* 0x000000ff0600720c */ /* 0x000ff20003f46270 */
[----:B------:R-:W-:Y:S01]  /*8190*/  @!P0 IADD3 R2, R2, 0x1, RZ ;  /* 0x0000000102028810 */ /* 0x000fe20007ffe0ff */
[----:B------:R-:W-:Y:S01]  /*81a0*/  @!P0 IMAD.IADD R7, R7, 0x1, -R5 ;  /* 0x0000000107078824 */ /* 0x000fe200078e0a05 */
[-C--:B------:R-:W-:Y:S02]  /*81b0*/  @!P4 IADD3 R14, R14, -R5.reuse, RZ ;  /* 0x800000050e0ec210 */ /* 0x080fe40007ffe0ff */
[----:B------:R-:W-:Y:S02]  /*81c0*/  @!P4 IADD3 R4, R4, 0x1, RZ ;  /* 0x000000010404c810 */ /* 0x000fe40007ffe0ff */
[-C--:B------:R-:W-:Y:S02]  /*81d0*/  ISETP.GE.U32.AND P5, PT, R7, R5.reuse, PT ;  /* 0x000000050700720c */ /* 0x080fe40003fa6070 */
[----:B------:R-:W-:Y:S02]  /*81e0*/  ISETP.GE.U32.AND P6, PT, R14, R5, PT ;  /* 0x000000050e00720c */ /* 0x000fe40003fc6070 */
[----:B------:R-:W-:Y:S02]  /*81f0*/  LOP3.LUT R5, R13, c[0x0][0x2d0], RZ, 0x3c, !PT ;  /* 0x0000b4000d057a12 */ /* 0x000fe400078e3cff */
[----:B------:R-:W-:Y:S02]  /*8200*/  ISETP.NE.AND P0, PT, RZ, c[0x0][0x2d0], PT ;  /* 0x0000b400ff007a0c */ /* 0x000fe40003f05270 */
[----:B------:R-:W-:Y:S05]  /*8210*/  ISETP.GE.AND P1, PT, R5, RZ, PT ;  /* 0x000000ff0500720c */ /* 0x000fea0003f26270 */
[----:B------:R-:W-:Y:S02]  /*8220*/  @P5 IADD3 R2, R2, 0x1, RZ ;  /* 0x0000000102025810 */ /* 0x000fe40007ffe0ff */
[----:B------:R-:W-:Y:S05]  /*8230*/  @P6 IADD3 R4, R4, 0x1, RZ ;  /* 0x0000000104046810 */ /* 0x000fea0007ffe0ff */
        /* <DEDUP_REMOVED lines=12> */
[----:B------:R-:W-:Y:S01]  /*8300*/  IMAD.WIDE.U32 R18, R0, c[0x0][0x1a0], RZ ;  /* 0x0000680000127a25 */ /* 0x000fe200078e00ff */
[----:B------:R-:W-:Y:S03]  /*8310*/  SHF.R.S32.HI R7, RZ, 0x1f, R0 ;  /* 0x0000001fff077819 */ /* 0x000fe60000011400 */
[----:B--2---:R-:W-:Y:S02]  /*8320*/  IMAD.IADD R14, R5, 0x1, -R6 ;  /* 0x00000001050e7824 */ /* 0x004fe400078e0a06 */
[----:B------:R-:W-:Y:S02]  /*8330*/  IMAD R6, R7, c[0x0][0x1a0], RZ ;  /* 0x0000680007067a24 */ /* 0x000fe400078e02ff */
[----:B------:R-:W-:Y:S01]  /*8340*/  IMAD.WIDE.U32 R16, R14, c[0x0][0x180], RZ ;  /* 0x000060000e107a25 */ /* 0x000fe200078e00ff */
[----:B------:R-:W-:Y:S03]  /*8350*/  SHF.R.S32.HI R8, RZ, 0x1f, R14 ;  /* 0x0000001fff087819 */ /* 0x000fe6000001140e */
[----:B------:R-:W-:Y:S02]  /*8360*/  IMAD R6, R0, c[0x0][0x1a4], R6 ;  /* 0x0000690000067a24 */ /* 0x000fe400078e0206 */
[----:B------:R-:W-:Y:S02]  /*8370*/  IMAD R5, R8, c[0x0][0x180], RZ ;  /* 0x0000600008057a24 */ /* 0x000fe400078e02ff */
[----:B------:R-:W-:Y:S02]  /*8380*/  IMAD.IADD R19, R19, 0x1, R6 ;  /* 0x0000000113137824 */ /* 0x000fe400078e0206 */
[----:B------:R-:W-:Y:S02]  /*8390*/  IMAD R5, R14, c[0x0][0x184], R5 ;  /* 0x000061000e057a24 */ /* 0x000fe400078e0205 */
[----:B------:R-:W-:Y:S02]  /*83a0*/  IMAD R7, R7, c[0x0][0x198], RZ ;  /* 0x0000660007077a24 */ /* 0x000fe400078e02ff */
[----:B------:R-:W-:Y:S02]  /*83b0*/  IMAD.IADD R17, R17, 0x1, R5 ;  /* 0x0000000111117824 */ /* 0x000fe400078e0205 */
[----:B------:R-:W-:Y:S02]  /*83c0*/  IMAD R5, R8, c[0x0][0x188], RZ ;  /* 0x0000620008057a24 */ /* 0x000fe400078e02ff */
[----:B------:R-:W-:Y:S04]  /*83d0*/  IMAD.WIDE.U32 R18, R14, c[0x0][0x188], R18 ;  /* 0x000062000e127a25 */ /* 0x000fe800078e0012 */
[----:B------:R-:W-:Y:S01]  /*83e0*/  IMAD.WIDE.U32 R16, R0, c[0x0][0x198], R16 ;  /* 0x0000660000107a25 */ /* 0x000fe200078e0010 */
[----:B------:R-:W-:Y:S03]  /*83f0*/  LEA R86, P1, R18, R86, 0x1 ;  /* 0x0000005612567211 */ /* 0x000fe600078208ff */
[----:B------:R-:W-:Y:S01]  /*8400*/  IMAD R5, R14, c[0x0][0x18c], R5 ;  /* 0x000063000e057a24 */ /* 0x000fe200078e0205 */
[----:B---3--:R-:W-:Y:S01]  /*8410*/  LEA R84, P0, R16, R84, 0x1 ;  /* 0x0000005410547211 */ /* 0x008fe200078008ff */
[----:B------:R-:W-:Y:S03]  /*8420*/  IMAD R7, R0, c[0x0][0x19c], R7 ;  /* 0x0000670000077a24 */ /* 0x000fe600078e0207 */
[----:B------:R-:W-:Y:S01]  /*8430*/  IADD3 R6, R19, R5, RZ ;  /* 0x0000000513067210 */ /* 0x000fe20007ffe0ff */
[----:B------:R-:W-:Y:S03]  /*8440*/  IMAD.IADD R8, R17, 0x1, R7 ;  /* 0x0000000111087824 */ /* 0x000fe600078e0207 */
[----:B------:R-:W-:Y:S02]  /*8450*/  LEA.HI.X R87, R18, R87, R6, 0x1, P1 ;  /* 0x0000005712577211 */ /* 0x000fe400008f0c06 */
[----:B------:R-:W-:Y:S01]  /*8460*/  LEA.HI.X R83, R16, R83, R8, 0x1, P0 ;  /* 0x0000005310537211 */ /* 0x000fe200000f0c08 */
[----:B------:R-:W-:-:S05]  /*8470*/  BRA `(.L_x_5516) ;  /* 0x0000009000007947 */ /* 0x000fca0003800000 */
.L_x_5515:
[----:B-1-3--:R-:W-:Y:S01]  /*8480*/  MOV R85, R83 ;  /* 0x0000005300557202 */ /* 0x00afe20000000f00 */
[----:B------:R-:W-:Y:S02]  /*8490*/  IMAD.MOV.U32 R2, RZ, RZ, c[0x0][0x1a0] ;  /* 0x00006800ff027624 */ /* 0x000fe400078e00ff */
[----:B------:R-:W-:Y:S03]  /*84a0*/  IMAD.MOV.U32 R0, RZ, RZ, c[0x0][0x198] ;  /* 0x00006600ff007624 */ /* 0x000fe600078e00ff */
[----:B------:R-:W-:Y:S01]  /*84b0*/  LEA R3, -R2, RZ, 0x6 ;  /* 0x000000ff02037211 */ /* 0x000fe200078e31ff */
[----:B--2---:R-:W-:Y:S03]  /*84c0*/  IMAD.U32 R5, R0, -0x40, RZ ;  /* 0xffffffc000057824 */ /* 0x004fe600078e00ff */
[----:B------:R-:W-:Y:S02]  /*84d0*/  LEA R86, P1, R3, R86, 0x1 ;  /* 0x0000005603567211 */ /* 0x000fe400078208ff */
[----:B------:R-:W-:Y:S02]  /*84e0*/  LEA R84, P0, R5, R84, 0x1 ;  /* 0x0000005405547211 */ /* 0x000fe400078008ff */
[----:B------:R-:W-:Y:S02]  /*84f0*/  LEA.HI.X.SX32 R87, R3, R87, 0x1, P1 ;  /* 0x0000005703577211 */ /* 0x000fe400008f0eff */
[----:B------:R-:W-:Y:S02]  /*8500*/  LEA.HI.X.SX32 R83, R5, R85, 0x1, P0 ;  /* 0x0000005505537211 */ /* 0x000fe400000f0eff */
.L_x_5516:
[----:B------:R-:W-:Y:S04]  /*8510*/  IADD3 R11, R11, -0x1, RZ ;  /* 0xffffffff0b0b7810 */ /* 0x000fe80007ffe0ff */
[----:B------:R-:W-:Y:S11]  /*8520*/  ISETP.GT.AND P0, PT, R11, R57, PT ;  /* 0x000000390b00720c */ /* 0x000ff60003f04270 */
[----:B------:R-:W-:Y:S02]  /*8530*/  @!UPT UIADD3 URZ, URZ, URZ, URZ ;  /* 0x0000003f3f3ff290 */ /* 0x000fe4000fffe03f */
[----:B------:R-:W-:-:S05]  /*8540*/  @P0 BRA `(.L_x_5517) ;  /* 0xffff9ec000000947 */ /* 0x000fca000383ffff */
.L_x_5448:
[----:B-1----:R-:W-:Y:S01]  /*8550*/  BAR.SYNC.DEFER_BLOCKING 0x0 ;  /* 0x0000000000007b1d */ /* 0x002fe20000010000 */
[----:B------:R-:W-:Y:S01]  /*8560*/  ISETP.NE.AND P1, PT, RZ, c[0x0][0x230], PT ;  /* 0x00008c00ff007a0c */ /* 0x000fe20003f25270 */
[----:B------:R-:W-:Y:S01]  /*8570*/  IMAD.MOV.U32 R3, RZ, RZ, c[0x0][0x190] ;  /* 0x00006400ff037624 */ /* 0x000fe200078e00ff */
[----:B------:R-:W-:Y:S01]  /*8580*/  ISETP.GE.AND P0, PT, R100, c[0x0][0x220], PT ;  /* 0x0000880064007a0c */ /* 0x000fe20003f06270 */
[----:B------:R-:W-:Y:S01]  /*8590*/  IMAD.MOV.U32 R0, RZ, RZ, 0x4 ;  /* 0x00000004ff007424 */ /* 0x000fe200078e00ff */
[----:B------:R-:W-:Y:S01]  /*85a0*/  SHF.L.U32 R157, R129, 0x1, RZ ;  /* 0x00000001819d7819 */ /* 0x000fe200000006ff */
[----:B------:R-:W-:Y:S01]  /*85b0*/  BSSY B3, `(.L_x_5518) ;  /* 0x0000535000037945 */ /* 0x000fe20003800000 */
[C---:B--2---:R-:W-:Y:S02]  /*85c0*/  IMAD.SHL.U32 R5, R3.reuse, 0x10, RZ ;  /* 0x0000001003057824 */ /* 0x044fe400078e00ff */
[----:B------:R-:W-:-:S05]  /*85d0*/  SHF.L.U64.HI R7, R3, R0, c[0x0][0x194] ;  /* 0x0000650003077619 */ /* 0x000fca0000010200 */
[----:B------:R-:W-:Y:S05]  /*85e0*/  @!P1 BRA `(.L_x_5519) ;  /* 0x00004d4000009947 */ /* 0x000fea0003800000 */
[----:B------:R-:W-:Y:S01]  /*85f0*/  ISETP.NE.U32.AND P1, PT, RZ, c[0x0][0x250], PT ;  /* 0x00009400ff007a0c */ /* 0x000fe20003f25070 */
[----:B------:R-:W-:-:S03]  /*8600*/  IMAD.MOV.U32 R6, RZ, RZ, RZ ;  /* 0x000000ffff067224 */ /* 0x000fc600078e00ff */
[----:B------:R-:W-:-:S13]  /*8610*/  ISETP.NE.AND.EX P1, PT, RZ, c[0x0][0x254], PT, P1 ;  /* 0x00009500ff007a0c */ /* 0x000fda0003f25310 */
[----:B------:R-:W2:Y:S01]  /*8620*/  @P1 LDG.E R6, [R138.64] ;  /* 0x000000068a061981 */ /* 0x000ea2000c1e1900 */
[----:B------:R-:W-:Y:S01]  /*8630*/  IMAD.MOV.U32 R2, RZ, RZ, c[0x0][0x194] ;  /* 0x00006500ff027624 */ /* 0x000fe200078e00ff */
[-C--:B------:R-:W-:Y:S01]  /*8640*/  IADD3 R4, P1, R5, R134.reuse, RZ ;  /* 0x0000008605047210 */ /* 0x080fe20007f3e0ff */
[----:B------:R-:W-:Y:S01]  /*8650*/  IMAD.MOV.U32 R136, RZ, RZ, R134 ;  /* 0x000000ffff887224 */ /* 0x000fe200078e0086 */
[----:B------:R-:W-:Y:S01]  /*8660*/  ULDC.U8 UR4, c[0x0][0x313] ;  /* 0x0000c4c000047ab9 */ /* 0x000fe20000000000 */
[----:B------:R-:W-:Y:S01]  /*8670*/  IMAD R5, R2, 0x30, RZ ;  /* 0x0000003002057824 */ /* 0x000fe200078e02ff */
[C---:B------:R-:W-:Y:S01]  /*8680*/  LEA R26, P4, R134.reuse, c[0x0][0x160], 0x1 ;  /* 0x00005800861a7a11 */ /* 0x040fe200078808ff */
[C---:B------:R-:W-:Y:S01]  /*8690*/  IMAD.WIDE.U32 R8, R3.reuse, 0x30, R136 ;  /* 0x0000003003087825 */ /* 0x040fe200078e0088 */
[----:B------:R-:W-:Y:S02]  /*86a0*/  LEA R0, P2, R3, R134, 0x5 ;  /* 0x0000008603007211 */ /* 0x000fe400078428ff */
[--C-:B------:R-:W-:Y:S01]  /*86b0*/  LEA.HI.X R27, R134, c[0x0][0x164], R137.reuse, 0x1, P4 ;  /* 0x00005900861b7a11 */ /* 0x100fe200020f0c89 */
[----:B------:R-:W-:Y:S01]  /*86c0*/  IMAD.X R7, R7, 0x1, R137, P1 ;  /* 0x0000000107077824 */ /* 0x000fe200008e0689 */
[----:B------:R-:W-:Y:S01]  /*86d0*/  LEA R14, P1, R8, c[0x0][0x160], 0x1 ;  /* 0x00005800080e7a11 */ /* 0x000fe200078208ff */
[----:B------:R-:W-:Y:S01]  /*86e0*/  IMAD.IADD R5, R9, 0x1, R5 ;  /* 0x0000000109057824 */ /* 0x000fe200078e0205 */
[----:B------:R-:W-:Y:S01]  /*86f0*/  LEA.HI.X R137, R3, R137, R2, 0x5, P2 ;  /* 0x0000008903897211 */ /* 0x000fe200010f2c02 */
[----:B------:R-:W-:Y:S01]  /*8700*/  IMAD.IADD R3, R155, 0x1, -R50 ;  /* 0x000000019b037824 */ /* 0x000fe200078e0a32 */
[----:B------:R-:W-:-:S02]  /*8710*/  LEA R24, P4, R4, c[0x0][0x160], 0x1 ;  /* 0x0000580004187a11 */ /* 0x000fc400078808ff */
[----:B------:R-:W-:Y:S02]  /*8720*/  LEA.HI.X R15, R8, c[0x0][0x164], R5, 0x1, P1 ;  /* 0x00005900080f7a11 */ /* 0x000fe400008f0c05 */
[----:B------:R-:W-:Y:S02]  /*8730*/  ISETP.NE.AND P1, PT, RZ, UR4, PT ;  /* 0x00000004ff007c0c */ /* 0x000fe4000bf25270 */
[----:B------:R-:W-:Y:S02]  /*8740*/  LEA.HI.X R25, R4, c[0x0][0x164], R7, 0x1, P4 ;  /* 0x0000590004197a11 */ /* 0x000fe400020f0c07 */
[----:B------:R-:W-:Y:S02]  /*8750*/  ISETP.GE.AND P2, PT, R132, R3, PT ;  /* 0x000000038400720c */ /* 0x000fe40003f46270 */
[----:B------:R-:W-:Y:S02]  /*8760*/  LEA R28, P4, R0, c[0x0][0x160], 0x1 ;  /* 0x00005800001c7a11 */ /* 0x000fe400078808ff */
[----:B------:R-:W-:-:S02]  /*8770*/  ISETP.GT.AND P2, PT, R111, -0x8, !P2 ;  /* 0xfffffff86f00780c */ /* 0x000fc40005744270 */
[----:B------:R-:W-:Y:S02]  /*8780*/  LEA.HI.X R29, R0, c[0x0][0x164], R137, 0x1, P4 ;  /* 0x00005900001d7a11 */ /* 0x000fe400020f0c89 */
        /* <DEDUP_REMOVED lines=18> */
[----:B------:R1:W-:Y:S01]  /*88b0*/  @P1 STS.128 [R157], RZ ;  /* 0x000000ff9d001388 */ /* 0x0003e20000000c00 */
[----:B------:R-:W-:Y:S05]  /*88c0*/  @P1 BRA `(.L_x_5524) ;  /* 0x000002d000001947 */ /* 0x000fea0003800000 */
[----:B-----5:R2:W5:Y:S01]  /*88d0*/  LDG.E.128 R8, [R26.64] ;  /* 0x000000061a087981 */ /* 0x020562000c1e1d00 */
[----:B------:R-:W-:Y:S01]  /*88e0*/  ISETP.GE.AND P1, PT, R102, c[0x0][0x230], PT ;  /* 0x00008c0066007a0c */ /* 0x000fe20003f26270 */
[----:B------:R-:W-:-:S12]  /*88f0*/  BSSY B0, `(.L_x_5525) ;  /* 0x0000029000007945 */ /* 0x000fd80003800000 */
[----:B------:R-:W-:Y:S05]  /*8900*/  @P1 BRA `(.L_x_5526) ;  /* 0x0000027000001947 */ /* 0x000fea0003800000 */
[----:B------:R-:W4:Y:S04]  /*8910*/  LDG.E.64 R4, [R30.64] ;  /* 0x000000061e047981 */ /* 0x000f28000c1e1b00 */
[----:B--2---:R-:W2:Y:S01]  /*8920*/  LDG.E.64 R6, [R22.64] ;  /* 0x0000000616067981 */ /* 0x004ea2000c1e1b00 */
[--C-:B-----5:R-:W-:Y:S01]  /*8930*/  HADD2.F32 R21, -RZ, R9.reuse.H0_H0 ;  /* 0x20000009ff157230 */ /* 0x120fe20000004100 */
[----:B------:R-:W-:Y:S01]  /*8940*/  MOV R18, R10 ;  /* 0x0000000a00127202 */ /* 0x000fe20000000f00 */
[----:B------:R-:W-:Y:S02]  /*8950*/  HADD2.F32 R19, -RZ, R9.H1_H1 ;  /* 0x30000009ff137230 */ /* 0x000fe40000004100 */
[--C-:B------:R-:W-:Y:S02]  /*8960*/  HADD2.F32 R16, -RZ, R11.reuse.H1_H1 ;  /* 0x3000000bff107230 */ /* 0x100fe40000004100 */
[----:B------:R-:W-:-:S02]  /*8970*/  HADD2.F32 R17, -RZ, R11.H0_H0 ;  /* 0x2000000bff117230 */ /* 0x000fc40000004100 */
[----:B----4-:R-:W-:Y:S02]  /*8980*/  HADD2.F32 R2, -RZ, R4.H1_H1 ;  /* 0x30000004ff027230 */ /* 0x010fe40000004100 */
[----:B------:R-:W-:Y:S02]  /*8990*/  HADD2.F32 R0, -RZ, R5.H1_H1 ;  /* 0x30000005ff007230 */ /* 0x000fe40000004100 */
[----:B--2---:R-:W-:Y:S01]  /*89a0*/  HADD2.F32 R11, -RZ, R7.H1_H1 ;  /* 0x30000007ff0b7230 */ /* 0x004fe20000004100 */
        /* <DEDUP_REMOVED lines=29> */
.L_x_5526:
[----:B------:R-:W-:Y:S05]  /*8b80*/  BSYNC B0 ;  /* 0x0000000000007941 */ /* 0x000fea0003800000 */
.L_x_5525:
[----:B-----5:R4:W-:Y:S02]  /*8b90*/  STS.128 [R157], R8 ;  /* 0x000000089d007388 */ /* 0x0209e40000000c00 */
.L_x_5524:
[----:B------:R-:W-:Y:S05]  /*8ba0*/  BSYNC B1 ;  /* 0x0000000000017941 */ /* 0x000fea0003800000 */
.L_x_5523:
[----:B------:R1:W-:Y:S01]  /*8bb0*/  @P0 STS.128 [R157+0x2000], RZ ;  /* 0x002000ff9d000388 */ /* 0x0003e20000000c00 */
[----:B------:R-:W-:Y:S05]  /*8bc0*/  @P0 BRA `(.L_x_5522) ;  /* 0x000002d000000947 */ /* 0x000fea0003800000 */
[----:B----45:R4:W5:Y:S01]  /*8bd0*/  LDG.E.128 R8, [R26.64+0x80] ;  /* 0x000080061a087981 */ /* 0x030962000c1e1d00 */
[----:B------:R-:W-:Y:S01]  /*8be0*/  ISETP.GE.AND P1, PT, R100, c[0x0][0x230], PT ;  /* 0x00008c0064007a0c */ /* 0x000fe20003f26270 */
[----:B------:R-:W-:-:S12]  /*8bf0*/  BSSY B0, `(.L_x_5527) ;  /* 0x0000029000007945 */ /* 0x000fd80003800000 */
[----:B------:R-:W-:Y:S05]  /*8c00*/  @P1 BRA `(.L_x_5528) ;  /* 0x0000027000001947 */ /* 0x000fea0003800000 */
[----:B--2---:R-:W2:Y:S04]  /*8c10*/  LDG.E.64 R4, [R30.64+0x40] ;  /* 0x000040061e047981 */ /* 0x004ea8000c1e1b00 */
[----:B---3--:R-:W3:Y:S01]  /*8c20*/  LDG.E.64 R6, [R22.64+0x40] ;  /* 0x0000400616067981 */ /* 0x008ee2000c1e1b00 */
        /* <DEDUP_REMOVED lines=37> */
.L_x_5528:
[----:B------:R-:W-:Y:S05]  /*8e80*/  BSYNC B0 ;  /* 0x0000000000007941 */ /* 0x000fea0003800000 */
.L_x_5527:
[----:B-----5:R1:W-:Y:S02]  /*8e90*/  STS.128 [R157+0x2000], R8 ;  /* 0x002000089d007388 */ /* 0x0203e40000000c00 */
.L_x_5522:
[----:B------:R-:W-:Y:S05]  /*8ea0*/  BSYNC B2 ;  /* 0x0000000000027941 */ /* 0x000fea0003800000 */
.L_x_5521:
[----:B------:R-:W-:Y:S01]  /*8eb0*/  IADD3 R0, R132, 0x10, RZ ;  /* 0x0000001084007810 */ /* 0x000fe20007ffe0ff */
[----:B------:R-:W-:Y:S03]  /*8ec0*/  BSSY B2, `(.L_x_5529) ;  /* 0x000006e000027945 */ /* 0x000fe60003800000 */
[----:B------:R-:W-:-:S04]  /*8ed0*/  ISETP.GE.AND P1, PT, R0, R3, PT ;  /* 0x000000030000720c */ /* 0x000fc80003f26270 */
[----:B------:R-:W-:-:S13]  /*8ee0*/  ISETP.LT.OR P1, PT, R111, -0x87, P1 ;  /* 0xffffff796f00780c */ /* 0x000fda0000f21670 */
[----:B------:R-:W-:Y:S05]  /*8ef0*/  @P1 BRA `(.L_x_5530) ;  /* 0x000006a000001947 */ /* 0x000fea0003800000 */
[----:B------:R-:W-:Y:S01]  /*8f00*/  ISETP.GE.AND P1, PT, R102, c[0x0][0x220], PT ;  /* 0x0000880066007a0c */ /* 0x000fe20003f26270 */
[----:B------:R-:W-:Y:S01]  /*8f10*/  BSSY B1, `(.L_x_5531) ;  /* 0x000003a000017945 */ /* 0x000fe20003800000 */
[----:B------:R-:W-:-:S04]  /*8f20*/  IADD3 R2, P2, R121, R20, RZ ;  /* 0x0000001479027210 */ /* 0x000fc80007f5e0ff */
[----:B------:R-:W-:Y:S01]  /*8f30*/  LEA.HI.X.SX32 R121, R121, R13, 0x1, P2 ;  /* 0x0000000d79797211 */ /* 0x000fe200010f0eff */
[----:B---3--:R-:W-:-:S03]  /*8f40*/  IMAD.SHL.U32 R32, R2, 0x2, RZ ;  /* 0x0000000202207824 */ /* 0x008fc600078e00ff */
[----:B------:R-:W-:Y:S02]  /*8f50*/  SHF.L.U64.HI R2, R2, 0x1, R121 ;  /* 0x0000000102027819 */ /* 0x000fe40000010279 */
[C---:B------:R-:W-:Y:S01]  /*8f60*/  IADD3 R30, P4, R32.reuse, c[0x0][0x2a8], RZ ;  /* 0x0000aa00201e7a10 */ /* 0x040fe20007f9e0ff */
[----:B------:R3:W-:Y:S01]  /*8f70*/  @P1 STS.128 [R157+0x800], RZ ;  /* 0x000800ff9d001388 */ /* 0x0007e20000000c00 */
[----:B------:R-:W-:Y:S02]  /*8f80*/  IADD3 R32, P2, R32, c[0x0][0x2b0], RZ ;  /* 0x0000ac0020207a10 */ /* 0x000fe40007f5e0ff */
[C---:B------:R-:W-:Y:S02]  /*8f90*/  IADD3.X R31, R2.reuse, c[0x0][0x2ac], RZ, P4, !PT ;  /* 0x0000ab00021f7a10 */ /* 0x040fe400027fe4ff */
[----:B------:R-:W-:Y:S01]  /*8fa0*/  IADD3.X R33, R2, c[0x0][0x2b4], RZ, P2, !PT ;  /* 0x0000ad0002217a10 */ /* 0x000fe200017fe4ff */
[----:B------:R-:W-:Y:S05]  /*8fb0*/  @P1 BRA `(.L_x_5532) ;  /* 0x000002f000001947 */ /* 0x000fea0003800000 */
[----:B-1--45:R1:W5:Y:S01]  /*8fc0*/  LDG.E.128 R8, [R24.64] ;  /* 0x0000000618087981 */ /* 0x032362000c1e1d00 */
[----:B------:R-:W-:Y:S01]  /*8fd0*/  ISETP.GE.AND P1, PT, R102, c[0x0][0x230], PT ;  /* 0x00008c0066007a0c */ /* 0x000fe20003f26270 */
[----:B------:R-:W-:-:S12]  /*8fe0*/  BSSY B0, `(.L_x_5533) ;  /* 0x000002b000007945 */ /* 0x000fd80003800000 */
[----:B------:R-:W-:Y:S05]  /*8ff0*/  @P1 BRA `(.L_x_5534) ;  /* 0x0000029000001947 */ /* 0x000fea0003800000 */
[----:B------:R-:W4:Y:S04]  /*9000*/  LDG.E.64 R4, [R32.64] ;  /* 0x0000000620047981 */ /* 0x000f28000c1e1b00 */
[----:B--2---:R-:W2:Y:S01]  /*9010*/  LDG.E.64 R6, [R30.64] ;  /* 0x000000061e067981 */ /* 0x004ea2000c1e1b00 */
[----:B-----5:R-:W-:Y:S01]  /*9020*/  MOV R19, R10 ;  /* 0x0000000a00137202 */ /* 0x020fe20000000f00 */
[----:B------:R-:W-:Y:S02]  /*9030*/  HADD2.F32 R21, -RZ, R9.H1_H1 ;  /* 0x30000009ff157230 */ /* 0x000fe40000004100 */
[----:B------:R-:W-:Y:S02]  /*9040*/  HADD2.F32 R17, -RZ, R11.H1_H1 ;  /* 0x3000000bff117230 */ /* 0x000fe40000004100 */
[----:B------:R-:W-:-:S02]  /*9050*/  HADD2.F32 R22, -RZ, R9.H0_H0 ;  /* 0x20000009ff167230 */ /* 0x000fc40000004100 */
[----:B------:R-:W-:Y:S02]  /*9060*/  HADD2.F32 R18, -RZ, R11.H0_H0 ;  /* 0x2000000bff127230 */ /* 0x000fe40000004100 */
[----:B----4-:R-:W-:Y:S02]  /*9070*/  HADD2.F32 R10, -RZ, R4.H1_H1 ;  /* 0x30000004ff0a7230 */ /* 0x010fe40000004100 */
        /* <DEDUP_REMOVED lines=33> */
.L_x_5534:
[----:B------:R-:W-:Y:S05]  /*9290*/  BSYNC B0 ;  /* 0x0000000000007941 */ /* 0x000fea0003800000 */
.L_x_5533:
[----:B-----5:R4:W-:Y:S02]  /*92a0*/  STS.128 [R157+0x800], R8 ;  /* 0x000800089d007388 */ /* 0x0209e40000000c00 */
.L_x_5532:
[----:B------:R-:W-:Y:S05]  /*92b0*/  BSYNC B1 ;  /* 0x0000000000017941 */ /* 0x000fea0003800000 */
.L_x_5531:
[----:B------:R1:W-:Y:S01]  /*92c0*/  @P0 STS.128 [R157+0x2800], RZ ;  /* 0x002800ff9d000388 */ /* 0x0003e20000000c00 */
[----:B------:R-:W-:Y:S05]  /*92d0*/  @P0 BRA `(.L_x_5530) ;  /* 0x000002c000000947 */ /* 0x000fea0003800000 */
[----:B-12-4-:R-:W5:Y:S01]  /*92e0*/  LDG.E.128 R24, [R24.64+0x80] ;  /* 0x0000800618187981 */ /* 0x016f62000c1e1d00 */
[----:B------:R-:W-:Y:S01]  /*92f0*/  ISETP.GE.AND P1, PT, R100, c[0x0][0x230], PT ;  /* 0x00008c0064007a0c */ /* 0x000fe20003f26270 */
[----:B------:R-:W-:-:S12]  /*9300*/  BSSY B0, `(.L_x_5535) ;  /* 0x0000028000007945 */ /* 0x000fd80003800000 */
[----:B------:R-:W-:Y:S05]  /*9310*/  @P1 BRA `(.L_x_5536) ;  /* 0x0000026000001947 */ /* 0x000fea0003800000 */
[----:B------:R-:W2:Y:S04]  /*9320*/  LDG.E.64 R4, [R32.64+0x40] ;  /* 0x0000400620047981 */ /* 0x000ea8000c1e1b00 */
[----:B------:R-:W4:Y:S01]  /*9330*/  LDG.E.64 R6, [R30.64+0x40] ;  /* 0x000040061e067981 */ /* 0x000f22000c1e1b00 */
[----:B-----5:R-:W-:Y:S02]  /*9340*/  HADD2.F32 R16, -RZ, R27.H1_H1 ;  /* 0x3000001bff107230 */ /* 0x020fe40000004100 */
[----:B------:R-:W-:Y:S02]  /*9350*/  HADD2.F32 R18, -RZ, R25.H1_H1 ;  /* 0x30000019ff127230 */ /* 0x000fe40000004100 */
[----:B------:R-:W-:Y:S02]  /*9360*/  HADD2.F32 R17, -RZ, R27.H0_H0 ;  /* 0x2000001bff117230 */ /* 0x000fe40000004100 */
[----:B------:R-:W-:-:S02]  /*9370*/  HADD2.F32 R19, -RZ, R25.H0_H0 ;  /* 0x20000019ff137230 */ /* 0x000fc40000004100 */
[----:B--2---:R-:W-:Y:S02]  /*9380*/  HADD2.F32 R2, -RZ, R5.H1_H1 ;  /* 0x30000005ff027230 */ /* 0x004fe40000004100 */
[----:B------:R-:W-:Y:S02]  /*9390*/  HADD2.F32 R9, -RZ, R4.H1_H1 ;  /* 0x30000004ff097230 */ /* 0x000fe40000004100 */
[----:B----4-:R-:W-:Y:S01]  /*93a0*/  HADD2.F32 R11, -RZ, R7.H1_H1 ;  /* 0x30000007ff0b7230 */ /* 0x010fe20000004100 */
[-C--:B------:R-:W-:Y:S01]  /*93b0*/  FMUL.FTZ R8, R16, R2.reuse ;  /* 0x0000000210087220 */ /* 0x080fe20000410000 */
[----:B------:R-:W-:Y:S01]  /*93c0*/  HADD2.F32 R12, -RZ, R6.H1_H1 ;  /* 0x30000006ff0c7230 */ /* 0x000fe20000004100 */
[----:B------:R-:W-:Y:S01]  /*93d0*/  FMUL.FTZ R10, R18, R9 ;  /* 0x00000009120a7220 */ /* 0x000fe20000410000 */
[----:B------:R-:W-:Y:S01]  /*93e0*/  HADD2.F32 R4, -RZ, R4.H0_H0 ;  /* 0x20000004ff047230 */ /* 0x000fe20000004100 */
[C---:B------:R-:W-:Y:S01]  /*93f0*/  FMUL.FTZ R2, R17.reuse, R2 ;  /* 0x0000000211027220 */ /* 0x040fe20000410000 */
[----:B------:R-:W-:Y:S01]  /*9400*/  HADD2.F32 R5, -RZ, R5.H0_H0 ;  /* 0x20000005ff057230 */ /* 0x000fe20000004100 */
[----:B------:R-:W-:Y:S01]  /*9410*/  FFMA.FTZ R8, R17, R11, -R8 ;  /* 0x0000000b11087223 */ /* 0x000fe20000010808 */
[--C-:B------:R-:W-:Y:S01]  /*9420*/  HADD2.F32 R17, -RZ, R24.reuse.H0_H0 ;  /* 0x20000018ff117230 */ /* 0x100fe20000004100 */
[C---:B------:R-:W-:Y:S01]  /*9430*/  FMUL.FTZ R9, R19.reuse, R9 ;  /* 0x0000000913097220 */ /* 0x040fe20000410000 */
[----:B------:R-:W-:Y:S01]  /*9440*/  HADD2.F32 R21, -RZ, R7.H0_H0 ;  /* 0x20000007ff157230 */ /* 0x000fe20000004100 */
[-C--:B------:R-:W-:Y:S01]  /*9450*/  FFMA.FTZ R10, R19, R12.reuse, -R10 ;  /* 0x0000000c130a7223 */ /* 0x080fe2000001080a */
[----:B------:R-:W-:Y:S01]  /*9460*/  HADD2.F32 R19, -RZ, R24.H1_H1 ;  /* 0x30000018ff137230 */ /* 0x000fe20000004100 */
[----:B------:R-:W-:Y:S01]  /*9470*/  FFMA.FTZ R11, R16, R11, R2 ;  /* 0x0000000b100b7223 */ /* 0x000fe20000010002 */
[--C-:B------:R-:W-:Y:S01]  /*9480*/  HADD2.F32 R2, -RZ, R26.reuse.H0_H0 ;  /* 0x2000001aff027230 */ /* 0x100fe20000004100 */
[----:B------:R-:W-:Y:S01]  /*9490*/  FFMA.FTZ R9, R18, R12, R9 ;  /* 0x0000000c12097223 */ /* 0x000fe20000010009 */
        /* <DEDUP_REMOVED lines=14> */
.L_x_5536:
[----:B------:R-:W-:Y:S05]  /*9580*/  BSYNC B0 ;  /* 0x0000000000007941 */ /* 0x000fea0003800000 */
.L_x_5535:
[----:B-----5:R1:W-:Y:S02]  /*9590*/  STS.128 [R157+0x2800], R24 ;  /* 0x002800189d007388 */ /* 0x0203e40000000c00 */
.L_x_5530:
[----:B------:R-:W-:Y:S05]  /*95a0*/  BSYNC B2 ;  /* 0x0000000000027941 */ /* 0x000fea0003800000 */
.L_x_5529:
[----:B------:R-:W-:Y:S01]  /*95b0*/  IADD3 R16, R132, 0x20, RZ ;  /* 0x0000002084107810 */ /* 0x000fe20007ffe0ff */
[----:B------:R-:W-:Y:S03]  /*95c0*/  BSSY B2, `(.L_x_5537) ;  /* 0x000006f000027945 */ /* 0x000fe60003800000 */
[----:B------:R-:W-:-:S04]  /*95d0*/  ISETP.GE.AND P1, PT, R16, R3, PT ;  /* 0x000000031000720c */ /* 0x000fc80003f26270 */
[----:B------:R-:W-:-:S13]  /*95e0*/  ISETP.LT.OR P1, PT, R111, -0x107, P1 ;  /* 0xfffffef96f00780c */ /* 0x000fda0000f21670 */
[----:B------:R-:W-:Y:S05]  /*95f0*/  @P1 BRA `(.L_x_5538) ;  /* 0x000006b000001947 */ /* 0x000fea0003800000 */
[----:B------:R-:W-:Y:S01]  /*9600*/  ISETP.GE.AND P1, PT, R102, c[0x0][0x220], PT ;  /* 0x0000880066007a0c */ /* 0x000fe20003f26270 */
[----:B------:R-:W-:Y:S01]  /*9610*/  IMAD.SHL.U32 R2, R123, 0x20, RZ ;  /* 0x000000207b027824 */ /* 0x000fe200078e00ff */
[----:B------:R-:W-:Y:S04]  /*9620*/  BSSY B1, `(.L_x_5539) ;  /* 0x000003a000017945 */ /* 0x000fe80003800000 */
[----:B------:R-:W-:-:S04]  /*9630*/  IADD3 R5, P2, R2, R20, RZ ;  /* 0x0000001402057210 */ /* 0x000fc80007f5e0ff */
[----:B------:R-:W-:Y:S01]  /*9640*/  LEA.HI.X.SX32 R2, R2, R13, 0x1, P2 ;  /* 0x0000000d02027211 */ /* 0x000fe200010f0eff */
[C---:B---3--:R-:W-:Y:S02]  /*9650*/  IMAD.SHL.U32 R32, R5.reuse, 0x2, RZ ;  /* 0x0000000205207824 */ /* 0x048fe400078e00ff */
[----:B------:R3:W-:Y:S01]  /*9660*/  @P1 STS.128 [R157+0x1000], RZ ;  /* 0x001000ff9d001388 */ /* 0x0007e20000000c00 */
[----:B------:R-:W-:Y:S02]  /*9670*/  SHF.L.U64.HI R2, R5, 0x1, R2 ;  /* 0x0000000105027819 */ /* 0x000fe40000010202 */
[C---:B-12-4-:R-:W-:Y:S02]  /*9680*/  IADD3 R26, P4, R32.reuse, c[0x0][0x2a8], RZ ;  /* 0x0000aa00201a7a10 */ /* 0x056fe40007f9e0ff */
[----:B------:R-:W-:Y:S02]  /*9690*/  IADD3 R32, P2, R32, c[0x0][0x2b0], RZ ;  /* 0x0000ac0020207a10 */ /* 0x000fe40007f5e0ff */
[----:B------:R-:W-:-:S02]  /*96a0*/  IADD3.X R27, R2, c[0x0][0x2ac], RZ, P4, !PT ;  /* 0x0000ab00021b7a10 */ /* 0x000fc400027fe4ff */
[----:B------:R-:W-:Y:S01]  /*96b0*/  IADD3.X R33, R2, c[0x0][0x2b4], RZ, P2, !PT ;  /* 0x0000ad0002217a10 */ /* 0x000fe200017fe4ff */
[----:B------:R-:W-:Y:S05]  /*96c0*/  @P1 BRA `(.L_x_5540) ;  /* 0x000002f000001947 */ /* 0x000fea0003800000 */
[----:B-----5:R1:W5:Y:S01]  /*96d0*/  LDG.E.128 R8, [R28.64] ;  /* 0x000000061c087981 */ /* 0x020362000c1e1d00 */
[----:B------:R-:W-:Y:S01]  /*96e0*/  ISETP.GE.AND P1, PT, R102, c[0x0][0x230], PT ;  /* 0x00008c0066007a0c */ /* 0x000fe20003f26270 */
[----:B------:R-:W-:-:S12]  /*96f0*/  BSSY B0, `(.L_x_5541) ;  /* 0x000002b000007945 */ /* 0x000fd80003800000 */
[----:B------:R-:W-:Y:S05]  /*9700*/  @P1 BRA `(.L_x_5542) ;  /* 0x0000029000001947 */ /* 0x000fea0003800000 */
[----:B------:R-:W2:Y:S04]  /*9710*/  LDG.E.64 R4, [R32.64] ;  /* 0x0000000620047981 */ /* 0x000ea8000c1e1b00 */
[----:B------:R-:W4:Y:S01]  /*9720*/  LDG.E.64 R6, [R26.64] ;  /* 0x000000061a067981 */ /* 0x000f22000c1e1b00 */
[--C-:B-----5:R-:W-:Y:S01]  /*9730*/  HADD2.F32 R24, -RZ, R9.reuse.H0_H0 ;  /* 0x20000009ff187230 */ /* 0x120fe20000004100 */
[----:B------:R-:W-:Y:S01]  /*9740*/  MOV R21, R10 ;  /* 0x0000000a00157202 */ /* 0x000fe20000000f00 */
[----:B------:R-:W-:Y:S02]  /*9750*/  HADD2.F32 R22, -RZ, R9.H1_H1 ;  /* 0x30000009ff167230 */ /* 0x000fe40000004100 */
[--C-:B------:R-:W-:Y:S02]  /*9760*/  HADD2.F32 R19, -RZ, R11.reuse.H1_H1 ;  /* 0x3000000bff137230 */ /* 0x100fe40000004100 */
        /* <DEDUP_REMOVED lines=18> */
[--C-:B------:R-:W-:Y:S01]  /*9890*/  HADD2.F32 R12, -RZ, R21.reuse.H1_H1 ;  /* 0x30000015ff0c7230 */ /* 0x100fe20000004100 */
[-C--:B------:R-:W-:Y:S01]  /*98a0*/  FMUL.FTZ R18, R17, R4.reuse ;  /* 0x0000000411127220 */ /* 0x080fe20000410000 */
[----:B------:R-:W-:Y:S01]  /*98b0*/  HADD2.F32 R8, -RZ, R21.H0_H0 ;  /* 0x20000015ff087230 */ /* 0x000fe20000004100 */
        /* <DEDUP_REMOVED lines=14> */
.L_x_5542:
[----:B------:R-:W-:Y:S05]  /*99a0*/  BSYNC B0 ;  /* 0x0000000000007941 */ /* 0x000fea0003800000 */
.L_x_5541:
[----:B-----5:R2:W-:Y:S02]  /*99b0*/  STS.128 [R157+0x1000], R8 ;  /* 0x001000089d007388 */ /* 0x0205e40000000c00 */
.L_x_5540:
[----:B------:R-:W-:Y:S05]  /*99c0*/  BSYNC B1 ;  /* 0x0000000000017941 */ /* 0x000fea0003800000 */
.L_x_5539:
[----:B------:R4:W-:Y:S01]  /*99d0*/  @P0 STS.128 [R157+0x3000], RZ ;  /* 0x003000ff9d000388 */ /* 0x0009e20000000c00 */
[----:B------:R-:W-:Y:S05]  /*99e0*/  @P0 BRA `(.L_x_5538) ;  /* 0x000002c000000947 */ /* 0x000fea0003800000 */
[----:B-1----:R-:W5:Y:S01]  /*99f0*/  LDG.E.128 R28, [R28.64+0x80] ;  /* 0x000080061c1c7981 */ /* 0x002f62000c1e1d00 */
[----:B------:R-:W-:Y:S01]  /*9a00*/  ISETP.GE.AND P1, PT, R100, c[0x0][0x230], PT ;  /* 0x00008c0064007a0c */ /* 0x000fe20003f26270 */
[----:B------:R-:W-:-:S12]  /*9a10*/  BSSY B0, `(.L_x_5543) ;  /* 0x0000028000007945 */ /* 0x000fd80003800000 */
[----:B------:R-:W-:Y:S05]  /*9a20*/  @P1 BRA `(.L_x_5544) ;  /* 0x0000026000001947 */ /* 0x000fea0003800000 */
[----:B--2---:R-:W2:Y:S04]  /*9a30*/  LDG.E.64 R4, [R32.64+0x40] ;  /* 0x0000400620047981 */ /* 0x004ea8000c1e1b00 */
[----:B---3--:R-:W3:Y:S01]  /*9a40*/  LDG.E.64 R6, [R26.64+0x40] ;  /* 0x000040061a067981 */ /* 0x008ee2000c1e1b00 */
[--C-:B-----5:R-:W-:Y:S02]  /*9a50*/  HADD2.F32 R21, -RZ, R29.reuse.H0_H0 ;  /* 0x2000001dff157230 */ /* 0x120fe40000004100 */
        /* <DEDUP_REMOVED lines=35> */
.L_x_5544:
[----:B------:R-:W-:Y:S05]  /*9c90*/  BSYNC B0 ;  /* 0x0000000000007941 */ /* 0x000fea0003800000 */
.L_x_5543:
[----:B-----5:R1:W-:Y:S02]  /*9ca0*/  STS.128 [R157+0x3000], R28 ;  /* 0x0030001c9d007388 */ /* 0x0203e40000000c00 */
.L_x_5538:
[----:B------:R-:W-:Y:S05]  /*9cb0*/  BSYNC B2 ;  /* 0x0000000000027941 */ /* 0x000fea0003800000 */
.L_x_5537:
[----:B------:R-:W-:-:S04]  /*9cc0*/  IADD3 R18, R132, 0x30, RZ ;  /* 0x0000003084127810 */ /* 0x000fc80007ffe0ff */
[----:B------:R-:W-:-:S04]  /*9cd0*/  ISETP.GE.AND P1, PT, R18, R3, PT ;  /* 0x000000031200720c */ /* 0x000fc80003f26270 */
[----:B------:R-:W-:-:S13]  /*9ce0*/  ISETP.LT.OR P1, PT, R111, -0x187, P1 ;  /* 0xfffffe796f00780c */ /* 0x000fda0000f21670 */
[----:B------:R-:W-:Y:S05]  /*9cf0*/  @P1 BRA `(.L_x_5545) ;  /* 0x00003c0000001947 */ /* 0x000fea0003800000 */
[----:B------:R-:W-:Y:S01]  /*9d00*/  ISETP.GE.AND P1, PT, R102, c[0x0][0x220], PT ;  /* 0x0000880066007a0c */ /* 0x000fe20003f26270 */
[----:B------:R-:W-:Y:S01]  /*9d10*/  IMAD R123, R123, 0x30, RZ ;  /* 0x000000307b7b7824 */ /* 0x000fe200078e02ff */
[----:B------:R-:W-:Y:S04]  /*9d20*/  BSSY B1, `(.L_x_5546) ;  /* 0x0000038000017945 */ /* 0x000fe80003800000 */
[----:B------:R-:W-:-:S04]  /*9d30*/  IADD3 R2, P2, R123, R20, RZ ;  /* 0x000000147b027210 */ /* 0x000fc80007f5e0ff */
[----:B------:R-:W-:Y:S01]  /*9d40*/  LEA.HI.X.SX32 R13, R123, R13, 0x1, P2 ;  /* 0x0000000d7b0d7211 */ /* 0x000fe200010f0eff */
[C---:B-12-4-:R-:W-:Y:S02]  /*9d50*/  IMAD.SHL.U32 R26, R2.reuse, 0x2, RZ ;  /* 0x00000002021a7824 */ /* 0x056fe400078e00ff */
[----:B------:R1:W-:Y:S01]  /*9d60*/  @P1 STS.128 [R157+0x1800], RZ ;  /* 0x001800ff9d001388 */ /* 0x0003e20000000c00 */
[----:B------:R-:W-:Y:S02]  /*9d70*/  SHF.L.U64.HI R2, R2, 0x1, R13 ;  /* 0x0000000102027819 */ /* 0x000fe4000001020d */
[C---:B------:R-:W-:Y:S02]  /*9d80*/  IADD3 R22, P4, R26.reuse, c[0x0][0x2a8], RZ ;  /* 0x0000aa001a167a10 */ /* 0x040fe40007f9e0ff */
        /* <DEDUP_REMOVED lines=8> */
[----:B------:R-:W4:Y:S04]  /*9e10*/  LDG.E.64 R2, [R26.64] ;  /* 0x000000061a027981 */ /* 0x000f28000c1e1b00 */
[----:B--2---:R-:W2:Y:S01]  /*9e20*/  LDG.E.64 R4, [R22.64] ;  /* 0x0000000616047981 */ /* 0x004ea2000c1e1b00 */
[--C-:B-----5:R-:W-:Y:S01]  /*9e30*/  HADD2.F32 R13, -RZ, R11.reuse.H1_H1 ;  /* 0x3000000bff0d7230 */ /* 0x120fe20000004100 */
[----:B------:R-:W-:Y:S01]  /*9e40*/  MOV R17, R10 ;  /* 0x0000000a00117202 */ /* 0x000fe20000000f00 */
[----:B------:R-:W-:Y:S02]  /*9e50*/  HADD2.F32 R20, -RZ, R11.H0_H0 ;  /* 0x2000000bff147230 */ /* 0x000fe40000004100 */
[--C-:B------:R-:W-:Y:S02]  /*9e60*/  HADD2.F32 R21, -RZ, R9.reuse.H0_H0 ;  /* 0x20000009ff157230 */ /* 0x100fe40000004100 */
[----:B------:R-:W-:-:S02]  /*9e70*/  HADD2.F32 R19, -RZ, R9.H1_H1 ;  /* 0x30000009ff137230 */ /* 0x000fc40000004100 */
[----:B----4-:R-:W-:Y:S02]  /*9e80*/  HADD2.F32 R6, -RZ, R3.H1_H1 ;  /* 0x30000003ff067230 */ /* 0x010fe40000004100 */
[----:B------:R-:W-:Y:S02]  /*9e90*/  HADD2.F32 R24, -RZ, R2.H1_H1 ;  /* 0x30000002ff187230 */ /* 0x000fe40000004100 */
[----:B--2---:R-:W-:Y:S01]  /*9ea0*/  HADD2.F32 R11, -RZ, R5.H1_H1 ;  /* 0x30000005ff0b7230 */ /* 0x004fe20000004100 */
        /* <DEDUP_REMOVED lines=29> */
.L_x_5549:
[----:B------:R-:W-:Y:S05]  /*a080*/  BSYNC B0 ;  /* 0x0000000000007941 */ /* 0x000fea0003800000 */
.L_x_5548:
[----:B-----5:R4:W-:Y:S02]  /*a090*/  STS.128 [R157+0x1800], R8 ;  /* 0x001800089d007388 */ /* 0x0209e40000000c00 */
.L_x_5547:
[----:B------:R-:W-:Y:S05]  /*a0a0*/  BSYNC B1 ;  /* 0x0000000000017941 */ /* 0x000fea0003800000 */
.L_x_5546:
[----:B------:R1:W-:Y:S01]  /*a0b0*/  @P0 STS.128 [R157+0x3800], RZ ;  /* 0x003800ff9d000388 */ /* 0x0003e20000000c00 */
[----:B------:R-:W-:Y:S05]  /*a0c0*/  @P0 BRA `(.L_x_5545) ;  /* 0x0000383000000947 */ /* 0x000fea0003800000 */
[----:B--2---:R-:W5:Y:S01]  /*a0d0*/  LDG.E.128 R12, [R14.64+0x80] ;  /* 0x000080060e0c7981 */ /* 0x004f62000c1e1d00 */
[----:B------:R-:W-:Y:S01]  /*a0e0*/  ISETP.GE.AND P0, PT, R100, c[0x0][0x230], PT ;  /* 0x00008c0064007a0c */ /* 0x000fe20003f06270 */
[----:B------:R-:W-:-:S12]  /*a0f0*/  BSSY B0, `(.L_x_5550) ;  /* 0x000002b000007945 */ /* 0x000fd80003800000 */
[----:B------:R-:W-:Y:S05]  /*a100*/  @P0 BRA `(.L_x_5551) ;  /* 0x0000029000000947 */ /* 0x000fea0003800000 */
[----:B------:R-:W2:Y:S04]  /*a110*/  LDG.E.64 R2, [R26.64+0x40] ;  /* 0x000040061a027981 */ /* 0x000ea8000c1e1b00 */
[----:B---3--:R-:W3:Y:S01]  /*a120*/  LDG.E.64 R4, [R22.64+0x40] ;  /* 0x0000400616047981 */ /* 0x008ee2000c1e1b00 */
[----:B-----5:R-:W-:Y:S02]  /*a130*/  MOV R6, R13 ;  /* 0x0000000d00067202 */ /* 0x020fe40000000f00 */
[----:B------:R-:W-:Y:S02]  /*a140*/  MOV R13, R15 ;  /* 0x0000000f000d7202 */ /* 0x000fe40000000f00 */
[----:B------:R-:W-:Y:S01]  /*a150*/  MOV R17, R14 ;  /* 0x0000000e00117202 */ /* 0x000fe20000000f00 */
[----:B------:R-:W-:-:S02]  /*a160*/  HADD2.F32 R20, -RZ, R6.H0_H0 ;  /* 0x20000006ff147230 */ /* 0x000fc40000004100 */
[----:B------:R-:W-:Y:S02]  /*a170*/  HADD2.F32 R15, -RZ, R6.H1_H1 ;  /* 0x30000006ff0f7230 */ /* 0x000fe40000004100 */
[--C-:B------:R-:W-:Y:S02]  /*a180*/  HADD2.F32 R14, -RZ, R13.reuse.H0_H0 ;  /* 0x2000000dff0e7230 */ /* 0x100fe40000004100 */
[----:B------:R-:W-:Y:S02]  /*a190*/  HADD2.F32 R13, -RZ, R13.H1_H1 ;  /* 0x3000000dff0d7230 */ /* 0x000fe40000004100 */
[----:B--2-4-:R-:W-:Y:S02]  /*a1a0*/  HADD2.F32 R8, -RZ, R2.H1_H1 ;  /* 0x30000002ff087230 */ /* 0x014fe40000004100 */
        /* <DEDUP_REMOVED lines=18> */
[----:B------:R-:W-:Y:S02]  /*a2d0*/  HADD2.F32 R10, -RZ, R17.H0_H0 ;  /* 0x20000011ff0a7230 */ /* 0x000fe40000004100 */
[----:B------:R-:W-:Y:S01]  /*a2e0*/  HADD2.F32 R15, -RZ, R5.H0_H0 ;  /* 0x20000005ff0f7230 */ /* 0x000fe20000004100 */
[----:B------:R-:W-:-:S02]  /*a2f0*/  FMUL.FTZ R5, R13, R2 ;  /* 0x000000020d057220 */ /* 0x000fc40000410000 */
[-C--:B------:R-:W-:Y:S02]  /*a300*/  FMUL.FTZ R2, R12, R3.reuse ;  /* 0x000000030c027220 */ /* 0x080fe40000410000 */
[----:B------:R-:W-:Y:S02]  /*a310*/  FMUL.FTZ R3, R10, R3 ;  /* 0x000000030a037220 */ /* 0x000fe40000410000 */
        /* <DEDUP_REMOVED lines=8> */
.L_x_5551:
[----:B------:R-:W-:Y:S05]  /*a3a0*/  BSYNC B0 ;  /* 0x0000000000007941 */ /* 0x000fea0003800000 */
.L_x_5550:
[----:B-----5:R2:W-:Y:S01]  /*a3b0*/  STS.128 [R157+0x3800], R12 ;  /* 0x0038000c9d007388 */ /* 0x0205e20000000c00 */
[----:B------:R-:W-:Y:S05]  /*a3c0*/  BRA `(.L_x_5545) ;  /* 0x0000353000007947 */ /* 0x000fea0003800000 */
.L_x_5520:
[----:B------:R-:W-:Y:S01]  /*a3d0*/  BSSY B2, `(.L_x_5552) ;  /* 0x00000b5000027945 */ /* 0x000fe20003800000 */
[----:B------:R-:W-:Y:S05]  /*a3e0*/  @!P2 BRA `(.L_x_5553) ;  /* 0x00000b300000a947 */ /* 0x000fea0003800000 */
[----:B------:R-:W-:Y:S01]  /*a3f0*/  ISETP.GE.AND P1, PT, R102, c[0x0][0x220], PT ;  /* 0x0000880066007a0c */ /* 0x000fe20003f26270 */
[----:B------:R-:W-:-:S12]  /*a400*/  BSSY B1, `(.L_x_5554) ;  /* 0x0000059000017945 */ /* 0x000fd80003800000 */
[----:B------:R1:W-:Y:S01]  /*a410*/  @P1 STS.128 [R157], RZ ;  /* 0x000000ff9d001388 */ /* 0x0003e20000000c00 */
        /* <DEDUP_REMOVED lines=8> */
[----:B-----5:R-:W-:-:S07]  /*a4a0*/  MOV R11, RZ ;  /* 0x000000ff000b7202 */ /* 0x020fce0000000f00 */
        /* <DEDUP_REMOVED lines=8> */
[----:B------:R-:W4:Y:S01]  /*a530*/  LDG.E.128 R16, [R16.64] ;  /* 0x0000000610107981 */ /* 0x000f22000c1e1d00 */
[----:B------:R-:W-:Y:S02]  /*a540*/  LEA.HI.X R5, R5, c[0x0][0x2b4], R0, 0x1, P1 ;  /* 0x0000ad0005057a11 */ /* 0x000fe400008f0c00 */
[----:B------:R-:W-:-:S04]  /*a550*/  IADD3 R9, P1, R11, R2, RZ ;  /* 0x000000020b097210 */ /* 0x000fc80007f3e0ff */
[----:B--2---:R-:W2:Y:S01]  /*a560*/  LDG.E.128 R4, [R4.64] ;  /* 0x0000000604047981 */ /* 0x004ea2000c1e1d00 */
[----:B------:R-:W-:Y:S02]  /*a570*/  LEA.HI.X.SX32 R0, R11, R12, 0x1, P1 ;  /* 0x0000000c0b007211 */ /* 0x000fe400008f0eff */
[----:B------:R-:W-:-:S04]  /*a580*/  LEA R8, P1, R9, c[0x0][0x2a8], 0x1 ;  /* 0x0000aa0009087a11 */ /* 0x000fc800078208ff */
[----:B------:R-:W-:-:S06]  /*a590*/  LEA.HI.X R9, R9, c[0x0][0x2ac], R0, 0x1, P1 ;  /* 0x0000ab0009097a11 */ /* 0x000fcc00008f0c00 */
[----:B---3--:R-:W3:Y:S01]  /*a5a0*/  LDG.E.128 R8, [R8.64] ;  /* 0x0000000608087981 */ /* 0x008ee2000c1e1d00 */
[----:B----4-:R-:W-:Y:S02]  /*a5b0*/  HADD2.F32 R33, -RZ, R16.H0_H0 ;  /* 0x20000010ff217230 */ /* 0x010fe40000004100 */
        /* <DEDUP_REMOVED lines=25> */
[----:B---3--:R-:W-:Y:S01]  /*a750*/  HADD2.F32 R4, -RZ, R8.H0_H0 ;  /* 0x20000008ff047230 */ /* 0x008fe20000004100 */
        /* <DEDUP_REMOVED lines=33> */
.L_x_5557:
[----:B------:R-:W-:Y:S05]  /*a970*/  BSYNC B0 ;  /* 0x0000000000007941 */ /* 0x000fea0003800000 */
.L_x_5556:
[----:B-----5:R4:W-:Y:S02]  /*a980*/  STS.128 [R157], R20 ;  /* 0x000000149d007388 */ /* 0x0209e40000000c00 */
.L_x_5555:
[----:B------:R-:W-:Y:S05]  /*a990*/  BSYNC B1 ;  /* 0x0000000000017941 */ /* 0x000fea0003800000 */
.L_x_5554:
[----:B------:R1:W-:Y:S01]  /*a9a0*/  @P0 STS.128 [R157+0x2000], RZ ;  /* 0x002000ff9d000388 */ /* 0x0003e20000000c00 */
[----:B------:R-:W-:Y:S05]  /*a9b0*/  @P0 BRA `(.L_x_5553) ;  /* 0x0000056000000947 */ /* 0x000fea0003800000 */
[----:B----4-:R4:W5:Y:S01]  /*a9c0*/  LDG.E.128 R20, [R26.64+0x80] ;  /* 0x000080061a147981 */ /* 0x010962000c1e1d00 */
[----:B------:R-:W-:Y:S01]  /*a9d0*/  ISETP.GE.AND P1, PT, R100, c[0x0][0x230], PT ;  /* 0x00008c0064007a0c */ /* 0x000fe20003f26270 */
[----:B------:R-:W-:-:S12]  /*a9e0*/  BSSY B0, `(.L_x_5558) ;  /* 0x0000052000007945 */ /* 0x000fd80003800000 */
[----:B------:R-:W-:Y:S05]  /*a9f0*/  @P1 BRA `(.L_x_5559) ;  /* 0x0000050000001947 */ /* 0x000fea0003800000 */
[-C--:B------:R-:W-:Y:S02]  /*aa00*/  ISETP.GE.AND P2, PT, R100, R123.reuse, PT ;  /* 0x0000007b6400720c */ /* 0x080fe40003f46270 */
[----:B------:R-:W-:Y:S02]  /*aa10*/  MOV R7, R123 ;  /* 0x0000007b00077202 */ /* 0x000fe40000000f00 */
[----:B-----5:R-:W-:Y:S02]  /*aa20*/  MOV R11, RZ ;  /* 0x000000ff000b7202 */ /* 0x020fe40000000f00 */
        /* <DEDUP_REMOVED lines=9> */
[----:B--2---:R-:W2:Y:S01]  /*aac0*/  LDG.E.128 R16, [R16.64+0x80] ;  /* 0x0000800610107981 */ /* 0x004ea2000c1e1d00 */
[----:B------:R-:W-:Y:S02]  /*aad0*/  LEA.HI.X R5, R5, c[0x0][0x2b4], R0, 0x1, P1 ;  /* 0x0000ad0005057a11 */ /* 0x000fe400008f0c00 */
[----:B------:R-:W-:-:S04]  /*aae0*/  IADD3 R0, P1, R9, R2, RZ ;  /* 0x0000000209007210 */ /* 0x000fc80007f3e0ff */
[----:B---3--:R-:W3:Y:S01]  /*aaf0*/  LDG.E.128 R4, [R4.64+0x80] ;  /* 0x0000800604047981 */ /* 0x008ee2000c1e1d00 */
[----:B------:R-:W-:Y:S02]  /*ab00*/  LEA.HI.X.SX32 R9, R9, R12, 0x1, P1 ;  /* 0x0000000c09097211 */ /* 0x000fe400008f0eff */
[----:B------:R-:W-:-:S04]  /*ab10*/  LEA R8, P1, R0, c[0x0][0x2a8], 0x1 ;  /* 0x0000aa0000087a11 */ /* 0x000fc800078208ff */
[----:B------:R-:W-:-:S06]  /*ab20*/  LEA.HI.X R9, R0, c[0x0][0x2ac], R9, 0x1, P1 ;  /* 0x0000ab0000097a11 */ /* 0x000fcc00008f0c09 */
[----:B----4-:R-:W4:Y:S01]  /*ab30*/  LDG.E.128 R8, [R8.64+0x80] ;  /* 0x0000800608087981 */ /* 0x010f22000c1e1d00 */
        /* <DEDUP_REMOVED lines=60> */
.L_x_5559:
[----:B------:R-:W-:Y:S05]  /*af00*/  BSYNC B0 ;  /* 0x0000000000007941 */ /* 0x000fea0003800000 */
.L_x_5558:
[----:B-----5:R1:W-:Y:S02]  /*af10*/  STS.128 [R157+0x2000], R20 ;  /* 0x002000149d007388 */ /* 0x0203e40000000c00 */
.L_x_5553:
[----:B------:R-:W-:Y:S05]  /*af20*/  BSYNC B2 ;  /* 0x0000000000027941 */ /* 0x000fea0003800000 */
.L_x_5552:
[----:B------:R-:W-:Y:S01]  /*af30*/  IADD3 R0, R132, 0x10, RZ ;  /* 0x0000001084007810 */ /* 0x000fe20007ffe0ff */
[----:B------:R-:W-:Y:S03]  /*af40*/  BSSY B2, `(.L_x_5560) ;  /* 0x00000bc000027945 */ /* 0x000fe60003800000 */
[----:B------:R-:W-:-:S04]  /*af50*/  ISETP.GE.AND P1, PT, R0, R3, PT ;  /* 0x000000030000720c */ /* 0x000fc80003f26270 */
[----:B------:R-:W-:-:S13]  /*af60*/  ISETP.LT.OR P1, PT, R111, -0x87, P1 ;  /* 0xffffff796f00780c */ /* 0x000fda0000f21670 */
[----:B------:R-:W-:Y:S05]  /*af70*/  @P1 BRA `(.L_x_5561) ;  /* 0x00000b8000001947 */ /* 0x000fea0003800000 */
[----:B------:R-:W-:Y:S01]  /*af80*/  ISETP.GE.AND P1, PT, R102, c[0x0][0x220], PT ;  /* 0x0000880066007a0c */ /* 0x000fe20003f26270 */
[----:B------:R-:W-:-:S12]  /*af90*/  BSSY B1, `(.L_x_5562) ;  /* 0x000005b000017945 */ /* 0x000fd80003800000 */
[----:B------:R1:W-:Y:S01]  /*afa0*/  @P1 STS.128 [R157+0x800], RZ ;  /* 0x000800ff9d001388 */ /* 0x0003e20000000c00 */
[----:B------:R-:W-:Y:S05]  /*afb0*/  @P1 BRA `(.L_x_5563) ;  /* 0x0000058000001947 */ /* 0x000fea0003800000 */
[----:B-1--4-:R1:W5:Y:S01]  /*afc0*/  LDG.E.128 R20, [R24.64] ;  /* 0x0000000618147981 */ /* 0x012362000c1e1d00 */
        /* <DEDUP_REMOVED lines=23> */
[----:B-----5:R-:W-:-:S06]  /*b140*/  LEA.HI.X R11, R9, c[0x0][0x2ac], R8, 0x1, P2 ;  /* 0x0000ab00090b7a11 */ /* 0x020fcc00010f0c08 */
        /* <DEDUP_REMOVED lines=28> */
[----:B------:R-:W-:Y:S01]  /*b310*/  HADD2.F32 R13, -RZ, R20.H0_H0 ;  /* 0x20000014ff0d7230 */ /* 0x000fe20000004100 */
[----:B------:R-:W-:Y:S01]  /*b320*/  FMUL.FTZ R7, R4, R7 ;  /* 0x0000000704077220 */ /* 0x000fe20000410000 */
[----:B---3--:R-:W-:Y:S01]  /*b330*/  HADD2.F32 R4, -RZ, R8.H0_H0 ;  /* 0x20000008ff047230 */ /* 0x008fe20000004100 */
        /* <DEDUP_REMOVED lines=30> */
.L_x_5565:
[----:B------:R-:W-:Y:S05]  /*b520*/  BSYNC B0 ;  /* 0x0000000000007941 */ /* 0x000fea0003800000 */
.L_x_5564:
[----:B-----5:R4:W-:Y:S02]  /*b530*/  STS.128 [R157+0x800], R20 ;  /* 0x000800149d007388 */ /* 0x0209e40000000c00 */
.L_x_5563:
[----:B------:R-:W-:Y:S05]  /*b540*/  BSYNC B1 ;  /* 0x0000000000017941 */ /* 0x000fea0003800000 */
.L_x_5562:
[----:B------:R1:W-:Y:S01]  /*b550*/  @P0 STS.128 [R157+0x2800], RZ ;  /* 0x002800ff9d000388 */ /* 0x0003e20000000c00 */
[----:B------:R-:W-:Y:S05]  /*b560*/  @P0 BRA `(.L_x_5561) ;  /* 0x0000059000000947 */ /* 0x000fea0003800000 */
[----:B------:R1:W5:Y:S01]  /*b570*/  LDG.E.128 R16, [R24.64+0x80] ;  /* 0x0000800618107981 */ /* 0x000362000c1e1d00 */
[----:B------:R-:W-:Y:S01]  /*b580*/  ISETP.GE.AND P1, PT, R100, c[0x0][0x230], PT ;  /* 0x00008c0064007a0c */ /* 0x000fe20003f26270 */
[----:B------:R-:W-:-:S12]  /*b590*/  BSSY B0, `(.L_x_5566) ;  /* 0x0000055000007945 */ /* 0x000fd80003800000 */
[----:B------:R-:W-:Y:S05]  /*b5a0*/  @P1 BRA `(.L_x_5567) ;  /* 0x0000053000001947 */ /* 0x000fea0003800000 */
[-C--:B------:R-:W-:Y:S02]  /*b5b0*/  ISETP.GE.AND P1, PT, R100, R123.reuse, PT ;  /* 0x0000007b6400720c */ /* 0x080fe40003f26270 */
[----:B------:R-:W-:Y:S02]  /*b5c0*/  MOV R5, R123 ;  /* 0x0000007b00057202 */ /* 0x000fe40000000f00 */
[----:B------:R-:W-:Y:S02]  /*b5d0*/  IADD3 R9, R121, 0x40, RZ ;  /* 0x0000004079097810 */ /* 0x000fe40007ffe0ff */
[----:B------:R-:W-:Y:S02]  /*b5e0*/  MOV R4, RZ ;  /* 0x000000ff00047202 */ /* 0x000fe40000000f00 */
[----:B-----5:R-:W-:Y:S02]  /*b5f0*/  IADD3 R11, P2, R9, R2, RZ ;  /* 0x00000002090b7210 */ /* 0x020fe40007f5e0ff */
[----:B------:R-:W-:-:S02]  /*b600*/  MOV R8, RZ ;  /* 0x000000ff00087202 */ /* 0x000fc40000000f00 */
[----:B------:R-:W-:Y:S02]  /*b610*/  LEA.HI.X.SX32 R9, R9, R12, 0x1, P2 ;  /* 0x0000000c09097211 */ /* 0x000fe400010f0eff */
[----:B------:R-:W-:-:S04]  /*b620*/  @P1 SHF.R.S32.HI R123, RZ, 0x1, R122 ;  /* 0x00000001ff7b1819 */ /* 0x000fc8000001147a */
[C---:B------:R-:W-:Y:S02]  /*b630*/  @P1 IADD3 R4, -R123.reuse, RZ, RZ ;  /* 0x000000ff7b041210 */ /* 0x040fe40007ffe1ff */
[C---:B------:R-:W-:Y:S02]  /*b640*/  @P1 IADD3 R5, -R123.reuse, RZ, RZ ;  /* 0x000000ff7b051210 */ /* 0x040fe40007ffe1ff */
[C---:B------:R-:W-:Y:S02]  /*b650*/  IADD3 R7, P2, R4.reuse, R11, RZ ;  /* 0x0000000b04077210 */ /* 0x040fe40007f5e0ff */
[----:B------:R-:W-:Y:S01]  /*b660*/  @P1 IADD3 R8, -R123, RZ, RZ ;  /* 0x000000ff7b081210 */ /* 0x000fe20007ffe1ff */
[----:B-1--4-:R-:W-:Y:S01]  /*b670*/  IMAD.WIDE R20, R5, 0x2, R24 ;  /* 0x0000000205147825 */ /* 0x012fe200078e0218 */
[----:B------:R-:W-:Y:S02]  /*b680*/  LEA.HI.X.SX32 R4, R4, R9, 0x1, P2 ;  /* 0x0000000904047211 */ /* 0x000fe400010f0eff */
[----:B------:R-:W-:-:S03]  /*b690*/  LEA R6, P2, R7, c[0x0][0x2b0], 0x1 ;  /* 0x0000ac0007067a11 */ /* 0x000fc600078408ff */
[----:B------:R-:W4:Y:S01]  /*b6a0*/  LDG.E.128 R20, [R20.64+0x80] ;  /* 0x0000800614147981 */ /* 0x000f22000c1e1d00 */
        /* <DEDUP_REMOVED lines=45> */
[----:B------:R-:W-:-:S02]  /*b980*/  HADD2.F32 R21, -RZ, R8.H1_H1 ;  /* 0x30000008ff157230 */ /* 0x000fc40000004100 */
[--C-:B------:R-:W-:Y:S02]  /*b990*/  HADD2.F32 R23, -RZ, R11.reuse.H0_H0 ;  /* 0x2000000bff177230 */ /* 0x100fe40000004100 */
[----:B------:R-:W-:Y:S02]  /*b9a0*/  HADD2.F32 R10, -RZ, R11.H1_H1 ;  /* 0x3000000bff0a7230 */ /* 0x000fe40000004100 */
[----:B------:R-:W-:Y:S02]  /*b9b0*/  HADD2.F32 R16, -RZ, R17.H0_H0 ;  /* 0x20000011ff107230 */ /* 0x000fe40000004100 */
[----:B------:R-:W-:Y:S02]  /*b9c0*/  HADD2.F32 R8, -RZ, R9.H0_H0 ;  /* 0x20000009ff087230 */ /* 0x000fe40000004100 */
[----:B------:R-:W-:Y:S02]  /*b9d0*/  HADD2.F32 R11, -RZ, R18.H0_H0 ;  /* 0x20000012ff0b7230 */ /* 0x000fe40000004100 */
[----:B------:R-:W-:-:S02]  /*b9e0*/  HADD2.F32 R13, -RZ, R19.H0_H0 ;  /* 0x20000013ff0d7230 */ /* 0x000fc40000004100 */
        /* <DEDUP_REMOVED lines=15> */
.L_x_5567:
[----:B------:R-:W-:Y:S05]  /*bae0*/  BSYNC B0 ;  /* 0x0000000000007941 */ /* 0x000fea0003800000 */
.L_x_5566:
[----:B-----5:R1:W-:Y:S02]  /*baf0*/  STS.128 [R157+0x2800], R16 ;  /* 0x002800109d007388 */ /* 0x0203e40000000c00 */
.L_x_5561:
[----:B------:R-:W-:Y:S05]  /*bb00*/  BSYNC B2 ;  /* 0x0000000000027941 */ /* 0x000fea0003800000 */
.L_x_5560:
[----:B-1----:R-:W-:Y:S01]  /*bb10*/  IADD3 R16, R132, 0x20, RZ ;  /* 0x0000002084107810 */ /* 0x002fe20007ffe0ff */
        /* <DEDUP_REMOVED lines=8> */
[----:B--2-4-:R2:W5:Y:S01]  /*bba0*/  LDG.E.128 R24, [R28.64] ;  /* 0x000000061c187981 */ /* 0x014562000c1e1d00 */
        /* <DEDUP_REMOVED lines=18> */
[----:B------:R-:W4:Y:S03]  /*bcd0*/  LDG.E.128 R20, [R20.64] ;  /* 0x0000000614147981 */ /* 0x000f26000c1e1d00 */
        /* <DEDUP_REMOVED lines=35> */
[----:B---3--:R-:W-:Y:S01]  /*bf10*/  HADD2.F32 R4, -RZ, R8.H0_H0 ;  /* 0x20000008ff047230 */ /* 0x008fe20000004100 */
        /* <DEDUP_REMOVED lines=31> */
.L_x_5573:
[----:B------:R-:W-:Y:S05]  /*c110*/  BSYNC B0 ;  /* 0x0000000000007941 */ /* 0x000fea0003800000 */
.L_x_5572:
[----:B-----5:R4:W-:Y:S02]  /*c120*/  STS.128 [R157+0x1000], R24 ;  /* 0x001000189d007388 */ /* 0x0209e40000000c00 */
.L_x_5571:
[----:B------:R-:W-:Y:S05]  /*c130*/  BSYNC B1 ;  /* 0x0000000000017941 */ /* 0x000fea0003800000 */
.L_x_5570:
[----:B------:R1:W-:Y:S01]  /*c140*/  @P0 STS.128 [R157+0x3000], RZ ;  /* 0x003000ff9d000388 */ /* 0x0003e20000000c00 */
[----:B------:R-:W-:Y:S05]  /*c150*/  @P0 BRA `(.L_x_5569) ;  /* 0x0000059000000947 */ /* 0x000fea0003800000 */
[----:B--2-4-:R2:W5:Y:S01]  /*c160*/  LDG.E.128 R24, [R28.64+0x80] ;  /* 0x000080061c187981 */ /* 0x014562000c1e1d00 */
        /* <DEDUP_REMOVED lines=18> */
[----:B------:R-:W4:Y:S03]  /*c290*/  LDG.E.128 R20, [R20.64+0x80] ;  /* 0x0000800614147981 */ /* 0x000f26000c1e1d00 */
        /* <DEDUP_REMOVED lines=67> */
.L_x_5575:
[----:B------:R-:W-:Y:S05]  /*c6d0*/  BSYNC B0 ;  /* 0x0000000000007941 */ /* 0x000fea0003800000 */
.L_x_5574:
[----:B-----5:R4:W-:Y:S02]  /*c6e0*/  STS.128 [R157+0x3000], R24 ;  /* 0x003000189d007388 */ /* 0x0209e40000000c00 */
.L_x_5569:
[----:B------:R-:W-:Y:S05]  /*c6f0*/  BSYNC B2 ;  /* 0x0000000000027941 */ /* 0x000fea0003800000 */
.L_x_5568:
[----:B------:R-:W-:-:S04]  /*c700*/  IADD3 R18, R132, 0x30, RZ ;  /* 0x0000003084127810 */ /* 0x000fc80007ffe0ff */
        /* <DEDUP_REMOVED lines=24> */
[----:B------:R-:W4:Y:S03]  /*c890*/  LDG.E.128 R20, [R20.64] ;  /* 0x0000000614147981 */ /* 0x000f26000c1e1d00 */
[----:B------:R-:W-:Y:S02]  /*c8a0*/  LEA.HI.X.SX32 R4, R4, R3, 0x1, P2 ;  /* 0x0000000304047211 */ /* 0x000fe400010f0eff */
[----:B------:R-:W-:-:S04]  /*c8b0*/  LEA R6, P2, R5, c[0x0][0x2b0], 0x1 ;  /* 0x0000ac0005067a11 */ /* 0x000fc800078408ff */
        /* <DEDUP_REMOVED lines=33> */
[----:B------:R-:W-:Y:S01]  /*cad0*/  HADD2.F32 R3, -RZ, R24.H0_H0 ;  /* 0x20000018ff037230 */ /* 0x000fe20000004100 */
[----:B------:R-:W-:Y:S01]  /*cae0*/  @!P1 FADD.FTZ R5, -R5, -RZ ;  /* 0x800000ff05059221 */ /* 0x000fe20000010100 */
[----:B---3--:R-:W-:Y:S01]  /*caf0*/  HADD2.F32 R4, -RZ, R8.H0_H0 ;  /* 0x20000008ff047230 */ /* 0x008fe20000004100 */
        /* <DEDUP_REMOVED lines=31> */
.L_x_5579:
[----:B------:R-:W-:Y:S05]  /*ccf0*/  BSYNC B0 ;  /* 0x0000000000007941 */ /* 0x000fea0003800000 */
.L_x_5578:
[----:B-----5:R4:W-:Y:S02]  /*cd00*/  STS.128 [R157+0x1800], R24 ;  /* 0x001800189d007388 */ /* 0x0209e40000000c00 */
.L_x_5577:
[----:B------:R-:W-:Y:S05]  /*cd10*/  BSYNC B1 ;  /* 0x0000000000017941 */ /* 0x000fea0003800000 */
.L_x_5576:
        /* <DEDUP_REMOVED lines=8> */
[----:B------:R-:W-:Y:S02]  /*cda0*/  MOV R4, 0x30 ;  /* 0x0000003000047802 */ /* 0x000fe40000000f00 */
[----:B------:R-:W-:-:S04]  /*cdb0*/  IADD3 R8, P2, R14, 0x80, RZ ;  /* 0x000000800e087810 */ /* 0x000fc80007f5e0ff */
[----:B------:R-:W-:-:S03]  /*cdc0*/  IADD3.X R9, RZ, R15, RZ, P2, !PT ;  /* 0x0000000fff097210 */ /* 0x000fc600017fe4ff */
[--C-:B------:R-:W-:Y:S02]  /*cdd0*/  @P0 SHF.R.S32.HI R123, RZ, 0x1, R122.reuse ;  /* 0x00000001ff7b0819 */ /* 0x100fe4000001147a */
[----:B------:R-:W-:Y:S02]  /*cde0*/  @P0 SHF.R.S32.HI R3, RZ, 0x1, R122 ;  /* 0x00000001ff030819 */ /* 0x000fe4000001147a */
[C---:B------:R-:W-:Y:S01]  /*cdf0*/  @P0 IADD3 R5, -R123.reuse, RZ, RZ ;  /* 0x000000ff7b050210 */ /* 0x040fe20007ffe1ff */
[----:B------:R-:W-:Y:S01]  /*ce00*/  IMAD R7, R123, R4, 0x40 ;  /* 0x000000407b077424 */ /* 0x000fe200078e0204 */
[----:B------:R-:W-:Y:S02]  /*ce10*/  MOV R4, RZ ;  /* 0x000000ff00047202 */ /* 0x000fe40000000f00 */
[----:B------:R-:W-:Y:S02]  /*ce20*/  @P0 IADD3 R4, -R3, RZ, RZ ;  /* 0x000000ff03040210 */ /* 0x000fe40007ffe1ff */
[----:B------:R-:W-:-:S04]  /*ce30*/  IADD3 R2, P1, R7, R2, RZ ;  /* 0x0000000207027210 */ /* 0x000fc80007f3e0ff */
[----:B------:R-:W-:Y:S01]  /*ce40*/  LEA.HI.X.SX32 R3, R7, R12, 0x1, P1 ;  /* 0x0000000c07037211 */ /* 0x000fe200008f0eff */
[----:B------:R-:W-:Y:S01]  /*ce50*/  IMAD.WIDE R12, R5, 0x2, R8 ;  /* 0x00000002050c7825 */ /* 0x000fe200078e0208 */
[----:B------:R-:W-:-:S04]  /*ce60*/  IADD3 R6, P1, R4, R2, RZ ;  /* 0x0000000204067210 */ /* 0x000fc80007f3e0ff */
[----:B------:R-:W-:Y:S01]  /*ce70*/  LEA.HI.X.SX32 R7, R4, R3, 0x1, P1 ;  /* 0x0000000304077211 */ /* 0x000fe200008f0eff */
[----:B--2-4-:R-:W2:Y:S01]  /*ce80*/  LDG.E.128 R12, [R12.64] ;  /* 0x000000060c0c7981 */ /* 0x014ea2000c1e1d00 */
[C---:B------:R-:W-:Y:S02]  /*ce90*/  LEA R4, P1, R6.reuse, c[0x0][0x2b0], 0x1 ;  /* 0x0000ac0006047a11 */ /* 0x040fe400078208ff */
[----:B------:R-:W-:Y:S02]  /*cea0*/  @P0 SHF.R.S32.HI R122, RZ, 0x1, R122 ;  /* 0x00000001ff7a0819 */ /* 0x000fe4000001147a */
[----:B------:R-:W-:Y:S02]  /*ceb0*/  LEA.HI.X R5, R6, c[0x0][0x2b4], R7, 0x1, P1 ;  /* 0x0000ad0006057a11 */ /* 0x000fe400008f0c07 */
[----:B------:R-:W-:Y:S02]  /*cec0*/  MOV R8, RZ ;  /* 0x000000ff00087202 */ /* 0x000fe40000000f00 */
[----:B------:R-:W-:-:S02]  /*ced0*/  @P0 IADD3 R8, -R122, RZ, RZ ;  /* 0x000000ff7a080210 */ /* 0x000fc40007ffe1ff */
[----:B------:R-:W4:Y:S02]  /*cee0*/  LDG.E.128 R4, [R4.64] ;  /* 0x0000000604047981 */ /* 0x000f24000c1e1d00 */
[----:B------:R-:W-:-:S04]  /*cef0*/  IADD3 R2, P1, R8, R2, RZ ;  /* 0x0000000208027210 */ /* 0x000fc80007f3e0ff */
[----:B------:R-:W-:Y:S02]  /*cf00*/  LEA.HI.X.SX32 R3, R8, R3, 0x1, P1 ;  /* 0x0000000308037211 */ /* 0x000fe400008f0eff */
[----:B------:R-:W-:-:S04]  /*cf10*/  LEA R8, P1, R2, c[0x0][0x2a8], 0x1 ;  /* 0x0000aa0002087a11 */ /* 0x000fc800078208ff */
[----:B------:R-:W-:-:S06]  /*cf20*/  LEA.HI.X R9, R2, c[0x0][0x2ac], R3, 0x1, P1 ;  /* 0x0000ab0002097a11 */ /* 0x000fcc00008f0c03 */
[----:B---3-5:R-:W3:Y:S01]  /*cf30*/  LDG.E.128 R8, [R8.64] ;  /* 0x0000000608087981 */ /* 0x028ee2000c1e1d00 */
[--C-:B--2---:R-:W-:Y:S02]  /*cf40*/  HADD2.F32 R25, -RZ, R12.reuse.H0_H0 ;  /* 0x2000000cff197230 */ /* 0x104fe40000004100 */
[----:B------:R-:W-:Y:S02]  /*cf50*/  HADD2.F32 R27, -RZ, R12.H1_H1 ;  /* 0x3000000cff1b7230 */ /* 0x000fe40000004100 */
[----:B------:R-:W-:Y:S02]  /*cf60*/  HADD2.F32 R12, -RZ, R13.H0_H0 ;  /* 0x2000000dff0c7230 */ /* 0x000fe40000004100 */
[----:B----4-:R-:W-:Y:S02]  /*cf70*/  HADD2.F32 R2, -RZ, R4.H0_H0 ;  /* 0x20000004ff027230 */ /* 0x010fe40000004100 */
        /* <DEDUP_REMOVED lines=9> */
[----:B------:R-:W-:Y:S01]  /*d010*/  FMUL.FTZ R25, R25, R2 ;  /* 0x0000000219197220 */ /* 0x000fe20000410000 */
[--C-:B------:R-:W-:Y:S01]  /*d020*/  HADD2.F32 R2, -RZ, R15.reuse.H1_H1 ;  /* 0x3000000fff027230 */ /* 0x100fe20000004100 */
[----:B------:R-:W-:Y:S01]  /*d030*/  FMUL.FTZ R12, R12, R3 ;  /* 0x000000030c0c7220 */ /* 0x000fe20000410000 */
[----:B------:R-:W-:Y:S01]  /*d040*/  HADD2.F32 R3, -RZ, R15.H0_H0 ;  /* 0x2000000fff037230 */ /* 0x000fe20000004100 */
[----:B------:R-:W-:Y:S02]  /*d050*/  @!P0 FADD.FTZ R4, -R4, -RZ ;  /* 0x800000ff04048221 */ /* 0x000fe40000010100 */
[----:B------:R-:W-:-:S02]  /*d060*/  @!P0 FADD.FTZ R6, -R6, -RZ ;  /* 0x800000ff06068221 */ /* 0x000fc40000010100 */
[----:B------:R-:W-:Y:S02]  /*d070*/  @!P0 FADD.FTZ R7, -R7, -RZ ;  /* 0x800000ff07078221 */ /* 0x000fe40000010100 */
[----:B------:R-:W-:Y:S01]  /*d080*/  FMUL.FTZ R27, R27, R4 ;  /* 0x000000041b1b7220 */ /* 0x000fe20000410000 */
[----:B------:R-:W-:Y:S01]  /*d090*/  HADD2.F32 R4, -RZ, R14.H0_H0 ;  /* 0x2000000eff047230 */ /* 0x000fe20000004100 */
[----:B------:R-:W-:Y:S01]  /*d0a0*/  FMUL.FTZ R6, R3, R6 ;  /* 0x0000000603067220 */ /* 0x000fe20000410000 */
[----:B---3--:R-:W-:Y:S01]  /*d0b0*/  HADD2.F32 R3, -RZ, R8.H0_H0 ;  /* 0x20000008ff037230 */ /* 0x008fe20000004100 */
[----:B------:R-:W-:Y:S01]  /*d0c0*/  FMUL.FTZ R7, R2, R7 ;  /* 0x0000000702077220 */ /* 0x000fe20000410000 */
[----:B------:R-:W-:Y:S01]  /*d0d0*/  HADD2.F32 R2, -RZ, R20.H0_H0 ;  /* 0x20000014ff027230 */ /* 0x000fe20000004100 */
[----:B------:R-:W-:Y:S01]  /*d0e0*/  @!P0 FADD.FTZ R5, -R5, -RZ ;  /* 0x800000ff05058221 */ /* 0x000fe20000010100 */
[----:B------:R-:W-:Y:S01]  /*d0f0*/  HADD2.F32 R14, -RZ, R14.H1_H1 ;  /* 0x3000000eff0e7230 */ /* 0x000fe20000004100 */
[----:B------:R-:W-:Y:S01]  /*d100*/  @!P0 FADD.FTZ R19, -R19, -RZ ;  /* 0x800000ff13138221 */ /* 0x000fe20000010100 */
[----:B------:R-:W-:-:S02]  /*d110*/  HADD2.F32 R20, -RZ, R20.H1_H1 ;  /* 0x30000014ff147230 */ /* 0x000fc40000004100 */
[----:B------:R-:W-:Y:S01]  /*d120*/  HADD2.F32 R8, -RZ, R8.H1_H1 ;  /* 0x30000008ff087230 */ /* 0x000fe20000004100 */
[----:B------:R-:W-:Y:S01]  /*d130*/  @!P0 FADD.FTZ R17, -R17, -RZ ;  /* 0x800000ff11118221 */ /* 0x000fe20000010100 */
[----:B------:R-:W-:Y:S01]  /*d140*/  HADD2.F32 R24, -RZ, R13.H1_H1 ;  /* 0x3000000dff187230 */ /* 0x000fe20000004100 */
[----:B------:R-:W-:Y:S01]  /*d150*/  FMUL.FTZ R5, R4, R5 ;  /* 0x0000000504057220 */ /* 0x000fe20000410000 */
[----:B------:R-:W-:Y:S01]  /*d160*/  HADD2.F32 R13, -RZ, R21.H0_H0 ;  /* 0x20000015ff0d7230 */ /* 0x000fe20000004100 */
[----:B------:R-:W-:Y:S01]  /*d170*/  FMUL.FTZ R19, R14, R19 ;  /* 0x000000130e137220 */ /* 0x000fe20000410000 */
[----:B------:R-:W-:Y:S01]  /*d180*/  HADD2.F32 R4, -RZ, R9.H0_H0 ;  /* 0x20000009ff047230 */ /* 0x000fe20000004100 */
[----:B------:R-:W-:Y:S01]  /*d190*/  FFMA.FTZ R2, R2, R3, R25 ;  /* 0x0000000302027223 */ /* 0x000fe20000010019 */
[----:B------:R-:W-:Y:S01]  /*d1a0*/  HADD2.F32 R14, -RZ, R10.H0_H0 ;  /* 0x2000000aff0e7230 */ /* 0x000fe20000004100 */
[----:B------:R-:W-:Y:S01]  /*d1b0*/  FFMA.FTZ R27, R20, R8, R27 ;  /* 0x00000008141b7223 */ /* 0x000fe2000001001b */
[----:B------:R-:W-:-:S02]  /*d1c0*/  HADD2.F32 R3, -RZ, R22.H0_H0 ;  /* 0x20000016ff037230 */ /* 0x000fc40000004100 */
[----:B------:R-:W-:Y:S01]  /*d1d0*/  HADD2.F32 R8, -RZ, R23.H0_H0 ;  /* 0x20000017ff087230 */ /* 0x000fe20000004100 */
[----:B------:R-:W-:Y:S01]  /*d1e0*/  FMUL.FTZ R24, R24, R17 ;  /* 0x0000001118187220 */ /* 0x000fe20000410000 */
[----:B------:R-:W-:Y:S02]  /*d1f0*/  HADD2.F32 R9, -RZ, R9.H1_H1 ;  /* 0x30000009ff097230 */ /* 0x000fe40000004100 */
[----:B------:R-:W-:Y:S02]  /*d200*/  HADD2.F32 R10, -RZ, R10.H1_H1 ;  /* 0x3000000aff0a7230 */ /* 0x000fe40000004100 */
        /* <DEDUP_REMOVED lines=15> */
.L_x_5581:
[----:B------:R-:W-:Y:S05]  /*d300*/  BSYNC B0 ;  /* 0x0000000000007941 */ /* 0x000fea0003800000 */
.L_x_5580:
[----:B-----5:R1:W-:Y:S01]  /*d310*/  STS.128 [R157+0x3800], R20 ;  /* 0x003800149d007388 */ /* 0x0203e20000000c00 */
[----:B------:R-:W-:Y:S05]  /*d320*/  BRA `(.L_x_5545) ;  /* 0x000005d000007947 */ /* 0x000fea0003800000 */
.L_x_5519:
[----:B------:R-:W-:Y:S01]  /*d330*/  IADD3 R9, -R50, R155, RZ ;  /* 0x0000009b32097210 */ /* 0x000fe20007ffe1ff */
[----:B------:R-:W-:Y:S03]  /*d340*/  BSSY B0, `(.L_x_5582) ;  /* 0x0000013000007945 */ /* 0x000fe60003800000 */
[----:B------:R-:W-:-:S13]  /*d350*/  ISETP.GE.AND P1, PT, R132, R9, PT ;  /* 0x000000098400720c */ /* 0x000fda0003f26270 */
[----:B------:R-:W-:Y:S05]  /*d360*/  @P1 BRA `(.L_x_5583) ;  /* 0x0000010000001947 */ /* 0x000fea0003800000 */
[----:B------:R-:W-:-:S13]  /*d370*/  ISETP.GE.AND P2, PT, R102, c[0x0][0x220], PT ;  /* 0x0000880066007a0c */ /* 0x000fda0003f46270 */
[C---:B------:R-:W-:Y:S01]  /*d380*/  @!P2 LEA R10, P1, R134.reuse, c[0x0][0x160], 0x1 ;  /* 0x00005800860aaa11 */ /* 0x040fe200078208ff */
[----:B------:R1:W-:Y:S03]  /*d390*/  @P2 STS.128 [R157], RZ ;  /* 0x000000ff9d002388 */ /* 0x0003e60000000c00 */
[----:B-----5:R-:W-:-:S05]  /*d3a0*/  @!P2 LEA.HI.X R11, R134, c[0x0][0x164], R137, 0x1, P1 ;  /* 0x00005900860baa11 */ /* 0x020fca00008f0c89 */
        /* <DEDUP_REMOVED lines=12> */
.L_x_5583:
[----:B------:R-:W-:Y:S05]  /*d470*/  BSYNC B0 ;  /* 0x0000000000007941 */ /* 0x000fea0003800000 */
.L_x_5582:
[----:B------:R-:W-:Y:S01]  /*d480*/  IADD3 R0, R132, 0x10, RZ ;  /* 0x0000001084007810 */ /* 0x000fe20007ffe0ff */
[----:B------:R-:W-:Y:S03]  /*d490*/  BSSY B0, `(.L_x_5584) ;  /* 0x0000015000007945 */ /* 0x000fe60003800000 */
[----:B------:R-:W-:-:S13]  /*d4a0*/  ISETP.GE.AND P1, PT, R0, R9, PT ;  /* 0x000000090000720c */ /* 0x000fda0003f26270 */
[----:B------:R-:W-:Y:S05]  /*d4b0*/  @P1 BRA `(.L_x_5585) ;  /* 0x0000012000001947 */ /* 0x000fea0003800000 */
[----:B------:R-:W-:Y:S02]  /*d4c0*/  ISETP.GE.AND P2, PT, R102, c[0x0][0x220], PT ;  /* 0x0000880066007a0c */ /* 0x000fe40003f46270 */
[----:B------:R-:W-:-:S05]  /*d4d0*/  IADD3 R5, P1, R5, R134, RZ ;  /* 0x0000008605057210 */ /* 0x000fca0007f3e0ff */
        /* <DEDUP_REMOVED lines=10> */
[----:B------:R-:W-:-:S04]  /*d580*/  LEA R4, P1, R5, c[0x0][0x160], 0x1 ;  /* 0x0000580005047a11 */ /* 0x000fc800078208ff */
[----:B------:R-:W-:-:S05]  /*d590*/  LEA.HI.X R5, R5, c[0x0][0x164], R2, 0x1, P1 ;  /* 0x0000590005057a11 */ /* 0x000fca00008f0c02 */
[----:B------:R-:W-:Y:S01]  /*d5a0*/  @!PT LDS RZ, [RZ] ;  /* 0x00000000fffff984 */ /* 0x000fe20000000800 */
[----:B------:R-:W-:Y:S01]  /*d5b0*/  @!PT LDS RZ, [RZ] ;  /* 0x00000000fffff984 */ /* 0x000fe20000000800 */
[----:B------:R-:W-:Y:S01]  /*d5c0*/  @!PT LDS RZ, [RZ] ;  /* 0x00000000fffff984 */ /* 0x000fe20000000800 */
[----:B------:R4:W-:Y:S04]  /*d5d0*/  LDGSTS.E.BYPASS.LTC128B.128 [R157+0x2800], [R4.64+0x80] ;  /* 0x02800080049d7fae */ /* 0x0009e8000b901d46 */
.L_x_5585:
[----:B------:R-:W-:Y:S05]  /*d5e0*/  BSYNC B0 ;  /* 0x0000000000007941 */ /* 0x000fea0003800000 */
.L_x_5584:
[----:B------:R-:W-:Y:S01]  /*d5f0*/  IADD3 R16, R132, 0x20, RZ ;  /* 0x0000002084107810 */ /* 0x000fe20007ffe0ff */
[----:B------:R-:W-:Y:S03]  /*d600*/  BSSY B0, `(.L_x_5586) ;  /* 0x0000016000007945 */ /* 0x000fe60003800000 */
[----:B------:R-:W-:-:S13]  /*d610*/  ISETP.GE.AND P1, PT, R16, R9, PT ;  /* 0x000000091000720c */ /* 0x000fda0003f26270 */
[----:B------:R-:W-:Y:S05]  /*d620*/  @P1 BRA `(.L_x_5587) ;  /* 0x0000013000001947 */ /* 0x000fea0003800000 */
[----:B------:R-:W-:Y:S01]  /*d630*/  ISETP.GE.AND P2, PT, R102, c[0x0][0x220], PT ;  /* 0x0000880066007a0c */ /* 0x000fe20003f46270 */
[----:B------:R-:W-:Y:S01]  /*d640*/  IMAD.MOV.U32 R2, RZ, RZ, c[0x0][0x194] ;  /* 0x00006500ff027624 */ /* 0x000fe200078e00ff */
[----:B----4-:R-:W-:-:S04]  /*d650*/  LEA R5, P1, R3, R134, 0x5 ;  /* 0x0000008603057211 */ /* 0x010fc800078228ff */
        /* <DEDUP_REMOVED lines=16> */
.L_x_5587:
[----:B------:R-:W-:Y:S05]  /*d760*/  BSYNC B0 ;  /* 0x0000000000007941 */ /* 0x000fea0003800000 */
.L_x_5586:
[----:B------:R-:W-:-:S04]  /*d770*/  IADD3 R18, R132, 0x30, RZ ;  /* 0x0000003084127810 */ /* 0x000fc80007ffe0ff */
[----:B------:R-:W-:-:S13]  /*d780*/  ISETP.GE.AND P1, PT, R18, R9, PT ;  /* 0x000000091200720c */ /* 0x000fda0003f26270 */
[----:B------:R-:W-:Y:S05]  /*d790*/  @P1 BRA `(.L_x_5545) ;  /* 0x0000016000001947 */ /* 0x000fea0003800000 */
[----:B------:R-:W-:Y:S01]  /*d7a0*/  ISETP.GE.AND P1, PT, R102, c[0x0][0x220], PT ;  /* 0x0000880066007a0c */ /* 0x000fe20003f26270 */
[----:B--2---:R-:W-:Y:S01]  /*d7b0*/  IMAD.MOV.U32 R6, RZ, RZ, R134 ;  /* 0x000000ffff067224 */ /* 0x004fe200078e0086 */
[----:B------:R-:W-:Y:S01]  /*d7c0*/  ULDC UR4, c[0x0][0x194] ;  /* 0x0000650000047ab9 */ /* 0x000fe20000000800 */
[----:B------:R-:W-:Y:S01]  /*d7d0*/  IMAD.MOV.U32 R7, RZ, RZ, R137 ;  /* 0x000000ffff077224 */ /* 0x000fe200078e0089 */
[----:B------:R-:W-:-:S03]  /*d7e0*/  UIMAD UR4, UR4, 0x30, URZ ;  /* 0x00000030040478a4 */ /* 0x000fc6000f8e023f */
[----:B------:R-:W-:-:S05]  /*d7f0*/  IMAD.WIDE.U32 R6, R3, 0x30, R6 ;  /* 0x0000003003067825 */ /* 0x000fca00078e0006 */
[----:B------:R-:W-:Y:S01]  /*d800*/  IADD3 R2, R7, UR4, RZ ;  /* 0x0000000407027c10 */ /* 0x000fe2000fffe0ff */
[----:B------:R2:W-:Y:S01]  /*d810*/  @P1 STS.128 [R157+0x1800], RZ ;  /* 0x001800ff9d001388 */ /* 0x0005e20000000c00 */
[----:B----4-:R-:W-:-:S04]  /*d820*/  @!P1 LEA R4, P2, R6, c[0x0][0x160], 0x1 ;  /* 0x0000580006049a11 */ /* 0x010fc800078408ff */
        /* <DEDUP_REMOVED lines=13> */
.L_x_5545:
[----:B------:R-:W-:Y:S05]  /*d900*/  BSYNC B3 ;  /* 0x0000000000037941 */ /* 0x000fea0003800000 */
.L_x_5518:
[----:B------:R-:W-:Y:S01]  /*d910*/  IADD3 R161, R104, -0x1, RZ ;  /* 0xffffffff68a17810 */ /* 0x000fe20007ffe0ff */
[----:B------:R-:W-:Y:S01]  /*d920*/  BSSY B0, `(.L_x_5588) ;  /* 0x0000019000007945 */ /* 0x000fe20003800000 */
[----:B------:R-:W-:Y:S02]  /*d930*/  LEA R160, P0, R130, c[0x0][0x168], 0x1 ;  /* 0x00005a0082a07a11 */ /* 0x000fe400078008ff */
[----:B------:R-:W-:Y:S01]  /*d940*/  LOP3.LUT R162, R124, 0xff, RZ, 0xc0, !PT ;  /* 0x000000ff7ca27812 */ /* 0x000fe200078ec0ff */
[----:B------:R-:W-:Y:S01]  /*d950*/  IMAD.SHL.U32 R3, R161, 0x40, RZ ;  /* 0x00000040a1037824 */ /* 0x000fe200078e00ff */
[----:B------:R-:W-:-:S03]  /*d960*/  LEA.HI.X R163, R130, c[0x0][0x16c], R141, 0x1, P0 ;  /* 0x00005b0082a37a11 */ /* 0x000fc600000f0c8d */
[----:B--2-4-:R-:W-:-:S05]  /*d970*/  IMAD.IADD R5, R52, 0x1, -R3 ;  /* 0x0000000134057824 */ /* 0x014fca00078e0a03 */
[----:B------:R-:W-:-:S13]  /*d980*/  ISETP.GE.AND P1, PT, R132, R5, PT ;  /* 0x000000058400720c */ /* 0x000fda0003f26270 */
[----:B------:R-:W-:Y:S05]  /*d990*/  @P1 BRA `(.L_x_5589) ;  /* 0x0000011000001947 */ /* 0x000fea0003800000 */
[C---:B------:R-:W-:Y:S02]  /*d9a0*/  LOP3.LUT R2, R162.reuse, 0x1, RZ, 0xc0, !PT ;  /* 0x00000001a2027812 */ /* 0x040fe400078ec0ff */
[----:B------:R-:W-:Y:S02]  /*d9b0*/  LOP3.LUT P0, RZ, R162, 0x2, RZ, 0xc0, !PT ;  /* 0x00000002a2ff7812 */ /* 0x000fe4000780c0ff */
[----:B------:R-:W-:-:S11]  /*d9c0*/  ISETP.NE.U32.AND P1, PT, R2, 0x1, PT ;  /* 0x000000010200780c */ /* 0x000fd60003f25070 */
[----:B------:R-:W-:Y:S02]  /*d9d0*/  @P0 IMAD.MOV.U32 R6, RZ, RZ, R160 ;  /* 0x000000ffff060224 */ /* 0x000fe400078e00a0 */
[----:B-1----:R-:W-:Y:S01]  /*d9e0*/  @!P1 MOV R8, R160 ;  /* 0x000000a000089202 */ /* 0x002fe20000000f00 */
        /* <DEDUP_REMOVED lines=12> */
.L_x_5589:
[----:B------:R-:W-:Y:S05]  /*dab0*/  BSYNC B0 ;  /* 0x0000000000007941 */ /* 0x000fea0003800000 */
.L_x_5588:
[----:B------:R-:W-:Y:S01]  /*dac0*/  ISETP.GE.AND P0, PT, R0, R5, PT ;  /* 0x000000050000720c */ /* 0x000fe20003f06270 */
[----:B------:R-:W-:-:S12]  /*dad0*/  BSSY B0, `(.L_x_5590) ;  /* 0x0000015000007945 */ /* 0x000fd80003800000 */
[----:B------:R-:W-:Y:S05]  /*dae0*/  @P0 BRA `(.L_x_5591) ;  /* 0x0000013000000947 */ /* 0x000fea0003800000 */
[C---:B------:R-:W-:Y:S02]  /*daf0*/  LOP3.LUT R2, R162.reuse, 0x1, RZ, 0xc0, !PT ;  /* 0x00000001a2027812 */ /* 0x040fe400078ec0ff */
[----:B------:R-:W-:Y:S02]  /*db00*/  LOP3.LUT P0, RZ, R162, 0x2, RZ, 0xc0, !PT ;  /* 0x00000002a2ff7812 */ /* 0x000fe4000780c0ff */
[----:B------:R-:W-:-:S11]  /*db10*/  ISETP.NE.U32.AND P1, PT, R2, 0x1, PT ;  /* 0x000000010200780c */ /* 0x000fd60003f25070 */
[C---:B-1----:R-:W-:Y:S02]  /*db20*/  @P0 IADD3 R7, P2, R152.reuse, R130, RZ ;  /* 0x0000008298070210 */ /* 0x042fe40007f5e0ff */
[----:B------:R-:W-:-:S03]  /*db30*/  @!P1 LEA R8, P4, R152, R160, 0x1 ;  /* 0x000000a098089211 */ /* 0x000fc600078808ff */
[----:B------:R-:W-:Y:S01]  /*db40*/  @P0 IMAD.X R2, R151, 0x1, R141, P2 ;  /* 0x0000000197020824 */ /* 0x000fe200010e068d */
[C---:B------:R-:W-:Y:S02]  /*db50*/  @P0 LEA R6, P2, R7.reuse, c[0x0][0x168], 0x1 ;  /* 0x00005a0007060a11 */ /* 0x040fe400078408ff */
[----:B------:R-:W-:Y:S02]  /*db60*/  @!P1 LEA.HI.X R9, R152, R163, R151, 0x1, P4 ;  /* 0x000000a398099211 */ /* 0x000fe400020f0c97 */
[----:B------:R-:W-:-:S03]  /*db70*/  @P0 LEA.HI.X R7, R7, c[0x0][0x16c], R2, 0x1, P2 ;  /* 0x00005b0007070a11 */ /* 0x000fc600010f0c02 */
        /* <DEDUP_REMOVED lines=10> */
.L_x_5591:
[----:B------:R-:W-:Y:S05]  /*dc20*/  BSYNC B0 ;  /* 0x0000000000007941 */ /* 0x000fea0003800000 */
.L_x_5590:
[----:B------:R-:W-:Y:S01]  /*dc30*/  ISETP.GE.AND P0, PT, R16, R5, PT ;  /* 0x000000051000720c */ /* 0x000fe20003f06270 */
[----:B------:R-:W-:-:S12]  /*dc40*/  BSSY B0, `(.L_x_5592) ;  /* 0x0000019000007945 */ /* 0x000fd80003800000 */
[----:B------:R-:W-:Y:S05]  /*dc50*/  @P0 BRA `(.L_x_5593) ;  /* 0x0000017000000947 */ /* 0x000fea0003800000 */
[C---:B------:R-:W-:Y:S01]  /*dc60*/  LOP3.LUT R2, R162.reuse, 0x1, RZ, 0xc0, !PT ;  /* 0x00000001a2027812 */ /* 0x040fe200078ec0ff */
[----:B-1----:R-:W-:Y:S01]  /*dc70*/  IMAD.MOV.U32 R9, RZ, RZ, c[0x0][0x198] ;  /* 0x00006600ff097624 */ /* 0x002fe200078e00ff */
[----:B------:R-:W-:Y:S02]  /*dc80*/  LOP3.LUT P0, RZ, R162, 0x2, RZ, 0xc0, !PT ;  /* 0x00000002a2ff7812 */ /* 0x000fe4000780c0ff */
[----:B------:R-:W-:Y:S01]  /*dc90*/  ISETP.NE.U32.AND P1, PT, R2, 0x1, PT ;  /* 0x000000010200780c */ /* 0x000fe20003f25070 */
[----:B------:R-:W-:Y:S02]  /*dca0*/  IMAD.MOV.U32 R2, RZ, RZ, 0x5 ;  /* 0x00000005ff027424 */ /* 0x000fe400078e00ff */
[----:B------:R-:W-:-:S03]  /*dcb0*/  IMAD.SHL.U32 R7, R9, 0x20, RZ ;  /* 0x0000002009077824 */ /* 0x000fc600078e00ff */
[----:B------:R-:W-:-:S05]  /*dcc0*/  SHF.L.U64.HI R2, R9, R2, c[0x0][0x19c] ;  /* 0x0000670009027619 */ /* 0x000fca0000010202 */
[C---:B------:R-:W-:Y:S02]  /*dcd0*/  @P0 IADD3 R9, P2, R7.reuse, R130, RZ ;  /* 0x0000008207090210 */ /* 0x040fe40007f5e0ff */
[----:B------:R-:W-:-:S03]  /*dce0*/  @!P1 LEA R10, P4, R7, R160, 0x1 ;  /* 0x000000a0070a9211 */ /* 0x000fc600078808ff */
[----:B------:R-:W-:Y:S01]  /*dcf0*/  @P0 IMAD.X R4, R2, 0x1, R141, P2 ;  /* 0x0000000102040824 */ /* 0x000fe200010e068d */
[----:B------:R-:W-:Y:S02]  /*dd00*/  @P0 LEA R6, P2, R9, c[0x0][0x168], 0x1 ;  /* 0x00005a0009060a11 */ /* 0x000fe400078408ff */
[----:B-----5:R-:W-:Y:S02]  /*dd10*/  @!P1 LEA.HI.X R11, R7, R163, R2, 0x1, P4 ;  /* 0x000000a3070b9211 */ /* 0x020fe400020f0c02 */
        /* <DEDUP_REMOVED lines=11> */
.L_x_5593:
[----:B------:R-:W-:Y:S05]  /*ddd0*/  BSYNC B0 ;  /* 0x0000000000007941 */ /* 0x000fea0003800000 */
.L_x_5592:
[----:B------:R-:W-:Y:S01]  /*dde0*/  ISETP.GE.AND P0, PT, R18, R5, PT ;  /* 0x000000051200720c */ /* 0x000fe20003f06270 */
[----:B------:R-:W-:-:S12]  /*ddf0*/  BSSY B0, `(.L_x_5594) ;  /* 0x000001e000007945 */ /* 0x000fd80003800000 */
[----:B------:R-:W-:Y:S05]  /*de00*/  @P0 BRA `(.L_x_5595) ;  /* 0x000001c000000947 */ /* 0x000fea0003800000 */
[C---:B------:R-:W-:Y:S02]  /*de10*/  LOP3.LUT R2, R162.reuse, 0x1, RZ, 0xc0, !PT ;  /* 0x00000001a2027812 */ /* 0x040fe400078ec0ff */
[----:B------:R-:W-:Y:S02]  /*de20*/  LOP3.LUT P0, RZ, R162, 0x2, RZ, 0xc0, !PT ;  /* 0x00000002a2ff7812 */ /* 0x000fe4000780c0ff */
[----:B------:R-:W-:-:S11]  /*de30*/  ISETP.NE.U32.AND P1, PT, R2, 0x1, PT ;  /* 0x000000010200780c */ /* 0x000fd60003f25070 */
[----:B------:R-:W-:Y:S01]  /*de40*/  @P0 MOV R2, c[0x0][0x19c] ;  /* 0x0000670000020a02 */ /* 0x000fe20000000f00 */
[----:B-1----:R-:W-:Y:S01]  /*de50*/  @P0 IMAD.MOV.U32 R7, RZ, RZ, c[0x0][0x198] ;  /* 0x00006600ff070624 */ /* 0x002fe200078e00ff */
[----:B------:R-:W-:Y:S01]  /*de60*/  @!P1 MOV R4, c[0x0][0x198] ;  /* 0x0000660000049a02 */ /* 0x000fe20000000f00 */
[----:B------:R-:W-:Y:S01]  /*de70*/  @P0 IMAD.MOV.U32 R140, RZ, RZ, R130 ;  /* 0x000000ffff8c0224 */ /* 0x000fe200078e0082 */
[----:B------:R-:W-:Y:S01]  /*de80*/  @!P1 MOV R10, R160 ;  /* 0x000000a0000a9202 */ /* 0x000fe20000000f00 */
[----:B------:R-:W-:Y:S02]  /*de90*/  @!P1 IMAD.MOV.U32 R6, RZ, RZ, c[0x0][0x19c] ;  /* 0x00006700ff069624 */ /* 0x000fe400078e00ff */
[----:B-----5:R-:W-:Y:S02]  /*dea0*/  @!P1 IMAD.MOV.U32 R11, RZ, RZ, R163 ;  /* 0x000000ffff0b9224 */ /* 0x020fe400078e00a3 */
[----:B------:R-:W-:-:S04]  /*deb0*/  @P0 IMAD.WIDE.U32 R8, R7, 0x30, R140 ;  /* 0x0000003007080825 */ /* 0x000fc800078e008c */
[----:B------:R-:W-:Y:S01]  /*dec0*/  @P0 IMAD R2, R2, 0x30, RZ ;  /* 0x0000003002020824 */ /* 0x000fe200078e02ff */
[----:B------:R-:W-:Y:S01]  /*ded0*/  @P0 LEA R12, P2, R8, c[0x0][0x168], 0x1 ;  /* 0x00005a00080c0a11 */ /* 0x000fe200078408ff */
[----:B------:R-:W-:-:S03]  /*dee0*/  @!P1 IMAD.WIDE.U32 R10, R4, 0x60, R10 ;  /* 0x00000060040a9825 */ /* 0x000fc600078e000a */
[----:B------:R-:W-:Y:S01]  /*def0*/  @P0 IADD3 R2, R9, R2, RZ ;  /* 0x0000000209020210 */ /* 0x000fe20007ffe0ff */
[----:B------:R-:W-:-:S03]  /*df00*/  @!P1 IMAD R6, R6, 0x60, RZ ;  /* 0x0000006006069824 */ /* 0x000fc600078e02ff */
[----:B------:R-:W-:Y:S01]  /*df10*/  @P0 LEA.HI.X R13, R8, c[0x0][0x16c], R2, 0x1, P2 ;  /* 0x00005b00080d0a11 */ /* 0x000fe200010f0c02 */
[----:B------:R-:W-:-:S05]  /*df20*/  @!P1 IMAD.IADD R11, R11, 0x1, R6 ;  /* 0x000000010b0b9824 */ /* 0x000fca00078e0206 */
        /* <DEDUP_REMOVED lines=10> */
.L_x_5595:
[----:B------:R-:W-:Y:S05]  /*dfd0*/  BSYNC B0 ;  /* 0x0000000000007941 */ /* 0x000fea0003800000 */
.L_x_5594:
[----:B------:R-:W0:Y:S01]  /*dfe0*/  LDGDEPBAR ;  /* 0x00000000000079af */ /* 0x000e220000000000 */
[----:B------:R-:W-:Y:S01]  /*dff0*/  ISETP.GE.AND P1, PT, R132, R5, PT ;  /* 0x000000058400720c */ /* 0x000fe20003f26270 */
[----:B------:R-:W-:Y:S01]  /*e000*/  IMAD.SHL.U32 R2, R111, 0x2, RZ ;  /* 0x000000026f027824 */ /* 0x000fe200078e00ff */
[----:B-1----:R-:W-:Y:S01]  /*e010*/  SHF.R.S32.HI R7, RZ, 0x1f, R128 ;  /* 0x0000001fff077819 */ /* 0x002fe20000011480 */
[----:B------:R-:W-:Y:S01]  /*e020*/  BSSY B0, `(.L_x_5596) ;  /* 0x000001a000007945 */ /* 0x000fe20003800000 */
[----:B------:R-:W-:-:S02]  /*e030*/  LEA R170, P0, R106, c[0x0][0x170], 0x1 ;  /* 0x00005c006aaa7a11 */ /* 0x000fc400078008ff */
[----:B------:R-:W-:Y:S02]  /*e040*/  LEA.HI R164, R7, R128, RZ, 0x2 ;  /* 0x0000008007a47211 */ /* 0x000fe400078f10ff */
[----:B------:R-:W-:Y:S02]  /*e050*/  LOP3.LUT R2, R2, 0x6, RZ, 0xc0, !PT ;  /* 0x0000000602027812 */ /* 0x000fe400078ec0ff */
[----:B------:R-:W-:Y:S02]  /*e060*/  LEA.HI.X R171, R106, c[0x0][0x174], R101, 0x1, P0 ;  /* 0x00005d006aab7a11 */ /* 0x000fe400000f0c65 */
        /* <DEDUP_REMOVED lines=21> */
.L_x_5597:
[----:B------:R-:W-:Y:S05]  /*e1c0*/  BSYNC B0 ;  /* 0x0000000000007941 */ /* 0x000fea0003800000 */
.L_x_5596:
        /* <DEDUP_REMOVED lines=22> */
.L_x_5599:
[----:B------:R-:W-:Y:S05]  /*e330*/  BSYNC B0 ;  /* 0x0000000000007941 */ /* 0x000fea0003800000 */
.L_x_5598:
[----:B------:R-:W-:Y:S01]  /*e340*/  ISETP.GE.AND P0, PT, R16, R5, PT ;  /* 0x000000051000720c */ /* 0x000fe20003f06270 */
[----:B------:R-:W-:-:S12]  /*e350*/  BSSY B0, `(.L_x_5600) ;  /* 0x0000019000007945 */ /* 0x000fd80003800000 */
[----:B------:R1:W-:Y:S04]  /*e360*/  @P0 STS.128 [R157+0x9000], RZ ;  /* 0x009000ff9d000388 */ /* 0x0003e80000000c00 */
[----:B------:R1:W-:Y:S01]  /*e370*/  @P0 STS.128 [R157+0xb000], RZ ;  /* 0x00b000ff9d000388 */ /* 0x0003e20000000c00 */
[----:B------:R-:W-:Y:S05]  /*e380*/  @P0 BRA `(.L_x_5601) ;  /* 0x0000015000000947 */ /* 0x000fea0003800000 */
[C---:B------:R-:W-:Y:S01]  /*e390*/  LOP3.LUT R0, R162.reuse, 0x1, RZ, 0xc0, !PT ;  /* 0x00000001a2007812 */ /* 0x040fe200078ec0ff */
[----:B--2---:R-:W-:Y:S01]  /*e3a0*/  IMAD.MOV.U32 R7, RZ, RZ, c[0x0][0x1a0] ;  /* 0x00006800ff077624 */ /* 0x004fe200078e00ff */
[----:B------:R-:W-:Y:S02]  /*e3b0*/  LOP3.LUT P1, RZ, R162, 0x2, RZ, 0xc0, !PT ;  /* 0x00000002a2ff7812 */ /* 0x000fe4000782c0ff */
[----:B------:R-:W-:Y:S01]  /*e3c0*/  ISETP.NE.U32.AND P2, PT, R0, 0x1, PT ;  /* 0x000000010000780c */ /* 0x000fe20003f45070 */
[----:B------:R-:W-:-:S02]  /*e3d0*/  IMAD.MOV.U32 R0, RZ, RZ, 0x5 ;  /* 0x00000005ff007424 */ /* 0x000fc400078e00ff */
[----:B------:R-:W-:-:S03]  /*e3e0*/  IMAD.SHL.U32 R4, R7, 0x20, RZ ;  /* 0x0000002007047824 */ /* 0x000fc600078e00ff */
[----:B------:R-:W-:-:S05]  /*e3f0*/  SHF.L.U64.HI R0, R7, R0, c[0x0][0x1a4] ;  /* 0x0000690007007619 */ /* 0x000fca0000010200 */
        /* <DEDUP_REMOVED lines=14> */
.L_x_5601:
[----:B------:R-:W-:Y:S05]  /*e4e0*/  BSYNC B0 ;  /* 0x0000000000007941 */ /* 0x000fea0003800000 */
.L_x_5600:
        /* <DEDUP_REMOVED lines=8> */
[----:B------:R-:W-:Y:S02]  /*e570*/  @P0 MOV R4, c[0x0][0x1a0] ;  /* 0x0000680000040a02 */ /* 0x000fe40000000f00 */
[----:B------:R-:W-:Y:S01]  /*e580*/  @!P1 MOV R5, c[0x0][0x1a0] ;  /* 0x0000680000059a02 */ /* 0x000fe20000000f00 */
[----:B--2---:R-:W-:Y:S01]  /*e590*/  @!P1 IMAD.MOV.U32 R6, RZ, RZ, c[0x0][0x1a4] ;  /* 0x00006900ff069624 */ /* 0x004fe200078e00ff */
[----:B------:R-:W-:Y:S01]  /*e5a0*/  @P0 MOV R0, c[0x0][0x1a4] ;  /* 0x0000690000000a02 */ /* 0x000fe20000000f00 */
[----:B------:R-:W-:-:S04]  /*e5b0*/  @P0 IMAD.WIDE.U32 R8, R4, 0x60, R170 ;  /* 0x0000006004080825 */ /* 0x000fc800078e00aa */
[----:B------:R-:W-:-:S04]  /*e5c0*/  @!P1 IMAD.WIDE.U32 R4, R5, 0x60, R170 ;  /* 0x0000006005049825 */ /* 0x000fc800078e00aa */
[----:B------:R-:W-:Y:S02]  /*e5d0*/  @!P1 IMAD R6, R6, 0x60, RZ ;  /* 0x0000006006069824 */ /* 0x000fe400078e02ff */
[----:B------:R-:W-:Y:S02]  /*e5e0*/  @P0 IMAD R0, R0, 0x60, RZ ;  /* 0x0000006000000824 */ /* 0x000fe400078e02ff */
[----:B------:R-:W-:-:S03]  /*e5f0*/  @!P1 IMAD.IADD R5, R5, 0x1, R6 ;  /* 0x0000000105059824 */ /* 0x000fc600078e0206 */
[----:B------:R-:W-:Y:S02]  /*e600*/  @P0 IADD3 R9, R9, R0, RZ ;  /* 0x0000000009090210 */ /* 0x000fe40007ffe0ff */
        /* <DEDUP_REMOVED lines=10> */
.L_x_5603:
[----:B------:R-:W-:Y:S05]  /*e6b0*/  BSYNC B0 ;  /* 0x0000000000007941 */ /* 0x000fea0003800000 */
.L_x_5602:
[----:B------:R-:W-:Y:S01]  /*e6c0*/  SHF.R.S32.HI R0, RZ, 0x4, R127 ;  /* 0x00000004ff007819 */ /* 0x000fe2000001147f */
[----:B------:R-:W-:Y:S01]  /*e6d0*/  IMAD.SHL.U32 R125, R125, 0x40, RZ ;  /* 0x000000407d7d7824 */ /* 0x000fe200078e00ff */
[C---:B------:R-:W-:Y:S01]  /*e6e0*/  R2P PR, R53.reuse, 0x6 ;  /* 0x0000000635007804 */ /* 0x040fe20000000000 */
[----:B--2---:R-:W-:Y:S01]  /*e6f0*/  IMAD.SHL.U32 R4, R53, 0x40, RZ ;  /* 0x0000004035047824 */ /* 0x004fe200078e00ff */
[----:B------:R-:W-:Y:S01]  /*e700*/  LEA.HI R149, R127, R0, RZ, 0x1 ;  /* 0x000000007f957211 */ /* 0x000fe200078f08ff */
[----:B------:R-:W-:Y:S01]  /*e710*/  IMAD.SHL.U32 R132, R132, 0x8, RZ ;  /* 0x0000000884847824 */ /* 0x000fe200078e00ff */
[----:B------:R-:W-:Y:S01]  /*e720*/  LOP3.LUT R125, R125, 0x1c0, RZ, 0xc0, !PT ;  /* 0x000001c07d7d7812 */ /* 0x000fe200078ec0ff */
[----:B------:R-:W-:Y:S01]  /*e730*/  IMAD.SHL.U32 R37, R126, 0x40, RZ ;  /* 0x000000407e257824 */ /* 0x000fe200078e00ff */
[----:B------:R-:W-:Y:S01]  /*e740*/  LOP3.LUT R149, R149, 0xfffffffe, RZ, 0xc0, !PT ;  /* 0xfffffffe95957812 */ /* 0x000fe200078ec0ff */
[----:B------:R-:W-:Y:S01]  /*e750*/  IMAD.IADD R2, R3, 0x1, R2 ;  /* 0x0000000103027824 */ /* 0x000fe200078e0202 */
[----:B------:R-:W-:Y:S01]  /*e760*/  LOP3.LUT R5, R4, 0x1c0, RZ, 0xc0, !PT ;  /* 0x000001c004057812 */ /* 0x000fe200078ec0ff */
[----:B------:R-:W0:Y:S01]  /*e770*/  LDGDEPBAR ;  /* 0x00000000000079af */ /* 0x000e220000000000 */
[----:B------:R-:W-:Y:S01]  /*e780*/  LOP3.LUT R37, R37, 0xfffffe00, RZ, 0xc0, !PT ;  /* 0xfffffe0025257812 */ /* 0x000fe200078ec0ff */
[----:B------:R-:W-:Y:S01]  /*e790*/  IMAD.IADD R149, R0, 0x1, -R149 ;  /* 0x0000000100957824 */ /* 0x000fe200078e0a95 */
[----:B------:R-:W-:-:S02]  /*e7a0*/  LOP3.LUT R132, R5, 0x8, R132, 0xf8, !PT ;  /* 0x0000000805847812 */ /* 0x000fc400078ef884 */
[----:B------:R-:W-:Y:S01]  /*e7b0*/  SHF.R.U32.HI R5, RZ, 0x3, R5 ;  /* 0x00000003ff057819 */ /* 0x000fe20000011605 */
[----:B------:R-:W-:-:S03]  /*e7c0*/  IMAD.SHL.U32 R0, R149, 0x8, RZ ;  /* 0x0000000895007824 */ /* 0x000fc600078e00ff */
[----:B------:R-:W-:Y:S01]  /*e7d0*/  LOP3.LUT R132, R132, R5, RZ, 0x3c, !PT ;  /* 0x0000000584847212 */ /* 0x000fe200078e3cff */
[----:B------:R-:W-:Y:S01]  /*e7e0*/  IMAD R5, R48, 0x400, R37 ;  /* 0x0000040030057824 */ /* 0x000fe200078e0225 */
[----:B------:R-:W-:Y:S02]  /*e7f0*/  LOP3.LUT R0, R125, 0x8, R0, 0xf8, !PT ;  /* 0x000000087d007812 */ /* 0x000fe400078ef800 */
        /* <DEDUP_REMOVED lines=8> */
[----:B------:R-:W-:Y:S01]  /*e880*/  LDSM.16.M88.4 R4, [R149+0x4000] ;  /* 0x004000009504783b */ /* 0x000fe20000000200 */
[----:B------:R-:W-:Y:S02]  /*e890*/  IADD3 R147, R149, 0x4020, RZ ;  /* 0x0000402095937810 */ /* 0x000fe40007ffe0ff */
[----:B------:R-:W-:Y:S01]  /*e8a0*/  @P1 IADD3 R147, R0, -0x20, RZ ;  /* 0xffffffe000931810 */ /* 0x000fe20007ffe0ff */
[----:B------:R-:W2:Y:S01]  /*e8b0*/  LDSM.16.M88.4 R92, [R150] ;  /* 0x00000000965c783b */ /* 0x000ea20000000200 */
[----:B------:R-:W-:-:S02]  /*e8c0*/  IMAD R148, R41, 0x2, R150 ;  /* 0x0000000229947824 */ /* 0x000fc400078e0296 */
[----:B------:R-:W-:Y:S01]  /*e8d0*/  IMAD.MOV.U32 R0, RZ, RZ, 0x40 ;  /* 0x00000040ff007424 */ /* 0x000fe200078e00ff */
[----:B------:R-:W1:Y:S01]  /*e8e0*/  LDSM.16.M88.4 R44, [R149+0x4800] ;  /* 0x00480000952c783b */ /* 0x000e620000000200 */
[----:B------:R-:W-:Y:S01]  /*e8f0*/  IMAD R146, R39, 0x2, R150 ;  /* 0x0000000227927824 */ /* 0x000fe200078e0296 */
[----:B------:R-:W-:Y:S01]  /*e900*/  IADD3 R139, R147, 0x800, RZ ;  /* 0x00000800938b7810 */ /* 0x000fe20007ffe0ff */
[----:B------:R-:W-:Y:S01]  /*e910*/  IMAD R145, R39, 0x2, R148 ;  /* 0x0000000227917824 */ /* 0x000fe200078e0294 */
[----:B------:R-:W3:Y:S01]  /*e920*/  LDSM.16.M88.4 R28, [R149+0x5000] ;  /* 0x00500000951c783b */ /* 0x000ee20000000200 */
[----:B------:R-:W-:Y:S02]  /*e930*/  SEL R0, R0, 0xffffffc0, !P2 ;  /* 0xffffffc000007807 */ /* 0x000fe40005000000 */
[C---:B------:R-:W-:Y:S01]  /*e940*/  IADD3 R138, R147.reuse, 0x1000, RZ ;  /* 0x00001000938a7810 */ /* 0x040fe20007ffe0ff */
[----:B------:R-:W-:Y:S01]  /*e950*/  LDSM.16.M88.4 R12, [R147] ;  /* 0x00000000930c783b */ /* 0x000fe20000000200 */
[----:B------:R-:W-:Y:S01]  /*e960*/  IADD3 R137, R147, 0x1800, RZ ;  /* 0x0000180093897810 */ /* 0x000fe20007ffe0ff */
[----:B------:R-:W-:Y:S01]  /*e970*/  IMAD.IADD R143, R149, 0x1, R0 ;  /* 0x00000001958f7824 */ /* 0x000fe200078e0200 */
[C---:B------:R-:W-:Y:S01]  /*e980*/  IADD3 R135, R147.reuse, 0x2000, RZ ;  /* 0x0000200093877810 */ /* 0x040fe20007ffe0ff */
[----:B------:R-:W4:Y:S01]  /*e990*/  LDSM.16.M88.4 R72, [R148] ;  /* 0x000000009448783b */ /* 0x000f220000000200 */
[----:B------:R-:W-:Y:S01]  /*e9a0*/  IMAD.IADD R136, R0, 0x1, R147 ;  /* 0x0000000100887824 */ /* 0x000fe200078e0293 */
[----:B------:R-:W-:-:S02]  /*e9b0*/  IADD3 R134, R147, 0x2800, RZ ;  /* 0x0000280093867810 */ /* 0x000fc40007ffe0ff */
[----:B------:R-:W1:Y:S01]  /*e9c0*/  LDSM.16.M88.4 R60, [R147+0x1800] ;  /* 0x00180000933c783b */ /* 0x000e620000000200 */
[C---:B------:R-:W-:Y:S02]  /*e9d0*/  IADD3 R133, R147.reuse, 0x3000, RZ ;  /* 0x0000300093857810 */ /* 0x040fe40007ffe0ff */
[----:B------:R-:W-:Y:S01]  /*e9e0*/  IADD3 R132, R147, 0x3800, RZ ;  /* 0x0000380093847810 */ /* 0x000fe20007ffe0ff */
[----:B------:R-:W1:Y:S04]  /*e9f0*/  LDSM.16.M88.4 R68, [R147+0x800] ;  /* 0x000800009344783b */ /* 0x000e680000000200 */
[----:B------:R-:W3:Y:S04]  /*ea00*/  LDSM.16.M88.4 R64, [R147+0x1000] ;  /* 0x001000009340783b */ /* 0x000ee80000000200 */
[----:B------:R-:W-:Y:S04]  /*ea10*/  LDSM.16.M88.4 R16, [R143+0x4000] ;  /* 0x004000008f10783b */ /* 0x000fe80000000200 */
[----:B------:R-:W4:Y:S01]  /*ea20*/  LDSM.16.M88.4 R20, [R146] ;  /* 0x000000009214783b */ /* 0x000f220000000200 */
[C---:B--2--5:R-:W-:Y:S03]  /*ea30*/  HMMA.16816.F32 R8, R92.reuse, R4, RZ ;  /* 0x000000045c08723c */ /* 0x064fe600000018ff */
[----:B---3--:R-:W2:Y:S04]  /*ea40*/  LDSM.16.M88.4 R84, [R143+0x5800] ;  /* 0x005800008f54783b */ /* 0x008ea80000000200 */
[----:B------:R-:W3:Y:S01]  /*ea50*/  LDSM.16.M88.4 R88, [R143+0x5000] ;  /* 0x005000008f58783b */ /* 0x000ee20000000200 */
[C---:B------:R-:W-:Y:S03]  /*ea60*/  HMMA.16816.F32 R4, R92.reuse, R6, RZ ;  /* 0x000000065c04723c */ /* 0x040fe600000018ff */
[----:B------:R-:W-:Y:S05]  /*ea70*/  LDSM.16.M88.4 R80, [R145] ;  /* 0x000000009150783b */ /* 0x000fea0000000200 */
[C---:B------:R-:W-:Y:S08]  /*ea80*/  HMMA.16816.F32 R24, R92.reuse, R76, RZ ;  /* 0x0000004c5c18723c */ /* 0x040ff000000018ff */
[C---:B-1----:R-:W-:Y:S08]  /*ea90*/  HMMA.16816.F32 R56, R92.reuse, R44, RZ ;  /* 0x0000002c5c38723c */ /* 0x042ff000000018ff */
[C---:B------:R-:W-:Y:S08]  /*eaa0*/  HMMA.16816.F32 R32, R92.reuse, R28, RZ ;  /* 0x0000001c5c20723c */ /* 0x040ff000000018ff */
[C---:B------:R-:W-:Y:S08]  /*eab0*/  HMMA.16816.F32 R44, R92.reuse, R46, RZ ;  /* 0x0000002e5c2c723c */ /* 0x040ff000000018ff */
[C---:B------:R-:W-:Y:S08]  /*eac0*/  HMMA.16816.F32 R28, R92.reuse, R30, RZ ;  /* 0x0000001e5c1c723c */ /* 0x040ff000000018ff */
[----:B------:R-:W-:Y:S01]  /*ead0*/  HMMA.16816.F32 R92, R92, R78, RZ ;  /* 0x0000004e5c5c723c */ /* 0x000fe200000018ff */
[----:B------:R-:W-:Y:S07]  /*eae0*/  LDSM.16.M88.4 R76, [R136] ;  /* 0x00000000884c783b */ /* 0x000fee0000000200 */
[C---:B----4-:R-:W-:Y:S08]  /*eaf0*/  HMMA.16816.F32 R8, R72.reuse, R12, R8 ;  /* 0x0000000c4808723c */ /* 0x050ff00000001808 */
[C---:B------:R-:W-:Y:S01]  /*eb00*/  HMMA.16816.F32 R4, R72.reuse, R14, R4 ;  /* 0x0000000e4804723c */ /* 0x040fe20000001804 */
[----:B------:R-:W1:Y:S07]  /*eb10*/  LDSM.16.M88.4 R12, [R143+0x4800] ;  /* 0x004800008f0c783b */ /* 0x000e6e0000000200 */
[C---:B------:R-:W-:Y:S08]  /*eb20*/  HMMA.16816.F32 R24, R72.reuse, R60, R24 ;  /* 0x0000003c4818723c */ /* 0x040ff00000001818 */
[C---:B------:R-:W-:Y:S08]  /*eb30*/  HMMA.16816.F32 R56, R72.reuse, R68, R56 ;  /* 0x000000444838723c */ /* 0x040ff00000001838 */
[C---:B------:R-:W-:Y:S01]  /*eb40*/  HMMA.16816.F32 R44, R72.reuse, R70, R44 ;  /* 0x00000046482c723c */ /* 0x040fe2000000182c */
[----:B------:R-:W-:Y:S07]  /*eb50*/  LDSM.16.M88.4 R68, [R150+0x2000] ;  /* 0x002000009644783b */ /* 0x000fee0000000200 */
[C---:B------:R-:W-:Y:S08]  /*eb60*/  HMMA.16816.F32 R32, R72.reuse, R64, R32 ;  /* 0x000000404820723c */ /* 0x040ff00000001820 */
[C---:B------:R-:W-:Y:S01]  /*eb70*/  HMMA.16816.F32 R28, R72.reuse, R66, R28 ;  /* 0x00000042481c723c */ /* 0x040fe2000000181c */
[----:B------:R-:W-:Y:S07]  /*eb80*/  LDSM.16.M88.4 R64, [R136+0x800] ;  /* 0x000800008840783b */ /* 0x000fee0000000200 */
[----:B------:R-:W-:Y:S01]  /*eb90*/  HMMA.16816.F32 R92, R72, R62, R92 ;  /* 0x0000003e485c723c */ /* 0x000fe2000000185c */
[----:B------:R-:W4:Y:S04]  /*eba0*/  LDSM.16.M88.4 R72, [R136+0x1800] ;  /* 0x001800008848783b */ /* 0x000f280000000200 */
[----:B------:R-:W-:Y:S03]  /*ebb0*/  LDSM.16.M88.4 R60, [R149+0x6000] ;  /* 0x00600000953c783b */ /* 0x000fe60000000200 */
[C---:B------:R-:W-:Y:S08]  /*ebc0*/  HMMA.16816.F32 R8, R20.reuse, R16, R8 ;  /* 0x000000101408723c */ /* 0x040ff00000001808 */
[C---:B------:R-:W-:Y:S01]  /*ebd0*/  HMMA.16816.F32 R4, R20.reuse, R18, R4 ;  /* 0x000000121404723c */ /* 0x040fe20000001804 */
[----:B------:R-:W4:Y:S07]  /*ebe0*/  LDSM.16.M88.4 R16, [R136+0x1000] ;  /* 0x001000008810783b */ /* 0x000f2e0000000200 */
[C---:B--2---:R-:W-:Y:S08]  /*ebf0*/  HMMA.16816.F32 R24, R20.reuse, R84, R24 ;  /* 0x000000541418723c */ /* 0x044ff00000001818 */
[C---:B---3--:R-:W-:Y:S08]  /*ec00*/  HMMA.16816.F32 R32, R20.reuse, R88, R32 ;  /* 0x000000581420723c */ /* 0x048ff00000001820 */
[C---:B------:R-:W-:Y:S01]  /*ec10*/  HMMA.16816.F32 R28, R20.reuse, R90, R28 ;  /* 0x0000005a141c723c */ /* 0x040fe2000000181c */
[----:B------:R-:W2:Y:S07]  /*ec20*/  LDSM.16.M88.4 R88, [R149+0x7800] ;  /* 0x007800009558783b */ /* 0x000eae0000000200 */
[C---:B-1----:R-:W-:Y:S08]  /*ec30*/  HMMA.16816.F32 R56, R20.reuse, R12, R56 ;  /* 0x0000000c1438723c */ /* 0x042ff00000001838 */
[C---:B------:R-:W-:Y:S01]  /*ec40*/  HMMA.16816.F32 R44, R20.reuse, R14, R44 ;  /* 0x0000000e142c723c */ /* 0x040fe2000000182c */
[----:B------:R-:W1:Y:S07]  /*ec50*/  LDSM.16.M88.4 R12, [R149+0x7000] ;  /* 0x00700000950c783b */ /* 0x000e6e0000000200 */
[----:B------:R-:W-:Y:S01]  /*ec60*/  HMMA.16816.F32 R92, R20, R86, R92 ;  /* 0x00000056145c723c */ /* 0x000fe2000000185c */
[----:B------:R-:W-:Y:S04]  /*ec70*/  LDSM.16.M88.4 R84, [R148+0x2000] ;  /* 0x002000009454783b */ /* 0x000fe80000000200 */
[----:B------:R-:W-:Y:S03]  /*ec80*/  LDSM.16.M88.4 R20, [R147+0x2000] ;  /* 0x002000009314783b */ /* 0x000fe60000000200 */
[C---:B----4-:R-:W-:Y:S08]  /*ec90*/  HMMA.16816.F32 R24, R80.reuse, R72, R24 ;  /* 0x000000485018723c */ /* 0x050ff00000001818 */
        /* <DEDUP_REMOVED lines=8> */
[----:B------:R-:W-:Y:S07]  /*ed20*/  LDSM.16.M88.4 R72, [R143+0x6000] ;  /* 0x006000008f48783b */ /* 0x000fee0000000200 */
[----:B--2---:R-:W-:Y:S08]  /*ed30*/  HMMA.16816.F32 R24, R68, R88, R24 ;  /* 0x000000584418723c */ /* 0x004ff00000001818 */
[----:B------:R-:W-:Y:S01]  /*ed40*/  HMMA.16816.F32 R44, R80, R66, R44 ;  /* 0x00000042502c723c */ /* 0x000fe2000000182c */
[----:B------:R-:W2:Y:S04]  /*ed50*/  LDSM.16.M88.4 R64, [R147+0x2800] ;  /* 0x002800009340783b */ /* 0x000ea80000000200 */
[----:B------:R-:W-:Y:S03]  /*ed60*/  LDSM.16.M88.4 R80, [R146+0x2000] ;  /* 0x002000009250783b */ /* 0x000fe60000000200 */
[C---:B------:R-:W-:Y:S08]  /*ed70*/  HMMA.16816.F32 R8, R68.reuse, R60, R8 ;  /* 0x0000003c4408723c */ /* 0x040ff00000001808 */
[C---:B-1----:R-:W-:Y:S08]  /*ed80*/  HMMA.16816.F32 R32, R68.reuse, R12, R32 ;  /* 0x0000000c4420723c */ /* 0x042ff00000001820 */
[C---:B------:R-:W-:Y:S01]  /*ed90*/  HMMA.16816.F32 R28, R68.reuse, R14, R28 ;  /* 0x0000000e441c723c */ /* 0x040fe2000000181c */
[----:B------:R-:W1:Y:S07]  /*eda0*/  LDSM.16.M88.4 R12, [R143+0x7800] ;  /* 0x007800008f0c783b */ /* 0x000e6e0000000200 */
[C---:B------:R-:W-:Y:S01]  /*edb0*/  HMMA.16816.F32 R4, R68.reuse, R62, R4 ;  /* 0x0000003e4404723c */ /* 0x040fe20000001804 */
[----:B------:R-:W1:Y:S07]  /*edc0*/  LDSM.16.M88.4 R60, [R147+0x3000] ;  /* 0x00300000933c783b */ /* 0x000e6e0000000200 */
[C---:B---3--:R-:W-:Y:S08]  /*edd0*/  HMMA.16816.F32 R56, R68.reuse, R76, R56 ;  /* 0x0000004c4438723c */ /* 0x048ff00000001838 */
[----:B------:R-:W-:Y:S01]  /*ede0*/  HMMA.16816.F32 R92, R68, R90, R92 ;  /* 0x0000005a445c723c */ /* 0x000fe2000000185c */
[----:B------:R-:W-:Y:S07]  /*edf0*/  LDSM.16.M88.4 R88, [R136+0x2000] ;  /* 0x002000008858783b */ /* 0x000fee0000000200 */
[----:B----4-:R-:W-:Y:S08]  /*ee00*/  HMMA.16816.F32 R24, R84, R16, R24 ;  /* 0x000000105418723c */ /* 0x010ff00000001818 */
[----:B------:R-:W-:Y:S01]  /*ee10*/  HMMA.16816.F32 R44, R68, R78, R44 ;  /* 0x0000004e442c723c */ /* 0x000fe2000000182c */
[----:B------:R-:W3:Y:S04]  /*ee20*/  LDSM.16.M88.4 R76, [R143+0x6800] ;  /* 0x006800008f4c783b */ /* 0x000ee80000000200 */
[----:B------:R-:W-:Y:S03]  /*ee30*/  LDSM.16.M88.4 R68, [R145+0x2000] ;  /* 0x002000009144783b */ /* 0x000fe60000000200 */
[C---:B------:R-:W-:Y:S08]  /*ee40*/  HMMA.16816.F32 R8, R84.reuse, R20, R8 ;  /* 0x000000145408723c */ /* 0x040ff00000001808 */
[C---:B------:R-:W-:Y:S01]  /*ee50*/  HMMA.16816.F32 R4, R84.reuse, R22, R4 ;  /* 0x000000165404723c */ /* 0x040fe20000001804 */
[----:B------:R-:W4:Y:S07]  /*ee60*/  LDSM.16.M88.4 R20, [R143+0x7000] ;  /* 0x007000008f14783b */ /* 0x000f2e0000000200 */
[C---:B--2---:R-:W-:Y:S08]  /*ee70*/  HMMA.16816.F32 R56, R84.reuse, R64, R56 ;  /* 0x000000405438723c */ /* 0x044ff00000001838 */
[----:B------:R-:W-:Y:S01]  /*ee80*/  HMMA.16816.F32 R92, R84, R18, R92 ;  /* 0x00000012545c723c */ /* 0x000fe2000000185c */
[----:B------:R-:W-:Y:S07]  /*ee90*/  LDSM.16.M88.4 R16, [R136+0x3000] ;  /* 0x003000008810783b */ /* 0x000fee0000000200 */
[----:B-1----:R-:W-:Y:S07]  /*eea0*/  HMMA.16816.F32 R24, R80, R12, R24 ;  /* 0x0000000c5018723c */ /* 0x002fee0000001818 */
[----:B------:R-:W-:Y:S01]  /*eeb0*/  IMAD R13, R48, 0x10, R50 ;  /* 0x00000010300d7824 */ /* 0x000fe200078e0232 */
[----:B------:R-:W-:Y:S04]  /*eec0*/  HMMA.16816.F32 R44, R84, R66, R44 ;  /* 0x00000042542c723c */ /* 0x000fe8000000182c */
[----:B------:R-:W-:-:S04]  /*eed0*/  IADD3 R0, R13, 0x1, R164 ;  /* 0x000000010d007810 */ /* 0x000fc80007ffe0a4 */
[----:B------:R-:W-:Y:S01]  /*eee0*/  HMMA.16816.F32 R32, R84, R60, R32 ;  /* 0x0000003c5420723c */ /* 0x000fe20000001820 */
[----:B------:R-:W-:-:S04]  /*eef0*/  IADD3 R0, R52, R0, -R155 ;  /* 0x0000000034007210 */ /* 0x000fc80007ffe89b */
[----:B------:R-:W-:Y:S02]  /*ef00*/  IADD3 R105, R0, c[0x0][0x2e8], RZ ;  /* 0x0000ba0000697a10 */ /* 0x000fe40007ffe0ff */
[----:B------:R-:W-:Y:S01]  /*ef10*/  IADD3 R0, R2, 0x1, RZ ;  /* 0x0000000102007810 */ /* 0x000fe20007ffe0ff */
[----:B------:R-:W-:Y:S01]  /*ef20*/  HMMA.16816.F32 R28, R84, R62, R28 ;  /* 0x0000003e541c723c */ /* 0x000fe2000000181c */
[C---:B------:R-:W-:Y:S02]  /*ef30*/  IADD3 R13, R105.reuse, 0x8, RZ ;  /* 0x00000008690d7810 */ /* 0x040fe40007ffe0ff */
[-C--:B------:R-:W-:Y:S02]  /*ef40*/  IMNMX R105, R105, R52.reuse, PT ;  /* 0x0000003469697217 */ /* 0x080fe40003800200 */
[----:B------:R-:W-:Y:S02]  /*ef50*/  IMNMX R128, R13, R52, PT ;  /* 0x000000340d807217 */ /* 0x000fe40003800200 */
[C---:B------:R-:W-:Y:S01]  /*ef60*/  ISETP.GE.AND P1, PT, R0.reuse, R105, PT ;  /* 0x000000690000720c */ /* 0x040fe20003f26270 */
[----:B------:R-:W-:Y:S01]  /*ef70*/  HMMA.16816.F32 R60, R80, R72, R8 ;  /* 0x00000048503c723c */ /* 0x000fe20000001808 */
[----:B------:R-:W1:Y:S01]  /*ef80*/  LDSM.16.M88.4 R8, [R136+0x2800] ;  /* 0x002800008808783b */ /* 0x000e620000000200 */
[----:B------:R-:W-:-:S02]  /*ef90*/  ISETP.GE.AND P6, PT, R0, R128, PT ;  /* 0x000000800000720c */ /* 0x000fc40003fc6270 */
[----:B------:R-:W-:-:S04]  /*efa0*/  IADD3 R0, R2, 0x10, RZ ;  /* 0x0000001002007810 */ /* 0x000fc80007ffe0ff */
[C---:B------:R-:W-:Y:S08]  /*efb0*/  HMMA.16816.F32 R4, R80.reuse, R74, R4 ;  /* 0x0000004a5004723c */ /* 0x040ff00000001804 */
[C---:B---3--:R-:W-:Y:S08]  /*efc0*/  HMMA.16816.F32 R56, R80.reuse, R76, R56 ;  /* 0x0000004c5038723c */ /* 0x048ff00000001838 */
[----:B------:R-:W-:Y:S01]  /*efd0*/  HMMA.16816.F32 R92, R80, R14, R92 ;  /* 0x0000000e505c723c */ /* 0x000fe2000000185c */
[----:B------:R-:W2:Y:S01]  /*efe0*/  LDSM.16.M88.4 R12, [R136+0x3800] ;  /* 0x00380000880c783b */ /* 0x000ea20000000200 */
[----:B------:R-:W-:-:S06]  /*eff0*/  DEPBAR.LE SB0, 0x0 ;  /* 0x000080000000791a */ /* 0x000fcc0000000000 */
[C---:B------:R-:W-:Y:S08]  /*f000*/  HMMA.16816.F32 R44, R80.reuse, R78, R44 ;  /* 0x0000004e502c723c */ /* 0x040ff0000000182c */
[C---:B----4-:R-:W-:Y:S08]  /*f010*/  HMMA.16816.F32 R32, R80.reuse, R20, R32 ;  /* 0x000000145020723c */ /* 0x050ff00000001820 */
[----:B------:R-:W-:Y:S08]  /*f020*/  HMMA.16816.F32 R28, R80, R22, R28 ;  /* 0x00000016501c723c */ /* 0x000ff0000000181c */
[C---:B------:R-:W-:Y:S08]  /*f030*/  HMMA.16816.F32 R60, R68.reuse, R88, R60 ;  /* 0x00000058443c723c */ /* 0x040ff0000000183c */
[C---:B------:R-:W-:Y:S08]  /*f040*/  HMMA.16816.F32 R4, R68.reuse, R90, R4 ;  /* 0x0000005a4404723c */ /* 0x040ff00000001804 */
[C---:B-1----:R-:W-:Y:S07]  /*f050*/  HMMA.16816.F32 R56, R68.reuse, R8, R56 ;  /* 0x000000084438723c */ /* 0x042fee0000001838 */
        /* <DEDUP_REMOVED lines=8> */
[----:B------:R-:W-:Y:S02]  /*f0e0*/  IADD3 R8, R2, 0x11, RZ ;  /* 0x0000001102087810 */ /* 0x000fe40007ffe0ff */
[----:B------:R-:W-:-:S02]  /*f0f0*/  FSEL R61, R61, -INF , !P1 ;  /* 0xff8000003d3d7808 */ /* 0x000fc40004800000 */
[----:B------:R-:W-:Y:S01]  /*f100*/  FSEL R23, R4, -INF , !P0 ;  /* 0xff80000004177808 */ /* 0x000fe20004000000 */
[C---:B------:R-:W-:Y:S01]  /*f110*/  HMMA.16816.F32 R28, R68.reuse, R18, R28 ;  /* 0x00000012441c723c */ /* 0x040fe2000000181c */
[----:B------:R-:W-:Y:S02]  /*f120*/  FSEL R38, R6, -INF , !P4 ;  /* 0xff80000006267808 */ /* 0x000fe40006000000 */
[CC--:B------:R-:W-:Y:S02]  /*f130*/  ISETP.GE.AND P1, PT, R0.reuse, R105.reuse, PT ;  /* 0x000000690000720c */ /* 0x0c0fe40003f26270 */
[----:B------:R-:W-:Y:S02]  /*f140*/  ISETP.GE.AND P0, PT, R0, R128, PT ;  /* 0x000000800000720c */ /* 0x000fe40003f06270 */
[----:B------:R-:W-:Y:S01]  /*f150*/  ISETP.GE.AND P4, PT, R8, R105, PT ;  /* 0x000000690800720c */ /* 0x000fe20003f86270 */
[----:B--2---:R-:W-:Y:S01]  /*f160*/  HMMA.16816.F32 R92, R68, R14, R92 ;  /* 0x0000000e445c723c */ /* 0x004fe2000000185c */
[----:B------:R-:W-:-:S02]  /*f170*/  IADD3 R0, R2, 0x18, RZ ;  /* 0x0000001802007810 */ /* 0x000fc40007ffe0ff */
[----:B------:R-:W-:Y:S02]  /*f180*/  IADD3 R4, R2, 0x19, RZ ;  /* 0x0000001902047810 */ /* 0x000fe40007ffe0ff */
[----:B------:R-:W-:Y:S02]  /*f190*/  FSEL R65, R56, -INF , !P1 ;  /* 0xff80000038417808 */ /* 0x000fe40004800000 */
[----:B------:R-:W-:Y:S01]  /*f1a0*/  FSEL R78, R58, -INF , !P0 ;  /* 0xff8000003a4e7808 */ /* 0x000fe20004000000 */
[----:B------:R-:W-:Y:S01]  /*f1b0*/  HMMA.16816.F32 R24, R68, R12, R24 ;  /* 0x0000000c4418723c */ /* 0x000fe20000001818 */
[----:B------:R-:W-:Y:S01]  /*f1c0*/  FSEL R11, R57, -INF , !P4 ;  /* 0xff800000390b7808 */ /* 0x000fe20006000000 */
[----:B------:R-:W-:Y:S01]  /*f1d0*/  BAR.SYNC.DEFER_BLOCKING 0x0 ;  /* 0x0000000000007b1d */ /* 0x000fe20000010000 */
[----:B------:R-:W-:Y:S02]  /*f1e0*/  ISETP.GE.AND P1, PT, R0, R128, PT ;  /* 0x000000800000720c */ /* 0x000fe40003f26270 */
[----:B------:R-:W-:-:S02]  /*f1f0*/  ISETP.GE.AND P0, PT, R4, R105, PT ;  /* 0x000000690400720c */ /* 0x000fc40003f06270 */
[-C--:B------:R-:W-:Y:S02]  /*f200*/  ISETP.GE.AND P4, PT, R4, R128.reuse, PT ;  /* 0x000000800400720c */ /* 0x080fe40003f86270 */
[----:B------:R-:W-:Y:S02]  /*f210*/  IADD3 R4, R2, 0x21, RZ ;  /* 0x0000002102047810 */ /* 0x000fe40007ffe0ff */
[----:B------:R-:W-:Y:S02]  /*f220*/  FSEL R5, R5, -INF , !P5 ;  /* 0xff80000005057808 */ /* 0x000fe40006800000 */
[----:B------:R-:W-:Y:S02]  /*f230*/  ISETP.GE.AND P5, PT, R8, R128, PT ;  /* 0x000000800800720c */ /* 0x000fe40003fa6270 */
[----:B------:R-:W-:Y:S02]  /*f240*/  FSEL R8, R46, -INF , !P1 ;  /* 0xff8000002e087808 */ /* 0x000fe40004800000 */
[----:B------:R-:W-:-:S02]  /*f250*/  FSEL R9, R45, -INF , !P0 ;  /* 0xff8000002d097808 */ /* 0x000fc40004000000 */
[----:B------:R-:W-:Y:S02]  /*f260*/  FSEL R40, R7, -INF , !P2 ;  /* 0xff80000007287808 */ /* 0x000fe40005000000 */
[CC--:B------:R-:W-:Y:S02]  /*f270*/  ISETP.GE.AND P1, PT, R4.reuse, R105.reuse, PT ;  /* 0x000000690400720c */ /* 0x0c0fe40003f26270 */
[----:B------:R-:W-:Y:S02]  /*f280*/  ISETP.GE.AND P0, PT, R4, R128, PT ;  /* 0x000000800400720c */ /* 0x000fe40003f06270 */
        /* <DEDUP_REMOVED lines=22> */
[----:B------:R-:W-:Y:S02]  /*f3f0*/  ISETP.GE.AND P1, PT, R104, 0x2, PT ;  /* 0x000000026800780c */ /* 0x000fe40003f26270 */
[-C--:B------:R-:W-:Y:S02]  /*f400*/  ISETP.GE.AND P2, PT, R4, R105.reuse, PT ;  /* 0x000000690400720c */ /* 0x080fe40003f46270 */
[C---:B------:R-:W-:Y:S02]  /*f410*/  ISETP.GE.AND P0, PT, R0.reuse, R105, PT ;  /* 0x000000690000720c */ /* 0x040fe40003f06270 */
[----:B------:R-:W-:Y:S02]  /*f420*/  ISETP.GE.AND P4, PT, R0, R128, PT ;  /* 0x000000800000720c */ /* 0x000fe40003f86270 */
        /* <DEDUP_REMOVED lines=11> */
[----:B------:R-:W-:Y:S02]  /*f4e0*/  FSEL R60, R60, -INF , !P0 ;  /* 0xff8000003c3c7808 */ /* 0x000fe40004000000 */
[----:B------:R-:W-:-:S02]  /*f4f0*/  ISETP.GE.AND P6, PT, R6, R105, PT ;  /* 0x000000690600720c */ /* 0x000fc40003fc6270 */
        /* <DEDUP_REMOVED lines=11> */
[----:B------:R-:W-:Y:S02]  /*f5b0*/  IABS R2, c[0x0][0x2d0] ;  /* 0x0000b40000027a13 */ /* 0x000fe40000000000 */
[----:B------:R-:W-:Y:S02]  /*f5c0*/  IADD3 R15, R3, -0x40, RZ ;  /* 0xffffffc0030f7810 */ /* 0x000fe40007ffe0ff */
[----:B------:R-:W1:Y:S01]  /*f5d0*/  I2F.RP R13, R2 ;  /* 0x00000002000d7306 */ /* 0x000e620000209400 */
        /* <DEDUP_REMOVED lines=40> */
[----:B------:R-:W-:-:S05]  /*f860*/  MOV R7, 0x40 ;  /* 0x0000004000077802 */ /* 0x000fca0000000f00 */
[----:B------:R-:W-:-:S04]  /*f870*/  IMAD R7, R2, c[0x0][0x2d0], -R7 ;  /* 0x0000b40002077a24 */ /* 0x000fc800078e0a07 */
[----:B------:R-:W-:Y:S01]  /*f880*/  IMAD.WIDE.U32 R12, R7, c[0x0][0x198], RZ ;  /* 0x00006600070c7a25 */ /* 0x000fe200078e00ff */
[----:B------:R-:W-:-:S05]  /*f890*/  SHF.R.S32.HI R2, RZ, 0x1f, R7 ;  /* 0x0000001fff027819 */ /* 0x000fca0000011407 */
[----:B------:R-:W-:-:S04]  /*f8a0*/  IMAD R2, R2, c[0x0][0x198], RZ ;  /* 0x0000660002027a24 */ /* 0x000fc800078e02ff */
[----:B------:R-:W-:-:S04]  /*f8b0*/  IMAD R2, R7, c[0x0][0x19c], R2 ;  /* 0x0000670007027a24 */ /* 0x000fc800078e0202 */
[----:B------:R-:W-:Y:S02]  /*f8c0*/  IMAD.IADD R13, R13, 0x1, R2 ;  /* 0x000000010d0d7824 */ /* 0x000fe400078e0202 */
[----:B--2---:R-:W-:-:S05]  /*f8d0*/  IMAD.IADD R6, R6, 0x1, -R3 ;  /* 0x0000000106067824 */ /* 0x004fca00078e0a03 */
[----:B------:R-:W-:-:S05]  /*f8e0*/  SHF.R.S32.HI R3, RZ, 0x1f, R6 ;  /* 0x0000001fff037819 */ /* 0x000fca0000011406 */
[----:B------:R-:W-:-:S04]  /*f8f0*/  IMAD R3, R3, c[0x0][0x180], RZ ;  /* 0x0000600003037a24 */ /* 0x000fc800078e02ff */
[C---:B------:R-:W-:Y:S02]  /*f900*/  IMAD R3, R6.reuse, c[0x0][0x184], R3 ;  /* 0x0000610006037a24 */ /* 0x040fe400078e0203 */
[----:B------:R-:W-:-:S05]  /*f910*/  IMAD.WIDE.U32 R6, R6, c[0x0][0x180], R12 ;  /* 0x0000600006067a25 */ /* 0x000fca00078e000c */
[----:B------:R-:W-:Y:S01]  /*f920*/  IADD3 R2, R7, R3, RZ ;  /* 0x0000000307027210 */ /* 0x000fe20007ffe0ff */
[----:B------:R-:W-:Y:S01]  /*f930*/  IMAD.MOV.U32 R7, RZ, RZ, R6 ;  /* 0x000000ffff077224 */ /* 0x000fe200078e0006 */
[----:B------:R-:W-:Y:S05]  /*f940*/  BRA `(.L_x_5606) ;  /* 0x0000003000007947 */ /* 0x000fea0003800000 */
.L_x_5605:
[----:B------:R-:W-:-:S05]  /*f950*/  IMAD.MOV.U32 R7, RZ, RZ, c[0x0][0x198] ;  /* 0x00006600ff077624 */ /* 0x000fca00078e00ff */
[----:B------:R-:W-:-:S04]  /*f960*/  LEA R7, -R7, RZ, 0x6 ;  /* 0x000000ff07077211 */ /* 0x000fc800078e31ff */
[----:B------:R-:W-:Y:S02]  /*f970*/  SHF.R.S32.HI R2, RZ, 0x1f, R7 ;  /* 0x0000001fff027819 */ /* 0x000fe40000011407 */
.L_x_5606:
[C---:B------:R-:W-:Y:S02]  /*f980*/  LOP3.LUT P0, RZ, R162.reuse, 0x2, RZ, 0xc0, !PT ;  /* 0x00000002a2ff7812 */ /* 0x040fe4000780c0ff */
[----:B------:R-:W-:Y:S02]  /*f990*/  LOP3.LUT P6, RZ, R162, 0x1, RZ, 0xc0, !PT ;  /* 0x00000001a2ff7812 */ /* 0x000fe400078cc0ff */
[----:B------:R-:W-:-:S04]  /*f9a0*/  LEA R14, P5, R7, R160, 0x1 ;  /* 0x000000a0070e7211 */ /* 0x000fc800078a08ff */
[----:B------:R-:W-:-:S05]  /*f9b0*/  LEA.HI.X R15, R7, R163, R2, 0x1, P5 ;  /* 0x000000a3070f7211 */ /* 0x000fca00028f0c02 */
[----:B------:R-:W-:Y:S02]  /*f9c0*/  @P0 IADD3 R13, P2, R7, R130, RZ ;  /* 0x00000082070d0210 */ /* 0x000fe40007f5e0ff */
[----:B------:R-:W-:Y:S01]  /*f9d0*/  @!PT LDS RZ, [RZ] ;  /* 0x00000000fffff984 */ /* 0x000fe20000000800 */
[----:B------:R-:W-:Y:S01]  /*f9e0*/  @!PT LDS RZ, [RZ] ;  /* 0x00000000fffff984 */ /* 0x000fe20000000800 */
[----:B------:R-:W-:Y:S01]  /*f9f0*/  @!PT LDS RZ, [RZ] ;  /* 0x00000000fffff984 */ /* 0x000fe20000000800 */
[----:B------:R1:W-:Y:S02]  /*fa00*/  @P6 LDGSTS.E.BYPASS.LTC128B.128 [R157+0x4000], [R14.64] ;  /* 0x040000000e9d6fae */ /* 0x0003e4000b901d46 */
[C---:B------:R-:W-:Y:S01]  /*fa10*/  @P0 LEA R12, P4, R13.reuse, c[0x0][0x168], 0x1 ;  /* 0x00005a000d0c0a11 */ /* 0x040fe200078808ff */
[----:B------:R-:W-:Y:S01]  /*fa20*/  @P0 IMAD.X R6, R2, 0x1, R141, P2 ;  /* 0x0000000102060824 */ /* 0x000fe200010e068d */
[----:B------:R-:W-:Y:S01]  /*fa30*/  IADD3 R3, P2, R152, R7, RZ ;  /* 0x0000000798037210 */ /* 0x000fe20007f5e0ff */
[----:B------:R1:W-:Y:S03]  /*fa40*/  @!P6 STS.128 [R157+0x4000], RZ ;  /* 0x004000ff9d00e388 */ /* 0x0003e60000000c00 */
[----:B------:R-:W-:Y:S01]  /*fa50*/  @P0 LEA.HI.X R13, R13, c[0x0][0x16c], R6, 0x1, P4 ;  /* 0x00005b000d0d0a11 */ /* 0x000fe200020f0c06 */
[----:B------:R-:W-:Y:S01]  /*fa60*/  IMAD.X R140, R151, 0x1, R2, P2 ;  /* 0x00000001978c7824 */ /* 0x000fe200010e0602 */
[----:B------:R-:W-:-:S02]  /*fa70*/  @P6 LEA R26, P5, R3, R160, 0x1 ;  /* 0x000000a0031a6211 */ /* 0x000fc400078a08ff */
[CC--:B------:R-:W-:Y:S01]  /*fa80*/  @P0 IADD3 R2, P4, R3.reuse, R130.reuse, RZ ;  /* 0x0000008203020210 */ /* 0x0c0fe20007f9e0ff */
[----:B------:R-:W-:Y:S01]  /*fa90*/  @!PT LDS RZ, [RZ] ;  /* 0x00000000fffff984 */ /* 0x000fe20000000800 */
[----:B------:R-:W-:Y:S01]  /*faa0*/  @!PT LDS RZ, [RZ] ;  /* 0x00000000fffff984 */ /* 0x000fe20000000800 */
[----:B------:R-:W-:Y:S01]  /*fab0*/  @!PT LDS RZ, [RZ] ;  /* 0x00000000fffff984 */ /* 0x000fe20000000800 */
[----:B------:R1:W-:Y:S01]  /*fac0*/  @P0 LDGSTS.E.BYPASS.LTC128B.128 [R157+0x6000], [R12.64+0x80] ;  /* 0x060000800c9d0fae */ /* 0x0003e2000b901d46 */
[----:B------:R-:W-:Y:S02]  /*fad0*/  IADD3 R7, P2, R152, R3, RZ ;  /* 0x0000000398077210 */ /* 0x000fe40007f5e0ff */
[--C-:B------:R-:W-:Y:S01]  /*fae0*/  @P6 LEA.HI.X R27, R3, R163, R140.reuse, 0x1, P5 ;  /* 0x000000a3031b6211 */ /* 0x100fe200028f0c8c */
[----:B------:R-:W-:Y:S01]  /*faf0*/  @P0 IMAD.X R3, R140, 0x1, R141, P4 ;  /* 0x000000018c030824 */ /* 0x000fe200020e068d */
[C---:B------:R-:W-:Y:S01]  /*fb00*/  @P0 LEA R28, P4, R2.reuse, c[0x0][0x168], 0x1 ;  /* 0x00005a00021c0a11 */ /* 0x040fe200078808ff */
[----:B------:R-:W-:Y:S01]  /*fb10*/  IMAD.X R140, R151, 0x1, R140, P2 ;  /* 0x00000001978c7824 */ /* 0x000fe200010e068c */
[----:B------:R-:W-:Y:S01]  /*fb20*/  @P0 IADD3 R6, P2, R7, R130, RZ ;  /* 0x0000008207060210 */ /* 0x000fe20007f5e0ff */
[----:B------:R1:W-:Y:S01]  /*fb30*/  @!P0 STS.128 [R157+0x6000], RZ ;  /* 0x006000ff9d008388 */ /* 0x0003e20000000c00 */
[----:B------:R-:W-:-:S02]  /*fb40*/  @P0 LEA.HI.X R29, R2, c[0x0][0x16c], R3, 0x1, P4 ;  /* 0x00005b00021d0a11 */ /* 0x000fc400020f0c03 */
[C---:B------:R-:W-:Y:S01]  /*fb50*/  @P6 LEA R30, P5, R7.reuse, R160, 0x1 ;  /* 0x000000a0071e6211 */ /* 0x040fe200078a08ff */
[----:B------:R-:W-:Y:S01]  /*fb60*/  @P0 IMAD.X R25, R140, 0x1, R141, P2 ;  /* 0x000000018c190824 */ /* 0x000fe200010e068d */
[----:B------:R-:W-:Y:S01]  /*fb70*/  IADD3 R3, P2, R152, R7, RZ ;  /* 0x0000000798037210 */ /* 0x000fe20007f5e0ff */
[----:B------:R-:W-:Y:S01]  /*fb80*/  @!PT LDS RZ, [RZ] ;  /* 0x00000000fffff984 */ /* 0x000fe20000000800 */
[----:B------:R-:W-:Y:S01]  /*fb90*/  @!PT LDS RZ, [RZ] ;  /* 0x00000000fffff984 */ /* 0x000fe20000000800 */
[----:B------:R-:W-:Y:S01]  /*fba0*/  @!PT LDS RZ, [RZ] ;  /* 0x00000000fffff984 */ /* 0x000fe20000000800 */
[----:B------:R1:W-:Y:S01]  /*fbb0*/  @P6 LDGSTS.E.BYPASS.LTC128B.128 [R157+0x4800], [R26.64] ;  /* 0x048000001a9d6fae */ /* 0x0003e2000b901d46 */
[--C-:B------:R-:W-:Y:S02]  /*fbc0*/  @P6 LEA.HI.X R31, R7, R163, R140.reuse, 0x1, P5 ;  /* 0x000000a3071f6211 */ /* 0x100fe400028f0c8c */
[C---:B------:R-:W-:Y:S01]  /*fbd0*/  @P0 LEA R24, P4, R6.reuse, c[0x0][0x168], 0x1 ;  /* 0x00005a0006180a11 */ /* 0x040fe200078808ff */
[----:B------:R-:W-:Y:S01]  /*fbe0*/  IMAD.X R140, R151, 0x1, R140, P2 ;  /* 0x00000001978c7824 */ /* 0x000fe200010e068c */
[----:B------:R-:W-:Y:S01]  /*fbf0*/  @P0 IADD3 R130, P2, R3, R130, RZ ;  /* 0x0000008203820210 */ /* 0x000fe20007f5e0ff */
[----:B------:R1:W-:Y:S01]  /*fc00*/  @!P6 STS.128 [R157+0x4800], RZ ;  /* 0x004800ff9d00e388 */ /* 0x0003e20000000c00 */
[----:B------:R-:W-:-:S02]  /*fc10*/  @P0 LEA.HI.X R25, R6, c[0x0][0x16c], R25, 0x1, P4 ;  /* 0x00005b0006190a11 */ /* 0x000fc400020f0c19 */
[C---:B------:R-:W-:Y:S01]  /*fc20*/  @P6 LEA R2, P4, R3.reuse, R160, 0x1 ;  /* 0x000000a003026211 */ /* 0x040fe200078808ff */
[----:B------:R-:W-:Y:S01]  /*fc30*/  @P0 IMAD.X R141, R140, 0x1, R141, P2 ;  /* 0x000000018c8d0824 */ /* 0x000fe200010e068d */
[C---:B------:R-:W-:Y:S01]  /*fc40*/  @P0 LEA R6, P2, R130.reuse, c[0x0][0x168], 0x1 ;  /* 0x00005a0082060a11 */ /* 0x040fe200078408ff */
[----:B------:R-:W-:Y:S01]  /*fc50*/  @!PT LDS RZ, [RZ] ;  /* 0x00000000fffff984 */ /* 0x000fe20000000800 */
[----:B------:R-:W-:Y:S01]  /*fc60*/  @!PT LDS RZ, [RZ] ;  /* 0x00000000fffff984 */ /* 0x000fe20000000800 */
[----:B------:R-:W-:Y:S01]  /*fc70*/  @!PT LDS RZ, [RZ] ;  /* 0x00000000fffff984 */ /* 0x000fe20000000800 */
[----:B------:R1:W-:Y:S01]  /*fc80*/  @P0 LDGSTS.E.BYPASS.LTC128B.128 [R157+0x6800], [R28.64+0x80] ;  /* 0x068000801c9d0fae */ /* 0x0003e2000b901d46 */
[----:B------:R-:W-:Y:S01]  /*fc90*/  @P6 LEA.HI.X R3, R3, R163, R140, 0x1, P4 ;  /* 0x000000a303036211 */ /* 0x000fe200020f0c8c */
[----:B------:R-:W-:Y:S01]  /*fca0*/  IMAD.MOV.U32 R160, RZ, RZ, R14 ;  /* 0x000000ffffa07224 */ /* 0x000fe200078e000e */
[----:B------:R-:W-:Y:S01]  /*fcb0*/  @P0 LEA.HI.X R7, R130, c[0x0][0x16c], R141, 0x1, P2 ;  /* 0x00005b0082070a11 */ /* 0x000fe200010f0c8d */
[----:B------:R1:W-:Y:S01]  /*fcc0*/  @!P0 STS.128 [R157+0x6800], RZ ;  /* 0x006800ff9d008388 */ /* 0x0003e20000000c00 */
[----:B------:R-:W-:-:S03]  /*fcd0*/  IMAD.MOV.U32 R163, RZ, RZ, R15 ;  /* 0x000000ffffa37224 */ /* 0x000fc600078e000f */
        /* <DEDUP_REMOVED lines=21> */
.L_x_5604:
        /* <DEDUP_REMOVED lines=25> */
[----:B------:R-:W-:-:S02]  /*ffc0*/  SHF.L.U32 R144, R0, 0x1, RZ ;  /* 0x0000000100907819 */ /* 0x000fc400000006ff */
[----:B------:R-:W-:Y:S02]  /*ffd0*/  FMNMX.FTZ R13, R115, R2, !PT ;  /* 0x00000002730d7209 */ /* 0x000fe40007810000 */
[----:B------:R-:W-:Y:S01]  /*ffe0*/  FMNMX.FTZ R2, R22, R3, !PT ;  /* 0x0000000316027209 */ /* 0x000fe20007810000 */
[----:B------:R-:W-:Y:S01]  /*fff0*/  LDSM.16.MT88.4 R68, [R144+0xa000] ;  /* 0x00a000009044783b */ /* 0x000fe20000004200 */
[----:B------:R-:W-:Y:S02]  /*10000*/  FMNMX.FTZ R13, R112, R13, !PT ;  /* 0x0000000d700d7209 */ /* 0x000fe40007810000 */
[----:B------:R-:W-:Y:S02]  /*10010*/  FMNMX.FTZ R3, R21, R2, !PT ;  /* 0x0000000215037209 */ /* 0x000fe40007810000 */
[----:B------:R-:W-:Y:S01]  /*10020*/  LEA R142, R41, R144, 0x1 ;  /* 0x00000090298e7211 */ /* 0x000fe200078e08ff */
[----:B------:R-:W1:Y:S01]  /*10030*/  SHFL.BFLY PT, R6, R13, 0x2, 0x1f ;  /* 0x0c401f000d067f89 */ /* 0x000e6200000e0000 */
[----:B------:R-:W-:-:S02]  /*10040*/  FMNMX.FTZ R12, R20, R3, !PT ;  /* 0x00000003140c7209 */ /* 0x000fc40007810000 */
[C---:B------:R-:W-:Y:S01]  /*10050*/  LEA R141, R39.reuse, R144, 0x1 ;  /* 0x00000090278d7211 */ /* 0x040fe200078e08ff */
[----:B------:R-:W-:Y:S01]  /*10060*/  LDSM.16.MT88.4 R44, [R142+0x8000] ;  /* 0x008000008e2c783b */ /* 0x000fe20000004200 */
[----:B------:R-:W-:-:S03]  /*10070*/  LEA R140, R39, R142, 0x1 ;  /* 0x0000008e278c7211 */ /* 0x000fc600078e08ff */
[----:B------:R-:W2:Y:S04]  /*10080*/  SHFL.BFLY PT, R7, R12, 0x2, 0x1f ;  /* 0x0c401f000c077f89 */ /* 0x000ea800000e0000 */
[----:B------:R-:W-:Y:S04]  /*10090*/  LDSM.16.MT88.4 R52, [R141+0x8000] ;  /* 0x008000008d34783b */ /* 0x000fe80000004200 */
[----:B------:R-:W-:Y:S04]  /*100a0*/  LDSM.16.MT88.4 R92, [R142+0xa000] ;  /* 0x00a000008e5c783b */ /* 0x000fe80000004200 */
[----:B------:R-:W-:Y:S01]  /*100b0*/  LDSM.16.MT88.4 R80, [R141+0xa000] ;  /* 0x00a000008d50783b */ /* 0x000fe20000004200 */
[----:B-1----:R-:W-:-:S05]  /*100c0*/  FMNMX.FTZ R6, R13, R6, !PT ;  /* 0x000000060d067209 */ /* 0x002fca0007810000 */
[----:B------:R-:W1:Y:S01]  /*100d0*/  SHFL.BFLY PT, R3, R6, 0x1, 0x1f ;  /* 0x0c201f0006037f89 */ /* 0x000e6200000e0000 */
[----:B--2---:R-:W-:-:S03]  /*100e0*/  FMNMX.FTZ R7, R12, R7, !PT ;  /* 0x000000070c077209 */ /* 0x004fc60007810000 */
[----:B------:R-:W-:Y:S04]  /*100f0*/  LDSM.16.MT88.4 R12, [R144+0x8800] ;  /* 0x00880000900c783b */ /* 0x000fe80000004200 */
[----:B------:R-:W2:Y:S01]  /*10100*/  SHFL.BFLY PT, R2, R7, 0x1, 0x1f ;  /* 0x0c201f0007027f89 */ /* 0x000ea200000e0000 */
[----:B-1----:R-:W-:-:S04]  /*10110*/  FMNMX.FTZ R3, R6, R3, !PT ;  /* 0x0000000306037209 */ /* 0x002fc80007810000 */
        /* <DEDUP_REMOVED lines=9> */
[--C-:B------:R-:W-:Y:S02]  /*101b0*/  FFMA.FTZ R35, R60, c[0x0][0x23c], -R116.reuse ;  /* 0x00008f003c237a23 */ /* 0x100fe40000010874 */
[----:B------:R-:W-:Y:S01]  /*101c0*/  FFMA.FTZ R32, R61, c[0x0][0x23c], -R116 ;  /* 0x00008f003d207a23 */ /* 0x000fe20000010874 */
[----:B------:R-:W-:Y:S01]  /*101d0*/  MUFU.EX2 R31, R31 ;  /* 0x0000001f001f7308 */ /* 0x000fe20000000800 */
[----:B------:R-:W-:-:S02]  /*101e0*/  FFMA.FTZ R33, R4, c[0x0][0x23c], -R23 ;  /* 0x00008f0004217a23 */ /* 0x000fc40000010817 */
[----:B------:R-:W1:Y:S01]  /*101f0*/  LDSM.16.MT88.4 R4, [R144+0x8000] ;  /* 0x008000009004783b */ /* 0x000e620000004200 */
[--C-:B------:R-:W-:Y:S02]  /*10200*/  FFMA.FTZ R28, R62, c[0x0][0x23c], -R23.reuse ;  /* 0x00008f003e1c7a23 */ /* 0x100fe40000010817 */
[--C-:B------:R-:W-:Y:S01]  /*10210*/  FFMA.FTZ R30, R38, c[0x0][0x23c], -R23.reuse ;  /* 0x00008f00261e7a23 */ /* 0x100fe20000010817 */
[----:B------:R-:W2:Y:S01]  /*10220*/  LDSM.16.MT88.4 R60, [R140+0x8000] ;  /* 0x008000008c3c783b */ /* 0x000ea20000004200 */
[--C-:B------:R-:W-:Y:S01]  /*10230*/  FFMA.FTZ R27, R40, c[0x0][0x23c], -R23.reuse ;  /* 0x00008f00281b7a23 */ /* 0x100fe20000010817 */
[----:B------:R-:W-:Y:S01]  /*10240*/  MUFU.EX2 R35, R35 ;  /* 0x0000002300237308 */ /* 0x000fe20000000800 */
[--C-:B------:R-:W-:Y:S02]  /*10250*/  FFMA.FTZ R24, R11, c[0x0][0x23c], -R116.reuse ;  /* 0x00008f000b187a23 */ /* 0x100fe40000010874 */
[----:B------:R-:W-:Y:S02]  /*10260*/  FFMA.FTZ R0, R9, c[0x0][0x23c], -R116 ;  /* 0x00008f0009007a23 */ /* 0x000fe40000010874 */
[----:B------:R-:W-:-:S02]  /*10270*/  FFMA.FTZ R109, R8, c[0x0][0x23c], -R23 ;  /* 0x00008f00086d7a23 */ /* 0x000fc40000010817 */
[--C-:B------:R-:W-:Y:S01]  /*10280*/  FFMA.FTZ R34, R10, c[0x0][0x23c], -R23.reuse ;  /* 0x00008f000a227a23 */ /* 0x100fe20000010817 */
[----:B------:R-:W3:Y:S01]  /*10290*/  MUFU.EX2 R32, R32 ;  /* 0x0000002000207308 */ /* 0x000ee20000000800 */
[----:B------:R-:W-:Y:S01]  /*102a0*/  LDSM.16.MT88.4 R8, [R142+0x8800] ;  /* 0x008800008e08783b */ /* 0x000fe20000004200 */
[--C-:B------:R-:W-:Y:S02]  /*102b0*/  FFMA.FTZ R29, R65, c[0x0][0x23c], -R116.reuse ;  /* 0x00008f00411d7a23 */ /* 0x100fe40000010874 */
[----:B------:R-:W-:Y:S02]  /*102c0*/  FFMA.FTZ R25, R73, c[0x0][0x23c], -R116 ;  /* 0x00008f0049197a23 */ /* 0x000fe40000010874 */
[--C-:B------:R-:W-:Y:S02]  /*102d0*/  FFMA.FTZ R111, R78, c[0x0][0x23c], -R23.reuse ;  /* 0x00008f004e6f7a23 */ /* 0x100fe40000010817 */
[----:B------:R-:W4:Y:S01]  /*102e0*/  MUFU.EX2 R26, R26 ;  /* 0x0000001a001a7308 */ /* 0x000f220000000800 */
[----:B------:R-:W-:-:S02]  /*102f0*/  FFMA.FTZ R108, R76, c[0x0][0x23c], -R23 ;  /* 0x00008f004c6c7a23 */ /* 0x000fc40000010817 */
[--C-:B------:R-:W-:Y:S02]  /*10300*/  FFMA.FTZ R118, R117, c[0x0][0x23c], -R116.reuse ;  /* 0x00008f0075767a23 */ /* 0x100fe40000010874 */
[--C-:B------:R-:W-:Y:S02]  /*10310*/  FFMA.FTZ R117, R121, c[0x0][0x23c], -R116.reuse ;  /* 0x00008f0079757a23 */ /* 0x100fe40000010874 */
[--C-:B------:R-:W-:Y:S01]  /*10320*/  FFMA.FTZ R121, R122, c[0x0][0x23c], -R23.reuse ;  /* 0x00008f007a797a23 */ /* 0x100fe20000010817 */
[----:B------:R-:W-:Y:S01]  /*10330*/  MUFU.EX2 R28, R28 ;  /* 0x0000001c001c7308 */ /* 0x000fe20000000800 */
[----:B---3--:R-:W-:Y:S01]  /*10340*/  F2FP.PACK_AB R84, R32, R35 ;  /* 0x000000232054723e */ /* 0x008fe200000000ff */
[--C-:B------:R-:W-:Y:S02]  /*10350*/  FFMA.FTZ R120, R17, c[0x0][0x23c], -R116.reuse ;  /* 0x00008f0011787a23 */ /* 0x100fe40000010874 */
[----:B------:R-:W-:Y:S02]  /*10360*/  FFMA.FTZ R119, R19, c[0x0][0x23c], -R116 ;  /* 0x00008f0013777a23 */ /* 0x000fe40000010874 */
[----:B------:R-:W-:-:S02]  /*10370*/  FFMA.FTZ R124, R124, c[0x0][0x23c], -R23 ;  /* 0x00008f007c7c7a23 */ /* 0x000fc40000010817 */
[----:B------:R-:W3:Y:S01]  /*10380*/  MUFU.EX2 R33, R33 ;  /* 0x0000002100217308 */ /* 0x000ee20000000800 */
[----:B----4-:R-:W-:Y:S01]  /*10390*/  F2FP.PACK_AB R86, R26, R31 ;  /* 0x0000001f1a56723e */ /* 0x010fe200000000ff */
[--C-:B------:R-:W-:Y:S02]  /*103a0*/  FFMA.FTZ R123, R18, c[0x0][0x23c], -R23.reuse ;  /* 0x00008f00127b7a23 */ /* 0x100fe40000010817 */
[----:B------:R-:W-:Y:S02]  /*103b0*/  FFMA.FTZ R122, R16, c[0x0][0x23c], -R23 ;  /* 0x00008f00107a7a23 */ /* 0x000fe40000010817 */
[----:B------:R-:W-:Y:S01]  /*103c0*/  LDSM.16.MT88.4 R16, [R141+0x9000] ;  /* 0x009000008d10783b */ /* 0x000fe20000004200 */
[--C-:B------:R-:W-:Y:S01]  /*103d0*/  FFMA.FTZ R168, R112, c[0x0][0x23c], -R116.reuse ;  /* 0x00008f0070a87a23 */ /* 0x100fe20000010874 */
[----:B------:R-:W-:Y:S01]  /*103e0*/  MUFU.EX2 R30, R30 ;  /* 0x0000001e001e7308 */ /* 0x000fe20000000800 */
[--C-:B------:R-:W-:Y:S02]  /*103f0*/  FFMA.FTZ R114, R114, c[0x0][0x23c], -R116.reuse ;  /* 0x00008f0072727a23 */ /* 0x100fe40000010874 */
[----:B------:R-:W-:-:S02]  /*10400*/  FFMA.FTZ R113, R113, c[0x0][0x23c], -R116 ;  /* 0x00008f0071717a23 */ /* 0x000fc40000010874 */
[----:B------:R-:W-:Y:S02]  /*10410*/  FFMA.FTZ R115, R115, c[0x0][0x23c], -R116 ;  /* 0x00008f0073737a23 */ /* 0x000fe40000010874 */
[--C-:B------:R-:W-:Y:S01]  /*10420*/  FFMA.FTZ R110, R110, c[0x0][0x23c], -R23.reuse ;  /* 0x00008f006e6e7a23 */ /* 0x100fe20000010817 */
[----:B------:R-:W4:Y:S01]  /*10430*/  MUFU.EX2 R27, R27 ;  /* 0x0000001b001b7308 */ /* 0x000f220000000800 */
[----:B---3--:R-:W-:Y:S01]  /*10440*/  F2FP.PACK_AB R85, R33, R28 ;  /* 0x0000001c2155723e */ /* 0x008fe200000000ff */
[--C-:B------:R-:W-:Y:S02]  /*10450*/  FFMA.FTZ R125, R22, c[0x0][0x23c], -R23.reuse ;  /* 0x00008f00167d7a23 */ /* 0x100fe40000010817 */
[--C-:B------:R-:W-:Y:S02]  /*10460*/  FFMA.FTZ R112, R21, c[0x0][0x23c], -R23.reuse ;  /* 0x00008f0015707a23 */ /* 0x100fe40000010817 */
[----:B------:R-:W-:Y:S02]  /*10470*/  FFMA.FTZ R165, R20, c[0x0][0x23c], -R23 ;  /* 0x00008f0014a57a23 */ /* 0x000fe40000010817 */
[----:B------:R-:W-:Y:S01]  /*10480*/  MUFU.EX2 R29, R29 ;  /* 0x0000001d001d7308 */ /* 0x000fe20000000800 */
[----:B------:R-:W-:Y:S01]  /*10490*/  FADD.FTZ R32, R35, R32 ;  /* 0x0000002023207221 */ /* 0x000fe20000010000 */
[----:B------:R-:W-:Y:S01]  /*104a0*/  LDSM.16.MT88.4 R20, [R141+0x9800] ;  /* 0x009800008d14783b */ /* 0x000fe20000004200 */
[----:B------:R-:W-:-:S02]  /*104b0*/  FADD.FTZ R33, R28, R33 ;  /* 0x000000211c217221 */ /* 0x000fc40000010000 */
[----:B------:R-:W-:Y:S01]  /*104c0*/  FADD.FTZ R31, R31, R32 ;  /* 0x000000201f1f7221 */ /* 0x000fe20000010000 */
[C---:B----4-:R-:W-:Y:S02]  /*104d0*/  F2FP.PACK_AB R87, R27.reuse, R30 ;  /* 0x0000001e1b57723e */ /* 0x050fe400000000ff */
[----:B------:R-:W3:Y:S01]  /*104e0*/  MUFU.EX2 R24, R24 ;  /* 0x0000001800187308 */ /* 0x000ee20000000800 */
[----:B------:R-:W-:Y:S02]  /*104f0*/  FADD.FTZ R30, R30, R33 ;  /* 0x000000211e1e7221 */ /* 0x000fe40000010000 */
[----:B------:R-:W-:Y:S02]  /*10500*/  FADD.FTZ R26, R26, R31 ;  /* 0x0000001f1a1a7221 */ /* 0x000fe40000010000 */
[----:B------:R-:W-:Y:S01]  /*10510*/  FADD.FTZ R30, R27, R30 ;  /* 0x0000001e1b1e7221 */ /* 0x000fe20000010000 */
[C---:B-1----:R-:W-:Y:S02]  /*10520*/  HMMA.16816.F32 R96, R84.reuse, R4, RZ ;  /* 0x000000045460723c */ /* 0x042fe400000018ff */
[----:B------:R-:W-:Y:S06]  /*10530*/  MUFU.EX2 R25, R25 ;  /* 0x0000001900197308 */ /* 0x000fec0000000800 */
[C---:B------:R-:W-:Y:S01]  /*10540*/  HMMA.16816.F32 R36, R84.reuse, R6, RZ ;  /* 0x000000065424723c */ /* 0x040fe200000018ff */
[----:B------:R-:W1:Y:S01]  /*10550*/  LDSM.16.MT88.4 R4, [R140+0xa000] ;  /* 0x00a000008c04783b */ /* 0x000e620000004200 */
[----:B------:R-:W-:Y:S06]  /*10560*/  MUFU.EX2 R0, R0 ;  /* 0x0000000000007308 */ /* 0x000fec0000000800 */
[C---:B------:R-:W-:Y:S02]  /*10570*/  HMMA.16816.F32 R40, R84.reuse, R44, RZ ;  /* 0x0000002c5428723c */ /* 0x040fe400000018ff */
[----:B------:R-:W-:Y:S06]  /*10580*/  MUFU.EX2 R111, R111 ;  /* 0x0000006f006f7308 */ /* 0x000fec0000000800 */
[C---:B------:R-:W-:Y:S02]  /*10590*/  HMMA.16816.F32 R44, R84.reuse, R46, RZ ;  /* 0x0000002e542c723c */ /* 0x040fe400000018ff */
[----:B------:R-:W4:Y:S06]  /*105a0*/  MUFU.EX2 R108, R108 ;  /* 0x0000006c006c7308 */ /* 0x000f2c0000000800 */
[C---:B------:R-:W-:Y:S02]  /*105b0*/  HMMA.16816.F32 R48, R84.reuse, R52, RZ ;  /* 0x000000345430723c */ /* 0x040fe400000018ff */
[----:B------:R-:W-:Y:S06]  /*105c0*/  MUFU.EX2 R109, R109 ;  /* 0x0000006d006d7308 */ /* 0x000fec0000000800 */
[C---:B--2---:R-:W-:Y:S02]  /*105d0*/  HMMA.16816.F32 R56, R84.reuse, R60, RZ ;  /* 0x0000003c5438723c */ /* 0x044fe400000018ff */
[----:B------:R-:W2:Y:S06]  /*105e0*/  MUFU.EX2 R34, R34 ;  /* 0x0000002200227308 */ /* 0x000eac0000000800 */
        /* <DEDUP_REMOVED lines=20> */
[----:B----4-:R-:W-:Y:S01]  /*10730*/  F2FP.PACK_AB R5, R108, R111 ;  /* 0x0000006f6c05723e */ /* 0x010fe200000000ff */
[----:B------:R-:W1:Y:S01]  /*10740*/  MUFU.EX2 R113, R113 ;  /* 0x0000007100717308 */ /* 0x000e620000000800 */
[----:B------:R-:W-:-:S02]  /*10750*/  FADD.FTZ R29, R29, R26 ;  /* 0x0000001a1d1d7221 */ /* 0x000fc40000010000 */
[----:B------:R-:W-:Y:S02]  /*10760*/  FADD.FTZ R111, R111, R30 ;  /* 0x0000001e6f6f7221 */ /* 0x000fe40000010000 */
[----:B------:R-:W-:Y:S01]  /*10770*/  F2FP.PACK_AB R6, R0, R25 ;  /* 0x000000190006723e */ /* 0x000fe200000000ff */
[----:B------:R-:W-:Y:S01]  /*10780*/  FADD.FTZ R24, R24, R29 ;  /* 0x0000001d18187221 */ /* 0x000fe20000010000 */
[----:B--2---:R-:W-:Y:S01]  /*10790*/  F2FP.PACK_AB R7, R34, R109 ;  /* 0x0000006d2207723e */ /* 0x004fe200000000ff */
        /* <DEDUP_REMOVED lines=15> */
[----:B------:R-:W-:Y:S08]  /*10890*/  MUFU.EX2 R112, R112 ;  /* 0x0000007000707308 */ /* 0x000ff00000000800 */
[----:B------:R-:W1:Y:S01]  /*108a0*/  MUFU.EX2 R165, R165 ;  /* 0x000000a500a57308 */ /* 0x000e620000000800 */
[C---:B--2---:R-:W-:Y:S08]  /*108b0*/  HMMA.16816.F32 R48, R4.reuse, R12, R48 ;  /* 0x0000000c0430723c */ /* 0x044ff00000001830 */
[C---:B------:R-:W-:Y:S01]  /*108c0*/  HMMA.16816.F32 R52, R4.reuse, R14, R52 ;  /* 0x0000000e0434723c */ /* 0x040fe20000001834 */
[----:B------:R-:W2:Y:S07]  /*108d0*/  LDSM.16.MT88.4 R12, [R144+0xa800] ;  /* 0x00a80000900c783b */ /* 0x000eae0000004200 */
[C---:B----4-:R-:W-:Y:S08]  /*108e0*/  HMMA.16816.F32 R56, R4.reuse, R8, R56 ;  /* 0x000000080438723c */ /* 0x050ff00000001838 */
[C---:B------:R-:W-:Y:S01]  /*108f0*/  HMMA.16816.F32 R60, R4.reuse, R10, R60 ;  /* 0x0000000a043c723c */ /* 0x040fe2000000183c */
[----:B------:R-:W4:Y:S07]  /*10900*/  LDSM.16.MT88.4 R8, [R142+0xa800] ;  /* 0x00a800008e08783b */ /* 0x000f2e0000004200 */
        /* <DEDUP_REMOVED lines=10> */
[----:B------:R-:W-:Y:S01]  /*109b0*/  HMMA.16816.F32 R84, R4, R10, R84 ;  /* 0x0000000a0454723c */ /* 0x000fe20000001854 */
[----:B------:R-:W4:Y:S06]  /*109c0*/  LDSM.16.MT88.4 R8, [R142+0x9000] ;  /* 0x009000008e08783b */ /* 0x000f2c0000004200 */
        /* <DEDUP_REMOVED lines=13> */
[C---:B--2---:R-:W-:Y:S08]  /*10aa0*/  HMMA.16816.F32 R96, R4.reuse, R12, R96 ;  /* 0x0000000c0460723c */ /* 0x044ff00000001860 */
[C---:B------:R-:W-:Y:S01]  /*10ab0*/  HMMA.16816.F32 R36, R4.reuse, R14, R36 ;  /* 0x0000000e0424723c */ /* 0x040fe20000001824 */
[----:B------:R-:W2:Y:S07]  /*10ac0*/  LDSM.16.MT88.4 R12, [R140+0x9000] ;  /* 0x009000008c0c783b */ /* 0x000eae0000004200 */
[C---:B----4-:R-:W-:Y:S08]  /*10ad0*/  HMMA.16816.F32 R40, R4.reuse, R8, R40 ;  /* 0x000000080428723c */ /* 0x050ff00000001828 */
[C---:B------:R-:W-:Y:S01]  /*10ae0*/  HMMA.16816.F32 R44, R4.reuse, R10, R44 ;  /* 0x0000000a042c723c */ /* 0x040fe2000000182c */
[----:B------:R-:W4:Y:S07]  /*10af0*/  LDSM.16.MT88.4 R8, [R144+0xb000] ;  /* 0x00b000009008783b */ /* 0x000f2e0000004200 */
        /* <DEDUP_REMOVED lines=8> */
[C---:B-----5:R-:W-:Y:S08]  /*10b80*/  HMMA.16816.F32 R72, R4.reuse, R16, R72 ;  /* 0x000000100448723c */ /* 0x060ff00000001848 */
        /* <DEDUP_REMOVED lines=8> */
[----:B-1----:R-:W-:Y:S01]  /*10c10*/  F2FP.PACK_AB R4, R113, R114 ;  /* 0x000000727104723e */ /* 0x002fe200000000ff */
        /* <DEDUP_REMOVED lines=20> */
[C---:B------:R-:W-:Y:S08]  /*10d60*/  HMMA.16816.F32 R92, R4.reuse, R18, R92 ;  /* 0x00000012045c723c */ /* 0x040ff0000000185c */
[C---:B-1----:R-:W-:Y:S08]  /*10d70*/  HMMA.16816.F32 R56, R4.reuse, R12, R56 ;  /* 0x0000000c0438723c */ /* 0x042ff00000001838 */
[C---:B------:R-:W-:Y:S01]  /*10d80*/  HMMA.16816.F32 R60, R4.reuse, R14, R60 ;  /* 0x0000000e043c723c */ /* 0x040fe2000000183c */
[----:B------:R-:W1:Y:S07]  /*10d90*/  LDSM.16.MT88.4 R12, [R141+0xb800] ;  /* 0x00b800008d0c783b */ /* 0x000e6e0000004200 */
[C---:B--2---:R-:W-:Y:S08]  /*10da0*/  HMMA.16816.F32 R64, R4.reuse, R8, R64 ;  /* 0x000000080440723c */ /* 0x044ff00000001840 */
[C---:B------:R-:W-:Y:S01]  /*10db0*/  HMMA.16816.F32 R68, R4.reuse, R10, R68 ;  /* 0x0000000a0444723c */ /* 0x040fe20000001844 */
[----:B------:R-:W2:Y:S07]  /*10dc0*/  LDSM.16.MT88.4 R8, [R140+0xb800] ;  /* 0x00b800008c08783b */ /* 0x000eae0000004200 */
        /* <DEDUP_REMOVED lines=53> */
[----:B------:R-:W-:-:S04]  /*11120*/  IMAD.MOV.U32 R5, RZ, RZ, 0x40 ;  /* 0x00000040ff057424 */ /* 0x000fc800078e00ff */
[----:B------:R-:W-:-:S04]  /*11130*/  IMAD R5, R0, c[0x0][0x2d0], -R5 ;  /* 0x0000b40000057a24 */ /* 0x000fc800078e0a05 */
        /* <DEDUP_REMOVED lines=13> */
.L_x_5608:
[----:B------:R-:W-:-:S05]  /*11210*/  IMAD.MOV.U32 R5, RZ, RZ, c[0x0][0x1a0] ;  /* 0x00006800ff057624 */ /* 0x000fca00078e00ff */
[----:B------:R-:W-:-:S04]  /*11220*/  LEA R5, -R5, RZ, 0x6 ;  /* 0x000000ff05057211 */ /* 0x000fc800078e31ff */
[----:B------:R-:W-:Y:S02]  /*11230*/  SHF.R.S32.HI R4, RZ, 0x1f, R5 ;  /* 0x0000001fff047819 */ /* 0x000fe40000011405 */
.L_x_5609:
[C---:B------:R-:W-:Y:S02]  /*11240*/  LOP3.LUT P2, RZ, R162.reuse, 0x2, RZ, 0xc0, !PT ;  /* 0x00000002a2ff7812 */ /* 0x040fe4000784c0ff */
[----:B------:R-:W-:Y:S02]  /*11250*/  LOP3.LUT P0, RZ, R162, 0x1, RZ, 0xc0, !PT ;  /* 0x00000001a2ff7812 */ /* 0x000fe4000780c0ff */
[----:B------:R-:W-:Y:S02]  /*11260*/  IADD3 R7, P1, R154, R5, RZ ;  /* 0x000000059a077210 */ /* 0x000fe40007f3e0ff */
[----:B------:R-:W-:-:S03]  /*11270*/  LEA R130, P5, R5, R170, 0x1 ;  /* 0x000000aa05827211 */ /* 0x000fc600078a08ff */
[--C-:B------:R-:W-:Y:S01]  /*11280*/  IMAD.X R0, R153, 0x1, R4.reuse, P1 ;  /* 0x0000000199007824 */ /* 0x100fe200008e0604 */
[----:B------:R-:W-:-:S03]  /*11290*/  LEA.HI.X R131, R5, R171, R4, 0x1, P5 ;  /* 0x000000ab05837211 */ /* 0x000fc600028f0c04 */
[-C--:B------:R-:W-:Y:S02]  /*112a0*/  @P2 IADD3 R11, P4, R5, R106.reuse, RZ ;  /* 0x0000006a050b2210 */ /* 0x080fe40007f9e0ff */
[C---:B------:R-:W-:Y:S01]  /*112b0*/  @P2 IADD3 R9, P1, R7.reuse, R106, RZ ;  /* 0x0000006a07092210 */ /* 0x040fe20007f3e0ff */
[----:B------:R-:W-:Y:S01]  /*112c0*/  @!PT LDS RZ, [RZ] ;  /* 0x00000000fffff984 */ /* 0x000fe20000000800 */
[----:B------:R-:W-:Y:S01]  /*112d0*/  @!PT LDS RZ, [RZ] ;  /* 0x00000000fffff984 */ /* 0x000fe20000000800 */
[----:B------:R-:W-:Y:S01]  /*112e0*/  @!PT LDS RZ, [RZ] ;  /* 0x00000000fffff984 */ /* 0x000fe20000000800 */
[----:B------:R1:W-:Y:S01]  /*112f0*/  @P0 LDGSTS.E.BYPASS.LTC128B.128 [R157+0x8000], [R130.64] ;  /* 0x08000000829d0fae */ /* 0x0003e2000b901d46 */
[----:B------:R-:W-:Y:S01]  /*11300*/  @P0 LEA R10, P5, R7, R170, 0x1 ;  /* 0x000000aa070a0211 */ /* 0x000fe200078a08ff */
[--C-:B------:R-:W-:Y:S01]  /*11310*/  @P2 IMAD.X R6, R4, 0x1, R101.reuse, P4 ;  /* 0x0000000104062824 */ /* 0x100fe200020e0665 */
[C---:B------:R-:W-:Y:S01]  /*11320*/  @P2 LEA R12, P4, R11.reuse, c[0x0][0x170], 0x1 ;  /* 0x00005c000b0c2a11 */ /* 0x040fe200078808ff */
[----:B------:R-:W-:Y:S01]  /*11330*/  @P2 IMAD.X R4, R0, 0x1, R101, P1 ;  /* 0x0000000100042824 */ /* 0x000fe200008e0665 */
[----:B------:R-:W-:Y:S01]  /*11340*/  IADD3 R5, P1, R154, R7, RZ ;  /* 0x000000079a057210 */ /* 0x000fe20007f3e0ff */
[----:B------:R-:W-:Y:S01]  /*11350*/  @!P0 STS.128 [R157+0x8000], RZ ;  /* 0x008000ff9d008388 */ /* 0x000fe20000000c00 */
[----:B------:R-:W-:-:S02]  /*11360*/  @P2 LEA.HI.X R13, R11, c[0x0][0x174], R6, 0x1, P4 ;  /* 0x00005d000b0d2a11 */ /* 0x000fc400020f0c06 */
[----:B------:R-:W-:Y:S02]  /*11370*/  @P2 LEA R8, P4, R9, c[0x0][0x170], 0x1 ;  /* 0x00005c0009082a11 */ /* 0x000fe400078808ff */
[--C-:B------:R-:W-:Y:S01]  /*11380*/  @P0 LEA.HI.X R11, R7, R171, R0.reuse, 0x1, P5 ;  /* 0x000000ab070b0211 */ /* 0x100fe200028f0c00 */
[----:B------:R-:W-:Y:S01]  /*11390*/  IMAD.X R0, R153, 0x1, R0, P1 ;  /* 0x0000000199007824 */ /* 0x000fe200008e0600 */
[----:B------:R-:W-:Y:S01]  /*113a0*/  @P2 LEA.HI.X R9, R9, c[0x0][0x174], R4, 0x1, P4 ;  /* 0x00005d0009092a11 */ /* 0x000fe200020f0c04 */
[----:B------:R-:W-:Y:S01]  /*113b0*/  @!PT LDS RZ, [RZ] ;  /* 0x00000000fffff984 */ /* 0x000fe20000000800 */
[----:B------:R-:W-:Y:S01]  /*113c0*/  @!PT LDS RZ, [RZ] ;  /* 0x00000000fffff984 */ /* 0x000fe20000000800 */
[----:B------:R-:W-:Y:S01]  /*113d0*/  @!PT LDS RZ, [RZ] ;  /* 0x00000000fffff984 */ /* 0x000fe20000000800 */
[----:B------:R2:W-:Y:S01]  /*113e0*/  @P2 LDGSTS.E.BYPASS.LTC128B.128 [R157+0xa000], [R12.64+0x80] ;  /* 0x0a0000800c9d2fae */ /* 0x0005e2000b901d46 */
[C---:B------:R-:W-:Y:S02]  /*113f0*/  @P0 LEA R14, P6, R5.reuse, R170, 0x1 ;  /* 0x000000aa050e0211 */ /* 0x040fe400078c08ff */
[----:B------:R-:W-:Y:S01]  /*11400*/  @P2 IADD3 R4, P5, R5, R106, RZ ;  /* 0x0000006a05042210 */ /* 0x000fe20007fbe0ff */
[----:B------:R-:W-:Y:S01]  /*11410*/  @!P2 STS.128 [R157+0xa000], RZ ;  /* 0x00a000ff9d00a388 */ /* 0x000fe20000000c00 */
[----:B------:R-:W-:-:S02]  /*11420*/  IADD3 R7, P4, R154, R5, RZ ;  /* 0x000000059a077210 */ /* 0x000fc40007f9e0ff */
[-CC-:B------:R-:W-:Y:S01]  /*11430*/  @P0 LEA.HI.X R15, R5, R171.reuse, R0.reuse, 0x1, P6 ;  /* 0x000000ab050f0211 */ /* 0x180fe200030f0c00 */
[--C-:B------:R-:W-:Y:S01]  /*11440*/  @P2 IMAD.X R5, R0, 0x1, R101.reuse, P5 ;  /* 0x0000000100052824 */ /* 0x100fe200028e0665 */
[----:B------:R-:W-:Y:S01]  /*11450*/  @P2 IADD3 R106, P1, R7, R106, RZ ;  /* 0x0000006a076a2210 */ /* 0x000fe20007f3e0ff */
[----:B------:R-:W-:Y:S01]  /*11460*/  IMAD.X R0, R153, 0x1, R0, P4 ;  /* 0x0000000199007824 */ /* 0x000fe200020e0600 */
[----:B------:R-:W-:Y:S01]  /*11470*/  @P2 LEA R16, P5, R4, c[0x0][0x170], 0x1 ;  /* 0x00005c0004102a11 */ /* 0x000fe200078a08ff */
[----:B------:R-:W-:Y:S01]  /*11480*/  @!PT LDS RZ, [RZ] ;  /* 0x00000000fffff984 */ /* 0x000fe20000000800 */
[----:B------:R-:W-:Y:S01]  /*11490*/  @!PT LDS RZ, [RZ] ;  /* 0x00000000fffff984 */ /* 0x000fe20000000800 */
[----:B------:R-:W-:Y:S01]  /*114a0*/  @!PT LDS RZ, [RZ] ;  /* 0x00000000fffff984 */ /* 0x000fe20000000800 */
[----:B------:R3:W-:Y:S01]  /*114b0*/  @P0 LDGSTS.E.BYPASS.LTC128B.128 [R157+0x8800], [R10.64] ;  /* 0x088000000a9d0fae */ /* 0x0007e2000b901d46 */
[C---:B------:R-:W-:Y:S01]  /*114c0*/  @P0 LEA R18, P4, R7.reuse, R170, 0x1 ;  /* 0x000000aa07120211 */ /* 0x040fe200078808ff */
[----:B------:R-:W-:Y:S01]  /*114d0*/  @P2 IMAD.X R101, R0, 0x1, R101, P1 ;  /* 0x0000000100652824 */ /* 0x000fe200008e0665 */
[----:B------:R-:W-:Y:S01]  /*114e0*/  @P2 LEA.HI.X R17, R4, c[0x0][0x174], R5, 0x1, P5 ;  /* 0x00005d0004112a11 */ /* 0x000fe200028f0c05 */
[----:B------:R-:W-:Y:S01]  /*114f0*/  @!P0 STS.128 [R157+0x8800], RZ ;  /* 0x008800ff9d008388 */ /* 0x000fe20000000c00 */
[C---:B------:R-:W-:Y:S01]  /*11500*/  @P2 LEA R112, P1, R106.reuse, c[0x0][0x170], 0x1 ;  /* 0x00005c006a702a11 */ /* 0x040fe200078208ff */
[----:B------:R-:W-:Y:S01]  /*11510*/  IMAD.MOV.U32 R170, RZ, RZ, R130 ;  /* 0x000000ffffaa7224 */ /* 0x000fe200078e0082 */
[----:B------:R-:W-:Y:S01]  /*11520*/  @P0 LEA.HI.X R19, R7, R171, R0, 0x1, P4 ;  /* 0x000000ab07130211 */ /* 0x000fe200020f0c00 */
[----:B------:R-:W-:Y:S01]  /*11530*/  @!PT LDS RZ, [RZ] ;  /* 0x00000000fffff984 */ /* 0x000fe20000000800 */
[----:B------:R-:W-:Y:S01]  /*11540*/  @!PT LDS RZ, [RZ] ;  /* 0x00000000fffff984 */ /* 0x000fe20000000800 */
[----:B------:R-:W-:Y:S01]  /*11550*/  @!PT LDS RZ, [RZ] ;  /* 0x00000000fffff984 */ /* 0x000fe20000000800 */
[----:B------:R3:W-:Y:S01]  /*11560*/  @P2 LDGSTS.E.BYPASS.LTC128B.128 [R157+0xa800], [R8.64+0x80] ;  /* 0x0a800080089d2fae */ /* 0x0007e2000b901d46 */
[----:B------:R-:W-:Y:S01]  /*11570*/  @P2 LEA.HI.X R113, R106, c[0x0][0x174], R101, 0x1, P1 ;  /* 0x00005d006a712a11 */ /* 0x000fe200008f0c65 */
[----:B------:R-:W-:-:S02]  /*11580*/  IMAD.MOV.U32 R171, RZ, RZ, R131 ;  /* 0x000000ffffab7224 */ /* 0x000fc400078e0083 */
        /* <DEDUP_REMOVED lines=15> */
[----:B------:R-:W-:Y:S01]  /*11680*/  @!P0 STS.128 [R157+0x9800], RZ ;  /* 0x009800ff9d008388 */ /* 0x000fe20000000c00 */
[----:B------:R-:W-:-:S03]  /*11690*/  ISETP.GE.AND P0, PT, R104, 0x3, PT ;  /* 0x000000036800780c */ /* 0x000fc60003f06270 */
[----:B------:R-:W-:Y:S01]  /*116a0*/  @!PT LDS RZ, [RZ] ;  /* 0x00000000fffff984 */ /* 0x000fe20000000800 */
[----:B------:R-:W-:Y:S01]  /*116b0*/  @!PT LDS RZ, [RZ] ;  /* 0x00000000fffff984 */ /* 0x000fe20000000800 */
[----:B------:R-:W-:Y:S01]  /*116c0*/  @!PT LDS RZ, [RZ] ;  /* 0x00000000fffff984 */ /* 0x000fe20000000800 */
[----:B------:R5:W-:Y:S04]  /*116d0*/  @P2 LDGSTS.E.BYPASS.LTC128B.128 [R157+0xb800], [R112.64+0x80] ;  /* 0x0b800080709d2fae */ /* 0x000be8000b901d46 */
[----:B------:R-:W-:Y:S04]  /*116e0*/  @!P2 STS.128 [R157+0xb800], RZ ;  /* 0x00b800ff9d00a388 */ /* 0x000fe80000000c00 */
[----:B------:R-:W-:Y:S04]  /*116f0*/  LDSM.16.M88.4 R4, [R150] ;  /* 0x000000009604783b */ /* 0x000fe80000000200 */
[----:B------:R-:W1:Y:S04]  /*11700*/  LDSM.16.M88.4 R28, [R149+0x4000] ;  /* 0x00400000951c783b */ /* 0x000e680000000200 */
[----:B------:R-:W3:Y:S04]  /*11710*/  LDSM.16.M88.4 R20, [R149+0x4800] ;  /* 0x004800009514783b */ /* 0x000ee80000000200 */
[----:B--2---:R-:W4:Y:S04]  /*11720*/  LDSM.16.M88.4 R12, [R149+0x5000] ;  /* 0x00500000950c783b */ /* 0x004f280000000200 */
[----:B------:R-:W2:Y:S04]  /*11730*/  LDSM.16.M88.4 R108, [R149+0x5800] ;  /* 0x00580000956c783b */ /* 0x000ea80000000200 */
[----:B------:R-:W-:Y:S04]  /*11740*/  LDSM.16.M88.4 R124, [R147] ;  /* 0x00000000937c783b */ /* 0x000fe80000000200 */
[----:B------:R-:W-:Y:S04]  /*11750*/  LDSM.16.M88.4 R120, [R139] ;  /* 0x000000008b78783b */ /* 0x000fe80000000200 */
[----:B------:R-:W-:Y:S04]  /*11760*/  LDSM.16.M88.4 R116, [R138] ;  /* 0x000000008a74783b */ /* 0x000fe80000000200 */
[----:B-----5:R-:W-:Y:S04]  /*11770*/  LDSM.16.M88.4 R112, [R137] ;  /* 0x000000008970783b */ /* 0x020fe80000000200 */
[----:B------:R-:W5:Y:S04]  /*11780*/  S2R R0, SR_TID.X ;  /* 0x0000000000007919 */ /* 0x000f680000002100 */
[----:B------:R-:W0:Y:S01]  /*11790*/  LDGDEPBAR ;  /* 0x00000000000079af */ /* 0x000e220000000000 */
[C---:B-1----:R-:W-:Y:S08]  /*117a0*/  HMMA.16816.F32 R32, R4.reuse, R28, RZ ;  /* 0x0000001c0420723c */ /* 0x042ff000000018ff */
[C---:B---3--:R-:W-:Y:S08]  /*117b0*/  HMMA.16816.F32 R24, R4.reuse, R20, RZ ;  /* 0x000000140418723c */ /* 0x048ff000000018ff */
[----:B----4-:R-:W-:Y:S01]  /*117c0*/  HMMA.16816.F32 R16, R4, R12, RZ ;  /* 0x0000000c0410723c */ /* 0x010fe200000018ff */
[----:B-----5:R-:W-:-:S05]  /*117d0*/  IMAD.SHL.U32 R0, R0, 0x2, RZ ;  /* 0x0000000200007824 */ /* 0x020fca00078e00ff */
[----:B------:R-:W-:Y:S02]  /*117e0*/  LOP3.LUT R0, R0, 0x6, RZ, 0xc0, !PT ;  /* 0x0000000600007812 */ /* 0x000fe400078ec0ff */
[----:B------:R-:W-:Y:S03]  /*117f0*/  HMMA.16816.F32 R28, R4, R30, RZ ;  /* 0x0000001e041c723c */ /* 0x000fe600000018ff */
[----:B------:R-:W-:-:S05]  /*11800*/  IMAD R101, R161, 0x40, R0 ;  /* 0x00000040a1657824 */ /* 0x000fca00078e0200 */
[C---:B------:R-:W-:Y:S01]  /*11810*/  HMMA.16816.F32 R20, R4.reuse, R22, RZ ;  /* 0x000000160414723c */ /* 0x040fe200000018ff */
[C---:B------:R-:W-:Y:S02]  /*11820*/  IADD3 R0, R101.reuse, 0x1, RZ ;  /* 0x0000000165007810 */ /* 0x040fe40007ffe0ff */
[C---:B------:R-:W-:Y:S02]  /*11830*/  IADD3 R104, R101.reuse, 0x8, RZ ;  /* 0x0000000865687810 */ /* 0x040fe40007ffe0ff */
[CC--:B------:R-:W-:Y:S02]  /*11840*/  ISETP.GE.AND P1, PT, R0.reuse, R105.reuse, PT ;  /* 0x000000690000720c */ /* 0x0c0fe40003f26270 */
[----:B------:R-:W-:Y:S01]  /*11850*/  ISETP.GE.AND P6, PT, R0, R128, PT ;  /* 0x000000800000720c */ /* 0x000fe20003fc6270 */
[----:B------:R-:W-:Y:S01]  /*11860*/  HMMA.16816.F32 R12, R4, R14, RZ ;  /* 0x0000000e040c723c */ /* 0x000fe200000018ff */
[----:B------:R-:W-:Y:S02]  /*11870*/  IADD3 R0, R101, 0x9, RZ ;  /* 0x0000000965007810 */ /* 0x000fe40007ffe0ff */
[----:B------:R-:W-:-:S02]  /*11880*/  ISETP.GE.AND P5, PT, R104, R105, PT ;  /* 0x000000696800720c */ /* 0x000fc40003fa6270 */
[----:B------:R-:W-:-:S03]  /*11890*/  ISETP.GE.AND P4, PT, R104, R128, PT ;  /* 0x000000806800720c */ /* 0x000fc60003f86270 */
[C---:B--2---:R-:W-:Y:S08]  /*118a0*/  HMMA.16816.F32 R8, R4.reuse, R108, RZ ;  /* 0x0000006c0408723c */ /* 0x044ff000000018ff */
[----:B------:R-:W-:Y:S01]  /*118b0*/  HMMA.16816.F32 R4, R4, R110, RZ ;  /* 0x0000006e0404723c */ /* 0x000fe200000018ff */
[----:B------:R-:W1:Y:S07]  /*118c0*/  LDSM.16.M88.4 R108, [R148] ;  /* 0x00000000946c783b */ /* 0x000e6e0000000200 */
        /* <DEDUP_REMOVED lines=41> */
[----:B------:R-:W-:Y:S07]  /*11b60*/  LDSM.16.M88.4 R124, [R135] ;  /* 0x00000000877c783b */ /* 0x000fee0000000200 */
[C---:B------:R-:W-:Y:S08]  /*11b70*/  HMMA.16816.F32 R24, R108.reuse, R120, R24 ;  /* 0x000000786c18723c */ /* 0x040ff00000001818 */
[C---:B------:R-:W-:Y:S01]  /*11b80*/  HMMA.16816.F32 R20, R108.reuse, R122, R20 ;  /* 0x0000007a6c14723c */ /* 0x040fe20000001814 */
[----:B------:R-:W-:Y:S07]  /*11b90*/  LDSM.16.M88.4 R120, [R134] ;  /* 0x000000008678783b */ /* 0x000fee0000000200 */
[C---:B------:R-:W-:Y:S08]  /*11ba0*/  HMMA.16816.F32 R16, R108.reuse, R116, R16 ;  /* 0x000000746c10723c */ /* 0x040ff00000001810 */
[C---:B------:R-:W-:Y:S01]  /*11bb0*/  HMMA.16816.F32 R12, R108.reuse, R118, R12 ;  /* 0x000000766c0c723c */ /* 0x040fe2000000180c */
[----:B------:R-:W-:Y:S07]  /*11bc0*/  LDSM.16.M88.4 R116, [R133] ;  /* 0x000000008574783b */ /* 0x000fee0000000200 */
[C---:B--2---:R-:W-:Y:S08]  /*11bd0*/  HMMA.16816.F32 R8, R108.reuse, R112, R8 ;  /* 0x000000706c08723c */ /* 0x044ff00000001808 */
[----:B------:R-:W-:Y:S01]  /*11be0*/  HMMA.16816.F32 R4, R108, R114, R4 ;  /* 0x000000726c04723c */ /* 0x000fe20000001804 */
[----:B------:R-:W1:Y:S04]  /*11bf0*/  LDSM.16.M88.4 R108, [R148+0x2000] ;  /* 0x00200000946c783b */ /* 0x000e680000000200 */
[----:B------:R-:W2:Y:S03]  /*11c00*/  LDSM.16.M88.4 R112, [R132] ;  /* 0x000000008470783b */ /* 0x000ea60000000200 */
        /* <DEDUP_REMOVED lines=11> */
[----:B------:R-:W2:Y:S04]  /*11cc0*/  LDSM.16.M88.4 R108, [R143+0x7800] ;  /* 0x007800008f6c783b */ /* 0x000ea80000000200 */
[----:B------:R-:W4:Y:S03]  /*11cd0*/  LDSM.16.M88.4 R112, [R143+0x7000] ;  /* 0x007000008f70783b */ /* 0x000f260000000200 */
        /* <DEDUP_REMOVED lines=9> */
[C---:B----4-:R-:W-:Y:S08]  /*11d70*/  HMMA.16816.F32 R16, R124.reuse, R112, R16 ;  /* 0x000000707c10723c */ /* 0x050ff00000001810 */
[----:B------:R-:W-:Y:S01]  /*11d80*/  HMMA.16816.F32 R12, R124, R114, R12 ;  /* 0x000000727c0c723c */ /* 0x000fe2000000180c */
[----:B------:R-:W3:Y:S07]  /*11d90*/  LDSM.16.M88.4 R112, [R136+0x2800] ;  /* 0x002800008870783b */ /* 0x000eee0000000200 */
[C---:B-1----:R-:W-:Y:S08]  /*11da0*/  HMMA.16816.F32 R32, R120.reuse, R116, R32 ;  /* 0x000000747820723c */ /* 0x042ff00000001820 */
[C---:B------:R-:W-:Y:S08]  /*11db0*/  HMMA.16816.F32 R28, R120.reuse, R118, R28 ;  /* 0x00000076781c723c */ /* 0x040ff0000000181c */
[C---:B--2---:R-:W-:Y:S08]  /*11dc0*/  HMMA.16816.F32 R16, R120.reuse, R108, R16 ;  /* 0x0000006c7810723c */ /* 0x044ff00000001810 */
[----:B------:R-:W-:Y:S01]  /*11dd0*/  HMMA.16816.F32 R12, R120, R110, R12 ;  /* 0x0000006e780c723c */ /* 0x000fe2000000180c */
[----:B------:R-:W1:Y:S01]  /*11de0*/  LDSM.16.M88.4 R108, [R136+0x3800] ;  /* 0x00380000886c783b */ /* 0x000e620000000200 */
[----:B------:R-:W-:Y:S01]  /*11df0*/  FSEL R166, R33, -INF , !P1 ;  /* 0xff80000021a67808 */ /* 0x000fe20004800000 */
[----:B------:R-:W-:-:S04]  /*11e00*/  DEPBAR.LE SB0, 0x0 ;  /* 0x000080000000791a */ /* 0x000fc80000000000 */
[----:B------:R-:W-:Y:S01]  /*11e10*/  BAR.SYNC.DEFER_BLOCKING 0x0 ;  /* 0x0000000000007b1d */ /* 0x000fe20000010000 */
[C---:B---3--:R-:W-:Y:S01]  /*11e20*/  HMMA.16816.F32 R24, R120.reuse, R112, R24 ;  /* 0x000000707818723c */ /* 0x048fe20000001818 */
[----:B------:R-:W-:Y:S02]  /*11e30*/  ISETP.GE.AND P1, PT, R0, R105, PT ;  /* 0x000000690000720c */ /* 0x000fe40003f26270 */
[----:B------:R-:W-:Y:S02]  /*11e40*/  IADD3 R33, R101, 0x10, RZ ;  /* 0x0000001065217810 */ /* 0x000fe40007ffe0ff */
[----:B------:R-:W-:Y:S02]  /*11e50*/  FSEL R106, R28, -INF , !P5 ;  /* 0xff8000001c6a7808 */ /* 0x000fe40006800000 */
[----:B------:R-:W-:Y:S01]  /*11e60*/  ISETP.GE.AND P5, PT, R0, R128, PT ;  /* 0x000000800000720c */ /* 0x000fe20003fa6270 */
[----:B------:R-:W-:Y:S01]  /*11e70*/  HMMA.16816.F32 R20, R120, R114, R20 ;  /* 0x000000727814723c */ /* 0x000fe20000001814 */
[----:B------:R-:W-:-:S02]  /*11e80*/  FSEL R113, R30, -INF , !P4 ;  /* 0xff8000001e717808 */ /* 0x000fc40006000000 */
[----:B------:R-:W-:Y:S02]  /*11e90*/  ISETP.GE.AND P4, PT, R33, R105, PT ;  /* 0x000000692100720c */ /* 0x000fe40003f86270 */
[----:B------:R-:W-:Y:S02]  /*11ea0*/  FSEL R0, R29, -INF , !P1 ;  /* 0xff8000001d007808 */ /* 0x000fe40004800000 */
[----:B------:R-:W-:Y:S02]  /*11eb0*/  IADD3 R30, R101, 0x11, RZ ;  /* 0x00000011651e7810 */ /* 0x000fe40007ffe0ff */
[----:B------:R-:W-:Y:S02]  /*11ec0*/  ISETP.GE.AND P1, PT, R33, R128, PT ;  /* 0x000000802100720c */ /* 0x000fe40003f26270 */
[----:B------:R-:W-:Y:S02]  /*11ed0*/  FSEL R129, R31, -INF , !P5 ;  /* 0xff8000001f817808 */ /* 0x000fe40006800000 */
[----:B------:R-:W-:-:S02]  /*11ee0*/  IADD3 R28, R101, 0x18, RZ ;  /* 0x00000018651c7810 */ /* 0x000fc40007ffe0ff */
[-C--:B------:R-:W-:Y:S02]  /*11ef0*/  ISETP.GE.AND P5, PT, R30, R105.reuse, PT ;  /* 0x000000691e00720c */ /* 0x080fe40003fa6270 */
[----:B------:R-:W-:Y:S02]  /*11f00*/  FSEL R112, R24, -INF , !P4 ;  /* 0xff80000018707808 */ /* 0x000fe40006000000 */
[----:B------:R-:W-:Y:S02]  /*11f10*/  ISETP.GE.AND P4, PT, R30, R128, PT ;  /* 0x000000801e00720c */ /* 0x000fe40003f86270 */
[----:B------:R-:W-:Y:S02]  /*11f20*/  FSEL R125, R26, -INF , !P1 ;  /* 0xff8000001a7d7808 */ /* 0x000fe40004800000 */
[----:B------:R-:W-:Y:S02]  /*11f30*/  IADD3 R26, R101, 0x19, RZ ;  /* 0x00000019651a7810 */ /* 0x000fe40007ffe0ff */
[----:B------:R-:W-:Y:S01]  /*11f40*/  ISETP.GE.AND P1, PT, R28, R105, PT ;  /* 0x000000691c00720c */ /* 0x000fe20003f26270 */
[----:B-1----:R-:W-:Y:S01]  /*11f50*/  HMMA.16816.F32 R8, R120, R108, R8 ;  /* 0x0000006c7808723c */ /* 0x002fe20000001808 */
[----:B------:R-:W-:-:S02]  /*11f60*/  FSEL R119, R27, -INF , !P4 ;  /* 0xff8000001b777808 */ /* 0x000fc40006000000 */
[----:B------:R-:W-:Y:S02]  /*11f70*/  FSEL R118, R25, -INF , !P5 ;  /* 0xff80000019767808 */ /* 0x000fe40006800000 */
[----:B------:R-:W-:Y:S02]  /*11f80*/  ISETP.GE.AND P4, PT, R26, R105, PT ;  /* 0x000000691a00720c */ /* 0x000fe40003f86270 */
[-C--:B------:R-:W-:Y:S01]  /*11f90*/  ISETP.GE.AND P5, PT, R28, R128.reuse, PT ;  /* 0x000000801c00720c */ /* 0x080fe20003fa6270 */
[----:B------:R-:W-:Y:S01]  /*11fa0*/  HMMA.16816.F32 R4, R120, R110, R4 ;  /* 0x0000006e7804723c */ /* 0x000fe20000001804 */
[----:B------:R-:W-:Y:S02]  /*11fb0*/  IADD3 R24, R101, 0x20, RZ ;  /* 0x0000002065187810 */ /* 0x000fe40007ffe0ff */
[----:B------:R-:W-:Y:S02]  /*11fc0*/  FSEL R126, R20, -INF , !P1 ;  /* 0xff800000147e7808 */ /* 0x000fe40004800000 */
[----:B------:R-:W-:-:S02]  /*11fd0*/  ISETP.GE.AND P1, PT, R26, R128, PT ;  /* 0x000000801a00720c */ /* 0x000fc40003f26270 */
[----:B------:R-:W-:Y:S02]  /*11fe0*/  FSEL R20, R21, -INF , !P4 ;  /* 0xff80000015147808 */ /* 0x000fe40006000000 */
[----:B------:R-:W-:Y:S02]  /*11ff0*/  FSEL R127, R22, -INF , !P5 ;  /* 0xff800000167f7808 */ /* 0x000fe40006800000 */
[C---:B------:R-:W-:Y:S02]  /*12000*/  ISETP.GE.AND P4, PT, R24.reuse, R128, PT ;  /* 0x000000801800720c */ /* 0x040fe40003f86270 */
[C---:B------:R-:W-:Y:S02]  /*12010*/  IADD3 R21, R101.reuse, 0x21, RZ ;  /* 0x0000002165157810 */ /* 0x040fe40007ffe0ff */
[----:B------:R-:W-:Y:S02]  /*12020*/  IADD3 R22, R101, 0x28, RZ ;  /* 0x0000002865167810 */ /* 0x000fe40007ffe0ff */
[----:B------:R-:W-:-:S02]  /*12030*/  ISETP.GE.AND P5, PT, R24, R105, PT ;  /* 0x000000691800720c */ /* 0x000fc40003fa6270 */
[----:B------:R-:W-:Y:S02]  /*12040*/  FSEL R23, R23, -INF , !P1 ;  /* 0xff80000017177808 */ /* 0x000fe40004800000 */
[CC--:B------:R-:W-:Y:S02]  /*12050*/  ISETP.GE.AND P1, PT, R21.reuse, R105.reuse, PT ;  /* 0x000000691500720c */ /* 0x0c0fe40003f26270 */
[----:B------:R-:W-:Y:S02]  /*12060*/  FSEL R117, R18, -INF , !P4 ;  /* 0xff80000012757808 */ /* 0x000fe40006000000 */
[----:B------:R-:W-:Y:S02]  /*12070*/  ISETP.GE.AND P4, PT, R22, R105, PT ;  /* 0x000000691600720c */ /* 0x000fe40003f86270 */
[----:B------:R-:W-:Y:S02]  /*12080*/  FSEL R114, R16, -INF , !P5 ;  /* 0xff80000010727808 */ /* 0x000fe40006800000 */
[----:B------:R-:W-:-:S02]  /*12090*/  ISETP.GE.AND P5, PT, R21, R128, PT ;  /* 0x000000801500720c */ /* 0x000fc40003fa6270 */
[----:B------:R-:W-:Y:S02]  /*120a0*/  IADD3 R16, R101, 0x29, RZ ;  /* 0x0000002965107810 */ /* 0x000fe40007ffe0ff */
[----:B------:R-:W-:Y:S02]  /*120b0*/  FSEL R116, R17, -INF , !P1 ;  /* 0xff80000011747808 */ /* 0x000fe40004800000 */
[----:B------:R-:W-:Y:S02]  /*120c0*/  ISETP.GE.AND P1, PT, R22, R128, PT ;  /* 0x000000801600720c */ /* 0x000fe40003f26270 */
[----:B------:R-:W-:Y:S02]  /*120d0*/  FSEL R124, R12, -INF , !P4 ;  /* 0xff8000000c7c7808 */ /* 0x000fe40006000000 */
[----:B------:R-:W-:Y:S02]  /*120e0*/  IADD3 R12, R101, 0x30, RZ ;  /* 0x00000030650c7810 */ /* 0x000fe40007ffe0ff */
[----:B------:R-:W-:-:S02]  /*120f0*/  FSEL R115, R19, -INF , !P5 ;  /* 0xff80000013737808 */ /* 0x000fc40006800000 */
[CC--:B------:R-:W-:Y:S02]  /*12100*/  ISETP.GE.AND P5, PT, R16.reuse, R105.reuse, PT ;  /* 0x000000691000720c */ /* 0x0c0fe40003fa6270 */
        /* <DEDUP_REMOVED lines=10> */
[----:B------:R-:W-:-:S02]  /*121b0*/  FSEL R123, R15, -INF , !P4 ;  /* 0xff8000000f7b7808 */ /* 0x000fc40006000000 */
[----:B------:R-:W-:Y:S02]  /*121c0*/  FSEL R33, R10, -INF , !P5 ;  /* 0xff8000000a217808 */ /* 0x000fe40006800000 */
[----:B------:R-:W-:Y:S02]  /*121d0*/  FSEL R107, R9, -INF , !P6 ;  /* 0xff800000096b7808 */ /* 0x000fe40007000000 */
[-C--:B------:R-:W-:Y:S02]  /*121e0*/  ISETP.GE.AND P4, PT, R16, R128.reuse, PT ;  /* 0x000000801000720c */ /* 0x080fe40003f86270 */
        /* <DEDUP_REMOVED lines=10> */
[----:B------:R-:W-:Y:S02]  /*12290*/  FSEL R9, R34, -INF , !P5 ;  /* 0xff80000022097808 */ /* 0x000fe40006800000 */
        /* <DEDUP_REMOVED lines=64> */
.L_x_5611:
[----:B------:R-:W-:-:S05]  /*126a0*/  IMAD.MOV.U32 R7, RZ, RZ, c[0x0][0x198] ;  /* 0x00006600ff077624 */ /* 0x000fca00078e00ff */
[----:B------:R-:W-:-:S04]  /*126b0*/  LEA R7, -R7, RZ, 0x6 ;  /* 0x000000ff07077211 */ /* 0x000fc800078e31ff */
[----:B------:R-:W-:Y:S02]  /*126c0*/  SHF.R.S32.HI R8, RZ, 0x1f, R7 ;  /* 0x0000001fff087819 */ /* 0x000fe40000011407 */
.L_x_5612:
[----:B------:R-:W-:Y:S02]  /*126d0*/  LOP3.LUT R4, R162, 0x1, RZ, 0xc0, !PT ;  /* 0x00000001a2047812 */ /* 0x000fe400078ec0ff */
[-C--:B------:R-:W-:Y:S02]  /*126e0*/  @P2 IADD3 R11, P0, R152, R7.reuse, RZ ;  /* 0x00000007980b2210 */ /* 0x080fe40007f1e0ff */
[----:B------:R-:W-:Y:S02]  /*126f0*/  ISETP.NE.U32.AND P1, PT, R4, 0x1, PT ;  /* 0x000000010400780c */ /* 0x000fe40003f25070 */
[----:B------:R-:W-:Y:S01]  /*12700*/  IADD3 R5, P5, P4, R152, R7, R152 ;  /* 0x0000000798057210 */ /* 0x000fe20007cbe098 */
[----:B------:R-:W-:Y:S01]  /*12710*/  @P2 IMAD.X R4, R151, 0x1, R8, P0 ;  /* 0x0000000197042824 */ /* 0x000fe200000e0608 */
[-C--:B------:R-:W-:Y:S02]  /*12720*/  @P2 LEA R14, P0, R11, R160.reuse, 0x1 ;  /* 0x000000a00b0e2211 */ /* 0x080fe400078008ff */
[----:B------:R-:W-:-:S02]  /*12730*/  LEA R18, P6, R7, R160, 0x1 ;  /* 0x000000a007127211 */ /* 0x000fc400078c08ff */
[----:B------:R-:W-:Y:S02]  /*12740*/  @P2 LEA.HI.X R15, R11, R163, R4, 0x1, P0 ;  /* 0x000000a30b0f2211 */ /* 0x000fe400000f0c04 */
[----:B------:R-:W-:Y:S02]  /*12750*/  IADD3.X R6, R151, R8, R151, P5, P4 ;  /* 0x0000000897067210 */ /* 0x000fe40002fe8497 */
[CC--:B------:R-:W-:Y:S02]  /*12760*/  @P2 LEA R10, P0, R5.reuse, R160.reuse, 0x1 ;  /* 0x000000a0050a2211 */ /* 0x0c0fe400078008ff */
[----:B------:R-:W-:Y:S02]  /*12770*/  @!P1 LEA R16, P5, R5, R160, 0x1 ;  /* 0x000000a005109211 */ /* 0x000fe400078a08ff */
[----:B------:R-:W-:Y:S02]  /*12780*/  IADD3 R4, P4, R152, R5, RZ ;  /* 0x0000000598047210 */ /* 0x000fe40007f9e0ff */
[----:B------:R-:W-:-:S02]  /*12790*/  LEA.HI.X R19, R7, R163, R8, 0x1, P6 ;  /* 0x000000a307137211 */ /* 0x000fc400030f0c08 */
[----:B------:R-:W-:Y:S02]  /*127a0*/  @!P1 IADD3 R7, P6, R152, R7, RZ ;  /* 0x0000000798079210 */ /* 0x000fe40007fde0ff */
[CCC-:B------:R-:W-:Y:S01]  /*127b0*/  @P2 LEA.HI.X R11, R5.reuse, R163.reuse, R6.reuse, 0x1, P0 ;  /* 0x000000a3050b2211 */ /* 0x1c0fe200000f0c06 */
[----:B------:R-:W-:Y:S01]  /*127c0*/  @!PT LDS RZ, [RZ] ;  /* 0x00000000fffff984 */ /* 0x000fe20000000800 */
[----:B------:R-:W-:Y:S01]  /*127d0*/  @!PT LDS RZ, [RZ] ;  /* 0x00000000fffff984 */ /* 0x000fe20000000800 */
[----:B------:R-:W-:Y:S01]  /*127e0*/  @!PT LDS RZ, [RZ] ;  /* 0x00000000fffff984 */ /* 0x000fe20000000800 */
[----:B------:R1:W-:Y:S01]  /*127f0*/  @!P1 LDGSTS.E.BYPASS.LTC128B.128 [R157+0x4000], [R18.64] ;  /* 0x04000000129d9fae */ /* 0x0003e2000b901d46 */
[-CC-:B------:R-:W-:Y:S01]  /*12800*/  @!P1 LEA.HI.X R17, R5, R163.reuse, R6.reuse, 0x1, P5 ;  /* 0x000000a305119211 */ /* 0x180fe200028f0c06 */
[C---:B------:R-:W-:Y:S01]  /*12810*/  IMAD.X R6, R151.reuse, 0x1, R6, P4 ;  /* 0x0000000197067824 */ /* 0x040fe200020e0606 */
[CC--:B------:R-:W-:Y:S01]  /*12820*/  @!P1 LEA R26, P4, R4.reuse, R160.reuse, 0x1 ;  /* 0x000000a0041a9211 */ /* 0x0c0fe200078808ff */
[----:B------:R-:W-:Y:S01]  /*12830*/  @!P1 IMAD.X R8, R151, 0x1, R8, P6 ;  /* 0x0000000197089824 */ /* 0x000fe200030e0608 */
[CC--:B------:R-:W-:Y:S01]  /*12840*/  @P2 LEA R24, P0, R4.reuse, R160.reuse, 0x1 ;  /* 0x000000a004182211 */ /* 0x0c0fe200078008ff */
[--C-:B------:R-:W-:Y:S01]  /*12850*/  @P2 IMAD.MOV.U32 R5, RZ, RZ, R19.reuse ;  /* 0x000000ffff052224 */ /* 0x100fe200078e0013 */
[C---:B------:R-:W-:Y:S01]  /*12860*/  @!P1 LEA R28, P5, R7.reuse, R160, 0x1 ;  /* 0x000000a0071c9211 */ /* 0x040fe200078a08ff */
[----:B------:R1:W-:Y:S01]  /*12870*/  @P1 STS.128 [R157+0x4000], RZ ;  /* 0x004000ff9d001388 */ /* 0x0003e20000000c00 */
[CC--:B------:R-:W-:Y:S01]  /*12880*/  @!P1 LEA.HI.X R27, R4.reuse, R163.reuse, R6, 0x1, P4 ;  /* 0x000000a3041b9211 */ /* 0x0c0fe200020f0c06 */
[----:B------:R-:W-:Y:S01]  /*12890*/  IMAD.MOV.U32 R160, RZ, RZ, R18 ;  /* 0x000000ffffa07224 */ /* 0x000fe200078e0012 */
[-C--:B------:R-:W-:Y:S01]  /*128a0*/  @P2 LEA.HI.X R25, R4, R163.reuse, R6, 0x1, P0 ;  /* 0x000000a304192211 */ /* 0x080fe200000f0c06 */
[----:B------:R-:W-:Y:S01]  /*128b0*/  @P2 IMAD.MOV.U32 R4, RZ, RZ, R18 ;  /* 0x000000ffff042224 */ /* 0x000fe200078e0012 */
[----:B------:R-:W-:Y:S01]  /*128c0*/  @!P1 LEA.HI.X R29, R7, R163, R8, 0x1, P5 ;  /* 0x000000a3071d9211 */ /* 0x000fe200028f0c08 */
[----:B------:R-:W-:-:S03]  /*128d0*/  IMAD.MOV.U32 R163, RZ, RZ, R19 ;  /* 0x000000ffffa37224 */ /* 0x000fc600078e0013 */
        /* <DEDUP_REMOVED lines=36> */
.L_x_5610:
[----:B-1----:R-:W-:Y:S01]  /*12b20*/  FMNMX.FTZ R5, R3, R32, !PT ;  /* 0x0000002003057209 */ /* 0x002fe20007810000 */
        /* <DEDUP_REMOVED lines=51> */
[----:B------:R-:W-:Y:S01]  /*12e60*/  FFMA.FTZ R30, R9, c[0x0][0x23c], -R106 ;  /* 0x00008f00091e7a23 */ /* 0x000fe2000001086a */
[----:B------:R-:W-:Y:S01]  /*12e70*/  MUFU.EX2 R26, R26 ;  /* 0x0000001a001a7308 */ /* 0x000fe20000000800 */
[----:B------:R-:W1:Y:S01]  /*12e80*/  LDSM.16.MT88.4 R8, [R144+0x8000] ;  /* 0x008000009008783b */ /* 0x000e620000004200 */
[----:B------:R-:W-:Y:S02]  /*12e90*/  FADD.FTZ R32, R3, -R32 ;  /* 0x8000002003207221 */ /* 0x000fe40000010000 */
[----:B------:R-:W-:-:S02]  /*12ea0*/  FADD.FTZ R2, R2, -R5 ;  /* 0x8000000502027221 */ /* 0x000fc40000010000 */
[--C-:B------:R-:W-:Y:S02]  /*12eb0*/  FFMA.FTZ R27, R166, c[0x0][0x23c], -R109.reuse ;  /* 0x00008f00a61b7a23 */ /* 0x100fe4000001086d */
[--C-:B------:R-:W-:Y:S01]  /*12ec0*/  FFMA.FTZ R24, R13, c[0x0][0x23c], -R106.reuse ;  /* 0x00008f000d187a23 */ /* 0x100fe2000001086a */
[----:B------:R-:W-:Y:S01]  /*12ed0*/  MUFU.EX2 R31, R31 ;  /* 0x0000001f001f7308 */ /* 0x000fe20000000800 */
[--C-:B------:R-:W-:Y:S01]  /*12ee0*/  FFMA.FTZ R0, R113, c[0x0][0x23c], -R106.reuse ;  /* 0x00008f0071007a23 */ /* 0x100fe2000001086a */
[----:B------:R-:W2:Y:S01]  /*12ef0*/  LDSM.16.MT88.4 R12, [R142+0x8000] ;  /* 0x008000008e0c783b */ /* 0x000ea20000004200 */
[----:B------:R-:W-:Y:S02]  /*12f00*/  FMUL.FTZ R32, R32, c[0x0][0x23c] ;  /* 0x00008f0020207a20 */ /* 0x000fe40000410000 */
[----:B------:R-:W-:Y:S02]  /*12f10*/  FMUL.FTZ R2, R2, c[0x0][0x23c] ;  /* 0x00008f0002027a20 */ /* 0x000fe40000410000 */
[----:B------:R-:W-:Y:S01]  /*12f20*/  FFMA.FTZ R129, R129, c[0x0][0x23c], -R106 ;  /* 0x00008f0081817a23 */ /* 0x000fe2000001086a */
[----:B------:R-:W3:Y:S01]  /*12f30*/  MUFU.EX2 R27, R27 ;  /* 0x0000001b001b7308 */ /* 0x000ee20000000800 */
[----:B------:R-:W-:-:S02]  /*12f40*/  FFMA.FTZ R111, R118, c[0x0][0x23c], -R109 ;  /* 0x00008f00766f7a23 */ /* 0x000fc4000001086d */
[--C-:B------:R-:W-:Y:S02]  /*12f50*/  FFMA.FTZ R120, R119, c[0x0][0x23c], -R106.reuse ;  /* 0x00008f0077787a23 */ /* 0x100fe4000001086a */
[--C-:B------:R-:W-:Y:S02]  /*12f60*/  FFMA.FTZ R112, R112, c[0x0][0x23c], -R109.reuse ;  /* 0x00008f0070707a23 */ /* 0x100fe4000001086d */
[--C-:B------:R-:W-:Y:S01]  /*12f70*/  FFMA.FTZ R110, R126, c[0x0][0x23c], -R109.reuse ;  /* 0x00008f007e6e7a23 */ /* 0x100fe2000001086d */
[----:B------:R-:W4:Y:S01]  /*12f80*/  MUFU.EX2 R25, R25 ;  /* 0x0000001900197308 */ /* 0x000f220000000800 */
[----:B------:R-:W-:Y:S02]  /*12f90*/  FFMA.FTZ R113, R20, c[0x0][0x23c], -R109 ;  /* 0x00008f0014717a23 */ /* 0x000fe4000001086d */
[--C-:B------:R-:W-:Y:S02]  /*12fa0*/  FFMA.FTZ R125, R125, c[0x0][0x23c], -R106.reuse ;  /* 0x00008f007d7d7a23 */ /* 0x100fe4000001086a */
[----:B------:R-:W-:-:S02]  /*12fb0*/  FFMA.FTZ R119, R127, c[0x0][0x23c], -R106 ;  /* 0x00008f007f777a23 */ /* 0x000fc4000001086a */
[--C-:B------:R-:W-:Y:S01]  /*12fc0*/  FFMA.FTZ R118, R23, c[0x0][0x23c], -R106.reuse ;  /* 0x00008f0017767a23 */ /* 0x100fe2000001086a */
[----:B------:R-:W-:Y:S01]  /*12fd0*/  MUFU.EX2 R30, R30 ;  /* 0x0000001e001e7308 */ /* 0x000fe20000000800 */
[----:B---3--:R-:W-:Y:S01]  /*12fe0*/  F2FP.PACK_AB R4, R27, R31 ;  /* 0x0000001f1b04723e */ /* 0x008fe200000000ff */
[----:B------:R-:W-:Y:S01]  /*12ff0*/  LDSM.16.MT88.4 R20, [R142+0xa800] ;  /* 0x00a800008e14783b */ /* 0x000fe20000004200 */
[--C-:B------:R-:W-:Y:S02]  /*13000*/  FFMA.FTZ R126, R114, c[0x0][0x23c], -R109.reuse ;  /* 0x00008f00727e7a23 */ /* 0x100fe4000001086d */
[--C-:B------:R-:W-:Y:S02]  /*13010*/  FFMA.FTZ R127, R116, c[0x0][0x23c], -R109.reuse ;  /* 0x00008f00747f7a23 */ /* 0x100fe4000001086d */
[----:B------:R-:W-:Y:S01]  /*13020*/  FFMA.FTZ R114, R124, c[0x0][0x23c], -R109 ;  /* 0x00008f007c727a23 */ /* 0x000fe2000001086d */
        /* <DEDUP_REMOVED lines=30> */
[----:B------:R-:W-:Y:S02]  /*13210*/  FMUL.FTZ R39, R39, R2 ;  /* 0x0000000227277220 */ /* 0x000fe40000410000 */
[-C--:B------:R-:W-:Y:S01]  /*13220*/  FMUL.FTZ R40, R40, R32.reuse ;  /* 0x0000002028287220 */ /* 0x080fe20000410000 */
[----:B-1----:R-:W-:Y:S01]  /*13230*/  HMMA.16816.F32 R96, R4, R8, R96 ;  /* 0x000000080460723c */ /* 0x002fe20000001860 */
[----:B------:R-:W-:Y:S01]  /*13240*/  FMUL.FTZ R41, R41, R32 ;  /* 0x0000002029297220 */ /* 0x000fe20000410000 */
[----:B------:R-:W-:Y:S01]  /*13250*/  MUFU.EX2 R110, R110 ;  /* 0x0000006e006e7308 */ /* 0x000fe20000000800 */
[----:B------:R-:W-:-:S02]  /*13260*/  FMUL.FTZ R42, R42, R2 ;  /* 0x000000022a2a7220 */ /* 0x000fc40000410000 */
[----:B------:R-:W-:Y:S02]  /*13270*/  FMUL.FTZ R43, R43, R2 ;  /* 0x000000022b2b7220 */ /* 0x000fe40000410000 */
[-C--:B------:R-:W-:Y:S01]  /*13280*/  FMUL.FTZ R44, R44, R32.reuse ;  /* 0x000000202c2c7220 */ /* 0x080fe20000410000 */
[C---:B------:R-:W-:Y:S01]  /*13290*/  HMMA.16816.F32 R36, R4.reuse, R10, R36 ;  /* 0x0000000a0424723c */ /* 0x040fe20000001824 */
[----:B------:R-:W1:Y:S01]  /*132a0*/  LDSM.16.MT88.4 R8, [R141+0x8000] ;  /* 0x008000008d08783b */ /* 0x000e620000004200 */
[----:B------:R-:W-:Y:S01]  /*132b0*/  FMUL.FTZ R45, R45, R32 ;  /* 0x000000202d2d7220 */ /* 0x000fe20000410000 */
[----:B------:R-:W-:Y:S01]  /*132c0*/  MUFU.EX2 R113, R113 ;  /* 0x0000007100717308 */ /* 0x000fe20000000800 */
[-C--:B------:R-:W-:Y:S02]  /*132d0*/  FMUL.FTZ R46, R46, R2.reuse ;  /* 0x000000022e2e7220 */ /* 0x080fe40000410000 */
[----:B------:R-:W-:Y:S02]  /*132e0*/  FMUL.FTZ R47, R47, R2 ;  /* 0x000000022f2f7220 */ /* 0x000fe40000410000 */
[----:B--2---:R-:W-:Y:S01]  /*132f0*/  HMMA.16816.F32 R40, R4, R12, R40 ;  /* 0x0000000c0428723c */ /* 0x004fe20000001828 */
[----:B------:R-:W-:-:S02]  /*13300*/  FMUL.FTZ R48, R48, R32 ;  /* 0x0000002030307220 */ /* 0x000fc40000410000 */
[----:B------:R-:W-:Y:S01]  /*13310*/  FMUL.FTZ R49, R49, R32 ;  /* 0x0000002031317220 */ /* 0x000fe20000410000 */
[----:B------:R-:W-:Y:S01]  /*13320*/  MUFU.EX2 R125, R125 ;  /* 0x0000007d007d7308 */ /* 0x000fe20000000800 */
[-C--:B------:R-:W-:Y:S02]  /*13330*/  FMUL.FTZ R50, R50, R2.reuse ;  /* 0x0000000232327220 */ /* 0x080fe40000410000 */
[----:B------:R-:W-:Y:S01]  /*13340*/  FMUL.FTZ R51, R51, R2 ;  /* 0x0000000233337220 */ /* 0x000fe20000410000 */
[----:B------:R-:W-:Y:S01]  /*13350*/  HMMA.16816.F32 R44, R4, R14, R44 ;  /* 0x0000000e042c723c */ /* 0x000fe2000000182c */
[----:B------:R-:W2:Y:S01]  /*13360*/  LDSM.16.MT88.4 R12, [R140+0x8000] ;  /* 0x008000008c0c783b */ /* 0x000ea20000004200 */
[-C--:B------:R-:W-:Y:S02]  /*13370*/  FMUL.FTZ R52, R52, R32.reuse ;  /* 0x0000002034347220 */ /* 0x080fe40000410000 */
[----:B------:R-:W-:Y:S01]  /*13380*/  FMUL.FTZ R53, R53, R32 ;  /* 0x0000002035357220 */ /* 0x000fe20000410000 */
[----:B------:R-:W4:Y:S01]  /*13390*/  MUFU.EX2 R120, R120 ;  /* 0x0000007800787308 */ /* 0x000f220000000800 */
[----:B------:R-:W-:-:S02]  /*133a0*/  FMUL.FTZ R54, R54, R2 ;  /* 0x0000000236367220 */ /* 0x000fc40000410000 */
[----:B------:R-:W-:Y:S02]  /*133b0*/  FMUL.FTZ R55, R55, R2 ;  /* 0x0000000237377220 */ /* 0x000fe40000410000 */
[-C--:B------:R-:W-:Y:S02]  /*133c0*/  FMUL.FTZ R56, R56, R32.reuse ;  /* 0x0000002038387220 */ /* 0x080fe40000410000 */
[----:B------:R-:W-:Y:S01]  /*133d0*/  FMUL.FTZ R57, R57, R32 ;  /* 0x0000002039397220 */ /* 0x000fe20000410000 */
[----:B------:R-:W-:Y:S01]  /*133e0*/  MUFU.EX2 R119, R119 ;  /* 0x0000007700777308 */ /* 0x000fe20000000800 */
[-C--:B------:R-:W-:Y:S02]  /*133f0*/  FMUL.FTZ R58, R58, R2.reuse ;  /* 0x000000023a3a7220 */ /* 0x080fe40000410000 */
[----:B------:R-:W-:Y:S02]  /*13400*/  FMUL.FTZ R59, R59, R2 ;  /* 0x000000023b3b7220 */ /* 0x000fe40000410000 */
[----:B------:R-:W-:-:S02]  /*13410*/  FMUL.FTZ R60, R60, R32 ;  /* 0x000000203c3c7220 */ /* 0x000fc40000410000 */
[----:B------:R-:W-:Y:S01]  /*13420*/  FMUL.FTZ R61, R61, R32 ;  /* 0x000000203d3d7220 */ /* 0x000fe20000410000 */
[----:B------:R-:W5:Y:S01]  /*13430*/  MUFU.EX2 R118, R118 ;  /* 0x0000007600767308 */ /* 0x000f620000000800 */
[-C--:B------:R-:W-:Y:S02]  /*13440*/  FMUL.FTZ R62, R62, R2.reuse ;  /* 0x000000023e3e7220 */ /* 0x080fe40000410000 */
[----:B------:R-:W-:Y:S01]  /*13450*/  FMUL.FTZ R63, R63, R2 ;  /* 0x000000023f3f7220 */ /* 0x000fe20000410000 */
[----:B-1----:R-:W-:Y:S01]  /*13460*/  HMMA.16816.F32 R48, R4, R8, R48 ;  /* 0x000000080430723c */ /* 0x002fe20000001830 */
[-C--:B------:R-:W-:Y:S02]  /*13470*/  FMUL.FTZ R64, R64, R32.reuse ;  /* 0x0000002040407220 */ /* 0x080fe40000410000 */
[----:B------:R-:W-:Y:S01]  /*13480*/  FMUL.FTZ R65, R65, R32 ;  /* 0x0000002041417220 */ /* 0x000fe20000410000 */
[----:B------:R-:W-:Y:S01]  /*13490*/  MUFU.EX2 R126, R126 ;  /* 0x0000007e007e7308 */ /* 0x000fe20000000800 */
[----:B------:R-:W-:-:S02]  /*134a0*/  FMUL.FTZ R66, R66, R2 ;  /* 0x0000000242427220 */ /* 0x000fc40000410000 */
[----:B------:R-:W-:Y:S01]  /*134b0*/  FMUL.FTZ R67, R67, R2 ;  /* 0x0000000243437220 */ /* 0x000fe20000410000 */
[C---:B------:R-:W-:Y:S01]  /*134c0*/  HMMA.16816.F32 R52, R4.reuse, R10, R52 ;  /* 0x0000000a0434723c */ /* 0x040fe20000001834 */
[----:B------:R-:W1:Y:S01]  /*134d0*/  LDSM.16.MT88.4 R8, [R144+0xa000] ;  /* 0x00a000009008783b */ /* 0x000e620000004200 */
[-C--:B------:R-:W-:Y:S02]  /*134e0*/  FMUL.FTZ R68, R68, R32.reuse ;  /* 0x0000002044447220 */ /* 0x080fe40000410000 */
[----:B------:R-:W-:Y:S01]  /*134f0*/  FMUL.FTZ R69, R69, R32 ;  /* 0x0000002045457220 */ /* 0x000fe20000410000 */
[----:B------:R-:W1:Y:S01]  /*13500*/  MUFU.EX2 R127, R127 ;  /* 0x0000007f007f7308 */ /* 0x000e620000000800 */
[-C--:B------:R-:W-:Y:S02]  /*13510*/  FMUL.FTZ R70, R70, R2.reuse ;  /* 0x0000000246467220 */ /* 0x080fe40000410000 */
[----:B--2---:R-:W-:Y:S01]  /*13520*/  HMMA.16816.F32 R56, R4, R12, R56 ;  /* 0x0000000c0438723c */ /* 0x004fe20000001838 */
[----:B------:R-:W-:-:S02]  /*13530*/  FMUL.FTZ R71, R71, R2 ;  /* 0x0000000247477220 */ /* 0x000fc40000410000 */
[-C--:B------:R-:W-:Y:S02]  /*13540*/  FMUL.FTZ R72, R72, R32.reuse ;  /* 0x0000002048487220 */ /* 0x080fe40000410000 */
[----:B------:R-:W-:Y:S01]  /*13550*/  FMUL.FTZ R73, R73, R32 ;  /* 0x0000002049497220 */ /* 0x000fe20000410000 */
[----:B------:R-:W-:Y:S01]  /*13560*/  MUFU.EX2 R114, R114 ;  /* 0x0000007200727308 */ /* 0x000fe20000000800 */
[-C--:B------:R-:W-:Y:S01]  /*13570*/  FMUL.FTZ R74, R74, R2.reuse ;  /* 0x000000024a4a7220 */ /* 0x080fe20000410000 */
[----:B------:R-:W-:Y:S01]  /*13580*/  HMMA.16816.F32 R60, R4, R14, R60 ;  /* 0x0000000e043c723c */ /* 0x000fe2000000183c */
[----:B------:R-:W2:Y:S01]  /*13590*/  LDSM.16.MT88.4 R12, [R142+0xa000] ;  /* 0x00a000008e0c783b */ /* 0x000ea20000004200 */
[----:B------:R-:W-:Y:S02]  /*135a0*/  FMUL.FTZ R75, R75, R2 ;  /* 0x000000024b4b7220 */ /* 0x000fe40000410000 */
[-C--:B------:R-:W-:Y:S02]  /*135b0*/  FMUL.FTZ R92, R92, R32.reuse ;  /* 0x000000205c5c7220 */ /* 0x080fe40000410000 */
[----:B------:R-:W-:Y:S01]  /*135c0*/  FMUL.FTZ R93, R93, R32 ;  /* 0x000000205d5d7220 */ /* 0x000fe20000410000 */
[----:B------:R-:W-:Y:S01]  /*135d0*/  MUFU.EX2 R129, R129 ;  /* 0x0000008100817308 */ /* 0x000fe20000000800 */
        /* <DEDUP_REMOVED lines=9> */
[----:B------:R-:W2:Y:S01]  /*13670*/  MUFU.EX2 R122, R122 ;  /* 0x0000007a007a7308 */ /* 0x000ea20000000800 */
[-C--:B------:R-:W-:Y:S01]  /*13680*/  FMUL.FTZ R82, R82, R2.reuse ;  /* 0x0000000252527220 */ /* 0x080fe20000410000 */
[C---:B-1----:R-:W-:Y:S01]  /*13690*/  HMMA.16816.F32 R64, R4.reuse, R8, R64 ;  /* 0x000000080440723c */ /* 0x042fe20000001840 */
[----:B------:R-:W-:Y:S02]  /*136a0*/  FMUL.FTZ R83, R83, R2 ;  /* 0x0000000253537220 */ /* 0x000fe40000410000 */
[-C--:B------:R-:W-:Y:S02]  /*136b0*/  FMUL.FTZ R88, R88, R32.reuse ;  /* 0x0000002058587220 */ /* 0x080fe40000410000 */
[----:B------:R-:W-:Y:S01]  /*136c0*/  FMUL.FTZ R89, R89, R32 ;  /* 0x0000002059597220 */ /* 0x000fe20000410000 */
[----:B------:R-:W-:Y:S01]  /*136d0*/  MUFU.EX2 R115, R115 ;  /* 0x0000007300737308 */ /* 0x000fe20000000800 */
[-C--:B------:R-:W-:Y:S01]  /*136e0*/  FMUL.FTZ R90, R90, R2.reuse ;  /* 0x000000025a5a7220 */ /* 0x080fe20000410000 */
[----:B------:R-:W-:Y:S01]  /*136f0*/  HMMA.16816.F32 R68, R4, R10, R68 ;  /* 0x0000000a0444723c */ /* 0x000fe20000001844 */
[----:B------:R-:W1:Y:S01]  /*13700*/  LDSM.16.MT88.4 R8, [R141+0xa000] ;  /* 0x00a000008d08783b */ /* 0x000e620000004200 */
[----:B------:R-:W-:-:S02]  /*13710*/  FMUL.FTZ R91, R91, R2 ;  /* 0x000000025b5b7220 */ /* 0x000fc40000410000 */
[-C--:B------:R-:W-:Y:S02]  /*13720*/  FMUL.FTZ R84, R84, R32.reuse ;  /* 0x0000002054547220 */ /* 0x080fe40000410000 */
[----:B------:R-:W-:Y:S01]  /*13730*/  FMUL.FTZ R85, R85, R32 ;  /* 0x0000002055557220 */ /* 0x000fe20000410000 */
[----:B------:R-:W1:Y:S01]  /*13740*/  MUFU.EX2 R116, R116 ;  /* 0x0000007400747308 */ /* 0x000e620000000800 */
[C---:B--2---:R-:W-:Y:S01]  /*13750*/  HMMA.16816.F32 R72, R4.reuse, R12, R72 ;  /* 0x0000000c0448723c */ /* 0x044fe20000001848 */
[-C--:B------:R-:W-:Y:S02]  /*13760*/  FMUL.FTZ R86, R86, R2.reuse ;  /* 0x0000000256567220 */ /* 0x080fe40000410000 */
[----:B------:R-:W-:Y:S02]  /*13770*/  FMUL.FTZ R87, R87, R2 ;  /* 0x0000000257577220 */ /* 0x000fe40000410000 */
[----:B------:R-:W-:Y:S02]  /*13780*/  FFMA.FTZ R32, R168, R32, R31 ;  /* 0x00000020a8207223 */ /* 0x000fe4000001001f */
[----:B------:R-:W-:Y:S01]  /*13790*/  MUFU.EX2 R104, R104 ;  /* 0x0000006800687308 */ /* 0x000fe20000000800 */
[----:B------:R-:W-:Y:S01]  /*137a0*/  HMMA.16816.F32 R92, R4, R14, R92 ;  /* 0x0000000e045c723c */ /* 0x000fe2000000185c */
[----:B------:R-:W2:Y:S01]  /*137b0*/  LDSM.16.MT88.4 R12, [R140+0xa000] ;  /* 0x00a000008c0c783b */ /* 0x000ea20000004200 */
[----:B------:R-:W-:Y:S01]  /*137c0*/  FFMA.FTZ R165, R165, R2, R30 ;  /* 0x00000002a5a57223 */ /* 0x000fe2000001001e */
[----:B------:R-:W-:Y:S01]  /*137d0*/  MOV R2, R28 ;  /* 0x0000001c00027202 */ /* 0x000fe20000000f00 */
[----:B------:R-:W-:-:S02]  /*137e0*/  FADD.FTZ R27, R27, R32 ;  /* 0x000000201b1b7221 */ /* 0x000fc40000010000 */
[----:B------:R-:W-:Y:S01]  /*137f0*/  FADD.FTZ R165, R24, R165 ;  /* 0x000000a518a57221 */ /* 0x000fe20000010000 */
[----:B------:R-:W1:Y:S01]  /*13800*/  MUFU.EX2 R107, R107 ;  /* 0x0000006b006b7308 */ /* 0x000e620000000800 */
[----:B------:R-:W-:Y:S02]  /*13810*/  FADD.FTZ R26, R26, R27 ;  /* 0x0000001b1a1a7221 */ /* 0x000fe40000010000 */
[----:B------:R-:W-:Y:S02]  /*13820*/  FADD.FTZ R0, R0, R165 ;  /* 0x000000a500007221 */ /* 0x000fe40000010000 */
[----:B------:R-:W-:Y:S02]  /*13830*/  FADD.FTZ R25, R25, R26 ;  /* 0x0000001a19197221 */ /* 0x000fe40000010000 */
[----:B------:R-:W-:Y:S01]  /*13840*/  FADD.FTZ R0, R3, R0 ;  /* 0x0000000003007221 */ /* 0x000fe20000010000 */
[----:B------:R-:W-:Y:S01]  /*13850*/  MUFU.EX2 R108, R108 ;  /* 0x0000006c006c7308 */ /* 0x000fe20000000800 */
[----:B------:R-:W-:-:S07]  /*13860*/  MOV R3, R29 ;  /* 0x0000001d00037202 */ /* 0x000fce0000000f00 */
[----:B------:R-:W-:Y:S01]  /*13870*/  MUFU.EX2 R105, R105 ;  /* 0x0000006900697308 */ /* 0x000fe20000000800 */
[C---:B-1----:R-:W-:Y:S07]  /*13880*/  HMMA.16816.F32 R76, R4.reuse, R8, R76 ;  /* 0x00000008044c723c */ /* 0x042fee000000184c */
[----:B------:R-:W-:Y:S01]  /*13890*/  MUFU.EX2 R33, R33 ;  /* 0x0000002100217308 */ /* 0x000fe20000000800 */
[C---:B------:R-:W-:Y:S01]  /*138a0*/  HMMA.16816.F32 R80, R4.reuse, R10, R80 ;  /* 0x0000000a0450723c */ /* 0x040fe20000001850 */
[----:B------:R-:W1:Y:S06]  /*138b0*/  LDSM.16.MT88.4 R8, [R142+0x8800] ;  /* 0x008800008e08783b */ /* 0x000e6c0000004200 */
[----:B------:R-:W1:Y:S01]  /*138c0*/  MUFU.EX2 R124, R124 ;  /* 0x0000007c007c7308 */ /* 0x000e620000000800 */
[C---:B--2---:R-:W-:Y:S07]  /*138d0*/  HMMA.16816.F32 R88, R4.reuse, R12, R88 ;  /* 0x0000000c0458723c */ /* 0x044fee0000001858 */
[----:B------:R-:W-:Y:S01]  /*138e0*/  MUFU.EX2 R34, R34 ;  /* 0x0000002200227308 */ /* 0x000fe20000000800 */
[----:B------:R-:W-:Y:S01]  /*138f0*/  HMMA.16816.F32 R84, R4, R14, R84 ;  /* 0x0000000e0454723c */ /* 0x000fe20000001854 */
[----:B------:R-:W2:Y:S06]  /*13900*/  LDSM.16.MT88.4 R12, [R144+0x8800] ;  /* 0x00880000900c783b */ /* 0x000eac0000004200 */
[----:B------:R-:W1:Y:S01]  /*13910*/  MUFU.EX2 R35, R35 ;  /* 0x0000002300237308 */ /* 0x000e620000000800 */
[----:B---3--:R-:W-:Y:S01]  /*13920*/  F2FP.PACK_AB R4, R111, R112 ;  /* 0x000000706f04723e */ /* 0x008fe200000000ff */
[----:B------:R-:W-:Y:S01]  /*13930*/  FADD.FTZ R112, R112, R25 ;  /* 0x0000001970707221 */ /* 0x000fe20000010000 */
[----:B----4-:R-:W-:Y:S01]  /*13940*/  F2FP.PACK_AB R5, R120, R125 ;  /* 0x0000007d7805723e */ /* 0x010fe200000000ff */
[----:B------:R-:W-:Y:S01]  /*13950*/  FADD.FTZ R125, R125, R0 ;  /* 0x000000007d7d7221 */ /* 0x000fe20000010000 */
[----:B------:R-:W-:Y:S01]  /*13960*/  F2FP.PACK_AB R6, R113, R110 ;  /* 0x0000006e7106723e */ /* 0x000fe200000000ff */
[----:B------:R-:W-:Y:S01]  /*13970*/  FADD.FTZ R111, R111, R112 ;  /* 0x000000706f6f7221 */ /* 0x000fe20000010000 */
[----:B-----5:R-:W-:Y:S01]  /*13980*/  F2FP.PACK_AB R7, R118, R119 ;  /* 0x000000777607723e */ /* 0x020fe200000000ff */
[----:B------:R-:W-:-:S02]  /*13990*/  FADD.FTZ R120, R120, R125 ;  /* 0x0000007d78787221 */ /* 0x000fc40000010000 */
[----:B------:R-:W-:Y:S02]  /*139a0*/  FADD.FTZ R110, R110, R111 ;  /* 0x0000006f6e6e7221 */ /* 0x000fe40000010000 */
[----:B------:R-:W-:Y:S02]  /*139b0*/  FADD.FTZ R119, R119, R120 ;  /* 0x0000007877777221 */ /* 0x000fe40000010000 */
[----:B------:R-:W-:Y:S01]  /*139c0*/  HMMA.16816.F32 R64, R4, R16, R64 ;  /* 0x000000100440723c */ /* 0x000fe20000001840 */
[----:B------:R-:W-:Y:S02]  /*139d0*/  FADD.FTZ R113, R113, R110 ;  /* 0x0000006e71717221 */ /* 0x000fe40000010000 */
[----:B------:R-:W-:-:S05]  /*139e0*/  FADD.FTZ R118, R118, R119 ;  /* 0x0000007776767221 */ /* 0x000fca0000010000 */
        /* <DEDUP_REMOVED lines=80> */
[C---:B------:R-:W-:Y:S08]  /*13ef0*/  HMMA.16816.F32 R40, R4.reuse, R20, R40 ;  /* 0x000000140428723c */ /* 0x040ff00000001828 */
[C---:B------:R-:W-:Y:S08]  /*13f00*/  HMMA.16816.F32 R44, R4.reuse, R22, R44 ;  /* 0x00000016042c723c */ /* 0x040ff0000000182c */
[C---:B-1----:R-:W-:Y:S08]  /*13f10*/  HMMA.16816.F32 R64, R4.reuse, R8, R64 ;  /* 0x000000080440723c */ /* 0x042ff00000001840 */
[C---:B------:R-:W-:Y:S01]  /*13f20*/  HMMA.16816.F32 R68, R4.reuse, R10, R68 ;  /* 0x0000000a0444723c */ /* 0x040fe20000001844 */
[----:B------:R-:W1:Y:S07]  /*13f30*/  LDSM.16.MT88.4 R8, [R140+0xb800] ;  /* 0x00b800008c08783b */ /* 0x000e6e0000004200 */
[C---:B---3--:R-:W-:Y:S08]  /*13f40*/  HMMA.16816.F32 R72, R4.reuse, R16, R72 ;  /* 0x000000100448723c */ /* 0x048ff00000001848 */
[C---:B------:R-:W-:Y:S08]  /*13f50*/  HMMA.16816.F32 R92, R4.reuse, R18, R92 ;  /* 0x00000012045c723c */ /* 0x040ff0000000185c */
[C---:B--2---:R-:W-:Y:S08]  /*13f60*/  HMMA.16816.F32 R76, R4.reuse, R12, R76 ;  /* 0x0000000c044c723c */ /* 0x044ff0000000184c */
[C---:B------:R-:W-:Y:S08]  /*13f70*/  HMMA.16816.F32 R80, R4.reuse, R14, R80 ;  /* 0x0000000e0450723c */ /* 0x040ff00000001850 */
[C---:B-1----:R-:W-:Y:S08]  /*13f80*/  HMMA.16816.F32 R88, R4.reuse, R8, R88 ;  /* 0x000000080458723c */ /* 0x042ff00000001858 */
[----:B------:R-:W-:Y:S08]  /*13f90*/  HMMA.16816.F32 R84, R4, R10, R84 ;  /* 0x0000000a0454723c */ /* 0x000ff00000001854 */
.L_x_5607:
        /* <DEDUP_REMOVED lines=12> */
.L_x_5617:
        /* <DEDUP_REMOVED lines=48> */
[----:B------:R-:W-:Y:S01]  /*14360*/  IMAD.MOV.U32 R3, RZ, RZ, 0x40 ;  /* 0x00000040ff037424 */ /* 0x000fe200078e00ff */
[----:B------:R-:W-:Y:S03]  /*14370*/  LEA.HI.X.SX32 R11, R9, R159, 0x2, P0 ;  /* 0x0000009f090b7211 */ /* 0x000fe600000f16ff */
[----:B------:R-:W-:Y:S01]  /*14380*/  IMAD R3, R2, c[0x0][0x2d0], -R3 ;  /* 0x0000b40002037a24 */ /* 0x000fe200078e0a03 */
        /* <DEDUP_REMOVED lines=9> */
[----:B------:R-:W-:Y:S05]  /*14420*/  SHF.R.S32.HI R3, RZ, 0x1f, R4 ;  /* 0x0000001fff037819 */ /* 0x000fea0000011404 */
[----:B------:R-:W-:Y:S04]  /*14430*/  IMAD R3, R3, c[0x0][0x188], RZ ;  /* 0x0000620003037a24 */ /* 0x000fe800078e02ff */
[----:B------:R-:W-:Y:S04]  /*14440*/  IMAD R3, R4, c[0x0][0x18c], R3 ;  /* 0x0000630004037a24 */ /* 0x000fe800078e0203 */
[----:B------:R-:W-:Y:S02]  /*14450*/  IMAD.IADD R106, R7, 0x1, R3 ;  /* 0x00000001076a7824 */ /* 0x000fe400078e0203 */
[----:B------:R-:W-:Y:S03]  /*14460*/  IMAD.MOV.U32 R3, RZ, RZ, R6 ;  /* 0x000000ffff037224 */ /* 0x000fe600078e0006 */
.L_x_5614:
[C---:B------:R-:W-:Y:S02]  /*14470*/  LOP3.LUT P4, RZ, R162.reuse, 0x1, RZ, 0xc0, !PT ;  /* 0x00000001a2ff7812 */ /* 0x040fe4000788c0ff */
[CC--:B------:R-:W-:Y:S02]  /*14480*/  LEA R2, P6, R3.reuse, R170.reuse, 0x1 ;  /* 0x000000aa03027211 */ /* 0x0c0fe400078c08ff */
[----:B------:R-:W-:Y:S02]  /*14490*/  LOP3.LUT P2, RZ, R162, 0x2, RZ, 0xc0, !PT ;  /* 0x00000002a2ff7812 */ /* 0x000fe4000784c0ff */
[C---:B------:R-:W-:Y:S02]  /*144a0*/  IADD3 R107, P0, R154.reuse, R3, RZ ;  /* 0x000000039a6b7210 */ /* 0x040fe40007f1e0ff */
[--C-:B------:R-:W-:Y:S02]  /*144b0*/  LEA.HI.X R3, R3, R171, R106.reuse, 0x1, P6 ;  /* 0x000000ab03037211 */ /* 0x100fe400030f0c6a */
[C---:B------:R-:W-:Y:S01]  /*144c0*/  IADD3 R101, P1, R154.reuse, R107, RZ ;  /* 0x0000006b9a657210 */ /* 0x040fe20007f3e0ff */
[----:B------:R-:W-:Y:S02]  /*144d0*/  IMAD.X R104, R153, 0x1, R106, P0 ;  /* 0x0000000199687824 */ /* 0x000fe400000e066a */
[----:B------:R-:W-:Y:S01]  /*144e0*/  @!PT LDS RZ, [RZ] ;  /* 0x00000000fffff984 */ /* 0x000fe20000000800 */
[----:B------:R-:W-:Y:S01]  /*144f0*/  @!PT LDS RZ, [RZ] ;  /* 0x00000000fffff984 */ /* 0x000fe20000000800 */
[----:B------:R-:W-:Y:S01]  /*14500*/  @!PT LDS RZ, [RZ] ;  /* 0x00000000fffff984 */ /* 0x000fe20000000800 */
[----:B------:R1:W-:Y:S01]  /*14510*/  @P4 LDGSTS.E.BYPASS.LTC128B.128 [R157+0x8000], [R2.64] ;  /* 0x08000000029d4fae */ /* 0x0003e2000b901d46 */
[-C--:B------:R-:W-:Y:S01]  /*14520*/  @P4 LEA R174, P5, R107, R170.reuse, 0x1 ;  /* 0x000000aa6bae4211 */ /* 0x080fe200078a08ff */
[--C-:B------:R-:W-:Y:S01]  /*14530*/  IMAD.X R106, R153, 0x1, R104.reuse, P1 ;  /* 0x00000001996a7824 */ /* 0x100fe200008e0668 */
[-C--:B------:R-:W-:Y:S01]  /*14540*/  @P4 LEA R180, P6, R101, R170.reuse, 0x1 ;  /* 0x000000aa65b44211 */ /* 0x080fe200078c08ff */
[----:B------:R-:W-:Y:S01]  /*14550*/  @!P4 STS.128 [R157+0x8000], RZ ;  /* 0x008000ff9d00c388 */ /* 0x000fe20000000c00 */
[CC--:B------:R-:W-:Y:S02]  /*14560*/  @P4 LEA.HI.X R175, R107.reuse, R171.reuse, R104, 0x1, P5 ;  /* 0x000000ab6baf4211 */ /* 0x0c0fe400028f0c68 */
[-C--:B------:R-:W-:Y:S01]  /*14570*/  @P2 LEA R172, P0, R107, R170.reuse, 0x1 ;  /* 0x000000aa6bac2211 */ /* 0x080fe200078008ff */
[----:B------:R-:W-:Y:S01]  /*14580*/  @!PT LDS RZ, [RZ] ;  /* 0x00000000fffff984 */ /* 0x000fe20000000800 */
[----:B------:R-:W-:Y:S01]  /*14590*/  @!PT LDS RZ, [RZ] ;  /* 0x00000000fffff984 */ /* 0x000fe20000000800 */
[----:B------:R-:W-:Y:S01]  /*145a0*/  @!PT LDS RZ, [RZ] ;  /* 0x00000000fffff984 */ /* 0x000fe20000000800 */
[----:B------:R1:W-:Y:S01]  /*145b0*/  @P2 LDGSTS.E.BYPASS.LTC128B.128 [R157+0xa000], [R2.64+0x80] ;  /* 0x0a000080029d2fae */ /* 0x0003e2000b901d46 */
[-C--:B------:R-:W-:Y:S02]  /*145c0*/  @P4 LEA.HI.X R181, R101, R171.reuse, R106, 0x1, P6 ;  /* 0x000000ab65b54211 */ /* 0x080fe400030f0c6a */
[----:B------:R-:W-:Y:S01]  /*145d0*/  @P2 LEA.HI.X R173, R107, R171, R104, 0x1, P0 ;  /* 0x000000ab6bad2211 */ /* 0x000fe200000f0c68 */
[----:B------:R-:W-:Y:S01]  /*145e0*/  @!P2 STS.128 [R157+0xa000], RZ ;  /* 0x00a000ff9d00a388 */ /* 0x000fe20000000c00 */
[CC--:B------:R-:W-:Y:S02]  /*145f0*/  @P2 LEA R176, P1, R101.reuse, R170.reuse, 0x1 ;  /* 0x000000aa65b02211 */ /* 0x0c0fe400078208ff */
[----:B------:R-:W-:Y:S01]  /*14600*/  IADD3 R107, P0, R154, R101, RZ ;  /* 0x000000659a6b7210 */ /* 0x000fe20007f1e0ff */
[----:B------:R-:W-:Y:S01]  /*14610*/  @!PT LDS RZ, [RZ] ;  /* 0x00000000fffff984 */ /* 0x000fe20000000800 */
[----:B------:R-:W-:Y:S01]  /*14620*/  @!PT LDS RZ, [RZ] ;  /* 0x00000000fffff984 */ /* 0x000fe20000000800 */
[----:B------:R-:W-:Y:S01]  /*14630*/  @!PT LDS RZ, [RZ] ;  /* 0x00000000fffff984 */ /* 0x000fe20000000800 */
[----:B------:R1:W-:Y:S01]  /*14640*/  @P4 LDGSTS.E.BYPASS.LTC128B.128 [R157+0x8800], [R174.64] ;  /* 0x08800000ae9d4fae */ /* 0x0003e2000b901d46 */
[-CC-:B------:R-:W-:Y:S02]  /*14650*/  @P2 LEA.HI.X R177, R101, R171.reuse, R106.reuse, 0x1, P1 ;  /* 0x000000ab65b12211 */ /* 0x180fe400008f0c6a */
[-C--:B------:R-:W-:Y:S01]  /*14660*/  @P4 LEA R178, P5, R107, R170.reuse, 0x1 ;  /* 0x000000aa6bb24211 */ /* 0x080fe200078a08ff */
[----:B------:R-:W-:Y:S01]  /*14670*/  @!P4 STS.128 [R157+0x8800], RZ ;  /* 0x008800ff9d00c388 */ /* 0x000fe20000000c00 */
[----:B------:R-:W-:Y:S01]  /*14680*/  IMAD.X R104, R153, 0x1, R106, P0 ;  /* 0x0000000199687824 */ /* 0x000fe200000e066a */
[C---:B------:R-:W-:Y:S02]  /*14690*/  @P2 LEA R170, P0, R107.reuse, R170, 0x1 ;  /* 0x000000aa6baa2211 */ /* 0x040fe400078008ff */
[----:B------:R-:W-:Y:S01]  /*146a0*/  @!PT LDS RZ, [RZ] ;  /* 0x00000000fffff984 */ /* 0x000fe20000000800 */
[----:B------:R-:W-:Y:S01]  /*146b0*/  @!PT LDS RZ, [RZ] ;  /* 0x00000000fffff984 */ /* 0x000fe20000000800 */
[----:B------:R-:W-:Y:S01]  /*146c0*/  @!PT LDS RZ, [RZ] ;  /* 0x00000000fffff984 */ /* 0x000fe20000000800 */
[----:B------:R1:W-:Y:S02]  /*146d0*/  @P2 LDGSTS.E.BYPASS.LTC128B.128 [R157+0xa800], [R172.64+0x80] ;  /* 0x0a800080ac9d2fae */ /* 0x0003e4000b901d46 */
[CCC-:B------:R-:W-:Y:S02]  /*146e0*/  @P4 LEA.HI.X R179, R107.reuse, R171.reuse, R104.reuse, 0x1, P5 ;  /* 0x000000ab6bb34211 */ /* 0x1c0fe400028f0c68 */
[----:B------:R-:W-:Y:S01]  /*146f0*/  @!P2 STS.128 [R157+0xa800], RZ ;  /* 0x00a800ff9d00a388 */ /* 0x000fe20000000c00 */
[----:B------:R-:W-:Y:S02]  /*14700*/  @P2 LEA.HI.X R171, R107, R171, R104, 0x1, P0 ;  /* 0x000000ab6bab2211 */ /* 0x000fe400000f0c68 */
[----:B------:R-:W-:Y:S01]  /*14710*/  ISETP.GE.AND P0, PT, R161, 0x2, PT ;  /* 0x00000002a100780c */ /* 0x000fe20003f06270 */
        /* <DEDUP_REMOVED lines=23> */
[----:B------:R-:W5:Y:S04]  /*14890*/  LDSM.16.M88.4 R120, [R149+0x5000] ;  /* 0x005000009578783b */ /* 0x000f680000000200 */
[----:B------:R-:W0:Y:S01]  /*148a0*/  LDGDEPBAR ;  /* 0x00000000000079af */ /* 0x000e220000000000 */
[----:B--2---:R-:W-:Y:S03]  /*148b0*/  IMAD.MOV.U32 R170, RZ, RZ, R2 ;  /* 0x000000ffffaa7224 */ /* 0x004fe600078e0002 */
[----:B------:R-:W2:Y:S01]  /*148c0*/  LDSM.16.M88.4 R124, [R149+0x5800] ;  /* 0x00580000957c783b */ /* 0x000ea20000000200 */
[----:B------:R-:W-:Y:S03]  /*148d0*/  IMAD.MOV.U32 R171, RZ, RZ, R3 ;  /* 0x000000ffffab7224 */ /* 0x000fe600078e0003 */
[----:B------:R-:W-:Y:S01]  /*148e0*/  LDSM.16.M88.4 R128, [R138] ;  /* 0x000000008a80783b */ /* 0x000fe20000000200 */
[C---:B---3--:R-:W-:Y:S08]  /*148f0*/  HMMA.16816.F32 R4, R108.reuse, R112, RZ ;  /* 0x000000706c04723c */ /* 0x048ff000000018ff */
[C---:B------:R-:W-:Y:S01]  /*14900*/  HMMA.16816.F32 R8, R108.reuse, R114, RZ ;  /* 0x000000726c08723c */ /* 0x040fe200000018ff */
[----:B------:R-:W-:Y:S07]  /*14910*/  LDSM.16.M88.4 R112, [R148] ;  /* 0x000000009470783b */ /* 0x000fee0000000200 */
[C---:B----4-:R-:W-:Y:S08]  /*14920*/  HMMA.16816.F32 R12, R108.reuse, R116, RZ ;  /* 0x000000746c0c723c */ /* 0x050ff000000018ff */
[C---:B------:R-:W-:Y:S01]  /*14930*/  HMMA.16816.F32 R16, R108.reuse, R118, RZ ;  /* 0x000000766c10723c */ /* 0x040fe200000018ff */
[----:B------:R-:W3:Y:S07]  /*14940*/  LDSM.16.M88.4 R116, [R147] ;  /* 0x000000009374783b */ /* 0x000eee0000000200 */
[C---:B-----5:R-:W-:Y:S08]  /*14950*/  HMMA.16816.F32 R20, R108.reuse, R120, RZ ;  /* 0x000000786c14723c */ /* 0x060ff000000018ff */
[C---:B------:R-:W-:Y:S01]  /*14960*/  HMMA.16816.F32 R24, R108.reuse, R122, RZ ;  /* 0x0000007a6c18723c */ /* 0x040fe200000018ff */
[----:B------:R-:W4:Y:S07]  /*14970*/  LDSM.16.M88.4 R120, [R139] ;  /* 0x000000008b78783b */ /* 0x000f2e0000000200 */
[C---:B--2---:R-:W-:Y:S08]  /*14980*/  HMMA.16816.F32 R28, R108.reuse, R124, RZ ;  /* 0x0000007c6c1c723c */ /* 0x044ff000000018ff */
[----:B------:R-:W-:Y:S01]  /*14990*/  HMMA.16816.F32 R32, R108, R126, RZ ;  /* 0x0000007e6c20723c */ /* 0x000fe200000018ff */
[----:B------:R-:W2:Y:S04]  /*149a0*/  LDSM.16.M88.4 R108, [R137] ;  /* 0x00000000896c783b */ /* 0x000ea80000000200 */
[----:B------:R-:W-:Y:S03]  /*149b0*/  LDSM.16.M88.4 R124, [R143+0x4800] ;  /* 0x004800008f7c783b */ /* 0x000fe60000000200 */
[C---:B---3--:R-:W-:Y:S08]  /*149c0*/  HMMA.16816.F32 R4, R112.reuse, R116, R4 ;  /* 0x000000747004723c */ /* 0x048ff00000001804 */
[C---:B------:R-:W-:Y:S01]  /*149d0*/  HMMA.16816.F32 R8, R112.reuse, R118, R8 ;  /* 0x000000767008723c */ /* 0x040fe20000001808 */
[----:B------:R-:W-:Y:S07]  /*149e0*/  LDSM.16.M88.4 R116, [R146] ;  /* 0x000000009274783b */ /* 0x000fee0000000200 */
[C---:B----4-:R-:W-:Y:S08]  /*149f0*/  HMMA.16816.F32 R12, R112.reuse, R120, R12 ;  /* 0x00000078700c723c */ /* 0x050ff0000000180c */
[C---:B------:R-:W-:Y:S01]  /*14a00*/  HMMA.16816.F32 R16, R112.reuse, R122, R16 ;  /* 0x0000007a7010723c */ /* 0x040fe20000001810 */
[----:B------:R-:W3:Y:S07]  /*14a10*/  LDSM.16.M88.4 R120, [R143+0x4000] ;  /* 0x004000008f78783b */ /* 0x000eee0000000200 */
[C---:B------:R-:W-:Y:S08]  /*14a20*/  HMMA.16816.F32 R20, R112.reuse, R128, R20 ;  /* 0x000000807014723c */ /* 0x040ff00000001814 */
[C---:B------:R-:W-:Y:S08]  /*14a30*/  HMMA.16816.F32 R24, R112.reuse, R130, R24 ;  /* 0x000000827018723c */ /* 0x040ff00000001818 */
[C---:B--2---:R-:W-:Y:S08]  /*14a40*/  HMMA.16816.F32 R28, R112.reuse, R108, R28 ;  /* 0x0000006c701c723c */ /* 0x044ff0000000181c */
[----:B------:R-:W-:Y:S01]  /*14a50*/  HMMA.16816.F32 R32, R112, R110, R32 ;  /* 0x0000006e7020723c */ /* 0x000fe20000001820 */
[----:B------:R-:W2:Y:S04]  /*14a60*/  LDSM.16.M88.4 R108, [R143+0x5000] ;  /* 0x005000008f6c783b */ /* 0x000ea80000000200 */
[----:B------:R-:W4:Y:S03]  /*14a70*/  LDSM.16.M88.4 R112, [R143+0x5800] ;  /* 0x005800008f70783b */ /* 0x000f260000000200 */
[C---:B---3--:R-:W-:Y:S08]  /*14a80*/  HMMA.16816.F32 R4, R116.reuse, R120, R4 ;  /* 0x000000787404723c */ /* 0x048ff00000001804 */
[C---:B------:R-:W-:Y:S01]  /*14a90*/  HMMA.16816.F32 R8, R116.reuse, R122, R8 ;  /* 0x0000007a7408723c */ /* 0x040fe20000001808 */
[----:B------:R-:W-:Y:S07]  /*14aa0*/  LDSM.16.M88.4 R120, [R136] ;  /* 0x000000008878783b */ /* 0x000fee0000000200 */
[C---:B------:R-:W-:Y:S08]  /*14ab0*/  HMMA.16816.F32 R12, R116.reuse, R124, R12 ;  /* 0x0000007c740c723c */ /* 0x040ff0000000180c */
[C---:B------:R-:W-:Y:S01]  /*14ac0*/  HMMA.16816.F32 R16, R116.reuse, R126, R16 ;  /* 0x0000007e7410723c */ /* 0x040fe20000001810 */
[----:B------:R-:W-:Y:S07]  /*14ad0*/  LDSM.16.M88.4 R124, [R136+0x800] ;  /* 0x00080000887c783b */ /* 0x000fee0000000200 */
[C---:B--2---:R-:W-:Y:S08]  /*14ae0*/  HMMA.16816.F32 R20, R116.reuse, R108, R20 ;  /* 0x0000006c7414723c */ /* 0x044ff00000001814 */
[C---:B------:R-:W-:Y:S01]  /*14af0*/  HMMA.16816.F32 R24, R116.reuse, R110, R24 ;  /* 0x0000006e7418723c */ /* 0x040fe20000001818 */
[----:B------:R-:W2:Y:S07]  /*14b00*/  LDSM.16.M88.4 R108, [R145] ;  /* 0x00000000916c783b */ /* 0x000eae0000000200 */
[C---:B----4-:R-:W-:Y:S08]  /*14b10*/  HMMA.16816.F32 R28, R116.reuse, R112, R28 ;  /* 0x00000070741c723c */ /* 0x050ff0000000181c */
[----:B------:R-:W-:Y:S01]  /*14b20*/  HMMA.16816.F32 R32, R116, R114, R32 ;  /* 0x000000727420723c */ /* 0x000fe20000001820 */
[----:B------:R-:W3:Y:S04]  /*14b30*/  LDSM.16.M88.4 R112, [R136+0x1000] ;  /* 0x001000008870783b */ /* 0x000ee80000000200 */
        /* <DEDUP_REMOVED lines=8> */
[C---:B------:R-:W-:Y:S01]  /*14bc0*/  HMMA.16816.F32 R24, R108.reuse, R114, R24 ;  /* 0x000000726c18723c */ /* 0x040fe20000001818 */
[----:B------:R-:W2:Y:S07]  /*14bd0*/  LDSM.16.M88.4 R112, [R150+0x2000] ;  /* 0x002000009670783b */ /* 0x000eae0000000200 */
[C---:B----4-:R-:W-:Y:S08]  /*14be0*/  HMMA.16816.F32 R28, R108.reuse, R116, R28 ;  /* 0x000000746c1c723c */ /* 0x050ff0000000181c */
[----:B------:R-:W-:Y:S01]  /*14bf0*/  HMMA.16816.F32 R32, R108, R118, R32 ;  /* 0x000000766c20723c */ /* 0x000fe20000001820 */
[----:B------:R-:W3:Y:S04]  /*14c00*/  LDSM.16.M88.4 R108, [R149+0x7000] ;  /* 0x00700000956c783b */ /* 0x000ee80000000200 */
[----:B------:R-:W4:Y:S03]  /*14c10*/  LDSM.16.M88.4 R116, [R149+0x7800] ;  /* 0x007800009574783b */ /* 0x000f260000000200 */
[C---:B--2---:R-:W-:Y:S08]  /*14c20*/  HMMA.16816.F32 R4, R112.reuse, R120, R4 ;  /* 0x000000787004723c */ /* 0x044ff00000001804 */
[C---:B------:R-:W-:Y:S01]  /*14c30*/  HMMA.16816.F32 R8, R112.reuse, R122, R8 ;  /* 0x0000007a7008723c */ /* 0x040fe20000001808 */
[----:B------:R-:W-:Y:S07]  /*14c40*/  LDSM.16.M88.4 R120, [R135] ;  /* 0x000000008778783b */ /* 0x000fee0000000200 */
[C---:B------:R-:W-:Y:S08]  /*14c50*/  HMMA.16816.F32 R12, R112.reuse, R124, R12 ;  /* 0x0000007c700c723c */ /* 0x040ff0000000180c */
[C---:B------:R-:W-:Y:S01]  /*14c60*/  HMMA.16816.F32 R16, R112.reuse, R126, R16 ;  /* 0x0000007e7010723c */ /* 0x040fe20000001810 */
[----:B------:R-:W-:Y:S07]  /*14c70*/  LDSM.16.M88.4 R124, [R134] ;  /* 0x00000000867c783b */ /* 0x000fee0000000200 */
[C---:B---3--:R-:W-:Y:S08]  /*14c80*/  HMMA.16816.F32 R20, R112.reuse, R108, R20 ;  /* 0x0000006c7014723c */ /* 0x048ff00000001814 */
[C---:B------:R-:W-:Y:S01]  /*14c90*/  HMMA.16816.F32 R24, R112.reuse, R110, R24 ;  /* 0x0000006e7018723c */ /* 0x040fe20000001818 */
[----:B------:R-:W2:Y:S07]  /*14ca0*/  LDSM.16.M88.4 R108, [R148+0x2000] ;  /* 0x00200000946c783b */ /* 0x000eae0000000200 */
[C---:B----4-:R-:W-:Y:S08]  /*14cb0*/  HMMA.16816.F32 R28, R112.reuse, R116, R28 ;  /* 0x00000074701c723c */ /* 0x050ff0000000181c */
[----:B------:R-:W-:Y:S01]  /*14cc0*/  HMMA.16816.F32 R32, R112, R118, R32 ;  /* 0x000000767020723c */ /* 0x000fe20000001820 */
[----:B------:R-:W3:Y:S04]  /*14cd0*/  LDSM.16.M88.4 R112, [R133] ;  /* 0x000000008570783b */ /* 0x000ee80000000200 */
[----:B------:R-:W4:Y:S03]  /*14ce0*/  LDSM.16.M88.4 R116, [R132] ;  /* 0x000000008474783b */ /* 0x000f260000000200 */
        /* <DEDUP_REMOVED lines=26> */
[----:B------:R-:W-:Y:S04]  /*14e90*/  DEPBAR.LE SB0, 0x0 ;  /* 0x000080000000791a */ /* 0x000fe80000000000 */
[----:B------:R-:W-:Y:S01]  /*14ea0*/  BAR.SYNC.DEFER_BLOCKING 0x0 ;  /* 0x0000000000007b1d */ /* 0x000fe20000010000 */
[C---:B--2---:R-:W-:Y:S08]  /*14eb0*/  HMMA.16816.F32 R4, R108.reuse, R120, R4 ;  /* 0x000000786c04723c */ /* 0x044ff00000001804 */
[C---:B------:R-:W-:Y:S08]  /*14ec0*/  HMMA.16816.F32 R8, R108.reuse, R122, R8 ;  /* 0x0000007a6c08723c */ /* 0x040ff00000001808 */
[C---:B------:R-:W-:Y:S08]  /*14ed0*/  HMMA.16816.F32 R12, R108.reuse, R124, R12 ;  /* 0x0000007c6c0c723c */ /* 0x040ff0000000180c */
[C---:B------:R-:W-:Y:S08]  /*14ee0*/  HMMA.16816.F32 R16, R108.reuse, R126, R16 ;  /* 0x0000007e6c10723c */ /* 0x040ff00000001810 */
[C---:B---3--:R-:W-:Y:S08]  /*14ef0*/  HMMA.16816.F32 R20, R108.reuse, R112, R20 ;  /* 0x000000706c14723c */ /* 0x048ff00000001814 */
[C---:B------:R-:W-:Y:S08]  /*14f00*/  HMMA.16816.F32 R24, R108.reuse, R114, R24 ;  /* 0x000000726c18723c */ /* 0x040ff00000001818 */
[C---:B----4-:R-:W-:Y:S08]  /*14f10*/  HMMA.16816.F32 R28, R108.reuse, R116, R28 ;  /* 0x000000746c1c723c */ /* 0x050ff0000000181c */
[----:B------:R-:W-:Y:S01]  /*14f20*/  HMMA.16816.F32 R32, R108, R118, R32 ;  /* 0x000000766c20723c */ /* 0x000fe20000001820 */
[----:B------:R-:W-:Y:S03]  /*14f30*/  @!UPT UIADD3 URZ, URZ, URZ, URZ ;  /* 0x0000003f3f3ff290 */ /* 0x000fe6000fffe03f */
[----:B------:R-:W-:-:S11]  /*14f40*/  @!P0 BRA `(.L_x_5615) ;  /* 0x000007f000008947 */ /* 0x000fd60003800000 */
[----:B-1----:R-:W-:Y:S02]  /*14f50*/  MOV R107, UR5 ;  /* 0x00000005006b7c02 */ /* 0x002fe40008000f00 */
        /* <DEDUP_REMOVED lines=33> */
[----:B------:R-:W-:Y:S02]  /*15170*/  ISETP.GE.AND P1, PT, R110, RZ, PT ;  /* 0x000000ff6e00720c */ /* 0x000fe40003f26270 */
[----:B------:R-:W-:Y:S05]  /*15180*/  LOP3.LUT R2, RZ, c[0x0][0x2d0], RZ, 0x33, !PT ;  /* 0x0000b400ff027a12 */ /* 0x000fea00078e33ff */
        /* <DEDUP_REMOVED lines=27> */
[----:B------:R-:W-:Y:S05]  /*15340*/  IMAD.MOV.U32 R107, RZ, RZ, R106 ;  /* 0x000000ffff6b7224 */ /* 0x000fea00078e006a */
.L_x_5616:
[CC--:B------:R-:W-:Y:S02]  /*15350*/  LEA R110, P6, R107.reuse, R160.reuse, 0x1 ;  /* 0x000000a06b6e7211 */ /* 0x0c0fe400078c08ff */
[C---:B------:R-:W-:Y:S02]  /*15360*/  IADD3 R101, P0, R152.reuse, R107, RZ ;  /* 0x0000006b98657210 */ /* 0x040fe40007f1e0ff */
[--C-:B------:R-:W-:Y:S02]  /*15370*/  LEA.HI.X R111, R107, R163, R104.reuse, 0x1, P6 ;  /* 0x000000a36b6f7211 */ /* 0x100fe400030f0c68 */
[-C--:B------:R-:W-:Y:S01]  /*15380*/  @P4 LEA R108, P5, R101, R160.reuse, 0x1 ;  /* 0x000000a0656c4211 */ /* 0x080fe200078a08ff */
        /* <DEDUP_REMOVED lines=8> */
[----:B------:R1:W-:Y:S01]  /*15410*/  @!P4 STS.128 [R157+0x4000], RZ ;  /* 0x004000ff9d00c388 */ /* 0x0003e20000000c00 */
[-CC-:B------:R-:W-:Y:S01]  /*15420*/  @P2 LEA.HI.X R107, R101, R163.reuse, R2.reuse, 0x1, P0 ;  /* 0x000000a3656b2211 */ /* 0x180fe200000f0c02 */
[----:B------:R-:W-:Y:S01]  /*15430*/  IMAD.X R104, R151, 0x1, R2, P1 ;  /* 0x0000000197687824 */ /* 0x000fe200008e0602 */
[CC--:B------:R-:W-:Y:S01]  /*15440*/  @P4 LEA R116, P6, R3.reuse, R160.reuse, 0x1 ;  /* 0x000000a003744211 */ /* 0x0c0fe200078c08ff */
[----:B------:R-:W-:Y:S01]  /*15450*/  @!PT LDS RZ, [RZ] ;  /* 0x00000000fffff984 */ /* 0x000fe20000000800 */
[----:B------:R-:W-:Y:S01]  /*15460*/  @!PT LDS RZ, [RZ] ;  /* 0x00000000fffff984 */ /* 0x000fe20000000800 */
[----:B------:R-:W-:Y:S01]  /*15470*/  @!PT LDS RZ, [RZ] ;  /* 0x00000000fffff984 */ /* 0x000fe20000000800 */
[----:B------:R1:W-:Y:S01]  /*15480*/  @P2 LDGSTS.E.BYPASS.LTC128B.128 [R157+0x6000], [R110.64+0x80] ;  /* 0x060000806e9d2fae */ /* 0x0003e2000b901d46 */
[CC--:B------:R-:W-:Y:S02]  /*15490*/  @P2 LEA R112, P1, R3.reuse, R160.reuse, 0x1 ;  /* 0x000000a003702211 */ /* 0x0c0fe400078208ff */
[CCC-:B------:R-:W-:Y:S01]  /*154a0*/  @P4 LEA.HI.X R117, R3.reuse, R163.reuse, R104.reuse, 0x1, P6 ;  /* 0x000000a303754211 */ /* 0x1c0fe200030f0c68 */
[----:B------:R1:W-:Y:S01]  /*154b0*/  @!P2 STS.128 [R157+0x6000], RZ ;  /* 0x006000ff9d00a388 */ /* 0x0003e20000000c00 */
[--C-:B------:R-:W-:Y:S02]  /*154c0*/  @P2 LEA.HI.X R113, R3, R163, R104.reuse, 0x1, P1 ;  /* 0x000000a303712211 */ /* 0x100fe400008f0c68 */
[----:B------:R-:W-:Y:S01]  /*154d0*/  IADD3 R101, P0, R152, R3, RZ ;  /* 0x0000000398657210 */ /* 0x000fe20007f1e0ff */
[----:B------:R-:W-:Y:S01]  /*154e0*/  @!PT LDS RZ, [RZ] ;  /* 0x00000000fffff984 */ /* 0x000fe20000000800 */
[----:B------:R-:W-:Y:S01]  /*154f0*/  @!PT LDS RZ, [RZ] ;  /* 0x00000000fffff984 */ /* 0x000fe20000000800 */
[----:B------:R-:W-:Y:S01]  /*15500*/  @!PT LDS RZ, [RZ] ;  /* 0x00000000fffff984 */ /* 0x000fe20000000800 */
[----:B------:R1:W-:Y:S03]  /*15510*/  @P4 LDGSTS.E.BYPASS.LTC128B.128 [R157+0x4800], [R108.64] ;  /* 0x048000006c9d4fae */ /* 0x0003e6000b901d46 */
[-C--:B------:R-:W-:Y:S01]  /*15520*/  @P4 LEA R114, P5, R101, R160.reuse, 0x1 ;  /* 0x000000a065724211 */ /* 0x080fe200078a08ff */
[----:B------:R1:W-:Y:S01]  /*15530*/  @!P4 STS.128 [R157+0x4800], RZ ;  /* 0x004800ff9d00c388 */ /* 0x0003e20000000c00 */
[----:B------:R-:W-:Y:S01]  /*15540*/  IMAD.X R2, R151, 0x1, R104, P0 ;  /* 0x0000000197027824 */ /* 0x000fe200000e0668 */
[C---:B------:R-:W-:Y:S01]  /*15550*/  @P2 LEA R118, P0, R101.reuse, R160, 0x1 ;  /* 0x000000a065762211 */ /* 0x040fe200078008ff */
[----:B------:R-:W-:Y:S01]  /*15560*/  IMAD.MOV.U32 R160, RZ, RZ, R110 ;  /* 0x000000ffffa07224 */ /* 0x000fe200078e006e */
[----:B------:R-:W-:Y:S01]  /*15570*/  @!PT LDS RZ, [RZ] ;  /* 0x00000000fffff984 */ /* 0x000fe20000000800 */
[----:B------:R-:W-:Y:S01]  /*15580*/  @!PT LDS RZ, [RZ] ;  /* 0x00000000fffff984 */ /* 0x000fe20000000800 */
[----:B------:R-:W-:Y:S01]  /*15590*/  @!PT LDS RZ, [RZ] ;  /* 0x00000000fffff984 */ /* 0x000fe20000000800 */
[----:B------:R1:W-:Y:S02]  /*155a0*/  @P2 LDGSTS.E.BYPASS.LTC128B.128 [R157+0x6800], [R106.64+0x80] ;  /* 0x068000806a9d2fae */ /* 0x0003e4000b901d46 */
[CCC-:B------:R-:W-:Y:S02]  /*155b0*/  @P4 LEA.HI.X R115, R101.reuse, R163.reuse, R2.reuse, 0x1, P5 ;  /* 0x000000a365734211 */ /* 0x1c0fe400028f0c02 */
        /* <DEDUP_REMOVED lines=24> */
.L_x_5615:
[----:B-1----:R-:W-:Y:S01]  /*15740*/  FMNMX.FTZ R2, R4, R0, !PT ;  /* 0x0000000004027209 */ /* 0x002fe20007810000 */
        /* <DEDUP_REMOVED lines=36> */
[----:B------:R-:W-:Y:S08]  /*15990*/  LDSM.16.MT88.4 R108, [R142+0x8000] ;  /* 0x008000008e6c783b */ /* 0x000ff00000004200 */
[----:B------:R-:W1:Y:S08]  /*159a0*/  SHFL.BFLY PT, R3, R106, 0x1, 0x1f ;  /* 0x0c201f006a037f89 */ /* 0x000e7000000e0000 */
[----:B------:R-:W2:Y:S01]  /*159b0*/  SHFL.BFLY PT, R2, R107, 0x1, 0x1f ;  /* 0x0c201f006b027f89 */ /* 0x000ea200000e0000 */
[----:B-1----:R-:W-:Y:S04]  /*159c0*/  FMNMX.FTZ R3, R106, R3, !PT ;  /* 0x000000036a037209 */ /* 0x002fe80007810000 */
[C---:B------:R-:W-:Y:S01]  /*159d0*/  FSETP.NEU.FTZ.AND P0, PT, R3.reuse, -INF , PT ;  /* 0xff8000000300780b */ /* 0x040fe20003f1d000 */
[C---:B------:R-:W-:Y:S02]  /*159e0*/  FADD.FTZ R0, -R3.reuse, R0 ;  /* 0x0000000003007221 */ /* 0x040fe40000010100 */
[----:B------:R-:W-:Y:S01]  /*159f0*/  FMUL.FTZ R125, R3, c[0x0][0x23c] ;  /* 0x00008f00037d7a20 */ /* 0x000fe20000410000 */
[----:B--2---:R-:W-:Y:S01]  /*15a00*/  FMNMX.FTZ R2, R107, R2, !PT ;  /* 0x000000026b027209 */ /* 0x004fe20007810000 */
[----:B------:R-:W-:Y:S03]  /*15a10*/  FMUL.FTZ R101, R0, c[0x0][0x23c] ;  /* 0x00008f0000657a20 */ /* 0x000fe60000410000 */
[----:B------:R-:W-:Y:S01]  /*15a20*/  FSEL R125, R125, RZ, P0 ;  /* 0x000000ff7d7d7208 */ /* 0x000fe20000000000 */
[C---:B------:R-:W-:Y:S01]  /*15a30*/  FADD.FTZ R0, -R2.reuse, R105 ;  /* 0x0000006902007221 */ /* 0x040fe20000010100 */
[C---:B------:R-:W-:Y:S01]  /*15a40*/  FSETP.NEU.FTZ.AND P0, PT, R2.reuse, -INF , PT ;  /* 0xff8000000200780b */ /* 0x040fe20003f1d000 */
[----:B------:R-:W-:Y:S01]  /*15a50*/  FMUL.FTZ R121, R2, c[0x0][0x23c] ;  /* 0x00008f0002797a20 */ /* 0x000fe20000410000 */
[----:B------:R-:W1:Y:S01]  /*15a60*/  MUFU.EX2 R101, R101 ;  /* 0x0000006500657308 */ /* 0x000e620000000800 */
[----:B------:R-:W-:Y:S02]  /*15a70*/  FMUL.FTZ R104, R0, c[0x0][0x23c] ;  /* 0x00008f0000687a20 */ /* 0x000fe40000410000 */
[--C-:B------:R-:W-:Y:S01]  /*15a80*/  FFMA.FTZ R120, R4, c[0x0][0x23c], -R125.reuse ;  /* 0x00008f0004787a23 */ /* 0x100fe2000001087d */
[----:B------:R-:W-:Y:S01]  /*15a90*/  FSEL R121, R121, RZ, P0 ;  /* 0x000000ff79797208 */ /* 0x000fe20000000000 */
[--C-:B------:R-:W-:Y:S01]  /*15aa0*/  FFMA.FTZ R5, R5, c[0x0][0x23c], -R125.reuse ;  /* 0x00008f0005057a23 */ /* 0x100fe2000001087d */
[----:B------:R-:W-:Y:S01]  /*15ab0*/  ISETP.GT.AND P0, PT, R161, 0x1, PT ;  /* 0x00000001a100780c */ /* 0x000fe20003f04270 */
[----:B------:R-:W-:Y:S02]  /*15ac0*/  FFMA.FTZ R116, R8, c[0x0][0x23c], -R125 ;  /* 0x00008f0008747a23 */ /* 0x000fe4000001087d */
[--C-:B------:R-:W-:Y:S01]  /*15ad0*/  FFMA.FTZ R6, R6, c[0x0][0x23c], -R121.reuse ;  /* 0x00008f0006067a23 */ /* 0x100fe20000010879 */
[----:B------:R2:W3:Y:S01]  /*15ae0*/  MUFU.EX2 R0, R104 ;  /* 0x0000006800007308 */ /* 0x0004e20000000800 */
[----:B------:R-:W-:Y:S02]  /*15af0*/  FFMA.FTZ R7, R7, c[0x0][0x23c], -R121 ;  /* 0x00008f0007077a23 */ /* 0x000fe40000010879 */
[----:B------:R-:W-:Y:S02]  /*15b00*/  FFMA.FTZ R117, R9, c[0x0][0x23c], -R125 ;  /* 0x00008f0009757a23 */ /* 0x000fe4000001087d */
[--C-:B------:R-:W-:Y:S02]  /*15b10*/  FFMA.FTZ R118, R10, c[0x0][0x23c], -R121.reuse ;  /* 0x00008f000a767a23 */ /* 0x100fe40000010879 */
[----:B------:R-:W-:Y:S02]  /*15b20*/  FFMA.FTZ R119, R11, c[0x0][0x23c], -R121 ;  /* 0x00008f000b777a23 */ /* 0x000fe40000010879 */
[--C-:B------:R-:W-:Y:S01]  /*15b30*/  FFMA.FTZ R126, R28, c[0x0][0x23c], -R125.reuse ;  /* 0x00008f001c7e7a23 */ /* 0x100fe2000001087d */
[----:B------:R-:W-:Y:S01]  /*15b40*/  MUFU.EX2 R120, R120 ;  /* 0x0000007800787308 */ /* 0x000fe20000000800 */
[----:B------:R-:W-:Y:S02]  /*15b50*/  FFMA.FTZ R129, R29, c[0x0][0x23c], -R125 ;  /* 0x00008f001d817a23 */ /* 0x000fe4000001087d */
[--C-:B------:R-:W-:Y:S02]  /*15b60*/  FFMA.FTZ R128, R30, c[0x0][0x23c], -R121.reuse ;  /* 0x00008f001e807a23 */ /* 0x100fe40000010879 */
[C---:B-1----:R-:W-:Y:S02]  /*15b70*/  FMUL.FTZ R8, R101.reuse, R96 ;  /* 0x0000006065087220 */ /* 0x042fe40000410000 */
[C---:B------:R-:W-:Y:S02]  /*15b80*/  FMUL.FTZ R9, R101.reuse, R97 ;  /* 0x0000006165097220 */ /* 0x040fe40000410000 */
[C---:B------:R-:W-:Y:S01]  /*15b90*/  FMUL.FTZ R36, R101.reuse, R36 ;  /* 0x0000002465247220 */ /* 0x040fe20000410000 */
[----:B------:R-:W1:Y:S01]  /*15ba0*/  MUFU.EX2 R5, R5 ;  /* 0x0000000500057308 */ /* 0x000e620000000800 */
[C---:B------:R-:W-:Y:S02]  /*15bb0*/  FMUL.FTZ R37, R101.reuse, R37 ;  /* 0x0000002565257220 */ /* 0x040fe40000410000 */
[C---:B------:R-:W-:Y:S01]  /*15bc0*/  FMUL.FTZ R40, R101.reuse, R40 ;  /* 0x0000002865287220 */ /* 0x040fe20000410000 */
[----:B--2---:R-:W2:Y:S01]  /*15bd0*/  LDSM.16.MT88.4 R104, [R144+0x8000] ;  /* 0x008000009068783b */ /* 0x004ea20000004200 */
[C---:B---3--:R-:W-:Y:S02]  /*15be0*/  FMUL.FTZ R10, R0.reuse, R98 ;  /* 0x00000062000a7220 */ /* 0x048fe40000410000 */
        /* <DEDUP_REMOVED lines=8> */
[----:B------:R-:W3:Y:S01]  /*15c70*/  MUFU.EX2 R7, R7 ;  /* 0x0000000700077308 */ /* 0x000ee20000000800 */
[----:B------:R-:W-:Y:S02]  /*15c80*/  FMUL.FTZ R45, R101, R45 ;  /* 0x0000002d652d7220 */ /* 0x000fe40000410000 */
[C---:B------:R-:W-:Y:S01]  /*15c90*/  FMUL.FTZ R46, R0.reuse, R46 ;  /* 0x0000002e002e7220 */ /* 0x040fe20000410000 */
[----:B-1----:R-:W-:Y:S01]  /*15ca0*/  F2FP.PACK_AB R96, R5, R120 ;  /* 0x000000780560723e */ /* 0x002fe200000000ff */
        /* <DEDUP_REMOVED lines=11> */
[----:B------:R-:W-:Y:S01]  /*15d60*/  FMUL.FTZ R56, R101, R56 ;  /* 0x0000003865387220 */ /* 0x000fe20000410000 */
[----:B---3--:R-:W-:Y:S01]  /*15d70*/  F2FP.PACK_AB R97, R7, R6 ;  /* 0x000000060761723e */ /* 0x008fe200000000ff */
[C---:B------:R-:W-:Y:S02]  /*15d80*/  FMUL.FTZ R57, R101.reuse, R57 ;  /* 0x0000003965397220 */ /* 0x040fe40000410000 */
[C---:B------:R-:W-:Y:S02]  /*15d90*/  FMUL.FTZ R58, R0.reuse, R58 ;  /* 0x0000003a003a7220 */ /* 0x040fe40000410000 */
[C---:B------:R-:W-:Y:S01]  /*15da0*/  FMUL.FTZ R59, R0.reuse, R59 ;  /* 0x0000003b003b7220 */ /* 0x040fe20000410000 */
[----:B------:R-:W-:Y:S01]  /*15db0*/  MUFU.EX2 R118, R118 ;  /* 0x0000007600767308 */ /* 0x000fe20000000800 */
[C---:B------:R-:W-:Y:S02]  /*15dc0*/  FMUL.FTZ R60, R101.reuse, R60 ;  /* 0x0000003c653c7220 */ /* 0x040fe40000410000 */
[----:B------:R-:W-:Y:S02]  /*15dd0*/  FMUL.FTZ R61, R101, R61 ;  /* 0x0000003d653d7220 */ /* 0x000fe40000410000 */
[C---:B------:R-:W-:Y:S02]  /*15de0*/  FMUL.FTZ R62, R0.reuse, R62 ;  /* 0x0000003e003e7220 */ /* 0x040fe40000410000 */
[----:B------:R-:W-:Y:S02]  /*15df0*/  FMUL.FTZ R63, R0, R63 ;  /* 0x0000003f003f7220 */ /* 0x000fe40000410000 */
[----:B------:R-:W-:Y:S01]  /*15e00*/  FFMA.FTZ R131, R31, c[0x0][0x23c], -R121 ;  /* 0x00008f001f837a23 */ /* 0x000fe20000010879 */
[----:B------:R-:W3:Y:S01]  /*15e10*/  MUFU.EX2 R119, R119 ;  /* 0x0000007700777308 */ /* 0x000ee20000000800 */
[----:B------:R-:W-:Y:S01]  /*15e20*/  LDSM.16.MT88.4 R28, [R140+0xb000] ;  /* 0x00b000008c1c783b */ /* 0x000fe20000004200 */
[----:B------:R-:W-:Y:S01]  /*15e30*/  FFMA.FTZ R130, R32, c[0x0][0x23c], -R125 ;  /* 0x00008f0020827a23 */ /* 0x000fe2000001087d */
[----:B-1----:R-:W-:Y:S01]  /*15e40*/  F2FP.PACK_AB R98, R117, R116 ;  /* 0x000000747562723e */ /* 0x002fe200000000ff */
[----:B------:R-:W-:Y:S02]  /*15e50*/  FFMA.FTZ R169, R34, c[0x0][0x23c], -R121 ;  /* 0x00008f0022a97a23 */ /* 0x000fe40000010879 */
[C---:B------:R-:W-:Y:S02]  /*15e60*/  FMUL.FTZ R64, R101.reuse, R64 ;  /* 0x0000004065407220 */ /* 0x040fe40000410000 */
[C---:B------:R-:W-:Y:S02]  /*15e70*/  FMUL.FTZ R65, R101.reuse, R65 ;  /* 0x0000004165417220 */ /* 0x040fe40000410000 */
[----:B------:R-:W-:Y:S01]  /*15e80*/  MUFU.EX2 R126, R126 ;  /* 0x0000007e007e7308 */ /* 0x000fe20000000800 */
[C---:B------:R-:W-:Y:S02]  /*15e90*/  FMUL.FTZ R66, R0.reuse, R66 ;  /* 0x0000004200427220 */ /* 0x040fe40000410000 */
[C---:B------:R-:W-:Y:S02]  /*15ea0*/  FMUL.FTZ R67, R0.reuse, R67 ;  /* 0x0000004300437220 */ /* 0x040fe40000410000 */
[C---:B------:R-:W-:Y:S02]  /*15eb0*/  FMUL.FTZ R68, R101.reuse, R68 ;  /* 0x0000004465447220 */ /* 0x040fe40000410000 */
[C---:B------:R-:W-:Y:S02]  /*15ec0*/  FMUL.FTZ R69, R101.reuse, R69 ;  /* 0x0000004565457220 */ /* 0x040fe40000410000 */
[C---:B------:R-:W-:Y:S01]  /*15ed0*/  FMUL.FTZ R70, R0.reuse, R70 ;  /* 0x0000004600467220 */ /* 0x040fe20000410000 */
[----:B------:R-:W-:Y:S01]  /*15ee0*/  MUFU.EX2 R129, R129 ;  /* 0x0000008100817308 */ /* 0x000fe20000000800 */
[C---:B------:R-:W-:Y:S02]  /*15ef0*/  FMUL.FTZ R71, R0.reuse, R71 ;  /* 0x0000004700477220 */ /* 0x040fe40000410000 */
[----:B------:R-:W-:Y:S01]  /*15f00*/  FMUL.FTZ R72, R101, R72 ;  /* 0x0000004865487220 */ /* 0x000fe20000410000 */
[----:B---3--:R-:W-:Y:S01]  /*15f10*/  F2FP.PACK_AB R99, R119, R118 ;  /* 0x000000767763723e */ /* 0x008fe200000000ff */
[C---:B------:R-:W-:Y:S02]  /*15f20*/  FMUL.FTZ R73, R101.reuse, R73 ;  /* 0x0000004965497220 */ /* 0x040fe40000410000 */
[C---:B------:R-:W-:Y:S02]  /*15f30*/  FMUL.FTZ R74, R0.reuse, R74 ;  /* 0x0000004a004a7220 */ /* 0x040fe40000410000 */
[----:B------:R-:W-:Y:S01]  /*15f40*/  FMUL.FTZ R75, R0, R75 ;  /* 0x0000004b004b7220 */ /* 0x000fe20000410000 */
[----:B------:R-:W-:Y:S01]  /*15f50*/  MUFU.EX2 R128, R128 ;  /* 0x0000008000807308 */ /* 0x000fe20000000800 */
[C---:B--2---:R-:W-:Y:S05]  /*15f60*/  HMMA.16816.F32 R8, R96.reuse, R104, R8 ;  /* 0x000000686008723c */ /* 0x044fea0000001808 */
[--C-:B------:R-:W-:Y:S02]  /*15f70*/  FFMA.FTZ R122, R12, c[0x0][0x23c], -R125.reuse ;  /* 0x00008f000c7a7a23 */ /* 0x100fe4000001087d */
[----:B------:R-:W-:Y:S01]  /*15f80*/  FMUL.FTZ R12, R101, R92 ;  /* 0x0000005c650c7220 */ /* 0x000fe20000410000 */
[C---:B------:R-:W-:Y:S01]  /*15f90*/  HMMA.16816.F32 R36, R96.reuse, R106, R36 ;  /* 0x0000006a6024723c */ /* 0x040fe20000001824 */
[----:B------:R-:W1:Y:S01]  /*15fa0*/  LDSM.16.MT88.4 R104, [R140+0x8000] ;  /* 0x008000008c68783b */ /* 0x000e620000004200 */
[----:B------:R-:W-:Y:S02]  /*15fb0*/  MUFU.EX2 R131, R131 ;  /* 0x0000008300837308 */ /* 0x000fe40000000800 */
[----:B------:R-:W-:Y:S02]  /*15fc0*/  FFMA.FTZ R123, R13, c[0x0][0x23c], -R125 ;  /* 0x00008f000d7b7a23 */ /* 0x000fe4000001087d */
[C---:B------:R-:W-:Y:S02]  /*15fd0*/  FMUL.FTZ R13, R101.reuse, R93 ;  /* 0x0000005d650d7220 */ /* 0x040fe40000410000 */
[C---:B------:R-:W-:Y:S04]  /*15fe0*/  HMMA.16816.F32 R40, R96.reuse, R108, R40 ;  /* 0x0000006c6028723c */ /* 0x040fe80000001828 */
[--C-:B------:R-:W-:Y:S01]  /*15ff0*/  FFMA.FTZ R124, R14, c[0x0][0x23c], -R121.reuse ;  /* 0x00008f000e7c7a23 */ /* 0x100fe20000010879 */
[----:B------:R-:W-:Y:S01]  /*16000*/  MUFU.EX2 R122, R122 ;  /* 0x0000007a007a7308 */ /* 0x000fe20000000800 */
[C---:B------:R-:W-:Y:S02]  /*16010*/  FMUL.FTZ R14, R0.reuse, R94 ;  /* 0x0000005e000e7220 */ /* 0x040fe40000410000 */
[C---:B------:R-:W-:Y:S01]  /*16020*/  HMMA.16816.F32 R44, R96.reuse, R110, R44 ;  /* 0x0000006e602c723c */ /* 0x040fe2000000182c */
[----:B------:R-:W2:Y:S03]  /*16030*/  LDSM.16.MT88.4 R108, [R144+0xa000] ;  /* 0x00a00000906c783b */ /* 0x000ea60000004200 */
[C---:B------:R-:W-:Y:S02]  /*16040*/  FMUL.FTZ R76, R101.reuse, R76 ;  /* 0x0000004c654c7220 */ /* 0x040fe40000410000 */
[----:B------:R-:W-:Y:S01]  /*16050*/  FMUL.FTZ R77, R101, R77 ;  /* 0x0000004d654d7220 */ /* 0x000fe20000410000 */
[----:B------:R-:W3:Y:S01]  /*16060*/  MUFU.EX2 R123, R123 ;  /* 0x0000007b007b7308 */ /* 0x000ee20000000800 */
[C---:B------:R-:W-:Y:S04]  /*16070*/  HMMA.16816.F32 R48, R96.reuse, R112, R48 ;  /* 0x000000706030723c */ /* 0x040fe80000001830 */
[C---:B------:R-:W-:Y:S02]  /*16080*/  FMUL.FTZ R78, R0.reuse, R78 ;  /* 0x0000004e004e7220 */ /* 0x040fe40000410000 */
[C---:B------:R-:W-:Y:S02]  /*16090*/  FMUL.FTZ R79, R0.reuse, R79 ;  /* 0x0000004f004f7220 */ /* 0x040fe40000410000 */
[C---:B------:R-:W-:Y:S01]  /*160a0*/  HMMA.16816.F32 R52, R96.reuse, R114, R52 ;  /* 0x000000726034723c */ /* 0x040fe20000001834 */
[----:B------:R-:W4:Y:S01]  /*160b0*/  LDSM.16.MT88.4 R112, [R142+0xa000] ;  /* 0x00a000008e70783b */ /* 0x000f220000004200 */
[----:B------:R-:W-:Y:S02]  /*160c0*/  MUFU.EX2 R124, R124 ;  /* 0x0000007c007c7308 */ /* 0x000fe40000000800 */
[--C-:B------:R-:W-:Y:S02]  /*160d0*/  FFMA.FTZ R127, R19, c[0x0][0x23c], -R121.reuse ;  /* 0x00008f00137f7a23 */ /* 0x100fe40000010879 */
[C---:B------:R-:W-:Y:S02]  /*160e0*/  FMUL.FTZ R80, R101.reuse, R80 ;  /* 0x0000005065507220 */ /* 0x040fe40000410000 */
[C---:B------:R-:W-:Y:S01]  /*160f0*/  FMUL.FTZ R81, R101.reuse, R81 ;  /* 0x0000005165517220 */ /* 0x040fe20000410000 */
[C---:B-1----:R-:W-:Y:S03]  /*16100*/  HMMA.16816.F32 R56, R96.reuse, R104, R56 ;  /* 0x000000686038723c */ /* 0x042fe60000001838 */
[C---:B------:R-:W-:Y:S01]  /*16110*/  FMUL.FTZ R82, R0.reuse, R82 ;  /* 0x0000005200527220 */ /* 0x040fe20000410000 */
[----:B------:R-:W-:Y:S01]  /*16120*/  MUFU.EX2 R127, R127 ;  /* 0x0000007f007f7308 */ /* 0x000fe20000000800 */
[C---:B------:R-:W-:Y:S02]  /*16130*/  FMUL.FTZ R83, R0.reuse, R83 ;  /* 0x0000005300537220 */ /* 0x040fe40000410000 */
[C---:B------:R-:W-:Y:S01]  /*16140*/  FMUL.FTZ R19, R0.reuse, R91 ;  /* 0x0000005b00137220 */ /* 0x040fe20000410000 */
[C---:B------:R-:W-:Y:S01]  /*16150*/  HMMA.16816.F32 R60, R96.reuse, R106, R60 ;  /* 0x0000006a603c723c */ /* 0x040fe2000000183c */
[----:B------:R-:W1:Y:S03]  /*16160*/  LDSM.16.MT88.4 R104, [R141+0xa000] ;  /* 0x00a000008d68783b */ /* 0x000e660000004200 */
[C---:B------:R-:W-:Y:S02]  /*16170*/  FMUL.FTZ R84, R101.reuse, R84 ;  /* 0x0000005465547220 */ /* 0x040fe40000410000 */
[----:B------:R-:W-:Y:S01]  /*16180*/  FMUL.FTZ R85, R101, R85 ;  /* 0x0000005565557220 */ /* 0x000fe20000410000 */
[----:B------:R-:W-:Y:S01]  /*16190*/  MUFU.EX2 R130, R130 ;  /* 0x0000008200827308 */ /* 0x000fe20000000800 */
[C---:B--2---:R-:W-:Y:S04]  /*161a0*/  HMMA.16816.F32 R64, R96.reuse, R108, R64 ;  /* 0x0000006c6040723c */ /* 0x044fe80000001840 */
[C---:B------:R-:W-:Y:S02]  /*161b0*/  FMUL.FTZ R86, R0.reuse, R86 ;  /* 0x0000005600567220 */ /* 0x040fe40000410000 */
[C---:B------:R-:W-:Y:S02]  /*161c0*/  FMUL.FTZ R87, R0.reuse, R87 ;  /* 0x0000005700577220 */ /* 0x040fe40000410000 */
[C---:B------:R-:W-:Y:S01]  /*161d0*/  HMMA.16816.F32 R68, R96.reuse, R110, R68 ;  /* 0x0000006e6044723c */ /* 0x040fe20000001844 */
[----:B------:R-:W-:Y:S03]  /*161e0*/  MUFU.EX2 R169, R169 ;  /* 0x000000a900a97308 */ /* 0x000fe60000000800 */
[----:B------:R-:W-:Y:S02]  /*161f0*/  FFMA.FTZ R108, R15, c[0x0][0x23c], -R121 ;  /* 0x00008f000f6c7a23 */ /* 0x000fe40000010879 */
[C---:B------:R-:W-:Y:S02]  /*16200*/  FMUL.FTZ R15, R0.reuse, R95 ;  /* 0x0000005f000f7220 */ /* 0x040fe40000410000 */
[C---:B----4-:R-:W-:Y:S01]  /*16210*/  HMMA.16816.F32 R72, R96.reuse, R112, R72 ;  /* 0x000000706048723c */ /* 0x050fe20000001848 */
[----:B------:R-:W2:Y:S02]  /*16220*/  LDSM.16.MT88.4 R92, [R140+0xa000] ;  /* 0x00a000008c5c783b */ /* 0x000ea40000004200 */
[----:B------:R-:W4:Y:S01]  /*16230*/  MUFU.EX2 R113, R108 ;  /* 0x0000006c00717308 */ /* 0x000f220000000800 */
[C---:B------:R-:W-:Y:S02]  /*16240*/  FFMA.FTZ R120, R101.reuse, R168, R120 ;  /* 0x000000a865787223 */ /* 0x040fe40000010078 */
[----:B------:R-:W-:Y:S02]  /*16250*/  FFMA.FTZ R6, R0, R165, R6 ;  /* 0x000000a500067223 */ /* 0x000fe40000010006 */
[C---:B------:R-:W-:Y:S04]  /*16260*/  HMMA.16816.F32 R12, R96.reuse, R114, R12 ;  /* 0x00000072600c723c */ /* 0x040fe8000000180c */
[--C-:B------:R-:W-:Y:S02]  /*16270*/  FFMA.FTZ R112, R16, c[0x0][0x23c], -R125.reuse ;  /* 0x00008f0010707a23 */ /* 0x100fe4000001087d */
[----:B------:R-:W-:Y:S01]  /*16280*/  FMUL.FTZ R16, R101, R88 ;  /* 0x0000005865107220 */ /* 0x000fe20000410000 */
[----:B---3--:R-:W-:Y:S01]  /*16290*/  F2FP.PACK_AB R88, R123, R122 ;  /* 0x0000007a7b58723e */ /* 0x008fe200000000ff */
[----:B------:R-:W-:Y:S01]  /*162a0*/  FFMA.FTZ R115, R17, c[0x0][0x23c], -R125 ;  /* 0x00008f0011737a23 */ /* 0x000fe2000001087d */
[C---:B-1----:R-:W-:Y:S01]  /*162b0*/  HMMA.16816.F32 R76, R96.reuse, R104, R76 ;  /* 0x00000068604c723c */ /* 0x042fe2000000184c */
[----:B------:R-:W-:Y:S02]  /*162c0*/  MUFU.EX2 R112, R112 ;  /* 0x0000007000707308 */ /* 0x000fe40000000800 */
[----:B------:R-:W-:Y:S02]  /*162d0*/  FFMA.FTZ R114, R18, c[0x0][0x23c], -R121 ;  /* 0x00008f0012727a23 */ /* 0x000fe40000010879 */
[----:B------:R-:W-:Y:S02]  /*162e0*/  FMUL.FTZ R17, R101, R89 ;  /* 0x0000005965117220 */ /* 0x000fe40000410000 */
[----:B------:R-:W-:Y:S01]  /*162f0*/  FMUL.FTZ R18, R0, R90 ;  /* 0x0000005a00127220 */ /* 0x000fe20000410000 */
[C---:B------:R-:W-:Y:S01]  /*16300*/  HMMA.16816.F32 R80, R96.reuse, R106, R80 ;  /* 0x0000006a6050723c */ /* 0x040fe20000001850 */
[----:B------:R-:W-:Y:S02]  /*16310*/  LDSM.16.MT88.4 R104, [R142+0x8800] ;  /* 0x008800008e68783b */ /* 0x000fe40000004200 */
[----:B------:R-:W1:Y:S01]  /*16320*/  MUFU.EX2 R115, R115 ;  /* 0x0000007300737308 */ /* 0x000e620000000800 */
[----:B----4-:R-:W-:Y:S01]  /*16330*/  F2FP.PACK_AB R89, R113, R124 ;  /* 0x0000007c7159723e */ /* 0x010fe200000000ff */
[----:B------:R-:W-:Y:S01]  /*16340*/  FADD.FTZ R5, R5, R120 ;  /* 0x0000007805057221 */ /* 0x000fe20000010000 */
[----:B------:R-:W-:Y:S01]  /*16350*/  MOV R0, R3 ;  /* 0x0000000300007202 */ /* 0x000fe20000000f00 */
[----:B------:R-:W-:Y:S02]  /*16360*/  FADD.FTZ R7, R7, R6 ;  /* 0x0000000607077221 */ /* 0x000fe40000010000 */
[----:B------:R-:W3:Y:S03]  /*16370*/  LDSM.16.MT88.4 R108, [R144+0x8800] ;  /* 0x00880000906c783b */ /* 0x000ee60000004200 */
[----:B------:R-:W-:Y:S01]  /*16380*/  FADD.FTZ R116, R116, R5 ;  /* 0x0000000574747221 */ /* 0x000fe20000010000 */
[----:B------:R-:W4:Y:S01]  /*16390*/  MUFU.EX2 R114, R114 ;  /* 0x0000007200727308 */ /* 0x000f220000000800 */
[----:B------:R-:W-:Y:S01]  /*163a0*/  FADD.FTZ R118, R118, R7 ;  /* 0x0000000776767221 */ /* 0x000fe20000010000 */
[----:B------:R-:W-:Y:S01]  /*163b0*/  IADD3 R5, R161, -0x1, RZ ;  /* 0xffffffffa1057810 */ /* 0x000fe20007ffe0ff */
[C---:B--2---:R-:W-:Y:S03]  /*163c0*/  HMMA.16816.F32 R16, R96.reuse, R92, R16 ;  /* 0x0000005c6010723c */ /* 0x044fe60000001810 */
[----:B------:R-:W-:Y:S01]  /*163d0*/  FADD.FTZ R117, R117, R116 ;  /* 0x0000007475757221 */ /* 0x000fe20000010000 */
[----:B------:R-:W-:Y:S01]  /*163e0*/  MOV R161, R5 ;  /* 0x0000000500a17202 */ /* 0x000fe20000000f00 */
[----:B------:R-:W-:Y:S02]  /*163f0*/  FADD.FTZ R119, R119, R118 ;  /* 0x0000007677777221 */ /* 0x000fe40000010000 */
[----:B------:R-:W-:Y:S01]  /*16400*/  FADD.FTZ R122, R122, R117 ;  /* 0x000000757a7a7221 */ /* 0x000fe20000010000 */
[----:B------:R-:W-:Y:S01]  /*16410*/  HMMA.16816.F32 R84, R96, R94, R84 ;  /* 0x0000005e6054723c */ /* 0x000fe20000001854 */
[----:B------:R-:W2:Y:S03]  /*16420*/  LDSM.16.MT88.4 R92, [R141+0x8800] ;  /* 0x008800008d5c783b */ /* 0x000ea60000004200 */
[----:B-1----:R-:W-:Y:S01]  /*16430*/  F2FP.PACK_AB R90, R115, R112 ;  /* 0x00000070735a723e */ /* 0x002fe200000000ff */
[----:B------:R-:W-:Y:S02]  /*16440*/  FADD.FTZ R124, R124, R119 ;  /* 0x000000777c7c7221 */ /* 0x000fe40000010000 */
[----:B------:R-:W-:Y:S02]  /*16450*/  FADD.FTZ R123, R123, R122 ;  /* 0x0000007a7b7b7221 */ /* 0x000fe40000010000 */
[----:B------:R-:W1:Y:S03]  /*16460*/  LDSM.16.MT88.4 R96, [R140+0x8800] ;  /* 0x008800008c60783b */ /* 0x000e660000004200 */
[----:B------:R-:W-:Y:S01]  /*16470*/  FADD.FTZ R113, R113, R124 ;  /* 0x0000007c71717221 */ /* 0x000fe20000010000 */
[----:B----4-:R-:W-:Y:S01]  /*16480*/  F2FP.PACK_AB R91, R127, R114 ;  /* 0x000000727f5b723e */ /* 0x010fe200000000ff */
[----:B------:R-:W-:Y:S02]  /*16490*/  FADD.FTZ R112, R112, R123 ;  /* 0x0000007b70707221 */ /* 0x000fe40000010000 */
[----:B------:R-:W-:Y:S02]  /*164a0*/  FADD.FTZ R114, R114, R113 ;  /* 0x0000007172727221 */ /* 0x000fe40000010000 */
[----:B------:R-:W-:Y:S02]  /*164b0*/  FADD.FTZ R115, R115, R112 ;  /* 0x0000007073737221 */ /* 0x000fe40000010000 */
[----:B------:R-:W-:Y:S01]  /*164c0*/  FADD.FTZ R127, R127, R114 ;  /* 0x000000727f7f7221 */ /* 0x000fe20000010000 */
[C---:B---3--:R-:W-:Y:S07]  /*164d0*/  HMMA.16816.F32 R8, R88.reuse, R108, R8 ;  /* 0x0000006c5808723c */ /* 0x048fee0000001808 */
[--C-:B------:R-:W-:Y:S01]  /*164e0*/  FFMA.FTZ R108, R20, c[0x0][0x23c], -R125.reuse ;  /* 0x00008f00146c7a23 */ /* 0x100fe2000001087d */
[C---:B------:R-:W-:Y:S04]  /*164f0*/  HMMA.16816.F32 R36, R88.reuse, R110, R36 ;  /* 0x0000006e5824723c */ /* 0x040fe80000001824 */
[----:B------:R-:W-:Y:S01]  /*16500*/  FFMA.FTZ R109, R21, c[0x0][0x23c], -R125 ;  /* 0x00008f00156d7a23 */ /* 0x000fe2000001087d */
[----:B------:R-:W-:Y:S02]  /*16510*/  MUFU.EX2 R108, R108 ;  /* 0x0000006c006c7308 */ /* 0x000fe40000000800 */
[--C-:B------:R-:W-:Y:S01]  /*16520*/  FFMA.FTZ R110, R22, c[0x0][0x23c], -R121.reuse ;  /* 0x00008f00166e7a23 */ /* 0x100fe20000010879 */
[C---:B------:R-:W-:Y:S04]  /*16530*/  HMMA.16816.F32 R40, R88.reuse, R104, R40 ;  /* 0x000000685828723c */ /* 0x040fe80000001828 */
[--C-:B------:R-:W-:Y:S03]  /*16540*/  FFMA.FTZ R111, R27, c[0x0][0x23c], -R121.reuse ;  /* 0x00008f001b6f7a23 */ /* 0x100fe60000010879 */
[----:B------:R-:W3:Y:S01]  /*16550*/  MUFU.EX2 R109, R109 ;  /* 0x0000006d006d7308 */ /* 0x000ee20000000800 */
[C---:B------:R-:W-:Y:S01]  /*16560*/  HMMA.16816.F32 R44, R88.reuse, R106, R44 ;  /* 0x0000006a582c723c */ /* 0x040fe2000000182c */
[----:B------:R-:W4:Y:S07]  /*16570*/  LDSM.16.MT88.4 R104, [R144+0xa800] ;  /* 0x00a800009068783b */ /* 0x000f2e0000004200 */
[C---:B--2---:R-:W-:Y:S01]  /*16580*/  HMMA.16816.F32 R48, R88.reuse, R92, R48 ;  /* 0x0000005c5830723c */ /* 0x044fe20000001830 */
[----:B------:R-:W-:Y:S07]  /*16590*/  MUFU.EX2 R110, R110 ;  /* 0x0000006e006e7308 */ /* 0x000fee0000000800 */
[C---:B------:R-:W-:Y:S01]  /*165a0*/  HMMA.16816.F32 R52, R88.reuse, R94, R52 ;  /* 0x0000005e5834723c */ /* 0x040fe20000001834 */
[----:B------:R-:W2:Y:S02]  /*165b0*/  LDSM.16.MT88.4 R92, [R142+0xa800] ;  /* 0x00a800008e5c783b */ /* 0x000ea40000004200 */
[----:B------:R-:W-:Y:S05]  /*165c0*/  MUFU.EX2 R111, R111 ;  /* 0x0000006f006f7308 */ /* 0x000fea0000000800 */
[C---:B-1----:R-:W-:Y:S08]  /*165d0*/  HMMA.16816.F32 R56, R88.reuse, R96, R56 ;  /* 0x000000605838723c */ /* 0x042ff00000001838 */
[C---:B------:R-:W-:Y:S01]  /*165e0*/  HMMA.16816.F32 R60, R88.reuse, R98, R60 ;  /* 0x00000062583c723c */ /* 0x040fe2000000183c */
[----:B------:R-:W-:Y:S07]  /*165f0*/  LDSM.16.MT88.4 R96, [R140+0xa800] ;  /* 0x00a800008c60783b */ /* 0x000fee0000004200 */
[C---:B----4-:R-:W-:Y:S07]  /*16600*/  HMMA.16816.F32 R64, R88.reuse, R104, R64 ;  /* 0x000000685840723c */ /* 0x050fee0000001840 */
[----:B------:R-:W-:Y:S01]  /*16610*/  FFMA.FTZ R105, R23, c[0x0][0x23c], -R121 ;  /* 0x00008f0017697a23 */ /* 0x000fe20000010879 */
[C---:B------:R-:W-:Y:S01]  /*16620*/  HMMA.16816.F32 R68, R88.reuse, R106, R68 ;  /* 0x0000006a5844723c */ /* 0x040fe20000001844 */
[----:B------:R-:W1:Y:S03]  /*16630*/  LDSM.16.MT88.4 R20, [R141+0xa800] ;  /* 0x00a800008d14783b */ /* 0x000e660000004200 */
[--C-:B------:R-:W-:Y:S01]  /*16640*/  FFMA.FTZ R104, R25, c[0x0][0x23c], -R125.reuse ;  /* 0x00008f0019687a23 */ /* 0x100fe2000001087d */
[----:B------:R-:W4:Y:S02]  /*16650*/  MUFU.EX2 R105, R105 ;  /* 0x0000006900697308 */ /* 0x000f240000000800 */
[----:B------:R-:W-:Y:S01]  /*16660*/  FFMA.FTZ R107, R24, c[0x0][0x23c], -R125 ;  /* 0x00008f00186b7a23 */ /* 0x000fe2000001087d */
[C---:B--2---:R-:W-:Y:S04]  /*16670*/  HMMA.16816.F32 R72, R88.reuse, R92, R72 ;  /* 0x0000005c5848723c */ /* 0x044fe80000001848 */
[----:B------:R-:W-:Y:S02]  /*16680*/  FFMA.FTZ R106, R26, c[0x0][0x23c], -R121 ;  /* 0x00008f001a6a7a23 */ /* 0x000fe40000010879 */
[----:B------:R-:W-:Y:S01]  /*16690*/  LDSM.16.MT88.4 R24, [R142+0x9000] ;  /* 0x009000008e18783b */ /* 0x000fe20000004200 */
[----:B------:R-:W-:Y:S01]  /*166a0*/  FFMA.FTZ R125, R33, c[0x0][0x23c], -R125 ;  /* 0x00008f00217d7a23 */ /* 0x000fe2000001087d */
[C---:B------:R-:W-:Y:S01]  /*166b0*/  HMMA.16816.F32 R12, R88.reuse, R94, R12 ;  /* 0x0000005e580c723c */ /* 0x040fe2000000180c */
[----:B------:R-:W-:Y:S03]  /*166c0*/  MUFU.EX2 R107, R107 ;  /* 0x0000006b006b7308 */ /* 0x000fe60000000800 */
[----:B------:R-:W-:Y:S02]  /*166d0*/  FFMA.FTZ R121, R35, c[0x0][0x23c], -R121 ;  /* 0x00008f0023797a23 */ /* 0x000fe40000010879 */
[----:B------:R-:W2:Y:S05]  /*166e0*/  LDSM.16.MT88.4 R92, [R144+0x9000] ;  /* 0x00900000905c783b */ /* 0x000eaa0000004200 */
[----:B------:R-:W5:Y:S03]  /*166f0*/  MUFU.EX2 R104, R104 ;  /* 0x0000006800687308 */ /* 0x000f660000000800 */
[----:B------:R-:W-:Y:S07]  /*16700*/  LDSM.16.MT88.4 R32, [R142+0x9800] ;  /* 0x009800008e20783b */ /* 0x000fee0000004200 */
[----:B------:R-:W2:Y:S01]  /*16710*/  MUFU.EX2 R106, R106 ;  /* 0x0000006a006a7308 */ /* 0x000ea20000000800 */
[C---:B-1----:R-:W-:Y:S09]  /*16720*/  HMMA.16816.F32 R76, R88.reuse, R20, R76 ;  /* 0x00000014584c723c */ /* 0x042ff2000000184c */
[----:B------:R-:W1:Y:S03]  /*16730*/  MUFU.EX2 R125, R125 ;  /* 0x0000007d007d7308 */ /* 0x000e660000000800 */
[----:B---3--:R-:W-:Y:S01]  /*16740*/  F2FP.PACK_AB R20, R109, R108 ;  /* 0x0000006c6d14723e */ /* 0x008fe200000000ff */
[C---:B------:R-:W-:Y:S03]  /*16750*/  HMMA.16816.F32 R80, R88.reuse, R22, R80 ;  /* 0x000000165850723c */ /* 0x040fe60000001850 */
[----:B----4-:R-:W-:Y:S01]  /*16760*/  F2FP.PACK_AB R21, R105, R110 ;  /* 0x0000006e6915723e */ /* 0x010fe200000000ff */
[----:B------:R-:W-:Y:S03]  /*16770*/  FADD.FTZ R108, R108, R115 ;  /* 0x000000736c6c7221 */ /* 0x000fe60000010000 */
[----:B-----5:R-:W-:Y:S01]  /*16780*/  F2FP.PACK_AB R22, R104, R107 ;  /* 0x0000006b6816723e */ /* 0x020fe200000000ff */
[C---:B------:R-:W-:Y:S01]  /*16790*/  HMMA.16816.F32 R16, R88.reuse, R96, R16 ;  /* 0x000000605810723c */ /* 0x040fe20000001810 */
[----:B------:R-:W3:Y:S03]  /*167a0*/  MUFU.EX2 R172, R121 ;  /* 0x0000007900ac7308 */ /* 0x000ee60000000800 */
[----:B--2---:R-:W-:Y:S01]  /*167b0*/  F2FP.PACK_AB R23, R111, R106 ;  /* 0x0000006a6f17723e */ /* 0x004fe200000000ff */
[----:B------:R-:W-:Y:S02]  /*167c0*/  FADD.FTZ R110, R110, R127 ;  /* 0x0000007f6e6e7221 */ /* 0x000fe40000010000 */
[----:B------:R-:W-:Y:S01]  /*167d0*/  FADD.FTZ R108, R109, R108 ;  /* 0x0000006c6d6c7221 */ /* 0x000fe20000010000 */
[----:B------:R-:W-:Y:S01]  /*167e0*/  HMMA.16816.F32 R84, R88, R98, R84 ;  /* 0x000000625854723c */ /* 0x000fe20000001854 */
[----:B------:R-:W2:Y:S03]  /*167f0*/  LDSM.16.MT88.4 R88, [R141+0x9000] ;  /* 0x009000008d58783b */ /* 0x000ea60000004200 */
[----:B------:R-:W-:Y:S02]  /*16800*/  FADD.FTZ R105, R105, R110 ;  /* 0x0000006e69697221 */ /* 0x000fe40000010000 */
[----:B------:R-:W-:Y:S02]  /*16810*/  FADD.FTZ R107, R107, R108 ;  /* 0x0000006c6b6b7221 */ /* 0x000fe40000010000 */
[C---:B------:R-:W-:Y:S05]  /*16820*/  HMMA.16816.F32 R8, R20.reuse, R92, R8 ;  /* 0x0000005c1408723c */ /* 0x040fea0000001808 */
[----:B------:R-:W-:Y:S01]  /*16830*/  FADD.FTZ R106, R106, R105 ;  /* 0x000000696a6a7221 */ /* 0x000fe20000010000 */
[----:B------:R-:W-:Y:S01]  /*16840*/  MOV R105, R2 ;  /* 0x0000000200697202 */ /* 0x000fe20000000f00 */
[----:B------:R-:W-:Y:S01]  /*16850*/  FADD.FTZ R107, R104, R107 ;  /* 0x0000006b686b7221 */ /* 0x000fe20000010000 */
[C---:B------:R-:W-:Y:S01]  /*16860*/  HMMA.16816.F32 R36, R20.reuse, R94, R36 ;  /* 0x0000005e1424723c */ /* 0x040fe20000001824 */
[----:B------:R-:W4:Y:S03]  /*16870*/  LDSM.16.MT88.4 R92, [R140+0x9000] ;  /* 0x009000008c5c783b */ /* 0x000f260000004200 */
[----:B------:R-:W-:Y:S04]  /*16880*/  FADD.FTZ R111, R111, R106 ;  /* 0x0000006a6f6f7221 */ /* 0x000fe80000010000 */
[C---:B------:R-:W-:Y:S08]  /*16890*/  HMMA.16816.F32 R40, R20.reuse, R24, R40 ;  /* 0x000000181428723c */ /* 0x040ff00000001828 */
        /* <DEDUP_REMOVED lines=14> */
[C---:B----4-:R-:W-:Y:S08]  /*16980*/  HMMA.16816.F32 R76, R20.reuse, R92, R76 ;  /* 0x0000005c144c723c */ /* 0x050ff0000000184c */
[C---:B------:R-:W-:Y:S01]  /*16990*/  HMMA.16816.F32 R80, R20.reuse, R94, R80 ;  /* 0x0000005e1450723c */ /* 0x040fe20000001850 */
[----:B------:R-:W-:Y:S07]  /*169a0*/  LDSM.16.MT88.4 R92, [R142+0xb800] ;  /* 0x00b800008e5c783b */ /* 0x000fee0000004200 */
[C---:B------:R-:W-:Y:S08]  /*169b0*/  HMMA.16816.F32 R16, R20.reuse, R28, R16 ;  /* 0x0000001c1410723c */ /* 0x040ff00000001810 */
[----:B------:R-:W-:Y:S01]  /*169c0*/  HMMA.16816.F32 R84, R20, R30, R84 ;  /* 0x0000001e1454723c */ /* 0x000fe20000001854 */
[----:B------:R-:W-:Y:S06]  /*169d0*/  LDSM.16.MT88.4 R28, [R141+0xb800] ;  /* 0x00b800008d1c783b */ /* 0x000fec0000004200 */
[----:B------:R-:W-:Y:S01]  /*169e0*/  F2FP.PACK_AB R20, R129, R126 ;  /* 0x0000007e8114723e */ /* 0x000fe200000000ff */
[----:B------:R-:W-:Y:S01]  /*169f0*/  FADD.FTZ R126, R126, R107 ;  /* 0x0000006b7e7e7221 */ /* 0x000fe20000010000 */
[----:B------:R-:W-:Y:S03]  /*16a00*/  F2FP.PACK_AB R21, R131, R128 ;  /* 0x000000808315723e */ /* 0x000fe600000000ff */
[----:B-1----:R-:W-:Y:S01]  /*16a10*/  F2FP.PACK_AB R22, R125, R130 ;  /* 0x000000827d16723e */ /* 0x002fe200000000ff */
[----:B------:R-:W-:Y:S01]  /*16a20*/  FADD.FTZ R128, R128, R111 ;  /* 0x0000006f80807221 */ /* 0x000fe20000010000 */
[----:B---3--:R-:W-:Y:S01]  /*16a30*/  F2FP.PACK_AB R23, R172, R169 ;  /* 0x000000a9ac17723e */ /* 0x008fe200000000ff */
[----:B------:R-:W-:Y:S02]  /*16a40*/  FADD.FTZ R129, R129, R126 ;  /* 0x0000007e81817221 */ /* 0x000fe40000010000 */
[----:B------:R-:W-:Y:S02]  /*16a50*/  FADD.FTZ R128, R131, R128 ;  /* 0x0000008083807221 */ /* 0x000fe40000010000 */
[----:B------:R-:W-:Y:S02]  /*16a60*/  FADD.FTZ R130, R130, R129 ;  /* 0x0000008182827221 */ /* 0x000fe40000010000 */
[C---:B-----5:R-:W-:Y:S01]  /*16a70*/  HMMA.16816.F32 R96, R20.reuse, R24, R8 ;  /* 0x000000181460723c */ /* 0x060fe20000001808 */
        /* <DEDUP_REMOVED lines=14> */
[C---:B------:R-:W-:Y:S08]  /*16b60*/  HMMA.16816.F32 R68, R20.reuse, R26, R68 ;  /* 0x0000001a1444723c */ /* 0x040ff00000001844 */
[C---:B------:R-:W-:Y:S08]  /*16b70*/  HMMA.16816.F32 R72, R20.reuse, R92, R72 ;  /* 0x0000005c1448723c */ /* 0x040ff00000001848 */
[C---:B------:R-:W-:Y:S08]  /*16b80*/  HMMA.16816.F32 R92, R20.reuse, R94, R12 ;  /* 0x0000005e145c723c */ /* 0x040ff0000000180c */
[C---:B------:R-:W-:Y:S08]  /*16b90*/  HMMA.16816.F32 R76, R20.reuse, R28, R76 ;  /* 0x0000001c144c723c */ /* 0x040ff0000000184c */
[C---:B------:R-:W-:Y:S08]  /*16ba0*/  HMMA.16816.F32 R80, R20.reuse, R30, R80 ;  /* 0x0000001e1450723c */ /* 0x040ff00000001850 */
[C---:B-1----:R-:W-:Y:S08]  /*16bb0*/  HMMA.16816.F32 R88, R20.reuse, R8, R16 ;  /* 0x000000081458723c */ /* 0x042ff00000001810 */
[----:B------:R-:W-:Y:S01]  /*16bc0*/  HMMA.16816.F32 R84, R20, R10, R84 ;  /* 0x0000000a1454723c */ /* 0x000fe20000001854 */
[----:B------:R-:W-:-:S07]  /*16bd0*/  @P0 BRA `(.L_x_5617) ;  /* 0xffffd48000000947 */ /* 0x000fce000383ffff */
.L_x_5613:
[----:B------:R-:W1:Y:S01]  /*16be0*/  SHFL.BFLY PT, R5, R168, 0x2, 0x1f ;  /* 0x0c401f00a8057f89 */ /* 0x000e6200000e0000 */
[----:B------:R-:W-:Y:S01]  /*16bf0*/  MOV R6, 0x3f800000 ;  /* 0x3f80000000067802 */ /* 0x000fe20000000f00 */
[----:B------:R-:W-:Y:S01]  /*16c00*/  ULDC.U8 UR4, c[0x0][0x328] ;  /* 0x0000ca0000047ab9 */ /* 0x000fe20000000000 */
[----:B------:R-:W-:Y:S01]  /*16c10*/  MOV R7, 0x3f800000 ;  /* 0x3f80000000077802 */ /* 0x000fe20000000f00 */
[----:B------:R-:W2:Y:S01]  /*16c20*/  SHFL.BFLY PT, R0, R165, 0x2, 0x1f ;  /* 0x0c401f00a5007f89 */ /* 0x000ea200000e0000 */
[----:B-1----:R-:W-:-:S02]  /*16c30*/  FADD.FTZ R8, R5, R168 ;  /* 0x000000a805087221 */ /* 0x002fc40000010000 */
[----:B--2---:R-:W-:-:S03]  /*16c40*/  FADD.FTZ R9, R0, R165 ;  /* 0x000000a500097221 */ /* 0x004fc60000010000 */
[----:B------:R-:W1:Y:S04]  /*16c50*/  SHFL.BFLY PT, R5, R8, 0x1, 0x1f ;  /* 0x0c201f0008057f89 */ /* 0x000e6800000e0000 */
[----:B------:R-:W2:Y:S04]  /*16c60*/  SHFL.BFLY PT, R4, R9, 0x1, 0x1f ;  /* 0x0c201f0009047f89 */ /* 0x000ea800000e0000 */
[----:B------:R-:W3:Y:S01]  /*16c70*/  S2R R0, SR_TID.X ;  /* 0x0000000000007919 */ /* 0x000ee20000002100 */
[----:B-1----:R-:W-:Y:S02]  /*16c80*/  FADD.FTZ R5, R8, R5 ;  /* 0x0000000508057221 */ /* 0x002fe40000010000 */
[----:B--2---:R-:W-:-:S03]  /*16c90*/  FADD.FTZ R4, R9, R4 ;  /* 0x0000000409047221 */ /* 0x004fc60000010000 */
[----:B------:R-:W-:Y:S02]  /*16ca0*/  FSETP.NE.FTZ.AND P4, PT, R5, RZ, PT ;  /* 0x000000ff0500720b */ /* 0x000fe40003f95000 */
[----:B---3--:R-:W-:Y:S02]  /*16cb0*/  SHF.R.S32.HI R9, RZ, 0x1f, R0 ;  /* 0x0000001fff097819 */ /* 0x008fe40000011400 */
[----:B------:R-:W-:-:S09]  /*16cc0*/  FSETP.NE.FTZ.AND P3, PT, R4, RZ, PT ;  /* 0x000000ff0400720b */ /* 0x000fd20003f75000 */
[----:B------:R-:W1:Y:S08]  /*16cd0*/  @P4 MUFU.RCP R6, R5 ;  /* 0x0000000500064308 */ /* 0x000e700000001000 */
[----:B------:R-:W2:Y:S01]  /*16ce0*/  @P3 MUFU.RCP R7, R4 ;  /* 0x0000000400073308 */ /* 0x000ea20000001000 */
[----:B-1----:R-:W-:-:S07]  /*16cf0*/  FMUL.FTZ R96, R6, R96 ;  /* 0x0000006006607220 */ /* 0x002fce0000410000 */
[----:B------:R-:W-:Y:S01]  /*16d00*/  @P3 MUFU.LG2 R4, R4 ;  /* 0x0000000400043308 */ /* 0x000fe20000000c00 */
[C---:B------:R-:W-:Y:S02]  /*16d10*/  FMUL.FTZ R97, R6.reuse, R97 ;  /* 0x0000006106617220 */ /* 0x040fe40000410000 */
        /* <DEDUP_REMOVED lines=44> */
[----:B------:R-:W-:Y:S01]  /*16fe0*/  LEA.HI R6, R9, R0, RZ, 0x2 ;  /* 0x0000000009067211 */ /* 0x000fe200078f10ff */
[----:B--2---:R-:W-:Y:S01]  /*16ff0*/  FMUL.FTZ R99, R7, R99 ;  /* 0x0000006307637220 */ /* 0x004fe20000410000 */
[----:B------:R-:W-:Y:S01]  /*17000*/  F2FP.PACK_AB R88, R89, R88 ;  /* 0x000000585958723e */ /* 0x000fe200000000ff */
[C---:B------:R-:W-:Y:S01]  /*17010*/  FMUL.FTZ R98, R7.reuse, R98 ;  /* 0x0000006207627220 */ /* 0x040fe20000410000 */
[--C-:B------:R-:W-:Y:S01]  /*17020*/  SHF.R.S32.HI R11, RZ, 0x2, R6.reuse ;  /* 0x00000002ff0b7819 */ /* 0x100fe20000011406 */
[C---:B------:R-:W-:Y:S01]  /*17030*/  FMUL.FTZ R39, R7.reuse, R39 ;  /* 0x0000002707277220 */ /* 0x040fe20000410000 */
[----:B------:R-:W-:Y:S01]  /*17040*/  SHF.R.S32.HI R8, RZ, 0x1f, R6 ;  /* 0x0000001fff087819 */ /* 0x000fe20000011406 */
        /* <DEDUP_REMOVED lines=12> */
[----:B------:R-:W-:Y:S01]  /*17110*/  FMUL.FTZ R50, R7, R50 ;  /* 0x0000003207327220 */ /* 0x000fe20000410000 */
[----:B------:R-:W-:Y:S01]  /*17120*/  F2FP.PACK_AB R46, R47, R46 ;  /* 0x0000002e2f2e723e */ /* 0x000fe200000000ff */
[C---:B------:R-:W-:Y:S01]  /*17130*/  FMUL.FTZ R55, R7.reuse, R55 ;  /* 0x0000003707377220 */ /* 0x040fe20000410000 */
[C---:B------:R-:W-:Y:S01]  /*17140*/  SHF.L.U32 R10, R8.reuse, 0x6, RZ ;  /* 0x00000006080a7819 */ /* 0x040fe200000006ff */
[C---:B------:R-:W-:Y:S01]  /*17150*/  FMUL.FTZ R54, R7.reuse, R54 ;  /* 0x0000003607367220 */ /* 0x040fe20000410000 */
[----:B------:R-:W-:Y:S01]  /*17160*/  LOP3.LUT R11, R8, 0x1, RZ, 0xc0, !PT ;  /* 0x00000001080b7812 */ /* 0x000fe200078ec0ff */
[C---:B------:R-:W-:Y:S01]  /*17170*/  FMUL.FTZ R59, R7.reuse, R59 ;  /* 0x0000003b073b7220 */ /* 0x040fe20000410000 */
[----:B------:R-:W-:Y:S01]  /*17180*/  LOP3.LUT R10, R10, 0x1c0, RZ, 0xc0, !PT ;  /* 0x000001c00a0a7812 */ /* 0x000fe200078ec0ff */
[----:B------:R-:W-:Y:S01]  /*17190*/  FMUL.FTZ R58, R7, R58 ;  /* 0x0000003a073a7220 */ /* 0x000fe20000410000 */
[----:B------:R-:W-:Y:S01]  /*171a0*/  ISETP.NE.U32.AND P0, PT, R11, 0x1, PT ;  /* 0x000000010b00780c */ /* 0x000fe20003f05070 */
[C---:B------:R-:W-:Y:S01]  /*171b0*/  FMUL.FTZ R63, R7.reuse, R63 ;  /* 0x0000003f073f7220 */ /* 0x040fe20000410000 */
[----:B------:R-:W-:Y:S01]  /*171c0*/  LEA.HI R10, R10, R10, RZ, 0x1d ;  /* 0x0000000a0a0a7211 */ /* 0x000fe200078fe8ff */
        /* <DEDUP_REMOVED lines=26> */
[----:B------:R-:W-:-:S02]  /*17370*/  FMUL.FTZ R91, R7, R91 ;  /* 0x0000005b075b7220 */ /* 0x000fc40000410000 */
[----:B------:R-:W-:Y:S01]  /*17380*/  FMUL.FTZ R90, R7, R90 ;  /* 0x0000005a075a7220 */ /* 0x000fe20000410000 */
[----:B------:R-:W-:Y:S01]  /*17390*/  F2FP.PACK_AB R82, R83, R82 ;  /* 0x000000525352723e */ /* 0x000fe200000000ff */
[C---:B------:R-:W-:Y:S02]  /*173a0*/  FMUL.FTZ R87, R7.reuse, R87 ;  /* 0x0000005707577220 */ /* 0x040fe40000410000 */
[----:B------:R-:W-:Y:S01]  /*173b0*/  FMUL.FTZ R86, R7, R86 ;  /* 0x0000005607567220 */ /* 0x000fe20000410000 */
[-C--:B------:R-:W-:Y:S02]  /*173c0*/  LEA.HI R7, R9, R0.reuse, RZ, 0x5 ;  /* 0x0000000009077211 */ /* 0x080fe400078f28ff */
[----:B------:R-:W-:Y:S02]  /*173d0*/  LOP3.LUT R9, R6, 0x3ffffffc, RZ, 0xc0, !PT ;  /* 0x3ffffffc06097812 */ /* 0x000fe400078ec0ff */
[----:B------:R-:W-:Y:S02]  /*173e0*/  SHF.R.S32.HI R6, RZ, 0x5, R7 ;  /* 0x00000005ff067819 */ /* 0x000fe40000011407 */
[----:B------:R-:W-:-:S02]  /*173f0*/  IADD3 R9, -R9, R0, RZ ;  /* 0x0000000009097210 */ /* 0x000fc40007ffe1ff */
[----:B------:R-:W-:Y:S02]  /*17400*/  F2FP.PACK_AB R90, R91, R90 ;  /* 0x0000005a5b5a723e */ /* 0x000fe400000000ff */
[----:B------:R-:W-:Y:S02]  /*17410*/  LEA R9, R6, R9, 0x9 ;  /* 0x0000000906097211 */ /* 0x000fe400078e48ff */
[----:B------:R-:W-:Y:S02]  /*17420*/  F2FP.PACK_AB R86, R87, R86 ;  /* 0x000000565756723e */ /* 0x000fe400000000ff */
[----:B------:R-:W-:Y:S02]  /*17430*/  LEA R9, R9, R10, 0x1 ;  /* 0x0000000a09097211 */ /* 0x000fe400078e08ff */
[----:B------:R-:W-:Y:S02]  /*17440*/  MOV R10, 0x40 ;  /* 0x00000040000a7802 */ /* 0x000fe40000000f00 */
[----:B------:R-:W-:-:S02]  /*17450*/  SHF.L.U32 R9, R9, 0x1, RZ ;  /* 0x0000000109097819 */ /* 0x000fc400000006ff */
[----:B------:R-:W-:Y:S02]  /*17460*/  SEL R10, R10, 0xffffffc0, !P2 ;  /* 0xffffffc00a0a7807 */ /* 0x000fe40005000000 */
[C---:B------:R-:W-:Y:S01]  /*17470*/  IADD3 R11, R9.reuse, -0x10, RZ ;  /* 0xfffffff0090b7810 */ /* 0x040fe20007ffe0ff */
[----:B------:R-:W-:Y:S01]  /*17480*/  STS [R9], R96 ;  /* 0x0000006009007388 */ /* 0x000fe20000000800 */
[C---:B------:R-:W-:Y:S02]  /*17490*/  @P0 IADD3 R11, R9.reuse, 0x10, RZ ;  /* 0x00000010090b0810 */ /* 0x040fe40007ffe0ff */
[C---:B------:R-:W-:Y:S01]  /*174a0*/  IADD3 R13, R9.reuse, R8, RZ ;  /* 0x00000008090d7210 */ /* 0x040fe20007ffe0ff */
[----:B------:R-:W-:Y:S01]  /*174b0*/  STS [R9+0x400], R98 ;  /* 0x0004006209007388 */ /* 0x000fe20000000800 */
[-C--:B------:R-:W-:Y:S02]  /*174c0*/  IADD3 R15, R8, R11.reuse, RZ ;  /* 0x0000000b080f7210 */ /* 0x080fe40007ffe0ff */
[-C--:B------:R-:W-:Y:S01]  /*174d0*/  IADD3 R17, R9, R10.reuse, RZ ;  /* 0x0000000a09117210 */ /* 0x080fe20007ffe0ff */
[----:B------:R-:W-:Y:S01]  /*174e0*/  STS [R11], R36 ;  /* 0x000000240b007388 */ /* 0x000fe20000000800 */
[----:B------:R-:W-:Y:S01]  /*174f0*/  IADD3 R19, R10, R11, RZ ;  /* 0x0000000b0a137210 */ /* 0x000fe20007ffe0ff */
[----:B------:R-:W1:Y:S01]  /*17500*/  @P4 MUFU.LG2 R8, R5 ;  /* 0x0000000500084308 */ /* 0x000e620000000c00 */
[-C--:B------:R-:W-:Y:S01]  /*17510*/  IADD3 R21, R13, R10.reuse, RZ ;  /* 0x0000000a0d157210 */ /* 0x080fe20007ffe0ff */
[----:B------:R-:W-:Y:S01]  /*17520*/  STS [R11+0x400], R38 ;  /* 0x000400260b007388 */ /* 0x000fe20000000800 */
[----:B------:R-:W-:-:S02]  /*17530*/  IADD3 R23, R15, R10, RZ ;  /* 0x0000000a0f177210 */ /* 0x000fc40007ffe0ff */
[----:B------:R-:W-:Y:S01]  /*17540*/  ISETP.NE.AND P0, PT, RZ, UR4, PT ;  /* 0x00000004ff007c0c */ /* 0x000fe2000bf05270 */
[----:B------:R2:W-:Y:S04]  /*17550*/  STS [R13], R40 ;  /* 0x000000280d007388 */ /* 0x0005e80000000800 */
[----:B------:R-:W-:Y:S04]  /*17560*/  STS [R13+0x400], R42 ;  /* 0x0004002a0d007388 */ /* 0x000fe80000000800 */
[----:B------:R-:W-:Y:S01]  /*17570*/  STS [R15], R44 ;  /* 0x0000002c0f007388 */ /* 0x000fe20000000800 */
[----:B-1----:R-:W-:Y:S01]  /*17580*/  @P4 FMUL.FTZ R8, R8, 0.69314718246459960938 ;  /* 0x3f31721808084820 */ /* 0x002fe20000410000 */
[----:B------:R-:W-:-:S02]  /*17590*/  MOV R5, 0x7f800000 ;  /* 0x7f80000000057802 */ /* 0x000fc40000000f00 */
[----:B------:R-:W-:Y:S01]  /*175a0*/  STS [R15+0x400], R46 ;  /* 0x0004002e0f007388 */ /* 0x000fe20000000800 */
[----:B------:R-:W-:-:S03]  /*175b0*/  @P4 FFMA.FTZ R5, R3, c[0x0][0x238], R8 ;  /* 0x00008e0003054a23 */ /* 0x000fc60000010008 */
[----:B------:R-:W-:Y:S04]  /*175c0*/  STS [R17], R48 ;  /* 0x0000003011007388 */ /* 0x000fe80000000800 */
[----:B------:R-:W-:Y:S04]  /*175d0*/  STS [R17+0x400], R50 ;  /* 0x0004003211007388 */ /* 0x000fe80000000800 */
[----:B------:R-:W-:Y:S01]  /*175e0*/  STS [R19], R52 ;  /* 0x0000003413007388 */ /* 0x000fe20000000800 */
[----:B--2---:R-:W-:-:S03]  /*175f0*/  MOV R40, 0x7f800000 ;  /* 0x7f80000000287802 */ /* 0x004fc60000000f00 */
[----:B------:R-:W-:Y:S04]  /*17600*/  STS [R19+0x400], R54 ;  /* 0x0004003613007388 */ /* 0x000fe80000000800 */
[----:B------:R-:W-:Y:S04]  /*17610*/  STS [R21], R56 ;  /* 0x0000003815007388 */ /* 0x000fe80000000800 */
[----:B------:R-:W-:Y:S04]  /*17620*/  STS [R21+0x400], R58 ;  /* 0x0004003a15007388 */ /* 0x000fe80000000800 */
[----:B------:R-:W-:Y:S04]  /*17630*/  STS [R23], R60 ;  /* 0x0000003c17007388 */ /* 0x000fe80000000800 */
        /* <DEDUP_REMOVED lines=22> */
[----:B------:R-:W3:Y:S01]  /*177a0*/  S2R R3, SR_CTAID.Z ;  /* 0x0000000000037919 */ /* 0x000ee20000002700 */
[----:B-1----:R-:W-:-:S05]  /*177b0*/  IMAD R9, R2, c[0x0][0x214], RZ ;  /* 0x0000850002097a24 */ /* 0x002fca00078e02ff */
[----:B------:R-:W-:-:S05]  /*177c0*/  SEL R4, R9, R156, !P0 ;  /* 0x0000009c09047207 */ /* 0x000fca0004000000 */
[----:B---3--:R-:W-:Y:S01]  /*177d0*/  IMAD R4, R3, c[0x0][0x234], R4 ;  /* 0x00008d0003047a24 */ /* 0x008fe200078e0204 */
[----:B------:R-:W-:Y:S05]  /*177e0*/  BRA `(.L_x_5619) ;  /* 0x0000004000007947 */ /* 0x000fea0003800000 */
.L_x_5618:
[----:B------:R-:W1:Y:S04]  /*177f0*/  S2R R3, SR_CTAID.Z ;  /* 0x0000000000037919 */ /* 0x000e680000002700 */
[----:B------:R-:W1:Y:S02]  /*17800*/  S2R R2, SR_CTAID.Y ;  /* 0x0000000000027919 */ /* 0x000e640000002600 */
[----:B-1----:R-:W-:-:S04]  /*17810*/  IMAD R4, R2, c[0x0][0x1c0], R3 ;  /* 0x0000700002047a24 */ /* 0x002fc800078e0203 */
[----:B------:R-:W-:Y:S02]  /*17820*/  IMAD R4, R4, c[0x0][0x214], RZ ;  /* 0x0000850004047a24 */ /* 0x000fe400078e02ff */
.L_x_5619:
        /* <DEDUP_REMOVED lines=13> */
[----:B------:R-:W-:Y:S01]  /*17900*/  IMAD R156, R156, c[0x0][0x1ec], R45 ;  /* 0x00007b009c9c7a24 */ /* 0x000fe200078e022d */
[----:B------:R-:W-:Y:S01]  /*17910*/  SEL R0, R46, R44, !P0 ;  /* 0x0000002c2e007207 */ /* 0x000fe20004000000 */
[----:B------:R-:W-:-:S02]  /*17920*/  IMAD R41, R2, c[0x0][0x1e4], R41 ;  /* 0x0000790002297a24 */ /* 0x000fc400078e0229 */
[----:B------:R-:W-:-:S03]  /*17930*/  IMAD.IADD R43, R6, 0x1, -R43 ;  /* 0x00000001062b7824 */ /* 0x000fc600078e0a2b */
[----:B------:R-:W-:Y:S01]  /*17940*/  @!P0 IADD3 R156, R47, R41, RZ ;  /* 0x000000292f9c8210 */ /* 0x000fe20007ffe0ff */
[----:B------:R-:W-:Y:S01]  /*17950*/  IMAD R164, R43, 0x10, R164 ;  /* 0x000000102ba47824 */ /* 0x000fe200078e02a4 */
[----:B------:R1:W3:Y:S04]  /*17960*/  LDS.128 R32, [R157] ;  /* 0x000000009d207984 */ /* 0x0002e80000000c00 */
[----:B------:R1:W4:Y:S04]  /*17970*/  LDS.128 R28, [R157+0x800] ;  /* 0x000800009d1c7984 */ /* 0x0003280000000c00 */
[----:B------:R1:W2:Y:S04]  /*17980*/  LDS.128 R24, [R157+0x1000] ;  /* 0x001000009d187984 */ /* 0x0002a80000000c00 */
[----:B--2---:R1:W2:Y:S04]  /*17990*/  LDS.128 R20, [R157+0x1800] ;  /* 0x001800009d147984 */ /* 0x0042a80000000c00 */
[----:B------:R1:W1:Y:S04]  /*179a0*/  LDS.128 R16, [R157+0x2000] ;  /* 0x002000009d107984 */ /* 0x0002680000000c00 */
[----:B------:R1:W1:Y:S04]  /*179b0*/  LDS.128 R12, [R157+0x2800] ;  /* 0x002800009d0c7984 */ /* 0x0002680000000c00 */
[----:B------:R1:W1:Y:S04]  /*179c0*/  LDS.128 R8, [R157+0x3000] ;  /* 0x003000009d087984 */ /* 0x0002680000000c00 */
[----:B------:R1:W1:Y:S01]  /*179d0*/  LDS.128 R36, [R157+0x3800] ;  /* 0x003800009d247984 */ /* 0x0002620000000c00 */
[----:B------:R-:W-:Y:S05]  /*179e0*/  @P1 BRA `(.L_x_5621) ;  /* 0x000000d000001947 */ /* 0x000fea0003800000 */
[----:B------:R-:W5:Y:S02]  /*179f0*/  S2R R7, SR_CTAID.X ;  /* 0x0000000000077919 */ /* 0x000f640000002500 */
[C---:B-----5:R-:W-:Y:S01]  /*17a00*/  IMAD R43, R7.reuse, 0x40, R4 ;  /* 0x00000040072b7824 */ /* 0x060fe200078e0204 */
[----:B------:R-:W-:Y:S01]  /*17a10*/  IADD3 R4, R164, 0x8, RZ ;  /* 0x00000008a4047810 */ /* 0x000fe20007ffe0ff */
        /* <DEDUP_REMOVED lines=10> */
.L_x_5621:
[----:B------:R-:W-:Y:S05]  /*17ac0*/  BSYNC B0 ;  /* 0x0000000000007941 */ /* 0x000fea0003800000 */
.L_x_5620:
[----:B------:R-:W5:Y:S01]  /*17ad0*/  S2R R4, SR_CTAID.X ;  /* 0x0000000000047919 */ /* 0x000f620000002500 */
[--C-:B------:R-:W-:Y:S01]  /*17ae0*/  SHF.R.S32.HI R41, RZ, 0x1f, R102.reuse ;  /* 0x0000001fff297819 */ /* 0x100fe20000011466 */
[----:B----4-:R-:W-:Y:S01]  /*17af0*/  IMAD.MOV.U32 R40, RZ, RZ, R102 ;  /* 0x000000ffff287224 */ /* 0x010fe200078e0066 */
[----:B------:R-:W-:Y:S01]  /*17b00*/  SHF.R.S32.HI R6, RZ, 0x1f, R3 ;  /* 0x0000001fff067819 */ /* 0x000fe20000011403 */
[----:B------:R-:W4:Y:S01]  /*17b10*/  S2R R5, SR_TID.X ;  /* 0x0000000000057919 */ /* 0x000f220000002100 */
[----:B------:R-:W-:Y:S03]  /*17b20*/  BSSY B0, `(.L_x_5622) ;  /* 0x000001e000007945 */ /* 0x000fe60003800000 */
[----:B------:R-:W-:-:S04]  /*17b30*/  IMAD R6, R6, c[0x0][0x1f0], RZ ;  /* 0x00007c0006067a24 */ /* 0x000fc800078e02ff */
[----:B------:R-:W-:Y:S02]  /*17b40*/  IMAD R6, R3, c[0x0][0x1f4], R6 ;  /* 0x00007d0003067a24 */ /* 0x000fe400078e0206 */
[----:B-----5:R-:W-:Y:S01]  /*17b50*/  IMAD.SHL.U32 R4, R4, 0x40, RZ ;  /* 0x0000004004047824 */ /* 0x020fe200078e00ff */
[----:B----4-:R-:W-:-:S03]  /*17b60*/  SHF.R.S32.HI R2, RZ, 0x1f, R5 ;  /* 0x0000001fff027819 */ /* 0x010fc60000011405 */
[----:B------:R-:W-:Y:S01]  /*17b70*/  IMAD.WIDE.U32 R40, R4, c[0x0][0x1e8], R40 ;  /* 0x00007a0004287a25 */ /* 0x000fe200078e0028 */
[----:B------:R-:W-:Y:S02]  /*17b80*/  SHF.R.S32.HI R7, RZ, 0x1f, R4 ;  /* 0x0000001fff077819 */ /* 0x000fe40000011404 */
[----:B------:R-:W-:Y:S02]  /*17b90*/  LEA.HI R2, R2, R5, RZ, 0x3 ;  /* 0x0000000502027211 */ /* 0x000fe400078f18ff */
[----:B------:R-:W-:Y:S01]  /*17ba0*/  IADD3 R40, P0, R0, R40, RZ ;  /* 0x0000002800287210 */ /* 0x000fe20007f1e0ff */
[----:B------:R-:W-:Y:S01]  /*17bb0*/  IMAD R7, R7, c[0x0][0x1e8], RZ ;  /* 0x00007a0007077a24 */ /* 0x000fe200078e02ff */
[----:B------:R-:W-:-:S03]  /*17bc0*/  SHF.R.S32.HI R5, RZ, 0x3, R2 ;  /* 0x00000003ff057819 */ /* 0x000fc60000011402 */
[----:B------:R-:W-:Y:S01]  /*17bd0*/  IMAD R7, R4, c[0x0][0x1ec], R7 ;  /* 0x00007b0004077a24 */ /* 0x000fe200078e0207 */
[----:B------:R-:W-:Y:S01]  /*17be0*/  SHF.R.S32.HI R0, RZ, 0x1f, R5 ;  /* 0x0000001fff007819 */ /* 0x000fe20000011405 */
[----:B------:R-:W-:-:S03]  /*17bf0*/  IMAD.IADD R4, R155, 0x1, -R4 ;  /* 0x000000019b047824 */ /* 0x000fc600078e0a04 */
        /* <DEDUP_REMOVED lines=14> */
[----:B---3--:R3:W-:Y:S04]  /*17ce0*/  @!P1 STG.E.128 [R44.64], R32 ;  /* 0x000000202c009986 */ /* 0x0087e8000c101d06 */
[----:B-1----:R3:W-:Y:S02]  /*17cf0*/  @!P0 STG.E.128 [R44.64+0x80], R16 ;  /* 0x000080102c008986 */ /* 0x0027e4000c101d06 */
.L_x_5623:
[----:B------:R-:W-:Y:S05]  /*17d00*/  BSYNC B0 ;  /* 0x0000000000007941 */ /* 0x000fea0003800000 */
.L_x_5622:
        /* <DEDUP_REMOVED lines=18> */
.L_x_5625:
[----:B------:R-:W-:Y:S05]  /*17e30*/  BSYNC B0 ;  /* 0x0000000000007941 */ /* 0x000fea0003800000 */
.L_x_5624:
        /* <DEDUP_REMOVED lines=18> */
.L_x_5627:
[----:B------:R-:W-:Y:S05]  /*17f60*/  BSYNC B0 ;  /* 0x0000000000007941 */ /* 0x000fea0003800000 */
.L_x_5626:
        /* <DEDUP_REMOVED lines=14> */
[----:B--2---:R2:W-:Y:S01]  /*18050*/  @!P0 STG.E.128 [R4.64], R20 ;  /* 0x0000001404008986 */ /* 0x0045e2000c101d06 */
[----:B------:R-:W-:-:S13]  /*18060*/  ISETP.GE.AND P0, PT, R100, c[0x0][0x220], PT ;  /* 0x0000880064007a0c */ /* 0x000fda0003f06270 */
[----:B------:R-:W-:Y:S05]  /*18070*/  @P0 EXIT ;  /* 0x000000000000094d */ /* 0x000fea0003800000 */
[----:B-1----:R-:W-:Y:S01]  /*18080*/  STG.E.128 [R4.64+0x80], R36 ;  /* 0x0000802404007986 */ /* 0x002fe2000c101d06 */
[----:B------:R-:W-:Y:S05]  /*18090*/  EXIT ;  /* 0x000000000000794d */ /* 0x000fea0003800000 */
.L_x_5628:
        /* <DEDUP_REMOVED lines=14> */
.L_x_8262:


//--------------------- .text._ZN5flash24flash_fwd_splitkv_kernelI23Flash_fwd_kernel_traitsILi128ELi64ELi64ELi4ELb0ELb0EN7cutlass6half_tE19Flash_kernel_traitsILi128ELi64ELi64ELi4ES3_EELb1ELb0ELb0ELb0ELb0ELb1ELb0ELb1EEEvNS_16Flash_fwd_paramsE --------------------------
	.section	.text._ZN5flash24flash_fwd_splitkv_kernelI23Flash_fwd_kernel_traitsILi128ELi64ELi64ELi4ELb0ELb0EN7cutlass6half_tE19Flash_kernel_traitsILi128ELi64ELi64ELi4ES3_EELb1ELb0ELb0ELb0ELb0ELb1ELb0ELb1EEEvNS_16Flash_fwd_paramsE,"ax",@progbits
	.sectioninfo	@"SHI_REGISTERS=198"
	.align	128
        .global         _ZN5flash24flash_fwd_splitkv_kernelI23Flash_fwd_kernel_traitsILi128ELi64ELi64ELi4ELb0ELb0EN7cutlass6half_tE19Flash_kernel_traitsILi128ELi64ELi64ELi4ES3_EELb1ELb0ELb0ELb0ELb0ELb1ELb0ELb1EEEvNS_16Flash_fwd_paramsE
        .type           _ZN5flash24flash_fwd_splitkv_kernelI23Flash_fwd_kernel_traitsILi128ELi64ELi64ELi4ELb0ELb0EN7cutlass6half_tE19Flash_kernel_traitsILi128ELi64ELi64ELi4ES3_EELb1ELb0ELb0ELb0ELb0ELb1ELb0ELb1EEEvNS_16Flash_fwd_paramsE,@function
        .size           _ZN5flash24flash_fwd_splitkv_kernelI23Flash_fwd_kernel_traitsILi128ELi64ELi64ELi4ELb0ELb0EN7cutlass6half_tE19Flash_kernel_traitsILi128ELi64ELi64ELi4ES3_EELb1ELb0ELb0ELb0ELb0ELb1ELb0ELb1EEEvNS_16Flash_fwd_paramsE,(.L_x_8263 - _ZN5flash24flash_fwd_splitkv_kernelI23Flash_fwd_kernel_traitsILi128ELi64ELi64ELi4ELb0ELb0EN7cutlass6half_tE19Flash_kernel_traitsILi128ELi64ELi64ELi4ES3_EELb1ELb0ELb0ELb0ELb0ELb1ELb0ELb1EEEvNS_16Flash_fwd_paramsE)
        .other          _ZN5flash24flash_fwd_splitkv_kernelI23Flash_fwd_kernel_traitsILi128ELi64ELi64ELi4ELb0ELb0EN7cutlass6half_tE19Flash_kernel_traitsILi128ELi64ELi64ELi4ES3_EELb1ELb0ELb0ELb0ELb0ELb1ELb0ELb1EEEvNS_16Flash_fwd_paramsE,@"STO_CUDA_ENTRY STV_DEFAULT"
_ZN5flash24flash_fwd_splitkv_kernelI23Flash_fwd_kernel_traitsILi128ELi64ELi64ELi4ELb0ELb0EN7cutlass6half_tE19Flash_kernel_traitsILi128ELi64ELi64ELi4ES3_EELb1ELb0ELb0ELb0ELb0ELb1ELb0ELb1EEEvNS_16Flash_fwd_paramsE:
.text._ZN5flash24flash_fwd_splitkv_kernelI23Flash_fwd_kernel_traitsILi128ELi64ELi64ELi4ELb0ELb0EN7cutlass6half_tE19Flash_kernel_traitsILi128ELi64ELi64ELi4ES3_EELb1ELb0ELb0ELb0ELb0ELb1ELb0ELb1EEEvNS_16Flash_fwd_paramsE:
        /* <DEDUP_REMOVED lines=35> */
.L_x_5629:
[----:B--2-4-:R-:W-:Y:S02]  /*0230*/  MOV R59, c[0x0][0x218] ;  /* 0x00008600003b7a02 */ /* 0x014fe40000000f00 */
.L_x_5630:
        /* <DEDUP_REMOVED lines=78> */
.L_x_5633:
[----:B------:R-:W-:Y:S05]  /*0720*/  BSYNC B0 ;  /* 0x0000000000007941 */ /* 0x000fea0003800000 */
.L_x_5632:
        /* <DEDUP_REMOVED lines=18> */
.L_x_5635:
[----:B------:R-:W-:Y:S05]  /*0850*/  BSYNC B0 ;  /* 0x0000000000007941 */ /* 0x000fea0003800000 */
.L_x_5634:
        /* <DEDUP_REMOVED lines=18> */
.L_x_5637:
[----:B------:R-:W-:Y:S05]  /*0980*/  BSYNC B0 ;  /* 0x0000000000007941 */ /* 0x000fea0003800000 */
.L_x_5636:
        /* <DEDUP_REMOVED lines=17> */
.L_x_5639:
[----:B------:R-:W-:Y:S05]  /*0aa0*/  BSYNC B0 ;  /* 0x0000000000007941 */ /* 0x000fea0003800000 */
.L_x_5638:
        /* <DEDUP_REMOVED lines=19> */
.L_x_5631:
        /* <DEDUP_REMOVED lines=92> */
.L_x_5640:
        /* <DEDUP_REMOVED lines=17> */
.L_x_5642:
        /* <DEDUP_REMOVED lines=54> */
.L_x_5641:
        /* <DEDUP_REMOVED lines=224> */
.L_x_5712:
        /* <DEDUP_REMOVED lines=15> */
.L_x_5645:
[----:B------:R-:W-:Y:S05]  /*2500*/  BSYNC B0 ;  /* 0x0000000000007941 */ /* 0x000fea0003800000 */
.L_x_5644:
        /* <DEDUP_REMOVED lines=15> */
.L_x_5647:
[----:B------:R-:W-:Y:S05]  /*2600*/  BSYNC B0 ;  /* 0x0000000000007941 */ /* 0x000fea0003800000 */
.L_x_5646:
        /* <DEDUP_REMOVED lines=15> */
.L_x_5649:
[----:B------:R-:W-:Y:S05]  /*2700*/  BSYNC B0 ;  /* 0x0000000000007941 */ /* 0x000fea0003800000 */
.L_x_5648:
        /* <DEDUP_REMOVED lines=15> */
.L_x_5651:
[----:B------:R-:W-:Y:S05]  /*2800*/  BSYNC B0 ;  /* 0x0000000000007941 */ /* 0x000fea0003800000 */
.L_x_5650:
        /* <DEDUP_REMOVED lines=66> */
.L_x_5657:
[----:B------:R-:W-:Y:S05]  /*2c30*/  BSYNC B0 ;  /* 0x0000000000007941 */ /* 0x000fea0003800000 */
.L_x_5656:
        /* <DEDUP_REMOVED lines=54> */
.L_x_5655:
[----:B------:R-:W-:Y:S05]  /*2fa0*/  BSYNC B1 ;  /* 0x0000000000017941 */ /* 0x000fea0003800000 */
.L_x_5654:
        /* <DEDUP_REMOVED lines=64> */
.L_x_5661:
[----:B------:R-:W-:Y:S05]  /*33b0*/  BSYNC B0 ;  /* 0x0000000000007941 */ /* 0x000fea0003800000 */
.L_x_5660:
        /* <DEDUP_REMOVED lines=56> */
.L_x_5659:
[----:B------:R-:W-:Y:S05]  /*3740*/  BSYNC B1 ;  /* 0x0000000000017941 */ /* 0x000fea0003800000 */
.L_x_5658:
        /* <DEDUP_REMOVED lines=64> */
.L_x_5665:
[----:B------:R-:W-:Y:S05]  /*3b50*/  BSYNC B0 ;  /* 0x0000000000007941 */ /* 0x000fea0003800000 */
.L_x_5664:
        /* <DEDUP_REMOVED lines=56> */
.L_x_5663:
[----:B------:R-:W-:Y:S05]  /*3ee0*/  BSYNC B1 ;  /* 0x0000000000017941 */ /* 0x000fea0003800000 */
.L_x_5662:
        /* <DEDUP_REMOVED lines=68> */
.L_x_5669:
[----:B------:R-:W-:Y:S05]  /*4330*/  BSYNC B0 ;  /* 0x0000000000007941 */ /* 0x000fea0003800000 */
.L_x_5668:
        /* <DEDUP_REMOVED lines=56> */
.L_x_5667:
[----:B------:R-:W-:Y:S05]  /*46c0*/  BSYNC B1 ;  /* 0x0000000000017941 */ /* 0x000fea0003800000 */
.L_x_5666:
        /* <DEDUP_REMOVED lines=9> */
.L_x_5653:
        /* <DEDUP_REMOVED lines=96> */
.L_x_5676:
[----:B------:R-:W-:Y:S05]  /*4d60*/  BSYNC B0 ;  /* 0x0000000000007941 */ /* 0x000fea0003800000 */
.L_x_5675:
[----:B------:R-:W-:Y:S05]  /*4d70*/  MOV R85, R83 ;  /* 0x0000005300557202 */ /* 0x000fea0000000f00 */
[----:B-----5:R2:W-:Y:S02]  /*4d80*/  STG.E.128 [R84.64], R32 ;  /* 0x0000002054007986 */ /* 0x0205e4000c101d06 */
.L_x_5674:
[----:B------:R-:W-:Y:S05]  /*4d90*/  BSYNC B1 ;  /* 0x0000000000017941 */ /* 0x000fea0003800000 */
.L_x_5673:
        /* <DEDUP_REMOVED lines=94> */
.L_x_5678:
[----:B------:R-:W-:Y:S05]  /*5380*/  BSYNC B0 ;  /* 0x0000000000007941 */ /* 0x000fea0003800000 */
.L_x_5677:
[----:B------:R-:W-:Y:S05]  /*5390*/  MOV R85, R83 ;  /* 0x0000005300557202 */ /* 0x000fea0000000f00 */
[----:B-----5:R3:W-:Y:S02]  /*53a0*/  STG.E.128 [R84.64+0x80], R32 ;  /* 0x0000802054007986 */ /* 0x0207e4000c101d06 */
.L_x_5672:
[----:B------:R-:W-:Y:S05]  /*53b0*/  BSYNC B2 ;  /* 0x0000000000027941 */ /* 0x000fea0003800000 */
.L_x_5671:
        /* <DEDUP_REMOVED lines=100> */
.L_x_5684:
[----:B------:R-:W-:Y:S05]  /*5a00*/  BSYNC B0 ;  /* 0x0000000000007941 */ /* 0x000fea0003800000 */
.L_x_5683:
[C---:B------:R-:W-:Y:S04]  /*5a10*/  LEA R2, P0, R152.reuse, R84, 0x1 ;  /* 0x0000005498027211 */ /* 0x040fe800078008ff */
[----:B------:R-:W-:Y:S05]  /*5a20*/  LEA.HI.X R3, R152, R83, R151, 0x1, P0 ;  /* 0x0000005398037211 */ /* 0x000fea00000f0c97 */
[----:B-----5:R1:W-:Y:S04]  /*5a30*/  STG.E.128 [R2.64], R28 ;  /* 0x0000001c02007986 */ /* 0x0203e8000c101d06 */
.L_x_5682:
[----:B------:R-:W-:Y:S05]  /*5a40*/  BSYNC B1 ;  /* 0x0000000000017941 */ /* 0x000fea0003800000 */
.L_x_5681:
        /* <DEDUP_REMOVED lines=97> */
.L_x_5686:
[----:B------:R-:W-:Y:S05]  /*6060*/  BSYNC B0 ;  /* 0x0000000000007941 */ /* 0x000fea0003800000 */
.L_x_5685:
[C---:B------:R-:W-:Y:S04]  /*6070*/  LEA R2, P0, R69.reuse, R84, 0x1 ;  /* 0x0000005445027211 */ /* 0x040fe800078008ff */
[----:B------:R-:W-:Y:S05]  /*6080*/  LEA.HI.X R3, R69, R83, R68, 0x1, P0 ;  /* 0x0000005345037211 */ /* 0x000fea00000f0c44 */
[----:B-----5:R4:W-:Y:S04]  /*6090*/  STG.E.128 [R2.64], R28 ;  /* 0x0000001c02007986 */ /* 0x0209e8000c101d06 */
.L_x_5680:
[----:B------:R-:W-:Y:S05]  /*60a0*/  BSYNC B2 ;  /* 0x0000000000027941 */ /* 0x000fea0003800000 */
.L_x_5679:
        /* <DEDUP_REMOVED lines=100> */
.L_x_5692:
[----:B------:R-:W-:Y:S05]  /*66f0*/  BSYNC B0 ;  /* 0x0000000000007941 */ /* 0x000fea0003800000 */
.L_x_5691:
[C---:B------:R-:W-:Y:S04]  /*6700*/  LEA R2, P0, R144.reuse, R84, 0x1 ;  /* 0x0000005490027211 */ /* 0x040fe800078008ff */
[----:B------:R-:W-:Y:S05]  /*6710*/  LEA.HI.X R3, R144, R83, R62, 0x1, P0 ;  /* 0x0000005390037211 */ /* 0x000fea00000f0c3e */
[----:B-----5:R4:W-:Y:S04]  /*6720*/  STG.E.128 [R2.64], R28 ;  /* 0x0000001c02007986 */ /* 0x0209e8000c101d06 */
.L_x_5690:
[----:B------:R-:W-:Y:S05]  /*6730*/  BSYNC B1 ;  /* 0x0000000000017941 */ /* 0x000fea0003800000 */
.L_x_5689:
        /* <DEDUP_REMOVED lines=97> */
.L_x_5694:
[----:B------:R-:W-:Y:S05]  /*6d50*/  BSYNC B0 ;  /* 0x0000000000007941 */ /* 0x000fea0003800000 */
.L_x_5693:
[C---:B------:R-:W-:Y:S04]  /*6d60*/  LEA R2, P0, R71.reuse, R84, 0x1 ;  /* 0x0000005447027211 */ /* 0x040fe800078008ff */
[----:B------:R-:W-:Y:S05]  /*6d70*/  LEA.HI.X R3, R71, R83, R70, 0x1, P0 ;  /* 0x0000005347037211 */ /* 0x000fea00000f0c46 */
[----:B-----5:R4:W-:Y:S04]  /*6d80*/  STG.E.128 [R2.64], R28 ;  /* 0x0000001c02007986 */ /* 0x0209e8000c101d06 */
.L_x_5688:
[----:B------:R-:W-:Y:S05]  /*6d90*/  BSYNC B2 ;  /* 0x0000000000027941 */ /* 0x000fea0003800000 */
.L_x_5687:
        /* <DEDUP_REMOVED lines=102> */
.L_x_5700:
[----:B------:R-:W-:Y:S05]  /*7400*/  BSYNC B0 ;  /* 0x0000000000007941 */ /* 0x000fea0003800000 */
.L_x_5699:
[C---:B------:R-:W-:Y:S01]  /*7410*/  IMAD R0, R147.reuse, c[0x0][0x19c], RZ ;  /* 0x0000670093007a24 */ /* 0x040fe200078e02ff */
[----:B--23--:R-:W-:Y:S05]  /*7420*/  MOV R85, R83 ;  /* 0x0000005300557202 */ /* 0x00cfea0000000f00 */
[----:B------:R-:W-:Y:S05]  /*7430*/  IMAD.WIDE.U32 R2, R147, c[0x0][0x198], R84 ;  /* 0x0000660093027a25 */ /* 0x000fea00078e0054 */
[----:B------:R-:W-:Y:S05]  /*7440*/  IADD3 R3, R3, R0, RZ ;  /* 0x0000000003037210 */ /* 0x000fea0007ffe0ff */
[----:B-----5:R2:W-:Y:S02]  /*7450*/  STG.E.128 [R2.64], R28 ;  /* 0x0000001c02007986 */ /* 0x0205e4000c101d06 */
.L_x_5698:
[----:B------:R-:W-:Y:S05]  /*7460*/  BSYNC B1 ;  /* 0x0000000000017941 */ /* 0x000fea0003800000 */
.L_x_5697:
        /* <DEDUP_REMOVED lines=97> */
.L_x_5702:
[----:B------:R-:W-:Y:S05]  /*7a80*/  BSYNC B0 ;  /* 0x0000000000007941 */ /* 0x000fea0003800000 */
.L_x_5701:
[C---:B------:R-:W-:Y:S04]  /*7a90*/  LEA R2, P0, R75.reuse, R84, 0x1 ;  /* 0x000000544b027211 */ /* 0x040fe800078008ff */
[----:B------:R-:W-:Y:S05]  /*7aa0*/  LEA.HI.X R3, R75, R83, R74, 0x1, P0 ;  /* 0x000000534b037211 */ /* 0x000fea00000f0c4a */
[----:B-----5:R2:W-:Y:S04]  /*7ab0*/  STG.E.128 [R2.64], R28 ;  /* 0x0000001c02007986 */ /* 0x0205e8000c101d06 */
.L_x_5696:
[----:B------:R-:W-:Y:S05]  /*7ac0*/  BSYNC B2 ;  /* 0x0000000000027941 */ /* 0x000fea0003800000 */
.L_x_5695:
        /* <DEDUP_REMOVED lines=8> */
.L_x_5652:
        /* <DEDUP_REMOVED lines=10> */
.L_x_5704:
[----:B------:R-:W-:Y:S05]  /*7bf0*/  BSYNC B0 ;  /* 0x0000000000007941 */ /* 0x000fea0003800000 */
.L_x_5703:
        /* <DEDUP_REMOVED lines=16> */
.L_x_5706:
[----:B------:R-:W-:Y:S05]  /*7d00*/  BSYNC B0 ;  /* 0x0000000000007941 */ /* 0x000fea0003800000 */
.L_x_5705:
        /* <DEDUP_REMOVED lines=16> */
.L_x_5708:
[----:B------:R-:W-:Y:S05]  /*7e10*/  BSYNC B0 ;  /* 0x0000000000007941 */ /* 0x000fea0003800000 */
.L_x_5707:
        /* <DEDUP_REMOVED lines=21> */
.L_x_5709:
[----:B------:R-:W-:Y:S05]  /*7f70*/  BSYNC B0 ;  /* 0x0000000000007941 */ /* 0x000fea0003800000 */
.L_x_5670:
        /* <DEDUP_REMOVED lines=80> */
.L_x_5710:
        /* <DEDUP_REMOVED lines=9> */
.L_x_5711:
[----:B------:R-:W-:Y:S04]  /*8510*/  IADD3 R11, R11, -0x1, RZ ;  /* 0xffffffff0b0b7810 */ /* 0x000fe80007ffe0ff */
[----:B------:R-:W-:Y:S11]  /*8520*/  ISETP.GT.AND P0, PT, R11, R57, PT ;  /* 0x000000390b00720c */ /* 0x000ff60003f04270 */
[----:B------:R-:W-:Y:S02]  /*8530*/  @!UPT UIADD3 URZ, URZ, URZ, URZ ;  /* 0x0000003f3f3ff290 */ /* 0x000fe4000fffe03f */
[----:B------:R-:W-:-:S05]  /*8540*/  @P0 BRA `(.L_x_5712) ;  /* 0xffff9ec000000947 */ /* 0x000fca000383ffff */
.L_x_5643:
        /* <DEDUP_REMOVED lines=99> */
.L_x_5721:
[----:B------:R-:W-:Y:S05]  /*8b80*/  BSYNC B0 ;  /* 0x0000000000007941 */ /* 0x000fea0003800000 */
.L_x_5720:
[----:B-----5:R4:W-:Y:S02]  /*8b90*/  STS.128 [R157], R8 ;  /* 0x000000089d007388 */ /* 0x0209e40000000c00 */
.L_x_5719:
[----:B------:R-:W-:Y:S05]  /*8ba0*/  BSYNC B1 ;  /* 0x0000000000017941 */ /* 0x000fea0003800000 */
.L_x_5718:
        /* <DEDUP_REMOVED lines=45> */
.L_x_5723:
[----:B------:R-:W-:Y:S05]  /*8e80*/  BSYNC B0 ;  /* 0x0000000000007941 */ /* 0x000fea0003800000 */
.L_x_5722:
[----:B-----5:R1:W-:Y:S02]  /*8e90*/  STS.128 [R157+0x2000], R8 ;  /* 0x002000089d007388 */ /* 0x0203e40000000c00 */
.L_x_5717:
[----:B------:R-:W-:Y:S05]  /*8ea0*/  BSYNC B2 ;  /* 0x0000000000027941 */ /* 0x000fea0003800000 */
.L_x_5716:
        /* <DEDUP_REMOVED lines=62> */
.L_x_5729:
[----:B------:R-:W-:Y:S05]  /*9290*/  BSYNC B0 ;  /* 0x0000000000007941 */ /* 0x000fea0003800000 */
.L_x_5728:
[----:B-----5:R4:W-:Y:S02]  /*92a0*/  STS.128 [R157+0x800], R8 ;  /* 0x000800089d007388 */ /* 0x0209e40000000c00 */
.L_x_5727:
[----:B------:R-:W-:Y:S05]  /*92b0*/  BSYNC B1 ;  /* 0x0000000000017941 */ /* 0x000fea0003800000 */
.L_x_5726:
        /* <DEDUP_REMOVED lines=44> */
.L_x_5731:
[----:B------:R-:W-:Y:S05]  /*9580*/  BSYNC B0 ;  /* 0x0000000000007941 */ /* 0x000fea0003800000 */
.L_x_5730:
[----:B-----5:R1:W-:Y:S02]  /*9590*/  STS.128 [R157+0x2800], R24 ;  /* 0x002800189d007388 */ /* 0x0203e40000000c00 */
.L_x_5725:
[----:B------:R-:W-:Y:S05]  /*95a0*/  BSYNC B2 ;  /* 0x0000000000027941 */ /* 0x000fea0003800000 */
.L_x_5724:
        /* <DEDUP_REMOVED lines=63> */
.L_x_5737:
[----:B------:R-:W-:Y:S05]  /*99a0*/  BSYNC B0 ;  /* 0x0000000000007941 */ /* 0x000fea0003800000 */
.L_x_5736:
[----:B-----5:R2:W-:Y:S02]  /*99b0*/  STS.128 [R157+0x1000], R8 ;  /* 0x001000089d007388 */ /* 0x0205e40000000c00 */
.L_x_5735:
[----:B------:R-:W-:Y:S05]  /*99c0*/  BSYNC B1 ;  /* 0x0000000000017941 */ /* 0x000fea0003800000 */
.L_x_5734:
        /* <DEDUP_REMOVED lines=44> */
.L_x_5739:
[----:B------:R-:W-:Y:S05]  /*9c90*/  BSYNC B0 ;  /* 0x0000000000007941 */ /* 0x000fea0003800000 */
.L_x_5738:
[----:B-----5:R1:W-:Y:S02]  /*9ca0*/  STS.128 [R157+0x3000], R28 ;  /* 0x0030001c9d007388 */ /* 0x0203e40000000c00 */
.L_x_5733:
[----:B------:R-:W-:Y:S05]  /*9cb0*/  BSYNC B2 ;  /* 0x0000000000027941 */ /* 0x000fea0003800000 */
.L_x_5732:
        /* <DEDUP_REMOVED lines=60> */
.L_x_5744:
[----:B------:R-:W-:Y:S05]  /*a080*/  BSYNC B0 ;  /* 0x0000000000007941 */ /* 0x000fea0003800000 */
.L_x_5743:
[----:B-----5:R4:W-:Y:S02]  /*a090*/  STS.128 [R157+0x1800], R8 ;  /* 0x001800089d007388 */ /* 0x0209e40000000c00 */
.L_x_5742:
[----:B------:R-:W-:Y:S05]  /*a0a0*/  BSYNC B1 ;  /* 0x0000000000017941 */ /* 0x000fea0003800000 */
.L_x_5741:
        /* <DEDUP_REMOVED lines=47> */
.L_x_5746:
[----:B------:R-:W-:Y:S05]  /*a3a0*/  BSYNC B0 ;  /* 0x0000000000007941 */ /* 0x000fea0003800000 */
.L_x_5745:
[----:B-----5:R2:W-:Y:S01]  /*a3b0*/  STS.128 [R157+0x3800], R12 ;  /* 0x0038000c9d007388 */ /* 0x0205e20000000c00 */
[----:B------:R-:W-:Y:S05]  /*a3c0*/  BRA `(.L_x_5740) ;  /* 0x0000353000007947 */ /* 0x000fea0003800000 */
.L_x_5715:
        /* <DEDUP_REMOVED lines=90> */
.L_x_5752:
[----:B------:R-:W-:Y:S05]  /*a970*/  BSYNC B0 ;  /* 0x0000000000007941 */ /* 0x000fea0003800000 */
.L_x_5751:
[----:B-----5:R4:W-:Y:S02]  /*a980*/  STS.128 [R157], R20 ;  /* 0x000000149d007388 */ /* 0x0209e40000000c00 */
.L_x_5750:
[----:B------:R-:W-:Y:S05]  /*a990*/  BSYNC B1 ;  /* 0x0000000000017941 */ /* 0x000fea0003800000 */
.L_x_5749:
        /* <DEDUP_REMOVED lines=86> */
.L_x_5754:
[----:B------:R-:W-:Y:S05]  /*af00*/  BSYNC B0 ;  /* 0x0000000000007941 */ /* 0x000fea0003800000 */
.L_x_5753:
[----:B-----5:R1:W-:Y:S02]  /*af10*/  STS.128 [R157+0x2000], R20 ;  /* 0x002000149d007388 */ /* 0x0203e40000000c00 */
.L_x_5748:
[----:B------:R-:W-:Y:S05]  /*af20*/  BSYNC B2 ;  /* 0x0000000000027941 */ /* 0x000fea0003800000 */
.L_x_5747:
        /* <DEDUP_REMOVED lines=95> */
.L_x_5760:
[----:B------:R-:W-:Y:S05]  /*b520*/  BSYNC B0 ;  /* 0x0000000000007941 */ /* 0x000fea0003800000 */
.L_x_5759:
[----:B-----5:R4:W-:Y:S02]  /*b530*/  STS.128 [R157+0x800], R20 ;  /* 0x000800149d007388 */ /* 0x0209e40000000c00 */
.L_x_5758:
[----:B------:R-:W-:Y:S05]  /*b540*/  BSYNC B1 ;  /* 0x0000000000017941 */ /* 0x000fea0003800000 */
.L_x_5757:
        /* <DEDUP_REMOVED lines=89> */
.L_x_5762:
[----:B------:R-:W-:Y:S05]  /*bae0*/  BSYNC B0 ;  /* 0x0000000000007941 */ /* 0x000fea0003800000 */
.L_x_5761:
[----:B-----5:R1:W-:Y:S02]  /*baf0*/  STS.128 [R157+0x2800], R16 ;  /* 0x002800109d007388 */ /* 0x0203e40000000c00 */
.L_x_5756:
[----:B------:R-:W-:Y:S05]  /*bb00*/  BSYNC B2 ;  /* 0x0000000000027941 */ /* 0x000fea0003800000 */
.L_x_5755:
        /* <DEDUP_REMOVED lines=96> */
.L_x_5768:
[----:B------:R-:W-:Y:S05]  /*c110*/  BSYNC B0 ;  /* 0x0000000000007941 */ /* 0x000fea0003800000 */
.L_x_5767:
[----:B-----5:R4:W-:Y:S02]  /*c120*/  STS.128 [R157+0x1000], R24 ;  /* 0x001000189d007388 */ /* 0x0209e40000000c00 */
.L_x_5766:
[----:B------:R-:W-:Y:S05]  /*c130*/  BSYNC B1 ;  /* 0x0000000000017941 */ /* 0x000fea0003800000 */
.L_x_5765:
        /* <DEDUP_REMOVED lines=89> */
.L_x_5770:
[----:B------:R-:W-:Y:S05]  /*c6d0*/  BSYNC B0 ;  /* 0x0000000000007941 */ /* 0x000fea0003800000 */
.L_x_5769:
[----:B-----5:R4:W-:Y:S02]  /*c6e0*/  STS.128 [R157+0x3000], R24 ;  /* 0x003000189d007388 */ /* 0x0209e40000000c00 */
.L_x_5764:
[----:B------:R-:W-:Y:S05]  /*c6f0*/  BSYNC B2 ;  /* 0x0000000000027941 */ /* 0x000fea0003800000 */
.L_x_5763:
        /* <DEDUP_REMOVED lines=95> */
.L_x_5774:
[----:B------:R-:W-:Y:S05]  /*ccf0*/  BSYNC B0 ;  /* 0x0000000000007941 */ /* 0x000fea0003800000 */
.L_x_5773:
[----:B-----5:R4:W-:Y:S02]  /*cd00*/  STS.128 [R157+0x1800], R24 ;  /* 0x001800189d007388 */ /* 0x0209e40000000c00 */
.L_x_5772:
[----:B------:R-:W-:Y:S05]  /*cd10*/  BSYNC B1 ;  /* 0x0000000000017941 */ /* 0x000fea0003800000 */
.L_x_5771:
        /* <DEDUP_REMOVED lines=94> */
.L_x_5776:
[----:B------:R-:W-:Y:S05]  /*d300*/  BSYNC B0 ;  /* 0x0000000000007941 */ /* 0x000fea0003800000 */
.L_x_5775:
[----:B-----5:R1:W-:Y:S01]  /*d310*/  STS.128 [R157+0x3800], R20 ;  /* 0x003800149d007388 */ /* 0x0203e20000000c00 */
[----:B------:R-:W-:Y:S05]  /*d320*/  BRA `(.L_x_5740) ;  /* 0x000005d000007947 */ /* 0x000fea0003800000 */
.L_x_5714:
        /* <DEDUP_REMOVED lines=20> */
.L_x_5778:
[----:B------:R-:W-:Y:S05]  /*d470*/  BSYNC B0 ;  /* 0x0000000000007941 */ /* 0x000fea0003800000 */
.L_x_5777:
        /* <DEDUP_REMOVED lines=22> */
.L_x_5780:
[----:B------:R-:W-:Y:S05]  /*d5e0*/  BSYNC B0 ;  /* 0x0000000000007941 */ /* 0x000fea0003800000 */
.L_x_5779:
        /* <DEDUP_REMOVED lines=23> */
.L_x_5782:
[----:B------:R-:W-:Y:S05]  /*d760*/  BSYNC B0 ;  /* 0x0000000000007941 */ /* 0x000fea0003800000 */
.L_x_5781:
        /* <DEDUP_REMOVED lines=25> */
.L_x_5740:
[----:B------:R-:W-:Y:S05]  /*d900*/  BSYNC B3 ;  /* 0x0000000000037941 */ /* 0x000fea0003800000 */
.L_x_5713:
        /* <DEDUP_REMOVED lines=26> */
.L_x_5784:
[----:B------:R-:W-:Y:S05]  /*dab0*/  BSYNC B0 ;  /* 0x0000000000007941 */ /* 0x000fea0003800000 */
.L_x_5783:
        /* <DEDUP_REMOVED lines=22> */
.L_x_5786:
[----:B------:R-:W-:Y:S05]  /*dc20*/  BSYNC B0 ;  /* 0x0000000000007941 */ /* 0x000fea0003800000 */
.L_x_5785:
        /* <DEDUP_REMOVED lines=26> */
.L_x_5788:
[----:B------:R-:W-:Y:S05]  /*ddd0*/  BSYNC B0 ;  /* 0x0000000000007941 */ /* 0x000fea0003800000 */
.L_x_5787:
        /* <DEDUP_REMOVED lines=31> */
.L_x_5790:
[----:B------:R-:W-:Y:S05]  /*dfd0*/  BSYNC B0 ;  /* 0x0000000000007941 */ /* 0x000fea0003800000 */
.L_x_5789:
        /* <DEDUP_REMOVED lines=30> */
.L_x_5792:
[----:B------:R-:W-:Y:S05]  /*e1c0*/  BSYNC B0 ;  /* 0x0000000000007941 */ /* 0x000fea0003800000 */
.L_x_5791:
        /* <DEDUP_REMOVED lines=22> */
.L_x_5794:
[----:B------:R-:W-:Y:S05]  /*e330*/  BSYNC B0 ;  /* 0x0000000000007941 */ /* 0x000fea0003800000 */
.L_x_5793:
        /* <DEDUP_REMOVED lines=26> */
.L_x_5796:
[----:B------:R-:W-:Y:S05]  /*e4e0*/  BSYNC B0 ;  /* 0x0000000000007941 */ /* 0x000fea0003800000 */
.L_x_5795:
        /* <DEDUP_REMOVED lines=28> */
.L_x_5798:
[----:B------:R-:W-:Y:S05]  /*e6b0*/  BSYNC B0 ;  /* 0x0000000000007941 */ /* 0x000fea0003800000 */
.L_x_5797:
        /* <DEDUP_REMOVED lines=23> */
[----:B------:R-:W-:-:S03]  /*e830*/  IMAD.SHL.U32 R149, R149, 0x2, RZ ;  /* 0x0000000295957824 */ /* 0x000fc600078e00ff */
[C---:B------:R-:W-:Y:S01]  /*e840*/  LOP3.LUT R144, R36.reuse, R37, RZ, 0xfc, !PT ;  /* 0x0000002524907212 */ /* 0x040fe200078efcff */
[----:B------:R-:W-:Y:S01]  /*e850*/  IMAD.IADD R150, R36, 0x1, R5 ;  /* 0x0000000124967824 */ /* 0x000fe200078e0205 */
[----:B------:R-:W-:Y:S01]  /*e860*/  LDSM.16.M88.4 R16, [R149+0x4000] ;  /* 0x004000009510783b */ /* 0x000fe20000000200 */
[C---:B------:R-:W-:Y:S02]  /*e870*/  IADD3 R0, R149.reuse, 0x4000, RZ ;  /* 0x0000400095007810 */ /* 0x040fe40007ffe0ff */
[----:B------:R-:W-:Y:S01]  /*e880*/  IMAD.SHL.U32 R150, R150, 0x2, RZ ;  /* 0x0000000296967824 */ /* 0x000fe200078e00ff */
[----:B------:R-:W-:Y:S01]  /*e890*/  IADD3 R147, R149, 0x4020, RZ ;  /* 0x0000402095937810 */ /* 0x000fe20007ffe0ff */
[----:B---3--:R-:W-:Y:S01]  /*e8a0*/  LDSM.16.M88.4 R32, [R149+0x4800] ;  /* 0x004800009520783b */ /* 0x008fe20000000200 */
[----:B------:R-:W-:Y:S01]  /*e8b0*/  @P1 IADD3 R147, R0, -0x20, RZ ;  /* 0xffffffe000931810 */ /* 0x000fe20007ffe0ff */
[--C-:B------:R-:W-:Y:S02]  /*e8c0*/  IMAD R148, R41, 0x2, R150.reuse ;  /* 0x0000000229947824 */ /* 0x100fe400078e0296 */
[----:B-----5:R-:W2:Y:S01]  /*e8d0*/  LDSM.16.M88.4 R8, [R150] ;  /* 0x000000009608783b */ /* 0x020ea20000000200 */
[----:B------:R-:W-:Y:S01]  /*e8e0*/  IMAD.MOV.U32 R0, RZ, RZ, 0x40 ;  /* 0x00000040ff007424 */ /* 0x000fe200078e00ff */
[----:B------:R-:W-:Y:S01]  /*e8f0*/  IADD3 R139, R147, 0x800, RZ ;  /* 0x00000800938b7810 */ /* 0x000fe20007ffe0ff */
[C---:B------:R-:W-:Y:S01]  /*e900*/  IMAD R146, R39.reuse, 0x2, R150 ;  /* 0x0000000227927824 */ /* 0x040fe200078e0296 */
[----:B------:R-:W-:Y:S01]  /*e910*/  LDSM.16.M88.4 R28, [R147] ;  /* 0x00000000931c783b */ /* 0x000fe20000000200 */
[----:B------:R-:W-:Y:S01]  /*e920*/  IMAD R145, R39, 0x2, R148 ;  /* 0x0000000227917824 */ /* 0x000fe200078e0294 */
[----:B------:R-:W-:-:S02]  /*e930*/  SEL R0, R0, 0xffffffc0, !P2 ;  /* 0xffffffc000007807 */ /* 0x000fc40005000000 */
[----:B------:R-:W3:Y:S01]  /*e940*/  LDSM.16.M88.4 R68, [R148] ;  /* 0x000000009444783b */ /* 0x000ee20000000200 */
[----:B------:R-:W-:Y:S02]  /*e950*/  IADD3 R138, R147, 0x1000, RZ ;  /* 0x00001000938a7810 */ /* 0x000fe40007ffe0ff */
[----:B------:R-:W-:Y:S01]  /*e960*/  IMAD.IADD R143, R149, 0x1, R0 ;  /* 0x00000001958f7824 */ /* 0x000fe200078e0200 */
[----:B------:R-:W1:Y:S01]  /*e970*/  LDSM.16.M88.4 R60, [R149+0x5000] ;  /* 0x00500000953c783b */ /* 0x000e620000000200 */
[----:B------:R-:W-:Y:S01]  /*e980*/  IMAD.IADD R136, R0, 0x1, R147 ;  /* 0x0000000100887824 */ /* 0x000fe200078e0293 */
[C---:B------:R-:W-:Y:S02]  /*e990*/  IADD3 R137, R147.reuse, 0x1800, RZ ;  /* 0x0000180093897810 */ /* 0x040fe40007ffe0ff */
[----:B------:R-:W4:Y:S01]  /*e9a0*/  LDSM.16.M88.4 R4, [R149+0x5800] ;  /* 0x005800009504783b */ /* 0x000f220000000200 */
[C---:B------:R-:W-:Y:S02]  /*e9b0*/  IADD3 R135, R147.reuse, 0x2000, RZ ;  /* 0x0000200093877810 */ /* 0x040fe40007ffe0ff */
[C---:B------:R-:W-:Y:S01]  /*e9c0*/  IADD3 R134, R147.reuse, 0x2800, RZ ;  /* 0x0000280093867810 */ /* 0x040fe20007ffe0ff */
[----:B------:R-:W-:Y:S01]  /*e9d0*/  LDSM.16.M88.4 R56, [R143+0x4000] ;  /* 0x004000008f38783b */ /* 0x000fe20000000200 */
[----:B------:R-:W-:-:S02]  /*e9e0*/  IADD3 R133, R147, 0x3000, RZ ;  /* 0x0000300093857810 */ /* 0x000fc40007ffe0ff */
[----:B------:R-:W-:Y:S01]  /*e9f0*/  IADD3 R132, R147, 0x3800, RZ ;  /* 0x0000380093847810 */ /* 0x000fe20007ffe0ff */
[----:B------:R-:W1:Y:S04]  /*ea00*/  LDSM.16.M88.4 R76, [R146] ;  /* 0x00000000924c783b */ /* 0x000e680000000200 */
[----:B------:R-:W1:Y:S04]  /*ea10*/  LDSM.16.M88.4 R84, [R147+0x800] ;  /* 0x000800009354783b */ /* 0x000e680000000200 */
[----:B------:R-:W1:Y:S04]  /*ea20*/  LDSM.16.M88.4 R20, [R147+0x1000] ;  /* 0x001000009314783b */ /* 0x000e680000000200 */
[----:B------:R-:W4:Y:S01]  /*ea30*/  LDSM.16.M88.4 R72, [R147+0x1800] ;  /* 0x001800009348783b */ /* 0x000f220000000200 */
[C---:B--2---:R-:W-:Y:S03]  /*ea40*/  HMMA.16816.F32 R12, R8.reuse, R16, RZ ;  /* 0x00000010080c723c */ /* 0x044fe600000018ff */
[----:B------:R-:W-:Y:S04]  /*ea50*/  LDSM.16.M88.4 R88, [R145] ;  /* 0x000000009158783b */ /* 0x000fe80000000200 */
[----:B------:R-:W-:Y:S01]  /*ea60*/  LDSM.16.M88.4 R44, [R143+0x5000] ;  /* 0x005000008f2c783b */ /* 0x000fe20000000200 */
[C---:B------:R-:W-:Y:S03]  /*ea70*/  HMMA.16816.F32 R16, R8.reuse, R18, RZ ;  /* 0x000000120810723c */ /* 0x040fe600000018ff */
[----:B------:R-:W-:Y:S04]  /*ea80*/  LDSM.16.M88.4 R108, [R136+0x1000] ;  /* 0x00100000886c783b */ /* 0x000fe80000000200 */
[----:B------:R-:W-:Y:S01]  /*ea90*/  LDSM.16.M88.4 R96, [R147+0x2800] ;  /* 0x002800009360783b */ /* 0x000fe20000000200 */
[----:B------:R-:W-:Y:S03]  /*eaa0*/  HMMA.16816.F32 R24, R8, R32, RZ ;  /* 0x000000200818723c */ /* 0x000fe600000018ff */
[----:B------:R-:W-:Y:S05]  /*eab0*/  LDSM.16.M88.4 R92, [R136+0x2000] ;  /* 0x00200000885c783b */ /* 0x000fea0000000200 */
[----:B---3--:R-:W-:Y:S08]  /*eac0*/  HMMA.16816.F32 R12, R68, R28, R12 ;  /* 0x0000001c440c723c */ /* 0x008ff0000000180c */
[C---:B-1----:R-:W-:Y:S08]  /*ead0*/  HMMA.16816.F32 R64, R8.reuse, R60, RZ ;  /* 0x0000003c0840723c */ /* 0x042ff000000018ff */
[C---:B------:R-:W-:Y:S08]  /*eae0*/  HMMA.16816.F32 R32, R8.reuse, R34, RZ ;  /* 0x000000220820723c */ /* 0x040ff000000018ff */
[C---:B------:R-:W-:Y:S08]  /*eaf0*/  HMMA.16816.F32 R60, R8.reuse, R62, RZ ;  /* 0x0000003e083c723c */ /* 0x040ff000000018ff */
[C---:B----4-:R-:W-:Y:S08]  /*eb00*/  HMMA.16816.F32 R80, R8.reuse, R4, RZ ;  /* 0x000000040850723c */ /* 0x050ff000000018ff */
[----:B------:R-:W-:Y:S01]  /*eb10*/  HMMA.16816.F32 R8, R8, R6, RZ ;  /* 0x000000060808723c */ /* 0x000fe200000018ff */
[----:B------:R-:W-:Y:S07]  /*eb20*/  LDSM.16.M88.4 R4, [R143+0x4800] ;  /* 0x004800008f04783b */ /* 0x000fee0000000200 */
[----:B------:R-:W-:Y:S01]  /*eb30*/  HMMA.16816.F32 R16, R68, R30, R16 ;  /* 0x0000001e4410723c */ /* 0x000fe20000001810 */
[----:B------:R-:W1:Y:S07]  /*eb40*/  LDSM.16.M88.4 R28, [R136] ;  /* 0x00000000881c783b */ /* 0x000e6e0000000200 */
[----:B------:R-:W-:Y:S08]  /*eb50*/  HMMA.16816.F32 R12, R76, R56, R12 ;  /* 0x000000384c0c723c */ /* 0x000ff0000000180c */
        /* <DEDUP_REMOVED lines=9> */
[----:B------:R-:W2:Y:S03]  /*ebf0*/  LDSM.16.M88.4 R72, [R150+0x2000] ;  /* 0x002000009648783b */ /* 0x000ea60000000200 */
[----:B------:R-:W-:Y:S01]  /*ec00*/  HMMA.16816.F32 R16, R76, R58, R16 ;  /* 0x0000003a4c10723c */ /* 0x000fe20000001810 */
[----:B------:R-:W-:Y:S07]  /*ec10*/  LDSM.16.M88.4 R56, [R148+0x2000] ;  /* 0x002000009438783b */ /* 0x000fee0000000200 */
[----:B-1----:R-:W-:Y:S08]  /*ec20*/  HMMA.16816.F32 R12, R88, R28, R12 ;  /* 0x0000001c580c723c */ /* 0x002ff0000000180c */
[C---:B------:R-:W-:Y:S08]  /*ec30*/  HMMA.16816.F32 R24, R76.reuse, R4, R24 ;  /* 0x000000044c18723c */ /* 0x040ff00000001818 */
[C---:B------:R-:W-:Y:S01]  /*ec40*/  HMMA.16816.F32 R32, R76.reuse, R6, R32 ;  /* 0x000000064c20723c */ /* 0x040fe20000001820 */
[----:B------:R-:W1:Y:S07]  /*ec50*/  LDSM.16.M88.4 R4, [R136+0x800] ;  /* 0x000800008804783b */ /* 0x000e6e0000000200 */
[C---:B------:R-:W-:Y:S08]  /*ec60*/  HMMA.16816.F32 R64, R76.reuse, R44, R64 ;  /* 0x0000002c4c40723c */ /* 0x040ff00000001840 */
[----:B------:R-:W-:Y:S01]  /*ec70*/  HMMA.16816.F32 R60, R76, R46, R60 ;  /* 0x0000002e4c3c723c */ /* 0x000fe2000000183c */
[----:B------:R-:W3:Y:S07]  /*ec80*/  LDSM.16.M88.4 R44, [R147+0x2000] ;  /* 0x00200000932c783b */ /* 0x000eee0000000200 */
[----:B------:R-:W-:Y:S01]  /*ec90*/  HMMA.16816.F32 R16, R88, R30, R16 ;  /* 0x0000001e5810723c */ /* 0x000fe20000001810 */
[----:B------:R-:W4:Y:S07]  /*eca0*/  LDSM.16.M88.4 R28, [R149+0x6800] ;  /* 0x00680000951c783b */ /* 0x000f2e0000000200 */
[----:B--2---:R-:W-:Y:S08]  /*ecb0*/  HMMA.16816.F32 R12, R72, R68, R12 ;  /* 0x00000044480c723c */ /* 0x004ff0000000180c */
[C---:B------:R-:W-:Y:S08]  /*ecc0*/  HMMA.16816.F32 R80, R76.reuse, R20, R80 ;  /* 0x000000144c50723c */ /* 0x040ff00000001850 */
[----:B------:R-:W-:Y:S01]  /*ecd0*/  HMMA.16816.F32 R76, R76, R22, R8 ;  /* 0x000000164c4c723c */ /* 0x000fe20000001808 */
[----:B------:R-:W-:Y:S04]  /*ece0*/  LDSM.16.M88.4 R20, [R143+0x6000] ;  /* 0x006000008f14783b */ /* 0x000fe80000000200 */
[----:B------:R-:W2:Y:S03]  /*ecf0*/  LDSM.16.M88.4 R8, [R146+0x2000] ;  /* 0x002000009208783b */ /* 0x000ea60000000200 */
[----:B------:R-:W-:Y:S01]  /*ed00*/  HMMA.16816.F32 R16, R72, R70, R16 ;  /* 0x000000464810723c */ /* 0x000fe20000001810 */
[----:B------:R-:W-:Y:S07]  /*ed10*/  LDSM.16.M88.4 R68, [R149+0x7000] ;  /* 0x007000009544783b */ /* 0x000fee0000000200 */
[----:B-1----:R-:W-:Y:S08]  /*ed20*/  HMMA.16816.F32 R24, R88, R4, R24 ;  /* 0x000000045818723c */ /* 0x002ff00000001818 */
[----:B---3--:R-:W-:Y:S08]  /*ed30*/  HMMA.16816.F32 R12, R56, R44, R12 ;  /* 0x0000002c380c723c */ /* 0x008ff0000000180c */
[----:B------:R-:W-:Y:S01]  /*ed40*/  HMMA.16816.F32 R32, R88, R6, R32 ;  /* 0x000000065820723c */ /* 0x000fe20000001820 */
[----:B------:R-:W1:Y:S07]  /*ed50*/  LDSM.16.M88.4 R4, [R145+0x2000] ;  /* 0x002000009104783b */ /* 0x000e6e0000000200 */
[----:B------:R-:W-:Y:S01]  /*ed60*/  HMMA.16816.F32 R16, R56, R46, R16 ;  /* 0x0000002e3810723c */ /* 0x000fe20000001810 */
[----:B------:R-:W-:Y:S07]  /*ed70*/  LDSM.16.M88.4 R44, [R147+0x3000] ;  /* 0x00300000932c783b */ /* 0x000fee0000000200 */
[----:B----4-:R-:W-:Y:S08]  /*ed80*/  HMMA.16816.F32 R24, R72, R28, R24 ;  /* 0x0000001c4818723c */ /* 0x010ff00000001818 */
[----:B--2---:R-:W-:Y:S08]  /*ed90*/  HMMA.16816.F32 R12, R8, R20, R12 ;  /* 0x00000014080c723c */ /* 0x004ff0000000180c */
[----:B------:R-:W-:Y:S01]  /*eda0*/  HMMA.16816.F32 R32, R72, R30, R32 ;  /* 0x0000001e4820723c */ /* 0x000fe20000001820 */
[----:B------:R-:W2:Y:S07]  /*edb0*/  LDSM.16.M88.4 R28, [R143+0x6800] ;  /* 0x006800008f1c783b */ /* 0x000eae0000000200 */
[----:B------:R-:W-:Y:S01]  /*edc0*/  HMMA.16816.F32 R16, R8, R22, R16 ;  /* 0x000000160810723c */ /* 0x000fe20000001810 */
[----:B------:R-:W3:Y:S07]  /*edd0*/  LDSM.16.M88.4 R20, [R136+0x2800] ;  /* 0x002800008814783b */ /* 0x000eee0000000200 */
[----:B------:R-:W-:Y:S08]  /*ede0*/  HMMA.16816.F32 R64, R88, R108, R64 ;  /* 0x0000006c5840723c */ /* 0x000ff00000001840 */
[----:B------:R-:W-:Y:S08]  /*edf0*/  HMMA.16816.F32 R24, R56, R96, R24 ;  /* 0x000000603818723c */ /* 0x000ff00000001818 */
[C---:B-1----:R-:W-:Y:S08]  /*ee00*/  HMMA.16816.F32 R12, R4.reuse, R92, R12 ;  /* 0x0000005c040c723c */ /* 0x042ff0000000180c */
[----:B------:R-:W-:Y:S01]  /*ee10*/  HMMA.16816.F32 R16, R4, R94, R16 ;  /* 0x0000005e0410723c */ /* 0x000fe20000001810 */
[----:B------:R-:W-:Y:S07]  /*ee20*/  LDSM.16.M88.4 R92, [R143+0x7000] ;  /* 0x007000008f5c783b */ /* 0x000fee0000000200 */
[----:B------:R-:W-:Y:S08]  /*ee30*/  HMMA.16816.F32 R64, R72, R68, R64 ;  /* 0x000000444840723c */ /* 0x000ff00000001840 */
[----:B--2---:R-:W-:Y:S01]  /*ee40*/  HMMA.16816.F32 R24, R8, R28, R24 ;  /* 0x0000001c0818723c */ /* 0x004fe20000001818 */
[----:B------:R-:W-:-:S02]  /*ee50*/  FMUL.FTZ R38, R12, c[0x0][0x2ec] ;  /* 0x0000bb000c267a20 */ /* 0x000fc40000410000 */
[----:B------:R-:W-:Y:S02]  /*ee60*/  FMUL.FTZ R42, R13, c[0x0][0x2ec] ;  /* 0x0000bb000d2a7a20 */ /* 0x000fe40000410000 */
[----:B------:R-:W-:Y:S02]  /*ee70*/  FMUL.FTZ R40, R14, c[0x0][0x2ec] ;  /* 0x0000bb000e287a20 */ /* 0x000fe40000410000 */
[----:B------:R-:W-:Y:S01]  /*ee80*/  FMUL.FTZ R43, R15, c[0x0][0x2ec] ;  /* 0x0000bb000f2b7a20 */ /* 0x000fe20000410000 */
[C---:B------:R-:W-:Y:S01]  /*ee90*/  HMMA.16816.F32 R60, R88.reuse, R110, R60 ;  /* 0x0000006e583c723c */ /* 0x040fe2000000183c */
[----:B------:R-:W1:Y:S01]  /*eea0*/  LDSM.16.M88.4 R12, [R149+0x7800] ;  /* 0x00780000950c783b */ /* 0x000e620000000200 */
[----:B------:R-:W-:Y:S01]  /*eeb0*/  FMUL.FTZ R16, R16, c[0x0][0x2ec] ;  /* 0x0000bb0010107a20 */ /* 0x000fe20000410000 */
[----:B------:R-:W2:Y:S05]  /*eec0*/  MUFU.TANH R42, R42 ;  /* 0x0000002a002a7308 */ /* 0x000eaa0000002400 */
[C---:B------:R-:W-:Y:S03]  /*eed0*/  HMMA.16816.F32 R76, R88.reuse, R86, R76 ;  /* 0x00000056584c723c */ /* 0x040fe6000000184c */
[----:B------:R-:W4:Y:S05]  /*eee0*/  MUFU.TANH R43, R43 ;  /* 0x0000002b002b7308 */ /* 0x000f2a0000002400 */
[----:B------:R-:W-:Y:S03]  /*eef0*/  HMMA.16816.F32 R80, R88, R84, R80 ;  /* 0x000000545850723c */ /* 0x000fe60000001850 */
[----:B------:R-:W-:Y:S05]  /*ef00*/  MUFU.TANH R38, R38 ;  /* 0x0000002600267308 */ /* 0x000fea0000002400 */
[----:B------:R-:W-:Y:S03]  /*ef10*/  HMMA.16816.F32 R64, R56, R44, R64 ;  /* 0x0000002c3840723c */ /* 0x000fe60000001840 */
[----:B------:R-:W-:Y:S04]  /*ef20*/  MUFU.TANH R40, R40 ;  /* 0x0000002800287308 */ /* 0x000fe80000002400 */
[----:B------:R-:W-:Y:S01]  /*ef30*/  FMUL.FTZ R44, R18, c[0x0][0x2ec] ;  /* 0x0000bb00122c7a20 */ /* 0x000fe20000410000 */
[----:B---3--:R-:W-:Y:S01]  /*ef40*/  HMMA.16816.F32 R24, R4, R20, R24 ;  /* 0x000000140418723c */ /* 0x008fe20000001818 */
[----:B------:R-:W-:-:S02]  /*ef50*/  FMUL.FTZ R45, R19, c[0x0][0x2ec] ;  /* 0x0000bb00132d7a20 */ /* 0x000fc40000410000 */
[----:B------:R3:W-:Y:S04]  /*ef60*/  MUFU.TANH R20, R16 ;  /* 0x0000001000147308 */ /* 0x0007e80000002400 */
[----:B------:R-:W-:Y:S01]  /*ef70*/  FMUL.FTZ R21, R17, c[0x0][0x2ec] ;  /* 0x0000bb0011157a20 */ /* 0x000fe20000410000 */
[----:B------:R-:W-:Y:S03]  /*ef80*/  HMMA.16816.F32 R32, R56, R98, R32 ;  /* 0x000000623820723c */ /* 0x000fe60000001820 */
[----:B------:R-:W-:Y:S05]  /*ef90*/  MUFU.TANH R45, R45 ;  /* 0x0000002d002d7308 */ /* 0x000fea0000002400 */
[C---:B------:R-:W-:Y:S01]  /*efa0*/  HMMA.16816.F32 R60, R72.reuse, R70, R60 ;  /* 0x00000046483c723c */ /* 0x040fe2000000183c */
[----:B---3--:R-:W3:Y:S02]  /*efb0*/  LDSM.16.M88.4 R16, [R147+0x3800] ;  /* 0x003800009310783b */ /* 0x008ee40000000200 */
[----:B------:R-:W2:Y:S05]  /*efc0*/  MUFU.TANH R21, R21 ;  /* 0x0000001500157308 */ /* 0x000eaa0000002400 */
[C---:B-1----:R-:W-:Y:S03]  /*efd0*/  HMMA.16816.F32 R76, R72.reuse, R14, R76 ;  /* 0x0000000e484c723c */ /* 0x042fe6000000184c */
[----:B------:R-:W1:Y:S05]  /*efe0*/  MUFU.TANH R44, R44 ;  /* 0x0000002c002c7308 */ /* 0x000e6a0000002400 */
[----:B------:R-:W-:Y:S01]  /*eff0*/  HMMA.16816.F32 R80, R72, R12, R80 ;  /* 0x0000000c4850723c */ /* 0x000fe20000001850 */
[----:B------:R-:W1:Y:S07]  /*f000*/  LDSM.16.M88.4 R12, [R143+0x7800] ;  /* 0x007800008f0c783b */ /* 0x000e6e0000000200 */
[----:B------:R-:W-:Y:S01]  /*f010*/  HMMA.16816.F32 R32, R8, R30, R32 ;  /* 0x0000001e0820723c */ /* 0x000fe20000001820 */
[----:B------:R-:W1:Y:S07]  /*f020*/  LDSM.16.M88.4 R28, [R136+0x3000] ;  /* 0x00300000881c783b */ /* 0x000e6e0000000200 */
[----:B------:R-:W-:Y:S08]  /*f030*/  HMMA.16816.F32 R60, R56, R46, R60 ;  /* 0x0000002e383c723c */ /* 0x000ff0000000183c */
[----:B------:R-:W-:Y:S08]  /*f040*/  HMMA.16816.F32 R64, R8, R92, R64 ;  /* 0x0000005c0840723c */ /* 0x000ff00000001840 */
[C---:B---3--:R-:W-:Y:S08]  /*f050*/  HMMA.16816.F32 R76, R56.reuse, R18, R76 ;  /* 0x00000012384c723c */ /* 0x048ff0000000184c */
[----:B------:R-:W-:Y:S01]  /*f060*/  HMMA.16816.F32 R80, R56, R16, R80 ;  /* 0x000000103850723c */ /* 0x000fe20000001850 */
[----:B------:R-:W3:Y:S01]  /*f070*/  LDSM.16.M88.4 R16, [R136+0x3800] ;  /* 0x003800008810783b */ /* 0x000ee20000000200 */
[----:B------:R-:W-:-:S06]  /*f080*/  DEPBAR.LE SB0, 0x0 ;  /* 0x000080000000791a */ /* 0x000fcc0000000000 */
[----:B------:R-:W-:Y:S07]  /*f090*/  HMMA.16816.F32 R32, R4, R22, R32 ;  /* 0x000000160420723c */ /* 0x000fee0000001820 */
[----:B------:R-:W-:Y:S01]  /*f0a0*/  FMUL.FTZ R22, R24, c[0x0][0x2ec] ;  /* 0x0000bb0018167a20 */ /* 0x000fe20000410000 */
[----:B------:R-:W-:Y:S01]  /*f0b0*/  HMMA.16816.F32 R60, R8, R94, R60 ;  /* 0x0000005e083c723c */ /* 0x000fe2000000183c */
[----:B------:R-:W-:Y:S02]  /*f0c0*/  FMUL.FTZ R24, R26, c[0x0][0x2ec] ;  /* 0x0000bb001a187a20 */ /* 0x000fe40000410000 */
[----:B------:R-:W-:-:S02]  /*f0d0*/  FMUL.FTZ R23, R25, c[0x0][0x2ec] ;  /* 0x0000bb0019177a20 */ /* 0x000fc40000410000 */
[----:B------:R-:W-:Y:S01]  /*f0e0*/  FMUL.FTZ R25, R27, c[0x0][0x2ec] ;  /* 0x0000bb001b197a20 */ /* 0x000fe20000410000 */
[----:B------:R-:W2:Y:S02]  /*f0f0*/  MUFU.TANH R22, R22 ;  /* 0x0000001600167308 */ /* 0x000ea40000002400 */
[C---:B-1----:R-:W-:Y:S06]  /*f100*/  HMMA.16816.F32 R76, R8.reuse, R14, R76 ;  /* 0x0000000e084c723c */ /* 0x042fec000000184c */
[----:B------:R-:W1:Y:S02]  /*f110*/  MUFU.TANH R24, R24 ;  /* 0x0000001800187308 */ /* 0x000e640000002400 */
[----:B------:R-:W-:Y:S01]  /*f120*/  HMMA.16816.F32 R80, R8, R12, R80 ;  /* 0x0000000c0850723c */ /* 0x000fe20000001850 */
[----:B------:R-:W-:-:S02]  /*f130*/  FMUL.FTZ R27, R32, c[0x0][0x2ec] ;  /* 0x0000bb00201b7a20 */ /* 0x000fc40000410000 */
[----:B------:R-:W-:-:S03]  /*f140*/  FMUL.FTZ R32, R35, c[0x0][0x2ec] ;  /* 0x0000bb0023207a20 */ /* 0x000fc60000410000 */
[----:B------:R-:W1:Y:S01]  /*f150*/  MUFU.TANH R23, R23 ;  /* 0x0000001700177308 */ /* 0x000e620000002400 */
[C---:B------:R-:W-:Y:S01]  /*f160*/  IADD3 R12, R2.reuse, 0x1, RZ ;  /* 0x00000001020c7810 */ /* 0x040fe20007ffe0ff */
[C---:B------:R-:W-:Y:S01]  /*f170*/  HMMA.16816.F32 R64, R4.reuse, R28, R64 ;  /* 0x0000001c0440723c */ /* 0x040fe20000001840 */
[C---:B------:R-:W-:Y:S02]  /*f180*/  IADD3 R8, R2.reuse, 0x10, RZ ;  /* 0x0000001002087810 */ /* 0x040fe40007ffe0ff */
[C---:B------:R-:W-:Y:S02]  /*f190*/  IADD3 R13, R2.reuse, 0x8, RZ ;  /* 0x00000008020d7810 */ /* 0x040fe40007ffe0ff */
[----:B------:R-:W-:Y:S01]  /*f1a0*/  IADD3 R9, R2, 0x11, RZ ;  /* 0x0000001102097810 */ /* 0x000fe20007ffe0ff */
[----:B------:R-:W1:Y:S01]  /*f1b0*/  MUFU.TANH R25, R25 ;  /* 0x0000001900197308 */ /* 0x000e620000002400 */
[----:B------:R-:W-:Y:S01]  /*f1c0*/  FMUL.FTZ R28, R33, c[0x0][0x2ec] ;  /* 0x0000bb00211c7a20 */ /* 0x000fe20000410000 */
[----:B------:R-:W-:Y:S01]  /*f1d0*/  HMMA.16816.F32 R60, R4, R30, R60 ;  /* 0x0000001e043c723c */ /* 0x000fe2000000183c */
[----:B------:R-:W-:Y:S01]  /*f1e0*/  IMAD R33, R48, 0x10, R50 ;  /* 0x0000001030217824 */ /* 0x000fe200078e0232 */
[----:B------:R-:W-:Y:S01]  /*f1f0*/  IADD3 R10, R2, 0x20, RZ ;  /* 0x00000020020a7810 */ /* 0x000fe20007ffe0ff */
[----:B------:R-:W-:-:S03]  /*f200*/  FMUL.FTZ R29, R34, c[0x0][0x2ec] ;  /* 0x0000bb00221d7a20 */ /* 0x000fc60000410000 */
[----:B------:R-:W-:Y:S01]  /*f210*/  IADD3 R33, R33, 0x1, R164 ;  /* 0x0000000121217810 */ /* 0x000fe20007ffe0a4 */
[----:B------:R-:W1:Y:S01]  /*f220*/  MUFU.TANH R27, R27 ;  /* 0x0000001b001b7308 */ /* 0x000e620000002400 */
[----:B---3--:R-:W-:Y:S02]  /*f230*/  HMMA.16816.F32 R76, R4, R18, R76 ;  /* 0x00000012044c723c */ /* 0x008fe4000000184c */
[----:B------:R-:W-:-:S04]  /*f240*/  IADD3 R31, R52, R33, -R155 ;  /* 0x00000021341f7210 */ /* 0x000fc80007ffe89b */
[----:B------:R-:W-:Y:S01]  /*f250*/  IADD3 R31, R31, c[0x0][0x2e8], RZ ;  /* 0x0000ba001f1f7a10 */ /* 0x000fe20007ffe0ff */
[----:B------:R-:W-:Y:S01]  /*f260*/  MUFU.TANH R28, R28 ;  /* 0x0000001c001c7308 */ /* 0x000fe20000002400 */
[----:B------:R-:W-:Y:S01]  /*f270*/  HMMA.16816.F32 R80, R4, R16, R80 ;  /* 0x000000100450723c */ /* 0x000fe20000001850 */
[----:B------:R-:W-:Y:S01]  /*f280*/  FMUL.FTZ R64, R64, c[0x0][0x2ec] ;  /* 0x0000bb0040407a20 */ /* 0x000fe20000410000 */
[----:B------:R-:W-:Y:S01]  /*f290*/  IADD3 R105, R31, 0x8, RZ ;  /* 0x000000081f697810 */ /* 0x000fe20007ffe0ff */
[----:B------:R-:W-:Y:S01]  /*f2a0*/  FMUL.FTZ R65, R65, c[0x0][0x2ec] ;  /* 0x0000bb0041417a20 */ /* 0x000fe20000410000 */
[-C--:B------:R-:W-:Y:S01]  /*f2b0*/  IMNMX R0, R31, R52.reuse, PT ;  /* 0x000000341f007217 */ /* 0x080fe20003800200 */
[----:B------:R-:W-:Y:S01]  /*f2c0*/  FMUL.FTZ R67, R67, c[0x0][0x2ec] ;  /* 0x0000bb0043437a20 */ /* 0x000fe20000410000 */
[----:B------:R-:W-:Y:S01]  /*f2d0*/  IMNMX R105, R105, R52, PT ;  /* 0x0000003469697217 */ /* 0x000fe20003800200 */
[----:B------:R-:W3:Y:S01]  /*f2e0*/  MUFU.TANH R29, R29 ;  /* 0x0000001d001d7308 */ /* 0x000ee20000002400 */
[CC--:B------:R-:W-:Y:S01]  /*f2f0*/  ISETP.GE.AND P5, PT, R12.reuse, R0.reuse, PT ;  /* 0x000000000c00720c */ /* 0x0c0fe20003fa6270 */
[----:B------:R-:W-:Y:S01]  /*f300*/  FMUL.FTZ R61, R61, c[0x0][0x2ec] ;  /* 0x0000bb003d3d7a20 */ /* 0x000fe20000410000 */
[-C--:B------:R-:W-:Y:S01]  /*f310*/  ISETP.GE.AND P0, PT, R12, R105.reuse, PT ;  /* 0x000000690c00720c */ /* 0x080fe20003f06270 */
[----:B------:R-:W-:Y:S01]  /*f320*/  FMUL.FTZ R60, R60, c[0x0][0x2ec] ;  /* 0x0000bb003c3c7a20 */ /* 0x000fe20000410000 */
[----:B------:R-:W-:Y:S01]  /*f330*/  IADD3 R12, R2, 0x9, RZ ;  /* 0x00000009020c7810 */ /* 0x000fe20007ffe0ff */
[----:B------:R-:W-:Y:S01]  /*f340*/  FMUL.FTZ R66, R66, c[0x0][0x2ec] ;  /* 0x0000bb0042427a20 */ /* 0x000fe20000410000 */
[----:B--2---:R-:W-:Y:S01]  /*f350*/  FSEL R30, R42, -INF , !P5 ;  /* 0xff8000002a1e7808 */ /* 0x004fe20006800000 */
[----:B------:R-:W2:Y:S01]  /*f360*/  MUFU.TANH R32, R32 ;  /* 0x0000002000207308 */ /* 0x000ea20000002400 */
[----:B----4-:R-:W-:Y:S01]  /*f370*/  FSEL R48, R43, -INF , !P0 ;  /* 0xff8000002b307808 */ /* 0x010fe20004000000 */
[----:B------:R-:W-:Y:S01]  /*f380*/  FMUL.FTZ R76, R76, c[0x0][0x2ec] ;  /* 0x0000bb004c4c7a20 */ /* 0x000fe20000410000 */
[-C--:B------:R-:W-:Y:S01]  /*f390*/  ISETP.GE.AND P6, PT, R12, R0.reuse, PT ;  /* 0x000000000c00720c */ /* 0x080fe20003fc6270 */
[----:B------:R-:W-:Y:S01]  /*f3a0*/  FMUL.FTZ R62, R62, c[0x0][0x2ec] ;  /* 0x0000bb003e3e7a20 */ /* 0x000fe20000410000 */
[-C--:B------:R-:W-:Y:S01]  /*f3b0*/  ISETP.GE.AND P4, PT, R12, R105.reuse, PT ;  /* 0x000000690c00720c */ /* 0x080fe20003f86270 */
[----:B------:R-:W-:Y:S01]  /*f3c0*/  FMUL.FTZ R16, R63, c[0x0][0x2ec] ;  /* 0x0000bb003f107a20 */ /* 0x000fe20000410000 */
[CC--:B------:R-:W-:Y:S01]  /*f3d0*/  ISETP.GE.AND P5, PT, R8.reuse, R0.reuse, PT ;  /* 0x000000000800720c */ /* 0x0c0fe20003fa6270 */
[----:B------:R-:W4:Y:S01]  /*f3e0*/  MUFU.TANH R128, R64 ;  /* 0x0000004000807308 */ /* 0x000f220000002400 */
[-C--:B------:R-:W-:Y:S01]  /*f3f0*/  ISETP.GE.AND P0, PT, R8, R105.reuse, PT ;  /* 0x000000690800720c */ /* 0x080fe20003f06270 */
[----:B------:R-:W-:Y:S01]  /*f400*/  FMUL.FTZ R80, R80, c[0x0][0x2ec] ;  /* 0x0000bb0050507a20 */ /* 0x000fe20000410000 */
[----:B------:R-:W-:Y:S01]  /*f410*/  IADD3 R8, R2, 0x18, RZ ;  /* 0x0000001802087810 */ /* 0x000fe20007ffe0ff */
[----:B------:R-:W-:Y:S01]  /*f420*/  FMUL.FTZ R82, R82, c[0x0][0x2ec] ;  /* 0x0000bb0052527a20 */ /* 0x000fe20000410000 */
[-C--:B------:R-:W-:Y:S01]  /*f430*/  ISETP.GE.AND P1, PT, R13, R0.reuse, PT ;  /* 0x000000000d00720c */ /* 0x080fe20003f26270 */
[----:B------:R-:W-:Y:S01]  /*f440*/  FMUL.FTZ R81, R81, c[0x0][0x2ec] ;  /* 0x0000bb0051517a20 */ /* 0x000fe20000410000 */
[----:B------:R-:W-:Y:S01]  /*f450*/  ISETP.GE.AND P2, PT, R13, R105, PT ;  /* 0x000000690d00720c */ /* 0x000fe20003f46270 */
[----:B------:R-:W1:Y:S01]  /*f460*/  MUFU.TANH R120, R65 ;  /* 0x0000004100787308 */ /* 0x000e620000002400 */
[----:B------:R-:W-:Y:S01]  /*f470*/  FSEL R52, R21, -INF , !P6 ;  /* 0xff80000015347808 */ /* 0x000fe20007000000 */
[----:B------:R-:W-:Y:S01]  /*f480*/  FMUL.FTZ R21, R79, c[0x0][0x2ec] ;  /* 0x0000bb004f157a20 */ /* 0x000fe20000410000 */
[----:B------:R-:W-:Y:S01]  /*f490*/  FSEL R42, R45, -INF , !P4 ;  /* 0xff8000002d2a7808 */ /* 0x000fe20006000000 */
[----:B------:R-:W-:Y:S01]  /*f4a0*/  FMUL.FTZ R77, R77, c[0x0][0x2ec] ;  /* 0x0000bb004d4d7a20 */ /* 0x000fe20000410000 */
[----:B------:R-:W-:-:S02]  /*f4b0*/  ISETP.GE.AND P6, PT, R8, R0, PT ;  /* 0x000000000800720c */ /* 0x000fc40003fc6270 */
[-C--:B------:R-:W-:Y:S01]  /*f4c0*/  ISETP.GE.AND P4, PT, R8, R105.reuse, PT ;  /* 0x000000690800720c */ /* 0x080fe20003f86270 */
[----:B------:R-:W2:Y:S01]  /*f4d0*/  MUFU.TANH R124, R67 ;  /* 0x00000043007c7308 */ /* 0x000ea20000002400 */
[----:B------:R-:W-:Y:S02]  /*f4e0*/  IADD3 R8, R2, 0x19, RZ ;  /* 0x0000001902087810 */ /* 0x000fe40007ffe0ff */
[----:B------:R-:W-:Y:S01]  /*f4f0*/  FSEL R50, R20, -INF , !P1 ;  /* 0xff80000014327808 */ /* 0x000fe20004800000 */
[----:B------:R-:W-:Y:S01]  /*f500*/  FMUL.FTZ R20, R83, c[0x0][0x2ec] ;  /* 0x0000bb0053147a20 */ /* 0x000fe20000410000 */
[----:B------:R-:W-:Y:S02]  /*f510*/  FSEL R46, R44, -INF , !P2 ;  /* 0xff8000002c2e7808 */ /* 0x000fe40005000000 */
[C---:B------:R-:W-:Y:S01]  /*f520*/  ISETP.GE.AND P1, PT, R9.reuse, R0, PT ;  /* 0x000000000900720c */ /* 0x040fe20003f26270 */
[----:B------:R-:W2:Y:S01]  /*f530*/  MUFU.TANH R118, R61 ;  /* 0x0000003d00767308 */ /* 0x000ea20000002400 */
[----:B------:R-:W-:-:S02]  /*f540*/  ISETP.GE.AND P2, PT, R9, R105, PT ;  /* 0x000000690900720c */ /* 0x000fc40003f46270 */
[----:B------:R-:W-:Y:S01]  /*f550*/  FSEL R26, R22, -INF , !P5 ;  /* 0xff800000161a7808 */ /* 0x000fe20006800000 */
[----:B------:R-:W-:Y:S01]  /*f560*/  FMUL.FTZ R22, R78, c[0x0][0x2ec] ;  /* 0x0000bb004e167a20 */ /* 0x000fe20000410000 */
[----:B-1----:R-:W-:Y:S02]  /*f570*/  FSEL R12, R24, -INF , !P0 ;  /* 0xff800000180c7808 */ /* 0x002fe40004000000 */
[C---:B------:R-:W-:Y:S01]  /*f580*/  ISETP.GE.AND P5, PT, R8.reuse, R0, PT ;  /* 0x000000000800720c */ /* 0x040fe20003fa6270 */
[----:B------:R3:W-:Y:S01]  /*f590*/  MUFU.TANH R126, R60 ;  /* 0x0000003c007e7308 */ /* 0x0007e20000002400 */
[----:B------:R-:W-:Y:S02]  /*f5a0*/  ISETP.GE.AND P0, PT, R8, R105, PT ;  /* 0x000000690800720c */ /* 0x000fe40003f06270 */
[C---:B------:R-:W-:Y:S02]  /*f5b0*/  IADD3 R5, R2.reuse, 0x21, RZ ;  /* 0x0000002102057810 */ /* 0x040fe40007ffe0ff */
[----:B------:R-:W-:-:S02]  /*f5c0*/  IADD3 R4, R2, 0x28, RZ ;  /* 0x0000002802047810 */ /* 0x000fc40007ffe0ff */
[----:B------:R-:W-:Y:S01]  /*f5d0*/  FSEL R14, R23, -INF , !P1 ;  /* 0xff800000170e7808 */ /* 0x000fe20004800000 */
[----:B------:R-:W-:Y:S01]  /*f5e0*/  MUFU.TANH R116, R76 ;  /* 0x0000004c00747308 */ /* 0x000fe20000002400 */
[----:B------:R-:W-:Y:S02]  /*f5f0*/  FSEL R8, R25, -INF , !P2 ;  /* 0xff80000019087808 */ /* 0x000fe40005000000 */
[C---:B------:R-:W-:Y:S02]  /*f600*/  ISETP.GE.AND P1, PT, R10.reuse, R0, PT ;  /* 0x000000000a00720c */ /* 0x040fe40003f26270 */
[----:B------:R-:W-:Y:S02]  /*f610*/  ISETP.GE.AND P2, PT, R10, R105, PT ;  /* 0x000000690a00720c */ /* 0x000fe40003f46270 */
[----:B------:R-:W-:Y:S01]  /*f620*/  FSEL R44, R27, -INF , !P6 ;  /* 0xff8000001b2c7808 */ /* 0x000fe20007000000 */
[----:B------:R-:W1:Y:S01]  /*f630*/  MUFU.TANH R122, R66 ;  /* 0x00000042007a7308 */ /* 0x000e620000002400 */
[----:B---3--:R-:W-:-:S02]  /*f640*/  FSEL R60, R29, -INF , !P4 ;  /* 0xff8000001d3c7808 */ /* 0x008fc40006000000 */
[----:B------:R-:W-:Y:S02]  /*f650*/  FSEL R24, R28, -INF , !P5 ;  /* 0xff8000001c187808 */ /* 0x000fe40006800000 */
[----:B--2---:R-:W-:Y:S02]  /*f660*/  FSEL R10, R32, -INF , !P0 ;  /* 0xff800000200a7808 */ /* 0x004fe40004000000 */
[CC--:B------:R-:W-:Y:S01]  /*f670*/  ISETP.GE.AND P6, PT, R5.reuse, R0.reuse, PT ;  /* 0x000000000500720c */ /* 0x0c0fe20003fc6270 */
[----:B------:R-:W2:Y:S01]  /*f680*/  MUFU.TANH R9, R62 ;  /* 0x0000003e00097308 */ /* 0x000ea20000002400 */
[-C--:B------:R-:W-:Y:S02]  /*f690*/  ISETP.GE.AND P4, PT, R5, R105.reuse, PT ;  /* 0x000000690500720c */ /* 0x080fe40003f86270 */
[C---:B------:R-:W-:Y:S02]  /*f6a0*/  ISETP.GE.AND P5, PT, R4.reuse, R0, PT ;  /* 0x000000000400720c */ /* 0x040fe40003fa6270 */
[----:B------:R-:W-:-:S02]  /*f6b0*/  ISETP.GE.AND P0, PT, R4, R105, PT ;  /* 0x000000690400720c */ /* 0x000fc40003f06270 */
[C---:B------:R-:W-:Y:S01]  /*f6c0*/  IADD3 R5, R2.reuse, 0x29, RZ ;  /* 0x0000002902057810 */ /* 0x040fe20007ffe0ff */
[----:B------:R-:W3:Y:S01]  /*f6d0*/  MUFU.TANH R115, R80 ;  /* 0x0000005000737308 */ /* 0x000ee20000002400 */
[----:B------:R-:W-:Y:S02]  /*f6e0*/  IADD3 R4, R2, 0x30, RZ ;  /* 0x0000003002047810 */ /* 0x000fe40007ffe0ff */
[----:B----4-:R-:W-:Y:S02]  /*f6f0*/  FSEL R128, R128, -INF , !P1 ;  /* 0xff80000080807808 */ /* 0x010fe40004800000 */
[----:B------:R-:W-:Y:S02]  /*f700*/  FSEL R120, R120, -INF , !P6 ;  /* 0xff80000078787808 */ /* 0x000fe40007000000 */
[----:B------:R-:W-:Y:S01]  /*f710*/  FSEL R124, R124, -INF , !P4 ;  /* 0xff8000007c7c7808 */ /* 0x000fe20006000000 */
[----:B------:R-:W4:Y:S01]  /*f720*/  MUFU.TANH R112, R82 ;  /* 0x0000005200707308 */ /* 0x000f220000002400 */
[----:B------:R-:W-:-:S02]  /*f730*/  ISETP.GE.AND P1, PT, R5, R0, PT ;  /* 0x000000000500720c */ /* 0x000fc40003f26270 */
[CC--:B------:R-:W-:Y:S02]  /*f740*/  ISETP.GE.AND P6, PT, R4.reuse, R0.reuse, PT ;  /* 0x000000000400720c */ /* 0x0c0fe40003fc6270 */
[----:B------:R-:W-:Y:S02]  /*f750*/  ISETP.GE.AND P4, PT, R4, R105, PT ;  /* 0x000000690400720c */ /* 0x000fe40003f86270 */
[----:B------:R-:W-:Y:S01]  /*f760*/  IADD3 R4, R2, 0x38, RZ ;  /* 0x0000003802047810 */ /* 0x000fe20007ffe0ff */
[----:B------:R-:W2:Y:S01]  /*f770*/  MUFU.TANH R16, R16 ;  /* 0x0000001000107308 */ /* 0x000ea20000002400 */
[----:B------:R-:W-:Y:S02]  /*f780*/  FSEL R118, R118, -INF , !P1 ;  /* 0xff80000076767808 */ /* 0x000fe40004800000 */
[----:B------:R-:W-:Y:S02]  /*f790*/  ISETP.GE.AND P1, PT, R4, R0, PT ;  /* 0x000000000400720c */ /* 0x000fe40003f26270 */
[----:B-1----:R-:W-:-:S02]  /*f7a0*/  FSEL R122, R122, -INF , !P2 ;  /* 0xff8000007a7a7808 */ /* 0x002fc40005000000 */
[----:B------:R-:W-:Y:S01]  /*f7b0*/  FSEL R116, R116, -INF , !P1 ;  /* 0xff80000074747808 */ /* 0x000fe20004800000 */
[----:B------:R-:W1:Y:S01]  /*f7c0*/  MUFU.TANH R114, R81 ;  /* 0x0000005100727308 */ /* 0x000e620000002400 */
[----:B------:R-:W-:Y:S02]  /*f7d0*/  ISETP.GE.AND P1, PT, R104, 0x2, PT ;  /* 0x000000026800780c */ /* 0x000fe40003f26270 */
[----:B------:R-:W-:Y:S02]  /*f7e0*/  ISETP.GE.AND P2, PT, R5, R105, PT ;  /* 0x000000690500720c */ /* 0x000fe40003f46270 */
[----:B------:R-:W-:Y:S02]  /*f7f0*/  IADD3 R5, R2, 0x31, RZ ;  /* 0x0000003102057810 */ /* 0x000fe40007ffe0ff */
[----:B------:R-:W-:Y:S01]  /*f800*/  FSEL R126, R126, -INF , !P5 ;  /* 0xff8000007e7e7808 */ /* 0x000fe20006800000 */
[----:B------:R-:W1:Y:S01]  /*f810*/  MUFU.TANH R20, R20 ;  /* 0x0000001400147308 */ /* 0x000e620000002400 */
[----:B--2---:R-:W-:-:S02]  /*f820*/  FSEL R18, R9, -INF , !P0 ;  /* 0xff80000009127808 */ /* 0x004fc40004000000 */
[----:B---3--:R-:W-:Y:S02]  /*f830*/  FSEL R115, R115, -INF , !P6 ;  /* 0xff80000073737808 */ /* 0x008fe40007000000 */
[----:B----4-:R-:W-:Y:S02]  /*f840*/  FSEL R112, R112, -INF , !P4 ;  /* 0xff80000070707808 */ /* 0x010fe40006000000 */
[CC--:B------:R-:W-:Y:S01]  /*f850*/  ISETP.GE.AND P5, PT, R5.reuse, R0.reuse, PT ;  /* 0x000000000500720c */ /* 0x0c0fe20003fa6270 */
[----:B------:R-:W-:Y:S01]  /*f860*/  MUFU.TANH R113, R77 ;  /* 0x0000004d00717308 */ /* 0x000fe20000002400 */
[----:B------:R-:W-:Y:S01]  /*f870*/  BAR.SYNC.DEFER_BLOCKING 0x0 ;  /* 0x0000000000007b1d */ /* 0x000fe20000010000 */
[-C--:B------:R-:W-:Y:S02]  /*f880*/  ISETP.GE.AND P0, PT, R5, R105.reuse, PT ;  /* 0x000000690500720c */ /* 0x080fe40003f06270 */
[C---:B------:R-:W-:Y:S02]  /*f890*/  ISETP.GE.AND P6, PT, R2.reuse, R0, PT ;  /* 0x000000000200720c */ /* 0x040fe40003fc6270 */
[----:B------:R-:W-:-:S02]  /*f8a0*/  ISETP.GE.AND P4, PT, R2, R105, PT ;  /* 0x000000690200720c */ /* 0x000fc40003f86270 */
[----:B------:R-:W2:Y:S01]  /*f8b0*/  MUFU.TANH R22, R22 ;  /* 0x0000001600167308 */ /* 0x000ea20000002400 */
[----:B------:R-:W-:Y:S02]  /*f8c0*/  IADD3 R2, R2, 0x39, RZ ;  /* 0x0000003902027810 */ /* 0x000fe40007ffe0ff */
[----:B------:R-:W-:Y:S02]  /*f8d0*/  FSEL R16, R16, -INF , !P2 ;  /* 0xff80000010107808 */ /* 0x000fe40005000000 */
[----:B-1----:R-:W-:Y:S02]  /*f8e0*/  FSEL R114, R114, -INF , !P5 ;  /* 0xff80000072727808 */ /* 0x002fe40006800000 */
[----:B------:R-:W-:Y:S01]  /*f8f0*/  FSEL R20, R20, -INF , !P0 ;  /* 0xff80000014147808 */ /* 0x000fe20004000000 */
[----:B------:R-:W1:Y:S01]  /*f900*/  MUFU.TANH R21, R21 ;  /* 0x0000001500157308 */ /* 0x000e620000002400 */
[----:B------:R-:W-:Y:S02]  /*f910*/  ISETP.GE.AND P2, PT, R4, R105, PT ;  /* 0x000000690400720c */ /* 0x000fe40003f46270 */
[----:B------:R-:W-:-:S02]  /*f920*/  ISETP.GE.AND P5, PT, R2, R0, PT ;  /* 0x000000000200720c */ /* 0x000fc40003fa6270 */
[----:B------:R-:W-:Y:S02]  /*f930*/  ISETP.GE.AND P0, PT, R2, R105, PT ;  /* 0x000000690200720c */ /* 0x000fe40003f06270 */
[----:B------:R-:W-:Y:S02]  /*f940*/  FSEL R38, R38, -INF , !P6 ;  /* 0xff80000026267808 */ /* 0x000fe40007000000 */
[----:B--2---:R-:W-:Y:S02]  /*f950*/  FSEL R22, R22, -INF , !P2 ;  /* 0xff80000016167808 */ /* 0x004fe40005000000 */
[----:B------:R-:W-:Y:S02]  /*f960*/  FSEL R40, R40, -INF , !P4 ;  /* 0xff80000028287808 */ /* 0x000fe40006000000 */
[----:B------:R-:W-:Y:S02]  /*f970*/  FSEL R113, R113, -INF , !P5 ;  /* 0xff80000071717808 */ /* 0x000fe40006800000 */
[----:B-1----:R-:W-:Y:S01]  /*f980*/  FSEL R21, R21, -INF , !P0 ;  /* 0xff80000015157808 */ /* 0x002fe20004000000 */
[----:B------:R-:W-:Y:S05]  /*f990*/  @!P1 BRA `(.L_x_5799) ;  /* 0x0000089000009947 */ /* 0x000fea0003800000 */
[----:B------:R-:W-:Y:S05]  /*f9a0*/  @!P3 BRA `(.L_x_5800) ;  /* 0x000003a00000b947 */ /* 0x000fea0003800000 */
[----:B------:R-:W-:Y:S02]  /*f9b0*/  IABS R2, c[0x0][0x2d0] ;  /* 0x0000b40000027a13 */ /* 0x000fe40000000000 */
[----:B------:R-:W-:-:S02]  /*f9c0*/  IADD3 R11, R3, -0x40, RZ ;  /* 0xffffffc0030b7810 */ /* 0x000fc40007ffe0ff */
[----:B------:R-:W1:Y:S01]  /*f9d0*/  I2F.RP R5, R2 ;  /* 0x0000000200057306 */ /* 0x000e620000209400 */
        /* <DEDUP_REMOVED lines=55> */
.L_x_5800:
[----:B------:R-:W-:-:S05]  /*fd50*/  IMAD.MOV.U32 R5, RZ, RZ, c[0x0][0x198] ;  /* 0x00006600ff057624 */ /* 0x000fca00078e00ff */
[----:B------:R-:W-:-:S04]  /*fd60*/  LEA R5, -R5, RZ, 0x6 ;  /* 0x000000ff05057211 */ /* 0x000fc800078e31ff */
[----:B------:R-:W-:Y:S02]  /*fd70*/  SHF.R.S32.HI R2, RZ, 0x1f, R5 ;  /* 0x0000001fff027819 */ /* 0x000fe40000011405 */
.L_x_5801:
        /* <DEDUP_REMOVED lines=75> */
.L_x_5799:
        /* <DEDUP_REMOVED lines=44> */
[----:B------:R-:W2:Y:S01]  /*104f0*/  SHFL.BFLY PT, R2, R5, 0x1, 0x1f ;  /* 0x0c201f0005027f89 */ /* 0x000ea200000e0000 */
[----:B-1----:R-:W-:Y:S02]  /*10500*/  FMNMX.FTZ R3, R4, R3, !PT ;  /* 0x0000000304037209 */ /* 0x002fe40007810000 */
[----:B--2---:R-:W-:-:S03]  /*10510*/  FMNMX.FTZ R2, R5, R2, !PT ;  /* 0x0000000205027209 */ /* 0x004fc60007810000 */
[C---:B------:R-:W-:Y:S01]  /*10520*/  FMUL.FTZ R117, R3.reuse, c[0x0][0x23c] ;  /* 0x00008f0003757a20 */ /* 0x040fe20000410000 */
[----:B------:R-:W-:Y:S01]  /*10530*/  FSETP.NEU.FTZ.AND P0, PT, R3, -INF , PT ;  /* 0xff8000000300780b */ /* 0x000fe20003f1d000 */
[----:B------:R-:W-:Y:S01]  /*10540*/  LDSM.16.MT88.4 R4, [R140+0xa000] ;  /* 0x00a000008c04783b */ /* 0x000fe20000004200 */
[C---:B------:R-:W-:Y:S02]  /*10550*/  FMUL.FTZ R23, R2.reuse, c[0x0][0x23c] ;  /* 0x00008f0002177a20 */ /* 0x040fe40000410000 */
        /* <DEDUP_REMOVED lines=8> */
[--C-:B------:R-:W-:Y:S02]  /*105e0*/  FFMA.FTZ R31, R40, c[0x0][0x23c], -R23.reuse ;  /* 0x00008f00281f7a23 */ /* 0x100fe40000010817 */
[----:B------:R-:W-:-:S02]  /*105f0*/  FFMA.FTZ R32, R48, c[0x0][0x23c], -R23 ;  /* 0x00008f0030207a23 */ /* 0x000fc40000010817 */
[--C-:B------:R-:W-:Y:S01]  /*10600*/  FFMA.FTZ R33, R46, c[0x0][0x23c], -R23.reuse ;  /* 0x00008f002e217a23 */ /* 0x100fe20000010817 */
[----:B------:R-:W-:Y:S01]  /*10610*/  LDSM.16.MT88.4 R48, [R142+0xa000] ;  /* 0x00a000008e30783b */ /* 0x000fe20000004200 */
[----:B------:R-:W-:Y:S01]  /*10620*/  FFMA.FTZ R28, R42, c[0x0][0x23c], -R23 ;  /* 0x00008f002a1c7a23 */ /* 0x000fe20000010817 */
[----:B------:R-:W1:Y:S01]  /*10630*/  MUFU.EX2 R35, R35 ;  /* 0x0000002300237308 */ /* 0x000e620000000800 */
[--C-:B------:R-:W-:Y:S01]  /*10640*/  FFMA.FTZ R29, R26, c[0x0][0x23c], -R117.reuse ;  /* 0x00008f001a1d7a23 */ /* 0x100fe20000010875 */
[----:B------:R-:W2:Y:S01]  /*10650*/  LDSM.16.MT88.4 R40, [R144+0xa000] ;  /* 0x00a000009028783b */ /* 0x000ea20000004200 */
[----:B------:R-:W-:Y:S02]  /*10660*/  FFMA.FTZ R26, R14, c[0x0][0x23c], -R117 ;  /* 0x00008f000e1a7a23 */ /* 0x000fe40000010875 */
[--C-:B------:R-:W-:Y:S02]  /*10670*/  FFMA.FTZ R110, R12, c[0x0][0x23c], -R23.reuse ;  /* 0x00008f000c6e7a23 */ /* 0x100fe40000010817 */
[--C-:B------:R-:W-:Y:S01]  /*10680*/  FFMA.FTZ R109, R8, c[0x0][0x23c], -R23.reuse ;  /* 0x00008f00086d7a23 */ /* 0x100fe20000010817 */
[----:B------:R-:W-:Y:S01]  /*10690*/  MUFU.EX2 R30, R30 ;  /* 0x0000001e001e7308 */ /* 0x000fe20000000800 */
[----:B------:R-:W-:Y:S01]  /*106a0*/  FFMA.FTZ R108, R10, c[0x0][0x23c], -R23 ;  /* 0x00008f000a6c7a23 */ /* 0x000fe20000010817 */
[----:B------:R-:W3:Y:S01]  /*106b0*/  LDSM.16.MT88.4 R12, [R144+0x8800] ;  /* 0x00880000900c783b */ /* 0x000ee20000004200 */
[----:B------:R-:W-:-:S02]  /*106c0*/  FFMA.FTZ R25, R44, c[0x0][0x23c], -R117 ;  /* 0x00008f002c197a23 */ /* 0x000fc40000010875 */
[----:B------:R-:W-:Y:S01]  /*106d0*/  FFMA.FTZ R24, R24, c[0x0][0x23c], -R117 ;  /* 0x00008f0018187a23 */ /* 0x000fe20000010875 */
[----:B------:R-:W4:Y:S01]  /*106e0*/  LDSM.16.MT88.4 R8, [R142+0x8800] ;  /* 0x008800008e08783b */ /* 0x000f220000004200 */
[--C-:B------:R-:W-:Y:S01]  /*106f0*/  FFMA.FTZ R111, R60, c[0x0][0x23c], -R23.reuse ;  /* 0x00008f003c6f7a23 */ /* 0x100fe20000010817 */
[----:B------:R-:W5:Y:S01]  /*10700*/  MUFU.EX2 R27, R27 ;  /* 0x0000001b001b7308 */ /* 0x000f620000000800 */
[----:B-1----:R-:W-:Y:S01]  /*10710*/  F2FP.PACK_AB R64, R34, R35 ;  /* 0x000000232240723e */ /* 0x002fe200000000ff */
[----:B------:R-:W-:Y:S02]  /*10720*/  FFMA.FTZ R125, R124, c[0x0][0x23c], -R23 ;  /* 0x00008f007c7d7a23 */ /* 0x000fe40000010817 */
[--C-:B------:R-:W-:Y:S02]  /*10730*/  FFMA.FTZ R121, R128, c[0x0][0x23c], -R117.reuse ;  /* 0x00008f0080797a23 */ /* 0x100fe40000010875 */
[--C-:B------:R-:W-:Y:S02]  /*10740*/  FFMA.FTZ R120, R120, c[0x0][0x23c], -R117.reuse ;  /* 0x00008f0078787a23 */ /* 0x100fe40000010875 */
[----:B------:R-:W-:Y:S01]  /*10750*/  MUFU.EX2 R31, R31 ;  /* 0x0000001f001f7308 */ /* 0x000fe20000000800 */
[----:B------:R-:W-:-:S02]  /*10760*/  FFMA.FTZ R119, R126, c[0x0][0x23c], -R117 ;  /* 0x00008f007e777a23 */ /* 0x000fc40000010875 */
[----:B------:R-:W-:Y:S02]  /*10770*/  FFMA.FTZ R118, R118, c[0x0][0x23c], -R117 ;  /* 0x00008f0076767a23 */ /* 0x000fe40000010875 */
[--C-:B------:R-:W-:Y:S02]  /*10780*/  FFMA.FTZ R122, R122, c[0x0][0x23c], -R23.reuse ;  /* 0x00008f007a7a7a23 */ /* 0x100fe40000010817 */
[--C-:B------:R-:W-:Y:S01]  /*10790*/  FFMA.FTZ R124, R18, c[0x0][0x23c], -R23.reuse ;  /* 0x00008f00127c7a23 */ /* 0x100fe20000010817 */
[----:B------:R-:W1:Y:S01]  /*107a0*/  MUFU.EX2 R32, R32 ;  /* 0x0000002000207308 */ /* 0x000e620000000800 */
[----:B-----5:R-:W-:Y:S01]  /*107b0*/  F2FP.PACK_AB R66, R27, R30 ;  /* 0x0000001e1b42723e */ /* 0x020fe200000000ff */
[----:B------:R-:W-:Y:S02]  /*107c0*/  FFMA.FTZ R123, R16, c[0x0][0x23c], -R23 ;  /* 0x00008f00107b7a23 */ /* 0x000fe40000010817 */
[----:B------:R-:W-:Y:S01]  /*107d0*/  LDSM.16.MT88.4 R16, [R141+0x9000] ;  /* 0x009000008d10783b */ /* 0x000fe20000004200 */
[----:B------:R-:W-:-:S02]  /*107e0*/  FFMA.FTZ R115, R115, c[0x0][0x23c], -R117 ;  /* 0x00008f0073737a23 */ /* 0x000fc40000010875 */
[--C-:B------:R-:W-:Y:S01]  /*107f0*/  FFMA.FTZ R114, R114, c[0x0][0x23c], -R117.reuse ;  /* 0x00008f0072727a23 */ /* 0x100fe20000010875 */
[----:B------:R-:W-:Y:S01]  /*10800*/  MUFU.EX2 R33, R33 ;  /* 0x0000002100217308 */ /* 0x000fe20000000800 */
[--C-:B------:R-:W-:Y:S02]  /*10810*/  FFMA.FTZ R116, R116, c[0x0][0x23c], -R117.reuse ;  /* 0x00008f0074747a23 */ /* 0x100fe40000010875 */
[----:B------:R-:W-:Y:S02]  /*10820*/  FFMA.FTZ R113, R113, c[0x0][0x23c], -R117 ;  /* 0x00008f0071717a23 */ /* 0x000fe40000010875 */
[--C-:B------:R-:W-:Y:S02]  /*10830*/  FFMA.FTZ R112, R112, c[0x0][0x23c], -R23.reuse ;  /* 0x00008f0070707a23 */ /* 0x100fe40000010817 */
[--C-:B------:R-:W-:Y:S01]  /*10840*/  FFMA.FTZ R117, R20, c[0x0][0x23c], -R23.reuse ;  /* 0x00008f0014757a23 */ /* 0x100fe20000010817 */
[----:B------:R-:W5:Y:S01]  /*10850*/  MUFU.EX2 R28, R28 ;  /* 0x0000001c001c7308 */ /* 0x000f620000000800 */
[----:B-1----:R-:W-:Y:S01]  /*10860*/  F2FP.PACK_AB R65, R32, R31 ;  /* 0x0000001f2041723e */ /* 0x002fe200000000ff */
[----:B------:R-:W-:-:S02]  /*10870*/  FFMA.FTZ R126, R22, c[0x0][0x23c], -R23 ;  /* 0x00008f00167e7a23 */ /* 0x000fc40000010817 */
[----:B------:R-:W-:Y:S02]  /*10880*/  FFMA.FTZ R165, R21, c[0x0][0x23c], -R23 ;  /* 0x00008f0015a57a23 */ /* 0x000fe40000010817 */
[----:B------:R-:W-:Y:S01]  /*10890*/  FADD.FTZ R35, R35, R34 ;  /* 0x0000002223237221 */ /* 0x000fe20000010000 */
[----:B------:R-:W-:Y:S01]  /*108a0*/  LDSM.16.MT88.4 R20, [R141+0x9800] ;  /* 0x009800008d14783b */ /* 0x000fe20000004200 */
[----:B------:R-:W-:Y:S01]  /*108b0*/  MUFU.EX2 R29, R29 ;  /* 0x0000001d001d7308 */ /* 0x000fe20000000800 */
[----:B------:R-:W-:Y:S02]  /*108c0*/  FADD.FTZ R32, R31, R32 ;  /* 0x000000201f207221 */ /* 0x000fe40000010000 */
[----:B------:R-:W-:-:S04]  /*108d0*/  FADD.FTZ R30, R30, R35 ;  /* 0x000000231e1e7221 */ /* 0x000fc80000010000 */
[----:B------:R-:W-:Y:S01]  /*108e0*/  FADD.FTZ R30, R27, R30 ;  /* 0x0000001e1b1e7221 */ /* 0x000fe20000010000 */
[----:B-----5:R-:W-:Y:S01]  /*108f0*/  F2FP.PACK_AB R67, R28, R33 ;  /* 0x000000211c43723e */ /* 0x020fe200000000ff */
[----:B------:R-:W1:Y:S01]  /*10900*/  MUFU.EX2 R26, R26 ;  /* 0x0000001a001a7308 */ /* 0x000e620000000800 */
        /* <DEDUP_REMOVED lines=32> */
[----:B-1----:R-:W-:Y:S01]  /*10b10*/  F2FP.PACK_AB R4, R26, R29 ;  /* 0x0000001d1a04723e */ /* 0x002fe200000000ff */
        /* <DEDUP_REMOVED lines=12> */
[----:B---3--:R-:W-:Y:S01]  /*10be0*/  HMMA.16816.F32 R96, R4, R12, R96 ;  /* 0x0000000c0460723c */ /* 0x008fe20000001860 */
[----:B------:R-:W-:Y:S01]  /*10bf0*/  FADD.FTZ R24, R24, R25 ;  /* 0x0000001918187221 */ /* 0x000fe20000010000 */
[----:B------:R-:W-:Y:S01]  /*10c00*/  MUFU.EX2 R113, R113 ;  /* 0x0000007100717308 */ /* 0x000fe20000000800 */
        /* <DEDUP_REMOVED lines=8> */
[----:B------:R-:W-:Y:S08]  /*10c90*/  MUFU.EX2 R126, R126 ;  /* 0x0000007e007e7308 */ /* 0x000ff00000000800 */
[----:B------:R-:W1:Y:S01]  /*10ca0*/  MUFU.EX2 R165, R165 ;  /* 0x000000a500a57308 */ /* 0x000e620000000800 */
[C---:B---3--:R-:W-:Y:S08]  /*10cb0*/  HMMA.16816.F32 R80, R4.reuse, R12, R80 ;  /* 0x0000000c0450723c */ /* 0x048ff00000001850 */
[C---:B------:R-:W-:Y:S01]  /*10cc0*/  HMMA.16816.F32 R76, R4.reuse, R14, R76 ;  /* 0x0000000e044c723c */ /* 0x040fe2000000184c */
[----:B------:R-:W3:Y:S07]  /*10cd0*/  LDSM.16.MT88.4 R12, [R144+0xa800] ;  /* 0x00a80000900c783b */ /* 0x000eee0000004200 */
[C---:B-----5:R-:W-:Y:S08]  /*10ce0*/  HMMA.16816.F32 R72, R4.reuse, R8, R72 ;  /* 0x000000080448723c */ /* 0x060ff00000001848 */
[C---:B------:R-:W-:Y:S01]  /*10cf0*/  HMMA.16816.F32 R68, R4.reuse, R10, R68 ;  /* 0x0000000a0444723c */ /* 0x040fe20000001844 */
[----:B------:R-:W5:Y:S07]  /*10d00*/  LDSM.16.MT88.4 R8, [R142+0xa800] ;  /* 0x00a800008e08783b */ /* 0x000f6e0000004200 */
        /* <DEDUP_REMOVED lines=10> */
[----:B------:R-:W-:Y:S01]  /*10db0*/  HMMA.16816.F32 R64, R4, R10, R64 ;  /* 0x0000000a0440723c */ /* 0x000fe20000001840 */
[----:B------:R-:W5:Y:S06]  /*10dc0*/  LDSM.16.MT88.4 R8, [R142+0x9000] ;  /* 0x009000008e08783b */ /* 0x000f6c0000004200 */
[----:B--2---:R-:W-:Y:S01]  /*10dd0*/  F2FP.PACK_AB R4, R120, R121 ;  /* 0x000000797804723e */ /* 0x004fe200000000ff */
        /* <DEDUP_REMOVED lines=12> */
[C---:B---3--:R-:W-:Y:S08]  /*10ea0*/  HMMA.16816.F32 R96, R4.reuse, R12, R96 ;  /* 0x0000000c0460723c */ /* 0x048ff00000001860 */
[C---:B------:R-:W-:Y:S01]  /*10eb0*/  HMMA.16816.F32 R92, R4.reuse, R14, R92 ;  /* 0x0000000e045c723c */ /* 0x040fe2000000185c */
[----:B------:R-:W2:Y:S07]  /*10ec0*/  LDSM.16.MT88.4 R12, [R140+0x9000] ;  /* 0x009000008c0c783b */ /* 0x000eae0000004200 */
[C---:B-----5:R-:W-:Y:S08]  /*10ed0*/  HMMA.16816.F32 R88, R4.reuse, R8, R88 ;  /* 0x000000080458723c */ /* 0x060ff00000001858 */
[C---:B------:R-:W-:Y:S01]  /*10ee0*/  HMMA.16816.F32 R84, R4.reuse, R10, R84 ;  /* 0x0000000a0454723c */ /* 0x040fe20000001854 */
[----:B------:R-:W3:Y:S07]  /*10ef0*/  LDSM.16.MT88.4 R8, [R144+0xb000] ;  /* 0x00b000009008783b */ /* 0x000eee0000004200 */
        /* <DEDUP_REMOVED lines=17> */
[----:B-1----:R-:W-:Y:S01]  /*11010*/  F2FP.PACK_AB R4, R114, R115 ;  /* 0x000000737204723e */ /* 0x002fe200000000ff */
        /* <DEDUP_REMOVED lines=95> */
.L_x_5803:
[----:B------:R-:W-:-:S05]  /*11610*/  IMAD.MOV.U32 R5, RZ, RZ, c[0x0][0x1a0] ;  /* 0x00006800ff057624 */ /* 0x000fca00078e00ff */
[----:B------:R-:W-:-:S04]  /*11620*/  LEA R5, -R5, RZ, 0x6 ;  /* 0x000000ff05057211 */ /* 0x000fc800078e31ff */
[----:B------:R-:W-:Y:S02]  /*11630*/  SHF.R.S32.HI R6, RZ, 0x1f, R5 ;  /* 0x0000001fff067819 */ /* 0x000fe40000011405 */
.L_x_5804:
        /* <DEDUP_REMOVED lines=76> */
[----:B--2---:R-:W4:Y:S04]  /*11b00*/  LDSM.16.M88.4 R12, [R149+0x4000] ;  /* 0x00400000950c783b */ /* 0x004f280000000200 */
[----:B------:R-:W3:Y:S04]  /*11b10*/  LDSM.16.M88.4 R4, [R149+0x4800] ;  /* 0x004800009504783b */ /* 0x000ee80000000200 */
[----:B------:R-:W2:Y:S04]  /*11b20*/  LDSM.16.M88.4 R108, [R149+0x5000] ;  /* 0x00500000956c783b */ /* 0x000ea80000000200 */
[----:B------:R-:W1:Y:S04]  /*11b30*/  LDSM.16.M88.4 R20, [R149+0x5800] ;  /* 0x005800009514783b */ /* 0x000e680000000200 */
[----:B------:R-:W-:Y:S04]  /*11b40*/  LDSM.16.M88.4 R124, [R147] ;  /* 0x00000000937c783b */ /* 0x000fe80000000200 */
[----:B------:R-:W-:Y:S04]  /*11b50*/  LDSM.16.M88.4 R120, [R139] ;  /* 0x000000008b78783b */ /* 0x000fe80000000200 */
[----:B------:R-:W-:Y:S04]  /*11b60*/  LDSM.16.M88.4 R116, [R138] ;  /* 0x000000008a74783b */ /* 0x000fe80000000200 */
[----:B-----5:R-:W-:Y:S04]  /*11b70*/  LDSM.16.M88.4 R24, [R137] ;  /* 0x000000008918783b */ /* 0x020fe80000000200 */
[----:B------:R-:W0:Y:S01]  /*11b80*/  LDGDEPBAR ;  /* 0x00000000000079af */ /* 0x000e220000000000 */
[C---:B----4-:R-:W-:Y:S08]  /*11b90*/  HMMA.16816.F32 R16, R28.reuse, R12, RZ ;  /* 0x0000000c1c10723c */ /* 0x050ff000000018ff */
[C---:B---3--:R-:W-:Y:S08]  /*11ba0*/  HMMA.16816.F32 R8, R28.reuse, R4, RZ ;  /* 0x000000041c08723c */ /* 0x048ff000000018ff */
[C---:B--2---:R-:W-:Y:S08]  /*11bb0*/  HMMA.16816.F32 R112, R28.reuse, R108, RZ ;  /* 0x0000006c1c70723c */ /* 0x044ff000000018ff */
[C---:B------:R-:W-:Y:S08]  /*11bc0*/  HMMA.16816.F32 R12, R28.reuse, R14, RZ ;  /* 0x0000000e1c0c723c */ /* 0x040ff000000018ff */
[C---:B------:R-:W-:Y:S08]  /*11bd0*/  HMMA.16816.F32 R4, R28.reuse, R6, RZ ;  /* 0x000000061c04723c */ /* 0x040ff000000018ff */
[C---:B------:R-:W-:Y:S08]  /*11be0*/  HMMA.16816.F32 R108, R28.reuse, R110, RZ ;  /* 0x0000006e1c6c723c */ /* 0x040ff000000018ff */
[C---:B-1----:R-:W-:Y:S08]  /*11bf0*/  HMMA.16816.F32 R32, R28.reuse, R20, RZ ;  /* 0x000000141c20723c */ /* 0x042ff000000018ff */
        /* <DEDUP_REMOVED lines=46> */
[----:B------:R-:W1:Y:S07]  /*11ee0*/  LDSM.16.M88.4 R116, [R148+0x2000] ;  /* 0x002000009474783b */ /* 0x000e6e0000000200 */
[C---:B------:R-:W-:Y:S08]  /*11ef0*/  HMMA.16816.F32 R16, R20.reuse, R124, R16 ;  /* 0x0000007c1410723c */ /* 0x040ff00000001810 */
[C---:B------:R-:W-:Y:S01]  /*11f00*/  HMMA.16816.F32 R12, R20.reuse, R126, R12 ;  /* 0x0000007e140c723c */ /* 0x040fe2000000180c */
[----:B------:R-:W-:Y:S07]  /*11f10*/  LDSM.16.M88.4 R124, [R146+0x2000] ;  /* 0x00200000927c783b */ /* 0x000fee0000000200 */
[C---:B--2---:R-:W-:Y:S08]  /*11f20*/  HMMA.16816.F32 R32, R20.reuse, R24, R32 ;  /* 0x000000181420723c */ /* 0x044ff00000001820 */
[----:B------:R-:W-:Y:S01]  /*11f30*/  HMMA.16816.F32 R28, R20, R26, R28 ;  /* 0x0000001a141c723c */ /* 0x000fe2000000181c */
[----:B------:R-:W2:Y:S04]  /*11f40*/  LDSM.16.M88.4 R24, [R134] ;  /* 0x000000008618783b */ /* 0x000ea80000000200 */
[----:B------:R-:W3:Y:S03]  /*11f50*/  LDSM.16.M88.4 R20, [R133] ;  /* 0x000000008514783b */ /* 0x000ee60000000200 */
        /* <DEDUP_REMOVED lines=9> */
[C---:B-1----:R-:W-:Y:S08]  /*11ff0*/  HMMA.16816.F32 R32, R116.reuse, R120, R32 ;  /* 0x000000787420723c */ /* 0x042ff00000001820 */
[----:B------:R-:W-:Y:S01]  /*12000*/  HMMA.16816.F32 R28, R116, R122, R28 ;  /* 0x0000007a741c723c */ /* 0x000fe2000000181c */
[----:B------:R-:W1:Y:S04]  /*12010*/  LDSM.16.M88.4 R116, [R143+0x7800] ;  /* 0x007800008f74783b */ /* 0x000e680000000200 */
[----:B------:R-:W4:Y:S03]  /*12020*/  LDSM.16.M88.4 R120, [R143+0x7000] ;  /* 0x007000008f78783b */ /* 0x000f260000000200 */
        /* <DEDUP_REMOVED lines=10> */
[----:B------:R-:W-:Y:S08]  /*120d0*/  HMMA.16816.F32 R108, R124, R122, R108 ;  /* 0x0000007a7c6c723c */ /* 0x000ff0000000186c */
[C---:B--2---:R-:W-:Y:S08]  /*120e0*/  HMMA.16816.F32 R16, R24.reuse, R20, R16 ;  /* 0x000000141810723c */ /* 0x044ff00000001810 */
[C---:B------:R-:W-:Y:S08]  /*120f0*/  HMMA.16816.F32 R12, R24.reuse, R22, R12 ;  /* 0x00000016180c723c */ /* 0x040ff0000000180c */
[C---:B-1----:R-:W-:Y:S08]  /*12100*/  HMMA.16816.F32 R8, R24.reuse, R116, R8 ;  /* 0x000000741808723c */ /* 0x042ff00000001808 */
[----:B------:R-:W-:Y:S01]  /*12110*/  HMMA.16816.F32 R4, R24, R118, R4 ;  /* 0x000000761804723c */ /* 0x000fe20000001804 */
[----:B------:R-:W-:-:S02]  /*12120*/  FMUL.FTZ R126, R16, c[0x0][0x2ec] ;  /* 0x0000bb00107e7a20 */ /* 0x000fc40000410000 */
[----:B------:R-:W-:Y:S02]  /*12130*/  FMUL.FTZ R20, R17, c[0x0][0x2ec] ;  /* 0x0000bb0011147a20 */ /* 0x000fe40000410000 */
[----:B------:R-:W-:Y:S02]  /*12140*/  FMUL.FTZ R127, R18, c[0x0][0x2ec] ;  /* 0x0000bb00127f7a20 */ /* 0x000fe40000410000 */
[----:B------:R-:W-:Y:S01]  /*12150*/  FMUL.FTZ R21, R19, c[0x0][0x2ec] ;  /* 0x0000bb0013157a20 */ /* 0x000fe20000410000 */
[----:B------:R-:W-:Y:S01]  /*12160*/  MUFU.TANH R126, R126 ;  /* 0x0000007e007e7308 */ /* 0x000fe20000002400 */
[----:B------:R-:W1:Y:S01]  /*12170*/  LDSM.16.M88.4 R16, [R136+0x3000] ;  /* 0x003000008810783b */ /* 0x000e620000000200 */
[----:B------:R-:W-:Y:S02]  /*12180*/  FMUL.FTZ R101, R15, c[0x0][0x2ec] ;  /* 0x0000bb000f657a20 */ /* 0x000fe40000410000 */
[----:B------:R-:W-:Y:S02]  /*12190*/  FMUL.FTZ R12, R12, c[0x0][0x2ec] ;  /* 0x0000bb000c0c7a20 */ /* 0x000fe40000410000 */
[----:B------:R-:W-:-:S02]  /*121a0*/  FMUL.FTZ R14, R14, c[0x0][0x2ec] ;  /* 0x0000bb000e0e7a20 */ /* 0x000fc40000410000 */
[----:B------:R-:W-:Y:S01]  /*121b0*/  FMUL.FTZ R8, R8, c[0x0][0x2ec] ;  /* 0x0000bb0008087a20 */ /* 0x000fe20000410000 */
[----:B------:R-:W2:Y:S01]  /*121c0*/  MUFU.TANH R20, R20 ;  /* 0x0000001400147308 */ /* 0x000ea20000002400 */
[----:B------:R-:W-:Y:S02]  /*121d0*/  FMUL.FTZ R9, R9, c[0x0][0x2ec] ;  /* 0x0000bb0009097a20 */ /* 0x000fe40000410000 */
[----:B------:R-:W-:Y:S02]  /*121e0*/  FMUL.FTZ R10, R10, c[0x0][0x2ec] ;  /* 0x0000bb000a0a7a20 */ /* 0x000fe40000410000 */
[----:B------:R-:W-:Y:S02]  /*121f0*/  FMUL.FTZ R22, R11, c[0x0][0x2ec] ;  /* 0x0000bb000b167a20 */ /* 0x000fe40000410000 */
[----:B------:R-:W-:Y:S01]  /*12200*/  FMUL.FTZ R116, R4, c[0x0][0x2ec] ;  /* 0x0000bb0004747a20 */ /* 0x000fe20000410000 */
[----:B------:R-:W-:Y:S01]  /*12210*/  MUFU.TANH R23, R8 ;  /* 0x0000000800177308 */ /* 0x000fe20000002400 */
[----:B------:R-:W3:Y:S01]  /*12220*/  S2R R4, SR_TID.X ;  /* 0x0000000000047919 */ /* 0x000ee20000002100 */
[----:B------:R-:W-:-:S02]  /*12230*/  FMUL.FTZ R118, R6, c[0x0][0x2ec] ;  /* 0x0000bb0006767a20 */ /* 0x000fc40000410000 */
[----:B------:R-:W-:Y:S02]  /*12240*/  FMUL.FTZ R13, R13, c[0x0][0x2ec] ;  /* 0x0000bb000d0d7a20 */ /* 0x000fe40000410000 */
[----:B------:R-:W-:Y:S02]  /*12250*/  FMUL.FTZ R7, R7, c[0x0][0x2ec] ;  /* 0x0000bb0007077a20 */ /* 0x000fe40000410000 */
[----:B------:R-:W-:Y:S01]  /*12260*/  MUFU.TANH R15, R9 ;  /* 0x00000009000f7308 */ /* 0x000fe20000002400 */
[----:B------:R-:W-:-:S07]  /*12270*/  FMUL.FTZ R5, R5, c[0x0][0x2ec] ;  /* 0x0000bb0005057a20 */ /* 0x000fce0000410000 */
[----:B------:R4:W-:Y:S01]  /*12280*/  MUFU.TANH R107, R10 ;  /* 0x0000000a006b7308 */ /* 0x0009e20000002400 */
[----:B-1----:R-:W-:Y:S01]  /*12290*/  HMMA.16816.F32 R112, R24, R16, R112 ;  /* 0x000000101870723c */ /* 0x002fe20000001870 */
[----:B---3--:R-:W-:-:S06]  /*122a0*/  IMAD.SHL.U32 R4, R4, 0x2, RZ ;  /* 0x0000000204047824 */ /* 0x008fcc00078e00ff */
[----:B------:R-:W-:Y:S01]  /*122b0*/  MUFU.TANH R21, R21 ;  /* 0x0000001500157308 */ /* 0x000fe20000002400 */
[----:B------:R-:W-:Y:S01]  /*122c0*/  LOP3.LUT R6, R4, 0x6, RZ, 0xc0, !PT ;  /* 0x0000000604067812 */ /* 0x000fe200078ec0ff */
[----:B----4-:R-:W1:Y:S01]  /*122d0*/  LDSM.16.M88.4 R8, [R136+0x3800] ;  /* 0x003800008808783b */ /* 0x010e620000000200 */
[----:B------:R-:W-:Y:S05]  /*122e0*/  HMMA.16816.F32 R108, R24, R18, R108 ;  /* 0x00000012186c723c */ /* 0x000fea000000186c */
[----:B------:R-:W3:Y:S01]  /*122f0*/  MUFU.TANH R12, R12 ;  /* 0x0000000c000c7308 */ /* 0x000ee20000002400 */
[----:B------:R-:W-:Y:S01]  /*12300*/  IMAD R6, R161, 0x40, R6 ;  /* 0x00000040a1067824 */ /* 0x000fe200078e0206 */
[----:B------:R-:W-:-:S04]  /*12310*/  DEPBAR.LE SB0, 0x0 ;  /* 0x000080000000791a */ /* 0x000fc80000000000 */
[C---:B------:R-:W-:Y:S02]  /*12320*/  IADD3 R4, R6.reuse, 0x1, RZ ;  /* 0x0000000106047810 */ /* 0x040fe40007ffe0ff */
[----:B------:R-:W4:Y:S01]  /*12330*/  MUFU.TANH R14, R14 ;  /* 0x0000000e000e7308 */ /* 0x000f220000002400 */
[----:B------:R-:W-:Y:S02]  /*12340*/  IADD3 R16, R6, 0x11, RZ ;  /* 0x0000001106107810 */ /* 0x000fe40007ffe0ff */
[C---:B------:R-:W-:Y:S02]  /*12350*/  ISETP.GE.AND P6, PT, R4.reuse, R0, PT ;  /* 0x000000000400720c */ /* 0x040fe40003fc6270 */
[----:B------:R-:W-:Y:S01]  /*12360*/  ISETP.GE.AND P4, PT, R4, R105, PT ;  /* 0x000000690400720c */ /* 0x000fe20003f86270 */
[----:B------:R-:W-:Y:S01]  /*12370*/  FMUL.FTZ R113, R113, c[0x0][0x2ec] ;  /* 0x0000bb0071717a20 */ /* 0x000fe20000410000 */
[----:B------:R-:W-:Y:S01]  /*12380*/  IADD3 R4, R6, 0x8, RZ ;  /* 0x0000000806047810 */ /* 0x000fe20007ffe0ff */
[----:B------:R-:W5:Y:S01]  /*12390*/  MUFU.TANH R13, R13 ;  /* 0x0000000d000d7308 */ /* 0x000f620000002400 */
[----:B------:R-:W-:-:S02]  /*123a0*/  FMUL.FTZ R115, R115, c[0x0][0x2ec] ;  /* 0x0000bb0073737a20 */ /* 0x000fc40000410000 */
[----:B------:R-:W-:Y:S01]  /*123b0*/  ISETP.GE.AND P5, PT, R4, R0, PT ;  /* 0x000000000400720c */ /* 0x000fe20003fa6270 */
[----:B------:R-:W-:Y:S01]  /*123c0*/  FMUL.FTZ R112, R112, c[0x0][0x2ec] ;  /* 0x0000bb0070707a20 */ /* 0x000fe20000410000 */
[----:B------:R-:W-:Y:S01]  /*123d0*/  ISETP.GE.AND P1, PT, R4, R105, PT ;  /* 0x000000690400720c */ /* 0x000fe20003f26270 */
[----:B------:R-:W-:Y:S01]  /*123e0*/  FMUL.FTZ R114, R114, c[0x0][0x2ec] ;  /* 0x0000bb0072727a20 */ /* 0x000fe20000410000 */
[----:B--2---:R-:W-:Y:S01]  /*123f0*/  FSEL R4, R20, -INF , !P6 ;  /* 0xff80000014047808 */ /* 0x004fe20007000000 */
[----:B------:R-:W2:Y:S01]  /*12400*/  MUFU.TANH R101, R101 ;  /* 0x0000006500657308 */ /* 0x000ea20000002400 */
[----:B---3--:R-:W-:Y:S01]  /*12410*/  FSEL R12, R12, -INF , !P5 ;  /* 0xff8000000c0c7808 */ /* 0x008fe20006800000 */
[----:B------:R-:W-:Y:S02]  /*12420*/  FMUL.FTZ R108, R108, c[0x0][0x2ec] ;  /* 0x0000bb006c6c7a20 */ /* 0x000fe40000410000 */
[----:B------:R-:W-:Y:S02]  /*12430*/  FMUL.FTZ R110, R110, c[0x0][0x2ec] ;  /* 0x0000bb006e6e7a20 */ /* 0x000fe40000410000 */
[----:B------:R-:W-:-:S02]  /*12440*/  FMUL.FTZ R104, R109, c[0x0][0x2ec] ;  /* 0x0000bb006d687a20 */ /* 0x000fc40000410000 */
[----:B------:R-:W3:Y:S01]  /*12450*/  MUFU.TANH R22, R22 ;  /* 0x0000001600167308 */ /* 0x000ee20000002400 */
[----:B------:R-:W-:Y:S01]  /*12460*/  FMUL.FTZ R111, R111, c[0x0][0x2ec] ;  /* 0x0000bb006f6f7a20 */ /* 0x000fe20000410000 */
[C---:B-1----:R-:W-:Y:S06]  /*12470*/  HMMA.16816.F32 R32, R24.reuse, R8, R32 ;  /* 0x000000081820723c */ /* 0x042fec0000001820 */
[----:B------:R1:W-:Y:S01]  /*12480*/  MUFU.TANH R117, R7 ;  /* 0x0000000700757308 */ /* 0x0003e20000002400 */
[----:B------:R-:W-:Y:S01]  /*12490*/  IADD3 R8, R6, 0x10, RZ ;  /* 0x0000001006087810 */ /* 0x000fe20007ffe0ff */
[----:B------:R-:W-:Y:S06]  /*124a0*/  HMMA.16816.F32 R28, R24, R10, R28 ;  /* 0x0000000a181c723c */ /* 0x000fec000000181c */
[----:B------:R2:W2:Y:S01]  /*124b0*/  MUFU.TANH R106, R5 ;  /* 0x00000005006a7308 */ /* 0x0004a20000002400 */
[----:B------:R-:W-:-:S04]  /*124c0*/  ISETP.GE.AND P5, PT, R8, R0, PT ;  /* 0x000000000800720c */ /* 0x000fc80003fa6270 */
[----:B------:R-:W-:Y:S02]  /*124d0*/  FSEL R18, R23, -INF , !P5 ;  /* 0xff80000017127808 */ /* 0x000fe40006800000 */
[C---:B------:R-:W-:Y:S01]  /*124e0*/  IADD3 R10, R6.reuse, 0x21, RZ ;  /* 0x00000021060a7810 */ /* 0x040fe20007ffe0ff */
[----:B------:R-:W3:Y:S01]  /*124f0*/  MUFU.TANH R116, R116 ;  /* 0x0000007400747308 */ /* 0x000ee20000002400 */
[C---:B-1----:R-:W-:Y:S02]  /*12500*/  IADD3 R7, R6.reuse, 0x9, RZ ;  /* 0x0000000906077810 */ /* 0x042fe40007ffe0ff */
[----:B------:R-:W-:Y:S02]  /*12510*/  IADD3 R11, R6, 0x20, RZ ;  /* 0x00000020060b7810 */ /* 0x000fe40007ffe0ff */
[-C--:B------:R-:W-:Y:S01]  /*12520*/  ISETP.GE.AND P6, PT, R7, R0.reuse, PT ;  /* 0x000000000700720c */ /* 0x080fe20003fc6270 */
[----:B------:R-:W-:Y:S02]  /*12530*/  FMUL.FTZ R32, R32, c[0x0][0x2ec] ;  /* 0x0000bb0020207a20 */ /* 0x000fe40000410000 */
[----:B------:R-:W1:Y:S01]  /*12540*/  MUFU.TANH R118, R118 ;  /* 0x0000007600767308 */ /* 0x000e620000002400 */
[----:B--2---:R-:W-:Y:S01]  /*12550*/  FSEL R5, R21, -INF , !P4 ;  /* 0xff80000015057808 */ /* 0x004fe20006000000 */
[----:B------:R-:W-:Y:S01]  /*12560*/  FMUL.FTZ R34, R34, c[0x0][0x2ec] ;  /* 0x0000bb0022227a20 */ /* 0x000fe20000410000 */
[-C--:B------:R-:W-:Y:S01]  /*12570*/  ISETP.GE.AND P4, PT, R7, R105.reuse, PT ;  /* 0x000000690700720c */ /* 0x080fe20003f86270 */
[----:B------:R-:W-:Y:S01]  /*12580*/  FMUL.FTZ R33, R33, c[0x0][0x2ec] ;  /* 0x0000bb0021217a20 */ /* 0x000fe20000410000 */
[----:B----4-:R-:W-:Y:S01]  /*12590*/  FSEL R7, R14, -INF , !P1 ;  /* 0xff8000000e077808 */ /* 0x010fe20004800000 */
[----:B------:R-:W-:Y:S01]  /*125a0*/  FMUL.FTZ R35, R35, c[0x0][0x2ec] ;  /* 0x0000bb0023237a20 */ /* 0x000fe20000410000 */
[-C--:B------:R-:W-:Y:S01]  /*125b0*/  ISETP.GE.AND P1, PT, R8, R105.reuse, PT ;  /* 0x000000690800720c */ /* 0x080fe20003f26270 */
[----:B------:R-:W2:Y:S01]  /*125c0*/  MUFU.TANH R120, R113 ;  /* 0x0000007100787308 */ /* 0x000ea20000002400 */
[----:B-----5:R-:W-:Y:S01]  /*125d0*/  FSEL R8, R13, -INF , !P6 ;  /* 0xff8000000d087808 */ /* 0x020fe20007000000 */
[----:B------:R-:W-:Y:S01]  /*125e0*/  FMUL.FTZ R28, R28, c[0x0][0x2ec] ;  /* 0x0000bb001c1c7a20 */ /* 0x000fe20000410000 */
[----:B------:R-:W-:Y:S01]  /*125f0*/  FSEL R9, R101, -INF , !P4 ;  /* 0xff80000065097808 */ /* 0x000fe20006000000 */
[----:B------:R-:W-:Y:S01]  /*12600*/  FMUL.FTZ R30, R30, c[0x0][0x2ec] ;  /* 0x0000bb001e1e7a20 */ /* 0x000fe20000410000 */
[C---:B------:R-:W-:Y:S01]  /*12610*/  ISETP.GE.AND P6, PT, R16.reuse, R0, PT ;  /* 0x000000001000720c */ /* 0x040fe20003fc6270 */
[----:B------:R-:W-:Y:S01]  /*12620*/  FMUL.FTZ R29, R29, c[0x0][0x2ec] ;  /* 0x0000bb001d1d7a20 */ /* 0x000fe20000410000 */
[----:B------:R-:W-:Y:S01]  /*12630*/  ISETP.GE.AND P4, PT, R16, R105, PT ;  /* 0x000000691000720c */ /* 0x000fe20003f86270 */
[----:B------:R-:W4:Y:S01]  /*12640*/  MUFU.TANH R119, R115 ;  /* 0x0000007300777308 */ /* 0x000f220000002400 */
[C---:B------:R-:W-:Y:S01]  /*12650*/  IADD3 R13, R6.reuse, 0x19, RZ ;  /* 0x00000019060d7810 */ /* 0x040fe20007ffe0ff */
[----:B------:R-:W-:Y:S01]  /*12660*/  FMUL.FTZ R31, R31, c[0x0][0x2ec] ;  /* 0x0000bb001f1f7a20 */ /* 0x000fe20000410000 */
[----:B------:R-:W-:-:S02]  /*12670*/  IADD3 R14, R6, 0x18, RZ ;  /* 0x00000018060e7810 */ /* 0x000fc40007ffe0ff */
[----:B------:R-:W-:Y:S02]  /*12680*/  FSEL R16, R15, -INF , !P6 ;  /* 0xff8000000f107808 */ /* 0x000fe40007000000 */
[----:B---3--:R-:W-:Y:S01]  /*12690*/  FSEL R17, R22, -INF , !P4 ;  /* 0xff80000016117808 */ /* 0x008fe20006000000 */
[----:B------:R-:W3:Y:S01]  /*126a0*/  MUFU.TANH R122, R112 ;  /* 0x00000070007a7308 */ /* 0x000ee20000002400 */
[----:B------:R-:W-:Y:S02]  /*126b0*/  FSEL R19, R107, -INF , !P1 ;  /* 0xff8000006b137808 */ /* 0x000fe40004800000 */
[CC--:B------:R-:W-:Y:S02]  /*126c0*/  ISETP.GE.AND P6, PT, R13.reuse, R0.reuse, PT ;  /* 0x000000000d00720c */ /* 0x0c0fe40003fc6270 */
[-C--:B------:R-:W-:Y:S02]  /*126d0*/  ISETP.GE.AND P4, PT, R13, R105.reuse, PT ;  /* 0x000000690d00720c */ /* 0x080fe40003f86270 */
[C---:B------:R-:W-:Y:S01]  /*126e0*/  ISETP.GE.AND P5, PT, R14.reuse, R0, PT ;  /* 0x000000000e00720c */ /* 0x040fe20003fa6270 */
[----:B------:R-:W5:Y:S01]  /*126f0*/  MUFU.TANH R125, R114 ;  /* 0x00000072007d7308 */ /* 0x000f620000002400 */
[----:B------:R-:W-:-:S02]  /*12700*/  ISETP.GE.AND P1, PT, R14, R105, PT ;  /* 0x000000690e00720c */ /* 0x000fc40003f26270 */
[----:B------:R-:W-:Y:S02]  /*12710*/  FSEL R20, R106, -INF , !P6 ;  /* 0xff8000006a147808 */ /* 0x000fe40007000000 */
[----:B------:R-:W-:Y:S02]  /*12720*/  FSEL R21, R117, -INF , !P4 ;  /* 0xff80000075157808 */ /* 0x000fe40006000000 */
[----:B------:R-:W-:Y:S01]  /*12730*/  FSEL R22, R116, -INF , !P5 ;  /* 0xff80000074167808 */ /* 0x000fe20006800000 */
[----:B------:R-:W3:Y:S01]  /*12740*/  MUFU.TANH R124, R108 ;  /* 0x0000006c007c7308 */ /* 0x000ee20000002400 */
[----:B-1----:R-:W-:Y:S02]  /*12750*/  FSEL R23, R118, -INF , !P1 ;  /* 0xff80000076177808 */ /* 0x002fe40004800000 */
[C---:B------:R-:W-:Y:S02]  /*12760*/  ISETP.GE.AND P6, PT, R10.reuse, R0, PT ;  /* 0x000000000a00720c */ /* 0x040fe40003fc6270 */
[----:B------:R-:W-:-:S02]  /*12770*/  ISETP.GE.AND P4, PT, R10, R105, PT ;  /* 0x000000690a00720c */ /* 0x000fc40003f86270 */
[C---:B------:R-:W-:Y:S01]  /*12780*/  ISETP.GE.AND P5, PT, R11.reuse, R0, PT ;  /* 0x000000000b00720c */ /* 0x040fe20003fa6270 */
[----:B------:R-:W1:Y:S01]  /*12790*/  MUFU.TANH R121, R110 ;  /* 0x0000006e00797308 */ /* 0x000e620000002400 */
[----:B------:R-:W-:Y:S02]  /*127a0*/  ISETP.GE.AND P1, PT, R11, R105, PT ;  /* 0x000000690b00720c */ /* 0x000fe40003f26270 */
[C---:B------:R-:W-:Y:S02]  /*127b0*/  IADD3 R10, R6.reuse, 0x29, RZ ;  /* 0x00000029060a7810 */ /* 0x040fe40007ffe0ff */
[----:B------:R-:W-:Y:S02]  /*127c0*/  IADD3 R11, R6, 0x28, RZ ;  /* 0x00000028060b7810 */ /* 0x000fe40007ffe0ff */
[----:B--2---:R-:W-:Y:S01]  /*127d0*/  FSEL R120, R120, -INF , !P6 ;  /* 0xff80000078787808 */ /* 0x004fe20007000000 */
[----:B------:R-:W2:Y:S01]  /*127e0*/  MUFU.TANH R104, R104 ;  /* 0x0000006800687308 */ /* 0x000ea20000002400 */
[----:B----4-:R-:W-:-:S02]  /*127f0*/  FSEL R119, R119, -INF , !P4 ;  /* 0xff80000077777808 */ /* 0x010fc40006000000 */
[----:B---3--:R-:W-:Y:S02]  /*12800*/  FSEL R122, R122, -INF , !P5 ;  /* 0xff8000007a7a7808 */ /* 0x008fe40006800000 */
[----:B-----5:R-:W-:Y:S02]  /*12810*/  FSEL R125, R125, -INF , !P1 ;  /* 0xff8000007d7d7808 */ /* 0x020fe40004800000 */
[CC--:B------:R-:W-:Y:S01]  /*12820*/  ISETP.GE.AND P6, PT, R10.reuse, R0.reuse, PT ;  /* 0x000000000a00720c */ /* 0x0c0fe20003fc6270 */
[----:B------:R-:W3:Y:S01]  /*12830*/  MUFU.TANH R123, R111 ;  /* 0x0000006f007b7308 */ /* 0x000ee20000002400 */
[-C--:B------:R-:W-:Y:S02]  /*12840*/  ISETP.GE.AND P4, PT, R10, R105.reuse, PT ;  /* 0x000000690a00720c */ /* 0x080fe40003f86270 */
[C---:B------:R-:W-:Y:S02]  /*12850*/  ISETP.GE.AND P5, PT, R11.reuse, R0, PT ;  /* 0x000000000b00720c */ /* 0x040fe40003fa6270 */
[----:B------:R-:W-:-:S02]  /*12860*/  ISETP.GE.AND P1, PT, R11, R105, PT ;  /* 0x000000690b00720c */ /* 0x000fc40003f26270 */
[C---:B------:R-:W-:Y:S01]  /*12870*/  IADD3 R10, R6.reuse, 0x30, RZ ;  /* 0x00000030060a7810 */ /* 0x040fe20007ffe0ff */
[----:B------:R-:W4:Y:S01]  /*12880*/  MUFU.TANH R108, R32 ;  /* 0x00000020006c7308 */ /* 0x000f220000002400 */
[----:B------:R-:W-:Y:S02]  /*12890*/  IADD3 R11, R6, 0x31, RZ ;  /* 0x00000031060b7810 */ /* 0x000fe40007ffe0ff */
[----:B------:R-:W-:Y:S02]  /*128a0*/  FSEL R124, R124, -INF , !P5 ;  /* 0xff8000007c7c7808 */ /* 0x000fe40006800000 */
[----:B-1----:R-:W-:Y:S02]  /*128b0*/  FSEL R121, R121, -INF , !P1 ;  /* 0xff80000079797808 */ /* 0x002fe40004800000 */
[C---:B------:R-:W-:Y:S01]  /*128c0*/  ISETP.GE.AND P5, PT, R10.reuse, R0, PT ;  /* 0x000000000a00720c */ /* 0x040fe20003fa6270 */
[----:B------:R-:W1:Y:S01]  /*128d0*/  MUFU.TANH R101, R34 ;  /* 0x0000002200657308 */ /* 0x000e620000002400 */
[----:B------:R-:W-:-:S02]  /*128e0*/  ISETP.GE.AND P1, PT, R10, R105, PT ;  /* 0x000000690a00720c */ /* 0x000fc40003f26270 */
[----:B--2---:R-:W-:Y:S02]  /*128f0*/  FSEL R118, R104, -INF , !P6 ;  /* 0xff80000068767808 */ /* 0x004fe40007000000 */
[----:B---3--:R-:W-:Y:S02]  /*12900*/  FSEL R123, R123, -INF , !P4 ;  /* 0xff8000007b7b7808 */ /* 0x008fe40006000000 */
[C---:B------:R-:W-:Y:S01]  /*12910*/  ISETP.GE.AND P6, PT, R11.reuse, R0, PT ;  /* 0x000000000b00720c */ /* 0x040fe20003fc6270 */
[----:B------:R-:W2:Y:S01]  /*12920*/  MUFU.TANH R107, R33 ;  /* 0x00000021006b7308 */ /* 0x000ea20000002400 */
[----:B------:R-:W-:Y:S02]  /*12930*/  ISETP.GE.AND P4, PT, R11, R105, PT ;  /* 0x000000690b00720c */ /* 0x000fe40003f86270 */
[----:B------:R-:W-:Y:S02]  /*12940*/  IADD3 R11, R6, 0x38, RZ ;  /* 0x00000038060b7810 */ /* 0x000fe40007ffe0ff */
[----:B----4-:R-:W-:-:S02]  /*12950*/  FSEL R108, R108, -INF , !P5 ;  /* 0xff8000006c6c7808 */ /* 0x010fc40006800000 */
[----:B------:R-:W-:Y:S01]  /*12960*/  ISETP.GE.AND P5, PT, R11, R0, PT ;  /* 0x000000000b00720c */ /* 0x000fe20003fa6270 */
[----:B------:R-:W3:Y:S01]  /*12970*/  MUFU.TANH R35, R35 ;  /* 0x0000002300237308 */ /* 0x000ee20000002400 */
[----:B-1----:R-:W-:Y:S02]  /*12980*/  FSEL R101, R101, -INF , !P1 ;  /* 0xff80000065657808 */ /* 0x002fe40004800000 */
[----:B------:R-:W-:Y:S02]  /*12990*/  ISETP.GE.AND P1, PT, R11, R105, PT ;  /* 0x000000690b00720c */ /* 0x000fe40003f26270 */
[----:B------:R-:W-:-:S03]  /*129a0*/  IADD3 R11, R6, 0x39, RZ ;  /* 0x00000039060b7810 */ /* 0x000fc60007ffe0ff */
[----:B------:R-:W1:Y:S01]  /*129b0*/  MUFU.TANH R106, R28 ;  /* 0x0000001c006a7308 */ /* 0x000e620000002400 */
[----:B--2---:R-:W-:Y:S01]  /*129c0*/  FSEL R107, R107, -INF , !P6 ;  /* 0xff8000006b6b7808 */ /* 0x004fe20007000000 */
[----:B------:R-:W-:Y:S01]  /*129d0*/  BAR.SYNC.DEFER_BLOCKING 0x0 ;  /* 0x0000000000007b1d */ /* 0x000fe20000010000 */
[----:B------:R-:W-:-:S04]  /*129e0*/  ISETP.GE.AND P6, PT, R6, R0, PT ;  /* 0x000000000600720c */ /* 0x000fc80003fc6270 */
[----:B------:R-:W-:Y:S01]  /*129f0*/  FSEL R126, R126, -INF , !P6 ;  /* 0xff8000007e7e7808 */ /* 0x000fe20007000000 */
[----:B------:R-:W2:Y:S01]  /*12a00*/  MUFU.TANH R33, R30 ;  /* 0x0000001e00217308 */ /* 0x000ea20000002400 */
[----:B---3--:R-:W-:Y:S02]  /*12a10*/  FSEL R35, R35, -INF , !P4 ;  /* 0xff80000023237808 */ /* 0x008fe40006000000 */
[----:B------:R-:W-:-:S05]  /*12a20*/  ISETP.GE.AND P4, PT, R6, R105, PT ;  /* 0x000000690600720c */ /* 0x000fca0003f86270 */
        /* <DEDUP_REMOVED lines=71> */
.L_x_5806:
[----:B------:R-:W-:-:S05]  /*12ea0*/  IMAD.MOV.U32 R13, RZ, RZ, c[0x0][0x198] ;  /* 0x00006600ff0d7624 */ /* 0x000fca00078e00ff */
[----:B------:R-:W-:-:S04]  /*12eb0*/  LEA R13, -R13, RZ, 0x6 ;  /* 0x000000ff0d0d7211 */ /* 0x000fc800078e31ff */
[----:B------:R-:W-:Y:S02]  /*12ec0*/  SHF.R.S32.HI R10, RZ, 0x1f, R13 ;  /* 0x0000001fff0a7819 */ /* 0x000fe4000001140d */
.L_x_5807:
[----:B------:R-:W-:Y:S02]  /*12ed0*/  LOP3.LUT R0, R162, 0x1, RZ, 0xc0, !PT ;  /* 0x00000001a2007812 */ /* 0x000fe400078ec0ff */
[-C--:B------:R-:W-:Y:S02]  /*12ee0*/  @P2 IADD3 R15, P0, R152, R13.reuse, RZ ;  /* 0x0000000d980f2210 */ /* 0x080fe40007f1e0ff */
[----:B------:R-:W-:Y:S02]  /*12ef0*/  ISETP.NE.U32.AND P1, PT, R0, 0x1, PT ;  /* 0x000000010000780c */ /* 0x000fe40003f25070 */
[----:B------:R-:W-:Y:S01]  /*12f00*/  LEA R28, P6, R13, R160, 0x1 ;  /* 0x000000a00d1c7211 */ /* 0x000fe200078c08ff */
[----:B------:R-:W-:Y:S01]  /*12f10*/  @P2 IMAD.X R0, R151, 0x1, R10, P0 ;  /* 0x0000000197002824 */ /* 0x000fe200000e060a */
[----:B------:R-:W-:Y:S02]  /*12f20*/  IADD3 R11, P5, P4, R152, R13, R152 ;  /* 0x0000000d980b7210 */ /* 0x000fe40007cbe098 */
[----:B------:R-:W-:-:S02]  /*12f30*/  LEA.HI.X R29, R13, R163, R10, 0x1, P6 ;  /* 0x000000a30d1d7211 */ /* 0x000fc400030f0c0a */
[----:B------:R-:W-:Y:S02]  /*12f40*/  IADD3.X R6, R151, R10, R151, P5, P4 ;  /* 0x0000000a97067210 */ /* 0x000fe40002fe8497 */
[----:B------:R-:W-:-:S03]  /*12f50*/  @P2 LEA R24, P0, R15, R160, 0x1 ;  /* 0x000000a00f182211 */ /* 0x000fc600078008ff */
[----:B------:R-:W-:Y:S01]  /*12f60*/  @!P1 IADD3 R13, P6, R152, R13, RZ ;  /* 0x0000000d980d9210 */ /* 0x000fe20007fde0ff */
[----:B------:R-:W-:Y:S01]  /*12f70*/  @!PT LDS RZ, [RZ] ;  /* 0x00000000fffff984 */ /* 0x000fe20000000800 */
[----:B------:R-:W-:Y:S01]  /*12f80*/  @!PT LDS RZ, [RZ] ;  /* 0x00000000fffff984 */ /* 0x000fe20000000800 */
[----:B------:R-:W-:Y:S01]  /*12f90*/  @!PT LDS RZ, [RZ] ;  /* 0x00000000fffff984 */ /* 0x000fe20000000800 */
[----:B------:R1:W-:Y:S01]  /*12fa0*/  @!P1 LDGSTS.E.BYPASS.LTC128B.128 [R157+0x4000], [R28.64] ;  /* 0x040000001c9d9fae */ /* 0x0003e2000b901d46 */
[-C--:B------:R-:W-:Y:S02]  /*12fb0*/  @!P1 LEA R26, P5, R11, R160.reuse, 0x1 ;  /* 0x000000a00b1a9211 */ /* 0x080fe400078a08ff */
[-C--:B------:R-:W-:Y:S01]  /*12fc0*/  @P2 LEA.HI.X R25, R15, R163.reuse, R0, 0x1, P0 ;  /* 0x000000a30f192211 */ /* 0x080fe200000f0c00 */
[----:B------:R-:W-:Y:S01]  /*12fd0*/  @!P1 IMAD.X R10, R151, 0x1, R10, P6 ;  /* 0x00000001970a9824 */ /* 0x000fe200030e060a */
[C---:B------:R-:W-:Y:S01]  /*12fe0*/  @!P1 LEA.HI.X R27, R11.reuse, R163, R6, 0x1, P5 ;  /* 0x000000a30b1b9211 */ /* 0x040fe200028f0c06 */
[----:B------:R1:W-:Y:S01]  /*12ff0*/  @P1 STS.128 [R157+0x4000], RZ ;  /* 0x004000ff9d001388 */ /* 0x0003e20000000c00 */
[-C--:B------:R-:W-:Y:S02]  /*13000*/  @P2 LEA R14, P0, R11, R160.reuse, 0x1 ;  /* 0x000000a00b0e2211 */ /* 0x080fe400078008ff */
[----:B------:R-:W-:-:S02]  /*13010*/  @!P1 LEA R112, P5, R13, R160, 0x1 ;  /* 0x000000a00d709211 */ /* 0x000fc400078a08ff */
[----:B------:R-:W-:Y:S02]  /*13020*/  IADD3 R0, P4, R152, R11, RZ ;  /* 0x0000000b98007210 */ /* 0x000fe40007f9e0ff */
[-C--:B------:R-:W-:Y:S01]  /*13030*/  @P2 LEA.HI.X R15, R11, R163.reuse, R6, 0x1, P0 ;  /* 0x000000a30b0f2211 */ /* 0x080fe200000f0c06 */
[----:B------:R-:W-:Y:S01]  /*13040*/  @P2 IMAD.MOV.U32 R11, RZ, RZ, R29 ;  /* 0x000000ffff0b2224 */ /* 0x000fe200078e001d */
[-C--:B------:R-:W-:Y:S01]  /*13050*/  @!P1 LEA.HI.X R113, R13, R163.reuse, R10, 0x1, P5 ;  /* 0x000000a30d719211 */ /* 0x080fe200028f0c0a */
[----:B------:R-:W-:Y:S01]  /*13060*/  @P2 IMAD.MOV.U32 R10, RZ, RZ, R28 ;  /* 0x000000ffff0a2224 */ /* 0x000fe200078e001c */
[CC--:B------:R-:W-:Y:S01]  /*13070*/  @P2 LEA R30, P0, R0.reuse, R160.reuse, 0x1 ;  /* 0x000000a0001e2211 */ /* 0x0c0fe200078008ff */
[----:B------:R-:W-:Y:S01]  /*13080*/  IMAD.X R6, R151, 0x1, R6, P4 ;  /* 0x0000000197067824 */ /* 0x000fe200020e0606 */
[C---:B------:R-:W-:Y:S01]  /*13090*/  @!P1 LEA R110, P4, R0.reuse, R160, 0x1 ;  /* 0x000000a0006e9211 */ /* 0x040fe200078808ff */
[----:B------:R-:W-:Y:S01]  /*130a0*/  IMAD.MOV.U32 R160, RZ, RZ, R28 ;  /* 0x000000ffffa07224 */ /* 0x000fe200078e001c */
[----:B------:R-:W-:Y:S01]  /*130b0*/  @!PT LDS RZ, [RZ] ;  /* 0x00000000fffff984 */ /* 0x000fe20000000800 */
[----:B------:R-:W-:Y:S01]  /*130c0*/  @!PT LDS RZ, [RZ] ;  /* 0x00000000fffff984 */ /* 0x000fe20000000800 */
[----:B------:R-:W-:Y:S01]  /*130d0*/  @!PT LDS RZ, [RZ] ;  /* 0x00000000fffff984 */ /* 0x000fe20000000800 */
[----:B------:R1:W-:Y:S02]  /*130e0*/  @P2 LDGSTS.E.BYPASS.LTC128B.128 [R157+0x6000], [R10.64+0x80] ;  /* 0x060000800a9d2fae */ /* 0x0003e4000b901d46 */
[----:B------:R-:W-:-:S02]  /*130f0*/  @!P1 LEA.HI.X R111, R0, R163, R6, 0x1, P4 ;  /* 0x000000a3006f9211 */ /* 0x000fc400020f0c06 */
[----:B------:R1:W-:Y:S01]  /*13100*/  @!P2 STS.128 [R157+0x6000], RZ ;  /* 0x006000ff9d00a388 */ /* 0x0003e20000000c00 */
[----:B------:R-:W-:Y:S01]  /*13110*/  @P2 LEA.HI.X R31, R0, R163, R6, 0x1, P0 ;  /* 0x000000a3001f2211 */ /* 0x000fe200000f0c06 */
        /* <DEDUP_REMOVED lines=32> */
.L_x_5805:
        /* <DEDUP_REMOVED lines=44> */
[----:B------:R-:W-:Y:S02]  /*135e0*/  FSEL R109, R109, RZ, P1 ;  /* 0x000000ff6d6d7208 */ /* 0x000fe40000800000 */
[----:B------:R-:W-:Y:S02]  /*135f0*/  FSEL R32, R29, RZ, P1 ;  /* 0x000000ff1d207208 */ /* 0x000fe40000800000 */
[----:B------:R-:W-:Y:S01]  /*13600*/  FSEL R104, R104, RZ, P0 ;  /* 0x000000ff68687208 */ /* 0x000fe20000000000 */
[----:B------:R-:W-:-:S02]  /*13610*/  FFMA.FTZ R26, R12, c[0x0][0x23c], -R109 ;  /* 0x00008f000c1a7a23 */ /* 0x000fc4000001086d */
[--C-:B------:R-:W-:Y:S02]  /*13620*/  FFMA.FTZ R25, R8, c[0x0][0x23c], -R109.reuse ;  /* 0x00008f0008197a23 */ /* 0x100fe4000001086d */
[--C-:B------:R-:W-:Y:S02]  /*13630*/  FFMA.FTZ R12, R9, c[0x0][0x23c], -R104.reuse ;  /* 0x00008f00090c7a23 */ /* 0x100fe40000010868 */
[----:B------:R-:W1:Y:S01]  /*13640*/  LDSM.16.MT88.4 R8, [R144+0x8000] ;  /* 0x008000009008783b */ /* 0x000e620000004200 */
[----:B------:R-:W-:Y:S01]  /*13650*/  FFMA.FTZ R24, R5, c[0x0][0x23c], -R104 ;  /* 0x00008f0005187a23 */ /* 0x000fe20000010868 */
[----:B------:R-:W-:Y:S01]  /*13660*/  FSEL R5, R28, RZ, P0 ;  /* 0x000000ff1c057208 */ /* 0x000fe20000000000 */
[----:B------:R-:W-:Y:S01]  /*13670*/  FADD.FTZ R32, R3, -R32 ;  /* 0x8000002003207221 */ /* 0x000fe20000010000 */
[----:B------:R-:W-:Y:S01]  /*13680*/  MUFU.EX2 R26, R26 ;  /* 0x0000001a001a7308 */ /* 0x000fe20000000800 */
[----:B------:R-:W-:Y:S02]  /*13690*/  FFMA.FTZ R31, R126, c[0x0][0x23c], -R109 ;  /* 0x00008f007e1f7a23 */ /* 0x000fe4000001086d */
[----:B------:R-:W-:-:S02]  /*136a0*/  FADD.FTZ R2, R2, -R5 ;  /* 0x8000000502027221 */ /* 0x000fc40000010000 */
[--C-:B------:R-:W-:Y:S02]  /*136b0*/  FFMA.FTZ R27, R4, c[0x0][0x23c], -R109.reuse ;  /* 0x00008f00041b7a23 */ /* 0x100fe4000001086d */
[--C-:B------:R-:W-:Y:S01]  /*136c0*/  FFMA.FTZ R30, R127, c[0x0][0x23c], -R104.reuse ;  /* 0x00008f007f1e7a23 */ /* 0x100fe20000010868 */
[----:B------:R-:W-:Y:S01]  /*136d0*/  MUFU.EX2 R31, R31 ;  /* 0x0000001f001f7308 */ /* 0x000fe20000000800 */
[----:B------:R-:W-:Y:S02]  /*136e0*/  FFMA.FTZ R0, R7, c[0x0][0x23c], -R104 ;  /* 0x00008f0007007a23 */ /* 0x000fe40000010868 */
[----:B------:R-:W-:Y:S02]  /*136f0*/  FMUL.FTZ R32, R32, c[0x0][0x23c] ;  /* 0x00008f0020207a20 */ /* 0x000fe40000410000 */
[----:B------:R-:W-:Y:S02]  /*13700*/  FMUL.FTZ R2, R2, c[0x0][0x23c] ;  /* 0x00008f0002027a20 */ /* 0x000fe40000410000 */
[--C-:B------:R-:W-:Y:S01]  /*13710*/  FFMA.FTZ R112, R18, c[0x0][0x23c], -R109.reuse ;  /* 0x00008f0012707a23 */ /* 0x100fe2000001086d */
[----:B------:R-:W2:Y:S01]  /*13720*/  MUFU.EX2 R27, R27 ;  /* 0x0000001b001b7308 */ /* 0x000ea20000000800 */
[----:B------:R-:W-:-:S02]  /*13730*/  FFMA.FTZ R111, R16, c[0x0][0x23c], -R109 ;  /* 0x00008f00106f7a23 */ /* 0x000fc4000001086d */
[--C-:B------:R-:W-:Y:S02]  /*13740*/  FFMA.FTZ R110, R22, c[0x0][0x23c], -R109.reuse ;  /* 0x00008f00166e7a23 */ /* 0x100fe4000001086d */
[----:B------:R-:W-:Y:S02]  /*13750*/  FFMA.FTZ R113, R20, c[0x0][0x23c], -R109 ;  /* 0x00008f0014717a23 */ /* 0x000fe4000001086d */
[--C-:B------:R-:W-:Y:S01]  /*13760*/  FFMA.FTZ R117, R19, c[0x0][0x23c], -R104.reuse ;  /* 0x00008f0013757a23 */ /* 0x100fe20000010868 */
[----:B------:R-:W3:Y:S01]  /*13770*/  MUFU.EX2 R25, R25 ;  /* 0x0000001900197308 */ /* 0x000ee20000000800 */
[--C-:B------:R-:W-:Y:S02]  /*13780*/  FFMA.FTZ R116, R17, c[0x0][0x23c], -R104.reuse ;  /* 0x00008f0011747a23 */ /* 0x100fe40000010868 */
[--C-:B------:R-:W-:Y:S01]  /*13790*/  FFMA.FTZ R115, R23, c[0x0][0x23c], -R104.reuse ;  /* 0x00008f0017737a23 */ /* 0x100fe20000010868 */
[----:B------:R-:W-:Y:S01]  /*137a0*/  LDSM.16.MT88.4 R16, [R144+0xa800] ;  /* 0x00a800009010783b */ /* 0x000fe20000004200 */
[----:B------:R-:W-:-:S02]  /*137b0*/  FFMA.FTZ R114, R21, c[0x0][0x23c], -R104 ;  /* 0x00008f0015727a23 */ /* 0x000fc40000010868 */
[--C-:B------:R-:W-:Y:S01]  /*137c0*/  FFMA.FTZ R127, R120, c[0x0][0x23c], -R109.reuse ;  /* 0x00008f00787f7a23 */ /* 0x100fe2000001086d */
[----:B------:R-:W-:Y:S01]  /*137d0*/  MUFU.EX2 R30, R30 ;  /* 0x0000001e001e7308 */ /* 0x000fe20000000800 */
[----:B--2---:R-:W-:Y:S01]  /*137e0*/  F2FP.PACK_AB R4, R27, R31 ;  /* 0x0000001f1b04723e */ /* 0x004fe200000000ff */
[----:B------:R-:W-:Y:S01]  /*137f0*/  LDSM.16.MT88.4 R20, [R142+0xa800] ;  /* 0x00a800008e14783b */ /* 0x000fe20000004200 */
        /* <DEDUP_REMOVED lines=20> */
[----:B------:R-:W-:-:S05]  /*13940*/  FFMA.FTZ R34, R34, c[0x0][0x23c], -R104 ;  /* 0x00008f0022227a23 */ /* 0x000fca0000010868 */
[----:B------:R-:W4:Y:S01]  /*13950*/  MUFU.EX2 R2, R2 ;  /* 0x0000000200027308 */ /* 0x000f220000000800 */
[----:B---3--:R-:W-:Y:S01]  /*13960*/  F2FP.PACK_AB R7, R3, R0 ;  /* 0x000000000307723e */ /* 0x008fe200000000ff */
[----:B------:R-:W3:Y:S01]  /*13970*/  LDSM.16.MT88.4 R12, [R142+0x8000] ;  /* 0x008000008e0c783b */ /* 0x000ee20000004200 */
[----:B--2---:R-:W-:-:S05]  /*13980*/  FMUL.FTZ R96, R96, R32 ;  /* 0x0000002060607220 */ /* 0x004fca0000410000 */
[----:B------:R-:W-:Y:S01]  /*13990*/  MUFU.EX2 R112, R112 ;  /* 0x0000007000707308 */ /* 0x000fe20000000800 */
[-C--:B------:R-:W-:Y:S02]  /*139a0*/  FMUL.FTZ R97, R97, R32.reuse ;  /* 0x0000002061617220 */ /* 0x080fe40000410000 */
[-C--:B------:R-:W-:Y:S02]  /*139b0*/  FMUL.FTZ R92, R92, R32.reuse ;  /* 0x000000205c5c7220 */ /* 0x080fe40000410000 */
[----:B------:R-:W-:Y:S02]  /*139c0*/  FMUL.FTZ R93, R93, R32 ;  /* 0x000000205d5d7220 */ /* 0x000fe40000410000 */
[-C--:B----4-:R-:W-:Y:S01]  /*139d0*/  FMUL.FTZ R98, R98, R2.reuse ;  /* 0x0000000262627220 */ /* 0x090fe20000410000 */
[----:B------:R-:W2:Y:S01]  /*139e0*/  MUFU.EX2 R111, R111 ;  /* 0x0000006f006f7308 */ /* 0x000ea20000000800 */
[-C--:B------:R-:W-:Y:S02]  /*139f0*/  FMUL.FTZ R99, R99, R2.reuse ;  /* 0x0000000263637220 */ /* 0x080fe40000410000 */
[----:B------:R-:W-:-:S02]  /*13a00*/  FMUL.FTZ R94, R94, R2 ;  /* 0x000000025e5e7220 */ /* 0x000fc40000410000 */
[----:B------:R-:W-:Y:S02]  /*13a10*/  FMUL.FTZ R95, R95, R2 ;  /* 0x000000025f5f7220 */ /* 0x000fe40000410000 */
[-C--:B------:R-:W-:Y:S01]  /*13a20*/  FMUL.FTZ R88, R88, R32.reuse ;  /* 0x0000002058587220 */ /* 0x080fe20000410000 */
[C---:B-1----:R-:W-:Y:S01]  /*13a30*/  HMMA.16816.F32 R96, R4.reuse, R8, R96 ;  /* 0x000000080460723c */ /* 0x042fe20000001860 */
[----:B------:R-:W-:Y:S01]  /*13a40*/  FMUL.FTZ R89, R89, R32 ;  /* 0x0000002059597220 */ /* 0x000fe20000410000 */
[----:B------:R-:W-:Y:S01]  /*13a50*/  MUFU.EX2 R110, R110 ;  /* 0x0000006e006e7308 */ /* 0x000fe20000000800 */
[-C--:B------:R-:W-:Y:S02]  /*13a60*/  FMUL.FTZ R90, R90, R2.reuse ;  /* 0x000000025a5a7220 */ /* 0x080fe40000410000 */
[----:B------:R-:W-:Y:S02]  /*13a70*/  FMUL.FTZ R91, R91, R2 ;  /* 0x000000025b5b7220 */ /* 0x000fe40000410000 */
[-C--:B------:R-:W-:Y:S01]  /*13a80*/  FMUL.FTZ R84, R84, R32.reuse ;  /* 0x0000002054547220 */ /* 0x080fe20000410000 */
[----:B------:R-:W-:Y:S01]  /*13a90*/  HMMA.16816.F32 R92, R4, R10, R92 ;  /* 0x0000000a045c723c */ /* 0x000fe2000000185c */
[----:B------:R-:W1:Y:S01]  /*13aa0*/  LDSM.16.MT88.4 R8, [R141+0x8000] ;  /* 0x008000008d08783b */ /* 0x000e620000004200 */
[----:B------:R-:W-:Y:S01]  /*13ab0*/  FMUL.FTZ R85, R85, R32 ;  /* 0x0000002055557220 */ /* 0x000fe20000410000 */
[----:B------:R-:W-:Y:S01]  /*13ac0*/  MUFU.EX2 R113, R113 ;  /* 0x0000007100717308 */ /* 0x000fe20000000800 */
[----:B------:R-:W-:-:S02]  /*13ad0*/  FMUL.FTZ R86, R86, R2 ;  /* 0x0000000256567220 */ /* 0x000fc40000410000 */
[----:B------:R-:W-:Y:S02]  /*13ae0*/  FMUL.FTZ R87, R87, R2 ;  /* 0x0000000257577220 */ /* 0x000fe40000410000 */
[-C--:B------:R-:W-:Y:S01]  /*13af0*/  FMUL.FTZ R80, R80, R32.reuse ;  /* 0x0000002050507220 */ /* 0x080fe20000410000 */
[C---:B---3--:R-:W-:Y:S01]  /*13b00*/  HMMA.16816.F32 R88, R4.reuse, R12, R88 ;  /* 0x0000000c0458723c */ /* 0x048fe20000001858 */
[----:B------:R-:W-:Y:S01]  /*13b10*/  FMUL.FTZ R81, R81, R32 ;  /* 0x0000002051517220 */ /* 0x000fe20000410000 */
[----:B------:R-:W-:Y:S01]  /*13b20*/  MUFU.EX2 R117, R117 ;  /* 0x0000007500757308 */ /* 0x000fe20000000800 */
[-C--:B------:R-:W-:Y:S02]  /*13b30*/  FMUL.FTZ R82, R82, R2.reuse ;  /* 0x0000000252527220 */ /* 0x080fe40000410000 */
[----:B------:R-:W-:Y:S02]  /*13b40*/  FMUL.FTZ R83, R83, R2 ;  /* 0x0000000253537220 */ /* 0x000fe40000410000 */
[-C--:B------:R-:W-:Y:S01]  /*13b50*/  FMUL.FTZ R76, R76, R32.reuse ;  /* 0x000000204c4c7220 */ /* 0x080fe20000410000 */
[----:B------:R-:W-:Y:S01]  /*13b60*/  HMMA.16816.F32 R84, R4, R14, R84 ;  /* 0x0000000e0454723c */ /* 0x000fe20000001854 */
[----:B------:R-:W3:Y:S01]  /*13b70*/  LDSM.16.MT88.4 R12, [R140+0x8000] ;  /* 0x008000008c0c783b */ /* 0x000ee20000004200 */
        /* <DEDUP_REMOVED lines=26> */
[----:B------:R-:W-:Y:S01]  /*13d20*/  FMUL.FTZ R43, R43, R2 ;  /* 0x000000022b2b7220 */ /* 0x000fe20000410000 */
[----:B---3--:R-:W-:Y:S01]  /*13d30*/  HMMA.16816.F32 R72, R4, R12, R72 ;  /* 0x0000000c0448723c */ /* 0x008fe20000001848 */
[----:B------:R-:W-:-:S02]  /*13d40*/  FMUL.FTZ R44, R44, R32 ;  /* 0x000000202c2c7220 */ /* 0x000fc40000410000 */
[----:B------:R-:W-:Y:S01]  /*13d50*/  FMUL.FTZ R45, R45, R32 ;  /* 0x000000202d2d7220 */ /* 0x000fe20000410000 */
[----:B------:R-:W-:Y:S01]  /*13d60*/  MUFU.EX2 R120, R120 ;  /* 0x0000007800787308 */ /* 0x000fe20000000800 */
[-C--:B------:R-:W-:Y:S02]  /*13d70*/  FMUL.FTZ R46, R46, R2.reuse ;  /* 0x000000022e2e7220 */ /* 0x080fe40000410000 */
[----:B------:R-:W-:Y:S01]  /*13d80*/  FMUL.FTZ R47, R47, R2 ;  /* 0x000000022f2f7220 */ /* 0x000fe20000410000 */
[----:B------:R-:W-:Y:S01]  /*13d90*/  HMMA.16816.F32 R68, R4, R14, R68 ;  /* 0x0000000e0444723c */ /* 0x000fe20000001844 */
[----:B------:R-:W3:Y:S01]  /*13da0*/  LDSM.16.MT88.4 R12, [R142+0xa000] ;  /* 0x00a000008e0c783b */ /* 0x000ee20000004200 */
        /* <DEDUP_REMOVED lines=26> */
[-C--:B------:R-:W-:Y:S01]  /*13f50*/  FMUL.FTZ R66, R66, R2.reuse ;  /* 0x0000000242427220 */ /* 0x080fe20000410000 */
[C---:B---3--:R-:W-:Y:S01]  /*13f60*/  HMMA.16816.F32 R44, R4.reuse, R12, R44 ;  /* 0x0000000c042c723c */ /* 0x048fe2000000182c */
[----:B------:R-:W-:Y:S02]  /*13f70*/  FMUL.FTZ R67, R67, R2 ;  /* 0x0000000243437220 */ /* 0x000fe40000410000 */
[----:B------:R-:W-:Y:S02]  /*13f80*/  FFMA.FTZ R32, R168, R32, R31 ;  /* 0x00000020a8207223 */ /* 0x000fe4000001001f */
[----:B------:R-:W-:Y:S01]  /*13f90*/  FFMA.FTZ R165, R165, R2, R30 ;  /* 0x00000002a5a57223 */ /* 0x000fe2000001001e */
[----:B------:R-:W-:Y:S01]  /*13fa0*/  MUFU.EX2 R108, R108 ;  /* 0x0000006c006c7308 */ /* 0x000fe20000000800 */
[----:B------:R-:W-:Y:S01]  /*13fb0*/  FADD.FTZ R27, R27, R32 ;  /* 0x000000201b1b7221 */ /* 0x000fe20000010000 */
[----:B------:R-:W-:Y:S01]  /*13fc0*/  HMMA.16816.F32 R48, R4, R14, R48 ;  /* 0x0000000e0430723c */ /* 0x000fe20000001830 */
[----:B------:R-:W3:Y:S01]  /*13fd0*/  LDSM.16.MT88.4 R12, [R140+0xa000] ;  /* 0x00a000008c0c783b */ /* 0x000ee20000004200 */
[----:B------:R-:W-:Y:S01]  /*13fe0*/  FADD.FTZ R165, R24, R165 ;  /* 0x000000a518a57221 */ /* 0x000fe20000010000 */
[----:B------:R-:W-:Y:S01]  /*13ff0*/  MOV R2, R28 ;  /* 0x0000001c00027202 */ /* 0x000fe20000000f00 */
[----:B------:R-:W-:-:S02]  /*14000*/  FADD.FTZ R26, R26, R27 ;  /* 0x0000001b1a1a7221 */ /* 0x000fc40000010000 */
[----:B------:R-:W1:Y:S01]  /*14010*/  MUFU.EX2 R107, R107 ;  /* 0x0000006b006b7308 */ /* 0x000e620000000800 */
[----:B------:R-:W-:Y:S02]  /*14020*/  FADD.FTZ R0, R0, R165 ;  /* 0x000000a500007221 */ /* 0x000fe40000010000 */
[----:B------:R-:W-:Y:S02]  /*14030*/  FADD.FTZ R25, R25, R26 ;  /* 0x0000001a19197221 */ /* 0x000fe40000010000 */
[----:B------:R-:W-:-:S03]  /*14040*/  FADD.FTZ R0, R3, R0 ;  /* 0x0000000003007221 */ /* 0x000fc60000010000 */
[----:B------:R-:W-:Y:S08]  /*14050*/  MUFU.EX2 R106, R106 ;  /* 0x0000006a006a7308 */ /* 0x000ff00000000800 */
[----:B------:R-:W-:Y:S01]  /*14060*/  MUFU.EX2 R105, R105 ;  /* 0x0000006900697308 */ /* 0x000fe20000000800 */
[C---:B-1----:R-:W-:Y:S07]  /*14070*/  HMMA.16816.F32 R52, R4.reuse, R8, R52 ;  /* 0x000000080434723c */ /* 0x042fee0000001834 */
[----:B------:R-:W-:Y:S01]  /*14080*/  MUFU.EX2 R101, R101 ;  /* 0x0000006500657308 */ /* 0x000fe20000000800 */
[C---:B------:R-:W-:Y:S01]  /*14090*/  HMMA.16816.F32 R56, R4.reuse, R10, R56 ;  /* 0x0000000a0438723c */ /* 0x040fe20000001838 */
[----:B------:R-:W1:Y:S06]  /*140a0*/  LDSM.16.MT88.4 R8, [R142+0x8800] ;  /* 0x008800008e08783b */ /* 0x000e6c0000004200 */
[----:B------:R-:W1:Y:S01]  /*140b0*/  MUFU.EX2 R126, R126 ;  /* 0x0000007e007e7308 */ /* 0x000e620000000800 */
[C---:B---3--:R-:W-:Y:S07]  /*140c0*/  HMMA.16816.F32 R60, R4.reuse, R12, R60 ;  /* 0x0000000c043c723c */ /* 0x048fee000000183c */
[----:B------:R-:W-:Y:S01]  /*140d0*/  MUFU.EX2 R33, R33 ;  /* 0x0000002100217308 */ /* 0x000fe20000000800 */
[----:B------:R-:W-:Y:S01]  /*140e0*/  HMMA.16816.F32 R64, R4, R14, R64 ;  /* 0x0000000e0440723c */ /* 0x000fe20000001840 */
[----:B------:R-:W3:Y:S06]  /*140f0*/  LDSM.16.MT88.4 R12, [R144+0x8800] ;  /* 0x00880000900c783b */ /* 0x000eec0000004200 */
[----:B------:R-:W1:Y:S01]  /*14100*/  MUFU.EX2 R34, R34 ;  /* 0x0000002200227308 */ /* 0x000e620000000800 */
[----:B--2---:R-:W-:Y:S01]  /*14110*/  F2FP.PACK_AB R4, R111, R112 ;  /* 0x000000706f04723e */ /* 0x004fe200000000ff */
        /* <DEDUP_REMOVED lines=15> */
[C---:B---3--:R-:W-:Y:S08]  /*14210*/  HMMA.16816.F32 R96, R4.reuse, R12, R96 ;  /* 0x0000000c0460723c */ /* 0x048ff00000001860 */
        /* <DEDUP_REMOVED lines=26> */
[----:B------:R-:W-:Y:S01]  /*143c0*/  FADD.FTZ R125, R125, R124 ;  /* 0x0000007c7d7d7221 */ /* 0x000fe20000010000 */
[----:B------:R-:W-:Y:S01]  /*143d0*/  MOV R3, R29 ;  /* 0x0000001d00037202 */ /* 0x000fe20000000f00 */
[----:B------:R-:W-:-:S02]  /*143e0*/  FADD.FTZ R120, R120, R127 ;  /* 0x0000007f78787221 */ /* 0x000fc40000010000 */
        /* <DEDUP_REMOVED lines=59> */
.L_x_5802:
        /* <DEDUP_REMOVED lines=12> */
.L_x_5812:
        /* <DEDUP_REMOVED lines=65> */
.L_x_5809:
[----:B------:R-:W-:Y:S02]  /*14c70*/  LOP3.LUT P4, RZ, R162, 0x1, RZ, 0xc0, !PT ;  /* 0x00000001a2ff7812 */ /* 0x000fe4000788c0ff */
[C---:B------:R-:W-:Y:S02]  /*14c80*/  LEA R2, P6, R3.reuse, R170, 0x1 ;  /* 0x000000aa03027211 */ /* 0x040fe400078c08ff */
[----:B------:R-:W-:Y:S02]  /*14c90*/  IADD3 R35, P0, R154, R3, RZ ;  /* 0x000000039a237210 */ /* 0x000fe40007f1e0ff */
[----:B------:R-:W-:Y:S02]  /*14ca0*/  LEA.HI.X R3, R3, R171, R34, 0x1, P6 ;  /* 0x000000ab03037211 */ /* 0x000fe400030f0c22 */
[----:B------:R-:W-:Y:S02]  /*14cb0*/  LOP3.LUT P2, RZ, R162, 0x2, RZ, 0xc0, !PT ;  /* 0x00000002a2ff7812 */ /* 0x000fe4000784c0ff */
[----:B------:R-:W-:Y:S02]  /*14cc0*/  IADD3.X R32, R153, R34, RZ, P0, !PT ;  /* 0x0000002299207210 */ /* 0x000fe400007fe4ff */
[C---:B------:R-:W-:Y:S01]  /*14cd0*/  IADD3 R33, P1, R154.reuse, R35, RZ ;  /* 0x000000239a217210 */ /* 0x040fe20007f3e0ff */
[----:B------:R-:W-:Y:S01]  /*14ce0*/  @!PT LDS RZ, [RZ] ;  /* 0x00000000fffff984 */ /* 0x000fe20000000800 */
[----:B------:R-:W-:Y:S01]  /*14cf0*/  @!PT LDS RZ, [RZ] ;  /* 0x00000000fffff984 */ /* 0x000fe20000000800 */
[----:B------:R-:W-:Y:S01]  /*14d00*/  @!PT LDS RZ, [RZ] ;  /* 0x00000000fffff984 */ /* 0x000fe20000000800 */
[----:B------:R1:W-:Y:S01]  /*14d10*/  @P4 LDGSTS.E.BYPASS.LTC128B.128 [R157+0x8000], [R2.64] ;  /* 0x08000000029d4fae */ /* 0x0003e2000b901d46 */
[-C--:B------:R-:W-:Y:S02]  /*14d20*/  @P4 LEA R128, P5, R35, R170.reuse, 0x1 ;  /* 0x000000aa23804211 */ /* 0x080fe400078a08ff */
[-C--:B------:R-:W-:Y:S02]  /*14d30*/  @P4 LEA R174, P6, R33, R170.reuse, 0x1 ;  /* 0x000000aa21ae4211 */ /* 0x080fe400078c08ff */
[CCC-:B------:R-:W-:Y:S02]  /*14d40*/  @P4 LEA.HI.X R129, R35.reuse, R171.reuse, R32.reuse, 0x1, P5 ;  /* 0x000000ab23814211 */ /* 0x1c0fe400028f0c20 */
[----:B------:R-:W-:Y:S01]  /*14d50*/  @!P4 STS.128 [R157+0x8000], RZ ;  /* 0x008000ff9d00c388 */ /* 0x000fe20000000c00 */
[----:B------:R-:W-:Y:S02]  /*14d60*/  @P2 LEA R104, P0, R35, R170, 0x1 ;  /* 0x000000aa23682211 */ /* 0x000fe400078008ff */
[----:B------:R-:W-:Y:S02]  /*14d70*/  IADD3.X R34, R153, R32, RZ, P1, !PT ;  /* 0x0000002099227210 */ /* 0x000fe40000ffe4ff */
[-C--:B------:R-:W-:Y:S02]  /*14d80*/  @P2 LEA.HI.X R105, R35, R171.reuse, R32, 0x1, P0 ;  /* 0x000000ab23692211 */ /* 0x080fe400000f0c20 */
[----:B------:R-:W-:Y:S01]  /*14d90*/  @!PT LDS RZ, [RZ] ;  /* 0x00000000fffff984 */ /* 0x000fe20000000800 */
[----:B------:R-:W-:Y:S01]  /*14da0*/  @!PT LDS RZ, [RZ] ;  /* 0x00000000fffff984 */ /* 0x000fe20000000800 */
[----:B------:R-:W-:Y:S01]  /*14db0*/  @!PT LDS RZ, [RZ] ;  /* 0x00000000fffff984 */ /* 0x000fe20000000800 */
[----:B------:R1:W-:Y:S01]  /*14dc0*/  @P2 LDGSTS.E.BYPASS.LTC128B.128 [R157+0xa000], [R2.64+0x80] ;  /* 0x0a000080029d2fae */ /* 0x0003e2000b901d46 */
[C-C-:B------:R-:W-:Y:S02]  /*14dd0*/  @P4 LEA.HI.X R175, R33.reuse, R171, R34.reuse, 0x1, P6 ;  /* 0x000000ab21af4211 */ /* 0x140fe400030f0c22 */
[CC--:B------:R-:W-:Y:S02]  /*14de0*/  @P2 LEA R130, P1, R33.reuse, R170.reuse, 0x1 ;  /* 0x000000aa21822211 */ /* 0x0c0fe400078208ff */
[----:B------:R-:W-:Y:S02]  /*14df0*/  IADD3 R35, P0, R154, R33, RZ ;  /* 0x000000219a237210 */ /* 0x000fe40007f1e0ff */
[----:B------:R-:W-:Y:S01]  /*14e00*/  @!P2 STS.128 [R157+0xa000], RZ ;  /* 0x00a000ff9d00a388 */ /* 0x000fe20000000c00 */
[-C--:B------:R-:W-:Y:S02]  /*14e10*/  @P2 LEA.HI.X R131, R33, R171.reuse, R34, 0x1, P1 ;  /* 0x000000ab21832211 */ /* 0x080fe400008f0c22 */
[----:B------:R-:W-:Y:S02]  /*14e20*/  @P4 LEA R172, P5, R35, R170, 0x1 ;  /* 0x000000aa23ac4211 */ /* 0x000fe400078a08ff */
[----:B------:R-:W-:Y:S02]  /*14e30*/  IADD3.X R32, R153, R34, RZ, P0, !PT ;  /* 0x0000002299207210 */ /* 0x000fe400007fe4ff */
[----:B------:R-:W-:Y:S01]  /*14e40*/  @!PT LDS RZ, [RZ] ;  /* 0x00000000fffff984 */ /* 0x000fe20000000800 */
[----:B------:R-:W-:Y:S01]  /*14e50*/  @!PT LDS RZ, [RZ] ;  /* 0x00000000fffff984 */ /* 0x000fe20000000800 */
[----:B------:R-:W-:Y:S01]  /*14e60*/  @!PT LDS RZ, [RZ] ;  /* 0x00000000fffff984 */ /* 0x000fe20000000800 */
[----:B------:R2:W-:Y:S01]  /*14e70*/  @P4 LDGSTS.E.BYPASS.LTC128B.128 [R157+0x8800], [R128.64] ;  /* 0x08800000809d4fae */ /* 0x0005e2000b901d46 */
[C---:B------:R-:W-:Y:S02]  /*14e80*/  @P2 LEA R170, P0, R35.reuse, R170, 0x1 ;  /* 0x000000aa23aa2211 */ /* 0x040fe400078008ff */
[CCC-:B------:R-:W-:Y:S02]  /*14e90*/  @P4 LEA.HI.X R173, R35.reuse, R171.reuse, R32.reuse, 0x1, P5 ;  /* 0x000000ab23ad4211 */ /* 0x1c0fe400028f0c20 */
[----:B------:R-:W-:Y:S02]  /*14ea0*/  @P2 LEA.HI.X R171, R35, R171, R32, 0x1, P0 ;  /* 0x000000ab23ab2211 */ /* 0x000fe400000f0c20 */
[----:B------:R-:W-:Y:S01]  /*14eb0*/  @!P4 STS.128 [R157+0x8800], RZ ;  /* 0x008800ff9d00c388 */ /* 0x000fe20000000c00 */
[----:B------:R-:W-:Y:S06]  /*14ec0*/  ISETP.GE.AND P0, PT, R161, 0x2, PT ;  /* 0x00000002a100780c */ /* 0x000fec0003f06270 */
[----:B------:R-:W-:Y:S01]  /*14ed0*/  @!PT LDS RZ, [RZ] ;  /* 0x00000000fffff984 */ /* 0x000fe20000000800 */
[----:B------:R-:W-:Y:S01]  /*14ee0*/  @!PT LDS RZ, [RZ] ;  /* 0x00000000fffff984 */ /* 0x000fe20000000800 */
[----:B------:R-:W-:Y:S01]  /*14ef0*/  @!PT LDS RZ, [RZ] ;  /* 0x00000000fffff984 */ /* 0x000fe20000000800 */
[----:B------:R3:W-:Y:S07]  /*14f00*/  @P2 LDGSTS.E.BYPASS.LTC128B.128 [R157+0xa800], [R104.64+0x80] ;  /* 0x0a800080689d2fae */ /* 0x0007ee000b901d46 */
[----:B------:R-:W-:Y:S07]  /*14f10*/  @!P2 STS.128 [R157+0xa800], RZ ;  /* 0x00a800ff9d00a388 */ /* 0x000fee0000000c00 */
[----:B------:R-:W-:Y:S01]  /*14f20*/  @!PT LDS RZ, [RZ] ;  /* 0x00000000fffff984 */ /* 0x000fe20000000800 */
[----:B------:R-:W-:Y:S01]  /*14f30*/  @!PT LDS RZ, [RZ] ;  /* 0x00000000fffff984 */ /* 0x000fe20000000800 */
[----:B------:R-:W-:Y:S01]  /*14f40*/  @!PT LDS RZ, [RZ] ;  /* 0x00000000fffff984 */ /* 0x000fe20000000800 */
[----:B------:R4:W-:Y:S07]  /*14f50*/  @P4 LDGSTS.E.BYPASS.LTC128B.128 [R157+0x9000], [R174.64] ;  /* 0x09000000ae9d4fae */ /* 0x0009ee000b901d46 */
[----:B------:R-:W-:Y:S07]  /*14f60*/  @!P4 STS.128 [R157+0x9000], RZ ;  /* 0x009000ff9d00c388 */ /* 0x000fee0000000c00 */
        /* <DEDUP_REMOVED lines=15> */
[----:B------:R-:W-:Y:S07]  /*15060*/  LDSM.16.M88.4 R108, [R150] ;  /* 0x00000000966c783b */ /* 0x000fee0000000200 */
[----:B------:R-:W3:Y:S01]  /*15070*/  LDSM.16.M88.4 R112, [R149+0x4000] ;  /* 0x004000009570783b */ /* 0x000ee20000000200 */
[----:B-1----:R-:W-:Y:S06]  /*15080*/  MOV R170, R2 ;  /* 0x0000000200aa7202 */ /* 0x002fec0000000f00 */
[----:B------:R-:W1:Y:S01]  /*15090*/  LDSM.16.M88.4 R116, [R149+0x4800] ;  /* 0x004800009574783b */ /* 0x000e620000000200 */
[----:B------:R-:W-:Y:S06]  /*150a0*/  MOV R171, R3 ;  /* 0x0000000300ab7202 */ /* 0x000fec0000000f00 */
[----:B------:R-:W1:Y:S07]  /*150b0*/  LDSM.16.M88.4 R120, [R149+0x5000] ;  /* 0x005000009578783b */ /* 0x000e6e0000000200 */
[----:B------:R-:W0:Y:S07]  /*150c0*/  LDGDEPBAR ;  /* 0x00000000000079af */ /* 0x000e2e0000000000 */
[----:B------:R-:W4:Y:S07]  /*150d0*/  LDSM.16.M88.4 R124, [R149+0x5800] ;  /* 0x00580000957c783b */ /* 0x000f2e0000000200 */
[----:B--2---:R-:W-:Y:S01]  /*150e0*/  LDSM.16.M88.4 R128, [R138] ;  /* 0x000000008a80783b */ /* 0x004fe20000000200 */
[C---:B---3--:R-:W-:Y:S08]  /*150f0*/  HMMA.16816.F32 R4, R108.reuse, R112, RZ ;  /* 0x000000706c04723c */ /* 0x048ff000000018ff */
[C---:B------:R-:W-:Y:S01]  /*15100*/  HMMA.16816.F32 R8, R108.reuse, R114, RZ ;  /* 0x000000726c08723c */ /* 0x040fe200000018ff */
[----:B------:R-:W-:Y:S07]  /*15110*/  LDSM.16.M88.4 R112, [R148] ;  /* 0x000000009470783b */ /* 0x000fee0000000200 */
[C---:B-1----:R-:W-:Y:S08]  /*15120*/  HMMA.16816.F32 R12, R108.reuse, R116, RZ ;  /* 0x000000746c0c723c */ /* 0x042ff000000018ff */
[C---:B------:R-:W-:Y:S01]  /*15130*/  HMMA.16816.F32 R16, R108.reuse, R118, RZ ;  /* 0x000000766c10723c */ /* 0x040fe200000018ff */
[----:B------:R-:W1:Y:S07]  /*15140*/  LDSM.16.M88.4 R116, [R147] ;  /* 0x000000009374783b */ /* 0x000e6e0000000200 */
[C---:B------:R-:W-:Y:S08]  /*15150*/  HMMA.16816.F32 R20, R108.reuse, R120, RZ ;  /* 0x000000786c14723c */ /* 0x040ff000000018ff */
[C---:B------:R-:W-:Y:S01]  /*15160*/  HMMA.16816.F32 R24, R108.reuse, R122, RZ ;  /* 0x0000007a6c18723c */ /* 0x040fe200000018ff */
[----:B------:R-:W2:Y:S07]  /*15170*/  LDSM.16.M88.4 R120, [R139] ;  /* 0x000000008b78783b */ /* 0x000eae0000000200 */
[C---:B----4-:R-:W-:Y:S08]  /*15180*/  HMMA.16816.F32 R28, R108.reuse, R124, RZ ;  /* 0x0000007c6c1c723c */ /* 0x050ff000000018ff */
[----:B------:R-:W-:Y:S01]  /*15190*/  HMMA.16816.F32 R32, R108, R126, RZ ;  /* 0x0000007e6c20723c */ /* 0x000fe200000018ff */
[----:B------:R-:W3:Y:S07]  /*151a0*/  LDSM.16.M88.4 R108, [R137] ;  /* 0x00000000896c783b */ /* 0x000eee0000000200 */
[----:B------:R-:W-:Y:S01]  /*151b0*/  LDSM.16.M88.4 R124, [R143+0x4800] ;  /* 0x004800008f7c783b */ /* 0x000fe20000000200 */
[C---:B-1----:R-:W-:Y:S08]  /*151c0*/  HMMA.16816.F32 R4, R112.reuse, R116, R4 ;  /* 0x000000747004723c */ /* 0x042ff00000001804 */
[C---:B------:R-:W-:Y:S01]  /*151d0*/  HMMA.16816.F32 R8, R112.reuse, R118, R8 ;  /* 0x000000767008723c */ /* 0x040fe20000001808 */
[----:B------:R-:W-:Y:S07]  /*151e0*/  LDSM.16.M88.4 R116, [R146] ;  /* 0x000000009274783b */ /* 0x000fee0000000200 */
[C---:B--2---:R-:W-:Y:S08]  /*151f0*/  HMMA.16816.F32 R12, R112.reuse, R120, R12 ;  /* 0x00000078700c723c */ /* 0x044ff0000000180c */
[C---:B------:R-:W-:Y:S01]  /*15200*/  HMMA.16816.F32 R16, R112.reuse, R122, R16 ;  /* 0x0000007a7010723c */ /* 0x040fe20000001810 */
[----:B------:R-:W1:Y:S07]  /*15210*/  LDSM.16.M88.4 R120, [R143+0x4000] ;  /* 0x004000008f78783b */ /* 0x000e6e0000000200 */
[C---:B------:R-:W-:Y:S08]  /*15220*/  HMMA.16816.F32 R20, R112.reuse, R128, R20 ;  /* 0x000000807014723c */ /* 0x040ff00000001814 */
[C---:B------:R-:W-:Y:S08]  /*15230*/  HMMA.16816.F32 R24, R112.reuse, R130, R24 ;  /* 0x000000827018723c */ /* 0x040ff00000001818 */
[C---:B---3--:R-:W-:Y:S08]  /*15240*/  HMMA.16816.F32 R28, R112.reuse, R108, R28 ;  /* 0x0000006c701c723c */ /* 0x048ff0000000181c */
[----:B------:R-:W-:Y:S01]  /*15250*/  HMMA.16816.F32 R32, R112, R110, R32 ;  /* 0x0000006e7020723c */ /* 0x000fe20000001820 */
[----:B------:R-:W2:Y:S07]  /*15260*/  LDSM.16.M88.4 R108, [R143+0x5000] ;  /* 0x005000008f6c783b */ /* 0x000eae0000000200 */
[----:B------:R-:W3:Y:S01]  /*15270*/  LDSM.16.M88.4 R112, [R143+0x5800] ;  /* 0x005800008f70783b */ /* 0x000ee20000000200 */
[C---:B-1----:R-:W-:Y:S08]  /*15280*/  HMMA.16816.F32 R4, R116.reuse, R120, R4 ;  /* 0x000000787404723c */ /* 0x042ff00000001804 */
[C---:B------:R-:W-:Y:S01]  /*15290*/  HMMA.16816.F32 R8, R116.reuse, R122, R8 ;  /* 0x0000007a7408723c */ /* 0x040fe20000001808 */
[----:B------:R-:W-:Y:S07]  /*152a0*/  LDSM.16.M88.4 R120, [R136] ;  /* 0x000000008878783b */ /* 0x000fee0000000200 */
[C---:B------:R-:W-:Y:S08]  /*152b0*/  HMMA.16816.F32 R12, R116.reuse, R124, R12 ;  /* 0x0000007c740c723c */ /* 0x040ff0000000180c */
[C---:B------:R-:W-:Y:S01]  /*152c0*/  HMMA.16816.F32 R16, R116.reuse, R126, R16 ;  /* 0x0000007e7410723c */ /* 0x040fe20000001810 */
[----:B------:R-:W-:Y:S07]  /*152d0*/  LDSM.16.M88.4 R124, [R136+0x800] ;  /* 0x00080000887c783b */ /* 0x000fee0000000200 */
[C---:B--2---:R-:W-:Y:S08]  /*152e0*/  HMMA.16816.F32 R20, R116.reuse, R108, R20 ;  /* 0x0000006c7414723c */ /* 0x044ff00000001814 */
[C---:B------:R-:W-:Y:S01]  /*152f0*/  HMMA.16816.F32 R24, R116.reuse, R110, R24 ;  /* 0x0000006e7418723c */ /* 0x040fe20000001818 */
[----:B------:R-:W1:Y:S07]  /*15300*/  LDSM.16.M88.4 R108, [R145] ;  /* 0x00000000916c783b */ /* 0x000e6e0000000200 */
[C---:B---3--:R-:W-:Y:S08]  /*15310*/  HMMA.16816.F32 R28, R116.reuse, R112, R28 ;  /* 0x00000070741c723c */ /* 0x048ff0000000181c */
[----:B------:R-:W-:Y:S01]  /*15320*/  HMMA.16816.F32 R32, R116, R114, R32 ;  /* 0x000000727420723c */ /* 0x000fe20000001820 */
[----:B------:R-:W2:Y:S07]  /*15330*/  LDSM.16.M88.4 R112, [R136+0x1000] ;  /* 0x001000008870783b */ /* 0x000eae0000000200 */
[----:B------:R-:W3:Y:S01]  /*15340*/  LDSM.16.M88.4 R116, [R136+0x1800] ;  /* 0x001800008874783b */ /* 0x000ee20000000200 */
        /* <DEDUP_REMOVED lines=18> */
[----:B------:R-:W-:Y:S07]  /*15470*/  LDSM.16.M88.4 R124, [R134] ;  /* 0x00000000867c783b */ /* 0x000fee0000000200 */
[C---:B--2---:R-:W-:Y:S08]  /*15480*/  HMMA.16816.F32 R20, R112.reuse, R108, R20 ;  /* 0x0000006c7014723c */ /* 0x044ff00000001814 */
[C---:B------:R-:W-:Y:S01]  /*15490*/  HMMA.16816.F32 R24, R112.reuse, R110, R24 ;  /* 0x0000006e7018723c */ /* 0x040fe20000001818 */
[----:B------:R-:W1:Y:S07]  /*154a0*/  LDSM.16.M88.4 R108, [R148+0x2000] ;  /* 0x00200000946c783b */ /* 0x000e6e0000000200 */
[C---:B---3--:R-:W-:Y:S08]  /*154b0*/  HMMA.16816.F32 R28, R112.reuse, R116, R28 ;  /* 0x00000074701c723c */ /* 0x048ff0000000181c */
[----:B------:R-:W-:Y:S01]  /*154c0*/  HMMA.16816.F32 R32, R112, R118, R32 ;  /* 0x000000767020723c */ /* 0x000fe20000001820 */
[----:B------:R-:W2:Y:S07]  /*154d0*/  LDSM.16.M88.4 R112, [R133] ;  /* 0x000000008570783b */ /* 0x000eae0000000200 */
[----:B------:R-:W3:Y:S01]  /*154e0*/  LDSM.16.M88.4 R116, [R132] ;  /* 0x000000008474783b */ /* 0x000ee20000000200 */
[C---:B-1----:R-:W-:Y:S08]  /*154f0*/  HMMA.16816.F32 R4, R108.reuse, R120, R4 ;  /* 0x000000786c04723c */ /* 0x042ff00000001804 */
        /* <DEDUP_REMOVED lines=11> */
[----:B------:R-:W4:Y:S01]  /*155b0*/  LDSM.16.M88.4 R116, [R143+0x7800] ;  /* 0x007800008f74783b */ /* 0x000f220000000200 */
[C---:B-1----:R-:W-:Y:S08]  /*155c0*/  HMMA.16816.F32 R4, R120.reuse, R124, R4 ;  /* 0x0000007c7804723c */ /* 0x042ff00000001804 */
[C---:B------:R-:W-:Y:S01]  /*155d0*/  HMMA.16816.F32 R8, R120.reuse, R126, R8 ;  /* 0x0000007e7808723c */ /* 0x040fe20000001808 */
[----:B------:R-:W-:Y:S07]  /*155e0*/  LDSM.16.M88.4 R124, [R136+0x2000] ;  /* 0x00200000887c783b */ /* 0x000fee0000000200 */
[C---:B--2---:R-:W-:Y:S08]  /*155f0*/  HMMA.16816.F32 R12, R120.reuse, R112, R12 ;  /* 0x00000070780c723c */ /* 0x044ff0000000180c */
[C---:B------:R-:W-:Y:S01]  /*15600*/  HMMA.16816.F32 R16, R120.reuse, R114, R16 ;  /* 0x000000727810723c */ /* 0x040fe20000001810 */
[----:B------:R-:W1:Y:S07]  /*15610*/  LDSM.16.M88.4 R112, [R145+0x2000] ;  /* 0x002000009170783b */ /* 0x000e6e0000000200 */
[C---:B---3--:R-:W-:Y:S08]  /*15620*/  HMMA.16816.F32 R20, R120.reuse, R108, R20 ;  /* 0x0000006c7814723c */ /* 0x048ff00000001814 */
        /* <DEDUP_REMOVED lines=8> */
[C---:B------:R-:W-:Y:S01]  /*156b0*/  HMMA.16816.F32 R16, R112.reuse, R110, R16 ;  /* 0x0000006e7010723c */ /* 0x040fe20000001810 */
[----:B------:R-:W1:Y:S01]  /*156c0*/  LDSM.16.M88.4 R108, [R136+0x3800] ;  /* 0x00380000886c783b */ /* 0x000e620000000200 */
[----:B------:R-:W-:Y:S04]  /*156d0*/  DEPBAR.LE SB0, 0x0 ;  /* 0x000080000000791a */ /* 0x000fe80000000000 */
[----:B------:R-:W-:Y:S02]  /*156e0*/  FMUL.FTZ R192, R4, c[0x0][0x2ec] ;  /* 0x0000bb0004c07a20 */ /* 0x000fe40000410000 */
[C---:B---3--:R-:W-:Y:S04]  /*156f0*/  HMMA.16816.F32 R20, R112.reuse, R116, R20 ;  /* 0x000000747014723c */ /* 0x048fe80000001814 */
[----:B------:R-:W2:Y:S01]  /*15700*/  MUFU.TANH R192, R192 ;  /* 0x000000c000c07308 */ /* 0x000ea20000002400 */
[----:B------:R-:W-:Y:S01]  /*15710*/  BAR.SYNC.DEFER_BLOCKING 0x0 ;  /* 0x0000000000007b1d */ /* 0x000fe20000010000 */
[----:B------:R-:W-:Y:S02]  /*15720*/  FMUL.FTZ R106, R5, c[0x0][0x2ec] ;  /* 0x0000bb00056a7a20 */ /* 0x000fe40000410000 */
[C---:B------:R-:W-:Y:S04]  /*15730*/  HMMA.16816.F32 R24, R112.reuse, R118, R24 ;  /* 0x000000767018723c */ /* 0x040fe80000001818 */
[----:B------:R-:W-:Y:S02]  /*15740*/  FMUL.FTZ R191, R6, c[0x0][0x2ec] ;  /* 0x0000bb0006bf7a20 */ /* 0x000fe40000410000 */
[----:B------:R-:W3:Y:S01]  /*15750*/  MUFU.TANH R106, R106 ;  /* 0x0000006a006a7308 */ /* 0x000ee20000002400 */
[----:B------:R-:W-:Y:S02]  /*15760*/  FMUL.FTZ R189, R7, c[0x0][0x2ec] ;  /* 0x0000bb0007bd7a20 */ /* 0x000fe40000410000 */
[----:B------:R-:W-:Y:S03]  /*15770*/  FMUL.FTZ R190, R8, c[0x0][0x2ec] ;  /* 0x0000bb0008be7a20 */ /* 0x000fe60000410000 */
[----:B------:R-:W-:Y:S02]  /*15780*/  FMUL.FTZ R194, R9, c[0x0][0x2ec] ;  /* 0x0000bb0009c27a20 */ /* 0x000fe40000410000 */
[----:B------:R-:W-:Y:S02]  /*15790*/  FMUL.FTZ R195, R10, c[0x0][0x2ec] ;  /* 0x0000bb000ac37a20 */ /* 0x000fe40000410000 */
[----:B------:R-:W4:Y:S01]  /*157a0*/  MUFU.TANH R191, R191 ;  /* 0x000000bf00bf7308 */ /* 0x000f220000002400 */
[----:B------:R-:W-:Y:S02]  /*157b0*/  FMUL.FTZ R193, R11, c[0x0][0x2ec] ;  /* 0x0000bb000bc17a20 */ /* 0x000fe40000410000 */
[----:B------:R-:W-:Y:S02]  /*157c0*/  FMUL.FTZ R188, R12, c[0x0][0x2ec] ;  /* 0x0000bb000cbc7a20 */ /* 0x000fe40000410000 */
[----:B------:R-:W-:Y:S02]  /*157d0*/  FMUL.FTZ R186, R13, c[0x0][0x2ec] ;  /* 0x0000bb000dba7a20 */ /* 0x000fe40000410000 */
[----:B------:R-:W-:Y:S01]  /*157e0*/  FMUL.FTZ R187, R14, c[0x0][0x2ec] ;  /* 0x0000bb000ebb7a20 */ /* 0x000fe20000410000 */
[C---:B-1----:R-:W-:Y:S02]  /*157f0*/  HMMA.16816.F32 R28, R112.reuse, R108, R28 ;  /* 0x0000006c701c723c */ /* 0x042fe4000000181c */
[----:B------:R-:W1:Y:S01]  /*15800*/  MUFU.TANH R189, R189 ;  /* 0x000000bd00bd7308 */ /* 0x000e620000002400 */
[----:B------:R-:W-:Y:S02]  /*15810*/  FMUL.FTZ R185, R15, c[0x0][0x2ec] ;  /* 0x0000bb000fb97a20 */ /* 0x000fe40000410000 */
[----:B------:R-:W-:Y:S02]  /*15820*/  FMUL.FTZ R184, R16, c[0x0][0x2ec] ;  /* 0x0000bb0010b87a20 */ /* 0x000fe40000410000 */
[----:B------:R-:W-:Y:S01]  /*15830*/  FMUL.FTZ R182, R17, c[0x0][0x2ec] ;  /* 0x0000bb0011b67a20 */ /* 0x000fe20000410000 */
[----:B------:R-:W-:Y:S04]  /*15840*/  HMMA.16816.F32 R32, R112, R110, R32 ;  /* 0x0000006e7020723c */ /* 0x000fe80000001820 */
[----:B------:R-:W1:Y:S01]  /*15850*/  MUFU.TANH R190, R190 ;  /* 0x000000be00be7308 */ /* 0x000e620000002400 */
[----:B------:R-:W-:Y:S02]  /*15860*/  FMUL.FTZ R183, R18, c[0x0][0x2ec] ;  /* 0x0000bb0012b77a20 */ /* 0x000fe40000410000 */
[----:B------:R-:W-:Y:S02]  /*15870*/  FMUL.FTZ R181, R19, c[0x0][0x2ec] ;  /* 0x0000bb0013b57a20 */ /* 0x000fe40000410000 */
[----:B------:R-:W-:Y:S03]  /*15880*/  FMUL.FTZ R178, R20, c[0x0][0x2ec] ;  /* 0x0000bb0014b27a20 */ /* 0x000fe60000410000 */
        /* <DEDUP_REMOVED lines=8> */
[----:B-----5:R-:W-:Y:S02]  /*15910*/  FMUL.FTZ R173, R27, c[0x0][0x2ec] ;  /* 0x0000bb001bad7a20 */ /* 0x020fe40000410000 */
[----:B------:R-:W-:Y:S02]  /*15920*/  FMUL.FTZ R169, R28, c[0x0][0x2ec] ;  /* 0x0000bb001ca97a20 */ /* 0x000fe40000410000 */
[----:B------:R-:W-:Y:S02]  /*15930*/  FMUL.FTZ R172, R29, c[0x0][0x2ec] ;  /* 0x0000bb001dac7a20 */ /* 0x000fe40000410000 */
[----:B------:R-:W-:Y:S02]  /*15940*/  FMUL.FTZ R131, R30, c[0x0][0x2ec] ;  /* 0x0000bb001e837a20 */ /* 0x000fe40000410000 */
[----:B------:R-:W-:Y:S01]  /*15950*/  FMUL.FTZ R129, R31, c[0x0][0x2ec] ;  /* 0x0000bb001f817a20 */ /* 0x000fe20000410000 */
[----:B------:R-:W1:Y:S01]  /*15960*/  MUFU.TANH R193, R193 ;  /* 0x000000c100c17308 */ /* 0x000e620000002400 */
[----:B------:R-:W-:Y:S02]  /*15970*/  FMUL.FTZ R128, R32, c[0x0][0x2ec] ;  /* 0x0000bb0020807a20 */ /* 0x000fe40000410000 */
[----:B------:R-:W-:Y:S02]  /*15980*/  FMUL.FTZ R33, R33, c[0x0][0x2ec] ;  /* 0x0000bb0021217a20 */ /* 0x000fe40000410000 */
[----:B------:R-:W-:Y:S02]  /*15990*/  FMUL.FTZ R34, R34, c[0x0][0x2ec] ;  /* 0x0000bb0022227a20 */ /* 0x000fe40000410000 */
[----:B------:R-:W-:Y:S03]  /*159a0*/  FMUL.FTZ R35, R35, c[0x0][0x2ec] ;  /* 0x0000bb0023237a20 */ /* 0x000fe60000410000 */
        /* <DEDUP_REMOVED lines=22> */
[----:B------:R1:W1:Y:S10]  /*15b10*/  MUFU.TANH R105, R34 ;  /* 0x0000002200697308 */ /* 0x0002740000002400 */
        /* <DEDUP_REMOVED lines=27> */
[----:B------:R-:W-:Y:S01]  /*15cd0*/  IMAD.MOV.U32 R3, RZ, RZ, 0x40 ;  /* 0x00000040ff037424 */ /* 0x000fe200078e00ff */
        /* <DEDUP_REMOVED lines=23> */
[----:B------:R-:W-:Y:S02]  /*15e50*/  IMAD R3, R2, c[0x0][0x2d0], -R3 ;  /* 0x0000b40002037a24 */ /* 0x000fe400078e0a03 */
        /* <DEDUP_REMOVED lines=13> */
[----:B------:R-:W-:Y:S05]  /*15f30*/  IMAD.MOV.U32 R7, RZ, RZ, R6 ;  /* 0x000000ffff077224 */ /* 0x000fea00078e0006 */
.L_x_5811:
        /* <DEDUP_REMOVED lines=63> */
.L_x_5810:
[----:B--234-:R-:W-:Y:S01]  /*16330*/  FMNMX.FTZ R3, R192, R0, !PT ;  /* 0x00000000c0037209 */ /* 0x01cfe20007810000 */
        /* <DEDUP_REMOVED lines=42> */
[----:B--2---:R-:W-:Y:S04]  /*165e0*/  FMNMX.FTZ R3, R6, R3, !PT ;  /* 0x0000000306037209 */ /* 0x004fe80007810000 */
[C---:B------:R-:W-:Y:S01]  /*165f0*/  FSETP.NEU.FTZ.AND P0, PT, R3.reuse, -INF , PT ;  /* 0xff8000000300780b */ /* 0x040fe20003f1d000 */
[C---:B------:R-:W-:Y:S02]  /*16600*/  FMUL.FTZ R121, R3.reuse, c[0x0][0x23c] ;  /* 0x00008f0003797a20 */ /* 0x040fe40000410000 */
[----:B------:R-:W-:Y:S03]  /*16610*/  FADD.FTZ R0, -R3, R0 ;  /* 0x0000000003007221 */ /* 0x000fe60000010100 */
[----:B------:R-:W-:Y:S01]  /*16620*/  FSEL R121, R121, RZ, P0 ;  /* 0x000000ff79797208 */ /* 0x000fe20000000000 */
[----:B------:R-:W-:Y:S01]  /*16630*/  FMUL.FTZ R101, R0, c[0x0][0x23c] ;  /* 0x00008f0000657a20 */ /* 0x000fe20000410000 */
[C---:B------:R-:W-:Y:S01]  /*16640*/  FSETP.NEU.FTZ.AND P0, PT, R2.reuse, -INF , PT ;  /* 0xff8000000200780b */ /* 0x040fe20003f1d000 */
[----:B------:R-:W-:Y:S02]  /*16650*/  FADD.FTZ R0, -R2, R107 ;  /* 0x0000006b02007221 */ /* 0x000fe40000010100 */
[--C-:B------:R-:W-:Y:S01]  /*16660*/  FFMA.FTZ R114, R106, c[0x0][0x23c], -R121.reuse ;  /* 0x00008f006a727a23 */ /* 0x100fe20000010879 */
[----:B------:R-:W-:Y:S01]  /*16670*/  FSEL R106, R5, RZ, P0 ;  /* 0x000000ff056a7208 */ /* 0x000fe20000000000 */
[--C-:B------:R-:W-:Y:S01]  /*16680*/  FFMA.FTZ R107, R192, c[0x0][0x23c], -R121.reuse ;  /* 0x00008f00c06b7a23 */ /* 0x100fe20000010879 */
[----:B------:R-:W1:Y:S01]  /*16690*/  MUFU.EX2 R101, R101 ;  /* 0x0000006500657308 */ /* 0x000e620000000800 */
[--C-:B------:R-:W-:Y:S01]  /*166a0*/  FFMA.FTZ R113, R190, c[0x0][0x23c], -R121.reuse ;  /* 0x00008f00be717a23 */ /* 0x100fe20000010879 */
[----:B------:R-:W-:Y:S01]  /*166b0*/  ISETP.GT.AND P0, PT, R161, 0x1, PT ;  /* 0x00000001a100780c */ /* 0x000fe20003f04270 */
[--C-:B------:R-:W-:Y:S02]  /*166c0*/  FFMA.FTZ R111, R191, c[0x0][0x23c], -R106.reuse ;  /* 0x00008f00bf6f7a23 */ /* 0x100fe4000001086a */
[--C-:B------:R-:W-:Y:S02]  /*166d0*/  FFMA.FTZ R110, R189, c[0x0][0x23c], -R106.reuse ;  /* 0x00008f00bd6e7a23 */ /* 0x100fe4000001086a */
[--C-:B------:R-:W-:Y:S02]  /*166e0*/  FFMA.FTZ R112, R194, c[0x0][0x23c], -R121.reuse ;  /* 0x00008f00c2707a23 */ /* 0x100fe40000010879 */
[--C-:B------:R-:W-:Y:S01]  /*166f0*/  FFMA.FTZ R109, R195, c[0x0][0x23c], -R106.reuse ;  /* 0x00008f00c36d7a23 */ /* 0x100fe2000001086a */
[----:B------:R-:W-:Y:S01]  /*16700*/  MUFU.EX2 R107, R107 ;  /* 0x0000006b006b7308 */ /* 0x000fe20000000800 */
[--C-:B------:R-:W-:Y:S02]  /*16710*/  FFMA.FTZ R108, R193, c[0x0][0x23c], -R106.reuse ;  /* 0x00008f00c16c7a23 */ /* 0x100fe4000001086a */
[----:B------:R-:W-:Y:S02]  /*16720*/  FMUL.FTZ R4, R0, c[0x0][0x23c] ;  /* 0x00008f0000047a20 */ /* 0x000fe40000410000 */
[--C-:B------:R-:W-:Y:S02]  /*16730*/  FFMA.FTZ R124, R178, c[0x0][0x23c], -R121.reuse ;  /* 0x00008f00b27c7a23 */ /* 0x100fe40000010879 */
[--C-:B------:R-:W-:Y:S02]  /*16740*/  FFMA.FTZ R125, R180, c[0x0][0x23c], -R121.reuse ;  /* 0x00008f00b47d7a23 */ /* 0x100fe40000010879 */
[--C-:B------:R-:W-:Y:S01]  /*16750*/  FFMA.FTZ R126, R179, c[0x0][0x23c], -R106.reuse ;  /* 0x00008f00b37e7a23 */ /* 0x100fe2000001086a */
[----:B------:R2:W3:Y:S01]  /*16760*/  MUFU.EX2 R0, R4 ;  /* 0x0000000400007308 */ /* 0x0004e20000000800 */
        /* <DEDUP_REMOVED lines=13> */
[C---:B------:R-:W-:Y:S02]  /*16840*/  FMUL.FTZ R36, R101.reuse, R36 ;  /* 0x0000002465247220 */ /* 0x040fe40000410000 */
[C---:B--2---:R-:W-:Y:S02]  /*16850*/  FMUL.FTZ R4, R101.reuse, R96 ;  /* 0x0000006065047220 */ /* 0x044fe40000410000 */
[C---:B---3--:R-:W-:Y:S02]  /*16860*/  FMUL.FTZ R6, R0.reuse, R98 ;  /* 0x0000006200067220 */ /* 0x048fe40000410000 */
[C---:B------:R-:W-:Y:S01]  /*16870*/  FMUL.FTZ R7, R0.reuse, R99 ;  /* 0x0000006300077220 */ /* 0x040fe20000410000 */
[----:B------:R-:W2:Y:S01]  /*16880*/  MUFU.EX2 R110, R110 ;  /* 0x0000006e006e7308 */ /* 0x000ea20000000800 */
[C---:B------:R-:W-:Y:S02]  /*16890*/  FMUL.FTZ R10, R0.reuse, R94 ;  /* 0x0000005e000a7220 */ /* 0x040fe40000410000 */
[----:B------:R-:W-:Y:S01]  /*168a0*/  FMUL.FTZ R11, R0, R95 ;  /* 0x0000005f000b7220 */ /* 0x000fe20000410000 */
        /* <DEDUP_REMOVED lines=13> */
[----:B------:R-:W-:Y:S01]  /*16980*/  FMUL.FTZ R39, R0, R39 ;  /* 0x0000002700277220 */ /* 0x000fe20000410000 */
[----:B------:R-:W-:Y:S01]  /*16990*/  LDSM.16.MT88.4 R68, [R141+0xa000] ;  /* 0x00a000008d44783b */ /* 0x000fe20000004200 */
[C---:B------:R-:W-:Y:S01]  /*169a0*/  FMUL.FTZ R40, R101.reuse, R40 ;  /* 0x0000002865287220 */ /* 0x040fe20000410000 */
[----:B--2---:R-:W-:Y:S01]  /*169b0*/  F2FP.PACK_AB R97, R110, R111 ;  /* 0x0000006f6e61723e */ /* 0x004fe200000000ff */
        /* <DEDUP_REMOVED lines=8> */
[----:B------:R-:W-:Y:S02]  /*16a40*/  FMUL.FTZ R47, R0, R47 ;  /* 0x0000002f002f7220 */ /* 0x000fe40000410000 */
[----:B------:R-:W2:Y:S01]  /*16a50*/  MUFU.EX2 R108, R108 ;  /* 0x0000006c006c7308 */ /* 0x000ea20000000800 */
[C---:B------:R-:W-:Y:S02]  /*16a60*/  FMUL.FTZ R48, R101.reuse, R48 ;  /* 0x0000003065307220 */ /* 0x040fe40000410000 */
        /* <DEDUP_REMOVED lines=14> */
[----:B--2---:R-:W-:Y:S01]  /*16b50*/  F2FP.PACK_AB R99, R108, R109 ;  /* 0x0000006d6c63723e */ /* 0x004fe200000000ff */
[C---:B------:R-:W-:Y:S02]  /*16b60*/  FMUL.FTZ R52, R101.reuse, R52 ;  /* 0x0000003465347220 */ /* 0x040fe40000410000 */
[C---:B------:R-:W-:Y:S02]  /*16b70*/  FMUL.FTZ R53, R101.reuse, R53 ;  /* 0x0000003565357220 */ /* 0x040fe40000410000 */
[C---:B------:R-:W-:Y:S01]  /*16b80*/  FMUL.FTZ R54, R0.reuse, R54 ;  /* 0x0000003600367220 */ /* 0x040fe20000410000 */
[----:B------:R-:W-:Y:S01]  /*16b90*/  MUFU.EX2 R126, R126 ;  /* 0x0000007e007e7308 */ /* 0x000fe20000000800 */
[C---:B------:R-:W-:Y:S05]  /*16ba0*/  HMMA.16816.F32 R4, R96.reuse, R12, R4 ;  /* 0x0000000c6004723c */ /* 0x040fea0000001804 */
[C---:B------:R-:W-:Y:S02]  /*16bb0*/  FMUL.FTZ R55, R0.reuse, R55 ;  /* 0x0000003700377220 */ /* 0x040fe40000410000 */
[C---:B------:R-:W-:Y:S01]  /*16bc0*/  FMUL.FTZ R12, R101.reuse, R88 ;  /* 0x00000058650c7220 */ /* 0x040fe20000410000 */
[C---:B------:R-:W-:Y:S01]  /*16bd0*/  HMMA.16816.F32 R8, R96.reuse, R14, R8 ;  /* 0x0000000e6008723c */ /* 0x040fe20000001808 */
[----:B------:R-:W-:Y:S03]  /*16be0*/  MUFU.EX2 R127, R127 ;  /* 0x0000007f007f7308 */ /* 0x000fe60000000800 */
[C---:B------:R-:W-:Y:S02]  /*16bf0*/  FMUL.FTZ R13, R101.reuse, R89 ;  /* 0x00000059650d7220 */ /* 0x040fe40000410000 */
[C---:B------:R-:W-:Y:S02]  /*16c00*/  FMUL.FTZ R56, R101.reuse, R56 ;  /* 0x0000003865387220 */ /* 0x040fe40000410000 */
[C---:B------:R-:W-:Y:S03]  /*16c10*/  FMUL.FTZ R14, R0.reuse, R90 ;  /* 0x0000005a000e7220 */ /* 0x040fe60000410000 */
[----:B------:R-:W-:Y:S01]  /*16c20*/  MUFU.EX2 R177, R177 ;  /* 0x000000b100b17308 */ /* 0x000fe20000000800 */
[C---:B------:R-:W-:Y:S02]  /*16c30*/  FMUL.FTZ R15, R0.reuse, R91 ;  /* 0x0000005b000f7220 */ /* 0x040fe40000410000 */
[----:B------:R-:W1:Y:S01]  /*16c40*/  LDSM.16.MT88.4 R88, [R140+0x8000] ;  /* 0x008000008c58783b */ /* 0x000e620000004200 */
[C---:B------:R-:W-:Y:S02]  /*16c50*/  FMUL.FTZ R57, R101.reuse, R57 ;  /* 0x0000003965397220 */ /* 0x040fe40000410000 */
[C---:B------:R-:W-:Y:S02]  /*16c60*/  FMUL.FTZ R58, R0.reuse, R58 ;  /* 0x0000003a003a7220 */ /* 0x040fe40000410000 */
[C---:B------:R-:W-:Y:S03]  /*16c70*/  HMMA.16816.F32 R12, R96.reuse, R20, R12 ;  /* 0x00000014600c723c */ /* 0x040fe6000000180c */
[----:B------:R-:W-:Y:S02]  /*16c80*/  FMUL.FTZ R59, R0, R59 ;  /* 0x0000003b003b7220 */ /* 0x000fe40000410000 */
        /* <DEDUP_REMOVED lines=13> */
[----:B------:R-:W-:Y:S01]  /*16d60*/  FFMA.FTZ R116, R186, c[0x0][0x23c], -R121 ;  /* 0x00008f00ba747a23 */ /* 0x000fe20000010879 */
[----:B------:R-:W-:Y:S01]  /*16d70*/  MUFU.EX2 R176, R176 ;  /* 0x000000b000b07308 */ /* 0x000fe20000000800 */
[--C-:B------:R-:W-:Y:S02]  /*16d80*/  FFMA.FTZ R117, R187, c[0x0][0x23c], -R106.reuse ;  /* 0x00008f00bb757a23 */ /* 0x100fe4000001086a */
[C---:B------:R-:W-:Y:S01]  /*16d90*/  FMUL.FTZ R28, R101.reuse, R72 ;  /* 0x00000048651c7220 */ /* 0x040fe20000410000 */
[C---:B------:R-:W-:Y:S04]  /*16da0*/  HMMA.16816.F32 R24, R96.reuse, R30, R24 ;  /* 0x0000001e6018723c */ /* 0x040fe80000001818 */
[C---:B------:R-:W-:Y:S02]  /*16db0*/  FMUL.FTZ R29, R101.reuse, R73 ;  /* 0x00000049651d7220 */ /* 0x040fe40000410000 */
[----:B------:R-:W-:Y:S01]  /*16dc0*/  MUFU.EX2 R115, R115 ;  /* 0x0000007300737308 */ /* 0x000fe20000000800 */
[C---:B------:R-:W-:Y:S02]  /*16dd0*/  FMUL.FTZ R30, R0.reuse, R74 ;  /* 0x0000004a001e7220 */ /* 0x040fe40000410000 */
[----:B------:R-:W-:Y:S02]  /*16de0*/  FMUL.FTZ R31, R0, R75 ;  /* 0x0000004b001f7220 */ /* 0x000fe40000410000 */
[----:B------:R-:W3:Y:S01]  /*16df0*/  LDSM.16.MT88.4 R72, [R142+0xa000] ;  /* 0x00a000008e48783b */ /* 0x000ee20000004200 */
[----:B------:R-:W-:Y:S02]  /*16e00*/  FFMA.FTZ R101, R101, R168, R107 ;  /* 0x000000a865657223 */ /* 0x000fe4000001006b */
[--C-:B------:R-:W-:Y:S02]  /*16e10*/  FFMA.FTZ R118, R185, c[0x0][0x23c], -R106.reuse ;  /* 0x00008f00b9767a23 */ /* 0x100fe4000001086a */
[C---:B-1----:R-:W-:Y:S01]  /*16e20*/  HMMA.16816.F32 R28, R96.reuse, R88, R28 ;  /* 0x00000058601c723c */ /* 0x042fe2000000181c */
[----:B------:R-:W1:Y:S02]  /*16e30*/  MUFU.EX2 R116, R116 ;  /* 0x0000007400747308 */ /* 0x000e640000000800 */
[--C-:B------:R-:W-:Y:S02]  /*16e40*/  FFMA.FTZ R120, R184, c[0x0][0x23c], -R121.reuse ;  /* 0x00008f00b8787a23 */ /* 0x100fe40000010879 */
[--C-:B------:R-:W-:Y:S02]  /*16e50*/  FFMA.FTZ R119, R182, c[0x0][0x23c], -R121.reuse ;  /* 0x00008f00b6777a23 */ /* 0x100fe40000010879 */
[--C-:B------:R-:W-:Y:S01]  /*16e60*/  FFMA.FTZ R122, R183, c[0x0][0x23c], -R106.reuse ;  /* 0x00008f00b77a7a23 */ /* 0x100fe2000001086a */
[C---:B------:R-:W-:Y:S03]  /*16e70*/  HMMA.16816.F32 R32, R96.reuse, R90, R32 ;  /* 0x0000005a6020723c */ /* 0x040fe60000001820 */
[----:B------:R-:W-:Y:S01]  /*16e80*/  MUFU.EX2 R117, R117 ;  /* 0x0000007500757308 */ /* 0x000fe20000000800 */
[--C-:B------:R-:W-:Y:S02]  /*16e90*/  FFMA.FTZ R123, R181, c[0x0][0x23c], -R106.reuse ;  /* 0x00008f00b57b7a23 */ /* 0x100fe4000001086a */
[--C-:B------:R-:W-:Y:S02]  /*16ea0*/  FFMA.FTZ R169, R169, c[0x0][0x23c], -R121.reuse ;  /* 0x00008f00a9a97a23 */ /* 0x100fe40000010879 */
[C---:B--2---:R-:W-:Y:S04]  /*16eb0*/  HMMA.16816.F32 R36, R96.reuse, R80, R36 ;  /* 0x000000506024723c */ /* 0x044fe80000001824 */
[--C-:B------:R-:W-:Y:S01]  /*16ec0*/  FFMA.FTZ R172, R172, c[0x0][0x23c], -R121.reuse ;  /* 0x00008f00acac7a23 */ /* 0x100fe20000010879 */
[----:B------:R-:W2:Y:S01]  /*16ed0*/  MUFU.EX2 R118, R118 ;  /* 0x0000007600767308 */ /* 0x000ea20000000800 */
[--C-:B------:R-:W-:Y:S02]  /*16ee0*/  FFMA.FTZ R131, R131, c[0x0][0x23c], -R106.reuse ;  /* 0x00008f0083837a23 */ /* 0x100fe4000001086a */
[C---:B------:R-:W-:Y:S01]  /*16ef0*/  HMMA.16816.F32 R40, R96.reuse, R82, R40 ;  /* 0x000000526028723c */ /* 0x040fe20000001828 */
[----:B------:R-:W-:Y:S03]  /*16f00*/  LDSM.16.MT88.4 R80, [R142+0x8800] ;  /* 0x008800008e50783b */ /* 0x000fe60000004200 */
[--C-:B------:R-:W-:Y:S02]  /*16f10*/  FFMA.FTZ R178, R129, c[0x0][0x23c], -R106.reuse ;  /* 0x00008f0081b27a23 */ /* 0x100fe4000001086a */
[--C-:B------:R-:W-:Y:S01]  /*16f20*/  FFMA.FTZ R129, R105, c[0x0][0x23c], -R106.reuse ;  /* 0x00008f0069817a23 */ /* 0x100fe2000001086a */
[----:B------:R-:W-:Y:S01]  /*16f30*/  MUFU.EX2 R120, R120 ;  /* 0x0000007800787308 */ /* 0x000fe20000000800 */
[----:B------:R-:W-:Y:S01]  /*16f40*/  FFMA.FTZ R106, R104, c[0x0][0x23c], -R106 ;  /* 0x00008f00686a7a23 */ /* 0x000fe2000001086a */
[C---:B---3--:R-:W-:Y:S03]  /*16f50*/  HMMA.16816.F32 R44, R96.reuse, R72, R44 ;  /* 0x00000048602c723c */ /* 0x048fe6000000182c */
[--C-:B------:R-:W-:Y:S02]  /*16f60*/  FFMA.FTZ R128, R128, c[0x0][0x23c], -R121.reuse ;  /* 0x00008f0080807a23 */ /* 0x100fe40000010879 */
[----:B------:R-:W-:Y:S03]  /*16f70*/  FFMA.FTZ R121, R130, c[0x0][0x23c], -R121 ;  /* 0x00008f0082797a23 */ /* 0x000fe60000010879 */
[----:B------:R-:W3:Y:S01]  /*16f80*/  MUFU.EX2 R119, R119 ;  /* 0x0000007700777308 */ /* 0x000ee20000000800 */
[----:B------:R-:W-:Y:S01]  /*16f90*/  FFMA.FTZ R111, R0, R165, R111 ;  /* 0x000000a5006f7223 */ /* 0x000fe2000001006f */
[C---:B------:R-:W-:Y:S01]  /*16fa0*/  HMMA.16816.F32 R48, R96.reuse, R74, R48 ;  /* 0x0000004a6030723c */ /* 0x040fe20000001830 */
[----:B------:R-:W4:Y:S02]  /*16fb0*/  LDSM.16.MT88.4 R72, [R144+0x8800] ;  /* 0x008800009048783b */ /* 0x000f240000004200 */
[----:B------:R-:W-:Y:S01]  /*16fc0*/  MOV R0, R3 ;  /* 0x0000000300007202 */ /* 0x000fe20000000f00 */
[----:B------:R-:W-:Y:S02]  /*16fd0*/  FADD.FTZ R114, R114, R101 ;  /* 0x0000006572727221 */ /* 0x000fe40000010000 */
[----:B------:R-:W-:Y:S02]  /*16fe0*/  FADD.FTZ R110, R110, R111 ;  /* 0x0000006f6e6e7221 */ /* 0x000fe40000010000 */
[C---:B------:R-:W-:Y:S01]  /*16ff0*/  HMMA.16816.F32 R52, R96.reuse, R68, R52 ;  /* 0x000000446034723c */ /* 0x040fe20000001834 */
[----:B------:R-:W-:Y:S03]  /*17000*/  MUFU.EX2 R122, R122 ;  /* 0x0000007a007a7308 */ /* 0x000fe60000000800 */
[----:B------:R-:W-:Y:S02]  /*17010*/  FADD.FTZ R113, R113, R114 ;  /* 0x0000007271717221 */ /* 0x000fe40000010000 */
[----:B------:R-:W-:Y:S01]  /*17020*/  FADD.FTZ R109, R109, R110 ;  /* 0x0000006e6d6d7221 */ /* 0x000fe20000010000 */
[----:B-1----:R-:W-:Y:S01]  /*17030*/  F2FP.PACK_AB R68, R116, R115 ;  /* 0x000000737444723e */ /* 0x002fe200000000ff */
[C---:B------:R-:W-:Y:S03]  /*17040*/  HMMA.16816.F32 R56, R96.reuse, R70, R56 ;  /* 0x000000466038723c */ /* 0x040fe60000001838 */
[----:B------:R-:W1:Y:S01]  /*17050*/  MUFU.EX2 R123, R123 ;  /* 0x0000007b007b7308 */ /* 0x000e620000000800 */
[----:B--2---:R-:W-:Y:S01]  /*17060*/  F2FP.PACK_AB R69, R118, R117 ;  /* 0x000000757645723e */ /* 0x004fe200000000ff */
[----:B------:R-:W-:Y:S02]  /*17070*/  FADD.FTZ R112, R112, R113 ;  /* 0x0000007170707221 */ /* 0x000fe40000010000 */
[----:B---3--:R-:W-:Y:S01]  /*17080*/  F2FP.PACK_AB R70, R119, R120 ;  /* 0x000000787746723e */ /* 0x008fe200000000ff */
[C---:B------:R-:W-:Y:S04]  /*17090*/  HMMA.16816.F32 R60, R96.reuse, R76, R60 ;  /* 0x0000004c603c723c */ /* 0x040fe8000000183c */
[----:B------:R-:W-:Y:S01]  /*170a0*/  FADD.FTZ R108, R108, R109 ;  /* 0x0000006d6c6c7221 */ /* 0x000fe20000010000 */
[----:B------:R-:W-:Y:S01]  /*170b0*/  MUFU.EX2 R169, R169 ;  /* 0x000000a900a97308 */ /* 0x000fe20000000800 */
[----:B------:R-:W-:Y:S02]  /*170c0*/  FADD.FTZ R115, R115, R112 ;  /* 0x0000007073737221 */ /* 0x000fe40000010000 */
[----:B------:R-:W-:Y:S01]  /*170d0*/  HMMA.16816.F32 R64, R96, R78, R64 ;  /* 0x0000004e6040723c */ /* 0x000fe20000001840 */
[----:B------:R-:W2:Y:S03]  /*170e0*/  LDSM.16.MT88.4 R76, [R141+0x8800] ;  /* 0x008800008d4c783b */ /* 0x000ea60000004200 */
[----:B------:R-:W-:Y:S03]  /*170f0*/  FADD.FTZ R115, R116, R115 ;  /* 0x0000007374737221 */ /* 0x000fe60000010000 */
[----:B------:R-:W3:Y:S01]  /*17100*/  MUFU.EX2 R172, R172 ;  /* 0x000000ac00ac7308 */ /* 0x000ee20000000800 */
[----:B------:R-:W-:Y:S01]  /*17110*/  FADD.FTZ R120, R120, R115 ;  /* 0x0000007378787221 */ /* 0x000fe20000010000 */
[----:B-1----:R-:W-:Y:S03]  /*17120*/  F2FP.PACK_AB R71, R123, R122 ;  /* 0x0000007a7b47723e */ /* 0x002fe600000000ff */
[----:B------:R-:W-:Y:S05]  /*17130*/  FADD.FTZ R119, R119, R120 ;  /* 0x0000007877777221 */ /* 0x000fea0000010000 */
[----:B------:R-:W-:Y:S01]  /*17140*/  MUFU.EX2 R131, R131 ;  /* 0x0000008300837308 */ /* 0x000fe20000000800 */
[C---:B----4-:R-:W-:Y:S08]  /*17150*/  HMMA.16816.F32 R4, R68.reuse, R72, R4 ;  /* 0x000000484404723c */ /* 0x050ff00000001804 */
[C---:B------:R-:W-:Y:S01]  /*17160*/  HMMA.16816.F32 R8, R68.reuse, R74, R8 ;  /* 0x0000004a4408723c */ /* 0x040fe20000001808 */
[----:B------:R-:W1:Y:S01]  /*17170*/  LDSM.16.MT88.4 R72, [R140+0x8800] ;  /* 0x008800008c48783b */ /* 0x000e620000004200 */
[----:B------:R-:W4:Y:S02]  /*17180*/  MUFU.EX2 R178, R178 ;  /* 0x000000b200b27308 */ /* 0x000f240000000800 */
[----:B---3--:R-:W-:Y:S04]  /*17190*/  F2FP.PACK_AB R104, R172, R169 ;  /* 0x000000a9ac68723e */ /* 0x008fe800000000ff */
[C---:B------:R-:W-:Y:S04]  /*171a0*/  HMMA.16816.F32 R12, R68.reuse, R80, R12 ;  /* 0x00000050440c723c */ /* 0x040fe8000000180c */
[----:B------:R-:W-:Y:S04]  /*171b0*/  MUFU.EX2 R128, R128 ;  /* 0x0000008000807308 */ /* 0x000fe80000000800 */
[C---:B------:R-:W-:Y:S01]  /*171c0*/  HMMA.16816.F32 R16, R68.reuse, R82, R16 ;  /* 0x000000524410723c */ /* 0x040fe20000001810 */
[----:B------:R-:W3:Y:S05]  /*171d0*/  LDSM.16.MT88.4 R80, [R144+0xa800] ;  /* 0x00a800009050783b */ /* 0x000eea0000004200 */
[----:B------:R-:W5:Y:S02]  /*171e0*/  MUFU.EX2 R121, R121 ;  /* 0x0000007900797308 */ /* 0x000f640000000800 */
[C---:B--2---:R-:W-:Y:S04]  /*171f0*/  HMMA.16816.F32 R20, R68.reuse, R76, R20 ;  /* 0x0000004c4414723c */ /* 0x044fe80000001814 */
[----:B----4-:R-:W-:Y:S04]  /*17200*/  F2FP.PACK_AB R105, R178, R131 ;  /* 0x00000083b269723e */ /* 0x010fe800000000ff */
[C---:B------:R-:W-:Y:S01]  /*17210*/  HMMA.16816.F32 R24, R68.reuse, R78, R24 ;  /* 0x0000004e4418723c */ /* 0x040fe20000001818 */
[----:B------:R-:W2:Y:S01]  /*17220*/  LDSM.16.MT88.4 R76, [R142+0xa800] ;  /* 0x00a800008e4c783b */ /* 0x000ea20000004200 */
[----:B------:R-:W-:Y:S06]  /*17230*/  MUFU.EX2 R129, R129 ;  /* 0x0000008100817308 */ /* 0x000fec0000000800 */
[C---:B-1----:R-:W-:Y:S04]  /*17240*/  HMMA.16816.F32 R28, R68.reuse, R72, R28 ;  /* 0x00000048441c723c */ /* 0x042fe8000000181c */
[----:B------:R5:W1:Y:S04]  /*17250*/  MUFU.EX2 R130, R106 ;  /* 0x0000006a00827308 */ /* 0x000a680000000800 */
[C---:B------:R-:W-:Y:S01]  /*17260*/  HMMA.16816.F32 R32, R68.reuse, R74, R32 ;  /* 0x0000004a4420723c */ /* 0x040fe20000001820 */
[----:B------:R-:W4:Y:S07]  /*17270*/  LDSM.16.MT88.4 R72, [R141+0xa800] ;  /* 0x00a800008d48783b */ /* 0x000f2e0000004200 */
[C---:B---3--:R-:W-:Y:S08]  /*17280*/  HMMA.16816.F32 R36, R68.reuse, R80, R36 ;  /* 0x000000504424723c */ /* 0x048ff00000001824 */
[C---:B------:R-:W-:Y:S01]  /*17290*/  HMMA.16816.F32 R40, R68.reuse, R82, R40 ;  /* 0x000000524428723c */ /* 0x040fe20000001828 */
[----:B------:R-:W3:Y:S03]  /*172a0*/  LDSM.16.MT88.4 R80, [R140+0xa800] ;  /* 0x00a800008c50783b */ /* 0x000ee60000004200 */
[----:B-----5:R-:W-:Y:S02]  /*172b0*/  F2FP.PACK_AB R106, R121, R128 ;  /* 0x00000080796a723e */ /* 0x020fe400000000ff */
[----:B-1----:R-:W-:Y:S02]  /*172c0*/  F2FP.PACK_AB R107, R130, R129 ;  /* 0x00000081826b723e */ /* 0x002fe400000000ff */
[C---:B--2---:R-:W-:Y:S08]  /*172d0*/  HMMA.16816.F32 R44, R68.reuse, R76, R44 ;  /* 0x0000004c442c723c */ /* 0x044ff0000000182c */
[C---:B------:R-:W-:Y:S01]  /*172e0*/  HMMA.16816.F32 R48, R68.reuse, R78, R48 ;  /* 0x0000004e4430723c */ /* 0x040fe20000001830 */
[----:B------:R-:W1:Y:S07]  /*172f0*/  LDSM.16.MT88.4 R76, [R144+0x9000] ;  /* 0x00900000904c783b */ /* 0x000e6e0000004200 */
[C---:B----4-:R-:W-:Y:S08]  /*17300*/  HMMA.16816.F32 R52, R68.reuse, R72, R52 ;  /* 0x000000484434723c */ /* 0x050ff00000001834 */
[C---:B------:R-:W-:Y:S01]  /*17310*/  HMMA.16816.F32 R56, R68.reuse, R74, R56 ;  /* 0x0000004a4438723c */ /* 0x040fe20000001838 */
[----:B------:R-:W2:Y:S07]  /*17320*/  LDSM.16.MT88.4 R72, [R142+0x9000] ;  /* 0x009000008e48783b */ /* 0x000eae0000004200 */
[C---:B---3--:R-:W-:Y:S08]  /*17330*/  HMMA.16816.F32 R60, R68.reuse, R80, R60 ;  /* 0x00000050443c723c */ /* 0x048ff0000000183c */
[----:B------:R-:W-:Y:S01]  /*17340*/  HMMA.16816.F32 R64, R68, R82, R64 ;  /* 0x000000524440723c */ /* 0x000fe20000001840 */
[----:B------:R-:W3:Y:S06]  /*17350*/  LDSM.16.MT88.4 R80, [R141+0x9000] ;  /* 0x009000008d50783b */ /* 0x000eec0000004200 */
        /* <DEDUP_REMOVED lines=13> */
[C---:B--2---:R-:W-:Y:S04]  /*17430*/  HMMA.16816.F32 R12, R68.reuse, R72, R12 ;  /* 0x00000048440c723c */ /* 0x044fe8000000180c */
[----:B------:R-:W-:Y:S04]  /*17440*/  FADD.FTZ R128, R128, R169 ;  /* 0x000000a980807221 */ /* 0x000fe80000010000 */
        /* <DEDUP_REMOVED lines=15> */
[C---:B------:R-:W-:Y:S01]  /*17540*/  HMMA.16816.F32 R56, R68.reuse, R78, R56 ;  /* 0x0000004e4438723c */ /* 0x040fe20000001838 */
[----:B------:R-:W1:Y:S07]  /*17550*/  LDSM.16.MT88.4 R76, [R141+0x9800] ;  /* 0x009800008d4c783b */ /* 0x000e6e0000004200 */
[C---:B------:R-:W-:Y:S08]  /*17560*/  HMMA.16816.F32 R60, R68.reuse, R84, R60 ;  /* 0x00000054443c723c */ /* 0x040ff0000000183c */
[----:B------:R-:W-:Y:S01]  /*17570*/  HMMA.16816.F32 R64, R68, R86, R64 ;  /* 0x000000564440723c */ /* 0x000fe20000001840 */
[----:B------:R-:W3:Y:S07]  /*17580*/  LDSM.16.MT88.4 R68, [R140+0x9800] ;  /* 0x009800008c44783b */ /* 0x000eee0000004200 */
[C---:B------:R-:W-:Y:S01]  /*17590*/  HMMA.16816.F32 R96, R104.reuse, R92, R4 ;  /* 0x0000005c6860723c */ /* 0x040fe20000001804 */
[----:B------:R-:W4:Y:S07]  /*175a0*/  LDSM.16.MT88.4 R4, [R144+0xb800] ;  /* 0x00b800009004783b */ /* 0x000f2e0000004200 */
[C---:B------:R-:W-:Y:S01]  /*175b0*/  HMMA.16816.F32 R92, R104.reuse, R94, R8 ;  /* 0x0000005e685c723c */ /* 0x040fe20000001808 */
[----:B------:R-:W5:Y:S07]  /*175c0*/  LDSM.16.MT88.4 R8, [R142+0xb800] ;  /* 0x00b800008e08783b */ /* 0x000f6e0000004200 */
[C---:B--2---:R-:W-:Y:S01]  /*175d0*/  HMMA.16816.F32 R88, R104.reuse, R72, R12 ;  /* 0x000000486858723c */ /* 0x044fe2000000180c */
[----:B------:R-:W2:Y:S07]  /*175e0*/  LDSM.16.MT88.4 R12, [R141+0xb800] ;  /* 0x00b800008d0c783b */ /* 0x000eae0000004200 */
[C---:B------:R-:W-:Y:S08]  /*175f0*/  HMMA.16816.F32 R84, R104.reuse, R74, R16 ;  /* 0x0000004a6854723c */ /* 0x040ff00000001810 */
[C---:B-1----:R-:W-:Y:S08]  /*17600*/  HMMA.16816.F32 R80, R104.reuse, R76, R20 ;  /* 0x0000004c6850723c */ /* 0x042ff00000001814 */
[C---:B------:R-:W-:Y:S08]  /*17610*/  HMMA.16816.F32 R76, R104.reuse, R78, R24 ;  /* 0x0000004e684c723c */ /* 0x040ff00000001818 */
[C---:B---3--:R-:W-:Y:S08]  /*17620*/  HMMA.16816.F32 R72, R104.reuse, R68, R28 ;  /* 0x000000446848723c */ /* 0x048ff0000000181c */
[C---:B------:R-:W-:Y:S08]  /*17630*/  HMMA.16816.F32 R68, R104.reuse, R70, R32 ;  /* 0x000000466844723c */ /* 0x040ff00000001820 */
[C---:B----4-:R-:W-:Y:S08]  /*17640*/  HMMA.16816.F32 R36, R104.reuse, R4, R36 ;  /* 0x000000046824723c */ /* 0x050ff00000001824 */
[C---:B------:R-:W-:Y:S01]  /*17650*/  HMMA.16816.F32 R40, R104.reuse, R6, R40 ;  /* 0x000000066828723c */ /* 0x040fe20000001828 */
[----:B------:R-:W1:Y:S07]  /*17660*/  LDSM.16.MT88.4 R4, [R140+0xb800] ;  /* 0x00b800008c04783b */ /* 0x000e6e0000004200 */
[C---:B-----5:R-:W-:Y:S07]  /*17670*/  HMMA.16816.F32 R44, R104.reuse, R8, R44 ;  /* 0x00000008682c723c */ /* 0x060fee000000182c */
[----:B------:R-:W-:Y:S01]  /*17680*/  FADD.FTZ R9, R117, R108 ;  /* 0x0000006c75097221 */ /* 0x000fe20000010000 */
[C---:B------:R-:W-:Y:S04]  /*17690*/  HMMA.16816.F32 R48, R104.reuse, R10, R48 ;  /* 0x0000000a6830723c */ /* 0x040fe80000001830 */
[----:B------:R-:W-:Y:S04]  /*176a0*/  FADD.FTZ R9, R118, R9 ;  /* 0x0000000976097221 */ /* 0x000fe80000010000 */
[C---:B--2---:R-:W-:Y:S04]  /*176b0*/  HMMA.16816.F32 R52, R104.reuse, R12, R52 ;  /* 0x0000000c6834723c */ /* 0x044fe80000001834 */
        /* <DEDUP_REMOVED lines=8> */
[----:B------:R-:W-:Y:S01]  /*17740*/  FADD.FTZ R176, R176, R175 ;  /* 0x000000afb0b07221 */ /* 0x000fe20000010000 */
[----:B------:R-:W-:Y:S02]  /*17750*/  IADD3 R4, R161, -0x1, RZ ;  /* 0xffffffffa1047810 */ /* 0x000fe40007ffe0ff */
[----:B------:R-:W-:Y:S01]  /*17760*/  MOV R107, R2 ;  /* 0x00000002006b7202 */ /* 0x000fe20000000f00 */
[----:B------:R-:W-:Y:S01]  /*17770*/  FADD.FTZ R131, R131, R176 ;  /* 0x000000b083837221 */ /* 0x000fe20000010000 */
[----:B------:R-:W-:Y:S03]  /*17780*/  MOV R161, R4 ;  /* 0x0000000400a17202 */ /* 0x000fe60000000f00 */
[----:B------:R-:W-:Y:S04]  /*17790*/  FADD.FTZ R178, R178, R131 ;  /* 0x00000083b2b27221 */ /* 0x000fe80000010000 */
[----:B------:R-:W-:Y:S04]  /*177a0*/  FADD.FTZ R129, R129, R178 ;  /* 0x000000b281817221 */ /* 0x000fe80000010000 */
[----:B------:R-:W-:Y:S01]  /*177b0*/  FADD.FTZ R165, R130, R129 ;  /* 0x0000008182a57221 */ /* 0x000fe20000010000 */
[----:B------:R-:W-:-:S05]  /*177c0*/  @P0 BRA `(.L_x_5812) ;  /* 0xffffd09000000947 */ /* 0x000fca000383ffff */
.L_x_5808:
        /* <DEDUP_REMOVED lines=151> */
[----:B------:R-:W-:Y:S04]  /*18140*/  STS [R13], R88 ;  /* 0x000000580d007388 */ /* 0x000fe80000000800 */
        /* <DEDUP_REMOVED lines=24> */
[----:B--2---:R-:W-:Y:S01]  /*182d0*/  MOV R40, 0x7f800000 ;  /* 0x7f80000000287802 */ /* 0x004fe20000000f00 */
[----:B------:R-:W-:Y:S02]  /*182e0*/  @P3 FFMA.FTZ R40, R2, c[0x0][0x238], R9 ;  /* 0x00008e0002283a23 */ /* 0x000fe40000010009 */
        /* <DEDUP_REMOVED lines=15> */
.L_x_5813:
[----:B------:R-:W1:Y:S04]  /*183e0*/  S2R R3, SR_CTAID.Z ;  /* 0x0000000000037919 */ /* 0x000e680000002700 */
[----:B------:R-:W1:Y:S02]  /*183f0*/  S2R R2, SR_CTAID.Y ;  /* 0x0000000000027919 */ /* 0x000e640000002600 */
[----:B-1----:R-:W-:-:S04]  /*18400*/  IMAD R4, R2, c[0x0][0x1c0], R3 ;  /* 0x0000700002047a24 */ /* 0x002fc800078e0203 */
[----:B------:R-:W-:Y:S02]  /*18410*/  IMAD R4, R4, c[0x0][0x214], RZ ;  /* 0x0000850004047a24 */ /* 0x000fe400078e02ff */
.L_x_5814:
[----:B------:R-:W-:Y:S01]  /*18420*/  BAR.SYNC.DEFER_BLOCKING 0x0 ;  /* 0x0000000000007b1d */ /* 0x000fe20000010000 */
[----:B------:R-:W-:Y:S01]  /*18430*/  LOP3.LUT R7, R7, 0xffffffe0, RZ, 0xc0, !PT ;  /* 0xffffffe007077812 */ /* 0x000fe200078ec0ff */
[----:B---3--:R-:W-:Y:S01]  /*18440*/  IMAD.WIDE.U32 R44, R156, c[0x0][0x1e8], RZ ;  /* 0x00007a009c2c7a25 */ /* 0x008fe200078e00ff */
        /* <DEDUP_REMOVED lines=38> */
.L_x_5816:
[----:B------:R-:W-:Y:S05]  /*186b0*/  BSYNC B0 ;  /* 0x0000000000007941 */ /* 0x000fea0003800000 */
.L_x_5815:
        /* <DEDUP_REMOVED lines=35> */
.L_x_5818:
[----:B------:R-:W-:Y:S05]  /*188f0*/  BSYNC B0 ;  /* 0x0000000000007941 */ /* 0x000fea0003800000 */
.L_x_5817:
        /* <DEDUP_REMOVED lines=16> */
[----:B---3--:R1:W-:Y:S04]  /*18a00*/  @!P1 STG.E.128 [R18.64], R28 ;  /* 0x0000001c12009986 */ /* 0x0083e8000c101d06 */
[----:B------:R1:W-:Y:S02]  /*18a10*/  @!P0 STG.E.128 [R18.64+0x80], R12 ;  /* 0x0000800c12008986 */ /* 0x0003e4000c101d06 */
.L_x_5820:
[----:B------:R-:W-:Y:S05]  /*18a20*/  BSYNC B0 ;  /* 0x0000000000007941 */ /* 0x000fea0003800000 */
.L_x_5819:
        /* <DEDUP_REMOVED lines=18> */
.L_x_5822:
[----:B------:R-:W-:Y:S05]  /*18b50*/  BSYNC B0 ;  /* 0x0000000000007941 */ /* 0x000fea0003800000 */
.L_x_5821:
        /* <DEDUP_REMOVED lines=19> */
.L_x_5823:
        /* <DEDUP_REMOVED lines=15> */
.L_x_8263:


//--------------------- .text._ZN5flash24flash_fwd_splitkv_kernelI23Flash_fwd_kernel_traitsILi128ELi64ELi64ELi4ELb0ELb0EN7cutlass6half_tE19Flash_kernel_traitsILi128ELi64ELi64ELi4ES3_EELb1ELb0ELb0ELb0ELb0ELb0ELb1ELb0EEEvNS_16Flash_fwd_paramsE --------------------------
	.section	.text._ZN5flash24flash_fwd_splitkv_kernelI23Flash_fwd_kernel_traitsILi128ELi64ELi64ELi4ELb0ELb0EN7cutlass6half_tE19Flash_kernel_traitsILi128ELi64ELi64ELi4ES3_EELb1ELb0ELb0ELb0ELb0ELb0ELb1ELb0EEEvNS_16Flash_fwd_paramsE,"ax",@progbits
	.sectioninfo	@"SHI_REGISTERS=188"
	.align	128
        .global         _ZN5flash24flash_fwd_splitkv_kernelI23Flash_fwd_kernel_traitsILi128ELi64ELi64ELi4ELb0ELb0EN7cutlass6half_tE19Flash_kernel_traitsILi128ELi64ELi64ELi4ES3_EELb1ELb0ELb0ELb0ELb0ELb0ELb1ELb0EEEvNS_16Flash_fwd_paramsE
        .type           _ZN5flash24flash_fwd_splitkv_kernelI23Flash_fwd_kernel_traitsILi128ELi64ELi64ELi4ELb0ELb0EN7cutlass6half_tE19Flash_kernel_traitsILi128ELi64ELi64ELi4ES3_EELb1ELb0ELb0ELb0ELb0ELb0ELb1ELb0EEEvNS_16Flash_fwd_paramsE,@function
        .size           _ZN5flash24flash_fwd_splitkv_kernelI23Flash_fwd_kernel_traitsILi128ELi64ELi64ELi4ELb0ELb0EN7cutlass6half_tE19Flash_kernel_traitsILi128ELi64ELi64ELi4ES3_EELb1ELb0ELb0ELb0ELb0ELb0ELb1ELb0EEEvNS_16Flash_fwd_paramsE,(.L_x_8264 - _ZN5flash24flash_fwd_splitkv_kernelI23Flash_fwd_kernel_traitsILi128ELi64ELi64ELi4ELb0ELb0EN7cutlass6half_tE19Flash_kernel_traitsILi128ELi64ELi64ELi4ES3_EELb1ELb0ELb0ELb0ELb0ELb0ELb1ELb0EEEvNS_16Flash_fwd_paramsE)
        .other          _ZN5flash24flash_fwd_splitkv_kernelI23Flash_fwd_kernel_traitsILi128ELi64ELi64ELi4ELb0ELb0EN7cutlass6half_tE19Flash_kernel_traitsILi128ELi64ELi64ELi4ES3_EELb1ELb0ELb0ELb0ELb0ELb0ELb1ELb0EEEvNS_16Flash_fwd_paramsE,@"STO_CUDA_ENTRY STV_DEFAULT"
_ZN5flash24flash_fwd_splitkv_kernelI23Flash_fwd_kernel_traitsILi128ELi64ELi64ELi4ELb0ELb0EN7cutlass6half_tE19Flash_kernel_traitsILi128ELi64ELi64ELi4ES3_EELb1ELb0ELb0ELb0ELb0ELb0ELb1ELb0EEEvNS_16Flash_fwd_paramsE:
.text._ZN5flash24flash_fwd_splitkv_kernelI23Flash_fwd_kernel_traitsILi128ELi64ELi64ELi4ELb0ELb0EN7cutlass6half_tE19Flash_kernel_traitsILi128ELi64ELi64ELi4ES3_EELb1ELb0ELb0ELb0ELb0ELb0ELb1ELb0EEEvNS_16Flash_fwd_paramsE:
        /* <DEDUP_REMOVED lines=53> */
.L_x_5824:
[----:B-1-34-:R-:W-:Y:S02]  /*0350*/  MOV R4, c[0x0][0x218] ;  /* 0x0000860000047a02 */ /* 0x01afe40000000f00 */
.L_x_5825:
        /* <DEDUP_REMOVED lines=26> */
[----:B------:R-:W-:Y:S02]  /*0500*/  ISETP.GE.AND P0, PT, R6, RZ, PT ;  /* 0x000000ff0600720c */ /* 0x000fe40003f06270 */
[----:B------:R-:W-:Y:S01]  /*0510*/  IADD3 R6, -R89, 0x7f, R88 ;  /* 0x0000007f59067810 */ /* 0x000fe20007ffe158 */
        /* <DEDUP_REMOVED lines=14> */
[----:B------:R-:W-:-:S04]  /*0600*/  SHF.R.S32.HI R5, RZ, 0x1f, R4 ;  /* 0x0000001fff057819 */ /* 0x000fc80000011404 */
[----:B------:R-:W-:-:S04]  /*0610*/  LEA.HI R5, R5, R4, RZ, 0x6 ;  /* 0x0000000405057211 */ /* 0x000fc800078f30ff */
[----:B------:R-:W-:-:S03]  /*0620*/  SHF.R.S32.HI R5, RZ, 0x6, R5 ;  /* 0x00000006ff057819 */ /* 0x000fc60000011405 */
[----:B------:R-:W-:-:S05]  /*0630*/  @P2 IADD3 R7, R7, 0x1, RZ ;  /* 0x0000000107072810 */ /* 0x000fca0007ffe0ff */
[----:B------:R-:W-:Y:S01]  /*0640*/  IMAD.MOV.U32 R2, RZ, RZ, R7 ;  /* 0x000000ffff027224 */ /* 0x000fe200078e0007 */
[----:B------:R-:W-:-:S03]  /*0650*/  IADD3 R7, R6, c[0x0][0x2e8], R31 ;  /* 0x0000ba0006077a10 */ /* 0x000fc60007ffe01f */
[----:B------:R-:W-:Y:S01]  /*0660*/  @!P0 IMAD.MOV R2, RZ, RZ, -R2 ;  /* 0x000000ffff028224 */ /* 0x000fe200078e0a02 */
[----:B------:R-:W-:Y:S02]  /*0670*/  @!P1 LOP3.LUT R2, RZ, c[0x0][0x10], RZ, 0x33, !PT ;  /* 0x00000400ff029a12 */ /* 0x000fe400078e33ff */
[----:B------:R-:W-:-:S03]  /*0680*/  SHF.R.S32.HI R30, RZ, 0x1f, R7 ;  /* 0x0000001fff1e7819 */ /* 0x000fc60000011407 */
[----:B------:R-:W-:Y:S01]  /*0690*/  IMAD R147, R2, R0, RZ ;  /* 0x0000000002937224 */ /* 0x000fe200078e02ff */
[----:B------:R-:W-:-:S03]  /*06a0*/  LEA.HI R30, R30, R7, RZ, 0x6 ;  /* 0x000000071e1e7211 */ /* 0x000fc600078f30ff */
[----:B------:R-:W-:Y:S01]  /*06b0*/  IMAD.IADD R2, R2, 0x1, R147 ;  /* 0x0000000102027824 */ /* 0x000fe200078e0293 */
[----:B------:R-:W-:-:S04]  /*06c0*/  SHF.R.S32.HI R30, RZ, 0x6, R30 ;  /* 0x00000006ff1e7819 */ /* 0x000fc8000001141e */
        /* <DEDUP_REMOVED lines=29> */
.L_x_5828:
[----:B------:R-:W-:Y:S05]  /*08a0*/  BSYNC B0 ;  /* 0x0000000000007941 */ /* 0x000fea0003800000 */
.L_x_5827:
        /* <DEDUP_REMOVED lines=8> */
.L_x_5830:
[----:B------:R-:W-:Y:S05]  /*0930*/  BSYNC B0 ;  /* 0x0000000000007941 */ /* 0x000fea0003800000 */
.L_x_5829:
        /* <DEDUP_REMOVED lines=8> */
.L_x_5832:
[----:B------:R-:W-:Y:S05]  /*09c0*/  BSYNC B0 ;  /* 0x0000000000007941 */ /* 0x000fea0003800000 */
.L_x_5831:
        /* <DEDUP_REMOVED lines=8> */
.L_x_5834:
[----:B------:R-:W-:Y:S05]  /*0a50*/  BSYNC B0 ;  /* 0x0000000000007941 */ /* 0x000fea0003800000 */
.L_x_5833:
        /* <DEDUP_REMOVED lines=8> */
.L_x_5836:
[----:B------:R-:W-:Y:S05]  /*0ae0*/  BSYNC B0 ;  /* 0x0000000000007941 */ /* 0x000fea0003800000 */
.L_x_5835:
        /* <DEDUP_REMOVED lines=8> */
.L_x_5838:
[----:B------:R-:W-:Y:S05]  /*0b70*/  BSYNC B0 ;  /* 0x0000000000007941 */ /* 0x000fea0003800000 */
.L_x_5837:
        /* <DEDUP_REMOVED lines=8> */
.L_x_5840:
[----:B------:R-:W-:Y:S05]  /*0c00*/  BSYNC B0 ;  /* 0x0000000000007941 */ /* 0x000fea0003800000 */
.L_x_5839:
        /* <DEDUP_REMOVED lines=8> */
.L_x_5842:
[----:B------:R-:W-:Y:S05]  /*0c90*/  BSYNC B0 ;  /* 0x0000000000007941 */ /* 0x000fea0003800000 */
.L_x_5841:
        /* <DEDUP_REMOVED lines=32> */
.L_x_5826:
        /* <DEDUP_REMOVED lines=14> */
[----:B------:R-:W-:-:S05]  /*0f80*/  @P2 IMAD.IADD R5, R5, 0x1, R2 ;  /* 0x0000000105052824 */ /* 0x000fca00078e0202 */
[----:B------:R-:W-:-:S04]  /*0f90*/  @P2 SHF.L.U64.HI R5, R4, 0x2, R5 ;  /* 0x0000000204052819 */ /* 0x000fc80000010205 */
[----:B------:R-:W-:Y:S02]  /*0fa0*/  @P2 IADD3.X R159, R5, c[0x0][0x2c4], RZ, P1, !PT ;  /* 0x0000b100059f2a10 */ /* 0x000fe40000ffe4ff */
[----:B------:R-:W-:-:S04]  /*0fb0*/  @P2 ISETP.NE.U32.AND P1, PT, R158, RZ, PT ;  /* 0x000000ff9e00220c */ /* 0x000fc80003f25070 */
[----:B------:R-:W-:Y:S02]  /*0fc0*/  @P2 ISETP.NE.AND.EX P0, PT, R159, RZ, PT, P1 ;  /* 0x000000ff9f00220c */ /* 0x000fe40003f05310 */
[----:B-1----:R-:W-:-:S11]  /*0fd0*/  IABS R7, c[0x0][0x2d0] ;  /* 0x0000b40000077a13 */ /* 0x002fd60000000000 */
        /* <DEDUP_REMOVED lines=73> */
.L_x_5843:
        /* <DEDUP_REMOVED lines=17> */
.L_x_5845:
[----:B------:R-:W-:Y:S01]  /*1580*/  IABS R8, c[0x0][0x1c8] ;  /* 0x0000720000087a13 */ /* 0x000fe20000000000 */
[----:B------:R-:W-:Y:S01]  /*1590*/  IMAD.MOV.U32 R12, RZ, RZ, R6 ;  /* 0x000000ffff0c7224 */ /* 0x000fe200078e0006 */
[----:B------:R-:W-:Y:S01]  /*15a0*/  MOV R13, R5 ;  /* 0x00000005000d7202 */ /* 0x000fe20000000f00 */
[----:B------:R-:W-:Y:S01]  /*15b0*/  @P4 IMAD.IADD R14, R3, 0x1, R14 ;  /* 0x00000001030e4824 */ /* 0x000fe200078e020e */
        /* <DEDUP_REMOVED lines=29> */
[----:B------:R-:W-:Y:S02]  /*1790*/  @!P2 IADD3 R2, -R2, RZ, RZ ;  /* 0x000000ff0202a210 */ /* 0x000fe40007ffe1ff */
[----:B------:R-:W-:-:S04]  /*17a0*/  @!P1 LOP3.LUT R2, RZ, c[0x0][0x1c8], RZ, 0x33, !PT ;  /* 0x00007200ff029a12 */ /* 0x000fc800078e33ff */
        /* <DEDUP_REMOVED lines=16> */
.L_x_5844:
[----:B------:R-:W-:Y:S01]  /*18b0*/  ISETP.NE.AND P1, PT, R15, -0x1, PT ;  /* 0xffffffff0f00780c */ /* 0x000fe20003f25270 */
[----:B------:R-:W-:Y:S01]  /*18c0*/  IMAD.IADD R146, R89, 0x1, -R88 ;  /* 0x0000000159927824 */ /* 0x000fe200078e0a58 */
[----:B-----5:R-:W-:Y:S01]  /*18d0*/  SHF.R.S32.HI R0, RZ, 0x1f, R35 ;  /* 0x0000001fff007819 */ /* 0x020fe20000011423 */
[----:B------:R-:W-:Y:S03]  /*18e0*/  BSSY B0, `(.L_x_5846) ;  /* 0x000005d000007945 */ /* 0x000fe60003800000 */
[CC--:B------:R-:W-:Y:S02]  /*18f0*/  LEA.HI R6, R0.reuse, R35.reuse, RZ, 0x3 ;  /* 0x0000002300067211 */ /* 0x0c0fe400078f18ff */
[----:B------:R-:W-:Y:S02]  /*1900*/  LEA.HI R5, R0, R35, RZ, 0x4 ;  /* 0x0000002300057211 */ /* 0x000fe400078f20ff */
[----:B------:R-:W-:-:S02]  /*1910*/  SHF.R.S32.HI R18, RZ, 0x3, R6 ;  /* 0x00000003ff127819 */ /* 0x000fc40000011406 */
[----:B------:R-:W-:Y:S01]  /*1920*/  LOP3.LUT R6, R6, 0xfffffff8, RZ, 0xc0, !PT ;  /* 0xfffffff806067812 */ /* 0x000fe200078ec0ff */
[----:B------:R-:W-:Y:S01]  /*1930*/  @P1 IMAD.WIDE.U32 R24, R15, c[0x0][0x190], RZ ;  /* 0x000064000f181a25 */ /* 0x000fe200078e00ff */
[----:B------:R-:W-:Y:S02]  /*1940*/  @!P1 SHF.R.S32.HI R8, RZ, 0x1f, R157 ;  /* 0x0000001fff089819 */ /* 0x000fe4000001149d */
[----:B------:R-:W-:Y:S01]  /*1950*/  SHF.R.S32.HI R19, RZ, 0x1f, R18 ;  /* 0x0000001fff137819 */ /* 0x000fe20000011412 */
[----:B------:R-:W-:-:S04]  /*1960*/  @!P1 IMAD.WIDE.U32 R12, R157, c[0x0][0x178], RZ ;  /* 0x00005e009d0c9a25 */ /* 0x000fc800078e00ff */
[----:B------:R-:W-:Y:S02]  /*1970*/  @!P1 IMAD R8, R8, c[0x0][0x178], RZ ;  /* 0x00005e0008089a24 */ /* 0x000fe400078e02ff */
[----:B------:R-:W-:Y:S02]  /*1980*/  @P1 IMAD R15, R15, c[0x0][0x194], R25 ;  /* 0x000065000f0f1a24 */ /* 0x000fe400078e0219 */
[----:B------:R-:W-:Y:S01]  /*1990*/  @!P1 IMAD R3, R157, c[0x0][0x17c], R8 ;  /* 0x00005f009d039a24 */ /* 0x000fe200078e0208 */
[----:B------:R-:W-:Y:S01]  /*19a0*/  LEA.HI R8, R0, R35, RZ, 0x6 ;  /* 0x0000002300087211 */ /* 0x000fe200078f30ff */
[----:B------:R-:W-:Y:S01]  /*19b0*/  @!P1 IMAD.MOV.U32 R24, RZ, RZ, R12 ;  /* 0x000000ffff189224 */ /* 0x000fe200078e000c */
[----:B------:R-:W-:Y:S01]  /*19c0*/  LOP3.LUT R12, R5, 0xfffffff0, RZ, 0xc0, !PT ;  /* 0xfffffff0050c7812 */ /* 0x000fe200078ec0ff */
[----:B------:R-:W-:Y:S01]  /*19d0*/  @!P1 IMAD.IADD R15, R13, 0x1, R3 ;  /* 0x000000010d0f9824 */ /* 0x000fe200078e0203 */
[----:B------:R-:W-:Y:S01]  /*19e0*/  SHF.R.S32.HI R5, RZ, 0x4, R5 ;  /* 0x00000004ff057819 */ /* 0x000fe20000011405 */
[----:B------:R-:W-:-:S02]  /*19f0*/  IMAD.IADD R3, R35, 0x1, -R6 ;  /* 0x0000000123037824 */ /* 0x000fc400078e0a06 */
[----:B------:R-:W-:Y:S02]  /*1a00*/  IMAD.IADD R12, R35, 0x1, -R12 ;  /* 0x00000001230c7824 */ /* 0x000fe400078e0a0c */
[----:B------:R-:W-:Y:S01]  /*1a10*/  IMAD.SHL.U32 R25, R18, 0x40, RZ ;  /* 0x0000004012197824 */ /* 0x000fe200078e00ff */
[----:B------:R-:W-:Y:S01]  /*1a20*/  SHF.L.U32 R156, R3, 0x3, RZ ;  /* 0x00000003039c7819 */ /* 0x000fe200000006ff */
[----:B------:R-:W-:Y:S01]  /*1a30*/  IMAD.SHL.U32 R153, R8, 0x8, RZ ;  /* 0x0000000808997824 */ /* 0x000fe200078e00ff */
[----:B------:R-:W-:Y:S01]  /*1a40*/  SHF.R.S32.HI R21, RZ, 0x1f, R12 ;  /* 0x0000001fff157819 */ /* 0x000fe2000001140c */
[----:B------:R-:W-:Y:S01]  /*1a50*/  IMAD.WIDE R22, R23, 0x40, R18 ;  /* 0x0000004017167825 */ /* 0x000fe200078e0212 */
[----:B------:R-:W-:Y:S02]  /*1a60*/  IADD3 R28, P2, R156, R28, RZ ;  /* 0x0000001c9c1c7210 */ /* 0x000fe40007f5e0ff */
[----:B------:R-:W-:Y:S02]  /*1a70*/  SHF.R.S32.HI R17, RZ, 0x1f, R156 ;  /* 0x0000001fff117819 */ /* 0x000fe4000001149c */
[----:B------:R-:W-:-:S02]  /*1a80*/  LOP3.LUT R25, R25, 0x1c0, RZ, 0xc0, !PT ;  /* 0x000001c019197812 */ /* 0x000fc400078ec0ff */
[----:B------:R-:W-:Y:S01]  /*1a90*/  IADD3 R24, P1, R156, R24, RZ ;  /* 0x000000189c187210 */ /* 0x000fe20007f3e0ff */
[----:B------:R-:W-:Y:S01]  /*1aa0*/  IMAD.X R29, R17, 0x1, R14, P2 ;  /* 0x00000001111d7824 */ /* 0x000fe200010e060e */
[----:B------:R-:W-:Y:S02]  /*1ab0*/  LEA.HI R14, R21, R12, RZ, 0x3 ;  /* 0x0000000c150e7211 */ /* 0x000fe400078f18ff */
[----:B------:R-:W-:Y:S01]  /*1ac0*/  LOP3.LUT R13, R25, 0x38, R156, 0xf8, !PT ;  /* 0x00000038190d7812 */ /* 0x000fe200078ef89c */
[----:B------:R-:W-:Y:S01]  /*1ad0*/  IMAD.WIDE.U32 R28, R2, c[0x0][0x1b8], R28 ;  /* 0x00006e00021c7a25 */ /* 0x000fe200078e001c */
[----:B------:R-:W-:Y:S02]  /*1ae0*/  SHF.R.U32.HI R6, RZ, 0x3, R25 ;  /* 0x00000003ff067819 */ /* 0x000fe40000011619 */
[----:B------:R-:W-:Y:S01]  /*1af0*/  IADD3 R26, P3, R156, R26, RZ ;  /* 0x0000001a9c1a7210 */ /* 0x000fe20007f7e0ff */
[----:B------:R-:W-:Y:S01]  /*1b00*/  IMAD.X R25, R17, 0x1, R15, P1 ;  /* 0x0000000111197824 */ /* 0x000fe200008e060f */
[----:B------:R-:W-:-:S02]  /*1b10*/  LOP3.LUT R15, R14, 0xfffffff8, RZ, 0xc0, !PT ;  /* 0xfffffff80e0f7812 */ /* 0x000fc400078ec0ff */
[----:B------:R-:W-:Y:S01]  /*1b20*/  IADD3 R32, P1, R18, R11, RZ ;  /* 0x0000000b12207210 */ /* 0x000fe20007f3e0ff */
[----:B------:R-:W-:Y:S01]  /*1b30*/  IMAD.X R27, R17, 0x1, R10, P3 ;  /* 0x00000001111b7824 */ /* 0x000fe200018e060a */
[----:B------:R-:W-:Y:S01]  /*1b40*/  LOP3.LUT R6, R13, R6, RZ, 0x3c, !PT ;  /* 0x000000060d067212 */ /* 0x000fe200078e3cff */
[----:B------:R-:W-:Y:S01]  /*1b50*/  IMAD R13, R4, c[0x0][0x1b8], RZ ;  /* 0x00006e00040d7a24 */ /* 0x000fe200078e02ff */
[----:B------:R-:W-:Y:S01]  /*1b60*/  IADD3 R12, R12, -R15, RZ ;  /* 0x8000000f0c0c7210 */ /* 0x000fe20007ffe0ff */
[----:B------:R-:W-:Y:S01]  /*1b70*/  IMAD.X R9, R19, 0x1, R9, P1 ;  /* 0x0000000113097824 */ /* 0x000fe200008e0609 */
[----:B------:R-:W-:Y:S01]  /*1b80*/  SHF.R.S32.HI R4, RZ, 0x1f, R16 ;  /* 0x0000001fff047819 */ /* 0x000fe20000011410 */
[----:B------:R-:W-:Y:S01]  /*1b90*/  IMAD R13, R2, c[0x0][0x1bc], R13 ;  /* 0x00006f00020d7a24 */ /* 0x000fe200078e020d */
[----:B------:R-:W-:Y:S01]  /*1ba0*/  R2P PR, R12, 0x6 ;  /* 0x000000060c007804 */ /* 0x000fe20000000000 */
[----:B------:R-:W-:Y:S01]  /*1bb0*/  IMAD R9, R9, c[0x0][0x1a0], RZ ;  /* 0x0000680009097a24 */ /* 0x000fe200078e02ff */
[----:B------:R-:W-:Y:S01]  /*1bc0*/  ISETP.GE.AND P3, PT, R18, R146, PT ;  /* 0x000000921200720c */ /* 0x000fe20003f66270 */
[----:B------:R-:W-:Y:S01]  /*1bd0*/  IMAD.IADD R29, R29, 0x1, R13 ;  /* 0x000000011d1d7824 */ /* 0x000fe200078e020d */
[----:B------:R-:W-:Y:S01]  /*1be0*/  LOP3.LUT R153, R6, 0xfffffe00, R153, 0xf8, !PT ;  /* 0xfffffe0006997812 */ /* 0x000fe200078ef899 */
[----:B------:R-:W-:Y:S01]  /*1bf0*/  IMAD R9, R32, c[0x0][0x1a4], R9 ;  /* 0x0000690020097a24 */ /* 0x000fe200078e0209 */
[----:B------:R-:W-:Y:S01]  /*1c00*/  IADD3 R155, R156, 0x40, RZ ;  /* 0x000000409c9b7810 */ /* 0x000fe20007ffe0ff */
[----:B------:R-:W-:Y:S01]  /*1c10*/  IMAD.WIDE.U32 R32, R32, c[0x0][0x1a0], R28 ;  /* 0x0000680020207a25 */ /* 0x000fe200078e001c */
[----:B------:R-:W-:-:S02]  /*1c20*/  LEA.HI R29, R0, R35, RZ, 0x5 ;  /* 0x00000023001d7211 */ /* 0x000fc400078f28ff */
[----:B------:R-:W-:Y:S01]  /*1c30*/  SHF.L.U32 R153, R153, 0x1, RZ ;  /* 0x0000000199997819 */ /* 0x000fe200000006ff */
[----:B------:R-:W-:Y:S01]  /*1c40*/  IMAD R21, R4, c[0x0][0x1a8], RZ ;  /* 0x00006a0004157a24 */ /* 0x000fe200078e02ff */
[----:B------:R-:W-:Y:S01]  /*1c50*/  LOP3.LUT R2, R29, 0xffffffe0, RZ, 0xc0, !PT ;  /* 0xffffffe01d027812 */ /* 0x000fe200078ec0ff */
[----:B------:R-:W-:Y:S01]  /*1c60*/  IMAD R11, R19, c[0x0][0x198], RZ ;  /* 0x00006600130b7a24 */ /* 0x000fe200078e02ff */
[----:B------:R-:W-:Y:S01]  /*1c70*/  MOV R4, 0x10 ;  /* 0x0000001000047802 */ /* 0x000fe20000000f00 */
[----:B------:R-:W-:Y:S01]  /*1c80*/  IMAD R21, R16, c[0x0][0x1ac], R21 ;  /* 0x00006b0010157a24 */ /* 0x000fe200078e0215 */
[----:B------:R-:W-:Y:S01]  /*1c90*/  SHF.R.S32.HI R29, RZ, 0x5, R29 ;  /* 0x00000005ff1d7819 */ /* 0x000fe2000001141d */
[----:B------:R-:W-:Y:S01]  /*1ca0*/  IMAD.MOV.U32 R0, RZ, RZ, 0x20 ;  /* 0x00000020ff007424 */ /* 0x000fe200078e00ff */
[----:B------:R-:W-:Y:S01]  /*1cb0*/  SEL R4, R4, 0xfffffff0, !P1 ;  /* 0xfffffff004047807 */ /* 0x000fe20004800000 */
[C---:B------:R-:W-:Y:S02]  /*1cc0*/  IMAD R11, R18.reuse, c[0x0][0x19c], R11 ;  /* 0x00006700120b7a24 */ /* 0x040fe400078e020b */
[----:B------:R-:W-:Y:S01]  /*1cd0*/  IMAD.WIDE.U32 R100, R18, c[0x0][0x198], R26 ;  /* 0x0000660012647a25 */ /* 0x000fe200078e001a */
[----:B------:R-:W-:-:S03]  /*1ce0*/  SEL R0, R0, 0xffffffe0, !P2 ;  /* 0xffffffe000007807 */ /* 0x000fc60005000000 */
[----:B------:R-:W-:-:S04]  /*1cf0*/  IMAD.WIDE.U32 R16, R16, c[0x0][0x1a8], R24 ;  /* 0x00006a0010107a25 */ /* 0x000fc800078e0018 */
[----:B------:R-:W-:Y:S02]  /*1d00*/  IMAD.IADD R101, R101, 0x1, R11 ;  /* 0x0000000165657824 */ /* 0x000fe400078e020b */
[----:B------:R-:W-:Y:S02]  /*1d10*/  IMAD.IADD R15, R35, 0x1, -R2 ;  /* 0x00000001230f7824 */ /* 0x000fe400078e0a02 */
[----:B------:R-:W-:Y:S02]  /*1d20*/  IMAD.IADD R21, R17, 0x1, R21 ;  /* 0x0000000111157824 */ /* 0x000fe400078e0215 */
        /* <DEDUP_REMOVED lines=24> */
.L_x_5847:
[----:B------:R-:W-:Y:S05]  /*1eb0*/  BSYNC B0 ;  /* 0x0000000000007941 */ /* 0x000fea0003800000 */
.L_x_5846:
        /* <DEDUP_REMOVED lines=29> */
.L_x_5849:
[----:B------:R-:W-:Y:S05]  /*2090*/  BSYNC B0 ;  /* 0x0000000000007941 */ /* 0x000fea0003800000 */
.L_x_5848:
        /* <DEDUP_REMOVED lines=29> */
.L_x_5851:
[----:B------:R-:W-:Y:S05]  /*2270*/  BSYNC B0 ;  /* 0x0000000000007941 */ /* 0x000fea0003800000 */
.L_x_5850:
        /* <DEDUP_REMOVED lines=28> */
.L_x_5853:
[----:B------:R-:W-:Y:S05]  /*2440*/  BSYNC B0 ;  /* 0x0000000000007941 */ /* 0x000fea0003800000 */
.L_x_5852:
        /* <DEDUP_REMOVED lines=23> */
.L_x_5855:
[----:B------:R-:W-:Y:S05]  /*25c0*/  BSYNC B0 ;  /* 0x0000000000007941 */ /* 0x000fea0003800000 */
.L_x_5854:
        /* <DEDUP_REMOVED lines=25> */
.L_x_5857:
[----:B------:R-:W-:Y:S05]  /*2760*/  BSYNC B0 ;  /* 0x0000000000007941 */ /* 0x000fea0003800000 */
.L_x_5856:
[----:B------:R-:W-:Y:S01]  /*2770*/  ISETP.GE.AND P1, PT, R9, R8, PT ;  /* 0x000000080900720c */ /* 0x000fe20003f26270 */
[----:B------:R-:W-:-:S12]  /*2780*/  BSSY B0, `(.L_x_5858) ;  /* 0x0000016000007945 */ /* 0x000fd80003800000 */
[----:B------:R-:W-:Y:S05]  /*2790*/  @P1 BRA `(.L_x_5859) ;  /* 0x0000014000001947 */ /* 0x000fea0003800000 */
[----:B------:R-:W-:Y:S01]  /*27a0*/  ISETP.GE.AND P2, PT, R156, c[0x0][0x220], PT ;  /* 0x000088009c007a0c */ /* 0x000fe20003f46270 */
[----:B------:R-:W-:Y:S01]  /*27b0*/  IMAD.MOV.U32 R10, RZ, RZ, c[0x0][0x19c] ;  /* 0x00006700ff0a7624 */ /* 0x000fe200078e00ff */
[C---:B--23--:R-:W-:Y:S02]  /*27c0*/  LEA R17, P3, R6.reuse, R100, 0x5 ;  /* 0x0000006406117211 */ /* 0x04cfe400078628ff */
        /* <DEDUP_REMOVED lines=17> */
.L_x_5859:
[----:B------:R-:W-:Y:S05]  /*28e0*/  BSYNC B0 ;  /* 0x0000000000007941 */ /* 0x000fea0003800000 */
.L_x_5858:
        /* <DEDUP_REMOVED lines=24> */
.L_x_5861:
[----:B------:R-:W-:Y:S05]  /*2a70*/  BSYNC B0 ;  /* 0x0000000000007941 */ /* 0x000fea0003800000 */
.L_x_5860:
        /* <DEDUP_REMOVED lines=17> */
[----:B------:R-:W-:Y:S01]  /*2b90*/  @!P2 IMAD.MOV.U32 R166, RZ, RZ, R168 ;  /* 0x000000ffffa6a224 */ /* 0x000fe200078e00a8 */
[----:B------:R1:W-:Y:S04]  /*2ba0*/  @P2 STS.128 [R153+0x8000], RZ ;  /* 0x008000ff99002388 */ /* 0x0003e80000000c00 */
[----:B------:R-:W-:Y:S01]  /*2bb0*/  @!PT LDS RZ, [RZ] ;  /* 0x00000000fffff984 */ /* 0x000fe20000000800 */
[----:B------:R-:W-:Y:S01]  /*2bc0*/  @!PT LDS RZ, [RZ] ;  /* 0x00000000fffff984 */ /* 0x000fe20000000800 */
[----:B------:R-:W-:Y:S01]  /*2bd0*/  @!PT LDS RZ, [RZ] ;  /* 0x00000000fffff984 */ /* 0x000fe20000000800 */
[----:B------:R1:W-:Y:S04]  /*2be0*/  @!P2 LDGSTS.E.BYPASS.LTC128B.128 [R153+0x8000], [R166.64] ;  /* 0x08000000a699afae */ /* 0x0003e8000b901d48 */
[----:B------:R1:W-:Y:S01]  /*2bf0*/  @P1 STS.128 [R153+0xa000], RZ ;  /* 0x00a000ff99001388 */ /* 0x0003e20000000c00 */
[----:B------:R-:W-:Y:S05]  /*2c00*/  @P1 BRA `(.L_x_5863) ;  /* 0x0000005000001947 */ /* 0x000fea0003800000 */
[----:B-1----:R-:W-:-:S05]  /*2c10*/  MOV R166, R168 ;  /* 0x000000a800a67202 */ /* 0x002fca0000000f00 */
[----:B------:R-:W-:Y:S01]  /*2c20*/  @!PT LDS RZ, [RZ] ;  /* 0x00000000fffff984 */ /* 0x000fe20000000800 */
[----:B------:R-:W-:Y:S01]  /*2c30*/  @!PT LDS RZ, [RZ] ;  /* 0x00000000fffff984 */ /* 0x000fe20000000800 */
[----:B------:R-:W-:Y:S01]  /*2c40*/  @!PT LDS RZ, [RZ] ;  /* 0x00000000fffff984 */ /* 0x000fe20000000800 */
[----:B------:R1:W-:Y:S02]  /*2c50*/  LDGSTS.E.BYPASS.LTC128B.128 [R153+0xa000], [R166.64+0x80] ;  /* 0x0a000080a6997fae */ /* 0x0003e4000b901d48 */
.L_x_5863:
[----:B------:R-:W-:Y:S05]  /*2c60*/  BSYNC B0 ;  /* 0x0000000000007941 */ /* 0x000fea0003800000 */
.L_x_5862:
        /* <DEDUP_REMOVED lines=10> */
[C---:B--23--:R-:W-:Y:S01]  /*2d10*/  @!P2 LEA R16, P3, R151.reuse, R168, 0x1 ;  /* 0x000000a89710a211 */ /* 0x04cfe200078608ff */
        /* <DEDUP_REMOVED lines=14> */
.L_x_5865:
[----:B------:R-:W-:Y:S05]  /*2e00*/  BSYNC B0 ;  /* 0x0000000000007941 */ /* 0x000fea0003800000 */
.L_x_5864:
        /* <DEDUP_REMOVED lines=9> */
[----:B--23--:R-:W-:-:S07]  /*2ea0*/  SHF.L.U64.HI R16, R10, R9, c[0x0][0x1a4] ;  /* 0x000069000a107619 */ /* 0x00cfce0000010209 */
        /* <DEDUP_REMOVED lines=15> */
.L_x_5867:
[----:B------:R-:W-:Y:S05]  /*2fa0*/  BSYNC B0 ;  /* 0x0000000000007941 */ /* 0x000fea0003800000 */
.L_x_5866:
        /* <DEDUP_REMOVED lines=8> */
[----:B------:R1:W-:Y:S02]  /*3030*/  @P2 STS.128 [R153+0x9800], RZ ;  /* 0x009800ff99002388 */ /* 0x0003e40000000c00 */
[----:B-1----:R-:W-:Y:S02]  /*3040*/  @!P2 MOV R166, R168 ;  /* 0x000000a800a6a202 */ /* 0x002fe40000000f00 */
[----:B------:R-:W-:-:S03]  /*3050*/  @!P2 IMAD R8, R8, 0x60, RZ ;  /* 0x000000600808a824 */ /* 0x000fc600078e02ff */
[----:B--23--:R-:W-:-:S05]  /*3060*/  @!P2 IMAD.WIDE.U32 R16, R10, 0x60, R166 ;  /* 0x000000600a10a825 */ /* 0x00cfca00078e00a6 */
[----:B------:R-:W-:-:S05]  /*3070*/  @!P2 IADD3 R17, R17, R8, RZ ;  /* 0x000000081111a210 */ /* 0x000fca0007ffe0ff */
[----:B------:R-:W-:Y:S01]  /*3080*/  @!PT LDS RZ, [RZ] ;  /* 0x00000000fffff984 */ /* 0x000fe20000000800 */
[----:B------:R-:W-:Y:S01]  /*3090*/  @!PT LDS RZ, [RZ] ;  /* 0x00000000fffff984 */ /* 0x000fe20000000800 */
[----:B------:R-:W-:Y:S01]  /*30a0*/  @!PT LDS RZ, [RZ] ;  /* 0x00000000fffff984 */ /* 0x000fe20000000800 */
[----:B------:R1:W-:Y:S04]  /*30b0*/  @!P2 LDGSTS.E.BYPASS.LTC128B.128 [R153+0x9800], [R16.64] ;  /* 0x098000001099afae */ /* 0x0003e8000b901d48 */
[----:B------:R1:W-:Y:S01]  /*30c0*/  @P1 STS.128 [R153+0xb800], RZ ;  /* 0x00b800ff99001388 */ /* 0x0003e20000000c00 */
[----:B------:R-:W-:Y:S05]  /*30d0*/  @P1 BRA `(.L_x_5869) ;  /* 0x0000009000001947 */ /* 0x000fea0003800000 */
[----:B------:R-:W-:Y:S01]  /*30e0*/  MOV R166, R168 ;  /* 0x000000a800a67202 */ /* 0x000fe20000000f00 */
[----:B------:R-:W-:Y:S02]  /*30f0*/  ULDC UR4, c[0x0][0x1a4] ;  /* 0x0000690000047ab9 */ /* 0x000fe40000000800 */
[----:B------:R-:W-:Y:S02]  /*3100*/  UIMAD UR4, UR4, 0x60, URZ ;  /* 0x00000060040478a4 */ /* 0x000fe4000f8e023f */
[----:B------:R-:W-:-:S05]  /*3110*/  IMAD.WIDE.U32 R8, R10, 0x60, R166 ;  /* 0x000000600a087825 */ /* 0x000fca00078e00a6 */
[----:B------:R-:W-:-:S05]  /*3120*/  IADD3 R9, R9, UR4, RZ ;  /* 0x0000000409097c10 */ /* 0x000fca000fffe0ff */
[----:B------:R-:W-:Y:S01]  /*3130*/  @!PT LDS RZ, [RZ] ;  /* 0x00000000fffff984 */ /* 0x000fe20000000800 */
[----:B------:R-:W-:Y:S01]  /*3140*/  @!PT LDS RZ, [RZ] ;  /* 0x00000000fffff984 */ /* 0x000fe20000000800 */
[----:B------:R-:W-:Y:S01]  /*3150*/  @!PT LDS RZ, [RZ] ;  /* 0x00000000fffff984 */ /* 0x000fe20000000800 */
[----:B------:R2:W-:Y:S02]  /*3160*/  LDGSTS.E.BYPASS.LTC128B.128 [R153+0xb800], [R8.64+0x80] ;  /* 0x0b80008008997fae */ /* 0x0005e4000b901d48 */
.L_x_5869:
[----:B------:R-:W-:Y:S05]  /*3170*/  BSYNC B0 ;  /* 0x0000000000007941 */ /* 0x000fea0003800000 */
.L_x_5868:
[----:B------:R-:W-:Y:S01]  /*3180*/  LEA.HI R144, R5, R5, RZ, 0x1 ;  /* 0x0000000505907211 */ /* 0x000fe200078f08ff */
[C---:B--2---:R-:W-:Y:S01]  /*3190*/  IMAD.SHL.U32 R8, R3.reuse, 0x40, RZ ;  /* 0x0000004003087824 */ /* 0x044fe200078e00ff */
        /* <DEDUP_REMOVED lines=9> */
[----:B------:R-:W-:Y:S01]  /*3230*/  IMAD.IADD R35, R2, 0x1, R35 ;  /* 0x0000000102237824 */ /* 0x000fe200078e0223 */
        /* <DEDUP_REMOVED lines=10> */
[C---:B------:R-:W-:Y:S01]  /*32e0*/  IMAD.IADD R145, R5.reuse, 0x1, R10 ;  /* 0x0000000105917824 */ /* 0x040fe200078e020a */
[----:B------:R-:W-:Y:S01]  /*32f0*/  LOP3.LUT R5, R5, R34, RZ, 0xfc, !PT ;  /* 0x0000002205057212 */ /* 0x000fe200078efcff */
[----:B------:R-:W-:Y:S02]  /*3300*/  IMAD.SHL.U32 R144, R144, 0x2, RZ ;  /* 0x0000000290907824 */ /* 0x000fe400078e00ff */
[----:B------:R-:W-:-:S03]  /*3310*/  IMAD.SHL.U32 R145, R145, 0x2, RZ ;  /* 0x0000000291917824 */ /* 0x000fc600078e00ff */
[----:B------:R-:W-:Y:S01]  /*3320*/  LDSM.16.M88.4 R36, [R144+0x4000] ;  /* 0x004000009024783b */ /* 0x000fe20000000200 */
[----:B------:R-:W-:Y:S01]  /*3330*/  IADD3 R3, R144, 0x4000, RZ ;  /* 0x0000400090037810 */ /* 0x000fe20007ffe0ff */
[--C-:B------:R-:W-:Y:S01]  /*3340*/  IMAD R143, R4, 0x2, R145.reuse ;  /* 0x00000002048f7824 */ /* 0x100fe200078e0291 */
[----:B------:R-:W-:Y:S01]  /*3350*/  IADD3 R142, R144, 0x4020, RZ ;  /* 0x00004020908e7810 */ /* 0x000fe20007ffe0ff */
[----:B------:R-:W2:Y:S01]  /*3360*/  LDSM.16.M88.4 R64, [R145] ;  /* 0x000000009140783b */ /* 0x000ea20000000200 */
[----:B------:R-:W-:Y:S01]  /*3370*/  @P1 IADD3 R142, R3, -0x20, RZ ;  /* 0xffffffe0038e1810 */ /* 0x000fe20007ffe0ff */
[----:B------:R-:W-:Y:S02]  /*3380*/  IMAD.MOV.U32 R3, RZ, RZ, 0x40 ;  /* 0x00000040ff037424 */ /* 0x000fe400078e00ff */
[----:B------:R-:W5:Y:S01]  /*3390*/  LDSM.16.M88.4 R20, [R144+0x4800] ;  /* 0x004800009014783b */ /* 0x000f620000000200 */
[----:B------:R-:W-:Y:S01]  /*33a0*/  IMAD R141, R0, 0x2, R145 ;  /* 0x00000002008d7824 */ /* 0x000fe200078e0291 */
[----:B------:R-:W-:Y:S01]  /*33b0*/  IADD3 R134, R142, 0x800, RZ ;  /* 0x000008008e867810 */ /* 0x000fe20007ffe0ff */
[----:B------:R-:W-:Y:S01]  /*33c0*/  IMAD R140, R0, 0x2, R143 ;  /* 0x00000002008c7824 */ /* 0x000fe200078e028f */
[----:B------:R-:W1:Y:S01]  /*33d0*/  LDSM.16.M88.4 R12, [R144+0x5000] ;  /* 0x00500000900c783b */ /* 0x000e620000000200 */
[----:B------:R-:W-:-:S02]  /*33e0*/  SEL R3, R3, 0xffffffc0, !P2 ;  /* 0xffffffc003037807 */ /* 0x000fc40005000000 */
[C---:B------:R-:W-:Y:S01]  /*33f0*/  IADD3 R133, R142.reuse, 0x1000, RZ ;  /* 0x000010008e857810 */ /* 0x040fe20007ffe0ff */
[----:B------:R-:W3:Y:S01]  /*3400*/  LDSM.16.M88.4 R80, [R144+0x5800] ;  /* 0x005800009050783b */ /* 0x000ee20000000200 */
[----:B------:R-:W-:Y:S01]  /*3410*/  IADD3 R132, R142, 0x1800, RZ ;  /* 0x000018008e847810 */ /* 0x000fe20007ffe0ff */
[----:B------:R-:W-:Y:S01]  /*3420*/  IMAD.IADD R138, R144, 0x1, R3 ;  /* 0x00000001908a7824 */ /* 0x000fe200078e0203 */
[C---:B------:R-:W-:Y:S01]  /*3430*/  IADD3 R130, R142.reuse, 0x2000, RZ ;  /* 0x000020008e827810 */ /* 0x040fe20007ffe0ff */
[----:B------:R-:W-:Y:S01]  /*3440*/  LDSM.16.M88.4 R76, [R142] ;  /* 0x000000008e4c783b */ /* 0x000fe20000000200 */
[----:B------:R-:W-:Y:S01]  /*3450*/  IMAD.IADD R131, R3, 0x1, R142 ;  /* 0x0000000103837824 */ /* 0x000fe200078e028e */
[C---:B------:R-:W-:Y:S01]  /*3460*/  IADD3 R129, R142.reuse, 0x2800, RZ ;  /* 0x000028008e817810 */ /* 0x040fe20007ffe0ff */
[----:B------:R-:W-:Y:S01]  /*3470*/  IMAD R3, R29, 0x10, R88 ;  /* 0x000000101d037824 */ /* 0x000fe200078e0258 */
[----:B------:R-:W4:Y:S01]  /*3480*/  LDSM.16.M88.4 R68, [R143] ;  /* 0x000000008f44783b */ /* 0x000f220000000200 */
[----:B------:R-:W-:-:S02]  /*3490*/  IADD3 R128, R142, 0x3000, RZ ;  /* 0x000030008e807810 */ /* 0x000fc40007ffe0ff */
[----:B------:R-:W-:Y:S01]  /*34a0*/  IADD3 R102, R142, 0x3800, RZ ;  /* 0x000038008e667810 */ /* 0x000fe20007ffe0ff */
[----:B------:R-:W1:Y:S01]  /*34b0*/  LDSM.16.M88.4 R72, [R142+0x800] ;  /* 0x000800008e48783b */ /* 0x000e620000000200 */
[----:B------:R-:W-:-:S03]  /*34c0*/  IADD3 R124, R3, 0x1, R152 ;  /* 0x00000001037c7810 */ /* 0x000fc60007ffe098 */
[----:B------:R-:W3:Y:S01]  /*34d0*/  LDSM.16.M88.4 R44, [R142+0x1000] ;  /* 0x001000008e2c783b */ /* 0x000ee20000000200 */
[----:B------:R-:W-:-:S03]  /*34e0*/  IADD3 R124, R31, R124, -R89 ;  /* 0x0000007c1f7c7210 */ /* 0x000fc60007ffe859 */
[----:B------:R-:W3:Y:S01]  /*34f0*/  LDSM.16.M88.4 R84, [R142+0x1800] ;  /* 0x001800008e54783b */ /* 0x000ee20000000200 */
[----:B------:R-:W-:-:S03]  /*3500*/  IADD3 R124, R124, c[0x0][0x2e8], RZ ;  /* 0x0000ba007c7c7a10 */ /* 0x000fc60007ffe0ff */
[----:B------:R-:W-:Y:S01]  /*3510*/  LDSM.16.M88.4 R56, [R138+0x4000] ;  /* 0x004000008a38783b */ /* 0x000fe20000000200 */
[C---:B--2---:R-:W-:Y:S03]  /*3520*/  HMMA.16816.F32 R40, R64.reuse, R36, RZ ;  /* 0x000000244028723c */ /* 0x044fe600000018ff */
[----:B------:R-:W2:Y:S04]  /*3530*/  LDSM.16.M88.4 R60, [R141] ;  /* 0x000000008d3c783b */ /* 0x000ea80000000200 */
[----:B------:R-:W2:Y:S01]  /*3540*/  LDSM.16.M88.4 R52, [R138+0x4800] ;  /* 0x004800008a34783b */ /* 0x000ea20000000200 */
[C---:B------:R-:W-:Y:S03]  /*3550*/  HMMA.16816.F32 R36, R64.reuse, R38, RZ ;  /* 0x000000264024723c */ /* 0x040fe600000018ff */
[----:B------:R-:W2:Y:S05]  /*3560*/  LDSM.16.M88.4 R48, [R138+0x5000] ;  /* 0x005000008a30783b */ /* 0x000eaa0000000200 */
[C---:B-1---5:R-:W-:Y:S08]  /*3570*/  HMMA.16816.F32 R24, R64.reuse, R20, RZ ;  /* 0x000000144018723c */ /* 0x062ff000000018ff */
[C---:B---3--:R-:W-:Y:S08]  /*3580*/  HMMA.16816.F32 R16, R64.reuse, R12, RZ ;  /* 0x0000000c4010723c */ /* 0x048ff000000018ff */
[C---:B------:R-:W-:Y:S08]  /*3590*/  HMMA.16816.F32 R20, R64.reuse, R22, RZ ;  /* 0x000000164014723c */ /* 0x040ff000000018ff */
[C---:B------:R-:W-:Y:S08]  /*35a0*/  HMMA.16816.F32 R12, R64.reuse, R14, RZ ;  /* 0x0000000e400c723c */ /* 0x040ff000000018ff */
[C---:B------:R-:W-:Y:S08]  /*35b0*/  HMMA.16816.F32 R8, R64.reuse, R80, RZ ;  /* 0x000000504008723c */ /* 0x040ff000000018ff */
[----:B------:R-:W-:Y:S01]  /*35c0*/  HMMA.16816.F32 R64, R64, R82, RZ ;  /* 0x000000524040723c */ /* 0x000fe200000018ff */
[----:B------:R-:W-:Y:S07]  /*35d0*/  LDSM.16.M88.4 R80, [R140] ;  /* 0x000000008c50783b */ /* 0x000fee0000000200 */
[C---:B----4-:R-:W-:Y:S08]  /*35e0*/  HMMA.16816.F32 R40, R68.reuse, R76, R40 ;  /* 0x0000004c4428723c */ /* 0x050ff00000001828 */
[C---:B------:R-:W-:Y:S01]  /*35f0*/  HMMA.16816.F32 R36, R68.reuse, R78, R36 ;  /* 0x0000004e4424723c */ /* 0x040fe20000001824 */
[----:B------:R-:W-:Y:S07]  /*3600*/  LDSM.16.M88.4 R76, [R131] ;  /* 0x00000000834c783b */ /* 0x000fee0000000200 */
        /* <DEDUP_REMOVED lines=8> */
[----:B------:R-:W3:Y:S07]  /*3690*/  LDSM.16.M88.4 R64, [R131+0x1000] ;  /* 0x001000008340783b */ /* 0x000eee0000000200 */
[C---:B--2---:R-:W-:Y:S08]  /*36a0*/  HMMA.16816.F32 R40, R60.reuse, R56, R40 ;  /* 0x000000383c28723c */ /* 0x044ff00000001828 */
[C---:B------:R-:W-:Y:S08]  /*36b0*/  HMMA.16816.F32 R36, R60.reuse, R58, R36 ;  /* 0x0000003a3c24723c */ /* 0x040ff00000001824 */
[C---:B------:R-:W-:Y:S08]  /*36c0*/  HMMA.16816.F32 R24, R60.reuse, R52, R24 ;  /* 0x000000343c18723c */ /* 0x040ff00000001818 */
[C---:B------:R-:W-:Y:S01]  /*36d0*/  HMMA.16816.F32 R20, R60.reuse, R54, R20 ;  /* 0x000000363c14723c */ /* 0x040fe20000001814 */
[----:B------:R-:W2:Y:S07]  /*36e0*/  LDSM.16.M88.4 R52, [R131+0x1800] ;  /* 0x001800008334783b */ /* 0x000eae0000000200 */
[C---:B------:R-:W-:Y:S08]  /*36f0*/  HMMA.16816.F32 R16, R60.reuse, R48, R16 ;  /* 0x000000303c10723c */ /* 0x040ff00000001810 */
[C---:B------:R-:W-:Y:S01]  /*3700*/  HMMA.16816.F32 R56, R60.reuse, R50, R12 ;  /* 0x000000323c38723c */ /* 0x040fe2000000180c */
[----:B------:R-:W-:Y:S04]  /*3710*/  LDSM.16.M88.4 R12, [R144+0x6000] ;  /* 0x00600000900c783b */ /* 0x000fe80000000200 */
[----:B------:R-:W4:Y:S03]  /*3720*/  LDSM.16.M88.4 R48, [R145+0x2000] ;  /* 0x002000009130783b */ /* 0x000f260000000200 */
[C---:B-1----:R-:W-:Y:S08]  /*3730*/  HMMA.16816.F32 R8, R60.reuse, R44, R8 ;  /* 0x0000002c3c08723c */ /* 0x042ff00000001808 */
[----:B------:R-:W-:Y:S01]  /*3740*/  HMMA.16816.F32 R68, R60, R46, R68 ;  /* 0x0000002e3c44723c */ /* 0x000fe20000001844 */
[----:B------:R-:W1:Y:S04]  /*3750*/  LDSM.16.M88.4 R60, [R144+0x6800] ;  /* 0x00680000903c783b */ /* 0x000e680000000200 */
[----:B------:R-:W5:Y:S03]  /*3760*/  LDSM.16.M88.4 R44, [R144+0x7000] ;  /* 0x00700000902c783b */ /* 0x000f660000000200 */
[C---:B---3--:R-:W-:Y:S08]  /*3770*/  HMMA.16816.F32 R16, R80.reuse, R64, R16 ;  /* 0x000000405010723c */ /* 0x048ff00000001810 */
[C---:B------:R-:W-:Y:S01]  /*3780*/  HMMA.16816.F32 R56, R80.reuse, R66, R56 ;  /* 0x000000425038723c */ /* 0x040fe20000001838 */
[----:B------:R-:W3:Y:S07]  /*3790*/  LDSM.16.M88.4 R64, [R144+0x7800] ;  /* 0x007800009040783b */ /* 0x000eee0000000200 */
[C---:B------:R-:W-:Y:S08]  /*37a0*/  HMMA.16816.F32 R40, R80.reuse, R76, R40 ;  /* 0x0000004c5028723c */ /* 0x040ff00000001828 */
[C---:B------:R-:W-:Y:S08]  /*37b0*/  HMMA.16816.F32 R36, R80.reuse, R78, R36 ;  /* 0x0000004e5024723c */ /* 0x040ff00000001824 */
[C---:B------:R-:W-:Y:S08]  /*37c0*/  HMMA.16816.F32 R24, R80.reuse, R72, R24 ;  /* 0x000000485018723c */ /* 0x040ff00000001818 */
[C---:B------:R-:W-:Y:S01]  /*37d0*/  HMMA.16816.F32 R20, R80.reuse, R74, R20 ;  /* 0x0000004a5014723c */ /* 0x040fe20000001814 */
[----:B------:R-:W-:Y:S07]  /*37e0*/  LDSM.16.M88.4 R72, [R143+0x2000] ;  /* 0x002000008f48783b */ /* 0x000fee0000000200 */
[C---:B--2---:R-:W-:Y:S01]  /*37f0*/  HMMA.16816.F32 R76, R80.reuse, R52, R8 ;  /* 0x00000034504c723c */ /* 0x044fe20000001808 */
[----:B------:R-:W2:Y:S07]  /*3800*/  LDSM.16.M88.4 R8, [R142+0x2000] ;  /* 0x002000008e08783b */ /* 0x000eae0000000200 */
[----:B------:R-:W-:Y:S01]  /*3810*/  HMMA.16816.F32 R68, R80, R54, R68 ;  /* 0x000000365044723c */ /* 0x000fe20000001844 */
[----:B------:R-:W2:Y:S04]  /*3820*/  LDSM.16.M88.4 R80, [R142+0x2800] ;  /* 0x002800008e50783b */ /* 0x000ea80000000200 */
[----:B------:R-:W2:Y:S03]  /*3830*/  LDSM.16.M88.4 R52, [R142+0x3000] ;  /* 0x003000008e34783b */ /* 0x000ea60000000200 */
[C---:B----4-:R-:W-:Y:S08]  /*3840*/  HMMA.16816.F32 R40, R48.reuse, R12, R40 ;  /* 0x0000000c3028723c */ /* 0x050ff00000001828 */
[C---:B------:R-:W-:Y:S01]  /*3850*/  HMMA.16816.F32 R36, R48.reuse, R14, R36 ;  /* 0x0000000e3024723c */ /* 0x040fe20000001824 */
[----:B------:R-:W-:Y:S07]  /*3860*/  LDSM.16.M88.4 R12, [R142+0x3800] ;  /* 0x003800008e0c783b */ /* 0x000fee0000000200 */
[C---:B-1----:R-:W-:Y:S08]  /*3870*/  HMMA.16816.F32 R24, R48.reuse, R60, R24 ;  /* 0x0000003c3018723c */ /* 0x042ff00000001818 */
[C---:B------:R-:W-:Y:S01]  /*3880*/  HMMA.16816.F32 R20, R48.reuse, R62, R20 ;  /* 0x0000003e3014723c */ /* 0x040fe20000001814 */
[----:B------:R-:W-:Y:S07]  /*3890*/  LDSM.16.M88.4 R60, [R138+0x7000] ;  /* 0x007000008a3c783b */ /* 0x000fee0000000200 */
[C---:B-----5:R-:W-:Y:S08]  /*38a0*/  HMMA.16816.F32 R16, R48.reuse, R44, R16 ;  /* 0x0000002c3010723c */ /* 0x060ff00000001810 */
[C---:B------:R-:W-:Y:S01]  /*38b0*/  HMMA.16816.F32 R56, R48.reuse, R46, R56 ;  /* 0x0000002e3038723c */ /* 0x040fe20000001838 */
[----:B------:R-:W-:Y:S07]  /*38c0*/  LDSM.16.M88.4 R44, [R138+0x6000] ;  /* 0x006000008a2c783b */ /* 0x000fee0000000200 */
[C---:B---3--:R-:W-:Y:S08]  /*38d0*/  HMMA.16816.F32 R76, R48.reuse, R64, R76 ;  /* 0x00000040304c723c */ /* 0x048ff0000000184c */
        /* <DEDUP_REMOVED lines=9> */
[----:B------:R-:W-:Y:S01]  /*3970*/  HMMA.16816.F32 R80, R72, R54, R56 ;  /* 0x000000364850723c */ /* 0x000fe20000001838 */
[----:B------:R-:W-:Y:S04]  /*3980*/  LDSM.16.M88.4 R56, [R131+0x2000] ;  /* 0x002000008338783b */ /* 0x000fe80000000200 */
[----:B------:R-:W3:Y:S03]  /*3990*/  LDSM.16.M88.4 R52, [R140+0x2000] ;  /* 0x002000008c34783b */ /* 0x000ee60000000200 */
[----:B-1----:R-:W-:Y:S07]  /*39a0*/  HMMA.16816.F32 R40, R48, R44, R40 ;  /* 0x0000002c3028723c */ /* 0x002fee0000001828 */
[----:B------:R-:W-:Y:S01]  /*39b0*/  SHF.R.S32.HI R44, RZ, 0x1f, R29 ;  /* 0x0000001fff2c7819 */ /* 0x000fe2000001141d */
[----:B------:R-:W-:Y:S03]  /*39c0*/  HMMA.16816.F32 R76, R72, R12, R76 ;  /* 0x0000000c484c723c */ /* 0x000fe6000000184c */
[----:B------:R-:W-:-:S04]  /*39d0*/  LEA.HI R3, R44, R29, RZ, 0x2 ;  /* 0x0000001d2c037211 */ /* 0x000fc800078f10ff */
[----:B------:R-:W-:Y:S01]  /*39e0*/  LOP3.LUT R44, R3, 0xfffffffc, RZ, 0xc0, !PT ;  /* 0xfffffffc032c7812 */ /* 0x000fe200078ec0ff */
[----:B------:R-:W-:Y:S01]  /*39f0*/  HMMA.16816.F32 R68, R72, R14, R68 ;  /* 0x0000000e4844723c */ /* 0x000fe20000001844 */
[----:B------:R-:W1:Y:S01]  /*3a00*/  LDSM.16.M88.4 R12, [R131+0x2800] ;  /* 0x00280000830c783b */ /* 0x000e620000000200 */
[----:B------:R-:W-:Y:S02]  /*3a10*/  IADD3 R3, R35, 0x1, RZ ;  /* 0x0000000123037810 */ /* 0x000fe40007ffe0ff */
[----:B------:R-:W-:Y:S01]  /*3a20*/  IMAD.IADD R161, R29, 0x1, -R44 ;  /* 0x000000011da17824 */ /* 0x000fe200078e0a2c */
[----:B------:R-:W-:-:S03]  /*3a30*/  IADD3 R29, R35, 0x10, RZ ;  /* 0x00000010231d7810 */ /* 0x000fc60007ffe0ff */
[C---:B--2---:R-:W-:Y:S08]  /*3a40*/  HMMA.16816.F32 R24, R48.reuse, R8, R24 ;  /* 0x000000083018723c */ /* 0x044ff00000001818 */
[----:B------:R-:W-:Y:S01]  /*3a50*/  HMMA.16816.F32 R20, R48, R10, R20 ;  /* 0x0000000a3014723c */ /* 0x000fe20000001814 */
[----:B------:R-:W2:Y:S07]  /*3a60*/  LDSM.16.M88.4 R8, [R131+0x3000] ;  /* 0x003000008308783b */ /* 0x000eae0000000200 */
[----:B---3--:R-:W-:Y:S08]  /*3a70*/  HMMA.16816.F32 R40, R52, R56, R40 ;  /* 0x000000383428723c */ /* 0x008ff00000001828 */
[C---:B------:R-:W-:Y:S07]  /*3a80*/  HMMA.16816.F32 R36, R48.reuse, R46, R36 ;  /* 0x0000002e3024723c */ /* 0x040fee0000001824 */
[C---:B------:R-:W-:Y:S01]  /*3a90*/  IADD3 R46, R124.reuse, 0x8, RZ ;  /* 0x000000087c2e7810 */ /* 0x040fe20007ffe0ff */
[----:B------:R-:W-:Y:S01]  /*3aa0*/  HMMA.16816.F32 R16, R48, R60, R16 ;  /* 0x0000003c3010723c */ /* 0x000fe20000001810 */
[----:B------:R-:W-:-:S02]  /*3ab0*/  IMNMX R124, R124, R31, PT ;  /* 0x0000001f7c7c7217 */ /* 0x000fc40003800200 */
[----:B------:R-:W-:Y:S02]  /*3ac0*/  IMNMX R103, R46, R31, PT ;  /* 0x0000001f2e677217 */ /* 0x000fe40003800200 */
[-C--:B------:R-:W-:Y:S02]  /*3ad0*/  ISETP.GE.AND P3, PT, R35, R124.reuse, PT ;  /* 0x0000007c2300720c */ /* 0x080fe40003f66270 */
[C---:B------:R-:W-:Y:S01]  /*3ae0*/  ISETP.GE.AND P4, PT, R3.reuse, R124, PT ;  /* 0x0000007c0300720c */ /* 0x040fe20003f86270 */
[----:B-1----:R-:W-:Y:S01]  /*3af0*/  HMMA.16816.F32 R24, R52, R12, R24 ;  /* 0x0000000c3418723c */ /* 0x002fe20000001818 */
[----:B------:R-:W-:Y:S02]  /*3b00*/  FSEL R40, R40, -INF , !P3 ;  /* 0xff80000028287808 */ /* 0x000fe40005800000 */
[----:B------:R-:W-:Y:S02]  /*3b10*/  ISETP.GE.AND P1, PT, R3, R103, PT ;  /* 0x000000670300720c */ /* 0x000fe40003f26270 */
[----:B------:R-:W-:-:S02]  /*3b20*/  IADD3 R3, R35, 0x8, RZ ;  /* 0x0000000823037810 */ /* 0x000fc40007ffe0ff */
[----:B------:R-:W-:Y:S01]  /*3b30*/  IADD3 R12, R35, 0x9, RZ ;  /* 0x00000009230c7810 */ /* 0x000fe20007ffe0ff */
[----:B------:R-:W-:Y:S01]  /*3b40*/  HMMA.16816.F32 R20, R52, R14, R20 ;  /* 0x0000000e3414723c */ /* 0x000fe20000001814 */
[CC--:B------:R-:W-:Y:S02]  /*3b50*/  ISETP.GE.AND P2, PT, R3.reuse, R124.reuse, PT ;  /* 0x0000007c0300720c */ /* 0x0c0fe40003f46270 */
[C---:B------:R-:W-:Y:S02]  /*3b60*/  ISETP.GE.AND P5, PT, R12.reuse, R124, PT ;  /* 0x0000007c0c00720c */ /* 0x040fe40003fa6270 */
[-C--:B------:R-:W-:Y:S02]  /*3b70*/  ISETP.GE.AND P3, PT, R12, R103.reuse, PT ;  /* 0x000000670c00720c */ /* 0x080fe40003f66270 */
[----:B------:R-:W1:Y:S01]  /*3b80*/  LDSM.16.M88.4 R12, [R131+0x3800] ;  /* 0x00380000830c783b */ /* 0x000e620000000200 */
[----:B------:R-:W-:Y:S01]  /*3b90*/  HMMA.16816.F32 R80, R48, R62, R80 ;  /* 0x0000003e3050723c */ /* 0x000fe20000001850 */
[----:B------:R-:W-:Y:S01]  /*3ba0*/  ISETP.GE.AND P6, PT, R3, R103, PT ;  /* 0x000000670300720c */ /* 0x000fe20003fc6270 */
[----:B------:R-:W-:-:S04]  /*3bb0*/  DEPBAR.LE SB0, 0x0 ;  /* 0x000080000000791a */ /* 0x000fc80000000000 */
[----:B------:R-:W-:Y:S02]  /*3bc0*/  IADD3 R3, R35, 0x11, RZ ;  /* 0x0000001123037810 */ /* 0x000fe40007ffe0ff */
[----:B------:R-:W-:Y:S01]  /*3bd0*/  HMMA.16816.F32 R36, R52, R58, R36 ;  /* 0x0000003a3424723c */ /* 0x000fe20000001824 */
[----:B------:R-:W-:Y:S02]  /*3be0*/  FSEL R41, R41, -INF , !P4 ;  /* 0xff80000029297808 */ /* 0x000fe40006000000 */
[-C--:B------:R-:W-:Y:S02]  /*3bf0*/  ISETP.GE.AND P4, PT, R35, R103.reuse, PT ;  /* 0x000000672300720c */ /* 0x080fe40003f86270 */
[----:B------:R-:W-:Y:S02]  /*3c00*/  FSEL R43, R43, -INF , !P1 ;  /* 0xff8000002b2b7808 */ /* 0x000fe40004800000 */
[----:B------:R-:W-:Y:S01]  /*3c10*/  ISETP.GE.AND P1, PT, R3, R103, PT ;  /* 0x000000670300720c */ /* 0x000fe20003f26270 */
[----:B------:R-:W-:Y:S01]  /*3c20*/  HMMA.16816.F32 R76, R48, R64, R76 ;  /* 0x00000040304c723c */ /* 0x000fe2000000184c */
[----:B------:R-:W-:-:S02]  /*3c30*/  FSEL R42, R42, -INF , !P4 ;  /* 0xff8000002a2a7808 */ /* 0x000fc40006000000 */
[----:B------:R-:W-:Y:S02]  /*3c40*/  ISETP.GE.AND P4, PT, R29, R103, PT ;  /* 0x000000671d00720c */ /* 0x000fe40003f86270 */
[----:B------:R-:W-:-:S03]  /*3c50*/  FSEL R27, R27, -INF , !P1 ;  /* 0xff8000001b1b7808 */ /* 0x000fc60004800000 */
[----:B--2---:R-:W-:Y:S07]  /*3c60*/  HMMA.16816.F32 R16, R52, R8, R16 ;  /* 0x000000083410723c */ /* 0x004fee0000001810 */
[----:B------:R-:W-:Y:S01]  /*3c70*/  IADD3 R8, R35, 0x19, RZ ;  /* 0x0000001923087810 */ /* 0x000fe20007ffe0ff */
[----:B------:R-:W-:Y:S01]  /*3c80*/  HMMA.16816.F32 R68, R48, R66, R68 ;  /* 0x000000423044723c */ /* 0x000fe20000001844 */
[----:B------:R-:W-:Y:S02]  /*3c90*/  FSEL R36, R36, -INF , !P2 ;  /* 0xff80000024247808 */ /* 0x000fe40005000000 */
[----:B------:R-:W-:Y:S01]  /*3ca0*/  FSEL R44, R37, -INF , !P5 ;  /* 0xff800000252c7808 */ /* 0x000fe20006800000 */
[----:B------:R-:W-:Y:S01]  /*3cb0*/  BAR.SYNC.DEFER_BLOCKING 0x0 ;  /* 0x0000000000007b1d */ /* 0x000fe20000010000 */
[----:B------:R-:W-:-:S02]  /*3cc0*/  ISETP.GE.AND P2, PT, R29, R124, PT ;  /* 0x0000007c1d00720c */ /* 0x000fc40003f46270 */
[-C--:B------:R-:W-:Y:S01]  /*3cd0*/  ISETP.GE.AND P5, PT, R3, R124.reuse, PT ;  /* 0x0000007c0300720c */ /* 0x080fe20003fa6270 */
[C---:B------:R-:W-:Y:S01]  /*3ce0*/  HMMA.16816.F32 R80, R52.reuse, R10, R80 ;  /* 0x0000000a3450723c */ /* 0x040fe20000001850 */
[----:B------:R-:W-:Y:S02]  /*3cf0*/  IADD3 R3, R35, 0x18, RZ ;  /* 0x0000001823037810 */ /* 0x000fe40007ffe0ff */
[----:B------:R-:W-:Y:S02]  /*3d00*/  FSEL R31, R38, -INF , !P6 ;  /* 0xff800000261f7808 */ /* 0x000fe40007000000 */
[----:B------:R-:W-:Y:S02]  /*3d10*/  FSEL R29, R39, -INF , !P3 ;  /* 0xff800000271d7808 */ /* 0x000fe40005800000 */
[----:B------:R-:W-:Y:S01]  /*3d20*/  FSEL R34, R24, -INF , !P2 ;  /* 0xff80000018227808 */ /* 0x000fe20005000000 */
[----:B-1----:R-:W-:Y:S01]  /*3d30*/  HMMA.16816.F32 R76, R52, R12, R76 ;  /* 0x0000000c344c723c */ /* 0x002fe2000000184c */
[----:B------:R-:W-:-:S02]  /*3d40*/  ISETP.GE.AND P3, PT, R3, R124, PT ;  /* 0x0000007c0300720c */ /* 0x000fc40003f66270 */
[-C--:B------:R-:W-:Y:S02]  /*3d50*/  ISETP.GE.AND P6, PT, R3, R103.reuse, PT ;  /* 0x000000670300720c */ /* 0x080fe40003fc6270 */
[C---:B------:R-:W-:Y:S02]  /*3d60*/  ISETP.GE.AND P2, PT, R8.reuse, R124, PT ;  /* 0x0000007c0800720c */ /* 0x040fe40003f46270 */
[C---:B------:R-:W-:Y:S01]  /*3d70*/  IADD3 R3, R35.reuse, 0x20, RZ ;  /* 0x0000002023037810 */ /* 0x040fe20007ffe0ff */
[----:B------:R-:W-:Y:S01]  /*3d80*/  HMMA.16816.F32 R68, R52, R14, R68 ;  /* 0x0000000e3444723c */ /* 0x000fe20000001844 */
        /* <DEDUP_REMOVED lines=11> */
[C---:B------:R-:W-:Y:S02]  /*3e40*/  ISETP.GE.AND P3, PT, R10.reuse, R124, PT ;  /* 0x0000007c0a00720c */ /* 0x040fe40003f66270 */
[----:B------:R-:W-:Y:S02]  /*3e50*/  ISETP.GE.AND P2, PT, R10, R103, PT ;  /* 0x000000670a00720c */ /* 0x000fe40003f46270 */
[----:B------:R-:W-:Y:S02]  /*3e60*/  IADD3 R10, R35, 0x31, RZ ;  /* 0x00000031230a7810 */ /* 0x000fe40007ffe0ff */
[----:B------:R-:W-:-:S02]  /*3e70*/  FSEL R9, R26, -INF , !P4 ;  /* 0xff8000001a097808 */ /* 0x000fc40006000000 */
[----:B------:R-:W-:Y:S02]  /*3e80*/  FSEL R164, R81, -INF , !P3 ;  /* 0xff80000051a47808 */ /* 0x000fe40005800000 */
[-C--:B------:R-:W-:Y:S02]  /*3e90*/  ISETP.GE.AND P4, PT, R3, R103.reuse, PT ;  /* 0x000000670300720c */ /* 0x080fe40003f86270 */
[----:B------:R-:W-:Y:S02]  /*3ea0*/  ISETP.GE.AND P3, PT, R10, R103, PT ;  /* 0x000000670a00720c */ /* 0x000fe40003f66270 */
[----:B------:R-:W-:Y:S02]  /*3eb0*/  IADD3 R3, R35, 0x28, RZ ;  /* 0x0000002823037810 */ /* 0x000fe40007ffe0ff */
[----:B------:R-:W-:Y:S02]  /*3ec0*/  FSEL R21, R22, -INF , !P6 ;  /* 0xff80000016157808 */ /* 0x000fe40007000000 */
[----:B------:R-:W-:-:S02]  /*3ed0*/  FSEL R23, R23, -INF , !P5 ;  /* 0xff80000017177808 */ /* 0x000fc40006800000 */
[----:B------:R-:W-:Y:S02]  /*3ee0*/  FSEL R119, R79, -INF , !P3 ;  /* 0xff8000004f777808 */ /* 0x000fe40005800000 */
[C---:B------:R-:W-:Y:S02]  /*3ef0*/  ISETP.GE.AND P5, PT, R3.reuse, R124, PT ;  /* 0x0000007c0300720c */ /* 0x040fe40003fa6270 */
[----:B------:R-:W-:Y:S02]  /*3f00*/  ISETP.GE.AND P6, PT, R3, R103, PT ;  /* 0x000000670300720c */ /* 0x000fe40003fc6270 */
[----:B------:R-:W-:Y:S02]  /*3f10*/  ISETP.GT.AND P3, PT, R154, R147, PT ;  /* 0x000000939a00720c */ /* 0x000fe40003f64270 */
[----:B------:R-:W-:Y:S02]  /*3f20*/  IADD3 R3, R35, 0x30, RZ ;  /* 0x0000003023037810 */ /* 0x000fe40007ffe0ff */
[----:B------:R-:W-:-:S02]  /*3f30*/  FSEL R162, R80, -INF , !P5 ;  /* 0xff80000050a27808 */ /* 0x000fc40006800000 */
[----:B------:R-:W-:Y:S02]  /*3f40*/  FSEL R163, R18, -INF , !P4 ;  /* 0xff80000012a37808 */ /* 0x000fe40006000000 */
[CC--:B------:R-:W-:Y:S02]  /*3f50*/  ISETP.GE.AND P5, PT, R3.reuse, R124.reuse, PT ;  /* 0x0000007c0300720c */ /* 0x0c0fe40003fa6270 */
[----:B------:R-:W-:Y:S02]  /*3f60*/  ISETP.GE.AND P4, PT, R3, R103, PT ;  /* 0x000000670300720c */ /* 0x000fe40003f86270 */
[----:B------:R-:W-:Y:S02]  /*3f70*/  FSEL R169, R19, -INF , !P1 ;  /* 0xff80000013a97808 */ /* 0x000fe40004800000 */
[----:B------:R-:W-:Y:S02]  /*3f80*/  IADD3 R3, R35, 0x38, RZ ;  /* 0x0000003823037810 */ /* 0x000fe40007ffe0ff */
        /* <DEDUP_REMOVED lines=74> */
.L_x_5871:
[----:B------:R-:W-:-:S04]  /*4430*/  LEA R11, -R6, RZ, 0x6 ;  /* 0x000000ff060b7211 */ /* 0x000fc800078e31ff */
[----:B------:R-:W-:Y:S02]  /*4440*/  SHF.R.S32.HI R10, RZ, 0x1f, R11 ;  /* 0x0000001fff0a7819 */ /* 0x000fe4000001140b */
.L_x_5872:
        /* <DEDUP_REMOVED lines=82> */
.L_x_5874:
[----:B------:R-:W-:Y:S05]  /*4970*/  BSYNC B0 ;  /* 0x0000000000007941 */ /* 0x000fea0003800000 */
.L_x_5873:
[----:B------:R-:W0:Y:S01]  /*4980*/  LDGDEPBAR ;  /* 0x00000000000079af */ /* 0x000e220000000000 */
[----:B------:R-:W-:-:S04]  /*4990*/  IADD3 R100, P1, R11, R100, RZ ;  /* 0x000000640b647210 */ /* 0x000fc80007f3e0ff */
[----:B------:R-:W-:Y:S02]  /*49a0*/  IADD3.X R101, R10, R101, RZ, P1, !PT ;  /* 0x000000650a657210 */ /* 0x000fe40000ffe4ff */
.L_x_5870:
        /* <DEDUP_REMOVED lines=46> */
[----:B------:R-:W-:Y:S01]  /*4c90*/  LDSM.16.MT88.4 R16, [R139+0x8800] ;  /* 0x008800008b10783b */ /* 0x000fe20000004200 */
        /* <DEDUP_REMOVED lines=14> */
[--C-:B------:R-:W-:Y:S01]  /*4d80*/  FFMA.FTZ R108, R42, c[0x0][0x23c], -R116.reuse ;  /* 0x00008f002a6c7a23 */ /* 0x100fe20000010874 */
[----:B------:R-:W2:Y:S01]  /*4d90*/  LDSM.16.MT88.4 R36, [R139+0x8000] ;  /* 0x008000008b24783b */ /* 0x000ea20000004200 */
[----:B------:R-:W-:-:S02]  /*4da0*/  FFMA.FTZ R107, R43, c[0x0][0x23c], -R116 ;  /* 0x00008f002b6b7a23 */ /* 0x000fc40000010874 */
[--C-:B------:R-:W-:Y:S01]  /*4db0*/  FFMA.FTZ R106, R31, c[0x0][0x23c], -R116.reuse ;  /* 0x00008f001f6a7a23 */ /* 0x100fe20000010874 */
[----:B------:R-:W-:Y:S01]  /*4dc0*/  MUFU.EX2 R114, R114 ;  /* 0x0000007200727308 */ /* 0x000fe20000000800 */
[----:B------:R-:W-:Y:S02]  /*4dd0*/  FFMA.FTZ R109, R29, c[0x0][0x23c], -R116 ;  /* 0x00008f001d6d7a23 */ /* 0x000fe40000010874 */
[--C-:B------:R-:W-:Y:S02]  /*4de0*/  FFMA.FTZ R111, R34, c[0x0][0x23c], -R125.reuse ;  /* 0x00008f00226f7a23 */ /* 0x100fe4000001087d */
[--C-:B------:R-:W-:Y:S02]  /*4df0*/  FFMA.FTZ R110, R24, c[0x0][0x23c], -R125.reuse ;  /* 0x00008f00186e7a23 */ /* 0x100fe4000001087d */
[--C-:B------:R-:W-:Y:S01]  /*4e00*/  FFMA.FTZ R35, R20, c[0x0][0x23c], -R125.reuse ;  /* 0x00008f0014237a23 */ /* 0x100fe2000001087d */
[----:B------:R-:W3:Y:S01]  /*4e10*/  MUFU.EX2 R113, R113 ;  /* 0x0000007100717308 */ /* 0x000ee20000000800 */
[----:B------:R-:W-:-:S02]  /*4e20*/  FFMA.FTZ R34, R8, c[0x0][0x23c], -R125 ;  /* 0x00008f0008227a23 */ /* 0x000fc4000001087d */
[--C-:B------:R-:W-:Y:S02]  /*4e30*/  FFMA.FTZ R112, R9, c[0x0][0x23c], -R116.reuse ;  /* 0x00008f0009707a23 */ /* 0x100fe40000010874 */
[--C-:B------:R-:W-:Y:S01]  /*4e40*/  FFMA.FTZ R31, R27, c[0x0][0x23c], -R116.reuse ;  /* 0x00008f001b1f7a23 */ /* 0x100fe20000010874 */
[----:B------:R-:W-:Y:S01]  /*4e50*/  LDSM.16.MT88.4 R8, [R136+0x8800] ;  /* 0x008800008808783b */ /* 0x000fe20000004200 */
[--C-:B------:R-:W-:Y:S01]  /*4e60*/  FFMA.FTZ R29, R21, c[0x0][0x23c], -R116.reuse ;  /* 0x00008f00151d7a23 */ /* 0x100fe20000010874 */
[----:B------:R-:W4:Y:S01]  /*4e70*/  MUFU.EX2 R105, R105 ;  /* 0x0000006900697308 */ /* 0x000f220000000800 */
[--C-:B------:R-:W-:Y:S01]  /*4e80*/  FFMA.FTZ R0, R23, c[0x0][0x23c], -R116.reuse ;  /* 0x00008f0017007a23 */ /* 0x100fe20000010874 */
[----:B------:R-:W-:Y:S01]  /*4e90*/  LDSM.16.MT88.4 R24, [R135+0x8800] ;  /* 0x008800008718783b */ /* 0x000fe20000004200 */
        /* <DEDUP_REMOVED lines=8> */
[----:B------:R-:W-:Y:S02]  /*4f20*/  FFMA.FTZ R120, R120, c[0x0][0x23c], -R125 ;  /* 0x00008f0078787a23 */ /* 0x000fe4000001087d */
[----:B------:R-:W3:Y:S01]  /*4f30*/  MUFU.EX2 R107, R107 ;  /* 0x0000006b006b7308 */ /* 0x000ee20000000800 */
[----:B----4-:R-:W-:Y:S01]  /*4f40*/  F2FP.PACK_AB R86, R104, R105 ;  /* 0x000000696856723e */ /* 0x010fe200000000ff */
[--C-:B------:R-:W-:Y:S02]  /*4f50*/  FFMA.FTZ R119, R119, c[0x0][0x23c], -R116.reuse ;  /* 0x00008f0077777a23 */ /* 0x100fe40000010874 */
[----:B------:R-:W-:Y:S02]  /*4f60*/  FFMA.FTZ R117, R117, c[0x0][0x23c], -R116 ;  /* 0x00008f0075757a23 */ /* 0x000fe40000010874 */
[----:B------:R-:W-:-:S02]  /*4f70*/  FADD.FTZ R114, R114, R113 ;  /* 0x0000007172727221 */ /* 0x000fc40000010000 */
[----:B------:R-:W-:Y:S02]  /*4f80*/  MUFU.EX2 R106, R106 ;  /* 0x0000006a006a7308 */ /* 0x000fe40000000800 */
[----:B------:R-:W-:-:S04]  /*4f90*/  FADD.FTZ R105, R105, R114 ;  /* 0x0000007269697221 */ /* 0x000fc80000010000 */
[----:B------:R-:W-:Y:S02]  /*4fa0*/  FADD.FTZ R104, R104, R105 ;  /* 0x0000006968687221 */ /* 0x000fe40000010000 */
[----:B------:R-:W4:Y:S01]  /*4fb0*/  MUFU.EX2 R109, R109 ;  /* 0x0000006d006d7308 */ /* 0x000f220000000800 */
[----:B---3--:R-:W-:Y:S01]  /*4fc0*/  F2FP.PACK_AB R85, R107, R108 ;  /* 0x0000006c6b55723e */ /* 0x008fe200000000ff */
[----:B------:R-:W-:-:S06]  /*4fd0*/  FADD.FTZ R107, R108, R107 ;  /* 0x0000006b6c6b7221 */ /* 0x000fcc0000010000 */
[----:B------:R-:W-:Y:S01]  /*4fe0*/  MUFU.EX2 R111, R111 ;  /* 0x0000006f006f7308 */ /* 0x000fe20000000800 */
[----:B----4-:R-:W-:-:S07]  /*4ff0*/  F2FP.PACK_AB R87, R109, R106 ;  /* 0x0000006a6d57723e */ /* 0x010fce00000000ff */
[----:B------:R-:W3:Y:S01]  /*5000*/  MUFU.EX2 R110, R110 ;  /* 0x0000006e006e7308 */ /* 0x000ee20000000800 */
[----:B------:R-:W-:-:S04]  /*5010*/  FADD.FTZ R106, R106, R107 ;  /* 0x0000006b6a6a7221 */ /* 0x000fc80000010000 */
[----:B------:R-:W-:Y:S01]  /*5020*/  FADD.FTZ R109, R109, R106 ;  /* 0x0000006a6d6d7221 */ /* 0x000fe20000010000 */
[C---:B-1----:R-:W-:Y:S02]  /*5030*/  HMMA.16816.F32 R40, R84.reuse, R44, RZ ;  /* 0x0000002c5428723c */ /* 0x042fe400000018ff */
[----:B------:R-:W-:Y:S06]  /*5040*/  MUFU.EX2 R35, R35 ;  /* 0x0000002300237308 */ /* 0x000fec0000000800 */
[----:B------:R-:W-:Y:S02]  /*5050*/  HMMA.16816.F32 R44, R84, R46, RZ ;  /* 0x0000002e542c723c */ /* 0x000fe400000018ff */
[----:B------:R-:W1:Y:S01]  /*5060*/  MUFU.EX2 R34, R34 ;  /* 0x0000002200227308 */ /* 0x000e620000000800 */
[----:B---3--:R-:W-:Y:S01]  /*5070*/  F2FP.PACK_AB R4, R110, R111 ;  /* 0x0000006f6e04723e */ /* 0x008fe200000000ff */
[----:B------:R-:W-:-:S04]  /*5080*/  FADD.FTZ R111, R111, R104 ;  /* 0x000000686f6f7221 */ /* 0x000fc80000010000 */
[C---:B------:R-:W-:Y:S01]  /*5090*/  HMMA.16816.F32 R72, R84.reuse, R92, RZ ;  /* 0x0000005c5448723c */ /* 0x040fe200000018ff */
[----:B------:R-:W-:Y:S01]  /*50a0*/  FADD.FTZ R110, R110, R111 ;  /* 0x0000006f6e6e7221 */ /* 0x000fe20000010000 */
[----:B------:R-:W-:Y:S06]  /*50b0*/  MUFU.EX2 R112, R112 ;  /* 0x0000007000707308 */ /* 0x000fec0000000800 */
[----:B------:R-:W-:Y:S02]  /*50c0*/  HMMA.16816.F32 R92, R84, R94, RZ ;  /* 0x0000005e545c723c */ /* 0x000fe400000018ff */
[----:B------:R-:W3:Y:S01]  /*50d0*/  MUFU.EX2 R31, R31 ;  /* 0x0000001f001f7308 */ /* 0x000ee20000000800 */
[----:B-1----:R-:W-:-:S05]  /*50e0*/  F2FP.PACK_AB R6, R34, R35 ;  /* 0x000000232206723e */ /* 0x002fca00000000ff */
[C---:B--2---:R-:W-:Y:S02]  /*50f0*/  HMMA.16816.F32 R96, R84.reuse, R36, RZ ;  /* 0x000000245460723c */ /* 0x044fe400000018ff */
        /* <DEDUP_REMOVED lines=8> */
[----:B------:R-:W-:Y:S01]  /*5180*/  HMMA.16816.F32 R52, R84, R54, RZ ;  /* 0x000000365434723c */ /* 0x000fe200000018ff */
[----:B-1----:R-:W-:Y:S01]  /*5190*/  F2FP.PACK_AB R7, R0, R29 ;  /* 0x0000001d0007723e */ /* 0x002fe200000000ff */
[----:B------:R-:W-:Y:S01]  /*51a0*/  MUFU.EX2 R163, R163 ;  /* 0x000000a300a37308 */ /* 0x000fe20000000800 */
[----:B------:R-:W-:-:S05]  /*51b0*/  FADD.FTZ R29, R29, R112 ;  /* 0x000000701d1d7221 */ /* 0x000fca0000010000 */
[----:B------:R-:W-:Y:S01]  /*51c0*/  HMMA.16816.F32 R56, R84, R60, RZ ;  /* 0x0000003c5438723c */ /* 0x000fe200000018ff */
[----:B------:R-:W-:Y:S01]  /*51d0*/  FADD.FTZ R0, R0, R29 ;  /* 0x0000001d00007221 */ /* 0x000fe20000010000 */
[----:B------:R-:W-:Y:S06]  /*51e0*/  MUFU.EX2 R127, R127 ;  /* 0x0000007f007f7308 */ /* 0x000fec0000000800 */
[C---:B------:R-:W-:Y:S02]  /*51f0*/  HMMA.16816.F32 R40, R4.reuse, R12, R40 ;  /* 0x0000000c0428723c */ /* 0x040fe40000001828 */
[----:B------:R-:W-:Y:S06]  /*5200*/  MUFU.EX2 R123, R123 ;  /* 0x0000007b007b7308 */ /* 0x000fec0000000800 */
[----:B------:R-:W-:Y:S01]  /*5210*/  HMMA.16816.F32 R44, R4, R14, R44 ;  /* 0x0000000e042c723c */ /* 0x000fe2000000182c */
[----:B------:R-:W1:Y:S01]  /*5220*/  LDSM.16.MT88.4 R12, [R137+0xa800] ;  /* 0x00a80000890c783b */ /* 0x000e620000004200 */
[----:B------:R-:W-:Y:S06]  /*5230*/  MUFU.EX2 R122, R122 ;  /* 0x0000007a007a7308 */ /* 0x000fec0000000800 */
[C---:B------:R-:W-:Y:S02]  /*5240*/  HMMA.16816.F32 R64, R84.reuse, R68, RZ ;  /* 0x000000445440723c */ /* 0x040fe400000018ff */
[----:B------:R-:W-:Y:S06]  /*5250*/  MUFU.EX2 R120, R120 ;  /* 0x0000007800787308 */ /* 0x000fec0000000800 */
[C---:B------:R-:W-:Y:S02]  /*5260*/  HMMA.16816.F32 R76, R84.reuse, R80, RZ ;  /* 0x00000050544c723c */ /* 0x040fe400000018ff */
[----:B------:R-:W-:Y:S06]  /*5270*/  MUFU.EX2 R119, R119 ;  /* 0x0000007700777308 */ /* 0x000fec0000000800 */
[C---:B------:R-:W-:Y:S08]  /*5280*/  HMMA.16816.F32 R60, R84.reuse, R62, RZ ;  /* 0x0000003e543c723c */ /* 0x040ff000000018ff */
[C---:B------:R-:W-:Y:S08]  /*5290*/  HMMA.16816.F32 R68, R84.reuse, R70, RZ ;  /* 0x000000465444723c */ /* 0x040ff000000018ff */
[----:B------:R-:W-:Y:S08]  /*52a0*/  HMMA.16816.F32 R80, R84, R82, RZ ;  /* 0x000000525450723c */ /* 0x000ff000000018ff */
[C---:B-1----:R-:W-:Y:S08]  /*52b0*/  HMMA.16816.F32 R72, R4.reuse, R12, R72 ;  /* 0x0000000c0448723c */ /* 0x042ff00000001848 */
[----:B------:R-:W-:Y:S01]  /*52c0*/  HMMA.16816.F32 R92, R4, R14, R92 ;  /* 0x0000000e045c723c */ /* 0x000fe2000000185c */
[----:B------:R-:W1:Y:S07]  /*52d0*/  LDSM.16.MT88.4 R12, [R135+0xa800] ;  /* 0x00a80000870c783b */ /* 0x000e6e0000004200 */
[C---:B------:R-:W-:Y:S08]  /*52e0*/  HMMA.16816.F32 R88, R84.reuse, R20, RZ ;  /* 0x000000145458723c */ /* 0x040ff000000018ff */
[----:B------:R-:W-:Y:S01]  /*52f0*/  HMMA.16816.F32 R84, R84, R22, RZ ;  /* 0x000000165454723c */ /* 0x000fe200000018ff */
[----:B------:R-:W-:Y:S07]  /*5300*/  LDSM.16.MT88.4 R20, [R136+0x9800] ;  /* 0x009800008814783b */ /* 0x000fee0000004200 */
[C---:B------:R-:W-:Y:S08]  /*5310*/  HMMA.16816.F32 R96, R4.reuse, R16, R96 ;  /* 0x000000100460723c */ /* 0x040ff00000001860 */
        /* <DEDUP_REMOVED lines=8> */
[C---:B------:R-:W-:Y:S07]  /*53a0*/  HMMA.16816.F32 R60, R4.reuse, R26, R60 ;  /* 0x0000001a043c723c */ /* 0x040fee000000183c */
[----:B------:R-:W-:Y:S01]  /*53b0*/  FFMA.FTZ R27, R160, c[0x0][0x23c], -R125 ;  /* 0x00008f00a01b7a23 */ /* 0x000fe2000001087d */
[----:B------:R-:W-:Y:S01]  /*53c0*/  HMMA.16816.F32 R56, R4, R24, R56 ;  /* 0x000000180438723c */ /* 0x000fe20000001838 */
[----:B------:R-:W-:-:S02]  /*53d0*/  FFMA.FTZ R160, R169, c[0x0][0x23c], -R116 ;  /* 0x00008f00a9a07a23 */ /* 0x000fc40000010874 */
[--C-:B------:R-:W-:Y:S02]  /*53e0*/  FFMA.FTZ R26, R165, c[0x0][0x23c], -R116.reuse ;  /* 0x00008f00a51a7a23 */ /* 0x100fe40000010874 */
[----:B------:R-:W4:Y:S01]  /*53f0*/  MUFU.EX2 R27, R27 ;  /* 0x0000001b001b7308 */ /* 0x000f220000000800 */
[--C-:B------:R-:W-:Y:S02]  /*5400*/  FFMA.FTZ R165, R115, c[0x0][0x23c], -R116.reuse ;  /* 0x00008f0073a57a23 */ /* 0x100fe40000010874 */
[--C-:B------:R-:W-:Y:S01]  /*5410*/  FFMA.FTZ R25, R162, c[0x0][0x23c], -R125.reuse ;  /* 0x00008f00a2197a23 */ /* 0x100fe2000001087d */
[----:B--2---:R-:W-:Y:S01]  /*5420*/  HMMA.16816.F32 R64, R4, R16, R64 ;  /* 0x000000100440723c */ /* 0x004fe20000001840 */
[--C-:B------:R-:W-:Y:S01]  /*5430*/  FFMA.FTZ R24, R164, c[0x0][0x23c], -R125.reuse ;  /* 0x00008f00a4187a23 */ /* 0x100fe2000001087d */
[----:B------:R-:W-:Y:S01]  /*5440*/  LEA R164, P1, R100, c[0x0][0x168], 0x1 ;  /* 0x00005a0064a47a11 */ /* 0x000fe200078208ff */
[----:B------:R-:W-:Y:S01]  /*5450*/  FFMA.FTZ R125, R118, c[0x0][0x23c], -R125 ;  /* 0x00008f00767d7a23 */ /* 0x000fe2000001087d */
[----:B------:R-:W2:Y:S01]  /*5460*/  MUFU.EX2 R160, R160 ;  /* 0x000000a000a07308 */ /* 0x000ea20000000800 */
[----:B------:R-:W-:-:S03]  /*5470*/  FFMA.FTZ R118, R121, c[0x0][0x23c], -R116 ;  /* 0x00008f0079767a23 */ /* 0x000fc60000010874 */
[C---:B------:R-:W-:Y:S01]  /*5480*/  HMMA.16816.F32 R68, R4.reuse, R18, R68 ;  /* 0x000000120444723c */ /* 0x040fe20000001844 */
[----:B------:R-:W-:Y:S03]  /*5490*/  LDSM.16.MT88.4 R16, [R137+0x9000] ;  /* 0x009000008910783b */ /* 0x000fe60000004200 */
[----:B------:R-:W-:Y:S04]  /*54a0*/  MUFU.EX2 R25, R25 ;  /* 0x0000001900197308 */ /* 0x000fe80000000800 */
[C---:B---3--:R-:W-:Y:S04]  /*54b0*/  HMMA.16816.F32 R76, R4.reuse, R8, R76 ;  /* 0x00000008044c723c */ /* 0x048fe8000000184c */
[----:B------:R-:W3:Y:S04]  /*54c0*/  MUFU.EX2 R24, R24 ;  /* 0x0000001800187308 */ /* 0x000ee80000000800 */
[----:B------:R-:W-:Y:S01]  /*54d0*/  HMMA.16816.F32 R80, R4, R10, R80 ;  /* 0x0000000a0450723c */ /* 0x000fe20000001850 */
[----:B------:R-:W5:Y:S03]  /*54e0*/  LDSM.16.MT88.4 R8, [R139+0x9000] ;  /* 0x009000008b08783b */ /* 0x000f660000004200 */
[----:B------:R-:W1:Y:S03]  /*54f0*/  MUFU.EX2 R26, R26 ;  /* 0x0000001a001a7308 */ /* 0x000e660000000800 */
[----:B----4-:R-:W-:-:S02]  /*5500*/  F2FP.PACK_AB R4, R27, R126 ;  /* 0x0000007e1b04723e */ /* 0x010fc400000000ff */
[----:B--2---:R-:W-:Y:S01]  /*5510*/  F2FP.PACK_AB R5, R160, R163 ;  /* 0x000000a3a005723e */ /* 0x004fe200000000ff */
[----:B------:R-:W-:Y:S01]  /*5520*/  FADD.FTZ R163, R163, R0 ;  /* 0x00000000a3a37221 */ /* 0x000fe20000010000 */
[----:B---3--:R-:W-:Y:S01]  /*5530*/  F2FP.PACK_AB R6, R24, R25 ;  /* 0x000000191806723e */ /* 0x008fe200000000ff */
[----:B------:R-:W-:Y:S02]  /*5540*/  MUFU.EX2 R125, R125 ;  /* 0x0000007d007d7308 */ /* 0x000fe40000000800 */
[----:B------:R-:W-:Y:S01]  /*5550*/  FADD.FTZ R160, R160, R163 ;  /* 0x000000a3a0a07221 */ /* 0x000fe20000010000 */
[----:B------:R-:W-:Y:S02]  /*5560*/  LEA.HI.X R163, R100, c[0x0][0x16c], R101, 0x1, P1 ;  /* 0x00005b0064a37a11 */ /* 0x000fe400008f0c65 */
[----:B-1----:R-:W-:-:S03]  /*5570*/  F2FP.PACK_AB R7, R26, R127 ;  /* 0x0000007f1a07723e */ /* 0x002fc600000000ff */
[----:B------:R-:W1:Y:S01]  /*5580*/  MUFU.EX2 R118, R118 ;  /* 0x0000007600767308 */ /* 0x000e620000000800 */
[----:B------:R-:W-:-:S04]  /*5590*/  FADD.FTZ R127, R127, R160 ;  /* 0x000000a07f7f7221 */ /* 0x000fc80000010000 */
[----:B------:R-:W-:Y:S01]  /*55a0*/  FADD.FTZ R127, R26, R127 ;  /* 0x0000007f1a7f7221 */ /* 0x000fe20000010000 */
[C---:B------:R-:W-:Y:S02]  /*55b0*/  HMMA.16816.F32 R48, R4.reuse, R12, R48 ;  /* 0x0000000c0430723c */ /* 0x040fe40000001830 */
[----:B------:R-:W-:Y:S06]  /*55c0*/  MUFU.EX2 R116, R117 ;  /* 0x0000007500747308 */ /* 0x000fec0000000800 */
[C---:B------:R-:W-:Y:S01]  /*55d0*/  HMMA.16816.F32 R52, R4.reuse, R14, R52 ;  /* 0x0000000e0434723c */ /* 0x040fe20000001834 */
[----:B------:R-:W2:Y:S01]  /*55e0*/  LDSM.16.MT88.4 R12, [R137+0xb000] ;  /* 0x00b00000890c783b */ /* 0x000ea20000004200 */
[----:B------:R-:W3:Y:S06]  /*55f0*/  MUFU.EX2 R165, R165 ;  /* 0x000000a500a57308 */ /* 0x000eec0000000800 */
[C---:B-----5:R-:W-:Y:S08]  /*5600*/  HMMA.16816.F32 R96, R4.reuse, R8, R96 ;  /* 0x000000080460723c */ /* 0x060ff00000001860 */
[C---:B------:R-:W-:Y:S01]  /*5610*/  HMMA.16816.F32 R36, R4.reuse, R10, R36 ;  /* 0x0000000a0424723c */ /* 0x040fe20000001824 */
[----:B------:R-:W4:Y:S07]  /*5620*/  LDSM.16.MT88.4 R8, [R135+0x9000] ;  /* 0x009000008708783b */ /* 0x000f2e0000004200 */
        /* <DEDUP_REMOVED lines=18> */
[----:B------:R-:W-:-:S02]  /*5750*/  F2FP.PACK_AB R4, R122, R123 ;  /* 0x0000007b7a04723e */ /* 0x000fc400000000ff */
[----:B-1----:R-:W-:Y:S01]  /*5760*/  F2FP.PACK_AB R5, R119, R118 ;  /* 0x000000767705723e */ /* 0x002fe200000000ff */
[----:B------:R-:W-:Y:S01]  /*5770*/  FADD.FTZ R118, R118, R127 ;  /* 0x0000007f76767221 */ /* 0x000fe20000010000 */
[----:B------:R-:W-:Y:S02]  /*5780*/  F2FP.PACK_AB R6, R125, R120 ;  /* 0x000000787d06723e */ /* 0x000fe400000000ff */
[----:B---3--:R-:W-:Y:S01]  /*5790*/  F2FP.PACK_AB R7, R165, R116 ;  /* 0x00000074a507723e */ /* 0x008fe200000000ff */
[----:B------:R-:W-:-:S04]  /*57a0*/  FADD.FTZ R119, R119, R118 ;  /* 0x0000007677777221 */ /* 0x000fc80000010000 */
[----:B------:R-:W-:Y:S02]  /*57b0*/  FADD.FTZ R116, R116, R119 ;  /* 0x0000007774747221 */ /* 0x000fe40000010000 */
[----:B------:R-:W-:Y:S02]  /*57c0*/  HMMA.16816.F32 R48, R4, R20, R48 ;  /* 0x000000140430723c */ /* 0x000fe40000001830 */
[----:B------:R-:W-:-:S06]  /*57d0*/  FADD.FTZ R165, R165, R116 ;  /* 0x00000074a5a57221 */ /* 0x000fcc0000010000 */
        /* <DEDUP_REMOVED lines=93> */
.L_x_5876:
[----:B------:R-:W-:-:S05]  /*5db0*/  IMAD.MOV.U32 R0, RZ, RZ, c[0x0][0x1a0] ;  /* 0x00006800ff007624 */ /* 0x000fca00078e00ff */
[----:B------:R-:W-:-:S04]  /*5dc0*/  LEA R0, -R0, RZ, 0x6 ;  /* 0x000000ff00007211 */ /* 0x000fc800078e31ff */
[----:B------:R-:W-:Y:S02]  /*5dd0*/  SHF.R.S32.HI R9, RZ, 0x1f, R0 ;  /* 0x0000001fff097819 */ /* 0x000fe40000011400 */
.L_x_5877:
        /* <DEDUP_REMOVED lines=54> */
[----:B------:R-:W-:-:S03]  /*6140*/  IMAD.MOV.U32 R167, RZ, RZ, R127 ;  /* 0x000000ffffa77224 */ /* 0x000fc600078e007f */
        /* <DEDUP_REMOVED lines=33> */
[----:B-----5:R-:W-:-:S07]  /*6360*/  IMAD.SHL.U32 R0, R0, 0x2, RZ ;  /* 0x0000000200007824 */ /* 0x020fce00078e00ff */
[C---:B------:R-:W-:Y:S08]  /*6370*/  HMMA.16816.F32 R28, R4.reuse, R30, RZ ;  /* 0x0000001e041c723c */ /* 0x040ff000000018ff */
[C---:B------:R-:W-:Y:S08]  /*6380*/  HMMA.16816.F32 R20, R4.reuse, R22, RZ ;  /* 0x000000160414723c */ /* 0x040ff000000018ff */
[C---:B------:R-:W-:Y:S08]  /*6390*/  HMMA.16816.F32 R12, R4.reuse, R14, RZ ;  /* 0x0000000e040c723c */ /* 0x040ff000000018ff */
        /* <DEDUP_REMOVED lines=47> */
[----:B------:R-:W1:Y:S07]  /*6690*/  LDSM.16.M88.4 R116, [R130] ;  /* 0x000000008274783b */ /* 0x000e6e0000000200 */
[C---:B------:R-:W-:Y:S08]  /*66a0*/  HMMA.16816.F32 R16, R104.reuse, R112, R16 ;  /* 0x000000706810723c */ /* 0x040ff00000001810 */
[C---:B------:R-:W-:Y:S01]  /*66b0*/  HMMA.16816.F32 R12, R104.reuse, R114, R12 ;  /* 0x00000072680c723c */ /* 0x040fe2000000180c */
[----:B------:R-:W3:Y:S07]  /*66c0*/  LDSM.16.M88.4 R112, [R129] ;  /* 0x000000008170783b */ /* 0x000eee0000000200 */
[C---:B--2---:R-:W-:Y:S08]  /*66d0*/  HMMA.16816.F32 R8, R104.reuse, R108, R8 ;  /* 0x0000006c6808723c */ /* 0x044ff00000001808 */
[----:B------:R-:W-:Y:S01]  /*66e0*/  HMMA.16816.F32 R4, R104, R110, R4 ;  /* 0x0000006e6804723c */ /* 0x000fe20000001804 */
[----:B------:R-:W2:Y:S04]  /*66f0*/  LDSM.16.M88.4 R108, [R128] ;  /* 0x00000000806c783b */ /* 0x000ea80000000200 */
[----:B------:R-:W4:Y:S03]  /*6700*/  LDSM.16.M88.4 R104, [R102] ;  /* 0x000000006668783b */ /* 0x000f260000000200 */
        /* <DEDUP_REMOVED lines=11> */
[----:B------:R-:W3:Y:S04]  /*67c0*/  LDSM.16.M88.4 R104, [R138+0x7000] ;  /* 0x007000008a68783b */ /* 0x000ee80000000200 */
[----:B------:R-:W4:Y:S03]  /*67d0*/  LDSM.16.M88.4 R120, [R138+0x7800] ;  /* 0x007800008a78783b */ /* 0x000f260000000200 */
        /* <DEDUP_REMOVED lines=13> */
[----:B------:R-:W-:Y:S01]  /*68b0*/  HMMA.16816.F32 R28, R116, R110, R28 ;  /* 0x0000006e741c723c */ /* 0x000fe2000000181c */
[----:B------:R-:W1:Y:S01]  /*68c0*/  LDSM.16.M88.4 R108, [R131+0x3000] ;  /* 0x00300000836c783b */ /* 0x000e620000000200 */
[----:B------:R-:W-:-:S06]  /*68d0*/  DEPBAR.LE SB0, 0x0 ;  /* 0x000080000000791a */ /* 0x000fcc0000000000 */
[C---:B--2---:R-:W-:Y:S07]  /*68e0*/  HMMA.16816.F32 R8, R116.reuse, R104, R8 ;  /* 0x000000687408723c */ /* 0x044fee0000001808 */
[----:B------:R-:W-:Y:S01]  /*68f0*/  LOP3.LUT R105, R0, 0x6, RZ, 0xc0, !PT ;  /* 0x0000000600697812 */ /* 0x000fe200078ec0ff */
[----:B------:R-:W-:Y:S04]  /*6900*/  HMMA.16816.F32 R4, R116, R106, R4 ;  /* 0x0000006a7404723c */ /* 0x000fe80000001804 */
[----:B------:R-:W-:-:S04]  /*6910*/  IMAD R0, R154, 0x40, R105 ;  /* 0x000000409a007824 */ /* 0x000fc800078e0269 */
[C---:B---3--:R-:W-:Y:S01]  /*6920*/  HMMA.16816.F32 R24, R116.reuse, R112, R24 ;  /* 0x000000707418723c */ /* 0x048fe20000001818 */
[C---:B------:R-:W-:Y:S02]  /*6930*/  IADD3 R104, R0.reuse, 0x1, RZ ;  /* 0x0000000100687810 */ /* 0x040fe40007ffe0ff */
[----:B------:R-:W-:Y:S02]  /*6940*/  IADD3 R106, R0, 0x8, RZ ;  /* 0x00000008006a7810 */ /* 0x000fe40007ffe0ff */
[----:B------:R-:W-:Y:S02]  /*6950*/  ISETP.GE.AND P3, PT, R104, R124, PT ;  /* 0x0000007c6800720c */ /* 0x000fe40003f66270 */
[----:B------:R-:W-:Y:S01]  /*6960*/  IADD3 R105, R0, 0x9, RZ ;  /* 0x0000000900697810 */ /* 0x000fe20007ffe0ff */
[----:B------:R-:W-:Y:S01]  /*6970*/  HMMA.16816.F32 R20, R116, R114, R20 ;  /* 0x000000727414723c */ /* 0x000fe20000001814 */
[----:B------:R-:W-:Y:S01]  /*6980*/  FSEL R185, R33, -INF , !P3 ;  /* 0xff80000021b97808 */ /* 0x000fe20005800000 */
[----:B------:R-:W-:Y:S01]  /*6990*/  BAR.SYNC.DEFER_BLOCKING 0x0 ;  /* 0x0000000000007b1d */ /* 0x000fe20000010000 */
[----:B------:R-:W-:-:S02]  /*69a0*/  ISETP.GE.AND P5, PT, R104, R103, PT ;  /* 0x000000676800720c */ /* 0x000fc40003fa6270 */
[CC--:B------:R-:W-:Y:S02]  /*69b0*/  ISETP.GE.AND P6, PT, R106.reuse, R124.reuse, PT ;  /* 0x0000007c6a00720c */ /* 0x0c0fe40003fc6270 */
[----:B------:R-:W-:Y:S01]  /*69c0*/  ISETP.GE.AND P4, PT, R106, R103, PT ;  /* 0x000000676a00720c */ /* 0x000fe20003f86270 */
[C---:B-1----:R-:W-:Y:S01]  /*69d0*/  HMMA.16816.F32 R16, R116.reuse, R108, R16 ;  /* 0x0000006c7410723c */ /* 0x042fe20000001810 */
[----:B------:R-:W-:Y:S02]  /*69e0*/  ISETP.GE.AND P3, PT, R105, R124, PT ;  /* 0x0000007c6900720c */ /* 0x000fe40003f66270 */
[----:B------:R-:W-:Y:S02]  /*69f0*/  IADD3 R104, R0, 0x10, RZ ;  /* 0x0000001000687810 */ /* 0x000fe40007ffe0ff */
[----:B------:R-:W-:Y:S02]  /*6a00*/  FSEL R183, R28, -INF , !P6 ;  /* 0xff8000001cb77808 */ /* 0x000fe40007000000 */
[----:B------:R-:W-:Y:S01]  /*6a10*/  FSEL R33, R30, -INF , !P4 ;  /* 0xff8000001e217808 */ /* 0x000fe20006000000 */
[----:B------:R-:W-:Y:S01]  /*6a20*/  HMMA.16816.F32 R12, R116, R110, R12 ;  /* 0x0000006e740c723c */ /* 0x000fe2000000180c */
        /* <DEDUP_REMOVED lines=32> */
[----:B------:R-:W-:Y:S02]  /*6c30*/  ISETP.GE.AND P4, PT, R22, R124, PT ;  /* 0x0000007c1600720c */ /* 0x000fe40003f86270 */
[----:B------:R-:W-:Y:S02]  /*6c40*/  IADD3 R16, R0, 0x30, RZ ;  /* 0x0000003000107810 */ /* 0x000fe40007ffe0ff */
[----:B------:R-:W-:Y:S02]  /*6c50*/  ISETP.GE.AND P6, PT, R20, R103, PT ;  /* 0x000000671400720c */ /* 0x000fe40003fc6270 */
[----:B------:R-:W-:Y:S02]  /*6c60*/  IADD3 R20, R0, 0x29, RZ ;  /* 0x0000002900147810 */ /* 0x000fe40007ffe0ff */
[----:B------:R-:W-:-:S02]  /*6c70*/  FSEL R113, R14, -INF , !P3 ;  /* 0xff8000000e717808 */ /* 0x000fc40005800000 */
[----:B------:R-:W-:Y:S02]  /*6c80*/  FSEL R171, R12, -INF , !P4 ;  /* 0xff8000000cab7808 */ /* 0x000fe40006000000 */
[----:B------:R-:W-:Y:S02]  /*6c90*/  ISETP.GE.AND P3, PT, R16, R124, PT ;  /* 0x0000007c1000720c */ /* 0x000fe40003f66270 */
[----:B------:R-:W-:Y:S02]  /*6ca0*/  IADD3 R12, R0, 0x31, RZ ;  /* 0x00000031000c7810 */ /* 0x000fe40007ffe0ff */
[-C--:B------:R-:W-:Y:S02]  /*6cb0*/  ISETP.GE.AND P4, PT, R20, R103.reuse, PT ;  /* 0x000000671400720c */ /* 0x080fe40003f86270 */
[----:B------:R-:W-:Y:S02]  /*6cc0*/  FSEL R106, R8, -INF , !P3 ;  /* 0xff800000086a7808 */ /* 0x000fe40005800000 */
[----:B------:R-:W-:-:S02]  /*6cd0*/  ISETP.GE.AND P3, PT, R12, R103, PT ;  /* 0x000000670c00720c */ /* 0x000fc40003f66270 */
[----:B------:R-:W-:Y:S02]  /*6ce0*/  FSEL R117, R15, -INF , !P4 ;  /* 0xff8000000f757808 */ /* 0x000fe40006000000 */
[----:B------:R-:W-:Y:S02]  /*6cf0*/  FSEL R111, R19, -INF , !P6 ;  /* 0xff800000136f7808 */ /* 0x000fe40007000000 */
[-C--:B------:R-:W-:Y:S02]  /*6d00*/  ISETP.GE.AND P4, PT, R12, R124.reuse, PT ;  /* 0x0000007c0c00720c */ /* 0x080fe40003f86270 */
[-C--:B------:R-:W-:Y:S02]  /*6d10*/  ISETP.GE.AND P6, PT, R20, R124.reuse, PT ;  /* 0x0000007c1400720c */ /* 0x080fe40003fc6270 */
[----:B------:R-:W-:Y:S02]  /*6d20*/  FSEL R104, R11, -INF , !P3 ;  /* 0xff8000000b687808 */ /* 0x000fe40005800000 */
[----:B------:R-:W-:-:S02]  /*6d30*/  ISETP.GE.AND P3, PT, R0, R124, PT ;  /* 0x0000007c0000720c */ /* 0x000fc40003f66270 */
[----:B------:R-:W-:Y:S02]  /*6d40*/  FSEL R107, R9, -INF , !P4 ;  /* 0xff800000096b7808 */ /* 0x000fe40006000000 */
[----:B------:R-:W-:Y:S02]  /*6d50*/  FSEL R125, R13, -INF , !P6 ;  /* 0xff8000000d7d7808 */ /* 0x000fe40007000000 */
[----:B------:R-:W-:Y:S02]  /*6d60*/  FSEL R9, R35, -INF , !P5 ;  /* 0xff80000023097808 */ /* 0x000fe40006800000 */
[C---:B------:R-:W-:Y:S02]  /*6d70*/  IADD3 R13, R0.reuse, 0x38, RZ ;  /* 0x00000038000d7810 */ /* 0x040fe40007ffe0ff */
[C---:B------:R-:W-:Y:S02]  /*6d80*/  IADD3 R8, R0.reuse, 0x39, RZ ;  /* 0x0000003900087810 */ /* 0x040fe40007ffe0ff */
[----:B------:R-:W-:-:S02]  /*6d90*/  ISETP.GE.AND P5, PT, R0, R103, PT ;  /* 0x000000670000720c */ /* 0x000fc40003fa6270 */
[----:B------:R-:W-:Y:S02]  /*6da0*/  FSEL R0, R32, -INF , !P3 ;  /* 0xff80000020007808 */ /* 0x000fe40005800000 */
[----:B------:R-:W-:Y:S02]  /*6db0*/  ISETP.GT.AND P3, PT, R154, R147, PT ;  /* 0x000000939a00720c */ /* 0x000fe40003f64270 */
[-C--:B------:R-:W-:Y:S02]  /*6dc0*/  ISETP.GE.AND P6, PT, R16, R103.reuse, PT ;  /* 0x000000671000720c */ /* 0x080fe40003fc6270 */
[C---:B------:R-:W-:Y:S02]  /*6dd0*/  ISETP.GE.AND P4, PT, R13.reuse, R103, PT ;  /* 0x000000670d00720c */ /* 0x040fe40003f86270 */
[----:B------:R-:W-:Y:S02]  /*6de0*/  FSEL R105, R10, -INF , !P6 ;  /* 0xff8000000a697808 */ /* 0x000fe40007000000 */
[----:B------:R-:W-:-:S02]  /*6df0*/  ISETP.GE.AND P6, PT, R13, R124, PT ;  /* 0x0000007c0d00720c */ /* 0x000fc40003fc6270 */
[----:B------:R-:W-:Y:S02]  /*6e00*/  FSEL R35, R6, -INF , !P4 ;  /* 0xff80000006237808 */ /* 0x000fe40006000000 */
[----:B------:R-:W-:Y:S02]  /*6e10*/  FSEL R108, R4, -INF , !P6 ;  /* 0xff800000046c7808 */ /* 0x000fe40007000000 */
[C---:B------:R-:W-:Y:S02]  /*6e20*/  ISETP.GE.AND P6, PT, R8.reuse, R124, PT ;  /* 0x0000007c0800720c */ /* 0x040fe40003fc6270 */
[----:B------:R-:W-:Y:S02]  /*6e30*/  ISETP.GE.AND P4, PT, R8, R103, PT ;  /* 0x000000670800720c */ /* 0x000fe40003f86270 */
[----:B------:R-:W-:Y:S02]  /*6e40*/  FSEL R11, R34, -INF , !P5 ;  /* 0xff800000220b7808 */ /* 0x000fe40006800000 */
[----:B------:R-:W-:-:S02]  /*6e50*/  FSEL R103, R5, -INF , !P6 ;  /* 0xff80000005677808 */ /* 0x000fc40007000000 */
        /* <DEDUP_REMOVED lines=62> */
.L_x_5879:
[----:B------:R-:W-:-:S05]  /*7240*/  IMAD.MOV.U32 R5, RZ, RZ, c[0x0][0x198] ;  /* 0x00006600ff057624 */ /* 0x000fca00078e00ff */
[----:B------:R-:W-:-:S04]  /*7250*/  LEA R5, -R5, RZ, 0x6 ;  /* 0x000000ff05057211 */ /* 0x000fc800078e31ff */
[----:B------:R-:W-:Y:S02]  /*7260*/  SHF.R.S32.HI R4, RZ, 0x1f, R5 ;  /* 0x0000001fff047819 */ /* 0x000fe40000011405 */
.L_x_5880:
[----:B------:R-:W-:Y:S01]  /*7270*/  @!P1 IADD3 R7, P4, R100, R5, RZ ;  /* 0x0000000564079210 */ /* 0x000fe20007f9e0ff */
[----:B------:R1:W-:Y:S01]  /*7280*/  @P2 STS.128 [R153+0x4000], RZ ;  /* 0x004000ff99002388 */ /* 0x0003e20000000c00 */
[----:B------:R-:W-:Y:S01]  /*7290*/  @!P2 LEA R18, P5, R5, R164, 0x1 ;  /* 0x000000a40512a211 */ /* 0x000fe200078a08ff */
[----:B------:R-:W-:Y:S02]  /*72a0*/  BSSY B0, `(.L_x_5881) ;  /* 0x0000045000007945 */ /* 0x000fe40003800000 */
[--C-:B------:R-:W-:Y:S01]  /*72b0*/  @!P1 IMAD.X R6, R101, 0x1, R4.reuse, P4 ;  /* 0x0000000165069824 */ /* 0x100fe200020e0604 */
[----:B------:R-:W-:Y:S02]  /*72c0*/  @!P1 LEA R16, P4, R7, c[0x0][0x168], 0x1 ;  /* 0x00005a0007109a11 */ /* 0x000fe400078808ff */
[----:B------:R-:W-:Y:S02]  /*72d0*/  @!P2 LEA.HI.X R19, R5, R163, R4, 0x1, P5 ;  /* 0x000000a30513a211 */ /* 0x000fe400028f0c04 */
[----:B------:R-:W-:-:S02]  /*72e0*/  @!P1 LEA.HI.X R17, R7, c[0x0][0x16c], R6, 0x1, P4 ;  /* 0x00005b0007119a11 */ /* 0x000fc400020f0c06 */
[-C--:B------:R-:W-:Y:S01]  /*72f0*/  @!P2 IADD3 R7, P6, R149, R5.reuse, RZ ;  /* 0x000000059507a210 */ /* 0x080fe20007fde0ff */
[----:B------:R-:W-:Y:S01]  /*7300*/  @!PT LDS RZ, [RZ] ;  /* 0x00000000fffff984 */ /* 0x000fe20000000800 */
[----:B------:R-:W-:Y:S01]  /*7310*/  @!PT LDS RZ, [RZ] ;  /* 0x00000000fffff984 */ /* 0x000fe20000000800 */
[----:B------:R-:W-:Y:S01]  /*7320*/  @!PT LDS RZ, [RZ] ;  /* 0x00000000fffff984 */ /* 0x000fe20000000800 */
[----:B------:R2:W-:Y:S01]  /*7330*/  @!P2 LDGSTS.E.BYPASS.LTC128B.128 [R153+0x4000], [R18.64] ;  /* 0x040000001299afae */ /* 0x0005e2000b901d48 */
[----:B------:R-:W-:-:S03]  /*7340*/  @!P1 IADD3 R13, P5, P4, R100, R5, R149 ;  /* 0x00000005640d9210 */ /* 0x000fc60007cbe095 */
[----:B------:R-:W-:Y:S01]  /*7350*/  @!P2 IMAD.X R6, R148, 0x1, R4, P6 ;  /* 0x000000019406a824 */ /* 0x000fe200030e0604 */
[----:B------:R-:W-:Y:S01]  /*7360*/  @!P1 IADD3.X R8, R101, R4, R148, P5, P4 ;  /* 0x0000000465089210 */ /* 0x000fe20002fe8494 */
[----:B------:R1:W-:Y:S01]  /*7370*/  @P1 STS.128 [R153+0x6000], RZ ;  /* 0x006000ff99001388 */ /* 0x0003e20000000c00 */
[----:B------:R-:W-:Y:S02]  /*7380*/  @!P2 LEA R14, P6, R7, R164, 0x1 ;  /* 0x000000a4070ea211 */ /* 0x000fe400078c08ff */
[----:B------:R-:W-:Y:S01]  /*7390*/  @!P1 LEA R12, P4, R13, c[0x0][0x168], 0x1 ;  /* 0x00005a000d0c9a11 */ /* 0x000fe200078808ff */
[----:B------:R-:W-:Y:S01]  /*73a0*/  @!PT LDS RZ, [RZ] ;  /* 0x00000000fffff984 */ /* 0x000fe20000000800 */
[----:B------:R-:W-:Y:S01]  /*73b0*/  @!PT LDS RZ, [RZ] ;  /* 0x00000000fffff984 */ /* 0x000fe20000000800 */
[----:B------:R-:W-:Y:S01]  /*73c0*/  @!PT LDS RZ, [RZ] ;  /* 0x00000000fffff984 */ /* 0x000fe20000000800 */
[----:B------:R3:W-:Y:S01]  /*73d0*/  @!P1 LDGSTS.E.BYPASS.LTC128B.128 [R153+0x6000], [R16.64+0x80] ;  /* 0x0600008010999fae */ /* 0x0007e2000b901d48 */
[----:B------:R-:W-:Y:S02]  /*73e0*/  @!P2 LEA.HI.X R15, R7, R163, R6, 0x1, P6 ;  /* 0x000000a3070fa211 */ /* 0x000fe400030f0c06 */
[----:B------:R-:W-:Y:S01]  /*73f0*/  @!P1 LEA.HI.X R13, R13, c[0x0][0x16c], R8, 0x1, P4 ;  /* 0x00005b000d0d9a11 */ /* 0x000fe200020f0c08 */
[----:B------:R1:W-:Y:S01]  /*7400*/  @P2 STS.128 [R153+0x4800], RZ ;  /* 0x004800ff99002388 */ /* 0x0003e20000000c00 */
[----:B------:R-:W-:-:S03]  /*7410*/  IADD3 R6, P5, P4, R149, R5, R149 ;  /* 0x0000000595067210 */ /* 0x000fc60007cbe095 */
[----:B------:R-:W-:Y:S01]  /*7420*/  @!PT LDS RZ, [RZ] ;  /* 0x00000000fffff984 */ /* 0x000fe20000000800 */
[----:B------:R-:W-:Y:S01]  /*7430*/  @!PT LDS RZ, [RZ] ;  /* 0x00000000fffff984 */ /* 0x000fe20000000800 */
[----:B------:R-:W-:Y:S01]  /*7440*/  @!PT LDS RZ, [RZ] ;  /* 0x00000000fffff984 */ /* 0x000fe20000000800 */
[----:B------:R1:W-:Y:S01]  /*7450*/  @!P2 LDGSTS.E.BYPASS.LTC128B.128 [R153+0x4800], [R14.64] ;  /* 0x048000000e99afae */ /* 0x0003e2000b901d48 */
[----:B------:R-:W-:Y:S02]  /*7460*/  IADD3.X R7, R148, R4, R148, P5, P4 ;  /* 0x0000000494077210 */ /* 0x000fe40002fe8494 */
[----:B------:R-:W-:Y:S01]  /*7470*/  @!P1 IADD3 R8, P5, R100, R6, RZ ;  /* 0x0000000664089210 */ /* 0x000fe20007fbe0ff */
[----:B------:R1:W-:Y:S01]  /*7480*/  @P1 STS.128 [R153+0x6800], RZ ;  /* 0x006800ff99001388 */ /* 0x0003e20000000c00 */
[----:B------:R-:W-:-:S03]  /*7490*/  @!P2 LEA R24, P6, R6, R164, 0x1 ;  /* 0x000000a40618a211 */ /* 0x000fc600078c08ff */
[--C-:B------:R-:W-:Y:S01]  /*74a0*/  @!P1 IMAD.X R27, R101, 0x1, R7.reuse, P5 ;  /* 0x00000001651b9824 */ /* 0x100fe200028e0607 */
[----:B--2---:R-:W-:Y:S01]  /*74b0*/  IADD3 R19, P4, R149, R6, RZ ;  /* 0x0000000695137210 */ /* 0x004fe20007f9e0ff */
[----:B------:R-:W-:Y:S01]  /*74c0*/  @!PT LDS RZ, [RZ] ;  /* 0x00000000fffff984 */ /* 0x000fe20000000800 */
[----:B------:R-:W-:Y:S01]  /*74d0*/  @!PT LDS RZ, [RZ] ;  /* 0x00000000fffff984 */ /* 0x000fe20000000800 */
[----:B------:R-:W-:Y:S01]  /*74e0*/  @!PT LDS RZ, [RZ] ;  /* 0x00000000fffff984 */ /* 0x000fe20000000800 */
[----:B------:R1:W-:Y:S01]  /*74f0*/  @!P1 LDGSTS.E.BYPASS.LTC128B.128 [R153+0x6800], [R12.64+0x80] ;  /* 0x068000800c999fae */ /* 0x0003e2000b901d48 */
[-CC-:B------:R-:W-:Y:S02]  /*7500*/  @!P2 LEA.HI.X R25, R6, R163.reuse, R7.reuse, 0x1, P6 ;  /* 0x000000a30619a211 */ /* 0x180fe400030f0c07 */
[----:B------:R-:W-:Y:S01]  /*7510*/  @!P1 LEA R26, P5, R8, c[0x0][0x168], 0x1 ;  /* 0x00005a00081a9a11 */ /* 0x000fe200078a08ff */
[----:B------:R-:W-:Y:S01]  /*7520*/  IMAD.X R6, R148, 0x1, R7, P4 ;  /* 0x0000000194067824 */ /* 0x000fe200020e0607 */
[----:B------:R1:W-:Y:S02]  /*7530*/  @P2 STS.128 [R153+0x5000], RZ ;  /* 0x005000ff99002388 */ /* 0x0003e40000000c00 */
[----:B------:R-:W-:Y:S02]  /*7540*/  @!P1 LEA.HI.X R27, R8, c[0x0][0x16c], R27, 0x1, P5 ;  /* 0x00005b00081b9a11 */ /* 0x000fe400028f0c1b */
[C---:B---3--:R-:W-:Y:S01]  /*7550*/  @!P2 LEA R16, P4, R19.reuse, R164, 0x1 ;  /* 0x000000a41310a211 */ /* 0x048fe200078808ff */
[----:B------:R-:W-:Y:S01]  /*7560*/  @!PT LDS RZ, [RZ] ;  /* 0x00000000fffff984 */ /* 0x000fe20000000800 */
[----:B------:R-:W-:Y:S01]  /*7570*/  @!PT LDS RZ, [RZ] ;  /* 0x00000000fffff984 */ /* 0x000fe20000000800 */
[----:B------:R-:W-:Y:S01]  /*7580*/  @!PT LDS RZ, [RZ] ;  /* 0x00000000fffff984 */ /* 0x000fe20000000800 */
[----:B------:R1:W-:Y:S03]  /*7590*/  @!P2 LDGSTS.E.BYPASS.LTC128B.128 [R153+0x5000], [R24.64] ;  /* 0x050000001899afae */ /* 0x0003e6000b901d48 */
[----:B------:R-:W-:Y:S01]  /*75a0*/  @!P2 LEA.HI.X R17, R19, R163, R6, 0x1, P4 ;  /* 0x000000a31311a211 */ /* 0x000fe200020f0c06 */
        /* <DEDUP_REMOVED lines=20> */
.L_x_5882:
[----:B------:R-:W-:Y:S05]  /*76f0*/  BSYNC B0 ;  /* 0x0000000000007941 */ /* 0x000fea0003800000 */
.L_x_5881:
[----:B------:R-:W0:Y:S01]  /*7700*/  LDGDEPBAR ;  /* 0x00000000000079af */ /* 0x000e220000000000 */
[----:B------:R-:W-:-:S04]  /*7710*/  LEA R164, P1, R5, R164, 0x1 ;  /* 0x000000a405a47211 */ /* 0x000fc800078208ff */
[----:B------:R-:W-:Y:S02]  /*7720*/  LEA.HI.X R163, R5, R163, R4, 0x1, P1 ;  /* 0x000000a305a37211 */ /* 0x000fe400008f0c04 */
.L_x_5878:
        /* <DEDUP_REMOVED lines=27> */
[----:B------:R-:W-:-:S04]  /*78e0*/  FMNMX.FTZ R5, R107, R4, !PT ;  /* 0x000000046b057209 */ /* 0x000fc80007810000 */
[----:B------:R-:W-:Y:S02]  /*78f0*/  FMNMX.FTZ R4, R108, R5, !PT ;  /* 0x000000056c047209 */ /* 0x000fe40007810000 */
[----:B------:R-:W-:Y:S02]  /*7900*/  FMNMX.FTZ R5, R105, R6, !PT ;  /* 0x0000000669057209 */ /* 0x000fe40007810000 */
[----:B------:R-:W-:Y:S02]  /*7910*/  FMNMX.FTZ R7, R103, R4, !PT ;  /* 0x0000000467077209 */ /* 0x000fe40007810000 */
[----:B------:R-:W-:-:S03]  /*7920*/  FMNMX.FTZ R6, R104, R5, !PT ;  /* 0x0000000568067209 */ /* 0x000fc60007810000 */
[----:B------:R-:W1:Y:S01]  /*7930*/  SHFL.BFLY PT, R4, R7, 0x2, 0x1f ;  /* 0x0c401f0007047f89 */ /* 0x000e6200000e0000 */
        /* <DEDUP_REMOVED lines=9> */
[----:B------:R-:W-:-:S03]  /*79d0*/  FMUL.FTZ R100, R27, c[0x0][0x23c] ;  /* 0x00008f001b647a20 */ /* 0x000fc60000410000 */
[----:B------:R-:W-:Y:S02]  /*79e0*/  FSEL R4, R27, RZ, P2 ;  /* 0x000000ff1b047208 */ /* 0x000fe40001000000 */
[----:B--2---:R-:W-:Y:S02]  /*79f0*/  FMNMX.FTZ R26, R5, R26, !PT ;  /* 0x0000001a051a7209 */ /* 0x004fe40007810000 */
[----:B------:R-:W-:Y:S02]  /*7a00*/  FSEL R100, R100, RZ, P2 ;  /* 0x000000ff64647208 */ /* 0x000fe40001000000 */
[C---:B------:R-:W-:Y:S01]  /*7a10*/  FSETP.NEU.FTZ.AND P1, PT, R26.reuse, -INF , PT ;  /* 0xff8000001a00780b */ /* 0x040fe20003f3d000 */
[----:B------:R-:W-:Y:S02]  /*7a20*/  FMUL.FTZ R34, R26, c[0x0][0x23c] ;  /* 0x00008f001a227a20 */ /* 0x000fe40000410000 */
[--C-:B------:R-:W-:Y:S01]  /*7a30*/  FFMA.FTZ R30, R0, c[0x0][0x23c], -R100.reuse ;  /* 0x00008f00001e7a23 */ /* 0x100fe20000010864 */
[----:B------:R-:W-:Y:S01]  /*7a40*/  FSEL R31, R26, RZ, P1 ;  /* 0x000000ff1a1f7208 */ /* 0x000fe20000800000 */
[--C-:B------:R-:W-:Y:S01]  /*7a50*/  FFMA.FTZ R29, R185, c[0x0][0x23c], -R100.reuse ;  /* 0x00008f00b91d7a23 */ /* 0x100fe20000010864 */
[----:B------:R-:W-:Y:S01]  /*7a60*/  FSEL R34, R34, RZ, P1 ;  /* 0x000000ff22227208 */ /* 0x000fe20000800000 */
[----:B------:R-:W-:-:S02]  /*7a70*/  FFMA.FTZ R25, R183, c[0x0][0x23c], -R100 ;  /* 0x00008f00b7197a23 */ /* 0x000fc40000010864 */
[----:B------:R-:W-:Y:S01]  /*7a80*/  FADD.FTZ R31, R2, -R31 ;  /* 0x8000001f021f7221 */ /* 0x000fe20000010000 */
[----:B------:R-:W-:Y:S01]  /*7a90*/  MUFU.EX2 R30, R30 ;  /* 0x0000001e001e7308 */ /* 0x000fe20000000800 */
[--C-:B------:R-:W-:Y:S02]  /*7aa0*/  FFMA.FTZ R6, R33, c[0x0][0x23c], -R34.reuse ;  /* 0x00008f0021067a23 */ /* 0x100fe40000010822 */
[--C-:B------:R-:W-:Y:S02]  /*7ab0*/  FFMA.FTZ R28, R11, c[0x0][0x23c], -R34.reuse ;  /* 0x00008f000b1c7a23 */ /* 0x100fe40000010822 */
[----:B------:R-:W-:Y:S02]  /*7ac0*/  FFMA.FTZ R0, R9, c[0x0][0x23c], -R34 ;  /* 0x00008f0009007a23 */ /* 0x000fe40000010822 */
[----:B------:R-:W-:Y:S01]  /*7ad0*/  FADD.FTZ R33, R3, -R4 ;  /* 0x8000000403217221 */ /* 0x000fe20000010000 */
[----:B------:R-:W1:Y:S01]  /*7ae0*/  LDSM.16.MT88.4 R8, [R139+0x8000] ;  /* 0x008000008b08783b */ /* 0x000e620000004200 */
[----:B------:R-:W-:Y:S01]  /*7af0*/  FFMA.FTZ R24, R181, c[0x0][0x23c], -R100 ;  /* 0x00008f00b5187a23 */ /* 0x000fe20000010864 */
[----:B------:R-:W2:Y:S01]  /*7b00*/  MUFU.EX2 R29, R29 ;  /* 0x0000001d001d7308 */ /* 0x000ea20000000800 */
[----:B------:R-:W-:-:S02]  /*7b10*/  FMUL.FTZ R33, R33, c[0x0][0x23c] ;  /* 0x00008f0021217a20 */ /* 0x000fc40000410000 */
[----:B------:R-:W-:Y:S02]  /*7b20*/  FMUL.FTZ R31, R31, c[0x0][0x23c] ;  /* 0x00008f001f1f7a20 */ /* 0x000fe40000410000 */
[----:B------:R-:W-:Y:S02]  /*7b30*/  FFMA.FTZ R2, R179, c[0x0][0x23c], -R34 ;  /* 0x00008f00b3027a23 */ /* 0x000fe40000010822 */
[----:B------:R-:W-:Y:S01]  /*7b40*/  FFMA.FTZ R110, R109, c[0x0][0x23c], -R100 ;  /* 0x00008f006d6e7a23 */ /* 0x000fe20000010864 */
[----:B------:R-:W-:Y:S01]  /*7b50*/  MUFU.EX2 R25, R25 ;  /* 0x0000001900197308 */ /* 0x000fe20000000800 */
[----:B------:R-:W-:Y:S02]  /*7b60*/  FFMA.FTZ R116, R115, c[0x0][0x23c], -R34 ;  /* 0x00008f0073747a23 */ /* 0x000fe40000010822 */
[--C-:B------:R-:W-:Y:S02]  /*7b70*/  FFMA.FTZ R109, R175, c[0x0][0x23c], -R100.reuse ;  /* 0x00008f00af6d7a23 */ /* 0x100fe40000010864 */
[----:B------:R-:W-:-:S02]  /*7b80*/  FFMA.FTZ R101, R177, c[0x0][0x23c], -R100 ;  /* 0x00008f00b1657a23 */ /* 0x000fc40000010864 */
[----:B------:R-:W-:Y:S01]  /*7b90*/  FFMA.FTZ R112, R21, c[0x0][0x23c], -R100 ;  /* 0x00008f0015707a23 */ /* 0x000fe20000010864 */
[----:B------:R-:W-:Y:S01]  /*7ba0*/  MUFU.EX2 R24, R24 ;  /* 0x0000001800187308 */ /* 0x000fe20000000800 */
[----:B--2---:R-:W-:Y:S01]  /*7bb0*/  F2FP.PACK_AB R4, R29, R30 ;  /* 0x0000001e1d04723e */ /* 0x004fe200000000ff */
[--C-:B------:R-:W-:Y:S02]  /*7bc0*/  FFMA.FTZ R121, R121, c[0x0][0x23c], -R34.reuse ;  /* 0x00008f0079797a23 */ /* 0x100fe40000010822 */
[--C-:B------:R-:W-:Y:S02]  /*7bd0*/  FFMA.FTZ R115, R173, c[0x0][0x23c], -R34.reuse ;  /* 0x00008f00ad737a23 */ /* 0x100fe40000010822 */
[----:B------:R-:W-:Y:S02]  /*7be0*/  FFMA.FTZ R114, R23, c[0x0][0x23c], -R34 ;  /* 0x00008f0017727a23 */ /* 0x000fe40000010822 */
[----:B------:R-:W-:Y:S01]  /*7bf0*/  MUFU.EX2 R28, R28 ;  /* 0x0000001c001c7308 */ /* 0x000fe20000000800 */
[----:B------:R-:W-:Y:S01]  /*7c00*/  LDSM.16.MT88.4 R20, [R139+0xa800] ;  /* 0x00a800008b14783b */ /* 0x000fe20000004200 */
[----:B------:R-:W-:-:S02]  /*7c10*/  FFMA.FTZ R120, R123, c[0x0][0x23c], -R100 ;  /* 0x00008f007b787a23 */ /* 0x000fc40000010864 */
[----:B------:R-:W-:Y:S02]  /*7c20*/  FFMA.FTZ R124, R111, c[0x0][0x23c], -R34 ;  /* 0x00008f006f7c7a23 */ /* 0x000fe40000010822 */
[--C-:B------:R-:W-:Y:S02]  /*7c30*/  FFMA.FTZ R123, R169, c[0x0][0x23c], -R100.reuse ;  /* 0x00008f00a97b7a23 */ /* 0x100fe40000010864 */
[----:B------:R-:W2:Y:S01]  /*7c40*/  MUFU.EX2 R0, R0 ;  /* 0x0000000000007308 */ /* 0x000ea20000000800 */
[--C-:B------:R-:W-:Y:S02]  /*7c50*/  FFMA.FTZ R118, R171, c[0x0][0x23c], -R100.reuse ;  /* 0x00008f00ab767a23 */ /* 0x100fe40000010864 */
[----:B------:R-:W-:Y:S02]  /*7c60*/  FFMA.FTZ R125, R125, c[0x0][0x23c], -R100 ;  /* 0x00008f007d7d7a23 */ /* 0x000fe40000010864 */
[--C-:B------:R-:W-:Y:S02]  /*7c70*/  FFMA.FTZ R119, R119, c[0x0][0x23c], -R34.reuse ;  /* 0x00008f0077777a23 */ /* 0x100fe40000010822 */
[--C-:B------:R-:W-:Y:S01]  /*7c80*/  FFMA.FTZ R111, R113, c[0x0][0x23c], -R34.reuse ;  /* 0x00008f00716f7a23 */ /* 0x100fe20000010822 */
[----:B------:R3:W-:Y:S01]  /*7c90*/  MUFU.EX2 R3, R6 ;  /* 0x0000000600037308 */ /* 0x0007e20000000800 */
[----:B------:R-:W-:-:S02]  /*7ca0*/  FFMA.FTZ R122, R117, c[0x0][0x23c], -R34 ;  /* 0x00008f00757a7a23 */ /* 0x000fc40000010822 */
[--C-:B------:R-:W-:Y:S02]  /*7cb0*/  FFMA.FTZ R106, R106, c[0x0][0x23c], -R100.reuse ;  /* 0x00008f006a6a7a23 */ /* 0x100fe40000010864 */
[--C-:B------:R-:W-:Y:S02]  /*7cc0*/  FFMA.FTZ R107, R107, c[0x0][0x23c], -R100.reuse ;  /* 0x00008f006b6b7a23 */ /* 0x100fe40000010864 */
[--C-:B------:R-:W-:Y:S01]  /*7cd0*/  FFMA.FTZ R108, R108, c[0x0][0x23c], -R100.reuse ;  /* 0x00008f006c6c7a23 */ /* 0x100fe20000010864 */
[----:B------:R-:W4:Y:S01]  /*7ce0*/  MUFU.EX2 R33, R33 ;  /* 0x0000002100217308 */ /* 0x000f220000000800 */
[----:B--2---:R-:W-:Y:S01]  /*7cf0*/  F2FP.PACK_AB R5, R0, R28 ;  /* 0x0000001c0005723e */ /* 0x004fe200000000ff */
[----:B------:R-:W-:Y:S02]  /*7d00*/  FFMA.FTZ R103, R103, c[0x0][0x23c], -R100 ;  /* 0x00008f0067677a23 */ /* 0x000fe40000010864 */
[--C-:B------:R-:W-:Y:S02]  /*7d10*/  FFMA.FTZ R100, R105, c[0x0][0x23c], -R34.reuse ;  /* 0x00008f0069647a23 */ /* 0x100fe40000010822 */
[----:B------:R-:W-:-:S02]  /*7d20*/  FFMA.FTZ R105, R104, c[0x0][0x23c], -R34 ;  /* 0x00008f0068697a23 */ /* 0x000fc40000010822 */
[----:B------:R-:W2:Y:S01]  /*7d30*/  MUFU.EX2 R31, R31 ;  /* 0x0000001f001f7308 */ /* 0x000ea20000000800 */
[----:B---3--:R-:W-:Y:S01]  /*7d40*/  F2FP.PACK_AB R6, R24, R25 ;  /* 0x000000191806723e */ /* 0x008fe200000000ff */
[--C-:B------:R-:W-:Y:S02]  /*7d50*/  FFMA.FTZ R35, R35, c[0x0][0x23c], -R34.reuse ;  /* 0x00008f0023237a23 */ /* 0x100fe40000010822 */
[----:B------:R-:W-:-:S04]  /*7d60*/  FFMA.FTZ R32, R32, c[0x0][0x23c], -R34 ;  /* 0x00008f0020207a23 */ /* 0x000fc80000010822 */
[----:B------:R-:W3:Y:S01]  /*7d70*/  MUFU.EX2 R2, R2 ;  /* 0x0000000200027308 */ /* 0x000ee20000000800 */
[-C--:B----4-:R-:W-:Y:S02]  /*7d80*/  FMUL.FTZ R40, R40, R33.reuse ;  /* 0x0000002128287220 */ /* 0x090fe40000410000 */
[-C--:B------:R-:W-:Y:S02]  /*7d90*/  FMUL.FTZ R41, R41, R33.reuse ;  /* 0x0000002129297220 */ /* 0x080fe40000410000 */
[-C--:B------:R-:W-:Y:S02]  /*7da0*/  FMUL.FTZ R44, R44, R33.reuse ;  /* 0x000000212c2c7220 */ /* 0x080fe40000410000 */
[----:B------:R-:W-:Y:S01]  /*7db0*/  FMUL.FTZ R45, R45, R33 ;  /* 0x000000212d2d7220 */ /* 0x000fe20000410000 */
[----:B------:R-:W-:Y:S01]  /*7dc0*/  MUFU.EX2 R110, R110 ;  /* 0x0000006e006e7308 */ /* 0x000fe20000000800 */
[-C--:B--2---:R-:W-:Y:S02]  /*7dd0*/  FMUL.FTZ R42, R42, R31.reuse ;  /* 0x0000001f2a2a7220 */ /* 0x084fe40000410000 */
[----:B------:R-:W-:-:S02]  /*7de0*/  FMUL.FTZ R43, R43, R31 ;  /* 0x0000001f2b2b7220 */ /* 0x000fc40000410000 */
[-C--:B------:R-:W-:Y:S02]  /*7df0*/  FMUL.FTZ R46, R46, R31.reuse ;  /* 0x0000001f2e2e7220 */ /* 0x080fe40000410000 */
[----:B------:R-:W-:Y:S01]  /*7e00*/  FMUL.FTZ R47, R47, R31 ;  /* 0x0000001f2f2f7220 */ /* 0x000fe20000410000 */
[----:B---3--:R-:W-:Y:S01]  /*7e10*/  F2FP.PACK_AB R7, R2, R3 ;  /* 0x000000030207723e */ /* 0x008fe200000000ff */
[-C--:B------:R-:W-:Y:S01]  /*7e20*/  FMUL.FTZ R96, R96, R33.reuse ;  /* 0x0000002160607220 */ /* 0x080fe20000410000 */
[----:B------:R-:W2:Y:S01]  /*7e30*/  MUFU.EX2 R109, R109 ;  /* 0x0000006d006d7308 */ /* 0x000ea20000000800 */
[----:B------:R-:W-:Y:S02]  /*7e40*/  FMUL.FTZ R97, R97, R33 ;  /* 0x0000002161617220 */ /* 0x000fe40000410000 */
[-C--:B------:R-:W-:Y:S02]  /*7e50*/  FMUL.FTZ R98, R98, R31.reuse ;  /* 0x0000001f62627220 */ /* 0x080fe40000410000 */
[----:B------:R-:W-:Y:S01]  /*7e60*/  HMMA.16816.F32 R40, R4, R12, R40 ;  /* 0x0000000c0428723c */ /* 0x000fe20000001828 */
[----:B------:R-:W-:-:S02]  /*7e70*/  FMUL.FTZ R99, R99, R31 ;  /* 0x0000001f63637220 */ /* 0x000fc40000410000 */
[-C--:B------:R-:W-:Y:S01]  /*7e80*/  FMUL.FTZ R36, R36, R33.reuse ;  /* 0x0000002124247220 */ /* 0x080fe20000410000 */
[----:B------:R-:W-:Y:S01]  /*7e90*/  MUFU.EX2 R101, R101 ;  /* 0x0000006500657308 */ /* 0x000fe20000000800 */
[----:B------:R-:W-:Y:S02]  /*7ea0*/  FMUL.FTZ R37, R37, R33 ;  /* 0x0000002125257220 */ /* 0x000fe40000410000 */
[-C--:B------:R-:W-:Y:S01]  /*7eb0*/  FMUL.FTZ R38, R38, R31.reuse ;  /* 0x0000001f26267220 */ /* 0x080fe20000410000 */
[----:B------:R-:W-:Y:S01]  /*7ec0*/  HMMA.16816.F32 R44, R4, R14, R44 ;  /* 0x0000000e042c723c */ /* 0x000fe2000000182c */
[----:B------:R-:W-:Y:S01]  /*7ed0*/  FMUL.FTZ R39, R39, R31 ;  /* 0x0000001f27277220 */ /* 0x000fe20000410000 */
[----:B------:R-:W3:Y:S01]  /*7ee0*/  LDSM.16.MT88.4 R12, [R135+0x8000] ;  /* 0x00800000870c783b */ /* 0x000ee20000004200 */
[-C--:B------:R-:W-:Y:S01]  /*7ef0*/  FMUL.FTZ R56, R56, R33.reuse ;  /* 0x0000002138387220 */ /* 0x080fe20000410000 */
[----:B------:R-:W-:Y:S01]  /*7f00*/  MUFU.EX2 R112, R112 ;  /* 0x0000007000707308 */ /* 0x000fe20000000800 */
[----:B------:R-:W-:-:S02]  /*7f10*/  FMUL.FTZ R57, R57, R33 ;  /* 0x0000002139397220 */ /* 0x000fc40000410000 */
[-C--:B------:R-:W-:Y:S01]  /*7f20*/  FMUL.FTZ R58, R58, R31.reuse ;  /* 0x0000001f3a3a7220 */ /* 0x080fe20000410000 */
[C---:B-1----:R-:W-:Y:S01]  /*7f30*/  HMMA.16816.F32 R96, R4.reuse, R8, R96 ;  /* 0x000000080460723c */ /* 0x042fe20000001860 */
[----:B------:R-:W-:Y:S02]  /*7f40*/  FMUL.FTZ R59, R59, R31 ;  /* 0x0000001f3b3b7220 */ /* 0x000fe40000410000 */
[-C--:B------:R-:W-:Y:S01]  /*7f50*/  FMUL.FTZ R60, R60, R33.reuse ;  /* 0x000000213c3c7220 */ /* 0x080fe20000410000 */
[----:B------:R-:W-:Y:S01]  /*7f60*/  MUFU.EX2 R121, R121 ;  /* 0x0000007900797308 */ /* 0x000fe20000000800 */
[----:B------:R-:W-:Y:S02]  /*7f70*/  FMUL.FTZ R61, R61, R33 ;  /* 0x000000213d3d7220 */ /* 0x000fe40000410000 */
[-C--:B------:R-:W-:Y:S01]  /*7f80*/  FMUL.FTZ R62, R62, R31.reuse ;  /* 0x0000001f3e3e7220 */ /* 0x080fe20000410000 */
[----:B------:R-:W-:Y:S01]  /*7f90*/  HMMA.16816.F32 R36, R4, R10, R36 ;  /* 0x0000000a0424723c */ /* 0x000fe20000001824 */
[----:B------:R-:W1:Y:S01]  /*7fa0*/  LDSM.16.MT88.4 R8, [R136+0x8000] ;  /* 0x008000008808783b */ /* 0x000e620000004200 */
[----:B------:R-:W-:-:S02]  /*7fb0*/  FMUL.FTZ R63, R63, R31 ;  /* 0x0000001f3f3f7220 */ /* 0x000fc40000410000 */
[-C--:B------:R-:W-:Y:S01]  /*7fc0*/  FMUL.FTZ R48, R48, R33.reuse ;  /* 0x0000002130307220 */ /* 0x080fe20000410000 */
[----:B------:R-:W4:Y:S01]  /*7fd0*/  MUFU.EX2 R116, R116 ;  /* 0x0000007400747308 */ /* 0x000f220000000800 */
[----:B------:R-:W-:Y:S02]  /*7fe0*/  FMUL.FTZ R49, R49, R33 ;  /* 0x0000002131317220 */ /* 0x000fe40000410000 */
[-C--:B------:R-:W-:Y:S02]  /*7ff0*/  FMUL.FTZ R50, R50, R31.reuse ;  /* 0x0000001f32327220 */ /* 0x080fe40000410000 */
[----:B------:R-:W-:Y:S02]  /*8000*/  FMUL.FTZ R51, R51, R31 ;  /* 0x0000001f33337220 */ /* 0x000fe40000410000 */
[-C--:B------:R-:W-:Y:S01]  /*8010*/  FMUL.FTZ R52, R52, R33.reuse ;  /* 0x0000002134347220 */ /* 0x080fe20000410000 */
[----:B------:R-:W-:Y:S01]  /*8020*/  MUFU.EX2 R115, R115 ;  /* 0x0000007300737308 */ /* 0x000fe20000000800 */
[----:B------:R-:W-:-:S02]  /*8030*/  FMUL.FTZ R53, R53, R33 ;  /* 0x0000002135357220 */ /* 0x000fc40000410000 */
[-C--:B------:R-:W-:Y:S02]  /*8040*/  FMUL.FTZ R54, R54, R31.reuse ;  /* 0x0000001f36367220 */ /* 0x080fe40000410000 */
[----:B------:R-:W-:Y:S02]  /*8050*/  FMUL.FTZ R55, R55, R31 ;  /* 0x0000001f37377220 */ /* 0x000fe40000410000 */
[-C--:B------:R-:W-:Y:S01]  /*8060*/  FMUL.FTZ R72, R72, R33.reuse ;  /* 0x0000002148487220 */ /* 0x080fe20000410000 */
[----:B------:R-:W5:Y:S01]  /*8070*/  MUFU.EX2 R114, R114 ;  /* 0x0000007200727308 */ /* 0x000f620000000800 */
[----:B------:R-:W-:Y:S02]  /*8080*/  FMUL.FTZ R73, R73, R33 ;  /* 0x0000002149497220 */ /* 0x000fe40000410000 */
[-C--:B------:R-:W-:Y:S01]  /*8090*/  FMUL.FTZ R74, R74, R31.reuse ;  /* 0x0000001f4a4a7220 */ /* 0x080fe20000410000 */
[----:B---3--:R-:W-:Y:S01]  /*80a0*/  HMMA.16816.F32 R56, R4, R12, R56 ;  /* 0x0000000c0438723c */ /* 0x008fe20000001838 */
[----:B------:R-:W-:-:S02]  /*80b0*/  FMUL.FTZ R75, R75, R31 ;  /* 0x0000001f4b4b7220 */ /* 0x000fc40000410000 */
[-C--:B------:R-:W-:Y:S01]  /*80c0*/  FMUL.FTZ R92, R92, R33.reuse ;  /* 0x000000215c5c7220 */ /* 0x080fe20000410000 */
[----:B------:R-:W-:Y:S01]  /*80d0*/  MUFU.EX2 R120, R120 ;  /* 0x0000007800787308 */ /* 0x000fe20000000800 */
[----:B------:R-:W-:Y:S02]  /*80e0*/  FMUL.FTZ R93, R93, R33 ;  /* 0x000000215d5d7220 */ /* 0x000fe40000410000 */
[-C--:B------:R-:W-:Y:S01]  /*80f0*/  FMUL.FTZ R94, R94, R31.reuse ;  /* 0x0000001f5e5e7220 */ /* 0x080fe20000410000 */
[----:B------:R-:W-:Y:S01]  /*8100*/  HMMA.16816.F32 R60, R4, R14, R60 ;  /* 0x0000000e043c723c */ /* 0x000fe2000000183c */
[----:B------:R-:W3:Y:S01]  /*8110*/  LDSM.16.MT88.4 R12, [R137+0xa000] ;  /* 0x00a00000890c783b */ /* 0x000ee20000004200 */
[----:B------:R-:W-:Y:S02]  /*8120*/  FMUL.FTZ R95, R95, R31 ;  /* 0x0000001f5f5f7220 */ /* 0x000fe40000410000 */
[-C--:B------:R-:W-:Y:S01]  /*8130*/  FMUL.FTZ R64, R64, R33.reuse ;  /* 0x0000002140407220 */ /* 0x080fe20000410000 */
[----:B------:R-:W2:Y:S01]  /*8140*/  MUFU.EX2 R123, R123 ;  /* 0x0000007b007b7308 */ /* 0x000ea20000000800 */
[----:B------:R-:W-:-:S02]  /*8150*/  FMUL.FTZ R65, R65, R33 ;  /* 0x0000002141417220 */ /* 0x000fc40000410000 */
[C---:B-1----:R-:W-:Y:S01]  /*8160*/  HMMA.16816.F32 R48, R4.reuse, R8, R48 ;  /* 0x000000080430723c */ /* 0x042fe20000001830 */
[-C--:B------:R-:W-:Y:S02]  /*8170*/  FMUL.FTZ R66, R66, R31.reuse ;  /* 0x0000001f42427220 */ /* 0x080fe40000410000 */
[----:B------:R-:W-:Y:S02]  /*8180*/  FMUL.FTZ R67, R67, R31 ;  /* 0x0000001f43437220 */ /* 0x000fe40000410000 */
[-C--:B------:R-:W-:Y:S01]  /*8190*/  FMUL.FTZ R68, R68, R33.reuse ;  /* 0x0000002144447220 */ /* 0x080fe20000410000 */
[----:B------:R-:W-:Y:S01]  /*81a0*/  MUFU.EX2 R118, R118 ;  /* 0x0000007600767308 */ /* 0x000fe20000000800 */
[----:B------:R-:W-:Y:S01]  /*81b0*/  FMUL.FTZ R69, R69, R33 ;  /* 0x0000002145457220 */ /* 0x000fe20000410000 */
[----:B------:R-:W-:Y:S01]  /*81c0*/  HMMA.16816.F32 R52, R4, R10, R52 ;  /* 0x0000000a0434723c */ /* 0x000fe20000001834 */
[----:B------:R-:W1:Y:S01]  /*81d0*/  LDSM.16.MT88.4 R8, [R139+0xa000] ;  /* 0x00a000008b08783b */ /* 0x000e620000004200 */
[----:B------:R-:W-:-:S02]  /*81e0*/  FMUL.FTZ R70, R70, R31 ;  /* 0x0000001f46467220 */ /* 0x000fc40000410000 */
[----:B------:R-:W-:Y:S02]  /*81f0*/  FMUL.FTZ R71, R71, R31 ;  /* 0x0000001f47477220 */ /* 0x000fe40000410000 */
[-C--:B------:R-:W-:Y:S01]  /*8200*/  FMUL.FTZ R88, R88, R33.reuse ;  /* 0x0000002158587220 */ /* 0x080fe20000410000 */
[----:B------:R-:W-:Y:S01]  /*8210*/  MUFU.EX2 R125, R125 ;  /* 0x0000007d007d7308 */ /* 0x000fe20000000800 */
        /* <DEDUP_REMOVED lines=9> */
[----:B------:R-:W1:Y:S01]  /*82b0*/  MUFU.EX2 R124, R124 ;  /* 0x0000007c007c7308 */ /* 0x000e620000000800 */
[----:B------:R-:W-:Y:S01]  /*82c0*/  FMUL.FTZ R77, R77, R33 ;  /* 0x000000214d4d7220 */ /* 0x000fe20000410000 */
[----:B---3--:R-:W-:Y:S01]  /*82d0*/  HMMA.16816.F32 R72, R4, R12, R72 ;  /* 0x0000000c0448723c */ /* 0x008fe20000001848 */
[-C--:B------:R-:W-:Y:S02]  /*82e0*/  FMUL.FTZ R78, R78, R31.reuse ;  /* 0x0000001f4e4e7220 */ /* 0x080fe40000410000 */
[----:B------:R-:W-:-:S02]  /*82f0*/  FMUL.FTZ R79, R79, R31 ;  /* 0x0000001f4f4f7220 */ /* 0x000fc40000410000 */
[-C--:B------:R-:W-:Y:S01]  /*8300*/  FMUL.FTZ R80, R80, R33.reuse ;  /* 0x0000002150507220 */ /* 0x080fe20000410000 */
[----:B------:R-:W-:Y:S01]  /*8310*/  MUFU.EX2 R111, R111 ;  /* 0x0000006f006f7308 */ /* 0x000fe20000000800 */
[----:B------:R-:W-:Y:S01]  /*8320*/  FMUL.FTZ R81, R81, R33 ;  /* 0x0000002151517220 */ /* 0x000fe20000410000 */
[C---:B------:R-:W-:Y:S01]  /*8330*/  HMMA.16816.F32 R92, R4.reuse, R14, R92 ;  /* 0x0000000e045c723c */ /* 0x040fe2000000185c */
[----:B------:R-:W3:Y:S01]  /*8340*/  LDSM.16.MT88.4 R12, [R135+0xa000] ;  /* 0x00a00000870c783b */ /* 0x000ee20000004200 */
[-C--:B------:R-:W-:Y:S02]  /*8350*/  FMUL.FTZ R82, R82, R31.reuse ;  /* 0x0000001f52527220 */ /* 0x080fe40000410000 */
[-C--:B------:R-:W-:Y:S02]  /*8360*/  FMUL.FTZ R83, R83, R31.reuse ;  /* 0x0000001f53537220 */ /* 0x080fe40000410000 */
[----:B------:R-:W2:Y:S01]  /*8370*/  MUFU.EX2 R122, R122 ;  /* 0x0000007a007a7308 */ /* 0x000ea20000000800 */
[----:B------:R-:W-:Y:S01]  /*8380*/  FFMA.FTZ R31, R165, R31, R28 ;  /* 0x0000001fa51f7223 */ /* 0x000fe2000001001c */
[----:B-1----:R-:W-:Y:S03]  /*8390*/  HMMA.16816.F32 R64, R4, R8, R64 ;  /* 0x000000080440723c */ /* 0x002fe60000001840 */
[----:B------:R-:W-:-:S03]  /*83a0*/  FADD.FTZ R0, R0, R31 ;  /* 0x0000001f00007221 */ /* 0x000fc60000010000 */
[----:B------:R-:W-:Y:S02]  /*83b0*/  MUFU.EX2 R106, R106 ;  /* 0x0000006a006a7308 */ /* 0x000fe40000000800 */
[C---:B------:R-:W-:Y:S01]  /*83c0*/  HMMA.16816.F32 R68, R4.reuse, R10, R68 ;  /* 0x0000000a0444723c */ /* 0x040fe20000001844 */
[----:B------:R-:W1:Y:S05]  /*83d0*/  LDSM.16.MT88.4 R8, [R136+0xa000] ;  /* 0x00a000008808783b */ /* 0x000e6a0000004200 */
[----:B------:R-:W1:Y:S08]  /*83e0*/  MUFU.EX2 R107, R107 ;  /* 0x0000006b006b7308 */ /* 0x000e700000000800 */
[----:B------:R-:W-:Y:S08]  /*83f0*/  MUFU.EX2 R108, R108 ;  /* 0x0000006c006c7308 */ /* 0x000ff00000000800 */
[----:B------:R-:W-:Y:S01]  /*8400*/  MUFU.EX2 R103, R103 ;  /* 0x0000006700677308 */ /* 0x000fe20000000800 */
[C---:B---3--:R-:W-:Y:S07]  /*8410*/  HMMA.16816.F32 R88, R4.reuse, R12, R88 ;  /* 0x0000000c0458723c */ /* 0x048fee0000001858 */
[----:B------:R-:W-:Y:S01]  /*8420*/  MUFU.EX2 R100, R100 ;  /* 0x0000006400647308 */ /* 0x000fe20000000800 */
[C---:B------:R-:W-:Y:S01]  /*8430*/  HMMA.16816.F32 R84, R4.reuse, R14, R84 ;  /* 0x0000000e0454723c */ /* 0x040fe20000001854 */
[----:B------:R-:W3:Y:S06]  /*8440*/  LDSM.16.MT88.4 R12, [R139+0x8800] ;  /* 0x008800008b0c783b */ /* 0x000eec0000004200 */
[----:B------:R-:W2:Y:S01]  /*8450*/  MUFU.EX2 R105, R105 ;  /* 0x0000006900697308 */ /* 0x000ea20000000800 */
[C---:B-1----:R-:W-:Y:S07]  /*8460*/  HMMA.16816.F32 R76, R4.reuse, R8, R76 ;  /* 0x00000008044c723c */ /* 0x042fee000000184c */
[----:B------:R-:W-:Y:S01]  /*8470*/  MUFU.EX2 R35, R35 ;  /* 0x0000002300237308 */ /* 0x000fe20000000800 */
[----:B------:R-:W-:Y:S01]  /*8480*/  HMMA.16816.F32 R80, R4, R10, R80 ;  /* 0x0000000a0450723c */ /* 0x000fe20000001850 */
[----:B------:R-:W1:Y:S06]  /*8490*/  LDSM.16.MT88.4 R8, [R137+0x8800] ;  /* 0x008800008908783b */ /* 0x000e6c0000004200 */
[----:B------:R-:W1:Y:S01]  /*84a0*/  MUFU.EX2 R32, R32 ;  /* 0x0000002000207308 */ /* 0x000e620000000800 */
[----:B--2---:R-:W-:-:S02]  /*84b0*/  F2FP.PACK_AB R4, R109, R110 ;  /* 0x0000006e6d04723e */ /* 0x004fc400000000ff */
[----:B----4-:R-:W-:Y:S02]  /*84c0*/  F2FP.PACK_AB R5, R116, R121 ;  /* 0x000000797405723e */ /* 0x010fe400000000ff */
[----:B------:R-:W-:Y:S02]  /*84d0*/  F2FP.PACK_AB R6, R112, R101 ;  /* 0x000000657006723e */ /* 0x000fe400000000ff */
[----:B-----5:R-:W-:-:S07]  /*84e0*/  F2FP.PACK_AB R7, R114, R115 ;  /* 0x000000737207723e */ /* 0x020fce00000000ff */
[C---:B------:R-:W-:Y:S08]  /*84f0*/  HMMA.16816.F32 R64, R4.reuse, R20, R64 ;  /* 0x000000140440723c */ /* 0x040ff00000001840 */
[C---:B---3--:R-:W-:Y:S08]  /*8500*/  HMMA.16816.F32 R96, R4.reuse, R12, R96 ;  /* 0x0000000c0460723c */ /* 0x048ff00000001860 */
[C---:B------:R-:W-:Y:S01]  /*8510*/  HMMA.16816.F32 R36, R4.reuse, R14, R36 ;  /* 0x0000000e0424723c */ /* 0x040fe20000001824 */
[----:B------:R-:W2:Y:S07]  /*8520*/  LDSM.16.MT88.4 R12, [R136+0x8800] ;  /* 0x00880000880c783b */ /* 0x000eae0000004200 */
[C---:B-1----:R-:W-:Y:S08]  /*8530*/  HMMA.16816.F32 R40, R4.reuse, R8, R40 ;  /* 0x000000080428723c */ /* 0x042ff00000001828 */
[C---:B------:R-:W-:Y:S01]  /*8540*/  HMMA.16816.F32 R44, R4.reuse, R10, R44 ;  /* 0x0000000a042c723c */ /* 0x040fe2000000182c */
[----:B------:R-:W1:Y:S07]  /*8550*/  LDSM.16.MT88.4 R8, [R135+0x8800] ;  /* 0x008800008708783b */ /* 0x000e6e0000004200 */
        /* <DEDUP_REMOVED lines=11> */
[C---:B--2---:R-:W-:Y:S08]  /*8610*/  HMMA.16816.F32 R76, R4.reuse, R12, R76 ;  /* 0x0000000c044c723c */ /* 0x044ff0000000184c */
[C---:B------:R-:W-:Y:S01]  /*8620*/  HMMA.16816.F32 R80, R4.reuse, R14, R80 ;  /* 0x0000000e0450723c */ /* 0x040fe20000001850 */
[----:B------:R-:W2:Y:S07]  /*8630*/  LDSM.16.MT88.4 R12, [R139+0x9000] ;  /* 0x009000008b0c783b */ /* 0x000eae0000004200 */
[C---:B-1----:R-:W-:Y:S08]  /*8640*/  HMMA.16816.F32 R88, R4.reuse, R8, R88 ;  /* 0x000000080458723c */ /* 0x042ff00000001858 */
[----:B------:R-:W-:Y:S01]  /*8650*/  HMMA.16816.F32 R84, R4, R10, R84 ;  /* 0x0000000a0454723c */ /* 0x000fe20000001854 */
[----:B------:R-:W1:Y:S06]  /*8660*/  LDSM.16.MT88.4 R8, [R137+0x9000] ;  /* 0x009000008908783b */ /* 0x000e6c0000004200 */
[----:B------:R-:W-:-:S02]  /*8670*/  F2FP.PACK_AB R4, R123, R120 ;  /* 0x000000787b04723e */ /* 0x000fc400000000ff */
[----:B------:R-:W-:Y:S02]  /*8680*/  F2FP.PACK_AB R5, R124, R119 ;  /* 0x000000777c05723e */ /* 0x000fe400000000ff */
[----:B------:R-:W-:Y:S02]  /*8690*/  F2FP.PACK_AB R6, R125, R118 ;  /* 0x000000767d06723e */ /* 0x000fe400000000ff */
[----:B------:R-:W-:-:S07]  /*86a0*/  F2FP.PACK_AB R7, R122, R111 ;  /* 0x0000006f7a07723e */ /* 0x000fce00000000ff */
[C---:B------:R-:W-:Y:S08]  /*86b0*/  HMMA.16816.F32 R88, R4.reuse, R16, R88 ;  /* 0x000000100458723c */ /* 0x040ff00000001858 */
[C---:B--2---:R-:W-:Y:S08]  /*86c0*/  HMMA.16816.F32 R96, R4.reuse, R12, R96 ;  /* 0x0000000c0460723c */ /* 0x044ff00000001860 */
[C---:B------:R-:W-:Y:S01]  /*86d0*/  HMMA.16816.F32 R36, R4.reuse, R14, R36 ;  /* 0x0000000e0424723c */ /* 0x040fe20000001824 */
[----:B------:R-:W2:Y:S07]  /*86e0*/  LDSM.16.MT88.4 R12, [R136+0x9000] ;  /* 0x00900000880c783b */ /* 0x000eae0000004200 */
[C---:B-1----:R-:W-:Y:S08]  /*86f0*/  HMMA.16816.F32 R40, R4.reuse, R8, R40 ;  /* 0x000000080428723c */ /* 0x042ff00000001828 */
[C---:B------:R-:W-:Y:S01]  /*8700*/  HMMA.16816.F32 R44, R4.reuse, R10, R44 ;  /* 0x0000000a042c723c */ /* 0x040fe2000000182c */
[----:B------:R-:W1:Y:S07]  /*8710*/  LDSM.16.MT88.4 R8, [R135+0x9000] ;  /* 0x009000008708783b */ /* 0x000e6e0000004200 */
        /* <DEDUP_REMOVED lines=17> */
[----:B------:R-:W-:-:S02]  /*8830*/  F2FP.PACK_AB R4, R107, R106 ;  /* 0x0000006a6b04723e */ /* 0x000fc400000000ff */
[----:B------:R-:W-:Y:S02]  /*8840*/  F2FP.PACK_AB R5, R105, R100 ;  /* 0x000000646905723e */ /* 0x000fe400000000ff */
[----:B------:R-:W-:Y:S02]  /*8850*/  F2FP.PACK_AB R6, R103, R108 ;  /* 0x0000006c6706723e */ /* 0x000fe400000000ff */
[----:B------:R-:W-:-:S07]  /*8860*/  F2FP.PACK_AB R7, R32, R35 ;  /* 0x000000232007723e */ /* 0x000fce00000000ff */
[C---:B-1----:R-:W-:Y:S08]  /*8870*/  HMMA.16816.F32 R96, R4.reuse, R8, R96 ;  /* 0x000000080460723c */ /* 0x042ff00000001860 */
[C---:B------:R-:W-:Y:S01]  /*8880*/  HMMA.16816.F32 R36, R4.reuse, R10, R36 ;  /* 0x0000000a0424723c */ /* 0x040fe20000001824 */
[----:B------:R-:W1:Y:S07]  /*8890*/  LDSM.16.MT88.4 R8, [R139+0xb800] ;  /* 0x00b800008b08783b */ /* 0x000e6e0000004200 */
[C---:B------:R-:W-:Y:S08]  /*88a0*/  HMMA.16816.F32 R48, R4.reuse, R16, R48 ;  /* 0x000000100430723c */ /* 0x040ff00000001830 */
[C---:B------:R-:W-:Y:S01]  /*88b0*/  HMMA.16816.F32 R52, R4.reuse, R18, R52 ;  /* 0x000000120434723c */ /* 0x040fe20000001834 */
[----:B------:R-:W3:Y:S07]  /*88c0*/  LDSM.16.MT88.4 R16, [R137+0xb800] ;  /* 0x00b800008910783b */ /* 0x000eee0000004200 */
[C---:B------:R-:W-:Y:S07]  /*88d0*/  HMMA.16816.F32 R40, R4.reuse, R20, R40 ;  /* 0x000000140428723c */ /* 0x040fee0000001828 */
[----:B------:R-:W-:Y:S01]  /*88e0*/  FFMA.FTZ R20, R166, R33, R30 ;  /* 0x00000021a6147223 */ /* 0x000fe2000001001e */
[----:B--2---:R-:W-:Y:S03]  /*88f0*/  HMMA.16816.F32 R56, R4, R12, R56 ;  /* 0x0000000c0438723c */ /* 0x004fe60000001838 */
[----:B------:R-:W-:-:S04]  /*8900*/  FADD.FTZ R20, R29, R20 ;  /* 0x000000141d147221 */ /* 0x000fc80000010000 */
[----:B------:R-:W-:Y:S01]  /*8910*/  FADD.FTZ R25, R25, R20 ;  /* 0x0000001419197221 */ /* 0x000fe20000010000 */
[C---:B------:R-:W-:Y:S01]  /*8920*/  HMMA.16816.F32 R60, R4.reuse, R14, R60 ;  /* 0x0000000e043c723c */ /* 0x040fe2000000183c */
[----:B------:R-:W2:Y:S07]  /*8930*/  LDSM.16.MT88.4 R12, [R136+0xb800] ;  /* 0x00b80000880c783b */ /* 0x000eae0000004200 */
[C---:B-1----:R-:W-:Y:S08]  /*8940*/  HMMA.16816.F32 R64, R4.reuse, R8, R64 ;  /* 0x000000080440723c */ /* 0x042ff00000001840 */
[C---:B------:R-:W-:Y:S01]  /*8950*/  HMMA.16816.F32 R68, R4.reuse, R10, R68 ;  /* 0x0000000a0444723c */ /* 0x040fe20000001844 */
[----:B------:R-:W1:Y:S07]  /*8960*/  LDSM.16.MT88.4 R8, [R135+0xb800] ;  /* 0x00b800008708783b */ /* 0x000e6e0000004200 */
[C---:B---3--:R-:W-:Y:S07]  /*8970*/  HMMA.16816.F32 R72, R4.reuse, R16, R72 ;  /* 0x000000100448723c */ /* 0x048fee0000001848 */
[----:B------:R-:W-:Y:S01]  /*8980*/  FADD.FTZ R17, R3, R0 ;  /* 0x0000000003117221 */ /* 0x000fe20000010000 */
[----:B------:R-:W-:Y:S01]  /*8990*/  HMMA.16816.F32 R44, R4, R22, R44 ;  /* 0x00000016042c723c */ /* 0x000fe2000000182c */
[----:B------:R-:W-:-:S02]  /*89a0*/  FADD.FTZ R3, R24, R25 ;  /* 0x0000001918037221 */ /* 0x000fc40000010000 */
[----:B------:R-:W-:Y:S02]  /*89b0*/  FADD.FTZ R2, R2, R17 ;  /* 0x0000001102027221 */ /* 0x000fe40000010000 */
[----:B------:R-:W-:Y:S02]  /*89c0*/  FADD.FTZ R0, R110, R3 ;  /* 0x000000036e007221 */ /* 0x000fe40000010000 */
[----:B------:R-:W-:Y:S01]  /*89d0*/  FADD.FTZ R121, R121, R2 ;  /* 0x0000000279797221 */ /* 0x000fe20000010000 */
[----:B------:R-:W-:Y:S01]  /*89e0*/  HMMA.16816.F32 R92, R4, R18, R92 ;  /* 0x00000012045c723c */ /* 0x000fe2000000185c */
[----:B------:R-:W-:Y:S01]  /*89f0*/  FADD.FTZ R0, R109, R0 ;  /* 0x000000006d007221 */ /* 0x000fe20000010000 */
[----:B------:R-:W-:Y:S01]  /*8a00*/  MOV R2, R26 ;  /* 0x0000001a00027202 */ /* 0x000fe20000000f00 */
[----:B------:R-:W-:Y:S02]  /*8a10*/  FADD.FTZ R116, R116, R121 ;  /* 0x0000007974747221 */ /* 0x000fe40000010000 */
[----:B------:R-:W-:-:S02]  /*8a20*/  FADD.FTZ R3, R101, R0 ;  /* 0x0000000065037221 */ /* 0x000fc40000010000 */
[----:B------:R-:W-:Y:S01]  /*8a30*/  FADD.FTZ R115, R115, R116 ;  /* 0x0000007473737221 */ /* 0x000fe20000010000 */
[C---:B--2---:R-:W-:Y:S01]  /*8a40*/  HMMA.16816.F32 R76, R4.reuse, R12, R76 ;  /* 0x0000000c044c723c */ /* 0x044fe2000000184c */
        /* <DEDUP_REMOVED lines=15> */
[----:B------:R-:W-:Y:S01]  /*8b40*/  FADD.FTZ R107, R107, R106 ;  /* 0x0000006a6b6b7221 */ /* 0x000fe20000010000 */
[----:B------:R-:W-:Y:S01]  /*8b50*/  MOV R3, R27 ;  /* 0x0000001b00037202 */ /* 0x000fe20000000f00 */
[----:B------:R-:W-:Y:S02]  /*8b60*/  FADD.FTZ R100, R105, R100 ;  /* 0x0000006469647221 */ /* 0x000fe40000010000 */
[----:B------:R-:W-:Y:S02]  /*8b70*/  FADD.FTZ R108, R108, R107 ;  /* 0x0000006b6c6c7221 */ /* 0x000fe40000010000 */
[----:B------:R-:W-:Y:S02]  /*8b80*/  FADD.FTZ R35, R35, R100 ;  /* 0x0000006423237221 */ /* 0x000fe40000010000 */
[----:B------:R-:W-:-:S02]  /*8b90*/  FADD.FTZ R166, R103, R108 ;  /* 0x0000006c67a67221 */ /* 0x000fc40000010000 */
[----:B------:R-:W-:-:S08]  /*8ba0*/  FADD.FTZ R165, R32, R35 ;  /* 0x0000002320a57221 */ /* 0x000fd00000010000 */
.L_x_5875:
        /* <DEDUP_REMOVED lines=11> */
.L_x_5887:
        /* <DEDUP_REMOVED lines=65> */
.L_x_5884:
        /* <DEDUP_REMOVED lines=41> */
[----:B------:R-:W-:Y:S01]  /*9300*/  @!P3 LEA.HI.X R169, R103, R167, R100, 0x1, P1 ;  /* 0x000000a767a9b211 */ /* 0x000fe200008f0c64 */
[----:B------:R-:W-:Y:S01]  /*9310*/  IMAD.MOV.U32 R167, RZ, RZ, R3 ;  /* 0x000000ffffa77224 */ /* 0x000fe200078e0003 */
[----:B------:R-:W-:Y:S01]  /*9320*/  ISETP.GT.AND P1, PT, R154, R147, PT ;  /* 0x000000939a00720c */ /* 0x000fe20003f24270 */
        /* <DEDUP_REMOVED lines=28> */
[C---:B---3--:R-:W-:Y:S08]  /*94f0*/  HMMA.16816.F32 R4, R104.reuse, R108, RZ ;  /* 0x0000006c6804723c */ /* 0x048ff000000018ff */
[C---:B------:R-:W-:Y:S01]  /*9500*/  HMMA.16816.F32 R8, R104.reuse, R110, RZ ;  /* 0x0000006e6808723c */ /* 0x040fe200000018ff */
[----:B------:R-:W-:Y:S07]  /*9510*/  LDSM.16.M88.4 R108, [R143] ;  /* 0x000000008f6c783b */ /* 0x000fee0000000200 */
[C---:B----4-:R-:W-:Y:S08]  /*9520*/  HMMA.16816.F32 R12, R104.reuse, R112, RZ ;  /* 0x00000070680c723c */ /* 0x050ff000000018ff */
[C---:B------:R-:W-:Y:S01]  /*9530*/  HMMA.16816.F32 R16, R104.reuse, R114, RZ ;  /* 0x000000726810723c */ /* 0x040fe200000018ff */
[----:B------:R-:W2:Y:S07]  /*9540*/  LDSM.16.M88.4 R112, [R142] ;  /* 0x000000008e70783b */ /* 0x000eae0000000200 */
[C---:B-----5:R-:W-:Y:S08]  /*9550*/  HMMA.16816.F32 R20, R104.reuse, R116, RZ ;  /* 0x000000746814723c */ /* 0x060ff000000018ff */
[C---:B------:R-:W-:Y:S01]  /*9560*/  HMMA.16816.F32 R24, R104.reuse, R118, RZ ;  /* 0x000000766818723c */ /* 0x040fe200000018ff */
[----:B------:R-:W3:Y:S07]  /*9570*/  LDSM.16.M88.4 R116, [R134] ;  /* 0x000000008674783b */ /* 0x000eee0000000200 */
[C---:B-1----:R-:W-:Y:S08]  /*9580*/  HMMA.16816.F32 R28, R104.reuse, R120, RZ ;  /* 0x00000078681c723c */ /* 0x042ff000000018ff */
[----:B------:R-:W-:Y:S01]  /*9590*/  HMMA.16816.F32 R32, R104, R122, RZ ;  /* 0x0000007a6820723c */ /* 0x000fe200000018ff */
[----:B------:R-:W1:Y:S04]  /*95a0*/  LDSM.16.M88.4 R104, [R132] ;  /* 0x000000008468783b */ /* 0x000e680000000200 */
[----:B------:R-:W-:Y:S03]  /*95b0*/  LDSM.16.M88.4 R120, [R138+0x4800] ;  /* 0x004800008a78783b */ /* 0x000fe60000000200 */
[C---:B--2---:R-:W-:Y:S08]  /*95c0*/  HMMA.16816.F32 R4, R108.reuse, R112, R4 ;  /* 0x000000706c04723c */ /* 0x044ff00000001804 */
[C---:B------:R-:W-:Y:S01]  /*95d0*/  HMMA.16816.F32 R8, R108.reuse, R114, R8 ;  /* 0x000000726c08723c */ /* 0x040fe20000001808 */
[----:B------:R-:W-:Y:S07]  /*95e0*/  LDSM.16.M88.4 R112, [R141] ;  /* 0x000000008d70783b */ /* 0x000fee0000000200 */
[C---:B---3--:R-:W-:Y:S08]  /*95f0*/  HMMA.16816.F32 R12, R108.reuse, R116, R12 ;  /* 0x000000746c0c723c */ /* 0x048ff0000000180c */
[C---:B------:R-:W-:Y:S01]  /*9600*/  HMMA.16816.F32 R16, R108.reuse, R118, R16 ;  /* 0x000000766c10723c */ /* 0x040fe20000001810 */
[----:B------:R-:W2:Y:S07]  /*9610*/  LDSM.16.M88.4 R116, [R138+0x4000] ;  /* 0x004000008a74783b */ /* 0x000eae0000000200 */
[C---:B------:R-:W-:Y:S08]  /*9620*/  HMMA.16816.F32 R20, R108.reuse, R124, R20 ;  /* 0x0000007c6c14723c */ /* 0x040ff00000001814 */
[C---:B------:R-:W-:Y:S08]  /*9630*/  HMMA.16816.F32 R24, R108.reuse, R126, R24 ;  /* 0x0000007e6c18723c */ /* 0x040ff00000001818 */
        /* <DEDUP_REMOVED lines=41> */
[----:B------:R-:W2:Y:S04]  /*98d0*/  LDSM.16.M88.4 R108, [R128] ;  /* 0x00000000806c783b */ /* 0x000ea80000000200 */
[----:B------:R-:W3:Y:S03]  /*98e0*/  LDSM.16.M88.4 R112, [R102] ;  /* 0x000000006670783b */ /* 0x000ee60000000200 */
        /* <DEDUP_REMOVED lines=26> */
[----:B------:R-:W-:Y:S04]  /*9a90*/  DEPBAR.LE SB0, 0x0 ;  /* 0x000080000000791a */ /* 0x000fe80000000000 */
[----:B------:R-:W-:Y:S01]  /*9aa0*/  BAR.SYNC.DEFER_BLOCKING 0x0 ;  /* 0x0000000000007b1d */ /* 0x000fe20000010000 */
[C---:B-1----:R-:W-:Y:S08]  /*9ab0*/  HMMA.16816.F32 R4, R104.reuse, R116, R4 ;  /* 0x000000746804723c */ /* 0x042ff00000001804 */
[C---:B------:R-:W-:Y:S08]  /*9ac0*/  HMMA.16816.F32 R8, R104.reuse, R118, R8 ;  /* 0x000000766808723c */ /* 0x040ff00000001808 */
[C---:B------:R-:W-:Y:S08]  /*9ad0*/  HMMA.16816.F32 R12, R104.reuse, R120, R12 ;  /* 0x00000078680c723c */ /* 0x040ff0000000180c */
[C---:B------:R-:W-:Y:S08]  /*9ae0*/  HMMA.16816.F32 R16, R104.reuse, R122, R16 ;  /* 0x0000007a6810723c */ /* 0x040ff00000001810 */
[C---:B--2---:R-:W-:Y:S08]  /*9af0*/  HMMA.16816.F32 R20, R104.reuse, R108, R20 ;  /* 0x0000006c6814723c */ /* 0x044ff00000001814 */
[C---:B------:R-:W-:Y:S08]  /*9b00*/  HMMA.16816.F32 R24, R104.reuse, R110, R24 ;  /* 0x0000006e6818723c */ /* 0x040ff00000001818 */
[C---:B---3--:R-:W-:Y:S08]  /*9b10*/  HMMA.16816.F32 R28, R104.reuse, R112, R28 ;  /* 0x00000070681c723c */ /* 0x048ff0000000181c */
[----:B------:R-:W-:Y:S01]  /*9b20*/  HMMA.16816.F32 R32, R104, R114, R32 ;  /* 0x000000726820723c */ /* 0x000fe20000001820 */
[----:B------:R-:W-:Y:S03]  /*9b30*/  @!UPT UIADD3 URZ, URZ, URZ, URZ ;  /* 0x0000003f3f3ff290 */ /* 0x000fe6000fffe03f */
[----:B------:R-:W-:-:S11]  /*9b40*/  @!P1 BRA `(.L_x_5885) ;  /* 0x000007d000009947 */ /* 0x000fd60003800000 */
[----:B------:R-:W-:Y:S02]  /*9b50*/  MOV R2, UR5 ;  /* 0x0000000500027c02 */ /* 0x000fe40008000f00 */
[----:B------:R-:W-:Y:S01]  /*9b60*/  MOV R100, UR4 ;  /* 0x0000000400647c02 */ /* 0x000fe20008000f00 */
[----:B------:R-:W-:-:S06]  /*9b70*/  @!P0 BRA `(.L_x_5886) ;  /* 0x000003b000008947 */ /* 0x000fcc0003800000 */
[----:B------:R-:W-:Y:S04]  /*9b80*/  IABS R2, c[0x0][0x2d0] ;  /* 0x0000b40000027a13 */ /* 0x000fe80000000000 */
[----:B------:R-:W1:Y:S10]  /*9b90*/  I2F.RP R105, R2 ;  /* 0x0000000200697306 */ /* 0x000e740000209400 */
[----:B-1----:R-:W1:Y:S02]  /*9ba0*/  MUFU.RCP R3, R105 ;  /* 0x0000006900037308 */ /* 0x002e640000001000 */
[----:B-1----:R-:W-:Y:S01]  /*9bb0*/  IADD3 R108, R3, 0xffffffe, RZ ;  /* 0x0ffffffe036c7810 */ /* 0x002fe20007ffe0ff */
[----:B------:R-:W-:Y:S07]  /*9bc0*/  IMAD.SHL.U32 R3, R154, 0x40, RZ ;  /* 0x000000409a037824 */ /* 0x000fee00078e00ff */
[----:B------:R-:W1:Y:S01]  /*9bd0*/  F2I.FTZ.U32.TRUNC.NTZ R109, R108 ;  /* 0x0000006c006d7305 */ /* 0x000e62000021f000 */
[----:B------:R-:W-:Y:S02]  /*9be0*/  IABS R104, R3 ;  /* 0x0000000300687213 */ /* 0x000fe40000000000 */
[C---:B------:R-:W-:Y:S02]  /*9bf0*/  IADD3 R107, R3.reuse, -0x40, RZ ;  /* 0xffffffc0036b7810 */ /* 0x040fe40007ffe0ff */
        /* <DEDUP_REMOVED lines=51> */
.L_x_5886:
[----:B------:R1:W-:Y:S01]  /*9f30*/  @P4 STS.128 [R153+0x4000], RZ ;  /* 0x004000ff99004388 */ /* 0x0003e20000000c00 */
[C---:B------:R-:W-:Y:S02]  /*9f40*/  LEA R114, P2, R2.reuse, R164, 0x1 ;  /* 0x000000a402727211 */ /* 0x040fe400078408ff */
[----:B------:R-:W-:Y:S02]  /*9f50*/  IADD3 R3, P1, R149, R2, RZ ;  /* 0x0000000295037210 */ /* 0x000fe40007f3e0ff */
        /* <DEDUP_REMOVED lines=60> */
.L_x_5885:
[----:B------:R-:W-:Y:S01]  /*a320*/  FMNMX.FTZ R2, R4, R0, !PT ;  /* 0x0000000004027209 */ /* 0x000fe20007810000 */
[----:B-1----:R-:W-:Y:S01]  /*a330*/  LDSM.16.MT88.4 R108, [R137+0x8000] ;  /* 0x00800000896c783b */ /* 0x002fe20000004200 */
        /* <DEDUP_REMOVED lines=47> */
[----:B------:R-:W-:Y:S02]  /*a630*/  FSEL R121, R121, RZ, P1 ;  /* 0x000000ff79797208 */ /* 0x000fe40000800000 */
[----:B------:R-:W-:Y:S01]  /*a640*/  FSETP.NEU.FTZ.AND P1, PT, R2, -INF , PT ;  /* 0xff8000000200780b */ /* 0x000fe20003f3d000 */
[----:B------:R-:W-:Y:S01]  /*a650*/  FMUL.FTZ R101, R0, c[0x0][0x23c] ;  /* 0x00008f0000657a20 */ /* 0x000fe20000410000 */
[----:B------:R-:W2:Y:S01]  /*a660*/  MUFU.EX2 R100, R100 ;  /* 0x0000006400647308 */ /* 0x000ea20000000800 */
[--C-:B------:R-:W-:Y:S01]  /*a670*/  FFMA.FTZ R117, R4, c[0x0][0x23c], -R121.reuse ;  /* 0x00008f0004757a23 */ /* 0x100fe20000010879 */
[----:B------:R-:W-:Y:S01]  /*a680*/  FSEL R119, R119, RZ, P1 ;  /* 0x000000ff77777208 */ /* 0x000fe20000800000 */
[--C-:B------:R-:W-:Y:S01]  /*a690*/  FFMA.FTZ R5, R5, c[0x0][0x23c], -R121.reuse ;  /* 0x00008f0005057a23 */ /* 0x100fe20000010879 */
[----:B------:R-:W-:Y:S01]  /*a6a0*/  ISETP.GT.AND P1, PT, R154, R147, PT ;  /* 0x000000939a00720c */ /* 0x000fe20003f24270 */
[----:B------:R-:W-:Y:S02]  /*a6b0*/  FFMA.FTZ R116, R9, c[0x0][0x23c], -R121 ;  /* 0x00008f0009747a23 */ /* 0x000fe40000010879 */
[--C-:B------:R-:W-:Y:S02]  /*a6c0*/  FFMA.FTZ R6, R6, c[0x0][0x23c], -R119.reuse ;  /* 0x00008f0006067a23 */ /* 0x100fe40000010877 */
[--C-:B------:R-:W-:Y:S01]  /*a6d0*/  FFMA.FTZ R7, R7, c[0x0][0x23c], -R119.reuse ;  /* 0x00008f0007077a23 */ /* 0x100fe20000010877 */
[----:B------:R3:W4:Y:S01]  /*a6e0*/  MUFU.EX2 R0, R101 ;  /* 0x0000006500007308 */ /* 0x0007220000000800 */
[--C-:B------:R-:W-:Y:S02]  /*a6f0*/  FFMA.FTZ R103, R10, c[0x0][0x23c], -R119.reuse ;  /* 0x00008f000a677a23 */ /* 0x100fe40000010877 */
[----:B------:R-:W-:Y:S02]  /*a700*/  FFMA.FTZ R118, R11, c[0x0][0x23c], -R119 ;  /* 0x00008f000b767a23 */ /* 0x000fe40000010877 */
[--C-:B------:R-:W-:Y:S02]  /*a710*/  FFMA.FTZ R124, R28, c[0x0][0x23c], -R121.reuse ;  /* 0x00008f001c7c7a23 */ /* 0x100fe40000010879 */
[----:B------:R-:W-:Y:S02]  /*a720*/  FFMA.FTZ R127, R29, c[0x0][0x23c], -R121 ;  /* 0x00008f001d7f7a23 */ /* 0x000fe40000010879 */
[--C-:B------:R-:W-:Y:S01]  /*a730*/  FFMA.FTZ R126, R30, c[0x0][0x23c], -R119.reuse ;  /* 0x00008f001e7e7a23 */ /* 0x100fe20000010877 */
[----:B------:R-:W-:Y:S01]  /*a740*/  MUFU.EX2 R117, R117 ;  /* 0x0000007500757308 */ /* 0x000fe20000000800 */
[----:B------:R-:W-:Y:S02]  /*a750*/  FFMA.FTZ R169, R31, c[0x0][0x23c], -R119 ;  /* 0x00008f001fa97a23 */ /* 0x000fe40000010877 */
[----:B------:R-:W-:Y:S01]  /*a760*/  LDSM.16.MT88.4 R28, [R139+0x9800] ;  /* 0x009800008b1c783b */ /* 0x000fe20000004200 */
[C---:B--2---:R-:W-:Y:S02]  /*a770*/  FMUL.FTZ R9, R100.reuse, R97 ;  /* 0x0000006164097220 */ /* 0x044fe40000410000 */
[C---:B------:R-:W-:Y:S02]  /*a780*/  FMUL.FTZ R36, R100.reuse, R36 ;  /* 0x0000002464247220 */ /* 0x040fe40000410000 */
[C---:B------:R-:W-:Y:S02]  /*a790*/  FMUL.FTZ R37, R100.reuse, R37 ;  /* 0x0000002564257220 */ /* 0x040fe40000410000 */
[----:B------:R-:W2:Y:S01]  /*a7a0*/  MUFU.EX2 R5, R5 ;  /* 0x0000000500057308 */ /* 0x000ea20000000800 */
[C---:B------:R-:W-:Y:S02]  /*a7b0*/  FMUL.FTZ R40, R100.reuse, R40 ;  /* 0x0000002864287220 */ /* 0x040fe40000410000 */
[----:B------:R-:W-:Y:S02]  /*a7c0*/  FMUL.FTZ R41, R100, R41 ;  /* 0x0000002964297220 */ /* 0x000fe40000410000 */
[--C-:B---3--:R-:W-:Y:S02]  /*a7d0*/  FFMA.FTZ R101, R8, c[0x0][0x23c], -R121.reuse ;  /* 0x00008f0008657a23 */ /* 0x108fe40000010879 */
[----:B------:R-:W-:Y:S02]  /*a7e0*/  FMUL.FTZ R8, R100, R96 ;  /* 0x0000006064087220 */ /* 0x000fe40000410000 */
[C---:B----4-:R-:W-:Y:S01]  /*a7f0*/  FMUL.FTZ R10, R0.reuse, R98 ;  /* 0x00000062000a7220 */ /* 0x050fe20000410000 */
[----:B------:R-:W-:Y:S01]  /*a800*/  MUFU.EX2 R6, R6 ;  /* 0x0000000600067308 */ /* 0x000fe20000000800 */
[C---:B------:R-:W-:Y:S02]  /*a810*/  FMUL.FTZ R11, R0.reuse, R99 ;  /* 0x00000063000b7220 */ /* 0x040fe40000410000 */
[C---:B------:R-:W-:Y:S02]  /*a820*/  FMUL.FTZ R38, R0.reuse, R38 ;  /* 0x0000002600267220 */ /* 0x040fe40000410000 */
[C---:B------:R-:W-:Y:S02]  /*a830*/  FMUL.FTZ R39, R0.reuse, R39 ;  /* 0x0000002700277220 */ /* 0x040fe40000410000 */
        /* <DEDUP_REMOVED lines=24> */
[----:B------:R-:W-:Y:S02]  /*a9c0*/  FFMA.FTZ R170, R32, c[0x0][0x23c], -R121 ;  /* 0x00008f0020aa7a23 */ /* 0x000fe40000010879 */
[----:B------:R-:W-:Y:S02]  /*a9d0*/  FFMA.FTZ R171, R34, c[0x0][0x23c], -R119 ;  /* 0x00008f0022ab7a23 */ /* 0x000fe40000010877 */
        /* <DEDUP_REMOVED lines=15> */
[----:B------:R-:W-:Y:S01]  /*aad0*/  MUFU.EX2 R127, R127 ;  /* 0x0000007f007f7308 */ /* 0x000fe20000000800 */
[C---:B------:R-:W-:Y:S02]  /*aae0*/  FMUL.FTZ R72, R100.reuse, R72 ;  /* 0x0000004864487220 */ /* 0x040fe40000410000 */
[----:B------:R-:W-:Y:S01]  /*aaf0*/  FMUL.FTZ R73, R100, R73 ;  /* 0x0000004964497220 */ /* 0x000fe20000410000 */
[----:B---3--:R-:W-:Y:S01]  /*ab00*/  F2FP.PACK_AB R99, R118, R103 ;  /* 0x000000677663723e */ /* 0x008fe200000000ff */
[C---:B------:R-:W-:Y:S02]  /*ab10*/  FMUL.FTZ R74, R0.reuse, R74 ;  /* 0x0000004a004a7220 */ /* 0x040fe40000410000 */
[----:B------:R-:W-:Y:S02]  /*ab20*/  FMUL.FTZ R75, R0, R75 ;  /* 0x0000004b004b7220 */ /* 0x000fe40000410000 */
[--C-:B------:R-:W-:Y:S01]  /*ab30*/  FFMA.FTZ R120, R12, c[0x0][0x23c], -R121.reuse ;  /* 0x00008f000c787a23 */ /* 0x100fe20000010879 */
[----:B------:R-:W-:Y:S01]  /*ab40*/  MUFU.EX2 R126, R126 ;  /* 0x0000007e007e7308 */ /* 0x000fe20000000800 */
[C---:B-1----:R-:W-:Y:S05]  /*ab50*/  HMMA.16816.F32 R8, R96.reuse, R104, R8 ;  /* 0x000000686008723c */ /* 0x042fea0000001808 */
[C---:B------:R-:W-:Y:S02]  /*ab60*/  FMUL.FTZ R12, R100.reuse, R92 ;  /* 0x0000005c640c7220 */ /* 0x040fe40000410000 */
[----:B------:R-:W-:Y:S01]  /*ab70*/  FFMA.FTZ R123, R13, c[0x0][0x23c], -R121 ;  /* 0x00008f000d7b7a23 */ /* 0x000fe20000010879 */
[C---:B------:R-:W-:Y:S01]  /*ab80*/  HMMA.16816.F32 R36, R96.reuse, R106, R36 ;  /* 0x0000006a6024723c */ /* 0x040fe20000001824 */
[----:B------:R-:W1:Y:S01]  /*ab90*/  LDSM.16.MT88.4 R104, [R135+0x8000] ;  /* 0x008000008768783b */ /* 0x000e620000004200 */
[----:B------:R-:W-:Y:S02]  /*aba0*/  MUFU.EX2 R120, R120 ;  /* 0x0000007800787308 */ /* 0x000fe40000000800 */
[----:B------:R-:W-:Y:S02]  /*abb0*/  FMUL.FTZ R13, R100, R93 ;  /* 0x0000005d640d7220 */ /* 0x000fe40000410000 */
[--C-:B------:R-:W-:Y:S02]  /*abc0*/  FFMA.FTZ R122, R14, c[0x0][0x23c], -R119.reuse ;  /* 0x00008f000e7a7a23 */ /* 0x100fe40000010877 */
[C---:B------:R-:W-:Y:S04]  /*abd0*/  HMMA.16816.F32 R40, R96.reuse, R108, R40 ;  /* 0x0000006c6028723c */ /* 0x040fe80000001828 */
[----:B------:R-:W-:Y:S01]  /*abe0*/  FMUL.FTZ R14, R0, R94 ;  /* 0x0000005e000e7220 */ /* 0x000fe20000410000 */
[----:B------:R-:W2:Y:S01]  /*abf0*/  MUFU.EX2 R123, R123 ;  /* 0x0000007b007b7308 */ /* 0x000ea20000000800 */
[C---:B------:R-:W-:Y:S02]  /*ac00*/  FMUL.FTZ R76, R100.reuse, R76 ;  /* 0x0000004c644c7220 */ /* 0x040fe40000410000 */
[C---:B------:R-:W-:Y:S01]  /*ac10*/  HMMA.16816.F32 R44, R96.reuse, R110, R44 ;  /* 0x0000006e602c723c */ /* 0x040fe2000000182c */
[----:B------:R-:W3:Y:S03]  /*ac20*/  LDSM.16.MT88.4 R108, [R139+0xa000] ;  /* 0x00a000008b6c783b */ /* 0x000ee60000004200 */
[----:B------:R-:W-:Y:S02]  /*ac30*/  FMUL.FTZ R77, R100, R77 ;  /* 0x0000004d644d7220 */ /* 0x000fe40000410000 */
[C---:B------:R-:W-:Y:S01]  /*ac40*/  FMUL.FTZ R78, R0.reuse, R78 ;  /* 0x0000004e004e7220 */ /* 0x040fe20000410000 */
[----:B------:R-:W-:Y:S01]  /*ac50*/  MUFU.EX2 R122, R122 ;  /* 0x0000007a007a7308 */ /* 0x000fe20000000800 */
[C---:B------:R-:W-:Y:S04]  /*ac60*/  HMMA.16816.F32 R48, R96.reuse, R112, R48 ;  /* 0x000000706030723c */ /* 0x040fe80000001830 */
[----:B------:R-:W-:Y:S02]  /*ac70*/  FMUL.FTZ R79, R0, R79 ;  /* 0x0000004f004f7220 */ /* 0x000fe40000410000 */
[----:B------:R-:W-:Y:S02]  /*ac80*/  FFMA.FTZ R125, R19, c[0x0][0x23c], -R119 ;  /* 0x00008f00137d7a23 */ /* 0x000fe40000010877 */
[C---:B------:R-:W-:Y:S01]  /*ac90*/  HMMA.16816.F32 R52, R96.reuse, R114, R52 ;  /* 0x000000726034723c */ /* 0x040fe20000001834 */
[----:B------:R-:W4:Y:S01]  /*aca0*/  LDSM.16.MT88.4 R112, [R137+0xa000] ;  /* 0x00a000008970783b */ /* 0x000f220000004200 */
[----:B------:R-:W-:Y:S02]  /*acb0*/  MUFU.EX2 R169, R169 ;  /* 0x000000a900a97308 */ /* 0x000fe40000000800 */
[C---:B------:R-:W-:Y:S02]  /*acc0*/  FMUL.FTZ R80, R100.reuse, R80 ;  /* 0x0000005064507220 */ /* 0x040fe40000410000 */
[----:B------:R-:W-:Y:S02]  /*acd0*/  FMUL.FTZ R81, R100, R81 ;  /* 0x0000005164517220 */ /* 0x000fe40000410000 */
[C---:B------:R-:W-:Y:S01]  /*ace0*/  FMUL.FTZ R82, R0.reuse, R82 ;  /* 0x0000005200527220 */ /* 0x040fe20000410000 */
[C---:B-1----:R-:W-:Y:S03]  /*acf0*/  HMMA.16816.F32 R56, R96.reuse, R104, R56 ;  /* 0x000000686038723c */ /* 0x042fe60000001838 */
[C---:B------:R-:W-:Y:S01]  /*ad00*/  FMUL.FTZ R83, R0.reuse, R83 ;  /* 0x0000005300537220 */ /* 0x040fe20000410000 */
[----:B------:R-:W-:Y:S01]  /*ad10*/  MUFU.EX2 R125, R125 ;  /* 0x0000007d007d7308 */ /* 0x000fe20000000800 */
[----:B------:R-:W-:Y:S02]  /*ad20*/  FMUL.FTZ R19, R0, R91 ;  /* 0x0000005b00137220 */ /* 0x000fe40000410000 */
[C---:B------:R-:W-:Y:S01]  /*ad30*/  FMUL.FTZ R84, R100.reuse, R84 ;  /* 0x0000005464547220 */ /* 0x040fe20000410000 */
[C---:B------:R-:W-:Y:S01]  /*ad40*/  HMMA.16816.F32 R60, R96.reuse, R106, R60 ;  /* 0x0000006a603c723c */ /* 0x040fe2000000183c */
[----:B------:R-:W1:Y:S03]  /*ad50*/  LDSM.16.MT88.4 R104, [R136+0xa000] ;  /* 0x00a000008868783b */ /* 0x000e660000004200 */
[----:B------:R-:W-:Y:S02]  /*ad60*/  FMUL.FTZ R85, R100, R85 ;  /* 0x0000005564557220 */ /* 0x000fe40000410000 */
[C---:B------:R-:W-:Y:S01]  /*ad70*/  FMUL.FTZ R86, R0.reuse, R86 ;  /* 0x0000005600567220 */ /* 0x040fe20000410000 */
[----:B------:R-:W-:Y:S01]  /*ad80*/  MUFU.EX2 R170, R170 ;  /* 0x000000aa00aa7308 */ /* 0x000fe20000000800 */
[C---:B---3--:R-:W-:Y:S04]  /*ad90*/  HMMA.16816.F32 R64, R96.reuse, R108, R64 ;  /* 0x0000006c6040723c */ /* 0x048fe80000001840 */
[----:B------:R-:W-:Y:S02]  /*ada0*/  FMUL.FTZ R87, R0, R87 ;  /* 0x0000005700577220 */ /* 0x000fe40000410000 */
[----:B------:R-:W-:Y:S02]  /*adb0*/  FFMA.FTZ R117, R100, R166, R117 ;  /* 0x000000a664757223 */ /* 0x000fe40000010075 */
[C---:B------:R-:W-:Y:S01]  /*adc0*/  HMMA.16816.F32 R68, R96.reuse, R110, R68 ;  /* 0x0000006e6044723c */ /* 0x040fe20000001844 */
[----:B------:R-:W-:Y:S03]  /*add0*/  MUFU.EX2 R171, R171 ;  /* 0x000000ab00ab7308 */ /* 0x000fe60000000800 */
[----:B------:R-:W-:Y:S02]  /*ade0*/  FFMA.FTZ R108, R15, c[0x0][0x23c], -R119 ;  /* 0x00008f000f6c7a23 */ /* 0x000fe40000010877 */
[C---:B------:R-:W-:Y:S02]  /*adf0*/  FMUL.FTZ R15, R0.reuse, R95 ;  /* 0x0000005f000f7220 */ /* 0x040fe40000410000 */
[C---:B----4-:R-:W-:Y:S01]  /*ae00*/  HMMA.16816.F32 R72, R96.reuse, R112, R72 ;  /* 0x000000706048723c */ /* 0x050fe20000001848 */
[----:B------:R-:W3:Y:S02]  /*ae10*/  LDSM.16.MT88.4 R92, [R135+0xa000] ;  /* 0x00a00000875c783b */ /* 0x000ee40000004200 */
[----:B------:R-:W4:Y:S01]  /*ae20*/  MUFU.EX2 R113, R108 ;  /* 0x0000006c00717308 */ /* 0x000f220000000800 */
[----:B------:R-:W-:Y:S03]  /*ae30*/  FFMA.FTZ R6, R0, R165, R6 ;  /* 0x000000a500067223 */ /* 0x000fe60000010006 */
[--C-:B------:R-:W-:Y:S01]  /*ae40*/  FFMA.FTZ R112, R16, c[0x0][0x23c], -R121.reuse ;  /* 0x00008f0010707a23 */ /* 0x100fe20000010879 */
[C---:B------:R-:W-:Y:S04]  /*ae50*/  HMMA.16816.F32 R12, R96.reuse, R114, R12 ;  /* 0x00000072600c723c */ /* 0x040fe8000000180c */
[----:B------:R-:W-:Y:S01]  /*ae60*/  FMUL.FTZ R16, R100, R88 ;  /* 0x0000005864107220 */ /* 0x000fe20000410000 */
[----:B--2---:R-:W-:Y:S01]  /*ae70*/  F2FP.PACK_AB R88, R123, R120 ;  /* 0x000000787b58723e */ /* 0x004fe200000000ff */
[----:B------:R-:W-:Y:S01]  /*ae80*/  MUFU.EX2 R112, R112 ;  /* 0x0000007000707308 */ /* 0x000fe20000000800 */
[----:B------:R-:W-:Y:S01]  /*ae90*/  FFMA.FTZ R115, R17, c[0x0][0x23c], -R121 ;  /* 0x00008f0011737a23 */ /* 0x000fe20000010879 */
[C---:B-1----:R-:W-:Y:S04]  /*aea0*/  HMMA.16816.F32 R76, R96.reuse, R104, R76 ;  /* 0x00000068604c723c */ /* 0x042fe8000000184c */
[----:B------:R-:W-:Y:S02]  /*aeb0*/  FFMA.FTZ R114, R18, c[0x0][0x23c], -R119 ;  /* 0x00008f0012727a23 */ /* 0x000fe40000010877 */
[----:B------:R-:W-:Y:S02]  /*aec0*/  FMUL.FTZ R17, R100, R89 ;  /* 0x0000005964117220 */ /* 0x000fe40000410000 */
[----:B------:R-:W1:Y:S01]  /*aed0*/  MUFU.EX2 R115, R115 ;  /* 0x0000007300737308 */ /* 0x000e620000000800 */
[C---:B------:R-:W-:Y:S01]  /*aee0*/  HMMA.16816.F32 R80, R96.reuse, R106, R80 ;  /* 0x0000006a6050723c */ /* 0x040fe20000001850 */
[----:B------:R-:W-:Y:S02]  /*aef0*/  LDSM.16.MT88.4 R104, [R137+0x8800] ;  /* 0x008800008968783b */ /* 0x000fe40000004200 */
[----:B------:R-:W-:Y:S01]  /*af00*/  FMUL.FTZ R18, R0, R90 ;  /* 0x0000005a00127220 */ /* 0x000fe20000410000 */
[----:B----4-:R-:W-:Y:S01]  /*af10*/  F2FP.PACK_AB R89, R113, R122 ;  /* 0x0000007a7159723e */ /* 0x010fe200000000ff */
[----:B------:R-:W-:Y:S01]  /*af20*/  FADD.FTZ R6, R7, R6 ;  /* 0x0000000607067221 */ /* 0x000fe20000010000 */
[----:B------:R-:W-:Y:S03]  /*af30*/  MOV R0, R3 ;  /* 0x0000000300007202 */ /* 0x000fe60000000f00 */
[----:B------:R-:W2:Y:S01]  /*af40*/  LDSM.16.MT88.4 R108, [R139+0x8800] ;  /* 0x008800008b6c783b */ /* 0x000ea20000004200 */
[----:B------:R-:W4:Y:S02]  /*af50*/  MUFU.EX2 R114, R114 ;  /* 0x0000007200727308 */ /* 0x000f240000000800 */
[----:B------:R-:W-:Y:S01]  /*af60*/  FADD.FTZ R7, R103, R6 ;  /* 0x0000000667077221 */ /* 0x000fe20000010000 */
[C---:B---3--:R-:W-:Y:S03]  /*af70*/  HMMA.16816.F32 R16, R96.reuse, R92, R16 ;  /* 0x0000005c6010723c */ /* 0x048fe60000001810 */
[----:B------:R-:W-:Y:S01]  /*af80*/  FADD.FTZ R7, R118, R7 ;  /* 0x0000000776077221 */ /* 0x000fe20000010000 */
[----:B-1----:R-:W-:Y:S04]  /*af90*/  F2FP.PACK_AB R90, R115, R112 ;  /* 0x00000070735a723e */ /* 0x002fe800000000ff */
[----:B------:R-:W-:Y:S01]  /*afa0*/  HMMA.16816.F32 R84, R96, R94, R84 ;  /* 0x0000005e6054723c */ /* 0x000fe20000001854 */
[----:B------:R-:W1:Y:S03]  /*afb0*/  LDSM.16.MT88.4 R92, [R136+0x8800] ;  /* 0x00880000885c783b */ /* 0x000e660000004200 */
[----:B------:R-:W-:Y:S04]  /*afc0*/  FADD.FTZ R122, R122, R7 ;  /* 0x000000077a7a7221 */ /* 0x000fe80000010000 */
[----:B------:R-:W-:Y:S01]  /*afd0*/  FADD.FTZ R113, R113, R122 ;  /* 0x0000007a71717221 */ /* 0x000fe20000010000 */
[----:B------:R-:W3:Y:S03]  /*afe0*/  LDSM.16.MT88.4 R96, [R135+0x8800] ;  /* 0x008800008760783b */ /* 0x000ee60000004200 */
[C---:B----4-:R-:W-:Y:S01]  /*aff0*/  F2FP.PACK_AB R91, R125.reuse, R114 ;  /* 0x000000727d5b723e */ /* 0x050fe200000000ff */
[----:B------:R-:W-:Y:S04]  /*b000*/  FADD.FTZ R114, R114, R113 ;  /* 0x0000007172727221 */ /* 0x000fe80000010000 */
[----:B------:R-:W-:Y:S02]  /*b010*/  FADD.FTZ R125, R125, R114 ;  /* 0x000000727d7d7221 */ /* 0x000fe40000010000 */
[C---:B--2---:R-:W-:Y:S07]  /*b020*/  HMMA.16816.F32 R8, R88.reuse, R108, R8 ;  /* 0x0000006c5808723c */ /* 0x044fee0000001808 */
[--C-:B------:R-:W-:Y:S01]  /*b030*/  FFMA.FTZ R108, R20, c[0x0][0x23c], -R121.reuse ;  /* 0x00008f00146c7a23 */ /* 0x100fe20000010879 */
[C---:B------:R-:W-:Y:S04]  /*b040*/  HMMA.16816.F32 R36, R88.reuse, R110, R36 ;  /* 0x0000006e5824723c */ /* 0x040fe80000001824 */
[----:B------:R-:W-:Y:S01]  /*b050*/  FFMA.FTZ R109, R21, c[0x0][0x23c], -R121 ;  /* 0x00008f00156d7a23 */ /* 0x000fe20000010879 */
[----:B------:R-:W-:Y:S02]  /*b060*/  MUFU.EX2 R108, R108 ;  /* 0x0000006c006c7308 */ /* 0x000fe40000000800 */
[--C-:B------:R-:W-:Y:S01]  /*b070*/  FFMA.FTZ R110, R22, c[0x0][0x23c], -R119.reuse ;  /* 0x00008f00166e7a23 */ /* 0x100fe20000010877 */
[C---:B------:R-:W-:Y:S04]  /*b080*/  HMMA.16816.F32 R40, R88.reuse, R104, R40 ;  /* 0x000000685828723c */ /* 0x040fe80000001828 */
[----:B------:R-:W-:Y:S02]  /*b090*/  FFMA.FTZ R111, R23, c[0x0][0x23c], -R119 ;  /* 0x00008f00176f7a23 */ /* 0x000fe40000010877 */
[----:B------:R-:W-:Y:S01]  /*b0a0*/  LDSM.16.MT88.4 R20, [R135+0xa800] ;  /* 0x00a800008714783b */ /* 0x000fe20000004200 */
[----:B------:R-:W2:Y:S01]  /*b0b0*/  MUFU.EX2 R109, R109 ;  /* 0x0000006d006d7308 */ /* 0x000ea20000000800 */
[C---:B------:R-:W-:Y:S06]  /*b0c0*/  HMMA.16816.F32 R44, R88.reuse, R106, R44 ;  /* 0x0000006a582c723c */ /* 0x040fec000000182c */
[----:B------:R-:W4:Y:S02]  /*b0d0*/  LDSM.16.MT88.4 R104, [R139+0xa800] ;  /* 0x00a800008b68783b */ /* 0x000f240000004200 */
[C---:B-1----:R-:W-:Y:S01]  /*b0e0*/  HMMA.16816.F32 R48, R88.reuse, R92, R48 ;  /* 0x0000005c5830723c */ /* 0x042fe20000001830 */
[----:B------:R-:W-:Y:S07]  /*b0f0*/  MUFU.EX2 R110, R110 ;  /* 0x0000006e006e7308 */ /* 0x000fee0000000800 */
[C---:B------:R-:W-:Y:S01]  /*b100*/  HMMA.16816.F32 R52, R88.reuse, R94, R52 ;  /* 0x0000005e5834723c */ /* 0x040fe20000001834 */
[----:B------:R-:W1:Y:S02]  /*b110*/  LDSM.16.MT88.4 R92, [R137+0xa800] ;  /* 0x00a80000895c783b */ /* 0x000e640000004200 */
[----:B------:R-:W5:Y:S05]  /*b120*/  MUFU.EX2 R111, R111 ;  /* 0x0000006f006f7308 */ /* 0x000f6a0000000800 */
[C---:B---3--:R-:W-:Y:S08]  /*b130*/  HMMA.16816.F32 R56, R88.reuse, R96, R56 ;  /* 0x000000605838723c */ /* 0x048ff00000001838 */
[C---:B------:R-:W-:Y:S01]  /*b140*/  HMMA.16816.F32 R60, R88.reuse, R98, R60 ;  /* 0x00000062583c723c */ /* 0x040fe2000000183c */
[----:B------:R-:W3:Y:S07]  /*b150*/  LDSM.16.MT88.4 R96, [R136+0xa800] ;  /* 0x00a800008860783b */ /* 0x000eee0000004200 */
[C---:B----4-:R-:W-:Y:S07]  /*b160*/  HMMA.16816.F32 R64, R88.reuse, R104, R64 ;  /* 0x000000685840723c */ /* 0x050fee0000001840 */
[--C-:B------:R-:W-:Y:S01]  /*b170*/  FFMA.FTZ R104, R24, c[0x0][0x23c], -R121.reuse ;  /* 0x00008f0018687a23 */ /* 0x100fe20000010879 */
[C---:B------:R-:W-:Y:S04]  /*b180*/  HMMA.16816.F32 R68, R88.reuse, R106, R68 ;  /* 0x0000006a5844723c */ /* 0x040fe80000001844 */
[--C-:B------:R-:W-:Y:S01]  /*b190*/  FFMA.FTZ R105, R25, c[0x0][0x23c], -R121.reuse ;  /* 0x00008f0019697a23 */ /* 0x100fe20000010879 */
[----:B------:R-:W-:Y:S01]  /*b1a0*/  MUFU.EX2 R104, R104 ;  /* 0x0000006800687308 */ /* 0x000fe20000000800 */
[----:B------:R-:W-:Y:S02]  /*b1b0*/  FFMA.FTZ R121, R33, c[0x0][0x23c], -R121 ;  /* 0x00008f0021797a23 */ /* 0x000fe40000010879 */
[C---:B-1----:R-:W-:Y:S04]  /*b1c0*/  HMMA.16816.F32 R72, R88.reuse, R92, R72 ;  /* 0x0000005c5848723c */ /* 0x042fe80000001848 */
[--C-:B------:R-:W-:Y:S02]  /*b1d0*/  FFMA.FTZ R106, R26, c[0x0][0x23c], -R119.reuse ;  /* 0x00008f001a6a7a23 */ /* 0x100fe40000010877 */
[--C-:B------:R-:W-:Y:S01]  /*b1e0*/  FFMA.FTZ R107, R27, c[0x0][0x23c], -R119.reuse ;  /* 0x00008f001b6b7a23 */ /* 0x100fe20000010877 */
[----:B------:R-:W1:Y:S01]  /*b1f0*/  MUFU.EX2 R105, R105 ;  /* 0x0000006900697308 */ /* 0x000e620000000800 */
[C---:B------:R-:W-:Y:S01]  /*b200*/  HMMA.16816.F32 R12, R88.reuse, R94, R12 ;  /* 0x0000005e580c723c */ /* 0x040fe2000000180c */
[----:B------:R-:W4:Y:S03]  /*b210*/  LDSM.16.MT88.4 R92, [R139+0x9000] ;  /* 0x009000008b5c783b */ /* 0x000f260000004200 */
[----:B------:R-:W-:Y:S04]  /*b220*/  FFMA.FTZ R119, R35, c[0x0][0x23c], -R119 ;  /* 0x00008f0023777a23 */ /* 0x000fe80000010877 */
[C---:B---3--:R-:W-:Y:S01]  /*b230*/  HMMA.16816.F32 R76, R88.reuse, R96, R76 ;  /* 0x00000060584c723c */ /* 0x048fe2000000184c */
[----:B------:R-:W-:Y:S01]  /*b240*/  MUFU.EX2 R106, R106 ;  /* 0x0000006a006a7308 */ /* 0x000fe20000000800 */
[----:B------:R-:W3:Y:S06]  /*b250*/  LDSM.16.MT88.4 R24, [R137+0x9000] ;  /* 0x009000008918783b */ /* 0x000eec0000004200 */
[C---:B------:R-:W-:Y:S02]  /*b260*/  HMMA.16816.F32 R80, R88.reuse, R98, R80 ;  /* 0x000000625850723c */ /* 0x040fe40000001850 */
[----:B------:R-:W-:Y:S01]  /*b270*/  LDSM.16.MT88.4 R32, [R137+0x9800] ;  /* 0x009800008920783b */ /* 0x000fe20000004200 */
[----:B------:R-:W4:Y:S05]  /*b280*/  MUFU.EX2 R107, R107 ;  /* 0x0000006b006b7308 */ /* 0x000f2a0000000800 */
[C---:B------:R-:W-:Y:S05]  /*b290*/  HMMA.16816.F32 R16, R88.reuse, R20, R16 ;  /* 0x000000145810723c */ /* 0x040fea0000001810 */
[----:B------:R-:W3:Y:S02]  /*b2a0*/  MUFU.EX2 R121, R121 ;  /* 0x0000007900797308 */ /* 0x000ee40000000800 */
[----:B--2---:R-:W-:Y:S01]  /*b2b0*/  F2FP.PACK_AB R20, R109, R108 ;  /* 0x0000006c6d14723e */ /* 0x004fe200000000ff */
[----:B------:R-:W-:Y:S01]  /*b2c0*/  HMMA.16816.F32 R84, R88, R22, R84 ;  /* 0x000000165854723c */ /* 0x000fe20000001854 */
[----:B------:R-:W2:Y:S03]  /*b2d0*/  LDSM.16.MT88.4 R88, [R136+0x9000] ;  /* 0x009000008858783b */ /* 0x000ea60000004200 */
[----:B-----5:R-:W-:Y:S01]  /*b2e0*/  F2FP.PACK_AB R21, R111, R110 ;  /* 0x0000006e6f15723e */ /* 0x020fe200000000ff */
[----:B------:R-:W-:Y:S02]  /*b2f0*/  FADD.FTZ R110, R110, R125 ;  /* 0x0000007d6e6e7221 */ /* 0x000fe40000010000 */
[----:B-1----:R-:W-:Y:S01]  /*b300*/  F2FP.PACK_AB R22, R105, R104 ;  /* 0x000000686916723e */ /* 0x002fe200000000ff */
[----:B------:R-:W1:Y:S01]  /*b310*/  MUFU.EX2 R172, R119 ;  /* 0x0000007700ac7308 */ /* 0x000e620000000800 */
[----:B------:R-:W-:Y:S03]  /*b320*/  FADD.FTZ R111, R111, R110 ;  /* 0x0000006e6f6f7221 */ /* 0x000fe60000010000 */
[C---:B----4-:R-:W-:Y:S01]  /*b330*/  F2FP.PACK_AB R23, R107.reuse, R106 ;  /* 0x0000006a6b17723e */ /* 0x050fe200000000ff */
[----:B------:R-:W-:Y:S04]  /*b340*/  FADD.FTZ R106, R106, R111 ;  /* 0x0000006f6a6a7221 */ /* 0x000fe80000010000 */
[----:B------:R-:W-:Y:S02]  /*b350*/  FADD.FTZ R107, R107, R106 ;  /* 0x0000006a6b6b7221 */ /* 0x000fe40000010000 */
        /* <DEDUP_REMOVED lines=20> */
[----:B------:R-:W-:Y:S07]  /*b4a0*/  LDSM.16.MT88.4 R92, [R137+0xb800] ;  /* 0x00b80000895c783b */ /* 0x000fee0000004200 */
[C---:B---3--:R-:W-:Y:S08]  /*b4b0*/  HMMA.16816.F32 R16, R20.reuse, R24, R16 ;  /* 0x000000181410723c */ /* 0x048ff00000001810 */
[----:B------:R-:W-:Y:S01]  /*b4c0*/  HMMA.16816.F32 R84, R20, R26, R84 ;  /* 0x0000001a1454723c */ /* 0x000fe20000001854 */
[----:B------:R-:W-:Y:S06]  /*b4d0*/  LDSM.16.MT88.4 R24, [R139+0xb800] ;  /* 0x00b800008b18783b */ /* 0x000fec0000004200 */
[----:B------:R-:W-:Y:S02]  /*b4e0*/  F2FP.PACK_AB R20, R127, R124 ;  /* 0x0000007c7f14723e */ /* 0x000fe400000000ff */
[----:B------:R-:W-:Y:S03]  /*b4f0*/  F2FP.PACK_AB R21, R169, R126 ;  /* 0x0000007ea915723e */ /* 0x000fe600000000ff */
[----:B------:R-:W-:Y:S01]  /*b500*/  F2FP.PACK_AB R22, R121, R170 ;  /* 0x000000aa7916723e */ /* 0x000fe200000000ff */
[----:B------:R-:W-:Y:S01]  /*b510*/  FADD.FTZ R126, R126, R107 ;  /* 0x0000006b7e7e7221 */ /* 0x000fe20000010000 */
[C---:B-1----:R-:W-:Y:S03]  /*b520*/  F2FP.PACK_AB R23, R172.reuse, R171 ;  /* 0x000000abac17723e */ /* 0x042fe600000000ff */
[----:B------:R-:W-:Y:S04]  /*b530*/  FADD.FTZ R126, R169, R126 ;  /* 0x0000007ea97e7221 */ /* 0x000fe80000010000 */
[C---:B------:R-:W-:Y:S01]  /*b540*/  HMMA.16816.F32 R96, R20.reuse, R28, R8 ;  /* 0x0000001c1460723c */ /* 0x040fe20000001808 */
[----:B------:R-:W1:Y:S02]  /*b550*/  LDSM.16.MT88.4 R8, [R135+0x9800] ;  /* 0x009800008708783b */ /* 0x000e640000004200 */
[----:B------:R-:W-:Y:S04]  /*b560*/  FADD.FTZ R165, R171, R126 ;  /* 0x0000007eaba57221 */ /* 0x000fe80000010000 */
        /* <DEDUP_REMOVED lines=10> */
[C---:B------:R-:W-:Y:S07]  /*b610*/  HMMA.16816.F32 R64, R20.reuse, R24, R64 ;  /* 0x000000181440723c */ /* 0x040fee0000001840 */
[----:B------:R-:W-:Y:S01]  /*b620*/  FADD.FTZ R24, R5, R117 ;  /* 0x0000007505187221 */ /* 0x000fe20000010000 */
[C---:B------:R-:W-:Y:S04]  /*b630*/  HMMA.16816.F32 R68, R20.reuse, R26, R68 ;  /* 0x0000001a1444723c */ /* 0x040fe80000001844 */
[----:B------:R-:W-:Y:S01]  /*b640*/  FADD.FTZ R5, R101, R24 ;  /* 0x0000001865057221 */ /* 0x000fe20000010000 */
[----:B------:R-:W-:Y:S03]  /*b650*/  MOV R101, R2 ;  /* 0x0000000200657202 */ /* 0x000fe60000000f00 */
[C---:B------:R-:W-:Y:S04]  /*b660*/  HMMA.16816.F32 R72, R20.reuse, R92, R72 ;  /* 0x0000005c1448723c */ /* 0x040fe80000001848 */
[----:B------:R-:W-:Y:S04]  /*b670*/  FADD.FTZ R5, R116, R5 ;  /* 0x0000000574057221 */ /* 0x000fe80000010000 */
[C---:B------:R-:W-:Y:S04]  /*b680*/  HMMA.16816.F32 R92, R20.reuse, R94, R12 ;  /* 0x0000005e145c723c */ /* 0x040fe8000000180c */
[----:B------:R-:W-:Y:S04]  /*b690*/  FADD.FTZ R120, R120, R5 ;  /* 0x0000000578787221 */ /* 0x000fe80000010000 */
[C---:B---3--:R-:W-:Y:S04]  /*b6a0*/  HMMA.16816.F32 R76, R20.reuse, R28, R76 ;  /* 0x0000001c144c723c */ /* 0x048fe8000000184c */
        /* <DEDUP_REMOVED lines=13> */
[----:B------:R-:W-:Y:S01]  /*b780*/  FADD.FTZ R166, R121, R166 ;  /* 0x000000a679a67221 */ /* 0x000fe20000010000 */
[----:B------:R-:W-:-:S05]  /*b790*/  @P1 BRA `(.L_x_5887) ;  /* 0xffffd4c000001947 */ /* 0x000fca000383ffff */
.L_x_5883:
[----:B------:R-:W1:Y:S01]  /*b7a0*/  SHFL.BFLY PT, R7, R166, 0x2, 0x1f ;  /* 0x0c401f00a6077f89 */ /* 0x000e6200000e0000 */
[----:B------:R-:W-:Y:S01]  /*b7b0*/  MOV R9, 0x3f800000 ;  /* 0x3f80000000097802 */ /* 0x000fe20000000f00 */
[----:B------:R-:W-:Y:S01]  /*b7c0*/  BSSY B0, `(.L_x_5888) ;  /* 0x00000d3000007945 */ /* 0x000fe20003800000 */
[----:B------:R-:W-:Y:S01]  /*b7d0*/  MOV R8, 0x3f800000 ;  /* 0x3f80000000087802 */ /* 0x000fe20000000f00 */
[----:B------:R-:W2:Y:S01]  /*b7e0*/  SHFL.BFLY PT, R0, R165, 0x2, 0x1f ;  /* 0x0c401f00a5007f89 */ /* 0x000ea200000e0000 */
[----:B------:R-:W-:-:S03]  /*b7f0*/  LEA R161, R161, R152, 0x4 ;  /* 0x00000098a1a17211 */ /* 0x000fc600078e20ff */
[----:B------:R-:W3:Y:S04]  /*b800*/  S2R R4, SR_TID.X ;  /* 0x0000000000047919 */ /* 0x000ee80000002100 */
[----:B------:R-:W4:Y:S04]  /*b810*/  S2R R15, SR_TID.X ;  /* 0x00000000000f7919 */ /* 0x000f280000002100 */
[----:B------:R-:W-:Y:S01]  /*b820*/  BAR.SYNC.DEFER_BLOCKING 0x0 ;  /* 0x0000000000007b1d */ /* 0x000fe20000010000 */
[----:B-1----:R-:W-:Y:S02]  /*b830*/  FADD.FTZ R7, R7, R166 ;  /* 0x000000a607077221 */ /* 0x002fe40000010000 */
[----:B--2---:R-:W-:-:S03]  /*b840*/  FADD.FTZ R0, R0, R165 ;  /* 0x000000a500007221 */ /* 0x004fc60000010000 */
[----:B------:R-:W1:Y:S01]  /*b850*/  SHFL.BFLY PT, R6, R7, 0x1, 0x1f ;  /* 0x0c201f0007067f89 */ /* 0x000e6200000e0000 */
[----:B---3--:R-:W-:-:S03]  /*b860*/  SHF.R.S32.HI R13, RZ, 0x1f, R4 ;  /* 0x0000001fff0d7819 */ /* 0x008fc60000011404 */
[----:B------:R-:W2:Y:S01]  /*b870*/  SHFL.BFLY PT, R5, R0, 0x1, 0x1f ;  /* 0x0c201f0000057f89 */ /* 0x000ea200000e0000 */
[CC--:B------:R-:W-:Y:S02]  /*b880*/  LEA.HI R17, R13.reuse, R4.reuse, RZ, 0x2 ;  /* 0x000000040d117211 */ /* 0x0c0fe400078f10ff */
[----:B----4-:R-:W-:Y:S02]  /*b890*/  SHF.R.S32.HI R10, RZ, 0x1f, R15 ;  /* 0x0000001fff0a7819 */ /* 0x010fe4000001140f */
[----:B------:R-:W-:Y:S02]  /*b8a0*/  SHF.R.S32.HI R12, RZ, 0x2, R17 ;  /* 0x00000002ff0c7819 */ /* 0x000fe40000011411 */
[----:B------:R-:W-:Y:S02]  /*b8b0*/  LEA.HI R10, R10, R15, RZ, 0x4 ;  /* 0x0000000f0a0a7211 */ /* 0x000fe400078f20ff */
[----:B------:R-:W-:-:S04]  /*b8c0*/  LEA.HI R15, R13, R4, RZ, 0x4 ;  /* 0x000000040d0f7211 */ /* 0x000fc800078f20ff */
[----:B------:R-:W-:Y:S01]  /*b8d0*/  LOP3.LUT R15, R15, 0xfffffff0, RZ, 0xc0, !PT ;  /* 0xfffffff00f0f7812 */ /* 0x000fe200078ec0ff */
[----:B-1----:R-:W-:Y:S01]  /*b8e0*/  FADD.FTZ R6, R7, R6 ;  /* 0x0000000607067221 */ /* 0x002fe20000010000 */
[----:B------:R-:W-:Y:S02]  /*b8f0*/  SHF.R.S32.HI R7, RZ, 0x1f, R17 ;  /* 0x0000001fff077819 */ /* 0x000fe40000011411 */
[----:B------:R-:W-:Y:S01]  /*b900*/  LOP3.LUT R17, R17, 0x1ffffffc, RZ, 0xc0, !PT ;  /* 0x1ffffffc11117812 */ /* 0x000fe200078ec0ff */
[----:B--2---:R-:W-:Y:S01]  /*b910*/  FADD.FTZ R5, R0, R5 ;  /* 0x0000000500057221 */ /* 0x004fe20000010000 */
[----:B------:R-:W-:Y:S02]  /*b920*/  FSETP.NE.FTZ.AND P4, PT, R6, RZ, PT ;  /* 0x000000ff0600720b */ /* 0x000fe40003f95000 */
[----:B------:R-:W-:Y:S02]  /*b930*/  LEA.HI R7, R7, R12, RZ, 0x3 ;  /* 0x0000000c07077211 */ /* 0x000fe400078f18ff */
[----:B------:R-:W-:-:S02]  /*b940*/  FSETP.NE.FTZ.AND P3, PT, R5, RZ, PT ;  /* 0x000000ff0500720b */ /* 0x000fc40003f75000 */
[-C--:B------:R-:W-:Y:S02]  /*b950*/  LEA.HI R0, R13, R4.reuse, RZ, 0x5 ;  /* 0x000000040d007211 */ /* 0x080fe400078f28ff */
[----:B------:R-:W-:Y:S02]  /*b960*/  LOP3.LUT R7, R7, 0xfffffff8, RZ, 0xc0, !PT ;  /* 0xfffffff807077812 */ /* 0x000fe400078ec0ff */
[----:B------:R-:W-:Y:S02]  /*b970*/  SHF.R.S32.HI R11, RZ, 0x5, R0 ;  /* 0x00000005ff0b7819 */ /* 0x000fe40000011400 */
[----:B------:R-:W-:Y:S01]  /*b980*/  IADD3 R14, -R17, R4, RZ ;  /* 0x00000004110e7210 */ /* 0x000fe20007ffe1ff */
[----:B------:R-:W1:Y:S01]  /*b990*/  @P4 MUFU.RCP R9, R6 ;  /* 0x0000000600094308 */ /* 0x000e620000001000 */
[----:B------:R-:W-:Y:S02]  /*b9a0*/  IADD3 R7, R12, -R7, RZ ;  /* 0x800000070c077210 */ /* 0x000fe40007ffe0ff */
[----:B------:R-:W-:-:S02]  /*b9b0*/  SHF.R.S32.HI R13, RZ, 0x4, R10 ;  /* 0x00000004ff0d7819 */ /* 0x000fc4000001140a */
[----:B------:R-:W-:Y:S02]  /*b9c0*/  IADD3 R10, -R15, R4, RZ ;  /* 0x000000040f0a7210 */ /* 0x000fe40007ffe1ff */
[----:B------:R-:W-:Y:S01]  /*b9d0*/  LEA R11, R11, R14, 0x9 ;  /* 0x0000000e0b0b7211 */ /* 0x000fe200078e48ff */
[----:B------:R-:W2:Y:S01]  /*b9e0*/  @P3 MUFU.RCP R8, R5 ;  /* 0x0000000500083308 */ /* 0x000ea20000001000 */
[----:B------:R-:W-:Y:S02]  /*b9f0*/  LOP3.LUT R15, R7, 0x1, RZ, 0xc0, !PT ;  /* 0x00000001070f7812 */ /* 0x000fe400078ec0ff */
[----:B------:R-:W-:Y:S02]  /*ba00*/  SHF.L.U32 R12, R13, 0x6, RZ ;  /* 0x000000060d0c7819 */ /* 0x000fe400000006ff */
[----:B------:R-:W-:Y:S02]  /*ba10*/  LEA.HI R14, R10, R10, RZ, 0x1 ;  /* 0x0000000a0a0e7211 */ /* 0x000fe400078f08ff */
[----:B------:R-:W-:Y:S01]  /*ba20*/  SHF.L.U32 R16, R7, 0x6, RZ ;  /* 0x0000000607107819 */ /* 0x000fe200000006ff */
[----:B-1----:R-:W-:Y:S01]  /*ba30*/  FMUL.FTZ R96, R9, R96 ;  /* 0x0000006009607220 */ /* 0x002fe20000410000 */
[----:B------:R-:W-:Y:S01]  /*ba40*/  ISETP.NE.U32.AND P0, PT, R15, 0x1, PT ;  /* 0x000000010f00780c */ /* 0x000fe20003f05070 */
[C---:B------:R-:W-:Y:S01]  /*ba50*/  FMUL.FTZ R97, R9.reuse, R97 ;  /* 0x0000006109617220 */ /* 0x040fe20000410000 */
[----:B------:R-:W-:Y:S01]  /*ba60*/  LOP3.LUT R12, R12, 0x1c0, RZ, 0xc0, !PT ;  /* 0x000001c00c0c7812 */ /* 0x000fe200078ec0ff */
[C---:B------:R-:W-:Y:S01]  /*ba70*/  FMUL.FTZ R36, R9.reuse, R36 ;  /* 0x0000002409247220 */ /* 0x040fe20000410000 */
[----:B------:R-:W-:Y:S01]  /*ba80*/  SHF.L.U32 R15, R14, 0x2, RZ ;  /* 0x000000020e0f7819 */ /* 0x000fe200000006ff */
[C---:B------:R-:W-:Y:S01]  /*ba90*/  FMUL.FTZ R37, R9.reuse, R37 ;  /* 0x0000002509257220 */ /* 0x040fe20000410000 */
[----:B------:R-:W-:Y:S01]  /*baa0*/  LOP3.LUT R16, R16, 0x1c0, RZ, 0xc0, !PT ;  /* 0x000001c010107812 */ /* 0x000fe200078ec0ff */
[C---:B------:R-:W-:Y:S01]  /*bab0*/  FMUL.FTZ R40, R9.reuse, R40 ;  /* 0x0000002809287220 */ /* 0x040fe20000410000 */
[----:B------:R-:W-:Y:S01]  /*bac0*/  LOP3.LUT R15, R12, 0x38, R15, 0xf8, !PT ;  /* 0x000000380c0f7812 */ /* 0x000fe200078ef80f */
[C---:B------:R-:W-:Y:S01]  /*bad0*/  FMUL.FTZ R41, R9.reuse, R41 ;  /* 0x0000002909297220 */ /* 0x040fe20000410000 */
[----:B------:R-:W-:Y:S01]  /*bae0*/  LEA.HI R16, R16, R16, RZ, 0x1d ;  /* 0x0000001010107211 */ /* 0x000fe200078fe8ff */
[C---:B------:R-:W-:Y:S01]  /*baf0*/  FMUL.FTZ R44, R9.reuse, R44 ;  /* 0x0000002c092c7220 */ /* 0x040fe20000410000 */
[----:B------:R-:W-:Y:S01]  /*bb00*/  SHF.R.U32.HI R12, RZ, 0x3, R12 ;  /* 0x00000003ff0c7819 */ /* 0x000fe2000001160c */
[----:B------:R-:W-:Y:S01]  /*bb10*/  FMUL.FTZ R45, R9, R45 ;  /* 0x0000002d092d7220 */ /* 0x000fe20000410000 */
[----:B------:R-:W-:Y:S01]  /*bb20*/  LEA R11, R11, R16, 0x1 ;  /* 0x000000100b0b7211 */ /* 0x000fe200078e08ff */
[----:B------:R-:W-:Y:S01]  /*bb30*/  FMUL.FTZ R48, R9, R48 ;  /* 0x0000003009307220 */ /* 0x000fe20000410000 */
[----:B------:R-:W-:Y:S01]  /*bb40*/  LOP3.LUT R12, R15, R12, RZ, 0x3c, !PT ;  /* 0x0000000c0f0c7212 */ /* 0x000fe200078e3cff */
[----:B------:R-:W-:Y:S01]  /*bb50*/  FMUL.FTZ R49, R9, R49 ;  /* 0x0000003109317220 */ /* 0x000fe20000410000 */
[----:B------:R-:W-:Y:S01]  /*bb60*/  R2P PR, R7, 0x6 ;  /* 0x0000000607007804 */ /* 0x000fe20000000000 */
[C---:B------:R-:W-:Y:S01]  /*bb70*/  FMUL.FTZ R52, R9.reuse, R52 ;  /* 0x0000003409347220 */ /* 0x040fe20000410000 */
[----:B------:R-:W-:Y:S01]  /*bb80*/  STS.64 [R11.X4], R96 ;  /* 0x000000600b007388 */ /* 0x000fe20000004a00 */
[C---:B------:R-:W-:Y:S01]  /*bb90*/  FMUL.FTZ R53, R9.reuse, R53 ;  /* 0x0000003509357220 */ /* 0x040fe20000410000 */
[----:B------:R-:W1:Y:S01]  /*bba0*/  @P4 MUFU.LG2 R6, R6 ;  /* 0x0000000600064308 */ /* 0x000e620000000c00 */
[----:B------:R-:W-:-:S02]  /*bbb0*/  FMUL.FTZ R56, R9, R56 ;  /* 0x0000003809387220 */ /* 0x000fc40000410000 */
[C---:B------:R-:W-:Y:S02]  /*bbc0*/  FMUL.FTZ R57, R9.reuse, R57 ;  /* 0x0000003909397220 */ /* 0x040fe40000410000 */
[C---:B------:R-:W-:Y:S02]  /*bbd0*/  FMUL.FTZ R60, R9.reuse, R60 ;  /* 0x0000003c093c7220 */ /* 0x040fe40000410000 */
[C---:B------:R-:W-:Y:S01]  /*bbe0*/  FMUL.FTZ R61, R9.reuse, R61 ;  /* 0x0000003d093d7220 */ /* 0x040fe20000410000 */
[----:B------:R-:W3:Y:S01]  /*bbf0*/  @P3 MUFU.LG2 R5, R5 ;  /* 0x0000000500053308 */ /* 0x000ee20000000c00 */
        /* <DEDUP_REMOVED lines=16> */
[----:B------:R-:W-:Y:S01]  /*bd00*/  LOP3.LUT R9, R14, 0xffffffe, RZ, 0xc0, !PT ;  /* 0x0ffffffe0e097812 */ /* 0x000fe200078ec0ff */
[C---:B--2---:R-:W-:Y:S02]  /*bd10*/  FMUL.FTZ R99, R8.reuse, R99 ;  /* 0x0000006308637220 */ /* 0x044fe40000410000 */
[----:B------:R-:W-:Y:S01]  /*bd20*/  FMUL.FTZ R98, R8, R98 ;  /* 0x0000006208627220 */ /* 0x000fe20000410000 */
[----:B------:R-:W-:Y:S01]  /*bd30*/  IADD3 R15, R10, -R9, RZ ;  /* 0x800000090a0f7210 */ /* 0x000fe20007ffe0ff */
[C---:B------:R-:W-:Y:S01]  /*bd40*/  FMUL.FTZ R39, R8.reuse, R39 ;  /* 0x0000002708277220 */ /* 0x040fe20000410000 */
[----:B------:R-:W-:Y:S01]  /*bd50*/  MOV R9, 0x40 ;  /* 0x0000004000097802 */ /* 0x000fe20000000f00 */
[C---:B------:R-:W-:Y:S01]  /*bd60*/  FMUL.FTZ R38, R8.reuse, R38 ;  /* 0x0000002608267220 */ /* 0x040fe20000410000 */
[----:B------:R-:W-:Y:S01]  /*bd70*/  LEA R7, R15, R12, 0x2 ;  /* 0x0000000c0f077211 */ /* 0x000fe200078e10ff */
[C---:B------:R-:W-:Y:S01]  /*bd80*/  FMUL.FTZ R43, R8.reuse, R43 ;  /* 0x0000002b082b7220 */ /* 0x040fe20000410000 */
[----:B------:R-:W-:Y:S01]  /*bd90*/  MOV R12, 0x80 ;  /* 0x00000080000c7802 */ /* 0x000fe20000000f00 */
[C---:B------:R-:W-:Y:S01]  /*bda0*/  FMUL.FTZ R42, R8.reuse, R42 ;  /* 0x0000002a082a7220 */ /* 0x040fe20000410000 */
[----:B------:R-:W-:Y:S01]  /*bdb0*/  SEL R9, R9, 0xffffffc0, !P1 ;  /* 0xffffffc009097807 */ /* 0x000fe20004800000 */
[----:B------:R-:W-:Y:S01]  /*bdc0*/  FMUL.FTZ R47, R8, R47 ;  /* 0x0000002f082f7220 */ /* 0x000fe20000410000 */
[----:B------:R-:W-:Y:S01]  /*bdd0*/  SEL R17, R12, 0xffffff80, !P2 ;  /* 0xffffff800c117807 */ /* 0x000fe20005000000 */
[C---:B------:R-:W-:Y:S01]  /*bde0*/  FMUL.FTZ R46, R8.reuse, R46 ;  /* 0x0000002e082e7220 */ /* 0x040fe20000410000 */
[----:B------:R-:W-:Y:S01]  /*bdf0*/  STS.64 [R11.X4+0x800], R98 ;  /* 0x000800620b007388 */ /* 0x000fe20000004a00 */
        /* <DEDUP_REMOVED lines=24> */
[----:B------:R-:W-:Y:S01]  /*bf80*/  SHF.L.U32 R8, R11, 0x2, RZ ;  /* 0x000000020b087819 */ /* 0x000fe200000006ff */
[----:B-1----:R-:W-:-:S02]  /*bf90*/  @P4 FMUL.FTZ R6, R6, 0.69314718246459960938 ;  /* 0x3f31721806064820 */ /* 0x002fc40000410000 */
[----:B---3--:R-:W-:Y:S01]  /*bfa0*/  @P3 FMUL.FTZ R5, R5, 0.69314718246459960938 ;  /* 0x3f31721805053820 */ /* 0x008fe20000410000 */
[C---:B------:R-:W-:Y:S02]  /*bfb0*/  IADD3 R14, R8.reuse, -0x20, RZ ;  /* 0xffffffe0080e7810 */ /* 0x040fe40007ffe0ff */
        /* <DEDUP_REMOVED lines=26> */
[----:B------:R2:W-:Y:S04]  /*c160*/  STS.64 [R15+0x4800], R74 ;  /* 0x0048004a0f007388 */ /* 0x0005e80000000a00 */
[----:B------:R-:W-:Y:S04]  /*c170*/  STS.64 [R12+0x4000], R92 ;  /* 0x0040005c0c007388 */ /* 0x000fe80000000a00 */
[----:B------:R3:W-:Y:S04]  /*c180*/  STS.64 [R12+0x4800], R94 ;  /* 0x0048005e0c007388 */ /* 0x0007e80000000a00 */
[----:B------:R4:W-:Y:S04]  /*c190*/  STS.64 [R16+0x4000], R76 ;  /* 0x0040004c10007388 */ /* 0x0009e80000000a00 */
[----:B------:R4:W-:Y:S01]  /*c1a0*/  STS.64 [R16+0x4800], R78 ;  /* 0x0048004e10007388 */ /* 0x0009e20000000a00 */
[----:B-1----:R-:W-:-:S03]  /*c1b0*/  SHF.L.U32 R14, R10, 0x2, RZ ;  /* 0x000000020a0e7819 */ /* 0x002fc600000006ff */
[----:B------:R4:W-:Y:S04]  /*c1c0*/  STS.64 [R18+0x4000], R80 ;  /* 0x0040005012007388 */ /* 0x0009e80000000a00 */
[----:B------:R4:W-:Y:S01]  /*c1d0*/  STS.64 [R18+0x4800], R82 ;  /* 0x0048005212007388 */ /* 0x0009e20000000a00 */
[----:B--2---:R-:W-:-:S03]  /*c1e0*/  LOP3.LUT R15, R0, 0xffffffe0, RZ, 0xc0, !PT ;  /* 0xffffffe0000f7812 */ /* 0x004fc600078ec0ff */
[----:B------:R4:W-:Y:S01]  /*c1f0*/  STS.64 [R19+0x4000], R88 ;  /* 0x0040005813007388 */ /* 0x0009e20000000a00 */
[----:B------:R-:W-:Y:S01]  /*c200*/  MOV R0, 0xff800000 ;  /* 0xff80000000007802 */ /* 0x000fe20000000f00 */
[----:B------:R-:W-:Y:S01]  /*c210*/  @P4 FFMA.FTZ R0, R3, c[0x0][0x238], R6 ;  /* 0x00008e0003004a23 */ /* 0x000fe20000010006 */
[----:B------:R-:W-:Y:S01]  /*c220*/  IADD3 R15, -R15, R4, RZ ;  /* 0x000000040f0f7210 */ /* 0x000fe20007ffe1ff */
[----:B------:R4:W-:Y:S01]  /*c230*/  STS.64 [R19+0x4800], R90 ;  /* 0x0048005a13007388 */ /* 0x0009e20000000a00 */
[----:B------:R-:W-:Y:S01]  /*c240*/  MOV R4, 0xff800000 ;  /* 0xff80000000047802 */ /* 0x000fe20000000f00 */
[----:B------:R-:W-:Y:S01]  /*c250*/  @P3 FFMA.FTZ R4, R2, c[0x0][0x238], R5 ;  /* 0x00008e0002043a23 */ /* 0x000fe20000010005 */
[----:B------:R-:W-:Y:S01]  /*c260*/  LOP3.LUT P0, RZ, R15, 0x3, RZ, 0xc0, !PT ;  /* 0x000000030fff7812 */ /* 0x000fe2000780c0ff */
[----:B------:R4:W-:Y:S01]  /*c270*/  STS.64 [R17+0x4000], R84 ;  /* 0x0040005411007388 */ /* 0x0009e20000000a00 */
[----:B---3--:R-:W-:Y:S02]  /*c280*/  IADD3 R12, -R157, RZ, RZ ;  /* 0x000000ff9d0c7210 */ /* 0x008fe40007ffe1ff */
[----:B------:R-:W-:Y:S01]  /*c290*/  SHF.R.S32.HI R15, RZ, 0x1f, R14 ;  /* 0x0000001fff0f7819 */ /* 0x000fe2000001140e */
[----:B------:R4:W-:Y:S04]  /*c2a0*/  STS.64 [R17+0x4800], R86 ;  /* 0x0048005611007388 */ /* 0x0009e80000000a00 */
[----:B------:R-:W-:Y:S06]  /*c2b0*/  BAR.SYNC.DEFER_BLOCKING 0x0 ;  /* 0x0000000000007b1d */ /* 0x000fec0000010000 */
[----:B------:R-:W1:Y:S04]  /*c2c0*/  S2R R9, SR_CTAID.Z ;  /* 0x0000000000097919 */ /* 0x000e680000002700 */
[----:B------:R-:W2:Y:S04]  /*c2d0*/  S2R R8, SR_CTAID.Y ;  /* 0x0000000000087919 */ /* 0x000ea80000002600 */
[----:B------:R-:W3:Y:S04]  /*c2e0*/  S2R R11, SR_CTAID.X ;  /* 0x00000000000b7919 */ /* 0x000ee80000002500 */
[----:B------:R4:W4:Y:S04]  /*c2f0*/  LDS.128 R72, [R7.X4] ;  /* 0x0000000007487984 */ /* 0x0009280000004c00 */
[----:B------:R4:W4:Y:S01]  /*c300*/  LDS.128 R68, [R7.X4+0x800] ;  /* 0x0008000007447984 */ /* 0x0009220000004c00 */
[----:B-1----:R-:W-:-:S03]  /*c310*/  IMAD R9, R12, c[0x0][0x1c0], R9 ;  /* 0x000070000c097a24 */ /* 0x002fc600078e0209 */
[----:B------:R1:W1:Y:S01]  /*c320*/  LDS.128 R64, [R7.X4+0x1000] ;  /* 0x0010000007407984 */ /* 0x0002620000004c00 */
[----:B--2---:R-:W-:-:S03]  /*c330*/  IMAD R8, R8, c[0x0][0x210], R157 ;  /* 0x0000840008087a24 */ /* 0x004fc600078e029d */
[----:B------:R2:W1:Y:S01]  /*c340*/  LDS.128 R60, [R7.X4+0x1800] ;  /* 0x00180000073c7984 */ /* 0x0004620000004c00 */
[----:B---3--:R-:W-:Y:S01]  /*c350*/  SHF.L.U32 R11, R11, 0x6, RZ ;  /* 0x000000060b0b7819 */ /* 0x008fe200000006ff */
[----:B------:R-:W-:Y:S02]  /*c360*/  IMAD R8, R8, c[0x0][0x1c0], R9 ;  /* 0x0000700008087a24 */ /* 0x000fe400078e0209 */
[----:B------:R2:W3:Y:S02]  /*c370*/  LDS.128 R56, [R7.X4+0x2000] ;  /* 0x0020000007387984 */ /* 0x0004e40000004c00 */
[----:B------:R-:W-:Y:S02]  /*c380*/  IMAD R8, R8, c[0x0][0x214], R11 ;  /* 0x0000850008087a24 */ /* 0x000fe400078e020b */
        /* <DEDUP_REMOVED lines=11> */
[----:B------:R-:W-:Y:S05]  /*c440*/  @P0 BRA `(.L_x_5889) ;  /* 0x000000a000000947 */ /* 0x000fea0003800000 */
[----:B---34-:R-:W-:Y:S02]  /*c450*/  IADD3 R5, R161, 0x8, RZ ;  /* 0x00000008a1057810 */ /* 0x018fe40007ffe0ff */
[----:B------:R-:W-:-:S02]  /*c460*/  SHF.R.S32.HI R3, RZ, 0x1f, R161 ;  /* 0x0000001fff037819 */ /* 0x000fc400000114a1 */
[C---:B------:R-:W-:Y:S02]  /*c470*/  IADD3 R2, P0, R8.reuse, R161, RZ ;  /* 0x000000a108027210 */ /* 0x040fe40007f1e0ff */
[-C--:B------:R-:W-:Y:S02]  /*c480*/  ISETP.GE.AND P2, PT, R161, R146.reuse, PT ;  /* 0x00000092a100720c */ /* 0x080fe40003f46270 */
[----:B------:R-:W-:Y:S02]  /*c490*/  ISETP.GE.AND P1, PT, R5, R146, PT ;  /* 0x000000920500720c */ /* 0x000fe40003f26270 */
[----:B------:R-:W-:Y:S02]  /*c4a0*/  LEA.HI.X.SX32 R3, R8, R3, 0x1, P0 ;  /* 0x0000000308037211 */ /* 0x000fe400000f0eff */
[----:B------:R-:W-:-:S04]  /*c4b0*/  LEA R6, P0, R2, c[0x0][0x208], 0x2 ;  /* 0x0000820002067a11 */ /* 0x000fc800078010ff */
[----:B-12---:R-:W-:-:S05]  /*c4c0*/  LEA.HI.X R7, R2, c[0x0][0x20c], R3, 0x2, P0 ;  /* 0x0000830002077a11 */ /* 0x006fca00000f1403 */
[----:B------:R1:W-:Y:S04]  /*c4d0*/  @!P2 STG.E [R6.64], R0 ;  /* 0x000000000600a986 */ /* 0x0003e8000c101908 */
[----:B------:R1:W-:Y:S02]  /*c4e0*/  @!P1 STG.E [R6.64+0x20], R4 ;  /* 0x0000200406009986 */ /* 0x0003e4000c101908 */
.L_x_5889:
[----:B---34-:R-:W-:Y:S05]  /*c4f0*/  BSYNC B0 ;  /* 0x0000000000007941 */ /* 0x018fea0003800000 */
.L_x_5888:
        /* <DEDUP_REMOVED lines=15> */
.L_x_5891:
[----:B------:R-:W-:Y:S05]  /*c5f0*/  BSYNC B0 ;  /* 0x0000000000007941 */ /* 0x000fea0003800000 */
.L_x_5890:
        /* <DEDUP_REMOVED lines=8> */
.L_x_5893:
[----:B------:R-:W-:Y:S05]  /*c680*/  BSYNC B0 ;  /* 0x0000000000007941 */ /* 0x000fea0003800000 */
.L_x_5892:
        /* <DEDUP_REMOVED lines=8> */
.L_x_5895:
[----:B------:R-:W-:Y:S05]  /*c710*/  BSYNC B0 ;  /* 0x0000000000007941 */ /* 0x000fea0003800000 */
.L_x_5894:
        /* <DEDUP_REMOVED lines=8> */
.L_x_5897:
[----:B------:R-:W-:Y:S05]  /*c7a0*/  BSYNC B0 ;  /* 0x0000000000007941 */ /* 0x000fea0003800000 */
.L_x_5896:
        /* <DEDUP_REMOVED lines=8> */
.L_x_5899:
[----:B------:R-:W-:Y:S05]  /*c830*/  BSYNC B0 ;  /* 0x0000000000007941 */ /* 0x000fea0003800000 */
.L_x_5898:
        /* <DEDUP_REMOVED lines=8> */
.L_x_5901:
[----:B------:R-:W-:Y:S05]  /*c8c0*/  BSYNC B0 ;  /* 0x0000000000007941 */ /* 0x000fea0003800000 */
.L_x_5900:
        /* <DEDUP_REMOVED lines=8> */
.L_x_5903:
[----:B------:R-:W-:Y:S05]  /*c950*/  BSYNC B0 ;  /* 0x0000000000007941 */ /* 0x000fea0003800000 */
.L_x_5902:
        /* <DEDUP_REMOVED lines=9> */
.L_x_5904:
        /* <DEDUP_REMOVED lines=9> */
.L_x_8264:


//--------------------- .text._ZN5flash24flash_fwd_splitkv_kernelI23Flash_fwd_kernel_traitsILi128ELi64ELi64ELi4ELb0ELb0EN7cutlass6half_tE19Flash_kernel_traitsILi128ELi64ELi64ELi4ES3_EELb1ELb0ELb0ELb0ELb0ELb1ELb1ELb0EEEvNS_16Flash_fwd_paramsE --------------------------
	.section	.text._ZN5flash24flash_fwd_splitkv_kernelI23Flash_fwd_kernel_traitsILi128ELi64ELi64ELi4ELb0ELb0EN7cutlass6half_tE19Flash_kernel_traitsILi128ELi64ELi64ELi4ES3_EELb1ELb0ELb0ELb0ELb0ELb1ELb1ELb0EEEvNS_16Flash_fwd_paramsE,"ax",@progbits
	.sectioninfo	@"SHI_REGISTERS=202"
	.align	128
        .global         _ZN5flash24flash_fwd_splitkv_kernelI23Flash_fwd_kernel_traitsILi128ELi64ELi64ELi4ELb0ELb0EN7cutlass6half_tE19Flash_kernel_traitsILi128ELi64ELi64ELi4ES3_EELb1ELb0ELb0ELb0ELb0ELb1ELb1ELb0EEEvNS_16Flash_fwd_paramsE
        .type           _ZN5flash24flash_fwd_splitkv_kernelI23Flash_fwd_kernel_traitsILi128ELi64ELi64ELi4ELb0ELb0EN7cutlass6half_tE19Flash_kernel_traitsILi128ELi64ELi64ELi4ES3_EELb1ELb0ELb0ELb0ELb0ELb1ELb1ELb0EEEvNS_16Flash_fwd_paramsE,@function
        .size           _ZN5flash24flash_fwd_splitkv_kernelI23Flash_fwd_kernel_traitsILi128ELi64ELi64ELi4ELb0ELb0EN7cutlass6half_tE19Flash_kernel_traitsILi128ELi64ELi64ELi4ES3_EELb1ELb0ELb0ELb0ELb0ELb1ELb1ELb0EEEvNS_16Flash_fwd_paramsE,(.L_x_8265 - _ZN5flash24flash_fwd_splitkv_kernelI23Flash_fwd_kernel_traitsILi128ELi64ELi64ELi4ELb0ELb0EN7cutlass6half_tE19Flash_kernel_traitsILi128ELi64ELi64ELi4ES3_EELb1ELb0ELb0ELb0ELb0ELb1ELb1ELb0EEEvNS_16Flash_fwd_paramsE)
        .other          _ZN5flash24flash_fwd_splitkv_kernelI23Flash_fwd_kernel_traitsILi128ELi64ELi64ELi4ELb0ELb0EN7cutlass6half_tE19Flash_kernel_traitsILi128ELi64ELi64ELi4ES3_EELb1ELb0ELb0ELb0ELb0ELb1ELb1ELb0EEEvNS_16Flash_fwd_paramsE,@"STO_CUDA_ENTRY STV_DEFAULT"
_ZN5flash24flash_fwd_splitkv_kernelI23Flash_fwd_kernel_traitsILi128ELi64ELi64ELi4ELb0ELb0EN7cutlass6half_tE19Flash_kernel_traitsILi128ELi64ELi64ELi4ES3_EELb1ELb0ELb0ELb0ELb0ELb1ELb1ELb0EEEvNS_16Flash_fwd_paramsE:
.text._ZN5flash24flash_fwd_splitkv_kernelI23Flash_fwd_kernel_traitsILi128ELi64ELi64ELi4ELb0ELb0EN7cutlass6half_tE19Flash_kernel_traitsILi128ELi64ELi64ELi4ES3_EELb1ELb0ELb0ELb0ELb0ELb1ELb1ELb0EEEvNS_16Flash_fwd_paramsE:
        /* <DEDUP_REMOVED lines=53> */
.L_x_5905:
[----:B-1-34-:R-:W-:Y:S02]  /*0350*/  MOV R0, c[0x0][0x218] ;  /* 0x0000860000007a02 */ /* 0x01afe40000000f00 */
.L_x_5906:
        /* <DEDUP_REMOVED lines=27> */
[----:B------:R-:W-:Y:S01]  /*0510*/  IADD3 R6, R87, 0x3f, RZ ;  /* 0x0000003f57067810 */ /* 0x000fe20007ffe0ff */
        /* <DEDUP_REMOVED lines=8> */
[----:B------:R-:W-:-:S04]  /*05a0*/  IADD3 R4, -R86, 0x7f, R91 ;  /* 0x0000007f56047810 */ /* 0x000fc80007ffe15b */
[----:B------:R-:W-:Y:S02]  /*05b0*/  ISETP.GT.U32.AND P1, PT, R5, R0, PT ;  /* 0x000000000500720c */ /* 0x000fe40003f24070 */
[----:B------:R-:W-:-:S04]  /*05c0*/  IADD3 R4, R4, c[0x0][0x2e8], R87 ;  /* 0x0000ba0004047a10 */ /* 0x000fc80007ffe057 */
        /* <DEDUP_REMOVED lines=45> */
.L_x_5909:
[----:B------:R-:W-:Y:S05]  /*08a0*/  BSYNC B0 ;  /* 0x0000000000007941 */ /* 0x000fea0003800000 */
.L_x_5908:
        /* <DEDUP_REMOVED lines=8> */
.L_x_5911:
[----:B------:R-:W-:Y:S05]  /*0930*/  BSYNC B0 ;  /* 0x0000000000007941 */ /* 0x000fea0003800000 */
.L_x_5910:
        /* <DEDUP_REMOVED lines=8> */
.L_x_5913:
[----:B------:R-:W-:Y:S05]  /*09c0*/  BSYNC B0 ;  /* 0x0000000000007941 */ /* 0x000fea0003800000 */
.L_x_5912:
        /* <DEDUP_REMOVED lines=8> */
.L_x_5915:
[----:B------:R-:W-:Y:S05]  /*0a50*/  BSYNC B0 ;  /* 0x0000000000007941 */ /* 0x000fea0003800000 */
.L_x_5914:
        /* <DEDUP_REMOVED lines=8> */
.L_x_5917:
[----:B------:R-:W-:Y:S05]  /*0ae0*/  BSYNC B0 ;  /* 0x0000000000007941 */ /* 0x000fea0003800000 */
.L_x_5916:
        /* <DEDUP_REMOVED lines=8> */
.L_x_5919:
[----:B------:R-:W-:Y:S05]  /*0b70*/  BSYNC B0 ;  /* 0x0000000000007941 */ /* 0x000fea0003800000 */
.L_x_5918:
        /* <DEDUP_REMOVED lines=8> */
.L_x_5921:
[----:B------:R-:W-:Y:S05]  /*0c00*/  BSYNC B0 ;  /* 0x0000000000007941 */ /* 0x000fea0003800000 */
.L_x_5920:
        /* <DEDUP_REMOVED lines=8> */
.L_x_5923:
[----:B------:R-:W-:Y:S05]  /*0c90*/  BSYNC B0 ;  /* 0x0000000000007941 */ /* 0x000fea0003800000 */
.L_x_5922:
        /* <DEDUP_REMOVED lines=32> */
.L_x_5907:
        /* <DEDUP_REMOVED lines=15> */
[----:B------:R-:W-:Y:S02]  /*0f90*/  @P2 SHF.L.U64.HI R3, R4, 0x2, R3 ;  /* 0x0000000204032819 */ /* 0x000fe40000010203 */
[----:B------:R-:W-:Y:S02]  /*0fa0*/  IABS R4, c[0x0][0x2d0] ;  /* 0x0000b40000047a13 */ /* 0x000fe40000000000 */
        /* <DEDUP_REMOVED lines=60> */
[----:B------:R-:W-:Y:S01]  /*1370*/  IMAD.MOV.U32 R24, RZ, RZ, R10 ;  /* 0x000000ffff187224 */ /* 0x000fe200078e000a */
[----:B------:R-:W-:Y:S01]  /*1380*/  SHF.R.S32.HI R10, RZ, 0x1f, R5 ;  /* 0x0000001fff0a7819 */ /* 0x000fe20000011405 */
[----:B------:R-:W-:Y:S02]  /*1390*/  IMAD R2, R32, c[0x0][0x184], R13 ;  /* 0x0000610020027a24 */ /* 0x000fe400078e020d */
[----:B------:R-:W-:-:S03]  /*13a0*/  IMAD R9, R9, c[0x0][0x188], RZ ;  /* 0x0000620009097a24 */ /* 0x000fc600078e02ff */
[----:B------:R-:W-:Y:S01]  /*13b0*/  IADD3 R25, R11, R2, RZ ;  /* 0x000000020b197210 */ /* 0x000fe20007ffe0ff */
[C---:B------:R-:W-:Y:S02]  /*13c0*/  IMAD R11, R7.reuse, c[0x0][0x19c], R0 ;  /* 0x00006700070b7a24 */ /* 0x040fe400078e0200 */
[----:B------:R-:W-:Y:S02]  /*13d0*/  IMAD R0, R10, c[0x0][0x1b0], RZ ;  /* 0x00006c000a007a24 */ /* 0x000fe400078e02ff */
[----:B------:R-:W-:-:S04]  /*13e0*/  IMAD.WIDE.U32 R24, R7, c[0x0][0x198], R24 ;  /* 0x0000660007187a25 */ /* 0x000fc800078e0018 */
[C---:B------:R-:W-:Y:S01]  /*13f0*/  IMAD R14, R32.reuse, c[0x0][0x18c], R9 ;  /* 0x00006300200e7a24 */ /* 0x040fe200078e0209 */
[----:B------:R-:W-:Y:S01]  /*1400*/  IADD3 R25, R25, R11, RZ ;  /* 0x0000000b19197210 */ /* 0x000fe20007ffe0ff */
[----:B------:R-:W-:Y:S02]  /*1410*/  IMAD R9, R5, c[0x0][0x1b4], R0 ;  /* 0x00006d0005097a24 */ /* 0x000fe400078e0200 */
[----:B------:R-:W-:-:S04]  /*1420*/  IMAD.WIDE.U32 R32, R32, c[0x0][0x188], RZ ;  /* 0x0000620020207a25 */ /* 0x000fc800078e00ff */
[----:B------:R-:W-:-:S04]  /*1430*/  IMAD.WIDE.U32 R24, R5, c[0x0][0x1b0], R24 ;  /* 0x00006c0005187a25 */ /* 0x000fc800078e0018 */
[----:B------:R-:W-:Y:S01]  /*1440*/  IMAD.IADD R14, R33, 0x1, R14 ;  /* 0x00000001210e7824 */ /* 0x000fe200078e020e */
[----:B------:R-:W-:Y:S01]  /*1450*/  IADD3 R9, R25, R9, RZ ;  /* 0x0000000919097210 */ /* 0x000fe20007ffe0ff */
[----:B------:R-:W-:Y:S05]  /*1460*/  BRA `(.L_x_5925) ;  /* 0x0000041000007947 */ /* 0x000fea0003800000 */
.L_x_5924:
        /* <DEDUP_REMOVED lines=16> */
.L_x_5926:
        /* <DEDUP_REMOVED lines=14> */
[----:B------:R-:W-:-:S05]  /*1650*/  IMAD.HI.U32 R5, R10, R7, RZ ;  /* 0x000000070a057227 */ /* 0x000fca00078e00ff */
[----:B------:R-:W-:-:S05]  /*1660*/  IADD3 R3, -R5, RZ, RZ ;  /* 0x000000ff05037210 */ /* 0x000fca0007ffe1ff */
[----:B------:R-:W-:Y:S01]  /*1670*/  IMAD R3, R6, R3, R7 ;  /* 0x0000000306037224 */ /* 0x000fe200078e0207 */
[----:B------:R-:W-:-:S04]  /*1680*/  LEA R7, R29, 0xffffffc0, 0x6 ;  /* 0xffffffc01d077811 */ /* 0x000fc800078e30ff */
[----:B------:R-:W-:Y:S01]  /*1690*/  ISETP.GT.U32.AND P1, PT, R6, R3, PT ;  /* 0x000000030600720c */ /* 0x000fe20003f24070 */
[----:B------:R-:W-:-:S12]  /*16a0*/  IMAD.WIDE.U32 R8, R7, c[0x0][0x198], R8 ;  /* 0x0000660007087a25 */ /* 0x000fd800078e0008 */
[----:B------:R-:W-:Y:S01]  /*16b0*/  @!P1 IMAD.IADD R3, R3, 0x1, -R6 ;  /* 0x0000000103039824 */ /* 0x000fe200078e0a06 */
[----:B------:R-:W-:Y:S02]  /*16c0*/  @!P1 IADD3 R5, R5, 0x1, RZ ;  /* 0x0000000105059810 */ /* 0x000fe40007ffe0ff */
[----:B------:R-:W-:Y:S02]  /*16d0*/  ISETP.NE.AND P1, PT, RZ, c[0x0][0x1c8], PT ;  /* 0x00007200ff007a0c */ /* 0x000fe40003f25270 */
[----:B------:R-:W-:Y:S02]  /*16e0*/  ISETP.GE.U32.AND P3, PT, R3, R6, PT ;  /* 0x000000060300720c */ /* 0x000fe40003f66070 */
[----:B------:R-:W-:-:S04]  /*16f0*/  LOP3.LUT R3, R16, c[0x0][0x1c8], RZ, 0x3c, !PT ;  /* 0x0000720010037a12 */ /* 0x000fc800078e3cff */
[----:B------:R-:W-:Y:S02]  /*1700*/  ISETP.GE.AND P2, PT, R3, RZ, PT ;  /* 0x000000ff0300720c */ /* 0x000fe40003f46270 */
[----:B------:R-:W-:-:S05]  /*1710*/  SHF.R.S32.HI R3, RZ, 0x1f, R7 ;  /* 0x0000001fff037819 */ /* 0x000fca0000011407 */
[----:B------:R-:W-:Y:S01]  /*1720*/  @P3 IADD3 R5, R5, 0x1, RZ ;  /* 0x0000000105053810 */ /* 0x000fe20007ffe0ff */
[----:B------:R-:W-:-:S04]  /*1730*/  IMAD R6, R3, c[0x0][0x198], RZ ;  /* 0x0000660003067a24 */ /* 0x000fc800078e02ff */
[----:B------:R-:W-:Y:S01]  /*1740*/  IMAD R11, R7, c[0x0][0x19c], R6 ;  /* 0x00006700070b7a24 */ /* 0x000fe200078e0206 */
        /* <DEDUP_REMOVED lines=19> */
.L_x_5925:
[----:B------:R-:W-:Y:S01]  /*1880*/  ISETP.NE.AND P1, PT, R15, -0x1, PT ;  /* 0xffffffff0f00780c */ /* 0x000fe20003f25270 */
[----:B------:R-:W-:Y:S01]  /*1890*/  IMAD.IADD R147, R86, 0x1, -R91 ;  /* 0x0000000156937824 */ /* 0x000fe200078e0a5b */
[----:B------:R-:W-:Y:S01]  /*18a0*/  SHF.R.S32.HI R2, RZ, 0x1f, R89 ;  /* 0x0000001fff027819 */ /* 0x000fe20000011459 */
[----:B------:R-:W-:Y:S01]  /*18b0*/  IMAD R10, R10, c[0x0][0x1b8], RZ ;  /* 0x00006e000a0a7a24 */ /* 0x000fe200078e02ff */
[----:B------:R-:W-:Y:S02]  /*18c0*/  BSSY B0, `(.L_x_5927) ;  /* 0x000005e000007945 */ /* 0x000fe40003800000 */
[CC--:B-----5:R-:W-:Y:S01]  /*18d0*/  LEA.HI R0, R2.reuse, R89.reuse, RZ, 0x3 ;  /* 0x0000005902007211 */ /* 0x0e0fe200078f18ff */
[----:B------:R-:W-:Y:S01]  /*18e0*/  IMAD R10, R5, c[0x0][0x1bc], R10 ;  /* 0x00006f00050a7a24 */ /* 0x000fe200078e020a */
        /* <DEDUP_REMOVED lines=8> */
[----:B------:R-:W-:Y:S01]  /*1970*/  @P1 IMAD.MOV.U32 R8, RZ, RZ, R12 ;  /* 0x000000ffff081224 */ /* 0x000fe200078e000c */
[----:B------:R-:W-:Y:S01]  /*1980*/  LOP3.LUT R28, R28, 0x1c0, RZ, 0xc0, !PT ;  /* 0x000001c01c1c7812 */ /* 0x000fe200078ec0ff */
[----:B------:R-:W-:-:S04]  /*1990*/  @!P1 IMAD.WIDE.U32 R12, R158, c[0x0][0x178], RZ ;  /* 0x00005e009e0c9a25 */ /* 0x000fc800078e00ff */
[----:B------:R-:W-:Y:S01]  /*19a0*/  @!P1 IMAD.MOV.U32 R8, RZ, RZ, R12 ;  /* 0x000000ffff089224 */ /* 0x000fe200078e000c */
[----:B------:R-:W-:Y:S01]  /*19b0*/  LOP3.LUT R12, R6, 0xfffffff0, RZ, 0xc0, !PT ;  /* 0xfffffff0060c7812 */ /* 0x000fe200078ec0ff */
[----:B------:R-:W-:Y:S01]  /*19c0*/  IMAD.IADD R0, R89, 0x1, -R0 ;  /* 0x0000000159007824 */ /* 0x000fe200078e0a00 */
[----:B------:R-:W-:Y:S01]  /*19d0*/  SHF.R.S32.HI R6, RZ, 0x4, R6 ;  /* 0x00000004ff067819 */ /* 0x000fe20000011406 */
[----:B------:R-:W-:Y:S02]  /*19e0*/  @!P1 IMAD R11, R11, c[0x0][0x178], RZ ;  /* 0x00005e000b0b9a24 */ /* 0x000fe400078e02ff */
[----:B------:R-:W-:Y:S02]  /*19f0*/  IMAD.SHL.U32 R157, R0, 0x8, RZ ;  /* 0x00000008009d7824 */ /* 0x000fe400078e00ff */
[----:B------:R-:W-:Y:S02]  /*1a00*/  IMAD.IADD R12, R89, 0x1, -R12 ;  /* 0x00000001590c7824 */ /* 0x000fe400078e0a0c */
[----:B------:R-:W-:Y:S01]  /*1a10*/  @!P1 IMAD R11, R158, c[0x0][0x17c], R11 ;  /* 0x00005f009e0b9a24 */ /* 0x000fe200078e020b */
[----:B------:R-:W-:Y:S01]  /*1a20*/  IADD3 R32, P2, R157, R32, RZ ;  /* 0x000000209d207210 */ /* 0x000fe20007f5e0ff */
[----:B------:R-:W-:Y:S01]  /*1a30*/  IMAD.WIDE R22, R23, 0x40, R18 ;  /* 0x0000004017167825 */ /* 0x000fe200078e0212 */
[----:B------:R-:W-:-:S02]  /*1a40*/  SHF.R.S32.HI R26, RZ, 0x1f, R157 ;  /* 0x0000001fff1a7819 */ /* 0x000fc4000001149d */
[----:B------:R-:W-:Y:S01]  /*1a50*/  SHF.R.S32.HI R17, RZ, 0x1f, R12 ;  /* 0x0000001fff117819 */ /* 0x000fe2000001140c */
[----:B------:R-:W-:Y:S01]  /*1a60*/  @!P1 IMAD.IADD R15, R13, 0x1, R11 ;  /* 0x000000010d0f9824 */ /* 0x000fe200078e020b */
[C---:B------:R-:W-:Y:S01]  /*1a70*/  IADD3 R24, P3, R157.reuse, R24, RZ ;  /* 0x000000189d187210 */ /* 0x040fe20007f7e0ff */
[----:B------:R-:W-:Y:S01]  /*1a80*/  IMAD.X R33, R26, 0x1, R14, P2 ;  /* 0x000000011a217824 */ /* 0x000fe200010e060e */
[----:B------:R-:W-:Y:S02]  /*1a90*/  IADD3 R8, P1, R157, R8, RZ ;  /* 0x000000089d087210 */ /* 0x000fe40007f3e0ff */
[----:B------:R-:W-:Y:S01]  /*1aa0*/  LEA.HI R13, R2, R89, RZ, 0x6 ;  /* 0x00000059020d7211 */ /* 0x000fe200078f30ff */
[----:B------:R-:W-:Y:S01]  /*1ab0*/  IMAD.WIDE.U32 R32, R5, c[0x0][0x1b8], R32 ;  /* 0x00006e0005207a25 */ /* 0x000fe200078e0020 */
[----:B------:R-:W-:Y:S02]  /*1ac0*/  LEA.HI R14, R17, R12, RZ, 0x3 ;  /* 0x0000000c110e7211 */ /* 0x000fe400078f18ff */
[C---:B------:R-:W-:Y:S01]  /*1ad0*/  IADD3.X R25, R26.reuse, R9, RZ, P3, !PT ;  /* 0x000000091a197210 */ /* 0x040fe20001ffe4ff */
[----:B------:R-:W-:Y:S01]  /*1ae0*/  IMAD.X R9, R26, 0x1, R15, P1 ;  /* 0x000000011a097824 */ /* 0x000fe200008e060f */
[----:B------:R-:W-:Y:S01]  /*1af0*/  IADD3 R30, P1, R18, R7, RZ ;  /* 0x00000007121e7210 */ /* 0x000fe20007f3e0ff */
[----:B------:R-:W-:Y:S01]  /*1b00*/  IMAD.SHL.U32 R15, R13, 0x8, RZ ;  /* 0x000000080d0f7824 */ /* 0x000fe200078e00ff */
[----:B------:R-:W-:Y:S01]  /*1b10*/  LOP3.LUT R13, R14, 0xfffffff8, RZ, 0xc0, !PT ;  /* 0xfffffff80e0d7812 */ /* 0x000fe200078ec0ff */
[----:B------:R-:W-:Y:S01]  /*1b20*/  IMAD R7, R19, c[0x0][0x198], RZ ;  /* 0x0000660013077a24 */ /* 0x000fe200078e02ff */
[----:B------:R-:W-:Y:S01]  /*1b30*/  LOP3.LUT R20, R28, 0x38, R157, 0xf8, !PT ;  /* 0x000000381c147812 */ /* 0x000fe200078ef89d */
[----:B------:R-:W-:Y:S01]  /*1b40*/  IMAD.WIDE.U32 R24, R18, c[0x0][0x198], R24 ;  /* 0x0000660012187a25 */ /* 0x000fe200078e0018 */
[----:B------:R-:W-:-:S02]  /*1b50*/  SHF.R.U32.HI R11, RZ, 0x3, R28 ;  /* 0x00000003ff0b7819 */ /* 0x000fc4000001161c */
[----:B------:R-:W-:Y:S01]  /*1b60*/  IADD3.X R3, R19, R3, RZ, P1, !PT ;  /* 0x0000000313037210 */ /* 0x000fe20000ffe4ff */
[----:B------:R-:W-:Y:S01]  /*1b70*/  IMAD.IADD R12, R12, 0x1, -R13 ;  /* 0x000000010c0c7824 */ /* 0x000fe200078e0a0d */
[----:B------:R-:W-:Y:S01]  /*1b80*/  LOP3.LUT R20, R20, R11, RZ, 0x3c, !PT ;  /* 0x0000000b14147212 */ /* 0x000fe200078e3cff */
[----:B------:R-:W-:Y:S01]  /*1b90*/  IMAD R7, R18, c[0x0][0x19c], R7 ;  /* 0x0000670012077a24 */ /* 0x000fe200078e0207 */
[----:B------:R-:W-:Y:S01]  /*1ba0*/  SHF.R.S32.HI R11, RZ, 0x1f, R16 ;  /* 0x0000001fff0b7819 */ /* 0x000fe20000011410 */
[----:B------:R-:W-:Y:S01]  /*1bb0*/  IMAD R3, R3, c[0x0][0x1a0], RZ ;  /* 0x0000680003037a24 */ /* 0x000fe200078e02ff */
[----:B------:R-:W-:Y:S01]  /*1bc0*/  R2P PR, R12, 0x6 ;  /* 0x000000060c007804 */ /* 0x000fe20000000000 */
[----:B------:R-:W-:Y:S01]  /*1bd0*/  IMAD.IADD R33, R33, 0x1, R10 ;  /* 0x0000000121217824 */ /* 0x000fe200078e020a */
[----:B------:R-:W-:Y:S01]  /*1be0*/  ISETP.GE.AND P3, PT, R18, R147, PT ;  /* 0x000000931200720c */ /* 0x000fe20003f66270 */
[----:B------:R-:W-:Y:S01]  /*1bf0*/  IMAD R11, R11, c[0x0][0x1a8], RZ ;  /* 0x00006a000b0b7a24 */ /* 0x000fe200078e02ff */
[----:B------:R-:W-:Y:S01]  /*1c00*/  LEA.HI R2, R2, R89, RZ, 0x5 ;  /* 0x0000005902027211 */ /* 0x000fe200078f28ff */
[----:B------:R-:W-:Y:S01]  /*1c10*/  IMAD.IADD R120, R25, 0x1, R7 ;  /* 0x0000000119787824 */ /* 0x000fe200078e0207 */
[----:B------:R-:W-:Y:S01]  /*1c20*/  LOP3.LUT R154, R20, 0xfffffe00, R15, 0xf8, !PT ;  /* 0xfffffe00149a7812 */ /* 0x000fe200078ef80f */
[----:B------:R-:W-:Y:S01]  /*1c30*/  IMAD R21, R16, c[0x0][0x1ac], R11 ;  /* 0x00006b0010157a24 */ /* 0x000fe200078e020b */
[----:B------:R-:W-:Y:S01]  /*1c40*/  LOP3.LUT R10, R2, 0xffffffe0, RZ, 0xc0, !PT ;  /* 0xffffffe0020a7812 */ /* 0x000fe200078ec0ff */
[----:B------:R-:W-:Y:S01]  /*1c50*/  IMAD R3, R30, c[0x0][0x1a4], R3 ;  /* 0x000069001e037a24 */ /* 0x000fe200078e0203 */
[----:B------:R-:W-:Y:S01]  /*1c60*/  MOV R7, 0x10 ;  /* 0x0000001000077802 */ /* 0x000fe20000000f00 */
[----:B------:R-:W-:Y:S01]  /*1c70*/  IMAD.MOV.U32 R5, RZ, RZ, 0x20 ;  /* 0x00000020ff057424 */ /* 0x000fe200078e00ff */
[----:B------:R-:W-:Y:S01]  /*1c80*/  SHF.R.S32.HI R84, RZ, 0x5, R2 ;  /* 0x00000005ff547819 */ /* 0x000fe20000011402 */
[----:B------:R-:W-:Y:S01]  /*1c90*/  IMAD.WIDE.U32 R16, R16, c[0x0][0x1a8], R8 ;  /* 0x00006a0010107a25 */ /* 0x000fe200078e0008 */
[----:B------:R-:W-:-:S02]  /*1ca0*/  IADD3 R156, R157, 0x40, RZ ;  /* 0x000000409d9c7810 */ /* 0x000fc40007ffe0ff */
[----:B------:R-:W-:Y:S01]  /*1cb0*/  SHF.L.U32 R154, R154, 0x1, RZ ;  /* 0x000000019a9a7819 */ /* 0x000fe200000006ff */
[----:B------:R-:W-:Y:S01]  /*1cc0*/  IMAD.WIDE.U32 R30, R30, c[0x0][0x1a0], R32 ;  /* 0x000068001e1e7a25 */ /* 0x000fe200078e0020 */
[----:B------:R-:W-:Y:S02]  /*1cd0*/  SEL R7, R7, 0xfffffff0, !P1 ;  /* 0xfffffff007077807 */ /* 0x000fe40004800000 */
[----:B------:R-:W-:Y:S01]  /*1ce0*/  SEL R5, R5, 0xffffffe0, !P2 ;  /* 0xffffffe005057807 */ /* 0x000fe20005000000 */
[----:B------:R-:W-:Y:S02]  /*1cf0*/  IMAD.MOV.U32 R121, RZ, RZ, R24 ;  /* 0x000000ffff797224 */ /* 0x000fe400078e0018 */
        /* <DEDUP_REMOVED lines=26> */
.L_x_5928:
[----:B------:R-:W-:Y:S05]  /*1ea0*/  BSYNC B0 ;  /* 0x0000000000007941 */ /* 0x000fea0003800000 */
.L_x_5927:
        /* <DEDUP_REMOVED lines=29> */
.L_x_5930:
[----:B------:R-:W-:Y:S05]  /*2080*/  BSYNC B0 ;  /* 0x0000000000007941 */ /* 0x000fea0003800000 */
.L_x_5929:
        /* <DEDUP_REMOVED lines=29> */
.L_x_5932:
[----:B------:R-:W-:Y:S05]  /*2260*/  BSYNC B0 ;  /* 0x0000000000007941 */ /* 0x000fea0003800000 */
.L_x_5931:
        /* <DEDUP_REMOVED lines=28> */
.L_x_5934:
[----:B------:R-:W-:Y:S05]  /*2430*/  BSYNC B0 ;  /* 0x0000000000007941 */ /* 0x000fea0003800000 */
.L_x_5933:
        /* <DEDUP_REMOVED lines=23> */
.L_x_5936:
[----:B------:R-:W-:Y:S05]  /*25b0*/  BSYNC B0 ;  /* 0x0000000000007941 */ /* 0x000fea0003800000 */
.L_x_5935:
        /* <DEDUP_REMOVED lines=25> */
.L_x_5938:
[----:B------:R-:W-:Y:S05]  /*2750*/  BSYNC B0 ;  /* 0x0000000000007941 */ /* 0x000fea0003800000 */
.L_x_5937:
        /* <DEDUP_REMOVED lines=23> */
.L_x_5940:
[----:B------:R-:W-:Y:S05]  /*28d0*/  BSYNC B0 ;  /* 0x0000000000007941 */ /* 0x000fea0003800000 */
.L_x_5939:
        /* <DEDUP_REMOVED lines=26> */
.L_x_5942:
[----:B------:R-:W-:Y:S05]  /*2a80*/  BSYNC B0 ;  /* 0x0000000000007941 */ /* 0x000fea0003800000 */
.L_x_5941:
[----:B------:R-:W0:Y:S01]  /*2a90*/  LDGDEPBAR ;  /* 0x00000000000079af */ /* 0x000e220000000000 */
[----:B------:R-:W-:Y:S01]  /*2aa0*/  ISETP.GE.AND P2, PT, R18, R8, PT ;  /* 0x000000081200720c */ /* 0x000fe20003f46270 */
[----:B------:R-:W-:Y:S01]  /*2ab0*/  IMAD.SHL.U32 R89, R89, 0x2, RZ ;  /* 0x0000000259597824 */ /* 0x000fe200078e00ff */
[----:B------:R-:W-:Y:S01]  /*2ac0*/  SHF.R.S32.HI R153, RZ, 0x1f, R10 ;  /* 0x0000001fff997819 */ /* 0x000fe2000001140a */
[----:B------:R-:W-:Y:S01]  /*2ad0*/  BSSY B0, `(.L_x_5943) ;  /* 0x0000018000007945 */ /* 0x000fe20003800000 */
[C---:B------:R-:W-:Y:S02]  /*2ae0*/  LEA R168, P1, R30.reuse, c[0x0][0x170], 0x1 ;  /* 0x00005c001ea87a11 */ /* 0x040fe400078208ff */
        /* <DEDUP_REMOVED lines=22> */
.L_x_5944:
[----:B------:R-:W-:Y:S05]  /*2c50*/  BSYNC B0 ;  /* 0x0000000000007941 */ /* 0x000fea0003800000 */
.L_x_5943:
        /* <DEDUP_REMOVED lines=25> */
.L_x_5946:
[----:B------:R-:W-:Y:S05]  /*2df0*/  BSYNC B0 ;  /* 0x0000000000007941 */ /* 0x000fea0003800000 */
.L_x_5945:
        /* <DEDUP_REMOVED lines=25> */
.L_x_5948:
[----:B------:R-:W-:Y:S05]  /*2f90*/  BSYNC B0 ;  /* 0x0000000000007941 */ /* 0x000fea0003800000 */
.L_x_5947:
        /* <DEDUP_REMOVED lines=8> */
[----:B--23--:R-:W-:Y:S01]  /*3020*/  @!P2 IMAD.WIDE.U32 R16, R10, 0x60, R168 ;  /* 0x000000600a10a825 */ /* 0x00cfe200078e00a8 */
        /* <DEDUP_REMOVED lines=17> */
.L_x_5950:
[----:B------:R-:W-:Y:S05]  /*3140*/  BSYNC B0 ;  /* 0x0000000000007941 */ /* 0x000fea0003800000 */
.L_x_5949:
[----:B------:R-:W-:Y:S01]  /*3150*/  LEA.HI R145, R6, R6, RZ, 0x1 ;  /* 0x0000000606917211 */ /* 0x000fe200078f08ff */
[----:B------:R-:W-:Y:S01]  /*3160*/  IMAD.SHL.U32 R12, R12, 0x40, RZ ;  /* 0x000000400c0c7824 */ /* 0x000fe200078e00ff */
[C---:B------:R-:W-:Y:S01]  /*3170*/  R2P PR, R0.reuse, 0x6 ;  /* 0x0000000600007804 */ /* 0x040fe20000000000 */
[----:B---3--:R-:W-:Y:S01]  /*3180*/  IMAD.SHL.U32 R8, R0, 0x40, RZ ;  /* 0x0000004000087824 */ /* 0x008fe200078e00ff */
[----:B------:R-:W-:Y:S01]  /*3190*/  LOP3.LUT R145, R145, 0xfffffffe, RZ, 0xc0, !PT ;  /* 0xfffffffe91917812 */ /* 0x000fe200078ec0ff */
[----:B------:R-:W-:Y:S01]  /*31a0*/  IMAD.SHL.U32 R18, R18, 0x8, RZ ;  /* 0x0000000812127824 */ /* 0x000fe200078e00ff */
[----:B------:R-:W-:Y:S01]  /*31b0*/  LOP3.LUT R11, R12, 0x1c0, RZ, 0xc0, !PT ;  /* 0x000001c00c0b7812 */ /* 0x000fe200078ec0ff */
[----:B------:R-:W-:Y:S01]  /*31c0*/  IMAD.SHL.U32 R85, R14, 0x40, RZ ;  /* 0x000000400e557824 */ /* 0x000fe200078e00ff */
[----:B------:R-:W-:Y:S01]  /*31d0*/  LOP3.LUT R9, R8, 0x1c0, RZ, 0xc0, !PT ;  /* 0x000001c008097812 */ /* 0x000fe200078ec0ff */
[----:B------:R-:W-:Y:S01]  /*31e0*/  IMAD.IADD R145, R6, 0x1, -R145 ;  /* 0x0000000106917824 */ /* 0x000fe200078e0a91 */
[----:B------:R-:W0:Y:S01]  /*31f0*/  LDGDEPBAR ;  /* 0x00000000000079af */ /* 0x000e220000000000 */
[----:B------:R-:W-:Y:S01]  /*3200*/  IMAD.IADD R89, R2, 0x1, R89 ;  /* 0x0000000102597824 */ /* 0x000fe200078e0259 */
        /* <DEDUP_REMOVED lines=17> */
[----:B------:R-:W3:Y:S01]  /*3320*/  LDSM.16.M88.4 R40, [R146] ;  /* 0x000000009228783b */ /* 0x000ee20000000200 */
        /* <DEDUP_REMOVED lines=9> */
[----:B-1----:R-:W1:Y:S01]  /*33c0*/  LDSM.16.M88.4 R24, [R145+0x5800] ;  /* 0x005800009118783b */ /* 0x002e620000000200 */
[----:B------:R-:W-:Y:S01]  /*33d0*/  IADD3 R133, R143, 0x1800, RZ ;  /* 0x000018008f857810 */ /* 0x000fe20007ffe0ff */
[----:B------:R-:W-:Y:S01]  /*33e0*/  IMAD.IADD R139, R145, 0x1, R0 ;  /* 0x00000001918b7824 */ /* 0x000fe200078e0200 */
[C---:B------:R-:W-:Y:S01]  /*33f0*/  IADD3 R131, R143.reuse, 0x2000, RZ ;  /* 0x000020008f837810 */ /* 0x040fe20007ffe0ff */
[----:B--2---:R-:W-:Y:S01]  /*3400*/  LDSM.16.M88.4 R20, [R143] ;  /* 0x000000008f14783b */ /* 0x004fe20000000200 */
[----:B------:R-:W-:Y:S01]  /*3410*/  IMAD.IADD R132, R0, 0x1, R143 ;  /* 0x0000000100847824 */ /* 0x000fe200078e028f */
[C---:B------:R-:W-:Y:S01]  /*3420*/  IADD3 R130, R143.reuse, 0x2800, RZ ;  /* 0x000028008f827810 */ /* 0x040fe20007ffe0ff */
[----:B------:R-:W-:Y:S01]  /*3430*/  IMAD R0, R84, 0x10, R91 ;  /* 0x0000001054007824 */ /* 0x000fe200078e025b */
[----:B------:R-:W2:Y:S01]  /*3440*/  LDSM.16.M88.4 R64, [R144] ;  /* 0x000000009040783b */ /* 0x000ea20000000200 */
[----:B------:R-:W-:-:S02]  /*3450*/  IADD3 R129, R143, 0x3000, RZ ;  /* 0x000030008f817810 */ /* 0x000fc40007ffe0ff */
[----:B------:R-:W-:Y:S01]  /*3460*/  IADD3 R128, R143, 0x3800, RZ ;  /* 0x000038008f807810 */ /* 0x000fe20007ffe0ff */
[----:B------:R-:W4:Y:S04]  /*3470*/  LDSM.16.M88.4 R60, [R143+0x1000] ;  /* 0x001000008f3c783b */ /* 0x000f280000000200 */
[----:B------:R-:W1:Y:S04]  /*3480*/  LDSM.16.M88.4 R68, [R143+0x800] ;  /* 0x000800008f44783b */ /* 0x000e680000000200 */
[----:B------:R-:W-:Y:S04]  /*3490*/  LDSM.16.M88.4 R32, [R139+0x4000] ;  /* 0x004000008b20783b */ /* 0x000fe80000000200 */
[----:B------:R-:W1:Y:S01]  /*34a0*/  LDSM.16.M88.4 R36, [R142] ;  /* 0x000000008e24783b */ /* 0x000e620000000200 */
[C---:B---3--:R-:W-:Y:S03]  /*34b0*/  HMMA.16816.F32 R16, R40.reuse, R12, RZ ;  /* 0x0000000c2810723c */ /* 0x048fe600000018ff */
[----:B------:R-:W3:Y:S04]  /*34c0*/  LDSM.16.M88.4 R56, [R143+0x1800] ;  /* 0x001800008f38783b */ /* 0x000ee80000000200 */
[----:B------:R-:W-:Y:S01]  /*34d0*/  LDSM.16.M88.4 R72, [R141] ;  /* 0x000000008d48783b */ /* 0x000fe20000000200 */
[C---:B------:R-:W-:Y:S03]  /*34e0*/  HMMA.16816.F32 R12, R40.reuse, R14, RZ ;  /* 0x0000000e280c723c */ /* 0x040fe600000018ff */
[----:B------:R-:W-:Y:S05]  /*34f0*/  LDSM.16.M88.4 R80, [R139+0x5800] ;  /* 0x005800008b50783b */ /* 0x000fea0000000200 */
[C---:B-----5:R-:W-:Y:S08]  /*3500*/  HMMA.16816.F32 R52, R40.reuse, R48, RZ ;  /* 0x000000302834723c */ /* 0x060ff000000018ff */
[C---:B------:R-:W-:Y:S08]  /*3510*/  HMMA.16816.F32 R8, R40.reuse, R76, RZ ;  /* 0x0000004c2808723c */ /* 0x040ff000000018ff */
[C---:B------:R-:W-:Y:S08]  /*3520*/  HMMA.16816.F32 R48, R40.reuse, R50, RZ ;  /* 0x000000322830723c */ /* 0x040ff000000018ff */
[C---:B------:R-:W-:Y:S08]  /*3530*/  HMMA.16816.F32 R76, R40.reuse, R78, RZ ;  /* 0x0000004e284c723c */ /* 0x040ff000000018ff */
[----:B-1----:R-:W-:Y:S08]  /*3540*/  HMMA.16816.F32 R44, R40, R24, RZ ;  /* 0x00000018282c723c */ /* 0x002ff000000018ff */
[C---:B--2---:R-:W-:Y:S08]  /*3550*/  HMMA.16816.F32 R16, R64.reuse, R20, R16 ;  /* 0x000000144010723c */ /* 0x044ff00000001810 */
[----:B------:R-:W-:Y:S01]  /*3560*/  HMMA.16816.F32 R12, R64, R22, R12 ;  /* 0x00000016400c723c */ /* 0x000fe2000000180c */
[----:B------:R-:W1:Y:S07]  /*3570*/  LDSM.16.M88.4 R20, [R139+0x5000] ;  /* 0x005000008b14783b */ /* 0x000e6e0000000200 */
[----:B------:R-:W-:Y:S01]  /*3580*/  HMMA.16816.F32 R40, R40, R26, RZ ;  /* 0x0000001a2828723c */ /* 0x000fe200000018ff */
[----:B------:R-:W2:Y:S07]  /*3590*/  LDSM.16.M88.4 R24, [R139+0x4800] ;  /* 0x004800008b18783b */ /* 0x000eae0000000200 */
[C---:B----4-:R-:W-:Y:S08]  /*35a0*/  HMMA.16816.F32 R52, R64.reuse, R60, R52 ;  /* 0x0000003c4034723c */ /* 0x050ff00000001834 */
[C---:B------:R-:W-:Y:S01]  /*35b0*/  HMMA.16816.F32 R48, R64.reuse, R62, R48 ;  /* 0x0000003e4030723c */ /* 0x040fe20000001830 */
[----:B------:R-:W-:Y:S07]  /*35c0*/  LDSM.16.M88.4 R60, [R132+0x1000] ;  /* 0x00100000843c783b */ /* 0x000fee0000000200 */
[C---:B------:R-:W-:Y:S08]  /*35d0*/  HMMA.16816.F32 R8, R64.reuse, R68, R8 ;  /* 0x000000444008723c */ /* 0x040ff00000001808 */
[----:B------:R-:W-:Y:S01]  /*35e0*/  HMMA.16816.F32 R76, R64, R70, R76 ;  /* 0x00000046404c723c */ /* 0x000fe2000000184c */
[----:B------:R-:W4:Y:S07]  /*35f0*/  LDSM.16.M88.4 R68, [R132] ;  /* 0x000000008444783b */ /* 0x000f2e0000000200 */
[----:B------:R-:W-:Y:S08]  /*3600*/  HMMA.16816.F32 R16, R36, R32, R16 ;  /* 0x000000202410723c */ /* 0x000ff00000001810 */
[----:B---3--:R-:W-:Y:S08]  /*3610*/  HMMA.16816.F32 R44, R64, R56, R44 ;  /* 0x00000038402c723c */ /* 0x008ff0000000182c */
[----:B------:R-:W-:Y:S01]  /*3620*/  HMMA.16816.F32 R12, R36, R34, R12 ;  /* 0x00000022240c723c */ /* 0x000fe2000000180c */
[----:B------:R-:W-:Y:S07]  /*3630*/  LDSM.16.M88.4 R32, [R146+0x2000] ;  /* 0x002000009220783b */ /* 0x000fee0000000200 */
[----:B------:R-:W-:Y:S01]  /*3640*/  HMMA.16816.F32 R40, R64, R58, R40 ;  /* 0x0000003a4028723c */ /* 0x000fe20000001828 */
[----:B------:R-:W3:Y:S04]  /*3650*/  LDSM.16.M88.4 R56, [R132+0x800] ;  /* 0x000800008438783b */ /* 0x000ee80000000200 */
[----:B------:R-:W-:Y:S03]  /*3660*/  LDSM.16.M88.4 R64, [R132+0x1800] ;  /* 0x001800008440783b */ /* 0x000fe60000000200 */
[C---:B-1----:R-:W-:Y:S08]  /*3670*/  HMMA.16816.F32 R52, R36.reuse, R20, R52 ;  /* 0x000000142434723c */ /* 0x042ff00000001834 */
[C---:B------:R-:W-:Y:S01]  /*3680*/  HMMA.16816.F32 R48, R36.reuse, R22, R48 ;  /* 0x000000162430723c */ /* 0x040fe20000001830 */
[----:B------:R-:W-:Y:S07]  /*3690*/  LDSM.16.M88.4 R20, [R143+0x2000] ;  /* 0x002000008f14783b */ /* 0x000fee0000000200 */
[C---:B--2---:R-:W-:Y:S08]  /*36a0*/  HMMA.16816.F32 R8, R36.reuse, R24, R8 ;  /* 0x000000182408723c */ /* 0x044ff00000001808 */
[----:B------:R-:W-:Y:S01]  /*36b0*/  HMMA.16816.F32 R76, R36, R26, R76 ;  /* 0x0000001a244c723c */ /* 0x000fe2000000184c */
[----:B------:R-:W1:Y:S07]  /*36c0*/  LDSM.16.M88.4 R24, [R145+0x6000] ;  /* 0x006000009118783b */ /* 0x000e6e0000000200 */
[----:B----4-:R-:W-:Y:S08]  /*36d0*/  HMMA.16816.F32 R16, R72, R68, R16 ;  /* 0x000000444810723c */ /* 0x010ff00000001810 */
[----:B------:R-:W-:Y:S08]  /*36e0*/  HMMA.16816.F32 R44, R36, R80, R44 ;  /* 0x00000050242c723c */ /* 0x000ff0000000182c */
[----:B------:R-:W-:Y:S08]  /*36f0*/  HMMA.16816.F32 R12, R72, R70, R12 ;  /* 0x00000046480c723c */ /* 0x000ff0000000180c */
[----:B------:R-:W-:Y:S01]  /*3700*/  HMMA.16816.F32 R40, R36, R82, R40 ;  /* 0x000000522428723c */ /* 0x000fe20000001828 */
[----:B------:R-:W-:Y:S07]  /*3710*/  LDSM.16.M88.4 R36, [R144+0x2000] ;  /* 0x002000009024783b */ /* 0x000fee0000000200 */
[C---:B------:R-:W-:Y:S01]  /*3720*/  HMMA.16816.F32 R68, R72.reuse, R60, R52 ;  /* 0x0000003c4844723c */ /* 0x040fe20000001834 */
[----:B------:R-:W-:Y:S07]  /*3730*/  LDSM.16.M88.4 R52, [R142+0x2000] ;  /* 0x002000008e34783b */ /* 0x000fee0000000200 */
[C---:B------:R-:W-:Y:S01]  /*3740*/  HMMA.16816.F32 R48, R72.reuse, R62, R48 ;  /* 0x0000003e4830723c */ /* 0x040fe20000001830 */
[----:B------:R-:W2:Y:S07]  /*3750*/  LDSM.16.M88.4 R60, [R145+0x6800] ;  /* 0x00680000913c783b */ /* 0x000eae0000000200 */
[C---:B---3--:R-:W-:Y:S08]  /*3760*/  HMMA.16816.F32 R8, R72.reuse, R56, R8 ;  /* 0x000000384808723c */ /* 0x048ff00000001808 */
[----:B------:R-:W-:Y:S01]  /*3770*/  HMMA.16816.F32 R76, R72, R58, R76 ;  /* 0x0000003a484c723c */ /* 0x000fe2000000184c */
[----:B------:R-:W-:Y:S07]  /*3780*/  LDSM.16.M88.4 R56, [R139+0x6000] ;  /* 0x006000008b38783b */ /* 0x000fee0000000200 */
[C---:B-1----:R-:W-:Y:S08]  /*3790*/  HMMA.16816.F32 R16, R32.reuse, R24, R16 ;  /* 0x000000182010723c */ /* 0x042ff00000001810 */
[----:B------:R-:W-:Y:S01]  /*37a0*/  HMMA.16816.F32 R12, R32, R26, R12 ;  /* 0x0000001a200c723c */ /* 0x000fe2000000180c */
[----:B------:R-:W-:Y:S07]  /*37b0*/  LDSM.16.M88.4 R24, [R141+0x2000] ;  /* 0x002000008d18783b */ /* 0x000fee0000000200 */
[C---:B------:R-:W-:Y:S01]  /*37c0*/  HMMA.16816.F32 R80, R72.reuse, R64, R44 ;  /* 0x000000404850723c */ /* 0x040fe2000000182c */
[----:B------:R-:W-:Y:S07]  /*37d0*/  LDSM.16.M88.4 R44, [R132+0x2000] ;  /* 0x00200000842c783b */ /* 0x000fee0000000200 */
[----:B------:R-:W-:Y:S01]  /*37e0*/  HMMA.16816.F32 R64, R72, R66, R40 ;  /* 0x000000424840723c */ /* 0x000fe20000001828 */
[----:B------:R-:W1:Y:S07]  /*37f0*/  LDSM.16.M88.4 R40, [R143+0x2800] ;  /* 0x002800008f28783b */ /* 0x000e6e0000000200 */
[C---:B--2---:R-:W-:Y:S08]  /*3800*/  HMMA.16816.F32 R8, R32.reuse, R60, R8 ;  /* 0x0000003c2008723c */ /* 0x044ff00000001808 */
[----:B------:R-:W-:Y:S01]  /*3810*/  HMMA.16816.F32 R76, R32, R62, R76 ;  /* 0x0000003e204c723c */ /* 0x000fe2000000184c */
[----:B------:R-:W-:Y:S07]  /*3820*/  LDSM.16.M88.4 R60, [R139+0x6800] ;  /* 0x006800008b3c783b */ /* 0x000fee0000000200 */
[C---:B------:R-:W-:Y:S08]  /*3830*/  HMMA.16816.F32 R16, R36.reuse, R20, R16 ;  /* 0x000000142410723c */ /* 0x040ff00000001810 */
[C---:B------:R-:W-:Y:S01]  /*3840*/  HMMA.16816.F32 R12, R36.reuse, R22, R12 ;  /* 0x00000016240c723c */ /* 0x040fe2000000180c */
[----:B------:R-:W2:Y:S07]  /*3850*/  LDSM.16.M88.4 R20, [R145+0x7000] ;  /* 0x007000009114783b */ /* 0x000eae0000000200 */
[C---:B-1----:R-:W-:Y:S08]  /*3860*/  HMMA.16816.F32 R8, R36.reuse, R40, R8 ;  /* 0x000000282408723c */ /* 0x042ff00000001808 */
[----:B------:R-:W-:Y:S01]  /*3870*/  HMMA.16816.F32 R76, R36, R42, R76 ;  /* 0x0000002a244c723c */ /* 0x000fe2000000184c */
[----:B------:R-:W-:Y:S07]  /*3880*/  LDSM.16.M88.4 R40, [R132+0x2800] ;  /* 0x002800008428783b */ /* 0x000fee0000000200 */
[C---:B------:R-:W-:Y:S08]  /*3890*/  HMMA.16816.F32 R16, R52.reuse, R56, R16 ;  /* 0x000000383410723c */ /* 0x040ff00000001810 */
[----:B------:R-:W-:Y:S01]  /*38a0*/  HMMA.16816.F32 R12, R52, R58, R12 ;  /* 0x0000003a340c723c */ /* 0x000fe2000000180c */
[----:B------:R-:W1:Y:S07]  /*38b0*/  LDSM.16.M88.4 R56, [R143+0x3000] ;  /* 0x003000008f38783b */ /* 0x000e6e0000000200 */
[----:B--2---:R-:W-:Y:S08]  /*38c0*/  HMMA.16816.F32 R68, R32, R20, R68 ;  /* 0x000000142044723c */ /* 0x004ff00000001844 */
[C---:B------:R-:W-:Y:S08]  /*38d0*/  HMMA.16816.F32 R8, R52.reuse, R60, R8 ;  /* 0x0000003c3408723c */ /* 0x040ff00000001808 */
[----:B------:R-:W-:Y:S08]  /*38e0*/  HMMA.16816.F32 R76, R52, R62, R76 ;  /* 0x0000003e344c723c */ /* 0x000ff0000000184c */
[----:B------:R-:W-:Y:S01]  /*38f0*/  HMMA.16816.F32 R48, R32, R22, R48 ;  /* 0x000000162030723c */ /* 0x000fe20000001830 */
[----:B------:R-:W2:Y:S07]  /*3900*/  LDSM.16.M88.4 R20, [R145+0x7800] ;  /* 0x007800009114783b */ /* 0x000eae0000000200 */
[C---:B------:R-:W-:Y:S08]  /*3910*/  HMMA.16816.F32 R16, R24.reuse, R44, R16 ;  /* 0x0000002c1810723c */ /* 0x040ff00000001810 */
[----:B------:R-:W-:Y:S01]  /*3920*/  HMMA.16816.F32 R12, R24, R46, R12 ;  /* 0x0000002e180c723c */ /* 0x000fe2000000180c */
[----:B------:R-:W3:Y:S07]  /*3930*/  LDSM.16.M88.4 R44, [R139+0x7000] ;  /* 0x007000008b2c783b */ /* 0x000eee0000000200 */
[----:B-1----:R-:W-:Y:S08]  /*3940*/  HMMA.16816.F32 R68, R36, R56, R68 ;  /* 0x000000382444723c */ /* 0x002ff00000001844 */
[----:B------:R-:W-:Y:S01]  /*3950*/  HMMA.16816.F32 R8, R24, R40, R8 ;  /* 0x000000281808723c */ /* 0x000fe20000001808 */
[----:B------:R-:W-:-:S02]  /*3960*/  FMUL.FTZ R16, R16, c[0x0][0x2ec] ;  /* 0x0000bb0010107a20 */ /* 0x000fc40000410000 */
[----:B------:R-:W-:Y:S02]  /*3970*/  FMUL.FTZ R17, R17, c[0x0][0x2ec] ;  /* 0x0000bb0011117a20 */ /* 0x000fe40000410000 */
[----:B------:R-:W-:Y:S01]  /*3980*/  FMUL.FTZ R18, R18, c[0x0][0x2ec] ;  /* 0x0000bb0012127a20 */ /* 0x000fe20000410000 */
[----:B------:R-:W1:Y:S01]  /*3990*/  MUFU.TANH R72, R16 ;  /* 0x0000001000487308 */ /* 0x000e620000002400 */
[----:B------:R-:W-:Y:S01]  /*39a0*/  FMUL.FTZ R57, R19, c[0x0][0x2ec] ;  /* 0x0000bb0013397a20 */ /* 0x000fe20000410000 */
[----:B------:R-:W-:Y:S01]  /*39b0*/  HMMA.16816.F32 R76, R24, R42, R76 ;  /* 0x0000002a184c723c */ /* 0x000fe2000000184c */
[----:B------:R-:W4:Y:S01]  /*39c0*/  LDSM.16.M88.4 R40, [R143+0x3800] ;  /* 0x003800008f28783b */ /* 0x000f220000000200 */
[----:B------:R-:W-:Y:S02]  /*39d0*/  FMUL.FTZ R12, R12, c[0x0][0x2ec] ;  /* 0x0000bb000c0c7a20 */ /* 0x000fe40000410000 */
[----:B------:R-:W-:Y:S02]  /*39e0*/  FMUL.FTZ R13, R13, c[0x0][0x2ec] ;  /* 0x0000bb000d0d7a20 */ /* 0x000fe40000410000 */
[----:B------:R-:W-:Y:S01]  /*39f0*/  MUFU.TANH R60, R17 ;  /* 0x00000011003c7308 */ /* 0x000fe20000002400 */
[----:B------:R-:W-:Y:S01]  /*3a00*/  FMUL.FTZ R14, R14, c[0x0][0x2ec] ;  /* 0x0000bb000e0e7a20 */ /* 0x000fe20000410000 */
[----:B--2---:R-:W-:Y:S06]  /*3a10*/  HMMA.16816.F32 R64, R32, R22, R64 ;  /* 0x000000162040723c */ /* 0x004fec0000001840 */
[----:B------:R2:W-:Y:S02]  /*3a20*/  MUFU.TANH R61, R18 ;  /* 0x00000012003d7308 */ /* 0x0005e40000002400 */
[----:B------:R-:W-:Y:S01]  /*3a30*/  HMMA.16816.F32 R48, R36, R58, R48 ;  /* 0x0000003a2430723c */ /* 0x000fe20000001830 */
[----:B------:R-:W-:-:S02]  /*3a40*/  FMUL.FTZ R8, R8, c[0x0][0x2ec] ;  /* 0x0000bb0008087a20 */ /* 0x000fc40000410000 */
[----:B------:R-:W-:-:S03]  /*3a50*/  FMUL.FTZ R9, R9, c[0x0][0x2ec] ;  /* 0x0000bb0009097a20 */ /* 0x000fc60000410000 */
[----:B------:R-:W5:Y:S01]  /*3a60*/  MUFU.TANH R62, R12 ;  /* 0x0000000c003e7308 */ /* 0x000f620000002400 */
[----:B------:R-:W-:Y:S01]  /*3a70*/  FMUL.FTZ R58, R15, c[0x0][0x2ec] ;  /* 0x0000bb000f3a7a20 */ /* 0x000fe20000410000 */
[----:B---3--:R-:W-:Y:S01]  /*3a80*/  HMMA.16816.F32 R68, R52, R44, R68 ;  /* 0x0000002c3444723c */ /* 0x008fe20000001844 */
[----:B------:R-:W-:Y:S02]  /*3a90*/  FMUL.FTZ R22, R77, c[0x0][0x2ec] ;  /* 0x0000bb004d167a20 */ /* 0x000fe40000410000 */
[----:B------:R-:W-:Y:S01]  /*3aa0*/  FMUL.FTZ R23, R78, c[0x0][0x2ec] ;  /* 0x0000bb004e177a20 */ /* 0x000fe20000410000 */
[----:B--2---:R-:W2:Y:S02]  /*3ab0*/  LDSM.16.M88.4 R16, [R132+0x3000] ;  /* 0x003000008410783b */ /* 0x004ea40000000200 */
[----:B------:R-:W3:Y:S02]  /*3ac0*/  MUFU.TANH R56, R13 ;  /* 0x0000000d00387308 */ /* 0x000ee40000002400 */
[----:B------:R-:W-:Y:S06]  /*3ad0*/  HMMA.16816.F32 R80, R32, R20, R80 ;  /* 0x000000142050723c */ /* 0x000fec0000001850 */
[----:B------:R1:W-:Y:S02]  /*3ae0*/  MUFU.TANH R63, R14 ;  /* 0x0000000e003f7308 */ /* 0x0003e40000002400 */
[----:B------:R-:W-:Y:S01]  /*3af0*/  HMMA.16816.F32 R48, R52, R46, R48 ;  /* 0x0000002e3430723c */ /* 0x000fe20000001830 */
[----:B------:R-:W-:Y:S01]  /*3b00*/  IADD3 R32, R0, 0x1, R153 ;  /* 0x0000000100207810 */ /* 0x000fe20007ffe099 */
[----:B------:R-:W-:-:S03]  /*3b10*/  FMUL.FTZ R21, R76, c[0x0][0x2ec] ;  /* 0x0000bb004c157a20 */ /* 0x000fc60000410000 */
[----:B------:R-:W-:Y:S01]  /*3b20*/  IADD3 R86, R87, R32, -R86 ;  /* 0x0000002057567210 */ /* 0x000fe20007ffe856 */
[----:B------:R-:W-:Y:S02]  /*3b30*/  MUFU.TANH R44, R8 ;  /* 0x00000008002c7308 */ /* 0x000fe40000002400 */
[----:B----4-:R-:W-:Y:S01]  /*3b40*/  HMMA.16816.F32 R64, R36, R42, R64 ;  /* 0x0000002a2440723c */ /* 0x010fe20000001840 */
[----:B------:R-:W-:-:S04]  /*3b50*/  IADD3 R86, R86, c[0x0][0x2e8], RZ ;  /* 0x0000ba0056567a10 */ /* 0x000fc80007ffe0ff */
[C---:B------:R-:W-:Y:S01]  /*3b60*/  IADD3 R122, R86.reuse, 0x8, RZ ;  /* 0x00000008567a7810 */ /* 0x040fe20007ffe0ff */
[----:B-1----:R-:W1:Y:S01]  /*3b70*/  LDSM.16.M88.4 R12, [R139+0x7800] ;  /* 0x007800008b0c783b */ /* 0x002e620000000200 */
[----:B------:R4:W-:Y:S01]  /*3b80*/  MUFU.TANH R20, R9 ;  /* 0x0000000900147308 */ /* 0x0009e20000002400 */
[----:B------:R-:W-:Y:S01]  /*3b90*/  HMMA.16816.F32 R80, R36, R40, R80 ;  /* 0x000000282450723c */ /* 0x000fe20000001850 */
[-C--:B------:R-:W-:Y:S02]  /*3ba0*/  IMNMX R123, R86, R87.reuse, PT ;  /* 0x00000057567b7217 */ /* 0x080fe40003800200 */
[----:B------:R-:W-:Y:S02]  /*3bb0*/  IMNMX R122, R122, R87, PT ;  /* 0x000000577a7a7217 */ /* 0x000fe40003800200 */
[----:B------:R-:W-:Y:S02]  /*3bc0*/  ISETP.GE.AND P6, PT, R89, R123, PT ;  /* 0x0000007b5900720c */ /* 0x000fe40003fc6270 */
[----:B------:R-:W1:Y:S01]  /*3bd0*/  MUFU.TANH R57, R57 ;  /* 0x0000003900397308 */ /* 0x000e620000002400 */
[C---:B--2---:R-:W-:Y:S07]  /*3be0*/  HMMA.16816.F32 R68, R24.reuse, R16, R68 ;  /* 0x000000101844723c */ /* 0x044fee0000001844 */
[----:B------:R-:W2:Y:S01]  /*3bf0*/  MUFU.TANH R58, R58 ;  /* 0x0000003a003a7308 */ /* 0x000ea20000002400 */
[----:B------:R-:W-:Y:S01]  /*3c00*/  FMUL.FTZ R16, R10, c[0x0][0x2ec] ;  /* 0x0000bb000a107a20 */ /* 0x000fe20000410000 */
[----:B------:R-:W-:Y:S01]  /*3c10*/  HMMA.16816.F32 R48, R24, R18, R48 ;  /* 0x000000121830723c */ /* 0x000fe20000001830 */
[----:B------:R-:W-:-:S05]  /*3c20*/  FMUL.FTZ R17, R11, c[0x0][0x2ec] ;  /* 0x0000bb000b117a20 */ /* 0x000fca0000410000 */
[----:B------:R-:W2:Y:S01]  /*3c30*/  MUFU.TANH R21, R21 ;  /* 0x0000001500157308 */ /* 0x000ea20000002400 */
[----:B----4-:R-:W4:Y:S01]  /*3c40*/  LDSM.16.M88.4 R8, [R132+0x3800] ;  /* 0x003800008408783b */ /* 0x010f220000000200 */
[----:B------:R-:W-:-:S04]  /*3c50*/  DEPBAR.LE SB0, 0x0 ;  /* 0x000080000000791a */ /* 0x000fc80000000000 */
[----:B------:R-:W-:Y:S01]  /*3c60*/  SHF.R.S32.HI R19, RZ, 0x1f, R84 ;  /* 0x0000001fff137819 */ /* 0x000fe20000011454 */
[----:B------:R-:W-:Y:S01]  /*3c70*/  FMUL.FTZ R18, R79, c[0x0][0x2ec] ;  /* 0x0000bb004f127a20 */ /* 0x000fe20000410000 */
[----:B------:R-:W2:Y:S02]  /*3c80*/  MUFU.TANH R22, R22 ;  /* 0x0000001600167308 */ /* 0x000ea40000002400 */
[----:B------:R-:W-:Y:S01]  /*3c90*/  LEA.HI R0, R19, R84, RZ, 0x2 ;  /* 0x0000005413007211 */ /* 0x000fe200078f10ff */
[----:B------:R-:W-:Y:S01]  /*3ca0*/  FMUL.FTZ R68, R68, c[0x0][0x2ec] ;  /* 0x0000bb0044447a20 */ /* 0x000fe20000410000 */
[----:B-1----:R-:W-:Y:S04]  /*3cb0*/  HMMA.16816.F32 R64, R52, R14, R64 ;  /* 0x0000000e3440723c */ /* 0x002fe80000001840 */
[----:B------:R-:W1:Y:S01]  /*3cc0*/  MUFU.TANH R16, R16 ;  /* 0x0000001000107308 */ /* 0x000e620000002400 */
[----:B------:R-:W-:-:S02]  /*3cd0*/  FMUL.FTZ R69, R69, c[0x0][0x2ec] ;  /* 0x0000bb0045457a20 */ /* 0x000fc40000410000 */
[----:B------:R-:W-:Y:S02]  /*3ce0*/  FMUL.FTZ R70, R70, c[0x0][0x2ec] ;  /* 0x0000bb0046467a20 */ /* 0x000fe40000410000 */
[----:B------:R-:W-:Y:S01]  /*3cf0*/  FMUL.FTZ R71, R71, c[0x0][0x2ec] ;  /* 0x0000bb0047477a20 */ /* 0x000fe20000410000 */
[----:B------:R-:W-:Y:S01]  /*3d00*/  IADD3 R14, R89, 0x29, RZ ;  /* 0x00000029590e7810 */ /* 0x000fe20007ffe0ff */
[----:B------:R-:W-:Y:S01]  /*3d10*/  HMMA.16816.F32 R80, R52, R12, R80 ;  /* 0x0000000c3450723c */ /* 0x000fe20000001850 */
[----:B------:R-:W1:Y:S01]  /*3d20*/  MUFU.TANH R17, R17 ;  /* 0x0000001100117308 */ /* 0x000e620000002400 */
[----:B------:R-:W-:Y:S02]  /*3d30*/  FMUL.FTZ R48, R48, c[0x0][0x2ec] ;  /* 0x0000bb0030307a20 */ /* 0x000fe40000410000 */
[----:B------:R-:W-:Y:S02]  /*3d40*/  FMUL.FTZ R49, R49, c[0x0][0x2ec] ;  /* 0x0000bb0031317a20 */ /* 0x000fe40000410000 */
[----:B------:R-:W-:Y:S01]  /*3d50*/  FMUL.FTZ R50, R50, c[0x0][0x2ec] ;  /* 0x0000bb0032327a20 */ /* 0x000fe20000410000 */
[----:B------:R-:W-:Y:S01]  /*3d60*/  IADD3 R12, R89, 0x1, RZ ;  /* 0x00000001590c7810 */ /* 0x000fe20007ffe0ff */
[----:B------:R-:W-:Y:S01]  /*3d70*/  FMUL.FTZ R51, R51, c[0x0][0x2ec] ;  /* 0x0000bb0033337a20 */ /* 0x000fe20000410000 */
[----:B------:R-:W-:Y:S01]  /*3d80*/  LOP3.LUT R13, R0, 0xfffffffc, RZ, 0xc0, !PT ;  /* 0xfffffffc000d7812 */ /* 0x000fe200078ec0ff */
[----:B------:R-:W1:Y:S01]  /*3d90*/  MUFU.TANH R23, R23 ;  /* 0x0000001700177308 */ /* 0x000e620000002400 */
[----:B------:R-:W-:-:S02]  /*3da0*/  ISETP.GE.AND P1, PT, R12, R123, PT ;  /* 0x0000007b0c00720c */ /* 0x000fc40003f26270 */
[----:B------:R-:W-:Y:S01]  /*3db0*/  ISETP.GE.AND P4, PT, R12, R122, PT ;  /* 0x0000007a0c00720c */ /* 0x000fe20003f86270 */
[----:B------:R-:W-:Y:S01]  /*3dc0*/  IMAD.IADD R162, R84, 0x1, -R13 ;  /* 0x0000000154a27824 */ /* 0x000fe200078e0a0d */
[C---:B------:R-:W-:Y:S02]  /*3dd0*/  IADD3 R12, R89.reuse, 0x8, RZ ;  /* 0x00000008590c7810 */ /* 0x040fe40007ffe0ff */
[----:B------:R-:W-:Y:S01]  /*3de0*/  LOP3.LUT R0, R6, R85, RZ, 0xfc, !PT ;  /* 0x0000005506007212 */ /* 0x000fe200078efcff */
[----:B----4-:R-:W-:Y:S01]  /*3df0*/  HMMA.16816.F32 R64, R24, R10, R64 ;  /* 0x0000000a1840723c */ /* 0x010fe20000001840 */
[----:B------:R-:W-:Y:S01]  /*3e00*/  ISETP.GE.AND P3, PT, R12, R123, PT ;  /* 0x0000007b0c00720c */ /* 0x000fe20003f66270 */
[----:B------:R-:W4:Y:S01]  /*3e10*/  MUFU.TANH R163, R68 ;  /* 0x0000004400a37308 */ /* 0x000f220000002400 */
[----:B------:R-:W-:Y:S02]  /*3e20*/  IADD3 R6, R89, 0x9, RZ ;  /* 0x0000000959067810 */ /* 0x000fe40007ffe0ff */
[----:B------:R-:W-:-:S02]  /*3e30*/  FSEL R13, R72, -INF , !P6 ;  /* 0xff800000480d7808 */ /* 0x000fc40007000000 */
[----:B-----5:R-:W-:Y:S01]  /*3e40*/  FSEL R19, R62, -INF , !P3 ;  /* 0xff8000003e137808 */ /* 0x020fe20005800000 */
[----:B------:R-:W-:Y:S01]  /*3e50*/  HMMA.16816.F32 R80, R24, R8, R80 ;  /* 0x000000081850723c */ /* 0x000fe20000001850 */
[C---:B------:R-:W-:Y:S01]  /*3e60*/  ISETP.GE.AND P2, PT, R6.reuse, R123, PT ;  /* 0x0000007b0600720c */ /* 0x040fe20003f46270 */
[----:B------:R-:W5:Y:S01]  /*3e70*/  MUFU.TANH R159, R69 ;  /* 0x00000045009f7308 */ /* 0x000f620000002400 */
[-C--:B------:R-:W-:Y:S02]  /*3e80*/  ISETP.GE.AND P6, PT, R6, R122.reuse, PT ;  /* 0x0000007a0600720c */ /* 0x080fe40003fc6270 */
[CC--:B------:R-:W-:Y:S02]  /*3e90*/  ISETP.GE.AND P3, PT, R89.reuse, R122.reuse, PT ;  /* 0x0000007a5900720c */ /* 0x0c0fe40003f66270 */
[C---:B------:R-:W-:Y:S02]  /*3ea0*/  IADD3 R8, R89.reuse, 0x10, RZ ;  /* 0x0000001059087810 */ /* 0x040fe40007ffe0ff */
[----:B------:R-:W-:Y:S01]  /*3eb0*/  IADD3 R6, R89, 0x11, RZ ;  /* 0x0000001159067810 */ /* 0x000fe20007ffe0ff */
[----:B------:R-:W1:Y:S01]  /*3ec0*/  MUFU.TANH R18, R18 ;  /* 0x0000001200127308 */ /* 0x000e620000002400 */
[----:B------:R-:W-:-:S02]  /*3ed0*/  ISETP.GE.AND P5, PT, R12, R122, PT ;  /* 0x0000007a0c00720c */ /* 0x000fc40003fa6270 */
[----:B------:R-:W-:Y:S02]  /*3ee0*/  FSEL R60, R60, -INF , !P1 ;  /* 0xff8000003c3c7808 */ /* 0x000fe40004800000 */
[----:B---3--:R-:W-:Y:S01]  /*3ef0*/  FSEL R15, R56, -INF , !P2 ;  /* 0xff800000380f7808 */ /* 0x008fe20005000000 */
[----:B------:R-:W-:Y:S01]  /*3f00*/  FMUL.FTZ R64, R64, c[0x0][0x2ec] ;  /* 0x0000bb0040407a20 */ /* 0x000fe20000410000 */
[----:B------:R-:W-:Y:S01]  /*3f10*/  FSEL R61, R61, -INF , !P3 ;  /* 0xff8000003d3d7808 */ /* 0x000fe20005800000 */
[----:B------:R-:W3:Y:S01]  /*3f20*/  MUFU.TANH R127, R48 ;  /* 0x00000030007f7308 */ /* 0x000ee20000002400 */
[----:B------:R-:W-:Y:S01]  /*3f30*/  FSEL R12, R57, -INF , !P4 ;  /* 0xff800000390c7808 */ /* 0x000fe20006000000 */
[----:B------:R-:W-:Y:S01]  /*3f40*/  FMUL.FTZ R65, R65, c[0x0][0x2ec] ;  /* 0x0000bb0041417a20 */ /* 0x000fe20000410000 */
[-C--:B------:R-:W-:Y:S01]  /*3f50*/  ISETP.GE.AND P1, PT, R8, R123.reuse, PT ;  /* 0x0000007b0800720c */ /* 0x080fe20003f26270 */
[----:B------:R-:W-:Y:S01]  /*3f60*/  FMUL.FTZ R66, R66, c[0x0][0x2ec] ;  /* 0x0000bb0042427a20 */ /* 0x000fe20000410000 */
[-C--:B------:R-:W-:Y:S01]  /*3f70*/  ISETP.GE.AND P2, PT, R8, R122.reuse, PT ;  /* 0x0000007a0800720c */ /* 0x080fe20003f46270 */
[----:B------:R-:W-:Y:S01]  /*3f80*/  FMUL.FTZ R80, R80, c[0x0][0x2ec] ;  /* 0x0000bb0050507a20 */ /* 0x000fe20000410000 */
[C---:B------:R-:W-:Y:S01]  /*3f90*/  ISETP.GE.AND P3, PT, R6.reuse, R123, PT ;  /* 0x0000007b0600720c */ /* 0x040fe20003f66270 */
[----:B------:R-:W1:Y:S01]  /*3fa0*/  MUFU.TANH R125, R49 ;  /* 0x00000031007d7308 */ /* 0x000e620000002400 */
[----:B------:R-:W-:Y:S01]  /*3fb0*/  ISETP.GE.AND P4, PT, R6, R122, PT ;  /* 0x0000007a0600720c */ /* 0x000fe20003f86270 */
[----:B------:R-:W-:Y:S01]  /*3fc0*/  FMUL.FTZ R81, R81, c[0x0][0x2ec] ;  /* 0x0000bb0051517a20 */ /* 0x000fe20000410000 */
[C---:B------:R-:W-:Y:S01]  /*3fd0*/  IADD3 R8, R89.reuse, 0x18, RZ ;  /* 0x0000001859087810 */ /* 0x040fe20007ffe0ff */
[----:B------:R-:W-:Y:S01]  /*3fe0*/  FMUL.FTZ R82, R82, c[0x0][0x2ec] ;  /* 0x0000bb0052527a20 */ /* 0x000fe20000410000 */
[----:B------:R-:W-:Y:S01]  /*3ff0*/  IADD3 R6, R89, 0x19, RZ ;  /* 0x0000001959067810 */ /* 0x000fe20007ffe0ff */
[----:B------:R-:W-:Y:S01]  /*4000*/  FMUL.FTZ R83, R83, c[0x0][0x2ec] ;  /* 0x0000bb0053537a20 */ /* 0x000fe20000410000 */
[----:B------:R-:W-:Y:S01]  /*4010*/  FSEL R10, R63, -INF , !P5 ;  /* 0xff8000003f0a7808 */ /* 0x000fe20006800000 */
[----:B------:R-:W1:Y:S01]  /*4020*/  MUFU.TANH R170, R50 ;  /* 0x0000003200aa7308 */ /* 0x000e620000002400 */
[----:B--2---:R-:W-:Y:S01]  /*4030*/  FSEL R58, R58, -INF , !P6 ;  /* 0xff8000003a3a7808 */ /* 0x004fe20007000000 */
[----:B------:R-:W-:Y:S01]  /*4040*/  FMUL.FTZ R67, R67, c[0x0][0x2ec] ;  /* 0x0000bb0043437a20 */ /* 0x000fe20000410000 */
[----:B------:R-:W-:-:S02]  /*4050*/  FSEL R25, R44, -INF , !P1 ;  /* 0xff8000002c197808 */ /* 0x000fc40004800000 */
[CC--:B------:R-:W-:Y:S02]  /*4060*/  ISETP.GE.AND P5, PT, R8.reuse, R123.reuse, PT ;  /* 0x0000007b0800720c */ /* 0x0c0fe40003fa6270 */
[-C--:B------:R-:W-:Y:S01]  /*4070*/  ISETP.GE.AND P6, PT, R8, R122.reuse, PT ;  /* 0x0000007a0800720c */ /* 0x080fe20003fc6270 */
[----:B------:R-:W2:Y:S01]  /*4080*/  MUFU.TANH R117, R64 ;  /* 0x0000004000757308 */ /* 0x000ea20000002400 */
[----:B------:R-:W-:Y:S02]  /*4090*/  ISETP.GE.AND P1, PT, R6, R123, PT ;  /* 0x0000007b0600720c */ /* 0x000fe40003f26270 */
[----:B------:R-:W-:Y:S02]  /*40a0*/  FSEL R11, R20, -INF , !P3 ;  /* 0xff800000140b7808 */ /* 0x000fe40005800000 */
[----:B------:R-:W-:Y:S02]  /*40b0*/  ISETP.GE.AND P3, PT, R6, R122, PT ;  /* 0x0000007a0600720c */ /* 0x000fe40003f66270 */
[C---:B------:R-:W-:Y:S01]  /*40c0*/  IADD3 R8, R89.reuse, 0x20, RZ ;  /* 0x0000002059087810 */ /* 0x040fe20007ffe0ff */
[----:B------:R-:W2:Y:S01]  /*40d0*/  MUFU.TANH R164, R70 ;  /* 0x0000004600a47308 */ /* 0x000ea20000002400 */
[----:B------:R-:W-:-:S02]  /*40e0*/  IADD3 R6, R89, 0x21, RZ ;  /* 0x0000002159067810 */ /* 0x000fc40007ffe0ff */
[----:B------:R-:W-:Y:S02]  /*40f0*/  FSEL R21, R21, -INF , !P5 ;  /* 0xff80000015157808 */ /* 0x000fe40006800000 */
[----:B------:R-:W-:Y:S02]  /*4100*/  FSEL R9, R22, -INF , !P1 ;  /* 0xff80000016097808 */ /* 0x000fe40004800000 */
[CC--:B------:R-:W-:Y:S01]  /*4110*/  ISETP.GE.AND P5, PT, R8.reuse, R123.reuse, PT ;  /* 0x0000007b0800720c */ /* 0x0c0fe20003fa6270 */
[----:B------:R-:W2:Y:S01]  /*4120*/  MUFU.TANH R172, R71 ;  /* 0x0000004700ac7308 */ /* 0x000ea20000002400 */
[----:B------:R-:W-:Y:S02]  /*4130*/  ISETP.GE.AND P1, PT, R8, R122, PT ;  /* 0x0000007a0800720c */ /* 0x000fe40003f26270 */
[----:B-1----:R-:W-:Y:S02]  /*4140*/  FSEL R16, R16, -INF , !P2 ;  /* 0xff80000010107808 */ /* 0x002fe40005000000 */
[----:B------:R-:W-:-:S02]  /*4150*/  ISETP.GE.AND P2, PT, R6, R123, PT ;  /* 0x0000007b0600720c */ /* 0x000fc40003f46270 */
[----:B------:R-:W-:Y:S01]  /*4160*/  FSEL R8, R17, -INF , !P4 ;  /* 0xff80000011087808 */ /* 0x000fe20006000000 */
[----:B------:R-:W1:Y:S01]  /*4170*/  MUFU.TANH R166, R51 ;  /* 0x0000003300a67308 */ /* 0x000e620000002400 */
[----:B------:R-:W-:Y:S02]  /*4180*/  IADD3 R17, R89, 0x28, RZ ;  /* 0x0000002859117810 */ /* 0x000fe40007ffe0ff */
[----:B------:R-:W-:Y:S02]  /*4190*/  FSEL R20, R23, -INF , !P6 ;  /* 0xff80000017147808 */ /* 0x000fe40007000000 */
[----:B----4-:R-:W-:Y:S02]  /*41a0*/  FSEL R163, R163, -INF , !P5 ;  /* 0xff800000a3a37808 */ /* 0x010fe40006800000 */
[----:B-----5:R-:W-:Y:S01]  /*41b0*/  FSEL R159, R159, -INF , !P2 ;  /* 0xff8000009f9f7808 */ /* 0x020fe20005000000 */
[----:B------:R-:W4:Y:S01]  /*41c0*/  MUFU.TANH R119, R80 ;  /* 0x0000005000777308 */ /* 0x000f220000002400 */
[----:B------:R-:W-:-:S02]  /*41d0*/  ISETP.GE.AND P6, PT, R17, R123, PT ;  /* 0x0000007b1100720c */ /* 0x000fc40003fc6270 */
[C---:B------:R-:W-:Y:S02]  /*41e0*/  ISETP.GE.AND P5, PT, R14.reuse, R123, PT ;  /* 0x0000007b0e00720c */ /* 0x040fe40003fa6270 */
[-C--:B------:R-:W-:Y:S02]  /*41f0*/  ISETP.GE.AND P2, PT, R14, R122.reuse, PT ;  /* 0x0000007a0e00720c */ /* 0x080fe40003f46270 */
[----:B------:R-:W-:Y:S01]  /*4200*/  IADD3 R14, R89, 0x30, RZ ;  /* 0x00000030590e7810 */ /* 0x000fe20007ffe0ff */
[----:B------:R-:W5:Y:S01]  /*4210*/  MUFU.TANH R118, R81 ;  /* 0x0000005100767308 */ /* 0x000f620000002400 */
[----:B------:R-:W-:Y:S02]  /*4220*/  ISETP.GE.AND P4, PT, R6, R122, PT ;  /* 0x0000007a0600720c */ /* 0x000fe40003f86270 */
[----:B------:R-:W-:Y:S02]  /*4230*/  FSEL R6, R18, -INF , !P3 ;  /* 0xff80000012067808 */ /* 0x000fe40005800000 */
[----:B---3--:R-:W-:-:S02]  /*4240*/  FSEL R127, R127, -INF , !P6 ;  /* 0xff8000007f7f7808 */ /* 0x008fc40007000000 */
[----:B------:R-:W-:Y:S01]  /*4250*/  FSEL R125, R125, -INF , !P5 ;  /* 0xff8000007d7d7808 */ /* 0x000fe20006800000 */
[----:B------:R-:W3:Y:S01]  /*4260*/  MUFU.TANH R115, R65 ;  /* 0x0000004100737308 */ /* 0x000ee20000002400 */
[-C--:B------:R-:W-:Y:S02]  /*4270*/  ISETP.GE.AND P3, PT, R17, R122.reuse, PT ;  /* 0x0000007a1100720c */ /* 0x080fe40003f66270 */
[C---:B------:R-:W-:Y:S02]  /*4280*/  ISETP.GE.AND P6, PT, R14.reuse, R123, PT ;  /* 0x0000007b0e00720c */ /* 0x040fe40003fc6270 */
[----:B------:R-:W-:Y:S02]  /*4290*/  ISETP.GE.AND P5, PT, R14, R122, PT ;  /* 0x0000007a0e00720c */ /* 0x000fe40003fa6270 */
[----:B------:R-:W-:Y:S01]  /*42a0*/  IADD3 R14, R89, 0x38, RZ ;  /* 0x00000038590e7810 */ /* 0x000fe20007ffe0ff */
[----:B------:R-:W1:Y:S01]  /*42b0*/  MUFU.TANH R116, R82 ;  /* 0x0000005200747308 */ /* 0x000e620000002400 */
[----:B------:R-:W-:-:S02]  /*42c0*/  FSEL R170, R170, -INF , !P3 ;  /* 0xff800000aaaa7808 */ /* 0x000fc40005800000 */
[-C--:B------:R-:W-:Y:S02]  /*42d0*/  ISETP.GE.AND P3, PT, R14, R123.reuse, PT ;  /* 0x0000007b0e00720c */ /* 0x080fe40003f66270 */
[----:B------:R-:W-:Y:S02]  /*42e0*/  IADD3 R17, R89, 0x31, RZ ;  /* 0x0000003159117810 */ /* 0x000fe40007ffe0ff */
[----:B--2---:R-:W-:Y:S01]  /*42f0*/  FSEL R117, R117, -INF , !P3 ;  /* 0xff80000075757808 */ /* 0x004fe20005800000 */
[----:B------:R-:W2:Y:S01]  /*4300*/  MUFU.TANH R114, R83 ;  /* 0x0000005300727308 */ /* 0x000ea20000002400 */
[----:B------:R-:W-:Y:S02]  /*4310*/  ISETP.GT.AND P3, PT, R155, R148, PT ;  /* 0x000000949b00720c */ /* 0x000fe40003f64270 */
[----:B------:R-:W-:Y:S02]  /*4320*/  FSEL R164, R164, -INF , !P1 ;  /* 0xff800000a4a47808 */ /* 0x000fe40004800000 */
[----:B------:R-:W-:-:S02]  /*4330*/  ISETP.GE.AND P1, PT, R17, R123, PT ;  /* 0x0000007b1100720c */ /* 0x000fc40003f26270 */
[----:B------:R-:W-:Y:S01]  /*4340*/  IADD3 R89, R89, 0x39, RZ ;  /* 0x0000003959597810 */ /* 0x000fe20007ffe0ff */
[----:B------:R-:W2:Y:S01]  /*4350*/  MUFU.TANH R112, R66 ;  /* 0x0000004200707308 */ /* 0x000ea20000002400 */
[----:B------:R-:W-:Y:S02]  /*4360*/  FSEL R172, R172, -INF , !P4 ;  /* 0xff800000acac7808 */ /* 0x000fe40006000000 */
[----:B-1----:R-:W-:Y:S02]  /*4370*/  FSEL R166, R166, -INF , !P2 ;  /* 0xff800000a6a67808 */ /* 0x002fe40005000000 */
[----:B----4-:R-:W-:Y:S02]  /*4380*/  FSEL R119, R119, -INF , !P6 ;  /* 0xff80000077777808 */ /* 0x010fe40007000000 */
[----:B-----5:R-:W-:Y:S01]  /*4390*/  FSEL R118, R118, -INF , !P1 ;  /* 0xff80000076767808 */ /* 0x020fe20004800000 */
[----:B------:R-:W1:Y:S01]  /*43a0*/  MUFU.TANH R110, R67 ;  /* 0x00000043006e7308 */ /* 0x000e620000002400 */
[----:B------:R-:W-:Y:S01]  /*43b0*/  BAR.SYNC.DEFER_BLOCKING 0x0 ;  /* 0x0000000000007b1d */ /* 0x000fe20000010000 */
[----:B------:R-:W-:-:S02]  /*43c0*/  ISETP.GE.AND P4, PT, R17, R122, PT ;  /* 0x0000007a1100720c */ /* 0x000fc40003f86270 */
[-C--:B------:R-:W-:Y:S02]  /*43d0*/  ISETP.GE.AND P2, PT, R14, R122.reuse, PT ;  /* 0x0000007a0e00720c */ /* 0x080fe40003f46270 */
[C---:B------:R-:W-:Y:S02]  /*43e0*/  ISETP.GE.AND P6, PT, R89.reuse, R123, PT ;  /* 0x0000007b5900720c */ /* 0x040fe40003fc6270 */
[----:B------:R-:W-:Y:S02]  /*43f0*/  ISETP.GE.AND P1, PT, R89, R122, PT ;  /* 0x0000007a5900720c */ /* 0x000fe40003f26270 */
[----:B---3--:R-:W-:Y:S02]  /*4400*/  FSEL R115, R115, -INF , !P6 ;  /* 0xff80000073737808 */ /* 0x008fe40007000000 */
[----:B------:R-:W-:Y:S02]  /*4410*/  FSEL R116, R116, -INF , !P5 ;  /* 0xff80000074747808 */ /* 0x000fe40006800000 */
[----:B--2---:R-:W-:-:S02]  /*4420*/  FSEL R114, R114, -INF , !P4 ;  /* 0xff80000072727808 */ /* 0x004fc40006000000 */
[----:B------:R-:W-:Y:S02]  /*4430*/  FSEL R112, R112, -INF , !P2 ;  /* 0xff80000070707808 */ /* 0x000fe40005000000 */
[----:B-1----:R-:W-:Y:S01]  /*4440*/  FSEL R110, R110, -INF , !P1 ;  /* 0xff8000006e6e7808 */ /* 0x002fe20004800000 */
        /* <DEDUP_REMOVED lines=59> */
.L_x_5952:
[----:B------:R-:W-:-:S04]  /*4800*/  LEA R14, -R3, RZ, 0x6 ;  /* 0x000000ff030e7211 */ /* 0x000fc800078e31ff */
[----:B------:R-:W-:Y:S02]  /*4810*/  SHF.R.S32.HI R23, RZ, 0x1f, R14 ;  /* 0x0000001fff177819 */ /* 0x000fe4000001140e */
.L_x_5953:
        /* <DEDUP_REMOVED lines=82> */
.L_x_5955:
[----:B------:R-:W-:Y:S05]  /*4d40*/  BSYNC B0 ;  /* 0x0000000000007941 */ /* 0x000fea0003800000 */
.L_x_5954:
[----:B------:R-:W0:Y:S01]  /*4d50*/  LDGDEPBAR ;  /* 0x00000000000079af */ /* 0x000e220000000000 */
[----:B------:R-:W-:-:S04]  /*4d60*/  IADD3 R121, P1, R14, R121, RZ ;  /* 0x000000790e797210 */ /* 0x000fc80007f3e0ff */
[----:B------:R-:W-:Y:S02]  /*4d70*/  IADD3.X R120, R23, R120, RZ, P1, !PT ;  /* 0x0000007817787210 */ /* 0x000fe40000ffe4ff */
.L_x_5951:
        /* <DEDUP_REMOVED lines=45> */
[----:B------:R-:W-:Y:S01]  /*5050*/  LDSM.16.MT88.4 R40, [R140+0xa000] ;  /* 0x00a000008c28783b */ /* 0x000fe20000004200 */
[----:B-1----:R-:W-:Y:S02]  /*5060*/  FMNMX.FTZ R3, R4, R3, !PT ;  /* 0x0000000304037209 */ /* 0x002fe40007810000 */
[----:B--2---:R-:W-:-:S03]  /*5070*/  FMNMX.FTZ R2, R17, R2, !PT ;  /* 0x0000000211027209 */ /* 0x004fc60007810000 */
[C---:B------:R-:W-:Y:S01]  /*5080*/  FMUL.FTZ R124, R3.reuse, c[0x0][0x23c] ;  /* 0x00008f00037c7a20 */ /* 0x040fe20000410000 */
[----:B------:R-:W-:Y:S01]  /*5090*/  FSETP.NEU.FTZ.AND P1, PT, R3, -INF , PT ;  /* 0xff8000000300780b */ /* 0x000fe20003f3d000 */
[----:B------:R-:W-:-:S03]  /*50a0*/  FMUL.FTZ R113, R2, c[0x0][0x23c] ;  /* 0x00008f0002717a20 */ /* 0x000fc60000410000 */
        /* <DEDUP_REMOVED lines=14> */
[--C-:B------:R-:W-:Y:S01]  /*5190*/  FFMA.FTZ R107, R25, c[0x0][0x23c], -R124.reuse ;  /* 0x00008f00196b7a23 */ /* 0x100fe2000001087c */
[----:B------:R-:W3:Y:S01]  /*51a0*/  LDSM.16.MT88.4 R56, [R137+0xa000] ;  /* 0x00a000008938783b */ /* 0x000ee20000004200 */
[--C-:B------:R-:W-:Y:S02]  /*51b0*/  FFMA.FTZ R106, R11, c[0x0][0x23c], -R124.reuse ;  /* 0x00008f000b6a7a23 */ /* 0x100fe4000001087c */
[--C-:B------:R-:W-:Y:S01]  /*51c0*/  FFMA.FTZ R35, R21, c[0x0][0x23c], -R124.reuse ;  /* 0x00008f0015237a23 */ /* 0x100fe2000001087c */
[----:B------:R-:W-:Y:S01]  /*51d0*/  LDSM.16.MT88.4 R24, [R136+0x8800] ;  /* 0x008800008818783b */ /* 0x000fe20000004200 */
[----:B------:R-:W-:Y:S01]  /*51e0*/  FFMA.FTZ R34, R9, c[0x0][0x23c], -R124 ;  /* 0x00008f0009227a23 */ /* 0x000fe2000001087c */
[----:B------:R-:W-:Y:S01]  /*51f0*/  MUFU.EX2 R101, R101 ;  /* 0x0000006500657308 */ /* 0x000fe20000000800 */
[----:B------:R-:W-:-:S02]  /*5200*/  FFMA.FTZ R109, R16, c[0x0][0x23c], -R113 ;  /* 0x00008f00106d7a23 */ /* 0x000fc40000010871 */
[--C-:B------:R-:W-:Y:S01]  /*5210*/  FFMA.FTZ R32, R8, c[0x0][0x23c], -R113.reuse ;  /* 0x00008f0008207a23 */ /* 0x100fe20000010871 */
[----:B------:R-:W-:Y:S01]  /*5220*/  LDSM.16.MT88.4 R16, [R140+0x8800] ;  /* 0x008800008c10783b */ /* 0x000fe20000004200 */
[--C-:B------:R-:W-:Y:S02]  /*5230*/  FFMA.FTZ R33, R20, c[0x0][0x23c], -R113.reuse ;  /* 0x00008f0014217a23 */ /* 0x100fe40000010871 */
[--C-:B------:R-:W-:Y:S01]  /*5240*/  FFMA.FTZ R0, R6, c[0x0][0x23c], -R113.reuse ;  /* 0x00008f0006007a23 */ /* 0x100fe20000010871 */
[----:B------:R-:W4:Y:S01]  /*5250*/  MUFU.EX2 R100, R100 ;  /* 0x0000006400647308 */ /* 0x000f220000000800 */
[----:B--2---:R-:W-:Y:S01]  /*5260*/  F2FP.PACK_AB R64, R108, R111 ;  /* 0x0000006f6c40723e */ /* 0x004fe200000000ff */
[----:B------:R-:W-:Y:S01]  /*5270*/  LDSM.16.MT88.4 R20, [R136+0xa000] ;  /* 0x00a000008814783b */ /* 0x000fe20000004200 */
[--C-:B------:R-:W-:Y:S02]  /*5280*/  FFMA.FTZ R126, R163, c[0x0][0x23c], -R124.reuse ;  /* 0x00008f00a37e7a23 */ /* 0x100fe4000001087c */
[----:B------:R-:W-:Y:S01]  /*5290*/  FFMA.FTZ R164, R164, c[0x0][0x23c], -R113 ;  /* 0x00008f00a4a47a23 */ /* 0x000fe20000010871 */
[----:B------:R-:W-:Y:S01]  /*52a0*/  LDSM.16.MT88.4 R8, [R137+0x8800] ;  /* 0x008800008908783b */ /* 0x000fe20000004200 */
[--C-:B------:R-:W-:Y:S01]  /*52b0*/  FFMA.FTZ R119, R119, c[0x0][0x23c], -R124.reuse ;  /* 0x00008f0077777a23 */ /* 0x100fe2000001087c */
[----:B------:R-:W-:Y:S01]  /*52c0*/  MUFU.EX2 R104, R104 ;  /* 0x0000006800687308 */ /* 0x000fe20000000800 */
[----:B------:R-:W-:-:S02]  /*52d0*/  FFMA.FTZ R118, R118, c[0x0][0x23c], -R124 ;  /* 0x00008f0076767a23 */ /* 0x000fc4000001087c */
[----:B------:R-:W-:Y:S02]  /*52e0*/  FFMA.FTZ R117, R117, c[0x0][0x23c], -R124 ;  /* 0x00008f0075757a23 */ /* 0x000fe4000001087c */
[--C-:B------:R-:W-:Y:S02]  /*52f0*/  FFMA.FTZ R114, R114, c[0x0][0x23c], -R113.reuse ;  /* 0x00008f0072727a23 */ /* 0x100fe40000010871 */
[----:B------:R-:W-:Y:S01]  /*5300*/  FFMA.FTZ R112, R112, c[0x0][0x23c], -R113 ;  /* 0x00008f0070707a23 */ /* 0x000fe20000010871 */
[----:B------:R-:W2:Y:S01]  /*5310*/  MUFU.EX2 R103, R103 ;  /* 0x0000006700677308 */ /* 0x000ea20000000800 */
[----:B----4-:R-:W-:Y:S01]  /*5320*/  F2FP.PACK_AB R66, R100, R101 ;  /* 0x000000656442723e */ /* 0x010fe200000000ff */
[----:B------:R-:W-:-:S04]  /*5330*/  FADD.FTZ R108, R111, R108 ;  /* 0x0000006c6f6c7221 */ /* 0x000fc80000010000 */
[----:B------:R-:W-:Y:S02]  /*5340*/  FADD.FTZ R101, R101, R108 ;  /* 0x0000006c65657221 */ /* 0x000fe40000010000 */
[----:B------:R-:W-:Y:S02]  /*5350*/  MUFU.EX2 R102, R102 ;  /* 0x0000006600667308 */ /* 0x000fe40000000800 */
[----:B------:R-:W-:-:S06]  /*5360*/  FADD.FTZ R100, R100, R101 ;  /* 0x0000006564647221 */ /* 0x000fcc0000010000 */
[----:B------:R-:W4:Y:S01]  /*5370*/  MUFU.EX2 R105, R105 ;  /* 0x0000006900697308 */ /* 0x000f220000000800 */
[----:B--2---:R-:W-:Y:S01]  /*5380*/  F2FP.PACK_AB R65, R103, R104 ;  /* 0x000000686741723e */ /* 0x004fe200000000ff */
[----:B------:R-:W-:-:S06]  /*5390*/  FADD.FTZ R103, R104, R103 ;  /* 0x0000006768677221 */ /* 0x000fcc0000010000 */
[----:B------:R-:W-:Y:S01]  /*53a0*/  MUFU.EX2 R107, R107 ;  /* 0x0000006b006b7308 */ /* 0x000fe20000000800 */
[----:B----4-:R-:W-:-:S07]  /*53b0*/  F2FP.PACK_AB R67, R105, R102 ;  /* 0x000000666943723e */ /* 0x010fce00000000ff */
[----:B------:R-:W2:Y:S01]  /*53c0*/  MUFU.EX2 R106, R106 ;  /* 0x0000006a006a7308 */ /* 0x000ea20000000800 */
[----:B------:R-:W-:-:S04]  /*53d0*/  FADD.FTZ R102, R102, R103 ;  /* 0x0000006766667221 */ /* 0x000fc80000010000 */
[----:B------:R-:W-:Y:S01]  /*53e0*/  FADD.FTZ R102, R105, R102 ;  /* 0x0000006669667221 */ /* 0x000fe20000010000 */
[C---:B------:R-:W-:Y:S02]  /*53f0*/  HMMA.16816.F32 R88, R64.reuse, R84, RZ ;  /* 0x000000544058723c */ /* 0x040fe400000018ff */
[----:B------:R-:W-:Y:S06]  /*5400*/  MUFU.EX2 R35, R35 ;  /* 0x0000002300237308 */ /* 0x000fec0000000800 */
[----:B------:R-:W-:Y:S02]  /*5410*/  HMMA.16816.F32 R84, R64, R86, RZ ;  /* 0x000000564054723c */ /* 0x000fe400000018ff */
[----:B------:R-:W4:Y:S01]  /*5420*/  MUFU.EX2 R34, R34 ;  /* 0x0000002200227308 */ /* 0x000f220000000800 */
[----:B--2---:R-:W-:Y:S01]  /*5430*/  F2FP.PACK_AB R4, R106, R107 ;  /* 0x0000006b6a04723e */ /* 0x004fe200000000ff */
[----:B------:R-:W-:-:S04]  /*5440*/  FADD.FTZ R107, R107, R100 ;  /* 0x000000646b6b7221 */ /* 0x000fc80000010000 */
[C---:B------:R-:W-:Y:S01]  /*5450*/  HMMA.16816.F32 R44, R64.reuse, R48, RZ ;  /* 0x00000030402c723c */ /* 0x040fe200000018ff */
[----:B------:R-:W-:Y:S01]  /*5460*/  FADD.FTZ R106, R106, R107 ;  /* 0x0000006b6a6a7221 */ /* 0x000fe20000010000 */
[----:B------:R-:W-:Y:S06]  /*5470*/  MUFU.EX2 R109, R109 ;  /* 0x0000006d006d7308 */ /* 0x000fec0000000800 */
[----:B------:R-:W-:Y:S02]  /*5480*/  HMMA.16816.F32 R48, R64, R50, RZ ;  /* 0x000000324030723c */ /* 0x000fe400000018ff */
[----:B------:R-:W2:Y:S01]  /*5490*/  MUFU.EX2 R32, R32 ;  /* 0x0000002000207308 */ /* 0x000ea20000000800 */
[----:B----4-:R-:W-:-:S05]  /*54a0*/  F2FP.PACK_AB R6, R34, R35 ;  /* 0x000000232206723e */ /* 0x010fca00000000ff */
        /* <DEDUP_REMOVED lines=9> */
[----:B------:R-:W-:Y:S01]  /*5540*/  HMMA.16816.F32 R76, R64, R78, RZ ;  /* 0x0000004e404c723c */ /* 0x000fe200000018ff */
[----:B----4-:R-:W-:Y:S01]  /*5550*/  F2FP.PACK_AB R7, R0, R33 ;  /* 0x000000210007723e */ /* 0x010fe200000000ff */
[----:B------:R-:W-:Y:S01]  /*5560*/  MUFU.EX2 R164, R164 ;  /* 0x000000a400a47308 */ /* 0x000fe20000000800 */
[----:B------:R-:W-:-:S05]  /*5570*/  FADD.FTZ R33, R33, R32 ;  /* 0x0000002021217221 */ /* 0x000fca0000010000 */
[----:B------:R-:W-:Y:S01]  /*5580*/  HMMA.16816.F32 R72, R64, R68, RZ ;  /* 0x000000444048723c */ /* 0x000fe200000018ff */
[----:B------:R-:W-:Y:S01]  /*5590*/  FADD.FTZ R33, R0, R33 ;  /* 0x0000002100217221 */ /* 0x000fe20000010000 */
[----:B------:R-:W-:Y:S06]  /*55a0*/  MUFU.EX2 R119, R119 ;  /* 0x0000007700777308 */ /* 0x000fec0000000800 */
[C---:B-1----:R-:W-:Y:S02]  /*55b0*/  HMMA.16816.F32 R88, R4.reuse, R12, R88 ;  /* 0x0000000c0458723c */ /* 0x042fe40000001858 */
[----:B------:R-:W-:Y:S06]  /*55c0*/  MUFU.EX2 R118, R118 ;  /* 0x0000007600767308 */ /* 0x000fec0000000800 */
[----:B------:R-:W-:Y:S01]  /*55d0*/  HMMA.16816.F32 R84, R4, R14, R84 ;  /* 0x0000000e0454723c */ /* 0x000fe20000001854 */
[----:B------:R-:W1:Y:S01]  /*55e0*/  LDSM.16.MT88.4 R12, [R138+0xa800] ;  /* 0x00a800008a0c783b */ /* 0x000e620000004200 */
[----:B------:R-:W-:Y:S06]  /*55f0*/  MUFU.EX2 R117, R117 ;  /* 0x0000007500757308 */ /* 0x000fec0000000800 */
[C---:B------:R-:W-:Y:S02]  /*5600*/  HMMA.16816.F32 R36, R64.reuse, R40, RZ ;  /* 0x000000284024723c */ /* 0x040fe400000018ff */
[----:B------:R-:W-:Y:S06]  /*5610*/  MUFU.EX2 R114, R114 ;  /* 0x0000007200727308 */ /* 0x000fec0000000800 */
[C---:B---3--:R-:W-:Y:S08]  /*5620*/  HMMA.16816.F32 R52, R64.reuse, R56, RZ ;  /* 0x000000384034723c */ /* 0x048ff000000018ff */
        /* <DEDUP_REMOVED lines=19> */
[--C-:B------:R-:W-:Y:S01]  /*5760*/  FFMA.FTZ R25, R127, c[0x0][0x23c], -R124.reuse ;  /* 0x00008f007f197a23 */ /* 0x100fe2000001087c */
[----:B------:R-:W-:Y:S01]  /*5770*/  HMMA.16816.F32 R68, R4, R26, R68 ;  /* 0x0000001a0444723c */ /* 0x000fe20000001844 */
[----:B------:R-:W-:-:S02]  /*5780*/  FFMA.FTZ R24, R125, c[0x0][0x23c], -R124 ;  /* 0x00008f007d187a23 */ /* 0x000fc4000001087c */
[--C-:B------:R-:W-:Y:S02]  /*5790*/  FFMA.FTZ R127, R172, c[0x0][0x23c], -R113.reuse ;  /* 0x00008f00ac7f7a23 */ /* 0x100fe40000010871 */
[--C-:B------:R-:W-:Y:S01]  /*57a0*/  FFMA.FTZ R125, R170, c[0x0][0x23c], -R113.reuse ;  /* 0x00008f00aa7d7a23 */ /* 0x100fe20000010871 */
[----:B------:R-:W-:Y:S01]  /*57b0*/  MUFU.EX2 R25, R25 ;  /* 0x0000001900197308 */ /* 0x000fe20000000800 */
[--C-:B------:R-:W-:Y:S01]  /*57c0*/  FFMA.FTZ R27, R159, c[0x0][0x23c], -R124.reuse ;  /* 0x00008f009f1b7a23 */ /* 0x100fe2000001087c */
[C---:B--2---:R-:W-:Y:S01]  /*57d0*/  HMMA.16816.F32 R36, R4.reuse, R16, R36 ;  /* 0x000000100424723c */ /* 0x044fe20000001824 */
[--C-:B------:R-:W-:Y:S02]  /*57e0*/  FFMA.FTZ R26, R166, c[0x0][0x23c], -R113.reuse ;  /* 0x00008f00a61a7a23 */ /* 0x100fe40000010871 */
[----:B------:R-:W-:Y:S02]  /*57f0*/  FFMA.FTZ R124, R115, c[0x0][0x23c], -R124 ;  /* 0x00008f00737c7a23 */ /* 0x000fe4000001087c */
[--C-:B------:R-:W-:Y:S01]  /*5800*/  FFMA.FTZ R115, R116, c[0x0][0x23c], -R113.reuse ;  /* 0x00008f0074737a23 */ /* 0x100fe20000010871 */
[----:B------:R-:W2:Y:S01]  /*5810*/  MUFU.EX2 R27, R27 ;  /* 0x0000001b001b7308 */ /* 0x000ea20000000800 */
[----:B------:R-:W-:Y:S01]  /*5820*/  FFMA.FTZ R166, R110, c[0x0][0x23c], -R113 ;  /* 0x00008f006ea67a23 */ /* 0x000fe20000010871 */
[C---:B------:R-:W-:Y:S01]  /*5830*/  HMMA.16816.F32 R40, R4.reuse, R18, R40 ;  /* 0x000000120428723c */ /* 0x040fe20000001828 */
[----:B------:R-:W-:Y:S05]  /*5840*/  LDSM.16.MT88.4 R16, [R138+0x9000] ;  /* 0x009000008a10783b */ /* 0x000fea0000004200 */
[----:B------:R-:W4:Y:S02]  /*5850*/  MUFU.EX2 R24, R24 ;  /* 0x0000001800187308 */ /* 0x000f240000000800 */
[C---:B---3--:R-:W-:Y:S06]  /*5860*/  HMMA.16816.F32 R52, R4.reuse, R8, R52 ;  /* 0x000000080434723c */ /* 0x048fec0000001834 */
[----:B------:R-:W3:Y:S02]  /*5870*/  MUFU.EX2 R127, R127 ;  /* 0x0000007f007f7308 */ /* 0x000ee40000000800 */
[----:B------:R-:W-:Y:S01]  /*5880*/  HMMA.16816.F32 R56, R4, R10, R56 ;  /* 0x0000000a0438723c */ /* 0x000fe20000001838 */
[----:B------:R-:W5:Y:S05]  /*5890*/  LDSM.16.MT88.4 R8, [R140+0x9000] ;  /* 0x009000008c08783b */ /* 0x000f6a0000004200 */
[----:B------:R-:W-:Y:S01]  /*58a0*/  MUFU.EX2 R125, R125 ;  /* 0x0000007d007d7308 */ /* 0x000fe20000000800 */
[----:B--2---:R-:W-:-:S02]  /*58b0*/  F2FP.PACK_AB R4, R27, R126 ;  /* 0x0000007e1b04723e */ /* 0x004fc400000000ff */
[----:B----4-:R-:W-:-:S05]  /*58c0*/  F2FP.PACK_AB R6, R24, R25 ;  /* 0x000000191806723e */ /* 0x010fca00000000ff */
[----:B------:R-:W2:Y:S01]  /*58d0*/  MUFU.EX2 R26, R26 ;  /* 0x0000001a001a7308 */ /* 0x000ea20000000800 */
[----:B---3--:R-:W-:Y:S01]  /*58e0*/  F2FP.PACK_AB R5, R127, R164 ;  /* 0x000000a47f05723e */ /* 0x008fe200000000ff */
[----:B------:R-:W-:-:S04]  /*58f0*/  FADD.FTZ R164, R164, R33 ;  /* 0x00000021a4a47221 */ /* 0x000fc80000010000 */
[----:B------:R-:W-:Y:S02]  /*5900*/  FADD.FTZ R164, R127, R164 ;  /* 0x000000a47fa47221 */ /* 0x000fe40000010000 */
[----:B------:R-:W-:Y:S01]  /*5910*/  MUFU.EX2 R124, R124 ;  /* 0x0000007c007c7308 */ /* 0x000fe20000000800 */
[----:B--2---:R-:W-:-:S07]  /*5920*/  F2FP.PACK_AB R7, R26, R125 ;  /* 0x0000007d1a07723e */ /* 0x004fce00000000ff */
[----:B------:R-:W2:Y:S01]  /*5930*/  MUFU.EX2 R115, R115 ;  /* 0x0000007300737308 */ /* 0x000ea20000000800 */
[----:B------:R-:W-:Y:S01]  /*5940*/  FADD.FTZ R125, R125, R164 ;  /* 0x000000a47d7d7221 */ /* 0x000fe20000010000 */
[----:B------:R-:W-:-:S03]  /*5950*/  LEA R164, P1, R121, c[0x0][0x168], 0x1 ;  /* 0x00005a0079a47a11 */ /* 0x000fc600078208ff */
[----:B------:R-:W-:Y:S01]  /*5960*/  FADD.FTZ R26, R26, R125 ;  /* 0x0000007d1a1a7221 */ /* 0x000fe20000010000 */
[C---:B-1----:R-:W-:Y:S01]  /*5970*/  HMMA.16816.F32 R80, R4.reuse, R12, R80 ;  /* 0x0000000c0450723c */ /* 0x042fe20000001850 */
[----:B------:R-:W-:Y:S01]  /*5980*/  LEA.HI.X R165, R121, c[0x0][0x16c], R120, 0x1, P1 ;  /* 0x00005b0079a57a11 */ /* 0x000fe200008f0c78 */
[----:B------:R-:W-:Y:S06]  /*5990*/  MUFU.EX2 R113, R112 ;  /* 0x0000007000717308 */ /* 0x000fec0000000800 */
[C---:B------:R-:W-:Y:S01]  /*59a0*/  HMMA.16816.F32 R76, R4.reuse, R14, R76 ;  /* 0x0000000e044c723c */ /* 0x040fe2000000184c */
[----:B------:R-:W1:Y:S01]  /*59b0*/  LDSM.16.MT88.4 R12, [R138+0xb000] ;  /* 0x00b000008a0c783b */ /* 0x000e620000004200 */
[----:B------:R-:W3:Y:S06]  /*59c0*/  MUFU.EX2 R166, R166 ;  /* 0x000000a600a67308 */ /* 0x000eec0000000800 */
[C---:B-----5:R-:W-:Y:S08]  /*59d0*/  HMMA.16816.F32 R96, R4.reuse, R8, R96 ;  /* 0x000000080460723c */ /* 0x060ff00000001860 */
[C---:B------:R-:W-:Y:S01]  /*59e0*/  HMMA.16816.F32 R92, R4.reuse, R10, R92 ;  /* 0x0000000a045c723c */ /* 0x040fe2000000185c */
[----:B------:R-:W4:Y:S07]  /*59f0*/  LDSM.16.MT88.4 R8, [R136+0x9000] ;  /* 0x009000008808783b */ /* 0x000f2e0000004200 */
[C---:B------:R-:W-:Y:S08]  /*5a00*/  HMMA.16816.F32 R88, R4.reuse, R16, R88 ;  /* 0x000000100458723c */ /* 0x040ff00000001858 */
        /* <DEDUP_REMOVED lines=10> */
[----:B------:R-:W-:Y:S07]  /*5ab0*/  LDSM.16.MT88.4 R16, [R136+0x9800] ;  /* 0x009800008810783b */ /* 0x000fee0000004200 */
[C---:B-1----:R-:W-:Y:S08]  /*5ac0*/  HMMA.16816.F32 R60, R4.reuse, R12, R60 ;  /* 0x0000000c043c723c */ /* 0x042ff0000000183c */
[C---:B------:R-:W-:Y:S01]  /*5ad0*/  HMMA.16816.F32 R64, R4.reuse, R14, R64 ;  /* 0x0000000e0440723c */ /* 0x040fe20000001840 */
[----:B------:R-:W1:Y:S07]  /*5ae0*/  LDSM.16.MT88.4 R12, [R140+0x9800] ;  /* 0x009800008c0c783b */ /* 0x000e6e0000004200 */
[C---:B----4-:R-:W-:Y:S08]  /*5af0*/  HMMA.16816.F32 R52, R4.reuse, R8, R52 ;  /* 0x000000080434723c */ /* 0x050ff00000001834 */
[----:B------:R-:W-:Y:S01]  /*5b00*/  HMMA.16816.F32 R56, R4, R10, R56 ;  /* 0x0000000a0438723c */ /* 0x000fe20000001838 */
[----:B------:R-:W4:Y:S06]  /*5b10*/  LDSM.16.MT88.4 R8, [R138+0x9800] ;  /* 0x009800008a08783b */ /* 0x000f2c0000004200 */
[----:B------:R-:W-:-:S02]  /*5b20*/  F2FP.PACK_AB R4, R118, R119 ;  /* 0x000000777604723e */ /* 0x000fc400000000ff */
[----:B--2---:R-:W-:Y:S01]  /*5b30*/  F2FP.PACK_AB R5, R114, R115 ;  /* 0x000000737205723e */ /* 0x004fe200000000ff */
[----:B------:R-:W-:Y:S01]  /*5b40*/  FADD.FTZ R115, R115, R26 ;  /* 0x0000001a73737221 */ /* 0x000fe20000010000 */
[----:B------:R-:W-:Y:S02]  /*5b50*/  F2FP.PACK_AB R6, R124, R117 ;  /* 0x000000757c06723e */ /* 0x000fe400000000ff */
[----:B---3--:R-:W-:Y:S01]  /*5b60*/  F2FP.PACK_AB R7, R166, R113 ;  /* 0x00000071a607723e */ /* 0x008fe200000000ff */
[----:B------:R-:W-:-:S04]  /*5b70*/  FADD.FTZ R114, R114, R115 ;  /* 0x0000007372727221 */ /* 0x000fc80000010000 */
[----:B------:R-:W-:Y:S02]  /*5b80*/  FADD.FTZ R113, R113, R114 ;  /* 0x0000007271717221 */ /* 0x000fe40000010000 */
[----:B------:R-:W-:Y:S02]  /*5b90*/  HMMA.16816.F32 R80, R4, R20, R80 ;  /* 0x000000140450723c */ /* 0x000fe40000001850 */
[----:B------:R-:W-:-:S06]  /*5ba0*/  FADD.FTZ R166, R166, R113 ;  /* 0x00000071a6a67221 */ /* 0x000fcc0000010000 */
[C---:B-1----:R-:W-:Y:S08]  /*5bb0*/  HMMA.16816.F32 R96, R4.reuse, R12, R96 ;  /* 0x0000000c0460723c */ /* 0x042ff00000001860 */
        /* <DEDUP_REMOVED lines=92> */
.L_x_5957:
[----:B------:R-:W-:-:S05]  /*6180*/  IMAD.MOV.U32 R5, RZ, RZ, c[0x0][0x1a0] ;  /* 0x00006800ff057624 */ /* 0x000fca00078e00ff */
[----:B------:R-:W-:-:S04]  /*6190*/  LEA R5, -R5, RZ, 0x6 ;  /* 0x000000ff05057211 */ /* 0x000fc800078e31ff */
[----:B------:R-:W-:Y:S02]  /*61a0*/  SHF.R.S32.HI R4, RZ, 0x1f, R5 ;  /* 0x0000001fff047819 */ /* 0x000fe40000011405 */
.L_x_5958:
        /* <DEDUP_REMOVED lines=10> */
[--C-:B------:R-:W-:Y:S01]  /*6250*/  @!P1 IMAD.X R6, R4, 0x1, R28.reuse, P4 ;  /* 0x0000000104069824 */ /* 0x100fe200020e061c */
[C---:B------:R-:W-:Y:S01]  /*6260*/  @!P1 LEA R12, P4, R11.reuse, c[0x0][0x170], 0x1 ;  /* 0x00005c000b0c9a11 */ /* 0x040fe200078808ff */
[----:B------:R-:W-:Y:S01]  /*6270*/  @!P1 IMAD.X R4, R0, 0x1, R28, P3 ;  /* 0x0000000100049824 */ /* 0x000fe200018e061c */
[----:B------:R-:W-:Y:S01]  /*6280*/  IADD3 R5, P3, R152, R7, RZ ;  /* 0x0000000798057210 */ /* 0x000fe20007f7e0ff */
[----:B------:R-:W-:Y:S01]  /*6290*/  @!PT LDS RZ, [RZ] ;  /* 0x00000000fffff984 */ /* 0x000fe20000000800 */
[----:B------:R-:W-:Y:S01]  /*62a0*/  @!PT LDS RZ, [RZ] ;  /* 0x00000000fffff984 */ /* 0x000fe20000000800 */
[----:B------:R-:W-:Y:S01]  /*62b0*/  @!PT LDS RZ, [RZ] ;  /* 0x00000000fffff984 */ /* 0x000fe20000000800 */
[----:B------:R1:W-:Y:S01]  /*62c0*/  @!P2 LDGSTS.E.BYPASS.LTC128B.128 [R154+0x8000], [R124.64] ;  /* 0x080000007c9aafae */ /* 0x0003e2000b901d48 */
[----:B------:R-:W-:-:S02]  /*62d0*/  @!P1 LEA.HI.X R13, R11, c[0x0][0x174], R6, 0x1, P4 ;  /* 0x00005d000b0d9a11 */ /* 0x000fc400020f0c06 */
[----:B------:R-:W-:Y:S01]  /*62e0*/  @!P1 LEA R8, P4, R9, c[0x0][0x170], 0x1 ;  /* 0x00005c0009089a11 */ /* 0x000fe200078808ff */
[----:B------:R-:W-:Y:S01]  /*62f0*/  @P1 STS.128 [R154+0xa000], RZ ;  /* 0x00a000ff9a001388 */ /* 0x000fe20000000c00 */
[--C-:B------:R-:W-:Y:S01]  /*6300*/  @!P2 LEA.HI.X R11, R7, R169, R0.reuse, 0x1, P5 ;  /* 0x000000a9070ba211 */ /* 0x100fe200028f0c00 */
[----:B------:R-:W-:Y:S01]  /*6310*/  IMAD.X R0, R151, 0x1, R0, P3 ;  /* 0x0000000197007824 */ /* 0x000fe200018e0600 */
[----:B------:R-:W-:Y:S01]  /*6320*/  @!P1 LEA.HI.X R9, R9, c[0x0][0x174], R4, 0x1, P4 ;  /* 0x00005d0009099a11 */ /* 0x000fe200020f0c04 */
[----:B------:R-:W-:Y:S01]  /*6330*/  @!PT LDS RZ, [RZ] ;  /* 0x00000000fffff984 */ /* 0x000fe20000000800 */
[----:B------:R-:W-:Y:S01]  /*6340*/  @!PT LDS RZ, [RZ] ;  /* 0x00000000fffff984 */ /* 0x000fe20000000800 */
[----:B------:R-:W-:Y:S01]  /*6350*/  @!PT LDS RZ, [RZ] ;  /* 0x00000000fffff984 */ /* 0x000fe20000000800 */
[----:B------:R2:W-:Y:S01]  /*6360*/  @!P1 LDGSTS.E.BYPASS.LTC128B.128 [R154+0xa000], [R12.64+0x80] ;  /* 0x0a0000800c9a9fae */ /* 0x0005e2000b901d48 */
[C---:B------:R-:W-:Y:S02]  /*6370*/  @!P2 LEA R16, P6, R5.reuse, R168, 0x1 ;  /* 0x000000a80510a211 */ /* 0x040fe400078c08ff */
[----:B------:R-:W-:Y:S01]  /*6380*/  @!P1 IADD3 R4, P5, R5, R30, RZ ;  /* 0x0000001e05049210 */ /* 0x000fe20007fbe0ff */
[----:B------:R-:W-:Y:S01]  /*6390*/  @P2 STS.128 [R154+0x8800], RZ ;  /* 0x008800ff9a002388 */ /* 0x000fe20000000c00 */
[----:B------:R-:W-:-:S02]  /*63a0*/  IADD3 R7, P4, R152, R5, RZ ;  /* 0x0000000598077210 */ /* 0x000fc40007f9e0ff */
[-C--:B------:R-:W-:Y:S01]  /*63b0*/  @!P2 LEA.HI.X R17, R5, R169.reuse, R0, 0x1, P6 ;  /* 0x000000a90511a211 */ /* 0x080fe200030f0c00 */
[----:B------:R-:W-:Y:S01]  /*63c0*/  @!P1 IMAD.X R5, R0, 0x1, R28, P5 ;  /* 0x0000000100059824 */ /* 0x000fe200028e061c */
[----:B------:R-:W-:Y:S01]  /*63d0*/  @!P1 IADD3 R30, P3, R7, R30, RZ ;  /* 0x0000001e071e9210 */ /* 0x000fe20007f7e0ff */
[----:B------:R-:W-:Y:S01]  /*63e0*/  IMAD.X R0, R151, 0x1, R0, P4 ;  /* 0x0000000197007824 */ /* 0x000fe200020e0600 */
[C---:B------:R-:W-:Y:S01]  /*63f0*/  @!P1 LEA R18, P5, R4.reuse, c[0x0][0x170], 0x1 ;  /* 0x00005c0004129a11 */ /* 0x040fe200078a08ff */
[----:B------:R-:W-:Y:S01]  /*6400*/  @!PT LDS RZ, [RZ] ;  /* 0x00000000fffff984 */ /* 0x000fe20000000800 */
[----:B------:R-:W-:Y:S01]  /*6410*/  @!PT LDS RZ, [RZ] ;  /* 0x00000000fffff984 */ /* 0x000fe20000000800 */
[----:B------:R-:W-:Y:S01]  /*6420*/  @!PT LDS RZ, [RZ] ;  /* 0x00000000fffff984 */ /* 0x000fe20000000800 */
[----:B------:R3:W-:Y:S01]  /*6430*/  @!P2 LDGSTS.E.BYPASS.LTC128B.128 [R154+0x8800], [R10.64] ;  /* 0x088000000a9aafae */ /* 0x0007e2000b901d48 */
[C---:B------:R-:W-:Y:S01]  /*6440*/  @!P2 LEA R104, P4, R7.reuse, R168, 0x1 ;  /* 0x000000a80768a211 */ /* 0x040fe200078808ff */
[----:B------:R-:W-:Y:S01]  /*6450*/  IMAD.MOV.U32 R168, RZ, RZ, R124 ;  /* 0x000000ffffa87224 */ /* 0x000fe200078e007c */
        /* <DEDUP_REMOVED lines=40> */
[----:B------:R-:W0:Y:S01]  /*66e0*/  LDGDEPBAR ;  /* 0x00000000000079af */ /* 0x000e220000000000 */
[C---:B-1----:R-:W-:Y:S08]  /*66f0*/  HMMA.16816.F32 R32, R4.reuse, R28, RZ ;  /* 0x0000001c0420723c */ /* 0x042ff000000018ff */
[C---:B---3--:R-:W-:Y:S08]  /*6700*/  HMMA.16816.F32 R24, R4.reuse, R20, RZ ;  /* 0x000000140418723c */ /* 0x048ff000000018ff */
[C---:B----4-:R-:W-:Y:S08]  /*6710*/  HMMA.16816.F32 R16, R4.reuse, R12, RZ ;  /* 0x0000000c0410723c */ /* 0x050ff000000018ff */
        /* <DEDUP_REMOVED lines=72> */
[C---:B------:R-:W-:Y:S08]  /*6ba0*/  HMMA.16816.F32 R32, R116.reuse, R112, R32 ;  /* 0x000000707420723c */ /* 0x040ff00000001820 */
[C---:B---3--:R-:W-:Y:S08]  /*6bb0*/  HMMA.16816.F32 R24, R116.reuse, R108, R24 ;  /* 0x0000006c7418723c */ /* 0x048ff00000001818 */
[C---:B------:R-:W-:Y:S01]  /*6bc0*/  HMMA.16816.F32 R20, R116.reuse, R110, R20 ;  /* 0x0000006e7414723c */ /* 0x040fe20000001814 */
[----:B------:R-:W-:Y:S07]  /*6bd0*/  LDSM.16.M88.4 R108, [R141+0x2000] ;  /* 0x002000008d6c783b */ /* 0x000fee0000000200 */
[C---:B--2---:R-:W-:Y:S08]  /*6be0*/  HMMA.16816.F32 R8, R116.reuse, R100, R8 ;  /* 0x000000647408723c */ /* 0x044ff00000001808 */
[C---:B------:R-:W-:Y:S01]  /*6bf0*/  HMMA.16816.F32 R4, R116.reuse, R102, R4 ;  /* 0x000000667404723c */ /* 0x040fe20000001804 */
[----:B------:R-:W1:Y:S07]  /*6c00*/  LDSM.16.M88.4 R100, [R132+0x2800] ;  /* 0x002800008464783b */ /* 0x000e6e0000000200 */
[C---:B----4-:R-:W-:Y:S08]  /*6c10*/  HMMA.16816.F32 R16, R116.reuse, R104, R16 ;  /* 0x000000687410723c */ /* 0x050ff00000001810 */
[----:B------:R-:W-:Y:S01]  /*6c20*/  HMMA.16816.F32 R12, R116, R106, R12 ;  /* 0x0000006a740c723c */ /* 0x000fe2000000180c */
[----:B------:R-:W2:Y:S07]  /*6c30*/  LDSM.16.M88.4 R104, [R132+0x2000] ;  /* 0x002000008468783b */ /* 0x000eae0000000200 */
[C---:B-1----:R-:W-:Y:S08]  /*6c40*/  HMMA.16816.F32 R24, R108.reuse, R100, R24 ;  /* 0x000000646c18723c */ /* 0x042ff00000001818 */
[C---:B------:R-:W-:Y:S01]  /*6c50*/  HMMA.16816.F32 R20, R108.reuse, R102, R20 ;  /* 0x000000666c14723c */ /* 0x040fe20000001814 */
[----:B------:R-:W1:Y:S07]  /*6c60*/  LDSM.16.M88.4 R100, [R132+0x3000] ;  /* 0x003000008464783b */ /* 0x000e6e0000000200 */
[C---:B--2---:R-:W-:Y:S08]  /*6c70*/  HMMA.16816.F32 R28, R108.reuse, R106, R28 ;  /* 0x0000006a6c1c723c */ /* 0x044ff0000000181c */
[----:B------:R-:W-:Y:S01]  /*6c80*/  HMMA.16816.F32 R32, R108, R104, R32 ;  /* 0x000000686c20723c */ /* 0x000fe20000001820 */
[----:B------:R-:W-:-:S02]  /*6c90*/  FMUL.FTZ R107, R25, c[0x0][0x2ec] ;  /* 0x0000bb00196b7a20 */ /* 0x000fc40000410000 */
[----:B------:R-:W2:Y:S01]  /*6ca0*/  S2R R25, SR_TID.X ;  /* 0x0000000000197919 */ /* 0x000ea20000002100 */
[----:B------:R-:W-:Y:S02]  /*6cb0*/  FMUL.FTZ R113, R24, c[0x0][0x2ec] ;  /* 0x0000bb0018717a20 */ /* 0x000fe40000410000 */
[----:B------:R-:W-:Y:S01]  /*6cc0*/  FMUL.FTZ R26, R26, c[0x0][0x2ec] ;  /* 0x0000bb001a1a7a20 */ /* 0x000fe20000410000 */
[----:B------:R-:W-:Y:S01]  /*6cd0*/  MUFU.TANH R107, R107 ;  /* 0x0000006b006b7308 */ /* 0x000fe20000002400 */
[----:B------:R-:W-:Y:S02]  /*6ce0*/  FMUL.FTZ R175, R20, c[0x0][0x2ec] ;  /* 0x0000bb0014af7a20 */ /* 0x000fe40000410000 */
[----:B------:R-:W-:Y:S02]  /*6cf0*/  FMUL.FTZ R20, R21, c[0x0][0x2ec] ;  /* 0x0000bb0015147a20 */ /* 0x000fe40000410000 */
[----:B------:R-:W-:Y:S02]  /*6d00*/  FMUL.FTZ R24, R27, c[0x0][0x2ec] ;  /* 0x0000bb001b187a20 */ /* 0x000fe40000410000 */
[----:B------:R-:W-:Y:S01]  /*6d10*/  FMUL.FTZ R22, R22, c[0x0][0x2ec] ;  /* 0x0000bb0016167a20 */ /* 0x000fe20000410000 */
[----:B------:R-:W-:Y:S01]  /*6d20*/  MUFU.TANH R113, R113 ;  /* 0x0000007100717308 */ /* 0x000fe20000002400 */
[----:B------:R-:W-:-:S02]  /*6d30*/  FMUL.FTZ R28, R28, c[0x0][0x2ec] ;  /* 0x0000bb001c1c7a20 */ /* 0x000fc40000410000 */
[----:B------:R-:W-:Y:S02]  /*6d40*/  FMUL.FTZ R177, R30, c[0x0][0x2ec] ;  /* 0x0000bb001eb17a20 */ /* 0x000fe40000410000 */
[----:B------:R-:W-:-:S03]  /*6d50*/  FMUL.FTZ R21, R23, c[0x0][0x2ec] ;  /* 0x0000bb0017157a20 */ /* 0x000fc60000410000 */
[----:B------:R-:W-:Y:S01]  /*6d60*/  MUFU.TANH R26, R26 ;  /* 0x0000001a001a7308 */ /* 0x000fe20000002400 */
[----:B------:R-:W-:Y:S01]  /*6d70*/  FMUL.FTZ R181, R33, c[0x0][0x2ec] ;  /* 0x0000bb0021b57a20 */ /* 0x000fe20000410000 */
[C---:B-1----:R-:W-:Y:S01]  /*6d80*/  HMMA.16816.F32 R16, R108.reuse, R100, R16 ;  /* 0x000000646c10723c */ /* 0x042fe20000001810 */
[----:B------:R-:W-:Y:S02]  /*6d90*/  FMUL.FTZ R0, R34, c[0x0][0x2ec] ;  /* 0x0000bb0022007a20 */ /* 0x000fe40000410000 */
[----:B------:R-:W-:Y:S02]  /*6da0*/  FMUL.FTZ R179, R35, c[0x0][0x2ec] ;  /* 0x0000bb0023b37a20 */ /* 0x000fe40000410000 */
[----:B------:R-:W-:Y:S01]  /*6db0*/  FMUL.FTZ R33, R29, c[0x0][0x2ec] ;  /* 0x0000bb001d217a20 */ /* 0x000fe20000410000 */
[----:B------:R1:W-:Y:S01]  /*6dc0*/  MUFU.TANH R34, R28 ;  /* 0x0000001c00227308 */ /* 0x0003e20000002400 */
[----:B------:R-:W-:Y:S01]  /*6dd0*/  FMUL.FTZ R35, R31, c[0x0][0x2ec] ;  /* 0x0000bb001f237a20 */ /* 0x000fe20000410000 */
[----:B------:R-:W-:Y:S01]  /*6de0*/  HMMA.16816.F32 R12, R108, R102, R12 ;  /* 0x000000666c0c723c */ /* 0x000fe2000000180c */
[----:B------:R-:W-:-:S05]  /*6df0*/  FMUL.FTZ R32, R32, c[0x0][0x2ec] ;  /* 0x0000bb0020207a20 */ /* 0x000fca0000410000 */
[----:B------:R-:W3:Y:S01]  /*6e00*/  MUFU.TANH R181, R181 ;  /* 0x000000b500b57308 */ /* 0x000ee20000002400 */
[----:B-1----:R-:W1:Y:S07]  /*6e10*/  LDSM.16.M88.4 R28, [R132+0x3800] ;  /* 0x00380000841c783b */ /* 0x002e6e0000000200 */
[----:B------:R-:W4:Y:S02]  /*6e20*/  MUFU.TANH R179, R179 ;  /* 0x000000b300b37308 */ /* 0x000f240000002400 */
[----:B------:R-:W-:Y:S01]  /*6e30*/  FMUL.FTZ R171, R16, c[0x0][0x2ec] ;  /* 0x0000bb0010ab7a20 */ /* 0x000fe20000410000 */
[----:B------:R-:W-:-:S04]  /*6e40*/  DEPBAR.LE SB0, 0x0 ;  /* 0x000080000000791a */ /* 0x000fc80000000000 */
[----:B--2---:R-:W-:Y:S01]  /*6e50*/  IMAD.SHL.U32 R16, R25, 0x2, RZ ;  /* 0x0000000219107824 */ /* 0x004fe200078e00ff */
[----:B------:R-:W2:Y:S01]  /*6e60*/  MUFU.TANH R177, R177 ;  /* 0x000000b100b17308 */ /* 0x000ea20000002400 */
[----:B------:R-:W-:-:S03]  /*6e70*/  FMUL.FTZ R163, R17, c[0x0][0x2ec] ;  /* 0x0000bb0011a37a20 */ /* 0x000fc60000410000 */
[----:B------:R-:W-:Y:S01]  /*6e80*/  LOP3.LUT R16, R16, 0x6, RZ, 0xc0, !PT ;  /* 0x0000000610107812 */ /* 0x000fe200078ec0ff */
[----:B------:R-:W-:Y:S02]  /*6e90*/  FMUL.FTZ R173, R12, c[0x0][0x2ec] ;  /* 0x0000bb000cad7a20 */ /* 0x000fe40000410000 */
[----:B------:R-:W-:Y:S02]  /*6ea0*/  FMUL.FTZ R159, R13, c[0x0][0x2ec] ;  /* 0x0000bb000d9f7a20 */ /* 0x000fe40000410000 */
[----:B------:R-:W-:Y:S01]  /*6eb0*/  IMAD R16, R155, 0x40, R16 ;  /* 0x000000409b107824 */ /* 0x000fe200078e0210 */
[----:B------:R-:W5:Y:S01]  /*6ec0*/  MUFU.TANH R33, R33 ;  /* 0x0000002100217308 */ /* 0x000f620000002400 */
[----:B------:R-:W-:Y:S02]  /*6ed0*/  FMUL.FTZ R19, R19, c[0x0][0x2ec] ;  /* 0x0000bb0013137a20 */ /* 0x000fe40000410000 */
[----:B------:R-:W-:Y:S01]  /*6ee0*/  FMUL.FTZ R18, R18, c[0x0][0x2ec] ;  /* 0x0000bb0012127a20 */ /* 0x000fe20000410000 */
[----:B------:R-:W-:Y:S01]  /*6ef0*/  IADD3 R17, R16, 0x1, RZ ;  /* 0x0000000110117810 */ /* 0x000fe20007ffe0ff */
[----:B------:R-:W-:Y:S01]  /*6f00*/  FMUL.FTZ R14, R14, c[0x0][0x2ec] ;  /* 0x0000bb000e0e7a20 */ /* 0x000fe20000410000 */
[----:B------:R-:W-:Y:S01]  /*6f10*/  IADD3 R12, R16, 0x10, RZ ;  /* 0x00000010100c7810 */ /* 0x000fe20007ffe0ff */
[----:B------:R-:W-:Y:S01]  /*6f20*/  FMUL.FTZ R15, R15, c[0x0][0x2ec] ;  /* 0x0000bb000f0f7a20 */ /* 0x000fe20000410000 */
[----:B------:R-:W2:Y:S01]  /*6f30*/  MUFU.TANH R35, R35 ;  /* 0x0000002300237308 */ /* 0x000ea20000002400 */
[----:B------:R-:W-:-:S02]  /*6f40*/  ISETP.GE.AND P3, PT, R17, R123, PT ;  /* 0x0000007b1100720c */ /* 0x000fc40003f66270 */
[-C--:B------:R-:W-:Y:S02]  /*6f50*/  ISETP.GE.AND P5, PT, R17, R122.reuse, PT ;  /* 0x0000007a1100720c */ /* 0x080fe40003fa6270 */
[C---:B------:R-:W-:Y:S02]  /*6f60*/  IADD3 R17, R16.reuse, 0x8, RZ ;  /* 0x0000000810117810 */ /* 0x040fe40007ffe0ff */
[----:B---3--:R-:W-:Y:S01]  /*6f70*/  FSEL R181, R181, -INF , !P3 ;  /* 0xff800000b5b57808 */ /* 0x008fe20005800000 */
[----:B------:R-:W3:Y:S01]  /*6f80*/  MUFU.TANH R20, R20 ;  /* 0x0000001400147308 */ /* 0x000ee20000002400 */
[C---:B------:R-:W-:Y:S02]  /*6f90*/  ISETP.GE.AND P6, PT, R17.reuse, R123, PT ;  /* 0x0000007b1100720c */ /* 0x040fe40003fc6270 */
[----:B------:R-:W-:Y:S02]  /*6fa0*/  ISETP.GE.AND P4, PT, R17, R122, PT ;  /* 0x0000007a1100720c */ /* 0x000fe40003f86270 */
[----:B------:R-:W-:Y:S01]  /*6fb0*/  IADD3 R17, R16, 0x9, RZ ;  /* 0x0000000910117810 */ /* 0x000fe20007ffe0ff */
[----:B-1----:R-:W-:Y:S01]  /*6fc0*/  HMMA.16816.F32 R8, R108, R28, R8 ;  /* 0x0000001c6c08723c */ /* 0x002fe20000001808 */
[----:B----4-:R-:W-:Y:S01]  /*6fd0*/  FSEL R179, R179, -INF , !P5 ;  /* 0xff800000b3b37808 */ /* 0x010fe20006800000 */
[----:B------:R-:W-:Y:S01]  /*6fe0*/  MUFU.TANH R163, R163 ;  /* 0x000000a300a37308 */ /* 0x000fe20000002400 */
[----:B------:R-:W-:-:S02]  /*6ff0*/  FSEL R25, R34, -INF , !P6 ;  /* 0xff80000022197808 */ /* 0x000fc40007000000 */
[----:B--2---:R-:W-:Y:S02]  /*7000*/  FSEL R177, R177, -INF , !P4 ;  /* 0xff800000b1b17808 */ /* 0x004fe40006000000 */
[CC--:B------:R-:W-:Y:S01]  /*7010*/  ISETP.GE.AND P3, PT, R17.reuse, R123.reuse, PT ;  /* 0x0000007b1100720c */ /* 0x0c0fe20003f66270 */
[----:B------:R-:W-:Y:S01]  /*7020*/  HMMA.16816.F32 R4, R108, R30, R4 ;  /* 0x0000001e6c04723c */ /* 0x000fe20000001804 */
[-C--:B------:R-:W-:Y:S01]  /*7030*/  ISETP.GE.AND P5, PT, R17, R122.reuse, PT ;  /* 0x0000007a1100720c */ /* 0x080fe20003fa6270 */
[----:B------:R1:W-:Y:S01]  /*7040*/  MUFU.TANH R115, R19 ;  /* 0x0000001300737308 */ /* 0x0003e20000002400 */
[C---:B------:R-:W-:Y:S02]  /*7050*/  ISETP.GE.AND P6, PT, R12.reuse, R123, PT ;  /* 0x0000007b0c00720c */ /* 0x040fe40003fc6270 */
[----:B------:R-:W-:Y:S02]  /*7060*/  ISETP.GE.AND P4, PT, R12, R122, PT ;  /* 0x0000007a0c00720c */ /* 0x000fe40003f86270 */
[----:B------:R-:W-:-:S02]  /*7070*/  IADD3 R12, R16, 0x11, RZ ;  /* 0x00000011100c7810 */ /* 0x000fc40007ffe0ff */
[----:B-----5:R-:W-:Y:S01]  /*7080*/  FSEL R29, R33, -INF , !P3 ;  /* 0xff800000211d7808 */ /* 0x020fe20005800000 */
[----:B------:R-:W2:Y:S01]  /*7090*/  MUFU.TANH R24, R24 ;  /* 0x0000001800187308 */ /* 0x000ea20000002400 */
[----:B------:R-:W-:Y:S02]  /*70a0*/  FSEL R13, R35, -INF , !P5 ;  /* 0xff800000230d7808 */ /* 0x000fe40006800000 */
[CC--:B------:R-:W-:Y:S02]  /*70b0*/  ISETP.GE.AND P3, PT, R12.reuse, R123.reuse, PT ;  /* 0x0000007b0c00720c */ /* 0x0c0fe40003f66270 */
[-C--:B------:R-:W-:Y:S01]  /*70c0*/  ISETP.GE.AND P5, PT, R12, R122.reuse, PT ;  /* 0x0000007a0c00720c */ /* 0x080fe20003fa6270 */
[----:B------:R-:W-:Y:S01]  /*70d0*/  FMUL.FTZ R103, R9, c[0x0][0x2ec] ;  /* 0x0000bb0009677a20 */ /* 0x000fe20000410000 */
[----:B------:R-:W-:Y:S01]  /*70e0*/  IADD3 R12, R16, 0x18, RZ ;  /* 0x00000018100c7810 */ /* 0x000fe20007ffe0ff */
[----:B------:R-:W-:Y:S01]  /*70f0*/  MUFU.TANH R159, R159 ;  /* 0x0000009f009f7308 */ /* 0x000fe20000002400 */
[----:B------:R-:W-:Y:S01]  /*7100*/  FSEL R113, R113, -INF , !P6 ;  /* 0xff80000071717808 */ /* 0x000fe20007000000 */
[----:B------:R-:W-:Y:S01]  /*7110*/  FMUL.FTZ R8, R8, c[0x0][0x2ec] ;  /* 0x0000bb0008087a20 */ /* 0x000fe20000410000 */
[----:B-1----:R-:W-:Y:S01]  /*7120*/  FSEL R19, R26, -INF , !P4 ;  /* 0xff8000001a137808 */ /* 0x002fe20006000000 */
[----:B------:R-:W-:Y:S01]  /*7130*/  FMUL.FTZ R10, R10, c[0x0][0x2ec] ;  /* 0x0000bb000a0a7a20 */ /* 0x000fe20000410000 */
[CC--:B------:R-:W-:Y:S01]  /*7140*/  ISETP.GE.AND P6, PT, R12.reuse, R123.reuse, PT ;  /* 0x0000007b0c00720c */ /* 0x0c0fe20003fc6270 */
[----:B------:R-:W-:Y:S01]  /*7150*/  FMUL.FTZ R105, R5, c[0x0][0x2ec] ;  /* 0x0000bb0005697a20 */ /* 0x000fe20000410000 */
[----:B------:R-:W-:Y:S01]  /*7160*/  ISETP.GE.AND P4, PT, R12, R122, PT ;  /* 0x0000007a0c00720c */ /* 0x000fe20003f86270 */
[----:B------:R-:W1:Y:S01]  /*7170*/  MUFU.TANH R175, R175 ;  /* 0x000000af00af7308 */ /* 0x000e620000002400 */
[----:B------:R-:W-:Y:S01]  /*7180*/  IADD3 R12, R16, 0x19, RZ ;  /* 0x00000019100c7810 */ /* 0x000fe20007ffe0ff */
[----:B------:R-:W-:Y:S01]  /*7190*/  FMUL.FTZ R102, R4, c[0x0][0x2ec] ;  /* 0x0000bb0004667a20 */ /* 0x000fe20000410000 */
[----:B------:R-:W-:Y:S01]  /*71a0*/  FSEL R107, R107, -INF , !P3 ;  /* 0xff8000006b6b7808 */ /* 0x000fe20005800000 */
[----:B------:R-:W-:Y:S01]  /*71b0*/  FMUL.FTZ R11, R11, c[0x0][0x2ec] ;  /* 0x0000bb000b0b7a20 */ /* 0x000fe20000410000 */
[-C--:B------:R-:W-:Y:S01]  /*71c0*/  ISETP.GE.AND P3, PT, R12, R123.reuse, PT ;  /* 0x0000007b0c00720c */ /* 0x080fe20003f66270 */
[----:B------:R-:W-:Y:S01]  /*71d0*/  FMUL.FTZ R6, R6, c[0x0][0x2ec] ;  /* 0x0000bb0006067a20 */ /* 0x000fe20000410000 */
[----:B------:R-:W-:Y:S01]  /*71e0*/  IADD3 R9, R16, 0x21, RZ ;  /* 0x0000002110097810 */ /* 0x000fe20007ffe0ff */
[----:B------:R-:W4:Y:S01]  /*71f0*/  MUFU.TANH R22, R22 ;  /* 0x0000001600167308 */ /* 0x000f220000002400 */
[----:B---3--:R-:W-:Y:S01]  /*7200*/  FSEL R111, R20, -INF , !P3 ;  /* 0xff800000146f7808 */ /* 0x008fe20005800000 */
[----:B------:R-:W-:Y:S01]  /*7210*/  FMUL.FTZ R7, R7, c[0x0][0x2ec] ;  /* 0x0000bb0007077a20 */ /* 0x000fe20000410000 */
[----:B------:R-:W-:-:S02]  /*7220*/  ISETP.GE.AND P3, PT, R9, R123, PT ;  /* 0x0000007b0900720c */ /* 0x000fc40003f66270 */
[----:B--2---:R-:W-:Y:S02]  /*7230*/  FSEL R17, R24, -INF , !P5 ;  /* 0xff80000018117808 */ /* 0x004fe40006800000 */
[----:B------:R-:W-:Y:S01]  /*7240*/  FSEL R163, R163, -INF , !P3 ;  /* 0xff800000a3a37808 */ /* 0x000fe20005800000 */
[----:B------:R-:W2:Y:S01]  /*7250*/  MUFU.TANH R21, R21 ;  /* 0x0000001500157308 */ /* 0x000ea20000002400 */
[----:B------:R-:W-:Y:S02]  /*7260*/  ISETP.GE.AND P5, PT, R12, R122, PT ;  /* 0x0000007a0c00720c */ /* 0x000fe40003fa6270 */
[C---:B------:R-:W-:Y:S02]  /*7270*/  IADD3 R5, R16.reuse, 0x31, RZ ;  /* 0x0000003110057810 */ /* 0x040fe40007ffe0ff */
[----:B------:R-:W-:Y:S02]  /*7280*/  IADD3 R12, R16, 0x20, RZ ;  /* 0x00000020100c7810 */ /* 0x000fe40007ffe0ff */
[----:B-1----:R-:W-:Y:S01]  /*7290*/  FSEL R175, R175, -INF , !P6 ;  /* 0xff800000afaf7808 */ /* 0x002fe20007000000 */
[----:B------:R-:W-:Y:S01]  /*72a0*/  MUFU.TANH R103, R103 ;  /* 0x0000006700677308 */ /* 0x000fe20000002400 */
[----:B----4-:R-:W-:-:S02]  /*72b0*/  FSEL R23, R22, -INF , !P4 ;  /* 0xff80000016177808 */ /* 0x010fc40006000000 */
[C---:B------:R-:W-:Y:S02]  /*72c0*/  ISETP.GE.AND P6, PT, R12.reuse, R123, PT ;  /* 0x0000007b0c00720c */ /* 0x040fe40003fc6270 */
[-C--:B------:R-:W-:Y:S02]  /*72d0*/  ISETP.GE.AND P4, PT, R12, R122.reuse, PT ;  /* 0x0000007a0c00720c */ /* 0x080fe40003f86270 */
[C---:B------:R-:W-:Y:S01]  /*72e0*/  IADD3 R4, R16.reuse, 0x30, RZ ;  /* 0x0000003010047810 */ /* 0x040fe20007ffe0ff */
[----:B------:R-:W1:Y:S01]  /*72f0*/  MUFU.TANH R171, R171 ;  /* 0x000000ab00ab7308 */ /* 0x000e620000002400 */
[----:B--2---:R-:W-:Y:S02]  /*7300*/  FSEL R21, R21, -INF , !P5 ;  /* 0xff80000015157808 */ /* 0x004fe40006800000 */
[----:B------:R-:W-:Y:S02]  /*7310*/  ISETP.GE.AND P5, PT, R9, R122, PT ;  /* 0x0000007a0900720c */ /* 0x000fe40003fa6270 */
[----:B------:R-:W-:-:S02]  /*7320*/  IADD3 R9, R16, 0x28, RZ ;  /* 0x0000002810097810 */ /* 0x000fc40007ffe0ff */
[----:B------:R-:W-:Y:S01]  /*7330*/  FSEL R115, R115, -INF , !P5 ;  /* 0xff80000073737808 */ /* 0x000fe20006800000 */
[----:B------:R-:W2:Y:S08]  /*7340*/  MUFU.TANH R127, R18 ;  /* 0x00000012007f7308 */ /* 0x000eb00000002400 */
[----:B------:R3:W-:Y:S01]  /*7350*/  MUFU.TANH R104, R8 ;  /* 0x0000000800687308 */ /* 0x0007e20000002400 */
[----:B-1----:R-:W-:-:S02]  /*7360*/  FSEL R171, R171, -INF , !P6 ;  /* 0xff800000abab7808 */ /* 0x002fc40007000000 */
[----:B------:R-:W-:-:S05]  /*7370*/  ISETP.GE.AND P6, PT, R9, R123, PT ;  /* 0x0000007b0900720c */ /* 0x000fca0003fc6270 */
[----:B------:R-:W-:Y:S01]  /*7380*/  MUFU.TANH R32, R32 ;  /* 0x0000002000207308 */ /* 0x000fe20000002400 */
[----:B--2---:R-:W-:Y:S02]  /*7390*/  FSEL R127, R127, -INF , !P4 ;  /* 0xff8000007f7f7808 */ /* 0x004fe40006000000 */
[----:B------:R-:W-:Y:S02]  /*73a0*/  ISETP.GE.AND P4, PT, R9, R122, PT ;  /* 0x0000007a0900720c */ /* 0x000fe40003f86270 */
[----:B---3--:R-:W-:-:S03]  /*73b0*/  IADD3 R8, R16, 0x29, RZ ;  /* 0x0000002910087810 */ /* 0x008fc60007ffe0ff */
[----:B------:R-:W1:Y:S01]  /*73c0*/  MUFU.TANH R173, R173 ;  /* 0x000000ad00ad7308 */ /* 0x000e620000002400 */
[C---:B------:R-:W-:Y:S02]  /*73d0*/  ISETP.GE.AND P3, PT, R8.reuse, R123, PT ;  /* 0x0000007b0800720c */ /* 0x040fe40003f66270 */
[----:B------:R-:W-:Y:S02]  /*73e0*/  ISETP.GE.AND P5, PT, R8, R122, PT ;  /* 0x0000007a0800720c */ /* 0x000fe40003fa6270 */
[----:B------:R-:W-:-:S03]  /*73f0*/  FSEL R159, R159, -INF , !P3 ;  /* 0xff8000009f9f7808 */ /* 0x000fc60005800000 */
[----:B------:R-:W2:Y:S01]  /*7400*/  MUFU.TANH R117, R14 ;  /* 0x0000000e00757308 */ /* 0x000ea20000002400 */
[----:B------:R-:W-:-:S04]  /*7410*/  ISETP.GE.AND P3, PT, R5, R123, PT ;  /* 0x0000007b0500720c */ /* 0x000fc80003f66270 */
[----:B------:R-:W-:Y:S02]  /*7420*/  FSEL R103, R103, -INF , !P3 ;  /* 0xff80000067677808 */ /* 0x000fe40005800000 */
[-C--:B------:R-:W-:Y:S01]  /*7430*/  ISETP.GE.AND P3, PT, R16, R123.reuse, PT ;  /* 0x0000007b1000720c */ /* 0x080fe20003f66270 */
[----:B------:R-:W3:Y:S01]  /*7440*/  MUFU.TANH R119, R15 ;  /* 0x0000000f00777308 */ /* 0x000ee20000002400 */
[----:B-1----:R-:W-:Y:S02]  /*7450*/  FSEL R173, R173, -INF , !P6 ;  /* 0xff800000adad7808 */ /* 0x002fe40007000000 */
[----:B------:R-:W-:Y:S02]  /*7460*/  FSEL R32, R32, -INF , !P3 ;  /* 0xff80000020207808 */ /* 0x000fe40005800000 */
[----:B------:R-:W-:Y:S02]  /*7470*/  ISETP.GT.AND P3, PT, R155, R148, PT ;  /* 0x000000949b00720c */ /* 0x000fe40003f64270 */
[----:B------:R-:W-:Y:S01]  /*7480*/  ISETP.GE.AND P6, PT, R4, R123, PT ;  /* 0x0000007b0400720c */ /* 0x000fe20003fc6270 */
[----:B------:R-:W1:Y:S01]  /*7490*/  MUFU.TANH R101, R10 ;  /* 0x0000000a00657308 */ /* 0x000e620000002400 */
[----:B--2---:R-:W-:-:S02]  /*74a0*/  FSEL R117, R117, -INF , !P4 ;  /* 0xff80000075757808 */ /* 0x004fc40006000000 */
[-C--:B------:R-:W-:Y:S02]  /*74b0*/  ISETP.GE.AND P4, PT, R4, R122.reuse, PT ;  /* 0x0000007a0400720c */ /* 0x080fe40003f86270 */
[----:B------:R-:W-:Y:S02]  /*74c0*/  IADD3 R4, R16, 0x38, RZ ;  /* 0x0000003810047810 */ /* 0x000fe40007ffe0ff */
[----:B------:R-:W-:Y:S01]  /*74d0*/  FSEL R104, R104, -INF , !P6 ;  /* 0xff80000068687808 */ /* 0x000fe20007000000 */
[----:B------:R-:W2:Y:S01]  /*74e0*/  MUFU.TANH R35, R11 ;  /* 0x0000000b00237308 */ /* 0x000ea20000002400 */
[----:B---3--:R-:W-:Y:S02]  /*74f0*/  FSEL R119, R119, -INF , !P5 ;  /* 0xff80000077777808 */ /* 0x008fe40006800000 */
[----:B------:R-:W-:Y:S02]  /*7500*/  ISETP.GE.AND P5, PT, R5, R122, PT ;  /* 0x0000007a0500720c */ /* 0x000fe40003fa6270 */
[----:B------:R-:W-:-:S03]  /*7510*/  ISETP.GE.AND P6, PT, R4, R123, PT ;  /* 0x0000007b0400720c */ /* 0x000fc60003fc6270 */
[----:B------:R-:W3:Y:S01]  /*7520*/  MUFU.TANH R102, R102 ;  /* 0x0000006600667308 */ /* 0x000ee20000002400 */
[----:B-1----:R-:W-:Y:S01]  /*7530*/  FSEL R101, R101, -INF , !P4 ;  /* 0xff80000065657808 */ /* 0x002fe20006000000 */
[----:B------:R-:W-:Y:S01]  /*7540*/  BAR.SYNC.DEFER_BLOCKING 0x0 ;  /* 0x0000000000007b1d */ /* 0x000fe20000010000 */
[----:B------:R-:W-:Y:S02]  /*7550*/  ISETP.GE.AND P4, PT, R4, R122, PT ;  /* 0x0000007a0400720c */ /* 0x000fe40003f86270 */
[----:B------:R-:W-:-:S03]  /*7560*/  IADD3 R4, R16, 0x39, RZ ;  /* 0x0000003910047810 */ /* 0x000fc60007ffe0ff */
[----:B------:R-:W1:Y:S01]  /*7570*/  MUFU.TANH R33, R6 ;  /* 0x0000000600217308 */ /* 0x000e620000002400 */
[----:B--2---:R-:W-:Y:S02]  /*7580*/  FSEL R35, R35, -INF , !P5 ;  /* 0xff80000023237808 */ /* 0x004fe40006800000 */
[----:B------:R-:W-:-:S05]  /*7590*/  ISETP.GE.AND P5, PT, R16, R122, PT ;  /* 0x0000007a1000720c */ /* 0x000fca0003fa6270 */
        /* <DEDUP_REMOVED lines=19> */
[----:B-1----:R-:W-:-:S06]  /*76d0*/  IADD3 R14, R14, 0xffffffe, RZ ;  /* 0x0ffffffe0e0e7810 */ /* 0x002fcc0007ffe0ff */
[----:B------:R-:W1:Y:S02]  /*76e0*/  F2I.FTZ.U32.TRUNC.NTZ R15, R14 ;  /* 0x0000000e000f7305 */ /* 0x000e64000021f000 */
[--C-:B-1----:R-:W-:Y:S02]  /*76f0*/  IMAD.MOV R7, RZ, RZ, -R15.reuse ;  /* 0x000000ffff077224 */ /* 0x102fe400078e0a0f */
[----:B------:R-:W-:Y:S02]  /*7700*/  IMAD.MOV.U32 R14, RZ, RZ, RZ ;  /* 0x000000ffff0e7224 */ /* 0x000fe400078e00ff */
[----:B------:R-:W-:Y:S01]  /*7710*/  IMAD R4, R7, R0, RZ ;  /* 0x0000000007047224 */ /* 0x000fe200078e02ff */
[----:B------:R-:W-:Y:S02]  /*7720*/  IABS R7, R8 ;  /* 0x0000000800077213 */ /* 0x000fe40000000000 */
[----:B------:R-:W-:Y:S01]  /*7730*/  LOP3.LUT R8, R8, c[0x0][0x2d0], RZ, 0x3c, !PT ;  /* 0x0000b40008087a12 */ /* 0x000fe200078e3cff */
        /* <DEDUP_REMOVED lines=31> */
[----:B------:R-:W-:-:S05]  /*7930*/  IMAD R7, R0, c[0x0][0x2d0], -R7 ;  /* 0x0000b40000077a24 */ /* 0x000fca00078e0a07 */
        /* <DEDUP_REMOVED lines=9> */
[----:B------:R-:W-:-:S04]  /*79d0*/  IMAD R7, R6, c[0x0][0x184], R7 ;  /* 0x0000610006077a24 */ /* 0x000fc800078e0207 */
[----:B------:R-:W-:Y:S01]  /*79e0*/  IMAD.IADD R0, R9, 0x1, R7 ;  /* 0x0000000109007824 */ /* 0x000fe200078e0207 */
[----:B------:R-:W-:Y:S01]  /*79f0*/  MOV R7, R8 ;  /* 0x0000000800077202 */ /* 0x000fe20000000f00 */
[----:B------:R-:W-:Y:S05]  /*7a00*/  BRA `(.L_x_5961) ;  /* 0x0000003000007947 */ /* 0x000fea0003800000 */
.L_x_5960:
[----:B------:R-:W-:-:S05]  /*7a10*/  IMAD.MOV.U32 R7, RZ, RZ, c[0x0][0x198] ;  /* 0x00006600ff077624 */ /* 0x000fca00078e00ff */
[----:B------:R-:W-:-:S04]  /*7a20*/  LEA R7, -R7, RZ, 0x6 ;  /* 0x000000ff07077211 */ /* 0x000fc800078e31ff */
[----:B------:R-:W-:Y:S02]  /*7a30*/  SHF.R.S32.HI R0, RZ, 0x1f, R7 ;  /* 0x0000001fff007819 */ /* 0x000fe40000011407 */
.L_x_5961:
        /* <DEDUP_REMOVED lines=15> */
[----:B------:R-:W-:Y:S01]  /*7b30*/  @!P2 LEA R14, P6, R9, R164, 0x1 ;  /* 0x000000a4090ea211 */ /* 0x000fe200078c08ff */
[----:B------:R1:W-:Y:S01]  /*7b40*/  @P1 STS.128 [R154+0x6000], RZ ;  /* 0x006000ff9a001388 */ /* 0x0003e20000000c00 */
[----:B------:R-:W-:Y:S02]  /*7b50*/  @!P1 IADD3.X R6, R120, R0, R149, P5, P4 ;  /* 0x0000000078069210 */ /* 0x000fe40002fe8495 */
        /* <DEDUP_REMOVED lines=14> */
[-C--:B------:R-:W-:Y:S01]  /*7c40*/  @!P1 IADD3 R11, P5, R121, R4.reuse, RZ ;  /* 0x00000004790b9210 */ /* 0x080fe20007fbe0ff */
[----:B------:R1:W-:Y:S01]  /*7c50*/  @P1 STS.128 [R154+0x6800], RZ ;  /* 0x006800ff9a001388 */ /* 0x0003e20000000c00 */
[----:B------:R-:W-:-:S03]  /*7c60*/  IADD3 R10, P4, R150, R4, RZ ;  /* 0x00000004960a7210 */ /* 0x000fc60007f9e0ff */
[----:B------:R-:W-:Y:S01]  /*7c70*/  @!PT LDS RZ, [RZ] ;  /* 0x00000000fffff984 */ /* 0x000fe20000000800 */
[----:B------:R-:W-:Y:S01]  /*7c80*/  @!PT LDS RZ, [RZ] ;  /* 0x00000000fffff984 */ /* 0x000fe20000000800 */
[----:B------:R-:W-:Y:S01]  /*7c90*/  @!PT LDS RZ, [RZ] ;  /* 0x00000000fffff984 */ /* 0x000fe20000000800 */
[----:B------:R1:W-:Y:S01]  /*7ca0*/  @!P1 LDGSTS.E.BYPASS.LTC128B.128 [R154+0x6800], [R8.64+0x80] ;  /* 0x06800080089a9fae */ /* 0x0003e2000b901d48 */
[----:B--2---:R-:W-:-:S03]  /*7cb0*/  @!P2 LEA R30, P6, R4, R164, 0x1 ;  /* 0x000000a4041ea211 */ /* 0x004fc600078c08ff */
[----:B------:R1:W-:Y:S01]  /*7cc0*/  @P2 STS.128 [R154+0x5000], RZ ;  /* 0x005000ff9a002388 */ /* 0x0003e20000000c00 */
[--C-:B------:R-:W-:Y:S01]  /*7cd0*/  @!P2 LEA.HI.X R31, R4, R165, R6.reuse, 0x1, P6 ;  /* 0x000000a5041fa211 */ /* 0x100fe200030f0c06 */
[----:B------:R-:W-:Y:S01]  /*7ce0*/  @!P1 IMAD.X R4, R120, 0x1, R6, P5 ;  /* 0x0000000178049824 */ /* 0x000fe200028e0606 */
[----:B------:R-:W-:-:S03]  /*7cf0*/  @!P1 LEA R122, P5, R11, c[0x0][0x168], 0x1 ;  /* 0x00005a000b7a9a11 */ /* 0x000fc600078a08ff */
[----:B------:R-:W-:Y:S01]  /*7d00*/  @!PT LDS RZ, [RZ] ;  /* 0x00000000fffff984 */ /* 0x000fe20000000800 */
[----:B------:R-:W-:Y:S01]  /*7d10*/  @!PT LDS RZ, [RZ] ;  /* 0x00000000fffff984 */ /* 0x000fe20000000800 */
[----:B------:R-:W-:Y:S01]  /*7d20*/  @!PT LDS RZ, [RZ] ;  /* 0x00000000fffff984 */ /* 0x000fe20000000800 */
[----:B------:R1:W-:Y:S01]  /*7d30*/  @!P2 LDGSTS.E.BYPASS.LTC128B.128 [R154+0x5000], [R30.64] ;  /* 0x050000001e9aafae */ /* 0x0003e2000b901d48 */
[----:B---3--:R-:W-:Y:S01]  /*7d40*/  IMAD.X R27, R149, 0x1, R6, P4 ;  /* 0x00000001951b7824 */ /* 0x008fe200020e0606 */
[C---:B------:R-:W-:Y:S02]  /*7d50*/  @!P2 LEA R108, P4, R10.reuse, R164, 0x1 ;  /* 0x000000a40a6ca211 */ /* 0x040fe400078808ff */
[----:B------:R-:W-:Y:S01]  /*7d60*/  @!P1 LEA.HI.X R123, R11, c[0x0][0x16c], R4, 0x1, P5 ;  /* 0x00005b000b7b9a11 */ /* 0x000fe200028f0c04 */
        /* <DEDUP_REMOVED lines=21> */
.L_x_5963:
[----:B------:R-:W-:Y:S05]  /*7ec0*/  BSYNC B0 ;  /* 0x0000000000007941 */ /* 0x000fea0003800000 */
.L_x_5962:
[----:B------:R-:W0:Y:S01]  /*7ed0*/  LDGDEPBAR ;  /* 0x00000000000079af */ /* 0x000e220000000000 */
[----:B------:R-:W-:-:S04]  /*7ee0*/  LEA R164, P1, R7, R164, 0x1 ;  /* 0x000000a407a47211 */ /* 0x000fc800078208ff */
[----:B------:R-:W-:Y:S02]  /*7ef0*/  LEA.HI.X R165, R7, R165, R0, 0x1, P1 ;  /* 0x000000a507a57211 */ /* 0x000fe400008f0c00 */
.L_x_5959:
        /* <DEDUP_REMOVED lines=30> */
[----:B-1----:R-:W-:Y:S02]  /*80e0*/  FMNMX.FTZ R9, R105, R0, !PT ;  /* 0x0000000069097209 */ /* 0x002fe40007810000 */
[----:B------:R-:W-:-:S03]  /*80f0*/  FMNMX.FTZ R4, R34, R7, !PT ;  /* 0x0000000722047209 */ /* 0x000fc60007810000 */
[----:B------:R-:W1:Y:S04]  /*8100*/  SHFL.BFLY PT, R0, R9, 0x2, 0x1f ;  /* 0x0c401f0009007f89 */ /* 0x000e6800000e0000 */
[----:B------:R-:W2:Y:S01]  /*8110*/  SHFL.BFLY PT, R7, R4, 0x2, 0x1f ;  /* 0x0c401f0004077f89 */ /* 0x000ea200000e0000 */
        /* <DEDUP_REMOVED lines=14> */
[----:B------:R-:W-:Y:S01]  /*8200*/  FFMA.FTZ R30, R32, c[0x0][0x23c], -R106 ;  /* 0x00008f00201e7a23 */ /* 0x000fe2000001086a */
[----:B------:R-:W-:Y:S01]  /*8210*/  FSEL R32, R27, RZ, P2 ;  /* 0x000000ff1b207208 */ /* 0x000fe20001000000 */
[----:B------:R-:W-:-:S02]  /*8220*/  FADD.FTZ R31, R2, -R31 ;  /* 0x8000001f021f7221 */ /* 0x000fc40000010000 */
[----:B------:R-:W-:Y:S02]  /*8230*/  FFMA.FTZ R2, R13, c[0x0][0x23c], -R100 ;  /* 0x00008f000d027a23 */ /* 0x000fe40000010864 */
[----:B------:R-:W1:Y:S01]  /*8240*/  LDSM.16.MT88.4 R12, [R138+0x8000] ;  /* 0x008000008a0c783b */ /* 0x000e620000004200 */
[----:B------:R-:W-:Y:S01]  /*8250*/  FADD.FTZ R32, R3, -R32 ;  /* 0x8000002003207221 */ /* 0x000fe20000010000 */
[----:B------:R-:W-:Y:S01]  /*8260*/  MUFU.EX2 R30, R30 ;  /* 0x0000001e001e7308 */ /* 0x000fe20000000800 */
[--C-:B------:R-:W-:Y:S02]  /*8270*/  FFMA.FTZ R24, R29, c[0x0][0x23c], -R106.reuse ;  /* 0x00008f001d187a23 */ /* 0x100fe4000001086a */
[--C-:B------:R-:W-:Y:S02]  /*8280*/  FFMA.FTZ R28, R181, c[0x0][0x23c], -R106.reuse ;  /* 0x00008f00b51c7a23 */ /* 0x100fe4000001086a */
[----:B------:R-:W-:Y:S02]  /*8290*/  FFMA.FTZ R25, R25, c[0x0][0x23c], -R106 ;  /* 0x00008f0019197a23 */ /* 0x000fe4000001086a */
[--C-:B------:R-:W-:Y:S01]  /*82a0*/  FFMA.FTZ R29, R5, c[0x0][0x23c], -R100.reuse ;  /* 0x00008f00051d7a23 */ /* 0x100fe20000010864 */
[----:B------:R-:W-:Y:S01]  /*82b0*/  MUFU.EX2 R24, R24 ;  /* 0x0000001800187308 */ /* 0x000fe20000000800 */
[----:B------:R-:W-:-:S02]  /*82c0*/  FFMA.FTZ R0, R179, c[0x0][0x23c], -R100 ;  /* 0x00008f00b3007a23 */ /* 0x000fc40000010864 */
[----:B------:R-:W-:Y:S02]  /*82d0*/  FMUL.FTZ R32, R32, c[0x0][0x23c] ;  /* 0x00008f0020207a20 */ /* 0x000fe40000410000 */
[----:B------:R-:W-:Y:S02]  /*82e0*/  FMUL.FTZ R31, R31, c[0x0][0x23c] ;  /* 0x00008f001f1f7a20 */ /* 0x000fe40000410000 */
[----:B------:R-:W-:Y:S01]  /*82f0*/  FFMA.FTZ R177, R177, c[0x0][0x23c], -R100 ;  /* 0x00008f00b1b17a23 */ /* 0x000fe20000010864 */
[----:B------:R-:W2:Y:S01]  /*8300*/  MUFU.EX2 R28, R28 ;  /* 0x0000001c001c7308 */ /* 0x000ea20000000800 */
[--C-:B------:R-:W-:Y:S02]  /*8310*/  FFMA.FTZ R109, R113, c[0x0][0x23c], -R106.reuse ;  /* 0x00008f00716d7a23 */ /* 0x100fe4000001086a */
[--C-:B------:R-:W-:Y:S02]  /*8320*/  FFMA.FTZ R108, R107, c[0x0][0x23c], -R106.reuse ;  /* 0x00008f006b6c7a23 */ /* 0x100fe4000001086a */
[----:B------:R-:W-:-:S02]  /*8330*/  FFMA.FTZ R110, R111, c[0x0][0x23c], -R106 ;  /* 0x00008f006f6e7a23 */ /* 0x000fc4000001086a */
[----:B------:R-:W-:Y:S01]  /*8340*/  FFMA.FTZ R107, R175, c[0x0][0x23c], -R106 ;  /* 0x00008f00af6b7a23 */ /* 0x000fe2000001086a */
[----:B------:R-:W3:Y:S01]  /*8350*/  MUFU.EX2 R25, R25 ;  /* 0x0000001900197308 */ /* 0x000ee20000000800 */
[--C-:B------:R-:W-:Y:S02]  /*8360*/  FFMA.FTZ R114, R19, c[0x0][0x23c], -R100.reuse ;  /* 0x00008f0013727a23 */ /* 0x100fe40000010864 */
[--C-:B------:R-:W-:Y:S02]  /*8370*/  FFMA.FTZ R113, R17, c[0x0][0x23c], -R100.reuse ;  /* 0x00008f0011717a23 */ /* 0x100fe40000010864 */
[--C-:B------:R-:W-:Y:S01]  /*8380*/  FFMA.FTZ R112, R23, c[0x0][0x23c], -R100.reuse ;  /* 0x00008f0017707a23 */ /* 0x100fe20000010864 */
[----:B------:R-:W-:Y:S01]  /*8390*/  LDSM.16.MT88.4 R16, [R138+0xa800] ;  /* 0x00a800008a10783b */ /* 0x000fe20000004200 */
[--C-:B------:R-:W-:Y:S01]  /*83a0*/  FFMA.FTZ R111, R21, c[0x0][0x23c], -R100.reuse ;  /* 0x00008f00156f7a23 */ /* 0x100fe20000010864 */
[----:B------:R-:W-:Y:S01]  /*83b0*/  MUFU.EX2 R29, R29 ;  /* 0x0000001d001d7308 */ /* 0x000fe20000000800 */
[----:B--2---:R-:W-:Y:S01]  /*83c0*/  F2FP.PACK_AB R4, R28, R30 ;  /* 0x0000001e1c04723e */ /* 0x004fe200000000ff */
[----:B------:R-:W-:Y:S01]  /*83d0*/  LDSM.16.MT88.4 R20, [R140+0xa800] ;  /* 0x00a800008c14783b */ /* 0x000fe20000004200 */
[----:B------:R-:W-:-:S02]  /*83e0*/  FFMA.FTZ R125, R115, c[0x0][0x23c], -R100 ;  /* 0x00008f00737d7a23 */ /* 0x000fc40000010864 */
[--C-:B------:R-:W-:Y:S02]  /*83f0*/  FFMA.FTZ R118, R171, c[0x0][0x23c], -R106.reuse ;  /* 0x00008f00ab767a23 */ /* 0x100fe4000001086a */
[--C-:B------:R-:W-:Y:S01]  /*8400*/  FFMA.FTZ R121, R163, c[0x0][0x23c], -R106.reuse ;  /* 0x00008f00a3797a23 */ /* 0x100fe2000001086a */
[----:B------:R-:W2:Y:S01]  /*8410*/  MUFU.EX2 R0, R0 ;  /* 0x0000000000007308 */ /* 0x000ea20000000800 */
[----:B---3--:R-:W-:Y:S01]  /*8420*/  F2FP.PACK_AB R6, R24, R25 ;  /* 0x000000191806723e */ /* 0x008fe200000000ff */
[--C-:B------:R-:W-:Y:S02]  /*8430*/  FFMA.FTZ R116, R173, c[0x0][0x23c], -R106.reuse ;  /* 0x00008f00ad747a23 */ /* 0x100fe4000001086a */
[----:B------:R-:W-:Y:S02]  /*8440*/  FFMA.FTZ R123, R159, c[0x0][0x23c], -R106 ;  /* 0x00008f009f7b7a23 */ /* 0x000fe4000001086a */
[--C-:B------:R-:W-:Y:S02]  /*8450*/  FFMA.FTZ R122, R127, c[0x0][0x23c], -R100.reuse ;  /* 0x00008f007f7a7a23 */ /* 0x100fe40000010864 */
[----:B------:R-:W-:Y:S01]  /*8460*/  MUFU.EX2 R3, R177 ;  /* 0x000000b100037308 */ /* 0x000fe20000000800 */
[----:B------:R-:W-:-:S02]  /*8470*/  FFMA.FTZ R115, R117, c[0x0][0x23c], -R100 ;  /* 0x00008f0075737a23 */ /* 0x000fc40000010864 */
[----:B------:R-:W-:Y:S02]  /*8480*/  FFMA.FTZ R120, R119, c[0x0][0x23c], -R100 ;  /* 0x00008f0077787a23 */ /* 0x000fe40000010864 */
[--C-:B------:R-:W-:Y:S02]  /*8490*/  FFMA.FTZ R104, R104, c[0x0][0x23c], -R106.reuse ;  /* 0x00008f0068687a23 */ /* 0x100fe4000001086a */
[--C-:B------:R-:W-:Y:S01]  /*84a0*/  FFMA.FTZ R103, R103, c[0x0][0x23c], -R106.reuse ;  /* 0x00008f0067677a23 */ /* 0x100fe2000001086a */
[----:B------:R-:W3:Y:S01]  /*84b0*/  MUFU.EX2 R32, R32 ;  /* 0x0000002000207308 */ /* 0x000ee20000000800 */
[----:B--2---:R-:W-:Y:S01]  /*84c0*/  F2FP.PACK_AB R5, R0, R29 ;  /* 0x0000001d0005723e */ /* 0x004fe200000000ff */
[--C-:B------:R-:W-:Y:S02]  /*84d0*/  FFMA.FTZ R102, R102, c[0x0][0x23c], -R106.reuse ;  /* 0x00008f0066667a23 */ /* 0x100fe4000001086a */
[----:B------:R-:W-:Y:S02]  /*84e0*/  FFMA.FTZ R105, R105, c[0x0][0x23c], -R106 ;  /* 0x00008f0069697a23 */ /* 0x000fe4000001086a */
[----:B------:R-:W-:-:S02]  /*84f0*/  FFMA.FTZ R101, R101, c[0x0][0x23c], -R100 ;  /* 0x00008f0065657a23 */ /* 0x000fc40000010864 */
[----:B------:R-:W2:Y:S01]  /*8500*/  MUFU.EX2 R31, R31 ;  /* 0x0000001f001f7308 */ /* 0x000ea20000000800 */
[--C-:B------:R-:W-:Y:S02]  /*8510*/  FFMA.FTZ R106, R35, c[0x0][0x23c], -R100.reuse ;  /* 0x00008f00236a7a23 */ /* 0x100fe40000010864 */
[--C-:B------:R-:W-:Y:S02]  /*8520*/  FFMA.FTZ R33, R33, c[0x0][0x23c], -R100.reuse ;  /* 0x00008f0021217a23 */ /* 0x100fe40000010864 */
[----:B------:R-:W-:-:S03]  /*8530*/  FFMA.FTZ R34, R34, c[0x0][0x23c], -R100 ;  /* 0x00008f0022227a23 */ /* 0x000fc60000010864 */
[----:B------:R-:W4:Y:S01]  /*8540*/  MUFU.EX2 R2, R2 ;  /* 0x0000000200027308 */ /* 0x000f220000000800 */
[-C--:B---3--:R-:W-:Y:S02]  /*8550*/  FMUL.FTZ R88, R88, R32.reuse ;  /* 0x0000002058587220 */ /* 0x088fe40000410000 */
        /* <DEDUP_REMOVED lines=8> */
[----:B----4-:R-:W-:Y:S01]  /*85e0*/  F2FP.PACK_AB R7, R2, R3 ;  /* 0x000000030207723e */ /* 0x010fe200000000ff */
[-C--:B------:R-:W-:Y:S01]  /*85f0*/  FMUL.FTZ R96, R96, R32.reuse ;  /* 0x0000002060607220 */ /* 0x080fe20000410000 */
[----:B------:R-:W2:Y:S01]  /*8600*/  MUFU.EX2 R108, R108 ;  /* 0x0000006c006c7308 */ /* 0x000ea20000000800 */
[----:B------:R-:W-:Y:S02]  /*8610*/  FMUL.FTZ R97, R97, R32 ;  /* 0x0000002061617220 */ /* 0x000fe40000410000 */
[-C--:B------:R-:W-:Y:S02]  /*8620*/  FMUL.FTZ R98, R98, R31.reuse ;  /* 0x0000001f62627220 */ /* 0x080fe40000410000 */
[----:B-1----:R-:W-:Y:S01]  /*8630*/  HMMA.16816.F32 R88, R4, R12, R88 ;  /* 0x0000000c0458723c */ /* 0x002fe20000001858 */
[----:B------:R-:W-:-:S02]  /*8640*/  FMUL.FTZ R99, R99, R31 ;  /* 0x0000001f63637220 */ /* 0x000fc40000410000 */
        /* <DEDUP_REMOVED lines=23> */
[-C--:B------:R-:W-:Y:S02]  /*87c0*/  FMUL.FTZ R82, R82, R31.reuse ;  /* 0x0000001f52527220 */ /* 0x080fe40000410000 */
[----:B------:R-:W-:Y:S02]  /*87d0*/  FMUL.FTZ R83, R83, R31 ;  /* 0x0000001f53537220 */ /* 0x000fe40000410000 */
[-C--:B------:R-:W-:Y:S01]  /*87e0*/  FMUL.FTZ R76, R76, R32.reuse ;  /* 0x000000204c4c7220 */ /* 0x080fe20000410000 */
[----:B------:R-:W-:Y:S01]  /*87f0*/  MUFU.EX2 R112, R112 ;  /* 0x0000007000707308 */ /* 0x000fe20000000800 */
[----:B------:R-:W-:-:S02]  /*8800*/  FMUL.FTZ R77, R77, R32 ;  /* 0x000000204d4d7220 */ /* 0x000fc40000410000 */
[-C--:B------:R-:W-:Y:S02]  /*8810*/  FMUL.FTZ R78, R78, R31.reuse ;  /* 0x0000001f4e4e7220 */ /* 0x080fe40000410000 */
[-C--:B------:R-:W-:Y:S02]  /*8820*/  FMUL.FTZ R79, R79, R31.reuse ;  /* 0x0000001f4f4f7220 */ /* 0x080fe40000410000 */
[-C--:B------:R-:W-:Y:S01]  /*8830*/  FMUL.FTZ R44, R44, R32.reuse ;  /* 0x000000202c2c7220 */ /* 0x080fe20000410000 */
[----:B------:R-:W5:Y:S01]  /*8840*/  MUFU.EX2 R111, R111 ;  /* 0x0000006f006f7308 */ /* 0x000f620000000800 */
        /* <DEDUP_REMOVED lines=15> */
[-C--:B------:R-:W-:Y:S02]  /*8940*/  FMUL.FTZ R38, R38, R31.reuse ;  /* 0x0000001f26267220 */ /* 0x080fe40000410000 */
[-C--:B------:R-:W-:Y:S02]  /*8950*/  FMUL.FTZ R39, R39, R31.reuse ;  /* 0x0000001f27277220 */ /* 0x080fe40000410000 */
[-C--:B------:R-:W-:Y:S01]  /*8960*/  FMUL.FTZ R40, R40, R32.reuse ;  /* 0x0000002028287220 */ /* 0x080fe20000410000 */
[----:B------:R-:W-:Y:S01]  /*8970*/  MUFU.EX2 R116, R116 ;  /* 0x0000007400747308 */ /* 0x000fe20000000800 */
[----:B------:R-:W-:Y:S01]  /*8980*/  FMUL.FTZ R41, R41, R32 ;  /* 0x0000002029297220 */ /* 0x000fe20000410000 */
[----:B------:R-:W-:Y:S01]  /*8990*/  HMMA.16816.F32 R76, R4, R10, R76 ;  /* 0x0000000a044c723c */ /* 0x000fe2000000184c */
[----:B------:R-:W3:Y:S01]  /*89a0*/  LDSM.16.MT88.4 R8, [R140+0xa000] ;  /* 0x00a000008c08783b */ /* 0x000ee20000004200 */
[----:B------:R-:W-:-:S02]  /*89b0*/  FMUL.FTZ R42, R42, R31 ;  /* 0x0000001f2a2a7220 */ /* 0x000fc40000410000 */
[-C--:B------:R-:W-:Y:S02]  /*89c0*/  FMUL.FTZ R43, R43, R31.reuse ;  /* 0x0000001f2b2b7220 */ /* 0x080fe40000410000 */
[-C--:B------:R-:W-:Y:S01]  /*89d0*/  FMUL.FTZ R60, R60, R32.reuse ;  /* 0x000000203c3c7220 */ /* 0x080fe20000410000 */
[----:B------:R-:W-:Y:S01]  /*89e0*/  MUFU.EX2 R123, R123 ;  /* 0x0000007b007b7308 */ /* 0x000fe20000000800 */
[-C--:B------:R-:W-:Y:S02]  /*89f0*/  FMUL.FTZ R61, R61, R32.reuse ;  /* 0x000000203d3d7220 */ /* 0x080fe40000410000 */
[-C--:B------:R-:W-:Y:S02]  /*8a00*/  FMUL.FTZ R62, R62, R31.reuse ;  /* 0x0000001f3e3e7220 */ /* 0x080fe40000410000 */
[----:B------:R-:W-:Y:S02]  /*8a10*/  FMUL.FTZ R63, R63, R31 ;  /* 0x0000001f3f3f7220 */ /* 0x000fe40000410000 */
[-C--:B------:R-:W-:Y:S01]  /*8a20*/  FMUL.FTZ R64, R64, R32.reuse ;  /* 0x0000002040407220 */ /* 0x080fe20000410000 */
[----:B------:R-:W2:Y:S01]  /*8a30*/  MUFU.EX2 R122, R122 ;  /* 0x0000007a007a7308 */ /* 0x000ea20000000800 */
[----:B------:R-:W-:-:S02]  /*8a40*/  FMUL.FTZ R65, R65, R32 ;  /* 0x0000002041417220 */ /* 0x000fc40000410000 */
[-C--:B------:R-:W-:Y:S02]  /*8a50*/  FMUL.FTZ R66, R66, R31.reuse ;  /* 0x0000001f42427220 */ /* 0x080fe40000410000 */
[-C--:B------:R-:W-:Y:S02]  /*8a60*/  FMUL.FTZ R67, R67, R31.reuse ;  /* 0x0000001f43437220 */ /* 0x080fe40000410000 */
[-C--:B------:R-:W-:Y:S01]  /*8a70*/  FMUL.FTZ R52, R52, R32.reuse ;  /* 0x0000002034347220 */ /* 0x080fe20000410000 */
[----:B------:R-:W2:Y:S01]  /*8a80*/  MUFU.EX2 R125, R125 ;  /* 0x0000007d007d7308 */ /* 0x000ea20000000800 */
[----:B------:R-:W-:Y:S01]  /*8a90*/  FMUL.FTZ R53, R53, R32 ;  /* 0x0000002035357220 */ /* 0x000fe20000410000 */
[----:B-1----:R-:W-:Y:S01]  /*8aa0*/  HMMA.16816.F32 R44, R4, R12, R44 ;  /* 0x0000000c042c723c */ /* 0x002fe2000000182c */
[-C--:B------:R-:W-:Y:S02]  /*8ab0*/  FMUL.FTZ R54, R54, R31.reuse ;  /* 0x0000001f36367220 */ /* 0x080fe40000410000 */
[----:B------:R-:W-:-:S02]  /*8ac0*/  FMUL.FTZ R55, R55, R31 ;  /* 0x0000001f37377220 */ /* 0x000fc40000410000 */
[-C--:B------:R-:W-:Y:S01]  /*8ad0*/  FMUL.FTZ R56, R56, R32.reuse ;  /* 0x0000002038387220 */ /* 0x080fe20000410000 */
[----:B------:R-:W-:Y:S01]  /*8ae0*/  MUFU.EX2 R115, R115 ;  /* 0x0000007300737308 */ /* 0x000fe20000000800 */
[-C--:B------:R-:W-:Y:S01]  /*8af0*/  FMUL.FTZ R57, R57, R32.reuse ;  /* 0x0000002039397220 */ /* 0x080fe20000410000 */
[C---:B------:R-:W-:Y:S01]  /*8b00*/  HMMA.16816.F32 R48, R4.reuse, R14, R48 ;  /* 0x0000000e0430723c */ /* 0x040fe20000001830 */
[----:B------:R-:W1:Y:S01]  /*8b10*/  LDSM.16.MT88.4 R12, [R136+0xa000] ;  /* 0x00a00000880c783b */ /* 0x000e620000004200 */
[-C--:B------:R-:W-:Y:S02]  /*8b20*/  FMUL.FTZ R58, R58, R31.reuse ;  /* 0x0000001f3a3a7220 */ /* 0x080fe40000410000 */
[-C--:B------:R-:W-:Y:S02]  /*8b30*/  FMUL.FTZ R59, R59, R31.reuse ;  /* 0x0000001f3b3b7220 */ /* 0x080fe40000410000 */
[----:B------:R-:W1:Y:S01]  /*8b40*/  MUFU.EX2 R120, R120 ;  /* 0x0000007800787308 */ /* 0x000e620000000800 */
[----:B------:R-:W-:Y:S01]  /*8b50*/  FFMA.FTZ R167, R167, R32, R30 ;  /* 0x00000020a7a77223 */ /* 0x000fe2000001001e */
[----:B---3--:R-:W-:Y:S01]  /*8b60*/  HMMA.16816.F32 R36, R4, R8, R36 ;  /* 0x000000080424723c */ /* 0x008fe20000001824 */
[----:B------:R-:W-:-:S02]  /*8b70*/  FFMA.FTZ R29, R166, R31, R29 ;  /* 0x0000001fa61d7223 */ /* 0x000fc4000001001d */
[----:B------:R-:W-:Y:S02]  /*8b80*/  FADD.FTZ R28, R28, R167 ;  /* 0x000000a71c1c7221 */ /* 0x000fe40000010000 */
[----:B------:R-:W-:Y:S01]  /*8b90*/  FADD.FTZ R0, R0, R29 ;  /* 0x0000001d00007221 */ /* 0x000fe20000010000 */
[----:B------:R-:W-:Y:S01]  /*8ba0*/  MUFU.EX2 R104, R104 ;  /* 0x0000006800687308 */ /* 0x000fe20000000800 */
[----:B------:R-:W-:Y:S01]  /*8bb0*/  FADD.FTZ R25, R25, R28 ;  /* 0x0000001c19197221 */ /* 0x000fe20000010000 */
[----:B------:R-:W-:Y:S01]  /*8bc0*/  HMMA.16816.F32 R40, R4, R10, R40 ;  /* 0x0000000a0428723c */ /* 0x000fe20000001828 */
[----:B------:R-:W3:Y:S01]  /*8bd0*/  LDSM.16.MT88.4 R8, [R137+0xa000] ;  /* 0x00a000008908783b */ /* 0x000ee20000004200 */
[----:B------:R-:W-:Y:S02]  /*8be0*/  FADD.FTZ R3, R3, R0 ;  /* 0x0000000003037221 */ /* 0x000fe40000010000 */
[----:B------:R-:W-:Y:S02]  /*8bf0*/  FADD.FTZ R24, R24, R25 ;  /* 0x0000001918187221 */ /* 0x000fe40000010000 */
[----:B------:R-:W1:Y:S01]  /*8c00*/  MUFU.EX2 R103, R103 ;  /* 0x0000006700677308 */ /* 0x000e620000000800 */
[----:B------:R-:W-:Y:S01]  /*8c10*/  FADD.FTZ R3, R2, R3 ;  /* 0x0000000302037221 */ /* 0x000fe20000010000 */
[----:B------:R-:W-:-:S06]  /*8c20*/  MOV R2, R26 ;  /* 0x0000001a00027202 */ /* 0x000fcc0000000f00 */
        /* <DEDUP_REMOVED lines=24> */
[----:B------:R-:W-:-:S04]  /*8db0*/  FADD.FTZ R111, R111, R112 ;  /* 0x000000706f6f7221 */ /* 0x000fc80000010000 */
[----:B------:R-:W-:Y:S01]  /*8dc0*/  FADD.FTZ R0, R122, R111 ;  /* 0x0000006f7a007221 */ /* 0x000fe20000010000 */
[----:B-1----:R-:W-:Y:S03]  /*8dd0*/  HMMA.16816.F32 R96, R4, R12, R96 ;  /* 0x0000000c0460723c */ /* 0x002fe60000001860 */
[----:B------:R-:W-:-:S05]  /*8de0*/  FADD.FTZ R0, R125, R0 ;  /* 0x000000007d007221 */ /* 0x000fca0000010000 */
        /* <DEDUP_REMOVED lines=27> */
[----:B------:R-:W-:Y:S01]  /*8fa0*/  F2FP.PACK_AB R7, R120, R115 ;  /* 0x000000737807723e */ /* 0x000fe200000000ff */
[----:B------:R-:W-:Y:S01]  /*8fb0*/  FADD.FTZ R115, R115, R0 ;  /* 0x0000000073737221 */ /* 0x000fe20000010000 */
[----:B------:R-:W-:Y:S01]  /*8fc0*/  MOV R3, R27 ;  /* 0x0000001b00037202 */ /* 0x000fe20000000f00 */
[----:B------:R-:W-:Y:S02]  /*8fd0*/  FADD.FTZ R116, R116, R121 ;  /* 0x0000007974747221 */ /* 0x000fe40000010000 */
[----:B------:R-:W-:Y:S02]  /*8fe0*/  FADD.FTZ R120, R120, R115 ;  /* 0x0000007378787221 */ /* 0x000fe40000010000 */
[----:B------:R-:W-:Y:S01]  /*8ff0*/  HMMA.16816.F32 R60, R4, R16, R60 ;  /* 0x00000010043c723c */ /* 0x000fe2000000183c */
[----:B------:R-:W-:-:S07]  /*9000*/  FADD.FTZ R123, R123, R116 ;  /* 0x000000747b7b7221 */ /* 0x000fce0000010000 */
        /* <DEDUP_REMOVED lines=48> */
[C---:B------:R-:W-:Y:S08]  /*9310*/  HMMA.16816.F32 R84, R4.reuse, R22, R84 ;  /* 0x000000160454723c */ /* 0x040ff00000001854 */
[C---:B---3--:R-:W-:Y:S08]  /*9320*/  HMMA.16816.F32 R44, R4.reuse, R16, R44 ;  /* 0x00000010042c723c */ /* 0x048ff0000000182c */
[C---:B------:R-:W-:Y:S08]  /*9330*/  HMMA.16816.F32 R48, R4.reuse, R18, R48 ;  /* 0x000000120430723c */ /* 0x040ff00000001830 */
[C---:B-1----:R-:W-:Y:S08]  /*9340*/  HMMA.16816.F32 R52, R4.reuse, R12, R52 ;  /* 0x0000000c0434723c */ /* 0x042ff00000001834 */
[C---:B------:R-:W-:Y:S08]  /*9350*/  HMMA.16816.F32 R56, R4.reuse, R14, R56 ;  /* 0x0000000e0438723c */ /* 0x040ff00000001838 */
[C---:B--2---:R-:W-:Y:S08]  /*9360*/  HMMA.16816.F32 R60, R4.reuse, R8, R60 ;  /* 0x00000008043c723c */ /* 0x044ff0000000183c */
[----:B------:R-:W-:Y:S11]  /*9370*/  HMMA.16816.F32 R64, R4, R10, R64 ;  /* 0x0000000a0440723c */ /* 0x000ff60000001840 */
[----:B------:R-:W-:Y:S08]  /*9380*/  @!UPT UIADD3 URZ, URZ, URZ, URZ ;  /* 0x0000003f3f3ff290 */ /* 0x000ff0000fffe03f */
.L_x_5956:
[----:B------:R-:W-:Y:S05]  /*9390*/  @!P3 BRA `(.L_x_5964) ;  /* 0x00002ff00000b947 */ /* 0x000fea0003800000 */
[----:B------:R-:W-:Y:S01]  /*93a0*/  ULDC UR7, c[0x0][0x1a0] ;  /* 0x0000680000077ab9 */ /* 0x000fe20000000800 */
[----:B------:R-:W-:Y:S01]  /*93b0*/  IMAD.MOV.U32 R103, RZ, RZ, R2 ;  /* 0x000000ffff677224 */ /* 0x000fe200078e0002 */
[----:B------:R-:W-:Y:S01]  /*93c0*/  ULEA UR7, -UR7, URZ, 0x6 ;  /* 0x0000003f07077291 */ /* 0x000fe2000f8e313f */
[----:B------:R-:W-:Y:S01]  /*93d0*/  IMAD.MOV.U32 R0, RZ, RZ, R3 ;  /* 0x000000ffff007224 */ /* 0x000fe200078e0003 */
[----:B------:R-:W-:-:S02]  /*93e0*/  ULDC UR5, c[0x0][0x198] ;  /* 0x0000660000057ab9 */ /* 0x000fc40000000800 */
[----:B------:R-:W-:Y:S02]  /*93f0*/  USHF.R.S32.HI UR6, URZ, 0x1f, UR7 ;  /* 0x0000001f3f067899 */ /* 0x000fe40008011407 */
[----:B------:R-:W-:Y:S01]  /*9400*/  ULEA UR5, -UR5, URZ, 0x6 ;  /* 0x0000003f05057291 */ /* 0x000fe2000f8e313f */
[----:B------:R-:W-:-:S03]  /*9410*/  MOV R163, UR7 ;  /* 0x0000000700a37c02 */ /* 0x000fc60008000f00 */
[----:B------:R-:W-:Y:S01]  /*9420*/  MOV R159, UR6 ;  /* 0x00000006009f7c02 */ /* 0x000fe20008000f00 */
[----:B------:R-:W-:Y:S02]  /*9430*/  USHF.R.S32.HI UR4, URZ, 0x1f, UR5 ;  /* 0x0000001f3f047899 */ /* 0x000fe40008011405 */
.L_x_5968:
        /* <DEDUP_REMOVED lines=60> */
[----:B------:R-:W-:Y:S01]  /*9800*/  IMAD.WIDE.U32 R6, R5, c[0x0][0x188], R6 ;  /* 0x0000620005067a25 */ /* 0x000fe200078e0006 */
[----:B------:R-:W-:Y:S05]  /*9810*/  SHF.R.S32.HI R3, RZ, 0x1f, R5 ;  /* 0x0000001fff037819 */ /* 0x000fea0000011405 */
[----:B------:R-:W-:Y:S02]  /*9820*/  IMAD R2, R3, c[0x0][0x188], RZ ;  /* 0x0000620003027a24 */ /* 0x000fe400078e02ff */
[----:B------:R-:W-:Y:S02]  /*9830*/  IMAD.MOV.U32 R3, RZ, RZ, R6 ;  /* 0x000000ffff037224 */ /* 0x000fe400078e0006 */
[----:B------:R-:W-:Y:S04]  /*9840*/  IMAD R2, R5, c[0x0][0x18c], R2 ;  /* 0x0000630005027a24 */ /* 0x000fe800078e0202 */
[----:B------:R-:W-:Y:S02]  /*9850*/  IMAD.IADD R100, R7, 0x1, R2 ;  /* 0x0000000107647824 */ /* 0x000fe400078e0202 */
.L_x_5965:
[----:B------:R-:W-:Y:S02]  /*9860*/  ISETP.GE.AND P4, PT, R157, c[0x0][0x220], PT ;  /* 0x000088009d007a0c */ /* 0x000fe40003f86270 */
[C---:B------:R-:W-:Y:S02]  /*9870*/  LEA R2, P2, R3.reuse, R168, 0x1 ;  /* 0x000000a803027211 */ /* 0x040fe400078408ff */
[----:B------:R-:W-:Y:S02]  /*9880*/  ISETP.GE.AND P3, PT, R156, c[0x0][0x220], PT ;  /* 0x000088009c007a0c */ /* 0x000fe40003f66270 */
[C---:B------:R-:W-:Y:S02]  /*9890*/  IADD3 R101, P1, R152.reuse, R3, RZ ;  /* 0x0000000398657210 */ /* 0x040fe40007f3e0ff */
[----:B------:R-:W-:Y:S02]  /*98a0*/  LEA.HI.X R3, R3, R169, R100, 0x1, P2 ;  /* 0x000000a903037211 */ /* 0x000fe400010f0c64 */
[----:B------:R-:W-:Y:S02]  /*98b0*/  IADD3.X R102, R151, R100, RZ, P1, !PT ;  /* 0x0000006497667210 */ /* 0x000fe40000ffe4ff */
[C---:B------:R-:W-:Y:S01]  /*98c0*/  IADD3 R171, P2, R152.reuse, R101, RZ ;  /* 0x0000006598ab7210 */ /* 0x040fe20007f5e0ff */
[----:B------:R-:W-:Y:S01]  /*98d0*/  @P4 STS.128 [R154+0x8000], RZ ;  /* 0x008000ff9a004388 */ /* 0x000fe20000000c00 */
[-C--:B------:R-:W-:Y:S02]  /*98e0*/  @!P4 LEA R178, P5, R101, R168.reuse, 0x1 ;  /* 0x000000a865b2c211 */ /* 0x080fe400078a08ff */
[-C--:B------:R-:W-:Y:S02]  /*98f0*/  @!P4 LEA R176, P6, R171, R168.reuse, 0x1 ;  /* 0x000000a8abb0c211 */ /* 0x080fe400078c08ff */
[CCC-:B------:R-:W-:Y:S02]  /*9900*/  @!P4 LEA.HI.X R179, R101.reuse, R169.reuse, R102.reuse, 0x1, P5 ;  /* 0x000000a965b3c211 */ /* 0x1c0fe400028f0c66 */
[----:B------:R-:W-:Y:S01]  /*9910*/  @!PT LDS RZ, [RZ] ;  /* 0x00000000fffff984 */ /* 0x000fe20000000800 */
[----:B------:R-:W-:Y:S01]  /*9920*/  @!PT LDS RZ, [RZ] ;  /* 0x00000000fffff984 */ /* 0x000fe20000000800 */
[----:B------:R-:W-:Y:S01]  /*9930*/  @!PT LDS RZ, [RZ] ;  /* 0x00000000fffff984 */ /* 0x000fe20000000800 */
[----:B------:R1:W-:Y:S01]  /*9940*/  @!P4 LDGSTS.E.BYPASS.LTC128B.128 [R154+0x8000], [R2.64] ;  /* 0x08000000029acfae */ /* 0x0003e2000b901d48 */
[C---:B------:R-:W-:Y:S04]  /*9950*/  @!P3 LEA R172, P1, R101.reuse, R168, 0x1 ;  /* 0x000000a865acb211 */ /* 0x040fe800078208ff */
[-C--:B------:R-:W-:Y:S02]  /*9960*/  @!P3 LEA.HI.X R173, R101, R169.reuse, R102, 0x1, P1 ;  /* 0x000000a965adb211 */ /* 0x080fe400008f0c66 */
[----:B------:R-:W-:Y:S01]  /*9970*/  @P3 STS.128 [R154+0xa000], RZ ;  /* 0x00a000ff9a003388 */ /* 0x000fe20000000c00 */
[----:B------:R-:W-:Y:S02]  /*9980*/  IADD3.X R102, R151, R102, RZ, P2, !PT ;  /* 0x0000006697667210 */ /* 0x000fe400017fe4ff */
[CC--:B------:R-:W-:Y:S02]  /*9990*/  @!P3 LEA R170, P2, R171.reuse, R168.reuse, 0x1 ;  /* 0x000000a8abaab211 */ /* 0x0c0fe400078408ff */
[C-C-:B------:R-:W-:Y:S02]  /*99a0*/  @!P4 LEA.HI.X R177, R171.reuse, R169, R102.reuse, 0x1, P6 ;  /* 0x000000a9abb1c211 */ /* 0x140fe400030f0c66 */
[----:B------:R-:W-:Y:S01]  /*99b0*/  @!PT LDS RZ, [RZ] ;  /* 0x00000000fffff984 */ /* 0x000fe20000000800 */
[----:B------:R-:W-:Y:S01]  /*99c0*/  @!PT LDS RZ, [RZ] ;  /* 0x00000000fffff984 */ /* 0x000fe20000000800 */
[----:B------:R-:W-:Y:S01]  /*99d0*/  @!PT LDS RZ, [RZ] ;  /* 0x00000000fffff984 */ /* 0x000fe20000000800 */
[----:B------:R1:W-:Y:S01]  /*99e0*/  @!P3 LDGSTS.E.BYPASS.LTC128B.128 [R154+0xa000], [R2.64+0x80] ;  /* 0x0a000080029abfae */ /* 0x0003e2000b901d48 */
[----:B------:R-:W-:Y:S02]  /*99f0*/  IADD3 R101, P1, R152, R171, RZ ;  /* 0x000000ab98657210 */ /* 0x000fe40007f3e0ff */
[-C--:B------:R-:W-:Y:S02]  /*9a00*/  @!P3 LEA.HI.X R171, R171, R169.reuse, R102, 0x1, P2 ;  /* 0x000000a9ababb211 */ /* 0x080fe400010f0c66 */
[----:B------:R-:W-:Y:S02]  /*9a10*/  @!P4 LEA R174, P5, R101, R168, 0x1 ;  /* 0x000000a865aec211 */ /* 0x000fe400078a08ff */
        /* <DEDUP_REMOVED lines=9> */
[----:B------:R-:W-:Y:S04]  /*9ab0*/  ISETP.GT.AND P1, PT, R155, R148, PT ;  /* 0x000000949b00720c */ /* 0x000fe80003f24270 */
        /* <DEDUP_REMOVED lines=34> */
[C---:B--2---:R-:W-:Y:S08]  /*9ce0*/  HMMA.16816.F32 R4, R104.reuse, R108, RZ ;  /* 0x0000006c6804723c */ /* 0x044ff000000018ff */
[C---:B------:R-:W-:Y:S01]  /*9cf0*/  HMMA.16816.F32 R8, R104.reuse, R110, RZ ;  /* 0x0000006e6808723c */ /* 0x040fe200000018ff */
[----:B------:R-:W-:Y:S07]  /*9d00*/  LDSM.16.M88.4 R108, [R144] ;  /* 0x00000000906c783b */ /* 0x000fee0000000200 */
[C---:B---3--:R-:W-:Y:S08]  /*9d10*/  HMMA.16816.F32 R12, R104.reuse, R112, RZ ;  /* 0x00000070680c723c */ /* 0x048ff000000018ff */
[C---:B------:R-:W-:Y:S01]  /*9d20*/  HMMA.16816.F32 R16, R104.reuse, R114, RZ ;  /* 0x000000726810723c */ /* 0x040fe200000018ff */
[----:B------:R-:W2:Y:S07]  /*9d30*/  LDSM.16.M88.4 R112, [R143] ;  /* 0x000000008f70783b */ /* 0x000eae0000000200 */
[C---:B-1----:R-:W-:Y:S08]  /*9d40*/  HMMA.16816.F32 R20, R104.reuse, R116, RZ ;  /* 0x000000746814723c */ /* 0x042ff000000018ff */
[C---:B------:R-:W-:Y:S01]  /*9d50*/  HMMA.16816.F32 R24, R104.reuse, R118, RZ ;  /* 0x000000766818723c */ /* 0x040fe200000018ff */
[----:B------:R-:W1:Y:S07]  /*9d60*/  LDSM.16.M88.4 R116, [R135] ;  /* 0x000000008774783b */ /* 0x000e6e0000000200 */
[C---:B------:R-:W-:Y:S08]  /*9d70*/  HMMA.16816.F32 R28, R104.reuse, R120, RZ ;  /* 0x00000078681c723c */ /* 0x040ff000000018ff */
[----:B------:R-:W-:Y:S01]  /*9d80*/  HMMA.16816.F32 R32, R104, R122, RZ ;  /* 0x0000007a6820723c */ /* 0x000fe200000018ff */
[----:B------:R-:W3:Y:S07]  /*9d90*/  LDSM.16.M88.4 R104, [R133] ;  /* 0x000000008568783b */ /* 0x000eee0000000200 */
[----:B------:R-:W-:Y:S01]  /*9da0*/  LDSM.16.M88.4 R120, [R139+0x4800] ;  /* 0x004800008b78783b */ /* 0x000fe20000000200 */
[C---:B--2---:R-:W-:Y:S08]  /*9db0*/  HMMA.16816.F32 R4, R108.reuse, R112, R4 ;  /* 0x000000706c04723c */ /* 0x044ff00000001804 */
[C---:B------:R-:W-:Y:S01]  /*9dc0*/  HMMA.16816.F32 R8, R108.reuse, R114, R8 ;  /* 0x000000726c08723c */ /* 0x040fe20000001808 */
[----:B------:R-:W-:Y:S07]  /*9dd0*/  LDSM.16.M88.4 R112, [R142] ;  /* 0x000000008e70783b */ /* 0x000fee0000000200 */
[C---:B-1----:R-:W-:Y:S08]  /*9de0*/  HMMA.16816.F32 R12, R108.reuse, R116, R12 ;  /* 0x000000746c0c723c */ /* 0x042ff0000000180c */
        /* <DEDUP_REMOVED lines=191> */
[C---:B------:R-:W-:Y:S01]  /*a9e0*/  LEA R12, P1, R3.reuse, R160, 0x2 ;  /* 0x000000a0030c7211 */ /* 0x040fe200078210ff */
[----:B------:R-:W-:Y:S01]  /*a9f0*/  IMAD.IADD R2, R3, 0x1, -R7 ;  /* 0x0000000103027824 */ /* 0x000fe200078e0a07 */
[-C--:B------:R-:W-:Y:S02]  /*aa00*/  LEA.HI.X.SX32 R15, R7, R161.reuse, 0x2, P2 ;  /* 0x000000a1070f7211 */ /* 0x080fe400010f16ff */
[----:B------:R-:W-:Y:S01]  /*aa10*/  LEA.HI.X.SX32 R13, R3, R161, 0x2, P1 ;  /* 0x000000a1030d7211 */ /* 0x000fe200008f16ff */
[----:B------:R-:W-:Y:S02]  /*aa20*/  IMAD.MOV.U32 R3, RZ, RZ, 0x40 ;  /* 0x00000040ff037424 */ /* 0x000fe400078e00ff */
[----:B------:R-:W2:Y:S02]  /*aa30*/  LDG.E R4, [R14.64] ;  /* 0x000000080e047981 */ /* 0x000ea4000c1e1900 */
[----:B------:R-:W-:Y:S02]  /*aa40*/  IMAD R3, R2, c[0x0][0x2d0], -R3 ;  /* 0x0000b40002037a24 */ /* 0x000fe400078e0a03 */
[----:B------:R-:W2:Y:S02]  /*aa50*/  LDG.E R5, [R12.64] ;  /* 0x000000080c057981 */ /* 0x000ea4000c1e1900 */
[C---:B------:R-:W-:Y:S01]  /*aa60*/  IMAD.WIDE.U32 R6, R3.reuse, c[0x0][0x198], RZ ;  /* 0x0000660003067a25 */ /* 0x040fe200078e00ff */
[----:B------:R-:W-:Y:S05]  /*aa70*/  SHF.R.S32.HI R2, RZ, 0x1f, R3 ;  /* 0x0000001fff027819 */ /* 0x000fea0000011403 */
[----:B------:R-:W-:Y:S04]  /*aa80*/  IMAD R2, R2, c[0x0][0x198], RZ ;  /* 0x0000660002027a24 */ /* 0x000fe800078e02ff */
[----:B------:R-:W-:Y:S05]  /*aa90*/  IMAD R2, R3, c[0x0][0x19c], R2 ;  /* 0x0000670003027a24 */ /* 0x000fea00078e0202 */
[----:B------:R-:W-:Y:S01]  /*aaa0*/  IADD3 R7, R7, R2, RZ ;  /* 0x0000000207077210 */ /* 0x000fe20007ffe0ff */
[----:B--2---:R-:W-:Y:S04]  /*aab0*/  IMAD.IADD R5, R4, 0x1, -R5 ;  /* 0x0000000104057824 */ /* 0x004fe800078e0a05 */
[----:B------:R-:W-:Y:S01]  /*aac0*/  IMAD.WIDE.U32 R6, R5, c[0x0][0x180], R6 ;  /* 0x0000600005067a25 */ /* 0x000fe200078e0006 */
[----:B------:R-:W-:Y:S05]  /*aad0*/  SHF.R.S32.HI R3, RZ, 0x1f, R5 ;  /* 0x0000001fff037819 */ /* 0x000fea0000011405 */
[----:B------:R-:W-:Y:S04]  /*aae0*/  IMAD R2, R3, c[0x0][0x180], RZ ;  /* 0x0000600003027a24 */ /* 0x000fe800078e02ff */
[----:B------:R-:W-:Y:S02]  /*aaf0*/  IMAD R2, R5, c[0x0][0x184], R2 ;  /* 0x0000610005027a24 */ /* 0x000fe400078e0202 */
[----:B------:R-:W-:Y:S02]  /*ab00*/  IMAD.MOV.U32 R5, RZ, RZ, R6 ;  /* 0x000000ffff057224 */ /* 0x000fe400078e0006 */
[----:B------:R-:W-:Y:S02]  /*ab10*/  IMAD.IADD R4, R7, 0x1, R2 ;  /* 0x0000000107047824 */ /* 0x000fe400078e0202 */
.L_x_5967:
[----:B------:R2:W-:Y:S01]  /*ab20*/  @P4 STS.128 [R154+0x4000], RZ ;  /* 0x004000ff9a004388 */ /* 0x0005e20000000c00 */
[CC--:B------:R-:W-:Y:S02]  /*ab30*/  LEA R16, P2, R5.reuse, R164.reuse, 0x1 ;  /* 0x000000a405107211 */ /* 0x0c0fe400078408ff */
[C---:B------:R-:W-:Y:S02]  /*ab40*/  IADD3 R3, P1, R150.reuse, R5, RZ ;  /* 0x0000000596037210 */ /* 0x040fe40007f3e0ff */
        /* <DEDUP_REMOVED lines=60> */
.L_x_5966:
        /* <DEDUP_REMOVED lines=56> */
[----:B------:R-:W-:Y:S01]  /*b290*/  ISETP.GT.AND P1, PT, R155, R148, PT ;  /* 0x000000949b00720c */ /* 0x000fe20003f24270 */
        /* <DEDUP_REMOVED lines=25> */
[----:B--2---:R-:W-:Y:S02]  /*b430*/  FMUL.FTZ R4, R100, R96 ;  /* 0x0000006064047220 */ /* 0x004fe40000410000 */
        /* <DEDUP_REMOVED lines=14> */
[----:B------:R-:W-:Y:S02]  /*b520*/  FMUL.FTZ R35, R0, R71 ;  /* 0x0000004700237220 */ /* 0x000fe40000410000 */
[----:B------:R-:W-:Y:S02]  /*b530*/  FMUL.FTZ R37, R100, R37 ;  /* 0x0000002564257220 */ /* 0x000fe40000410000 */
[C---:B------:R-:W-:Y:S01]  /*b540*/  FMUL.FTZ R38, R0.reuse, R38 ;  /* 0x0000002600267220 */ /* 0x040fe20000410000 */
[----:B------:R-:W1:Y:S01]  /*b550*/  MUFU.EX2 R108, R108 ;  /* 0x0000006c006c7308 */ /* 0x000e620000000800 */
[----:B------:R-:W-:Y:S01]  /*b560*/  FMUL.FTZ R39, R0, R39 ;  /* 0x0000002700277220 */ /* 0x000fe20000410000 */
[----:B------:R-:W-:Y:S01]  /*b570*/  LDSM.16.MT88.4 R68, [R137+0xa000] ;  /* 0x00a000008944783b */ /* 0x000fe20000004200 */
[----:B------:R-:W-:Y:S01]  /*b580*/  FMUL.FTZ R40, R100, R40 ;  /* 0x0000002864287220 */ /* 0x000fe20000410000 */
[----:B--2---:R-:W-:Y:S01]  /*b590*/  F2FP.PACK_AB R97, R106, R107 ;  /* 0x0000006b6a61723e */ /* 0x004fe200000000ff */
[----:B------:R-:W-:Y:S02]  /*b5a0*/  FMUL.FTZ R41, R100, R41 ;  /* 0x0000002964297220 */ /* 0x000fe40000410000 */
[C---:B------:R-:W-:Y:S02]  /*b5b0*/  FMUL.FTZ R42, R0.reuse, R42 ;  /* 0x0000002a002a7220 */ /* 0x040fe40000410000 */
[----:B------:R-:W-:Y:S01]  /*b5c0*/  FMUL.FTZ R43, R0, R43 ;  /* 0x0000002b002b7220 */ /* 0x000fe20000410000 */
[----:B------:R-:W-:Y:S01]  /*b5d0*/  MUFU.EX2 R105, R105 ;  /* 0x0000006900697308 */ /* 0x000fe20000000800 */
[----:B------:R-:W-:Y:S01]  /*b5e0*/  LDSM.16.MT88.4 R84, [R138+0x9800] ;  /* 0x009800008a54783b */ /* 0x000fe20000004200 */
[C---:B------:R-:W-:Y:S02]  /*b5f0*/  FMUL.FTZ R44, R100.reuse, R44 ;  /* 0x0000002c642c7220 */ /* 0x040fe40000410000 */
[----:B------:R-:W-:Y:S02]  /*b600*/  FMUL.FTZ R45, R100, R45 ;  /* 0x0000002d642d7220 */ /* 0x000fe40000410000 */
[C---:B------:R-:W-:Y:S02]  /*b610*/  FMUL.FTZ R46, R0.reuse, R46 ;  /* 0x0000002e002e7220 */ /* 0x040fe40000410000 */
[----:B------:R-:W-:Y:S02]  /*b620*/  FMUL.FTZ R47, R0, R47 ;  /* 0x0000002f002f7220 */ /* 0x000fe40000410000 */
[----:B------:R-:W2:Y:S01]  /*b630*/  MUFU.EX2 R104, R104 ;  /* 0x0000006800687308 */ /* 0x000ea20000000800 */
[C---:B------:R-:W-:Y:S02]  /*b640*/  FMUL.FTZ R48, R100.reuse, R48 ;  /* 0x0000003064307220 */ /* 0x040fe40000410000 */
[----:B------:R-:W-:Y:S01]  /*b650*/  FMUL.FTZ R49, R100, R49 ;  /* 0x0000003164317220 */ /* 0x000fe20000410000 */
[----:B-1----:R-:W-:Y:S01]  /*b660*/  F2FP.PACK_AB R98, R108, R109 ;  /* 0x0000006d6c62723e */ /* 0x002fe200000000ff */
        /* <DEDUP_REMOVED lines=12> */
[----:B--2---:R-:W-:Y:S01]  /*b730*/  F2FP.PACK_AB R99, R104, R105 ;  /* 0x000000696863723e */ /* 0x004fe200000000ff */
[C---:B------:R-:W-:Y:S02]  /*b740*/  FMUL.FTZ R52, R100.reuse, R52 ;  /* 0x0000003464347220 */ /* 0x040fe40000410000 */
[----:B------:R-:W-:Y:S02]  /*b750*/  FMUL.FTZ R53, R100, R53 ;  /* 0x0000003564357220 */ /* 0x000fe40000410000 */
[C---:B------:R-:W-:Y:S01]  /*b760*/  FMUL.FTZ R54, R0.reuse, R54 ;  /* 0x0000003600367220 */ /* 0x040fe20000410000 */
[----:B------:R-:W-:Y:S01]  /*b770*/  MUFU.EX2 R123, R123 ;  /* 0x0000007b007b7308 */ /* 0x000fe20000000800 */
[C---:B------:R-:W-:Y:S05]  /*b780*/  HMMA.16816.F32 R4, R96.reuse, R12, R4 ;  /* 0x0000000c6004723c */ /* 0x040fea0000001804 */
[----:B------:R-:W-:Y:S02]  /*b790*/  FMUL.FTZ R55, R0, R55 ;  /* 0x0000003700377220 */ /* 0x000fe40000410000 */
[C---:B------:R-:W-:Y:S01]  /*b7a0*/  FMUL.FTZ R12, R100.reuse, R88 ;  /* 0x00000058640c7220 */ /* 0x040fe20000410000 */
[C---:B------:R-:W-:Y:S01]  /*b7b0*/  HMMA.16816.F32 R8, R96.reuse, R14, R8 ;  /* 0x0000000e6008723c */ /* 0x040fe20000001808 */
[----:B------:R-:W-:Y:S03]  /*b7c0*/  MUFU.EX2 R124, R124 ;  /* 0x0000007c007c7308 */ /* 0x000fe60000000800 */
[C---:B------:R-:W-:Y:S02]  /*b7d0*/  FMUL.FTZ R13, R100.reuse, R89 ;  /* 0x00000059640d7220 */ /* 0x040fe40000410000 */
[----:B------:R-:W-:Y:S02]  /*b7e0*/  FMUL.FTZ R56, R100, R56 ;  /* 0x0000003864387220 */ /* 0x000fe40000410000 */
[C---:B------:R-:W-:Y:S03]  /*b7f0*/  FMUL.FTZ R14, R0.reuse, R90 ;  /* 0x0000005a000e7220 */ /* 0x040fe60000410000 */
[----:B------:R-:W-:Y:S01]  /*b800*/  MUFU.EX2 R125, R125 ;  /* 0x0000007d007d7308 */ /* 0x000fe20000000800 */
[----:B------:R-:W-:Y:S02]  /*b810*/  FMUL.FTZ R15, R0, R91 ;  /* 0x0000005b000f7220 */ /* 0x000fe40000410000 */
[----:B------:R-:W1:Y:S01]  /*b820*/  LDSM.16.MT88.4 R88, [R136+0x8000] ;  /* 0x008000008858783b */ /* 0x000e620000004200 */
[----:B------:R-:W-:Y:S02]  /*b830*/  FMUL.FTZ R57, R100, R57 ;  /* 0x0000003964397220 */ /* 0x000fe40000410000 */
        /* <DEDUP_REMOVED lines=13> */
[----:B------:R-:W-:Y:S02]  /*b910*/  FFMA.FTZ R176, R176, c[0x0][0x23c], -R111 ;  /* 0x00008f00b0b07a23 */ /* 0x000fe4000001086f */
[C---:B------:R-:W-:Y:S02]  /*b920*/  FFMA.FTZ R167, R100.reuse, R167, R103 ;  /* 0x000000a764a77223 */ /* 0x040fe40000010067 */
        /* <DEDUP_REMOVED lines=43> */
[----:B------:R-:W-:Y:S06]  /*bbe0*/  MUFU.EX2 R119, R119 ;  /* 0x0000007700777308 */ /* 0x000fec0000000800 */
[----:B-1----:R-:W-:Y:S01]  /*bbf0*/  F2FP.PACK_AB R68, R113, R112 ;  /* 0x000000707144723e */ /* 0x002fe200000000ff */
[C---:B------:R-:W-:Y:S03]  /*bc00*/  HMMA.16816.F32 R56, R96.reuse, R70, R56 ;  /* 0x000000466038723c */ /* 0x040fe60000001838 */
[----:B------:R-:W1:Y:S01]  /*bc10*/  MUFU.EX2 R120, R120 ;  /* 0x0000007800787308 */ /* 0x000e620000000800 */
[----:B--2---:R-:W-:Y:S03]  /*bc20*/  F2FP.PACK_AB R69, R115, R114 ;  /* 0x000000727345723e */ /* 0x004fe600000000ff */
[----:B---3--:R-:W-:Y:S01]  /*bc30*/  F2FP.PACK_AB R70, R117, R118 ;  /* 0x000000767546723e */ /* 0x008fe200000000ff */
[C---:B------:R-:W-:Y:S05]  /*bc40*/  HMMA.16816.F32 R60, R96.reuse, R76, R60 ;  /* 0x0000004c603c723c */ /* 0x040fea000000183c */
[----:B------:R-:W-:Y:S03]  /*bc50*/  MUFU.EX2 R173, R173 ;  /* 0x000000ad00ad7308 */ /* 0x000fe60000000800 */
[----:B------:R-:W-:Y:S01]  /*bc60*/  HMMA.16816.F32 R64, R96, R78, R64 ;  /* 0x0000004e6040723c */ /* 0x000fe20000001840 */
[----:B------:R-:W2:Y:S06]  /*bc70*/  LDSM.16.MT88.4 R76, [R137+0x8800] ;  /* 0x00880000894c783b */ /* 0x000eac0000004200 */
[----:B------:R-:W3:Y:S01]  /*bc80*/  MUFU.EX2 R178, R178 ;  /* 0x000000b200b27308 */ /* 0x000ee20000000800 */
[----:B-1----:R-:W-:Y:S09]  /*bc90*/  F2FP.PACK_AB R71, R120, R119 ;  /* 0x000000777847723e */ /* 0x002ff200000000ff */
        /* <DEDUP_REMOVED lines=17> */
[----:B------:R-:W1:Y:S01]  /*bdb0*/  MUFU.EX2 R111, R111 ;  /* 0x0000006f006f7308 */ /* 0x000e620000000800 */
[----:B-----5:R-:W-:Y:S03]  /*bdc0*/  F2FP.PACK_AB R102, R116, R171 ;  /* 0x000000ab7466723e */ /* 0x020fe600000000ff */
[C---:B------:R-:W-:Y:S01]  /*bdd0*/  HMMA.16816.F32 R32, R68.reuse, R74, R32 ;  /* 0x0000004a4420723c */ /* 0x040fe20000001820 */
[----:B------:R-:W4:Y:S07]  /*bde0*/  LDSM.16.MT88.4 R72, [R137+0xa800] ;  /* 0x00a800008948783b */ /* 0x000f2e0000004200 */
[C---:B---3--:R-:W-:Y:S08]  /*bdf0*/  HMMA.16816.F32 R36, R68.reuse, R80, R36 ;  /* 0x000000504424723c */ /* 0x048ff00000001824 */
[C---:B------:R-:W-:Y:S01]  /*be00*/  HMMA.16816.F32 R40, R68.reuse, R82, R40 ;  /* 0x000000524428723c */ /* 0x040fe20000001828 */
[----:B------:R-:W3:Y:S03]  /*be10*/  LDSM.16.MT88.4 R80, [R136+0xa800] ;  /* 0x00a800008850783b */ /* 0x000ee60000004200 */
[----:B-1----:R-:W-:Y:S04]  /*be20*/  F2FP.PACK_AB R103, R111, R170 ;  /* 0x000000aa6f67723e */ /* 0x002fe800000000ff */
        /* <DEDUP_REMOVED lines=9> */
[----:B------:R-:W-:Y:S02]  /*bec0*/  F2FP.PACK_AB R68, R122, R121 ;  /* 0x000000797a44723e */ /* 0x000fe400000000ff */
[----:B------:R-:W-:Y:S03]  /*bed0*/  F2FP.PACK_AB R69, R124, R123 ;  /* 0x0000007b7c45723e */ /* 0x000fe600000000ff */
[----:B------:R-:W-:Y:S02]  /*bee0*/  F2FP.PACK_AB R70, R126, R125 ;  /* 0x0000007d7e46723e */ /* 0x000fe400000000ff */
[----:B------:R-:W-:Y:S07]  /*bef0*/  F2FP.PACK_AB R71, R176, R127 ;  /* 0x0000007fb047723e */ /* 0x000fee00000000ff */
        /* <DEDUP_REMOVED lines=20> */
[C---:B--2---:R-:W-:Y:S08]  /*c040*/  HMMA.16816.F32 R60, R68.reuse, R72, R60 ;  /* 0x00000048443c723c */ /* 0x044ff0000000183c */
[----:B------:R-:W-:Y:S01]  /*c050*/  HMMA.16816.F32 R64, R68, R74, R64 ;  /* 0x0000004a4440723c */ /* 0x000fe20000001840 */
[----:B------:R-:W2:Y:S07]  /*c060*/  LDSM.16.MT88.4 R68, [R136+0x9800] ;  /* 0x009800008844783b */ /* 0x000eae0000004200 */
[C---:B------:R-:W-:Y:S01]  /*c070*/  HMMA.16816.F32 R96, R100.reuse, R92, R4 ;  /* 0x0000005c6460723c */ /* 0x040fe20000001804 */
[----:B------:R-:W3:Y:S07]  /*c080*/  LDSM.16.MT88.4 R4, [R140+0xb800] ;  /* 0x00b800008c04783b */ /* 0x000eee0000004200 */
[C---:B------:R-:W-:Y:S01]  /*c090*/  HMMA.16816.F32 R92, R100.reuse, R94, R8 ;  /* 0x0000005e645c723c */ /* 0x040fe20000001808 */
[----:B------:R-:W4:Y:S07]  /*c0a0*/  LDSM.16.MT88.4 R8, [R138+0xb800] ;  /* 0x00b800008a08783b */ /* 0x000f2e0000004200 */
[C---:B------:R-:W-:Y:S01]  /*c0b0*/  HMMA.16816.F32 R88, R100.reuse, R84, R12 ;  /* 0x000000546458723c */ /* 0x040fe2000000180c */
[----:B------:R-:W5:Y:S07]  /*c0c0*/  LDSM.16.MT88.4 R12, [R137+0xb800] ;  /* 0x00b80000890c783b */ /* 0x000f6e0000004200 */
[C---:B------:R-:W-:Y:S07]  /*c0d0*/  HMMA.16816.F32 R84, R100.reuse, R86, R16 ;  /* 0x000000566454723c */ /* 0x040fee0000001810 */
[----:B------:R-:W-:Y:S01]  /*c0e0*/  FADD.FTZ R17, R105, R106 ;  /* 0x0000006a69117221 */ /* 0x000fe20000010000 */
[C---:B-1----:R-:W-:Y:S04]  /*c0f0*/  HMMA.16816.F32 R80, R100.reuse, R76, R20 ;  /* 0x0000004c6450723c */ /* 0x042fe80000001814 */
[----:B------:R-:W-:Y:S04]  /*c100*/  FADD.FTZ R17, R104, R17 ;  /* 0x0000001168117221 */ /* 0x000fe80000010000 */
[C---:B------:R-:W-:Y:S08]  /*c110*/  HMMA.16816.F32 R76, R100.reuse, R78, R24 ;  /* 0x0000004e644c723c */ /* 0x040ff00000001818 */
[C---:B--2---:R-:W-:Y:S08]  /*c120*/  HMMA.16816.F32 R72, R100.reuse, R68, R28 ;  /* 0x000000446448723c */ /* 0x044ff0000000181c */
[C---:B------:R-:W-:Y:S08]  /*c130*/  HMMA.16816.F32 R68, R100.reuse, R70, R32 ;  /* 0x000000466444723c */ /* 0x040ff00000001820 */
[C---:B---3--:R-:W-:Y:S08]  /*c140*/  HMMA.16816.F32 R36, R100.reuse, R4, R36 ;  /* 0x000000046424723c */ /* 0x048ff00000001824 */
[C---:B------:R-:W-:Y:S01]  /*c150*/  HMMA.16816.F32 R40, R100.reuse, R6, R40 ;  /* 0x000000066428723c */ /* 0x040fe20000001828 */
[----:B------:R-:W1:Y:S07]  /*c160*/  LDSM.16.MT88.4 R4, [R136+0xb800] ;  /* 0x00b800008804783b */ /* 0x000e6e0000004200 */
[C---:B----4-:R-:W-:Y:S07]  /*c170*/  HMMA.16816.F32 R44, R100.reuse, R8, R44 ;  /* 0x00000008642c723c */ /* 0x050fee000000182c */
[----:B------:R-:W-:Y:S01]  /*c180*/  FADD.FTZ R9, R109, R110 ;  /* 0x0000006e6d097221 */ /* 0x000fe20000010000 */
[C---:B------:R-:W-:Y:S04]  /*c190*/  HMMA.16816.F32 R48, R100.reuse, R10, R48 ;  /* 0x0000000a6430723c */ /* 0x040fe80000001830 */
[----:B------:R-:W-:Y:S02]  /*c1a0*/  FADD.FTZ R9, R108, R9 ;  /* 0x000000096c097221 */ /* 0x000fe40000010000 */
[----:B------:R-:W-:Y:S02]  /*c1b0*/  FADD.FTZ R8, R114, R17 ;  /* 0x0000001172087221 */ /* 0x000fe40000010000 */
[----:B------:R-:W-:Y:S01]  /*c1c0*/  FADD.FTZ R112, R112, R9 ;  /* 0x0000000970707221 */ /* 0x000fe20000010000 */
[C---:B-----5:R-:W-:Y:S03]  /*c1d0*/  HMMA.16816.F32 R52, R100.reuse, R12, R52 ;  /* 0x0000000c6434723c */ /* 0x060fe60000001834 */
        /* <DEDUP_REMOVED lines=11> */
[----:B------:R-:W-:Y:S04]  /*c290*/  HMMA.16816.F32 R64, R100, R6, R64 ;  /* 0x000000066440723c */ /* 0x000fe80000001840 */
[----:B------:R-:W-:Y:S02]  /*c2a0*/  FADD.FTZ R124, R124, R123 ;  /* 0x0000007b7c7c7221 */ /* 0x000fe40000010000 */
        /* <DEDUP_REMOVED lines=14> */
.L_x_5964:
        /* <DEDUP_REMOVED lines=14> */
[----:B------:R-:W-:Y:S02]  /*c470*/  LEA.HI R17, R13, R4, RZ, 0x2 ;  /* 0x000000040d117211 */ /* 0x000fe400078f10ff */
[----:B----4-:R-:W-:Y:S02]  /*c480*/  SHF.R.S32.HI R10, RZ, 0x1f, R15 ;  /* 0x0000001fff0a7819 */ /* 0x010fe4000001140f */
[----:B------:R-:W-:Y:S02]  /*c490*/  SHF.R.S32.HI R12, RZ, 0x2, R17 ;  /* 0x00000002ff0c7819 */ /* 0x000fe40000011411 */
[----:B------:R-:W-:-:S04]  /*c4a0*/  LEA.HI R10, R10, R15, RZ, 0x4 ;  /* 0x0000000f0a0a7211 */ /* 0x000fc800078f20ff */
[----:B------:R-:W-:Y:S01]  /*c4b0*/  SHF.R.S32.HI R10, RZ, 0x4, R10 ;  /* 0x00000004ff0a7819 */ /* 0x000fe2000001140a */
[----:B-1----:R-:W-:Y:S01]  /*c4c0*/  FADD.FTZ R6, R7, R6 ;  /* 0x0000000607067221 */ /* 0x002fe20000010000 */
[----:B------:R-:W-:Y:S02]  /*c4d0*/  SHF.R.S32.HI R7, RZ, 0x1f, R17 ;  /* 0x0000001fff077819 */ /* 0x000fe40000011411 */
[----:B------:R-:W-:Y:S01]  /*c4e0*/  LOP3.LUT R17, R17, 0x1ffffffc, RZ, 0xc0, !PT ;  /* 0x1ffffffc11117812 */ /* 0x000fe200078ec0ff */
[----:B--2---:R-:W-:Y:S01]  /*c4f0*/  FADD.FTZ R5, R0, R5 ;  /* 0x0000000500057221 */ /* 0x004fe20000010000 */
[----:B------:R-:W-:Y:S02]  /*c500*/  FSETP.NE.FTZ.AND P4, PT, R6, RZ, PT ;  /* 0x000000ff0600720b */ /* 0x000fe40003f95000 */
[----:B------:R-:W-:Y:S02]  /*c510*/  LEA.HI R0, R13, R4, RZ, 0x5 ;  /* 0x000000040d007211 */ /* 0x000fe400078f28ff */
[----:B------:R-:W-:-:S02]  /*c520*/  FSETP.NE.FTZ.AND P3, PT, R5, RZ, PT ;  /* 0x000000ff0500720b */ /* 0x000fc40003f75000 */
[----:B------:R-:W-:Y:S02]  /*c530*/  LEA.HI R7, R7, R12, RZ, 0x3 ;  /* 0x0000000c07077211 */ /* 0x000fe400078f18ff */
[-C--:B------:R-:W-:Y:S02]  /*c540*/  LEA.HI R13, R13, R4.reuse, RZ, 0x4 ;  /* 0x000000040d0d7211 */ /* 0x080fe400078f20ff */
[----:B------:R-:W-:Y:S02]  /*c550*/  LOP3.LUT R7, R7, 0xfffffff8, RZ, 0xc0, !PT ;  /* 0xfffffff807077812 */ /* 0x000fe400078ec0ff */
[----:B------:R-:W-:Y:S01]  /*c560*/  LOP3.LUT R13, R13, 0xfffffff0, RZ, 0xc0, !PT ;  /* 0xfffffff00d0d7812 */ /* 0x000fe200078ec0ff */
[----:B------:R-:W1:Y:S01]  /*c570*/  @P4 MUFU.RCP R9, R6 ;  /* 0x0000000600094308 */ /* 0x000e620000001000 */
[----:B------:R-:W-:Y:S02]  /*c580*/  SHF.R.S32.HI R11, RZ, 0x5, R0 ;  /* 0x00000005ff0b7819 */ /* 0x000fe40000011400 */
[----:B------:R-:W-:-:S02]  /*c590*/  IADD3 R14, -R17, R4, RZ ;  /* 0x00000004110e7210 */ /* 0x000fc40007ffe1ff */
[----:B------:R-:W-:Y:S02]  /*c5a0*/  IADD3 R7, R12, -R7, RZ ;  /* 0x800000070c077210 */ /* 0x000fe40007ffe0ff */
[----:B------:R-:W-:Y:S01]  /*c5b0*/  IADD3 R12, -R13, R4, RZ ;  /* 0x000000040d0c7210 */ /* 0x000fe20007ffe1ff */
[----:B------:R-:W2:Y:S01]  /*c5c0*/  @P3 MUFU.RCP R8, R5 ;  /* 0x0000000500083308 */ /* 0x000ea20000001000 */
[----:B------:R-:W-:Y:S02]  /*c5d0*/  LEA R11, R11, R14, 0x9 ;  /* 0x0000000e0b0b7211 */ /* 0x000fe400078e48ff */
[----:B------:R-:W-:Y:S02]  /*c5e0*/  LOP3.LUT R14, R7, 0x1, RZ, 0xc0, !PT ;  /* 0x00000001070e7812 */ /* 0x000fe400078ec0ff */
[----:B------:R-:W-:Y:S02]  /*c5f0*/  SHF.L.U32 R13, R10, 0x6, RZ ;  /* 0x000000060a0d7819 */ /* 0x000fe400000006ff */
[----:B------:R-:W-:Y:S01]  /*c600*/  LEA.HI R15, R12, R12, RZ, 0x1 ;  /* 0x0000000c0c0f7211 */ /* 0x000fe200078f08ff */
[----:B-1----:R-:W-:Y:S01]  /*c610*/  FMUL.FTZ R96, R9, R96 ;  /* 0x0000006009607220 */ /* 0x002fe20000410000 */
[----:B------:R-:W-:Y:S01]  /*c620*/  SHF.L.U32 R16, R7, 0x6, RZ ;  /* 0x0000000607107819 */ /* 0x000fe200000006ff */
[C---:B------:R-:W-:Y:S01]  /*c630*/  FMUL.FTZ R97, R9.reuse, R97 ;  /* 0x0000006109617220 */ /* 0x040fe20000410000 */
[----:B------:R-:W-:Y:S01]  /*c640*/  ISETP.NE.U32.AND P0, PT, R14, 0x1, PT ;  /* 0x000000010e00780c */ /* 0x000fe20003f05070 */
[----:B------:R-:W-:Y:S01]  /*c650*/  FMUL.FTZ R92, R9, R92 ;  /* 0x0000005c095c7220 */ /* 0x000fe20000410000 */
[----:B------:R-:W-:Y:S01]  /*c660*/  LOP3.LUT R13, R13, 0x1c0, RZ, 0xc0, !PT ;  /* 0x000001c00d0d7812 */ /* 0x000fe200078ec0ff */
[----:B------:R-:W-:Y:S01]  /*c670*/  FMUL.FTZ R93, R9, R93 ;  /* 0x0000005d095d7220 */ /* 0x000fe20000410000 */
[----:B------:R-:W-:Y:S01]  /*c680*/  SHF.L.U32 R14, R15, 0x2, RZ ;  /* 0x000000020f0e7819 */ /* 0x000fe200000006ff */
[----:B--2---:R-:W-:Y:S01]  /*c690*/  FMUL.FTZ R99, R8, R99 ;  /* 0x0000006308637220 */ /* 0x004fe20000410000 */
[----:B------:R-:W-:Y:S01]  /*c6a0*/  LOP3.LUT R16, R16, 0x1c0, RZ, 0xc0, !PT ;  /* 0x000001c010107812 */ /* 0x000fe200078ec0ff */
[C---:B------:R-:W-:Y:S01]  /*c6b0*/  FMUL.FTZ R98, R8.reuse, R98 ;  /* 0x0000006208627220 */ /* 0x040fe20000410000 */
[----:B------:R-:W-:Y:S01]  /*c6c0*/  LOP3.LUT R14, R13, 0x38, R14, 0xf8, !PT ;  /* 0x000000380d0e7812 */ /* 0x000fe200078ef80e */
[----:B------:R-:W-:Y:S01]  /*c6d0*/  FMUL.FTZ R95, R8, R95 ;  /* 0x0000005f085f7220 */ /* 0x000fe20000410000 */
        /* <DEDUP_REMOVED lines=11> */
[----:B------:R-:W-:Y:S01]  /*c790*/  FMUL.FTZ R84, R9, R84 ;  /* 0x0000005409547220 */ /* 0x000fe20000410000 */
        /* <DEDUP_REMOVED lines=9> */
[C---:B------:R-:W-:Y:S01]  /*c830*/  FMUL.FTZ R81, R9.reuse, R81 ;  /* 0x0000005109517220 */ /* 0x040fe20000410000 */
[----:B------:R-:W-:Y:S01]  /*c840*/  STS.64 [R11.X4+0x800], R98 ;  /* 0x000800620b007388 */ /* 0x000fe20000004a00 */
[C---:B------:R-:W-:Y:S01]  /*c850*/  FMUL.FTZ R83, R8.reuse, R83 ;  /* 0x0000005308537220 */ /* 0x040fe20000410000 */
[----:B------:R-:W1:Y:S01]  /*c860*/  @P4 MUFU.LG2 R6, R6 ;  /* 0x0000000600064308 */ /* 0x000e620000000c00 */
[----:B------:R-:W-:Y:S01]  /*c870*/  FMUL.FTZ R82, R8, R82 ;  /* 0x0000005208527220 */ /* 0x000fe20000410000 */
[----:B------:R-:W-:Y:S01]  /*c880*/  SHF.L.U32 R12, R12, 0x2, RZ ;  /* 0x000000020c0c7819 */ /* 0x000fe200000006ff */
[----:B------:R-:W-:-:S02]  /*c890*/  FMUL.FTZ R76, R9, R76 ;  /* 0x0000004c094c7220 */ /* 0x000fc40000410000 */
[C---:B------:R-:W-:Y:S02]  /*c8a0*/  FMUL.FTZ R77, R9.reuse, R77 ;  /* 0x0000004d094d7220 */ /* 0x040fe40000410000 */
[C---:B------:R-:W-:Y:S01]  /*c8b0*/  FMUL.FTZ R79, R8.reuse, R79 ;  /* 0x0000004f084f7220 */ /* 0x040fe20000410000 */
[----:B------:R-:W2:Y:S01]  /*c8c0*/  @P3 MUFU.LG2 R5, R5 ;  /* 0x0000000500053308 */ /* 0x000ea20000000c00 */
[C---:B------:R-:W-:Y:S02]  /*c8d0*/  FMUL.FTZ R78, R8.reuse, R78 ;  /* 0x0000004e084e7220 */ /* 0x040fe40000410000 */
[C---:B------:R-:W-:Y:S02]  /*c8e0*/  FMUL.FTZ R72, R9.reuse, R72 ;  /* 0x0000004809487220 */ /* 0x040fe40000410000 */
[----:B------:R-:W-:Y:S02]  /*c8f0*/  FMUL.FTZ R73, R9, R73 ;  /* 0x0000004909497220 */ /* 0x000fe40000410000 */
[----:B------:R-:W-:-:S02]  /*c900*/  FMUL.FTZ R75, R8, R75 ;  /* 0x0000004b084b7220 */ /* 0x000fc40000410000 */
[C---:B------:R-:W-:Y:S02]  /*c910*/  FMUL.FTZ R74, R8.reuse, R74 ;  /* 0x0000004a084a7220 */ /* 0x040fe40000410000 */
[C---:B------:R-:W-:Y:S02]  /*c920*/  FMUL.FTZ R68, R9.reuse, R68 ;  /* 0x0000004409447220 */ /* 0x040fe40000410000 */
        /* <DEDUP_REMOVED lines=38> */
[----:B------:R-:W-:Y:S01]  /*cb90*/  SEL R9, R9, 0xffffffc0, !P1 ;  /* 0xffffffc009097807 */ /* 0x000fe20004800000 */
[----:B--2---:R-:W-:Y:S01]  /*cba0*/  @P3 FMUL.FTZ R5, R5, 0.69314718246459960938 ;  /* 0x3f31721805053820 */ /* 0x004fe20000410000 */
        /* <DEDUP_REMOVED lines=34> */
[----:B------:R-:W-:Y:S01]  /*cdd0*/  MOV R0, 0xff800000 ;  /* 0xff80000000007802 */ /* 0x000fe20000000f00 */
[----:B------:R-:W-:Y:S01]  /*cde0*/  @P4 FFMA.FTZ R0, R3, c[0x0][0x238], R6 ;  /* 0x00008e0003004a23 */ /* 0x000fe20000010006 */
[----:B------:R-:W-:Y:S01]  /*cdf0*/  IADD3 R15, -R15, R4, RZ ;  /* 0x000000040f0f7210 */ /* 0x000fe20007ffe1ff */
[----:B------:R-:W-:Y:S01]  /*ce00*/  STS.64 [R18+0x4800], R58 ;  /* 0x0048003a12007388 */ /* 0x000fe20000000a00 */
[----:B------:R-:W-:Y:S01]  /*ce10*/  MOV R4, 0xff800000 ;  /* 0xff80000000047802 */ /* 0x000fe20000000f00 */
[----:B------:R-:W-:Y:S01]  /*ce20*/  @P3 FFMA.FTZ R4, R2, c[0x0][0x238], R5 ;  /* 0x00008e0002043a23 */ /* 0x000fe20000010005 */
[----:B------:R-:W-:Y:S01]  /*ce30*/  LOP3.LUT P0, RZ, R15, 0x3, RZ, 0xc0, !PT ;  /* 0x000000030fff7812 */ /* 0x000fe2000780c0ff */
[----:B------:R-:W-:Y:S04]  /*ce40*/  STS.64 [R19+0x4000], R60 ;  /* 0x0040003c13007388 */ /* 0x000fe80000000a00 */
[----:B------:R-:W-:Y:S04]  /*ce50*/  STS.64 [R19+0x4800], R62 ;  /* 0x0048003e13007388 */ /* 0x000fe80000000a00 */
[----:B------:R-:W-:Y:S04]  /*ce60*/  STS.64 [R13+0x4000], R64 ;  /* 0x004000400d007388 */ /* 0x000fe80000000a00 */
[----:B------:R1:W-:Y:S04]  /*ce70*/  STS.64 [R13+0x4800], R66 ;  /* 0x004800420d007388 */ /* 0x0003e80000000a00 */
[----:B------:R-:W-:Y:S06]  /*ce80*/  BAR.SYNC.DEFER_BLOCKING 0x0 ;  /* 0x0000000000007b1d */ /* 0x000fec0000010000 */
[----:B------:R-:W2:Y:S04]  /*ce90*/  S2R R8, SR_CTAID.Z ;  /* 0x0000000000087919 */ /* 0x000ea80000002700 */
[----:B------:R-:W3:Y:S04]  /*cea0*/  S2R R9, SR_CTAID.Y ;  /* 0x0000000000097919 */ /* 0x000ee80000002600 */
[----:B------:R-:W4:Y:S01]  /*ceb0*/  S2R R11, SR_CTAID.X ;  /* 0x00000000000b7919 */ /* 0x000f220000002500 */
[----:B-1----:R-:W-:-:S03]  /*cec0*/  IADD3 R13, -R158, RZ, RZ ;  /* 0x000000ff9e0d7210 */ /* 0x002fc60007ffe1ff */
[----:B------:R1:W1:Y:S04]  /*ced0*/  LDS.128 R80, [R7.X4] ;  /* 0x0000000007507984 */ /* 0x0002680000004c00 */
[----:B------:R1:W1:Y:S01]  /*cee0*/  LDS.128 R76, [R7.X4+0x800] ;  /* 0x00080000074c7984 */ /* 0x0002620000004c00 */
[----:B--2---:R-:W-:Y:S01]  /*cef0*/  IMAD R8, R13, c[0x0][0x1c0], R8 ;  /* 0x000070000d087a24 */ /* 0x004fe200078e0208 */
[----:B------:R-:W-:Y:S02]  /*cf00*/  SHF.R.S32.HI R13, RZ, 0x1f, R12 ;  /* 0x0000001fff0d7819 */ /* 0x000fe4000001140c */
[----:B------:R2:W1:Y:S01]  /*cf10*/  LDS.128 R72, [R7.X4+0x1000] ;  /* 0x0010000007487984 */ /* 0x0004620000004c00 */
[----:B---3--:R-:W-:-:S03]  /*cf20*/  IMAD R9, R9, c[0x0][0x210], R158 ;  /* 0x0000840009097a24 */ /* 0x008fc600078e029e */
[----:B------:R2:W3:Y:S01]  /*cf30*/  LDS.128 R68, [R7.X4+0x1800] ;  /* 0x0018000007447984 */ /* 0x0004e20000004c00 */
[----:B----4-:R-:W-:Y:S01]  /*cf40*/  SHF.L.U32 R11, R11, 0x6, RZ ;  /* 0x000000060b0b7819 */ /* 0x010fe200000006ff */
[----:B------:R-:W-:Y:S02]  /*cf50*/  IMAD R8, R9, c[0x0][0x1c0], R8 ;  /* 0x0000700009087a24 */ /* 0x000fe400078e0208 */
[----:B------:R2:W4:Y:S02]  /*cf60*/  LDS.128 R56, [R7.X4+0x2000] ;  /* 0x0020000007387984 */ /* 0x0005240000004c00 */
        /* <DEDUP_REMOVED lines=23> */
.L_x_5970:
[----:B---34-:R-:W-:Y:S05]  /*d0e0*/  BSYNC B0 ;  /* 0x0000000000007941 */ /* 0x018fea0003800000 */
.L_x_5969:
        /* <DEDUP_REMOVED lines=15> */
.L_x_5972:
[----:B------:R-:W-:Y:S05]  /*d1e0*/  BSYNC B0 ;  /* 0x0000000000007941 */ /* 0x000fea0003800000 */
.L_x_5971:
        /* <DEDUP_REMOVED lines=8> */
.L_x_5974:
[----:B------:R-:W-:Y:S05]  /*d270*/  BSYNC B0 ;  /* 0x0000000000007941 */ /* 0x000fea0003800000 */
.L_x_5973:
        /* <DEDUP_REMOVED lines=8> */
.L_x_5976:
[----:B------:R-:W-:Y:S05]  /*d300*/  BSYNC B0 ;  /* 0x0000000000007941 */ /* 0x000fea0003800000 */
.L_x_5975:
        /* <DEDUP_REMOVED lines=8> */
.L_x_5978:
[----:B------:R-:W-:Y:S05]  /*d390*/  BSYNC B0 ;  /* 0x0000000000007941 */ /* 0x000fea0003800000 */
.L_x_5977:
        /* <DEDUP_REMOVED lines=8> */
.L_x_5980:
[----:B------:R-:W-:Y:S05]  /*d420*/  BSYNC B0 ;  /* 0x0000000000007941 */ /* 0x000fea0003800000 */
.L_x_5979:
        /* <DEDUP_REMOVED lines=8> */
.L_x_5982:
[----:B------:R-:W-:Y:S05]  /*d4b0*/  BSYNC B0 ;  /* 0x0000000000007941 */ /* 0x000fea0003800000 */
.L_x_5981:
        /* <DEDUP_REMOVED lines=8> */
.L_x_5984:
[----:B------:R-:W-:Y:S05]  /*d540*/  BSYNC B0 ;  /* 0x0000000000007941 */ /* 0x000fea0003800000 */
.L_x_5983:
        /* <DEDUP_REMOVED lines=9> */
.L_x_5985:
        /* <DEDUP_REMOVED lines=10> */
.L_x_8265:


//--------------------- .text._ZN5flash24flash_fwd_splitkv_kernelI23Flash_fwd_kernel_traitsILi128ELi64ELi64ELi4ELb0ELb0EN7cutlass6half_tE19Flash_kernel_traitsILi128ELi64ELi64ELi4ES3_EELb1ELb0ELb0ELb0ELb0ELb0ELb1ELb1EEEvNS_16Flash_fwd_paramsE --------------------------
	.section	.text._ZN5flash24flash_fwd_splitkv_kernelI23Flash_fwd_kernel_traitsILi128ELi64ELi64ELi4ELb0ELb0EN7cutlass6half_tE19Flash_kernel_traitsILi128ELi64ELi64ELi4ES3_EELb1ELb0ELb0ELb0ELb0ELb0ELb1ELb1EEEvNS_16Flash_fwd_paramsE,"ax",@progbits
	.sectioninfo	@"SHI_REGISTERS=194"
	.align	128
        .global         _ZN5flash24flash_fwd_splitkv_kernelI23Flash_fwd_kernel_traitsILi128ELi64ELi64ELi4ELb0ELb0EN7cutlass6half_tE19Flash_kernel_traitsILi128ELi64ELi64ELi4ES3_EELb1ELb0ELb0ELb0ELb0ELb0ELb1ELb1EEEvNS_16Flash_fwd_paramsE
        .type           _ZN5flash24flash_fwd_splitkv_kernelI23Flash_fwd_kernel_traitsILi128ELi64ELi64ELi4ELb0ELb0EN7cutlass6half_tE19Flash_kernel_traitsILi128ELi64ELi64ELi4ES3_EELb1ELb0ELb0ELb0ELb0ELb0ELb1ELb1EEEvNS_16Flash_fwd_paramsE,@function
        .size           _ZN5flash24flash_fwd_splitkv_kernelI23Flash_fwd_kernel_traitsILi128ELi64ELi64ELi4ELb0ELb0EN7cutlass6half_tE19Flash_kernel_traitsILi128ELi64ELi64ELi4ES3_EELb1ELb0ELb0ELb0ELb0ELb0ELb1ELb1EEEvNS_16Flash_fwd_paramsE,(.L_x_8266 - _ZN5flash24flash_fwd_splitkv_kernelI23Flash_fwd_kernel_traitsILi128ELi64ELi64ELi4ELb0ELb0EN7cutlass6half_tE19Flash_kernel_traitsILi128ELi64ELi64ELi4ES3_EELb1ELb0ELb0ELb0ELb0ELb0ELb1ELb1EEEvNS_16Flash_fwd_paramsE)
        .other          _ZN5flash24flash_fwd_splitkv_kernelI23Flash_fwd_kernel_traitsILi128ELi64ELi64ELi4ELb0ELb0EN7cutlass6half_tE19Flash_kernel_traitsILi128ELi64ELi64ELi4ES3_EELb1ELb0ELb0ELb0ELb0ELb0ELb1ELb1EEEvNS_16Flash_fwd_paramsE,@"STO_CUDA_ENTRY STV_DEFAULT"
_ZN5flash24flash_fwd_splitkv_kernelI23Flash_fwd_kernel_traitsILi128ELi64ELi64ELi4ELb0ELb0EN7cutlass6half_tE19Flash_kernel_traitsILi128ELi64ELi64ELi4ES3_EELb1ELb0ELb0ELb0ELb0ELb0ELb1ELb1EEEvNS_16Flash_fwd_paramsE:
.text._ZN5flash24flash_fwd_splitkv_kernelI23Flash_fwd_kernel_traitsILi128ELi64ELi64ELi4ELb0ELb0EN7cutlass6half_tE19Flash_kernel_traitsILi128ELi64ELi64ELi4ES3_EELb1ELb0ELb0ELb0ELb0ELb0ELb1ELb1EEEvNS_16Flash_fwd_paramsE:
[----:B------:R-:W-:Y:S02]  /*0000*/  MOV R1, c[0x0][0x28] ;  /* 0x00000a0000017a02 */ /* 0x000fe40000000f00 */
[----:B------:R-:W1:Y:S01]  /*0010*/  I2F.U32.RP R6, c[0x0][0x1c0] ;  /* 0x0000700000067b06 */ /* 0x000e620000209000 */
[----:B------:R-:W2:Y:S01]  /*0020*/  S2R R3, SR_CTAID.Z ;  /* 0x0000000000037919 */ /* 0x000ea20000002700 */
[----:B------:R-:W-:Y:S01]  /*0030*/  IMAD.MOV.U32 R4, RZ, RZ, RZ ;  /* 0x000000ffff047224 */ /* 0x000fe200078e00ff */
[----:B------:R-:W-:Y:S01]  /*0040*/  ISETP.NE.U32.AND P0, PT, RZ, c[0x0][0x1c0], PT ;  /* 0x00007000ff007a0c */ /* 0x000fe20003f05070 */
[----:B------:R-:W-:Y:S01]  /*0050*/  IMAD.MOV.U32 R78, RZ, RZ, 0x4 ;  /* 0x00000004ff4e7424 */ /* 0x000fe200078e00ff */
[----:B------:R-:W-:Y:S01]  /*0060*/  ISETP.NE.U32.AND P5, PT, RZ, c[0x0][0x250], PT ;  /* 0x00009400ff007a0c */ /* 0x000fe20003fa5070 */
[----:B------:R-:W-:Y:S01]  /*0070*/  IMAD.MOV.U32 R17, RZ, RZ, -0x1 ;  /* 0xffffffffff117424 */ /* 0x000fe200078e00ff */
[----:B------:R-:W-:Y:S02]  /*0080*/  ULDC.64 UR6, c[0x0][0x118] ;  /* 0x0000460000067ab9 */ /* 0x000fe40000000a00 */
[----:B------:R-:W-:Y:S01]  /*0090*/  ISETP.NE.AND.EX P5, PT, RZ, c[0x0][0x254], PT, P5 ;  /* 0x00009500ff007a0c */ /* 0x000fe20003fa5350 */
[----:B-1----:R-:W1:Y:S02]  /*00a0*/  MUFU.RCP R5, R6 ;  /* 0x0000000600057308 */ /* 0x002e640000001000 */
[----:B-1----:R-:W-:-:S06]  /*00b0*/  IADD3 R5, R5, 0xffffffe, RZ ;  /* 0x0ffffffe05057810 */ /* 0x002fcc0007ffe0ff */
[----:B------:R-:W1:Y:S02]  /*00c0*/  F2I.FTZ.U32.TRUNC.NTZ R5, R5 ;  /* 0x0000000500057305 */ /* 0x000e64000021f000 */
[----:B-1----:R-:W-:-:S04]  /*00d0*/  IMAD.MOV R0, RZ, RZ, -R5 ;  /* 0x000000ffff007224 */ /* 0x002fc800078e0a05 */
[----:B------:R-:W-:Y:S02]  /*00e0*/  IMAD R7, R0, c[0x0][0x1c0], RZ ;  /* 0x0000700000077a24 */ /* 0x000fe400078e02ff */
[----:B------:R-:W-:Y:S01]  /*00f0*/  IMAD.MOV.U32 R10, RZ, RZ, RZ ;  /* 0x000000ffff0a7224 */ /* 0x000fe200078e00ff */
[----:B------:R-:W1:Y:S01]  /*0100*/  LDC.U8 R0, c[0x0][0x312] ;  /* 0x0000c480ff007b82 */ /* 0x000e620000000000 */
[----:B------:R-:W-:-:S06]  /*0110*/  IMAD.HI.U32 R4, R5, R7, R4 ;  /* 0x0000000705047227 */ /* 0x000fcc00078e0004 */
        /* <DEDUP_REMOVED lines=11> */
[----:B-1----:R-:W-:Y:S02]  /*01d0*/  ISETP.NE.AND P2, PT, R0, RZ, PT ;  /* 0x000000ff0000720c */ /* 0x002fe40003f45270 */
[----:B------:R-:W-:Y:S01]  /*01e0*/  ISETP.EQ.U32.AND P0, PT, RZ, c[0x0][0x248], PT ;  /* 0x00009200ff007a0c */ /* 0x000fe20003f02070 */
[----:B------:R-:W-:-:S03]  /*01f0*/  IMAD.WIDE R6, R169, R78, c[0x0][0x240] ;  /* 0x00009000a9067625 */ /* 0x000fc600078e024e */
[----:B------:R-:W-:Y:S01]  /*0200*/  ISETP.EQ.OR.EX P0, PT, RZ, c[0x0][0x24c], !P2, P0 ;  /* 0x00009300ff007a0c */ /* 0x000fe20005702700 */
[CC--:B------:R-:W-:Y:S01]  /*0210*/  IMAD.WIDE R140, R169.reuse, R78.reuse, c[0x0][0x250] ;  /* 0x00009400a98c7625 */ /* 0x0c0fe200078e024e */
[----:B------:R-:W2:Y:S04]  /*0220*/  @P1 LDG.E R17, [R6.64] ;  /* 0x0000000606111981 */ /* 0x000ea8000c1e1900 */
[----:B------:R-:W2:Y:S01]  /*0230*/  @P1 LDG.E R168, [R6.64+0x4] ;  /* 0x0000040606a81981 */ /* 0x000ea2000c1e1900 */
[----:B------:R-:W-:Y:S01]  /*0240*/  MOV R13, 0xffffffff ;  /* 0xffffffff000d7802 */ /* 0x000fe20000000f00 */
[----:B------:R-:W-:Y:S02]  /*0250*/  IMAD.WIDE R4, R169, R78, c[0x0][0x248] ;  /* 0x00009200a9047625 */ /* 0x000fe400078e024e */
[----:B------:R1:W5:Y:S04]  /*0260*/  @P5 LDG.E R10, [R140.64] ;  /* 0x000000068c0a5981 */ /* 0x000368000c1e1900 */
[----:B------:R1:W5:Y:S01]  /*0270*/  @!P0 LDG.E R13, [R4.64] ;  /* 0x00000006040d8981 */ /* 0x000362000c1e1900 */
[----:B------:R-:W-:Y:S01]  /*0280*/  ISETP.NE.U32.AND P0, PT, RZ, c[0x0][0x248], PT ;  /* 0x00009200ff007a0c */ /* 0x000fe20003f05070 */
[----:B------:R-:W-:-:S02]  /*0290*/  IMAD.MOV R136, RZ, RZ, -R169 ;  /* 0x000000ffff887224 */ /* 0x000fc400078e0aa9 */
[----:B------:R-:W3:Y:S01]  /*02a0*/  S2R R23, SR_CTAID.X ;  /* 0x0000000000177919 */ /* 0x000ee20000002500 */
[----:B------:R-:W-:Y:S01]  /*02b0*/  ISETP.NE.AND.EX P0, PT, RZ, c[0x0][0x24c], PT, P0 ;  /* 0x00009300ff007a0c */ /* 0x000fe20003f05300 */
[----:B------:R-:W-:Y:S02]  /*02c0*/  IMAD R136, R136, c[0x0][0x1c0], R3 ;  /* 0x0000700088887a24 */ /* 0x000fe400078e0203 */
        /* <DEDUP_REMOVED lines=8> */
.L_x_5986:
[----:B-1-34-:R-:W-:Y:S02]  /*0350*/  MOV R3, c[0x0][0x218] ;  /* 0x0000860000037a02 */ /* 0x01afe40000000f00 */
.L_x_5987:
        /* <DEDUP_REMOVED lines=64> */
[----:B------:R-:W-:Y:S02]  /*0760*/  LOP3.LUT R3, R2, 0xfffffff0, RZ, 0xc0, !PT ;  /* 0xfffffff002037812 */ /* 0x000fe400078ec0ff */
[----:B------:R-:W-:-:S03]  /*0770*/  SHF.R.S32.HI R0, RZ, 0x4, R2 ;  /* 0x00000004ff007819 */ /* 0x000fc60000011402 */
[----:B------:R-:W-:Y:S02]  /*0780*/  IMAD.IADD R110, R110, 0x1, -R3 ;  /* 0x000000016e6e7824 */ /* 0x000fe400078e0a03 */
[--C-:B------:R-:W-:Y:S02]  /*0790*/  IMAD R3, R136, c[0x0][0x214], R57.reuse ;  /* 0x0000850088037a24 */ /* 0x100fe400078e0239 */
[----:B------:R-:W-:Y:S02]  /*07a0*/  IMAD.SHL.U32 R4, R110, 0x4, RZ ;  /* 0x000000046e047824 */ /* 0x000fe400078e00ff */
[----:B------:R-:W-:Y:S02]  /*07b0*/  IMAD.IADD R57, R168, 0x1, -R57 ;  /* 0x00000001a8397824 */ /* 0x000fe400078e0a39 */
[----:B------:R-:W-:Y:S01]  /*07c0*/  IMAD R7, R3, c[0x0][0x22c], RZ ;  /* 0x00008b0003077a24 */ /* 0x000fe200078e02ff */
[----:B------:R-:W-:Y:S02]  /*07d0*/  SHF.R.S32.HI R5, RZ, 0x1f, R4 ;  /* 0x0000001fff057819 */ /* 0x000fe40000011404 */
[----:B------:R-:W-:-:S03]  /*07e0*/  ISETP.GE.AND P1, PT, R0, R57, PT ;  /* 0x000000390000720c */ /* 0x000fc60003f26270 */
        /* <DEDUP_REMOVED lines=11> */
.L_x_5990:
[----:B------:R-:W-:Y:S05]  /*08a0*/  BSYNC B0 ;  /* 0x0000000000007941 */ /* 0x000fea0003800000 */
.L_x_5989:
        /* <DEDUP_REMOVED lines=8> */
.L_x_5992:
[----:B------:R-:W-:Y:S05]  /*0930*/  BSYNC B0 ;  /* 0x0000000000007941 */ /* 0x000fea0003800000 */
.L_x_5991:
        /* <DEDUP_REMOVED lines=8> */
.L_x_5994:
[----:B------:R-:W-:Y:S05]  /*09c0*/  BSYNC B0 ;  /* 0x0000000000007941 */ /* 0x000fea0003800000 */
.L_x_5993:
        /* <DEDUP_REMOVED lines=8> */
.L_x_5996:
[----:B------:R-:W-:Y:S05]  /*0a50*/  BSYNC B0 ;  /* 0x0000000000007941 */ /* 0x000fea0003800000 */
.L_x_5995:
        /* <DEDUP_REMOVED lines=8> */
.L_x_5998:
[----:B------:R-:W-:Y:S05]  /*0ae0*/  BSYNC B0 ;  /* 0x0000000000007941 */ /* 0x000fea0003800000 */
.L_x_5997:
        /* <DEDUP_REMOVED lines=8> */
.L_x_6000:
[----:B------:R-:W-:Y:S05]  /*0b70*/  BSYNC B0 ;  /* 0x0000000000007941 */ /* 0x000fea0003800000 */
.L_x_5999:
        /* <DEDUP_REMOVED lines=8> */
.L_x_6002:
[----:B------:R-:W-:Y:S05]  /*0c00*/  BSYNC B0 ;  /* 0x0000000000007941 */ /* 0x000fea0003800000 */
.L_x_6001:
        /* <DEDUP_REMOVED lines=8> */
.L_x_6004:
[----:B------:R-:W-:Y:S05]  /*0c90*/  BSYNC B0 ;  /* 0x0000000000007941 */ /* 0x000fea0003800000 */
.L_x_6003:
        /* <DEDUP_REMOVED lines=32> */
.L_x_5988:
[----:B-1----:R-:W-:Y:S01]  /*0ea0*/  ISETP.NE.U32.AND P1, PT, RZ, c[0x0][0x2c0], PT ;  /* 0x0000b000ff007a0c */ /* 0x002fe20003f25070 */
[--C-:B------:R-:W-:Y:S01]  /*0eb0*/  IMAD.MOV.U32 R6, RZ, RZ, R169.reuse ;  /* 0x000000ffff067224 */ /* 0x100fe200078e00a9 */
[----:B------:R-:W-:Y:S02]  /*0ec0*/  ISETP.NE.U32.AND P0, PT, RZ, c[0x0][0x2b8], PT ;  /* 0x0000ae00ff007a0c */ /* 0x000fe40003f05070 */
[----:B------:R-:W-:Y:S02]  /*0ed0*/  ISETP.NE.AND.EX P1, PT, RZ, c[0x0][0x2c4], PT, P1 ;  /* 0x0000b100ff007a0c */ /* 0x000fe40003f25310 */
[----:B------:R-:W-:Y:S02]  /*0ee0*/  ISETP.NE.AND.EX P0, PT, RZ, c[0x0][0x2bc], PT, P0 ;  /* 0x0000af00ff007a0c */ /* 0x000fe40003f05300 */
[----:B------:R-:W-:-:S09]  /*0ef0*/  SHF.R.S32.HI R4, RZ, 0x1f, R169 ;  /* 0x0000001fff047819 */ /* 0x000fd200000114a9 */
[----:B------:R-:W-:Y:S02]  /*0f00*/  @P1 IMAD R0, R4, c[0x0][0x2c8], RZ ;  /* 0x0000b20004001a24 */ /* 0x000fe400078e02ff */
[----:B------:R-:W-:-:S04]  /*0f10*/  @P1 IMAD.WIDE.U32 R2, R169, c[0x0][0x2c8], RZ ;  /* 0x0000b200a9021a25 */ /* 0x000fc800078e00ff */
[C---:B------:R-:W-:Y:S02]  /*0f20*/  @P1 IMAD R0, R169.reuse, c[0x0][0x2cc], R0 ;  /* 0x0000b300a9001a24 */ /* 0x040fe400078e0200 */
        /* <DEDUP_REMOVED lines=45> */
[----:B-----5:R-:W-:Y:S01]  /*1200*/  IMAD R6, R2, R0, RZ ;  /* 0x0000000002067224 */ /* 0x020fe200078e02ff */
        /* <DEDUP_REMOVED lines=40> */
.L_x_6005:
        /* <DEDUP_REMOVED lines=15> */
.L_x_6007:
[----:B------:R-:W-:Y:S02]  /*1580*/  IABS R3, c[0x0][0x1c8] ;  /* 0x0000720000037a13 */ /* 0x000fe40000000000 */
[----:B------:R-:W-:Y:S02]  /*1590*/  @P4 IADD3 R13, R10, R13, RZ ;  /* 0x0000000d0a0d4210 */ /* 0x000fe40007ffe0ff */
[----:B------:R-:W1:Y:S08]  /*15a0*/  I2F.RP R9, R3 ;  /* 0x0000000300097306 */ /* 0x000e700000209400 */
[----:B-1----:R-:W1:Y:S02]  /*15b0*/  MUFU.RCP R14, R9 ;  /* 0x00000009000e7308 */ /* 0x002e640000001000 */
[----:B-1----:R-:W-:Y:S01]  /*15c0*/  IADD3 R14, R14, 0xffffffe, RZ ;  /* 0x0ffffffe0e0e7810 */ /* 0x002fe20007ffe0ff */
[----:B------:R-:W-:-:S05]  /*15d0*/  IMAD.MOV.U32 R9, RZ, RZ, R5 ;  /* 0x000000ffff097224 */ /* 0x000fca00078e0005 */
        /* <DEDUP_REMOVED lines=12> */
[----:B------:R-:W-:-:S04]  /*16a0*/  IMAD.WIDE.U32 R14, R7, c[0x0][0x198], R8 ;  /* 0x00006600070e7a25 */ /* 0x000fc800078e0008 */
[----:B------:R-:W-:-:S04]  /*16b0*/  @P4 IMAD.WIDE.U32 R8, R13, c[0x0][0x1a0], RZ ;  /* 0x000068000d084a25 */ /* 0x000fc800078e00ff */
[----:B------:R-:W-:Y:S02]  /*16c0*/  @P4 IMAD R13, R13, c[0x0][0x1a4], R9 ;  /* 0x000069000d0d4a24 */ /* 0x000fe400078e0209 */
[----:B------:R-:W-:Y:S02]  /*16d0*/  IMAD.MOV.U32 R9, RZ, RZ, R7 ;  /* 0x000000ffff097224 */ /* 0x000fe400078e0007 */
[----:B------:R-:W-:Y:S01]  /*16e0*/  @!P0 IMAD.IADD R0, R0, 0x1, -R3 ;  /* 0x0000000100008824 */ /* 0x000fe200078e0a03 */
[----:B------:R-:W-:Y:S02]  /*16f0*/  @!P0 IADD3 R2, R2, 0x1, RZ ;  /* 0x0000000102028810 */ /* 0x000fe40007ffe0ff */
[----:B------:R-:W-:Y:S02]  /*1700*/  ISETP.NE.AND P0, PT, RZ, c[0x0][0x1c8], PT ;  /* 0x00007200ff007a0c */ /* 0x000fe40003f05270 */
[----:B------:R-:W-:Y:S02]  /*1710*/  ISETP.GE.U32.AND P2, PT, R0, R3, PT ;  /* 0x000000030000720c */ /* 0x000fe40003f46070 */
[----:B------:R-:W-:-:S02]  /*1720*/  LOP3.LUT R0, R136, c[0x0][0x1c8], RZ, 0x3c, !PT ;  /* 0x0000720088007a12 */ /* 0x000fc400078e3cff */
[----:B------:R-:W-:Y:S02]  /*1730*/  SHF.R.S32.HI R3, RZ, 0x1f, R7 ;  /* 0x0000001fff037819 */ /* 0x000fe40000011407 */
        /* <DEDUP_REMOVED lines=24> */
.L_x_6006:
[----:B------:R1:W5:Y:S01]  /*18c0*/  @P5 LDG.E R96, [R140.64] ;  /* 0x000000068c605981 */ /* 0x000362000c1e1900 */
[----:B------:R-:W-:Y:S01]  /*18d0*/  ISETP.NE.AND P0, PT, R17, -0x1, PT ;  /* 0xffffffff1100780c */ /* 0x000fe20003f05270 */
[----:B------:R-:W-:Y:S01]  /*18e0*/  IMAD.MOV.U32 R124, RZ, RZ, c[0x0][0x230] ;  /* 0x00008c00ff7c7624 */ /* 0x000fe200078e00ff */
[----:B------:R-:W-:Y:S01]  /*18f0*/  SHF.R.S32.HI R11, RZ, 0x1f, R110 ;  /* 0x0000001fff0b7819 */ /* 0x000fe2000001146e */
[----:B------:R-:W-:Y:S01]  /*1900*/  IMAD.MOV.U32 R24, RZ, RZ, RZ ;  /* 0x000000ffff187224 */ /* 0x000fe200078e00ff */
[----:B------:R-:W-:Y:S01]  /*1910*/  MOV R145, c[0x0][0x198] ;  /* 0x0000660000917a02 */ /* 0x000fe20000000f00 */
[----:B------:R-:W-:Y:S01]  /*1920*/  IMAD.MOV.U32 R25, RZ, RZ, c[0x0][0x230] ;  /* 0x00008c00ff197624 */ /* 0x000fe200078e00ff */
[CC--:B------:R-:W-:Y:S01]  /*1930*/  LEA.HI R19, R11.reuse, R110.reuse, RZ, 0x3 ;  /* 0x0000006e0b137211 */ /* 0x0c0fe200078f18ff */
[----:B------:R-:W-:Y:S01]  /*1940*/  IMAD.MOV.U32 R45, RZ, RZ, 0x10 ;  /* 0x00000010ff2d7424 */ /* 0x000fe200078e00ff */
[----:B------:R-:W-:Y:S01]  /*1950*/  LEA.HI R58, R11, R110, RZ, 0x4 ;  /* 0x0000006e0b3a7211 */ /* 0x000fe200078f20ff */
[----:B------:R-:W-:Y:S01]  /*1960*/  IMAD.MOV.U32 R65, RZ, RZ, 0x20 ;  /* 0x00000020ff417424 */ /* 0x000fe200078e00ff */
[----:B------:R-:W-:Y:S01]  /*1970*/  SHF.R.S32.HI R134, RZ, 0x3, R19 ;  /* 0x00000003ff867819 */ /* 0x000fe20000011413 */
[----:B------:R-:W-:Y:S01]  /*1980*/  IMAD.SHL.U32 R165, R145, 0x10, RZ ;  /* 0x0000001091a57824 */ /* 0x000fe200078e00ff */
[----:B------:R-:W-:Y:S01]  /*1990*/  LOP3.LUT R19, R19, 0xfffffff8, RZ, 0xc0, !PT ;  /* 0xfffffff813137812 */ /* 0x000fe200078ec0ff */
[----:B------:R-:W-:Y:S01]  /*19a0*/  @P0 IMAD.WIDE.U32 R20, R17, c[0x0][0x190], RZ ;  /* 0x0000640011140a25 */ /* 0x000fe200078e00ff */
[----:B------:R-:W-:-:S02]  /*19b0*/  SHF.R.S32.HI R135, RZ, 0x1f, R134 ;  /* 0x0000001fff877819 */ /* 0x000fc40000011486 */
[----:B------:R-:W-:Y:S01]  /*19c0*/  LOP3.LUT R127, R58, 0xfffffff0, RZ, 0xc0, !PT ;  /* 0xfffffff03a7f7812 */ /* 0x000fe200078ec0ff */
[----:B------:R-:W-:Y:S01]  /*19d0*/  @P0 IMAD R21, R17, c[0x0][0x194], R21 ;  /* 0x0000650011150a24 */ /* 0x000fe200078e0215 */
[-C--:B------:R-:W-:Y:S01]  /*19e0*/  LEA.HI R52, R11, R110.reuse, RZ, 0x5 ;  /* 0x0000006e0b347211 */ /* 0x080fe200078f28ff */
[----:B-----5:R-:W-:Y:S01]  /*19f0*/  @!P0 IMAD R6, R4, c[0x0][0x178], RZ ;  /* 0x00005e0004068a24 */ /* 0x020fe200078e02ff */
[----:B------:R-:W-:Y:S01]  /*1a00*/  IADD3 R127, -R127, R110, RZ ;  /* 0x0000006e7f7f7210 */ /* 0x000fe20007ffe1ff */
[----:B------:R-:W-:Y:S01]  /*1a10*/  IMAD.SHL.U32 R17, R134, 0x40, RZ ;  /* 0x0000004086117824 */ /* 0x000fe200078e00ff */
[----:B------:R-:W-:Y:S01]  /*1a20*/  LOP3.LUT R129, R52, 0xffffffe0, RZ, 0xc0, !PT ;  /* 0xffffffe034817812 */ /* 0x000fe200078ec0ff */
[----:B------:R-:W-:Y:S01]  /*1a30*/  IMAD.IADD R56, R110, 0x1, -R19 ;  /* 0x000000016e387824 */ /* 0x000fe200078e0a13 */
[----:B------:R-:W-:Y:S01]  /*1a40*/  SHF.R.S32.HI R128, RZ, 0x1f, R127 ;  /* 0x0000001fff807819 */ /* 0x000fe2000001147f */
[----:B------:R-:W-:Y:S01]  /*1a50*/  @!P0 IMAD.WIDE.U32 R14, R169, c[0x0][0x178], RZ ;  /* 0x00005e00a90e8a25 */ /* 0x000fe200078e00ff */
[----:B------:R-:W-:-:S02]  /*1a60*/  LOP3.LUT R17, R17, 0x1c0, RZ, 0xc0, !PT ;  /* 0x000001c011117812 */ /* 0x000fc400078ec0ff */
[----:B------:R-:W-:Y:S01]  /*1a70*/  LEA.HI R128, R128, R127, RZ, 0x3 ;  /* 0x0000007f80807211 */ /* 0x000fe200078f18ff */
[----:B------:R-:W-:Y:S01]  /*1a80*/  @!P0 IMAD R6, R169, c[0x0][0x17c], R6 ;  /* 0x00005f00a9068a24 */ /* 0x000fe200078e0206 */
[----:B------:R-:W-:Y:S01]  /*1a90*/  SHF.R.U32.HI R130, RZ, 0x3, R17 ;  /* 0x00000003ff827819 */ /* 0x000fe20000011611 */
[----:B------:R-:W-:Y:S01]  /*1aa0*/  IMAD.SHL.U32 R16, R56, 0x8, RZ ;  /* 0x0000000838107824 */ /* 0x000fe200078e00ff */
[----:B------:R-:W-:Y:S01]  /*1ab0*/  LOP3.LUT R10, R128, 0xfffffff8, RZ, 0xc0, !PT ;  /* 0xfffffff8800a7812 */ /* 0x000fe200078ec0ff */
[----:B------:R-:W-:Y:S01]  /*1ac0*/  @!P0 IMAD.MOV.U32 R20, RZ, RZ, R14 ;  /* 0x000000ffff148224 */ /* 0x000fe200078e000e */
[----:B------:R-:W-:Y:S01]  /*1ad0*/  SHF.L.U32 R121, R56, 0x2, RZ ;  /* 0x0000000238797819 */ /* 0x000fe200000006ff */
[----:B------:R-:W-:Y:S01]  /*1ae0*/  @!P0 IMAD.IADD R21, R15, 0x1, R6 ;  /* 0x000000010f158824 */ /* 0x000fe200078e0206 */
[----:B------:R-:W-:Y:S01]  /*1af0*/  LOP3.LUT R15, R17, 0x38, R16, 0xf8, !PT ;  /* 0x00000038110f7812 */ /* 0x000fe200078ef810 */
[----:B------:R-:W-:Y:S01]  /*1b00*/  IMAD.MOV.U32 R19, RZ, RZ, 0x2 ;  /* 0x00000002ff137424 */ /* 0x000fe200078e00ff */
[C---:B------:R-:W-:Y:S01]  /*1b10*/  IADD3 R12, R16.reuse, 0x40, RZ ;  /* 0x00000040100c7810 */ /* 0x040fe20007ffe0ff */
[----:B------:R-:W-:Y:S01]  /*1b20*/  IMAD.WIDE R22, R23, 0x40, R134 ;  /* 0x0000004017167825 */ /* 0x000fe200078e0286 */
[----:B------:R-:W-:-:S02]  /*1b30*/  IADD3 R20, P0, R16, R20, RZ ;  /* 0x0000001410147210 */ /* 0x000fc40007f1e0ff */
[----:B------:R-:W-:Y:S01]  /*1b40*/  SHF.R.S32.HI R17, RZ, 0x1f, R16 ;  /* 0x0000001fff117819 */ /* 0x000fe20000011410 */
[----:B------:R-:W-:Y:S01]  /*1b50*/  IMAD.HI.U32 R124, R19, R124, R24 ;  /* 0x0000007c137c7227 */ /* 0x000fe200078e0018 */
[----:B------:R-:W-:Y:S02]  /*1b60*/  ISETP.GE.AND P1, PT, R12, c[0x0][0x220], PT ;  /* 0x000088000c007a0c */ /* 0x000fe40003f26270 */
[C---:B------:R-:W-:Y:S01]  /*1b70*/  ISETP.GE.AND P2, PT, R16.reuse, c[0x0][0x220], PT ;  /* 0x0000880010007a0c */ /* 0x040fe20003f46270 */
[----:B------:R-:W-:Y:S01]  /*1b80*/  IMAD.X R21, R17, 0x1, R21, P0 ;  /* 0x0000000111157824 */ /* 0x000fe200000e0615 */
[----:B------:R-:W-:Y:S01]  /*1b90*/  IADD3 R18, P0, R16, R8, RZ ;  /* 0x0000000810127210 */ /* 0x000fe20007f1e0ff */
[----:B------:R-:W-:Y:S01]  /*1ba0*/  IMAD R6, R23, c[0x0][0x190], RZ ;  /* 0x0000640017067a24 */ /* 0x000fe200078e02ff */
[----:B------:R-:W-:Y:S01]  /*1bb0*/  SEL R126, RZ, 0xffffffff, P1 ;  /* 0xffffffffff7e7807 */ /* 0x000fe20000800000 */
[----:B------:R-:W-:Y:S01]  /*1bc0*/  IMAD.WIDE.U32 R20, R22, c[0x0][0x190], R20 ;  /* 0x0000640016147a25 */ /* 0x000fe200078e0014 */
[----:B------:R-:W-:-:S02]  /*1bd0*/  LOP3.LUT R130, R15, R130, RZ, 0x3c, !PT ;  /* 0x000000820f827212 */ /* 0x000fc400078e3cff */
[----:B------:R-:W-:Y:S01]  /*1be0*/  LEA.HI R15, R11, R110, RZ, 0x6 ;  /* 0x0000006e0b0f7211 */ /* 0x000fe200078f30ff */
[----:B------:R-:W-:Y:S01]  /*1bf0*/  IMAD.X R19, R17, 0x1, R13, P0 ;  /* 0x0000000111137824 */ /* 0x000fe200000e060d */
[----:B------:R-:W-:Y:S01]  /*1c00*/  IADD3 R104, P0, R134, R9, RZ ;  /* 0x0000000986687210 */ /* 0x000fe20007f1e0ff */
[----:B------:R-:W-:Y:S01]  /*1c10*/  IMAD.SHL.U32 R126, R126, 0x2, RZ ;  /* 0x000000027e7e7824 */ /* 0x000fe200078e00ff */
[----:B------:R-:W-:Y:S01]  /*1c20*/  SEL R9, RZ, 0x1, P2 ;  /* 0x00000001ff097807 */ /* 0x000fe20001000000 */
[----:B------:R-:W-:Y:S01]  /*1c30*/  IMAD R6, R22, c[0x0][0x194], R6 ;  /* 0x0000650016067a24 */ /* 0x000fe200078e0206 */
[----:B------:R-:W-:Y:S01]  /*1c40*/  SHF.L.U32 R15, R15, 0x3, RZ ;  /* 0x000000030f0f7819 */ /* 0x000fe200000006ff */
[----:B------:R-:W-:Y:S01]  /*1c50*/  IMAD.X R3, R135, 0x1, R3, P0 ;  /* 0x0000000187037824 */ /* 0x000fe200000e0603 */
[----:B------:R-:W-:Y:S01]  /*1c60*/  LOP3.LUT R126, R126, 0x2, R9, 0xe2, !PT ;  /* 0x000000027e7e7812 */ /* 0x000fe200078ee209 */
[----:B------:R-:W-:Y:S01]  /*1c70*/  IMAD.IADD R127, R127, 0x1, -R10 ;  /* 0x000000017f7f7824 */ /* 0x000fe200078e0a0a */
[----:B------:R-:W-:Y:S01]  /*1c80*/  SHF.R.S32.HI R9, RZ, 0x1f, R60 ;  /* 0x0000001fff097819 */ /* 0x000fe2000001143c */
[----:B------:R-:W-:Y:S01]  /*1c90*/  IMAD R3, R3, c[0x0][0x1a0], RZ ;  /* 0x0000680003037a24 */ /* 0x000fe200078e02ff */
[----:B------:R-:W-:Y:S01]  /*1ca0*/  IADD3 R21, R21, R6, RZ ;  /* 0x0000000615157210 */ /* 0x000fe20007ffe0ff */
[----:B------:R-:W-:Y:S01]  /*1cb0*/  IMAD R131, R135, c[0x0][0x198], RZ ;  /* 0x0000660087837a24 */ /* 0x000fe200078e02ff */
[----:B------:R-:W-:Y:S01]  /*1cc0*/  LEA.HI R6, R9, R60, RZ, 0x6 ;  /* 0x0000003c09067211 */ /* 0x000fe200078f30ff */
[----:B------:R-:W-:Y:S01]  /*1cd0*/  IMAD R101, R104, c[0x0][0x1a4], R3 ;  /* 0x0000690068657a24 */ /* 0x000fe200078e0203 */
[----:B------:R-:W-:Y:S01]  /*1ce0*/  IADD3 R132, P0, R16, R132, RZ ;  /* 0x0000008410847210 */ /* 0x000fe20007f1e0ff */
[----:B------:R-:W-:Y:S01]  /*1cf0*/  IMAD.MOV.U32 R3, RZ, RZ, c[0x0][0x1a0] ;  /* 0x00006800ff037624 */ /* 0x000fe200078e00ff */
[----:B------:R-:W-:Y:S01]  /*1d00*/  SHF.R.S32.HI R6, RZ, 0x6, R6 ;  /* 0x00000006ff067819 */ /* 0x000fe20000011406 */
[----:B------:R-:W-:Y:S01]  /*1d10*/  IMAD R131, R134, c[0x0][0x19c], R131 ;  /* 0x0000670086837a24 */ /* 0x000fe200078e0283 */
[----:B------:R-:W-:Y:S01]  /*1d20*/  LOP3.LUT R130, R130, 0xfffffe00, R15, 0xf8, !PT ;  /* 0xfffffe0082827812 */ /* 0x000fe200078ef80f */
[----:B------:R-:W-:Y:S01]  /*1d30*/  IMAD R15, R0, c[0x0][0x1b8], RZ ;  /* 0x00006e00000f7a24 */ /* 0x000fe200078e02ff */
[----:B------:R-:W-:Y:S01]  /*1d40*/  IMNMX R59, R163, R6, !PT ;  /* 0x00000006a33b7217 */ /* 0x000fe20007800200 */
[----:B------:R-:W-:Y:S01]  /*1d50*/  IMAD.X R133, R17, 0x1, R5, P0 ;  /* 0x0000000111857824 */ /* 0x000fe200000e0605 */
[----:B------:R-:W-:Y:S01]  /*1d60*/  R2P PR, R127, 0x6 ;  /* 0x000000067f007804 */ /* 0x000fe20000000000 */
[----:B------:R-:W-:Y:S01]  /*1d70*/  IMAD R10, R2, c[0x0][0x1bc], R15 ;  /* 0x00006f00020a7a24 */ /* 0x000fe200078e020f */
[----:B------:R-:W-:Y:S01]  /*1d80*/  ISETP.GT.AND P0, PT, R102, R59, PT ;  /* 0x0000003b6600720c */ /* 0x000fe20003f04270 */
[----:B------:R-:W-:Y:S01]  /*1d90*/  IMAD.WIDE.U32 R14, R2, c[0x0][0x1b8], R18 ;  /* 0x00006e00020e7a25 */ /* 0x000fe200078e0012 */
[----:B------:R-:W-:-:S02]  /*1da0*/  SHF.R.S32.HI R8, RZ, 0x1f, R136 ;  /* 0x0000001fff087819 */ /* 0x000fc40000011488 */
[----:B------:R-:W-:Y:S01]  /*1db0*/  SHF.R.S32.HI R125, RZ, 0x1, R124 ;  /* 0x00000001ff7d7819 */ /* 0x000fe2000001147c */
[----:B------:R-:W-:Y:S01]  /*1dc0*/  IMAD.IADD R15, R15, 0x1, R10 ;  /* 0x000000010f0f7824 */ /* 0x000fe200078e020a */
[-C--:B------:R-:W-:Y:S01]  /*1dd0*/  SHF.L.U64.HI R164, R145, R78.reuse, c[0x0][0x19c] ;  /* 0x0000670091a47619 */ /* 0x080fe2000001024e */
[----:B------:R-:W-:Y:S01]  /*1de0*/  IMAD R139, R8, c[0x0][0x1a8], RZ ;  /* 0x00006a00088b7a24 */ /* 0x000fe200078e02ff */
[----:B------:R-:W-:Y:S01]  /*1df0*/  SHF.L.U64.HI R166, R3, R78, c[0x0][0x1a4] ;  /* 0x0000690003a67619 */ /* 0x000fe2000001024e */
[----:B------:R-:W-:Y:S01]  /*1e00*/  IMAD R122, R134, R125, R121 ;  /* 0x0000007d867a7224 */ /* 0x000fe200078e0279 */
[----:B------:R-:W-:Y:S01]  /*1e10*/  SHF.R.S32.HI R58, RZ, 0x4, R58 ;  /* 0x00000004ff3a7819 */ /* 0x000fe2000001143a */
[----:B------:R-:W-:Y:S01]  /*1e20*/  IMAD R139, R136, c[0x0][0x1ac], R139 ;  /* 0x00006b00888b7a24 */ /* 0x000fe200078e028b */
[----:B------:R-:W-:Y:S01]  /*1e30*/  SHF.R.S32.HI R52, RZ, 0x5, R52 ;  /* 0x00000005ff347819 */ /* 0x000fe20000011434 */
[--C-:B------:R-:W-:Y:S01]  /*1e40*/  IMAD.IADD R121, R121, 0x1, R122.reuse ;  /* 0x0000000179797824 */ /* 0x100fe200078e027a */
[----:B------:R-:W-:Y:S01]  /*1e50*/  SHF.R.S32.HI R109, RZ, 0x1f, R122 ;  /* 0x0000001fff6d7819 */ /* 0x000fe2000001147a */
[----:B------:R-:W-:Y:S01]  /*1e60*/  IMAD.WIDE.U32 R132, R134, c[0x0][0x198], R132 ;  /* 0x0000660086847a25 */ /* 0x000fe200078e0084 */
[----:B------:R-:W-:-:S02]  /*1e70*/  SEL R45, R45, 0xfffffff0, !P1 ;  /* 0xfffffff02d2d7807 */ /* 0x000fc40004800000 */
[----:B------:R-:W-:Y:S01]  /*1e80*/  SHF.R.S32.HI R108, RZ, 0x1f, R121 ;  /* 0x0000001fff6c7819 */ /* 0x000fe20000011479 */
[----:B------:R-:W-:Y:S01]  /*1e90*/  IMAD.WIDE.U32 R136, R136, c[0x0][0x1a8], R20 ;  /* 0x00006a0088887a25 */ /* 0x000fe200078e0014 */
[----:B------:R-:W-:Y:S02]  /*1ea0*/  IADD3 R131, R133, R131, RZ ;  /* 0x0000008385837210 */ /* 0x000fe40007ffe0ff */
[----:B------:R-:W-:Y:S01]  /*1eb0*/  SEL R43, R65, 0xffffffe0, !P2 ;  /* 0xffffffe0412b7807 */ /* 0x000fe20005000000 */
[----:B------:R-:W-:-:S04]  /*1ec0*/  IMAD.WIDE.U32 R104, R104, c[0x0][0x1a0], R14 ;  /* 0x0000680068687a25 */ /* 0x000fc800078e000e */
[----:B------:R-:W-:Y:S02]  /*1ed0*/  IMAD.SHL.U32 R167, R3, 0x10, RZ ;  /* 0x0000001003a77824 */ /* 0x000fe400078e00ff */
[----:B------:R-:W-:Y:S02]  /*1ee0*/  IMAD.IADD R129, R110, 0x1, -R129 ;  /* 0x000000016e817824 */ /* 0x000fe400078e0a81 */
        /* <DEDUP_REMOVED lines=10> */
[----:B------:R-:W-:Y:S01]  /*1f90*/  IMAD.WIDE.U32 R10, R169, c[0x0][0x278], R16 ;  /* 0x00009e00a90a7a25 */ /* 0x000fe200078e0010 */
[C---:B------:R-:W-:Y:S01]  /*1fa0*/  LEA R86, P2, R132.reuse, c[0x0][0x168], 0x1 ;  /* 0x00005a0084567a11 */ /* 0x040fe200078408ff */
[----:B------:R-:W-:Y:S01]  /*1fb0*/  UMOV UR8, 0x60 ;  /* 0x0000006000087882 */ /* 0x000fe20000000000 */
[----:B------:R-:W-:Y:S01]  /*1fc0*/  IADD3.X R5, R5, R135, ~R9, P1, P0 ;  /* 0x0000008705057210 */ /* 0x000fe20000fe0c09 */
[C---:B------:R-:W-:Y:S01]  /*1fd0*/  IMAD R4, R169.reuse, c[0x0][0x27c], R4 ;  /* 0x00009f00a9047a24 */ /* 0x040fe200078e0204 */
[----:B------:R-:W-:Y:S01]  /*1fe0*/  LEA.HI.X R85, R132, c[0x0][0x16c], R131, 0x1, P2 ;  /* 0x00005b0084557a11 */ /* 0x000fe200010f0c83 */
[----:B------:R-:W-:Y:S01]  /*1ff0*/  IMAD R6, R169, c[0x0][0x284], R6 ;  /* 0x0000a100a9067a24 */ /* 0x000fe200078e0206 */
[----:B------:R-:W-:Y:S01]  /*2000*/  IADD3 R114, R123, 0x40, RZ ;  /* 0x000000407b727810 */ /* 0x000fe20007ffe0ff */
[----:B------:R-:W-:Y:S01]  /*2010*/  IMAD.WIDE.U32 R14, R169, c[0x0][0x280], R16 ;  /* 0x0000a000a90e7a25 */ /* 0x000fe200078e0010 */
[----:B------:R-:W-:Y:S01]  /*2020*/  ULDC.64 UR4, c[0x0][0x1a0] ;  /* 0x0000680000047ab9 */ /* 0x000fe20000000a00 */
[----:B------:R-:W-:Y:S01]  /*2030*/  MOV R63, 0x5 ;  /* 0x00000005003f7802 */ /* 0x000fe20000000f00 */
[----:B------:R-:W-:Y:S01]  /*2040*/  UIMAD UR9, UR8, UR5, URZ ;  /* 0x00000005080972a4 */ /* 0x000fe2000f8e023f */
[----:B------:R-:W-:Y:S01]  /*2050*/  IMAD R9, R5, c[0x0][0x290], RZ ;  /* 0x0000a40005097a24 */ /* 0x000fe200078e02ff */
[----:B------:R-:W-:Y:S01]  /*2060*/  LOP3.LUT R118, R126, 0xffff, RZ, 0xc0, !PT ;  /* 0x0000ffff7e767812 */ /* 0x000fe200078ec0ff */
[----:B------:R-:W-:Y:S01]  /*2070*/  IMAD.IADD R11, R11, 0x1, R4 ;  /* 0x000000010b0b7824 */ /* 0x000fe200078e0204 */
[----:B------:R-:W-:Y:S01]  /*2080*/  ULDC UR5, c[0x0][0x294] ;  /* 0x0000a50000057ab9 */ /* 0x000fe20000000800 */
[----:B------:R-:W-:Y:S01]  /*2090*/  IMAD R5, R5, c[0x0][0x288], RZ ;  /* 0x0000a20005057a24 */ /* 0x000fe200078e02ff */
[----:B------:R-:W-:Y:S01]  /*20a0*/  UIMAD UR5, UR8, UR5, URZ ;  /* 0x00000005080572a4 */ /* 0x000fe2000f8e023f */
[----:B------:R-:W-:Y:S01]  /*20b0*/  IMAD.IADD R15, R15, 0x1, R6 ;  /* 0x000000010f0f7824 */ /* 0x000fe200078e0206 */
[----:B------:R-:W-:Y:S01]  /*20c0*/  UIMAD.WIDE.U32 UR10, UR8, UR4, URZ ;  /* 0x00000004080a72a5 */ /* 0x000fe2000f8e003f */
[----:B------:R-:W-:Y:S01]  /*20d0*/  IMAD R4, R8, c[0x0][0x28c], R5 ;  /* 0x0000a30008047a24 */ /* 0x000fe200078e0205 */
[----:B------:R-:W-:Y:S01]  /*20e0*/  LOP3.LUT R120, R118, 0x1, RZ, 0xc0, !PT ;  /* 0x0000000176787812 */ /* 0x000fe200078ec0ff */
        /* <DEDUP_REMOVED lines=14> */
[----:B------:R-:W-:-:S02]  /*21d0*/  IMAD.IADD R5, R15, 0x1, R9 ;  /* 0x000000010f057824 */ /* 0x000fc400078e0209 */
[----:B------:R-:W-:Y:S02]  /*21e0*/  IMAD.MOV.U32 R4, RZ, RZ, R14 ;  /* 0x000000ffff047224 */ /* 0x000fe400078e000e */
[C---:B------:R-:W-:Y:S02]  /*21f0*/  IMAD R91, R0.reuse, c[0x0][0x2a0], RZ ;  /* 0x0000a800005b7a24 */ /* 0x040fe400078e02ff */
[----:B------:R-:W-:Y:S02]  /*2200*/  IMAD R93, R0, c[0x0][0x298], RZ ;  /* 0x0000a600005d7a24 */ /* 0x000fe400078e02ff */
[----:B------:R-:W-:Y:S02]  /*2210*/  IMAD.MOV.U32 R6, RZ, RZ, R10 ;  /* 0x000000ffff067224 */ /* 0x000fe400078e000a */
[----:B------:R-:W-:-:S04]  /*2220*/  IMAD.WIDE.U32 R82, R3, 0x20, RZ ;  /* 0x0000002003527825 */ /* 0x000fc800078e00ff */
[C---:B------:R-:W-:Y:S02]  /*2230*/  IMAD R91, R2.reuse, c[0x0][0x2a4], R91 ;  /* 0x0000a900025b7a24 */ /* 0x040fe400078e025b */
[C---:B------:R-:W-:Y:S02]  /*2240*/  IMAD R93, R2.reuse, c[0x0][0x29c], R93 ;  /* 0x0000a700025d7a24 */ /* 0x040fe400078e025d */
[----:B------:R-:W-:-:S04]  /*2250*/  IMAD.WIDE.U32 R4, R2, c[0x0][0x2a0], R4 ;  /* 0x0000a80002047a25 */ /* 0x000fc800078e0004 */
[----:B------:R-:W-:Y:S01]  /*2260*/  IMAD.WIDE.U32 R2, R2, c[0x0][0x298], R6 ;  /* 0x0000a60002027a25 */ /* 0x000fe200078e0006 */
[----:B------:R-:W-:-:S03]  /*2270*/  LEA R90, P1, R4, c[0x0][0x270], 0x1 ;  /* 0x00009c00045a7a11 */ /* 0x000fc600078208ff */
[----:B------:R-:W-:Y:S01]  /*2280*/  IMAD.IADD R93, R3, 0x1, R93 ;  /* 0x00000001035d7824 */ /* 0x000fe200078e025d */
[C---:B------:R-:W-:Y:S01]  /*2290*/  LEA R92, P0, R2.reuse, c[0x0][0x268], 0x1 ;  /* 0x00009a00025c7a11 */ /* 0x040fe200078008ff */
        /* <DEDUP_REMOVED lines=11> */
[--C-:B------:R-:W-:Y:S01]  /*2350*/  IMAD.X R47, R109, 0x1, R97.reuse, P4 ;  /* 0x000000016d2f7824 */ /* 0x100fe200020e0661 */
[----:B------:R-:W-:Y:S01]  /*2360*/  IADD3 R96, P2, R121, R96, RZ ;  /* 0x0000006079607210 */ /* 0x000fe20007f5e0ff */
[----:B------:R-:W-:Y:S01]  /*2370*/  IMAD.IADD R112, R123, 0x1, R114 ;  /* 0x000000017b707824 */ /* 0x000fe200078e0272 */
[----:B------:R-:W-:Y:S01]  /*2380*/  LEA R88, P1, R104, c[0x0][0x170], 0x1 ;  /* 0x00005c0068587a11 */ /* 0x000fe200078208ff */
[----:B------:R-:W-:Y:S01]  /*2390*/  IMAD.X R71, RZ, RZ, R164, P0 ;  /* 0x000000ffff477224 */ /* 0x000fe200000e06a4 */
[----:B------:R-:W-:Y:S01]  /*23a0*/  SHF.L.U64.HI R61, R64, R78, c[0x0][0x28c] ;  /* 0x0000a300403d7619 */ /* 0x000fe2000001024e */
[----:B------:R-:W-:Y:S01]  /*23b0*/  IMAD.X R97, R108, 0x1, R97, P2 ;  /* 0x000000016c617824 */ /* 0x000fe200010e0661 */
[----:B------:R-:W-:Y:S01]  /*23c0*/  LEA.HI.X R89, R104, c[0x0][0x174], R101, 0x1, P1 ;  /* 0x00005d0068597a11 */ /* 0x000fe200008f0c65 */
[----:B------:R-:W-:Y:S01]  /*23d0*/  IMAD.SHL.U32 R79, R142, 0x10, RZ ;  /* 0x000000108e4f7824 */ /* 0x000fe200078e00ff */
[----:B------:R-:W-:Y:S01]  /*23e0*/  IADD3 R72, P0, R165, R70, RZ ;  /* 0x00000046a5487210 */ /* 0x000fe20007f1e0ff */
[C---:B------:R-:W-:Y:S01]  /*23f0*/  IMAD.SHL.U32 R115, R125.reuse, 0x20, RZ ;  /* 0x000000207d737824 */ /* 0x040fe200078e00ff */
[----:B------:R-:W-:Y:S01]  /*2400*/  IADD3 R67, P1, R62, 0x40, RZ ;  /* 0x000000403e437810 */ /* 0x000fe20007f3e0ff */
[----:B------:R-:W-:Y:S01]  /*2410*/  IMAD R113, R125, 0x30, RZ ;  /* 0x000000307d717824 */ /* 0x000fe200078e02ff */
[----:B------:R-:W-:Y:S01]  /*2420*/  IADD3.X R73, R164, R71, RZ, P0, !PT ;  /* 0x00000047a4497210 */ /* 0x000fe200007fe4ff */
[----:B------:R-:W-:Y:S01]  /*2430*/  IMAD.IADD R111, R123, 0x1, R112 ;  /* 0x000000017b6f7824 */ /* 0x000fe200078e0270 */
[C---:B------:R-:W-:Y:S01]  /*2440*/  SHF.L.U64.HI R47, R46.reuse, 0x1, R47 ;  /* 0x000000012e2f7819 */ /* 0x040fe2000001022f */
[----:B------:R-:W-:Y:S01]  /*2450*/  IMAD.SHL.U32 R46, R46, 0x2, RZ ;  /* 0x000000022e2e7824 */ /* 0x000fe200078e00ff */
[C---:B------:R-:W-:Y:S01]  /*2460*/  SHF.L.U64.HI R97, R96.reuse, 0x1, R97 ;  /* 0x0000000160617819 */ /* 0x040fe20000010261 */
[----:B------:R-:W-:Y:S01]  /*2470*/  IMAD.SHL.U32 R96, R96, 0x2, RZ ;  /* 0x0000000260607824 */ /* 0x000fe200078e00ff */
[----:B------:R-:W-:Y:S01]  /*2480*/  IADD3.X R66, RZ, R61, RZ, P1, !PT ;  /* 0x0000003dff427210 */ /* 0x000fe20000ffe4ff */
[----:B------:R-:W-:Y:S01]  /*2490*/  IMAD R65, R65, c[0x0][0x19c], RZ ;  /* 0x0000670041417a24 */ /* 0x000fe200078e02ff */
[----:B------:R-:W-:Y:S01]  /*24a0*/  IADD3 R69, P5, R67, R62, RZ ;  /* 0x0000003e43457210 */ /* 0x000fe20007fbe0ff */
[----:B------:R-:W-:Y:S01]  /*24b0*/  IMAD.WIDE.U32 R144, R145, 0x20, RZ ;  /* 0x0000002091907825 */ /* 0x000fe200078e00ff */
[----:B------:R-:W-:-:S02]  /*24c0*/  IADD3 R77, P0, R165, R72, RZ ;  /* 0x00000048a54d7210 */ /* 0x000fc40007f1e0ff */
[----:B------:R-:W-:Y:S01]  /*24d0*/  SHF.L.U64.HI R78, R142, R78, c[0x0][0x294] ;  /* 0x0000a5008e4e7619 */ /* 0x000fe2000001024e */
[----:B------:R-:W-:Y:S01]  /*24e0*/  IMAD.X R68, R66, 0x1, R61, P5 ;  /* 0x0000000142447824 */ /* 0x000fe200028e063d */
[----:B------:R-:W-:Y:S01]  /*24f0*/  SHF.L.U64.HI R80, R142, R63, c[0x0][0x294] ;  /* 0x0000a5008e507619 */ /* 0x000fe2000001023f */
[----:B------:R-:W-:Y:S01]  /*2500*/  IMAD.X R76, R164, 0x1, R73, P0 ;  /* 0x00000001a44c7824 */ /* 0x000fe200000e0649 */
[C---:B------:R-:W-:Y:S01]  /*2510*/  SHF.L.U32 R81, R142.reuse, 0x5, RZ ;  /* 0x000000058e517819 */ /* 0x040fe200000006ff */
[----:B------:R-:W-:Y:S01]  /*2520*/  IMAD.WIDE.U32 R142, R142, 0x60, RZ ;  /* 0x000000608e8e7825 */ /* 0x000fe200078e00ff */
[----:B------:R-:W-:Y:S02]  /*2530*/  IADD3 R94, P4, R96, c[0x0][0x2b0], RZ ;  /* 0x0000ac00605e7a10 */ /* 0x000fe40007f9e0ff */
[----:B------:R-:W-:Y:S01]  /*2540*/  IADD3 R10, P1, R46, c[0x0][0x2b0], RZ ;  /* 0x0000ac002e0a7a10 */ /* 0x000fe20007f3e0ff */
[----:B------:R-:W-:Y:S01]  /*2550*/  IMAD.MOV.U32 R11, RZ, RZ, R102 ;  /* 0x000000ffff0b7224 */ /* 0x000fe200078e0066 */
[----:B------:R-:W-:Y:S01]  /*2560*/  IADD3 R75, P5, R69, R62, RZ ;  /* 0x0000003e454b7210 */ /* 0x000fe20007fbe0ff */
[----:B------:R-:W-:Y:S01]  /*2570*/  IMAD.IADD R65, R145, 0x1, R65 ;  /* 0x0000000191417824 */ /* 0x000fe200078e0241 */
[----:B------:R-:W-:Y:S01]  /*2580*/  IADD3 R0, R83, R0, RZ ;  /* 0x0000000053007210 */ /* 0x000fe20007ffe0ff */
[----:B------:R-:W-:Y:S01]  /*2590*/  IMAD.SHL.U32 R83, R82, 0x2, RZ ;  /* 0x0000000252537824 */ /* 0x000fe200078e00ff */
[----:B------:R-:W-:Y:S01]  /*25a0*/  IADD3 R96, P2, R96, c[0x0][0x2a8], RZ ;  /* 0x0000aa0060607a10 */ /* 0x000fe20007f5e0ff */
[----:B------:R-:W-:Y:S01]  /*25b0*/  IMAD.X R74, R68, 0x1, R61, P5 ;  /* 0x00000001444a7824 */ /* 0x000fe200028e063d */
[----:B------:R-:W-:-:S02]  /*25c0*/  IADD3 R46, P0, R46, c[0x0][0x2a8], RZ ;  /* 0x0000aa002e2e7a10 */ /* 0x000fc40007f1e0ff */
[C---:B------:R-:W-:Y:S01]  /*25d0*/  SHF.L.U64.HI R63, R64.reuse, R63, c[0x0][0x28c] ;  /* 0x0000a300403f7619 */ /* 0x040fe2000001023f */
[----:B------:R-:W-:Y:S01]  /*25e0*/  IMAD.SHL.U32 R64, R64, 0x20, RZ ;  /* 0x0000002040407824 */ /* 0x000fe200078e00ff */
[C---:B------:R-:W-:Y:S01]  /*25f0*/  SHF.L.U64.HI R80, R81.reuse, 0x1, R80 ;  /* 0x0000000151507819 */ /* 0x040fe20000010250 */
[----:B------:R-:W-:Y:S01]  /*2600*/  IMAD.SHL.U32 R81, R81, 0x2, RZ ;  /* 0x0000000251517824 */ /* 0x000fe200078e00ff */
[C---:B------:R-:W-:Y:S01]  /*2610*/  SHF.L.U64.HI R78, R79.reuse, 0x1, R78 ;  /* 0x000000014f4e7819 */ /* 0x040fe2000001024e */
[----:B------:R-:W-:Y:S01]  /*2620*/  IMAD.SHL.U32 R79, R79, 0x2, RZ ;  /* 0x000000024f4f7824 */ /* 0x000fe200078e00ff */
[----:B------:R-:W-:Y:S02]  /*2630*/  IADD3.X R95, R97, c[0x0][0x2b4], RZ, P4, !PT ;  /* 0x0000ad00615f7a10 */ /* 0x000fe400027fe4ff */
[----:B------:R-:W-:Y:S02]  /*2640*/  IADD3.X R9, R47, c[0x0][0x2b4], RZ, P1, !PT ;  /* 0x0000ad002f097a10 */ /* 0x000fe40000ffe4ff */
[----:B------:R-:W-:-:S02]  /*2650*/  SHF.L.U64.HI R82, R82, 0x1, R0 ;  /* 0x0000000152527819 */ /* 0x000fc40000010200 */
[----:B------:R-:W-:Y:S02]  /*2660*/  SHF.R.S32.HI R106, RZ, 0x1f, R115 ;  /* 0x0000001fff6a7819 */ /* 0x000fe40000011473 */
[----:B------:R-:W-:Y:S02]  /*2670*/  SHF.R.S32.HI R100, RZ, 0x1f, R113 ;  /* 0x0000001fff647819 */ /* 0x000fe40000011471 */
[----:B------:R-:W-:Y:S02]  /*2680*/  SHF.R.S32.HI R99, RZ, 0x1f, R112 ;  /* 0x0000001fff637819 */ /* 0x000fe40000011470 */
[----:B------:R-:W-:Y:S02]  /*2690*/  IADD3 R84, R143, UR5, RZ ;  /* 0x000000058f547c10 */ /* 0x000fe4000fffe0ff */
[----:B------:R-:W-:Y:S02]  /*26a0*/  SHF.R.S32.HI R98, RZ, 0x1f, R111 ;  /* 0x0000001fff627819 */ /* 0x000fe4000001146f */
[----:B------:R-:W-:-:S02]  /*26b0*/  IADD3.X R97, R97, c[0x0][0x2ac], RZ, P2, !PT ;  /* 0x0000ab0061617a10 */ /* 0x000fc400017fe4ff */
[----:B------:R-:W-:Y:S02]  /*26c0*/  IADD3.X R47, R47, c[0x0][0x2ac], RZ, P0, !PT ;  /* 0x0000ab002f2f7a10 */ /* 0x000fe400007fe4ff */
.L_x_6077:
        /* <DEDUP_REMOVED lines=8> */
[----:B-123--:R-:W-:-:S05]  /*2750*/  @!P6 BRA `(.L_x_6010) ;  /* 0x000000600000e947 */ /* 0x00efca0003800000 */
[----:B------:R-:W-:Y:S02]  /*2760*/  ISETP.NE.AND P1, PT, R120, RZ, PT ;  /* 0x000000ff7800720c */ /* 0x000fe40003f25270 */
[----:B------:R-:W-:Y:S11]  /*2770*/  ISETP.NE.AND P0, PT, R118, RZ, PT ;  /* 0x000000ff7600720c */ /* 0x000ff60003f05270 */
[----:B------:R-:W2:Y:S04]  /*2780*/  @P1 LDG.E.128 R20, [R90.64] ;  /* 0x000000065a141981 */ /* 0x000ea8000c1e1d00 */
[----:B--2---:R1:W-:Y:S04]  /*2790*/  @P1 STG.E.128 [R88.64], R20 ;  /* 0x0000001458001986 */ /* 0x0043e8000c101d06 */
[----:B------:R-:W2:Y:S04]  /*27a0*/  @P0 LDG.E.128 R4, [R90.64+0x80] ;  /* 0x000080065a040981 */ /* 0x000ea8000c1e1d00 */
[----:B--2---:R1:W-:Y:S02]  /*27b0*/  @P0 STG.E.128 [R88.64+0x80], R4 ;  /* 0x0000800458000986 */ /* 0x0043e4000c101d06 */
.L_x_6010:
[----:B------:R-:W-:Y:S05]  /*27c0*/  BSYNC B0 ;  /* 0x0000000000007941 */ /* 0x000fea0003800000 */
.L_x_6009:
        /* <DEDUP_REMOVED lines=11> */
[----:B-1----:R-:W2:Y:S04]  /*2880*/  @P1 LDG.E.128 R20, [R24.64] ;  /* 0x0000000618141981 */ /* 0x002ea8000c1e1d00 */
[----:B--2---:R1:W-:Y:S04]  /*2890*/  @P1 STG.E.128 [R18.64], R20 ;  /* 0x0000001412001986 */ /* 0x0043e8000c101d06 */
[----:B------:R-:W2:Y:S04]  /*28a0*/  @P0 LDG.E.128 R4, [R24.64+0x80] ;  /* 0x0000800618040981 */ /* 0x000ea8000c1e1d00 */
[----:B--2---:R1:W-:Y:S02]  /*28b0*/  @P0 STG.E.128 [R18.64+0x80], R4 ;  /* 0x0000800412000986 */ /* 0x0043e4000c101d06 */
.L_x_6012:
[----:B------:R-:W-:Y:S05]  /*28c0*/  BSYNC B0 ;  /* 0x0000000000007941 */ /* 0x000fea0003800000 */
.L_x_6011:
        /* <DEDUP_REMOVED lines=15> */
.L_x_6014:
[----:B------:R-:W-:Y:S05]  /*29c0*/  BSYNC B0 ;  /* 0x0000000000007941 */ /* 0x000fea0003800000 */
.L_x_6013:
[C---:B------:R-:W-:Y:S01]  /*29d0*/  ISETP.GE.AND P1, PT, R116.reuse, R2, PT ;  /* 0x000000027400720c */ /* 0x040fe20003f26270 */
[----:B------:R-:W-:Y:S03]  /*29e0*/  BSSY B0, `(.L_x_6015) ;  /* 0x000000e000007945 */ /* 0x000fe60003800000 */
[----:B------:R-:W-:Y:S11]  /*29f0*/  ISETP.GE.AND P1, PT, R116, R0, !P1 ;  /* 0x000000007400720c */ /* 0x000ff60004f26270 */
[----:B------:R-:W-:Y:S02]  /*2a00*/  @!UPT UIADD3 URZ, URZ, URZ, URZ ;  /* 0x0000003f3f3ff290 */ /* 0x000fe4000fffe03f */
[----:B------:R-:W-:-:S05]  /*2a10*/  @!P1 BRA `(.L_x_6016) ;  /* 0x000000a000009947 */ /* 0x000fca0003800000 */
[----:B------:R-:W-:Y:S02]  /*2a20*/  ISETP.NE.AND P5, PT, R120, RZ, PT ;  /* 0x000000ff7800720c */ /* 0x000fe40003fa5270 */
[----:B-1----:R-:W-:Y:S05]  /*2a30*/  IADD3 R18, P0, R90, R142, RZ ;  /* 0x0000008e5a127210 */ /* 0x002fea0007f1e0ff */
[----:B------:R-:W-:Y:S01]  /*2a40*/  IMAD.X R19, R91, 0x1, R84, P0 ;  /* 0x000000015b137824 */ /* 0x000fe200000e0654 */
[----:B------:R-:W-:Y:S04]  /*2a50*/  IADD3 R2, P0, R88, UR10, RZ ;  /* 0x0000000a58027c10 */ /* 0x000fe8000ff1e0ff */
[----:B------:R-:W-:Y:S01]  /*2a60*/  IADD3.X R3, R89, UR9, RZ, P0, !PT ;  /* 0x0000000959037c10 */ /* 0x000fe200087fe4ff */
[----:B------:R-:W2:Y:S01]  /*2a70*/  @P5 LDG.E.128 R20, [R18.64] ;  /* 0x0000000612145981 */ /* 0x000ea2000c1e1d00 */
[----:B------:R-:W-:Y:S03]  /*2a80*/  ISETP.NE.AND P0, PT, R118, RZ, PT ;  /* 0x000000ff7600720c */ /* 0x000fe60003f05270 */
[----:B--2---:R1:W-:Y:S10]  /*2a90*/  @P5 STG.E.128 [R2.64], R20 ;  /* 0x0000001402005986 */ /* 0x0043f4000c101d06 */
[----:B------:R-:W2:Y:S04]  /*2aa0*/  @P0 LDG.E.128 R4, [R18.64+0x80] ;  /* 0x0000800612040981 */ /* 0x000ea8000c1e1d00 */
[----:B--2---:R1:W-:Y:S02]  /*2ab0*/  @P0 STG.E.128 [R2.64+0x80], R4 ;  /* 0x0000800402000986 */ /* 0x0043e4000c101d06 */
.L_x_6016:
[----:B------:R-:W-:Y:S05]  /*2ac0*/  BSYNC B0 ;  /* 0x0000000000007941 */ /* 0x000fea0003800000 */
.L_x_6015:
        /* <DEDUP_REMOVED lines=29> */
[--C-:B------:R-:W-:Y:S01]  /*2ca0*/  @!P0 HADD2.F32 R26, -RZ, R8.reuse.H1_H1 ;  /* 0x30000008ff1a8230 */ /* 0x100fe20000004100 */
        /* <DEDUP_REMOVED lines=8> */
[--C-:B------:R-:W-:Y:S01]  /*2d30*/  @!P0 HADD2.F32 R18, -RZ, R19.reuse.H0_H0 ;  /* 0x20000013ff128230 */ /* 0x100fe20000004100 */
[-C--:B------:R-:W-:Y:S01]  /*2d40*/  @!P0 FMUL.FTZ R3, R8, R5.reuse ;  /* 0x0000000508038220 */ /* 0x080fe20000410000 */
[----:B------:R-:W-:Y:S01]  /*2d50*/  @!P0 HADD2.F32 R24, -RZ, R19.H1_H1 ;  /* 0x30000013ff188230 */ /* 0x000fe20000004100 */
[----:B------:R-:W-:Y:S01]  /*2d60*/  @!P0 FMUL.FTZ R28, R26, R5 ;  /* 0x000000051a1c8220 */ /* 0x000fe20000410000 */
[--C-:B------:R-:W-:Y:S01]  /*2d70*/  @!P0 HADD2.F32 R25, -RZ, R6.reuse.H1_H1 ;  /* 0x30000006ff198230 */ /* 0x100fe20000004100 */
[-C--:B------:R-:W-:Y:S01]  /*2d80*/  @!P0 FMUL.FTZ R2, R18, R15.reuse ;  /* 0x0000000f12028220 */ /* 0x080fe20000410000 */
[----:B------:R-:W-:Y:S01]  /*2d90*/  @!P0 HADD2.F32 R6, -RZ, R6.H0_H0 ;  /* 0x20000006ff068230 */ /* 0x000fe20000004100 */
[----:B------:R-:W-:Y:S01]  /*2da0*/  @!P0 FMUL.FTZ R35, R24, R15 ;  /* 0x0000000f18238220 */ /* 0x000fe20000410000 */
[----:B------:R-:W-:Y:S01]  /*2db0*/  @!P0 F2FP.PACK_AB R33, R0, R33 ;  /* 0x000000210021823e */ /* 0x000fe200000000ff */
[-C--:B------:R-:W-:Y:S01]  /*2dc0*/  @!P0 FFMA.FTZ R2, R24, R27.reuse, R2 ;  /* 0x0000001b18028223 */ /* 0x080fe20000010002 */
[----:B------:R-:W-:Y:S01]  /*2dd0*/  @!P0 HADD2.F32 R7, -RZ, R7.H1_H1 ;  /* 0x30000007ff078230 */ /* 0x000fe20000004100 */
[----:B------:R-:W-:Y:S01]  /*2de0*/  @!P0 FFMA.FTZ R35, R18, R27, -R35 ;  /* 0x0000001b12238223 */ /* 0x000fe20000010823 */
[----:B------:R-:W-:Y:S01]  /*2df0*/  @!P0 MOV R20, R33 ;  /* 0x0000002100148202 */ /* 0x000fe20000000f00 */
[--C-:B------:R-:W-:Y:S02]  /*2e00*/  @!P0 HADD2.F32 R29, -RZ, R31.reuse.H0_H0 ;  /* 0x2000001fff1d8230 */ /* 0x100fe40000004100 */
[----:B------:R-:W-:Y:S01]  /*2e10*/  @!P0 HADD2.F32 R31, -RZ, R31.H1_H1 ;  /* 0x3000001fff1f8230 */ /* 0x000fe20000004100 */
[----:B------:R-:W-:Y:S01]  /*2e20*/  @!P0 F2FP.PACK_AB R34, R2, R35 ;  /* 0x000000230222823e */ /* 0x000fe200000000ff */
[CC--:B------:R-:W-:Y:S02]  /*2e30*/  @!P0 FMUL.FTZ R32, R25.reuse, R7.reuse ;  /* 0x0000000719208220 */ /* 0x0c0fe40000410000 */
[----:B------:R-:W-:Y:S01]  /*2e40*/  @!P0 FMUL.FTZ R4, R6, R7 ;  /* 0x0000000706048220 */ /* 0x000fe20000410000 */
[----:B------:R-:W-:Y:S01]  /*2e50*/  @!P0 MOV R21, R34 ;  /* 0x0000002200158202 */ /* 0x000fe20000000f00 */
        /* <DEDUP_REMOVED lines=9> */
.L_x_6022:
[----:B------:R-:W-:Y:S05]  /*2ef0*/  BSYNC B0 ;  /* 0x0000000000007941 */ /* 0x000fea0003800000 */
.L_x_6021:
        /* <DEDUP_REMOVED lines=53> */
[----:B------:R1:W-:Y:S02]  /*3250*/  STG.E.128 [R86.64+0x80], R20 ;  /* 0x0000801456007986 */ /* 0x0003e4000c101d06 */
.L_x_6020:
[----:B------:R-:W-:Y:S05]  /*3260*/  BSYNC B1 ;  /* 0x0000000000017941 */ /* 0x000fea0003800000 */
.L_x_6019:
        /* <DEDUP_REMOVED lines=34> */
[----:B------:R-:W-:Y:S02]  /*3490*/  @!P0 HADD2.F32 R5, -RZ, R7.H0_H0 ;  /* 0x20000007ff058230 */ /* 0x000fe40000004100 */
[--C-:B------:R-:W-:Y:S01]  /*34a0*/  @!P0 HADD2.F32 R26, -RZ, R24.reuse.H1_H1 ;  /* 0x30000018ff1a8230 */ /* 0x100fe20000004100 */
[-C--:B------:R-:W-:Y:S01]  /*34b0*/  @!P0 FMUL.FTZ R2, R15, R8.reuse ;  /* 0x000000080f028220 */ /* 0x080fe20000410000 */
[----:B------:R-:W-:Y:S01]  /*34c0*/  @!P0 HADD2.F32 R24, -RZ, R24.H0_H0 ;  /* 0x20000018ff188230 */ /* 0x000fe20000004100 */
[----:B------:R-:W-:Y:S01]  /*34d0*/  @!P0 F2FP.PACK_AB R35, R0, R35 ;  /* 0x000000230023823e */ /* 0x000fe200000000ff */
[----:B------:R-:W-:Y:S01]  /*34e0*/  @!P0 HADD2.F32 R27, -RZ, R25.H1_H1 ;  /* 0x30000019ff1b8230 */ /* 0x000fe20000004100 */
[-C--:B------:R-:W-:Y:S01]  /*34f0*/  @!P0 FMUL.FTZ R34, R26, R5.reuse ;  /* 0x000000051a228220 */ /* 0x080fe20000410000 */
[--C-:B------:R-:W-:Y:S01]  /*3500*/  @!P0 HADD2.F32 R30, -RZ, R6.reuse.H1_H1 ;  /* 0x30000006ff1e8230 */ /* 0x100fe20000004100 */
[----:B------:R-:W-:Y:S01]  /*3510*/  @!P0 FMUL.FTZ R3, R24, R5 ;  /* 0x0000000518038220 */ /* 0x000fe20000410000 */
[----:B------:R-:W-:Y:S01]  /*3520*/  @!P0 HADD2.F32 R6, -RZ, R6.H0_H0 ;  /* 0x20000006ff068230 */ /* 0x000fe20000004100 */
[C---:B------:R-:W-:Y:S01]  /*3530*/  @!P0 FMUL.FTZ R37, R27.reuse, R8 ;  /* 0x000000081b258220 */ /* 0x040fe20000410000 */
        /* <DEDUP_REMOVED lines=19> */
.L_x_6026:
[----:B------:R-:W-:Y:S05]  /*3670*/  BSYNC B0 ;  /* 0x0000000000007941 */ /* 0x000fea0003800000 */
.L_x_6025:
[----:B------:R-:W-:Y:S11]  /*3680*/  ISETP.GE.AND P0, PT, R12, c[0x0][0x220], PT ;  /* 0x000088000c007a0c */ /* 0x000ff60003f06270 */
[----:B------:R-:W-:Y:S02]  /*3690*/  @!UPT UIADD3 URZ, URZ, URZ, URZ ;  /* 0x0000003f3f3ff290 */ /* 0x000fe4000fffe03f */
[----:B------:R-:W-:-:S05]  /*36a0*/  @P0 BRA `(.L_x_6024) ;  /* 0x0000035000000947 */ /* 0x000fca0003800000 */
[C---:B------:R-:W-:Y:S02]  /*36b0*/  LEA R34, P4, R67.reuse, R92, 0x1 ;  /* 0x0000005c43227211 */ /* 0x040fe400078808ff */
[----:B------:R-:W-:Y:S02]  /*36c0*/  ISETP.GE.AND P0, PT, R12, UR4, PT ;  /* 0x000000040c007c0c */ /* 0x000fe4000bf06270 */
[----:B------:R-:W-:Y:S02]  /*36d0*/  LEA.HI.X R35, R67, R93, R66, 0x1, P4 ;  /* 0x0000005d43237211 */ /* 0x000fe400020f0c42 */
[C---:B------:R-:W-:Y:S03]  /*36e0*/  LEA R38, P4, R70.reuse, R86, 0x1 ;  /* 0x0000005646267211 */ /* 0x040fe600078808ff */
[----:B-1----:R-:W2:Y:S01]  /*36f0*/  LDG.E.128 R20, [R34.64] ;  /* 0x0000000622147981 */ /* 0x002ea2000c1e1d00 */
        /* <DEDUP_REMOVED lines=15> */
[----:B------:R-:W-:Y:S01]  /*37f0*/  @!P0 HADD2.F32 R27, -RZ, R29.H0_H0 ;  /* 0x2000001dff1b8230 */ /* 0x000fe20000004100 */
[-C--:B------:R-:W-:Y:S01]  /*3800*/  @!P0 FFMA.FTZ R35, R15, R26.reuse, -R35 ;  /* 0x0000001a0f238223 */ /* 0x080fe20000010823 */
[----:B------:R-:W-:Y:S01]  /*3810*/  @!P0 HADD2.F32 R15, -RZ, R19.H0_H0 ;  /* 0x20000013ff0f8230 */ /* 0x000fe20000004100 */
[----:B------:R-:W-:Y:S01]  /*3820*/  @!P0 FFMA.FTZ R0, R25, R26, R0 ;  /* 0x0000001a19008223 */ /* 0x000fe20000010000 */
[--C-:B------:R-:W-:Y:S02]  /*3830*/  @!P0 HADD2.F32 R26, -RZ, R18.reuse.H1_H1 ;  /* 0x30000012ff1a8230 */ /* 0x100fe40000004100 */
[----:B------:R-:W-:Y:S01]  /*3840*/  @!P0 HADD2.F32 R18, -RZ, R18.H0_H0 ;  /* 0x20000012ff128230 */ /* 0x000fe20000004100 */
[-C--:B------:R-:W-:Y:S01]  /*3850*/  @!P0 FMUL.FTZ R2, R15, R8.reuse ;  /* 0x000000080f028220 */ /* 0x080fe20000410000 */
[----:B------:R-:W-:Y:S01]  /*3860*/  @!P0 HADD2.F32 R5, -RZ, R7.H0_H0 ;  /* 0x20000007ff058230 */ /* 0x000fe20000004100 */
[----:B------:R-:W-:Y:S01]  /*3870*/  @!P0 F2FP.PACK_AB R35, R0, R35 ;  /* 0x000000230023823e */ /* 0x000fe200000000ff */
[----:B------:R-:W-:Y:S02]  /*3880*/  @!P0 HADD2.F32 R31, -RZ, R29.H1_H1 ;  /* 0x3000001dff1f8230 */ /* 0x000fe40000004100 */
[----:B------:R-:W-:Y:S01]  /*3890*/  @!P0 HADD2.F32 R25, -RZ, R19.H1_H1 ;  /* 0x30000013ff198230 */ /* 0x000fe20000004100 */
[-C--:B------:R-:W-:Y:S01]  /*38a0*/  @!P0 FMUL.FTZ R3, R18, R5.reuse ;  /* 0x0000000512038220 */ /* 0x080fe20000410000 */
[--C-:B------:R-:W-:Y:S01]  /*38b0*/  @!P0 HADD2.F32 R29, -RZ, R6.reuse.H1_H1 ;  /* 0x30000006ff1d8230 */ /* 0x100fe20000004100 */
[C---:B------:R-:W-:Y:S01]  /*38c0*/  @!P0 FMUL.FTZ R30, R26.reuse, R5 ;  /* 0x000000051a1e8220 */ /* 0x040fe20000410000 */
[----:B------:R-:W-:Y:S01]  /*38d0*/  @!P0 HADD2.F32 R6, -RZ, R6.H0_H0 ;  /* 0x20000006ff068230 */ /* 0x000fe20000004100 */
[C---:B------:R-:W-:Y:S01]  /*38e0*/  @!P0 FMUL.FTZ R37, R25.reuse, R8 ;  /* 0x0000000819258220 */ /* 0x040fe20000410000 */
[----:B------:R-:W-:Y:S01]  /*38f0*/  @!P0 HADD2.F32 R7, -RZ, R7.H1_H1 ;  /* 0x30000007ff078230 */ /* 0x000fe20000004100 */
[-C--:B------:R-:W-:Y:S01]  /*3900*/  @!P0 FFMA.FTZ R2, R25, R28.reuse, R2 ;  /* 0x0000001c19028223 */ /* 0x080fe20000010002 */
[----:B------:R-:W-:Y:S01]  /*3910*/  @!P0 MOV R20, R35 ;  /* 0x0000002300148202 */ /* 0x000fe20000000f00 */
        /* <DEDUP_REMOVED lines=14> */
.L_x_6024:
[----:B------:R-:W-:Y:S05]  /*3a00*/  BSYNC B1 ;  /* 0x0000000000017941 */ /* 0x000fea0003800000 */
.L_x_6023:
        /* <DEDUP_REMOVED lines=64> */
.L_x_6030:
[----:B------:R-:W-:Y:S05]  /*3e10*/  BSYNC B0 ;  /* 0x0000000000007941 */ /* 0x000fea0003800000 */
.L_x_6029:
        /* <DEDUP_REMOVED lines=56> */
.L_x_6028:
[----:B------:R-:W-:Y:S05]  /*41a0*/  BSYNC B1 ;  /* 0x0000000000017941 */ /* 0x000fea0003800000 */
.L_x_6027:
        /* <DEDUP_REMOVED lines=68> */
.L_x_6034:
[----:B------:R-:W-:Y:S05]  /*45f0*/  BSYNC B0 ;  /* 0x0000000000007941 */ /* 0x000fea0003800000 */
.L_x_6033:
        /* <DEDUP_REMOVED lines=56> */
.L_x_6032:
[----:B------:R-:W-:Y:S05]  /*4980*/  BSYNC B1 ;  /* 0x0000000000017941 */ /* 0x000fea0003800000 */
.L_x_6031:
        /* <DEDUP_REMOVED lines=9> */
.L_x_6018:
        /* <DEDUP_REMOVED lines=39> */
[----:B---3--:R-:W-:Y:S01]  /*4c90*/  HADD2.F32 R27, -RZ, R21.H0_H0 ;  /* 0x20000015ff1b7230 */ /* 0x008fe20000004100 */
[----:B------:R-:W-:Y:S01]  /*4ca0*/  MOV R15, R20 ;  /* 0x00000014000f7202 */ /* 0x000fe20000000f00 */
[--C-:B------:R-:W-:Y:S01]  /*4cb0*/  HADD2.F32 R38, -RZ, R50.reuse.H0_H0 ;  /* 0x20000032ff267230 */ /* 0x100fe20000004100 */
[----:B------:R-:W-:Y:S01]  /*4cc0*/  MOV R19, R23 ;  /* 0x0000001700137202 */ /* 0x000fe20000000f00 */
[----:B------:R-:W-:Y:S01]  /*4cd0*/  HADD2.F32 R39, -RZ, R50.H1_H1 ;  /* 0x30000032ff277230 */ /* 0x000fe20000004100 */
[----:B------:R-:W-:Y:S01]  /*4ce0*/  MOV R28, R22 ;  /* 0x00000016001c7202 */ /* 0x000fe20000000f00 */
[----:B------:R-:W-:Y:S02]  /*4cf0*/  HADD2.F32 R32, -RZ, R15.H0_H0 ;  /* 0x2000000fff207230 */ /* 0x000fe40000004100 */
        /* <DEDUP_REMOVED lines=12> */
[----:B------:R-:W-:Y:S01]  /*4dc0*/  HADD2.F32 R25, -RZ, R21.H1_H1 ;  /* 0x30000015ff197230 */ /* 0x000fe20000004100 */
[----:B------:R-:W-:Y:S01]  /*4dd0*/  @!P6 FADD.FTZ R24, -R24, -RZ ;  /* 0x800000ff1818e221 */ /* 0x000fe20000010100 */
[--C-:B------:R-:W-:Y:S01]  /*4de0*/  HADD2.F32 R21, -RZ, R28.reuse.H1_H1 ;  /* 0x3000001cff157230 */ /* 0x100fe20000004100 */
[----:B------:R-:W-:Y:S01]  /*4df0*/  @!P6 FADD.FTZ R20, -R20, -RZ ;  /* 0x800000ff1414e221 */ /* 0x000fe20000010100 */
[--C-:B------:R-:W-:Y:S01]  /*4e00*/  HADD2.F32 R18, -RZ, R151.reuse.H0_H0 ;  /* 0x20000097ff127230 */ /* 0x100fe20000004100 */
[----:B------:R-:W-:Y:S01]  /*4e10*/  @!P6 FADD.FTZ R22, -R22, -RZ ;  /* 0x800000ff1616e221 */ /* 0x000fe20000010100 */
[----:B------:R-:W-:Y:S01]  /*4e20*/  HADD2.F32 R23, -RZ, R28.H0_H0 ;  /* 0x2000001cff177230 */ /* 0x000fe20000004100 */
[----:B------:R-:W-:Y:S01]  /*4e30*/  FMUL.FTZ R3, R27, R26 ;  /* 0x0000001a1b037220 */ /* 0x000fe20000410000 */
[----:B------:R-:W-:Y:S01]  /*4e40*/  HADD2.F32 R15, -RZ, R151.H1_H1 ;  /* 0x30000097ff0f7230 */ /* 0x000fe20000004100 */
[----:B------:R-:W-:Y:S01]  /*4e50*/  FFMA.FTZ R0, R29, R31, R0 ;  /* 0x0000001f1d007223 */ /* 0x000fe20000010000 */
[----:B------:R-:W-:Y:S01]  /*4e60*/  HADD2.F32 R29, -RZ, R55.H1_H1 ;  /* 0x30000037ff1d7230 */ /* 0x000fe20000004100 */
[----:B------:R-:W-:Y:S01]  /*4e70*/  FMUL.FTZ R4, R25, R24 ;  /* 0x0000001819047220 */ /* 0x000fe20000410000 */
[--C-:B------:R-:W-:Y:S01]  /*4e80*/  HADD2.F32 R31, -RZ, R42.reuse.H1_H1 ;  /* 0x3000002aff1f7230 */ /* 0x100fe20000004100 */
[----:B------:R-:W-:Y:S01]  /*4e90*/  FFMA.FTZ R2, R33, R34, R2 ;  /* 0x0000002221027223 */ /* 0x000fe20000010002 */
[----:B------:R-:W-:Y:S01]  /*4ea0*/  HADD2.F32 R34, -RZ, R42.H0_H0 ;  /* 0x2000002aff227230 */ /* 0x000fe20000004100 */
[----:B------:R-:W-:Y:S01]  /*4eb0*/  FMUL.FTZ R6, R21, R20 ;  /* 0x0000001415067220 */ /* 0x000fe20000410000 */
[--C-:B------:R-:W-:Y:S01]  /*4ec0*/  HADD2.F32 R21, -RZ, R19.reuse.H0_H0 ;  /* 0x20000013ff157230 */ /* 0x100fe20000004100 */
[----:B------:R-:W-:Y:S01]  /*4ed0*/  FMUL.FTZ R5, R23, R22 ;  /* 0x0000001617057220 */ /* 0x000fe20000410000 */
[----:B------:R-:W-:Y:S01]  /*4ee0*/  HADD2.F32 R20, -RZ, R19.H1_H1 ;  /* 0x30000013ff147230 */ /* 0x000fe20000004100 */
[----:B------:R-:W-:Y:S01]  /*4ef0*/  @!P6 FADD.FTZ R18, -R18, -RZ ;  /* 0x800000ff1212e221 */ /* 0x000fe20000010100 */
[----:B------:R-:W-:Y:S01]  /*4f00*/  HADD2.F32 R40, -RZ, R51.H0_H0 ;  /* 0x20000033ff287230 */ /* 0x000fe20000004100 */
        /* <DEDUP_REMOVED lines=16> */
.L_x_6041:
[----:B------:R-:W-:Y:S05]  /*5010*/  BSYNC B0 ;  /* 0x0000000000007941 */ /* 0x000fea0003800000 */
.L_x_6040:
[----:B------:R-:W-:Y:S05]  /*5020*/  MOV R87, R85 ;  /* 0x0000005500577202 */ /* 0x000fea0000000f00 */
[----:B-----5:R2:W-:Y:S02]  /*5030*/  STG.E.128 [R86.64], R36 ;  /* 0x0000002456007986 */ /* 0x0205e4000c101d06 */
.L_x_6039:
[----:B------:R-:W-:Y:S05]  /*5040*/  BSYNC B1 ;  /* 0x0000000000017941 */ /* 0x000fea0003800000 */
.L_x_6038:
        /* <DEDUP_REMOVED lines=37> */
[----:B----4-:R-:W-:Y:S01]  /*52a0*/  HADD2.F32 R27, -RZ, R21.H0_H0 ;  /* 0x20000015ff1b7230 */ /* 0x010fe20000004100 */
[----:B------:R-:W-:Y:S01]  /*52b0*/  MOV R15, R20 ;  /* 0x00000014000f7202 */ /* 0x000fe20000000f00 */
[--C-:B------:R-:W-:Y:S01]  /*52c0*/  HADD2.F32 R38, -RZ, R50.reuse.H0_H0 ;  /* 0x20000032ff267230 */ /* 0x100fe20000004100 */
[----:B------:R-:W-:Y:S01]  /*52d0*/  MOV R19, R23 ;  /* 0x0000001700137202 */ /* 0x000fe20000000f00 */
[----:B------:R-:W-:Y:S01]  /*52e0*/  HADD2.F32 R39, -RZ, R50.H1_H1 ;  /* 0x30000032ff277230 */ /* 0x000fe20000004100 */
[----:B------:R-:W-:Y:S01]  /*52f0*/  MOV R28, R22 ;  /* 0x00000016001c7202 */ /* 0x000fe20000000f00 */
[----:B------:R-:W-:Y:S02]  /*5300*/  HADD2.F32 R32, -RZ, R15.H0_H0 ;  /* 0x2000000fff207230 */ /* 0x000fe40000004100 */
        /* <DEDUP_REMOVED lines=49> */
.L_x_6043:
[----:B------:R-:W-:Y:S05]  /*5620*/  BSYNC B0 ;  /* 0x0000000000007941 */ /* 0x000fea0003800000 */
.L_x_6042:
[----:B------:R-:W-:Y:S05]  /*5630*/  MOV R87, R85 ;  /* 0x0000005500577202 */ /* 0x000fea0000000f00 */
[----:B-----5:R3:W-:Y:S02]  /*5640*/  STG.E.128 [R86.64+0x80], R36 ;  /* 0x0000802456007986 */ /* 0x0207e4000c101d06 */
.L_x_6037:
[----:B------:R-:W-:Y:S05]  /*5650*/  BSYNC B2 ;  /* 0x0000000000027941 */ /* 0x000fea0003800000 */
.L_x_6036:
        /* <DEDUP_REMOVED lines=27> */
[C---:B----4-:R-:W-:Y:S02]  /*5810*/  LEA R148, P0, R87.reuse, R94, 0x1 ;  /* 0x0000005e57947211 */ /* 0x050fe400078008ff */
        /* <DEDUP_REMOVED lines=10> */
[----:B------:R4:W3:Y:S02]  /*58c0*/  LDG.E.128 R48, [R36.64] ;  /* 0x0000000624307981 */ /* 0x0008e4000c1e1d00 */
[----:B----4-:R-:W-:Y:S02]  /*58d0*/  HADD2.F32 R36, -RZ, R55.H0_H0 ;  /* 0x20000037ff247230 */ /* 0x010fe40000004100 */
[--C-:B--2---:R-:W-:Y:S01]  /*58e0*/  HADD2.F32 R30, -RZ, R24.reuse.H0_H0 ;  /* 0x20000018ff1e7230 */ /* 0x104fe20000004100 */
[----:B------:R-:W-:Y:S01]  /*58f0*/  MOV R31, R25 ;  /* 0x00000019001f7202 */ /* 0x000fe20000000f00 */
[----:B------:R-:W-:Y:S01]  /*5900*/  HADD2.F32 R28, -RZ, R24.H1_H1 ;  /* 0x30000018ff1c7230 */ /* 0x000fe20000004100 */
[----:B------:R-:W-:Y:S02]  /*5910*/  MOV R21, R27 ;  /* 0x0000001b00157202 */ /* 0x000fe40000000f00 */
[----:B------:R-:W-:Y:S01]  /*5920*/  MOV R22, R26 ;  /* 0x0000001a00167202 */ /* 0x000fe20000000f00 */
        /* <DEDUP_REMOVED lines=21> */
[----:B------:R-:W-:Y:S01]  /*5a80*/  FFMA.FTZ R0, R33, R32, R0 ;  /* 0x0000002021007223 */ /* 0x000fe20000010000 */
[--C-:B------:R-:W-:Y:S01]  /*5a90*/  HADD2.F32 R37, -RZ, R49.reuse.H0_H0 ;  /* 0x20000031ff257230 */ /* 0x100fe20000004100 */
[----:B------:R-:W-:Y:S01]  /*5aa0*/  FMUL.FTZ R4, R24, R23 ;  /* 0x0000001718047220 */ /* 0x000fe20000410000 */
[----:B------:R-:W-:Y:S01]  /*5ab0*/  HADD2.F32 R24, -RZ, R22.H1_H1 ;  /* 0x30000016ff187230 */ /* 0x000fe20000004100 */
[----:B------:R-:W-:Y:S01]  /*5ac0*/  @!P4 FADD.FTZ R19, -R19, -RZ ;  /* 0x800000ff1313c221 */ /* 0x000fe20000010100 */
        /* <DEDUP_REMOVED lines=15> */
[----:B------:R-:W-:Y:S01]  /*5bc0*/  FMUL.FTZ R7, R23, R18 ;  /* 0x0000001217077220 */ /* 0x000fe20000410000 */
[----:B------:R-:W-:Y:S01]  /*5bd0*/  HADD2.F32 R41, -RZ, R51.H0_H0 ;  /* 0x20000033ff297230 */ /* 0x000fe20000004100 */
[----:B------:R-:W-:Y:S01]  /*5be0*/  FFMA.FTZ R5, R32, R39, R5 ;  /* 0x0000002720057223 */ /* 0x000fe20000010005 */
        /* <DEDUP_REMOVED lines=11> */
.L_x_6049:
[----:B------:R-:W-:Y:S05]  /*5ca0*/  BSYNC B0 ;  /* 0x0000000000007941 */ /* 0x000fea0003800000 */
.L_x_6048:
[C---:B------:R-:W-:Y:S04]  /*5cb0*/  LEA R2, P0, R165.reuse, R86, 0x1 ;  /* 0x00000056a5027211 */ /* 0x040fe800078008ff */
[----:B------:R-:W-:Y:S05]  /*5cc0*/  LEA.HI.X R3, R165, R85, R164, 0x1, P0 ;  /* 0x00000055a5037211 */ /* 0x000fea00000f0ca4 */
[----:B-----5:R1:W-:Y:S04]  /*5cd0*/  STG.E.128 [R2.64], R32 ;  /* 0x0000002002007986 */ /* 0x0203e8000c101d06 */
.L_x_6047:
[----:B------:R-:W-:Y:S05]  /*5ce0*/  BSYNC B1 ;  /* 0x0000000000017941 */ /* 0x000fea0003800000 */
.L_x_6046:
        /* <DEDUP_REMOVED lines=58> */
[--C-:B----4-:R-:W-:Y:S01]  /*6090*/  HADD2.F32 R32, -RZ, R48.reuse.H0_H0 ;  /* 0x20000030ff207230 */ /* 0x110fe20000004100 */
        /* <DEDUP_REMOVED lines=38> */
.L_x_6051:
[----:B------:R-:W-:Y:S05]  /*6300*/  BSYNC B0 ;  /* 0x0000000000007941 */ /* 0x000fea0003800000 */
.L_x_6050:
[C---:B------:R-:W-:Y:S04]  /*6310*/  LEA R2, P0, R70.reuse, R86, 0x1 ;  /* 0x0000005646027211 */ /* 0x040fe800078008ff */
[----:B------:R-:W-:Y:S05]  /*6320*/  LEA.HI.X R3, R70, R85, R71, 0x1, P0 ;  /* 0x0000005546037211 */ /* 0x000fea00000f0c47 */
[----:B-----5:R4:W-:Y:S04]  /*6330*/  STG.E.128 [R2.64], R32 ;  /* 0x0000002002007986 */ /* 0x0209e8000c101d06 */
.L_x_6045:
[----:B------:R-:W-:Y:S05]  /*6340*/  BSYNC B2 ;  /* 0x0000000000027941 */ /* 0x000fea0003800000 */
.L_x_6044:
        /* <DEDUP_REMOVED lines=100> */
.L_x_6057:
[----:B------:R-:W-:Y:S05]  /*6990*/  BSYNC B0 ;  /* 0x0000000000007941 */ /* 0x000fea0003800000 */
.L_x_6056:
[C---:B------:R-:W-:Y:S04]  /*69a0*/  LEA R2, P0, R144.reuse, R86, 0x1 ;  /* 0x0000005690027211 */ /* 0x040fe800078008ff */
[----:B------:R-:W-:Y:S05]  /*69b0*/  LEA.HI.X R3, R144, R85, R65, 0x1, P0 ;  /* 0x0000005590037211 */ /* 0x000fea00000f0c41 */
[----:B-----5:R4:W-:Y:S04]  /*69c0*/  STG.E.128 [R2.64], R32 ;  /* 0x0000002002007986 */ /* 0x0209e8000c101d06 */
.L_x_6055:
[----:B------:R-:W-:Y:S05]  /*69d0*/  BSYNC B1 ;  /* 0x0000000000017941 */ /* 0x000fea0003800000 */
.L_x_6054:
        /* <DEDUP_REMOVED lines=97> */
.L_x_6059:
[----:B------:R-:W-:Y:S05]  /*6ff0*/  BSYNC B0 ;  /* 0x0000000000007941 */ /* 0x000fea0003800000 */
.L_x_6058:
[C---:B------:R-:W-:Y:S04]  /*7000*/  LEA R2, P0, R72.reuse, R86, 0x1 ;  /* 0x0000005648027211 */ /* 0x040fe800078008ff */
[----:B------:R-:W-:Y:S05]  /*7010*/  LEA.HI.X R3, R72, R85, R73, 0x1, P0 ;  /* 0x0000005548037211 */ /* 0x000fea00000f0c49 */
[----:B-----5:R4:W-:Y:S04]  /*7020*/  STG.E.128 [R2.64], R32 ;  /* 0x0000002002007986 */ /* 0x0209e8000c101d06 */
.L_x_6053:
[----:B------:R-:W-:Y:S05]  /*7030*/  BSYNC B2 ;  /* 0x0000000000027941 */ /* 0x000fea0003800000 */
.L_x_6052:
        /* <DEDUP_REMOVED lines=102> */
.L_x_6065:
[----:B------:R-:W-:Y:S05]  /*76a0*/  BSYNC B0 ;  /* 0x0000000000007941 */ /* 0x000fea0003800000 */
.L_x_6064:
[C---:B------:R-:W-:Y:S01]  /*76b0*/  IMAD R0, R147.reuse, c[0x0][0x19c], RZ ;  /* 0x0000670093007a24 */ /* 0x040fe200078e02ff */
[----:B--23--:R-:W-:Y:S05]  /*76c0*/  MOV R87, R85 ;  /* 0x0000005500577202 */ /* 0x00cfea0000000f00 */
[----:B------:R-:W-:Y:S05]  /*76d0*/  IMAD.WIDE.U32 R2, R147, c[0x0][0x198], R86 ;  /* 0x0000660093027a25 */ /* 0x000fea00078e0056 */
[----:B------:R-:W-:Y:S05]  /*76e0*/  IADD3 R3, R3, R0, RZ ;  /* 0x0000000003037210 */ /* 0x000fea0007ffe0ff */
[----:B-----5:R2:W-:Y:S02]  /*76f0*/  STG.E.128 [R2.64], R32 ;  /* 0x0000002002007986 */ /* 0x0205e4000c101d06 */
.L_x_6063:
[----:B------:R-:W-:Y:S05]  /*7700*/  BSYNC B1 ;  /* 0x0000000000017941 */ /* 0x000fea0003800000 */
.L_x_6062:
        /* <DEDUP_REMOVED lines=97> */
.L_x_6067:
[----:B------:R-:W-:Y:S05]  /*7d20*/  BSYNC B0 ;  /* 0x0000000000007941 */ /* 0x000fea0003800000 */
.L_x_6066:
[C---:B------:R-:W-:Y:S04]  /*7d30*/  LEA R2, P0, R77.reuse, R86, 0x1 ;  /* 0x000000564d027211 */ /* 0x040fe800078008ff */
[----:B------:R-:W-:Y:S05]  /*7d40*/  LEA.HI.X R3, R77, R85, R76, 0x1, P0 ;  /* 0x000000554d037211 */ /* 0x000fea00000f0c4c */
[----:B-----5:R2:W-:Y:S04]  /*7d50*/  STG.E.128 [R2.64], R32 ;  /* 0x0000002002007986 */ /* 0x0205e8000c101d06 */
.L_x_6061:
[----:B------:R-:W-:Y:S05]  /*7d60*/  BSYNC B2 ;  /* 0x0000000000027941 */ /* 0x000fea0003800000 */
.L_x_6060:
        /* <DEDUP_REMOVED lines=8> */
.L_x_6017:
        /* <DEDUP_REMOVED lines=10> */
.L_x_6069:
[----:B------:R-:W-:Y:S05]  /*7e90*/  BSYNC B0 ;  /* 0x0000000000007941 */ /* 0x000fea0003800000 */
.L_x_6068:
        /* <DEDUP_REMOVED lines=16> */
.L_x_6071:
[----:B------:R-:W-:Y:S05]  /*7fa0*/  BSYNC B0 ;  /* 0x0000000000007941 */ /* 0x000fea0003800000 */
.L_x_6070:
[----:B------:R-:W-:Y:S01]  /*7fb0*/  BSSY B0, `(.L_x_6072) ;  /* 0x0000010000007945 */ /* 0x000fe20003800000 */
[----:B------:R-:W-:-:S05]  /*7fc0*/  @!P2 BRA `(.L_x_6073) ;  /* 0x000000e00000a947 */ /* 0x000fca0003800000 */
[----:B------:R-:W-:Y:S02]  /*7fd0*/  ISETP.NE.AND P5, PT, R120, RZ, PT ;  /* 0x000000ff7800720c */ /* 0x000fe40003fa5270 */
[----:B------:R-:W-:Y:S11]  /*7fe0*/  ISETP.NE.AND P2, PT, R118, RZ, PT ;  /* 0x000000ff7600720c */ /* 0x000ff60003f45270 */
[----:B------:R-:W-:Y:S02]  /*7ff0*/  @P5 LEA R26, P0, R64, R92, 0x1 ;  /* 0x0000005c401a5211 */ /* 0x000fe400078008ff */
[----:B--2---:R-:W-:Y:S02]  /*8000*/  @P5 LEA R18, P4, R144, R86, 0x1 ;  /* 0x0000005690125211 */ /* 0x004fe400078808ff */
[----:B------:R-:W-:Y:S02]  /*8010*/  @P5 LEA.HI.X R27, R64, R93, R63, 0x1, P0 ;  /* 0x0000005d401b5211 */ /* 0x000fe400000f0c3f */
[C---:B------:R-:W-:Y:S02]  /*8020*/  @P2 LEA R2, P0, R69.reuse, R92, 0x1 ;  /* 0x0000005c45022211 */ /* 0x040fe400078008ff */
        /* <DEDUP_REMOVED lines=8> */
.L_x_6073:
[----:B------:R-:W-:Y:S05]  /*80b0*/  BSYNC B0 ;  /* 0x0000000000007941 */ /* 0x000fea0003800000 */
.L_x_6072:
        /* <DEDUP_REMOVED lines=21> */
.L_x_6074:
[----:B------:R-:W-:Y:S05]  /*8210*/  BSYNC B0 ;  /* 0x0000000000007941 */ /* 0x000fea0003800000 */
.L_x_6035:
        /* <DEDUP_REMOVED lines=27> */
[----:B------:R-:W-:Y:S01]  /*83d0*/  IMAD R7, R5, R6, R7 ;  /* 0x0000000605077224 */ /* 0x000fe200078e0207 */
        /* <DEDUP_REMOVED lines=52> */
.L_x_6075:
        /* <DEDUP_REMOVED lines=9> */
.L_x_6076:
[----:B------:R-:W-:Y:S04]  /*87b0*/  IADD3 R11, R11, -0x1, RZ ;  /* 0xffffffff0b0b7810 */ /* 0x000fe80007ffe0ff */
[----:B------:R-:W-:Y:S11]  /*87c0*/  ISETP.GT.AND P0, PT, R11, R59, PT ;  /* 0x0000003b0b00720c */ /* 0x000ff60003f04270 */
[----:B------:R-:W-:Y:S02]  /*87d0*/  @!UPT UIADD3 URZ, URZ, URZ, URZ ;  /* 0x0000003f3f3ff290 */ /* 0x000fe4000fffe03f */
[----:B------:R-:W-:-:S05]  /*87e0*/  @P0 BRA `(.L_x_6077) ;  /* 0xffff9ee000000947 */ /* 0x000fca000383ffff */
.L_x_6008:
        /* <DEDUP_REMOVED lines=39> */
[----:B------:R-:W-:Y:S02]  /*8a60*/  SHF.R.S32.HI R14, RZ, 0x1f, R60 ;  /* 0x0000001fff0e7819 */ /* 0x000fe4000001143c */
[----:B------:R-:W-:-:S03]  /*8a70*/  IADD3 R2, P5, R121, R60, RZ ;  /* 0x0000003c79027210 */ /* 0x000fc60007fbe0ff */
        /* <DEDUP_REMOVED lines=15> */
[----:B------:R2:W5:Y:S01]  /*8b70*/  LDG.E.128 R8, [R32.64] ;  /* 0x0000000620087981 */ /* 0x000562000c1e1d00 */
        /* <DEDUP_REMOVED lines=21> */
[-C--:B------:R-:W-:Y:S01]  /*8cd0*/  FFMA.FTZ R2, R21, R11.reuse, -R2 ;  /* 0x0000000b15027223 */ /* 0x080fe20000010802 */
[--C-:B------:R-:W-:Y:S01]  /*8ce0*/  HADD2.F32 R21, -RZ, R8.reuse.H1_H1 ;  /* 0x30000008ff157230 */ /* 0x100fe20000004100 */
[----:B------:R-:W-:Y:S01]  /*8cf0*/  FFMA.FTZ R11, R15, R11, R0 ;  /* 0x0000000b0f0b7223 */ /* 0x000fe20000010000 */
[----:B------:R-:W-:Y:S01]  /*8d00*/  HADD2.F32 R15, -RZ, R8.H0_H0 ;  /* 0x20000008ff0f7230 */ /* 0x000fe20000004100 */
[-C--:B------:R-:W-:Y:S01]  /*8d10*/  FFMA.FTZ R9, R23, R14.reuse, R9 ;  /* 0x0000000e17097223 */ /* 0x080fe20000010009 */
        /* <DEDUP_REMOVED lines=16> */
.L_x_6086:
[----:B------:R-:W-:Y:S05]  /*8e20*/  BSYNC B0 ;  /* 0x0000000000007941 */ /* 0x000fea0003800000 */
.L_x_6085:
[----:B-----5:R4:W-:Y:S02]  /*8e30*/  STS.128 [R172], R8 ;  /* 0x00000008ac007388 */ /* 0x0209e40000000c00 */
.L_x_6084:
[----:B------:R-:W-:Y:S05]  /*8e40*/  BSYNC B1 ;  /* 0x0000000000017941 */ /* 0x000fea0003800000 */
.L_x_6083:
[----:B------:R1:W-:Y:S01]  /*8e50*/  @P0 STS.128 [R172+0x2000], RZ ;  /* 0x002000ffac000388 */ /* 0x0003e20000000c00 */
[----:B------:R-:W-:Y:S05]  /*8e60*/  @P0 BRA `(.L_x_6082) ;  /* 0x000002d000000947 */ /* 0x000fea0003800000 */
[----:B----4-:R4:W5:Y:S01]  /*8e70*/  LDG.E.128 R8, [R32.64+0x80] ;  /* 0x0000800620087981 */ /* 0x010962000c1e1d00 */
        /* <DEDUP_REMOVED lines=42> */
.L_x_6088:
[----:B------:R-:W-:Y:S05]  /*9120*/  BSYNC B0 ;  /* 0x0000000000007941 */ /* 0x000fea0003800000 */
.L_x_6087:
[----:B-----5:R1:W-:Y:S02]  /*9130*/  STS.128 [R172+0x2000], R8 ;  /* 0x00200008ac007388 */ /* 0x0203e40000000c00 */
.L_x_6082:
[----:B------:R-:W-:Y:S05]  /*9140*/  BSYNC B2 ;  /* 0x0000000000027941 */ /* 0x000fea0003800000 */
.L_x_6081:
        /* <DEDUP_REMOVED lines=9> */
[----:B------:R-:W-:-:S03]  /*91e0*/  IMAD.SHL.U32 R34, R2, 0x2, RZ ;  /* 0x0000000202227824 */ /* 0x000fc600078e00ff */
[----:B------:R-:W-:Y:S02]  /*91f0*/  SHF.L.U64.HI R2, R2, 0x1, R123 ;  /* 0x0000000102027819 */ /* 0x000fe4000001027b */
[C---:B--2-4-:R-:W-:Y:S01]  /*9200*/  IADD3 R32, P4, R34.reuse, c[0x0][0x2a8], RZ ;  /* 0x0000aa0022207a10 */ /* 0x054fe20007f9e0ff */
[----:B------:R2:W-:Y:S01]  /*9210*/  @P1 STS.128 [R172+0x800], RZ ;  /* 0x000800ffac001388 */ /* 0x0005e20000000c00 */
[----:B------:R-:W-:Y:S02]  /*9220*/  IADD3 R34, P2, R34, c[0x0][0x2b0], RZ ;  /* 0x0000ac0022227a10 */ /* 0x000fe40007f5e0ff */
[C---:B------:R-:W-:Y:S02]  /*9230*/  IADD3.X R33, R2.reuse, c[0x0][0x2ac], RZ, P4, !PT ;  /* 0x0000ab0002217a10 */ /* 0x040fe400027fe4ff */
[----:B------:R-:W-:Y:S01]  /*9240*/  IADD3.X R35, R2, c[0x0][0x2b4], RZ, P2, !PT ;  /* 0x0000ad0002237a10 */ /* 0x000fe200017fe4ff */
[----:B------:R-:W-:Y:S05]  /*9250*/  @P1 BRA `(.L_x_6092) ;  /* 0x000002f000001947 */ /* 0x000fea0003800000 */
[----:B-1----:R1:W5:Y:S01]  /*9260*/  LDG.E.128 R8, [R28.64] ;  /* 0x000000061c087981 */ /* 0x002362000c1e1d00 */
        /* <DEDUP_REMOVED lines=44> */
.L_x_6094:
[----:B------:R-:W-:Y:S05]  /*9530*/  BSYNC B0 ;  /* 0x0000000000007941 */ /* 0x000fea0003800000 */
.L_x_6093:
[----:B-----5:R4:W-:Y:S02]  /*9540*/  STS.128 [R172+0x800], R8 ;  /* 0x00080008ac007388 */ /* 0x0209e40000000c00 */
.L_x_6092:
[----:B------:R-:W-:Y:S05]  /*9550*/  BSYNC B1 ;  /* 0x0000000000017941 */ /* 0x000fea0003800000 */
.L_x_6091:
[----:B------:R1:W-:Y:S01]  /*9560*/  @P0 STS.128 [R172+0x2800], RZ ;  /* 0x002800ffac000388 */ /* 0x0003e20000000c00 */
[----:B------:R-:W-:Y:S05]  /*9570*/  @P0 BRA `(.L_x_6090) ;  /* 0x000002f000000947 */ /* 0x000fea0003800000 */
[----:B-1--4-:R1:W5:Y:S01]  /*9580*/  LDG.E.128 R8, [R28.64+0x80] ;  /* 0x000080061c087981 */ /* 0x012362000c1e1d00 */
[----:B------:R-:W-:Y:S01]  /*9590*/  ISETP.GE.AND P1, PT, R12, c[0x0][0x230], PT ;  /* 0x00008c000c007a0c */ /* 0x000fe20003f26270 */
[----:B------:R-:W-:-:S12]  /*95a0*/  BSSY B0, `(.L_x_6095) ;  /* 0x000002b000007945 */ /* 0x000fd80003800000 */
[----:B------:R-:W-:Y:S05]  /*95b0*/  @P1 BRA `(.L_x_6096) ;  /* 0x0000029000001947 */ /* 0x000fea0003800000 */
[----:B------:R-:W4:Y:S04]  /*95c0*/  LDG.E.64 R4, [R34.64+0x40] ;  /* 0x0000400622047981 */ /* 0x000f28000c1e1b00 */
[----:B--2---:R-:W2:Y:S01]  /*95d0*/  LDG.E.64 R6, [R32.64+0x40] ;  /* 0x0000400620067981 */ /* 0x004ea2000c1e1b00 */
        /* <DEDUP_REMOVED lines=39> */
.L_x_6096:
[----:B------:R-:W-:Y:S05]  /*9850*/  BSYNC B0 ;  /* 0x0000000000007941 */ /* 0x000fea0003800000 */
.L_x_6095:
[----:B-----5:R4:W-:Y:S02]  /*9860*/  STS.128 [R172+0x2800], R8 ;  /* 0x00280008ac007388 */ /* 0x0209e40000000c00 */
.L_x_6090:
[----:B------:R-:W-:Y:S05]  /*9870*/  BSYNC B2 ;  /* 0x0000000000027941 */ /* 0x000fea0003800000 */
.L_x_6089:
[----:B-1----:R-:W-:Y:S01]  /*9880*/  IADD3 R28, R134, 0x20, RZ ;  /* 0x00000020861c7810 */ /* 0x002fe20007ffe0ff */
        /* <DEDUP_REMOVED lines=9> */
[C---:B------:R-:W-:Y:S02]  /*9920*/  IMAD.SHL.U32 R34, R5.reuse, 0x2, RZ ;  /* 0x0000000205227824 */ /* 0x040fe400078e00ff */
[----:B------:R1:W-:Y:S01]  /*9930*/  @P1 STS.128 [R172+0x1000], RZ ;  /* 0x001000ffac001388 */ /* 0x0003e20000000c00 */
[----:B------:R-:W-:Y:S02]  /*9940*/  SHF.L.U64.HI R2, R5, 0x1, R2 ;  /* 0x0000000105027819 */ /* 0x000fe40000010202 */
[C---:B--2-4-:R-:W-:Y:S02]  /*9950*/  IADD3 R32, P4, R34.reuse, c[0x0][0x2a8], RZ ;  /* 0x0000aa0022207a10 */ /* 0x054fe40007f9e0ff */
[----:B------:R-:W-:Y:S02]  /*9960*/  IADD3 R34, P2, R34, c[0x0][0x2b0], RZ ;  /* 0x0000ac0022227a10 */ /* 0x000fe40007f5e0ff */
[----:B------:R-:W-:-:S02]  /*9970*/  IADD3.X R33, R2, c[0x0][0x2ac], RZ, P4, !PT ;  /* 0x0000ab0002217a10 */ /* 0x000fc400027fe4ff */
[----:B------:R-:W-:Y:S01]  /*9980*/  IADD3.X R35, R2, c[0x0][0x2b4], RZ, P2, !PT ;  /* 0x0000ad0002237a10 */ /* 0x000fe200017fe4ff */
        /* <DEDUP_REMOVED lines=46> */
.L_x_6102:
[----:B------:R-:W-:Y:S05]  /*9c70*/  BSYNC B0 ;  /* 0x0000000000007941 */ /* 0x000fea0003800000 */
.L_x_6101:
[----:B-----5:R4:W-:Y:S02]  /*9c80*/  STS.128 [R172+0x1000], R8 ;  /* 0x00100008ac007388 */ /* 0x0209e40000000c00 */
.L_x_6100:
[----:B------:R-:W-:Y:S05]  /*9c90*/  BSYNC B1 ;  /* 0x0000000000017941 */ /* 0x000fea0003800000 */
.L_x_6099:
        /* <DEDUP_REMOVED lines=47> */
.L_x_6104:
[----:B------:R-:W-:Y:S05]  /*9f90*/  BSYNC B0 ;  /* 0x0000000000007941 */ /* 0x000fea0003800000 */
.L_x_6103:
[----:B-----5:R1:W-:Y:S02]  /*9fa0*/  STS.128 [R172+0x3000], R8 ;  /* 0x00300008ac007388 */ /* 0x0203e40000000c00 */
.L_x_6098:
[----:B------:R-:W-:Y:S05]  /*9fb0*/  BSYNC B2 ;  /* 0x0000000000027941 */ /* 0x000fea0003800000 */
.L_x_6097:
[----:B--2-4-:R-:W-:-:S04]  /*9fc0*/  IADD3 R30, R134, 0x30, RZ ;  /* 0x00000030861e7810 */ /* 0x014fc80007ffe0ff */
        /* <DEDUP_REMOVED lines=8> */
[C---:B------:R-:W-:Y:S02]  /*a050*/  IMAD.SHL.U32 R26, R2.reuse, 0x2, RZ ;  /* 0x00000002021a7824 */ /* 0x040fe400078e00ff */
[----:B------:R2:W-:Y:S01]  /*a060*/  @P1 STS.128 [R172+0x1800], RZ ;  /* 0x001800ffac001388 */ /* 0x0005e20000000c00 */
[----:B------:R-:W-:Y:S02]  /*a070*/  SHF.L.U64.HI R2, R2, 0x1, R13 ;  /* 0x0000000102027819 */ /* 0x000fe4000001020d */
[C---:B------:R-:W-:Y:S02]  /*a080*/  IADD3 R6, P4, R26.reuse, c[0x0][0x2a8], RZ ;  /* 0x0000aa001a067a10 */ /* 0x040fe40007f9e0ff */
[----:B------:R-:W-:Y:S02]  /*a090*/  IADD3 R26, P2, R26, c[0x0][0x2b0], RZ ;  /* 0x0000ac001a1a7a10 */ /* 0x000fe40007f5e0ff */
[----:B------:R-:W-:-:S02]  /*a0a0*/  IADD3.X R7, R2, c[0x0][0x2ac], RZ, P4, !PT ;  /* 0x0000ab0002077a10 */ /* 0x000fc400027fe4ff */
        /* <DEDUP_REMOVED lines=8> */
[----:B-----5:R-:W-:Y:S01]  /*a130*/  MOV R15, R11 ;  /* 0x0000000b000f7202 */ /* 0x020fe20000000f00 */
[--C-:B------:R-:W-:Y:S01]  /*a140*/  HADD2.F32 R21, -RZ, R9.reuse.H1_H1 ;  /* 0x30000009ff157230 */ /* 0x100fe20000004100 */
[----:B------:R-:W-:Y:S01]  /*a150*/  MOV R20, R10 ;  /* 0x0000000a00147202 */ /* 0x000fe20000000f00 */
[----:B------:R-:W-:Y:S02]  /*a160*/  HADD2.F32 R22, -RZ, R9.H0_H0 ;  /* 0x20000009ff167230 */ /* 0x000fe40000004100 */
[----:B------:R-:W-:-:S02]  /*a170*/  HADD2.F32 R17, -RZ, R15.H0_H0 ;  /* 0x2000000fff117230 */ /* 0x000fc40000004100 */
[----:B------:R-:W-:Y:S02]  /*a180*/  HADD2.F32 R15, -RZ, R15.H1_H1 ;  /* 0x3000000fff0f7230 */ /* 0x000fe40000004100 */
[----:B----4-:R-:W-:Y:S02]  /*a190*/  HADD2.F32 R11, -RZ, R2.H1_H1 ;  /* 0x30000002ff0b7230 */ /* 0x010fe40000004100 */
[----:B------:R-:W-:Y:S02]  /*a1a0*/  HADD2.F32 R24, -RZ, R3.H1_H1 ;  /* 0x30000003ff187230 */ /* 0x000fe40000004100 */
[----:B--2---:R-:W-:Y:S01]  /*a1b0*/  HADD2.F32 R16, -RZ, R4.H1_H1 ;  /* 0x30000004ff107230 */ /* 0x004fe20000004100 */
[-C--:B------:R-:W-:Y:S01]  /*a1c0*/  FMUL.FTZ R13, R21, R11.reuse ;  /* 0x0000000b150d7220 */ /* 0x080fe20000410000 */
[----:B------:R-:W-:Y:S01]  /*a1d0*/  HADD2.F32 R14, -RZ, R5.H1_H1 ;  /* 0x30000005ff0e7230 */ /* 0x000fe20000004100 */
[C---:B------:R-:W-:Y:S01]  /*a1e0*/  FMUL.FTZ R11, R22.reuse, R11 ;  /* 0x0000000b160b7220 */ /* 0x040fe20000410000 */
[----:B------:R-:W-:Y:S01]  /*a1f0*/  HADD2.F32 R2, -RZ, R2.H0_H0 ;  /* 0x20000002ff027230 */ /* 0x000fe20000004100 */
[----:B------:R-:W-:Y:S01]  /*a200*/  FMUL.FTZ R9, R17, R24 ;  /* 0x0000001811097220 */ /* 0x000fe20000410000 */
[----:B------:R-:W-:Y:S01]  /*a210*/  HADD2.F32 R3, -RZ, R3.H0_H0 ;  /* 0x20000003ff037230 */ /* 0x000fe20000004100 */
[----:B------:R-:W-:Y:S01]  /*a220*/  FFMA.FTZ R13, R22, R16, -R13 ;  /* 0x00000010160d7223 */ /* 0x000fe2000001080d */
[----:B------:R-:W-:Y:S01]  /*a230*/  HADD2.F32 R4, -RZ, R4.H0_H0 ;  /* 0x20000004ff047230 */ /* 0x000fe20000004100 */
[----:B------:R-:W-:-:S02]  /*a240*/  FMUL.FTZ R10, R15, R24 ;  /* 0x000000180f0a7220 */ /* 0x000fc40000410000 */
        /* <DEDUP_REMOVED lines=10> */
[----:B------:R-:W-:-:S02]  /*a2f0*/  FMUL.FTZ R5, R15, R2 ;  /* 0x000000020f057220 */ /* 0x000fc40000410000 */
[-C--:B------:R-:W-:Y:S02]  /*a300*/  FMUL.FTZ R2, R20, R3.reuse ;  /* 0x0000000314027220 */ /* 0x080fe40000410000 */
[C---:B------:R-:W-:Y:S02]  /*a310*/  FMUL.FTZ R3, R8.reuse, R3 ;  /* 0x0000000308037220 */ /* 0x040fe40000410000 */
[----:B------:R-:W-:Y:S01]  /*a320*/  FFMA.FTZ R5, R11, R4, -R5 ;  /* 0x000000040b057223 */ /* 0x000fe20000010805 */
[----:B------:R-:W-:Y:S01]  /*a330*/  F2FP.PACK_AB R11, R9, R10 ;  /* 0x0000000a090b723e */ /* 0x000fe200000000ff */
[----:B------:R-:W-:Y:S01]  /*a340*/  FFMA.FTZ R14, R15, R4, R14 ;  /* 0x000000040f0e7223 */ /* 0x000fe2000001000e */
[----:B------:R-:W-:Y:S01]  /*a350*/  MOV R9, R13 ;  /* 0x0000000d00097202 */ /* 0x000fe20000000f00 */
[-C--:B------:R-:W-:Y:S02]  /*a360*/  FFMA.FTZ R2, R8, R17.reuse, -R2 ;  /* 0x0000001108027223 */ /* 0x080fe40000010802 */
[----:B------:R-:W-:Y:S01]  /*a370*/  FFMA.FTZ R3, R20, R17, R3 ;  /* 0x0000001114037223 */ /* 0x000fe20000010003 */
[----:B------:R-:W-:-:S04]  /*a380*/  F2FP.PACK_AB R8, R14, R5 ;  /* 0x000000050e08723e */ /* 0x000fc800000000ff */
[----:B------:R-:W-:Y:S02]  /*a390*/  F2FP.PACK_AB R10, R3, R2 ;  /* 0x00000002030a723e */ /* 0x000fe400000000ff */
.L_x_6109:
[----:B------:R-:W-:Y:S05]  /*a3a0*/  BSYNC B0 ;  /* 0x0000000000007941 */ /* 0x000fea0003800000 */
.L_x_6108:
[----:B-----5:R4:W-:Y:S02]  /*a3b0*/  STS.128 [R172+0x1800], R8 ;  /* 0x00180008ac007388 */ /* 0x0209e40000000c00 */
.L_x_6107:
[----:B------:R-:W-:Y:S05]  /*a3c0*/  BSYNC B1 ;  /* 0x0000000000017941 */ /* 0x000fea0003800000 */
.L_x_6106:
        /* <DEDUP_REMOVED lines=10> */
[--C-:B------:R-:W-:Y:S02]  /*a470*/  HADD2.F32 R12, -RZ, R19.reuse.H0_H0 ;  /* 0x20000013ff0c7230 */ /* 0x100fe40000004100 */
[----:B------:R-:W-:-:S02]  /*a480*/  HADD2.F32 R13, -RZ, R19.H1_H1 ;  /* 0x30000013ff0d7230 */ /* 0x000fc40000004100 */
[----:B--2---:R-:W-:Y:S02]  /*a490*/  HADD2.F32 R17, -RZ, R2.H1_H1 ;  /* 0x30000002ff117230 */ /* 0x004fe40000004100 */
[----:B------:R-:W-:Y:S02]  /*a4a0*/  HADD2.F32 R15, -RZ, R3.H1_H1 ;  /* 0x30000003ff0f7230 */ /* 0x000fe40000004100 */
[----:B---34-:R-:W-:Y:S01]  /*a4b0*/  HADD2.F32 R11, -RZ, R4.H1_H1 ;  /* 0x30000004ff0b7230 */ /* 0x018fe20000004100 */
        /* <DEDUP_REMOVED lines=8> */
[-C--:B------:R-:W-:Y:S01]  /*a540*/  FFMA.FTZ R9, R20, R11.reuse, -R9 ;  /* 0x0000000b14097223 */ /* 0x080fe20000010809 */
[----:B------:R-:W-:Y:S01]  /*a550*/  HADD2.F32 R4, -RZ, R4.H0_H0 ;  /* 0x20000004ff047230 */ /* 0x000fe20000004100 */
[----:B------:R-:W-:Y:S01]  /*a560*/  FFMA.FTZ R8, R14, R11, R8 ;  /* 0x0000000b0e087223 */ /* 0x000fe20000010008 */
[----:B------:R-:W-:Y:S01]  /*a570*/  HADD2.F32 R11, -RZ, R16.H0_H0 ;  /* 0x20000010ff0b7230 */ /* 0x000fe20000004100 */
[----:B------:R-:W-:-:S02]  /*a580*/  FFMA.FTZ R7, R12, R10, -R7 ;  /* 0x0000000a0c077223 */ /* 0x000fc40000010807 */
        /* <DEDUP_REMOVED lines=8> */
[----:B------:R-:W-:Y:S02]  /*a610*/  FFMA.FTZ R12, R13, R4, R12 ;  /* 0x000000040d0c7223 */ /* 0x000fe4000001000c */
[----:B------:R-:W-:-:S02]  /*a620*/  FMUL.FTZ R2, R18, R3 ;  /* 0x0000000312027220 */ /* 0x000fc40000410000 */
[C---:B------:R-:W-:Y:S02]  /*a630*/  FMUL.FTZ R3, R10.reuse, R3 ;  /* 0x000000030a037220 */ /* 0x040fe40000410000 */
[----:B------:R-:W-:Y:S02]  /*a640*/  FFMA.FTZ R5, R11, R4, -R5 ;  /* 0x000000040b057223 */ /* 0x000fe40000010805 */
[-C--:B------:R-:W-:Y:S02]  /*a650*/  FFMA.FTZ R2, R10, R15.reuse, -R2 ;  /* 0x0000000f0a027223 */ /* 0x080fe40000010802 */
[----:B------:R-:W-:Y:S01]  /*a660*/  FFMA.FTZ R3, R18, R15, R3 ;  /* 0x0000000f12037223 */ /* 0x000fe20000010003 */
[----:B------:R-:W-:-:S04]  /*a670*/  F2FP.PACK_AB R16, R12, R5 ;  /* 0x000000050c10723e */ /* 0x000fc800000000ff */
[----:B------:R-:W-:Y:S02]  /*a680*/  F2FP.PACK_AB R18, R3, R2 ;  /* 0x000000020312723e */ /* 0x000fe400000000ff */
.L_x_6111:
[----:B------:R-:W-:Y:S05]  /*a690*/  BSYNC B0 ;  /* 0x0000000000007941 */ /* 0x000fea0003800000 */
.L_x_6110:
[----:B-----5:R1:W-:Y:S01]  /*a6a0*/  STS.128 [R172+0x3800], R16 ;  /* 0x00380010ac007388 */ /* 0x0203e20000000c00 */
[----:B------:R-:W-:Y:S05]  /*a6b0*/  BRA `(.L_x_6105) ;  /* 0x0000353000007947 */ /* 0x000fea0003800000 */
.L_x_6080:
        /* <DEDUP_REMOVED lines=45> */
[----:B------:R-:W-:Y:S01]  /*a990*/  HADD2.F32 R36, -RZ, R21.H1_H1 ;  /* 0x30000015ff247230 */ /* 0x000fe20000004100 */
[----:B------:R-:W-:Y:S01]  /*a9a0*/  FMUL.FTZ R37, R37, R4 ;  /* 0x0000000425257220 */ /* 0x000fe20000410000 */
[----:B------:R-:W-:Y:S01]  /*a9b0*/  HADD2.F32 R4, -RZ, R22.H0_H0 ;  /* 0x20000016ff047230 */ /* 0x000fe20000004100 */
[----:B------:R-:W-:Y:S01]  /*a9c0*/  @!P2 FADD.FTZ R15, -R15, -RZ ;  /* 0x800000ff0f0fa221 */ /* 0x000fe20000010100 */
[----:B------:R-:W-:Y:S01]  /*a9d0*/  HADD2.F32 R0, -RZ, R23.H1_H1 ;  /* 0x30000017ff007230 */ /* 0x000fe20000004100 */
[----:B------:R-:W-:-:S02]  /*a9e0*/  @!P2 FADD.FTZ R5, -R5, -RZ ;  /* 0x800000ff0505a221 */ /* 0x000fc40000010100 */
[----:B------:R-:W-:Y:S02]  /*a9f0*/  @!P2 FADD.FTZ R7, -R7, -RZ ;  /* 0x800000ff0707a221 */ /* 0x000fe40000010100 */
[----:B------:R-:W-:Y:S01]  /*aa00*/  FMUL.FTZ R20, R20, R13 ;  /* 0x0000000d14147220 */ /* 0x000fe20000410000 */
[----:B------:R-:W-:Y:S01]  /*aa10*/  HADD2.F32 R13, -RZ, R23.H0_H0 ;  /* 0x20000017ff0d7230 */ /* 0x000fe20000004100 */
[----:B------:R-:W-:Y:S01]  /*aa20*/  FMUL.FTZ R36, R36, R15 ;  /* 0x0000000f24247220 */ /* 0x000fe20000410000 */
[----:B------:R-:W-:Y:S01]  /*aa30*/  HADD2.F32 R15, -RZ, R22.H1_H1 ;  /* 0x30000016ff0f7230 */ /* 0x000fe20000004100 */
[----:B------:R-:W-:Y:S02]  /*aa40*/  @!P2 FADD.FTZ R6, -R6, -RZ ;  /* 0x800000ff0606a221 */ /* 0x000fe40000010100 */
[----:B------:R-:W-:Y:S01]  /*aa50*/  FMUL.FTZ R5, R4, R5 ;  /* 0x0000000504057220 */ /* 0x000fe20000410000 */
[----:B---3--:R-:W-:Y:S01]  /*aa60*/  HADD2.F32 R4, -RZ, R8.H0_H0 ;  /* 0x20000008ff047230 */ /* 0x008fe20000004100 */
[----:B------:R-:W-:Y:S01]  /*aa70*/  FMUL.FTZ R7, R0, R7 ;  /* 0x0000000700077220 */ /* 0x000fe20000410000 */
[----:B-----5:R-:W-:Y:S01]  /*aa80*/  HADD2.F32 R0, -RZ, R24.H0_H0 ;  /* 0x20000018ff007230 */ /* 0x020fe20000004100 */
[----:B------:R-:W-:-:S02]  /*aa90*/  @!P2 FADD.FTZ R34, -R34, -RZ ;  /* 0x800000ff2222a221 */ /* 0x000fc40000010100 */
[----:B------:R-:W-:Y:S01]  /*aaa0*/  FMUL.FTZ R6, R13, R6 ;  /* 0x000000060d067220 */ /* 0x000fe20000410000 */
[----:B------:R-:W-:Y:S01]  /*aab0*/  HADD2.F32 R13, -RZ, R24.H1_H1 ;  /* 0x30000018ff0d7230 */ /* 0x000fe20000004100 */
[----:B------:R-:W-:Y:S01]  /*aac0*/  FMUL.FTZ R34, R15, R34 ;  /* 0x000000220f227220 */ /* 0x000fe20000410000 */
[--C-:B------:R-:W-:Y:S01]  /*aad0*/  HADD2.F32 R24, -RZ, R10.reuse.H0_H0 ;  /* 0x2000000aff187230 */ /* 0x100fe20000004100 */
[----:B------:R-:W-:Y:S01]  /*aae0*/  FFMA.FTZ R0, R0, R4, R35 ;  /* 0x0000000400007223 */ /* 0x000fe20000010023 */
[----:B------:R-:W-:Y:S02]  /*aaf0*/  HADD2.F32 R23, -RZ, R10.H1_H1 ;  /* 0x3000000aff177230 */ /* 0x000fe40000004100 */
        /* <DEDUP_REMOVED lines=22> */
.L_x_6117:
[----:B------:R-:W-:Y:S05]  /*ac60*/  BSYNC B0 ;  /* 0x0000000000007941 */ /* 0x000fea0003800000 */
.L_x_6116:
[----:B-----5:R4:W-:Y:S02]  /*ac70*/  STS.128 [R172], R24 ;  /* 0x00000018ac007388 */ /* 0x0209e40000000c00 */
.L_x_6115:
[----:B------:R-:W-:Y:S05]  /*ac80*/  BSYNC B1 ;  /* 0x0000000000017941 */ /* 0x000fea0003800000 */
.L_x_6114:
        /* <DEDUP_REMOVED lines=54> */
[----:B----4-:R-:W-:Y:S01]  /*aff0*/  HADD2.F32 R4, -RZ, R8.H0_H0 ;  /* 0x20000008ff047230 */ /* 0x010fe20000004100 */
        /* <DEDUP_REMOVED lines=31> */
.L_x_6119:
[----:B------:R-:W-:Y:S05]  /*b1f0*/  BSYNC B0 ;  /* 0x0000000000007941 */ /* 0x000fea0003800000 */
.L_x_6118:
[----:B-----5:R1:W-:Y:S02]  /*b200*/  STS.128 [R172+0x2000], R24 ;  /* 0x00200018ac007388 */ /* 0x0203e40000000c00 */
.L_x_6113:
[----:B------:R-:W-:Y:S05]  /*b210*/  BSYNC B2 ;  /* 0x0000000000027941 */ /* 0x000fea0003800000 */
.L_x_6112:
        /* <DEDUP_REMOVED lines=64> */
[--C-:B---3--:R-:W-:Y:S01]  /*b620*/  HADD2.F32 R4, -RZ, R8.reuse.H0_H0 ;  /* 0x20000008ff047230 */ /* 0x108fe20000004100 */
        /* <DEDUP_REMOVED lines=30> */
.L_x_6125:
[----:B------:R-:W-:Y:S05]  /*b810*/  BSYNC B0 ;  /* 0x0000000000007941 */ /* 0x000fea0003800000 */
.L_x_6124:
[----:B-----5:R4:W-:Y:S02]  /*b820*/  STS.128 [R172+0x800], R24 ;  /* 0x00080018ac007388 */ /* 0x0209e40000000c00 */
.L_x_6123:
[----:B------:R-:W-:Y:S05]  /*b830*/  BSYNC B1 ;  /* 0x0000000000017941 */ /* 0x000fea0003800000 */
.L_x_6122:
        /* <DEDUP_REMOVED lines=89> */
.L_x_6127:
[----:B------:R-:W-:Y:S05]  /*bdd0*/  BSYNC B0 ;  /* 0x0000000000007941 */ /* 0x000fea0003800000 */
.L_x_6126:
[----:B-----5:R1:W-:Y:S02]  /*bde0*/  STS.128 [R172+0x2800], R20 ;  /* 0x00280014ac007388 */ /* 0x0203e40000000c00 */
.L_x_6121:
[----:B------:R-:W-:Y:S05]  /*bdf0*/  BSYNC B2 ;  /* 0x0000000000027941 */ /* 0x000fea0003800000 */
.L_x_6120:
        /* <DEDUP_REMOVED lines=9> */
[----:B----4-:R4:W5:Y:S01]  /*be90*/  LDG.E.128 R24, [R30.64] ;  /* 0x000000061e187981 */ /* 0x010962000c1e1d00 */
        /* <DEDUP_REMOVED lines=18> */
[----:B--2---:R-:W2:Y:S03]  /*bfc0*/  LDG.E.128 R20, [R20.64] ;  /* 0x0000000614147981 */ /* 0x004ea6000c1e1d00 */
        /* <DEDUP_REMOVED lines=28> */
[----:B------:R-:W-:Y:S01]  /*c190*/  HADD2.F32 R15, -RZ, R22.H1_H1 ;  /* 0x30000016ff0f7230 */ /* 0x000fe20000004100 */
[----:B------:R-:W-:Y:S01]  /*c1a0*/  @!P1 FADD.FTZ R32, -R32, -RZ ;  /* 0x800000ff20209221 */ /* 0x000fe20000010100 */
[----:B------:R-:W-:Y:S01]  /*c1b0*/  HADD2.F32 R36, -RZ, R21.H1_H1 ;  /* 0x30000015ff247230 */ /* 0x000fe20000004100 */
[----:B------:R-:W-:Y:S02]  /*c1c0*/  @!P1 FADD.FTZ R29, -R29, -RZ ;  /* 0x800000ff1d1d9221 */ /* 0x000fe40000010100 */
[----:B------:R-:W-:Y:S01]  /*c1d0*/  FMUL.FTZ R6, R13, R6 ;  /* 0x000000060d067220 */ /* 0x000fe20000410000 */
[----:B-----5:R-:W-:Y:S01]  /*c1e0*/  HADD2.F32 R13, -RZ, R24.H0_H0 ;  /* 0x20000018ff0d7230 */ /* 0x020fe20000004100 */
[----:B------:R-:W-:Y:S01]  /*c1f0*/  FMUL.FTZ R7, R4, R7 ;  /* 0x0000000704077220 */ /* 0x000fe20000410000 */
[----:B----4-:R-:W-:Y:S01]  /*c200*/  HADD2.F32 R4, -RZ, R8.H0_H0 ;  /* 0x20000008ff047230 */ /* 0x010fe20000004100 */
[----:B------:R-:W-:Y:S01]  /*c210*/  FMUL.FTZ R32, R15, R32 ;  /* 0x000000200f207220 */ /* 0x000fe20000410000 */
[----:B------:R-:W-:Y:S01]  /*c220*/  HADD2.F32 R38, -RZ, R22.H0_H0 ;  /* 0x20000016ff267230 */ /* 0x000fe20000004100 */
[----:B------:R-:W-:Y:S01]  /*c230*/  FMUL.FTZ R36, R36, R29 ;  /* 0x0000001d24247220 */ /* 0x000fe20000410000 */
[----:B------:R-:W-:Y:S01]  /*c240*/  HADD2.F32 R15, -RZ, R24.H1_H1 ;  /* 0x30000018ff0f7230 */ /* 0x000fe20000004100 */
[----:B------:R-:W-:Y:S01]  /*c250*/  @!P1 FADD.FTZ R5, -R5, -RZ ;  /* 0x800000ff05059221 */ /* 0x000fe20000010100 */
[--C-:B------:R-:W-:Y:S01]  /*c260*/  HADD2.F32 R24, -RZ, R10.reuse.H0_H0 ;  /* 0x2000000aff187230 */ /* 0x100fe20000004100 */
[----:B------:R-:W-:Y:S01]  /*c270*/  FFMA.FTZ R4, R13, R4, R34 ;  /* 0x000000040d047223 */ /* 0x000fe20000010022 */
[----:B------:R-:W-:-:S02]  /*c280*/  HADD2.F32 R29, -RZ, R10.H1_H1 ;  /* 0x3000000aff1d7230 */ /* 0x000fc40000004100 */
[----:B------:R-:W-:Y:S02]  /*c290*/  HADD2.F32 R21, -RZ, R8.H1_H1 ;  /* 0x30000008ff157230 */ /* 0x000fe40000004100 */
[--C-:B------:R-:W-:Y:S02]  /*c2a0*/  HADD2.F32 R23, -RZ, R11.reuse.H0_H0 ;  /* 0x2000000bff177230 */ /* 0x100fe40000004100 */
[----:B------:R-:W-:Y:S02]  /*c2b0*/  HADD2.F32 R10, -RZ, R11.H1_H1 ;  /* 0x3000000bff0a7230 */ /* 0x000fe40000004100 */
[----:B------:R-:W-:Y:S02]  /*c2c0*/  HADD2.F32 R22, -RZ, R25.H0_H0 ;  /* 0x20000019ff167230 */ /* 0x000fe40000004100 */
[----:B------:R-:W-:Y:S02]  /*c2d0*/  HADD2.F32 R8, -RZ, R9.H0_H0 ;  /* 0x20000009ff087230 */ /* 0x000fe40000004100 */
[----:B------:R-:W-:-:S02]  /*c2e0*/  HADD2.F32 R11, -RZ, R26.H0_H0 ;  /* 0x2000001aff0b7230 */ /* 0x000fc40000004100 */
[----:B------:R-:W-:Y:S01]  /*c2f0*/  HADD2.F32 R13, -RZ, R27.H0_H0 ;  /* 0x2000001bff0d7230 */ /* 0x000fe20000004100 */
[----:B------:R-:W-:Y:S01]  /*c300*/  FMUL.FTZ R5, R38, R5 ;  /* 0x0000000526057220 */ /* 0x000fe20000410000 */
        /* <DEDUP_REMOVED lines=15> */
.L_x_6133:
[----:B------:R-:W-:Y:S05]  /*c400*/  BSYNC B0 ;  /* 0x0000000000007941 */ /* 0x000fea0003800000 */
.L_x_6132:
[----:B-----5:R1:W-:Y:S02]  /*c410*/  STS.128 [R172+0x1000], R24 ;  /* 0x00100018ac007388 */ /* 0x0203e40000000c00 */
.L_x_6131:
[----:B------:R-:W-:Y:S05]  /*c420*/  BSYNC B1 ;  /* 0x0000000000017941 */ /* 0x000fea0003800000 */
.L_x_6130:
[----:B------:R1:W-:Y:S01]  /*c430*/  @P0 STS.128 [R172+0x3000], RZ ;  /* 0x003000ffac000388 */ /* 0x0003e20000000c00 */
[----:B------:R-:W-:Y:S05]  /*c440*/  @P0 BRA `(.L_x_6129) ;  /* 0x0000059000000947 */ /* 0x000fea0003800000 */
[----:B-1--4-:R1:W5:Y:S01]  /*c450*/  LDG.E.128 R24, [R30.64+0x80] ;  /* 0x000080061e187981 */ /* 0x012362000c1e1d00 */
        /* <DEDUP_REMOVED lines=27> */
[----:B-1----:R-:W-:Y:S02]  /*c610*/  HADD2.F32 R31, -RZ, R21.H0_H0 ;  /* 0x20000015ff1f7230 */ /* 0x002fe40000004100 */
        /* <DEDUP_REMOVED lines=26> */
[----:B---3--:R-:W-:Y:S01]  /*c7c0*/  HADD2.F32 R4, -RZ, R8.H0_H0 ;  /* 0x20000008ff047230 */ /* 0x008fe20000004100 */
        /* <DEDUP_REMOVED lines=31> */
.L_x_6135:
[----:B------:R-:W-:Y:S05]  /*c9c0*/  BSYNC B0 ;  /* 0x0000000000007941 */ /* 0x000fea0003800000 */
.L_x_6134:
[----:B-----5:R4:W-:Y:S02]  /*c9d0*/  STS.128 [R172+0x3000], R24 ;  /* 0x00300018ac007388 */ /* 0x0209e40000000c00 */
.L_x_6129:
[----:B------:R-:W-:Y:S05]  /*c9e0*/  BSYNC B2 ;  /* 0x0000000000027941 */ /* 0x000fea0003800000 */
.L_x_6128:
[----:B-1--4-:R-:W-:-:S04]  /*c9f0*/  IADD3 R30, R134, 0x30, RZ ;  /* 0x00000030861e7810 */ /* 0x012fc80007ffe0ff */
[----:B------:R-:W-:-:S04]  /*ca00*/  ISETP.GE.AND P1, PT, R30, R3, PT ;  /* 0x000000031e00720c */ /* 0x000fc80003f26270 */
[----:B------:R-:W-:-:S13]  /*ca10*/  ISETP.LT.OR P1, PT, R110, -0x187, P1 ;  /* 0xfffffe796e00780c */ /* 0x000fda0000f21670 */
[----:B------:R-:W-:Y:S05]  /*ca20*/  @P1 BRA `(.L_x_6105) ;  /* 0x000011c000001947 */ /* 0x000fea0003800000 */
[----:B------:R-:W-:Y:S01]  /*ca30*/  ISETP.GE.AND P1, PT, R16, c[0x0][0x220], PT ;  /* 0x0000880010007a0c */ /* 0x000fe20003f26270 */
[----:B------:R-:W-:-:S12]  /*ca40*/  BSSY B1, `(.L_x_6136) ;  /* 0x000005c000017945 */ /* 0x000fd80003800000 */
[----:B------:R1:W-:Y:S01]  /*ca50*/  @P1 STS.128 [R172+0x1800], RZ ;  /* 0x001800ffac001388 */ /* 0x0003e20000000c00 */
        /* <DEDUP_REMOVED lines=18> */
[----:B--2---:R-:W2:Y:S03]  /*cb80*/  LDG.E.128 R24, [R24.64] ;  /* 0x0000000618187981 */ /* 0x004ea6000c1e1d00 */
[----:B------:R-:W-:Y:S02]  /*cb90*/  LEA.HI.X.SX32 R4, R4, R3, 0x1, P2 ;  /* 0x0000000304047211 */ /* 0x000fe400010f0eff */
[----:B------:R-:W-:-:S04]  /*cba0*/  LEA R6, P2, R5, c[0x0][0x2b0], 0x1 ;  /* 0x0000ac0005067a11 */ /* 0x000fc800078408ff */
[----:B------:R-:W-:Y:S02]  /*cbb0*/  LEA.HI.X R7, R5, c[0x0][0x2b4], R4, 0x1, P2 ;  /* 0x0000ad0005077a11 */ /* 0x000fe400010f0c04 */
[----:B------:R-:W-:-:S04]  /*cbc0*/  IADD3 R8, P2, R9, R8, RZ ;  /* 0x0000000809087210 */ /* 0x000fc80007f5e0ff */
[----:B---3--:R-:W3:Y:S01]  /*cbd0*/  LDG.E.128 R4, [R6.64] ;  /* 0x0000000606047981 */ /* 0x008ee2000c1e1d00 */
[----:B------:R-:W-:Y:S02]  /*cbe0*/  LEA.HI.X.SX32 R3, R9, R3, 0x1, P2 ;  /* 0x0000000309037211 */ /* 0x000fe400010f0eff */
[----:B------:R-:W-:-:S04]  /*cbf0*/  LEA R10, P2, R8, c[0x0][0x2a8], 0x1 ;  /* 0x0000aa00080a7a11 */ /* 0x000fc800078408ff */
[----:B------:R-:W-:-:S06]  /*cc00*/  LEA.HI.X R11, R8, c[0x0][0x2ac], R3, 0x1, P2 ;  /* 0x0000ab00080b7a11 */ /* 0x000fcc00010f0c03 */
[----:B----4-:R-:W4:Y:S01]  /*cc10*/  LDG.E.128 R8, [R10.64] ;  /* 0x000000060a087981 */ /* 0x010f22000c1e1d00 */
[--C-:B--2---:R-:W-:Y:S02]  /*cc20*/  HADD2.F32 R32, -RZ, R24.reuse.H0_H0 ;  /* 0x20000018ff207230 */ /* 0x104fe40000004100 */
[----:B------:R-:W-:Y:S02]  /*cc30*/  HADD2.F32 R17, -RZ, R25.H0_H0 ;  /* 0x20000019ff117230 */ /* 0x000fe40000004100 */
[----:B------:R-:W-:Y:S02]  /*cc40*/  HADD2.F32 R24, -RZ, R24.H1_H1 ;  /* 0x30000018ff187230 */ /* 0x000fe40000004100 */
[--C-:B---3--:R-:W-:Y:S02]  /*cc50*/  HADD2.F32 R3, -RZ, R4.reuse.H0_H0 ;  /* 0x20000004ff037230 */ /* 0x108fe40000004100 */
[----:B------:R-:W-:Y:S02]  /*cc60*/  HADD2.F32 R13, -RZ, R4.H1_H1 ;  /* 0x30000004ff0d7230 */ /* 0x000fe40000004100 */
[----:B------:R-:W-:-:S02]  /*cc70*/  HADD2.F32 R4, -RZ, R5.H0_H0 ;  /* 0x20000005ff047230 */ /* 0x000fc40000004100 */
[----:B------:R-:W-:Y:S01]  /*cc80*/  HADD2.F32 R15, -RZ, R5.H1_H1 ;  /* 0x30000005ff0f7230 */ /* 0x000fe20000004100 */
[----:B------:R-:W-:Y:S01]  /*cc90*/  @!P1 FADD.FTZ R3, -R3, -RZ ;  /* 0x800000ff03039221 */ /* 0x000fe20000010100 */
[--C-:B------:R-:W-:Y:S01]  /*cca0*/  HADD2.F32 R5, -RZ, R6.reuse.H0_H0 ;  /* 0x20000006ff057230 */ /* 0x100fe20000004100 */
[----:B------:R-:W-:Y:S01]  /*ccb0*/  @!P1 FADD.FTZ R4, -R4, -RZ ;  /* 0x800000ff04049221 */ /* 0x000fe20000010100 */
[----:B------:R-:W-:Y:S02]  /*ccc0*/  HADD2.F32 R16, -RZ, R6.H1_H1 ;  /* 0x30000006ff107230 */ /* 0x000fe40000004100 */
[--C-:B------:R-:W-:Y:S02]  /*ccd0*/  HADD2.F32 R6, -RZ, R7.reuse.H0_H0 ;  /* 0x20000007ff067230 */ /* 0x100fe40000004100 */
[----:B------:R-:W-:Y:S01]  /*cce0*/  HADD2.F32 R7, -RZ, R7.H1_H1 ;  /* 0x30000007ff077230 */ /* 0x000fe20000004100 */
[----:B------:R-:W-:Y:S01]  /*ccf0*/  FMUL.FTZ R32, R32, R3 ;  /* 0x0000000320207220 */ /* 0x000fe20000410000 */
[--C-:B------:R-:W-:Y:S01]  /*cd00*/  HADD2.F32 R3, -RZ, R27.reuse.H0_H0 ;  /* 0x2000001bff037230 */ /* 0x100fe20000004100 */
[----:B------:R-:W-:Y:S01]  /*cd10*/  FMUL.FTZ R17, R17, R4 ;  /* 0x0000000411117220 */ /* 0x000fe20000410000 */
[----:B------:R-:W-:Y:S01]  /*cd20*/  HADD2.F32 R4, -RZ, R27.H1_H1 ;  /* 0x3000001bff047230 */ /* 0x000fe20000004100 */
[----:B------:R-:W-:-:S02]  /*cd30*/  @!P1 FADD.FTZ R13, -R13, -RZ ;  /* 0x800000ff0d0d9221 */ /* 0x000fc40000010100 */
        /* <DEDUP_REMOVED lines=9> */
[----:B------:R-:W-:-:S02]  /*cdd0*/  @!P1 FADD.FTZ R15, -R15, -RZ ;  /* 0x800000ff0f0f9221 */ /* 0x000fc40000010100 */
[----:B------:R-:W-:Y:S01]  /*cde0*/  @!P1 FADD.FTZ R16, -R16, -RZ ;  /* 0x800000ff10109221 */ /* 0x000fe20000010100 */
[----:B------:R-:W-:Y:S01]  /*cdf0*/  HADD2.F32 R36, -RZ, R26.H0_H0 ;  /* 0x2000001aff247230 */ /* 0x000fe20000004100 */
[----:B------:R-:W-:Y:S01]  /*ce00*/  FMUL.FTZ R34, R34, R15 ;  /* 0x0000000f22227220 */ /* 0x000fe20000410000 */
[--C-:B------:R-:W-:Y:S01]  /*ce10*/  HADD2.F32 R26, -RZ, R10.reuse.H0_H0 ;  /* 0x2000000aff1a7230 */ /* 0x100fe20000004100 */
[----:B------:R-:W-:Y:S01]  /*ce20*/  @!P1 FADD.FTZ R5, -R5, -RZ ;  /* 0x800000ff05059221 */ /* 0x000fe20000010100 */
[----:B------:R-:W-:Y:S01]  /*ce30*/  HADD2.F32 R27, -RZ, R10.H1_H1 ;  /* 0x3000000aff1b7230 */ /* 0x000fe20000004100 */
        /* <DEDUP_REMOVED lines=26> */
.L_x_6139:
[----:B------:R-:W-:Y:S05]  /*cfe0*/  BSYNC B0 ;  /* 0x0000000000007941 */ /* 0x000fea0003800000 */
.L_x_6138:
[----:B-----5:R1:W-:Y:S02]  /*cff0*/  STS.128 [R172+0x1800], R20 ;  /* 0x00180014ac007388 */ /* 0x0203e40000000c00 */
.L_x_6137:
[----:B------:R-:W-:Y:S05]  /*d000*/  BSYNC B1 ;  /* 0x0000000000017941 */ /* 0x000fea0003800000 */
.L_x_6136:
[----:B------:R1:W-:Y:S01]  /*d010*/  @P0 STS.128 [R172+0x3800], RZ ;  /* 0x003800ffac000388 */ /* 0x0003e20000000c00 */
[----:B------:R-:W-:Y:S05]  /*d020*/  @P0 BRA `(.L_x_6105) ;  /* 0x00000bc000000947 */ /* 0x000fea0003800000 */
[----:B-1----:R1:W5:Y:S01]  /*d030*/  LDG.E.128 R20, [R18.64+0x80] ;  /* 0x0000800612147981 */ /* 0x002362000c1e1d00 */
[----:B------:R-:W-:Y:S01]  /*d040*/  ISETP.GE.AND P0, PT, R12, c[0x0][0x230], PT ;  /* 0x00008c000c007a0c */ /* 0x000fe20003f06270 */
[----:B------:R-:W-:Y:S01]  /*d050*/  BSSY B0, `(.L_x_6140) ;  /* 0x000005a000007945 */ /* 0x000fe20003800000 */
[----:B------:R-:W-:-:S05]  /*d060*/  IADD3 R8, P1, R18, 0x80, RZ ;  /* 0x0000008012087810 */ /* 0x000fca0007f3e0ff */
[----:B------:R-:W-:-:S06]  /*d070*/  IMAD.X R9, RZ, RZ, R19, P1 ;  /* 0x000000ffff097224 */ /* 0x000fcc00008e0613 */
        /* <DEDUP_REMOVED lines=10> */
[----:B------:R-:W-:Y:S01]  /*d120*/  IMAD.WIDE R12, R5, 0x2, R8 ;  /* 0x00000002050c7825 */ /* 0x000fe200078e0208 */
[----:B------:R-:W-:-:S04]  /*d130*/  IADD3 R2, P1, R7, R2, RZ ;  /* 0x0000000207027210 */ /* 0x000fc80007f3e0ff */
[----:B------:R-:W-:Y:S02]  /*d140*/  LEA.HI.X.SX32 R3, R7, R14, 0x1, P1 ;  /* 0x0000000e07037211 */ /* 0x000fe400008f0eff */
[C---:B------:R-:W-:Y:S01]  /*d150*/  IADD3 R6, P1, R4.reuse, R2, RZ ;  /* 0x0000000204067210 */ /* 0x040fe20007f3e0ff */
[----:B--2---:R-:W2:Y:S03]  /*d160*/  LDG.E.128 R12, [R12.64] ;  /* 0x000000060c0c7981 */ /* 0x004ea6000c1e1d00 */
[----:B------:R-:W-:Y:S02]  /*d170*/  LEA.HI.X.SX32 R7, R4, R3, 0x1, P1 ;  /* 0x0000000304077211 */ /* 0x000fe400008f0eff */
[----:B------:R-:W-:Y:S02]  /*d180*/  LEA R4, P1, R6, c[0x0][0x2b0], 0x1 ;  /* 0x0000ac0006047a11 */ /* 0x000fe400078208ff */
[----:B------:R-:W-:-:S02]  /*d190*/  @P0 SHF.R.S32.HI R124, RZ, 0x1, R124 ;  /* 0x00000001ff7c0819 */ /* 0x000fc4000001147c */
[----:B------:R-:W-:Y:S02]  /*d1a0*/  LEA.HI.X R5, R6, c[0x0][0x2b4], R7, 0x1, P1 ;  /* 0x0000ad0006057a11 */ /* 0x000fe400008f0c07 */
[----:B------:R-:W-:Y:S02]  /*d1b0*/  MOV R8, RZ ;  /* 0x000000ff00087202 */ /* 0x000fe40000000f00 */
[----:B------:R-:W-:Y:S02]  /*d1c0*/  @P0 IADD3 R8, -R124, RZ, RZ ;  /* 0x000000ff7c080210 */ /* 0x000fe40007ffe1ff */
[----:B---3--:R-:W3:Y:S02]  /*d1d0*/  LDG.E.128 R4, [R4.64] ;  /* 0x0000000604047981 */ /* 0x008ee4000c1e1d00 */
[----:B------:R-:W-:-:S04]  /*d1e0*/  IADD3 R2, P1, R8, R2, RZ ;  /* 0x0000000208027210 */ /* 0x000fc80007f3e0ff */
[----:B------:R-:W-:Y:S02]  /*d1f0*/  LEA.HI.X.SX32 R3, R8, R3, 0x1, P1 ;  /* 0x0000000308037211 */ /* 0x000fe400008f0eff */
[----:B------:R-:W-:-:S04]  /*d200*/  LEA R8, P1, R2, c[0x0][0x2a8], 0x1 ;  /* 0x0000aa0002087a11 */ /* 0x000fc800078208ff */
[----:B------:R-:W-:-:S06]  /*d210*/  LEA.HI.X R9, R2, c[0x0][0x2ac], R3, 0x1, P1 ;  /* 0x0000ab0002097a11 */ /* 0x000fcc00008f0c03 */
[----:B----4-:R-:W4:Y:S01]  /*d220*/  LDG.E.128 R8, [R8.64] ;  /* 0x0000000608087981 */ /* 0x010f22000c1e1d00 */
[--C-:B-12---:R-:W-:Y:S02]  /*d230*/  HADD2.F32 R19, -RZ, R13.reuse.H0_H0 ;  /* 0x2000000dff137230 */ /* 0x106fe40000004100 */
        /* <DEDUP_REMOVED lines=28> */
[----:B------:R-:W-:Y:S01]  /*d400*/  HADD2.F32 R2, -RZ, R21.H0_H0 ;  /* 0x20000015ff027230 */ /* 0x000fe20000004100 */
[----:B------:R-:W-:Y:S01]  /*d410*/  @!P0 FADD.FTZ R17, -R17, -RZ ;  /* 0x800000ff11118221 */ /* 0x000fe20000010100 */
[----:B----4-:R-:W-:-:S02]  /*d420*/  HADD2.F32 R3, -RZ, R9.H0_H0 ;  /* 0x20000009ff037230 */ /* 0x010fc40000004100 */
        /* <DEDUP_REMOVED lines=28> */
.L_x_6141:
[----:B------:R-:W-:Y:S05]  /*d5f0*/  BSYNC B0 ;  /* 0x0000000000007941 */ /* 0x000fea0003800000 */
.L_x_6140:
[----:B-----5:R1:W-:Y:S01]  /*d600*/  STS.128 [R172+0x3800], R20 ;  /* 0x00380014ac007388 */ /* 0x0203e20000000c00 */
[----:B------:R-:W-:Y:S05]  /*d610*/  BRA `(.L_x_6105) ;  /* 0x000005d000007947 */ /* 0x000fea0003800000 */
.L_x_6079:
[----:B------:R-:W-:Y:S01]  /*d620*/  IADD3 R9, -R57, R168, RZ ;  /* 0x000000a839097210 */ /* 0x000fe20007ffe1ff */
[----:B------:R-:W-:Y:S03]  /*d630*/  BSSY B0, `(.L_x_6142) ;  /* 0x0000013000007945 */ /* 0x000fe60003800000 */
[----:B------:R-:W-:-:S13]  /*d640*/  ISETP.GE.AND P1, PT, R134, R9, PT ;  /* 0x000000098600720c */ /* 0x000fda0003f26270 */
[----:B------:R-:W-:Y:S05]  /*d650*/  @P1 BRA `(.L_x_6143) ;  /* 0x0000010000001947 */ /* 0x000fea0003800000 */
[----:B------:R-:W-:-:S13]  /*d660*/  ISETP.GE.AND P2, PT, R16, c[0x0][0x220], PT ;  /* 0x0000880010007a0c */ /* 0x000fda0003f46270 */
[C---:B------:R-:W-:Y:S01]  /*d670*/  @!P2 LEA R10, P1, R136.reuse, c[0x0][0x160], 0x1 ;  /* 0x00005800880aaa11 */ /* 0x040fe200078208ff */
[----:B------:R1:W-:Y:S03]  /*d680*/  @P2 STS.128 [R172], RZ ;  /* 0x000000ffac002388 */ /* 0x0003e60000000c00 */
        /* <DEDUP_REMOVED lines=13> */
.L_x_6143:
[----:B------:R-:W-:Y:S05]  /*d760*/  BSYNC B0 ;  /* 0x0000000000007941 */ /* 0x000fea0003800000 */
.L_x_6142:
        /* <DEDUP_REMOVED lines=22> */
.L_x_6145:
[----:B------:R-:W-:Y:S05]  /*d8d0*/  BSYNC B0 ;  /* 0x0000000000007941 */ /* 0x000fea0003800000 */
.L_x_6144:
        /* <DEDUP_REMOVED lines=23> */
.L_x_6147:
[----:B------:R-:W-:Y:S05]  /*da50*/  BSYNC B0 ;  /* 0x0000000000007941 */ /* 0x000fea0003800000 */
.L_x_6146:
        /* <DEDUP_REMOVED lines=25> */
.L_x_6105:
[----:B------:R-:W-:Y:S05]  /*dbf0*/  BSYNC B3 ;  /* 0x0000000000037941 */ /* 0x000fea0003800000 */
.L_x_6078:
        /* <DEDUP_REMOVED lines=24> */
.L_x_6149:
[----:B------:R-:W-:Y:S05]  /*dd80*/  BSYNC B0 ;  /* 0x0000000000007941 */ /* 0x000fea0003800000 */
.L_x_6148:
[----:B------:R-:W-:Y:S01]  /*dd90*/  ISETP.GE.AND P0, PT, R0, R5, PT ;  /* 0x000000050000720c */ /* 0x000fe20003f06270 */
[----:B------:R-:W-:-:S12]  /*dda0*/  BSSY B0, `(.L_x_6150) ;  /* 0x0000015000007945 */ /* 0x000fd80003800000 */
[----:B------:R-:W-:Y:S05]  /*ddb0*/  @P0 BRA `(.L_x_6151) ;  /* 0x0000013000000947 */ /* 0x000fea0003800000 */
[C---:B------:R-:W-:Y:S02]  /*ddc0*/  LOP3.LUT R2, R173.reuse, 0x1, RZ, 0xc0, !PT ;  /* 0x00000001ad027812 */ /* 0x040fe400078ec0ff */
[----:B------:R-:W-:Y:S02]  /*ddd0*/  LOP3.LUT P0, RZ, R173, 0x2, RZ, 0xc0, !PT ;  /* 0x00000002adff7812 */ /* 0x000fe4000780c0ff */
[----:B------:R-:W-:-:S11]  /*dde0*/  ISETP.NE.U32.AND P1, PT, R2, 0x1, PT ;  /* 0x000000010200780c */ /* 0x000fd60003f25070 */
[C---:B--2---:R-:W-:Y:S02]  /*ddf0*/  @P0 IADD3 R7, P2, R165.reuse, R132, RZ ;  /* 0x00000084a5070210 */ /* 0x044fe40007f5e0ff */
[----:B-1----:R-:W-:-:S03]  /*de00*/  @!P1 LEA R8, P4, R165, R174, 0x1 ;  /* 0x000000aea5089211 */ /* 0x002fc600078808ff */
[----:B------:R-:W-:Y:S01]  /*de10*/  @P0 IMAD.X R2, R164, 0x1, R131, P2 ;  /* 0x00000001a4020824 */ /* 0x000fe200010e0683 */
[----:B------:R-:W-:Y:S02]  /*de20*/  @P0 LEA R6, P2, R7, c[0x0][0x168], 0x1 ;  /* 0x00005a0007060a11 */ /* 0x000fe400078408ff */
        /* <DEDUP_REMOVED lines=12> */
.L_x_6151:
[----:B------:R-:W-:Y:S05]  /*def0*/  BSYNC B0 ;  /* 0x0000000000007941 */ /* 0x000fea0003800000 */
.L_x_6150:
        /* <DEDUP_REMOVED lines=8> */
[----:B--2---:R-:W-:-:S03]  /*df80*/  IMAD.SHL.U32 R7, R9, 0x20, RZ ;  /* 0x0000002009077824 */ /* 0x004fc600078e00ff */
[----:B------:R-:W-:-:S05]  /*df90*/  SHF.L.U64.HI R2, R9, R2, c[0x0][0x19c] ;  /* 0x0000670009027619 */ /* 0x000fca0000010202 */
[C---:B------:R-:W-:Y:S02]  /*dfa0*/  @P0 IADD3 R9, P2, R7.reuse, R132, RZ ;  /* 0x0000008407090210 */ /* 0x040fe40007f5e0ff */
[----:B------:R-:W-:-:S03]  /*dfb0*/  @!P1 LEA R10, P4, R7, R174, 0x1 ;  /* 0x000000ae070a9211 */ /* 0x000fc600078808ff */
        /* <DEDUP_REMOVED lines=14> */
.L_x_6153:
[----:B------:R-:W-:Y:S05]  /*e0a0*/  BSYNC B0 ;  /* 0x0000000000007941 */ /* 0x000fea0003800000 */
.L_x_6152:
[----:B------:R-:W-:Y:S01]  /*e0b0*/  ISETP.GE.AND P0, PT, R30, R5, PT ;  /* 0x000000051e00720c */ /* 0x000fe20003f06270 */
[----:B------:R-:W-:-:S12]  /*e0c0*/  BSSY B0, `(.L_x_6154) ;  /* 0x000001c000007945 */ /* 0x000fd80003800000 */
[----:B------:R-:W-:Y:S05]  /*e0d0*/  @P0 BRA `(.L_x_6155) ;  /* 0x000001a000000947 */ /* 0x000fea0003800000 */
[C---:B------:R-:W-:Y:S02]  /*e0e0*/  LOP3.LUT R2, R173.reuse, 0x1, RZ, 0xc0, !PT ;  /* 0x00000001ad027812 */ /* 0x040fe400078ec0ff */
[----:B------:R-:W-:Y:S02]  /*e0f0*/  LOP3.LUT P0, RZ, R173, 0x2, RZ, 0xc0, !PT ;  /* 0x00000002adff7812 */ /* 0x000fe4000780c0ff */
[----:B------:R-:W-:-:S11]  /*e100*/  ISETP.NE.U32.AND P1, PT, R2, 0x1, PT ;  /* 0x000000010200780c */ /* 0x000fd60003f25070 */
[----:B------:R-:W-:Y:S01]  /*e110*/  @P0 MOV R2, c[0x0][0x19c] ;  /* 0x0000670000020a02 */ /* 0x000fe20000000f00 */
[----:B-12---:R-:W-:Y:S01]  /*e120*/  @P0 IMAD.MOV.U32 R7, RZ, RZ, c[0x0][0x198] ;  /* 0x00006600ff070624 */ /* 0x006fe200078e00ff */
[----:B------:R-:W-:Y:S01]  /*e130*/  @!P1 MOV R4, c[0x0][0x198] ;  /* 0x0000660000049a02 */ /* 0x000fe20000000f00 */
[----:B------:R-:W-:Y:S02]  /*e140*/  @P0 IMAD.MOV.U32 R130, RZ, RZ, R132 ;  /* 0x000000ffff820224 */ /* 0x000fe400078e0084 */
[----:B------:R-:W-:Y:S02]  /*e150*/  @!P1 IMAD.MOV.U32 R6, RZ, RZ, c[0x0][0x19c] ;  /* 0x00006700ff069624 */ /* 0x000fe400078e00ff */
        /* <DEDUP_REMOVED lines=18> */
.L_x_6155:
[----:B------:R-:W-:Y:S05]  /*e280*/  BSYNC B0 ;  /* 0x0000000000007941 */ /* 0x000fea0003800000 */
.L_x_6154:
[----:B------:R-:W0:Y:S01]  /*e290*/  LDGDEPBAR ;  /* 0x00000000000079af */ /* 0x000e220000000000 */
[----:B------:R-:W-:Y:S01]  /*e2a0*/  ISETP.GE.AND P1, PT, R134, R5, PT ;  /* 0x000000058600720c */ /* 0x000fe20003f26270 */
[----:B------:R-:W-:Y:S01]  /*e2b0*/  IMAD.SHL.U32 R110, R110, 0x2, RZ ;  /* 0x000000026e6e7824 */ /* 0x000fe200078e00ff */
[----:B------:R-:W-:Y:S01]  /*e2c0*/  SHF.R.S32.HI R2, RZ, 0x1f, R129 ;  /* 0x0000001fff027819 */ /* 0x000fe20000011481 */
        /* <DEDUP_REMOVED lines=14> */
[----:B-12---:R-:W-:Y:S02]  /*e3b0*/  @!P1 IMAD.MOV.U32 R6, RZ, RZ, R182 ;  /* 0x000000ffff069224 */ /* 0x006fe400078e00b6 */
        /* <DEDUP_REMOVED lines=11> */
.L_x_6157:
[----:B------:R-:W-:Y:S05]  /*e470*/  BSYNC B0 ;  /* 0x0000000000007941 */ /* 0x000fea0003800000 */
.L_x_6156:
        /* <DEDUP_REMOVED lines=8> */
[CC--:B-12---:R-:W-:Y:S02]  /*e500*/  @P1 LEA R6, P0, R167.reuse, R182.reuse, 0x1 ;  /* 0x000000b6a7061211 */ /* 0x0c6fe400078008ff */
        /* <DEDUP_REMOVED lines=13> */
.L_x_6159:
[----:B------:R-:W-:Y:S05]  /*e5e0*/  BSYNC B0 ;  /* 0x0000000000007941 */ /* 0x000fea0003800000 */
.L_x_6158:
[----:B------:R-:W-:Y:S01]  /*e5f0*/  ISETP.GE.AND P0, PT, R28, R5, PT ;  /* 0x000000051c00720c */ /* 0x000fe20003f06270 */
[----:B------:R-:W-:-:S12]  /*e600*/  BSSY B0, `(.L_x_6160) ;  /* 0x0000019000007945 */ /* 0x000fd80003800000 */
[----:B------:R1:W-:Y:S04]  /*e610*/  @P0 STS.128 [R172+0x9000], RZ ;  /* 0x009000ffac000388 */ /* 0x0003e80000000c00 */
[----:B------:R1:W-:Y:S01]  /*e620*/  @P0 STS.128 [R172+0xb000], RZ ;  /* 0x00b000ffac000388 */ /* 0x0003e20000000c00 */
[----:B------:R-:W-:Y:S05]  /*e630*/  @P0 BRA `(.L_x_6161) ;  /* 0x0000015000000947 */ /* 0x000fea0003800000 */
[C---:B------:R-:W-:Y:S01]  /*e640*/  LOP3.LUT R0, R173.reuse, 0x1, RZ, 0xc0, !PT ;  /* 0x00000001ad007812 */ /* 0x040fe200078ec0ff */
[----:B-12---:R-:W-:Y:S01]  /*e650*/  IMAD.MOV.U32 R7, RZ, RZ, c[0x0][0x1a0] ;  /* 0x00006800ff077624 */ /* 0x006fe200078e00ff */
        /* <DEDUP_REMOVED lines=19> */
.L_x_6161:
[----:B------:R-:W-:Y:S05]  /*e790*/  BSYNC B0 ;  /* 0x0000000000007941 */ /* 0x000fea0003800000 */
.L_x_6160:
        /* <DEDUP_REMOVED lines=10> */
[----:B-12---:R-:W-:Y:S01]  /*e840*/  @!P1 IMAD.MOV.U32 R6, RZ, RZ, c[0x0][0x1a4] ;  /* 0x00006900ff069624 */ /* 0x006fe200078e00ff */
        /* <DEDUP_REMOVED lines=17> */
.L_x_6163:
[----:B------:R-:W-:Y:S05]  /*e960*/  BSYNC B0 ;  /* 0x0000000000007941 */ /* 0x000fea0003800000 */
.L_x_6162:
        /* <DEDUP_REMOVED lines=10> */
[----:B------:R-:W-:-:S02]  /*ea10*/  LOP3.LUT R5, R0, 0x1c0, RZ, 0xc0, !PT ;  /* 0x000001c000057812 */ /* 0x000fc400078ec0ff */
[----:B------:R-:W-:Y:S01]  /*ea20*/  LOP3.LUT R41, R41, 0xfffffe00, RZ, 0xc0, !PT ;  /* 0xfffffe0029297812 */ /* 0x000fe200078ec0ff */
[----:B------:R-:W-:Y:S01]  /*ea30*/  IMAD.SHL.U32 R0, R58, 0x8, RZ ;  /* 0x000000083a007824 */ /* 0x000fe200078e00ff */
[----:B------:R-:W-:Y:S02]  /*ea40*/  LOP3.LUT R134, R5, 0x8, R134, 0xf8, !PT ;  /* 0x0000000805867812 */ /* 0x000fe400078ef886 */
[----:B------:R-:W-:Y:S02]  /*ea50*/  SHF.R.U32.HI R5, RZ, 0x3, R5 ;  /* 0x00000003ff057819 */ /* 0x000fe40000011605 */
[----:B------:R-:W-:Y:S02]  /*ea60*/  LOP3.LUT R0, R127, 0x8, R0, 0xf8, !PT ;  /* 0x000000087f007812 */ /* 0x000fe400078ef800 */
[----:B------:R-:W-:Y:S02]  /*ea70*/  SHF.R.U32.HI R127, RZ, 0x3, R127 ;  /* 0x00000003ff7f7819 */ /* 0x000fe4000001167f */
[----:B------:R-:W-:Y:S01]  /*ea80*/  LOP3.LUT R161, R134, R5, RZ, 0x3c, !PT ;  /* 0x0000000586a17212 */ /* 0x000fe200078e3cff */
[----:B------:R-:W-:Y:S01]  /*ea90*/  IMAD R5, R52, 0x400, R41 ;  /* 0x0000040034057824 */ /* 0x000fe200078e0229 */
[----:B------:R-:W-:Y:S01]  /*eaa0*/  LOP3.LUT R40, R0, R127, RZ, 0x3c, !PT ;  /* 0x0000007f00287212 */ /* 0x000fe200078e3cff */
[----:B------:R-:W-:-:S02]  /*eab0*/  IMAD R52, R52, 0x10, R57 ;  /* 0x0000001034347824 */ /* 0x000fc400078e0239 */
        /* <DEDUP_REMOVED lines=11> */
[----:B------:R-:W-:Y:S01]  /*eb70*/  LDSM.16.M88.4 R80, [R160] ;  /* 0x00000000a050783b */ /* 0x000fe20000000200 */
[----:B------:R-:W-:Y:S01]  /*eb80*/  IMAD R158, R43, 0x2, R162 ;  /* 0x000000022b9e7824 */ /* 0x000fe200078e02a2 */
[----:B------:R-:W-:Y:S01]  /*eb90*/  IADD3 R151, R159, 0x800, RZ ;  /* 0x000008009f977810 */ /* 0x000fe20007ffe0ff */
[----:B------:R-:W-:Y:S01]  /*eba0*/  IMAD R157, R43, 0x2, R160 ;  /* 0x000000022b9d7824 */ /* 0x000fe200078e02a0 */
[----:B--2---:R-:W-:Y:S01]  /*ebb0*/  LDSM.16.M88.4 R4, [R159] ;  /* 0x000000009f04783b */ /* 0x004fe20000000200 */
[----:B------:R-:W-:-:S02]  /*ebc0*/  SEL R0, R0, 0xffffffc0, !P2 ;  /* 0xffffffc000007807 */ /* 0x000fc40005000000 */
[C---:B------:R-:W-:Y:S01]  /*ebd0*/  IADD3 R150, R159.reuse, 0x1000, RZ ;  /* 0x000010009f967810 */ /* 0x040fe20007ffe0ff */
[----:B------:R-:W2:Y:S01]  /*ebe0*/  LDSM.16.M88.4 R60, [R161+0x5000] ;  /* 0x00500000a13c783b */ /* 0x000ea20000000200 */
[----:B------:R-:W-:Y:S01]  /*ebf0*/  IADD3 R149, R159, 0x1800, RZ ;  /* 0x000018009f957810 */ /* 0x000fe20007ffe0ff */
[----:B------:R-:W-:Y:S01]  /*ec00*/  IMAD.IADD R155, R161, 0x1, R0 ;  /* 0x00000001a19b7824 */ /* 0x000fe200078e0200 */
[C---:B------:R-:W-:Y:S01]  /*ec10*/  IADD3 R147, R159.reuse, 0x2000, RZ ;  /* 0x000020009f937810 */ /* 0x040fe20007ffe0ff */
[----:B------:R-:W5:Y:S01]  /*ec20*/  LDSM.16.M88.4 R68, [R161+0x4800] ;  /* 0x00480000a144783b */ /* 0x000f620000000200 */
[----:B------:R-:W-:Y:S01]  /*ec30*/  IMAD.IADD R148, R0, 0x1, R159 ;  /* 0x0000000100947824 */ /* 0x000fe200078e029f */
[----:B------:R-:W-:Y:S02]  /*ec40*/  LOP3.LUT R0, R40, R41, RZ, 0xfc, !PT ;  /* 0x0000002928007212 */ /* 0x000fe400078efcff */
[----:B------:R-:W3:Y:S01]  /*ec50*/  LDSM.16.M88.4 R76, [R161+0x5800] ;  /* 0x00580000a14c783b */ /* 0x000ee20000000200 */
[----:B------:R-:W-:-:S02]  /*ec60*/  IADD3 R146, R159, 0x2800, RZ ;  /* 0x000028009f927810 */ /* 0x000fc40007ffe0ff */
[C---:B------:R-:W-:Y:S01]  /*ec70*/  IADD3 R145, R159.reuse, 0x3000, RZ ;  /* 0x000030009f917810 */ /* 0x040fe20007ffe0ff */
[----:B------:R-:W-:Y:S01]  /*ec80*/  LDSM.16.M88.4 R28, [R155+0x4000] ;  /* 0x004000009b1c783b */ /* 0x000fe20000000200 */
[----:B------:R-:W-:-:S03]  /*ec90*/  IADD3 R144, R159, 0x3800, RZ ;  /* 0x000038009f907810 */ /* 0x000fc60007ffe0ff */
[----:B------:R-:W4:Y:S04]  /*eca0*/  LDSM.16.M88.4 R92, [R158] ;  /* 0x000000009e5c783b */ /* 0x000f280000000200 */
[----:B------:R-:W3:Y:S04]  /*ecb0*/  LDSM.16.M88.4 R32, [R159+0x1000] ;  /* 0x001000009f20783b */ /* 0x000ee80000000200 */
[----:B---3--:R-:W3:Y:S01]  /*ecc0*/  LDSM.16.M88.4 R36, [R159+0x800] ;  /* 0x000800009f24783b */ /* 0x008ee20000000200 */
[C---:B-1----:R-:W-:Y:S03]  /*ecd0*/  HMMA.16816.F32 R16, R88.reuse, R12, RZ ;  /* 0x0000000c5810723c */ /* 0x042fe600000018ff */
[----:B------:R-:W1:Y:S04]  /*ece0*/  LDSM.16.M88.4 R108, [R159+0x1800] ;  /* 0x001800009f6c783b */ /* 0x000e680000000200 */
[----:B------:R-:W-:Y:S01]  /*ecf0*/  LDSM.16.M88.4 R24, [R157] ;  /* 0x000000009d18783b */ /* 0x000fe20000000200 */
[C---:B------:R-:W-:Y:S03]  /*ed00*/  HMMA.16816.F32 R12, R88.reuse, R14, RZ ;  /* 0x0000000e580c723c */ /* 0x040fe600000018ff */
[----:B------:R-:W-:Y:S04]  /*ed10*/  LDSM.16.M88.4 R8, [R155+0x5000] ;  /* 0x005000009b08783b */ /* 0x000fe80000000200 */
[----:B------:R-:W-:Y:S01]  /*ed20*/  LDSM.16.M88.4 R20, [R155+0x4800] ;  /* 0x004800009b14783b */ /* 0x000fe20000000200 */
[----:B--2---:R-:W-:Y:S03]  /*ed30*/  HMMA.16816.F32 R64, R88, R60, RZ ;  /* 0x0000003c5840723c */ /* 0x004fe600000018ff */
[----:B------:R-:W-:Y:S04]  /*ed40*/  LDSM.16.M88.4 R84, [R155+0x5800] ;  /* 0x005800009b54783b */ /* 0x000fe80000000200 */
[----:B------:R-:W-:Y:S01]  /*ed50*/  LDSM.16.M88.4 R96, [R162+0x2000] ;  /* 0x00200000a260783b */ /* 0x000fe20000000200 */
[----:B------:R-:W-:Y:S08]  /*ed60*/  HMMA.16816.F32 R16, R80, R4, R16 ;  /* 0x000000045010723c */ /* 0x000ff00000001810 */
[----:B------:R-:W-:Y:S08]  /*ed70*/  HMMA.16816.F32 R60, R88, R62, RZ ;  /* 0x0000003e583c723c */ /* 0x000ff000000018ff */
[----:B------:R-:W-:Y:S01]  /*ed80*/  HMMA.16816.F32 R12, R80, R6, R12 ;  /* 0x00000006500c723c */ /* 0x000fe2000000180c */
[----:B------:R-:W2:Y:S07]  /*ed90*/  LDSM.16.M88.4 R4, [R148] ;  /* 0x000000009404783b */ /* 0x000eae0000000200 */
[C---:B-----5:R-:W-:Y:S08]  /*eda0*/  HMMA.16816.F32 R72, R88.reuse, R68, RZ ;  /* 0x000000445848723c */ /* 0x060ff000000018ff */
[C---:B------:R-:W-:Y:S08]  /*edb0*/  HMMA.16816.F32 R48, R88.reuse, R76, RZ ;  /* 0x0000004c5830723c */ /* 0x040ff000000018ff */
[----:B------:R-:W-:Y:S08]  /*edc0*/  HMMA.16816.F32 R68, R88, R70, RZ ;  /* 0x000000465844723c */ /* 0x000ff000000018ff */
[----:B----4-:R-:W-:Y:S08]  /*edd0*/  HMMA.16816.F32 R16, R92, R28, R16 ;  /* 0x0000001c5c10723c */ /* 0x010ff00000001810 */
[----:B------:R-:W-:Y:S01]  /*ede0*/  HMMA.16816.F32 R88, R88, R78, RZ ;  /* 0x0000004e5858723c */ /* 0x000fe200000018ff */
[----:B------:R-:W-:Y:S07]  /*edf0*/  LDSM.16.M88.4 R76, [R148+0x800] ;  /* 0x00080000944c783b */ /* 0x000fee0000000200 */
[C---:B------:R-:W-:Y:S08]  /*ee00*/  HMMA.16816.F32 R64, R80.reuse, R32, R64 ;  /* 0x000000205040723c */ /* 0x040ff00000001840 */
[----:B------:R-:W-:Y:S01]  /*ee10*/  HMMA.16816.F32 R60, R80, R34, R60 ;  /* 0x00000022503c723c */ /* 0x000fe2000000183c */
[----:B------:R-:W4:Y:S07]  /*ee20*/  LDSM.16.M88.4 R32, [R161+0x6000] ;  /* 0x00600000a120783b */ /* 0x000f2e0000000200 */
[----:B------:R-:W-:Y:S01]  /*ee30*/  HMMA.16816.F32 R12, R92, R30, R12 ;  /* 0x0000001e5c0c723c */ /* 0x000fe2000000180c */
[----:B------:R-:W-:Y:S07]  /*ee40*/  LDSM.16.M88.4 R28, [R148+0x1800] ;  /* 0x00180000941c783b */ /* 0x000fee0000000200 */
[C---:B---3--:R-:W-:Y:S08]  /*ee50*/  HMMA.16816.F32 R72, R80.reuse, R36, R72 ;  /* 0x000000245048723c */ /* 0x048ff00000001848 */
[C---:B-1----:R-:W-:Y:S08]  /*ee60*/  HMMA.16816.F32 R48, R80.reuse, R108, R48 ;  /* 0x0000006c5030723c */ /* 0x042ff00000001830 */
[----:B------:R-:W-:Y:S01]  /*ee70*/  HMMA.16816.F32 R68, R80, R38, R68 ;  /* 0x000000265044723c */ /* 0x000fe20000001844 */
[----:B------:R-:W1:Y:S07]  /*ee80*/  LDSM.16.M88.4 R36, [R148+0x1000] ;  /* 0x001000009424783b */ /* 0x000e6e0000000200 */
[----:B--2---:R-:W-:Y:S08]  /*ee90*/  HMMA.16816.F32 R16, R24, R4, R16 ;  /* 0x000000041810723c */ /* 0x004ff00000001810 */
[----:B------:R-:W-:Y:S01]  /*eea0*/  HMMA.16816.F32 R80, R80, R110, R88 ;  /* 0x0000006e5050723c */ /* 0x000fe20000001858 */
[----:B------:R-:W-:Y:S04]  /*eeb0*/  LDSM.16.M88.4 R88, [R160+0x2000] ;  /* 0x00200000a058783b */ /* 0x000fe80000000200 */
[----:B------:R-:W-:Y:S03]  /*eec0*/  LDSM.16.M88.4 R108, [R161+0x7800] ;  /* 0x00780000a16c783b */ /* 0x000fe60000000200 */
[C---:B------:R-:W-:Y:S08]  /*eed0*/  HMMA.16816.F32 R64, R92.reuse, R8, R64 ;  /* 0x000000085c40723c */ /* 0x040ff00000001840 */
[----:B------:R-:W-:Y:S01]  /*eee0*/  HMMA.16816.F32 R60, R92, R10, R60 ;  /* 0x0000000a5c3c723c */ /* 0x000fe2000000183c */
[----:B------:R-:W-:Y:S07]  /*eef0*/  LDSM.16.M88.4 R8, [R161+0x7000] ;  /* 0x00700000a108783b */ /* 0x000fee0000000200 */
[----:B------:R-:W-:Y:S01]  /*ef00*/  HMMA.16816.F32 R12, R24, R6, R12 ;  /* 0x00000006180c723c */ /* 0x000fe2000000180c */
[----:B------:R-:W2:Y:S07]  /*ef10*/  LDSM.16.M88.4 R4, [R159+0x2000] ;  /* 0x002000009f04783b */ /* 0x000eae0000000200 */
[C---:B------:R-:W-:Y:S08]  /*ef20*/  HMMA.16816.F32 R72, R92.reuse, R20, R72 ;  /* 0x000000145c48723c */ /* 0x040ff00000001848 */
[C---:B------:R-:W-:Y:S08]  /*ef30*/  HMMA.16816.F32 R48, R92.reuse, R84, R48 ;  /* 0x000000545c30723c */ /* 0x040ff00000001830 */
[----:B------:R-:W-:Y:S01]  /*ef40*/  HMMA.16816.F32 R68, R92, R22, R68 ;  /* 0x000000165c44723c */ /* 0x000fe20000001844 */
[----:B------:R-:W3:Y:S07]  /*ef50*/  LDSM.16.M88.4 R20, [R161+0x6800] ;  /* 0x00680000a114783b */ /* 0x000eee0000000200 */
[----:B----4-:R-:W-:Y:S08]  /*ef60*/  HMMA.16816.F32 R16, R96, R32, R16 ;  /* 0x000000206010723c */ /* 0x010ff00000001810 */
[C---:B-1----:R-:W-:Y:S08]  /*ef70*/  HMMA.16816.F32 R64, R24.reuse, R36, R64 ;  /* 0x000000241840723c */ /* 0x042ff00000001840 */
[----:B------:R-:W-:Y:S01]  /*ef80*/  HMMA.16816.F32 R60, R24, R38, R60 ;  /* 0x00000026183c723c */ /* 0x000fe2000000183c */
[----:B------:R-:W-:Y:S07]  /*ef90*/  LDSM.16.M88.4 R36, [R158+0x2000] ;  /* 0x002000009e24783b */ /* 0x000fee0000000200 */
[----:B------:R-:W-:Y:S01]  /*efa0*/  HMMA.16816.F32 R12, R96, R34, R12 ;  /* 0x00000022600c723c */ /* 0x000fe2000000180c */
[----:B------:R-:W1:Y:S07]  /*efb0*/  LDSM.16.M88.4 R32, [R155+0x6000] ;  /* 0x006000009b20783b */ /* 0x000e6e0000000200 */
[C---:B------:R-:W-:Y:S08]  /*efc0*/  HMMA.16816.F32 R72, R24.reuse, R76, R72 ;  /* 0x0000004c1848723c */ /* 0x040ff00000001848 */
[----:B------:R-:W-:Y:S08]  /*efd0*/  HMMA.16816.F32 R48, R24, R28, R48 ;  /* 0x0000001c1830723c */ /* 0x000ff00000001830 */
[----:B------:R-:W-:Y:S01]  /*efe0*/  HMMA.16816.F32 R92, R92, R86, R80 ;  /* 0x000000565c5c723c */ /* 0x000fe20000001850 */
[----:B------:R-:W4:Y:S04]  /*eff0*/  LDSM.16.M88.4 R80, [R159+0x3000] ;  /* 0x003000009f50783b */ /* 0x000f280000000200 */
[----:B------:R-:W5:Y:S03]  /*f000*/  LDSM.16.M88.4 R84, [R159+0x2800] ;  /* 0x002800009f54783b */ /* 0x000f660000000200 */
        /* <DEDUP_REMOVED lines=8> */
[C---:B---3--:R-:W-:Y:S08]  /*f090*/  HMMA.16816.F32 R72, R96.reuse, R20, R72 ;  /* 0x000000146048723c */ /* 0x048ff00000001848 */
[----:B------:R-:W-:Y:S08]  /*f0a0*/  HMMA.16816.F32 R48, R96, R108, R48 ;  /* 0x0000006c6030723c */ /* 0x000ff00000001830 */
[----:B------:R-:W-:Y:S01]  /*f0b0*/  HMMA.16816.F32 R92, R24, R30, R92 ;  /* 0x0000001e185c723c */ /* 0x000fe2000000185c */
[----:B------:R-:W3:Y:S04]  /*f0c0*/  LDSM.16.M88.4 R24, [R155+0x7000] ;  /* 0x007000009b18783b */ /* 0x000ee80000000200 */
[----:B------:R-:W2:Y:S03]  /*f0d0*/  LDSM.16.M88.4 R28, [R155+0x6800] ;  /* 0x006800009b1c783b */ /* 0x000ea60000000200 */
[----:B------:R-:W-:Y:S01]  /*f0e0*/  HMMA.16816.F32 R68, R96, R22, R68 ;  /* 0x000000166044723c */ /* 0x000fe20000001844 */
[----:B------:R-:W2:Y:S07]  /*f0f0*/  LDSM.16.M88.4 R20, [R155+0x7800] ;  /* 0x007800009b14783b */ /* 0x000eae0000000200 */
[----:B-1----:R-:W-:Y:S08]  /*f100*/  HMMA.16816.F32 R16, R36, R32, R16 ;  /* 0x000000202410723c */ /* 0x002ff00000001810 */
[C---:B----4-:R-:W-:Y:S08]  /*f110*/  HMMA.16816.F32 R64, R88.reuse, R80, R64 ;  /* 0x000000505840723c */ /* 0x050ff00000001840 */
[C---:B------:R-:W-:Y:S08]  /*f120*/  HMMA.16816.F32 R60, R88.reuse, R82, R60 ;  /* 0x00000052583c723c */ /* 0x040ff0000000183c */
[C---:B-----5:R-:W-:Y:S08]  /*f130*/  HMMA.16816.F32 R72, R88.reuse, R84, R72 ;  /* 0x000000545848723c */ /* 0x060ff00000001848 */
[----:B------:R-:W-:Y:S08]  /*f140*/  HMMA.16816.F32 R48, R88, R76, R48 ;  /* 0x0000004c5830723c */ /* 0x000ff00000001830 */
[----:B------:R-:W-:Y:S01]  /*f150*/  HMMA.16816.F32 R32, R36, R34, R12 ;  /* 0x000000222420723c */ /* 0x000fe2000000180c */
[----:B------:R-:W1:Y:S07]  /*f160*/  LDSM.16.M88.4 R12, [R148+0x2800] ;  /* 0x00280000940c783b */ /* 0x000e6e0000000200 */
[----:B------:R-:W-:Y:S08]  /*f170*/  HMMA.16816.F32 R68, R88, R86, R68 ;  /* 0x000000565844723c */ /* 0x000ff00000001844 */
[----:B--2---:R-:W-:Y:S07]  /*f180*/  HMMA.16816.F32 R16, R4, R8, R16 ;  /* 0x000000080410723c */ /* 0x004fee0000001810 */
[----:B------:R-:W-:Y:S01]  /*f190*/  IADD3 R9, R52, 0x1, R177 ;  /* 0x0000000134097810 */ /* 0x000fe20007ffe0b1 */
[----:B------:R-:W-:Y:S03]  /*f1a0*/  HMMA.16816.F32 R92, R96, R110, R92 ;  /* 0x0000006e605c723c */ /* 0x000fe6000000185c */
[----:B------:R-:W-:-:S04]  /*f1b0*/  IADD3 R9, R54, R9, -R168 ;  /* 0x0000000936097210 */ /* 0x000fc80007ffe8a8 */
[----:B------:R-:W-:Y:S01]  /*f1c0*/  IADD3 R9, R9, c[0x0][0x2e8], RZ ;  /* 0x0000ba0009097a10 */ /* 0x000fe20007ffe0ff */
[----:B---3--:R-:W-:Y:S03]  /*f1d0*/  HMMA.16816.F32 R64, R36, R24, R64 ;  /* 0x000000182440723c */ /* 0x008fe60000001840 */
[----:B------:R-:W-:-:S04]  /*f1e0*/  IADD3 R103, R9, 0x8, RZ ;  /* 0x0000000809677810 */ /* 0x000fc80007ffe0ff */
[-C--:B------:R-:W-:Y:S01]  /*f1f0*/  IMNMX R103, R103, R54.reuse, PT ;  /* 0x0000003667677217 */ /* 0x080fe20003800200 */
[C---:B------:R-:W-:Y:S01]  /*f200*/  HMMA.16816.F32 R60, R36.reuse, R26, R60 ;  /* 0x0000001a243c723c */ /* 0x040fe2000000183c */
[----:B------:R-:W2:Y:S07]  /*f210*/  LDSM.16.M88.4 R24, [R148+0x3000] ;  /* 0x003000009418783b */ /* 0x000eae0000000200 */
[C---:B------:R-:W-:Y:S08]  /*f220*/  HMMA.16816.F32 R72, R36.reuse, R28, R72 ;  /* 0x0000001c2448723c */ /* 0x040ff00000001848 */
[----:B------:R-:W-:Y:S07]  /*f230*/  HMMA.16816.F32 R48, R36, R20, R48 ;  /* 0x000000142430723c */ /* 0x000fee0000001830 */
[----:B------:R-:W-:Y:S01]  /*f240*/  IMAD.IADD R21, R3, 0x1, R2 ;  /* 0x0000000103157824 */ /* 0x000fe200078e0202 */
[----:B------:R-:W-:Y:S01]  /*f250*/  HMMA.16816.F32 R32, R4, R10, R32 ;  /* 0x0000000a0420723c */ /* 0x000fe20000001820 */
[----:B------:R-:W-:-:S02]  /*f260*/  IMNMX R2, R9, R54, PT ;  /* 0x0000003609027217 */ /* 0x000fc40003800200 */
[----:B------:R-:W3:Y:S01]  /*f270*/  LDSM.16.M88.4 R8, [R148+0x3800] ;  /* 0x003800009408783b */ /* 0x000ee20000000200 */
[----:B------:R-:W-:Y:S01]  /*f280*/  IADD3 R20, R21, 0x1, RZ ;  /* 0x0000000115147810 */ /* 0x000fe20007ffe0ff */
[----:B------:R-:W-:-:S04]  /*f290*/  DEPBAR.LE SB0, 0x0 ;  /* 0x000080000000791a */ /* 0x000fc80000000000 */
[----:B------:R-:W-:Y:S01]  /*f2a0*/  HMMA.16816.F32 R68, R36, R30, R68 ;  /* 0x0000001e2444723c */ /* 0x000fe20000001844 */
[C---:B------:R-:W-:Y:S02]  /*f2b0*/  ISETP.GE.AND P1, PT, R20.reuse, R2, PT ;  /* 0x000000021400720c */ /* 0x040fe40003f26270 */
[----:B------:R-:W-:Y:S02]  /*f2c0*/  ISETP.GE.AND P6, PT, R20, R103, PT ;  /* 0x000000671400720c */ /* 0x000fe40003fc6270 */
[----:B------:R-:W-:Y:S02]  /*f2d0*/  FSEL R17, R17, -INF , !P1 ;  /* 0xff80000011117808 */ /* 0x000fe40004800000 */
[C---:B------:R-:W-:Y:S01]  /*f2e0*/  IADD3 R20, R21.reuse, 0x18, RZ ;  /* 0x0000001815147810 */ /* 0x040fe20007ffe0ff */
[----:B------:R-:W-:Y:S08]  /*f2f0*/  HMMA.16816.F32 R92, R88, R78, R92 ;  /* 0x0000004e585c723c */ /* 0x000ff0000000185c */
[C---:B-1----:R-:W-:Y:S07]  /*f300*/  HMMA.16816.F32 R72, R4.reuse, R12, R72 ;  /* 0x0000000c0448723c */ /* 0x042fee0000001848 */
[C---:B------:R-:W-:Y:S01]  /*f310*/  IADD3 R13, R21.reuse, 0x8, RZ ;  /* 0x00000008150d7810 */ /* 0x040fe20007ffe0ff */
[----:B------:R-:W-:Y:S01]  /*f320*/  HMMA.16816.F32 R68, R4, R14, R68 ;  /* 0x0000000e0444723c */ /* 0x000fe20000001844 */
[----:B------:R-:W-:-:S02]  /*f330*/  IADD3 R12, R21, 0x9, RZ ;  /* 0x00000009150c7810 */ /* 0x000fc40007ffe0ff */
[-C--:B------:R-:W-:Y:S02]  /*f340*/  ISETP.GE.AND P0, PT, R13, R2.reuse, PT ;  /* 0x000000020d00720c */ /* 0x080fe40003f06270 */
[C---:B------:R-:W-:Y:S02]  /*f350*/  ISETP.GE.AND P5, PT, R12.reuse, R2, PT ;  /* 0x000000020c00720c */ /* 0x040fe40003fa6270 */
[-C--:B------:R-:W-:Y:S01]  /*f360*/  ISETP.GE.AND P2, PT, R12, R103.reuse, PT ;  /* 0x000000670c00720c */ /* 0x080fe20003f46270 */
[----:B--2---:R-:W-:Y:S01]  /*f370*/  HMMA.16816.F32 R60, R4, R26, R60 ;  /* 0x0000001a043c723c */ /* 0x004fe2000000183c */
[----:B------:R-:W-:Y:S01]  /*f380*/  IADD3 R12, R21, 0x10, RZ ;  /* 0x00000010150c7810 */ /* 0x000fe20007ffe0ff */
[----:B------:R-:W-:Y:S01]  /*f390*/  BAR.SYNC.DEFER_BLOCKING 0x0 ;  /* 0x0000000000007b1d */ /* 0x000fe20000010000 */
[----:B------:R-:W-:Y:S02]  /*f3a0*/  ISETP.GE.AND P4, PT, R13, R103, PT ;  /* 0x000000670d00720c */ /* 0x000fe40003f86270 */
[----:B------:R-:W-:-:S02]  /*f3b0*/  IADD3 R14, R21, 0x11, RZ ;  /* 0x00000011150e7810 */ /* 0x000fc40007ffe0ff */
[----:B------:R-:W-:Y:S01]  /*f3c0*/  FSEL R13, R32, -INF , !P0 ;  /* 0xff800000200d7808 */ /* 0x000fe20004000000 */
[----:B------:R-:W-:Y:S01]  /*f3d0*/  HMMA.16816.F32 R92, R36, R22, R92 ;  /* 0x00000016245c723c */ /* 0x000fe2000000185c */
[CC--:B------:R-:W-:Y:S02]  /*f3e0*/  ISETP.GE.AND P1, PT, R12.reuse, R2.reuse, PT ;  /* 0x000000020c00720c */ /* 0x0c0fe40003f26270 */
[----:B------:R-:W-:Y:S02]  /*f3f0*/  ISETP.GE.AND P0, PT, R12, R103, PT ;  /* 0x000000670c00720c */ /* 0x000fe40003f06270 */
[----:B------:R-:W-:Y:S02]  /*f400*/  FSEL R12, R34, -INF , !P4 ;  /* 0xff800000220c7808 */ /* 0x000fe40006000000 */
[----:B------:R-:W-:Y:S01]  /*f410*/  ISETP.GE.AND P4, PT, R14, R2, PT ;  /* 0x000000020e00720c */ /* 0x000fe20003f86270 */
[----:B---3--:R-:W-:Y:S01]  /*f420*/  HMMA.16816.F32 R48, R4, R8, R48 ;  /* 0x000000080430723c */ /* 0x008fe20000001830 */
[----:B------:R-:W-:-:S02]  /*f430*/  IADD3 R22, R21, 0x19, RZ ;  /* 0x0000001915167810 */ /* 0x000fc40007ffe0ff */
[----:B------:R-:W-:Y:S02]  /*f440*/  FSEL R33, R33, -INF , !P5 ;  /* 0xff80000021217808 */ /* 0x000fe40006800000 */
[----:B------:R-:W-:Y:S02]  /*f450*/  ISETP.GE.AND P5, PT, R14, R103, PT ;  /* 0x000000670e00720c */ /* 0x000fe40003fa6270 */
[----:B------:R-:W-:Y:S01]  /*f460*/  FSEL R14, R35, -INF , !P2 ;  /* 0xff800000230e7808 */ /* 0x000fe20005000000 */
[----:B------:R-:W-:Y:S01]  /*f470*/  HMMA.16816.F32 R64, R4, R24, R64 ;  /* 0x000000180440723c */ /* 0x000fe20000001840 */
[----:B------:R-:W-:Y:S02]  /*f480*/  FSEL R74, R74, -INF , !P0 ;  /* 0xff8000004a4a7808 */ /* 0x000fe40004000000 */
[----:B------:R-:W-:Y:S02]  /*f490*/  FSEL R73, R73, -INF , !P4 ;  /* 0xff80000049497808 */ /* 0x000fe40006000000 */
[----:B------:R-:W-:-:S02]  /*f4a0*/  ISETP.GE.AND P2, PT, R20, R2, PT ;  /* 0x000000021400720c */ /* 0x000fc40003f46270 */
[C---:B------:R-:W-:Y:S01]  /*f4b0*/  ISETP.GE.AND P0, PT, R22.reuse, R2, PT ;  /* 0x000000021600720c */ /* 0x040fe20003f06270 */
[----:B------:R-:W-:Y:S01]  /*f4c0*/  HMMA.16816.F32 R92, R4, R10, R92 ;  /* 0x0000000a045c723c */ /* 0x000fe2000000185c */
[-C--:B------:R-:W-:Y:S02]  /*f4d0*/  ISETP.GE.AND P4, PT, R22, R103.reuse, PT ;  /* 0x000000671600720c */ /* 0x080fe40003f86270 */
[----:B------:R-:W-:Y:S02]  /*f4e0*/  IADD3 R22, R21, 0x20, RZ ;  /* 0x0000002015167810 */ /* 0x000fe40007ffe0ff */
[----:B------:R-:W-:Y:S02]  /*f4f0*/  FSEL R15, R72, -INF , !P1 ;  /* 0xff800000480f7808 */ /* 0x000fe40004800000 */
[----:B------:R-:W-:Y:S02]  /*f500*/  ISETP.GE.AND P1, PT, R20, R103, PT ;  /* 0x000000671400720c */ /* 0x000fe40003f26270 */
[----:B------:R-:W-:-:S02]  /*f510*/  FSEL R20, R75, -INF , !P5 ;  /* 0xff8000004b147808 */ /* 0x000fc40006800000 */
[----:B------:R-:W-:Y:S02]  /*f520*/  FSEL R23, R68, -INF , !P2 ;  /* 0xff80000044177808 */ /* 0x000fe40005000000 */
[CC--:B------:R-:W-:Y:S02]  /*f530*/  ISETP.GE.AND P5, PT, R22.reuse, R2.reuse, PT ;  /* 0x000000021600720c */ /* 0x0c0fe40003fa6270 */
[----:B------:R-:W-:Y:S02]  /*f540*/  ISETP.GE.AND P2, PT, R22, R103, PT ;  /* 0x000000671600720c */ /* 0x000fe40003f46270 */
[----:B------:R-:W-:Y:S02]  /*f550*/  IADD3 R22, R21, 0x28, RZ ;  /* 0x0000002815167810 */ /* 0x000fe40007ffe0ff */
[----:B------:R-:W-:Y:S02]  /*f560*/  FSEL R8, R71, -INF , !P4 ;  /* 0xff80000047087808 */ /* 0x000fe40006000000 */
[----:B------:R-:W-:-:S02]  /*f570*/  ISETP.GE.AND P4, PT, R22, R2, PT ;  /* 0x000000021600720c */ /* 0x000fc40003f86270 */
[----:B------:R-:W-:Y:S02]  /*f580*/  IADD3 R9, R21, 0x30, RZ ;  /* 0x0000003015097810 */ /* 0x000fe40007ffe0ff */
[----:B------:R-:W-:Y:S02]  /*f590*/  FSEL R135, R60, -INF , !P4 ;  /* 0xff8000003c877808 */ /* 0x000fe40006000000 */
[----:B------:R-:W-:Y:S02]  /*f5a0*/  ISETP.GE.AND P4, PT, R9, R103, PT ;  /* 0x000000670900720c */ /* 0x000fe40003f86270 */
[----:B------:R-:W-:Y:S02]  /*f5b0*/  IADD3 R24, R21, 0x21, RZ ;  /* 0x0000002115187810 */ /* 0x000fe40007ffe0ff */
[----:B------:R-:W-:Y:S02]  /*f5c0*/  FSEL R122, R50, -INF , !P4 ;  /* 0xff800000327a7808 */ /* 0x000fe40006000000 */
[----:B------:R-:W-:-:S02]  /*f5d0*/  FSEL R69, R69, -INF , !P0 ;  /* 0xff80000045457808 */ /* 0x000fc40004000000 */
[-C--:B------:R-:W-:Y:S02]  /*f5e0*/  ISETP.GE.AND P4, PT, R21, R103.reuse, PT ;  /* 0x000000671500720c */ /* 0x080fe40003f86270 */
[----:B------:R-:W-:Y:S02]  /*f5f0*/  ISETP.GE.AND P0, PT, R24, R103, PT ;  /* 0x000000671800720c */ /* 0x000fe40003f06270 */
[----:B------:R-:W-:Y:S02]  /*f600*/  FSEL R18, R18, -INF , !P4 ;  /* 0xff80000012127808 */ /* 0x000fe40006000000 */
[----:B------:R-:W-:Y:S02]  /*f610*/  FSEL R70, R70, -INF , !P1 ;  /* 0xff80000046467808 */ /* 0x000fe40004800000 */
[----:B------:R-:W-:Y:S02]  /*f620*/  FSEL R127, R64, -INF , !P5 ;  /* 0xff800000407f7808 */ /* 0x000fe40006800000 */
[----:B------:R-:W-:-:S02]  /*f630*/  FSEL R134, R67, -INF , !P0 ;  /* 0xff80000043867808 */ /* 0x000fc40004000000 */
[----:B------:R-:W-:Y:S02]  /*f640*/  ISETP.GT.AND P4, PT, R176, R163, PT ;  /* 0x000000a3b000720c */ /* 0x000fe40003f84270 */
[-C--:B------:R-:W-:Y:S02]  /*f650*/  ISETP.GE.AND P1, PT, R24, R2.reuse, PT ;  /* 0x000000021800720c */ /* 0x080fe40003f26270 */
[----:B------:R-:W-:Y:S02]  /*f660*/  ISETP.GE.AND P5, PT, R22, R103, PT ;  /* 0x000000671600720c */ /* 0x000fe40003fa6270 */
        /* <DEDUP_REMOVED lines=9> */
[----:B------:R-:W-:Y:S02]  /*f700*/  IADD3 R5, R21, 0x38, RZ ;  /* 0x0000003815057810 */ /* 0x000fe40007ffe0ff */
[-C--:B------:R-:W-:Y:S02]  /*f710*/  ISETP.GE.AND P5, PT, R9, R2.reuse, PT ;  /* 0x000000020900720c */ /* 0x080fe40003fa6270 */
[C---:B------:R-:W-:Y:S02]  /*f720*/  ISETP.GE.AND P0, PT, R21.reuse, R2, PT ;  /* 0x000000021500720c */ /* 0x040fe40003f06270 */
[----:B------:R-:W-:Y:S02]  /*f730*/  IADD3 R21, R21, 0x39, RZ ;  /* 0x0000003915157810 */ /* 0x000fe40007ffe0ff */
        /* <DEDUP_REMOVED lines=17> */
[----:B------:R-:W-:Y:S02]  /*f850*/  IABS R5, c[0x0][0x2d0] ;  /* 0x0000b40000057a13 */ /* 0x000fe40000000000 */
[C---:B------:R-:W-:Y:S02]  /*f860*/  IADD3 R19, R3.reuse, -0x40, RZ ;  /* 0xffffffc003137810 */ /* 0x040fe40007ffe0ff */
[----:B------:R-:W1:Y:S01]  /*f870*/  I2F.RP R21, R5 ;  /* 0x0000000500157306 */ /* 0x000e620000209400 */
        /* <DEDUP_REMOVED lines=39> */
[----:B------:R-:W-:Y:S01]  /*faf0*/  MOV R6, 0x40 ;  /* 0x0000004000067802 */ /* 0x000fe20000000f00 */
[----:B------:R-:W-:-:S04]  /*fb00*/  IMAD.IADD R3, R3, 0x1, -R5 ;  /* 0x0000000103037824 */ /* 0x000fc800078e0a05 */
[----:B------:R-:W-:-:S05]  /*fb10*/  IMAD R6, R3, c[0x0][0x2d0], -R6 ;  /* 0x0000b40003067a24 */ /* 0x000fca00078e0a06 */
        /* <DEDUP_REMOVED lines=9> */
[----:B------:R-:W-:-:S05]  /*fbb0*/  IMAD R6, R7, c[0x0][0x184], R6 ;  /* 0x0000610007067a24 */ /* 0x000fca00078e0206 */
[----:B------:R-:W-:Y:S01]  /*fbc0*/  IADD3 R3, R11, R6, RZ ;  /* 0x000000060b037210 */ /* 0x000fe20007ffe0ff */
[----:B------:R-:W-:Y:S01]  /*fbd0*/  IMAD.MOV.U32 R6, RZ, RZ, R10 ;  /* 0x000000ffff067224 */ /* 0x000fe200078e000a */
[----:B------:R-:W-:Y:S05]  /*fbe0*/  BRA `(.L_x_6166) ;  /* 0x0000003000007947 */ /* 0x000fea0003800000 */
.L_x_6165:
[----:B------:R-:W-:-:S05]  /*fbf0*/  IMAD.MOV.U32 R6, RZ, RZ, c[0x0][0x198] ;  /* 0x00006600ff067624 */ /* 0x000fca00078e00ff */
[----:B------:R-:W-:-:S04]  /*fc00*/  LEA R6, -R6, RZ, 0x6 ;  /* 0x000000ff06067211 */ /* 0x000fc800078e31ff */
[----:B------:R-:W-:Y:S02]  /*fc10*/  SHF.R.S32.HI R3, RZ, 0x1f, R6 ;  /* 0x0000001fff037819 */ /* 0x000fe40000011406 */
.L_x_6166:
        /* <DEDUP_REMOVED lines=15> */
[----:B------:R-:W-:-:S02]  /*fd10*/  @P0 IADD3 R10, P2, R22, R132, RZ ;  /* 0x00000084160a0210 */ /* 0x000fc40007f5e0ff */
[C---:B------:R-:W-:Y:S01]  /*fd20*/  @P6 LEA R24, P5, R22.reuse, R174, 0x1 ;  /* 0x000000ae16186211 */ /* 0x040fe200078a08ff */
[----:B------:R-:W-:Y:S01]  /*fd30*/  @!PT LDS RZ, [RZ] ;  /* 0x00000000fffff984 */ /* 0x000fe20000000800 */
[----:B------:R-:W-:Y:S01]  /*fd40*/  @!PT LDS RZ, [RZ] ;  /* 0x00000000fffff984 */ /* 0x000fe20000000800 */
[----:B------:R-:W-:Y:S01]  /*fd50*/  @!PT LDS RZ, [RZ] ;  /* 0x00000000fffff984 */ /* 0x000fe20000000800 */
[----:B------:R1:W-:Y:S01]  /*fd60*/  @P0 LDGSTS.E.BYPASS.LTC128B.128 [R172+0x6000], [R26.64+0x80] ;  /* 0x060000801aac0fae */ /* 0x0003e2000b901d46 */
[----:B------:R-:W-:Y:S01]  /*fd70*/  IADD3 R6, P1, R165, R22, RZ ;  /* 0x00000016a5067210 */ /* 0x000fe20007f3e0ff */
[----:B------:R-:W-:Y:S01]  /*fd80*/  @P0 IMAD.X R5, R3, 0x1, R131, P2 ;  /* 0x0000000103050824 */ /* 0x000fe200010e0683 */
[--C-:B------:R-:W-:Y:S01]  /*fd90*/  @P6 LEA.HI.X R25, R22, R175, R3.reuse, 0x1, P5 ;  /* 0x000000af16196211 */ /* 0x100fe200028f0c03 */
[----:B------:R1:W-:Y:S01]  /*fda0*/  @!P0 STS.128 [R172+0x6000], RZ ;  /* 0x006000ffac008388 */ /* 0x0003e20000000c00 */
[----:B------:R-:W-:Y:S01]  /*fdb0*/  @P0 LEA R30, P2, R10, c[0x0][0x168], 0x1 ;  /* 0x00005a000a1e0a11 */ /* 0x000fe200078408ff */
[----:B------:R-:W-:Y:S01]  /*fdc0*/  IMAD.X R3, R164, 0x1, R3, P1 ;  /* 0x00000001a4037824 */ /* 0x000fe200008e0603 */
[----:B------:R-:W-:Y:S01]  /*fdd0*/  @P0 IADD3 R7, P1, R6, R132, RZ ;  /* 0x0000008406070210 */ /* 0x000fe20007f3e0ff */
[----:B------:R-:W-:Y:S01]  /*fde0*/  @!PT LDS RZ, [RZ] ;  /* 0x00000000fffff984 */ /* 0x000fe20000000800 */
[----:B------:R-:W-:Y:S01]  /*fdf0*/  @!PT LDS RZ, [RZ] ;  /* 0x00000000fffff984 */ /* 0x000fe20000000800 */
[----:B------:R-:W-:Y:S01]  /*fe00*/  @!PT LDS RZ, [RZ] ;  /* 0x00000000fffff984 */ /* 0x000fe20000000800 */
[----:B------:R1:W-:Y:S01]  /*fe10*/  @P6 LDGSTS.E.BYPASS.LTC128B.128 [R172+0x4800], [R24.64] ;  /* 0x0480000018ac6fae */ /* 0x0003e2000b901d46 */
[----:B------:R-:W-:-:S02]  /*fe20*/  @P0 LEA.HI.X R31, R10, c[0x0][0x16c], R5, 0x1, P2 ;  /* 0x00005b000a1f0a11 */ /* 0x000fc400010f0c05 */
[----:B------:R-:W-:Y:S01]  /*fe30*/  @P0 LEA R34, P2, R7, c[0x0][0x168], 0x1 ;  /* 0x00005a0007220a11 */ /* 0x000fe200078408ff */
[----:B------:R-:W-:Y:S01]  /*fe40*/  @P0 IMAD.X R10, R3, 0x1, R131, P1 ;  /* 0x00000001030a0824 */ /* 0x000fe200008e0683 */
[----:B------:R-:W-:Y:S01]  /*fe50*/  IADD3 R5, P1, R165, R6, RZ ;  /* 0x00000006a5057210 */ /* 0x000fe20007f3e0ff */
[----:B------:R1:W-:Y:S01]  /*fe60*/  @!P6 STS.128 [R172+0x4800], RZ ;  /* 0x004800ffac00e388 */ /* 0x0003e20000000c00 */
[----:B------:R-:W-:Y:S02]  /*fe70*/  @P6 LEA R36, P5, R6, R174, 0x1 ;  /* 0x000000ae06246211 */ /* 0x000fe400078a08ff */
[----:B------:R-:W-:Y:S01]  /*fe80*/  @P0 LEA.HI.X R35, R7, c[0x0][0x16c], R10, 0x1, P2 ;  /* 0x00005b0007230a11 */ /* 0x000fe200010f0c0a */
[--C-:B------:R-:W-:Y:S01]  /*fe90*/  IMAD.X R130, R164, 0x1, R3.reuse, P1 ;  /* 0x00000001a4827824 */ /* 0x100fe200008e0603 */
[----:B------:R-:W-:Y:S01]  /*fea0*/  @P0 IADD3 R132, P1, R5, R132, RZ ;  /* 0x0000008405840210 */ /* 0x000fe20007f3e0ff */
[----:B------:R-:W-:Y:S01]  /*feb0*/  @!PT LDS RZ, [RZ] ;  /* 0x00000000fffff984 */ /* 0x000fe20000000800 */
[----:B------:R-:W-:Y:S01]  /*fec0*/  @!PT LDS RZ, [RZ] ;  /* 0x00000000fffff984 */ /* 0x000fe20000000800 */
[----:B------:R-:W-:Y:S01]  /*fed0*/  @!PT LDS RZ, [RZ] ;  /* 0x00000000fffff984 */ /* 0x000fe20000000800 */
[----:B------:R1:W-:Y:S01]  /*fee0*/  @P0 LDGSTS.E.BYPASS.LTC128B.128 [R172+0x6800], [R30.64+0x80] ;  /* 0x068000801eac0fae */ /* 0x0003e2000b901d46 */
[----:B------:R-:W-:-:S02]  /*fef0*/  @P6 LEA.HI.X R37, R6, R175, R3, 0x1, P5 ;  /* 0x000000af06256211 */ /* 0x000fc400028f0c03 */
[C---:B------:R-:W-:Y:S01]  /*ff00*/  @P6 LEA R6, P2, R5.reuse, R174, 0x1 ;  /* 0x000000ae05066211 */ /* 0x040fe200078408ff */
[----:B------:R-:W-:Y:S01]  /*ff10*/  @P0 IMAD.X R131, R130, 0x1, R131, P1 ;  /* 0x0000000182830824 */ /* 0x000fe200008e0683 */
[C---:B------:R-:W-:Y:S01]  /*ff20*/  @P0 LEA R10, P1, R132.reuse, c[0x0][0x168], 0x1 ;  /* 0x00005a00840a0a11 */ /* 0x040fe200078208ff */
[----:B------:R1:W-:Y:S01]  /*ff30*/  @!P0 STS.128 [R172+0x6800], RZ ;  /* 0x006800ffac008388 */ /* 0x0003e20000000c00 */
[----:B------:R-:W-:Y:S01]  /*ff40*/  @P6 LEA.HI.X R7, R5, R175, R130, 0x1, P2 ;  /* 0x000000af05076211 */ /* 0x000fe200010f0c82 */
[----:B------:R-:W-:Y:S01]  /*ff50*/  IMAD.MOV.U32 R174, RZ, RZ, R28 ;  /* 0x000000ffffae7224 */ /* 0x000fe200078e001c */
[----:B------:R-:W-:Y:S01]  /*ff60*/  @P0 LEA.HI.X R11, R132, c[0x0][0x16c], R131, 0x1, P1 ;  /* 0x00005b00840b0a11 */ /* 0x000fe200008f0c83 */
[----:B------:R-:W-:Y:S01]  /*ff70*/  @!PT LDS RZ, [RZ] ;  /* 0x00000000fffff984 */ /* 0x000fe20000000800 */
[----:B------:R-:W-:Y:S01]  /*ff80*/  @!PT LDS RZ, [RZ] ;  /* 0x00000000fffff984 */ /* 0x000fe20000000800 */
[----:B------:R-:W-:Y:S01]  /*ff90*/  @!PT LDS RZ, [RZ] ;  /* 0x00000000fffff984 */ /* 0x000fe20000000800 */
[----:B------:R1:W-:Y:S01]  /*ffa0*/  @P6 LDGSTS.E.BYPASS.LTC128B.128 [R172+0x5000], [R36.64] ;  /* 0x0500000024ac6fae */ /* 0x0003e2000b901d46 */
[----:B------:R-:W-:-:S03]  /*ffb0*/  IMAD.MOV.U32 R175, RZ, RZ, R29 ;  /* 0x000000ffffaf7224 */ /* 0x000fc600078e001d */
        /* <DEDUP_REMOVED lines=17> */
.L_x_6164:
        /* <DEDUP_REMOVED lines=47> */
[----:B------:R-:W-:Y:S01]  /*103c0*/  LDSM.16.MT88.4 R24, [R152+0x8800] ;  /* 0x008800009818783b */ /* 0x000fe20000004200 */
[----:B-1----:R-:W-:-:S02]  /*103d0*/  FMNMX.FTZ R100, R3, R100, !PT ;  /* 0x0000006403647209 */ /* 0x002fc40007810000 */
        /* <DEDUP_REMOVED lines=13> */
[--C-:B------:R-:W-:Y:S01]  /*104b0*/  FFMA.FTZ R112, R4, c[0x0][0x23c], -R119.reuse ;  /* 0x00008f0004707a23 */ /* 0x100fe20000010877 */
[----:B------:R-:W-:Y:S01]  /*104c0*/  LDSM.16.MT88.4 R16, [R156+0xa800] ;  /* 0x00a800009c10783b */ /* 0x000fe20000004200 */
[----:B------:R-:W-:-:S02]  /*104d0*/  FFMA.FTZ R113, R12, c[0x0][0x23c], -R119 ;  /* 0x00008f000c717a23 */ /* 0x000fc40000010877 */
[----:B------:R-:W-:Y:S01]  /*104e0*/  FFMA.FTZ R110, R14, c[0x0][0x23c], -R119 ;  /* 0x00008f000e6e7a23 */ /* 0x000fe20000010877 */
[----:B------:R-:W1:Y:S01]  /*104f0*/  MUFU.EX2 R114, R114 ;  /* 0x0000007200727308 */ /* 0x000e620000000800 */
[--C-:B------:R-:W-:Y:S02]  /*10500*/  FFMA.FTZ R107, R15, c[0x0][0x23c], -R126.reuse ;  /* 0x00008f000f6b7a23 */ /* 0x100fe4000001087e */
[----:B------:R-:W-:Y:S01]  /*10510*/  LDSM.16.MT88.4 R12, [R156+0x8800] ;  /* 0x008800009c0c783b */ /* 0x000fe20000004200 */
[--C-:B------:R-:W-:Y:S02]  /*10520*/  FFMA.FTZ R34, R73, c[0x0][0x23c], -R126.reuse ;  /* 0x00008f0049227a23 */ /* 0x100fe4000001087e */
[--C-:B------:R-:W-:Y:S02]  /*10530*/  FFMA.FTZ R33, R23, c[0x0][0x23c], -R126.reuse ;  /* 0x00008f0017217a23 */ /* 0x100fe4000001087e */
[----:B------:R-:W-:Y:S01]  /*10540*/  MUFU.EX2 R111, R111 ;  /* 0x0000006f006f7308 */ /* 0x000fe20000000800 */
[----:B------:R-:W-:-:S02]  /*10550*/  FFMA.FTZ R32, R69, c[0x0][0x23c], -R126 ;  /* 0x00008f0045207a23 */ /* 0x000fc4000001087e */
[--C-:B------:R-:W-:Y:S02]  /*10560*/  FFMA.FTZ R109, R74, c[0x0][0x23c], -R119.reuse ;  /* 0x00008f004a6d7a23 */ /* 0x100fe40000010877 */
[--C-:B------:R-:W-:Y:S02]  /*10570*/  FFMA.FTZ R106, R20, c[0x0][0x23c], -R119.reuse ;  /* 0x00008f00146a7a23 */ /* 0x100fe40000010877 */
[--C-:B------:R-:W-:Y:S01]  /*10580*/  FFMA.FTZ R35, R70, c[0x0][0x23c], -R119.reuse ;  /* 0x00008f0046237a23 */ /* 0x100fe20000010877 */
[----:B------:R-:W2:Y:S01]  /*10590*/  MUFU.EX2 R108, R108 ;  /* 0x0000006c006c7308 */ /* 0x000ea20000000800 */
[----:B-1----:R-:W-:Y:S01]  /*105a0*/  F2FP.PACK_AB R84, R114, R117 ;  /* 0x000000757254723e */ /* 0x002fe200000000ff */
[--C-:B------:R-:W-:Y:S01]  /*105b0*/  FFMA.FTZ R0, R8, c[0x0][0x23c], -R119.reuse ;  /* 0x00008f0008007a23 */ /* 0x100fe20000010877 */
[----:B------:R-:W1:Y:S01]  /*105c0*/  LDSM.16.MT88.4 R68, [R156+0xa000] ;  /* 0x00a000009c44783b */ /* 0x000e620000004200 */
[--C-:B------:R-:W-:Y:S02]  /*105d0*/  FFMA.FTZ R123, R123, c[0x0][0x23c], -R126.reuse ;  /* 0x00008f007b7b7a23 */ /* 0x100fe4000001087e */
[----:B------:R-:W-:Y:S01]  /*105e0*/  FFMA.FTZ R124, R124, c[0x0][0x23c], -R126 ;  /* 0x00008f007c7c7a23 */ /* 0x000fe2000001087e */
[----:B------:R-:W3:Y:S01]  /*105f0*/  LDSM.16.MT88.4 R8, [R154+0x8800] ;  /* 0x008800009a08783b */ /* 0x000ee20000004200 */
[----:B------:R-:W-:Y:S01]  /*10600*/  MUFU.EX2 R115, R115 ;  /* 0x0000007300737308 */ /* 0x000fe20000000800 */
[----:B------:R-:W-:-:S02]  /*10610*/  FFMA.FTZ R122, R122, c[0x0][0x23c], -R119 ;  /* 0x00008f007a7a7a23 */ /* 0x000fc40000010877 */
[----:B------:R-:W-:Y:S01]  /*10620*/  LDSM.16.MT88.4 R20, [R152+0xa000] ;  /* 0x00a000009814783b */ /* 0x000fe20000004200 */
[--C-:B------:R-:W-:Y:S02]  /*10630*/  FFMA.FTZ R118, R118, c[0x0][0x23c], -R119.reuse ;  /* 0x00008f0076767a23 */ /* 0x100fe40000010877 */
[----:B------:R-:W-:Y:S02]  /*10640*/  FFMA.FTZ R179, R116, c[0x0][0x23c], -R119 ;  /* 0x00008f0074b37a23 */ /* 0x000fe40000010877 */
[----:B------:R-:W4:Y:S01]  /*10650*/  MUFU.EX2 R112, R112 ;  /* 0x0000007000707308 */ /* 0x000f220000000800 */
[----:B--2---:R-:W-:Y:S01]  /*10660*/  F2FP.PACK_AB R86, R108, R111 ;  /* 0x0000006f6c56723e */ /* 0x004fe200000000ff */
[----:B------:R-:W-:-:S04]  /*10670*/  FADD.FTZ R114, R117, R114 ;  /* 0x0000007275727221 */ /* 0x000fc80000010000 */
[----:B------:R-:W-:Y:S02]  /*10680*/  FADD.FTZ R111, R111, R114 ;  /* 0x000000726f6f7221 */ /* 0x000fe40000010000 */
[----:B------:R-:W-:Y:S02]  /*10690*/  MUFU.EX2 R113, R113 ;  /* 0x0000007100717308 */ /* 0x000fe40000000800 */
[----:B------:R-:W-:-:S06]  /*106a0*/  FADD.FTZ R108, R108, R111 ;  /* 0x0000006f6c6c7221 */ /* 0x000fcc0000010000 */
[----:B------:R-:W2:Y:S01]  /*106b0*/  MUFU.EX2 R110, R110 ;  /* 0x0000006e006e7308 */ /* 0x000ea20000000800 */
[----:B----4-:R-:W-:Y:S01]  /*106c0*/  F2FP.PACK_AB R85, R112, R115 ;  /* 0x000000737055723e */ /* 0x010fe200000000ff */
[----:B------:R-:W-:-:S06]  /*106d0*/  FADD.FTZ R112, R115, R112 ;  /* 0x0000007073707221 */ /* 0x000fcc0000010000 */
[----:B------:R-:W-:Y:S01]  /*106e0*/  MUFU.EX2 R107, R107 ;  /* 0x0000006b006b7308 */ /* 0x000fe20000000800 */
[----:B--2---:R-:W-:-:S07]  /*106f0*/  F2FP.PACK_AB R87, R110, R113 ;  /* 0x000000716e57723e */ /* 0x004fce00000000ff */
        /* <DEDUP_REMOVED lines=14> */
[----:B----4-:R-:W-:Y:S01]  /*107e0*/  F2FP.PACK_AB R6, R32, R33 ;  /* 0x000000212006723e */ /* 0x010fe200000000ff */
[----:B------:R-:W-:-:S04]  /*107f0*/  FADD.FTZ R33, R33, R34 ;  /* 0x0000002221217221 */ /* 0x000fc80000010000 */
[C---:B------:R-:W-:Y:S01]  /*10800*/  HMMA.16816.F32 R40, R84.reuse, R44, RZ ;  /* 0x0000002c5428723c */ /* 0x040fe200000018ff */
[----:B------:R-:W-:Y:S01]  /*10810*/  FADD.FTZ R32, R32, R33 ;  /* 0x0000002120207221 */ /* 0x000fe20000010000 */
        /* <DEDUP_REMOVED lines=12> */
[----:B-1----:R-:W-:Y:S01]  /*108e0*/  HMMA.16816.F32 R64, R84, R68, RZ ;  /* 0x000000445440723c */ /* 0x002fe200000018ff */
[----:B------:R-:W-:Y:S01]  /*108f0*/  FADD.FTZ R0, R0, R35 ;  /* 0x0000002300007221 */ /* 0x000fe20000010000 */
[----:B------:R-:W-:Y:S06]  /*10900*/  MUFU.EX2 R122, R122 ;  /* 0x0000007a007a7308 */ /* 0x000fec0000000800 */
[C---:B------:R-:W-:Y:S02]  /*10910*/  HMMA.16816.F32 R96, R4.reuse, R12, R96 ;  /* 0x0000000c0460723c */ /* 0x040fe40000001860 */
[----:B------:R-:W-:Y:S06]  /*10920*/  MUFU.EX2 R118, R118 ;  /* 0x0000007600767308 */ /* 0x000fec0000000800 */
[C---:B------:R-:W-:Y:S01]  /*10930*/  HMMA.16816.F32 R36, R4.reuse, R14, R36 ;  /* 0x0000000e0424723c */ /* 0x040fe20000001824 */
[----:B------:R-:W1:Y:S01]  /*10940*/  LDSM.16.MT88.4 R12, [R154+0xa800] ;  /* 0x00a800009a0c783b */ /* 0x000e620000004200 */
[----:B------:R-:W-:Y:S06]  /*10950*/  MUFU.EX2 R179, R179 ;  /* 0x000000b300b37308 */ /* 0x000fec0000000800 */
[C---:B---3--:R-:W-:Y:S08]  /*10960*/  HMMA.16816.F32 R40, R4.reuse, R8, R40 ;  /* 0x000000080428723c */ /* 0x048ff00000001828 */
[----:B------:R-:W-:Y:S01]  /*10970*/  HMMA.16816.F32 R44, R4, R10, R44 ;  /* 0x0000000a042c723c */ /* 0x000fe2000000182c */
[----:B------:R-:W2:Y:S07]  /*10980*/  LDSM.16.MT88.4 R8, [R153+0xa800] ;  /* 0x00a800009908783b */ /* 0x000eae0000004200 */
[C---:B------:R-:W-:Y:S08]  /*10990*/  HMMA.16816.F32 R76, R84.reuse, R80, RZ ;  /* 0x00000050544c723c */ /* 0x040ff000000018ff */
[C---:B------:R-:W-:Y:S08]  /*109a0*/  HMMA.16816.F32 R52, R84.reuse, R54, RZ ;  /* 0x000000365434723c */ /* 0x040ff000000018ff */
[----:B------:R-:W-:Y:S08]  /*109b0*/  HMMA.16816.F32 R60, R84, R62, RZ ;  /* 0x0000003e543c723c */ /* 0x000ff000000018ff */
[C---:B-1----:R-:W-:Y:S08]  /*109c0*/  HMMA.16816.F32 R72, R4.reuse, R12, R72 ;  /* 0x0000000c0448723c */ /* 0x042ff00000001848 */
[----:B------:R-:W-:Y:S01]  /*109d0*/  HMMA.16816.F32 R92, R4, R14, R92 ;  /* 0x0000000e045c723c */ /* 0x000fe2000000185c */
[----:B------:R-:W1:Y:S07]  /*109e0*/  LDSM.16.MT88.4 R12, [R152+0xa800] ;  /* 0x00a80000980c783b */ /* 0x000e6e0000004200 */
[C---:B------:R-:W-:Y:S08]  /*109f0*/  HMMA.16816.F32 R68, R84.reuse, R70, RZ ;  /* 0x000000465444723c */ /* 0x040ff000000018ff */
[C---:B------:R-:W-:Y:S08]  /*10a00*/  HMMA.16816.F32 R80, R84.reuse, R82, RZ ;  /* 0x000000525450723c */ /* 0x040ff000000018ff */
[C---:B------:R-:W-:Y:S08]  /*10a10*/  HMMA.16816.F32 R88, R84.reuse, R20, RZ ;  /* 0x000000145458723c */ /* 0x040ff000000018ff */
[----:B------:R-:W-:Y:S01]  /*10a20*/  HMMA.16816.F32 R84, R84, R22, RZ ;  /* 0x000000165454723c */ /* 0x000fe200000018ff */
[----:B------:R-:W-:Y:S07]  /*10a30*/  LDSM.16.MT88.4 R20, [R153+0x9000] ;  /* 0x009000009914783b */ /* 0x000fee0000004200 */
[C---:B--2---:R-:W-:Y:S08]  /*10a40*/  HMMA.16816.F32 R76, R4.reuse, R8, R76 ;  /* 0x00000008044c723c */ /* 0x044ff0000000184c */
[C---:B-1----:R-:W-:Y:S08]  /*10a50*/  HMMA.16816.F32 R88, R4.reuse, R12, R88 ;  /* 0x0000000c0458723c */ /* 0x042ff00000001858 */
[C---:B------:R-:W-:Y:S01]  /*10a60*/  HMMA.16816.F32 R84, R4.reuse, R14, R84 ;  /* 0x0000000e0454723c */ /* 0x040fe20000001854 */
[----:B------:R-:W1:Y:S07]  /*10a70*/  LDSM.16.MT88.4 R12, [R156+0x9000] ;  /* 0x009000009c0c783b */ /* 0x000e6e0000004200 */
[C---:B------:R-:W-:Y:S01]  /*10a80*/  HMMA.16816.F32 R80, R4.reuse, R10, R80 ;  /* 0x0000000a0450723c */ /* 0x040fe20000001850 */
[----:B------:R-:W2:Y:S07]  /*10a90*/  LDSM.16.MT88.4 R8, [R154+0x9000] ;  /* 0x009000009a08783b */ /* 0x000eae0000004200 */
[C---:B------:R-:W-:Y:S07]  /*10aa0*/  HMMA.16816.F32 R48, R4.reuse, R28, R48 ;  /* 0x0000001c0430723c */ /* 0x040fee0000001830 */
[----:B------:R-:W-:Y:S01]  /*10ab0*/  FFMA.FTZ R29, R127, c[0x0][0x23c], -R126 ;  /* 0x00008f007f1d7a23 */ /* 0x000fe2000001087e */
[----:B------:R-:W-:Y:S01]  /*10ac0*/  HMMA.16816.F32 R52, R4, R30, R52 ;  /* 0x0000001e0434723c */ /* 0x000fe20000001834 */
[----:B------:R-:W-:-:S04]  /*10ad0*/  FFMA.FTZ R28, R134, c[0x0][0x23c], -R119 ;  /* 0x00008f00861c7a23 */ /* 0x000fc80000010877 */
[----:B------:R-:W-:Y:S02]  /*10ae0*/  MUFU.EX2 R29, R29 ;  /* 0x0000001d001d7308 */ /* 0x000fe40000000800 */
[--C-:B------:R-:W-:Y:S01]  /*10af0*/  FFMA.FTZ R31, R138, c[0x0][0x23c], -R119.reuse ;  /* 0x00008f008a1f7a23 */ /* 0x100fe20000010877 */
[C---:B------:R-:W-:Y:S01]  /*10b00*/  HMMA.16816.F32 R56, R4.reuse, R24, R56 ;  /* 0x000000180438723c */ /* 0x040fe20000001838 */
[----:B------:R-:W-:Y:S02]  /*10b10*/  FFMA.FTZ R30, R128, c[0x0][0x23c], -R119 ;  /* 0x00008f00801e7a23 */ /* 0x000fe40000010877 */
[--C-:B------:R-:W-:Y:S02]  /*10b20*/  FFMA.FTZ R128, R121, c[0x0][0x23c], -R126.reuse ;  /* 0x00008f0079807a23 */ /* 0x100fe4000001087e */
[----:B------:R-:W-:Y:S01]  /*10b30*/  MUFU.EX2 R28, R28 ;  /* 0x0000001c001c7308 */ /* 0x000fe20000000800 */
[--C-:B------:R-:W-:Y:S02]  /*10b40*/  FFMA.FTZ R121, R125, c[0x0][0x23c], -R126.reuse ;  /* 0x00008f007d797a23 */ /* 0x100fe4000001087e */
[----:B------:R-:W-:Y:S01]  /*10b50*/  HMMA.16816.F32 R60, R4, R26, R60 ;  /* 0x0000001a043c723c */ /* 0x000fe2000000183c */
[----:B------:R-:W-:-:S02]  /*10b60*/  FFMA.FTZ R25, R135, c[0x0][0x23c], -R126 ;  /* 0x00008f0087197a23 */ /* 0x000fc4000001087e */
[--C-:B------:R-:W-:Y:S02]  /*10b70*/  FFMA.FTZ R24, R137, c[0x0][0x23c], -R126.reuse ;  /* 0x00008f0089187a23 */ /* 0x100fe4000001087e */
[----:B------:R-:W-:Y:S01]  /*10b80*/  MUFU.EX2 R31, R31 ;  /* 0x0000001f001f7308 */ /* 0x000fe20000000800 */
[--C-:B------:R-:W-:Y:S02]  /*10b90*/  FFMA.FTZ R125, R120, c[0x0][0x23c], -R119.reuse ;  /* 0x00008f00787d7a23 */ /* 0x100fe40000010877 */
[----:B------:R-:W-:Y:S01]  /*10ba0*/  FFMA.FTZ R26, R129, c[0x0][0x23c], -R126 ;  /* 0x00008f00811a7a23 */ /* 0x000fe2000001087e */
[----:B------:R-:W-:Y:S01]  /*10bb0*/  HMMA.16816.F32 R64, R4, R16, R64 ;  /* 0x000000100440723c */ /* 0x000fe20000001840 */
[----:B------:R-:W-:-:S03]  /*10bc0*/  FFMA.FTZ R27, R136, c[0x0][0x23c], -R119 ;  /* 0x00008f00881b7a23 */ /* 0x000fc60000010877 */
[----:B------:R-:W-:Y:S04]  /*10bd0*/  MUFU.EX2 R25, R25 ;  /* 0x0000001900197308 */ /* 0x000fe80000000800 */
[----:B------:R-:W-:Y:S01]  /*10be0*/  HMMA.16816.F32 R68, R4, R18, R68 ;  /* 0x000000120444723c */ /* 0x000fe20000001844 */
[----:B------:R-:W3:Y:S03]  /*10bf0*/  LDSM.16.MT88.4 R16, [R152+0x9000] ;  /* 0x009000009810783b */ /* 0x000ee60000004200 */
[----:B------:R-:W4:Y:S08]  /*10c00*/  MUFU.EX2 R26, R26 ;  /* 0x0000001a001a7308 */ /* 0x000f300000000800 */
[----:B------:R-:W5:Y:S08]  /*10c10*/  MUFU.EX2 R24, R24 ;  /* 0x0000001800187308 */ /* 0x000f700000000800 */
[----:B------:R-:W1:Y:S01]  /*10c20*/  MUFU.EX2 R27, R27 ;  /* 0x0000001b001b7308 */ /* 0x000e620000000800 */
[----:B----4-:R-:W-:Y:S01]  /*10c30*/  F2FP.PACK_AB R4, R26, R29 ;  /* 0x0000001d1a04723e */ /* 0x010fe200000000ff */
[----:B------:R-:W-:-:S04]  /*10c40*/  FADD.FTZ R29, R29, R32 ;  /* 0x000000201d1d7221 */ /* 0x000fc80000010000 */
[----:B------:R-:W-:Y:S02]  /*10c50*/  FADD.FTZ R26, R26, R29 ;  /* 0x0000001d1a1a7221 */ /* 0x000fe40000010000 */
[----:B------:R-:W4:Y:S01]  /*10c60*/  MUFU.EX2 R30, R30 ;  /* 0x0000001e001e7308 */ /* 0x000f220000000800 */
[----:B-----5:R-:W-:Y:S01]  /*10c70*/  F2FP.PACK_AB R6, R24, R25 ;  /* 0x000000191806723e */ /* 0x020fe200000000ff */
[----:B------:R-:W-:-:S04]  /*10c80*/  FADD.FTZ R25, R25, R26 ;  /* 0x0000001a19197221 */ /* 0x000fc80000010000 */
[----:B------:R-:W-:Y:S01]  /*10c90*/  FADD.FTZ R24, R24, R25 ;  /* 0x0000001918187221 */ /* 0x000fe20000010000 */
[----:B-1----:R-:W-:Y:S01]  /*10ca0*/  F2FP.PACK_AB R5, R28, R27 ;  /* 0x0000001b1c05723e */ /* 0x002fe200000000ff */
[----:B------:R-:W1:Y:S01]  /*10cb0*/  MUFU.EX2 R128, R128 ;  /* 0x0000008000807308 */ /* 0x000e620000000800 */
[----:B------:R-:W-:-:S04]  /*10cc0*/  FADD.FTZ R27, R27, R0 ;  /* 0x000000001b1b7221 */ /* 0x000fc80000010000 */
[----:B------:R-:W-:Y:S01]  /*10cd0*/  FADD.FTZ R28, R28, R27 ;  /* 0x0000001b1c1c7221 */ /* 0x000fe20000010000 */
[----:B----4-:R-:W-:Y:S02]  /*10ce0*/  F2FP.PACK_AB R7, R30, R31 ;  /* 0x0000001f1e07723e */ /* 0x010fe400000000ff */
[----:B------:R-:W-:Y:S01]  /*10cf0*/  MUFU.EX2 R121, R121 ;  /* 0x0000007900797308 */ /* 0x000fe20000000800 */
[----:B------:R-:W-:-:S04]  /*10d00*/  FADD.FTZ R31, R31, R28 ;  /* 0x0000001c1f1f7221 */ /* 0x000fc80000010000 */
[----:B------:R-:W-:Y:S01]  /*10d10*/  FADD.FTZ R31, R30, R31 ;  /* 0x0000001f1e1f7221 */ /* 0x000fe20000010000 */
[C---:B------:R-:W-:Y:S02]  /*10d20*/  HMMA.16816.F32 R96, R4.reuse, R12, R96 ;  /* 0x0000000c0460723c */ /* 0x040fe40000001860 */
[----:B------:R-:W4:Y:S06]  /*10d30*/  MUFU.EX2 R125, R125 ;  /* 0x0000007d007d7308 */ /* 0x000f2c0000000800 */
[C---:B------:R-:W-:Y:S01]  /*10d40*/  HMMA.16816.F32 R36, R4.reuse, R14, R36 ;  /* 0x0000000e0424723c */ /* 0x040fe20000001824 */
[----:B------:R-:W5:Y:S07]  /*10d50*/  LDSM.16.MT88.4 R12, [R156+0xb000] ;  /* 0x00b000009c0c783b */ /* 0x000f6e0000004200 */
[C---:B--2---:R-:W-:Y:S08]  /*10d60*/  HMMA.16816.F32 R40, R4.reuse, R8, R40 ;  /* 0x000000080428723c */ /* 0x044ff00000001828 */
[C---:B------:R-:W-:Y:S01]  /*10d70*/  HMMA.16816.F32 R44, R4.reuse, R10, R44 ;  /* 0x0000000a042c723c */ /* 0x040fe2000000182c */
[----:B------:R-:W2:Y:S07]  /*10d80*/  LDSM.16.MT88.4 R8, [R154+0xb000] ;  /* 0x00b000009a08783b */ /* 0x000eae0000004200 */
[C---:B------:R-:W-:Y:S08]  /*10d90*/  HMMA.16816.F32 R48, R4.reuse, R20, R48 ;  /* 0x000000140430723c */ /* 0x040ff00000001830 */
[C---:B------:R-:W-:Y:S01]  /*10da0*/  HMMA.16816.F32 R52, R4.reuse, R22, R52 ;  /* 0x000000160434723c */ /* 0x040fe20000001834 */
[----:B------:R-:W1:Y:S07]  /*10db0*/  LDSM.16.MT88.4 R20, [R153+0xb000] ;  /* 0x00b000009914783b */ /* 0x000e6e0000004200 */
[C---:B---3--:R-:W-:Y:S08]  /*10dc0*/  HMMA.16816.F32 R56, R4.reuse, R16, R56 ;  /* 0x000000100438723c */ /* 0x048ff00000001838 */
[C---:B-----5:R-:W-:Y:S08]  /*10dd0*/  HMMA.16816.F32 R64, R4.reuse, R12, R64 ;  /* 0x0000000c0440723c */ /* 0x060ff00000001840 */
[C---:B------:R-:W-:Y:S01]  /*10de0*/  HMMA.16816.F32 R68, R4.reuse, R14, R68 ;  /* 0x0000000e0444723c */ /* 0x040fe20000001844 */
[----:B------:R-:W3:Y:S07]  /*10df0*/  LDSM.16.MT88.4 R12, [R152+0xb000] ;  /* 0x00b00000980c783b */ /* 0x000eee0000004200 */
[C---:B--2---:R-:W-:Y:S08]  /*10e00*/  HMMA.16816.F32 R72, R4.reuse, R8, R72 ;  /* 0x000000080448723c */ /* 0x044ff00000001848 */
[C---:B------:R-:W-:Y:S01]  /*10e10*/  HMMA.16816.F32 R92, R4.reuse, R10, R92 ;  /* 0x0000000a045c723c */ /* 0x040fe2000000185c */
[----:B------:R-:W2:Y:S07]  /*10e20*/  LDSM.16.MT88.4 R8, [R156+0x9800] ;  /* 0x009800009c08783b */ /* 0x000eae0000004200 */
[C---:B------:R-:W-:Y:S01]  /*10e30*/  HMMA.16816.F32 R60, R4.reuse, R18, R60 ;  /* 0x00000012043c723c */ /* 0x040fe2000000183c */
[----:B------:R-:W5:Y:S07]  /*10e40*/  LDSM.16.MT88.4 R16, [R154+0x9800] ;  /* 0x009800009a10783b */ /* 0x000f6e0000004200 */
[C---:B-1----:R-:W-:Y:S08]  /*10e50*/  HMMA.16816.F32 R76, R4.reuse, R20, R76 ;  /* 0x00000014044c723c */ /* 0x042ff0000000184c */
[C---:B------:R-:W-:Y:S01]  /*10e60*/  HMMA.16816.F32 R80, R4.reuse, R22, R80 ;  /* 0x000000160450723c */ /* 0x040fe20000001850 */
[----:B------:R-:W-:Y:S07]  /*10e70*/  LDSM.16.MT88.4 R20, [R153+0x9800] ;  /* 0x009800009914783b */ /* 0x000fee0000004200 */
[C---:B---3--:R-:W-:Y:S08]  /*10e80*/  HMMA.16816.F32 R88, R4.reuse, R12, R88 ;  /* 0x0000000c0458723c */ /* 0x048ff00000001858 */
        /* <DEDUP_REMOVED lines=98> */
.L_x_6168:
[----:B------:R-:W-:-:S05]  /*114b0*/  IMAD.MOV.U32 R6, RZ, RZ, c[0x0][0x1a0] ;  /* 0x00006800ff067624 */ /* 0x000fca00078e00ff */
[----:B------:R-:W-:-:S04]  /*114c0*/  LEA R6, -R6, RZ, 0x6 ;  /* 0x000000ff06067211 */ /* 0x000fc800078e31ff */
[----:B------:R-:W-:Y:S02]  /*114d0*/  SHF.R.S32.HI R0, RZ, 0x1f, R6 ;  /* 0x0000001fff007819 */ /* 0x000fe40000011406 */
.L_x_6169:
        /* <DEDUP_REMOVED lines=14> */
[----:B------:R-:W-:Y:S01]  /*115c0*/  @P2 LEA R12, P4, R9, c[0x0][0x170], 0x1 ;  /* 0x00005c00090c2a11 */ /* 0x000fe200078808ff */
[----:B------:R-:W-:Y:S01]  /*115d0*/  @P2 IMAD.X R6, R4, 0x1, R101, P1 ;  /* 0x0000000104062824 */ /* 0x000fe200008e0665 */
[----:B------:R-:W-:Y:S01]  /*115e0*/  IADD3 R0, P1, R167, R5, RZ ;  /* 0x00000005a7007210 */ /* 0x000fe20007f3e0ff */
[----:B------:R-:W-:Y:S01]  /*115f0*/  @!P0 STS.128 [R172+0x8000], RZ ;  /* 0x008000ffac008388 */ /* 0x000fe20000000c00 */
[----:B------:R-:W-:-:S02]  /*11600*/  @P2 LEA.HI.X R13, R9, c[0x0][0x174], R8, 0x1, P4 ;  /* 0x00005d00090d2a11 */ /* 0x000fc400020f0c08 */
[----:B------:R-:W-:Y:S02]  /*11610*/  @P2 LEA R8, P4, R7, c[0x0][0x170], 0x1 ;  /* 0x00005c0007082a11 */ /* 0x000fe400078808ff */
[-CC-:B------:R-:W-:Y:S01]  /*11620*/  @P0 LEA.HI.X R11, R5, R183.reuse, R4.reuse, 0x1, P5 ;  /* 0x000000b7050b0211 */ /* 0x180fe200028f0c04 */
[----:B------:R-:W-:Y:S01]  /*11630*/  IMAD.X R4, R166, 0x1, R4, P1 ;  /* 0x00000001a6047824 */ /* 0x000fe200008e0604 */
[----:B------:R-:W-:Y:S01]  /*11640*/  @P2 LEA.HI.X R9, R7, c[0x0][0x174], R6, 0x1, P4 ;  /* 0x00005d0007092a11 */ /* 0x000fe200020f0c06 */
[----:B------:R-:W-:Y:S01]  /*11650*/  @!PT LDS RZ, [RZ] ;  /* 0x00000000fffff984 */ /* 0x000fe20000000800 */
[----:B------:R-:W-:Y:S01]  /*11660*/  @!PT LDS RZ, [RZ] ;  /* 0x00000000fffff984 */ /* 0x000fe20000000800 */
[----:B------:R-:W-:Y:S01]  /*11670*/  @!PT LDS RZ, [RZ] ;  /* 0x00000000fffff984 */ /* 0x000fe20000000800 */
[----:B------:R2:W-:Y:S01]  /*11680*/  @P2 LDGSTS.E.BYPASS.LTC128B.128 [R172+0xa000], [R12.64+0x80] ;  /* 0x0a0000800cac2fae */ /* 0x0005e2000b901d46 */
[C---:B------:R-:W-:Y:S02]  /*11690*/  @P2 IADD3 R6, P5, R0.reuse, R104, RZ ;  /* 0x0000006800062210 */ /* 0x040fe40007fbe0ff */
[----:B------:R-:W-:Y:S01]  /*116a0*/  IADD3 R5, P4, R167, R0, RZ ;  /* 0x00000000a7057210 */ /* 0x000fe20007f9e0ff */
[----:B------:R-:W-:Y:S01]  /*116b0*/  @!P2 STS.128 [R172+0xa000], RZ ;  /* 0x00a000ffac00a388 */ /* 0x000fe20000000c00 */
[----:B------:R-:W-:Y:S01]  /*116c0*/  @P0 LEA R14, P6, R0, R182, 0x1 ;  /* 0x000000b6000e0211 */ /* 0x000fe200078c08ff */
[--C-:B------:R-:W-:Y:S01]  /*116d0*/  @P2 IMAD.X R7, R4, 0x1, R101.reuse, P5 ;  /* 0x0000000104072824 */ /* 0x100fe200028e0665 */
[C---:B------:R-:W-:Y:S01]  /*116e0*/  @P2 IADD3 R104, P1, R5.reuse, R104, RZ ;  /* 0x0000006805682210 */ /* 0x040fe20007f3e0ff */
[----:B------:R-:W-:Y:S01]  /*116f0*/  @!PT LDS RZ, [RZ] ;  /* 0x00000000fffff984 */ /* 0x000fe20000000800 */
[----:B------:R-:W-:Y:S01]  /*11700*/  @!PT LDS RZ, [RZ] ;  /* 0x00000000fffff984 */ /* 0x000fe20000000800 */
[----:B------:R-:W-:Y:S01]  /*11710*/  @!PT LDS RZ, [RZ] ;  /* 0x00000000fffff984 */ /* 0x000fe20000000800 */
[----:B------:R3:W-:Y:S01]  /*11720*/  @P0 LDGSTS.E.BYPASS.LTC128B.128 [R172+0x8800], [R10.64] ;  /* 0x088000000aac0fae */ /* 0x0007e2000b901d46 */
[-CC-:B------:R-:W-:Y:S01]  /*11730*/  @P0 LEA.HI.X R15, R0, R183.reuse, R4.reuse, 0x1, P6 ;  /* 0x000000b7000f0211 */ /* 0x180fe200030f0c04 */
[----:B------:R-:W-:Y:S01]  /*11740*/  IMAD.X R4, R166, 0x1, R4, P4 ;  /* 0x00000001a6047824 */ /* 0x000fe200020e0604 */
[C---:B------:R-:W-:Y:S01]  /*11750*/  @P0 LEA R22, P4, R5.reuse, R182, 0x1 ;  /* 0x000000b605160211 */ /* 0x040fe200078808ff */
[----:B------:R-:W-:Y:S01]  /*11760*/  @!P0 STS.128 [R172+0x8800], RZ ;  /* 0x008800ffac008388 */ /* 0x000fe20000000c00 */
[----:B------:R-:W-:Y:S01]  /*11770*/  @P2 LEA R20, P5, R6, c[0x0][0x170], 0x1 ;  /* 0x00005c0006142a11 */ /* 0x000fe200078a08ff */
[----:B------:R-:W-:Y:S01]  /*11780*/  @P2 IMAD.X R101, R4, 0x1, R101, P1 ;  /* 0x0000000104652824 */ /* 0x000fe200008e0665 */
[----:B------:R-:W-:Y:S01]  /*11790*/  @P0 LEA.HI.X R23, R5, R183, R4, 0x1, P4 ;  /* 0x000000b705170211 */ /* 0x000fe200020f0c04 */
[----:B------:R-:W-:Y:S01]  /*117a0*/  @!PT LDS RZ, [RZ] ;  /* 0x00000000fffff984 */ /* 0x000fe20000000800 */
[----:B------:R-:W-:Y:S01]  /*117b0*/  @!PT LDS RZ, [RZ] ;  /* 0x00000000fffff984 */ /* 0x000fe20000000800 */
[----:B------:R-:W-:Y:S01]  /*117c0*/  @!PT LDS RZ, [RZ] ;  /* 0x00000000fffff984 */ /* 0x000fe20000000800 */
[----:B------:R3:W-:Y:S01]  /*117d0*/  @P2 LDGSTS.E.BYPASS.LTC128B.128 [R172+0xa800], [R8.64+0x80] ;  /* 0x0a80008008ac2fae */ /* 0x0007e2000b901d46 */
[----:B------:R-:W-:Y:S01]  /*117e0*/  @P2 LEA.HI.X R21, R6, c[0x0][0x174], R7, 0x1, P5 ;  /* 0x00005d0006152a11 */ /* 0x000fe200028f0c07 */
[----:B------:R-:W-:Y:S01]  /*117f0*/  IMAD.MOV.U32 R182, RZ, RZ, R128 ;  /* 0x000000ffffb67224 */ /* 0x000fe200078e0080 */
[----:B------:R-:W-:Y:S01]  /*11800*/  @P2 LEA R4, P1, R104, c[0x0][0x170], 0x1 ;  /* 0x00005c0068042a11 */ /* 0x000fe200078208ff */
[----:B------:R-:W-:Y:S01]  /*11810*/  @!P2 STS.128 [R172+0xa800], RZ ;  /* 0x00a800ffac00a388 */ /* 0x000fe20000000c00 */
[----:B------:R-:W-:-:S02]  /*11820*/  IMAD.MOV.U32 R183, RZ, RZ, R129 ;  /* 0x000000ffffb77224 */ /* 0x000fc400078e0081 */
[----:B------:R-:W-:Y:S01]  /*11830*/  @P2 LEA.HI.X R5, R104, c[0x0][0x174], R101, 0x1, P1 ;  /* 0x00005d0068052a11 */ /* 0x000fe200008f0c65 */
        /* <DEDUP_REMOVED lines=22> */
[----:B------:R-:W4:Y:S04]  /*119a0*/  LDSM.16.M88.4 R16, [R161+0x4800] ;  /* 0x00480000a110783b */ /* 0x000f280000000200 */
[----:B---3--:R-:W2:Y:S04]  /*119b0*/  LDSM.16.M88.4 R8, [R161+0x5000] ;  /* 0x00500000a108783b */ /* 0x008ea80000000200 */
[----:B------:R-:W5:Y:S04]  /*119c0*/  LDSM.16.M88.4 R124, [R161+0x5800] ;  /* 0x00580000a17c783b */ /* 0x000f680000000200 */
[----:B------:R-:W-:Y:S04]  /*119d0*/  LDSM.16.M88.4 R116, [R160] ;  /* 0x00000000a074783b */ /* 0x000fe80000000200 */
[----:B------:R-:W3:Y:S04]  /*119e0*/  LDSM.16.M88.4 R112, [R159] ;  /* 0x000000009f70783b */ /* 0x000ee80000000200 */
[----:B------:R-:W3:Y:S04]  /*119f0*/  LDSM.16.M88.4 R108, [R151] ;  /* 0x00000000976c783b */ /* 0x000ee80000000200 */
[----:B------:R-:W3:Y:S04]  /*11a00*/  LDSM.16.M88.4 R104, [R150] ;  /* 0x000000009668783b */ /* 0x000ee80000000200 */
[----:B------:R-:W3:Y:S04]  /*11a10*/  LDSM.16.M88.4 R32, [R149] ;  /* 0x000000009520783b */ /* 0x000ee80000000200 */
        /* <DEDUP_REMOVED lines=14> */
[----:B------:R-:W-:-:S02]  /*11b00*/  ISETP.GE.AND P4, PT, R0, R103, PT ;  /* 0x000000670000720c */ /* 0x000fc40003f86270 */
[C---:B------:R-:W-:Y:S02]  /*11b10*/  IADD3 R0, R102.reuse, 0x9, RZ ;  /* 0x0000000966007810 */ /* 0x040fe40007ffe0ff */
[CC--:B------:R-:W-:Y:S02]  /*11b20*/  ISETP.GE.AND P5, PT, R101.reuse, R2.reuse, PT ;  /* 0x000000026500720c */ /* 0x0c0fe40003fa6270 */
[----:B------:R-:W-:Y:S01]  /*11b30*/  ISETP.GE.AND P0, PT, R101, R103, PT ;  /* 0x000000676500720c */ /* 0x000fe20003f06270 */
[----:B------:R-:W-:Y:S01]  /*11b40*/  HMMA.16816.F32 R4, R120, R124, RZ ;  /* 0x0000007c7804723c */ /* 0x000fe200000018ff */
[----:B------:R-:W-:Y:S02]  /*11b50*/  IADD3 R101, R102, 0x11, RZ ;  /* 0x0000001166657810 */ /* 0x000fe40007ffe0ff */
[----:B------:R-:W-:-:S05]  /*11b60*/  ISETP.GE.AND P1, PT, R0, R2, PT ;  /* 0x000000020000720c */ /* 0x000fca0003f26270 */
        /* <DEDUP_REMOVED lines=75> */
[C---:B------:R-:W-:Y:S08]  /*12020*/  HMMA.16816.F32 R12, R116.reuse, R104, R12 ;  /* 0x00000068740c723c */ /* 0x040ff0000000180c */
[----:B------:R-:W-:Y:S01]  /*12030*/  HMMA.16816.F32 R8, R116, R106, R8 ;  /* 0x0000006a7408723c */ /* 0x000fe20000001808 */
[----:B------:R-:W3:Y:S11]  /*12040*/  LDSM.16.M88.4 R104, [R148+0x2800] ;  /* 0x002800009468783b */ /* 0x000ef60000000200 */
[----:B------:R-:W-:Y:S04]  /*12050*/  @!UPT UIADD3 URZ, URZ, URZ, URZ ;  /* 0x0000003f3f3ff290 */ /* 0x000fe8000fffe03f */
[C---:B-1----:R-:W-:Y:S08]  /*12060*/  HMMA.16816.F32 R12, R112.reuse, R32, R12 ;  /* 0x00000020700c723c */ /* 0x042ff0000000180c */
[----:B------:R-:W-:Y:S01]  /*12070*/  HMMA.16816.F32 R8, R112, R34, R8 ;  /* 0x000000227008723c */ /* 0x000fe20000001808 */
[----:B------:R-:W1:Y:S01]  /*12080*/  LDSM.16.M88.4 R32, [R148+0x3800] ;  /* 0x003800009420783b */ /* 0x000e620000000200 */
[----:B------:R-:W-:-:S06]  /*12090*/  DEPBAR.LE SB0, 0x0 ;  /* 0x000080000000791a */ /* 0x000fcc0000000000 */
[C---:B--2---:R-:W-:Y:S08]  /*120a0*/  HMMA.16816.F32 R28, R112.reuse, R108, R28 ;  /* 0x0000006c701c723c */ /* 0x044ff0000000181c */
[C---:B------:R-:W-:Y:S08]  /*120b0*/  HMMA.16816.F32 R24, R112.reuse, R110, R24 ;  /* 0x0000006e7018723c */ /* 0x040ff00000001818 */
[C---:B---3--:R-:W-:Y:S07]  /*120c0*/  HMMA.16816.F32 R20, R112.reuse, R104, R20 ;  /* 0x000000687014723c */ /* 0x048fee0000001814 */
[----:B------:R-:W-:Y:S01]  /*120d0*/  IADD3 R104, R102, 0x10, RZ ;  /* 0x0000001066687810 */ /* 0x000fe20007ffe0ff */
[----:B------:R-:W-:Y:S01]  /*120e0*/  HMMA.16816.F32 R16, R112, R106, R16 ;  /* 0x0000006a7010723c */ /* 0x000fe20000001810 */
[----:B------:R-:W-:Y:S01]  /*120f0*/  FSEL R142, R29, -INF , !P6 ;  /* 0xff8000001d8e7808 */ /* 0x000fe20007000000 */
[----:B------:R-:W-:Y:S01]  /*12100*/  BAR.SYNC.DEFER_BLOCKING 0x0 ;  /* 0x0000000000007b1d */ /* 0x000fe20000010000 */
[----:B------:R-:W-:-:S02]  /*12110*/  ISETP.GE.AND P6, PT, R0, R103, PT ;  /* 0x000000670000720c */ /* 0x000fc40003fc6270 */
[----:B------:R-:W-:Y:S02]  /*12120*/  FSEL R0, R31, -INF , !P4 ;  /* 0xff8000001f007808 */ /* 0x000fe40006000000 */
[----:B------:R-:W-:Y:S02]  /*12130*/  ISETP.GE.AND P4, PT, R104, R2, PT ;  /* 0x000000026800720c */ /* 0x000fe40003f86270 */
[----:B------:R-:W-:Y:S01]  /*12140*/  FSEL R180, R24, -INF , !P5 ;  /* 0xff80000018b47808 */ /* 0x000fe20006800000 */
[----:B-1----:R-:W-:Y:S01]  /*12150*/  HMMA.16816.F32 R4, R112, R32, R4 ;  /* 0x000000207004723c */ /* 0x002fe20000001804 */
[----:B------:R-:W-:Y:S02]  /*12160*/  FSEL R140, R26, -INF , !P0 ;  /* 0xff8000001a8c7808 */ /* 0x000fe40004000000 */
[----:B------:R-:W-:Y:S02]  /*12170*/  ISETP.GE.AND P5, PT, R104, R103, PT ;  /* 0x000000676800720c */ /* 0x000fe40003fa6270 */
[----:B------:R-:W-:-:S02]  /*12180*/  IADD3 R29, R102, 0x18, RZ ;  /* 0x00000018661d7810 */ /* 0x000fc40007ffe0ff */
[----:B------:R-:W-:Y:S01]  /*12190*/  ISETP.GE.AND P0, PT, R101, R2, PT ;  /* 0x000000026500720c */ /* 0x000fe20003f06270 */
[----:B------:R-:W-:Y:S01]  /*121a0*/  HMMA.16816.F32 R120, R112, R34, R120 ;  /* 0x000000227078723c */ /* 0x000fe20000001878 */
[----:B------:R-:W-:Y:S02]  /*121b0*/  IADD3 R24, R102, 0x19, RZ ;  /* 0x0000001966187810 */ /* 0x000fe40007ffe0ff */
[----:B------:R-:W-:Y:S02]  /*121c0*/  FSEL R104, R20, -INF , !P4 ;  /* 0xff80000014687808 */ /* 0x000fe40006000000 */
[----:B------:R-:W-:Y:S02]  /*121d0*/  ISETP.GE.AND P4, PT, R29, R103, PT ;  /* 0x000000671d00720c */ /* 0x000fe40003f86270 */
[----:B------:R-:W-:Y:S02]  /*121e0*/  FSEL R108, R22, -INF , !P5 ;  /* 0xff800000166c7808 */ /* 0x000fe40006800000 */
[----:B------:R-:W-:-:S02]  /*121f0*/  FSEL R132, R21, -INF , !P0 ;  /* 0xff80000015847808 */ /* 0x000fc40004000000 */
[-C--:B------:R-:W-:Y:S02]  /*12200*/  ISETP.GE.AND P5, PT, R24, R2.reuse, PT ;  /* 0x000000021800720c */ /* 0x080fe40003fa6270 */
[----:B------:R-:W-:Y:S02]  /*12210*/  IADD3 R21, R102, 0x21, RZ ;  /* 0x0000002166157810 */ /* 0x000fe40007ffe0ff */
[----:B------:R-:W-:Y:S02]  /*12220*/  FSEL R22, R18, -INF , !P4 ;  /* 0xff80000012167808 */ /* 0x000fe40006000000 */
[----:B------:R-:W-:Y:S02]  /*12230*/  ISETP.GE.AND P4, PT, R21, R2, PT ;  /* 0x000000021500720c */ /* 0x000fe40003f86270 */
[----:B------:R-:W-:Y:S02]  /*12240*/  FSEL R136, R17, -INF , !P5 ;  /* 0xff80000011887808 */ /* 0x000fe40006800000 */
[----:B------:R-:W-:-:S02]  /*12250*/  FSEL R178, R25, -INF , !P1 ;  /* 0xff80000019b27808 */ /* 0x000fc40004800000 */
[----:B------:R-:W-:Y:S02]  /*12260*/  FSEL R138, R27, -INF , !P6 ;  /* 0xff8000001b8a7808 */ /* 0x000fe40007000000 */
[C---:B------:R-:W-:Y:S02]  /*12270*/  IADD3 R17, R102.reuse, 0x29, RZ ;  /* 0x0000002966117810 */ /* 0x040fe40007ffe0ff */
[----:B------:R-:W-:Y:S02]  /*12280*/  ISETP.GE.AND P1, PT, R101, R103, PT ;  /* 0x000000676500720c */ /* 0x000fe40003f26270 */
[----:B------:R-:W-:Y:S02]  /*12290*/  ISETP.GE.AND P6, PT, R29, R2, PT ;  /* 0x000000021d00720c */ /* 0x000fe40003fc6270 */
[----:B------:R-:W-:Y:S02]  /*122a0*/  IADD3 R20, R102, 0x20, RZ ;  /* 0x0000002066147810 */ /* 0x000fe40007ffe0ff */
[----:B------:R-:W-:-:S02]  /*122b0*/  FSEL R124, R13, -INF , !P4 ;  /* 0xff8000000d7c7808 */ /* 0x000fc40006000000 */
[-C--:B------:R-:W-:Y:S02]  /*122c0*/  ISETP.GE.AND P4, PT, R17, R103.reuse, PT ;  /* 0x000000671100720c */ /* 0x080fe40003f86270 */
[----:B------:R-:W-:Y:S02]  /*122d0*/  ISETP.GE.AND P0, PT, R24, R103, PT ;  /* 0x000000671800720c */ /* 0x000fe40003f06270 */
[----:B------:R-:W-:Y:S02]  /*122e0*/  FSEL R106, R23, -INF , !P1 ;  /* 0xff800000176a7808 */ /* 0x000fe40004800000 */
[----:B------:R-:W-:Y:S02]  /*122f0*/  FSEL R134, R16, -INF , !P6 ;  /* 0xff80000010867808 */ /* 0x000fe40007000000 */
[----:B------:R-:W-:Y:S02]  /*12300*/  ISETP.GE.AND P1, PT, R20, R2, PT ;  /* 0x000000021400720c */ /* 0x000fe40003f26270 */
[----:B------:R-:W-:-:S02]  /*12310*/  IADD3 R16, R102, 0x28, RZ ;  /* 0x0000002866107810 */ /* 0x000fc40007ffe0ff */
[----:B------:R-:W-:Y:S02]  /*12320*/  ISETP.GE.AND P6, PT, R20, R103, PT ;  /* 0x000000671400720c */ /* 0x000fe40003fc6270 */
[----:B------:R-:W-:Y:S02]  /*12330*/  FSEL R110, R11, -INF , !P4 ;  /* 0xff8000000b6e7808 */ /* 0x000fe40006000000 */
[----:B------:R-:W-:Y:S02]  /*12340*/  FSEL R20, R19, -INF , !P0 ;  /* 0xff80000013147808 */ /* 0x000fe40004000000 */
[-C--:B------:R-:W-:Y:S02]  /*12350*/  ISETP.GE.AND P4, PT, R102, R2.reuse, PT ;  /* 0x000000026600720c */ /* 0x080fe40003f86270 */
[----:B------:R-:W-:Y:S02]  /*12360*/  ISETP.GE.AND P0, PT, R16, R2, PT ;  /* 0x000000021000720c */ /* 0x000fe40003f06270 */
[----:B------:R-:W-:-:S02]  /*12370*/  FSEL R118, R12, -INF , !P1 ;  /* 0xff8000000c767808 */ /* 0x000fc40004800000 */
[----:B------:R-:W-:Y:S02]  /*12380*/  ISETP.GE.AND P5, PT, R21, R103, PT ;  /* 0x000000671500720c */ /* 0x000fe40003fa6270 */
[----:B------:R-:W-:Y:S02]  /*12390*/  IADD3 R12, R102, 0x30, RZ ;  /* 0x00000030660c7810 */ /* 0x000fe40007ffe0ff */
[----:B------:R-:W-:Y:S02]  /*123a0*/  FSEL R28, R28, -INF , !P4 ;  /* 0xff8000001c1c7808 */ /* 0x000fe40006000000 */
[----:B------:R-:W-:Y:S02]  /*123b0*/  FSEL R116, R14, -INF , !P6 ;  /* 0xff8000000e747808 */ /* 0x000fe40007000000 */
[----:B------:R-:W-:Y:S02]  /*123c0*/  FSEL R126, R8, -INF , !P0 ;  /* 0xff800000087e7808 */ /* 0x000fe40004000000 */
[----:B------:R-:W-:-:S02]  /*123d0*/  ISETP.GT.AND P4, PT, R176, R163, PT ;  /* 0x000000a3b000720c */ /* 0x000fc40003f84270 */
[-C--:B------:R-:W-:Y:S02]  /*123e0*/  ISETP.GE.AND P1, PT, R16, R103.reuse, PT ;  /* 0x000000671000720c */ /* 0x080fe40003f26270 */
[-C--:B------:R-:W-:Y:S02]  /*123f0*/  ISETP.GE.AND P6, PT, R17, R2.reuse, PT ;  /* 0x000000021100720c */ /* 0x080fe40003fc6270 */
[----:B------:R-:W-:Y:S02]  /*12400*/  FSEL R112, R15, -INF , !P5 ;  /* 0xff8000000f707808 */ /* 0x000fe40006800000 */
[----:B------:R-:W-:Y:S02]  /*12410*/  ISETP.GE.AND P0, PT, R12, R103, PT ;  /* 0x000000670c00720c */ /* 0x000fe40003f06270 */
[----:B------:R-:W-:Y:S02]  /*12420*/  IADD3 R13, R102, 0x31, RZ ;  /* 0x00000031660d7810 */ /* 0x000fe40007ffe0ff */
[----:B------:R-:W-:-:S02]  /*12430*/  ISETP.GE.AND P5, PT, R12, R2, PT ;  /* 0x000000020c00720c */ /* 0x000fc40003fa6270 */
[----:B------:R-:W-:Y:S02]  /*12440*/  IADD3 R8, R102, 0x38, RZ ;  /* 0x0000003866087810 */ /* 0x000fe40007ffe0ff */
[----:B------:R-:W-:Y:S02]  /*12450*/  FSEL R114, R10, -INF , !P1 ;  /* 0xff8000000a727808 */ /* 0x000fe40004800000 */
[----:B------:R-:W-:Y:S02]  /*12460*/  FSEL R130, R9, -INF , !P6 ;  /* 0xff80000009827808 */ /* 0x000fe40007000000 */
[----:B------:R-:W-:Y:S02]  /*12470*/  FSEL R34, R6, -INF , !P0 ;  /* 0xff80000006227808 */ /* 0x000fe40004000000 */
[C---:B------:R-:W-:Y:S02]  /*12480*/  ISETP.GE.AND P1, PT, R13.reuse, R2, PT ;  /* 0x000000020d00720c */ /* 0x040fe40003f26270 */
[----:B------:R-:W-:-:S02]  /*12490*/  ISETP.GE.AND P6, PT, R13, R103, PT ;  /* 0x000000670d00720c */ /* 0x000fc40003fc6270 */
[----:B------:R-:W-:Y:S02]  /*124a0*/  FSEL R101, R4, -INF , !P5 ;  /* 0xff80000004657808 */ /* 0x000fe40006800000 */
[----:B------:R-:W-:Y:S02]  /*124b0*/  ISETP.GE.AND P0, PT, R8, R2, PT ;  /* 0x000000020800720c */ /* 0x000fe40003f06270 */
[C---:B------:R-:W-:Y:S02]  /*124c0*/  IADD3 R4, R102.reuse, 0x39, RZ ;  /* 0x0000003966047810 */ /* 0x040fe40007ffe0ff */
[----:B------:R-:W-:Y:S02]  /*124d0*/  ISETP.GE.AND P5, PT, R102, R103, PT ;  /* 0x000000676600720c */ /* 0x000fe40003fa6270 */
[----:B------:R-:W-:Y:S02]  /*124e0*/  FSEL R102, R5, -INF , !P1 ;  /* 0xff80000005667808 */ /* 0x000fe40004800000 */
[----:B------:R-:W-:-:S02]  /*124f0*/  FSEL R33, R7, -INF , !P6 ;  /* 0xff80000007217808 */ /* 0x000fc40007000000 */
[----:B------:R-:W-:Y:S02]  /*12500*/  FSEL R120, R120, -INF , !P0 ;  /* 0xff80000078787808 */ /* 0x000fe40004000000 */
[-C--:B------:R-:W-:Y:S02]  /*12510*/  ISETP.GE.AND P1, PT, R8, R103.reuse, PT ;  /* 0x000000670800720c */ /* 0x080fe40003f26270 */
[C---:B------:R-:W-:Y:S02]  /*12520*/  ISETP.GE.AND P6, PT, R4.reuse, R2, PT ;  /* 0x000000020400720c */ /* 0x040fe40003fc6270 */
[----:B------:R-:W-:Y:S02]  /*12530*/  ISETP.GE.AND P0, PT, R4, R103, PT ;  /* 0x000000670400720c */ /* 0x000fe40003f06270 */
[----:B------:R-:W-:Y:S02]  /*12540*/  FSEL R4, R30, -INF , !P5 ;  /* 0xff8000001e047808 */ /* 0x000fe40006800000 */
[----:B------:R-:W-:-:S02]  /*12550*/  FSEL R122, R122, -INF , !P1 ;  /* 0xff8000007a7a7808 */ /* 0x000fc40004800000 */
        /* <DEDUP_REMOVED lines=34> */
[----:B------:R-:W-:-:S05]  /*12780*/  ISETP.NE.AND P1, PT, RZ, c[0x0][0x2d0], PT ;  /* 0x0000b400ff007a0c */ /* 0x000fca0003f25270 */
[----:B------:R-:W-:Y:S02]  /*12790*/  @P0 IADD3 R11, R11, 0x1, RZ ;  /* 0x000000010b0b0810 */ /* 0x000fe40007ffe0ff */
[----:B------:R-:W-:-:S03]  /*127a0*/  ISETP.GE.AND P0, PT, R10, RZ, PT ;  /* 0x000000ff0a00720c */ /* 0x000fc60003f06270 */
[----:B------:R-:W-:Y:S01]  /*127b0*/  @!P5 IMAD.MOV R11, RZ, RZ, -R11 ;  /* 0x000000ffff0bd224 */ /* 0x000fe200078e0a0b */
[----:B------:R-:W-:-:S05]  /*127c0*/  @P6 IADD3 R2, R2, 0x1, RZ ;  /* 0x0000000102026810 */ /* 0x000fca0007ffe0ff */
[----:B------:R-:W-:Y:S01]  /*127d0*/  IMAD.MOV.U32 R5, RZ, RZ, R2 ;  /* 0x000000ffff057224 */ /* 0x000fe200078e0002 */
[----:B------:R-:W-:-:S04]  /*127e0*/  LOP3.LUT R2, RZ, c[0x0][0x2d0], RZ, 0x33, !PT ;  /* 0x0000b400ff027a12 */ /* 0x000fc800078e33ff */
[----:B------:R-:W-:Y:S02]  /*127f0*/  @!P0 IADD3 R5, -R5, RZ, RZ ;  /* 0x000000ff05058210 */ /* 0x000fe40007ffe1ff */
[C---:B------:R-:W-:Y:S02]  /*12800*/  SEL R7, R2.reuse, R11, !P1 ;  /* 0x0000000b02077207 */ /* 0x040fe40004800000 */
[----:B------:R-:W-:-:S03]  /*12810*/  SEL R2, R2, R5, !P1 ;  /* 0x0000000502027207 */ /* 0x000fc60004800000 */
[----:B------:R-:W-:-:S04]  /*12820*/  IMAD.WIDE R12, R7, 0x4, R170 ;  /* 0x00000004070c7825 */ /* 0x000fc800078e02aa */
[----:B------:R-:W-:Y:S01]  /*12830*/  IMAD.WIDE R10, R2, 0x4, R170 ;  /* 0x00000004020a7825 */ /* 0x000fe200078e02aa */
[----:B------:R-:W2:Y:S04]  /*12840*/  LDG.E R5, [R12.64] ;  /* 0x000000060c057981 */ /* 0x000ea8000c1e1900 */
[----:B------:R-:W2:Y:S01]  /*12850*/  LDG.E R6, [R10.64] ;  /* 0x000000060a067981 */ /* 0x000ea2000c1e1900 */
[----:B------:R-:W-:Y:S02]  /*12860*/  IMAD.IADD R2, R7, 0x1, -R2 ;  /* 0x0000000107027824 */ /* 0x000fe400078e0a02 */
[----:B------:R-:W-:-:S04]  /*12870*/  IMAD.MOV.U32 R7, RZ, RZ, 0x40 ;  /* 0x00000040ff077424 */ /* 0x000fc800078e00ff */
[----:B------:R-:W-:-:S04]  /*12880*/  IMAD R7, R2, c[0x0][0x2d0], -R7 ;  /* 0x0000b40002077a24 */ /* 0x000fc800078e0a07 */
        /* <DEDUP_REMOVED lines=12> */
.L_x_6171:
[----:B------:R-:W-:-:S05]  /*12950*/  IMAD.MOV.U32 R8, RZ, RZ, c[0x0][0x198] ;  /* 0x00006600ff087624 */ /* 0x000fca00078e00ff */
[----:B------:R-:W-:-:S04]  /*12960*/  LEA R8, -R8, RZ, 0x6 ;  /* 0x000000ff08087211 */ /* 0x000fc800078e31ff */
[----:B------:R-:W-:Y:S02]  /*12970*/  SHF.R.S32.HI R7, RZ, 0x1f, R8 ;  /* 0x0000001fff077819 */ /* 0x000fe40000011408 */
.L_x_6172:
[----:B------:R-:W-:Y:S02]  /*12980*/  LOP3.LUT R2, R173, 0x1, RZ, 0xc0, !PT ;  /* 0x00000001ad027812 */ /* 0x000fe400078ec0ff */
[CC--:B------:R-:W-:Y:S02]  /*12990*/  @P2 IADD3 R9, P0, R165.reuse, R8.reuse, RZ ;  /* 0x00000008a5092210 */ /* 0x0c0fe40007f1e0ff */
[----:B------:R-:W-:Y:S02]  /*129a0*/  ISETP.NE.U32.AND P1, PT, R2, 0x1, PT ;  /* 0x000000010200780c */ /* 0x000fe40003f25070 */
[----:B------:R-:W-:Y:S01]  /*129b0*/  IADD3 R5, P6, P5, R165, R8, R165 ;  /* 0x00000008a5057210 */ /* 0x000fe20007dde0a5 */
[C---:B------:R-:W-:Y:S01]  /*129c0*/  @P2 IMAD.X R2, R164.reuse, 0x1, R7, P0 ;  /* 0x00000001a4022824 */ /* 0x040fe200000e0607 */
[----:B------:R-:W-:Y:S02]  /*129d0*/  @P2 LEA R12, P0, R9, R174, 0x1 ;  /* 0x000000ae090c2211 */ /* 0x000fe400078008ff */
[----:B------:R-:W-:-:S02]  /*129e0*/  IADD3.X R6, R164, R7, R164, P6, P5 ;  /* 0x00000007a4067210 */ /* 0x000fc400037ea4a4 */
[----:B------:R-:W-:Y:S02]  /*129f0*/  @P2 LEA.HI.X R13, R9, R175, R2, 0x1, P0 ;  /* 0x000000af090d2211 */ /* 0x000fe400000f0c02 */
[CC--:B------:R-:W-:Y:S02]  /*12a00*/  LEA R16, P0, R8.reuse, R174.reuse, 0x1 ;  /* 0x000000ae08107211 */ /* 0x0c0fe400078008ff */
[----:B------:R-:W-:Y:S02]  /*12a10*/  IADD3 R2, P6, R165, R5, RZ ;  /* 0x00000005a5027210 */ /* 0x000fe40007fde0ff */
[C---:B------:R-:W-:Y:S02]  /*12a20*/  @!P1 LEA R14, P5, R5.reuse, R174, 0x1 ;  /* 0x000000ae050e9211 */ /* 0x040fe400078a08ff */
[-C--:B------:R-:W-:Y:S02]  /*12a30*/  LEA.HI.X R17, R8, R175.reuse, R7, 0x1, P0 ;  /* 0x000000af08117211 */ /* 0x080fe400000f0c07 */
[----:B------:R-:W-:-:S02]  /*12a40*/  @!P1 LEA.HI.X R15, R5, R175, R6, 0x1, P5 ;  /* 0x000000af050f9211 */ /* 0x000fc400028f0c06 */
[----:B------:R-:W-:Y:S01]  /*12a50*/  @P2 LEA R10, P0, R5, R174, 0x1 ;  /* 0x000000ae050a2211 */ /* 0x000fe200078008ff */
[----:B------:R-:W-:Y:S01]  /*12a60*/  @!PT LDS RZ, [RZ] ;  /* 0x00000000fffff984 */ /* 0x000fe20000000800 */
[----:B------:R-:W-:Y:S01]  /*12a70*/  @!PT LDS RZ, [RZ] ;  /* 0x00000000fffff984 */ /* 0x000fe20000000800 */
[----:B------:R-:W-:Y:S01]  /*12a80*/  @!PT LDS RZ, [RZ] ;  /* 0x00000000fffff984 */ /* 0x000fe20000000800 */
[----:B------:R1:W-:Y:S01]  /*12a90*/  @!P1 LDGSTS.E.BYPASS.LTC128B.128 [R172+0x4000], [R16.64] ;  /* 0x0400000010ac9fae */ /* 0x0003e2000b901d46 */
[----:B------:R-:W-:Y:S02]  /*12aa0*/  @!P1 IADD3 R8, P5, R165, R8, RZ ;  /* 0x00000008a5089210 */ /* 0x000fe40007fbe0ff */
[-CC-:B------:R-:W-:Y:S01]  /*12ab0*/  @P2 LEA.HI.X R11, R5, R175.reuse, R6.reuse, 0x1, P0 ;  /* 0x000000af050b2211 */ /* 0x180fe200000f0c06 */
[----:B------:R-:W-:Y:S01]  /*12ac0*/  IMAD.X R6, R164, 0x1, R6, P6 ;  /* 0x00000001a4067824 */ /* 0x000fe200030e0606 */
[-C--:B------:R-:W-:Y:S01]  /*12ad0*/  @!P1 LEA R18, P0, R2, R174.reuse, 0x1 ;  /* 0x000000ae02129211 */ /* 0x080fe200078008ff */
[----:B------:R-:W-:Y:S01]  /*12ae0*/  @!P1 IMAD.X R7, R164, 0x1, R7, P5 ;  /* 0x00000001a4079824 */ /* 0x000fe200028e0607 */
[-C--:B------:R-:W-:Y:S01]  /*12af0*/  @P2 LEA R24, P5, R2, R174.reuse, 0x1 ;  /* 0x000000ae02182211 */ /* 0x080fe200078a08ff */
[----:B------:R1:W-:Y:S01]  /*12b00*/  @P1 STS.128 [R172+0x4000], RZ ;  /* 0x004000ffac001388 */ /* 0x0003e20000000c00 */
[----:B------:R-:W-:Y:S01]  /*12b10*/  @!P1 LEA R26, P6, R8, R174, 0x1 ;  /* 0x000000ae081a9211 */ /* 0x000fe200078c08ff */
[----:B------:R-:W-:Y:S01]  /*12b20*/  IMAD.MOV.U32 R174, RZ, RZ, R16 ;  /* 0x000000ffffae7224 */ /* 0x000fe200078e0010 */
[----:B------:R-:W-:-:S02]  /*12b30*/  @!P1 LEA.HI.X R19, R2, R175, R6, 0x1, P0 ;  /* 0x000000af02139211 */ /* 0x000fc400000f0c06 */
[-C--:B------:R-:W-:Y:S01]  /*12b40*/  @P2 LEA.HI.X R25, R2, R175.reuse, R6, 0x1, P5 ;  /* 0x000000af02192211 */ /* 0x080fe200028f0c06 */
[----:B------:R-:W-:Y:S01]  /*12b50*/  @P2 IMAD.MOV.U32 R6, RZ, RZ, R16 ;  /* 0x000000ffff062224 */ /* 0x000fe200078e0010 */
[----:B------:R-:W-:Y:S01]  /*12b60*/  @!P1 LEA.HI.X R27, R8, R175, R7, 0x1, P6 ;  /* 0x000000af081b9211 */ /* 0x000fe200030f0c07 */
[--C-:B------:R-:W-:Y:S02]  /*12b70*/  @P2 IMAD.MOV.U32 R7, RZ, RZ, R17.reuse ;  /* 0x000000ffff072224 */ /* 0x100fe400078e0011 */
        /* <DEDUP_REMOVED lines=37> */
.L_x_6170:
        /* <DEDUP_REMOVED lines=58> */
[----:B------:R-:W-:Y:S02]  /*13170*/  FMUL.FTZ R32, R3, c[0x0][0x23c] ;  /* 0x00008f0003207a20 */ /* 0x000fe40000410000 */
[--C-:B------:R-:W-:Y:S01]  /*13180*/  FFMA.FTZ R24, R142, c[0x0][0x23c], -R103.reuse ;  /* 0x00008f008e187a23 */ /* 0x100fe20000010867 */
[----:B------:R-:W1:Y:S01]  /*13190*/  MUFU.EX2 R0, R0 ;  /* 0x0000000000007308 */ /* 0x000e620000000800 */
[--C-:B------:R-:W-:Y:S02]  /*131a0*/  FFMA.FTZ R25, R180, c[0x0][0x23c], -R103.reuse ;  /* 0x00008f00b4197a23 */ /* 0x100fe40000010867 */
[----:B------:R-:W-:Y:S02]  /*131b0*/  FFMA.FTZ R2, R178, c[0x0][0x23c], -R103 ;  /* 0x00008f00b2027a23 */ /* 0x000fe40000010867 */
[--C-:B------:R-:W-:Y:S02]  /*131c0*/  FFMA.FTZ R28, R140, c[0x0][0x23c], -R35.reuse ;  /* 0x00008f008c1c7a23 */ /* 0x100fe40000010823 */
[----:B------:R-:W-:Y:S01]  /*131d0*/  FMUL.FTZ R31, R31, c[0x0][0x23c] ;  /* 0x00008f001f1f7a20 */ /* 0x000fe20000410000 */
[----:B------:R-:W-:Y:S01]  /*131e0*/  MUFU.EX2 R30, R30 ;  /* 0x0000001e001e7308 */ /* 0x000fe20000000800 */
[----:B------:R-:W-:-:S02]  /*131f0*/  FFMA.FTZ R3, R138, c[0x0][0x23c], -R35 ;  /* 0x00008f008a037a23 */ /* 0x000fc40000010823 */
[----:B------:R-:W-:Y:S02]  /*13200*/  FFMA.FTZ R109, R106, c[0x0][0x23c], -R35 ;  /* 0x00008f006a6d7a23 */ /* 0x000fe40000010823 */
[--C-:B------:R-:W-:Y:S02]  /*13210*/  FFMA.FTZ R107, R104, c[0x0][0x23c], -R103.reuse ;  /* 0x00008f00686b7a23 */ /* 0x100fe40000010867 */
[--C-:B------:R-:W-:Y:S01]  /*13220*/  FFMA.FTZ R104, R132, c[0x0][0x23c], -R103.reuse ;  /* 0x00008f0084687a23 */ /* 0x100fe20000010867 */
[----:B------:R-:W2:Y:S01]  /*13230*/  MUFU.EX2 R24, R24 ;  /* 0x0000001800187308 */ /* 0x000ea20000000800 */
[----:B-1----:R-:W-:Y:S01]  /*13240*/  F2FP.PACK_AB R5, R0, R29 ;  /* 0x0000001d0005723e */ /* 0x002fe200000000ff */
[--C-:B------:R-:W-:Y:S02]  /*13250*/  FFMA.FTZ R100, R134, c[0x0][0x23c], -R103.reuse ;  /* 0x00008f0086647a23 */ /* 0x100fe40000010867 */
[----:B------:R-:W-:Y:S02]  /*13260*/  FFMA.FTZ R105, R136, c[0x0][0x23c], -R103 ;  /* 0x00008f0088697a23 */ /* 0x000fe40000010867 */
[----:B------:R-:W-:-:S02]  /*13270*/  FFMA.FTZ R111, R22, c[0x0][0x23c], -R35 ;  /* 0x00008f00166f7a23 */ /* 0x000fc40000010823 */
[----:B------:R-:W-:Y:S01]  /*13280*/  MUFU.EX2 R25, R25 ;  /* 0x0000001900197308 */ /* 0x000fe20000000800 */
[--C-:B------:R-:W-:Y:S02]  /*13290*/  FFMA.FTZ R115, R118, c[0x0][0x23c], -R103.reuse ;  /* 0x00008f0076737a23 */ /* 0x100fe40000010867 */
[----:B------:R-:W-:Y:S02]  /*132a0*/  FFMA.FTZ R118, R124, c[0x0][0x23c], -R103 ;  /* 0x00008f007c767a23 */ /* 0x000fe40000010867 */
        /* <DEDUP_REMOVED lines=11> */
[----:B------:R-:W-:Y:S01]  /*13360*/  FFMA.FTZ R110, R120, c[0x0][0x23c], -R103 ;  /* 0x00008f00786e7a23 */ /* 0x000fe20000010867 */
[----:B------:R-:W2:Y:S01]  /*13370*/  MUFU.EX2 R31, R31 ;  /* 0x0000001f001f7308 */ /* 0x000ea20000000800 */
[----:B-1----:R-:W-:Y:S01]  /*13380*/  F2FP.PACK_AB R6, R2, R25 ;  /* 0x000000190206723e */ /* 0x002fe200000000ff */
[----:B------:R-:W-:-:S02]  /*13390*/  FFMA.FTZ R34, R34, c[0x0][0x23c], -R35 ;  /* 0x00008f0022227a23 */ /* 0x000fc40000010823 */
[--C-:B------:R-:W-:Y:S02]  /*133a0*/  FFMA.FTZ R33, R33, c[0x0][0x23c], -R35.reuse ;  /* 0x00008f0021217a23 */ /* 0x100fe40000010823 */
[----:B------:R-:W-:Y:S02]  /*133b0*/  FFMA.FTZ R114, R122, c[0x0][0x23c], -R35 ;  /* 0x00008f007a727a23 */ /* 0x000fe40000010823 */
[----:B------:R-:W1:Y:S01]  /*133c0*/  MUFU.EX2 R32, R32 ;  /* 0x0000002000207308 */ /* 0x000e620000000800 */
[----:B------:R-:W-:-:S07]  /*133d0*/  FFMA.FTZ R103, R121, c[0x0][0x23c], -R103 ;  /* 0x00008f0079677a23 */ /* 0x000fce0000010867 */
[----:B------:R-:W3:Y:S01]  /*133e0*/  MUFU.EX2 R3, R3 ;  /* 0x0000000300037308 */ /* 0x000ee20000000800 */
[-C--:B--2---:R-:W-:Y:S02]  /*133f0*/  FMUL.FTZ R96, R96, R31.reuse ;  /* 0x0000001f60607220 */ /* 0x084fe40000410000 */
[-C--:B------:R-:W-:Y:S02]  /*13400*/  FMUL.FTZ R97, R97, R31.reuse ;  /* 0x0000001f61617220 */ /* 0x080fe40000410000 */
[-C--:B------:R-:W-:Y:S02]  /*13410*/  FMUL.FTZ R36, R36, R31.reuse ;  /* 0x0000001f24247220 */ /* 0x080fe40000410000 */
[----:B------:R-:W-:Y:S01]  /*13420*/  FMUL.FTZ R37, R37, R31 ;  /* 0x0000001f25257220 */ /* 0x000fe20000410000 */
[----:B------:R2:W4:Y:S01]  /*13430*/  MUFU.EX2 R106, R108 ;  /* 0x0000006c006a7308 */ /* 0x0005220000000800 */
[-C--:B-1----:R-:W-:Y:S02]  /*13440*/  FMUL.FTZ R98, R98, R32.reuse ;  /* 0x0000002062627220 */ /* 0x082fe40000410000 */
[----:B------:R-:W-:-:S02]  /*13450*/  FMUL.FTZ R99, R99, R32 ;  /* 0x0000002063637220 */ /* 0x000fc40000410000 */
[-C--:B------:R-:W-:Y:S02]  /*13460*/  FMUL.FTZ R38, R38, R32.reuse ;  /* 0x0000002026267220 */ /* 0x080fe40000410000 */
[----:B------:R-:W-:Y:S01]  /*13470*/  FMUL.FTZ R39, R39, R32 ;  /* 0x0000002027277220 */ /* 0x000fe20000410000 */
[----:B---3--:R-:W-:Y:S01]  /*13480*/  F2FP.PACK_AB R7, R3, R28 ;  /* 0x0000001c0307723e */ /* 0x008fe200000000ff */
[-C--:B------:R-:W-:Y:S01]  /*13490*/  FMUL.FTZ R40, R40, R31.reuse ;  /* 0x0000001f28287220 */ /* 0x080fe20000410000 */
[----:B------:R-:W-:Y:S01]  /*134a0*/  MUFU.EX2 R107, R107 ;  /* 0x0000006b006b7308 */ /* 0x000fe20000000800 */
[----:B------:R-:W-:Y:S02]  /*134b0*/  FMUL.FTZ R41, R41, R31 ;  /* 0x0000001f29297220 */ /* 0x000fe40000410000 */
[-C--:B------:R-:W-:Y:S02]  /*134c0*/  FMUL.FTZ R42, R42, R32.reuse ;  /* 0x000000202a2a7220 */ /* 0x080fe40000410000 */
[----:B------:R-:W-:Y:S01]  /*134d0*/  HMMA.16816.F32 R96, R4, R8, R96 ;  /* 0x000000080460723c */ /* 0x000fe20000001860 */
        /* <DEDUP_REMOVED lines=22> */
[----:B------:R-:W5:Y:S01]  /*13640*/  MUFU.EX2 R109, R109 ;  /* 0x0000006d006d7308 */ /* 0x000f620000000800 */
        /* <DEDUP_REMOVED lines=9> */
[----:B------:R-:W-:Y:S01]  /*136e0*/  MUFU.EX2 R115, R115 ;  /* 0x0000007300737308 */ /* 0x000fe20000000800 */
        /* <DEDUP_REMOVED lines=10> */
[----:B------:R-:W-:Y:S02]  /*13790*/  FMUL.FTZ R71, R71, R32 ;  /* 0x0000002047477220 */ /* 0x000fe40000410000 */
[-C--:B------:R-:W-:Y:S01]  /*137a0*/  FMUL.FTZ R72, R72, R31.reuse ;  /* 0x0000001f48487220 */ /* 0x080fe20000410000 */
[----:B------:R-:W-:Y:S01]  /*137b0*/  MUFU.EX2 R113, R113 ;  /* 0x0000007100717308 */ /* 0x000fe20000000800 */
[----:B---3--:R-:W-:Y:S01]  /*137c0*/  HMMA.16816.F32 R56, R4, R12, R56 ;  /* 0x0000000c0438723c */ /* 0x008fe20000001838 */
[----:B------:R-:W-:-:S02]  /*137d0*/  FMUL.FTZ R73, R73, R31 ;  /* 0x0000001f49497220 */ /* 0x000fc40000410000 */
[-C--:B------:R-:W-:Y:S02]  /*137e0*/  FMUL.FTZ R74, R74, R32.reuse ;  /* 0x000000204a4a7220 */ /* 0x080fe40000410000 */
[-C--:B------:R-:W-:Y:S02]  /*137f0*/  FMUL.FTZ R75, R75, R32.reuse ;  /* 0x000000204b4b7220 */ /* 0x080fe40000410000 */
[-C--:B------:R-:W-:Y:S01]  /*13800*/  FMUL.FTZ R92, R92, R31.reuse ;  /* 0x0000001f5c5c7220 */ /* 0x080fe20000410000 */
[----:B------:R-:W-:Y:S01]  /*13810*/  HMMA.16816.F32 R60, R4, R14, R60 ;  /* 0x0000000e043c723c */ /* 0x000fe2000000183c */
[----:B------:R-:W3:Y:S01]  /*13820*/  LDSM.16.MT88.4 R12, [R154+0xa000] ;  /* 0x00a000009a0c783b */ /* 0x000ee20000004200 */
[----:B------:R-:W-:Y:S01]  /*13830*/  FMUL.FTZ R93, R93, R31 ;  /* 0x0000001f5d5d7220 */ /* 0x000fe20000410000 */
[----:B------:R-:W-:Y:S01]  /*13840*/  MUFU.EX2 R124, R124 ;  /* 0x0000007c007c7308 */ /* 0x000fe20000000800 */
[-C--:B------:R-:W-:Y:S02]  /*13850*/  FMUL.FTZ R94, R94, R32.reuse ;  /* 0x000000205e5e7220 */ /* 0x080fe40000410000 */
[----:B------:R-:W-:-:S02]  /*13860*/  FMUL.FTZ R95, R95, R32 ;  /* 0x000000205f5f7220 */ /* 0x000fc40000410000 */
[----:B--2---:R-:W-:Y:S02]  /*13870*/  FFMA.FTZ R108, R20, c[0x0][0x23c], -R35 ;  /* 0x00008f00146c7a23 */ /* 0x004fe40000010823 */
[-C--:B------:R-:W-:Y:S01]  /*13880*/  FMUL.FTZ R76, R76, R31.reuse ;  /* 0x0000001f4c4c7220 */ /* 0x080fe20000410000 */
[----:B------:R-:W-:Y:S01]  /*13890*/  LDSM.16.MT88.4 R20, [R153+0x8800] ;  /* 0x008800009914783b */ /* 0x000fe20000004200 */
[-C--:B------:R-:W-:Y:S01]  /*138a0*/  FMUL.FTZ R77, R77, R31.reuse ;  /* 0x0000001f4d4d7220 */ /* 0x080fe20000410000 */
[----:B------:R-:W-:Y:S01]  /*138b0*/  MUFU.EX2 R116, R116 ;  /* 0x0000007400747308 */ /* 0x000fe20000000800 */
[-C--:B------:R-:W-:Y:S02]  /*138c0*/  FMUL.FTZ R78, R78, R32.reuse ;  /* 0x000000204e4e7220 */ /* 0x080fe40000410000 */
[----:B------:R-:W-:Y:S02]  /*138d0*/  FMUL.FTZ R79, R79, R32 ;  /* 0x000000204f4f7220 */ /* 0x000fe40000410000 */
[----:B------:R-:W-:-:S02]  /*138e0*/  FMUL.FTZ R80, R80, R31 ;  /* 0x0000001f50507220 */ /* 0x000fc40000410000 */
[-C--:B------:R-:W-:Y:S01]  /*138f0*/  FMUL.FTZ R81, R81, R31.reuse ;  /* 0x0000001f51517220 */ /* 0x080fe20000410000 */
[----:B------:R-:W2:Y:S01]  /*13900*/  MUFU.EX2 R108, R108 ;  /* 0x0000006c006c7308 */ /* 0x000ea20000000800 */
[-C--:B------:R-:W-:Y:S02]  /*13910*/  FMUL.FTZ R82, R82, R32.reuse ;  /* 0x0000002052527220 */ /* 0x080fe40000410000 */
[-C--:B------:R-:W-:Y:S01]  /*13920*/  FMUL.FTZ R83, R83, R32.reuse ;  /* 0x0000002053537220 */ /* 0x080fe20000410000 */
[----:B-1----:R-:W-:Y:S01]  /*13930*/  HMMA.16816.F32 R64, R4, R8, R64 ;  /* 0x000000080440723c */ /* 0x002fe20000001840 */
[-C--:B------:R-:W-:Y:S02]  /*13940*/  FMUL.FTZ R88, R88, R31.reuse ;  /* 0x0000001f58587220 */ /* 0x080fe40000410000 */
[----:B------:R-:W-:Y:S01]  /*13950*/  FMUL.FTZ R89, R89, R31 ;  /* 0x0000001f59597220 */ /* 0x000fe20000410000 */
[----:B------:R-:W1:Y:S01]  /*13960*/  MUFU.EX2 R117, R117 ;  /* 0x0000007500757308 */ /* 0x000e620000000800 */
[----:B------:R-:W-:-:S02]  /*13970*/  FMUL.FTZ R90, R90, R32 ;  /* 0x000000205a5a7220 */ /* 0x000fc40000410000 */
[-C--:B------:R-:W-:Y:S01]  /*13980*/  FMUL.FTZ R91, R91, R32.reuse ;  /* 0x000000205b5b7220 */ /* 0x080fe20000410000 */
[C---:B------:R-:W-:Y:S01]  /*13990*/  HMMA.16816.F32 R68, R4.reuse, R10, R68 ;  /* 0x0000000a0444723c */ /* 0x040fe20000001844 */
[----:B------:R-:W1:Y:S01]  /*139a0*/  LDSM.16.MT88.4 R8, [R153+0xa000] ;  /* 0x00a000009908783b */ /* 0x000e620000004200 */
[-C--:B------:R-:W-:Y:S02]  /*139b0*/  FMUL.FTZ R84, R84, R31.reuse ;  /* 0x0000001f54547220 */ /* 0x080fe40000410000 */
[----:B------:R-:W-:Y:S01]  /*139c0*/  FMUL.FTZ R85, R85, R31 ;  /* 0x0000001f55557220 */ /* 0x000fe20000410000 */
[----:B------:R-:W-:Y:S01]  /*139d0*/  MUFU.EX2 R112, R112 ;  /* 0x0000007000707308 */ /* 0x000fe20000000800 */
[-C--:B------:R-:W-:Y:S02]  /*139e0*/  FMUL.FTZ R86, R86, R32.reuse ;  /* 0x0000002056567220 */ /* 0x080fe40000410000 */
[----:B---3--:R-:W-:Y:S01]  /*139f0*/  HMMA.16816.F32 R72, R4, R12, R72 ;  /* 0x0000000c0448723c */ /* 0x008fe20000001848 */
[----:B------:R-:W-:-:S02]  /*13a00*/  FMUL.FTZ R87, R87, R32 ;  /* 0x0000002057577220 */ /* 0x000fc40000410000 */
[----:B------:R-:W-:Y:S02]  /*13a10*/  FFMA.FTZ R35, R123, c[0x0][0x23c], -R35 ;  /* 0x00008f007b237a23 */ /* 0x000fe40000010823 */
[----:B------:R-:W3:Y:S01]  /*13a20*/  MUFU.EX2 R119, R119 ;  /* 0x0000007700777308 */ /* 0x000ee20000000800 */
[----:B------:R-:W-:Y:S02]  /*13a30*/  FFMA.FTZ R31, R181, R31, R30 ;  /* 0x0000001fb51f7223 */ /* 0x000fe4000001001e */
[----:B------:R-:W-:Y:S01]  /*13a40*/  HMMA.16816.F32 R92, R4, R14, R92 ;  /* 0x0000000e045c723c */ /* 0x000fe2000000185c */
[----:B------:R-:W2:Y:S01]  /*13a50*/  LDSM.16.MT88.4 R12, [R156+0x8800] ;  /* 0x008800009c0c783b */ /* 0x000ea20000004200 */
[----:B------:R-:W-:Y:S02]  /*13a60*/  FFMA.FTZ R29, R179, R32, R29 ;  /* 0x00000020b31d7223 */ /* 0x000fe4000001001d */
[----:B------:R-:W-:Y:S01]  /*13a70*/  FADD.FTZ R24, R24, R31 ;  /* 0x0000001f18187221 */ /* 0x000fe20000010000 */
[----:B------:R-:W-:Y:S01]  /*13a80*/  MUFU.EX2 R101, R101 ;  /* 0x0000006500657308 */ /* 0x000fe20000000800 */
[----:B------:R-:W-:-:S02]  /*13a90*/  FADD.FTZ R29, R0, R29 ;  /* 0x0000001d001d7221 */ /* 0x000fc40000010000 */
[C---:B------:R-:W-:Y:S01]  /*13aa0*/  HMMA.16816.F32 R88, R4.reuse, R16, R88 ;  /* 0x000000100458723c */ /* 0x040fe20000001858 */
[----:B------:R-:W-:Y:S02]  /*13ab0*/  FADD.FTZ R25, R25, R24 ;  /* 0x0000001819197221 */ /* 0x000fe40000010000 */
[----:B------:R-:W-:Y:S02]  /*13ac0*/  FADD.FTZ R28, R28, R29 ;  /* 0x0000001d1c1c7221 */ /* 0x000fe40000010000 */
[----:B------:R-:W2:Y:S01]  /*13ad0*/  MUFU.EX2 R102, R102 ;  /* 0x0000006600667308 */ /* 0x000ea20000000800 */
[----:B------:R-:W-:Y:S02]  /*13ae0*/  FADD.FTZ R2, R2, R25 ;  /* 0x0000001902027221 */ /* 0x000fe40000010000 */
[----:B------:R-:W-:Y:S01]  /*13af0*/  HMMA.16816.F32 R84, R4, R18, R84 ;  /* 0x000000120454723c */ /* 0x000fe20000001854 */
[----:B------:R-:W3:Y:S01]  /*13b00*/  LDSM.16.MT88.4 R16, [R152+0x8800] ;  /* 0x008800009810783b */ /* 0x000ee20000004200 */
[----:B------:R-:W-:-:S03]  /*13b10*/  FADD.FTZ R3, R3, R28 ;  /* 0x0000001c03037221 */ /* 0x000fc60000010000 */
[----:B------:R-:W-:Y:S01]  /*13b20*/  MUFU.EX2 R110, R110 ;  /* 0x0000006e006e7308 */ /* 0x000fe20000000800 */
[----:B----4-:R-:W-:Y:S02]  /*13b30*/  FADD.FTZ R0, R106, R3 ;  /* 0x000000036a007221 */ /* 0x010fe40000010000 */
[----:B-1----:R-:W-:Y:S02]  /*13b40*/  HMMA.16816.F32 R76, R4, R8, R76 ;  /* 0x00000008044c723c */ /* 0x002fe4000000184c */
[----:B-----5:R-:W-:-:S03]  /*13b50*/  FADD.FTZ R0, R109, R0 ;  /* 0x000000006d007221 */ /* 0x020fc60000010000 */
[----:B------:R-:W-:Y:S03]  /*13b60*/  MUFU.EX2 R103, R103 ;  /* 0x0000006700677308 */ /* 0x000fe60000000800 */
[----:B------:R-:W-:Y:S01]  /*13b70*/  HMMA.16816.F32 R80, R4, R10, R80 ;  /* 0x0000000a0450723c */ /* 0x000fe20000001850 */
[----:B------:R-:W1:Y:S04]  /*13b80*/  LDSM.16.MT88.4 R8, [R154+0x8800] ;  /* 0x008800009a08783b */ /* 0x000e680000004200 */
[----:B------:R-:W-:Y:S02]  /*13b90*/  MUFU.EX2 R34, R34 ;  /* 0x0000002200227308 */ /* 0x000fe40000000800 */
[----:B------:R-:W-:Y:S01]  /*13ba0*/  F2FP.PACK_AB R4, R104, R107 ;  /* 0x0000006b6804723e */ /* 0x000fe200000000ff */
[----:B------:R-:W-:Y:S01]  /*13bb0*/  FADD.FTZ R107, R107, R2 ;  /* 0x000000026b6b7221 */ /* 0x000fe20000010000 */
[----:B------:R-:W-:-:S02]  /*13bc0*/  F2FP.PACK_AB R5, R109, R106 ;  /* 0x0000006a6d05723e */ /* 0x000fc400000000ff */
[----:B------:R-:W-:Y:S02]  /*13bd0*/  F2FP.PACK_AB R6, R105, R100 ;  /* 0x000000646906723e */ /* 0x000fe400000000ff */
[----:B------:R-:W4:Y:S01]  /*13be0*/  MUFU.EX2 R33, R33 ;  /* 0x0000002100217308 */ /* 0x000f220000000800 */
[----:B--2---:R-:W-:Y:S01]  /*13bf0*/  F2FP.PACK_AB R7, R108, R111 ;  /* 0x0000006f6c07723e */ /* 0x004fe200000000ff */
[----:B------:R-:W-:-:S04]  /*13c00*/  FADD.FTZ R3, R104, R107 ;  /* 0x0000006b68037221 */ /* 0x000fc80000010000 */
[----:B------:R-:W-:Y:S02]  /*13c10*/  FADD.FTZ R100, R100, R3 ;  /* 0x0000000364647221 */ /* 0x000fe40000010000 */
[C---:B------:R-:W-:Y:S01]  /*13c20*/  HMMA.16816.F32 R96, R4.reuse, R12, R96 ;  /* 0x0000000c0460723c */ /* 0x040fe20000001860 */
[----:B------:R-:W-:Y:S01]  /*13c30*/  MUFU.EX2 R114, R114 ;  /* 0x0000007200727308 */ /* 0x000fe20000000800 */
[----:B------:R-:W-:Y:S02]  /*13c40*/  FADD.FTZ R3, R111, R0 ;  /* 0x000000006f037221 */ /* 0x000fe40000010000 */
[----:B------:R-:W-:Y:S01]  /*13c50*/  FADD.FTZ R0, R105, R100 ;  /* 0x0000006469007221 */ /* 0x000fe20000010000 */
[----:B------:R-:W-:Y:S01]  /*13c60*/  MOV R100, R27 ;  /* 0x0000001b00647202 */ /* 0x000fe20000000f00 */
[----:B------:R-:W-:Y:S02]  /*13c70*/  FADD.FTZ R3, R108, R3 ;  /* 0x000000036c037221 */ /* 0x000fe40000010000 */
[C---:B------:R-:W-:Y:S01]  /*13c80*/  HMMA.16816.F32 R36, R4.reuse, R14, R36 ;  /* 0x0000000e0424723c */ /* 0x040fe20000001824 */
[----:B------:R-:W2:Y:S01]  /*13c90*/  LDSM.16.MT88.4 R12, [R156+0xa800] ;  /* 0x00a800009c0c783b */ /* 0x000ea20000004200 */
[----:B------:R-:W5:Y:S06]  /*13ca0*/  MUFU.EX2 R35, R35 ;  /* 0x0000002300237308 */ /* 0x000f6c0000000800 */
[C---:B---3--:R-:W-:Y:S08]  /*13cb0*/  HMMA.16816.F32 R56, R4.reuse, R16, R56 ;  /* 0x000000100438723c */ /* 0x048ff00000001838 */
[C---:B-1----:R-:W-:Y:S08]  /*13cc0*/  HMMA.16816.F32 R40, R4.reuse, R8, R40 ;  /* 0x000000080428723c */ /* 0x042ff00000001828 */
[C---:B------:R-:W-:Y:S01]  /*13cd0*/  HMMA.16816.F32 R44, R4.reuse, R10, R44 ;  /* 0x0000000a042c723c */ /* 0x040fe2000000182c */
[----:B------:R-:W1:Y:S07]  /*13ce0*/  LDSM.16.MT88.4 R8, [R154+0xa800] ;  /* 0x00a800009a08783b */ /* 0x000e6e0000004200 */
[C---:B------:R-:W-:Y:S01]  /*13cf0*/  HMMA.16816.F32 R60, R4.reuse, R18, R60 ;  /* 0x00000012043c723c */ /* 0x040fe2000000183c */
[----:B------:R-:W3:Y:S07]  /*13d00*/  LDSM.16.MT88.4 R16, [R152+0xa800] ;  /* 0x00a800009810783b */ /* 0x000eee0000004200 */
[C---:B------:R-:W-:Y:S08]  /*13d10*/  HMMA.16816.F32 R48, R4.reuse, R20, R48 ;  /* 0x000000140430723c */ /* 0x040ff00000001830 */
        /* <DEDUP_REMOVED lines=25> */
[----:B-1----:R-:W-:Y:S01]  /*13eb0*/  HMMA.16816.F32 R40, R4, R8, R40 ;  /* 0x000000080428723c */ /* 0x002fe20000001828 */
[----:B------:R-:W-:Y:S02]  /*13ec0*/  FADD.FTZ R124, R124, R113 ;  /* 0x000000717c7c7221 */ /* 0x000fe40000010000 */
[----:B------:R-:W-:-:S05]  /*13ed0*/  FADD.FTZ R119, R119, R112 ;  /* 0x0000007077777221 */ /* 0x000fca0000010000 */
[C---:B------:R-:W-:Y:S01]  /*13ee0*/  HMMA.16816.F32 R44, R4.reuse, R10, R44 ;  /* 0x0000000a042c723c */ /* 0x040fe2000000182c */
[----:B------:R-:W1:Y:S07]  /*13ef0*/  LDSM.16.MT88.4 R8, [R154+0xb000] ;  /* 0x00b000009a08783b */ /* 0x000e6e0000004200 */
[C---:B---3--:R-:W-:Y:S08]  /*13f00*/  HMMA.16816.F32 R56, R4.reuse, R16, R56 ;  /* 0x000000100438723c */ /* 0x048ff00000001838 */
[C---:B--2---:R-:W-:Y:S08]  /*13f10*/  HMMA.16816.F32 R96, R4.reuse, R12, R96 ;  /* 0x0000000c0460723c */ /* 0x044ff00000001860 */
[C---:B------:R-:W-:Y:S01]  /*13f20*/  HMMA.16816.F32 R36, R4.reuse, R14, R36 ;  /* 0x0000000e0424723c */ /* 0x040fe20000001824 */
[----:B------:R-:W2:Y:S07]  /*13f30*/  LDSM.16.MT88.4 R12, [R156+0xb000] ;  /* 0x00b000009c0c783b */ /* 0x000eae0000004200 */
[C---:B------:R-:W-:Y:S01]  /*13f40*/  HMMA.16816.F32 R60, R4.reuse, R18, R60 ;  /* 0x00000012043c723c */ /* 0x040fe2000000183c */
[----:B------:R-:W3:Y:S07]  /*13f50*/  LDSM.16.MT88.4 R16, [R152+0xb000] ;  /* 0x00b000009810783b */ /* 0x000eee0000004200 */
[C---:B------:R-:W-:Y:S08]  /*13f60*/  HMMA.16816.F32 R48, R4.reuse, R20, R48 ;  /* 0x000000140430723c */ /* 0x040ff00000001830 */
[C---:B-1----:R-:W-:Y:S08]  /*13f70*/  HMMA.16816.F32 R72, R4.reuse, R8, R72 ;  /* 0x000000080448723c */ /* 0x042ff00000001848 */
[C---:B------:R-:W-:Y:S01]  /*13f80*/  HMMA.16816.F32 R92, R4.reuse, R10, R92 ;  /* 0x0000000a045c723c */ /* 0x040fe2000000185c */
[----:B------:R-:W-:Y:S07]  /*13f90*/  LDSM.16.MT88.4 R8, [R156+0x9800] ;  /* 0x009800009c08783b */ /* 0x000fee0000004200 */
[C---:B------:R-:W-:Y:S01]  /*13fa0*/  HMMA.16816.F32 R52, R4.reuse, R22, R52 ;  /* 0x000000160434723c */ /* 0x040fe20000001834 */
[----:B------:R-:W-:Y:S07]  /*13fb0*/  LDSM.16.MT88.4 R20, [R154+0x9800] ;  /* 0x009800009a14783b */ /* 0x000fee0000004200 */
[C---:B--2---:R-:W-:Y:S08]  /*13fc0*/  HMMA.16816.F32 R64, R4.reuse, R12, R64 ;  /* 0x0000000c0440723c */ /* 0x044ff00000001840 */
[C---:B------:R-:W-:Y:S01]  /*13fd0*/  HMMA.16816.F32 R68, R4.reuse, R14, R68 ;  /* 0x0000000e0444723c */ /* 0x040fe20000001844 */
[----:B------:R-:W1:Y:S07]  /*13fe0*/  LDSM.16.MT88.4 R12, [R153+0xb000] ;  /* 0x00b00000990c783b */ /* 0x000e6e0000004200 */
        /* <DEDUP_REMOVED lines=28> */
[C---:B---3--:R-:W-:Y:S08]  /*141b0*/  HMMA.16816.F32 R64, R4.reuse, R8, R64 ;  /* 0x000000080440723c */ /* 0x048ff00000001840 */
[C---:B------:R-:W-:Y:S01]  /*141c0*/  HMMA.16816.F32 R68, R4.reuse, R10, R68 ;  /* 0x0000000a0444723c */ /* 0x040fe20000001844 */
[----:B------:R-:W3:Y:S07]  /*141d0*/  LDSM.16.MT88.4 R8, [R152+0xb800] ;  /* 0x00b800009808783b */ /* 0x000eee0000004200 */
[C---:B------:R-:W-:Y:S08]  /*141e0*/  HMMA.16816.F32 R44, R4.reuse, R22, R44 ;  /* 0x00000016042c723c */ /* 0x040ff0000000182c */
[C---:B--2---:R-:W-:Y:S08]  /*141f0*/  HMMA.16816.F32 R72, R4.reuse, R16, R72 ;  /* 0x000000100448723c */ /* 0x044ff00000001848 */
[C---:B------:R-:W-:Y:S08]  /*14200*/  HMMA.16816.F32 R92, R4.reuse, R18, R92 ;  /* 0x00000012045c723c */ /* 0x040ff0000000185c */
[C---:B-1----:R-:W-:Y:S08]  /*14210*/  HMMA.16816.F32 R76, R4.reuse, R12, R76 ;  /* 0x0000000c044c723c */ /* 0x042ff0000000184c */
[C---:B------:R-:W-:Y:S08]  /*14220*/  HMMA.16816.F32 R80, R4.reuse, R14, R80 ;  /* 0x0000000e0450723c */ /* 0x040ff00000001850 */
[C---:B---3--:R-:W-:Y:S08]  /*14230*/  HMMA.16816.F32 R88, R4.reuse, R8, R88 ;  /* 0x000000080458723c */ /* 0x048ff00000001858 */
[----:B------:R-:W-:Y:S11]  /*14240*/  HMMA.16816.F32 R84, R4, R10, R84 ;  /* 0x0000000a0454723c */ /* 0x000ff60000001854 */
[----:B------:R-:W-:Y:S08]  /*14250*/  @!UPT UIADD3 URZ, URZ, URZ, URZ ;  /* 0x0000003f3f3ff290 */ /* 0x000ff0000fffe03f */
.L_x_6167:
        /* <DEDUP_REMOVED lines=11> */
.L_x_6177:
        /* <DEDUP_REMOVED lines=66> */
.L_x_6174:
[----:B------:R-:W-:Y:S02]  /*14730*/  LOP3.LUT P4, RZ, R173, 0x1, RZ, 0xc0, !PT ;  /* 0x00000001adff7812 */ /* 0x000fe4000788c0ff */
[----:B------:R-:W-:Y:S02]  /*14740*/  IADD3 R33, P0, R167, R100, RZ ;  /* 0x00000064a7217210 */ /* 0x000fe40007f1e0ff */
[-C--:B------:R-:W-:Y:S02]  /*14750*/  LEA R2, P6, R100, R182.reuse, 0x1 ;  /* 0x000000b664027211 */ /* 0x080fe400078c08ff */
[----:B------:R-:W-:Y:S01]  /*14760*/  LOP3.LUT P2, RZ, R173, 0x2, RZ, 0xc0, !PT ;  /* 0x00000002adff7812 */ /* 0x000fe2000784c0ff */
[--C-:B------:R-:W-:Y:S01]  /*14770*/  IMAD.X R34, R166, 0x1, R3.reuse, P0 ;  /* 0x00000001a6227824 */ /* 0x100fe200000e0603 */
[----:B------:R-:W-:Y:S02]  /*14780*/  LEA.HI.X R3, R100, R183, R3, 0x1, P6 ;  /* 0x000000b764037211 */ /* 0x000fe400030f0c03 */
[----:B------:R-:W-:Y:S03]  /*14790*/  IADD3 R32, P1, R167, R33, RZ ;  /* 0x00000021a7207210 */ /* 0x000fe60007f3e0ff */
[----:B------:R-:W-:Y:S01]  /*147a0*/  @!PT LDS RZ, [RZ] ;  /* 0x00000000fffff984 */ /* 0x000fe20000000800 */
[----:B------:R-:W-:Y:S01]  /*147b0*/  @!PT LDS RZ, [RZ] ;  /* 0x00000000fffff984 */ /* 0x000fe20000000800 */
[----:B------:R-:W-:Y:S01]  /*147c0*/  @!PT LDS RZ, [RZ] ;  /* 0x00000000fffff984 */ /* 0x000fe20000000800 */
[----:B------:R1:W-:Y:S01]  /*147d0*/  @P4 LDGSTS.E.BYPASS.LTC128B.128 [R172+0x8000], [R2.64] ;  /* 0x0800000002ac4fae */ /* 0x0003e2000b901d46 */
[CC--:B------:R-:W-:Y:S01]  /*147e0*/  @P4 LEA R184, P5, R33.reuse, R182.reuse, 0x1 ;  /* 0x000000b621b84211 */ /* 0x0c0fe200078a08ff */
[--C-:B------:R-:W-:Y:S01]  /*147f0*/  IMAD.X R35, R166, 0x1, R34.reuse, P1 ;  /* 0x00000001a6237824 */ /* 0x100fe200008e0622 */
[CC--:B------:R-:W-:Y:S01]  /*14800*/  @P4 LEA R190, P6, R32.reuse, R182.reuse, 0x1 ;  /* 0x000000b620be4211 */ /* 0x0c0fe200078c08ff */
[----:B------:R-:W-:Y:S01]  /*14810*/  @!P4 STS.128 [R172+0x8000], RZ ;  /* 0x008000ffac00c388 */ /* 0x000fe20000000c00 */
[CCC-:B------:R-:W-:Y:S02]  /*14820*/  @P4 LEA.HI.X R185, R33.reuse, R183.reuse, R34.reuse, 0x1, P5 ;  /* 0x000000b721b94211 */ /* 0x1c0fe400028f0c22 */
[CC--:B------:R-:W-:Y:S01]  /*14830*/  @P2 LEA R102, P0, R33.reuse, R182.reuse, 0x1 ;  /* 0x000000b621662211 */ /* 0x0c0fe200078008ff */
[----:B------:R-:W-:Y:S01]  /*14840*/  @!PT LDS RZ, [RZ] ;  /* 0x00000000fffff984 */ /* 0x000fe20000000800 */
[----:B------:R-:W-:Y:S01]  /*14850*/  @!PT LDS RZ, [RZ] ;  /* 0x00000000fffff984 */ /* 0x000fe20000000800 */
[----:B------:R-:W-:Y:S01]  /*14860*/  @!PT LDS RZ, [RZ] ;  /* 0x00000000fffff984 */ /* 0x000fe20000000800 */
[----:B------:R1:W-:Y:S01]  /*14870*/  @P2 LDGSTS.E.BYPASS.LTC128B.128 [R172+0xa000], [R2.64+0x80] ;  /* 0x0a00008002ac2fae */ /* 0x0003e2000b901d46 */
[CCC-:B------:R-:W-:Y:S02]  /*14880*/  @P4 LEA.HI.X R191, R32.reuse, R183.reuse, R35.reuse, 0x1, P6 ;  /* 0x000000b720bf4211 */ /* 0x1c0fe400030f0c23 */
[-C--:B------:R-:W-:Y:S01]  /*14890*/  @P2 LEA.HI.X R103, R33, R183.reuse, R34, 0x1, P0 ;  /* 0x000000b721672211 */ /* 0x080fe200000f0c22 */
[----:B------:R-:W-:Y:S01]  /*148a0*/  @!P2 STS.128 [R172+0xa000], RZ ;  /* 0x00a000ffac00a388 */ /* 0x000fe20000000c00 */
[C---:B------:R-:W-:Y:S02]  /*148b0*/  @P2 LEA R186, P1, R32.reuse, R182, 0x1 ;  /* 0x000000b620ba2211 */ /* 0x040fe400078208ff */
[----:B------:R-:W-:Y:S01]  /*148c0*/  IADD3 R33, P0, R167, R32, RZ ;  /* 0x00000020a7217210 */ /* 0x000fe20007f1e0ff */
[----:B------:R-:W-:Y:S01]  /*148d0*/  @!PT LDS RZ, [RZ] ;  /* 0x00000000fffff984 */ /* 0x000fe20000000800 */
[----:B------:R-:W-:Y:S01]  /*148e0*/  @!PT LDS RZ, [RZ] ;  /* 0x00000000fffff984 */ /* 0x000fe20000000800 */
[----:B------:R-:W-:Y:S01]  /*148f0*/  @!PT LDS RZ, [RZ] ;  /* 0x00000000fffff984 */ /* 0x000fe20000000800 */
[----:B------:R1:W-:Y:S01]  /*14900*/  @P4 LDGSTS.E.BYPASS.LTC128B.128 [R172+0x8800], [R184.64] ;  /* 0x08800000b8ac4fae */ /* 0x0003e2000b901d46 */
[-CC-:B------:R-:W-:Y:S02]  /*14910*/  @P2 LEA.HI.X R187, R32, R183.reuse, R35.reuse, 0x1, P1 ;  /* 0x000000b720bb2211 */ /* 0x180fe400008f0c23 */
[CC--:B------:R-:W-:Y:S01]  /*14920*/  @P4 LEA R188, P5, R33.reuse, R182.reuse, 0x1 ;  /* 0x000000b621bc4211 */ /* 0x0c0fe200078a08ff */
        /* <DEDUP_REMOVED lines=10> */
[----:B------:R-:W-:Y:S01]  /*149d0*/  ISETP.GT.AND P0, PT, R176, R163, PT ;  /* 0x000000a3b000720c */ /* 0x000fe20003f04270 */
        /* <DEDUP_REMOVED lines=28> */
[----:B------:R-:W-:Y:S04]  /*14ba0*/  LDSM.16.M88.4 R124, [R160] ;  /* 0x00000000a07c783b */ /* 0x000fe80000000200 */
[----:B------:R-:W1:Y:S04]  /*14bb0*/  LDSM.16.M88.4 R128, [R159] ;  /* 0x000000009f80783b */ /* 0x000e680000000200 */
[----:B------:R-:W1:Y:S04]  /*14bc0*/  LDSM.16.M88.4 R132, [R151] ;  /* 0x000000009784783b */ /* 0x000e680000000200 */
[----:B------:R-:W1:Y:S04]  /*14bd0*/  LDSM.16.M88.4 R136, [R150] ;  /* 0x000000009688783b */ /* 0x000e680000000200 */
[----:B------:R-:W1:Y:S01]  /*14be0*/  LDSM.16.M88.4 R140, [R149] ;  /* 0x00000000958c783b */ /* 0x000e620000000200 */
[C---:B---3--:R-:W-:Y:S08]  /*14bf0*/  HMMA.16816.F32 R4, R104.reuse, R108, RZ ;  /* 0x0000006c6804723c */ /* 0x048ff000000018ff */
[C---:B------:R-:W-:Y:S01]  /*14c00*/  HMMA.16816.F32 R8, R104.reuse, R110, RZ ;  /* 0x0000006e6808723c */ /* 0x040fe200000018ff */
[----:B------:R-:W-:Y:S07]  /*14c10*/  LDSM.16.M88.4 R108, [R155+0x4000] ;  /* 0x004000009b6c783b */ /* 0x000fee0000000200 */
[C---:B----4-:R-:W-:Y:S08]  /*14c20*/  HMMA.16816.F32 R12, R104.reuse, R112, RZ ;  /* 0x00000070680c723c */ /* 0x050ff000000018ff */
[C---:B------:R-:W-:Y:S01]  /*14c30*/  HMMA.16816.F32 R16, R104.reuse, R114, RZ ;  /* 0x000000726810723c */ /* 0x040fe200000018ff */
[----:B------:R-:W-:Y:S07]  /*14c40*/  LDSM.16.M88.4 R112, [R155+0x4800] ;  /* 0x004800009b70783b */ /* 0x000fee0000000200 */
[C---:B-----5:R-:W-:Y:S08]  /*14c50*/  HMMA.16816.F32 R20, R104.reuse, R116, RZ ;  /* 0x000000746814723c */ /* 0x060ff000000018ff */
[C---:B------:R-:W-:Y:S01]  /*14c60*/  HMMA.16816.F32 R24, R104.reuse, R118, RZ ;  /* 0x000000766818723c */ /* 0x040fe200000018ff */
[----:B------:R-:W-:Y:S07]  /*14c70*/  LDSM.16.M88.4 R116, [R155+0x5000] ;  /* 0x005000009b74783b */ /* 0x000fee0000000200 */
[C---:B--2---:R-:W-:Y:S08]  /*14c80*/  HMMA.16816.F32 R28, R104.reuse, R120, RZ ;  /* 0x00000078681c723c */ /* 0x044ff000000018ff */
[----:B------:R-:W-:Y:S01]  /*14c90*/  HMMA.16816.F32 R32, R104, R122, RZ ;  /* 0x0000007a6820723c */ /* 0x000fe200000018ff */
[----:B------:R-:W2:Y:S04]  /*14ca0*/  LDSM.16.M88.4 R104, [R158] ;  /* 0x000000009e68783b */ /* 0x000ea80000000200 */
[----:B------:R-:W3:Y:S03]  /*14cb0*/  LDSM.16.M88.4 R120, [R155+0x5800] ;  /* 0x005800009b78783b */ /* 0x000ee60000000200 */
[C---:B-1----:R-:W-:Y:S08]  /*14cc0*/  HMMA.16816.F32 R4, R124.reuse, R128, R4 ;  /* 0x000000807c04723c */ /* 0x042ff00000001804 */
[C---:B------:R-:W-:Y:S08]  /*14cd0*/  HMMA.16816.F32 R8, R124.reuse, R130, R8 ;  /* 0x000000827c08723c */ /* 0x040ff00000001808 */
[C---:B------:R-:W-:Y:S08]  /*14ce0*/  HMMA.16816.F32 R12, R124.reuse, R132, R12 ;  /* 0x000000847c0c723c */ /* 0x040ff0000000180c */
[C---:B------:R-:W-:Y:S08]  /*14cf0*/  HMMA.16816.F32 R16, R124.reuse, R134, R16 ;  /* 0x000000867c10723c */ /* 0x040ff00000001810 */
[C---:B------:R-:W-:Y:S08]  /*14d00*/  HMMA.16816.F32 R20, R124.reuse, R136, R20 ;  /* 0x000000887c14723c */ /* 0x040ff00000001814 */
[C---:B------:R-:W-:Y:S08]  /*14d10*/  HMMA.16816.F32 R24, R124.reuse, R138, R24 ;  /* 0x0000008a7c18723c */ /* 0x040ff00000001818 */
[C---:B------:R-:W-:Y:S08]  /*14d20*/  HMMA.16816.F32 R28, R124.reuse, R140, R28 ;  /* 0x0000008c7c1c723c */ /* 0x040ff0000000181c */
[----:B------:R-:W-:Y:S01]  /*14d30*/  HMMA.16816.F32 R32, R124, R142, R32 ;  /* 0x0000008e7c20723c */ /* 0x000fe20000001820 */
[----:B------:R-:W-:Y:S07]  /*14d40*/  LDSM.16.M88.4 R124, [R148+0x1000] ;  /* 0x00100000947c783b */ /* 0x000fee0000000200 */
[C---:B--2---:R-:W-:Y:S08]  /*14d50*/  HMMA.16816.F32 R4, R104.reuse, R108, R4 ;  /* 0x0000006c6804723c */ /* 0x044ff00000001804 */
[C---:B------:R-:W-:Y:S01]  /*14d60*/  HMMA.16816.F32 R8, R104.reuse, R110, R8 ;  /* 0x0000006e6808723c */ /* 0x040fe20000001808 */
[----:B------:R-:W-:Y:S07]  /*14d70*/  LDSM.16.M88.4 R108, [R157] ;  /* 0x000000009d6c783b */ /* 0x000fee0000000200 */
[C---:B------:R-:W-:Y:S08]  /*14d80*/  HMMA.16816.F32 R12, R104.reuse, R112, R12 ;  /* 0x00000070680c723c */ /* 0x040ff0000000180c */
[C---:B------:R-:W-:Y:S01]  /*14d90*/  HMMA.16816.F32 R16, R104.reuse, R114, R16 ;  /* 0x000000726810723c */ /* 0x040fe20000001810 */
[----:B------:R-:W1:Y:S07]  /*14da0*/  LDSM.16.M88.4 R112, [R148] ;  /* 0x000000009470783b */ /* 0x000e6e0000000200 */
        /* <DEDUP_REMOVED lines=30> */
[----:B------:R-:W-:Y:S01]  /*14f90*/  HMMA.16816.F32 R32, R112, R106, R32 ;  /* 0x0000006a7020723c */ /* 0x000fe20000001820 */
[----:B------:R-:W3:Y:S04]  /*14fa0*/  LDSM.16.M88.4 R104, [R144] ;  /* 0x000000009068783b */ /* 0x000ee80000000200 */
[----:B------:R-:W-:Y:S03]  /*14fb0*/  LDSM.16.M88.4 R112, [R158+0x2000] ;  /* 0x002000009e70783b */ /* 0x000fe60000000200 */
        /* <DEDUP_REMOVED lines=24> */
[----:B------:R-:W3:Y:S01]  /*15140*/  LDSM.16.M88.4 R104, [R148+0x3800] ;  /* 0x003800009468783b */ /* 0x000ee20000000200 */
[----:B------:R-:W-:Y:S04]  /*15150*/  DEPBAR.LE SB0, 0x0 ;  /* 0x000080000000791a */ /* 0x000fe80000000000 */
[----:B------:R-:W-:Y:S02]  /*15160*/  BAR.SYNC.DEFER_BLOCKING 0x0 ;  /* 0x0000000000007b1d */ /* 0x000fe40000010000 */
[C---:B-1----:R-:W-:Y:S08]  /*15170*/  HMMA.16816.F32 R4, R108.reuse, R116, R4 ;  /* 0x000000746c04723c */ /* 0x042ff00000001804 */
[C---:B------:R-:W-:Y:S08]  /*15180*/  HMMA.16816.F32 R8, R108.reuse, R118, R8 ;  /* 0x000000766c08723c */ /* 0x040ff00000001808 */
[C---:B----4-:R-:W-:Y:S08]  /*15190*/  HMMA.16816.F32 R12, R108.reuse, R120, R12 ;  /* 0x000000786c0c723c */ /* 0x050ff0000000180c */
        /* <DEDUP_REMOVED lines=69> */
.L_x_6176:
[C---:B------:R-:W-:Y:S02]  /*155f0*/  LEA R110, P6, R104.reuse, R174, 0x1 ;  /* 0x000000ae686e7211 */ /* 0x040fe400078c08ff */
[----:B------:R-:W-:Y:S02]  /*15600*/  IADD3 R3, P0, R165, R104, RZ ;  /* 0x00000068a5037210 */ /* 0x000fe40007f1e0ff */
[--C-:B------:R-:W-:Y:S02]  /*15610*/  LEA.HI.X R111, R104, R175, R102.reuse, 0x1, P6 ;  /* 0x000000af686f7211 */ /* 0x100fe400030f0c66 */
[CC--:B------:R-:W-:Y:S01]  /*15620*/  @P4 LEA R108, P5, R3.reuse, R174.reuse, 0x1 ;  /* 0x000000ae036c4211 */ /* 0x0c0fe200078a08ff */
[C---:B------:R-:W-:Y:S01]  /*15630*/  IMAD.X R100, R164.reuse, 0x1, R102, P0 ;  /* 0x00000001a4647824 */ /* 0x040fe200000e0666 */
[-C--:B------:R-:W-:Y:S01]  /*15640*/  @P2 LEA R106, P0, R3, R174.reuse, 0x1 ;  /* 0x000000ae036a2211 */ /* 0x080fe200078008ff */
[----:B------:R-:W-:Y:S01]  /*15650*/  @!PT LDS RZ, [RZ] ;  /* 0x00000000fffff984 */ /* 0x000fe20000000800 */
[----:B------:R-:W-:Y:S01]  /*15660*/  @!PT LDS RZ, [RZ] ;  /* 0x00000000fffff984 */ /* 0x000fe20000000800 */
[----:B------:R-:W-:Y:S01]  /*15670*/  @!PT LDS RZ, [RZ] ;  /* 0x00000000fffff984 */ /* 0x000fe20000000800 */
[----:B------:R1:W-:Y:S01]  /*15680*/  @P4 LDGSTS.E.BYPASS.LTC128B.128 [R172+0x4000], [R110.64] ;  /* 0x040000006eac4fae */ /* 0x0003e2000b901d46 */
[----:B------:R-:W-:Y:S02]  /*15690*/  IADD3 R2, P1, R165, R3, RZ ;  /* 0x00000003a5027210 */ /* 0x000fe40007f3e0ff */
        /* <DEDUP_REMOVED lines=9> */
[C---:B------:R-:W-:Y:S02]  /*15730*/  @P2 LEA R102, P1, R2.reuse, R174, 0x1 ;  /* 0x000000ae02662211 */ /* 0x040fe400078208ff */
[-CC-:B------:R-:W-:Y:S01]  /*15740*/  @P4 LEA.HI.X R113, R2, R175.reuse, R103.reuse, 0x1, P6 ;  /* 0x000000af02714211 */ /* 0x180fe200030f0c67 */
[----:B------:R1:W-:Y:S01]  /*15750*/  @!P2 STS.128 [R172+0x6000], RZ ;  /* 0x006000ffac00a388 */ /* 0x0003e20000000c00 */
[----:B------:R-:W-:Y:S03]  /*15760*/  IADD3 R3, P0, R165, R2, RZ ;  /* 0x00000002a5037210 */ /* 0x000fe60007f1e0ff */
[----:B------:R-:W-:Y:S01]  /*15770*/  @!PT LDS RZ, [RZ] ;  /* 0x00000000fffff984 */ /* 0x000fe20000000800 */
[----:B------:R-:W-:Y:S01]  /*15780*/  @!PT LDS RZ, [RZ] ;  /* 0x00000000fffff984 */ /* 0x000fe20000000800 */
[----:B------:R-:W-:Y:S01]  /*15790*/  @!PT LDS RZ, [RZ] ;  /* 0x00000000fffff984 */ /* 0x000fe20000000800 */
[----:B------:R1:W-:Y:S01]  /*157a0*/  @P4 LDGSTS.E.BYPASS.LTC128B.128 [R172+0x4800], [R108.64] ;  /* 0x048000006cac4fae */ /* 0x0003e2000b901d46 */
[CC--:B------:R-:W-:Y:S01]  /*157b0*/  @P4 LEA R104, P5, R3.reuse, R174.reuse, 0x1 ;  /* 0x000000ae03684211 */ /* 0x0c0fe200078a08ff */
[--C-:B------:R-:W-:Y:S01]  /*157c0*/  IMAD.X R100, R164, 0x1, R103.reuse, P0 ;  /* 0x00000001a4647824 */ /* 0x100fe200000e0667 */
[-C--:B------:R-:W-:Y:S01]  /*157d0*/  @P2 LEA.HI.X R103, R2, R175.reuse, R103, 0x1, P1 ;  /* 0x000000af02672211 */ /* 0x080fe200008f0c67 */
[----:B------:R1:W-:Y:S01]  /*157e0*/  @!P4 STS.128 [R172+0x4800], RZ ;  /* 0x004800ffac00c388 */ /* 0x0003e20000000c00 */
[C---:B------:R-:W-:Y:S01]  /*157f0*/  @P2 LEA R114, P0, R3.reuse, R174, 0x1 ;  /* 0x000000ae03722211 */ /* 0x040fe200078008ff */
[----:B------:R-:W-:Y:S01]  /*15800*/  IMAD.MOV.U32 R174, RZ, RZ, R110 ;  /* 0x000000ffffae7224 */ /* 0x000fe200078e006e */
[CCC-:B------:R-:W-:Y:S01]  /*15810*/  @P4 LEA.HI.X R105, R3.reuse, R175.reuse, R100.reuse, 0x1, P5 ;  /* 0x000000af03694211 */ /* 0x1c0fe200028f0c64 */
[----:B------:R-:W-:Y:S01]  /*15820*/  @!PT LDS RZ, [RZ] ;  /* 0x00000000fffff984 */ /* 0x000fe20000000800 */
[----:B------:R-:W-:Y:S01]  /*15830*/  @!PT LDS RZ, [RZ] ;  /* 0x00000000fffff984 */ /* 0x000fe20000000800 */
[----:B------:R-:W-:Y:S01]  /*15840*/  @!PT LDS RZ, [RZ] ;  /* 0x00000000fffff984 */ /* 0x000fe20000000800 */
[----:B------:R1:W-:Y:S01]  /*15850*/  @P2 LDGSTS.E.BYPASS.LTC128B.128 [R172+0x6800], [R106.64+0x80] ;  /* 0x068000806aac2fae */ /* 0x0003e2000b901d46 */
[----:B------:R-:W-:Y:S01]  /*15860*/  @P2 LEA.HI.X R115, R3, R175, R100, 0x1, P0 ;  /* 0x000000af03732211 */ /* 0x000fe200000f0c64 */
[----:B------:R-:W-:Y:S02]  /*15870*/  IMAD.MOV.U32 R175, RZ, RZ, R111 ;  /* 0x000000ffffaf7224 */ /* 0x000fe400078e006f */
        /* <DEDUP_REMOVED lines=22> */
.L_x_6175:
        /* <DEDUP_REMOVED lines=110> */
[----:B------:R-:W3:Y:S01]  /*160c0*/  MUFU.EX2 R118, R118 ;  /* 0x0000007600767308 */ /* 0x000ee20000000800 */
        /* <DEDUP_REMOVED lines=9> */
[--C-:B------:R-:W-:Y:S02]  /*16160*/  FFMA.FTZ R120, R12, c[0x0][0x23c], -R122.reuse ;  /* 0x00008f000c787a23 */ /* 0x100fe4000001087a */
[C---:B------:R-:W-:Y:S02]  /*16170*/  FMUL.FTZ R12, R2.reuse, R92 ;  /* 0x0000005c020c7220 */ /* 0x040fe40000410000 */
[--C-:B------:R-:W-:Y:S01]  /*16180*/  FFMA.FTZ R121, R13, c[0x0][0x23c], -R122.reuse ;  /* 0x00008f000d797a23 */ /* 0x100fe2000001087a */
[----:B------:R-:W-:Y:S01]  /*16190*/  MUFU.EX2 R130, R130 ;  /* 0x0000008200827308 */ /* 0x000fe20000000800 */
[----:B------:R-:W-:Y:S02]  /*161a0*/  FMUL.FTZ R13, R2, R93 ;  /* 0x0000005d020d7220 */ /* 0x000fe40000410000 */
[--C-:B------:R-:W-:Y:S01]  /*161b0*/  FFMA.FTZ R123, R14, c[0x0][0x23c], -R119.reuse ;  /* 0x00008f000e7b7a23 */ /* 0x100fe20000010877 */
[----:B---3--:R-:W-:Y:S01]  /*161c0*/  F2FP.PACK_AB R99, R118, R117 ;  /* 0x000000757663723e */ /* 0x008fe200000000ff */
[C---:B------:R-:W-:Y:S02]  /*161d0*/  FMUL.FTZ R14, R0.reuse, R94 ;  /* 0x0000005e000e7220 */ /* 0x040fe40000410000 */
[--C-:B------:R-:W-:Y:S02]  /*161e0*/  FFMA.FTZ R124, R15, c[0x0][0x23c], -R119.reuse ;  /* 0x00008f000f7c7a23 */ /* 0x100fe40000010877 */
[----:B------:R-:W-:Y:S01]  /*161f0*/  FMUL.FTZ R15, R0, R95 ;  /* 0x0000005f000f7220 */ /* 0x000fe20000410000 */
[----:B------:R-:W-:Y:S01]  /*16200*/  MUFU.EX2 R120, R120 ;  /* 0x0000007800787308 */ /* 0x000fe20000000800 */
[C---:B-1----:R-:W-:Y:S01]  /*16210*/  HMMA.16816.F32 R8, R96.reuse, R104, R8 ;  /* 0x000000686008723c */ /* 0x042fe20000001808 */
[----:B------:R-:W-:Y:S04]  /*16220*/  LDSM.16.MT88.4 R92, [R152+0xa000] ;  /* 0x00a00000985c783b */ /* 0x000fe80000004200 */
[C---:B------:R-:W-:Y:S02]  /*16230*/  FMUL.FTZ R72, R2.reuse, R72 ;  /* 0x0000004802487220 */ /* 0x040fe40000410000 */
[----:B------:R-:W-:Y:S01]  /*16240*/  FMUL.FTZ R73, R2, R73 ;  /* 0x0000004902497220 */ /* 0x000fe20000410000 */
[C---:B------:R-:W-:Y:S01]  /*16250*/  HMMA.16816.F32 R36, R96.reuse, R106, R36 ;  /* 0x0000006a6024723c */ /* 0x040fe20000001824 */
[----:B------:R-:W1:Y:S01]  /*16260*/  LDSM.16.MT88.4 R104, [R152+0x8000] ;  /* 0x008000009868783b */ /* 0x000e620000004200 */
[----:B------:R-:W2:Y:S02]  /*16270*/  MUFU.EX2 R121, R121 ;  /* 0x0000007900797308 */ /* 0x000ea40000000800 */
[C---:B------:R-:W-:Y:S02]  /*16280*/  FMUL.FTZ R74, R0.reuse, R74 ;  /* 0x0000004a004a7220 */ /* 0x040fe40000410000 */
[----:B------:R-:W-:Y:S02]  /*16290*/  FMUL.FTZ R75, R0, R75 ;  /* 0x0000004b004b7220 */ /* 0x000fe40000410000 */
[C---:B------:R-:W-:Y:S04]  /*162a0*/  HMMA.16816.F32 R40, R96.reuse, R108, R40 ;  /* 0x0000006c6028723c */ /* 0x040fe80000001828 */
[C---:B------:R-:W-:Y:S01]  /*162b0*/  FMUL.FTZ R76, R2.reuse, R76 ;  /* 0x0000004c024c7220 */ /* 0x040fe20000410000 */
[----:B------:R-:W-:Y:S01]  /*162c0*/  MUFU.EX2 R123, R123 ;  /* 0x0000007b007b7308 */ /* 0x000fe20000000800 */
[----:B------:R-:W-:Y:S02]  /*162d0*/  FMUL.FTZ R77, R2, R77 ;  /* 0x0000004d024d7220 */ /* 0x000fe40000410000 */
[C---:B------:R-:W-:Y:S01]  /*162e0*/  HMMA.16816.F32 R44, R96.reuse, R110, R44 ;  /* 0x0000006e602c723c */ /* 0x040fe2000000182c */
[----:B------:R-:W3:Y:S03]  /*162f0*/  LDSM.16.MT88.4 R108, [R156+0xa000] ;  /* 0x00a000009c6c783b */ /* 0x000ee60000004200 */
[C---:B------:R-:W-:Y:S02]  /*16300*/  FMUL.FTZ R78, R0.reuse, R78 ;  /* 0x0000004e004e7220 */ /* 0x040fe40000410000 */
[----:B------:R-:W-:Y:S01]  /*16310*/  FMUL.FTZ R79, R0, R79 ;  /* 0x0000004f004f7220 */ /* 0x000fe20000410000 */
[----:B------:R-:W4:Y:S01]  /*16320*/  MUFU.EX2 R124, R124 ;  /* 0x0000007c007c7308 */ /* 0x000f220000000800 */
[C---:B------:R-:W-:Y:S04]  /*16330*/  HMMA.16816.F32 R48, R96.reuse, R112, R48 ;  /* 0x000000706030723c */ /* 0x040fe80000001830 */
[--C-:B------:R-:W-:Y:S02]  /*16340*/  FFMA.FTZ R125, R16, c[0x0][0x23c], -R122.reuse ;  /* 0x00008f00107d7a23 */ /* 0x100fe4000001087a */
[----:B------:R-:W-:Y:S02]  /*16350*/  FFMA.FTZ R126, R17, c[0x0][0x23c], -R122 ;  /* 0x00008f00117e7a23 */ /* 0x000fe4000001087a */
[C---:B------:R-:W-:Y:S01]  /*16360*/  HMMA.16816.F32 R52, R96.reuse, R114, R52 ;  /* 0x000000726034723c */ /* 0x040fe20000001834 */
[----:B------:R-:W5:Y:S01]  /*16370*/  LDSM.16.MT88.4 R112, [R154+0xa000] ;  /* 0x00a000009a70783b */ /* 0x000f620000004200 */
[----:B------:R-:W-:Y:S02]  /*16380*/  MUFU.EX2 R125, R125 ;  /* 0x0000007d007d7308 */ /* 0x000fe40000000800 */
[--C-:B------:R-:W-:Y:S02]  /*16390*/  FFMA.FTZ R127, R18, c[0x0][0x23c], -R119.reuse ;  /* 0x00008f00127f7a23 */ /* 0x100fe40000010877 */
[----:B------:R-:W-:Y:S02]  /*163a0*/  FFMA.FTZ R128, R19, c[0x0][0x23c], -R119 ;  /* 0x00008f0013807a23 */ /* 0x000fe40000010877 */
[C---:B------:R-:W-:Y:S01]  /*163b0*/  FMUL.FTZ R80, R2.reuse, R80 ;  /* 0x0000005002507220 */ /* 0x040fe20000410000 */
[C---:B-1----:R-:W-:Y:S03]  /*163c0*/  HMMA.16816.F32 R56, R96.reuse, R104, R56 ;  /* 0x000000686038723c */ /* 0x042fe60000001838 */
[----:B------:R-:W1:Y:S01]  /*163d0*/  MUFU.EX2 R126, R126 ;  /* 0x0000007e007e7308 */ /* 0x000e620000000800 */
[----:B------:R-:W-:Y:S02]  /*163e0*/  FMUL.FTZ R81, R2, R81 ;  /* 0x0000005102517220 */ /* 0x000fe40000410000 */
[C---:B------:R-:W-:Y:S02]  /*163f0*/  FMUL.FTZ R82, R0.reuse, R82 ;  /* 0x0000005200527220 */ /* 0x040fe40000410000 */
[C---:B------:R-:W-:Y:S01]  /*16400*/  HMMA.16816.F32 R60, R96.reuse, R106, R60 ;  /* 0x0000006a603c723c */ /* 0x040fe2000000183c */
[----:B------:R-:W5:Y:S03]  /*16410*/  LDSM.16.MT88.4 R104, [R153+0xa000] ;  /* 0x00a000009968783b */ /* 0x000f660000004200 */
[----:B------:R-:W-:Y:S01]  /*16420*/  FMUL.FTZ R83, R0, R83 ;  /* 0x0000005300537220 */ /* 0x000fe20000410000 */
[----:B------:R-:W-:Y:S01]  /*16430*/  MUFU.EX2 R127, R127 ;  /* 0x0000007f007f7308 */ /* 0x000fe20000000800 */
[C---:B------:R-:W-:Y:S01]  /*16440*/  FMUL.FTZ R16, R2.reuse, R88 ;  /* 0x0000005802107220 */ /* 0x040fe20000410000 */
[----:B--2---:R-:W-:Y:S01]  /*16450*/  F2FP.PACK_AB R88, R121, R120 ;  /* 0x000000787958723e */ /* 0x004fe200000000ff */
[C---:B---3--:R-:W-:Y:S04]  /*16460*/  HMMA.16816.F32 R64, R96.reuse, R108, R64 ;  /* 0x0000006c6040723c */ /* 0x048fe80000001840 */
[----:B------:R-:W-:Y:S01]  /*16470*/  FMUL.FTZ R17, R2, R89 ;  /* 0x0000005902117220 */ /* 0x000fe20000410000 */
[----:B----4-:R-:W-:Y:S01]  /*16480*/  F2FP.PACK_AB R89, R124, R123 ;  /* 0x0000007b7c59723e */ /* 0x010fe200000000ff */
[----:B------:R-:W-:Y:S01]  /*16490*/  FMUL.FTZ R18, R0, R90 ;  /* 0x0000005a00127220 */ /* 0x000fe20000410000 */
[----:B------:R-:W2:Y:S01]  /*164a0*/  MUFU.EX2 R128, R128 ;  /* 0x0000008000807308 */ /* 0x000ea20000000800 */
[C---:B------:R-:W-:Y:S01]  /*164b0*/  HMMA.16816.F32 R68, R96.reuse, R110, R68 ;  /* 0x0000006e6044723c */ /* 0x040fe20000001844 */
[----:B------:R-:W3:Y:S03]  /*164c0*/  LDSM.16.MT88.4 R108, [R156+0x8800] ;  /* 0x008800009c6c783b */ /* 0x000ee60000004200 */
[----:B-1----:R-:W-:Y:S01]  /*164d0*/  F2FP.PACK_AB R90, R126, R125 ;  /* 0x0000007d7e5a723e */ /* 0x002fe200000000ff */
[----:B------:R-:W-:Y:S02]  /*164e0*/  FMUL.FTZ R19, R0, R91 ;  /* 0x0000005b00137220 */ /* 0x000fe40000410000 */
[C---:B------:R-:W-:Y:S01]  /*164f0*/  FMUL.FTZ R84, R2.reuse, R84 ;  /* 0x0000005402547220 */ /* 0x040fe20000410000 */
[C---:B-----5:R-:W-:Y:S01]  /*16500*/  HMMA.16816.F32 R72, R96.reuse, R112, R72 ;  /* 0x000000706048723c */ /* 0x060fe20000001848 */
[----:B------:R-:W-:Y:S03]  /*16510*/  MUFU.EX2 R131, R131 ;  /* 0x0000008300837308 */ /* 0x000fe60000000800 */
[----:B------:R-:W-:Y:S02]  /*16520*/  FMUL.FTZ R85, R2, R85 ;  /* 0x0000005502557220 */ /* 0x000fe40000410000 */
[C---:B------:R-:W-:Y:S02]  /*16530*/  FMUL.FTZ R86, R0.reuse, R86 ;  /* 0x0000005600567220 */ /* 0x040fe40000410000 */
[C---:B------:R-:W-:Y:S01]  /*16540*/  HMMA.16816.F32 R12, R96.reuse, R114, R12 ;  /* 0x00000072600c723c */ /* 0x040fe2000000180c */
[----:B------:R-:W1:Y:S03]  /*16550*/  LDSM.16.MT88.4 R112, [R154+0x8800] ;  /* 0x008800009a70783b */ /* 0x000e660000004200 */
[----:B------:R-:W-:Y:S02]  /*16560*/  FMUL.FTZ R87, R0, R87 ;  /* 0x0000005700577220 */ /* 0x000fe40000410000 */
[----:B------:R-:W-:Y:S01]  /*16570*/  FFMA.FTZ R102, R2, R181, R102 ;  /* 0x000000b502667223 */ /* 0x000fe20000010066 */
[----:B--2---:R-:W-:Y:S01]  /*16580*/  F2FP.PACK_AB R91, R128, R127 ;  /* 0x0000007f805b723e */ /* 0x004fe200000000ff */
[----:B------:R-:W-:Y:S01]  /*16590*/  FFMA.FTZ R6, R0, R179, R6 ;  /* 0x000000b300067223 */ /* 0x000fe20000010006 */
        /* <DEDUP_REMOVED lines=8> */
[C---:B------:R-:W-:Y:S04]  /*16620*/  HMMA.16816.F32 R16, R96.reuse, R92, R16 ;  /* 0x0000005c6010723c */ /* 0x040fe80000001810 */
[----:B------:R-:W-:Y:S02]  /*16630*/  FADD.FTZ R118, R118, R117 ;  /* 0x0000007576767221 */ /* 0x000fe40000010000 */
[----:B------:R-:W-:Y:S02]  /*16640*/  FADD.FTZ R0, R120, R5 ;  /* 0x0000000578007221 */ /* 0x000fe40000010000 */
[----:B------:R-:W-:Y:S01]  /*16650*/  HMMA.16816.F32 R84, R96, R94, R84 ;  /* 0x0000005e6054723c */ /* 0x000fe20000001854 */
[----:B------:R-:W4:Y:S03]  /*16660*/  LDSM.16.MT88.4 R92, [R152+0x8800] ;  /* 0x00880000985c783b */ /* 0x000f260000004200 */
[----:B------:R-:W-:Y:S02]  /*16670*/  FADD.FTZ R123, R123, R118 ;  /* 0x000000767b7b7221 */ /* 0x000fe40000010000 */
[----:B------:R-:W-:Y:S02]  /*16680*/  FADD.FTZ R0, R121, R0 ;  /* 0x0000000079007221 */ /* 0x000fe40000010000 */
[C---:B---3--:R-:W-:Y:S01]  /*16690*/  HMMA.16816.F32 R8, R88.reuse, R108, R8 ;  /* 0x0000006c5808723c */ /* 0x048fe20000001808 */
[----:B------:R-:W3:Y:S04]  /*166a0*/  LDSM.16.MT88.4 R96, [R156+0xa800] ;  /* 0x00a800009c60783b */ /* 0x000ee80000004200 */
[----:B------:R-:W-:Y:S02]  /*166b0*/  FADD.FTZ R124, R124, R123 ;  /* 0x0000007b7c7c7221 */ /* 0x000fe40000010000 */
[----:B------:R-:W-:Y:S01]  /*166c0*/  FADD.FTZ R5, R125, R0 ;  /* 0x000000007d057221 */ /* 0x000fe20000010000 */
[C---:B------:R-:W-:Y:S01]  /*166d0*/  HMMA.16816.F32 R36, R88.reuse, R110, R36 ;  /* 0x0000006e5824723c */ /* 0x040fe20000001824 */
[----:B------:R-:W5:Y:S03]  /*166e0*/  LDSM.16.MT88.4 R108, [R154+0xa800] ;  /* 0x00a800009a6c783b */ /* 0x000f660000004200 */
[----:B------:R-:W-:Y:S02]  /*166f0*/  FADD.FTZ R7, R127, R124 ;  /* 0x0000007c7f077221 */ /* 0x000fe40000010000 */
[----:B------:R-:W-:Y:S02]  /*16700*/  FADD.FTZ R5, R126, R5 ;  /* 0x000000057e057221 */ /* 0x000fe40000010000 */
[C---:B-1----:R-:W-:Y:S04]  /*16710*/  HMMA.16816.F32 R40, R88.reuse, R112, R40 ;  /* 0x000000705828723c */ /* 0x042fe80000001828 */
[----:B------:R-:W-:Y:S03]  /*16720*/  FADD.FTZ R7, R128, R7 ;  /* 0x0000000780077221 */ /* 0x000fe60000010000 */
[--C-:B------:R-:W-:Y:S01]  /*16730*/  FFMA.FTZ R112, R20, c[0x0][0x23c], -R122.reuse ;  /* 0x00008f0014707a23 */ /* 0x100fe2000001087a */
[C---:B------:R-:W-:Y:S04]  /*16740*/  HMMA.16816.F32 R44, R88.reuse, R114, R44 ;  /* 0x00000072582c723c */ /* 0x040fe8000000182c */
[----:B------:R-:W-:Y:S01]  /*16750*/  FFMA.FTZ R113, R21, c[0x0][0x23c], -R122 ;  /* 0x00008f0015717a23 */ /* 0x000fe2000001087a */
[----:B------:R-:W1:Y:S01]  /*16760*/  MUFU.EX2 R112, R112 ;  /* 0x0000007000707308 */ /* 0x000e620000000800 */
[--C-:B------:R-:W-:Y:S02]  /*16770*/  FFMA.FTZ R21, R26, c[0x0][0x23c], -R119.reuse ;  /* 0x00008f001a157a23 */ /* 0x100fe40000010877 */
[C---:B--2---:R-:W-:Y:S04]  /*16780*/  HMMA.16816.F32 R48, R88.reuse, R104, R48 ;  /* 0x000000685830723c */ /* 0x044fe80000001830 */
[--C-:B------:R-:W-:Y:S01]  /*16790*/  FFMA.FTZ R114, R22, c[0x0][0x23c], -R119.reuse ;  /* 0x00008f0016727a23 */ /* 0x100fe20000010877 */
[----:B------:R-:W-:Y:S01]  /*167a0*/  F2FP.PACK_AB R22, R130, R129 ;  /* 0x000000818216723e */ /* 0x000fe200000000ff */
[----:B------:R-:W-:Y:S01]  /*167b0*/  FFMA.FTZ R115, R23, c[0x0][0x23c], -R119 ;  /* 0x00008f0017737a23 */ /* 0x000fe20000010877 */
[----:B------:R-:W2:Y:S01]  /*167c0*/  MUFU.EX2 R113, R113 ;  /* 0x0000007100717308 */ /* 0x000ea20000000800 */
[C---:B------:R-:W-:Y:S01]  /*167d0*/  HMMA.16816.F32 R52, R88.reuse, R106, R52 ;  /* 0x0000006a5834723c */ /* 0x040fe20000001834 */
[----:B------:R-:W5:Y:S07]  /*167e0*/  LDSM.16.MT88.4 R104, [R153+0xa800] ;  /* 0x00a800009968783b */ /* 0x000f6e0000004200 */
[C---:B----4-:R-:W-:Y:S01]  /*167f0*/  HMMA.16816.F32 R56, R88.reuse, R92, R56 ;  /* 0x0000005c5838723c */ /* 0x050fe20000001838 */
[----:B------:R-:W-:Y:S03]  /*16800*/  MUFU.EX2 R114, R114 ;  /* 0x0000007200727308 */ /* 0x000fe60000000800 */
[----:B-1----:R-:W-:Y:S04]  /*16810*/  FADD.FTZ R0, R112, R5 ;  /* 0x0000000570007221 */ /* 0x002fe80000010000 */
[C---:B------:R-:W-:Y:S01]  /*16820*/  HMMA.16816.F32 R60, R88.reuse, R94, R60 ;  /* 0x0000005e583c723c */ /* 0x040fe2000000183c */
[----:B------:R-:W1:Y:S02]  /*16830*/  LDSM.16.MT88.4 R92, [R152+0xa800] ;  /* 0x00a80000985c783b */ /* 0x000e640000004200 */
[----:B------:R-:W4:Y:S01]  /*16840*/  MUFU.EX2 R115, R115 ;  /* 0x0000007300737308 */ /* 0x000f220000000800 */
[C---:B--2---:R-:W-:Y:S04]  /*16850*/  F2FP.PACK_AB R20, R113.reuse, R112 ;  /* 0x000000707114723e */ /* 0x044fe800000000ff */
[C---:B---3--:R-:W-:Y:S04]  /*16860*/  HMMA.16816.F32 R64, R88.reuse, R96, R64 ;  /* 0x000000605840723c */ /* 0x048fe80000001840 */
[----:B------:R-:W-:Y:S04]  /*16870*/  FADD.FTZ R0, R113, R0 ;  /* 0x0000000071007221 */ /* 0x000fe80000010000 */
[C---:B------:R-:W-:Y:S01]  /*16880*/  HMMA.16816.F32 R68, R88.reuse, R98, R68 ;  /* 0x000000625844723c */ /* 0x040fe20000001844 */
[----:B------:R-:W2:Y:S03]  /*16890*/  LDSM.16.MT88.4 R96, [R156+0x9000] ;  /* 0x009000009c60783b */ /* 0x000ea60000004200 */
[----:B------:R-:W-:Y:S01]  /*168a0*/  FADD.FTZ R5, R129, R0 ;  /* 0x0000000081057221 */ /* 0x000fe20000010000 */
[----:B------:R-:W-:Y:S03]  /*168b0*/  MOV R0, R3 ;  /* 0x0000000300007202 */ /* 0x000fe60000000f00 */
[C---:B-----5:R-:W-:Y:S04]  /*168c0*/  HMMA.16816.F32 R72, R88.reuse, R108, R72 ;  /* 0x0000006c5848723c */ /* 0x060fe80000001848 */
[----:B------:R-:W-:Y:S04]  /*168d0*/  FADD.FTZ R5, R130, R5 ;  /* 0x0000000582057221 */ /* 0x000fe80000010000 */
[C---:B------:R-:W-:Y:S01]  /*168e0*/  HMMA.16816.F32 R12, R88.reuse, R110, R12 ;  /* 0x0000006e580c723c */ /* 0x040fe2000000180c */
[----:B------:R-:W3:Y:S07]  /*168f0*/  LDSM.16.MT88.4 R108, [R154+0x9000] ;  /* 0x009000009a6c783b */ /* 0x000eee0000004200 */
[C---:B------:R-:W-:Y:S01]  /*16900*/  HMMA.16816.F32 R76, R88.reuse, R104, R76 ;  /* 0x00000068584c723c */ /* 0x040fe2000000184c */
[----:B------:R4:W-:Y:S06]  /*16910*/  MUFU.EX2 R104, R21 ;  /* 0x0000001500687308 */ /* 0x0009ec0000000800 */
[----:B------:R-:W-:Y:S01]  /*16920*/  FFMA.FTZ R105, R27, c[0x0][0x23c], -R119 ;  /* 0x00008f001b697a23 */ /* 0x000fe20000010877 */
[C---:B------:R-:W-:Y:S01]  /*16930*/  HMMA.16816.F32 R80, R88.reuse, R106, R80 ;  /* 0x0000006a5850723c */ /* 0x040fe20000001850 */
[----:B------:R-:W5:Y:S04]  /*16940*/  LDSM.16.MT88.4 R24, [R153+0x9000] ;  /* 0x009000009918783b */ /* 0x000f680000004200 */
[----:B------:R-:W2:Y:S02]  /*16950*/  MUFU.EX2 R105, R105 ;  /* 0x0000006900697308 */ /* 0x000ea40000000800 */
[--C-:B------:R-:W-:Y:S01]  /*16960*/  FFMA.FTZ R106, R28, c[0x0][0x23c], -R122.reuse ;  /* 0x00008f001c6a7a23 */ /* 0x100fe2000001087a */
[C---:B-1----:R-:W-:Y:S04]  /*16970*/  HMMA.16816.F32 R16, R88.reuse, R92, R16 ;  /* 0x0000005c5810723c */ /* 0x042fe80000001810 */
[----:B------:R-:W-:Y:S03]  /*16980*/  FFMA.FTZ R107, R29, c[0x0][0x23c], -R122 ;  /* 0x00008f001d6b7a23 */ /* 0x000fe6000001087a */
[----:B------:R-:W-:Y:S01]  /*16990*/  MUFU.EX2 R106, R106 ;  /* 0x0000006a006a7308 */ /* 0x000fe20000000800 */
[----:B------:R-:W-:Y:S01]  /*169a0*/  HMMA.16816.F32 R84, R88, R94, R84 ;  /* 0x0000005e5854723c */ /* 0x000fe20000001854 */
[----:B------:R-:W1:Y:S03]  /*169b0*/  LDSM.16.MT88.4 R88, [R152+0x9000] ;  /* 0x009000009858783b */ /* 0x000e660000004200 */
[C---:B----4-:R-:W-:Y:S01]  /*169c0*/  F2FP.PACK_AB R21, R115.reuse, R114 ;  /* 0x000000727315723e */ /* 0x050fe200000000ff */
[----:B------:R-:W-:Y:S04]  /*169d0*/  FADD.FTZ R114, R114, R7 ;  /* 0x0000000772727221 */ /* 0x000fe80000010000 */
[----:B------:R-:W4:Y:S01]  /*169e0*/  LDSM.16.MT88.4 R92, [R156+0xb000] ;  /* 0x00b000009c5c783b */ /* 0x000f220000004200 */
[----:B------:R-:W1:Y:S02]  /*169f0*/  MUFU.EX2 R107, R107 ;  /* 0x0000006b006b7308 */ /* 0x000e640000000800 */
[----:B------:R-:W-:Y:S01]  /*16a00*/  FADD.FTZ R115, R115, R114 ;  /* 0x0000007273737221 */ /* 0x000fe20000010000 */
[C---:B--2---:R-:W-:Y:S03]  /*16a10*/  F2FP.PACK_AB R23, R105.reuse, R104 ;  /* 0x000000686917723e */ /* 0x044fe600000000ff */
[----:B------:R-:W-:Y:S04]  /*16a20*/  FADD.FTZ R104, R104, R115 ;  /* 0x0000007368687221 */ /* 0x000fe80000010000 */
[C---:B------:R-:W-:Y:S05]  /*16a30*/  HMMA.16816.F32 R8, R20.reuse, R96, R8 ;  /* 0x000000601408723c */ /* 0x040fea0000001808 */
[----:B------:R-:W-:Y:S03]  /*16a40*/  FADD.FTZ R105, R105, R104 ;  /* 0x0000006869697221 */ /* 0x000fe60000010000 */
[C---:B------:R-:W-:Y:S01]  /*16a50*/  HMMA.16816.F32 R36, R20.reuse, R98, R36 ;  /* 0x000000621424723c */ /* 0x040fe20000001824 */
[----:B------:R-:W2:Y:S07]  /*16a60*/  LDSM.16.MT88.4 R96, [R154+0xb000] ;  /* 0x00b000009a60783b */ /* 0x000eae0000004200 */
[C---:B---3--:R-:W-:Y:S07]  /*16a70*/  HMMA.16816.F32 R40, R20.reuse, R108, R40 ;  /* 0x0000006c1428723c */ /* 0x048fee0000001828 */
[--C-:B------:R-:W-:Y:S01]  /*16a80*/  FFMA.FTZ R108, R30, c[0x0][0x23c], -R119.reuse ;  /* 0x00008f001e6c7a23 */ /* 0x100fe20000010877 */
[C---:B------:R-:W-:Y:S04]  /*16a90*/  HMMA.16816.F32 R44, R20.reuse, R110, R44 ;  /* 0x0000006e142c723c */ /* 0x040fe8000000182c */
[--C-:B------:R-:W-:Y:S01]  /*16aa0*/  FFMA.FTZ R109, R31, c[0x0][0x23c], -R119.reuse ;  /* 0x00008f001f6d7a23 */ /* 0x100fe20000010877 */
[----:B------:R-:W-:Y:S01]  /*16ab0*/  MUFU.EX2 R108, R108 ;  /* 0x0000006c006c7308 */ /* 0x000fe20000000800 */
[----:B------:R-:W-:Y:S01]  /*16ac0*/  LDSM.16.MT88.4 R28, [R152+0xb000] ;  /* 0x00b00000981c783b */ /* 0x000fe20000004200 */
[--C-:B------:R-:W-:Y:S01]  /*16ad0*/  FFMA.FTZ R110, R32, c[0x0][0x23c], -R122.reuse ;  /* 0x00008f00206e7a23 */ /* 0x100fe2000001087a */
[C---:B-----5:R-:W-:Y:S04]  /*16ae0*/  HMMA.16816.F32 R48, R20.reuse, R24, R48 ;  /* 0x000000181430723c */ /* 0x060fe80000001830 */
[----:B------:R-:W-:Y:S02]  /*16af0*/  FFMA.FTZ R122, R33, c[0x0][0x23c], -R122 ;  /* 0x00008f00217a7a23 */ /* 0x000fe4000001087a */
[----:B------:R-:W-:Y:S01]  /*16b00*/  FFMA.FTZ R119, R35, c[0x0][0x23c], -R119 ;  /* 0x00008f0023777a23 */ /* 0x000fe20000010877 */
[----:B------:R-:W3:Y:S01]  /*16b10*/  MUFU.EX2 R109, R109 ;  /* 0x0000006d006d7308 */ /* 0x000ee20000000800 */
[C---:B------:R-:W-:Y:S01]  /*16b20*/  HMMA.16816.F32 R52, R20.reuse, R26, R52 ;  /* 0x0000001a1434723c */ /* 0x040fe20000001834 */
[----:B------:R-:W5:Y:S07]  /*16b30*/  LDSM.16.MT88.4 R24, [R153+0xb000] ;  /* 0x00b000009918783b */ /* 0x000f6e0000004200 */
[C---:B-1----:R-:W-:Y:S01]  /*16b40*/  HMMA.16816.F32 R56, R20.reuse, R88, R56 ;  /* 0x000000581438723c */ /* 0x042fe20000001838 */
[----:B------:R-:W-:Y:S01]  /*16b50*/  LDSM.16.MT88.4 R32, [R154+0x9800] ;  /* 0x009800009a20783b */ /* 0x000fe20000004200 */
[----:B------:R-:W-:Y:S06]  /*16b60*/  MUFU.EX2 R110, R110 ;  /* 0x0000006e006e7308 */ /* 0x000fec0000000800 */
[C---:B------:R-:W-:Y:S01]  /*16b70*/  HMMA.16816.F32 R60, R20.reuse, R90, R60 ;  /* 0x0000005a143c723c */ /* 0x040fe2000000183c */
[----:B------:R-:W1:Y:S03]  /*16b80*/  LDSM.16.MT88.4 R88, [R156+0x9800] ;  /* 0x009800009c58783b */ /* 0x000e660000004200 */
[----:B------:R-:W1:Y:S04]  /*16b90*/  MUFU.EX2 R111, R122 ;  /* 0x0000007a006f7308 */ /* 0x000e680000000800 */
[C---:B----4-:R-:W-:Y:S06]  /*16ba0*/  HMMA.16816.F32 R64, R20.reuse, R92, R64 ;  /* 0x0000005c1440723c */ /* 0x050fec0000001840 */
[----:B------:R-:W4:Y:S02]  /*16bb0*/  MUFU.EX2 R132, R119 ;  /* 0x0000007700847308 */ /* 0x000f240000000800 */
[C---:B------:R-:W-:Y:S01]  /*16bc0*/  HMMA.16816.F32 R68, R20.reuse, R94, R68 ;  /* 0x0000005e1444723c */ /* 0x040fe20000001844 */
[----:B------:R-:W-:Y:S07]  /*16bd0*/  LDSM.16.MT88.4 R92, [R154+0xb800] ;  /* 0x00b800009a5c783b */ /* 0x000fee0000004200 */
[C---:B--2---:R-:W-:Y:S08]  /*16be0*/  HMMA.16816.F32 R72, R20.reuse, R96, R72 ;  /* 0x000000601448723c */ /* 0x044ff00000001848 */
[C---:B------:R-:W-:Y:S08]  /*16bf0*/  HMMA.16816.F32 R12, R20.reuse, R98, R12 ;  /* 0x00000062140c723c */ /* 0x040ff0000000180c */
[C---:B-----5:R-:W-:Y:S08]  /*16c00*/  HMMA.16816.F32 R76, R20.reuse, R24, R76 ;  /* 0x00000018144c723c */ /* 0x060ff0000000184c */
[C---:B------:R-:W-:Y:S01]  /*16c10*/  HMMA.16816.F32 R80, R20.reuse, R26, R80 ;  /* 0x0000001a1450723c */ /* 0x040fe20000001850 */
[----:B------:R-:W2:Y:S07]  /*16c20*/  LDSM.16.MT88.4 R24, [R153+0x9800] ;  /* 0x009800009918783b */ /* 0x000eae0000004200 */
[C---:B------:R-:W-:Y:S08]  /*16c30*/  HMMA.16816.F32 R16, R20.reuse, R28, R16 ;  /* 0x0000001c1410723c */ /* 0x040ff00000001810 */
[----:B------:R-:W-:Y:S01]  /*16c40*/  HMMA.16816.F32 R84, R20, R30, R84 ;  /* 0x0000001e1454723c */ /* 0x000fe20000001854 */
[----:B------:R-:W-:Y:S06]  /*16c50*/  LDSM.16.MT88.4 R28, [R156+0xb800] ;  /* 0x00b800009c1c783b */ /* 0x000fec0000004200 */
[----:B------:R-:W-:Y:S01]  /*16c60*/  F2FP.PACK_AB R20, R107, R106 ;  /* 0x0000006a6b14723e */ /* 0x000fe200000000ff */
[----:B------:R-:W-:Y:S01]  /*16c70*/  FADD.FTZ R106, R106, R5 ;  /* 0x000000056a6a7221 */ /* 0x000fe20000010000 */
[----:B---3--:R-:W-:Y:S03]  /*16c80*/  F2FP.PACK_AB R21, R109, R108 ;  /* 0x0000006c6d15723e */ /* 0x008fe600000000ff */
[----:B-1----:R-:W-:Y:S01]  /*16c90*/  F2FP.PACK_AB R22, R111, R110 ;  /* 0x0000006e6f16723e */ /* 0x002fe200000000ff */
[----:B------:R-:W-:Y:S01]  /*16ca0*/  FADD.FTZ R108, R108, R105 ;  /* 0x000000696c6c7221 */ /* 0x000fe20000010000 */
[----:B----4-:R-:W-:Y:S01]  /*16cb0*/  F2FP.PACK_AB R23, R132, R131 ;  /* 0x000000838417723e */ /* 0x010fe200000000ff */
[----:B------:R-:W-:Y:S02]  /*16cc0*/  FADD.FTZ R107, R107, R106 ;  /* 0x0000006a6b6b7221 */ /* 0x000fe40000010000 */
[----:B------:R-:W-:Y:S02]  /*16cd0*/  FADD.FTZ R108, R109, R108 ;  /* 0x0000006c6d6c7221 */ /* 0x000fe40000010000 */
[----:B------:R-:W-:Y:S02]  /*16ce0*/  FADD.FTZ R110, R110, R107 ;  /* 0x0000006b6e6e7221 */ /* 0x000fe40000010000 */
[C---:B------:R-:W-:Y:S01]  /*16cf0*/  HMMA.16816.F32 R96, R20.reuse, R88, R8 ;  /* 0x000000581460723c */ /* 0x040fe20000001808 */
[----:B------:R-:W1:Y:S02]  /*16d00*/  LDSM.16.MT88.4 R8, [R152+0x9800] ;  /* 0x009800009808783b */ /* 0x000e640000004200 */
[----:B------:R-:W-:Y:S02]  /*16d10*/  FADD.FTZ R131, R131, R108 ;  /* 0x0000006c83837221 */ /* 0x000fe40000010000 */
[----:B------:R-:W-:Y:S02]  /*16d20*/  FADD.FTZ R181, R111, R110 ;  /* 0x0000006e6fb57221 */ /* 0x000fe40000010000 */
[----:B------:R-:W-:Y:S01]  /*16d30*/  FADD.FTZ R179, R132, R131 ;  /* 0x0000008384b37221 */ /* 0x000fe20000010000 */
[C---:B------:R-:W-:Y:S08]  /*16d40*/  HMMA.16816.F32 R36, R20.reuse, R90, R36 ;  /* 0x0000005a1424723c */ /* 0x040ff00000001824 */
[C---:B------:R-:W-:Y:S08]  /*16d50*/  HMMA.16816.F32 R40, R20.reuse, R32, R40 ;  /* 0x000000201428723c */ /* 0x040ff00000001828 */
[C---:B------:R-:W-:Y:S08]  /*16d60*/  HMMA.16816.F32 R44, R20.reuse, R34, R44 ;  /* 0x00000022142c723c */ /* 0x040ff0000000182c */
        /* <DEDUP_REMOVED lines=8> */
[C---:B------:R-:W-:Y:S08]  /*16df0*/  HMMA.16816.F32 R72, R20.reuse, R92, R72 ;  /* 0x0000005c1448723c */ /* 0x040ff00000001848 */
[C---:B------:R-:W-:Y:S08]  /*16e00*/  HMMA.16816.F32 R92, R20.reuse, R94, R12 ;  /* 0x0000005e145c723c */ /* 0x040ff0000000180c */
[C---:B--2---:R-:W-:Y:S08]  /*16e10*/  HMMA.16816.F32 R76, R20.reuse, R24, R76 ;  /* 0x00000018144c723c */ /* 0x044ff0000000184c */
[C---:B------:R-:W-:Y:S08]  /*16e20*/  HMMA.16816.F32 R80, R20.reuse, R26, R80 ;  /* 0x0000001a1450723c */ /* 0x040ff00000001850 */
[C---:B-1----:R-:W-:Y:S08]  /*16e30*/  HMMA.16816.F32 R88, R20.reuse, R8, R16 ;  /* 0x000000081458723c */ /* 0x042ff00000001810 */
[----:B------:R-:W-:Y:S01]  /*16e40*/  HMMA.16816.F32 R84, R20, R10, R84 ;  /* 0x0000000a1454723c */ /* 0x000fe20000001854 */
[----:B------:R-:W-:-:S07]  /*16e50*/  @P0 BRA `(.L_x_6177) ;  /* 0xffffd4b000000947 */ /* 0x000fce000383ffff */
.L_x_6173:
[----:B------:R-:W1:Y:S01]  /*16e60*/  SHFL.BFLY PT, R0, R179, 0x2, 0x1f ;  /* 0x0c401f00b3007f89 */ /* 0x000e6200000e0000 */
[----:B------:R-:W-:Y:S01]  /*16e70*/  MOV R7, 0x3f800000 ;  /* 0x3f80000000077802 */ /* 0x000fe20000000f00 */
[----:B------:R-:W-:Y:S01]  /*16e80*/  BSSY B0, `(.L_x_6178) ;  /* 0x00000d8000007945 */ /* 0x000fe20003800000 */
[----:B------:R-:W-:Y:S01]  /*16e90*/  MOV R6, 0x3f800000 ;  /* 0x3f80000000067802 */ /* 0x000fe20000000f00 */
[----:B------:R-:W2:Y:S04]  /*16ea0*/  SHFL.BFLY PT, R2, R181, 0x2, 0x1f ;  /* 0x0c401f00b5027f89 */ /* 0x000ea800000e0000 */
[----:B------:R-:W3:Y:S04]  /*16eb0*/  S2R R11, SR_TID.X ;  /* 0x00000000000b7919 */ /* 0x000ee80000002100 */
[----:B------:R-:W-:Y:S01]  /*16ec0*/  BAR.SYNC.DEFER_BLOCKING 0x0 ;  /* 0x0000000000007b1d */ /* 0x000fe20000010000 */
[----:B-1----:R-:W-:-:S05]  /*16ed0*/  FADD.FTZ R5, R0, R179 ;  /* 0x000000b300057221 */ /* 0x002fca0000010000 */
[----:B------:R-:W1:Y:S01]  /*16ee0*/  S2R R0, SR_TID.X ;  /* 0x0000000000007919 */ /* 0x000e620000002100 */
[----:B--2---:R-:W-:-:S03]  /*16ef0*/  FADD.FTZ R13, R2, R181 ;  /* 0x000000b5020d7221 */ /* 0x004fc60000010000 */
[----:B------:R-:W2:Y:S01]  /*16f00*/  SHFL.BFLY PT, R2, R5, 0x1, 0x1f ;  /* 0x0c201f0005027f89 */ /* 0x000ea200000e0000 */
[----:B---3--:R-:W-:-:S03]  /*16f10*/  SHF.R.S32.HI R8, RZ, 0x1f, R11 ;  /* 0x0000001fff087819 */ /* 0x008fc6000001140b */
[----:B------:R-:W3:Y:S01]  /*16f20*/  SHFL.BFLY PT, R4, R13, 0x1, 0x1f ;  /* 0x0c201f000d047f89 */ /* 0x000ee200000e0000 */
[----:B------:R-:W-:-:S04]  /*16f30*/  LEA.HI R8, R8, R11, RZ, 0x4 ;  /* 0x0000000b08087211 */ /* 0x000fc800078f20ff */
[----:B------:R-:W-:Y:S02]  /*16f40*/  SHF.R.S32.HI R8, RZ, 0x4, R8 ;  /* 0x00000004ff087819 */ /* 0x000fe40000011408 */
[----:B-1----:R-:W-:-:S04]  /*16f50*/  SHF.R.S32.HI R9, RZ, 0x1f, R0 ;  /* 0x0000001fff097819 */ /* 0x002fc80000011400 */
[-C--:B------:R-:W-:Y:S01]  /*16f60*/  LEA.HI R10, R9, R0.reuse, RZ, 0x2 ;  /* 0x00000000090a7211 */ /* 0x080fe200078f10ff */
[----:B--2---:R-:W-:Y:S01]  /*16f70*/  FADD.FTZ R2, R5, R2 ;  /* 0x0000000205027221 */ /* 0x004fe20000010000 */
[----:B------:R-:W-:Y:S01]  /*16f80*/  LEA.HI R11, R9, R0, RZ, 0x4 ;  /* 0x00000000090b7211 */ /* 0x000fe200078f20ff */
[----:B---3--:R-:W-:Y:S01]  /*16f90*/  FADD.FTZ R4, R13, R4 ;  /* 0x000000040d047221 */ /* 0x008fe20000010000 */
[--C-:B------:R-:W-:Y:S02]  /*16fa0*/  SHF.R.S32.HI R12, RZ, 0x2, R10.reuse ;  /* 0x00000002ff0c7819 */ /* 0x100fe4000001140a */
[----:B------:R-:W-:Y:S02]  /*16fb0*/  SHF.R.S32.HI R5, RZ, 0x1f, R10 ;  /* 0x0000001fff057819 */ /* 0x000fe4000001140a */
[----:B------:R-:W-:Y:S02]  /*16fc0*/  FSETP.NE.FTZ.AND P4, PT, R4, RZ, PT ;  /* 0x000000ff0400720b */ /* 0x000fe40003f95000 */
[----:B------:R-:W-:-:S02]  /*16fd0*/  LEA.HI R5, R5, R12, RZ, 0x3 ;  /* 0x0000000c05057211 */ /* 0x000fc400078f18ff */
[----:B------:R-:W-:Y:S02]  /*16fe0*/  FSETP.NE.FTZ.AND P3, PT, R2, RZ, PT ;  /* 0x000000ff0200720b */ /* 0x000fe40003f75000 */
[----:B------:R-:W-:Y:S02]  /*16ff0*/  LOP3.LUT R5, R5, 0xfffffff8, RZ, 0xc0, !PT ;  /* 0xfffffff805057812 */ /* 0x000fe400078ec0ff */
[----:B------:R-:W-:Y:S02]  /*17000*/  LEA.HI R9, R9, R0, RZ, 0x5 ;  /* 0x0000000009097211 */ /* 0x000fe400078f28ff */
[----:B------:R-:W-:Y:S02]  /*17010*/  LOP3.LUT R15, R10, 0x1ffffffc, RZ, 0xc0, !PT ;  /* 0x1ffffffc0a0f7812 */ /* 0x000fe400078ec0ff */
[----:B------:R-:W-:Y:S01]  /*17020*/  LOP3.LUT R11, R11, 0xfffffff0, RZ, 0xc0, !PT ;  /* 0xfffffff00b0b7812 */ /* 0x000fe200078ec0ff */
[----:B------:R-:W1:Y:S01]  /*17030*/  @P4 MUFU.RCP R7, R4 ;  /* 0x0000000400074308 */ /* 0x000e620000001000 */
[----:B------:R-:W-:-:S02]  /*17040*/  IADD3 R5, R12, -R5, RZ ;  /* 0x800000050c057210 */ /* 0x000fc40007ffe0ff */
[----:B------:R-:W-:Y:S02]  /*17050*/  SHF.R.S32.HI R10, RZ, 0x5, R9 ;  /* 0x00000005ff0a7819 */ /* 0x000fe40000011409 */
[-C--:B------:R-:W-:Y:S02]  /*17060*/  IADD3 R15, -R15, R0.reuse, RZ ;  /* 0x000000000f0f7210 */ /* 0x080fe40007ffe1ff */
[----:B------:R-:W-:Y:S01]  /*17070*/  IADD3 R11, -R11, R0, RZ ;  /* 0x000000000b0b7210 */ /* 0x000fe20007ffe1ff */
[----:B------:R-:W2:Y:S01]  /*17080*/  @P3 MUFU.RCP R6, R2 ;  /* 0x0000000200063308 */ /* 0x000ea20000001000 */
[----:B------:R-:W-:Y:S02]  /*17090*/  LOP3.LUT R14, R5, 0x1, RZ, 0xc0, !PT ;  /* 0x00000001050e7812 */ /* 0x000fe400078ec0ff */
[----:B------:R-:W-:Y:S02]  /*170a0*/  LEA R12, R10, R15, 0x9 ;  /* 0x0000000f0a0c7211 */ /* 0x000fe400078e48ff */
[----:B------:R-:W-:-:S02]  /*170b0*/  SHF.L.U32 R13, R8, 0x6, RZ ;  /* 0x00000006080d7819 */ /* 0x000fc400000006ff */
        /* <DEDUP_REMOVED lines=9> */
[----:B------:R-:W-:Y:S01]  /*17150*/  FMUL.FTZ R40, R7, R40 ;  /* 0x0000002807287220 */ /* 0x000fe20000410000 */
[----:B------:R-:W-:Y:S01]  /*17160*/  LOP3.LUT R17, R17, 0x1c0, RZ, 0xc0, !PT ;  /* 0x000001c011117812 */ /* 0x000fe200078ec0ff */
[----:B------:R-:W-:Y:S01]  /*17170*/  FMUL.FTZ R41, R7, R41 ;  /* 0x0000002907297220 */ /* 0x000fe20000410000 */
[----:B------:R-:W-:Y:S01]  /*17180*/  LOP3.LUT R14, R13, 0x38, R14, 0xf8, !PT ;  /* 0x000000380d0e7812 */ /* 0x000fe200078ef80e */
[C---:B------:R-:W-:Y:S01]  /*17190*/  FMUL.FTZ R44, R7.reuse, R44 ;  /* 0x0000002c072c7220 */ /* 0x040fe20000410000 */
[----:B------:R-:W-:Y:S01]  /*171a0*/  SHF.R.U32.HI R13, RZ, 0x3, R13 ;  /* 0x00000003ff0d7819 */ /* 0x000fe2000001160d */
[----:B------:R-:W-:Y:S01]  /*171b0*/  FMUL.FTZ R45, R7, R45 ;  /* 0x0000002d072d7220 */ /* 0x000fe20000410000 */
[----:B------:R-:W-:Y:S01]  /*171c0*/  LOP3.LUT R16, R15, 0xffffffe, RZ, 0xc0, !PT ;  /* 0x0ffffffe0f107812 */ /* 0x000fe200078ec0ff */
[----:B------:R-:W-:Y:S01]  /*171d0*/  FMUL.FTZ R48, R7, R48 ;  /* 0x0000003007307220 */ /* 0x000fe20000410000 */
[----:B------:R-:W-:Y:S01]  /*171e0*/  LEA.HI R17, R17, R17, RZ, 0x1d ;  /* 0x0000001111117211 */ /* 0x000fe200078fe8ff */
[C---:B------:R-:W-:Y:S01]  /*171f0*/  FMUL.FTZ R49, R7.reuse, R49 ;  /* 0x0000003107317220 */ /* 0x040fe20000410000 */
[----:B------:R-:W-:Y:S01]  /*17200*/  LOP3.LUT R13, R14, R13, RZ, 0x3c, !PT ;  /* 0x0000000d0e0d7212 */ /* 0x000fe200078e3cff */
[----:B------:R-:W-:Y:S01]  /*17210*/  FMUL.FTZ R52, R7, R52 ;  /* 0x0000003407347220 */ /* 0x000fe20000410000 */
[----:B------:R-:W-:Y:S01]  /*17220*/  IADD3 R16, R11, -R16, RZ ;  /* 0x800000100b107210 */ /* 0x000fe20007ffe0ff */
[C---:B------:R-:W-:Y:S01]  /*17230*/  FMUL.FTZ R53, R7.reuse, R53 ;  /* 0x0000003507357220 */ /* 0x040fe20000410000 */
[----:B------:R-:W-:Y:S01]  /*17240*/  LEA R12, R12, R17, 0x1 ;  /* 0x000000110c0c7211 */ /* 0x000fe200078e08ff */
[----:B------:R-:W-:Y:S01]  /*17250*/  FMUL.FTZ R56, R7, R56 ;  /* 0x0000003807387220 */ /* 0x000fe20000410000 */
[----:B------:R-:W-:Y:S01]  /*17260*/  R2P PR, R5, 0x6 ;  /* 0x0000000605007804 */ /* 0x000fe20000000000 */
[C---:B------:R-:W-:Y:S01]  /*17270*/  FMUL.FTZ R57, R7.reuse, R57 ;  /* 0x0000003907397220 */ /* 0x040fe20000410000 */
[----:B------:R-:W-:Y:S01]  /*17280*/  LEA R5, R16, R13, 0x2 ;  /* 0x0000000d10057211 */ /* 0x000fe200078e10ff */
[C---:B------:R-:W-:Y:S01]  /*17290*/  FMUL.FTZ R60, R7.reuse, R60 ;  /* 0x0000003c073c7220 */ /* 0x040fe20000410000 */
[----:B------:R-:W-:Y:S01]  /*172a0*/  MOV R13, 0x80 ;  /* 0x00000080000d7802 */ /* 0x000fe20000000f00 */
[C---:B------:R-:W-:Y:S01]  /*172b0*/  FMUL.FTZ R61, R7.reuse, R61 ;  /* 0x0000003d073d7220 */ /* 0x040fe20000410000 */
[----:B------:R1:W-:Y:S01]  /*172c0*/  STS.64 [R12.X4], R96 ;  /* 0x000000600c007388 */ /* 0x0003e20000004a00 */
[----:B------:R-:W-:Y:S01]  /*172d0*/  FMUL.FTZ R64, R7, R64 ;  /* 0x0000004007407220 */ /* 0x000fe20000410000 */
[----:B------:R-:W-:Y:S01]  /*172e0*/  SEL R13, R13, 0xffffff80, !P2 ;  /* 0xffffff800d0d7807 */ /* 0x000fe20005000000 */
[C---:B------:R-:W-:Y:S01]  /*172f0*/  FMUL.FTZ R65, R7.reuse, R65 ;  /* 0x0000004107417220 */ /* 0x040fe20000410000 */
[----:B------:R-:W-:Y:S01]  /*17300*/  @P4 MUFU.LG2 R4, R4 ;  /* 0x0000000400044308 */ /* 0x000fe20000000c00 */
        /* <DEDUP_REMOVED lines=12> */
[C---:B------:R-:W-:Y:S01]  /*173d0*/  FMUL.FTZ R89, R7.reuse, R89 ;  /* 0x0000005907597220 */ /* 0x040fe20000410000 */
[----:B-1----:R-:W1:Y:S01]  /*173e0*/  S2R R96, SR_CTAID.Z ;  /* 0x0000000000607919 */ /* 0x002e620000002700 */
[----:B------:R-:W-:-:S02]  /*173f0*/  FMUL.FTZ R84, R7, R84 ;  /* 0x0000005407547220 */ /* 0x000fc40000410000 */
[----:B------:R-:W-:Y:S01]  /*17400*/  FMUL.FTZ R85, R7, R85 ;  /* 0x0000005507557220 */ /* 0x000fe20000410000 */
[----:B------:R-:W-:Y:S01]  /*17410*/  MOV R7, 0x40 ;  /* 0x0000004000077802 */ /* 0x000fe20000000f00 */
[C---:B--2---:R-:W-:Y:S02]  /*17420*/  FMUL.FTZ R99, R6.reuse, R99 ;  /* 0x0000006306637220 */ /* 0x044fe40000410000 */
[C---:B------:R-:W-:Y:S01]  /*17430*/  FMUL.FTZ R98, R6.reuse, R98 ;  /* 0x0000006206627220 */ /* 0x040fe20000410000 */
[----:B------:R-:W-:Y:S01]  /*17440*/  SEL R7, R7, 0xffffffc0, !P1 ;  /* 0xffffffc007077807 */ /* 0x000fe20004800000 */
[C---:B------:R-:W-:Y:S02]  /*17450*/  FMUL.FTZ R39, R6.reuse, R39 ;  /* 0x0000002706277220 */ /* 0x040fe40000410000 */
        /* <DEDUP_REMOVED lines=29> */
[----:B------:R-:W-:Y:S01]  /*17630*/  FMUL.FTZ R86, R6, R86 ;  /* 0x0000005606567220 */ /* 0x000fe20000410000 */
[----:B------:R-:W-:Y:S01]  /*17640*/  SHF.L.U32 R6, R12, 0x2, RZ ;  /* 0x000000020c067819 */ /* 0x000fe200000006ff */
[----:B---3--:R-:W-:-:S03]  /*17650*/  @P3 FMUL.FTZ R2, R2, 0.69314718246459960938 ;  /* 0x3f31721802023820 */ /* 0x008fc60000410000 */
[C---:B------:R-:W-:Y:S02]  /*17660*/  IADD3 R14, R6.reuse, -0x20, RZ ;  /* 0xffffffe0060e7810 */ /* 0x040fe40007ffe0ff */
[C---:B------:R-:W-:Y:S02]  /*17670*/  @P0 IADD3 R14, R6.reuse, 0x20, RZ ;  /* 0x00000020060e0810 */ /* 0x040fe40007ffe0ff */
[C---:B------:R-:W-:Y:S02]  /*17680*/  IADD3 R15, R6.reuse, R7, RZ ;  /* 0x00000007060f7210 */ /* 0x040fe40007ffe0ff */
[-C--:B------:R-:W-:Y:S01]  /*17690*/  IADD3 R17, R6, R13.reuse, RZ ;  /* 0x0000000d06117210 */ /* 0x080fe20007ffe0ff */
[----:B------:R-:W-:Y:S01]  /*176a0*/  STS.64 [R14], R36 ;  /* 0x000000240e007388 */ /* 0x000fe20000000a00 */
[-C--:B------:R-:W-:Y:S02]  /*176b0*/  IADD3 R16, R7, R14.reuse, RZ ;  /* 0x0000000e07107210 */ /* 0x080fe40007ffe0ff */
[----:B------:R-:W-:Y:S01]  /*176c0*/  IADD3 R18, R13, R14, RZ ;  /* 0x0000000e0d127210 */ /* 0x000fe20007ffe0ff */
[----:B------:R-:W2:Y:S01]  /*176d0*/  S2R R6, SR_CTAID.Y ;  /* 0x0000000000067919 */ /* 0x000ea20000002600 */
[----:B------:R-:W-:-:S02]  /*176e0*/  IADD3 R19, R15, R13, RZ ;  /* 0x0000000d0f137210 */ /* 0x000fc40007ffe0ff */
[----:B------:R-:W-:Y:S01]  /*176f0*/  IADD3 R13, R16, R13, RZ ;  /* 0x0000000d100d7210 */ /* 0x000fe20007ffe0ff */
[----:B------:R-:W-:Y:S04]  /*17700*/  STS.64 [R14+0x800], R38 ;  /* 0x000800260e007388 */ /* 0x000fe80000000a00 */
[----:B------:R-:W-:Y:S04]  /*17710*/  STS.64 [R15], R40 ;  /* 0x000000280f007388 */ /* 0x000fe80000000a00 */
[----:B------:R-:W-:Y:S04]  /*17720*/  STS.64 [R15+0x800], R42 ;  /* 0x0008002a0f007388 */ /* 0x000fe80000000a00 */
[----:B------:R-:W-:Y:S04]  /*17730*/  STS.64 [R16], R44 ;  /* 0x0000002c10007388 */ /* 0x000fe80000000a00 */
[----:B------:R-:W-:Y:S04]  /*17740*/  STS.64 [R16+0x800], R46 ;  /* 0x0008002e10007388 */ /* 0x000fe80000000a00 */
[----:B------:R-:W-:Y:S01]  /*17750*/  STS.64 [R17], R48 ;  /* 0x0000003011007388 */ /* 0x000fe20000000a00 */
[----:B--2---:R-:W-:-:S03]  /*17760*/  IMAD R6, R6, c[0x0][0x210], R169 ;  /* 0x0000840006067a24 */ /* 0x004fc600078e02a9 */
        /* <DEDUP_REMOVED lines=9> */
[----:B------:R-:W2:Y:S04]  /*17800*/  S2R R7, SR_CTAID.X ;  /* 0x0000000000077919 */ /* 0x000ea80000002500 */
[----:B------:R-:W-:Y:S04]  /*17810*/  STS.64 [R14+0x4000], R68 ;  /* 0x004000440e007388 */ /* 0x000fe80000000a00 */
[----:B------:R-:W-:Y:S04]  /*17820*/  STS.64 [R14+0x4800], R70 ;  /* 0x004800460e007388 */ /* 0x000fe80000000a00 */
[----:B------:R-:W-:Y:S04]  /*17830*/  STS.64 [R15+0x4000], R72 ;  /* 0x004000480f007388 */ /* 0x000fe80000000a00 */
[----:B------:R-:W-:Y:S04]  /*17840*/  STS.64 [R15+0x4800], R74 ;  /* 0x0048004a0f007388 */ /* 0x000fe80000000a00 */
[----:B------:R-:W-:Y:S04]  /*17850*/  STS.64 [R16+0x4000], R92 ;  /* 0x0040005c10007388 */ /* 0x000fe80000000a00 */
[----:B------:R-:W-:Y:S04]  /*17860*/  STS.64 [R16+0x4800], R94 ;  /* 0x0048005e10007388 */ /* 0x000fe80000000a00 */
[----:B------:R3:W-:Y:S04]  /*17870*/  STS.64 [R17+0x4000], R76 ;  /* 0x0040004c11007388 */ /* 0x0007e80000000a00 */
[----:B------:R4:W-:Y:S04]  /*17880*/  STS.64 [R17+0x4800], R78 ;  /* 0x0048004e11007388 */ /* 0x0009e80000000a00 */
[----:B------:R-:W-:Y:S04]  /*17890*/  STS.64 [R18+0x4000], R80 ;  /* 0x0040005012007388 */ /* 0x000fe80000000a00 */
[----:B------:R-:W-:Y:S04]  /*178a0*/  STS.64 [R18+0x4800], R82 ;  /* 0x0048005212007388 */ /* 0x000fe80000000a00 */
[----:B------:R-:W-:Y:S04]  /*178b0*/  STS.64 [R19+0x4000], R88 ;  /* 0x0040005813007388 */ /* 0x000fe80000000a00 */
[----:B------:R-:W-:Y:S04]  /*178c0*/  STS.64 [R19+0x4800], R90 ;  /* 0x0048005a13007388 */ /* 0x000fe80000000a00 */
[----:B------:R-:W-:Y:S01]  /*178d0*/  STS.64 [R13+0x4000], R84 ;  /* 0x004000540d007388 */ /* 0x000fe20000000a00 */
[----:B---3--:R-:W-:-:S03]  /*178e0*/  IADD3 R77, -R169, RZ, RZ ;  /* 0x000000ffa94d7210 */ /* 0x008fc60007ffe1ff */
[----:B------:R-:W-:Y:S01]  /*178f0*/  STS.64 [R13+0x4800], R86 ;  /* 0x004800560d007388 */ /* 0x000fe20000000a00 */
[----:B------:R-:W-:Y:S02]  /*17900*/  SHF.L.U32 R76, R11, 0x2, RZ ;  /* 0x000000020b4c7819 */ /* 0x000fe400000006ff */
[----:B----4-:R-:W-:Y:S01]  /*17910*/  LOP3.LUT R79, R9, 0xffffffe0, RZ, 0xc0, !PT ;  /* 0xffffffe0094f7812 */ /* 0x010fe200078ec0ff */
[----:B------:R-:W-:Y:S01]  /*17920*/  BAR.SYNC.DEFER_BLOCKING 0x0 ;  /* 0x0000000000007b1d */ /* 0x000fe20000010000 */
[----:B-1----:R-:W-:Y:S01]  /*17930*/  IMAD R77, R77, c[0x0][0x1c0], R96 ;  /* 0x000070004d4d7a24 */ /* 0x002fe200078e0260 */
[----:B--2---:R-:W-:Y:S02]  /*17940*/  SHF.L.U32 R9, R7, 0x6, RZ ;  /* 0x0000000607097819 */ /* 0x004fe400000006ff */
[----:B------:R-:W-:Y:S01]  /*17950*/  IADD3 R79, -R79, R0, RZ ;  /* 0x000000004f4f7210 */ /* 0x000fe20007ffe1ff */
[----:B------:R-:W-:Y:S01]  /*17960*/  IMAD R6, R6, c[0x0][0x1c0], R77 ;  /* 0x0000700006067a24 */ /* 0x000fe200078e024d */
[----:B------:R-:W-:-:S02]  /*17970*/  SHF.R.S32.HI R77, RZ, 0x1f, R10 ;  /* 0x0000001fff4d7819 */ /* 0x000fc4000001140a */
[----:B------:R-:W-:Y:S01]  /*17980*/  LOP3.LUT P0, RZ, R79, 0x3, RZ, 0xc0, !PT ;  /* 0x000000034fff7812 */ /* 0x000fe2000780c0ff */
[----:B------:R-:W-:Y:S01]  /*17990*/  IMAD R6, R6, c[0x0][0x214], R9 ;  /* 0x0000850006067a24 */ /* 0x000fe200078e0209 */
[----:B------:R-:W-:Y:S01]  /*179a0*/  LEA.HI R77, R77, R10, RZ, 0x2 ;  /* 0x0000000a4d4d7211 */ /* 0x000fe200078f10ff */
[----:B------:R-:W-:Y:S01]  /*179b0*/  @P4 FMUL.FTZ R9, R4, 0.69314718246459960938 ;  /* 0x3f31721804094820 */ /* 0x000fe20000410000 */
[----:B------:R-:W-:Y:S02]  /*179c0*/  MOV R0, 0xff800000 ;  /* 0xff80000000007802 */ /* 0x000fe40000000f00 */
[----:B------:R-:W-:Y:S01]  /*179d0*/  LOP3.LUT R77, R77, 0xffffffc, RZ, 0xc0, !PT ;  /* 0x0ffffffc4d4d7812 */ /* 0x000fe200078ec0ff */
[----:B------:R-:W-:-:S03]  /*179e0*/  @P4 FFMA.FTZ R0, R100, c[0x0][0x238], R9 ;  /* 0x00008e0064004a23 */ /* 0x000fc60000010009 */
[----:B------:R-:W-:Y:S02]  /*179f0*/  IADD3 R10, R10, -R77, RZ ;  /* 0x8000004d0a0a7210 */ /* 0x000fe40007ffe0ff */
[----:B------:R-:W-:Y:S02]  /*17a00*/  SHF.R.S32.HI R77, RZ, 0x1f, R76 ;  /* 0x0000001fff4d7819 */ /* 0x000fe4000001144c */
[----:B------:R-:W-:Y:S01]  /*17a10*/  LEA R177, R10, R177, 0x4 ;  /* 0x000000b10ab17211 */ /* 0x000fe200078e20ff */
        /* <DEDUP_REMOVED lines=19> */
[----:B--234-:R-:W-:Y:S01]  /*17b50*/  IMAD R2, R7, -0x40, R168 ;  /* 0xffffffc007027824 */ /* 0x01cfe200078e02a8 */
[----:B------:R-:W-:-:S02]  /*17b60*/  IADD3 R11, R177, 0x8, RZ ;  /* 0x00000008b10b7810 */ /* 0x000fc40007ffe0ff */
        /* <DEDUP_REMOVED lines=9> */
.L_x_6179:
[----:B--234-:R-:W-:Y:S05]  /*17c00*/  BSYNC B0 ;  /* 0x0000000000007941 */ /* 0x01cfea0003800000 */
.L_x_6178:
[----:B------:R-:W-:Y:S01]  /*17c10*/  IMAD R7, R7, -0x40, R168 ;  /* 0xffffffc007077824 */ /* 0x000fe200078e02a8 */
[----:B------:R-:W-:Y:S01]  /*17c20*/  BSSY B0, `(.L_x_6180) ;  /* 0x000000f000007945 */ /* 0x000fe20003800000 */
[----:B------:R-:W-:-:S03]  /*17c30*/  IMAD.WIDE R2, R8, 0x80, R76 ;  /* 0x0000008008027825 */ /* 0x000fc600078e024c */
[----:B------:R-:W-:Y:S01]  /*17c40*/  ISETP.GE.AND P1, PT, R8, R7, PT ;  /* 0x000000070800720c */ /* 0x000fe20003f26270 */
        /* <DEDUP_REMOVED lines=12> */
.L_x_6181:
[----:B------:R-:W-:Y:S05]  /*17d10*/  BSYNC B0 ;  /* 0x0000000000007941 */ /* 0x000fea0003800000 */
.L_x_6180:
        /* <DEDUP_REMOVED lines=8> */
.L_x_6183:
[----:B------:R-:W-:Y:S05]  /*17da0*/  BSYNC B0 ;  /* 0x0000000000007941 */ /* 0x000fea0003800000 */
.L_x_6182:
        /* <DEDUP_REMOVED lines=8> */
.L_x_6185:
[----:B------:R-:W-:Y:S05]  /*17e30*/  BSYNC B0 ;  /* 0x0000000000007941 */ /* 0x000fea0003800000 */
.L_x_6184:
        /* <DEDUP_REMOVED lines=8> */
.L_x_6187:
[----:B------:R-:W-:Y:S05]  /*17ec0*/  BSYNC B0 ;  /* 0x0000000000007941 */ /* 0x000fea0003800000 */
.L_x_6186:
        /* <DEDUP_REMOVED lines=8> */
.L_x_6189:
[----:B------:R-:W-:Y:S05]  /*17f50*/  BSYNC B0 ;  /* 0x0000000000007941 */ /* 0x000fea0003800000 */
.L_x_6188:
        /* <DEDUP_REMOVED lines=8> */
.L_x_6191:
[----:B------:R-:W-:Y:S05]  /*17fe0*/  BSYNC B0 ;  /* 0x0000000000007941 */ /* 0x000fea0003800000 */
.L_x_6190:
        /* <DEDUP_REMOVED lines=8> */
.L_x_6193:
[----:B------:R-:W-:Y:S05]  /*18070*/  BSYNC B0 ;  /* 0x0000000000007941 */ /* 0x000fea0003800000 */
.L_x_6192:
        /* <DEDUP_REMOVED lines=9> */
.L_x_6194:
        /* <DEDUP_REMOVED lines=15> */
.L_x_8266:


//--------------------- .text._ZN5flash24flash_fwd_splitkv_kernelI23Flash_fwd_kernel_traitsILi128ELi64ELi64ELi4ELb0ELb0EN7cutlass6half_tE19Flash_kernel_traitsILi128ELi64ELi64ELi4ES3_EELb1ELb0ELb0ELb0ELb0ELb1ELb1ELb1EEEvNS_16Flash_fwd_paramsE --------------------------
	.section	.text._ZN5flash24flash_fwd_splitkv_kernelI23Flash_fwd_kernel_traitsILi128ELi64ELi64ELi4ELb0ELb0EN7cutlass6half_tE19Flash_kernel_traitsILi128ELi64ELi64ELi4ES3_EELb1ELb0ELb0ELb0ELb0ELb1ELb1ELb1EEEvNS_16Flash_fwd_paramsE,"ax",@progbits
	.sectioninfo	@"SHI_REGISTERS=216"
	.align	128
        .global         _ZN5flash24flash_fwd_splitkv_kernelI23Flash_fwd_kernel_traitsILi128ELi64ELi64ELi4ELb0ELb0EN7cutlass6half_tE19Flash_kernel_traitsILi128ELi64ELi64ELi4ES3_EELb1ELb0ELb0ELb0ELb0ELb1ELb1ELb1EEEvNS_16Flash_fwd_paramsE
        .type           _ZN5flash24flash_fwd_splitkv_kernelI23Flash_fwd_kernel_traitsILi128ELi64ELi64ELi4ELb0ELb0EN7cutlass6half_tE19Flash_kernel_traitsILi128ELi64ELi64ELi4ES3_EELb1ELb0ELb0ELb0ELb0ELb1ELb1ELb1EEEvNS_16Flash_fwd_paramsE,@function
        .size           _ZN5flash24flash_fwd_splitkv_kernelI23Flash_fwd_kernel_traitsILi128ELi64ELi64ELi4ELb0ELb0EN7cutlass6half_tE19Flash_kernel_traitsILi128ELi64ELi64ELi4ES3_EELb1ELb0ELb0ELb0ELb0ELb1ELb1ELb1EEEvNS_16Flash_fwd_paramsE,(.L_x_8267 - _ZN5flash24flash_fwd_splitkv_kernelI23Flash_fwd_kernel_traitsILi128ELi64ELi64ELi4ELb0ELb0EN7cutlass6half_tE19Flash_kernel_traitsILi128ELi64ELi64ELi4ES3_EELb1ELb0ELb0ELb0ELb0ELb1ELb1ELb1EEEvNS_16Flash_fwd_paramsE)
        .other          _ZN5flash24flash_fwd_splitkv_kernelI23Flash_fwd_kernel_traitsILi128ELi64ELi64ELi4ELb0ELb0EN7cutlass6half_tE19Flash_kernel_traitsILi128ELi64ELi64ELi4ES3_EELb1ELb0ELb0ELb0ELb0ELb1ELb1ELb1EEEvNS_16Flash_fwd_paramsE,@"STO_CUDA_ENTRY STV_DEFAULT"
_ZN5flash24flash_fwd_splitkv_kernelI23Flash_fwd_kernel_traitsILi128ELi64ELi64ELi4ELb0ELb0EN7cutlass6half_tE19Flash_kernel_traitsILi128ELi64ELi64ELi4ES3_EELb1ELb0ELb0ELb0ELb0ELb1ELb1ELb1EEEvNS_16Flash_fwd_paramsE:
.text._ZN5flash24flash_fwd_splitkv_kernelI23Flash_fwd_kernel_traitsILi128ELi64ELi64ELi4ELb0ELb0EN7cutlass6half_tE19Flash_kernel_traitsILi128ELi64ELi64ELi4ES3_EELb1ELb0ELb0ELb0ELb0ELb1ELb1ELb1EEEvNS_16Flash_fwd_paramsE:
        /* <DEDUP_REMOVED lines=53> */
.L_x_6195:
[----:B-1-34-:R-:W-:Y:S02]  /*0350*/  MOV R3, c[0x0][0x218] ;  /* 0x0000860000037a02 */ /* 0x01afe40000000f00 */
.L_x_6196:
        /* <DEDUP_REMOVED lines=84> */
.L_x_6199:
[----:B------:R-:W-:Y:S05]  /*08a0*/  BSYNC B0 ;  /* 0x0000000000007941 */ /* 0x000fea0003800000 */
.L_x_6198:
        /* <DEDUP_REMOVED lines=8> */
.L_x_6201:
[----:B------:R-:W-:Y:S05]  /*0930*/  BSYNC B0 ;  /* 0x0000000000007941 */ /* 0x000fea0003800000 */
.L_x_6200:
        /* <DEDUP_REMOVED lines=8> */
.L_x_6203:
[----:B------:R-:W-:Y:S05]  /*09c0*/  BSYNC B0 ;  /* 0x0000000000007941 */ /* 0x000fea0003800000 */
.L_x_6202:
        /* <DEDUP_REMOVED lines=8> */
.L_x_6205:
[----:B------:R-:W-:Y:S05]  /*0a50*/  BSYNC B0 ;  /* 0x0000000000007941 */ /* 0x000fea0003800000 */
.L_x_6204:
        /* <DEDUP_REMOVED lines=8> */
.L_x_6207:
[----:B------:R-:W-:Y:S05]  /*0ae0*/  BSYNC B0 ;  /* 0x0000000000007941 */ /* 0x000fea0003800000 */
.L_x_6206:
        /* <DEDUP_REMOVED lines=8> */
.L_x_6209:
[----:B------:R-:W-:Y:S05]  /*0b70*/  BSYNC B0 ;  /* 0x0000000000007941 */ /* 0x000fea0003800000 */
.L_x_6208:
        /* <DEDUP_REMOVED lines=8> */
.L_x_6211:
[----:B------:R-:W-:Y:S05]  /*0c00*/  BSYNC B0 ;  /* 0x0000000000007941 */ /* 0x000fea0003800000 */
.L_x_6210:
        /* <DEDUP_REMOVED lines=8> */
.L_x_6213:
[----:B------:R-:W-:Y:S05]  /*0c90*/  BSYNC B0 ;  /* 0x0000000000007941 */ /* 0x000fea0003800000 */
.L_x_6212:
        /* <DEDUP_REMOVED lines=32> */
.L_x_6197:
        /* <DEDUP_REMOVED lines=95> */
.L_x_6214:
        /* <DEDUP_REMOVED lines=15> */
.L_x_6216:
        /* <DEDUP_REMOVED lines=52> */
.L_x_6215:
        /* <DEDUP_REMOVED lines=225> */
.L_x_6286:
        /* <DEDUP_REMOVED lines=15> */
.L_x_6219:
[----:B------:R-:W-:Y:S05]  /*27c0*/  BSYNC B0 ;  /* 0x0000000000007941 */ /* 0x000fea0003800000 */
.L_x_6218:
        /* <DEDUP_REMOVED lines=15> */
.L_x_6221:
[----:B------:R-:W-:Y:S05]  /*28c0*/  BSYNC B0 ;  /* 0x0000000000007941 */ /* 0x000fea0003800000 */
.L_x_6220:
        /* <DEDUP_REMOVED lines=15> */
.L_x_6223:
[----:B------:R-:W-:Y:S05]  /*29c0*/  BSYNC B0 ;  /* 0x0000000000007941 */ /* 0x000fea0003800000 */
.L_x_6222:
        /* <DEDUP_REMOVED lines=15> */
.L_x_6225:
[----:B------:R-:W-:Y:S05]  /*2ac0*/  BSYNC B0 ;  /* 0x0000000000007941 */ /* 0x000fea0003800000 */
.L_x_6224:
        /* <DEDUP_REMOVED lines=66> */
.L_x_6231:
[----:B------:R-:W-:Y:S05]  /*2ef0*/  BSYNC B0 ;  /* 0x0000000000007941 */ /* 0x000fea0003800000 */
.L_x_6230:
        /* <DEDUP_REMOVED lines=54> */
.L_x_6229:
[----:B------:R-:W-:Y:S05]  /*3260*/  BSYNC B1 ;  /* 0x0000000000017941 */ /* 0x000fea0003800000 */
.L_x_6228:
        /* <DEDUP_REMOVED lines=64> */
.L_x_6235:
[----:B------:R-:W-:Y:S05]  /*3670*/  BSYNC B0 ;  /* 0x0000000000007941 */ /* 0x000fea0003800000 */
.L_x_6234:
        /* <DEDUP_REMOVED lines=56> */
.L_x_6233:
[----:B------:R-:W-:Y:S05]  /*3a00*/  BSYNC B1 ;  /* 0x0000000000017941 */ /* 0x000fea0003800000 */
.L_x_6232:
        /* <DEDUP_REMOVED lines=64> */
.L_x_6239:
[----:B------:R-:W-:Y:S05]  /*3e10*/  BSYNC B0 ;  /* 0x0000000000007941 */ /* 0x000fea0003800000 */
.L_x_6238:
        /* <DEDUP_REMOVED lines=56> */
.L_x_6237:
[----:B------:R-:W-:Y:S05]  /*41a0*/  BSYNC B1 ;  /* 0x0000000000017941 */ /* 0x000fea0003800000 */
.L_x_6236:
        /* <DEDUP_REMOVED lines=68> */
.L_x_6243:
[----:B------:R-:W-:Y:S05]  /*45f0*/  BSYNC B0 ;  /* 0x0000000000007941 */ /* 0x000fea0003800000 */
.L_x_6242:
        /* <DEDUP_REMOVED lines=56> */
.L_x_6241:
[----:B------:R-:W-:Y:S05]  /*4980*/  BSYNC B1 ;  /* 0x0000000000017941 */ /* 0x000fea0003800000 */
.L_x_6240:
        /* <DEDUP_REMOVED lines=9> */
.L_x_6227:
        /* <DEDUP_REMOVED lines=95> */
.L_x_6250:
[----:B------:R-:W-:Y:S05]  /*5010*/  BSYNC B0 ;  /* 0x0000000000007941 */ /* 0x000fea0003800000 */
.L_x_6249:
[----:B------:R-:W-:Y:S05]  /*5020*/  MOV R87, R85 ;  /* 0x0000005500577202 */ /* 0x000fea0000000f00 */
[----:B-----5:R2:W-:Y:S02]  /*5030*/  STG.E.128 [R86.64], R36 ;  /* 0x0000002456007986 */ /* 0x0205e4000c101d06 */
.L_x_6248:
[----:B------:R-:W-:Y:S05]  /*5040*/  BSYNC B1 ;  /* 0x0000000000017941 */ /* 0x000fea0003800000 */
.L_x_6247:
        /* <DEDUP_REMOVED lines=93> */
.L_x_6252:
[----:B------:R-:W-:Y:S05]  /*5620*/  BSYNC B0 ;  /* 0x0000000000007941 */ /* 0x000fea0003800000 */
.L_x_6251:
[----:B------:R-:W-:Y:S05]  /*5630*/  MOV R87, R85 ;  /* 0x0000005500577202 */ /* 0x000fea0000000f00 */
[----:B-----5:R3:W-:Y:S02]  /*5640*/  STG.E.128 [R86.64+0x80], R36 ;  /* 0x0000802456007986 */ /* 0x0207e4000c101d06 */
.L_x_6246:
[----:B------:R-:W-:Y:S05]  /*5650*/  BSYNC B2 ;  /* 0x0000000000027941 */ /* 0x000fea0003800000 */
.L_x_6245:
        /* <DEDUP_REMOVED lines=100> */
.L_x_6258:
[----:B------:R-:W-:Y:S05]  /*5ca0*/  BSYNC B0 ;  /* 0x0000000000007941 */ /* 0x000fea0003800000 */
.L_x_6257:
[C---:B------:R-:W-:Y:S04]  /*5cb0*/  LEA R2, P0, R165.reuse, R86, 0x1 ;  /* 0x00000056a5027211 */ /* 0x040fe800078008ff */
[----:B------:R-:W-:Y:S05]  /*5cc0*/  LEA.HI.X R3, R165, R85, R164, 0x1, P0 ;  /* 0x00000055a5037211 */ /* 0x000fea00000f0ca4 */
[----:B-----5:R1:W-:Y:S04]  /*5cd0*/  STG.E.128 [R2.64], R32 ;  /* 0x0000002002007986 */ /* 0x0203e8000c101d06 */
.L_x_6256:
[----:B------:R-:W-:Y:S05]  /*5ce0*/  BSYNC B1 ;  /* 0x0000000000017941 */ /* 0x000fea0003800000 */
.L_x_6255:
        /* <DEDUP_REMOVED lines=97> */
.L_x_6260:
[----:B------:R-:W-:Y:S05]  /*6300*/  BSYNC B0 ;  /* 0x0000000000007941 */ /* 0x000fea0003800000 */
.L_x_6259:
[C---:B------:R-:W-:Y:S04]  /*6310*/  LEA R2, P0, R70.reuse, R86, 0x1 ;  /* 0x0000005646027211 */ /* 0x040fe800078008ff */
[----:B------:R-:W-:Y:S05]  /*6320*/  LEA.HI.X R3, R70, R85, R71, 0x1, P0 ;  /* 0x0000005546037211 */ /* 0x000fea00000f0c47 */
[----:B-----5:R4:W-:Y:S04]  /*6330*/  STG.E.128 [R2.64], R32 ;  /* 0x0000002002007986 */ /* 0x0209e8000c101d06 */
.L_x_6254:
[----:B------:R-:W-:Y:S05]  /*6340*/  BSYNC B2 ;  /* 0x0000000000027941 */ /* 0x000fea0003800000 */
.L_x_6253:
        /* <DEDUP_REMOVED lines=100> */
.L_x_6266:
[----:B------:R-:W-:Y:S05]  /*6990*/  BSYNC B0 ;  /* 0x0000000000007941 */ /* 0x000fea0003800000 */
.L_x_6265:
[C---:B------:R-:W-:Y:S04]  /*69a0*/  LEA R2, P0, R144.reuse, R86, 0x1 ;  /* 0x0000005690027211 */ /* 0x040fe800078008ff */
[----:B------:R-:W-:Y:S05]  /*69b0*/  LEA.HI.X R3, R144, R85, R65, 0x1, P0 ;  /* 0x0000005590037211 */ /* 0x000fea00000f0c41 */
[----:B-----5:R4:W-:Y:S04]  /*69c0*/  STG.E.128 [R2.64], R32 ;  /* 0x0000002002007986 */ /* 0x0209e8000c101d06 */
.L_x_6264:
[----:B------:R-:W-:Y:S05]  /*69d0*/  BSYNC B1 ;  /* 0x0000000000017941 */ /* 0x000fea0003800000 */
.L_x_6263:
        /* <DEDUP_REMOVED lines=97> */
.L_x_6268:
[----:B------:R-:W-:Y:S05]  /*6ff0*/  BSYNC B0 ;  /* 0x0000000000007941 */ /* 0x000fea0003800000 */
.L_x_6267:
[C---:B------:R-:W-:Y:S04]  /*7000*/  LEA R2, P0, R72.reuse, R86, 0x1 ;  /* 0x0000005648027211 */ /* 0x040fe800078008ff */
[----:B------:R-:W-:Y:S05]  /*7010*/  LEA.HI.X R3, R72, R85, R73, 0x1, P0 ;  /* 0x0000005548037211 */ /* 0x000fea00000f0c49 */
[----:B-----5:R4:W-:Y:S04]  /*7020*/  STG.E.128 [R2.64], R32 ;  /* 0x0000002002007986 */ /* 0x0209e8000c101d06 */
.L_x_6262:
[----:B------:R-:W-:Y:S05]  /*7030*/  BSYNC B2 ;  /* 0x0000000000027941 */ /* 0x000fea0003800000 */
.L_x_6261:
        /* <DEDUP_REMOVED lines=102> */
.L_x_6274:
[----:B------:R-:W-:Y:S05]  /*76a0*/  BSYNC B0 ;  /* 0x0000000000007941 */ /* 0x000fea0003800000 */
.L_x_6273:
[C---:B------:R-:W-:Y:S01]  /*76b0*/  IMAD R0, R147.reuse, c[0x0][0x19c], RZ ;  /* 0x0000670093007a24 */ /* 0x040fe200078e02ff */
[----:B--23--:R-:W-:Y:S05]  /*76c0*/  MOV R87, R85 ;  /* 0x0000005500577202 */ /* 0x00cfea0000000f00 */
[----:B------:R-:W-:Y:S05]  /*76d0*/  IMAD.WIDE.U32 R2, R147, c[0x0][0x198], R86 ;  /* 0x0000660093027a25 */ /* 0x000fea00078e0056 */
[----:B------:R-:W-:Y:S05]  /*76e0*/  IADD3 R3, R3, R0, RZ ;  /* 0x0000000003037210 */ /* 0x000fea0007ffe0ff */
[----:B-----5:R2:W-:Y:S02]  /*76f0*/  STG.E.128 [R2.64], R32 ;  /* 0x0000002002007986 */ /* 0x0205e4000c101d06 */
.L_x_6272:
[----:B------:R-:W-:Y:S05]  /*7700*/  BSYNC B1 ;  /* 0x0000000000017941 */ /* 0x000fea0003800000 */
.L_x_6271:
        /* <DEDUP_REMOVED lines=97> */
.L_x_6276:
[----:B------:R-:W-:Y:S05]  /*7d20*/  BSYNC B0 ;  /* 0x0000000000007941 */ /* 0x000fea0003800000 */
.L_x_6275:
[C---:B------:R-:W-:Y:S04]  /*7d30*/  LEA R2, P0, R77.reuse, R86, 0x1 ;  /* 0x000000564d027211 */ /* 0x040fe800078008ff */
[----:B------:R-:W-:Y:S05]  /*7d40*/  LEA.HI.X R3, R77, R85, R76, 0x1, P0 ;  /* 0x000000554d037211 */ /* 0x000fea00000f0c4c */
[----:B-----5:R2:W-:Y:S04]  /*7d50*/  STG.E.128 [R2.64], R32 ;  /* 0x0000002002007986 */ /* 0x0205e8000c101d06 */
.L_x_6270:
[----:B------:R-:W-:Y:S05]  /*7d60*/  BSYNC B2 ;  /* 0x0000000000027941 */ /* 0x000fea0003800000 */
.L_x_6269:
        /* <DEDUP_REMOVED lines=8> */
.L_x_6226:
        /* <DEDUP_REMOVED lines=10> */
.L_x_6278:
[----:B------:R-:W-:Y:S05]  /*7e90*/  BSYNC B0 ;  /* 0x0000000000007941 */ /* 0x000fea0003800000 */
.L_x_6277:
        /* <DEDUP_REMOVED lines=16> */
.L_x_6280:
[----:B------:R-:W-:Y:S05]  /*7fa0*/  BSYNC B0 ;  /* 0x0000000000007941 */ /* 0x000fea0003800000 */
.L_x_6279:
        /* <DEDUP_REMOVED lines=16> */
.L_x_6282:
[----:B------:R-:W-:Y:S05]  /*80b0*/  BSYNC B0 ;  /* 0x0000000000007941 */ /* 0x000fea0003800000 */
.L_x_6281:
        /* <DEDUP_REMOVED lines=21> */
.L_x_6283:
[----:B------:R-:W-:Y:S05]  /*8210*/  BSYNC B0 ;  /* 0x0000000000007941 */ /* 0x000fea0003800000 */
.L_x_6244:
        /* <DEDUP_REMOVED lines=80> */
.L_x_6284:
        /* <DEDUP_REMOVED lines=9> */
.L_x_6285:
[----:B------:R-:W-:Y:S04]  /*87b0*/  IADD3 R11, R11, -0x1, RZ ;  /* 0xffffffff0b0b7810 */ /* 0x000fe80007ffe0ff */
[----:B------:R-:W-:Y:S11]  /*87c0*/  ISETP.GT.AND P0, PT, R11, R59, PT ;  /* 0x0000003b0b00720c */ /* 0x000ff60003f04270 */
[----:B------:R-:W-:Y:S02]  /*87d0*/  @!UPT UIADD3 URZ, URZ, URZ, URZ ;  /* 0x0000003f3f3ff290 */ /* 0x000fe4000fffe03f */
[----:B------:R-:W-:-:S05]  /*87e0*/  @P0 BRA `(.L_x_6286) ;  /* 0xffff9ee000000947 */ /* 0x000fca000383ffff */
.L_x_6217:
        /* <DEDUP_REMOVED lines=99> */
.L_x_6295:
[----:B------:R-:W-:Y:S05]  /*8e20*/  BSYNC B0 ;  /* 0x0000000000007941 */ /* 0x000fea0003800000 */
.L_x_6294:
[----:B-----5:R4:W-:Y:S02]  /*8e30*/  STS.128 [R172], R8 ;  /* 0x00000008ac007388 */ /* 0x0209e40000000c00 */
.L_x_6293:
[----:B------:R-:W-:Y:S05]  /*8e40*/  BSYNC B1 ;  /* 0x0000000000017941 */ /* 0x000fea0003800000 */
.L_x_6292:
        /* <DEDUP_REMOVED lines=45> */
.L_x_6297:
[----:B------:R-:W-:Y:S05]  /*9120*/  BSYNC B0 ;  /* 0x0000000000007941 */ /* 0x000fea0003800000 */
.L_x_6296:
[----:B-----5:R1:W-:Y:S02]  /*9130*/  STS.128 [R172+0x2000], R8 ;  /* 0x00200008ac007388 */ /* 0x0203e40000000c00 */
.L_x_6291:
[----:B------:R-:W-:Y:S05]  /*9140*/  BSYNC B2 ;  /* 0x0000000000027941 */ /* 0x000fea0003800000 */
.L_x_6290:
        /* <DEDUP_REMOVED lines=62> */
.L_x_6303:
[----:B------:R-:W-:Y:S05]  /*9530*/  BSYNC B0 ;  /* 0x0000000000007941 */ /* 0x000fea0003800000 */
.L_x_6302:
[----:B-----5:R4:W-:Y:S02]  /*9540*/  STS.128 [R172+0x800], R8 ;  /* 0x00080008ac007388 */ /* 0x0209e40000000c00 */
.L_x_6301:
[----:B------:R-:W-:Y:S05]  /*9550*/  BSYNC B1 ;  /* 0x0000000000017941 */ /* 0x000fea0003800000 */
.L_x_6300:
        /* <DEDUP_REMOVED lines=47> */
.L_x_6305:
[----:B------:R-:W-:Y:S05]  /*9850*/  BSYNC B0 ;  /* 0x0000000000007941 */ /* 0x000fea0003800000 */
.L_x_6304:
[----:B-----5:R4:W-:Y:S02]  /*9860*/  STS.128 [R172+0x2800], R8 ;  /* 0x00280008ac007388 */ /* 0x0209e40000000c00 */
.L_x_6299:
[----:B------:R-:W-:Y:S05]  /*9870*/  BSYNC B2 ;  /* 0x0000000000027941 */ /* 0x000fea0003800000 */
.L_x_6298:
        /* <DEDUP_REMOVED lines=63> */
.L_x_6311:
[----:B------:R-:W-:Y:S05]  /*9c70*/  BSYNC B0 ;  /* 0x0000000000007941 */ /* 0x000fea0003800000 */
.L_x_6310:
[----:B-----5:R4:W-:Y:S02]  /*9c80*/  STS.128 [R172+0x1000], R8 ;  /* 0x00100008ac007388 */ /* 0x0209e40000000c00 */
.L_x_6309:
[----:B------:R-:W-:Y:S05]  /*9c90*/  BSYNC B1 ;  /* 0x0000000000017941 */ /* 0x000fea0003800000 */
.L_x_6308:
        /* <DEDUP_REMOVED lines=47> */
.L_x_6313:
[----:B------:R-:W-:Y:S05]  /*9f90*/  BSYNC B0 ;  /* 0x0000000000007941 */ /* 0x000fea0003800000 */
.L_x_6312:
[----:B-----5:R1:W-:Y:S02]  /*9fa0*/  STS.128 [R172+0x3000], R8 ;  /* 0x00300008ac007388 */ /* 0x0203e40000000c00 */
.L_x_6307:
[----:B------:R-:W-:Y:S05]  /*9fb0*/  BSYNC B2 ;  /* 0x0000000000027941 */ /* 0x000fea0003800000 */
.L_x_6306:
        /* <DEDUP_REMOVED lines=62> */
.L_x_6318:
[----:B------:R-:W-:Y:S05]  /*a3a0*/  BSYNC B0 ;  /* 0x0000000000007941 */ /* 0x000fea0003800000 */
.L_x_6317:
[----:B-----5:R4:W-:Y:S02]  /*a3b0*/  STS.128 [R172+0x1800], R8 ;  /* 0x00180008ac007388 */ /* 0x0209e40000000c00 */
.L_x_6316:
[----:B------:R-:W-:Y:S05]  /*a3c0*/  BSYNC B1 ;  /* 0x0000000000017941 */ /* 0x000fea0003800000 */
.L_x_6315:
        /* <DEDUP_REMOVED lines=44> */
.L_x_6320:
[----:B------:R-:W-:Y:S05]  /*a690*/  BSYNC B0 ;  /* 0x0000000000007941 */ /* 0x000fea0003800000 */
.L_x_6319:
[----:B-----5:R1:W-:Y:S01]  /*a6a0*/  STS.128 [R172+0x3800], R16 ;  /* 0x00380010ac007388 */ /* 0x0203e20000000c00 */
[----:B------:R-:W-:Y:S05]  /*a6b0*/  BRA `(.L_x_6314) ;  /* 0x0000353000007947 */ /* 0x000fea0003800000 */
.L_x_6289:
        /* <DEDUP_REMOVED lines=90> */
.L_x_6326:
[----:B------:R-:W-:Y:S05]  /*ac60*/  BSYNC B0 ;  /* 0x0000000000007941 */ /* 0x000fea0003800000 */
.L_x_6325:
[----:B-----5:R4:W-:Y:S02]  /*ac70*/  STS.128 [R172], R24 ;  /* 0x00000018ac007388 */ /* 0x0209e40000000c00 */
.L_x_6324:
[----:B------:R-:W-:Y:S05]  /*ac80*/  BSYNC B1 ;  /* 0x0000000000017941 */ /* 0x000fea0003800000 */
.L_x_6323:
        /* <DEDUP_REMOVED lines=86> */
.L_x_6328:
[----:B------:R-:W-:Y:S05]  /*b1f0*/  BSYNC B0 ;  /* 0x0000000000007941 */ /* 0x000fea0003800000 */
.L_x_6327:
[----:B-----5:R1:W-:Y:S02]  /*b200*/  STS.128 [R172+0x2000], R24 ;  /* 0x00200018ac007388 */ /* 0x0203e40000000c00 */
.L_x_6322:
[----:B------:R-:W-:Y:S05]  /*b210*/  BSYNC B2 ;  /* 0x0000000000027941 */ /* 0x000fea0003800000 */
.L_x_6321:
        /* <DEDUP_REMOVED lines=95> */
.L_x_6334:
[----:B------:R-:W-:Y:S05]  /*b810*/  BSYNC B0 ;  /* 0x0000000000007941 */ /* 0x000fea0003800000 */
.L_x_6333:
[----:B-----5:R4:W-:Y:S02]  /*b820*/  STS.128 [R172+0x800], R24 ;  /* 0x00080018ac007388 */ /* 0x0209e40000000c00 */
.L_x_6332:
[----:B------:R-:W-:Y:S05]  /*b830*/  BSYNC B1 ;  /* 0x0000000000017941 */ /* 0x000fea0003800000 */
.L_x_6331:
        /* <DEDUP_REMOVED lines=89> */
.L_x_6336:
[----:B------:R-:W-:Y:S05]  /*bdd0*/  BSYNC B0 ;  /* 0x0000000000007941 */ /* 0x000fea0003800000 */
.L_x_6335:
[----:B-----5:R1:W-:Y:S02]  /*bde0*/  STS.128 [R172+0x2800], R20 ;  /* 0x00280014ac007388 */ /* 0x0203e40000000c00 */
.L_x_6330:
[----:B------:R-:W-:Y:S05]  /*bdf0*/  BSYNC B2 ;  /* 0x0000000000027941 */ /* 0x000fea0003800000 */
.L_x_6329:
        /* <DEDUP_REMOVED lines=96> */
.L_x_6342:
[----:B------:R-:W-:Y:S05]  /*c400*/  BSYNC B0 ;  /* 0x0000000000007941 */ /* 0x000fea0003800000 */
.L_x_6341:
[----:B-----5:R1:W-:Y:S02]  /*c410*/  STS.128 [R172+0x1000], R24 ;  /* 0x00100018ac007388 */ /* 0x0203e40000000c00 */
.L_x_6340:
[----:B------:R-:W-:Y:S05]  /*c420*/  BSYNC B1 ;  /* 0x0000000000017941 */ /* 0x000fea0003800000 */
.L_x_6339:
        /* <DEDUP_REMOVED lines=89> */
.L_x_6344:
[----:B------:R-:W-:Y:S05]  /*c9c0*/  BSYNC B0 ;  /* 0x0000000000007941 */ /* 0x000fea0003800000 */
.L_x_6343:
[----:B-----5:R4:W-:Y:S02]  /*c9d0*/  STS.128 [R172+0x3000], R24 ;  /* 0x00300018ac007388 */ /* 0x0209e40000000c00 */
.L_x_6338:
[----:B------:R-:W-:Y:S05]  /*c9e0*/  BSYNC B2 ;  /* 0x0000000000027941 */ /* 0x000fea0003800000 */
.L_x_6337:
        /* <DEDUP_REMOVED lines=95> */
.L_x_6348:
[----:B------:R-:W-:Y:S05]  /*cfe0*/  BSYNC B0 ;  /* 0x0000000000007941 */ /* 0x000fea0003800000 */
.L_x_6347:
[----:B-----5:R1:W-:Y:S02]  /*cff0*/  STS.128 [R172+0x1800], R20 ;  /* 0x00180014ac007388 */ /* 0x0203e40000000c00 */
.L_x_6346:
[----:B------:R-:W-:Y:S05]  /*d000*/  BSYNC B1 ;  /* 0x0000000000017941 */ /* 0x000fea0003800000 */
.L_x_6345:
        /* <DEDUP_REMOVED lines=94> */
.L_x_6350:
[----:B------:R-:W-:Y:S05]  /*d5f0*/  BSYNC B0 ;  /* 0x0000000000007941 */ /* 0x000fea0003800000 */
.L_x_6349:
[----:B-----5:R1:W-:Y:S01]  /*d600*/  STS.128 [R172+0x3800], R20 ;  /* 0x00380014ac007388 */ /* 0x0203e20000000c00 */
[----:B------:R-:W-:Y:S05]  /*d610*/  BRA `(.L_x_6314) ;  /* 0x000005d000007947 */ /* 0x000fea0003800000 */
.L_x_6288:
        /* <DEDUP_REMOVED lines=20> */
.L_x_6352:
[----:B------:R-:W-:Y:S05]  /*d760*/  BSYNC B0 ;  /* 0x0000000000007941 */ /* 0x000fea0003800000 */
.L_x_6351:
        /* <DEDUP_REMOVED lines=22> */
.L_x_6354:
[----:B------:R-:W-:Y:S05]  /*d8d0*/  BSYNC B0 ;  /* 0x0000000000007941 */ /* 0x000fea0003800000 */
.L_x_6353:
        /* <DEDUP_REMOVED lines=23> */
.L_x_6356:
[----:B------:R-:W-:Y:S05]  /*da50*/  BSYNC B0 ;  /* 0x0000000000007941 */ /* 0x000fea0003800000 */
.L_x_6355:
        /* <DEDUP_REMOVED lines=25> */
.L_x_6314:
[----:B------:R-:W-:Y:S05]  /*dbf0*/  BSYNC B3 ;  /* 0x0000000000037941 */ /* 0x000fea0003800000 */
.L_x_6287:
        /* <DEDUP_REMOVED lines=24> */
.L_x_6358:
[----:B------:R-:W-:Y:S05]  /*dd80*/  BSYNC B0 ;  /* 0x0000000000007941 */ /* 0x000fea0003800000 */
.L_x_6357:
        /* <DEDUP_REMOVED lines=22> */
.L_x_6360:
[----:B------:R-:W-:Y:S05]  /*def0*/  BSYNC B0 ;  /* 0x0000000000007941 */ /* 0x000fea0003800000 */
.L_x_6359:
        /* <DEDUP_REMOVED lines=26> */
.L_x_6362:
[----:B------:R-:W-:Y:S05]  /*e0a0*/  BSYNC B0 ;  /* 0x0000000000007941 */ /* 0x000fea0003800000 */
.L_x_6361:
        /* <DEDUP_REMOVED lines=29> */
.L_x_6364:
[----:B------:R-:W-:Y:S05]  /*e280*/  BSYNC B0 ;  /* 0x0000000000007941 */ /* 0x000fea0003800000 */
.L_x_6363:
        /* <DEDUP_REMOVED lines=30> */
.L_x_6366:
[----:B------:R-:W-:Y:S05]  /*e470*/  BSYNC B0 ;  /* 0x0000000000007941 */ /* 0x000fea0003800000 */
.L_x_6365:
        /* <DEDUP_REMOVED lines=22> */
.L_x_6368:
[----:B------:R-:W-:Y:S05]  /*e5e0*/  BSYNC B0 ;  /* 0x0000000000007941 */ /* 0x000fea0003800000 */
.L_x_6367:
        /* <DEDUP_REMOVED lines=26> */
.L_x_6370:
[----:B------:R-:W-:Y:S05]  /*e790*/  BSYNC B0 ;  /* 0x0000000000007941 */ /* 0x000fea0003800000 */
.L_x_6369:
        /* <DEDUP_REMOVED lines=28> */
.L_x_6372:
[----:B------:R-:W-:Y:S05]  /*e960*/  BSYNC B0 ;  /* 0x0000000000007941 */ /* 0x000fea0003800000 */
.L_x_6371:
        /* <DEDUP_REMOVED lines=36> */
[----:B------:R-:W-:Y:S01]  /*ebb0*/  LDSM.16.M88.4 R28, [R159] ;  /* 0x000000009f1c783b */ /* 0x000fe20000000200 */
[----:B------:R-:W-:-:S02]  /*ebc0*/  SEL R0, R0, 0xffffffc0, !P2 ;  /* 0xffffffc000007807 */ /* 0x000fc40005000000 */
[C---:B------:R-:W-:Y:S01]  /*ebd0*/  IADD3 R150, R159.reuse, 0x1000, RZ ;  /* 0x000010009f967810 */ /* 0x040fe20007ffe0ff */
[----:B------:R-:W5:Y:S01]  /*ebe0*/  LDSM.16.M88.4 R32, [R161+0x4800] ;  /* 0x00480000a120783b */ /* 0x000f620000000200 */
[----:B------:R-:W-:Y:S01]  /*ebf0*/  IADD3 R149, R159, 0x1800, RZ ;  /* 0x000018009f957810 */ /* 0x000fe20007ffe0ff */
[----:B------:R-:W-:Y:S01]  /*ec00*/  IMAD.IADD R155, R161, 0x1, R0 ;  /* 0x00000001a19b7824 */ /* 0x000fe200078e0200 */
[C---:B------:R-:W-:Y:S01]  /*ec10*/  IADD3 R147, R159.reuse, 0x2000, RZ ;  /* 0x000020009f937810 */ /* 0x040fe20007ffe0ff */
[----:B------:R-:W2:Y:S01]  /*ec20*/  LDSM.16.M88.4 R60, [R161+0x5000] ;  /* 0x00500000a13c783b */ /* 0x000ea20000000200 */
[----:B------:R-:W-:Y:S01]  /*ec30*/  IMAD.IADD R148, R0, 0x1, R159 ;  /* 0x0000000100947824 */ /* 0x000fe200078e029f */
[C---:B------:R-:W-:Y:S02]  /*ec40*/  IADD3 R146, R159.reuse, 0x2800, RZ ;  /* 0x000028009f927810 */ /* 0x040fe40007ffe0ff */
[----:B--2---:R-:W2:Y:S01]  /*ec50*/  LDSM.16.M88.4 R4, [R161+0x5800] ;  /* 0x00580000a104783b */ /* 0x004ea20000000200 */
[----:B------:R-:W-:-:S02]  /*ec60*/  IADD3 R145, R159, 0x3000, RZ ;  /* 0x000030009f917810 */ /* 0x000fc40007ffe0ff */
[----:B------:R-:W-:Y:S01]  /*ec70*/  IADD3 R144, R159, 0x3800, RZ ;  /* 0x000038009f907810 */ /* 0x000fe20007ffe0ff */
[----:B------:R-:W-:Y:S04]  /*ec80*/  LDSM.16.M88.4 R48, [R155+0x4000] ;  /* 0x004000009b30783b */ /* 0x000fe80000000200 */
[----:B------:R-:W3:Y:S04]  /*ec90*/  LDSM.16.M88.4 R76, [R158] ;  /* 0x000000009e4c783b */ /* 0x000ee80000000200 */
[----:B---3--:R-:W3:Y:S04]  /*eca0*/  LDSM.16.M88.4 R84, [R159+0x800] ;  /* 0x000800009f54783b */ /* 0x008ee80000000200 */
[----:B------:R-:W4:Y:S01]  /*ecb0*/  LDSM.16.M88.4 R20, [R159+0x1000] ;  /* 0x001000009f14783b */ /* 0x000f220000000200 */
[C---:B-1----:R-:W-:Y:S03]  /*ecc0*/  HMMA.16816.F32 R12, R8.reuse, R16, RZ ;  /* 0x00000010080c723c */ /* 0x042fe600000018ff */
[----:B------:R-:W1:Y:S04]  /*ecd0*/  LDSM.16.M88.4 R72, [R159+0x1800] ;  /* 0x001800009f48783b */ /* 0x000e680000000200 */
[----:B------:R-:W-:Y:S01]  /*ece0*/  LDSM.16.M88.4 R88, [R157] ;  /* 0x000000009d58783b */ /* 0x000fe20000000200 */
[C---:B------:R-:W-:Y:S03]  /*ecf0*/  HMMA.16816.F32 R16, R8.reuse, R18, RZ ;  /* 0x000000120810723c */ /* 0x040fe600000018ff */
[----:B------:R-:W-:Y:S04]  /*ed00*/  LDSM.16.M88.4 R36, [R155+0x5000] ;  /* 0x005000009b24783b */ /* 0x000fe80000000200 */
[----:B------:R-:W-:Y:S01]  /*ed10*/  LDSM.16.M88.4 R108, [R148+0x1000] ;  /* 0x00100000946c783b */ /* 0x000fe20000000200 */
[C---:B-----5:R-:W-:Y:S03]  /*ed20*/  HMMA.16816.F32 R24, R8.reuse, R32, RZ ;  /* 0x000000200818723c */ /* 0x060fe600000018ff */
[----:B------:R-:W-:Y:S04]  /*ed30*/  LDSM.16.M88.4 R92, [R148+0x2000] ;  /* 0x00200000945c783b */ /* 0x000fe80000000200 */
[----:B------:R-:W-:Y:S01]  /*ed40*/  LDSM.16.M88.4 R96, [R159+0x2800] ;  /* 0x002800009f60783b */ /* 0x000fe20000000200 */
[----:B------:R-:W-:Y:S08]  /*ed50*/  HMMA.16816.F32 R64, R8, R60, RZ ;  /* 0x0000003c0840723c */ /* 0x000ff000000018ff */
[----:B------:R-:W-:Y:S08]  /*ed60*/  HMMA.16816.F32 R16, R68, R30, R16 ;  /* 0x0000001e4410723c */ /* 0x000ff00000001810 */
[C---:B------:R-:W-:Y:S08]  /*ed70*/  HMMA.16816.F32 R32, R8.reuse, R34, RZ ;  /* 0x000000220820723c */ /* 0x040ff000000018ff */
[C---:B------:R-:W-:Y:S08]  /*ed80*/  HMMA.16816.F32 R60, R8.reuse, R62, RZ ;  /* 0x0000003e083c723c */ /* 0x040ff000000018ff */
[C---:B--2---:R-:W-:Y:S08]  /*ed90*/  HMMA.16816.F32 R80, R8.reuse, R4, RZ ;  /* 0x000000040850723c */ /* 0x044ff000000018ff */
[----:B------:R-:W-:Y:S01]  /*eda0*/  HMMA.16816.F32 R8, R8, R6, RZ ;  /* 0x000000060808723c */ /* 0x000fe200000018ff */
[----:B------:R-:W-:Y:S07]  /*edb0*/  LDSM.16.M88.4 R4, [R155+0x4800] ;  /* 0x004800009b04783b */ /* 0x000fee0000000200 */
[----:B------:R-:W-:Y:S01]  /*edc0*/  HMMA.16816.F32 R12, R68, R28, R12 ;  /* 0x0000001c440c723c */ /* 0x000fe2000000180c */
[----:B------:R-:W2:Y:S07]  /*edd0*/  LDSM.16.M88.4 R28, [R148] ;  /* 0x00000000941c783b */ /* 0x000eae0000000200 */
[----:B------:R-:W-:Y:S08]  /*ede0*/  HMMA.16816.F32 R16, R76, R50, R16 ;  /* 0x000000324c10723c */ /* 0x000ff00000001810 */
[C---:B---3--:R-:W-:Y:S08]  /*edf0*/  HMMA.16816.F32 R24, R68.reuse, R84, R24 ;  /* 0x000000544418723c */ /* 0x048ff00000001818 */
[C---:B------:R-:W-:Y:S01]  /*ee00*/  HMMA.16816.F32 R32, R68.reuse, R86, R32 ;  /* 0x000000564420723c */ /* 0x040fe20000001820 */
[----:B------:R-:W-:Y:S07]  /*ee10*/  LDSM.16.M88.4 R84, [R148+0x1800] ;  /* 0x001800009454783b */ /* 0x000fee0000000200 */
[C---:B----4-:R-:W-:Y:S08]  /*ee20*/  HMMA.16816.F32 R64, R68.reuse, R20, R64 ;  /* 0x000000144440723c */ /* 0x050ff00000001840 */
[C---:B------:R-:W-:Y:S01]  /*ee30*/  HMMA.16816.F32 R60, R68.reuse, R22, R60 ;  /* 0x00000016443c723c */ /* 0x040fe2000000183c */
[----:B------:R-:W-:Y:S07]  /*ee40*/  LDSM.16.M88.4 R20, [R155+0x5800] ;  /* 0x005800009b14783b */ /* 0x000fee0000000200 */
[C---:B-1----:R-:W-:Y:S08]  /*ee50*/  HMMA.16816.F32 R80, R68.reuse, R72, R80 ;  /* 0x000000484450723c */ /* 0x042ff00000001850 */
[----:B------:R-:W-:Y:S01]  /*ee60*/  HMMA.16816.F32 R8, R68, R74, R8 ;  /* 0x0000004a4408723c */ /* 0x000fe20000001808 */
[----:B------:R-:W-:Y:S04]  /*ee70*/  LDSM.16.M88.4 R68, [R161+0x6000] ;  /* 0x00600000a144783b */ /* 0x000fe80000000200 */
[----:B------:R-:W1:Y:S03]  /*ee80*/  LDSM.16.M88.4 R72, [R162+0x2000] ;  /* 0x00200000a248783b */ /* 0x000e660000000200 */
[----:B--2---:R-:W-:Y:S08]  /*ee90*/  HMMA.16816.F32 R16, R88, R30, R16 ;  /* 0x0000001e5810723c */ /* 0x004ff00000001810 */
[C---:B------:R-:W-:Y:S01]  /*eea0*/  HMMA.16816.F32 R12, R76.reuse, R48, R12 ;  /* 0x000000304c0c723c */ /* 0x040fe2000000180c */
[----:B------:R-:W-:Y:S07]  /*eeb0*/  LDSM.16.M88.4 R48, [R160+0x2000] ;  /* 0x00200000a030783b */ /* 0x000fee0000000200 */
[C---:B------:R-:W-:Y:S08]  /*eec0*/  HMMA.16816.F32 R64, R76.reuse, R36, R64 ;  /* 0x000000244c40723c */ /* 0x040ff00000001840 */
[C---:B------:R-:W-:Y:S01]  /*eed0*/  HMMA.16816.F32 R60, R76.reuse, R38, R60 ;  /* 0x000000264c3c723c */ /* 0x040fe2000000183c */
[----:B------:R-:W2:Y:S07]  /*eee0*/  LDSM.16.M88.4 R36, [R159+0x2000] ;  /* 0x002000009f24783b */ /* 0x000eae0000000200 */
[C---:B------:R-:W-:Y:S08]  /*eef0*/  HMMA.16816.F32 R24, R76.reuse, R4, R24 ;  /* 0x000000044c18723c */ /* 0x040ff00000001818 */
[----:B------:R-:W-:Y:S01]  /*ef00*/  HMMA.16816.F32 R32, R76, R6, R32 ;  /* 0x000000064c20723c */ /* 0x000fe20000001820 */
[----:B------:R-:W3:Y:S07]  /*ef10*/  LDSM.16.M88.4 R4, [R148+0x800] ;  /* 0x000800009404783b */ /* 0x000eee0000000200 */
[----:B-1----:R-:W-:Y:S08]  /*ef20*/  HMMA.16816.F32 R16, R72, R70, R16 ;  /* 0x000000464810723c */ /* 0x002ff00000001810 */
[C---:B------:R-:W-:Y:S08]  /*ef30*/  HMMA.16816.F32 R80, R76.reuse, R20, R80 ;  /* 0x000000144c50723c */ /* 0x040ff00000001850 */
[----:B------:R-:W-:Y:S01]  /*ef40*/  HMMA.16816.F32 R76, R76, R22, R8 ;  /* 0x000000164c4c723c */ /* 0x000fe20000001808 */
[----:B------:R-:W-:Y:S04]  /*ef50*/  LDSM.16.M88.4 R20, [R155+0x6000] ;  /* 0x006000009b14783b */ /* 0x000fe80000000200 */
[----:B------:R-:W1:Y:S03]  /*ef60*/  LDSM.16.M88.4 R8, [R158+0x2000] ;  /* 0x002000009e08783b */ /* 0x000e660000000200 */
[----:B------:R-:W-:Y:S01]  /*ef70*/  HMMA.16816.F32 R12, R88, R28, R12 ;  /* 0x0000001c580c723c */ /* 0x000fe2000000180c */
[----:B------:R-:W4:Y:S07]  /*ef80*/  LDSM.16.M88.4 R28, [R161+0x6800] ;  /* 0x00680000a11c783b */ /* 0x000f2e0000000200 */
[----:B--2---:R-:W-:Y:S08]  /*ef90*/  HMMA.16816.F32 R16, R48, R38, R16 ;  /* 0x000000263010723c */ /* 0x004ff00000001810 */
[C---:B---3--:R-:W-:Y:S08]  /*efa0*/  HMMA.16816.F32 R32, R88.reuse, R6, R32 ;  /* 0x000000065820723c */ /* 0x048ff00000001820 */
[----:B------:R-:W-:Y:S01]  /*efb0*/  HMMA.16816.F32 R24, R88, R4, R24 ;  /* 0x000000045818723c */ /* 0x000fe20000001818 */
[----:B------:R-:W2:Y:S07]  /*efc0*/  LDSM.16.M88.4 R4, [R157+0x2000] ;  /* 0x002000009d04783b */ /* 0x000eae0000000200 */
[----:B------:R-:W-:Y:S01]  /*efd0*/  HMMA.16816.F32 R12, R72, R68, R12 ;  /* 0x00000044480c723c */ /* 0x000fe2000000180c */
[----:B------:R-:W3:Y:S07]  /*efe0*/  LDSM.16.M88.4 R68, [R161+0x7000] ;  /* 0x00700000a144783b */ /* 0x000eee0000000200 */
[----:B-1----:R-:W-:Y:S08]  /*eff0*/  HMMA.16816.F32 R16, R8, R22, R16 ;  /* 0x000000160810723c */ /* 0x002ff00000001810 */
[----:B------:R-:W-:Y:S08]  /*f000*/  HMMA.16816.F32 R64, R88, R108, R64 ;  /* 0x0000006c5840723c */ /* 0x000ff00000001840 */
[C---:B----4-:R-:W-:Y:S08]  /*f010*/  HMMA.16816.F32 R32, R72.reuse, R30, R32 ;  /* 0x0000001e4820723c */ /* 0x050ff00000001820 */
[----:B------:R-:W-:Y:S01]  /*f020*/  HMMA.16816.F32 R24, R72, R28, R24 ;  /* 0x0000001c4818723c */ /* 0x000fe20000001818 */
[----:B------:R-:W-:Y:S07]  /*f030*/  LDSM.16.M88.4 R28, [R155+0x6800] ;  /* 0x006800009b1c783b */ /* 0x000fee0000000200 */
[----:B------:R-:W-:Y:S01]  /*f040*/  HMMA.16816.F32 R12, R48, R36, R12 ;  /* 0x00000024300c723c */ /* 0x000fe2000000180c */
[----:B------:R-:W1:Y:S07]  /*f050*/  LDSM.16.M88.4 R36, [R159+0x3000] ;  /* 0x003000009f24783b */ /* 0x000e6e0000000200 */
[----:B--2---:R-:W-:Y:S08]  /*f060*/  HMMA.16816.F32 R16, R4, R94, R16 ;  /* 0x0000005e0410723c */ /* 0x004ff00000001810 */
[----:B---3--:R-:W-:Y:S08]  /*f070*/  HMMA.16816.F32 R64, R72, R68, R64 ;  /* 0x000000444840723c */ /* 0x008ff00000001840 */
[C---:B------:R-:W-:Y:S08]  /*f080*/  HMMA.16816.F32 R32, R48.reuse, R98, R32 ;  /* 0x000000623020723c */ /* 0x040ff00000001820 */
[----:B------:R-:W-:Y:S01]  /*f090*/  HMMA.16816.F32 R24, R48, R96, R24 ;  /* 0x000000603018723c */ /* 0x000fe20000001818 */
[----:B------:R-:W2:Y:S01]  /*f0a0*/  LDSM.16.M88.4 R96, [R161+0x7800] ;  /* 0x00780000a160783b */ /* 0x000ea20000000200 */
[----:B------:R-:W-:-:S02]  /*f0b0*/  FMUL.FTZ R16, R16, c[0x0][0x2ec] ;  /* 0x0000bb0010107a20 */ /* 0x000fc40000410000 */
[----:B------:R-:W-:Y:S02]  /*f0c0*/  FMUL.FTZ R17, R17, c[0x0][0x2ec] ;  /* 0x0000bb0011117a20 */ /* 0x000fe40000410000 */
[----:B------:R-:W-:Y:S02]  /*f0d0*/  FMUL.FTZ R44, R19, c[0x0][0x2ec] ;  /* 0x0000bb00132c7a20 */ /* 0x000fe40000410000 */
[----:B------:R-:W-:Y:S01]  /*f0e0*/  HMMA.16816.F32 R12, R8, R20, R12 ;  /* 0x00000014080c723c */ /* 0x000fe2000000180c */
[----:B------:R-:W3:Y:S03]  /*f0f0*/  LDSM.16.M88.4 R20, [R148+0x2800] ;  /* 0x002800009414783b */ /* 0x000ee60000000200 */
[----:B------:R-:W-:Y:S04]  /*f100*/  MUFU.TANH R44, R44 ;  /* 0x0000002c002c7308 */ /* 0x000fe80000002400 */
[C---:B------:R-:W-:Y:S08]  /*f110*/  HMMA.16816.F32 R60, R88.reuse, R110, R60 ;  /* 0x0000006e583c723c */ /* 0x040ff0000000183c */
[C---:B------:R-:W-:Y:S08]  /*f120*/  HMMA.16816.F32 R76, R88.reuse, R86, R76 ;  /* 0x00000056584c723c */ /* 0x040ff0000000184c */
[----:B------:R-:W-:Y:S08]  /*f130*/  HMMA.16816.F32 R80, R88, R84, R80 ;  /* 0x000000545850723c */ /* 0x000ff00000001850 */
[----:B-1----:R-:W-:Y:S01]  /*f140*/  HMMA.16816.F32 R64, R48, R36, R64 ;  /* 0x000000243040723c */ /* 0x002fe20000001840 */
[----:B------:R-:W-:Y:S06]  /*f150*/  MUFU.TANH R36, R17 ;  /* 0x0000001100247308 */ /* 0x000fec0000002400 */
[----:B------:R-:W-:Y:S01]  /*f160*/  FMUL.FTZ R37, R18, c[0x0][0x2ec] ;  /* 0x0000bb0012257a20 */ /* 0x000fe20000410000 */
[C---:B------:R-:W-:Y:S01]  /*f170*/  HMMA.16816.F32 R32, R8.reuse, R30, R32 ;  /* 0x0000001e0820723c */ /* 0x040fe20000001820 */
[----:B------:R1:W-:Y:S07]  /*f180*/  MUFU.TANH R31, R16 ;  /* 0x00000010001f7308 */ /* 0x0003ee0000002400 */
[----:B------:R-:W-:Y:S01]  /*f190*/  HMMA.16816.F32 R24, R8, R28, R24 ;  /* 0x0000001c0818723c */ /* 0x000fe20000001818 */
[----:B------:R-:W-:Y:S07]  /*f1a0*/  MUFU.TANH R37, R37 ;  /* 0x0000002500257308 */ /* 0x000fee0000002400 */
[----:B------:R-:W-:Y:S01]  /*f1b0*/  HMMA.16816.F32 R12, R4, R92, R12 ;  /* 0x0000005c040c723c */ /* 0x000fe2000000180c */
[----:B-1----:R-:W1:Y:S04]  /*f1c0*/  LDSM.16.M88.4 R16, [R159+0x3800] ;  /* 0x003800009f10783b */ /* 0x002e680000000200 */
[----:B------:R-:W4:Y:S03]  /*f1d0*/  LDSM.16.M88.4 R92, [R155+0x7000] ;  /* 0x007000009b5c783b */ /* 0x000f260000000200 */
[C---:B------:R-:W-:Y:S08]  /*f1e0*/  HMMA.16816.F32 R60, R72.reuse, R70, R60 ;  /* 0x00000046483c723c */ /* 0x040ff0000000183c */
[C---:B--2---:R-:W-:Y:S08]  /*f1f0*/  HMMA.16816.F32 R76, R72.reuse, R98, R76 ;  /* 0x00000062484c723c */ /* 0x044ff0000000184c */
[----:B------:R-:W-:Y:S01]  /*f200*/  HMMA.16816.F32 R80, R72, R96, R80 ;  /* 0x000000604850723c */ /* 0x000fe20000001850 */
[----:B------:R-:W-:-:S02]  /*f210*/  FMUL.FTZ R12, R12, c[0x0][0x2ec] ;  /* 0x0000bb000c0c7a20 */ /* 0x000fc40000410000 */
[----:B------:R-:W-:Y:S02]  /*f220*/  FMUL.FTZ R13, R13, c[0x0][0x2ec] ;  /* 0x0000bb000d0d7a20 */ /* 0x000fe40000410000 */
[----:B------:R-:W-:Y:S01]  /*f230*/  FMUL.FTZ R14, R14, c[0x0][0x2ec] ;  /* 0x0000bb000e0e7a20 */ /* 0x000fe20000410000 */
[----:B------:R-:W-:Y:S01]  /*f240*/  MUFU.TANH R28, R12 ;  /* 0x0000000c001c7308 */ /* 0x000fe20000002400 */
[----:B------:R-:W-:Y:S01]  /*f250*/  FMUL.FTZ R30, R15, c[0x0][0x2ec] ;  /* 0x0000bb000f1e7a20 */ /* 0x000fe20000410000 */
[C---:B---3--:R-:W-:Y:S06]  /*f260*/  HMMA.16816.F32 R24, R4.reuse, R20, R24 ;  /* 0x000000140418723c */ /* 0x048fec0000001818 */
[----:B------:R-:W2:Y:S02]  /*f270*/  MUFU.TANH R42, R13 ;  /* 0x0000000d002a7308 */ /* 0x000ea40000002400 */
[----:B------:R-:W-:Y:S01]  /*f280*/  HMMA.16816.F32 R32, R4, R22, R32 ;  /* 0x000000160420723c */ /* 0x000fe20000001820 */
[----:B------:R-:W3:Y:S05]  /*f290*/  LDSM.16.M88.4 R20, [R155+0x7800] ;  /* 0x007800009b14783b */ /* 0x000eea0000000200 */
[----:B------:R5:W-:Y:S02]  /*f2a0*/  MUFU.TANH R29, R14 ;  /* 0x0000000e001d7308 */ /* 0x000be40000002400 */
[C---:B------:R-:W-:Y:S06]  /*f2b0*/  HMMA.16816.F32 R60, R48.reuse, R38, R60 ;  /* 0x00000026303c723c */ /* 0x040fec000000183c */
[----:B------:R-:W2:Y:S02]  /*f2c0*/  MUFU.TANH R30, R30 ;  /* 0x0000001e001e7308 */ /* 0x000ea40000002400 */
[----:B-1----:R-:W-:Y:S01]  /*f2d0*/  HMMA.16816.F32 R76, R48, R18, R76 ;  /* 0x00000012304c723c */ /* 0x002fe2000000184c */
[----:B------:R-:W-:-:S02]  /*f2e0*/  FMUL.FTZ R24, R24, c[0x0][0x2ec] ;  /* 0x0000bb0018187a20 */ /* 0x000fc40000410000 */
[----:B------:R-:W-:Y:S02]  /*f2f0*/  FMUL.FTZ R26, R26, c[0x0][0x2ec] ;  /* 0x0000bb001a1a7a20 */ /* 0x000fe40000410000 */
[----:B------:R-:W-:Y:S01]  /*f300*/  FMUL.FTZ R25, R25, c[0x0][0x2ec] ;  /* 0x0000bb0019197a20 */ /* 0x000fe20000410000 */
[----:B-----5:R-:W1:Y:S01]  /*f310*/  LDSM.16.M88.4 R12, [R148+0x3000] ;  /* 0x00300000940c783b */ /* 0x020e620000000200 */
[----:B------:R-:W5:Y:S01]  /*f320*/  MUFU.TANH R24, R24 ;  /* 0x0000001800187308 */ /* 0x000f620000002400 */
[----:B------:R-:W-:Y:S01]  /*f330*/  HMMA.16816.F32 R80, R48, R16, R80 ;  /* 0x000000103050723c */ /* 0x000fe20000001850 */
[----:B------:R-:W-:Y:S01]  /*f340*/  FMUL.FTZ R0, R32, c[0x0][0x2ec] ;  /* 0x0000bb0020007a20 */ /* 0x000fe20000410000 */
[----:B------:R-:W2:Y:S01]  /*f350*/  LDSM.16.M88.4 R16, [R148+0x3800] ;  /* 0x003800009410783b */ /* 0x000ea20000000200 */
[----:B------:R-:W-:Y:S01]  /*f360*/  FMUL.FTZ R32, R34, c[0x0][0x2ec] ;  /* 0x0000bb0022207a20 */ /* 0x000fe20000410000 */
[----:B------:R-:W-:-:S04]  /*f370*/  DEPBAR.LE SB0, 0x0 ;  /* 0x000080000000791a */ /* 0x000fc80000000000 */
[----:B----4-:R-:W-:Y:S01]  /*f380*/  HMMA.16816.F32 R64, R8, R92, R64 ;  /* 0x0000005c0840723c */ /* 0x010fe20000001840 */
[----:B------:R-:W4:Y:S01]  /*f390*/  MUFU.TANH R26, R26 ;  /* 0x0000001a001a7308 */ /* 0x000f220000002400 */
[----:B------:R-:W-:-:S06]  /*f3a0*/  FMUL.FTZ R27, R27, c[0x0][0x2ec] ;  /* 0x0000bb001b1b7a20 */ /* 0x000fcc0000410000 */
[C---:B------:R-:W-:Y:S01]  /*f3b0*/  HMMA.16816.F32 R60, R8.reuse, R94, R60 ;  /* 0x0000005e083c723c */ /* 0x040fe2000000183c */
[----:B------:R-:W-:Y:S07]  /*f3c0*/  MUFU.TANH R32, R32 ;  /* 0x0000002000207308 */ /* 0x000fee0000002400 */
[C---:B---3--:R-:W-:Y:S01]  /*f3d0*/  HMMA.16816.F32 R76, R8.reuse, R22, R76 ;  /* 0x00000016084c723c */ /* 0x048fe2000000184c */
[----:B------:R-:W-:Y:S07]  /*f3e0*/  MUFU.TANH R25, R25 ;  /* 0x0000001900197308 */ /* 0x000fee0000002400 */
[----:B------:R-:W-:Y:S01]  /*f3f0*/  HMMA.16816.F32 R80, R8, R20, R80 ;  /* 0x000000140850723c */ /* 0x000fe20000001850 */
[----:B------:R-:W-:Y:S07]  /*f400*/  MUFU.TANH R27, R27 ;  /* 0x0000001b001b7308 */ /* 0x000fee0000002400 */
[C---:B-1----:R-:W-:Y:S01]  /*f410*/  HMMA.16816.F32 R64, R4.reuse, R12, R64 ;  /* 0x0000000c0440723c */ /* 0x042fe20000001840 */
[----:B------:R1:W3:Y:S06]  /*f420*/  MUFU.TANH R12, R0 ;  /* 0x00000000000c7308 */ /* 0x0002ec0000002400 */
[----:B------:R-:W-:Y:S01]  /*f430*/  FMUL.FTZ R13, R33, c[0x0][0x2ec] ;  /* 0x0000bb00210d7a20 */ /* 0x000fe20000410000 */
[----:B------:R-:W-:Y:S01]  /*f440*/  HMMA.16816.F32 R60, R4, R14, R60 ;  /* 0x0000000e043c723c */ /* 0x000fe2000000183c */
[----:B------:R-:W-:Y:S01]  /*f450*/  FMUL.FTZ R33, R35, c[0x0][0x2ec] ;  /* 0x0000bb0023217a20 */ /* 0x000fe20000410000 */
[----:B------:R-:W-:-:S03]  /*f460*/  IADD3 R35, R52, 0x1, R177 ;  /* 0x0000000134237810 */ /* 0x000fc60007ffe0b1 */
[----:B------:R-:W3:Y:S02]  /*f470*/  MUFU.TANH R13, R13 ;  /* 0x0000000d000d7308 */ /* 0x000ee40000002400 */
[----:B------:R-:W-:Y:S01]  /*f480*/  IADD3 R15, R54, R35, -R168 ;  /* 0x00000023360f7210 */ /* 0x000fe20007ffe8a8 */
[C---:B--2---:R-:W-:Y:S01]  /*f490*/  HMMA.16816.F32 R76, R4.reuse, R18, R76 ;  /* 0x00000012044c723c */ /* 0x044fe2000000184c */
[----:B------:R-:W-:Y:S01]  /*f4a0*/  IMAD.IADD R14, R3, 0x1, R2 ;  /* 0x00000001030e7824 */ /* 0x000fe200078e0202 */
[----:B-1----:R-:W-:Y:S02]  /*f4b0*/  LOP3.LUT R0, R40, R41, RZ, 0xfc, !PT ;  /* 0x0000002928007212 */ /* 0x002fe400078efcff */
[----:B------:R-:W-:Y:S01]  /*f4c0*/  IADD3 R15, R15, c[0x0][0x2e8], RZ ;  /* 0x0000ba000f0f7a10 */ /* 0x000fe20007ffe0ff */
[----:B------:R-:W1:Y:S01]  /*f4d0*/  MUFU.TANH R33, R33 ;  /* 0x0000002100217308 */ /* 0x000e620000002400 */
[----:B------:R-:W-:Y:S02]  /*f4e0*/  IADD3 R20, R14, 0x8, RZ ;  /* 0x000000080e147810 */ /* 0x000fe40007ffe0ff */
[C---:B------:R-:W-:Y:S01]  /*f4f0*/  IADD3 R103, R15.reuse, 0x8, RZ ;  /* 0x000000080f677810 */ /* 0x040fe20007ffe0ff */
[----:B------:R-:W-:Y:S01]  /*f500*/  HMMA.16816.F32 R80, R4, R16, R80 ;  /* 0x000000100450723c */ /* 0x000fe20000001850 */
[-C--:B------:R-:W-:Y:S01]  /*f510*/  IMNMX R2, R15, R54.reuse, PT ;  /* 0x000000360f027217 */ /* 0x080fe20003800200 */
[----:B------:R-:W-:Y:S01]  /*f520*/  FMUL.FTZ R64, R64, c[0x0][0x2ec] ;  /* 0x0000bb0040407a20 */ /* 0x000fe20000410000 */
[----:B------:R-:W-:Y:S01]  /*f530*/  IMNMX R103, R103, R54, PT ;  /* 0x0000003667677217 */ /* 0x000fe20003800200 */
[----:B------:R-:W-:Y:S01]  /*f540*/  FMUL.FTZ R65, R65, c[0x0][0x2ec] ;  /* 0x0000bb0041417a20 */ /* 0x000fe20000410000 */
[C---:B------:R-:W-:Y:S01]  /*f550*/  IADD3 R15, R14.reuse, 0x1, RZ ;  /* 0x000000010e0f7810 */ /* 0x040fe20007ffe0ff */
[----:B------:R-:W-:Y:S01]  /*f560*/  FMUL.FTZ R67, R67, c[0x0][0x2ec] ;  /* 0x0000bb0043437a20 */ /* 0x000fe20000410000 */
[----:B------:R-:W-:Y:S01]  /*f570*/  IADD3 R8, R14, 0x10, RZ ;  /* 0x000000100e087810 */ /* 0x000fe20007ffe0ff */
[----:B------:R-:W2:Y:S01]  /*f580*/  MUFU.TANH R137, R64 ;  /* 0x0000004000897308 */ /* 0x000ea20000002400 */
[-C--:B------:R-:W-:Y:S01]  /*f590*/  ISETP.GE.AND P5, PT, R15, R2.reuse, PT ;  /* 0x000000020f00720c */ /* 0x080fe20003fa6270 */
[----:B------:R-:W-:Y:S01]  /*f5a0*/  FMUL.FTZ R61, R61, c[0x0][0x2ec] ;  /* 0x0000bb003d3d7a20 */ /* 0x000fe20000410000 */
[-C--:B------:R-:W-:Y:S01]  /*f5b0*/  ISETP.GE.AND P0, PT, R15, R103.reuse, PT ;  /* 0x000000670f00720c */ /* 0x080fe20003f06270 */
[----:B------:R-:W-:Y:S01]  /*f5c0*/  FMUL.FTZ R66, R66, c[0x0][0x2ec] ;  /* 0x0000bb0042427a20 */ /* 0x000fe20000410000 */
[----:B------:R-:W-:Y:S01]  /*f5d0*/  IADD3 R15, R14, 0x9, RZ ;  /* 0x000000090e0f7810 */ /* 0x000fe20007ffe0ff */
[----:B------:R-:W-:Y:S01]  /*f5e0*/  FMUL.FTZ R60, R60, c[0x0][0x2ec] ;  /* 0x0000bb003c3c7a20 */ /* 0x000fe20000410000 */
[CC--:B------:R-:W-:Y:S01]  /*f5f0*/  ISETP.GE.AND P4, PT, R20.reuse, R2.reuse, PT ;  /* 0x000000021400720c */ /* 0x0c0fe20003f86270 */
[----:B------:R-:W1:Y:S01]  /*f600*/  MUFU.TANH R135, R65 ;  /* 0x0000004100877308 */ /* 0x000e620000002400 */
[-C--:B------:R-:W-:Y:S01]  /*f610*/  ISETP.GE.AND P1, PT, R20, R103.reuse, PT ;  /* 0x000000671400720c */ /* 0x080fe20003f26270 */
[----:B------:R-:W-:Y:S01]  /*f620*/  FMUL.FTZ R76, R76, c[0x0][0x2ec] ;  /* 0x0000bb004c4c7a20 */ /* 0x000fe20000410000 */
[----:B------:R-:W-:Y:S01]  /*f630*/  IADD3 R11, R14, 0x11, RZ ;  /* 0x000000110e0b7810 */ /* 0x000fe20007ffe0ff */
[----:B------:R-:W-:Y:S01]  /*f640*/  FMUL.FTZ R62, R62, c[0x0][0x2ec] ;  /* 0x0000bb003e3e7a20 */ /* 0x000fe20000410000 */
[-C--:B------:R-:W-:Y:S01]  /*f650*/  ISETP.GE.AND P6, PT, R15, R2.reuse, PT ;  /* 0x000000020f00720c */ /* 0x080fe20003fc6270 */
[----:B------:R-:W-:Y:S01]  /*f660*/  FMUL.FTZ R63, R63, c[0x0][0x2ec] ;  /* 0x0000bb003f3f7a20 */ /* 0x000fe20000410000 */
[-C--:B------:R-:W-:Y:S01]  /*f670*/  ISETP.GE.AND P2, PT, R15, R103.reuse, PT ;  /* 0x000000670f00720c */ /* 0x080fe20003f46270 */
[----:B------:R-:W1:Y:S01]  /*f680*/  MUFU.TANH R136, R67 ;  /* 0x0000004300887308 */ /* 0x000e620000002400 */
[----:B------:R-:W-:Y:S01]  /*f690*/  FSEL R9, R42, -INF , !P5 ;  /* 0xff8000002a097808 */ /* 0x000fe20006800000 */
[----:B------:R-:W-:Y:S01]  /*f6a0*/  FMUL.FTZ R80, R80, c[0x0][0x2ec] ;  /* 0x0000bb0050507a20 */ /* 0x000fe20000410000 */
[----:B------:R-:W-:Y:S01]  /*f6b0*/  FSEL R30, R30, -INF , !P0 ;  /* 0xff8000001e1e7808 */ /* 0x000fe20004000000 */
[----:B------:R-:W-:Y:S01]  /*f6c0*/  FMUL.FTZ R82, R82, c[0x0][0x2ec] ;  /* 0x0000bb0052527a20 */ /* 0x000fe20000410000 */
[CC--:B------:R-:W-:Y:S01]  /*f6d0*/  ISETP.GE.AND P5, PT, R8.reuse, R2.reuse, PT ;  /* 0x000000020800720c */ /* 0x0c0fe20003fa6270 */
[----:B------:R-:W-:Y:S01]  /*f6e0*/  FMUL.FTZ R81, R81, c[0x0][0x2ec] ;  /* 0x0000bb0051517a20 */ /* 0x000fe20000410000 */
[-C--:B------:R-:W-:Y:S01]  /*f6f0*/  ISETP.GE.AND P0, PT, R8, R103.reuse, PT ;  /* 0x000000670800720c */ /* 0x080fe20003f06270 */
[----:B------:R-:W1:Y:S01]  /*f700*/  MUFU.TANH R127, R61 ;  /* 0x0000003d007f7308 */ /* 0x000e620000002400 */
[----:B------:R-:W-:Y:S01]  /*f710*/  IADD3 R10, R14, 0x18, RZ ;  /* 0x000000180e0a7810 */ /* 0x000fe20007ffe0ff */
[----:B------:R-:W-:Y:S01]  /*f720*/  FMUL.FTZ R83, R83, c[0x0][0x2ec] ;  /* 0x0000bb0053537a20 */ /* 0x000fe20000410000 */
[----:B------:R-:W-:Y:S01]  /*f730*/  FSEL R31, R31, -INF , !P4 ;  /* 0xff8000001f1f7808 */ /* 0x000fe20006000000 */
[----:B------:R-:W-:Y:S01]  /*f740*/  FMUL.FTZ R77, R77, c[0x0][0x2ec] ;  /* 0x0000bb004d4d7a20 */ /* 0x000fe20000410000 */
[----:B------:R-:W-:Y:S01]  /*f750*/  FSEL R8, R37, -INF , !P1 ;  /* 0xff80000025087808 */ /* 0x000fe20004800000 */
[----:B------:R-:W-:Y:S01]  /*f760*/  FMUL.FTZ R78, R78, c[0x0][0x2ec] ;  /* 0x0000bb004e4e7a20 */ /* 0x000fe20000410000 */
[C---:B------:R-:W-:Y:S01]  /*f770*/  ISETP.GE.AND P4, PT, R11.reuse, R2, PT ;  /* 0x000000020b00720c */ /* 0x040fe20003f86270 */
[----:B------:R-:W1:Y:S01]  /*f780*/  MUFU.TANH R123, R76 ;  /* 0x0000004c007b7308 */ /* 0x000e620000002400 */
[----:B------:R-:W-:Y:S01]  /*f790*/  ISETP.GE.AND P1, PT, R11, R103, PT ;  /* 0x000000670b00720c */ /* 0x000fe20003f26270 */
[----:B------:R-:W-:Y:S01]  /*f7a0*/  FMUL.FTZ R79, R79, c[0x0][0x2ec] ;  /* 0x0000bb004f4f7a20 */ /* 0x000fe20000410000 */
[----:B------:R-:W-:-:S02]  /*f7b0*/  FSEL R11, R36, -INF , !P6 ;  /* 0xff800000240b7808 */ /* 0x000fc40007000000 */
[----:B------:R-:W-:Y:S02]  /*f7c0*/  FSEL R44, R44, -INF , !P2 ;  /* 0xff8000002c2c7808 */ /* 0x000fe40005000000 */
[C---:B------:R-:W-:Y:S01]  /*f7d0*/  ISETP.GE.AND P6, PT, R10.reuse, R2, PT ;  /* 0x000000020a00720c */ /* 0x040fe20003fc6270 */
[----:B------:R-:W1:Y:S01]  /*f7e0*/  MUFU.TANH R138, R66 ;  /* 0x00000042008a7308 */ /* 0x000e620000002400 */
[----:B------:R-:W-:Y:S02]  /*f7f0*/  ISETP.GE.AND P2, PT, R10, R103, PT ;  /* 0x000000670a00720c */ /* 0x000fe40003f46270 */
[----:B------:R-:W-:Y:S02]  /*f800*/  IADD3 R10, R14, 0x19, RZ ;  /* 0x000000190e0a7810 */ /* 0x000fe40007ffe0ff */
[----:B-----5:R-:W-:Y:S02]  /*f810*/  FSEL R15, R24, -INF , !P5 ;  /* 0xff800000180f7808 */ /* 0x020fe40006800000 */
[----:B----4-:R-:W-:Y:S01]  /*f820*/  FSEL R26, R26, -INF , !P0 ;  /* 0xff8000001a1a7808 */ /* 0x010fe20004000000 */
[----:B------:R-:W4:Y:S01]  /*f830*/  MUFU.TANH R129, R60 ;  /* 0x0000003c00817308 */ /* 0x000f220000002400 */
[----:B------:R-:W-:-:S02]  /*f840*/  IADD3 R4, R14, 0x21, RZ ;  /* 0x000000210e047810 */ /* 0x000fc40007ffe0ff */
[C---:B------:R-:W-:Y:S02]  /*f850*/  ISETP.GE.AND P5, PT, R10.reuse, R2, PT ;  /* 0x000000020a00720c */ /* 0x040fe40003fa6270 */
[----:B------:R-:W-:Y:S02]  /*f860*/  ISETP.GE.AND P0, PT, R10, R103, PT ;  /* 0x000000670a00720c */ /* 0x000fe40003f06270 */
[C---:B------:R-:W-:Y:S01]  /*f870*/  IADD3 R16, R14.reuse, 0x20, RZ ;  /* 0x000000200e107810 */ /* 0x040fe20007ffe0ff */
[----:B------:R-:W5:Y:S01]  /*f880*/  MUFU.TANH R134, R62 ;  /* 0x0000003e00867308 */ /* 0x000f620000002400 */
[----:B------:R-:W-:Y:S02]  /*f890*/  IADD3 R7, R14, 0x28, RZ ;  /* 0x000000280e077810 */ /* 0x000fe40007ffe0ff */
[----:B---3--:R-:W-:Y:S02]  /*f8a0*/  FSEL R5, R12, -INF , !P6 ;  /* 0xff8000000c057808 */ /* 0x008fe40007000000 */
[----:B------:R-:W-:-:S02]  /*f8b0*/  FSEL R6, R32, -INF , !P2 ;  /* 0xff80000020067808 */ /* 0x000fc40005000000 */
[CC--:B------:R-:W-:Y:S01]  /*f8c0*/  ISETP.GE.AND P6, PT, R4.reuse, R2.reuse, PT ;  /* 0x000000020400720c */ /* 0x0c0fe20003fc6270 */
[----:B------:R-:W3:Y:S01]  /*f8d0*/  MUFU.TANH R125, R80 ;  /* 0x00000050007d7308 */ /* 0x000ee20000002400 */
[----:B------:R-:W-:Y:S02]  /*f8e0*/  ISETP.GE.AND P2, PT, R4, R103, PT ;  /* 0x000000670400720c */ /* 0x000fe40003f46270 */
[----:B------:R-:W-:Y:S02]  /*f8f0*/  FSEL R25, R25, -INF , !P4 ;  /* 0xff80000019197808 */ /* 0x000fe40006000000 */
[----:B------:R-:W-:Y:S02]  /*f900*/  FSEL R13, R13, -INF , !P5 ;  /* 0xff8000000d0d7808 */ /* 0x000fe40006800000 */
[----:B-1----:R-:W-:Y:S01]  /*f910*/  FSEL R4, R33, -INF , !P0 ;  /* 0xff80000021047808 */ /* 0x002fe20004000000 */
[----:B------:R-:W1:Y:S01]  /*f920*/  MUFU.TANH R122, R82 ;  /* 0x00000052007a7308 */ /* 0x000e620000002400 */
[----:B------:R-:W-:-:S02]  /*f930*/  ISETP.GE.AND P4, PT, R16, R2, PT ;  /* 0x000000021000720c */ /* 0x000fc40003f86270 */
[C---:B------:R-:W-:Y:S02]  /*f940*/  ISETP.GE.AND P5, PT, R7.reuse, R2, PT ;  /* 0x000000020700720c */ /* 0x040fe40003fa6270 */
[----:B------:R-:W-:Y:S02]  /*f950*/  ISETP.GE.AND P0, PT, R7, R103, PT ;  /* 0x000000670700720c */ /* 0x000fe40003f06270 */
[C---:B------:R-:W-:Y:S01]  /*f960*/  IADD3 R12, R14.reuse, 0x29, RZ ;  /* 0x000000290e0c7810 */ /* 0x040fe20007ffe0ff */
[----:B------:R-:W1:Y:S01]  /*f970*/  MUFU.TANH R128, R63 ;  /* 0x0000003f00807308 */ /* 0x000e620000002400 */
[----:B------:R-:W-:Y:S02]  /*f980*/  IADD3 R7, R14, 0x30, RZ ;  /* 0x000000300e077810 */ /* 0x000fe40007ffe0ff */
[----:B--2---:R-:W-:Y:S02]  /*f990*/  FSEL R137, R137, -INF , !P4 ;  /* 0xff80000089897808 */ /* 0x004fe40006000000 */
[----:B------:R-:W-:-:S02]  /*f9a0*/  FSEL R135, R135, -INF , !P6 ;  /* 0xff80000087877808 */ /* 0x000fc40007000000 */
[----:B------:R-:W-:Y:S01]  /*f9b0*/  FSEL R136, R136, -INF , !P2 ;  /* 0xff80000088887808 */ /* 0x000fe20005000000 */
[----:B------:R-:W2:Y:S01]  /*f9c0*/  MUFU.TANH R124, R81 ;  /* 0x00000051007c7308 */ /* 0x000ea20000002400 */
[-C--:B------:R-:W-:Y:S02]  /*f9d0*/  ISETP.GE.AND P4, PT, R12, R2.reuse, PT ;  /* 0x000000020c00720c */ /* 0x080fe40003f86270 */
[C---:B------:R-:W-:Y:S02]  /*f9e0*/  ISETP.GE.AND P6, PT, R7.reuse, R2, PT ;  /* 0x000000020700720c */ /* 0x040fe40003fc6270 */
[----:B------:R-:W-:Y:S02]  /*f9f0*/  ISETP.GE.AND P2, PT, R7, R103, PT ;  /* 0x000000670700720c */ /* 0x000fe40003f46270 */
[----:B------:R-:W-:Y:S01]  /*fa00*/  IADD3 R7, R14, 0x38, RZ ;  /* 0x000000380e077810 */ /* 0x000fe20007ffe0ff */
[----:B------:R-:W1:Y:S01]  /*fa10*/  MUFU.TANH R120, R83 ;  /* 0x0000005300787308 */ /* 0x000e620000002400 */
[----:B------:R-:W-:-:S02]  /*fa20*/  FSEL R127, R127, -INF , !P4 ;  /* 0xff8000007f7f7808 */ /* 0x000fc40006000000 */
[----:B------:R-:W-:Y:S02]  /*fa30*/  FSEL R10, R27, -INF , !P1 ;  /* 0xff8000001b0a7808 */ /* 0x000fe40004800000 */
[----:B------:R-:W-:Y:S02]  /*fa40*/  ISETP.GE.AND P4, PT, R7, R2, PT ;  /* 0x000000020700720c */ /* 0x000fe40003f86270 */
[----:B------:R-:W-:Y:S01]  /*fa50*/  ISETP.GE.AND P1, PT, R16, R103, PT ;  /* 0x000000671000720c */ /* 0x000fe20003f26270 */
[----:B------:R-:W-:Y:S01]  /*fa60*/  MUFU.TANH R121, R77 ;  /* 0x0000004d00797308 */ /* 0x000fe20000002400 */
[----:B------:R-:W-:Y:S02]  /*fa70*/  FSEL R123, R123, -INF , !P4 ;  /* 0xff8000007b7b7808 */ /* 0x000fe40006000000 */
[----:B------:R-:W-:Y:S02]  /*fa80*/  FSEL R138, R138, -INF , !P1 ;  /* 0xff8000008a8a7808 */ /* 0x000fe40004800000 */
[----:B------:R-:W-:Y:S01]  /*fa90*/  ISETP.GT.AND P4, PT, R176, R163, PT ;  /* 0x000000a3b000720c */ /* 0x000fe20003f84270 */
[----:B------:R-:W-:Y:S01]  /*faa0*/  BAR.SYNC.DEFER_BLOCKING 0x0 ;  /* 0x0000000000007b1d */ /* 0x000fe20000010000 */
[----:B------:R-:W-:-:S02]  /*fab0*/  ISETP.GE.AND P1, PT, R12, R103, PT ;  /* 0x000000670c00720c */ /* 0x000fc40003f26270 */
[----:B------:R-:W-:Y:S02]  /*fac0*/  IADD3 R12, R14, 0x31, RZ ;  /* 0x000000310e0c7810 */ /* 0x000fe40007ffe0ff */
[----:B----4-:R-:W-:Y:S01]  /*fad0*/  FSEL R129, R129, -INF , !P5 ;  /* 0xff80000081817808 */ /* 0x010fe20006800000 */
[----:B------:R-:W4:Y:S01]  /*fae0*/  MUFU.TANH R118, R78 ;  /* 0x0000004e00767308 */ /* 0x000f220000002400 */
[----:B-----5:R-:W-:Y:S02]  /*faf0*/  FSEL R134, R134, -INF , !P0 ;  /* 0xff80000086867808 */ /* 0x020fe40004000000 */
[----:B---3--:R-:W-:Y:S02]  /*fb00*/  FSEL R125, R125, -INF , !P6 ;  /* 0xff8000007d7d7808 */ /* 0x008fe40007000000 */
[----:B-1----:R-:W-:Y:S02]  /*fb10*/  FSEL R122, R122, -INF , !P2 ;  /* 0xff8000007a7a7808 */ /* 0x002fe40005000000 */
[C---:B------:R-:W-:Y:S01]  /*fb20*/  ISETP.GE.AND P5, PT, R12.reuse, R2, PT ;  /* 0x000000020c00720c */ /* 0x040fe20003fa6270 */
[----:B------:R-:W1:Y:S01]  /*fb30*/  MUFU.TANH R116, R79 ;  /* 0x0000004f00747308 */ /* 0x000e620000002400 */
[----:B------:R-:W-:-:S02]  /*fb40*/  ISETP.GE.AND P0, PT, R12, R103, PT ;  /* 0x000000670c00720c */ /* 0x000fc40003f06270 */
[C---:B------:R-:W-:Y:S02]  /*fb50*/  ISETP.GE.AND P6, PT, R14.reuse, R2, PT ;  /* 0x000000020e00720c */ /* 0x040fe40003fc6270 */
[C---:B------:R-:W-:Y:S02]  /*fb60*/  ISETP.GE.AND P2, PT, R14.reuse, R103, PT ;  /* 0x000000670e00720c */ /* 0x040fe40003f46270 */
[----:B------:R-:W-:Y:S02]  /*fb70*/  IADD3 R14, R14, 0x39, RZ ;  /* 0x000000390e0e7810 */ /* 0x000fe40007ffe0ff */
[----:B------:R-:W-:Y:S02]  /*fb80*/  FSEL R128, R128, -INF , !P1 ;  /* 0xff80000080807808 */ /* 0x000fe40004800000 */
[----:B--2---:R-:W-:Y:S02]  /*fb90*/  FSEL R124, R124, -INF , !P5 ;  /* 0xff8000007c7c7808 */ /* 0x004fe40006800000 */
[----:B------:R-:W-:-:S02]  /*fba0*/  FSEL R120, R120, -INF , !P0 ;  /* 0xff80000078787808 */ /* 0x000fc40004000000 */
[-C--:B------:R-:W-:Y:S02]  /*fbb0*/  ISETP.GE.AND P1, PT, R7, R103.reuse, PT ;  /* 0x000000670700720c */ /* 0x080fe40003f26270 */
[C---:B------:R-:W-:Y:S02]  /*fbc0*/  ISETP.GE.AND P5, PT, R14.reuse, R2, PT ;  /* 0x000000020e00720c */ /* 0x040fe40003fa6270 */
[----:B------:R-:W-:Y:S02]  /*fbd0*/  ISETP.GE.AND P0, PT, R14, R103, PT ;  /* 0x000000670e00720c */ /* 0x000fe40003f06270 */
[----:B----4-:R-:W-:Y:S02]  /*fbe0*/  FSEL R118, R118, -INF , !P1 ;  /* 0xff80000076767808 */ /* 0x010fe40004800000 */
[----:B------:R-:W-:Y:S02]  /*fbf0*/  FSEL R28, R28, -INF , !P6 ;  /* 0xff8000001c1c7808 */ /* 0x000fe40007000000 */
[----:B------:R-:W-:-:S02]  /*fc00*/  FSEL R29, R29, -INF , !P2 ;  /* 0xff8000001d1d7808 */ /* 0x000fc40005000000 */
[----:B------:R-:W-:Y:S02]  /*fc10*/  FSEL R121, R121, -INF , !P5 ;  /* 0xff80000079797808 */ /* 0x000fe40006800000 */
[----:B-1----:R-:W-:Y:S01]  /*fc20*/  FSEL R116, R116, -INF , !P0 ;  /* 0xff80000074747808 */ /* 0x002fe20004000000 */
[----:B------:R-:W-:Y:S05]  /*fc30*/  @!P4 BRA `(.L_x_6373) ;  /* 0x000008900000c947 */ /* 0x000fea0003800000 */
[----:B------:R-:W-:Y:S05]  /*fc40*/  @!P3 BRA `(.L_x_6374) ;  /* 0x000003a00000b947 */ /* 0x000fea0003800000 */
[----:B------:R-:W-:Y:S02]  /*fc50*/  IABS R7, c[0x0][0x2d0] ;  /* 0x0000b40000077a13 */ /* 0x000fe40000000000 */
[----:B------:R-:W-:Y:S02]  /*fc60*/  IADD3 R19, R3, -0x40, RZ ;  /* 0xffffffc003137810 */ /* 0x000fe40007ffe0ff */
[----:B------:R-:W1:Y:S01]  /*fc70*/  I2F.RP R12, R7 ;  /* 0x00000007000c7306 */ /* 0x000e620000209400 */
        /* <DEDUP_REMOVED lines=55> */
.L_x_6374:
[----:B------:R-:W-:-:S05]  /*fff0*/  IMAD.MOV.U32 R12, RZ, RZ, c[0x0][0x198] ;  /* 0x00006600ff0c7624 */ /* 0x000fca00078e00ff */
[----:B------:R-:W-:-:S04]  /*10000*/  LEA R12, -R12, RZ, 0x6 ;  /* 0x000000ff0c0c7211 */ /* 0x000fc800078e31ff */
[----:B------:R-:W-:Y:S02]  /*10010*/  SHF.R.S32.HI R3, RZ, 0x1f, R12 ;  /* 0x0000001fff037819 */ /* 0x000fe4000001140c */
.L_x_6375:
        /* <DEDUP_REMOVED lines=75> */
.L_x_6373:
        /* <DEDUP_REMOVED lines=45> */
[----:B------:R-:W4:Y:S04]  /*107a0*/  LDSM.16.MT88.4 R40, [R156+0xa000] ;  /* 0x00a000009c28783b */ /* 0x000f280000004200 */
[----:B------:R-:W-:Y:S04]  /*107b0*/  LDSM.16.MT88.4 R56, [R153+0xa000] ;  /* 0x00a000009938783b */ /* 0x000fe80000004200 */
[----:B-1----:R-:W-:Y:S04]  /*107c0*/  LDSM.16.MT88.4 R20, [R152+0xa000] ;  /* 0x00a000009814783b */ /* 0x002fe80000004200 */
[----:B------:R-:W-:Y:S01]  /*107d0*/  LDSM.16.MT88.4 R16, [R156+0xa800] ;  /* 0x00a800009c10783b */ /* 0x000fe20000004200 */
[----:B--2---:R-:W-:-:S02]  /*107e0*/  FMNMX.FTZ R100, R3, R100, !PT ;  /* 0x0000006403647209 */ /* 0x004fc40007810000 */
[----:B---3--:R-:W-:-:S03]  /*107f0*/  FMNMX.FTZ R3, R7, R12, !PT ;  /* 0x0000000c07037209 */ /* 0x008fc60007810000 */
        /* <DEDUP_REMOVED lines=17> */
[--C-:B------:R-:W-:Y:S02]  /*10910*/  FFMA.FTZ R107, R15, c[0x0][0x23c], -R126.reuse ;  /* 0x00008f000f6b7a23 */ /* 0x100fe4000001087e */
[--C-:B------:R-:W-:Y:S02]  /*10920*/  FFMA.FTZ R32, R13, c[0x0][0x23c], -R126.reuse ;  /* 0x00008f000d207a23 */ /* 0x100fe4000001087e */
[----:B------:R-:W2:Y:S01]  /*10930*/  LDSM.16.MT88.4 R12, [R156+0x8800] ;  /* 0x008800009c0c783b */ /* 0x000ea20000004200 */
[--C-:B------:R-:W-:Y:S02]  /*10940*/  FFMA.FTZ R34, R25, c[0x0][0x23c], -R126.reuse ;  /* 0x00008f0019227a23 */ /* 0x100fe4000001087e */
[----:B------:R-:W-:Y:S01]  /*10950*/  MUFU.EX2 R111, R111 ;  /* 0x0000006f006f7308 */ /* 0x000fe20000000800 */
[----:B------:R-:W-:-:S02]  /*10960*/  FFMA.FTZ R33, R5, c[0x0][0x23c], -R126 ;  /* 0x00008f0005217a23 */ /* 0x000fc4000001087e */
[--C-:B------:R-:W-:Y:S02]  /*10970*/  FFMA.FTZ R109, R26, c[0x0][0x23c], -R119.reuse ;  /* 0x00008f001a6d7a23 */ /* 0x100fe40000010877 */
[--C-:B------:R-:W-:Y:S01]  /*10980*/  FFMA.FTZ R106, R10, c[0x0][0x23c], -R119.reuse ;  /* 0x00008f000a6a7a23 */ /* 0x100fe20000010877 */
[----:B------:R-:W-:Y:S01]  /*10990*/  LDSM.16.MT88.4 R24, [R152+0x8800] ;  /* 0x008800009818783b */ /* 0x000fe20000004200 */
[--C-:B------:R-:W-:Y:S01]  /*109a0*/  FFMA.FTZ R35, R6, c[0x0][0x23c], -R119.reuse ;  /* 0x00008f0006237a23 */ /* 0x100fe20000010877 */
[----:B------:R-:W3:Y:S01]  /*109b0*/  MUFU.EX2 R108, R108 ;  /* 0x0000006c006c7308 */ /* 0x000ee20000000800 */
[----:B-1----:R-:W-:Y:S01]  /*109c0*/  F2FP.PACK_AB R64, R114, R117 ;  /* 0x000000757240723e */ /* 0x002fe200000000ff */
[----:B------:R-:W-:Y:S01]  /*109d0*/  FFMA.FTZ R0, R4, c[0x0][0x23c], -R119 ;  /* 0x00008f0004007a23 */ /* 0x000fe20000010877 */
[----:B------:R-:W1:Y:S01]  /*109e0*/  LDSM.16.MT88.4 R8, [R154+0x8800] ;  /* 0x008800009a08783b */ /* 0x000e620000004200 */
[--C-:B------:R-:W-:Y:S02]  /*109f0*/  FFMA.FTZ R125, R125, c[0x0][0x23c], -R126.reuse ;  /* 0x00008f007d7d7a23 */ /* 0x100fe4000001087e */
[----:B------:R-:W-:-:S02]  /*10a00*/  FFMA.FTZ R124, R124, c[0x0][0x23c], -R126 ;  /* 0x00008f007c7c7a23 */ /* 0x000fc4000001087e */
[----:B------:R-:W-:Y:S01]  /*10a10*/  MUFU.EX2 R115, R115 ;  /* 0x0000007300737308 */ /* 0x000fe20000000800 */
[----:B------:R-:W-:Y:S02]  /*10a20*/  FFMA.FTZ R123, R123, c[0x0][0x23c], -R126 ;  /* 0x00008f007b7b7a23 */ /* 0x000fe4000001087e */
[--C-:B------:R-:W-:Y:S02]  /*10a30*/  FFMA.FTZ R120, R120, c[0x0][0x23c], -R119.reuse ;  /* 0x00008f0078787a23 */ /* 0x100fe40000010877 */
[--C-:B------:R-:W-:Y:S02]  /*10a40*/  FFMA.FTZ R118, R118, c[0x0][0x23c], -R119.reuse ;  /* 0x00008f0076767a23 */ /* 0x100fe40000010877 */
[----:B------:R-:W-:Y:S01]  /*10a50*/  FFMA.FTZ R179, R116, c[0x0][0x23c], -R119 ;  /* 0x00008f0074b37a23 */ /* 0x000fe20000010877 */
[----:B------:R-:W5:Y:S01]  /*10a60*/  MUFU.EX2 R112, R112 ;  /* 0x0000007000707308 */ /* 0x000f620000000800 */
[----:B---3--:R-:W-:Y:S01]  /*10a70*/  F2FP.PACK_AB R66, R108, R111 ;  /* 0x0000006f6c42723e */ /* 0x008fe200000000ff */
[----:B------:R-:W-:-:S04]  /*10a80*/  FADD.FTZ R114, R117, R114 ;  /* 0x0000007275727221 */ /* 0x000fc80000010000 */
[----:B------:R-:W-:Y:S02]  /*10a90*/  FADD.FTZ R111, R111, R114 ;  /* 0x000000726f6f7221 */ /* 0x000fe40000010000 */
[----:B------:R-:W-:Y:S02]  /*10aa0*/  MUFU.EX2 R113, R113 ;  /* 0x0000007100717308 */ /* 0x000fe40000000800 */
[----:B------:R-:W-:-:S06]  /*10ab0*/  FADD.FTZ R108, R108, R111 ;  /* 0x0000006f6c6c7221 */ /* 0x000fcc0000010000 */
[----:B------:R-:W3:Y:S01]  /*10ac0*/  MUFU.EX2 R110, R110 ;  /* 0x0000006e006e7308 */ /* 0x000ee20000000800 */
[----:B-----5:R-:W-:Y:S01]  /*10ad0*/  F2FP.PACK_AB R65, R112, R115 ;  /* 0x000000737041723e */ /* 0x020fe200000000ff */
[----:B------:R-:W-:-:S06]  /*10ae0*/  FADD.FTZ R112, R115, R112 ;  /* 0x0000007073707221 */ /* 0x000fcc0000010000 */
[----:B------:R-:W-:Y:S01]  /*10af0*/  MUFU.EX2 R107, R107 ;  /* 0x0000006b006b7308 */ /* 0x000fe20000000800 */
[----:B---3--:R-:W-:-:S07]  /*10b00*/  F2FP.PACK_AB R67, R110, R113 ;  /* 0x000000716e43723e */ /* 0x008fce00000000ff */
[----:B------:R-:W3:Y:S01]  /*10b10*/  MUFU.EX2 R34, R34 ;  /* 0x0000002200227308 */ /* 0x000ee20000000800 */
[----:B------:R-:W-:-:S04]  /*10b20*/  FADD.FTZ R113, R113, R112 ;  /* 0x0000007071717221 */ /* 0x000fc80000010000 */
[----:B------:R-:W-:Y:S01]  /*10b30*/  FADD.FTZ R110, R110, R113 ;  /* 0x000000716e6e7221 */ /* 0x000fe20000010000 */
[C---:B------:R-:W-:Y:S02]  /*10b40*/  HMMA.16816.F32 R96, R64.reuse, R92, RZ ;  /* 0x0000005c4060723c */ /* 0x040fe400000018ff */
[----:B------:R-:W-:Y:S06]  /*10b50*/  MUFU.EX2 R33, R33 ;  /* 0x0000002100217308 */ /* 0x000fec0000000800 */
[----:B------:R-:W-:Y:S02]  /*10b60*/  HMMA.16816.F32 R92, R64, R94, RZ ;  /* 0x0000005e405c723c */ /* 0x000fe400000018ff */
[----:B------:R-:W5:Y:S01]  /*10b70*/  MUFU.EX2 R32, R32 ;  /* 0x0000002000207308 */ /* 0x000f620000000800 */
[----:B---3--:R-:W-:Y:S01]  /*10b80*/  F2FP.PACK_AB R4, R34, R107 ;  /* 0x0000006b2204723e */ /* 0x008fe200000000ff */
[----:B------:R-:W-:-:S04]  /*10b90*/  FADD.FTZ R107, R107, R108 ;  /* 0x0000006c6b6b7221 */ /* 0x000fc80000010000 */
[C---:B------:R-:W-:Y:S01]  /*10ba0*/  HMMA.16816.F32 R44, R64.reuse, R48, RZ ;  /* 0x00000030402c723c */ /* 0x040fe200000018ff */
[----:B------:R-:W-:Y:S01]  /*10bb0*/  FADD.FTZ R34, R34, R107 ;  /* 0x0000006b22227221 */ /* 0x000fe20000010000 */
[----:B------:R-:W-:Y:S06]  /*10bc0*/  MUFU.EX2 R109, R109 ;  /* 0x0000006d006d7308 */ /* 0x000fec0000000800 */
[----:B------:R-:W-:Y:S02]  /*10bd0*/  HMMA.16816.F32 R48, R64, R50, RZ ;  /* 0x000000324030723c */ /* 0x000fe400000018ff */
[----:B------:R-:W3:Y:S01]  /*10be0*/  MUFU.EX2 R106, R106 ;  /* 0x0000006a006a7308 */ /* 0x000ee20000000800 */
[----:B-----5:R-:W-:Y:S01]  /*10bf0*/  F2FP.PACK_AB R6, R32, R33 ;  /* 0x000000212006723e */ /* 0x020fe200000000ff */
[----:B------:R-:W-:-:S04]  /*10c00*/  FADD.FTZ R33, R33, R34 ;  /* 0x0000002221217221 */ /* 0x000fc80000010000 */
[C---:B------:R-:W-:Y:S01]  /*10c10*/  HMMA.16816.F32 R88, R64.reuse, R84, RZ ;  /* 0x000000544058723c */ /* 0x040fe200000018ff */
[----:B------:R-:W-:Y:S01]  /*10c20*/  FADD.FTZ R32, R32, R33 ;  /* 0x0000002120207221 */ /* 0x000fe20000010000 */
        /* <DEDUP_REMOVED lines=8> */
[----:B------:R-:W-:Y:S01]  /*10cb0*/  HMMA.16816.F32 R72, R64, R68, RZ ;  /* 0x000000444048723c */ /* 0x000fe200000018ff */
[----:B-----5:R-:W-:Y:S01]  /*10cc0*/  F2FP.PACK_AB R7, R0, R35 ;  /* 0x000000230007723e */ /* 0x020fe200000000ff */
[----:B------:R-:W-:Y:S01]  /*10cd0*/  MUFU.EX2 R124, R124 ;  /* 0x0000007c007c7308 */ /* 0x000fe20000000800 */
[----:B------:R-:W-:-:S05]  /*10ce0*/  FADD.FTZ R35, R35, R106 ;  /* 0x0000006a23237221 */ /* 0x000fca0000010000 */
[----:B----4-:R-:W-:Y:S01]  /*10cf0*/  HMMA.16816.F32 R36, R64, R40, RZ ;  /* 0x000000284024723c */ /* 0x010fe200000018ff */
[----:B------:R-:W-:Y:S01]  /*10d00*/  FADD.FTZ R0, R0, R35 ;  /* 0x0000002300007221 */ /* 0x000fe20000010000 */
[----:B------:R-:W-:Y:S06]  /*10d10*/  MUFU.EX2 R123, R123 ;  /* 0x0000007b007b7308 */ /* 0x000fec0000000800 */
[C---:B--2---:R-:W-:Y:S02]  /*10d20*/  HMMA.16816.F32 R96, R4.reuse, R12, R96 ;  /* 0x0000000c0460723c */ /* 0x044fe40000001860 */
[----:B------:R-:W-:Y:S06]  /*10d30*/  MUFU.EX2 R120, R120 ;  /* 0x0000007800787308 */ /* 0x000fec0000000800 */
[C---:B------:R-:W-:Y:S01]  /*10d40*/  HMMA.16816.F32 R92, R4.reuse, R14, R92 ;  /* 0x0000000e045c723c */ /* 0x040fe2000000185c */
[----:B------:R-:W2:Y:S01]  /*10d50*/  LDSM.16.MT88.4 R12, [R154+0xa800] ;  /* 0x00a800009a0c783b */ /* 0x000ea20000004200 */
[----:B------:R-:W-:Y:S06]  /*10d60*/  MUFU.EX2 R118, R118 ;  /* 0x0000007600767308 */ /* 0x000fec0000000800 */
[C---:B-1----:R-:W-:Y:S02]  /*10d70*/  HMMA.16816.F32 R88, R4.reuse, R8, R88 ;  /* 0x000000080458723c */ /* 0x042fe40000001858 */
[----:B------:R-:W-:Y:S06]  /*10d80*/  MUFU.EX2 R179, R179 ;  /* 0x000000b300b37308 */ /* 0x000fec0000000800 */
[----:B------:R-:W-:Y:S01]  /*10d90*/  HMMA.16816.F32 R84, R4, R10, R84 ;  /* 0x0000000a0454723c */ /* 0x000fe20000001854 */
[----:B------:R-:W1:Y:S07]  /*10da0*/  LDSM.16.MT88.4 R8, [R153+0xa800] ;  /* 0x00a800009908783b */ /* 0x000e6e0000004200 */
[C---:B------:R-:W-:Y:S08]  /*10db0*/  HMMA.16816.F32 R52, R64.reuse, R56, RZ ;  /* 0x000000384034723c */ /* 0x040ff000000018ff */
[C---:B------:R-:W-:Y:S08]  /*10dc0*/  HMMA.16816.F32 R76, R64.reuse, R78, RZ ;  /* 0x0000004e404c723c */ /* 0x040ff000000018ff */
[----:B------:R-:W-:Y:S08]  /*10dd0*/  HMMA.16816.F32 R68, R64, R70, RZ ;  /* 0x000000464044723c */ /* 0x000ff000000018ff */
[C---:B--2---:R-:W-:Y:S08]  /*10de0*/  HMMA.16816.F32 R44, R4.reuse, R12, R44 ;  /* 0x0000000c042c723c */ /* 0x044ff0000000182c */
[----:B------:R-:W-:Y:S01]  /*10df0*/  HMMA.16816.F32 R48, R4, R14, R48 ;  /* 0x0000000e0430723c */ /* 0x000fe20000001830 */
[----:B------:R-:W2:Y:S07]  /*10e00*/  LDSM.16.MT88.4 R12, [R152+0xa800] ;  /* 0x00a80000980c783b */ /* 0x000eae0000004200 */
[C---:B------:R-:W-:Y:S08]  /*10e10*/  HMMA.16816.F32 R40, R64.reuse, R42, RZ ;  /* 0x0000002a4028723c */ /* 0x040ff000000018ff */
[C---:B------:R-:W-:Y:S08]  /*10e20*/  HMMA.16816.F32 R56, R64.reuse, R58, RZ ;  /* 0x0000003a4038723c */ /* 0x040ff000000018ff */
[C---:B------:R-:W-:Y:S08]  /*10e30*/  HMMA.16816.F32 R60, R64.reuse, R20, RZ ;  /* 0x00000014403c723c */ /* 0x040ff000000018ff */
[----:B------:R-:W-:Y:S01]  /*10e40*/  HMMA.16816.F32 R64, R64, R22, RZ ;  /* 0x000000164040723c */ /* 0x000fe200000018ff */
        /* <DEDUP_REMOVED lines=21> */
[C---:B------:R-:W-:Y:S01]  /*10fa0*/  HMMA.16816.F32 R36, R4.reuse, R16, R36 ;  /* 0x000000100424723c */ /* 0x040fe20000001824 */
[--C-:B------:R-:W-:Y:S02]  /*10fb0*/  FFMA.FTZ R27, R138, c[0x0][0x23c], -R119.reuse ;  /* 0x00008f008a1b7a23 */ /* 0x100fe40000010877 */
[----:B------:R-:W-:Y:S02]  /*10fc0*/  FFMA.FTZ R126, R121, c[0x0][0x23c], -R126 ;  /* 0x00008f00797e7a23 */ /* 0x000fe4000001087e */
[----:B------:R-:W3:Y:S01]  /*10fd0*/  MUFU.EX2 R26, R26 ;  /* 0x0000001a001a7308 */ /* 0x000ee20000000800 */
[----:B------:R-:W-:Y:S02]  /*10fe0*/  FFMA.FTZ R121, R122, c[0x0][0x23c], -R119 ;  /* 0x00008f007a797a23 */ /* 0x000fe40000010877 */
[----:B------:R-:W-:Y:S01]  /*10ff0*/  HMMA.16816.F32 R40, R4, R18, R40 ;  /* 0x000000120428723c */ /* 0x000fe20000001828 */
[----:B------:R-:W4:Y:S04]  /*11000*/  LDSM.16.MT88.4 R16, [R152+0x9000] ;  /* 0x009000009810783b */ /* 0x000f280000004200 */
[----:B------:R-:W5:Y:S08]  /*11010*/  MUFU.EX2 R24, R24 ;  /* 0x0000001800187308 */ /* 0x000f700000000800 */
[----:B------:R-:W1:Y:S01]  /*11020*/  MUFU.EX2 R27, R27 ;  /* 0x0000001b001b7308 */ /* 0x000e620000000800 */
[----:B---3--:R-:W-:Y:S01]  /*11030*/  F2FP.PACK_AB R4, R26, R29 ;  /* 0x0000001d1a04723e */ /* 0x008fe200000000ff */
[----:B------:R-:W-:-:S04]  /*11040*/  FADD.FTZ R29, R29, R32 ;  /* 0x000000201d1d7221 */ /* 0x000fc80000010000 */
[----:B------:R-:W-:Y:S02]  /*11050*/  FADD.FTZ R26, R26, R29 ;  /* 0x0000001d1a1a7221 */ /* 0x000fe40000010000 */
[----:B------:R-:W-:Y:S01]  /*11060*/  MUFU.EX2 R31, R31 ;  /* 0x0000001f001f7308 */ /* 0x000fe20000000800 */
[----:B-----5:R-:W-:Y:S01]  /*11070*/  F2FP.PACK_AB R6, R24, R25 ;  /* 0x000000191806723e */ /* 0x020fe200000000ff */
[----:B------:R-:W-:-:S04]  /*11080*/  FADD.FTZ R25, R25, R26 ;  /* 0x0000001a19197221 */ /* 0x000fc80000010000 */
[----:B------:R-:W-:Y:S02]  /*11090*/  FADD.FTZ R24, R24, R25 ;  /* 0x0000001918187221 */ /* 0x000fe40000010000 */
[----:B------:R-:W3:Y:S01]  /*110a0*/  MUFU.EX2 R30, R30 ;  /* 0x0000001e001e7308 */ /* 0x000ee20000000800 */
[----:B-1----:R-:W-:Y:S01]  /*110b0*/  F2FP.PACK_AB R5, R28, R27 ;  /* 0x0000001b1c05723e */ /* 0x002fe200000000ff */
[----:B------:R-:W-:-:S04]  /*110c0*/  FADD.FTZ R27, R27, R0 ;  /* 0x000000001b1b7221 */ /* 0x000fc80000010000 */
[----:B------:R-:W-:Y:S02]  /*110d0*/  FADD.FTZ R28, R28, R27 ;  /* 0x0000001b1c1c7221 */ /* 0x000fe40000010000 */
[----:B------:R-:W-:Y:S01]  /*110e0*/  MUFU.EX2 R126, R126 ;  /* 0x0000007e007e7308 */ /* 0x000fe20000000800 */
[----:B---3--:R-:W-:-:S07]  /*110f0*/  F2FP.PACK_AB R7, R30, R31 ;  /* 0x0000001f1e07723e */ /* 0x008fce00000000ff */
[----:B------:R-:W1:Y:S01]  /*11100*/  MUFU.EX2 R121, R121 ;  /* 0x0000007900797308 */ /* 0x000e620000000800 */
[----:B------:R-:W-:-:S04]  /*11110*/  FADD.FTZ R31, R31, R28 ;  /* 0x0000001c1f1f7221 */ /* 0x000fc80000010000 */
[----:B------:R-:W-:Y:S01]  /*11120*/  FADD.FTZ R30, R30, R31 ;  /* 0x0000001f1e1e7221 */ /* 0x000fe20000010000 */
[C---:B------:R-:W-:Y:S08]  /*11130*/  HMMA.16816.F32 R96, R4.reuse, R12, R96 ;  /* 0x0000000c0460723c */ /* 0x040ff00000001860 */
        /* <DEDUP_REMOVED lines=12> */
[C---:B--2---:R-:W-:Y:S08]  /*11200*/  HMMA.16816.F32 R44, R4.reuse, R8, R44 ;  /* 0x00000008042c723c */ /* 0x044ff0000000182c */
[C---:B------:R-:W-:Y:S01]  /*11210*/  HMMA.16816.F32 R48, R4.reuse, R10, R48 ;  /* 0x0000000a0430723c */ /* 0x040fe20000001830 */
[----:B------:R-:W2:Y:S07]  /*11220*/  LDSM.16.MT88.4 R8, [R156+0x9800] ;  /* 0x009800009c08783b */ /* 0x000eae0000004200 */
[C---:B------:R-:W-:Y:S01]  /*11230*/  HMMA.16816.F32 R68, R4.reuse, R18, R68 ;  /* 0x000000120444723c */ /* 0x040fe20000001844 */
[----:B------:R-:W4:Y:S07]  /*11240*/  LDSM.16.MT88.4 R16, [R154+0x9800] ;  /* 0x009800009a10783b */ /* 0x000f2e0000004200 */
[C---:B-----5:R-:W-:Y:S08]  /*11250*/  HMMA.16816.F32 R52, R4.reuse, R20, R52 ;  /* 0x000000140434723c */ /* 0x060ff00000001834 */
[C---:B------:R-:W-:Y:S01]  /*11260*/  HMMA.16816.F32 R56, R4.reuse, R22, R56 ;  /* 0x000000160438723c */ /* 0x040fe20000001838 */
[----:B------:R-:W-:Y:S07]  /*11270*/  LDSM.16.MT88.4 R20, [R153+0x9800] ;  /* 0x009800009914783b */ /* 0x000fee0000004200 */
[C---:B---3--:R-:W-:Y:S08]  /*11280*/  HMMA.16816.F32 R60, R4.reuse, R12, R60 ;  /* 0x0000000c043c723c */ /* 0x048ff0000000183c */
[----:B------:R-:W-:Y:S01]  /*11290*/  HMMA.16816.F32 R64, R4, R14, R64 ;  /* 0x0000000e0440723c */ /* 0x000fe20000001840 */
[----:B------:R-:W3:Y:S06]  /*112a0*/  LDSM.16.MT88.4 R12, [R152+0x9800] ;  /* 0x00980000980c783b */ /* 0x000eec0000004200 */
        /* <DEDUP_REMOVED lines=96> */
.L_x_6377:
[----:B------:R-:W-:-:S05]  /*118b0*/  IMAD.MOV.U32 R6, RZ, RZ, c[0x0][0x1a0] ;  /* 0x00006800ff067624 */ /* 0x000fca00078e00ff */
[----:B------:R-:W-:-:S04]  /*118c0*/  LEA R6, -R6, RZ, 0x6 ;  /* 0x000000ff06067211 */ /* 0x000fc800078e31ff */
[----:B------:R-:W-:Y:S02]  /*118d0*/  SHF.R.S32.HI R0, RZ, 0x1f, R6 ;  /* 0x0000001fff007819 */ /* 0x000fe40000011406 */
.L_x_6378:
        /* <DEDUP_REMOVED lines=39> */
[----:B------:R-:W-:Y:S01]  /*11b50*/  @P2 LEA R18, P5, R6, c[0x0][0x170], 0x1 ;  /* 0x00005c0006122a11 */ /* 0x000fe200078a08ff */
[----:B------:R-:W-:Y:S01]  /*11b60*/  @!P0 STS.128 [R172+0x8800], RZ ;  /* 0x008800ffac008388 */ /* 0x000fe20000000c00 */
[C---:B------:R-:W-:Y:S01]  /*11b70*/  @P0 LEA R24, P4, R5.reuse, R182, 0x1 ;  /* 0x000000b605180211 */ /* 0x040fe200078808ff */
[----:B------:R-:W-:Y:S01]  /*11b80*/  @P2 IMAD.X R101, R4, 0x1, R101, P1 ;  /* 0x0000000104652824 */ /* 0x000fe200008e0665 */
[----:B------:R-:W-:Y:S01]  /*11b90*/  @P2 LEA.HI.X R19, R6, c[0x0][0x174], R7, 0x1, P5 ;  /* 0x00005d0006132a11 */ /* 0x000fe200028f0c07 */
[----:B------:R-:W-:Y:S01]  /*11ba0*/  @!PT LDS RZ, [RZ] ;  /* 0x00000000fffff984 */ /* 0x000fe20000000800 */
[----:B------:R-:W-:Y:S01]  /*11bb0*/  @!PT LDS RZ, [RZ] ;  /* 0x00000000fffff984 */ /* 0x000fe20000000800 */
[----:B------:R-:W-:Y:S01]  /*11bc0*/  @!PT LDS RZ, [RZ] ;  /* 0x00000000fffff984 */ /* 0x000fe20000000800 */
[----:B------:R3:W-:Y:S01]  /*11bd0*/  @P2 LDGSTS.E.BYPASS.LTC128B.128 [R172+0xa800], [R8.64+0x80] ;  /* 0x0a80008008ac2fae */ /* 0x0007e2000b901d46 */
[C---:B------:R-:W-:Y:S01]  /*11be0*/  @P2 LEA R26, P1, R104.reuse, c[0x0][0x170], 0x1 ;  /* 0x00005c00681a2a11 */ /* 0x040fe200078208ff */
[----:B------:R-:W-:Y:S01]  /*11bf0*/  IMAD.MOV.U32 R182, RZ, RZ, R128 ;  /* 0x000000ffffb67224 */ /* 0x000fe200078e0080 */
[----:B------:R-:W-:Y:S01]  /*11c00*/  @P0 LEA.HI.X R25, R5, R183, R4, 0x1, P4 ;  /* 0x000000b705190211 */ /* 0x000fe200020f0c04 */
[----:B------:R-:W-:Y:S01]  /*11c10*/  @!P2 STS.128 [R172+0xa800], RZ ;  /* 0x00a800ffac00a388 */ /* 0x000fe20000000c00 */
[----:B------:R-:W-:Y:S01]  /*11c20*/  @P2 LEA.HI.X R27, R104, c[0x0][0x174], R101, 0x1, P1 ;  /* 0x00005d00681b2a11 */ /* 0x000fe200008f0c65 */
[----:B------:R-:W-:-:S02]  /*11c30*/  IMAD.MOV.U32 R183, RZ, RZ, R129 ;  /* 0x000000ffffb77224 */ /* 0x000fc400078e0081 */
        /* <DEDUP_REMOVED lines=22> */
[----:B--2---:R-:W4:Y:S04]  /*11da0*/  LDSM.16.M88.4 R12, [R161+0x4800] ;  /* 0x00480000a10c783b */ /* 0x004f280000000200 */
[----:B------:R-:W3:Y:S04]  /*11db0*/  LDSM.16.M88.4 R4, [R161+0x5000] ;  /* 0x00500000a104783b */ /* 0x000ee80000000200 */
[----:B------:R-:W2:Y:S04]  /*11dc0*/  LDSM.16.M88.4 R124, [R161+0x5800] ;  /* 0x00580000a17c783b */ /* 0x000ea80000000200 */
[----:B------:R-:W-:Y:S04]  /*11dd0*/  LDSM.16.M88.4 R28, [R160] ;  /* 0x00000000a01c783b */ /* 0x000fe80000000200 */
[----:B------:R-:W1:Y:S04]  /*11de0*/  LDSM.16.M88.4 R120, [R159] ;  /* 0x000000009f78783b */ /* 0x000e680000000200 */
[----:B------:R-:W1:Y:S04]  /*11df0*/  LDSM.16.M88.4 R108, [R151] ;  /* 0x00000000976c783b */ /* 0x000e680000000200 */
[----:B------:R-:W1:Y:S04]  /*11e00*/  LDSM.16.M88.4 R104, [R150] ;  /* 0x000000009668783b */ /* 0x000e680000000200 */
[----:B------:R-:W1:Y:S04]  /*11e10*/  LDSM.16.M88.4 R32, [R149] ;  /* 0x000000009520783b */ /* 0x000e680000000200 */
[----:B------:R-:W0:Y:S01]  /*11e20*/  LDGDEPBAR ;  /* 0x00000000000079af */ /* 0x000e220000000000 */
[C---:B-----5:R-:W-:Y:S08]  /*11e30*/  HMMA.16816.F32 R24, R112.reuse, R20, RZ ;  /* 0x000000147018723c */ /* 0x060ff000000018ff */
[C---:B----4-:R-:W-:Y:S08]  /*11e40*/  HMMA.16816.F32 R16, R112.reuse, R12, RZ ;  /* 0x0000000c7010723c */ /* 0x050ff000000018ff */
[C---:B---3--:R-:W-:Y:S08]  /*11e50*/  HMMA.16816.F32 R8, R112.reuse, R4, RZ ;  /* 0x000000047008723c */ /* 0x048ff000000018ff */
[C---:B------:R-:W-:Y:S08]  /*11e60*/  HMMA.16816.F32 R20, R112.reuse, R22, RZ ;  /* 0x000000167014723c */ /* 0x040ff000000018ff */
[C---:B------:R-:W-:Y:S08]  /*11e70*/  HMMA.16816.F32 R12, R112.reuse, R14, RZ ;  /* 0x0000000e700c723c */ /* 0x040ff000000018ff */
[C---:B------:R-:W-:Y:S08]  /*11e80*/  HMMA.16816.F32 R4, R112.reuse, R6, RZ ;  /* 0x000000067004723c */ /* 0x040ff000000018ff */
[C---:B--2---:R-:W-:Y:S08]  /*11e90*/  HMMA.16816.F32 R116, R112.reuse, R124, RZ ;  /* 0x0000007c7074723c */ /* 0x044ff000000018ff */
[----:B------:R-:W-:Y:S01]  /*11ea0*/  HMMA.16816.F32 R112, R112, R126, RZ ;  /* 0x0000007e7070723c */ /* 0x000fe200000018ff */
        /* <DEDUP_REMOVED lines=43> */
[C---:B--2---:R-:W-:Y:S08]  /*12160*/  HMMA.16816.F32 R8, R32.reuse, R28, R8 ;  /* 0x0000001c2008723c */ /* 0x044ff00000001808 */
[C---:B------:R-:W-:Y:S01]  /*12170*/  HMMA.16816.F32 R4, R32.reuse, R30, R4 ;  /* 0x0000001e2004723c */ /* 0x040fe20000001804 */
[----:B------:R-:W1:Y:S07]  /*12180*/  LDSM.16.M88.4 R28, [R160+0x2000] ;  /* 0x00200000a01c783b */ /* 0x000e6e0000000200 */
[C---:B------:R-:W-:Y:S08]  /*12190*/  HMMA.16816.F32 R16, R32.reuse, R104, R16 ;  /* 0x000000682010723c */ /* 0x040ff00000001810 */
[C---:B------:R-:W-:Y:S01]  /*121a0*/  HMMA.16816.F32 R12, R32.reuse, R106, R12 ;  /* 0x0000006a200c723c */ /* 0x040fe2000000180c */
[----:B------:R-:W2:Y:S07]  /*121b0*/  LDSM.16.M88.4 R104, [R146] ;  /* 0x000000009268783b */ /* 0x000eae0000000200 */
[C---:B------:R-:W-:Y:S08]  /*121c0*/  HMMA.16816.F32 R116, R32.reuse, R120, R116 ;  /* 0x000000782074723c */ /* 0x040ff00000001874 */
[----:B------:R-:W-:Y:S01]  /*121d0*/  HMMA.16816.F32 R112, R32, R122, R112 ;  /* 0x0000007a2070723c */ /* 0x000fe20000001870 */
[----:B------:R-:W3:Y:S04]  /*121e0*/  LDSM.16.M88.4 R32, [R145] ;  /* 0x000000009120783b */ /* 0x000ee80000000200 */
[----:B------:R-:W-:Y:S03]  /*121f0*/  LDSM.16.M88.4 R120, [R155+0x7800] ;  /* 0x007800009b78783b */ /* 0x000fe60000000200 */
        /* <DEDUP_REMOVED lines=20> */
[C---:B-1----:R-:W-:Y:S08]  /*12340*/  HMMA.16816.F32 R8, R124.reuse, R28, R8 ;  /* 0x0000001c7c08723c */ /* 0x042ff00000001808 */
[----:B------:R-:W-:Y:S01]  /*12350*/  HMMA.16816.F32 R4, R124, R30, R4 ;  /* 0x0000001e7c04723c */ /* 0x000fe20000001804 */
[----:B------:R-:W1:Y:S07]  /*12360*/  LDSM.16.M88.4 R28, [R148+0x3000] ;  /* 0x00300000941c783b */ /* 0x000e6e0000000200 */
[C---:B--2---:R-:W-:Y:S08]  /*12370*/  HMMA.16816.F32 R20, R108.reuse, R106, R20 ;  /* 0x0000006a6c14723c */ /* 0x044ff00000001814 */
[C---:B------:R-:W-:Y:S08]  /*12380*/  HMMA.16816.F32 R24, R108.reuse, R104, R24 ;  /* 0x000000686c18723c */ /* 0x040ff00000001818 */
[C---:B---3--:R-:W-:Y:S01]  /*12390*/  HMMA.16816.F32 R16, R108.reuse, R32, R16 ;  /* 0x000000206c10723c */ /* 0x048fe20000001810 */
[----:B------:R-:W2:Y:S07]  /*123a0*/  S2R R33, SR_TID.X ;  /* 0x0000000000217919 */ /* 0x000eae0000002100 */
[----:B------:R-:W-:Y:S01]  /*123b0*/  FMUL.FTZ R20, R20, c[0x0][0x2ec] ;  /* 0x0000bb0014147a20 */ /* 0x000fe20000410000 */
[----:B------:R-:W-:Y:S01]  /*123c0*/  HMMA.16816.F32 R12, R108, R34, R12 ;  /* 0x000000226c0c723c */ /* 0x000fe2000000180c */
[----:B------:R-:W-:-:S02]  /*123d0*/  FMUL.FTZ R22, R22, c[0x0][0x2ec] ;  /* 0x0000bb0016167a20 */ /* 0x000fc40000410000 */
[----:B------:R-:W-:-:S04]  /*123e0*/  FMUL.FTZ R21, R21, c[0x0][0x2ec] ;  /* 0x0000bb0015157a20 */ /* 0x000fc80000410000 */
[----:B------:R-:W-:Y:S01]  /*123f0*/  FMUL.FTZ R0, R24, c[0x0][0x2ec] ;  /* 0x0000bb0018007a20 */ /* 0x000fe20000410000 */
[----:B-1----:R-:W-:Y:S01]  /*12400*/  HMMA.16816.F32 R8, R108, R28, R8 ;  /* 0x0000001c6c08723c */ /* 0x002fe20000001808 */
[----:B------:R-:W-:Y:S01]  /*12410*/  FMUL.FTZ R24, R26, c[0x0][0x2ec] ;  /* 0x0000bb001a187a20 */ /* 0x000fe20000410000 */
[----:B------:R-:W-:Y:S01]  /*12420*/  MUFU.TANH R22, R22 ;  /* 0x0000001600167308 */ /* 0x000fe20000002400 */
[----:B------:R-:W-:Y:S02]  /*12430*/  FMUL.FTZ R26, R27, c[0x0][0x2ec] ;  /* 0x0000bb001b1a7a20 */ /* 0x000fe40000410000 */
[----:B------:R-:W-:Y:S02]  /*12440*/  FMUL.FTZ R25, R25, c[0x0][0x2ec] ;  /* 0x0000bb0019197a20 */ /* 0x000fe40000410000 */
[----:B------:R-:W-:Y:S01]  /*12450*/  FMUL.FTZ R16, R16, c[0x0][0x2ec] ;  /* 0x0000bb0010107a20 */ /* 0x000fe20000410000 */
[----:B------:R-:W-:Y:S01]  /*12460*/  HMMA.16816.F32 R112, R124, R122, R112 ;  /* 0x0000007a7c70723c */ /* 0x000fe20000001870 */
[----:B------:R-:W-:Y:S01]  /*12470*/  FMUL.FTZ R17, R17, c[0x0][0x2ec] ;  /* 0x0000bb0011117a20 */ /* 0x000fe20000410000 */
[----:B------:R1:W3:Y:S01]  /*12480*/  MUFU.TANH R27, R20 ;  /* 0x00000014001b7308 */ /* 0x0002e20000002400 */
[----:B------:R-:W-:-:S02]  /*12490*/  FMUL.FTZ R18, R18, c[0x0][0x2ec] ;  /* 0x0000bb0012127a20 */ /* 0x000fc40000410000 */
[----:B------:R-:W-:-:S03]  /*124a0*/  FMUL.FTZ R29, R23, c[0x0][0x2ec] ;  /* 0x0000bb00171d7a20 */ /* 0x000fc60000410000 */
[----:B------:R-:W-:Y:S01]  /*124b0*/  HMMA.16816.F32 R4, R108, R30, R4 ;  /* 0x0000001e6c04723c */ /* 0x000fe20000001804 */
[----:B------:R-:W-:Y:S01]  /*124c0*/  FMUL.FTZ R124, R14, c[0x0][0x2ec] ;  /* 0x0000bb000e7c7a20 */ /* 0x000fe20000410000 */
[----:B------:R-:W-:Y:S01]  /*124d0*/  MUFU.TANH R23, R16 ;  /* 0x0000001000177308 */ /* 0x000fe20000002400 */
[----:B------:R-:W-:Y:S02]  /*124e0*/  FMUL.FTZ R14, R15, c[0x0][0x2ec] ;  /* 0x0000bb000f0e7a20 */ /* 0x000fe40000410000 */
[----:B------:R-:W-:Y:S02]  /*124f0*/  FMUL.FTZ R107, R12, c[0x0][0x2ec] ;  /* 0x0000bb000c6b7a20 */ /* 0x000fe40000410000 */
[----:B------:R-:W-:Y:S02]  /*12500*/  FMUL.FTZ R12, R13, c[0x0][0x2ec] ;  /* 0x0000bb000d0c7a20 */ /* 0x000fe40000410000 */
[----:B------:R-:W-:Y:S01]  /*12510*/  FMUL.FTZ R15, R9, c[0x0][0x2ec] ;  /* 0x0000bb00090f7a20 */ /* 0x000fe20000410000 */
[----:B------:R-:W-:Y:S01]  /*12520*/  MUFU.TANH R28, R17 ;  /* 0x00000011001c7308 */ /* 0x000fe20000002400 */
[----:B-1----:R-:W-:-:S02]  /*12530*/  FMUL.FTZ R20, R19, c[0x0][0x2ec] ;  /* 0x0000bb0013147a20 */ /* 0x002fc40000410000 */
[----:B--2---:R-:W-:Y:S02]  /*12540*/  IMAD.SHL.U32 R9, R33, 0x2, RZ ;  /* 0x0000000221097824 */ /* 0x004fe400078e00ff */
[----:B------:R-:W-:Y:S02]  /*12550*/  FMUL.FTZ R8, R8, c[0x0][0x2ec] ;  /* 0x0000bb0008087a20 */ /* 0x000fe40000410000 */
[----:B------:R-:W-:Y:S01]  /*12560*/  FMUL.FTZ R122, R10, c[0x0][0x2ec] ;  /* 0x0000bb000a7a7a20 */ /* 0x000fe20000410000 */
[----:B------:R1:W2:Y:S01]  /*12570*/  MUFU.TANH R32, R18 ;  /* 0x0000001200207308 */ /* 0x0002a20000002400 */
[----:B------:R-:W-:Y:S01]  /*12580*/  LOP3.LUT R9, R9, 0x6, RZ, 0xc0, !PT ;  /* 0x0000000609097812 */ /* 0x000fe200078ec0ff */
[----:B------:R-:W-:-:S04]  /*12590*/  FMUL.FTZ R10, R11, c[0x0][0x2ec] ;  /* 0x0000bb000b0a7a20 */ /* 0x000fc80000410000 */
[----:B------:R-:W-:Y:S02]  /*125a0*/  IMAD R9, R176, 0x40, R9 ;  /* 0x00000040b0097824 */ /* 0x000fe400078e0209 */
[----:B------:R-:W4:Y:S01]  /*125b0*/  MUFU.TANH R25, R25 ;  /* 0x0000001900197308 */ /* 0x000f220000002400 */
[----:B------:R-:W-:Y:S02]  /*125c0*/  FMUL.FTZ R123, R4, c[0x0][0x2ec] ;  /* 0x0000bb00047b7a20 */ /* 0x000fe40000410000 */
[----:B------:R-:W-:Y:S01]  /*125d0*/  IADD3 R4, R9, 0x8, RZ ;  /* 0x0000000809047810 */ /* 0x000fe20007ffe0ff */
[----:B------:R-:W-:Y:S02]  /*125e0*/  FMUL.FTZ R121, R5, c[0x0][0x2ec] ;  /* 0x0000bb0005797a20 */ /* 0x000fe40000410000 */
[----:B------:R-:W-:Y:S01]  /*125f0*/  FMUL.FTZ R120, R6, c[0x0][0x2ec] ;  /* 0x0000bb0006787a20 */ /* 0x000fe20000410000 */
[C---:B------:R-:W-:Y:S01]  /*12600*/  ISETP.GE.AND P1, PT, R4.reuse, R2, PT ;  /* 0x000000020400720c */ /* 0x040fe20003f26270 */
[----:B-1----:R-:W1:Y:S01]  /*12610*/  LDSM.16.M88.4 R16, [R148+0x3800] ;  /* 0x003800009410783b */ /* 0x002e620000000200 */
[----:B------:R-:W5:Y:S01]  /*12620*/  MUFU.TANH R26, R26 ;  /* 0x0000001a001a7308 */ /* 0x000f620000002400 */
[----:B------:R-:W-:Y:S01]  /*12630*/  ISETP.GE.AND P0, PT, R4, R103, PT ;  /* 0x000000670400720c */ /* 0x000fe20003f06270 */
[----:B------:R-:W-:Y:S01]  /*12640*/  FMUL.FTZ R11, R7, c[0x0][0x2ec] ;  /* 0x0000bb00070b7a20 */ /* 0x000fe20000410000 */
[----:B------:R-:W-:Y:S01]  /*12650*/  IADD3 R4, R9, 0x10, RZ ;  /* 0x0000001009047810 */ /* 0x000fe20007ffe0ff */
[----:B------:R-:W-:-:S04]  /*12660*/  DEPBAR.LE SB0, 0x0 ;  /* 0x000080000000791a */ /* 0x000fc80000000000 */
[----:B------:R4:W-:Y:S01]  /*12670*/  MUFU.TANH R13, R8 ;  /* 0x00000008000d7308 */ /* 0x0009e20000002400 */
[----:B---3--:R-:W-:Y:S02]  /*12680*/  FSEL R5, R27, -INF , !P1 ;  /* 0xff8000001b057808 */ /* 0x008fe40004800000 */
[----:B------:R-:W-:Y:S02]  /*12690*/  ISETP.GE.AND P1, PT, R4, R103, PT ;  /* 0x000000670400720c */ /* 0x000fe40003f26270 */
[----:B------:R-:W-:Y:S02]  /*126a0*/  FSEL R6, R22, -INF , !P0 ;  /* 0xff80000016067808 */ /* 0x000fe40004000000 */
[----:B--2---:R-:W-:Y:S01]  /*126b0*/  FSEL R22, R32, -INF , !P1 ;  /* 0xff80000020167808 */ /* 0x004fe20004800000 */
[----:B------:R-:W2:Y:S01]  /*126c0*/  MUFU.TANH R21, R21 ;  /* 0x0000001500157308 */ /* 0x000ea20000002400 */
[----:B----4-:R-:W-:-:S07]  /*126d0*/  IADD3 R8, R9, 0x1, RZ ;  /* 0x0000000109087810 */ /* 0x010fce0007ffe0ff */
[----:B------:R-:W3:Y:S01]  /*126e0*/  MUFU.TANH R29, R29 ;  /* 0x0000001d001d7308 */ /* 0x000ee20000002400 */
[C---:B------:R-:W-:Y:S02]  /*126f0*/  ISETP.GE.AND P5, PT, R8.reuse, R2, PT ;  /* 0x000000020800720c */ /* 0x040fe40003fa6270 */
[----:B------:R-:W-:Y:S02]  /*12700*/  ISETP.GE.AND P6, PT, R8, R103, PT ;  /* 0x000000670800720c */ /* 0x000fe40003fc6270 */
[----:B------:R-:W-:-:S03]  /*12710*/  IADD3 R8, R9, 0x9, RZ ;  /* 0x0000000909087810 */ /* 0x000fc60007ffe0ff */
[----:B------:R-:W4:Y:S01]  /*12720*/  MUFU.TANH R20, R20 ;  /* 0x0000001400147308 */ /* 0x000f220000002400 */
[----:B------:R-:W-:Y:S02]  /*12730*/  FSEL R25, R25, -INF , !P5 ;  /* 0xff80000019197808 */ /* 0x000fe40006800000 */
[CC--:B------:R-:W-:Y:S02]  /*12740*/  ISETP.GE.AND P4, PT, R8.reuse, R2.reuse, PT ;  /* 0x000000020800720c */ /* 0x0c0fe40003f86270 */
[----:B------:R-:W-:Y:S01]  /*12750*/  ISETP.GE.AND P5, PT, R8, R103, PT ;  /* 0x000000670800720c */ /* 0x000fe20003fa6270 */
[----:B-1----:R-:W-:Y:S01]  /*12760*/  HMMA.16816.F32 R116, R108, R16, R116 ;  /* 0x000000106c74723c */ /* 0x002fe20000001874 */
[----:B-----5:R-:W-:Y:S01]  /*12770*/  FSEL R8, R26, -INF , !P6 ;  /* 0xff8000001a087808 */ /* 0x020fe20007000000 */
[----:B------:R-:W1:Y:S01]  /*12780*/  MUFU.TANH R107, R107 ;  /* 0x0000006b006b7308 */ /* 0x000e620000002400 */
[----:B------:R-:W-:Y:S02]  /*12790*/  ISETP.GE.AND P6, PT, R4, R2, PT ;  /* 0x000000020400720c */ /* 0x000fe40003fc6270 */
[----:B------:R-:W-:-:S02]  /*127a0*/  IADD3 R4, R9, 0x11, RZ ;  /* 0x0000001109047810 */ /* 0x000fc40007ffe0ff */
[C---:B------:R-:W-:Y:S01]  /*127b0*/  IADD3 R17, R9.reuse, 0x18, RZ ;  /* 0x0000001809117810 */ /* 0x040fe20007ffe0ff */
[----:B------:R-:W-:Y:S01]  /*127c0*/  HMMA.16816.F32 R112, R108, R18, R112 ;  /* 0x000000126c70723c */ /* 0x000fe20000001870 */
[C---:B------:R-:W-:Y:S01]  /*127d0*/  ISETP.GE.AND P0, PT, R4.reuse, R2, PT ;  /* 0x000000020400720c */ /* 0x040fe20003f06270 */
[----:B------:R-:W-:Y:S01]  /*127e0*/  MUFU.TANH R12, R12 ;  /* 0x0000000c000c7308 */ /* 0x000fe20000002400 */
[----:B------:R-:W-:Y:S02]  /*127f0*/  IADD3 R16, R9, 0x19, RZ ;  /* 0x0000001909107810 */ /* 0x000fe40007ffe0ff */
[----:B--2---:R-:W-:Y:S02]  /*12800*/  FSEL R7, R21, -INF , !P4 ;  /* 0xff80000015077808 */ /* 0x004fe40006000000 */
[----:B------:R-:W-:Y:S02]  /*12810*/  ISETP.GE.AND P4, PT, R4, R103, PT ;  /* 0x000000670400720c */ /* 0x000fe40003f86270 */
[----:B---3--:R-:W-:Y:S01]  /*12820*/  FSEL R4, R29, -INF , !P5 ;  /* 0xff8000001d047808 */ /* 0x008fe20006800000 */
[----:B------:R-:W2:Y:S01]  /*12830*/  MUFU.TANH R124, R124 ;  /* 0x0000007c007c7308 */ /* 0x000ea20000002400 */
[----:B------:R-:W-:-:S02]  /*12840*/  FSEL R23, R23, -INF , !P6 ;  /* 0xff80000017177808 */ /* 0x000fc40007000000 */
[----:B------:R-:W-:Y:S02]  /*12850*/  FSEL R21, R28, -INF , !P0 ;  /* 0xff8000001c157808 */ /* 0x000fe40004000000 */
[-C--:B------:R-:W-:Y:S01]  /*12860*/  ISETP.GE.AND P5, PT, R17, R2.reuse, PT ;  /* 0x000000021100720c */ /* 0x080fe20003fa6270 */
[----:B------:R-:W-:Y:S01]  /*12870*/  FMUL.FTZ R101, R117, c[0x0][0x2ec] ;  /* 0x0000bb0075657a20 */ /* 0x000fe20000410000 */
[-C--:B------:R-:W-:Y:S01]  /*12880*/  ISETP.GE.AND P6, PT, R17, R103.reuse, PT ;  /* 0x000000671100720c */ /* 0x080fe20003fc6270 */
[----:B------:R-:W-:Y:S01]  /*12890*/  MUFU.TANH R15, R15 ;  /* 0x0000000f000f7308 */ /* 0x000fe20000002400 */
[-C--:B------:R-:W-:Y:S01]  /*128a0*/  ISETP.GE.AND P1, PT, R16, R2.reuse, PT ;  /* 0x000000021000720c */ /* 0x080fe20003f26270 */
[----:B------:R-:W-:Y:S01]  /*128b0*/  FMUL.FTZ R105, R116, c[0x0][0x2ec] ;  /* 0x0000bb0074697a20 */ /* 0x000fe20000410000 */
[----:B------:R-:W-:Y:S01]  /*128c0*/  ISETP.GE.AND P0, PT, R16, R103, PT ;  /* 0x000000671000720c */ /* 0x000fe20003f06270 */
[----:B------:R-:W-:Y:S01]  /*128d0*/  FMUL.FTZ R104, R118, c[0x0][0x2ec] ;  /* 0x0000bb0076687a20 */ /* 0x000fe20000410000 */
[C---:B------:R-:W-:Y:S01]  /*128e0*/  IADD3 R17, R9.reuse, 0x20, RZ ;  /* 0x0000002009117810 */ /* 0x040fe20007ffe0ff */
[----:B------:R-:W-:Y:S01]  /*128f0*/  FMUL.FTZ R33, R114, c[0x0][0x2ec] ;  /* 0x0000bb0072217a20 */ /* 0x000fe20000410000 */
[----:B------:R-:W-:Y:S01]  /*12900*/  IADD3 R16, R9, 0x21, RZ ;  /* 0x0000002109107810 */ /* 0x000fe20007ffe0ff */
[----:B------:R-:W3:Y:S01]  /*12910*/  MUFU.TANH R122, R122 ;  /* 0x0000007a007a7308 */ /* 0x000ee20000002400 */
[----:B----4-:R-:W-:Y:S01]  /*12920*/  FSEL R126, R20, -INF , !P4 ;  /* 0xff800000147e7808 */ /* 0x010fe20006000000 */
[----:B------:R-:W-:Y:S01]  /*12930*/  FMUL.FTZ R102, R119, c[0x0][0x2ec] ;  /* 0x0000bb0077667a20 */ /* 0x000fe20000410000 */
[----:B-1----:R-:W-:Y:S01]  /*12940*/  FSEL R107, R107, -INF , !P5 ;  /* 0xff8000006b6b7808 */ /* 0x002fe20006800000 */
[----:B------:R-:W-:Y:S01]  /*12950*/  FMUL.FTZ R106, R112, c[0x0][0x2ec] ;  /* 0x0000bb00706a7a20 */ /* 0x000fe20000410000 */
[----:B--2---:R-:W-:Y:S01]  /*12960*/  FSEL R124, R124, -INF , !P6 ;  /* 0xff8000007c7c7808 */ /* 0x004fe20007000000 */
[----:B------:R-:W-:Y:S01]  /*12970*/  FMUL.FTZ R34, R115, c[0x0][0x2ec] ;  /* 0x0000bb0073227a20 */ /* 0x000fe20000410000 */
[----:B------:R-:W-:Y:S01]  /*12980*/  FSEL R111, R12, -INF , !P1 ;  /* 0xff8000000c6f7808 */ /* 0x000fe20004800000 */
        /* <DEDUP_REMOVED lines=12> */
[-C--:B------:R-:W-:Y:S02]  /*12a50*/  ISETP.GE.AND P4, PT, R16, R103.reuse, PT ;  /* 0x000000671000720c */ /* 0x080fe40003f86270 */
[C---:B------:R-:W-:Y:S02]  /*12a60*/  ISETP.GE.AND P5, PT, R12.reuse, R2, PT ;  /* 0x000000020c00720c */ /* 0x040fe40003fa6270 */
[----:B------:R-:W-:Y:S01]  /*12a70*/  ISETP.GE.AND P6, PT, R12, R103, PT ;  /* 0x000000670c00720c */ /* 0x000fe20003fc6270 */
[----:B------:R-:W4:Y:S01]  /*12a80*/  MUFU.TANH R101, R101 ;  /* 0x0000006500657308 */ /* 0x000f220000002400 */
[----:B------:R-:W-:-:S02]  /*12a90*/  IADD3 R12, R9, 0x31, RZ ;  /* 0x00000031090c7810 */ /* 0x000fc40007ffe0ff */
[----:B-1----:R-:W-:Y:S02]  /*12aa0*/  FSEL R120, R120, -INF , !P4 ;  /* 0xff80000078787808 */ /* 0x002fe40006000000 */
[----:B------:R-:W-:Y:S02]  /*12ab0*/  ISETP.GE.AND P4, PT, R12, R2, PT ;  /* 0x000000020c00720c */ /* 0x000fe40003f86270 */
[----:B--2---:R-:W-:Y:S01]  /*12ac0*/  FSEL R116, R11, -INF , !P6 ;  /* 0xff8000000b747808 */ /* 0x004fe20007000000 */
[----:B------:R-:W1:Y:S01]  /*12ad0*/  MUFU.TANH R14, R14 ;  /* 0x0000000e000e7308 */ /* 0x000e620000002400 */
[----:B------:R-:W-:Y:S02]  /*12ae0*/  IADD3 R11, R9, 0x38, RZ ;  /* 0x00000038090b7810 */ /* 0x000fe40007ffe0ff */
[----:B---3--:R-:W-:Y:S01]  /*12af0*/  FSEL R118, R10, -INF , !P1 ;  /* 0xff8000000a767808 */ /* 0x008fe20004800000 */
[----:B------:R-:W-:Y:S01]  /*12b00*/  FMUL.FTZ R10, R113, c[0x0][0x2ec] ;  /* 0x0000bb00710a7a20 */ /* 0x000fe20000410000 */
[----:B------:R-:W-:-:S02]  /*12b10*/  IADD3 R13, R9, 0x30, RZ ;  /* 0x00000030090d7810 */ /* 0x000fc40007ffe0ff */
[-C--:B------:R-:W-:Y:S01]  /*12b20*/  ISETP.GE.AND P6, PT, R9, R2.reuse, PT ;  /* 0x000000020900720c */ /* 0x080fe20003fc6270 */
[----:B------:R-:W2:Y:S01]  /*12b30*/  MUFU.TANH R33, R33 ;  /* 0x0000002100217308 */ /* 0x000ea20000002400 */
[----:B----4-:R-:W-:Y:S02]  /*12b40*/  FSEL R101, R101, -INF , !P4 ;  /* 0xff80000065657808 */ /* 0x010fe40006000000 */
[----:B------:R-:W-:Y:S02]  /*12b50*/  ISETP.GE.AND P4, PT, R11, R103, PT ;  /* 0x000000670b00720c */ /* 0x000fe40003f86270 */
[----:B------:R-:W-:-:S03]  /*12b60*/  ISETP.GE.AND P1, PT, R13, R2, PT ;  /* 0x000000020d00720c */ /* 0x000fc60003f26270 */
[----:B------:R-:W3:Y:S01]  /*12b70*/  MUFU.TANH R123, R123 ;  /* 0x0000007b007b7308 */ /* 0x000ee20000002400 */
[----:B-1----:R-:W-:Y:S02]  /*12b80*/  FSEL R20, R14, -INF , !P0 ;  /* 0xff8000000e147808 */ /* 0x002fe40004000000 */
[----:B------:R-:W-:-:S05]  /*12b90*/  ISETP.GE.AND P0, PT, R16, R2, PT ;  /* 0x000000021000720c */ /* 0x000fca0003f06270 */
[----:B------:R-:W1:Y:S01]  /*12ba0*/  MUFU.TANH R121, R121 ;  /* 0x0000007900797308 */ /* 0x000e620000002400 */
[----:B--2---:R-:W-:Y:S02]  /*12bb0*/  FSEL R33, R33, -INF , !P4 ;  /* 0xff80000021217808 */ /* 0x004fe40006000000 */
[----:B------:R-:W-:-:S05]  /*12bc0*/  ISETP.GT.AND P4, PT, R176, R163, PT ;  /* 0x000000a3b000720c */ /* 0x000fca0003f84270 */
        /* <DEDUP_REMOVED lines=8> */
[C---:B------:R-:W-:Y:S02]  /*12c50*/  ISETP.GE.AND P1, PT, R9.reuse, R103, PT ;  /* 0x000000670900720c */ /* 0x040fe40003f26270 */
[----:B------:R-:W-:-:S03]  /*12c60*/  IADD3 R9, R9, 0x39, RZ ;  /* 0x0000003909097810 */ /* 0x000fc60007ffe0ff */
[----:B------:R-:W2:Y:S01]  /*12c70*/  MUFU.TANH R106, R106 ;  /* 0x0000006a006a7308 */ /* 0x000ea20000002400 */
[----:B---3--:R-:W-:Y:S01]  /*12c80*/  FSEL R104, R104, -INF , !P0 ;  /* 0xff80000068687808 */ /* 0x008fe20004000000 */
[----:B------:R-:W-:Y:S01]  /*12c90*/  BAR.SYNC.DEFER_BLOCKING 0x0 ;  /* 0x0000000000007b1d */ /* 0x000fe20000010000 */
        /* <DEDUP_REMOVED lines=8> */
[----:B---3--:R-:W-:-:S07]  /*12d20*/  FSEL R9, R0, -INF , !P6 ;  /* 0xff80000000097808 */ /* 0x008fce0007000000 */
[----:B------:R-:W3:Y:S01]  /*12d30*/  MUFU.TANH R34, R34 ;  /* 0x0000002200227308 */ /* 0x000ee20000002400 */
[----:B-1----:R-:W-:Y:S02]  /*12d40*/  FSEL R0, R24, -INF , !P1 ;  /* 0xff80000018007808 */ /* 0x002fe40004800000 */
[----:B--2---:R-:W-:Y:S02]  /*12d50*/  FSEL R103, R10, -INF , !P5 ;  /* 0xff8000000a677808 */ /* 0x004fe40006800000 */
[----:B---3--:R-:W-:Y:S01]  /*12d60*/  FSEL R34, R34, -INF , !P0 ;  /* 0xff80000022227808 */ /* 0x008fe20004000000 */
        /* <DEDUP_REMOVED lines=61> */
.L_x_6380:
[----:B------:R-:W-:-:S05]  /*13140*/  IMAD.MOV.U32 R12, RZ, RZ, c[0x0][0x198] ;  /* 0x00006600ff0c7624 */ /* 0x000fca00078e00ff */
[----:B------:R-:W-:-:S04]  /*13150*/  LEA R12, -R12, RZ, 0x6 ;  /* 0x000000ff0c0c7211 */ /* 0x000fc800078e31ff */
[----:B------:R-:W-:Y:S02]  /*13160*/  SHF.R.S32.HI R13, RZ, 0x1f, R12 ;  /* 0x0000001fff0d7819 */ /* 0x000fe4000001140c */
.L_x_6381:
        /* <DEDUP_REMOVED lines=24> */
[----:B------:R-:W-:Y:S01]  /*132f0*/  @P2 IMAD.MOV.U32 R11, RZ, RZ, R27 ;  /* 0x000000ffff0b2224 */ /* 0x000fe200078e001b */
[----:B------:R-:W-:Y:S01]  /*13300*/  @!P1 LEA R108, P6, R12, R174, 0x1 ;  /* 0x000000ae0c6c9211 */ /* 0x000fe200078c08ff */
        /* <DEDUP_REMOVED lines=43> */
.L_x_6379:
        /* <DEDUP_REMOVED lines=38> */
[----:B------:R-:W2:Y:S04]  /*13820*/  SHFL.BFLY PT, R27, R2, 0x1, 0x1f ;  /* 0x0c201f00021b7f89 */ /* 0x000ea800000e0000 */
[----:B------:R-:W-:Y:S01]  /*13830*/  LDSM.16.MT88.4 R12, [R154+0x8000] ;  /* 0x008000009a0c783b */ /* 0x000fe20000004200 */
        /* <DEDUP_REMOVED lines=12> */
[----:B------:R-:W-:Y:S01]  /*13900*/  FFMA.FTZ R28, R6, c[0x0][0x23c], -R35 ;  /* 0x00008f00061c7a23 */ /* 0x000fe20000010823 */
[----:B------:R-:W1:Y:S01]  /*13910*/  LDSM.16.MT88.4 R8, [R156+0x8000] ;  /* 0x008000009c08783b */ /* 0x000e620000004200 */
[----:B------:R-:W-:Y:S01]  /*13920*/  FSEL R6, R26, RZ, P0 ;  /* 0x000000ff1a067208 */ /* 0x000fe20000000000 */
[----:B------:R-:W-:Y:S01]  /*13930*/  FADD.FTZ R31, R100, -R31 ;  /* 0x8000001f641f7221 */ /* 0x000fe20000010000 */
[----:B------:R-:W-:Y:S01]  /*13940*/  MUFU.EX2 R30, R30 ;  /* 0x0000001e001e7308 */ /* 0x000fe20000000800 */
[----:B------:R-:W-:Y:S02]  /*13950*/  FFMA.FTZ R24, R25, c[0x0][0x23c], -R108 ;  /* 0x00008f0019187a23 */ /* 0x000fe4000001086c */
[----:B------:R-:W-:-:S02]  /*13960*/  FADD.FTZ R3, R3, -R6 ;  /* 0x8000000603037221 */ /* 0x000fc40000010000 */
[--C-:B------:R-:W-:Y:S02]  /*13970*/  FFMA.FTZ R25, R5, c[0x0][0x23c], -R108.reuse ;  /* 0x00008f0005197a23 */ /* 0x100fe4000001086c */
[----:B------:R-:W-:Y:S01]  /*13980*/  FMUL.FTZ R32, R3, c[0x0][0x23c] ;  /* 0x00008f0003207a20 */ /* 0x000fe20000410000 */
[----:B------:R-:W2:Y:S01]  /*13990*/  MUFU.EX2 R24, R24 ;  /* 0x0000001800187308 */ /* 0x000ea20000000800 */
[--C-:B------:R-:W-:Y:S02]  /*139a0*/  FFMA.FTZ R2, R7, c[0x0][0x23c], -R108.reuse ;  /* 0x00008f0007027a23 */ /* 0x100fe4000001086c */
[----:B------:R-:W-:Y:S02]  /*139b0*/  FMUL.FTZ R31, R31, c[0x0][0x23c] ;  /* 0x00008f001f1f7a20 */ /* 0x000fe40000410000 */
[----:B------:R-:W-:Y:S02]  /*139c0*/  FFMA.FTZ R3, R4, c[0x0][0x23c], -R35 ;  /* 0x00008f0004037a23 */ /* 0x000fe40000010823 */
[--C-:B------:R-:W-:Y:S01]  /*139d0*/  FFMA.FTZ R100, R107, c[0x0][0x23c], -R108.reuse ;  /* 0x00008f006b647a23 */ /* 0x100fe2000001086c */
        /* <DEDUP_REMOVED lines=10> */
[----:B------:R-:W-:Y:S01]  /*13a80*/  MUFU.EX2 R29, R29 ;  /* 0x0000001d001d7308 */ /* 0x000fe20000000800 */
[----:B------:R-:W-:Y:S01]  /*13a90*/  LDSM.16.MT88.4 R20, [R153+0x8800] ;  /* 0x008800009914783b */ /* 0x000fe20000004200 */
        /* <DEDUP_REMOVED lines=16> */
[----:B------:R-:W-:Y:S02]  /*13ba0*/  FFMA.FTZ R105, R105, c[0x0][0x23c], -R108 ;  /* 0x00008f0069697a23 */ /* 0x000fe4000001086c */
[--C-:B------:R-:W-:Y:S02]  /*13bb0*/  FFMA.FTZ R103, R104, c[0x0][0x23c], -R35.reuse ;  /* 0x00008f0068677a23 */ /* 0x100fe40000010823 */
        /* <DEDUP_REMOVED lines=16> */
[----:B------:R-:W-:Y:S01]  /*13cc0*/  MUFU.EX2 R109, R109 ;  /* 0x0000006d006d7308 */ /* 0x000fe20000000800 */
        /* <DEDUP_REMOVED lines=18> */
[----:B------:R-:W2:Y:S01]  /*13df0*/  MUFU.EX2 R111, R111 ;  /* 0x0000006f006f7308 */ /* 0x000ea20000000800 */
[----:B------:R-:W-:Y:S01]  /*13e00*/  FMUL.FTZ R77, R77, R31 ;  /* 0x0000001f4d4d7220 */ /* 0x000fe20000410000 */
[----:B------:R-:W-:Y:S01]  /*13e10*/  HMMA.16816.F32 R84, R4, R14, R84 ;  /* 0x0000000e0454723c */ /* 0x000fe20000001854 */
[----:B------:R-:W3:Y:S01]  /*13e20*/  LDSM.16.MT88.4 R12, [R152+0x8000] ;  /* 0x00800000980c783b */ /* 0x000ee20000004200 */
[----:B------:R-:W-:-:S02]  /*13e30*/  FMUL.FTZ R78, R78, R32 ;  /* 0x000000204e4e7220 */ /* 0x000fc40000410000 */
[-C--:B------:R-:W-:Y:S02]  /*13e40*/  FMUL.FTZ R79, R79, R32.reuse ;  /* 0x000000204f4f7220 */ /* 0x080fe40000410000 */
        /* <DEDUP_REMOVED lines=24> */
[----:B------:R-:W1:Y:S01]  /*13fd0*/  MUFU.EX2 R124, R124 ;  /* 0x0000007c007c7308 */ /* 0x000e620000000800 */
        /* <DEDUP_REMOVED lines=11> */
[-C--:B------:R-:W-:Y:S02]  /*14090*/  FMUL.FTZ R52, R52, R31.reuse ;  /* 0x0000001f34347220 */ /* 0x080fe40000410000 */
[-C--:B------:R-:W-:Y:S01]  /*140a0*/  FMUL.FTZ R53, R53, R31.reuse ;  /* 0x0000001f35357220 */ /* 0x080fe20000410000 */
[----:B------:R-:W-:Y:S01]  /*140b0*/  MUFU.EX2 R126, R126 ;  /* 0x0000007e007e7308 */ /* 0x000fe20000000800 */
[-C--:B------:R-:W-:Y:S02]  /*140c0*/  FMUL.FTZ R54, R54, R32.reuse ;  /* 0x0000002036367220 */ /* 0x080fe40000410000 */
[-C--:B------:R-:W-:Y:S02]  /*140d0*/  FMUL.FTZ R55, R55, R32.reuse ;  /* 0x0000002037377220 */ /* 0x080fe40000410000 */
[-C--:B------:R-:W-:Y:S02]  /*140e0*/  FMUL.FTZ R56, R56, R31.reuse ;  /* 0x0000001f38387220 */ /* 0x080fe40000410000 */
[----:B------:R-:W-:Y:S01]  /*140f0*/  FMUL.FTZ R57, R57, R31 ;  /* 0x0000001f39397220 */ /* 0x000fe20000410000 */
[----:B------:R-:W-:Y:S01]  /*14100*/  MUFU.EX2 R117, R117 ;  /* 0x0000007500757308 */ /* 0x000fe20000000800 */
[----:B------:R-:W-:-:S02]  /*14110*/  FMUL.FTZ R58, R58, R32 ;  /* 0x000000203a3a7220 */ /* 0x000fc40000410000 */
[-C--:B------:R-:W-:Y:S02]  /*14120*/  FMUL.FTZ R59, R59, R32.reuse ;  /* 0x000000203b3b7220 */ /* 0x080fe40000410000 */
[-C--:B------:R-:W-:Y:S01]  /*14130*/  FMUL.FTZ R60, R60, R31.reuse ;  /* 0x0000001f3c3c7220 */ /* 0x080fe20000410000 */
[C---:B-1----:R-:W-:Y:S01]  /*14140*/  HMMA.16816.F32 R36, R4.reuse, R8, R36 ;  /* 0x000000080424723c */ /* 0x042fe20000001824 */
[-C--:B------:R-:W-:Y:S01]  /*14150*/  FMUL.FTZ R61, R61, R31.reuse ;  /* 0x0000001f3d3d7220 */ /* 0x080fe20000410000 */
[----:B------:R-:W1:Y:S01]  /*14160*/  MUFU.EX2 R118, R118 ;  /* 0x0000007600767308 */ /* 0x000e620000000800 */
        /* <DEDUP_REMOVED lines=9> */
[C---:B---3--:R-:W-:Y:S01]  /*14200*/  HMMA.16816.F32 R44, R4.reuse, R12, R44 ;  /* 0x0000000c042c723c */ /* 0x048fe2000000182c */
[----:B------:R-:W-:Y:S02]  /*14210*/  FFMA.FTZ R31, R181, R31, R30 ;  /* 0x0000001fb51f7223 */ /* 0x000fe4000001001e */
[----:B------:R-:W3:Y:S01]  /*14220*/  MUFU.EX2 R121, R121 ;  /* 0x0000007900797308 */ /* 0x000ee20000000800 */
[----:B------:R-:W-:Y:S02]  /*14230*/  FFMA.FTZ R29, R179, R32, R29 ;  /* 0x00000020b31d7223 */ /* 0x000fe4000001001d */
[----:B------:R-:W-:Y:S02]  /*14240*/  FADD.FTZ R24, R24, R31 ;  /* 0x0000001f18187221 */ /* 0x000fe40000010000 */
[----:B------:R-:W-:Y:S01]  /*14250*/  HMMA.16816.F32 R48, R4, R14, R48 ;  /* 0x0000000e0430723c */ /* 0x000fe20000001830 */
[----:B------:R-:W3:Y:S01]  /*14260*/  LDSM.16.MT88.4 R12, [R156+0x8800] ;  /* 0x008800009c0c783b */ /* 0x000ee20000004200 */
[----:B------:R-:W-:Y:S01]  /*14270*/  FADD.FTZ R29, R0, R29 ;  /* 0x0000001d001d7221 */ /* 0x000fe20000010000 */
[----:B------:R-:W-:Y:S03]  /*14280*/  MUFU.EX2 R105, R105 ;  /* 0x0000006900697308 */ /* 0x000fe60000000800 */
[----:B------:R-:W-:-:S02]  /*14290*/  FADD.FTZ R0, R28, R29 ;  /* 0x0000001d1c007221 */ /* 0x000fc40000010000 */
[C---:B------:R-:W-:Y:S02]  /*142a0*/  HMMA.16816.F32 R60, R4.reuse, R16, R60 ;  /* 0x00000010043c723c */ /* 0x040fe4000000183c */
[----:B------:R-:W-:Y:S01]  /*142b0*/  FADD.FTZ R0, R3, R0 ;  /* 0x0000000003007221 */ /* 0x000fe20000010000 */
[----:B------:R-:W3:Y:S03]  /*142c0*/  MUFU.EX2 R116, R116 ;  /* 0x0000007400747308 */ /* 0x000ee60000000800 */
[----:B--2---:R-:W-:Y:S02]  /*142d0*/  FADD.FTZ R3, R111, R0 ;  /* 0x000000006f037221 */ /* 0x004fe40000010000 */
[C---:B------:R-:W-:Y:S01]  /*142e0*/  HMMA.16816.F32 R64, R4.reuse, R18, R64 ;  /* 0x000000120440723c */ /* 0x040fe20000001840 */
[----:B------:R-:W2:Y:S01]  /*142f0*/  LDSM.16.MT88.4 R16, [R152+0x8800] ;  /* 0x008800009810783b */ /* 0x000ea20000004200 */
[----:B----4-:R-:W-:Y:S01]  /*14300*/  FADD.FTZ R3, R112, R3 ;  /* 0x0000000370037221 */ /* 0x010fe20000010000 */
[----:B------:R-:W-:Y:S05]  /*14310*/  MUFU.EX2 R101, R101 ;  /* 0x0000006500657308 */ /* 0x000fea0000000800 */
[C---:B-1----:R-:W-:Y:S03]  /*14320*/  HMMA.16816.F32 R52, R4.reuse, R8, R52 ;  /* 0x000000080434723c */ /* 0x042fe60000001834 */
[----:B------:R-:W-:Y:S05]  /*14330*/  MUFU.EX2 R106, R106 ;  /* 0x0000006a006a7308 */ /* 0x000fea0000000800 */
[----:B------:R-:W-:Y:S01]  /*14340*/  HMMA.16816.F32 R56, R4, R10, R56 ;  /* 0x0000000a0438723c */ /* 0x000fe20000001838 */
[----:B------:R-:W1:Y:S02]  /*14350*/  LDSM.16.MT88.4 R8, [R154+0x8800] ;  /* 0x008800009a08783b */ /* 0x000e640000004200 */
[----:B------:R-:W-:Y:S04]  /*14360*/  MUFU.EX2 R103, R103 ;  /* 0x0000006700677308 */ /* 0x000fe80000000800 */
[----:B------:R-:W-:-:S02]  /*14370*/  F2FP.PACK_AB R4, R109, R110 ;  /* 0x0000006e6d04723e */ /* 0x000fc400000000ff */
[----:B------:R-:W-:Y:S02]  /*14380*/  F2FP.PACK_AB R5, R112, R111 ;  /* 0x0000006f7005723e */ /* 0x000fe400000000ff */
[----:B------:R-:W4:Y:S01]  /*14390*/  MUFU.EX2 R102, R102 ;  /* 0x0000006600667308 */ /* 0x000f220000000800 */
[----:B------:R-:W-:Y:S02]  /*143a0*/  F2FP.PACK_AB R6, R107, R100 ;  /* 0x000000646b06723e */ /* 0x000fe400000000ff */
[----:B-----5:R-:W-:-:S05]  /*143b0*/  F2FP.PACK_AB R7, R113, R114 ;  /* 0x000000727107723e */ /* 0x020fca00000000ff */
[----:B------:R-:W-:Y:S02]  /*143c0*/  MUFU.EX2 R33, R33 ;  /* 0x0000002100217308 */ /* 0x000fe40000000800 */
[C---:B---3--:R-:W-:Y:S06]  /*143d0*/  HMMA.16816.F32 R96, R4.reuse, R12, R96 ;  /* 0x0000000c0460723c */ /* 0x048fec0000001860 */
[----:B------:R-:W3:Y:S02]  /*143e0*/  MUFU.EX2 R34, R34 ;  /* 0x0000002200227308 */ /* 0x000ee40000000800 */
[C---:B------:R-:W-:Y:S01]  /*143f0*/  HMMA.16816.F32 R92, R4.reuse, R14, R92 ;  /* 0x0000000e045c723c */ /* 0x040fe2000000185c */
[----:B------:R-:W5:Y:S07]  /*14400*/  LDSM.16.MT88.4 R12, [R156+0xa800] ;  /* 0x00a800009c0c783b */ /* 0x000f6e0000004200 */
[C---:B--2---:R-:W-:Y:S08]  /*14410*/  HMMA.16816.F32 R72, R4.reuse, R16, R72 ;  /* 0x000000100448723c */ /* 0x044ff00000001848 */
[C---:B-1----:R-:W-:Y:S08]  /*14420*/  HMMA.16816.F32 R88, R4.reuse, R8, R88 ;  /* 0x000000080458723c */ /* 0x042ff00000001858 */
[C---:B------:R-:W-:Y:S01]  /*14430*/  HMMA.16816.F32 R84, R4.reuse, R10, R84 ;  /* 0x0000000a0454723c */ /* 0x040fe20000001854 */
[----:B------:R-:W1:Y:S07]  /*14440*/  LDSM.16.MT88.4 R8, [R154+0xa800] ;  /* 0x00a800009a08783b */ /* 0x000e6e0000004200 */
[C---:B------:R-:W-:Y:S01]  /*14450*/  HMMA.16816.F32 R68, R4.reuse, R18, R68 ;  /* 0x000000120444723c */ /* 0x040fe20000001844 */
[----:B------:R-:W2:Y:S07]  /*14460*/  LDSM.16.MT88.4 R16, [R152+0xa800] ;  /* 0x00a800009810783b */ /* 0x000eae0000004200 */
[C---:B------:R-:W-:Y:S08]  /*14470*/  HMMA.16816.F32 R80, R4.reuse, R20, R80 ;  /* 0x000000140450723c */ /* 0x040ff00000001850 */
[C---:B-----5:R-:W-:Y:S08]  /*14480*/  HMMA.16816.F32 R36, R4.reuse, R12, R36 ;  /* 0x0000000c0424723c */ /* 0x060ff00000001824 */
[C---:B------:R-:W-:Y:S01]  /*14490*/  HMMA.16816.F32 R40, R4.reuse, R14, R40 ;  /* 0x0000000e0428723c */ /* 0x040fe20000001828 */
[----:B------:R-:W5:Y:S07]  /*144a0*/  LDSM.16.MT88.4 R12, [R153+0xa800] ;  /* 0x00a80000990c783b */ /* 0x000f6e0000004200 */
        /* <DEDUP_REMOVED lines=11> */
[----:B------:R-:W-:-:S02]  /*14560*/  F2FP.PACK_AB R4, R124, R119 ;  /* 0x000000777c04723e */ /* 0x000fc400000000ff */
[----:B------:R-:W-:Y:S02]  /*14570*/  F2FP.PACK_AB R5, R118, R117 ;  /* 0x000000757605723e */ /* 0x000fe400000000ff */
[----:B------:R-:W-:Y:S02]  /*14580*/  F2FP.PACK_AB R6, R126, R115 ;  /* 0x000000737e06723e */ /* 0x000fe400000000ff */
[----:B------:R-:W-:-:S07]  /*14590*/  F2FP.PACK_AB R7, R121, R120 ;  /* 0x000000787907723e */ /* 0x000fce00000000ff */
[C---:B-1----:R-:W-:Y:S08]  /*145a0*/  HMMA.16816.F32 R88, R4.reuse, R8, R88 ;  /* 0x000000080458723c */ /* 0x042ff00000001858 */
[C---:B------:R-:W-:Y:S01]  /*145b0*/  HMMA.16816.F32 R84, R4.reuse, R10, R84 ;  /* 0x0000000a0454723c */ /* 0x040fe20000001854 */
[----:B------:R-:W1:Y:S07]  /*145c0*/  LDSM.16.MT88.4 R8, [R154+0xb000] ;  /* 0x00b000009a08783b */ /* 0x000e6e0000004200 */
[C---:B--2---:R-:W-:Y:S08]  /*145d0*/  HMMA.16816.F32 R72, R4.reuse, R16, R72 ;  /* 0x000000100448723c */ /* 0x044ff00000001848 */
[C---:B-----5:R-:W-:Y:S08]  /*145e0*/  HMMA.16816.F32 R96, R4.reuse, R12, R96 ;  /* 0x0000000c0460723c */ /* 0x060ff00000001860 */
[C---:B------:R-:W-:Y:S01]  /*145f0*/  HMMA.16816.F32 R92, R4.reuse, R14, R92 ;  /* 0x0000000e045c723c */ /* 0x040fe2000000185c */
[----:B------:R-:W2:Y:S07]  /*14600*/  LDSM.16.MT88.4 R12, [R156+0xb000] ;  /* 0x00b000009c0c783b */ /* 0x000eae0000004200 */
[C---:B------:R-:W-:Y:S01]  /*14610*/  HMMA.16816.F32 R68, R4.reuse, R18, R68 ;  /* 0x000000120444723c */ /* 0x040fe20000001844 */
[----:B------:R-:W5:Y:S07]  /*14620*/  LDSM.16.MT88.4 R16, [R152+0xb000] ;  /* 0x00b000009810783b */ /* 0x000f6e0000004200 */
        /* <DEDUP_REMOVED lines=9> */
[C---:B-----5:R-:W-:Y:S08]  /*146c0*/  HMMA.16816.F32 R60, R4.reuse, R16, R60 ;  /* 0x00000010043c723c */ /* 0x060ff0000000183c */
[C---:B------:R-:W-:Y:S01]  /*146d0*/  HMMA.16816.F32 R64, R4.reuse, R18, R64 ;  /* 0x000000120440723c */ /* 0x040fe20000001840 */
[----:B------:R-:W2:Y:S07]  /*146e0*/  LDSM.16.MT88.4 R16, [R153+0x9800] ;  /* 0x009800009910783b */ /* 0x000eae0000004200 */
[C---:B-1----:R-:W-:Y:S08]  /*146f0*/  HMMA.16816.F32 R52, R4.reuse, R12, R52 ;  /* 0x0000000c0434723c */ /* 0x042ff00000001834 */
[----:B------:R-:W-:Y:S01]  /*14700*/  HMMA.16816.F32 R56, R4, R14, R56 ;  /* 0x0000000e0438723c */ /* 0x000fe20000001838 */
[----:B------:R-:W1:Y:S06]  /*14710*/  LDSM.16.MT88.4 R12, [R152+0x9800] ;  /* 0x00980000980c783b */ /* 0x000e6c0000004200 */
[----:B------:R-:W-:-:S02]  /*14720*/  F2FP.PACK_AB R4, R116, R105 ;  /* 0x000000697404723e */ /* 0x000fc400000000ff */
[----:B----4-:R-:W-:Y:S02]  /*14730*/  F2FP.PACK_AB R5, R102, R103 ;  /* 0x000000676605723e */ /* 0x010fe400000000ff */
[----:B------:R-:W-:Y:S02]  /*14740*/  F2FP.PACK_AB R6, R106, R101 ;  /* 0x000000656a06723e */ /* 0x000fe400000000ff */
[----:B---3--:R-:W-:-:S07]  /*14750*/  F2FP.PACK_AB R7, R34, R33 ;  /* 0x000000212207723e */ /* 0x008fce00000000ff */
        /* <DEDUP_REMOVED lines=13> */
[C---:B--2---:R-:W-:Y:S07]  /*14830*/  HMMA.16816.F32 R44, R4.reuse, R16, R44 ;  /* 0x00000010042c723c */ /* 0x044fee000000182c */
[----:B------:R-:W-:Y:S01]  /*14840*/  FADD.FTZ R17, R25, R24 ;  /* 0x0000001819117221 */ /* 0x000fe20000010000 */
[----:B------:R-:W-:Y:S03]  /*14850*/  HMMA.16816.F32 R84, R4, R22, R84 ;  /* 0x000000160454723c */ /* 0x000fe60000001854 */
        /* <DEDUP_REMOVED lines=8> */
[----:B-1----:R-:W-:Y:S01]  /*148e0*/  HMMA.16816.F32 R52, R4, R12, R52 ;  /* 0x0000000c0434723c */ /* 0x002fe20000001834 */
[----:B------:R-:W-:Y:S01]  /*148f0*/  FADD.FTZ R3, R118, R3 ;  /* 0x0000000376037221 */ /* 0x000fe20000010000 */
[----:B------:R-:W-:Y:S01]  /*14900*/  MOV R100, R27 ;  /* 0x0000001b00647202 */ /* 0x000fe20000000f00 */
[----:B------:R-:W-:-:S04]  /*14910*/  FADD.FTZ R0, R107, R0 ;  /* 0x000000006b007221 */ /* 0x000fc80000010000 */
[----:B------:R-:W-:Y:S01]  /*14920*/  FADD.FTZ R119, R119, R0 ;  /* 0x0000000077777221 */ /* 0x000fe20000010000 */
[C---:B------:R-:W-:Y:S01]  /*14930*/  HMMA.16816.F32 R56, R4.reuse, R14, R56 ;  /* 0x0000000e0438723c */ /* 0x040fe20000001838 */
[----:B------:R-:W-:Y:S01]  /*14940*/  FADD.FTZ R0, R120, R3 ;  /* 0x0000000378007221 */ /* 0x000fe20000010000 */
[----:B------:R-:W-:Y:S01]  /*14950*/  MOV R3, R26 ;  /* 0x0000001a00037202 */ /* 0x000fe20000000f00 */
[----:B------:R-:W-:Y:S02]  /*14960*/  FADD.FTZ R124, R124, R119 ;  /* 0x000000777c7c7221 */ /* 0x000fe40000010000 */
[----:B------:R-:W-:Y:S02]  /*14970*/  FADD.FTZ R0, R121, R0 ;  /* 0x0000000079007221 */ /* 0x000fe40000010000 */
[----:B------:R-:W-:Y:S01]  /*14980*/  FADD.FTZ R115, R115, R124 ;  /* 0x0000007c73737221 */ /* 0x000fe20000010000 */
[----:B---3--:R-:W-:Y:S01]  /*14990*/  HMMA.16816.F32 R60, R4, R8, R60 ;  /* 0x00000008043c723c */ /* 0x008fe2000000183c */
        /* <DEDUP_REMOVED lines=8> */
[----:B------:R-:W-:-:S04]  /*14a20*/  FADD.FTZ R101, R101, R116 ;  /* 0x0000007465657221 */ /* 0x000fc80000010000 */
[----:B------:R-:W-:-:S08]  /*14a30*/  FADD.FTZ R181, R106, R101 ;  /* 0x000000656ab57221 */ /* 0x000fd00000010000 */
.L_x_6376:
        /* <DEDUP_REMOVED lines=11> */
.L_x_6386:
        /* <DEDUP_REMOVED lines=65> */
.L_x_6383:
[----:B------:R-:W-:Y:S02]  /*14f00*/  LOP3.LUT P4, RZ, R173, 0x1, RZ, 0xc0, !PT ;  /* 0x00000001adff7812 */ /* 0x000fe4000788c0ff */
[----:B------:R-:W-:Y:S02]  /*14f10*/  LEA R2, P6, R16, R182, 0x1 ;  /* 0x000000b610027211 */ /* 0x000fe400078c08ff */
[----:B------:R-:W-:Y:S02]  /*14f20*/  IADD3 R13, P0, R167, R16, RZ ;  /* 0x00000010a70d7210 */ /* 0x000fe40007f1e0ff */
[----:B------:R-:W-:Y:S02]  /*14f30*/  LOP3.LUT P2, RZ, R173, 0x2, RZ, 0xc0, !PT ;  /* 0x00000002adff7812 */ /* 0x000fe4000784c0ff */
[----:B------:R-:W-:Y:S02]  /*14f40*/  IADD3.X R14, R166, R3, RZ, P0, !PT ;  /* 0x00000003a60e7210 */ /* 0x000fe400007fe4ff */
[----:B------:R-:W-:Y:S02]  /*14f50*/  LEA.HI.X R3, R16, R183, R3, 0x1, P6 ;  /* 0x000000b710037211 */ /* 0x000fe400030f0c03 */
[----:B------:R-:W-:Y:S02]  /*14f60*/  IADD3 R12, P1, R167, R13, RZ ;  /* 0x0000000da70c7210 */ /* 0x000fe40007f3e0ff */
[CC--:B------:R-:W-:Y:S01]  /*14f70*/  @P4 LEA R20, P5, R13.reuse, R182.reuse, 0x1 ;  /* 0x000000b60d144211 */ /* 0x0c0fe200078a08ff */
[----:B------:R-:W-:Y:S01]  /*14f80*/  @!PT LDS RZ, [RZ] ;  /* 0x00000000fffff984 */ /* 0x000fe20000000800 */
[----:B------:R-:W-:Y:S01]  /*14f90*/  @!PT LDS RZ, [RZ] ;  /* 0x00000000fffff984 */ /* 0x000fe20000000800 */
[----:B------:R-:W-:Y:S01]  /*14fa0*/  @!PT LDS RZ, [RZ] ;  /* 0x00000000fffff984 */ /* 0x000fe20000000800 */
[----:B------:R1:W-:Y:S01]  /*14fb0*/  @P4 LDGSTS.E.BYPASS.LTC128B.128 [R172+0x8000], [R2.64] ;  /* 0x0800000002ac4fae */ /* 0x0003e2000b901d46 */
[-C--:B------:R-:W-:Y:S02]  /*14fc0*/  @P4 LEA R24, P6, R12, R182.reuse, 0x1 ;  /* 0x000000b60c184211 */ /* 0x080fe400078c08ff */
[CCC-:B------:R-:W-:Y:S02]  /*14fd0*/  @P4 LEA.HI.X R21, R13.reuse, R183.reuse, R14.reuse, 0x1, P5 ;  /* 0x000000b70d154211 */ /* 0x1c0fe400028f0c0e */
[C---:B------:R-:W-:Y:S02]  /*14fe0*/  @P2 LEA R18, P0, R13.reuse, R182, 0x1 ;  /* 0x000000b60d122211 */ /* 0x040fe400078008ff */
[----:B------:R-:W-:Y:S01]  /*14ff0*/  @!P4 STS.128 [R172+0x8000], RZ ;  /* 0x008000ffac00c388 */ /* 0x000fe20000000c00 */
[----:B------:R-:W-:Y:S02]  /*15000*/  IADD3.X R15, R166, R14, RZ, P1, !PT ;  /* 0x0000000ea60f7210 */ /* 0x000fe40000ffe4ff */
[-C--:B------:R-:W-:Y:S02]  /*15010*/  @P2 LEA.HI.X R19, R13, R183.reuse, R14, 0x1, P0 ;  /* 0x000000b70d132211 */ /* 0x080fe400000f0c0e */
[CCC-:B------:R-:W-:Y:S02]  /*15020*/  @P4 LEA.HI.X R25, R12.reuse, R183.reuse, R15.reuse, 0x1, P6 ;  /* 0x000000b70c194211 */ /* 0x1c0fe400030f0c0f */
[----:B------:R-:W-:Y:S01]  /*15030*/  @!PT LDS RZ, [RZ] ;  /* 0x00000000fffff984 */ /* 0x000fe20000000800 */
[----:B------:R-:W-:Y:S01]  /*15040*/  @!PT LDS RZ, [RZ] ;  /* 0x00000000fffff984 */ /* 0x000fe20000000800 */
[----:B------:R-:W-:Y:S01]  /*15050*/  @!PT LDS RZ, [RZ] ;  /* 0x00000000fffff984 */ /* 0x000fe20000000800 */
[----:B------:R1:W-:Y:S01]  /*15060*/  @P2 LDGSTS.E.BYPASS.LTC128B.128 [R172+0xa000], [R2.64+0x80] ;  /* 0x0a00008002ac2fae */ /* 0x0003e2000b901d46 */
[C---:B------:R-:W-:Y:S02]  /*15070*/  @P2 LEA R16, P1, R12.reuse, R182, 0x1 ;  /* 0x000000b60c102211 */ /* 0x040fe400078208ff */
[----:B------:R-:W-:Y:S02]  /*15080*/  IADD3 R13, P0, R167, R12, RZ ;  /* 0x0000000ca70d7210 */ /* 0x000fe40007f1e0ff */
[----:B------:R-:W-:Y:S02]  /*15090*/  @P2 LEA.HI.X R17, R12, R183, R15, 0x1, P1 ;  /* 0x000000b70c112211 */ /* 0x000fe400008f0c0f */
[----:B------:R-:W-:Y:S01]  /*150a0*/  @!P2 STS.128 [R172+0xa000], RZ ;  /* 0x00a000ffac00a388 */ /* 0x000fe20000000c00 */
[CC--:B------:R-:W-:Y:S02]  /*150b0*/  @P4 LEA R22, P5, R13.reuse, R182.reuse, 0x1 ;  /* 0x000000b60d164211 */ /* 0x0c0fe400078a08ff */
[----:B------:R-:W-:Y:S02]  /*150c0*/  IADD3.X R14, R166, R15, RZ, P0, !PT ;  /* 0x0000000fa60e7210 */ /* 0x000fe400007fe4ff */
[C---:B------:R-:W-:Y:S02]  /*150d0*/  @P2 LEA R26, P0, R13.reuse, R182, 0x1 ;  /* 0x000000b60d1a2211 */ /* 0x040fe400078008ff */
[----:B------:R-:W-:Y:S01]  /*150e0*/  @!PT LDS RZ, [RZ] ;  /* 0x00000000fffff984 */ /* 0x000fe20000000800 */
[----:B------:R-:W-:Y:S01]  /*150f0*/  @!PT LDS RZ, [RZ] ;  /* 0x00000000fffff984 */ /* 0x000fe20000000800 */
[----:B------:R-:W-:Y:S01]  /*15100*/  @!PT LDS RZ, [RZ] ;  /* 0x00000000fffff984 */ /* 0x000fe20000000800 */
[----:B------:R2:W-:Y:S01]  /*15110*/  @P4 LDGSTS.E.BYPASS.LTC128B.128 [R172+0x8800], [R20.64] ;  /* 0x0880000014ac4fae */ /* 0x0005e2000b901d46 */
[CCC-:B------:R-:W-:Y:S02]  /*15120*/  @P4 LEA.HI.X R23, R13.reuse, R183.reuse, R14.reuse, 0x1, P5 ;  /* 0x000000b70d174211 */ /* 0x1c0fe400028f0c0e */
[----:B------:R-:W-:Y:S02]  /*15130*/  @P2 LEA.HI.X R27, R13, R183, R14, 0x1, P0 ;  /* 0x000000b70d1b2211 */ /* 0x000fe400000f0c0e */
[----:B------:R-:W-:Y:S02]  /*15140*/  ISETP.GT.AND P0, PT, R176, R163, PT ;  /* 0x000000a3b000720c */ /* 0x000fe40003f04270 */
[----:B------:R-:W-:Y:S01]  /*15150*/  @!P4 STS.128 [R172+0x8800], RZ ;  /* 0x008800ffac00c388 */ /* 0x000fe20000000c00 */
[----:B------:R-:W-:Y:S02]  /*15160*/  MOV R182, R2 ;  /* 0x0000000200b67202 */ /* 0x000fe40000000f00 */
[----:B------:R-:W-:Y:S04]  /*15170*/  MOV R183, R3 ;  /* 0x0000000300b77202 */ /* 0x000fe80000000f00 */
        /* <DEDUP_REMOVED lines=26> */
[----:B------:R-:W5:Y:S07]  /*15320*/  LDSM.16.M88.4 R108, [R161+0x4000] ;  /* 0x00400000a16c783b */ /* 0x000f6e0000000200 */
[----:B------:R-:W1:Y:S07]  /*15330*/  LDSM.16.M88.4 R112, [R161+0x4800] ;  /* 0x00480000a170783b */ /* 0x000e6e0000000200 */
[----:B------:R-:W2:Y:S07]  /*15340*/  LDSM.16.M88.4 R116, [R161+0x5000] ;  /* 0x00500000a174783b */ /* 0x000eae0000000200 */
[----:B------:R-:W0:Y:S07]  /*15350*/  LDGDEPBAR ;  /* 0x00000000000079af */ /* 0x000e2e0000000000 */
[----:B------:R-:W2:Y:S07]  /*15360*/  LDSM.16.M88.4 R120, [R161+0x5800] ;  /* 0x00580000a178783b */ /* 0x000eae0000000200 */
[----:B------:R-:W-:Y:S01]  /*15370*/  LDSM.16.M88.4 R124, [R160] ;  /* 0x00000000a07c783b */ /* 0x000fe20000000200 */
[C---:B-----5:R-:W-:Y:S06]  /*15380*/  HMMA.16816.F32 R4, R104.reuse, R108, RZ ;  /* 0x0000006c6804723c */ /* 0x060fec00000018ff */
[----:B------:R-:W5:Y:S02]  /*15390*/  LDSM.16.M88.4 R128, [R159] ;  /* 0x000000009f80783b */ /* 0x000f640000000200 */
[C---:B------:R-:W-:Y:S05]  /*153a0*/  HMMA.16816.F32 R8, R104.reuse, R110, RZ ;  /* 0x0000006e6808723c */ /* 0x040fea00000018ff */
[----:B------:R-:W5:Y:S03]  /*153b0*/  LDSM.16.M88.4 R132, [R151] ;  /* 0x000000009784783b */ /* 0x000f660000000200 */
[C---:B-1----:R-:W-:Y:S04]  /*153c0*/  HMMA.16816.F32 R12, R104.reuse, R112, RZ ;  /* 0x00000070680c723c */ /* 0x042fe800000018ff */
[----:B------:R-:W1:Y:S04]  /*153d0*/  LDSM.16.M88.4 R136, [R150] ;  /* 0x000000009688783b */ /* 0x000e680000000200 */
[C---:B---3--:R-:W-:Y:S03]  /*153e0*/  HMMA.16816.F32 R16, R104.reuse, R114, RZ ;  /* 0x000000726810723c */ /* 0x048fe600000018ff */
[----:B------:R-:W3:Y:S05]  /*153f0*/  LDSM.16.M88.4 R140, [R149] ;  /* 0x00000000958c783b */ /* 0x000eea0000000200 */
[C---:B--2---:R-:W-:Y:S02]  /*15400*/  HMMA.16816.F32 R20, R104.reuse, R116, RZ ;  /* 0x000000746814723c */ /* 0x044fe400000018ff */
[----:B------:R-:W-:Y:S06]  /*15410*/  LDSM.16.M88.4 R108, [R155+0x4000] ;  /* 0x004000009b6c783b */ /* 0x000fec0000000200 */
[C---:B----4-:R-:W-:Y:S01]  /*15420*/  HMMA.16816.F32 R24, R104.reuse, R118, RZ ;  /* 0x000000766818723c */ /* 0x050fe200000018ff */
[----:B------:R-:W-:Y:S07]  /*15430*/  LDSM.16.M88.4 R112, [R155+0x4800] ;  /* 0x004800009b70783b */ /* 0x000fee0000000200 */
[C---:B------:R-:W-:Y:S01]  /*15440*/  HMMA.16816.F32 R28, R104.reuse, R120, RZ ;  /* 0x00000078681c723c */ /* 0x040fe200000018ff */
[----:B------:R-:W-:Y:S07]  /*15450*/  LDSM.16.M88.4 R116, [R155+0x5000] ;  /* 0x005000009b74783b */ /* 0x000fee0000000200 */
[----:B------:R-:W-:Y:S01]  /*15460*/  HMMA.16816.F32 R32, R104, R122, RZ ;  /* 0x0000007a6820723c */ /* 0x000fe200000018ff */
[----:B------:R-:W2:Y:S07]  /*15470*/  LDSM.16.M88.4 R104, [R158] ;  /* 0x000000009e68783b */ /* 0x000eae0000000200 */
[C---:B-----5:R-:W-:Y:S01]  /*15480*/  HMMA.16816.F32 R4, R124.reuse, R128, R4 ;  /* 0x000000807c04723c */ /* 0x060fe20000001804 */
[----:B------:R-:W4:Y:S07]  /*15490*/  LDSM.16.M88.4 R120, [R155+0x5800] ;  /* 0x005800009b78783b */ /* 0x000f2e0000000200 */
[C---:B------:R-:W-:Y:S08]  /*154a0*/  HMMA.16816.F32 R8, R124.reuse, R130, R8 ;  /* 0x000000827c08723c */ /* 0x040ff00000001808 */
[C---:B------:R-:W-:Y:S08]  /*154b0*/  HMMA.16816.F32 R12, R124.reuse, R132, R12 ;  /* 0x000000847c0c723c */ /* 0x040ff0000000180c */
[C---:B------:R-:W-:Y:S08]  /*154c0*/  HMMA.16816.F32 R16, R124.reuse, R134, R16 ;  /* 0x000000867c10723c */ /* 0x040ff00000001810 */
[C---:B-1----:R-:W-:Y:S08]  /*154d0*/  HMMA.16816.F32 R20, R124.reuse, R136, R20 ;  /* 0x000000887c14723c */ /* 0x042ff00000001814 */
[C---:B------:R-:W-:Y:S08]  /*154e0*/  HMMA.16816.F32 R24, R124.reuse, R138, R24 ;  /* 0x0000008a7c18723c */ /* 0x040ff00000001818 */
[C---:B---3--:R-:W-:Y:S08]  /*154f0*/  HMMA.16816.F32 R28, R124.reuse, R140, R28 ;  /* 0x0000008c7c1c723c */ /* 0x048ff0000000181c */
        /* <DEDUP_REMOVED lines=11> */
[C---:B----4-:R-:W-:Y:S08]  /*155b0*/  HMMA.16816.F32 R28, R104.reuse, R120, R28 ;  /* 0x00000078681c723c */ /* 0x050ff0000000181c */
[----:B------:R-:W-:Y:S01]  /*155c0*/  HMMA.16816.F32 R32, R104, R122, R32 ;  /* 0x0000007a6820723c */ /* 0x000fe20000001820 */
[----:B------:R-:W3:Y:S07]  /*155d0*/  LDSM.16.M88.4 R104, [R148+0x1800] ;  /* 0x001800009468783b */ /* 0x000eee0000000200 */
[----:B------:R-:W-:Y:S01]  /*155e0*/  LDSM.16.M88.4 R120, [R161+0x6800] ;  /* 0x00680000a178783b */ /* 0x000fe20000000200 */
        /* <DEDUP_REMOVED lines=11> */
[----:B------:R-:W3:Y:S07]  /*156a0*/  LDSM.16.M88.4 R104, [R161+0x7800] ;  /* 0x00780000a168783b */ /* 0x000eee0000000200 */
[----:B------:R-:W-:Y:S01]  /*156b0*/  LDSM.16.M88.4 R108, [R160+0x2000] ;  /* 0x00200000a06c783b */ /* 0x000fe20000000200 */
        /* <DEDUP_REMOVED lines=11> */
[----:B------:R-:W3:Y:S07]  /*15770*/  LDSM.16.M88.4 R104, [R144] ;  /* 0x000000009068783b */ /* 0x000eee0000000200 */
[----:B------:R-:W-:Y:S01]  /*15780*/  LDSM.16.M88.4 R112, [R158+0x2000] ;  /* 0x002000009e70783b */ /* 0x000fe20000000200 */
        /* <DEDUP_REMOVED lines=8> */
[----:B------:R-:W-:Y:S07]  /*15810*/  LDSM.16.M88.4 R124, [R148+0x2000] ;  /* 0x00200000947c783b */ /* 0x000fee0000000200 */
[C---:B---3--:R-:W-:Y:S08]  /*15820*/  HMMA.16816.F32 R28, R108.reuse, R104, R28 ;  /* 0x000000686c1c723c */ /* 0x048ff0000000181c */
[----:B------:R-:W-:Y:S01]  /*15830*/  HMMA.16816.F32 R32, R108, R106, R32 ;  /* 0x0000006a6c20723c */ /* 0x000fe20000001820 */
[----:B------:R-:W2:Y:S07]  /*15840*/  LDSM.16.M88.4 R104, [R155+0x7000] ;  /* 0x007000009b68783b */ /* 0x000eae0000000200 */
[----:B------:R-:W3:Y:S01]  /*15850*/  LDSM.16.M88.4 R108, [R155+0x7800] ;  /* 0x007800009b6c783b */ /* 0x000ee20000000200 */
[C---:B-1----:R-:W-:Y:S08]  /*15860*/  HMMA.16816.F32 R4, R112.reuse, R116, R4 ;  /* 0x000000747004723c */ /* 0x042ff00000001804 */
[C---:B------:R-:W-:Y:S01]  /*15870*/  HMMA.16816.F32 R8, R112.reuse, R118, R8 ;  /* 0x000000767008723c */ /* 0x040fe20000001808 */
[----:B------:R-:W1:Y:S07]  /*15880*/  LDSM.16.M88.4 R116, [R157+0x2000] ;  /* 0x002000009d74783b */ /* 0x000e6e0000000200 */
[C---:B----4-:R-:W-:Y:S08]  /*15890*/  HMMA.16816.F32 R12, R112.reuse, R120, R12 ;  /* 0x00000078700c723c */ /* 0x050ff0000000180c */
[C---:B------:R-:W-:Y:S08]  /*158a0*/  HMMA.16816.F32 R16, R112.reuse, R122, R16 ;  /* 0x0000007a7010723c */ /* 0x040ff00000001810 */
        /* <DEDUP_REMOVED lines=8> */
[C---:B--2---:R-:W-:Y:S08]  /*15930*/  HMMA.16816.F32 R12, R116.reuse, R104, R12 ;  /* 0x00000068740c723c */ /* 0x044ff0000000180c */
[----:B------:R-:W-:Y:S01]  /*15940*/  FMUL.FTZ R210, R4, c[0x0][0x2ec] ;  /* 0x0000bb0004d27a20 */ /* 0x000fe20000410000 */
[C---:B------:R-:W-:Y:S03]  /*15950*/  HMMA.16816.F32 R16, R116.reuse, R106, R16 ;  /* 0x0000006a7410723c */ /* 0x040fe60000001810 */
[----:B------:R-:W-:Y:S02]  /*15960*/  FMUL.FTZ R208, R5, c[0x0][0x2ec] ;  /* 0x0000bb0005d07a20 */ /* 0x000fe40000410000 */
[----:B------:R-:W1:Y:S01]  /*15970*/  MUFU.TANH R210, R210 ;  /* 0x000000d200d27308 */ /* 0x000e620000002400 */
[----:B------:R-:W-:Y:S02]  /*15980*/  FMUL.FTZ R209, R6, c[0x0][0x2ec] ;  /* 0x0000bb0006d17a20 */ /* 0x000fe40000410000 */
[C---:B---3--:R-:W-:Y:S04]  /*15990*/  HMMA.16816.F32 R20, R116.reuse, R108, R20 ;  /* 0x0000006c7414723c */ /* 0x048fe80000001814 */
[----:B------:R-:W-:Y:S02]  /*159a0*/  FMUL.FTZ R207, R7, c[0x0][0x2ec] ;  /* 0x0000bb0007cf7a20 */ /* 0x000fe40000410000 */
[----:B------:R-:W-:Y:S01]  /*159b0*/  FMUL.FTZ R206, R8, c[0x0][0x2ec] ;  /* 0x0000bb0008ce7a20 */ /* 0x000fe20000410000 */
[----:B------:R-:W2:Y:S01]  /*159c0*/  MUFU.TANH R208, R208 ;  /* 0x000000d000d07308 */ /* 0x000ea20000002400 */
[----:B------:R-:W-:Y:S01]  /*159d0*/  FMUL.FTZ R204, R12, c[0x0][0x2ec] ;  /* 0x0000bb000ccc7a20 */ /* 0x000fe20000410000 */
[C---:B------:R-:W-:Y:S03]  /*159e0*/  HMMA.16816.F32 R24, R116.reuse, R110, R24 ;  /* 0x0000006e7418723c */ /* 0x040fe60000001818 */
[----:B------:R-:W-:Y:S02]  /*159f0*/  FMUL.FTZ R202, R13, c[0x0][0x2ec] ;  /* 0x0000bb000dca7a20 */ /* 0x000fe40000410000 */
[----:B------:R-:W-:Y:S02]  /*15a00*/  FMUL.FTZ R205, R14, c[0x0][0x2ec] ;  /* 0x0000bb000ecd7a20 */ /* 0x000fe40000410000 */
[----:B------:R-:W-:Y:S01]  /*15a10*/  FMUL.FTZ R203, R15, c[0x0][0x2ec] ;  /* 0x0000bb000fcb7a20 */ /* 0x000fe20000410000 */
[----:B------:R-:W3:Y:S01]  /*15a20*/  MUFU.TANH R209, R209 ;  /* 0x000000d100d17308 */ /* 0x000ee20000002400 */
[----:B------:R-:W4:Y:S01]  /*15a30*/  LDSM.16.M88.4 R12, [R148+0x3800] ;  /* 0x00380000940c783b */ /* 0x000f220000000200 */
[----:B------:R-:W-:Y:S04]  /*15a40*/  DEPBAR.LE SB0, 0x0 ;  /* 0x000080000000791a */ /* 0x000fe80000000000 */
[----:B------:R-:W-:Y:S02]  /*15a50*/  FMUL.FTZ R212, R9, c[0x0][0x2ec] ;  /* 0x0000bb0009d47a20 */ /* 0x000fe40000410000 */
[----:B------:R-:W-:Y:S02]  /*15a60*/  FMUL.FTZ R213, R10, c[0x0][0x2ec] ;  /* 0x0000bb000ad57a20 */ /* 0x000fe40000410000 */
[----:B------:R-:W1:Y:S01]  /*15a70*/  MUFU.TANH R207, R207 ;  /* 0x000000cf00cf7308 */ /* 0x000e620000002400 */
[----:B------:R-:W-:Y:S01]  /*15a80*/  BAR.SYNC.DEFER_BLOCKING 0x0 ;  /* 0x0000000000007b1d */ /* 0x000fe20000010000 */
[----:B------:R-:W-:Y:S02]  /*15a90*/  FMUL.FTZ R211, R11, c[0x0][0x2ec] ;  /* 0x0000bb000bd37a20 */ /* 0x000fe40000410000 */
[----:B------:R-:W-:Y:S02]  /*15aa0*/  FMUL.FTZ R200, R16, c[0x0][0x2ec] ;  /* 0x0000bb0010c87a20 */ /* 0x000fe40000410000 */
        /* <DEDUP_REMOVED lines=13> */
[----:B------:R-:W1:Y:S01]  /*15b80*/  MUFU.TANH R213, R213 ;  /* 0x000000d500d57308 */ /* 0x000e620000002400 */
[C---:B----4-:R-:W-:Y:S08]  /*15b90*/  HMMA.16816.F32 R28, R116.reuse, R12, R28 ;  /* 0x0000000c741c723c */ /* 0x050ff0000000181c */
[----:B------:R-:W-:Y:S01]  /*15ba0*/  HMMA.16816.F32 R32, R116, R14, R32 ;  /* 0x0000000e7420723c */ /* 0x000fe20000001820 */
[----:B------:R-:W4:Y:S10]  /*15bb0*/  MUFU.TANH R211, R211 ;  /* 0x000000d300d37308 */ /* 0x000f340000002400 */
[----:B------:R-:W1:Y:S05]  /*15bc0*/  MUFU.TANH R204, R204 ;  /* 0x000000cc00cc7308 */ /* 0x000e6a0000002400 */
        /* <DEDUP_REMOVED lines=41> */
[----:B------:R-:W-:Y:S02]  /*15e60*/  IADD3 R9, R3, -0x40, RZ ;  /* 0xffffffc003097810 */ /* 0x000fe40007ffe0ff */
        /* <DEDUP_REMOVED lines=52> */
.L_x_6385:
        /* <DEDUP_REMOVED lines=21> */
[CCC-:B-1----:R-:W-:Y:S01]  /*16300*/  @P4 LEA.HI.X R17, R2.reuse, R175.reuse, R5.reuse, 0x1, P6 ;  /* 0x000000af02114211 */ /* 0x1c2fe200030f0c05 */
[----:B------:R2:W-:Y:S01]  /*16310*/  @!P2 STS.128 [R172+0x6000], RZ ;  /* 0x006000ffac00a388 */ /* 0x0005e20000000c00 */
[-CC-:B------:R-:W-:Y:S02]  /*16320*/  @P2 LEA.HI.X R7, R2, R175.reuse, R5.reuse, 0x1, P1 ;  /* 0x000000af02072211 */ /* 0x180fe400008f0c05 */
[----:B------:R-:W-:Y:S01]  /*16330*/  IADD3 R3, P0, R165, R2, RZ ;  /* 0x00000002a5037210 */ /* 0x000fe20007f1e0ff */
[----:B------:R-:W-:Y:S01]  /*16340*/  @!PT LDS RZ, [RZ] ;  /* 0x00000000fffff984 */ /* 0x000fe20000000800 */
[----:B------:R-:W-:Y:S01]  /*16350*/  @!PT LDS RZ, [RZ] ;  /* 0x00000000fffff984 */ /* 0x000fe20000000800 */
[----:B------:R-:W-:Y:S01]  /*16360*/  @!PT LDS RZ, [RZ] ;  /* 0x00000000fffff984 */ /* 0x000fe20000000800 */
[----:B------:R2:W-:Y:S03]  /*16370*/  @P4 LDGSTS.E.BYPASS.LTC128B.128 [R172+0x4800], [R10.64] ;  /* 0x048000000aac4fae */ /* 0x0005e6000b901d46 */
[CC--:B------:R-:W-:Y:S01]  /*16380*/  @P4 LEA R14, P5, R3.reuse, R174.reuse, 0x1 ;  /* 0x000000ae030e4211 */ /* 0x0c0fe200078a08ff */
        /* <DEDUP_REMOVED lines=33> */
.L_x_6384:
[----:B-1234-:R-:W-:Y:S01]  /*165a0*/  FMNMX.FTZ R3, R210, R103, !PT ;  /* 0x00000067d2037209 */ /* 0x01efe20007810000 */
        /* <DEDUP_REMOVED lines=199> */
[----:B------:R-:W-:Y:S02]  /*17220*/  FFMA.FTZ R111, R0, R179, R111 ;  /* 0x000000b3006f7223 */ /* 0x000fe4000001006f */
[----:B------:R-:W-:Y:S02]  /*17230*/  FADD.FTZ R114, R114, R115 ;  /* 0x0000007372727221 */ /* 0x000fe40000010000 */
[C---:B------:R-:W-:Y:S04]  /*17240*/  HMMA.16816.F32 R60, R96.reuse, R76, R60 ;  /* 0x0000004c603c723c */ /* 0x040fe8000000183c */
[----:B------:R-:W-:Y:S01]  /*17250*/  FADD.FTZ R110, R110, R111 ;  /* 0x0000006f6e6e7221 */ /* 0x000fe20000010000 */
[----:B------:R-:W3:Y:S03]  /*17260*/  MUFU.EX2 R119, R119 ;  /* 0x0000007700777308 */ /* 0x000ee60000000800 */
[----:B------:R-:W-:Y:S01]  /*17270*/  HMMA.16816.F32 R64, R96, R78, R64 ;  /* 0x0000004e6040723c */ /* 0x000fe20000001840 */
[----:B------:R-:W4:Y:S03]  /*17280*/  LDSM.16.MT88.4 R76, [R152+0x8800] ;  /* 0x00880000984c783b */ /* 0x000f260000004200 */
[----:B--2---:R-:W-:Y:S03]  /*17290*/  F2FP.PACK_AB R68, R117, R116 ;  /* 0x000000747544723e */ /* 0x004fe600000000ff */
[----:B------:R-:W-:Y:S10]  /*172a0*/  MUFU.EX2 R121, R121 ;  /* 0x0000007900797308 */ /* 0x000ff40000000800 */
[----:B------:R-:W2:Y:S01]  /*172b0*/  MUFU.EX2 R120, R120 ;  /* 0x0000007800787308 */ /* 0x000ea20000000800 */
[----:B---3--:R-:W-:Y:S09]  /*172c0*/  F2FP.PACK_AB R69, R119, R118 ;  /* 0x000000767745723e */ /* 0x008ff200000000ff */
[----:B------:R-:W-:Y:S10]  /*172d0*/  MUFU.EX2 R122, R122 ;  /* 0x0000007a007a7308 */ /* 0x000ff40000000800 */
[----:B------:R-:W3:Y:S01]  /*172e0*/  MUFU.EX2 R123, R123 ;  /* 0x0000007b007b7308 */ /* 0x000ee20000000800 */
[----:B--2---:R-:W-:Y:S09]  /*172f0*/  F2FP.PACK_AB R70, R120, R121 ;  /* 0x000000797846723e */ /* 0x004ff200000000ff */
        /* <DEDUP_REMOVED lines=12> */
[----:B------:R2:W5:Y:S02]  /*173c0*/  MUFU.EX2 R137, R105 ;  /* 0x0000006900897308 */ /* 0x0005640000000800 */
[C---:B------:R-:W-:Y:S08]  /*173d0*/  HMMA.16816.F32 R20, R68.reuse, R84, R20 ;  /* 0x000000544414723c */ /* 0x040ff00000001814 */
[C---:B------:R-:W-:Y:S01]  /*173e0*/  HMMA.16816.F32 R24, R68.reuse, R86, R24 ;  /* 0x000000564418723c */ /* 0x040fe20000001818 */
[----:B------:R-:W3:Y:S01]  /*173f0*/  LDSM.16.MT88.4 R84, [R153+0xa800] ;  /* 0x00a800009954783b */ /* 0x000ee20000004200 */
[----:B------:R-:W-:Y:S06]  /*17400*/  MUFU.EX2 R102, R102 ;  /* 0x0000006600667308 */ /* 0x000fec0000000800 */
[C---:B----4-:R-:W-:Y:S04]  /*17410*/  HMMA.16816.F32 R28, R68.reuse, R76, R28 ;  /* 0x0000004c441c723c */ /* 0x050fe8000000181c */
[----:B------:R4:W4:Y:S01]  /*17420*/  MUFU.EX2 R101, R104 ;  /* 0x0000006800657308 */ /* 0x0009220000000800 */
[----:B--2---:R-:W-:Y:S03]  /*17430*/  F2FP.PACK_AB R105, R135, R134 ;  /* 0x000000868769723e */ /* 0x004fe600000000ff */
[C---:B------:R-:W-:Y:S01]  /*17440*/  HMMA.16816.F32 R32, R68.reuse, R78, R32 ;  /* 0x0000004e4420723c */ /* 0x040fe20000001820 */
[----:B------:R-:W2:Y:S03]  /*17450*/  LDSM.16.MT88.4 R76, [R152+0xa800] ;  /* 0x00a80000984c783b */ /* 0x000ea60000004200 */
[----:B-----5:R-:W-:Y:S04]  /*17460*/  F2FP.PACK_AB R106, R137, R136 ;  /* 0x00000088896a723e */ /* 0x020fe800000000ff */
[C---:B-1----:R-:W-:Y:S08]  /*17470*/  HMMA.16816.F32 R36, R68.reuse, R72, R36 ;  /* 0x000000484424723c */ /* 0x042ff00000001824 */
[C---:B------:R-:W-:Y:S01]  /*17480*/  HMMA.16816.F32 R40, R68.reuse, R74, R40 ;  /* 0x0000004a4428723c */ /* 0x040fe20000001828 */
[----:B------:R-:W1:Y:S03]  /*17490*/  LDSM.16.MT88.4 R72, [R156+0x9000] ;  /* 0x009000009c48783b */ /* 0x000e660000004200 */
[----:B----4-:R-:W-:Y:S02]  /*174a0*/  F2FP.PACK_AB R104, R133, R132 ;  /* 0x000000848568723e */ /* 0x010fe400000000ff */
[----:B------:R-:W-:Y:S02]  /*174b0*/  F2FP.PACK_AB R107, R101, R102 ;  /* 0x00000066656b723e */ /* 0x000fe400000000ff */
[C---:B---3--:R-:W-:Y:S08]  /*174c0*/  HMMA.16816.F32 R44, R68.reuse, R80, R44 ;  /* 0x00000050442c723c */ /* 0x048ff0000000182c */
[C---:B------:R-:W-:Y:S01]  /*174d0*/  HMMA.16816.F32 R48, R68.reuse, R82, R48 ;  /* 0x000000524430723c */ /* 0x040fe20000001830 */
[----:B------:R-:W3:Y:S07]  /*174e0*/  LDSM.16.MT88.4 R80, [R154+0x9000] ;  /* 0x009000009a50783b */ /* 0x000eee0000004200 */
[C---:B------:R-:W-:Y:S08]  /*174f0*/  HMMA.16816.F32 R52, R68.reuse, R84, R52 ;  /* 0x000000544434723c */ /* 0x040ff00000001834 */
[C---:B------:R-:W-:Y:S01]  /*17500*/  HMMA.16816.F32 R56, R68.reuse, R86, R56 ;  /* 0x000000564438723c */ /* 0x040fe20000001838 */
[----:B------:R-:W4:Y:S07]  /*17510*/  LDSM.16.MT88.4 R84, [R153+0x9000] ;  /* 0x009000009954783b */ /* 0x000f2e0000004200 */
        /* <DEDUP_REMOVED lines=24> */
[C---:B--2---:R-:W-:Y:S08]  /*176a0*/  HMMA.16816.F32 R52, R68.reuse, R76, R52 ;  /* 0x0000004c4434723c */ /* 0x044ff00000001834 */
[C---:B------:R-:W-:Y:S01]  /*176b0*/  HMMA.16816.F32 R56, R68.reuse, R78, R56 ;  /* 0x0000004e4438723c */ /* 0x040fe20000001838 */
[----:B------:R-:W2:Y:S07]  /*176c0*/  LDSM.16.MT88.4 R76, [R153+0x9800] ;  /* 0x00980000994c783b */ /* 0x000eae0000004200 */
[C---:B------:R-:W-:Y:S08]  /*176d0*/  HMMA.16816.F32 R60, R68.reuse, R84, R60 ;  /* 0x00000054443c723c */ /* 0x040ff0000000183c */
        /* <DEDUP_REMOVED lines=8> */
[C---:B------:R-:W-:Y:S07]  /*17760*/  HMMA.16816.F32 R84, R104.reuse, R74, R16 ;  /* 0x0000004a6854723c */ /* 0x040fee0000001810 */
[----:B------:R-:W-:Y:S01]  /*17770*/  FADD.FTZ R17, R109, R110 ;  /* 0x0000006e6d117221 */ /* 0x000fe20000010000 */
[C---:B--2---:R-:W-:Y:S04]  /*17780*/  HMMA.16816.F32 R80, R104.reuse, R76, R20 ;  /* 0x0000004c6850723c */ /* 0x044fe80000001814 */
[----:B------:R-:W-:Y:S04]  /*17790*/  FADD.FTZ R17, R108, R17 ;  /* 0x000000116c117221 */ /* 0x000fe80000010000 */
[C---:B------:R-:W-:Y:S04]  /*177a0*/  HMMA.16816.F32 R76, R104.reuse, R78, R24 ;  /* 0x0000004e684c723c */ /* 0x040fe80000001818 */
[----:B------:R-:W-:Y:S04]  /*177b0*/  FADD.FTZ R118, R118, R17 ;  /* 0x0000001176767221 */ /* 0x000fe80000010000 */
[C---:B---3--:R-:W-:Y:S04]  /*177c0*/  HMMA.16816.F32 R72, R104.reuse, R68, R28 ;  /* 0x000000446848723c */ /* 0x048fe8000000181c */
[----:B------:R-:W-:Y:S04]  /*177d0*/  FADD.FTZ R119, R119, R118 ;  /* 0x0000007677777221 */ /* 0x000fe80000010000 */
[C---:B------:R-:W-:Y:S04]  /*177e0*/  HMMA.16816.F32 R68, R104.reuse, R70, R32 ;  /* 0x000000466844723c */ /* 0x040fe80000001820 */
[----:B------:R-:W-:Y:S04]  /*177f0*/  FADD.FTZ R122, R122, R119 ;  /* 0x000000777a7a7221 */ /* 0x000fe80000010000 */
[C---:B----4-:R-:W-:Y:S04]  /*17800*/  HMMA.16816.F32 R36, R104.reuse, R4, R36 ;  /* 0x000000046824723c */ /* 0x050fe80000001824 */
[----:B------:R-:W-:Y:S04]  /*17810*/  FADD.FTZ R123, R123, R122 ;  /* 0x0000007a7b7b7221 */ /* 0x000fe80000010000 */
[C---:B------:R-:W-:Y:S01]  /*17820*/  HMMA.16816.F32 R40, R104.reuse, R6, R40 ;  /* 0x000000066828723c */ /* 0x040fe20000001828 */
[----:B------:R-:W2:Y:S03]  /*17830*/  LDSM.16.MT88.4 R4, [R152+0xb800] ;  /* 0x00b800009804783b */ /* 0x000ea60000004200 */
[----:B------:R-:W-:Y:S04]  /*17840*/  FADD.FTZ R126, R126, R123 ;  /* 0x0000007b7e7e7221 */ /* 0x000fe80000010000 */
[C---:B-----5:R-:W-:Y:S04]  /*17850*/  HMMA.16816.F32 R44, R104.reuse, R8, R44 ;  /* 0x00000008682c723c */ /* 0x060fe8000000182c */
[----:B------:R-:W-:Y:S03]  /*17860*/  FADD.FTZ R127, R127, R126 ;  /* 0x0000007e7f7f7221 */ /* 0x000fe60000010000 */
        /* <DEDUP_REMOVED lines=10> */
[----:B------:R-:W-:Y:S01]  /*17910*/  FADD.FTZ R9, R120, R9 ;  /* 0x0000000978097221 */ /* 0x000fe20000010000 */
[----:B------:R-:W-:Y:S01]  /*17920*/  MOV R0, R3 ;  /* 0x0000000300007202 */ /* 0x000fe20000000f00 */
        /* <DEDUP_REMOVED lines=12> */
[----:B------:R-:W-:Y:S04]  /*179f0*/  FADD.FTZ R136, R136, R133 ;  /* 0x0000008588887221 */ /* 0x000fe80000010000 */
[----:B------:R-:W-:Y:S01]  /*17a00*/  FADD.FTZ R181, R137, R136 ;  /* 0x0000008889b57221 */ /* 0x000fe20000010000 */
[----:B------:R-:W-:-:S05]  /*17a10*/  @P0 BRA `(.L_x_6386) ;  /* 0xffffd0d000000947 */ /* 0x000fca000383ffff */
.L_x_6382:
        /* <DEDUP_REMOVED lines=23> */
[----:B------:R-:W-:-:S02]  /*17b90*/  FSETP.NE.FTZ.AND P3, PT, R2, RZ, PT ;  /* 0x000000ff0200720b */ /* 0x000fc40003f75000 */
[----:B------:R-:W-:Y:S02]  /*17ba0*/  LEA.HI R5, R5, R12, RZ, 0x3 ;  /* 0x0000000c05057211 */ /* 0x000fe400078f18ff */
[----:B------:R-:W-:Y:S02]  /*17bb0*/  LEA.HI R9, R9, R0, RZ, 0x5 ;  /* 0x0000000009097211 */ /* 0x000fe400078f28ff */
[----:B------:R-:W-:Y:S02]  /*17bc0*/  LOP3.LUT R5, R5, 0xfffffff8, RZ, 0xc0, !PT ;  /* 0xfffffff805057812 */ /* 0x000fe400078ec0ff */
        /* <DEDUP_REMOVED lines=8> */
[C---:B------:R-:W-:Y:S02]  /*17c50*/  LOP3.LUT R14, R5.reuse, 0x1, RZ, 0xc0, !PT ;  /* 0x00000001050e7812 */ /* 0x040fe400078ec0ff */
[----:B------:R-:W-:Y:S02]  /*17c60*/  LEA R12, R10, R15, 0x9 ;  /* 0x0000000f0a0c7211 */ /* 0x000fe400078e48ff */
[----:B------:R-:W-:-:S02]  /*17c70*/  SHF.L.U32 R17, R5, 0x6, RZ ;  /* 0x0000000605117819 */ /* 0x000fc400000006ff */
[----:B------:R-:W-:Y:S01]  /*17c80*/  SHF.L.U32 R13, R8, 0x6, RZ ;  /* 0x00000006080d7819 */ /* 0x000fe200000006ff */
[----:B-1----:R-:W-:Y:S01]  /*17c90*/  FMUL.FTZ R96, R7, R96 ;  /* 0x0000006007607220 */ /* 0x002fe20000410000 */
[----:B------:R-:W-:Y:S01]  /*17ca0*/  LEA.HI R15, R11, R11, RZ, 0x1 ;  /* 0x0000000b0b0f7211 */ /* 0x000fe200078f08ff */
[C---:B------:R-:W-:Y:S01]  /*17cb0*/  FMUL.FTZ R97, R7.reuse, R97 ;  /* 0x0000006107617220 */ /* 0x040fe20000410000 */
[----:B------:R-:W-:Y:S01]  /*17cc0*/  ISETP.NE.U32.AND P0, PT, R14, 0x1, PT ;  /* 0x000000010e00780c */ /* 0x000fe20003f05070 */
[----:B------:R-:W-:Y:S01]  /*17cd0*/  FMUL.FTZ R92, R7, R92 ;  /* 0x0000005c075c7220 */ /* 0x000fe20000410000 */
[----:B------:R-:W-:Y:S01]  /*17ce0*/  LOP3.LUT R17, R17, 0x1c0, RZ, 0xc0, !PT ;  /* 0x000001c011117812 */ /* 0x000fe200078ec0ff */
[----:B------:R-:W-:Y:S01]  /*17cf0*/  FMUL.FTZ R93, R7, R93 ;  /* 0x0000005d075d7220 */ /* 0x000fe20000410000 */
[----:B------:R-:W-:Y:S01]  /*17d00*/  LOP3.LUT R13, R13, 0x1c0, RZ, 0xc0, !PT ;  /* 0x000001c00d0d7812 */ /* 0x000fe200078ec0ff */
[C---:B--2---:R-:W-:Y:S01]  /*17d10*/  FMUL.FTZ R99, R6.reuse, R99 ;  /* 0x0000006306637220 */ /* 0x044fe20000410000 */
[----:B------:R-:W-:Y:S01]  /*17d20*/  SHF.L.U32 R14, R15, 0x2, RZ ;  /* 0x000000020f0e7819 */ /* 0x000fe200000006ff */
[C---:B------:R-:W-:Y:S01]  /*17d30*/  FMUL.FTZ R98, R6.reuse, R98 ;  /* 0x0000006206627220 */ /* 0x040fe20000410000 */
[----:B------:R-:W-:Y:S01]  /*17d40*/  LEA.HI R17, R17, R17, RZ, 0x1d ;  /* 0x0000001111117211 */ /* 0x000fe200078fe8ff */
[C---:B------:R-:W-:Y:S01]  /*17d50*/  FMUL.FTZ R95, R6.reuse, R95 ;  /* 0x0000005f065f7220 */ /* 0x040fe20000410000 */
[----:B------:R-:W-:Y:S01]  /*17d60*/  LOP3.LUT R14, R13, 0x38, R14, 0xf8, !PT ;  /* 0x000000380d0e7812 */ /* 0x000fe200078ef80e */
[----:B------:R-:W-:Y:S01]  /*17d70*/  FMUL.FTZ R94, R6, R94 ;  /* 0x0000005e065e7220 */ /* 0x000fe20000410000 */
        /* <DEDUP_REMOVED lines=22> */
[----:B------:R-:W-:Y:S01]  /*17ee0*/  @P4 MUFU.LG2 R4, R4 ;  /* 0x0000000400044308 */ /* 0x000fe20000000c00 */
[----:B------:R-:W-:-:S02]  /*17ef0*/  FMUL.FTZ R82, R6, R82 ;  /* 0x0000005206527220 */ /* 0x000fc40000410000 */
[C---:B------:R-:W-:Y:S02]  /*17f00*/  FMUL.FTZ R76, R7.reuse, R76 ;  /* 0x0000004c074c7220 */ /* 0x040fe40000410000 */
[C---:B------:R-:W-:Y:S02]  /*17f10*/  FMUL.FTZ R77, R7.reuse, R77 ;  /* 0x0000004d074d7220 */ /* 0x040fe40000410000 */
[C---:B------:R-:W-:Y:S01]  /*17f20*/  FMUL.FTZ R79, R6.reuse, R79 ;  /* 0x0000004f064f7220 */ /* 0x040fe20000410000 */
[----:B------:R-:W1:Y:S01]  /*17f30*/  @P3 MUFU.LG2 R2, R2 ;  /* 0x0000000200023308 */ /* 0x000e620000000c00 */
        /* <DEDUP_REMOVED lines=59> */
[----:B------:R1:W-:Y:S04]  /*182f0*/  STS.64 [R17], R80 ;  /* 0x0000005011007388 */ /* 0x0003e80000000a00 */
[----:B------:R-:W2:Y:S04]  /*18300*/  S2R R6, SR_CTAID.Y ;  /* 0x0000000000067919 */ /* 0x000ea80000002600 */
[----:B------:R-:W-:Y:S04]  /*18310*/  STS.64 [R17+0x800], R82 ;  /* 0x0008005211007388 */ /* 0x000fe80000000a00 */
[----:B------:R-:W-:Y:S04]  /*18320*/  STS.64 [R18], R76 ;  /* 0x0000004c12007388 */ /* 0x000fe80000000a00 */
[----:B------:R-:W-:Y:S04]  /*18330*/  STS.64 [R18+0x800], R78 ;  /* 0x0008004e12007388 */ /* 0x000fe80000000a00 */
[----:B------:R-:W-:Y:S04]  /*18340*/  STS.64 [R19], R72 ;  /* 0x0000004813007388 */ /* 0x000fe80000000a00 */
[----:B------:R-:W-:Y:S04]  /*18350*/  STS.64 [R19+0x800], R74 ;  /* 0x0008004a13007388 */ /* 0x000fe80000000a00 */
[----:B-1----:R-:W1:Y:S01]  /*18360*/  S2R R80, SR_CTAID.Z ;  /* 0x0000000000507919 */ /* 0x002e620000002700 */
[----:B--2---:R-:W-:-:S03]  /*18370*/  IMAD R6, R6, c[0x0][0x210], R169 ;  /* 0x0000840006067a24 */ /* 0x004fc600078e02a9 */
        /* <DEDUP_REMOVED lines=19> */
[----:B------:R-:W-:Y:S01]  /*184b0*/  BAR.SYNC.DEFER_BLOCKING 0x0 ;  /* 0x0000000000007b1d */ /* 0x000fe20000010000 */
[----:B---3--:R-:W-:-:S02]  /*184c0*/  IADD3 R65, -R169, RZ, RZ ;  /* 0x000000ffa9417210 */ /* 0x008fc40007ffe1ff */
[----:B------:R-:W-:Y:S02]  /*184d0*/  SHF.L.U32 R64, R11, 0x2, RZ ;  /* 0x000000020b407819 */ /* 0x000fe400000006ff */
[----:B----4-:R-:W-:Y:S01]  /*184e0*/  LOP3.LUT R67, R9, 0xffffffe0, RZ, 0xc0, !PT ;  /* 0xffffffe009437812 */ /* 0x010fe200078ec0ff */
[----:B-1----:R-:W-:Y:S01]  /*184f0*/  IMAD R65, R65, c[0x0][0x1c0], R80 ;  /* 0x0000700041417a24 */ /* 0x002fe200078e0250 */
[----:B--2---:R-:W-:Y:S01]  /*18500*/  SHF.L.U32 R9, R7, 0x6, RZ ;  /* 0x0000000607097819 */ /* 0x004fe200000006ff */
[----:B------:R-:W1:Y:S01]  /*18510*/  LDS.128 R76, [R5.X4] ;  /* 0x00000000054c7984 */ /* 0x000e620000004c00 */
[----:B------:R-:W-:Y:S01]  /*18520*/  IADD3 R67, -R67, R0, RZ ;  /* 0x0000000043437210 */ /* 0x000fe20007ffe1ff */
[----:B------:R-:W-:Y:S01]  /*18530*/  IMAD R6, R6, c[0x0][0x1c0], R65 ;  /* 0x0000700006067a24 */ /* 0x000fe200078e0241 */
[----:B------:R-:W-:Y:S01]  /*18540*/  SHF.R.S32.HI R65, RZ, 0x1f, R10 ;  /* 0x0000001fff417819 */ /* 0x000fe2000001140a */
[----:B------:R-:W2:Y:S01]  /*18550*/  LDS.128 R72, [R5.X4+0x800] ;  /* 0x0008000005487984 */ /* 0x000ea20000004c00 */
[----:B------:R-:W-:Y:S01]  /*18560*/  LOP3.LUT P0, RZ, R67, 0x3, RZ, 0xc0, !PT ;  /* 0x0000000343ff7812 */ /* 0x000fe2000780c0ff */
[----:B------:R-:W-:Y:S01]  /*18570*/  IMAD R6, R6, c[0x0][0x214], R9 ;  /* 0x0000850006067a24 */ /* 0x000fe200078e0209 */
[----:B------:R-:W-:Y:S01]  /*18580*/  LEA.HI R65, R65, R10, RZ, 0x2 ;  /* 0x0000000a41417211 */ /* 0x000fe200078f10ff */
[----:B------:R-:W-:Y:S01]  /*18590*/  @P4 FMUL.FTZ R9, R4, 0.69314718246459960938 ;  /* 0x3f31721804094820 */ /* 0x000fe20000410000 */
[----:B------:R-:W3:Y:S01]  /*185a0*/  LDS.128 R68, [R5.X4+0x1000] ;  /* 0x0010000005447984 */ /* 0x000ee20000004c00 */
[----:B------:R-:W-:-:S02]  /*185b0*/  MOV R0, 0xff800000 ;  /* 0xff80000000007802 */ /* 0x000fc40000000f00 */
[----:B------:R-:W-:Y:S01]  /*185c0*/  LOP3.LUT R65, R65, 0xffffffc, RZ, 0xc0, !PT ;  /* 0x0ffffffc41417812 */ /* 0x000fe200078ec0ff */
[----:B------:R-:W4:Y:S01]  /*185d0*/  LDS.128 R56, [R5.X4+0x1800] ;  /* 0x0018000005387984 */ /* 0x000f220000004c00 */
[----:B------:R-:W-:Y:S02]  /*185e0*/  @P4 FFMA.FTZ R0, R100, c[0x0][0x238], R9 ;  /* 0x00008e0064004a23 */ /* 0x000fe40000010009 */
[----:B------:R-:W-:Y:S01]  /*185f0*/  IADD3 R10, R10, -R65, RZ ;  /* 0x800000410a0a7210 */ /* 0x000fe20007ffe0ff */
[----:B------:R-:W1:Y:S01]  /*18600*/  LDS.128 R52, [R5.X4+0x2000] ;  /* 0x0020000005347984 */ /* 0x000e620000004c00 */
[----:B------:R-:W-:Y:S02]  /*18610*/  SHF.R.S32.HI R65, RZ, 0x1f, R64 ;  /* 0x0000001fff417819 */ /* 0x000fe40000011440 */
[----:B------:R-:W-:Y:S01]  /*18620*/  LEA R177, R10, R177, 0x4 ;  /* 0x000000b10ab17211 */ /* 0x000fe200078e20ff */
        /* <DEDUP_REMOVED lines=25> */
.L_x_6388:
[----:B--234-:R-:W-:Y:S05]  /*187c0*/  BSYNC B0 ;  /* 0x0000000000007941 */ /* 0x01cfea0003800000 */
.L_x_6387:
        /* <DEDUP_REMOVED lines=16> */
.L_x_6390:
[----:B------:R-:W-:Y:S05]  /*188d0*/  BSYNC B0 ;  /* 0x0000000000007941 */ /* 0x000fea0003800000 */
.L_x_6389:
        /* <DEDUP_REMOVED lines=8> */
.L_x_6392:
[----:B------:R-:W-:Y:S05]  /*18960*/  BSYNC B0 ;  /* 0x0000000000007941 */ /* 0x000fea0003800000 */
.L_x_6391:
        /* <DEDUP_REMOVED lines=8> */
.L_x_6394:
[----:B------:R-:W-:Y:S05]  /*189f0*/  BSYNC B0 ;  /* 0x0000000000007941 */ /* 0x000fea0003800000 */
.L_x_6393:
        /* <DEDUP_REMOVED lines=8> */
.L_x_6396:
[----:B------:R-:W-:Y:S05]  /*18a80*/  BSYNC B0 ;  /* 0x0000000000007941 */ /* 0x000fea0003800000 */
.L_x_6395:
        /* <DEDUP_REMOVED lines=8> */
.L_x_6398:
[----:B------:R-:W-:Y:S05]  /*18b10*/  BSYNC B0 ;  /* 0x0000000000007941 */ /* 0x000fea0003800000 */
.L_x_6397:
        /* <DEDUP_REMOVED lines=8> */
.L_x_6400:
[----:B------:R-:W-:Y:S05]  /*18ba0*/  BSYNC B0 ;  /* 0x0000000000007941 */ /* 0x000fea0003800000 */
.L_x_6399:
        /* <DEDUP_REMOVED lines=8> */
.L_x_6402:
[----:B------:R-:W-:Y:S05]  /*18c30*/  BSYNC B0 ;  /* 0x0000000000007941 */ /* 0x000fea0003800000 */
.L_x_6401:
        /* <DEDUP_REMOVED lines=9> */
.L_x_6403:
        /* <DEDUP_REMOVED lines=11> */
.L_x_8267:


//--------------------- .text._ZN5flash24flash_fwd_splitkv_kernelI23Flash_fwd_kernel_traitsILi128ELi64ELi64ELi4ELb0ELb0EN7cutlass6half_tE19Flash_kernel_traitsILi128ELi64ELi64ELi4ES3_EELb1ELb0ELb0ELb1ELb1ELb0ELb0ELb0EEEvNS_16Flash_fwd_paramsE --------------------------
	.section	.text._ZN5flash24flash_fwd_splitkv_kernelI23Flash_fwd_kernel_traitsILi128ELi64ELi64ELi4ELb0ELb0EN7cutlass6half_tE19Flash_kernel_traitsILi128ELi64ELi64ELi4ES3_EELb1ELb0ELb0ELb1ELb1ELb0ELb0ELb0EEEvNS_16Flash_fwd_paramsE,"ax",@progbits
	.sectioninfo	@"SHI_REGISTERS=182"
	.align	128
        .global         _ZN5flash24flash_fwd_splitkv_kernelI23Flash_fwd_kernel_traitsILi128ELi64ELi64ELi4ELb0ELb0EN7cutlass6half_tE19Flash_kernel_traitsILi128ELi64ELi64ELi4ES3_EELb1ELb0ELb0ELb1ELb1ELb0ELb0ELb0EEEvNS_16Flash_fwd_paramsE
        .type           _ZN5flash24flash_fwd_splitkv_kernelI23Flash_fwd_kernel_traitsILi128ELi64ELi64ELi4ELb0ELb0EN7cutlass6half_tE19Flash_kernel_traitsILi128ELi64ELi64ELi4ES3_EELb1ELb0ELb0ELb1ELb1ELb0ELb0ELb0EEEvNS_16Flash_fwd_paramsE,@function
        .size           _ZN5flash24flash_fwd_splitkv_kernelI23Flash_fwd_kernel_traitsILi128ELi64ELi64ELi4ELb0ELb0EN7cutlass6half_tE19Flash_kernel_traitsILi128ELi64ELi64ELi4ES3_EELb1ELb0ELb0ELb1ELb1ELb0ELb0ELb0EEEvNS_16Flash_fwd_paramsE,(.L_x_8268 - _ZN5flash24flash_fwd_splitkv_kernelI23Flash_fwd_kernel_traitsILi128ELi64ELi64ELi4ELb0ELb0EN7cutlass6half_tE19Flash_kernel_traitsILi128ELi64ELi64ELi4ES3_EELb1ELb0ELb0ELb1ELb1ELb0ELb0ELb0EEEvNS_16Flash_fwd_paramsE)
        .other          _ZN5flash24flash_fwd_splitkv_kernelI23Flash_fwd_kernel_traitsILi128ELi64ELi64ELi4ELb0ELb0EN7cutlass6half_tE19Flash_kernel_traitsILi128ELi64ELi64ELi4ES3_EELb1ELb0ELb0ELb1ELb1ELb0ELb0ELb0EEEvNS_16Flash_fwd_paramsE,@"STO_CUDA_ENTRY STV_DEFAULT"
_ZN5flash24flash_fwd_splitkv_kernelI23Flash_fwd_kernel_traitsILi128ELi64ELi64ELi4ELb0ELb0EN7cutlass6half_tE19Flash_kernel_traitsILi128ELi64ELi64ELi4ES3_EELb1ELb0ELb0ELb1ELb1ELb0ELb0ELb0EEEvNS_16Flash_fwd_paramsE:
.text._ZN5flash24flash_fwd_splitkv_kernelI23Flash_fwd_kernel_traitsILi128ELi64ELi64ELi4ELb0ELb0EN7cutlass6half_tE19Flash_kernel_traitsILi128ELi64ELi64ELi4ES3_EELb1ELb0ELb0ELb1ELb1ELb0ELb0ELb0EEEvNS_16Flash_fwd_paramsE:
        /* <DEDUP_REMOVED lines=117> */
.L_x_6404:
        /* <DEDUP_REMOVED lines=19> */
.L_x_6405:
        /* <DEDUP_REMOVED lines=65> */
[----:B------:R-:W-:Y:S02]  /*0c90*/  IMAD R15, R13, c[0x0][0x1b4], R0 ;  /* 0x00006d000d0f7a24 */ /* 0x000fe400078e0200 */
[----:B------:R-:W-:-:S04]  /*0ca0*/  IMAD.WIDE.U32 R18, R11, c[0x0][0x198], R18 ;  /* 0x000066000b127a25 */ /* 0x000fc800078e0012 */
[----:B------:R-:W-:Y:S02]  /*0cb0*/  IMAD.IADD R19, R19, 0x1, R5 ;  /* 0x0000000113137824 */ /* 0x000fe400078e0205 */
[----:B------:R-:W-:-:S04]  /*0cc0*/  IMAD.WIDE.U32 R4, R4, c[0x0][0x188], RZ ;  /* 0x0000620004047a25 */ /* 0x000fc800078e00ff */
[----:B------:R-:W-:Y:S01]  /*0cd0*/  IMAD.WIDE.U32 R18, R13, c[0x0][0x1b0], R18 ;  /* 0x00006c000d127a25 */ /* 0x000fe200078e0012 */
[----:B------:R-:W-:-:S03]  /*0ce0*/  IADD3 R17, R5, R17, RZ ;  /* 0x0000001105117210 */ /* 0x000fc60007ffe0ff */
[----:B------:R-:W-:Y:S01]  /*0cf0*/  IMAD.IADD R15, R19, 0x1, R15 ;  /* 0x00000001130f7824 */ /* 0x000fe200078e020f */
[----:B------:R-:W-:Y:S01]  /*0d00*/  MOV R16, R18 ;  /* 0x0000001200107202 */ /* 0x000fe20000000f00 */
[----:B------:R-:W-:Y:S05]  /*0d10*/  BRA `(.L_x_6407) ;  /* 0x0000035000007947 */ /* 0x000fea0003800000 */
.L_x_6406:
        /* <DEDUP_REMOVED lines=35> */
[----:B------:R-:W-:Y:S01]  /*0f50*/  @!P1 IMAD.MOV R13, RZ, RZ, -R13 ;  /* 0x000000ffff0d9224 */ /* 0x000fe200078e0a0d */
[----:B------:R-:W-:Y:S01]  /*0f60*/  @!P0 LOP3.LUT R13, RZ, c[0x0][0x1c8], RZ, 0x33, !PT ;  /* 0x00007200ff0d8a12 */ /* 0x000fe200078e33ff */
[----:B------:R-:W-:Y:S02]  /*0f70*/  IMAD R5, R17, c[0x0][0x180], RZ ;  /* 0x0000600011057a24 */ /* 0x000fe400078e02ff */
[----:B------:R-:W-:Y:S01]  /*0f80*/  IMAD.WIDE.U32 R18, R2, c[0x0][0x180], R18 ;  /* 0x0000600002127a25 */ /* 0x000fe200078e0012 */
[----:B------:R-:W-:-:S03]  /*0f90*/  SHF.R.S32.HI R12, RZ, 0x1f, R13 ;  /* 0x0000001fff0c7819 */ /* 0x000fc6000001140d */
[----:B------:R-:W-:Y:S01]  /*0fa0*/  IMAD R0, R2, c[0x0][0x184], R5 ;  /* 0x0000610002007a24 */ /* 0x000fe200078e0205 */
[----:B------:R-:W-:Y:S01]  /*0fb0*/  IADD3 R5, R21, R4, RZ ;  /* 0x0000000415057210 */ /* 0x000fe20007ffe0ff */
[----:B------:R-:W-:Y:S01]  /*0fc0*/  IMAD R17, R17, c[0x0][0x188], RZ ;  /* 0x0000620011117a24 */ /* 0x000fe200078e02ff */
[----:B------:R-:W-:Y:S01]  /*0fd0*/  MOV R4, R20 ;  /* 0x0000001400047202 */ /* 0x000fe20000000f00 */
[----:B------:R-:W-:Y:S02]  /*0fe0*/  IMAD.IADD R19, R19, 0x1, R0 ;  /* 0x0000000113137824 */ /* 0x000fe400078e0200 */
        /* <DEDUP_REMOVED lines=8> */
.L_x_6407:
        /* <DEDUP_REMOVED lines=11> */
[----:B------:R-:W-:Y:S01]  /*1120*/  UMOV UR8, 0x5 ;  /* 0x0000000500087882 */ /* 0x000fe20000000000 */
[----:B------:R-:W-:Y:S01]  /*1130*/  SHF.R.S32.HI R24, RZ, 0x4, R5 ;  /* 0x00000004ff187819 */ /* 0x000fe20000011405 */
[----:B------:R-:W-:Y:S01]  /*1140*/  IMAD.IADD R2, R6, 0x1, -R7 ;  /* 0x0000000106027824 */ /* 0x000fe200078e0a07 */
[----:B------:R-:W-:Y:S01]  /*1150*/  SHF.R.S32.HI R9, RZ, 0x1f, R14 ;  /* 0x0000001fff097819 */ /* 0x000fe2000001140e */
[----:B------:R-:W-:Y:S01]  /*1160*/  IMAD.SHL.U32 R19, R26, 0x40, RZ ;  /* 0x000000401a137824 */ /* 0x000fe200078e00ff */
[C---:B------:R-:W-:Y:S01]  /*1170*/  LEA.HI R7, R5.reuse, R24, RZ, 0x1 ;  /* 0x0000001805077211 */ /* 0x040fe200078f08ff */
[----:B------:R-:W-:Y:S01]  /*1180*/  IMAD.SHL.U32 R166, R2, 0x8, RZ ;  /* 0x0000000802a67824 */ /* 0x000fe200078e00ff */
[----:B------:R-:W-:Y:S01]  /*1190*/  LOP3.LUT R5, R5, 0xfffffff0, RZ, 0xc0, !PT ;  /* 0xfffffff005057812 */ /* 0x000fe200078ec0ff */
[----:B------:R-:W-:Y:S01]  /*11a0*/  IMAD R9, R9, c[0x0][0x1a8], RZ ;  /* 0x00006a0009097a24 */ /* 0x000fe200078e02ff */
[----:B------:R-:W-:Y:S01]  /*11b0*/  LOP3.LUT R19, R19, 0x1c0, RZ, 0xc0, !PT ;  /* 0x000001c013137812 */ /* 0x000fe200078ec0ff */
[----:B------:R-:W-:Y:S01]  /*11c0*/  USHF.L.U64.HI UR5, UR4, UR8, UR5 ;  /* 0x0000000804057299 */ /* 0x000fe20008010205 */
[----:B------:R-:W-:Y:S01]  /*11d0*/  LOP3.LUT R7, R7, 0xfffffffe, RZ, 0xc0, !PT ;  /* 0xfffffffe07077812 */ /* 0x000fe200078ec0ff */
[----:B------:R-:W-:Y:S01]  /*11e0*/  IMAD R9, R14, c[0x0][0x1ac], R9 ;  /* 0x00006b000e097a24 */ /* 0x000fe200078e0209 */
[--C-:B------:R-:W-:Y:S01]  /*11f0*/  LOP3.LUT R18, R19, 0x38, R166.reuse, 0xf8, !PT ;  /* 0x0000003813127812 */ /* 0x100fe200078ef8a6 */
[----:B------:R-:W-:Y:S01]  /*1200*/  ULDC.64 UR6, c[0x0][0x198] ;  /* 0x0000660000067ab9 */ /* 0x000fe20000000a00 */
[----:B------:R-:W-:Y:S01]  /*1210*/  SHF.R.U32.HI R19, RZ, 0x3, R19 ;  /* 0x00000003ff137819 */ /* 0x000fe20000011613 */
[----:B------:R-:W-:Y:S01]  /*1220*/  IMAD.IADD R7, R24, 0x1, -R7 ;  /* 0x0000000118077824 */ /* 0x000fe200078e0a07 */
[----:B------:R-:W-:Y:S01]  /*1230*/  SHF.R.S32.HI R167, RZ, 0x1f, R166 ;  /* 0x0000001fffa77819 */ /* 0x000fe200000114a6 */
[----:B------:R-:W-:Y:S01]  /*1240*/  USHF.L.U32 UR12, UR6, 0x5, URZ ;  /* 0x00000005060c7899 */ /* 0x000fe2000800063f */
[----:B------:R-:W-:Y:S01]  /*1250*/  LOP3.LUT R19, R18, R19, RZ, 0x3c, !PT ;  /* 0x0000001312137212 */ /* 0x000fe200078e3cff */
[----:B------:R-:W-:Y:S01]  /*1260*/  IMAD.IADD R18, R6, 0x1, -R5 ;  /* 0x0000000106127824 */ /* 0x000fe200078e0a05 */
[C---:B------:R-:W-:Y:S01]  /*1270*/  IADD3 R32, P0, R166.reuse, R4, RZ ;  /* 0x00000004a6207210 */ /* 0x040fe20007f1e0ff */
[C---:B------:R-:W-:Y:S01]  /*1280*/  IMAD R5, R25.reuse, c[0x0][0x17c], R20 ;  /* 0x00005f0019057a24 */ /* 0x040fe200078e0214 */
[----:B------:R-:W-:Y:S01]  /*1290*/  IADD3 R34, P1, R166, R16, RZ ;  /* 0x00000010a6227210 */ /* 0x000fe20007f3e0ff */
[----:B------:R-:W-:Y:S01]  /*12a0*/  IMAD.WIDE.U32 R24, R25, c[0x0][0x178], R166 ;  /* 0x00005e0019187a25 */ /* 0x000fe200078e00a6 */
[----:B------:R-:W-:Y:S01]  /*12b0*/  SHF.R.S32.HI R27, RZ, 0x1f, R26 ;  /* 0x0000001fff1b7819 */ /* 0x000fe2000001141a */
[----:B------:R-:W-:Y:S01]  /*12c0*/  USHF.L.U64.HI UR7, UR6, UR8, UR7 ;  /* 0x0000000806077299 */ /* 0x000fe20008010207 */
[----:B------:R-:W-:Y:S01]  /*12d0*/  LEA.HI R20, R29, R6, RZ, 0x6 ;  /* 0x000000061d147211 */ /* 0x000fe200078f30ff */
[----:B------:R-:W-:Y:S01]  /*12e0*/  IMAD.IADD R25, R25, 0x1, R5 ;  /* 0x0000000119197824 */ /* 0x000fe200078e0205 */
[----:B------:R-:W-:Y:S01]  /*12f0*/  SHF.R.S32.HI R21, RZ, 0x1f, R18 ;  /* 0x0000001fff157819 */ /* 0x000fe20000011412 */
[----:B------:R-:W-:Y:S01]  /*1300*/  IMAD.X R33, R167, 0x1, R17, P0 ;  /* 0x00000001a7217824 */ /* 0x000fe200000e0611 */
[----:B------:R-:W-:Y:S01]  /*1310*/  IADD3 R11, P0, R26, R11, RZ ;  /* 0x0000000b1a0b7210 */ /* 0x000fe20007f1e0ff */
[----:B------:R-:W-:Y:S01]  /*1320*/  IMAD.WIDE.U32 R24, R14, c[0x0][0x1a8], R24 ;  /* 0x00006a000e187a25 */ /* 0x000fe200078e0018 */
[----:B------:R-:W-:-:S02]  /*1330*/  LEA.HI R4, R21, R18, RZ, 0x3 ;  /* 0x0000001215047211 */ /* 0x000fc400078f18ff */
[----:B------:R-:W-:Y:S01]  /*1340*/  LEA.HI R29, R29, R6, RZ, 0x5 ;  /* 0x000000061d1d7211 */ /* 0x000fe200078f28ff */
[----:B------:R-:W-:Y:S01]  /*1350*/  IMAD.SHL.U32 R14, R2, 0x40, RZ ;  /* 0x00000040020e7824 */ /* 0x000fe200078e00ff */
[----:B------:R-:W-:Y:S01]  /*1360*/  LOP3.LUT R17, R4, 0xfffffff8, RZ, 0xc0, !PT ;  /* 0xfffffff804117812 */ /* 0x000fe200078ec0ff */
[----:B------:R-:W-:Y:S01]  /*1370*/  IMAD.IADD R25, R25, 0x1, R9 ;  /* 0x0000000119197824 */ /* 0x000fe200078e0209 */
[----:B------:R-:W-:Y:S01]  /*1380*/  SHF.R.S32.HI R30, RZ, 0x5, R29 ;  /* 0x00000005ff1e7819 */ /* 0x000fe2000001141d */
[----:B------:R-:W-:Y:S01]  /*1390*/  IMAD.X R35, R167, 0x1, R15, P1 ;  /* 0x00000001a7237824 */ /* 0x000fe200008e060f */
[----:B------:R-:W-:Y:S01]  /*13a0*/  LOP3.LUT R9, R14, 0x1c0, RZ, 0xc0, !PT ;  /* 0x000001c00e097812 */ /* 0x000fe200078ec0ff */
[----:B------:R-:W-:-:S03]  /*13b0*/  IMAD.WIDE R22, R23, 0x40, R26 ;  /* 0x0000004017167825 */ /* 0x000fc600078e021a */
[----:B------:R-:W-:Y:S01]  /*13c0*/  LOP3.LUT R0, R9, 0x8, R0, 0xf8, !PT ;  /* 0x0000000809007812 */ /* 0x000fe200078ef800 */
[----:B------:R-:W-:Y:S02]  /*13d0*/  IMAD R15, R27, c[0x0][0x198], RZ ;  /* 0x000066001b0f7a24 */ /* 0x000fe400078e02ff */
[----:B------:R-:W-:Y:S01]  /*13e0*/  IMAD.WIDE.U32 R32, R13, c[0x0][0x1b8], R32 ;  /* 0x00006e000d207a25 */ /* 0x000fe200078e0020 */
[----:B------:R-:W-:-:S03]  /*13f0*/  SHF.R.U32.HI R13, RZ, 0x3, R9 ;  /* 0x00000003ff0d7819 */ /* 0x000fc60000011609 */
[----:B------:R-:W-:Y:S01]  /*1400*/  IMAD R15, R26, c[0x0][0x19c], R15 ;  /* 0x000067001a0f7a24 */ /* 0x000fe200078e020f */
[----:B------:R-:W-:Y:S01]  /*1410*/  LOP3.LUT R0, R0, R13, RZ, 0x3c, !PT ;  /* 0x0000000d00007212 */ /* 0x000fe200078e3cff */
[----:B------:R-:W-:-:S04]  /*1420*/  IMAD.WIDE.U32 R34, R26, c[0x0][0x198], R34 ;  /* 0x000066001a227a25 */ /* 0x000fc800078e0022 */
[----:B------:R-:W-:Y:S02]  /*1430*/  IMAD R9, R23, c[0x0][0x190], RZ ;  /* 0x0000640017097a24 */ /* 0x000fe400078e02ff */
        /* <DEDUP_REMOVED lines=9> */
[----:B------:R-:W-:Y:S02]  /*14d0*/  IMAD.SHL.U32 R20, R20, 0x8, RZ ;  /* 0x0000000814147824 */ /* 0x000fe400078e00ff */
[----:B------:R-:W-:Y:S01]  /*14e0*/  IMAD.IADD R5, R18, 0x1, -R17 ;  /* 0x0000000112057824 */ /* 0x000fe200078e0a11 */
[----:B------:R-:W-:Y:S01]  /*14f0*/  LEA.HI.X R13, R22, c[0x0][0x164], R9, 0x1, P0 ;  /* 0x00005900160d7a11 */ /* 0x000fe200000f0c09 */
[----:B------:R-:W-:Y:S01]  /*1500*/  IMAD R10, R10, c[0x0][0x1a0], RZ ;  /* 0x000068000a0a7a24 */ /* 0x000fe200078e02ff */
[----:B------:R-:W-:Y:S01]  /*1510*/  IADD3 R14, P0, R12, UR9, RZ ;  /* 0x000000090c0e7c10 */ /* 0x000fe2000ff1e0ff */
[----:B------:R-:W-:Y:S01]  /*1520*/  IMAD.WIDE.U32 R32, R11, c[0x0][0x1a0], R32 ;  /* 0x000068000b207a25 */ /* 0x000fe200078e0020 */
[----:B------:R-:W-:-:S02]  /*1530*/  LOP3.LUT R19, R19, 0x7ffffe00, R20, 0xf8, !PT ;  /* 0x7ffffe0013137812 */ /* 0x000fc400078ef814 */
[----:B------:R-:W-:Y:S01]  /*1540*/  IADD3.X R15, R13, UR5, RZ, P0, !PT ;  /* 0x000000050d0f7c10 */ /* 0x000fe200087fe4ff */
[----:B------:R-:W-:Y:S01]  /*1550*/  IMAD R10, R11, c[0x0][0x1a4], R10 ;  /* 0x000069000b0a7a24 */ /* 0x000fe200078e020a */
[----:B------:R-:W-:Y:S01]  /*1560*/  IADD3 R16, P0, R14, UR9, RZ ;  /* 0x000000090e107c10 */ /* 0x000fe2000ff1e0ff */
[----:B------:R-:W-:Y:S02]  /*1570*/  IMAD.SHL.U32 R165, R19, 0x2, RZ ;  /* 0x0000000213a57824 */ /* 0x000fe400078e00ff */
[----:B------:R-:W-:Y:S01]  /*1580*/  IMAD.SHL.U32 R9, R5, 0x40, RZ ;  /* 0x0000004005097824 */ /* 0x000fe200078e00ff */
[----:B------:R-:W-:Y:S01]  /*1590*/  IADD3.X R17, R15, UR5, RZ, P0, !PT ;  /* 0x000000050f117c10 */ /* 0x000fe200087fe4ff */
[----:B------:R-:W-:Y:S01]  /*15a0*/  IMAD.IADD R159, R33, 0x1, R10 ;  /* 0x00000001219f7824 */ /* 0x000fe200078e020a */
[----:B------:R-:W-:Y:S01]  /*15b0*/  IADD3 R18, P0, R162, UR12, RZ ;  /* 0x0000000ca2127c10 */ /* 0x000fe2000ff1e0ff */
[----:B------:R-:W-:Y:S01]  /*15c0*/  @!PT LDS RZ, [RZ] ;  /* 0x00000000fffff984 */ /* 0x000fe20000000800 */
[----:B------:R-:W-:Y:S01]  /*15d0*/  @!PT LDS RZ, [RZ] ;  /* 0x00000000fffff984 */ /* 0x000fe20000000800 */
[----:B------:R-:W-:Y:S01]  /*15e0*/  @!PT LDS RZ, [RZ] ;  /* 0x00000000fffff984 */ /* 0x000fe20000000800 */
[----:B------:R1:W-:Y:S01]  /*15f0*/  LDGSTS.E.BYPASS.LTC128B.128 [R165], [R12.64] ;  /* 0x000000000ca57fae */ /* 0x0003e2000b901d4a */
[----:B------:R-:W-:Y:S01]  /*1600*/  IADD3 R20, P1, R16, UR9, RZ ;  /* 0x0000000910147c10 */ /* 0x000fe2000ff3e0ff */
[----:B------:R-:W-:Y:S01]  /*1610*/  IMAD R0, R7, 0x200, R0 ;  /* 0x0000020007007824 */ /* 0x000fe200078e0200 */
[----:B------:R-:W-:Y:S01]  /*1620*/  IADD3.X R19, R163, UR7, RZ, P0, !PT ;  /* 0x00000007a3137c10 */ /* 0x000fe200087fe4ff */
[----:B------:R1:W-:Y:S01]  /*1630*/  LDGSTS.E.BYPASS.LTC128B.128 [R165+0x2000], [R12.64+0x80] ;  /* 0x020000800ca57fae */ /* 0x0003e2000b901d4a */
[----:B------:R-:W-:Y:S01]  /*1640*/  IADD3.X R21, R17, UR5, RZ, P1, !PT ;  /* 0x0000000511157c10 */ /* 0x000fe20008ffe4ff */
[----:B------:R-:W-:Y:S01]  /*1650*/  ULDC.64 UR4, c[0x0][0x1a0] ;  /* 0x0000680000047ab9 */ /* 0x000fe20000000a00 */
[----:B------:R-:W-:Y:S01]  /*1660*/  IMAD.SHL.U32 R10, R7, 0x8, RZ ;  /* 0x00000008070a7824 */ /* 0x000fe200078e00ff */
[----:B------:R2:W-:Y:S01]  /*1670*/  LDGSTS.E.BYPASS.LTC128B.128 [R165+0x800], [R14.64] ;  /* 0x008000000ea57fae */ /* 0x0005e2000b901d4a */
[----:B------:R-:W-:Y:S01]  /*1680*/  LOP3.LUT R7, R9, 0x1c0, RZ, 0xc0, !PT ;  /* 0x000001c009077812 */ /* 0x000fe200078ec0ff */
[----:B------:R-:W-:Y:S01]  /*1690*/  USHF.L.U32 UR9, UR4, 0x5, URZ ;  /* 0x0000000504097899 */ /* 0x000fe2000800063f */
[----:B------:R-:W-:Y:S01]  /*16a0*/  IMAD.SHL.U32 R9, R4, 0x40, RZ ;  /* 0x0000004004097824 */ /* 0x000fe200078e00ff */
[----:B------:R2:W-:Y:S01]  /*16b0*/  LDGSTS.E.BYPASS.LTC128B.128 [R165+0x2800], [R14.64+0x80] ;  /* 0x028000800ea57fae */ /* 0x0005e2000b901d4a */
[----:B------:R-:W-:Y:S01]  /*16c0*/  LOP3.LUT R10, R7, 0x8, R10, 0xf8, !PT ;  /* 0x00000008070a7812 */ /* 0x000fe200078ef80a */
[----:B------:R-:W-:Y:S01]  /*16d0*/  USHF.L.U64.HI UR5, UR4, UR8, UR5 ;  /* 0x0000000804057299 */ /* 0x000fe20008010205 */
[----:B------:R-:W-:Y:S01]  /*16e0*/  SHF.R.U32.HI R7, RZ, 0x3, R7 ;  /* 0x00000003ff077819 */ /* 0x000fe20000011607 */
[----:B------:R3:W-:Y:S01]  /*16f0*/  LDGSTS.E.BYPASS.LTC128B.128 [R165+0x1000], [R16.64] ;  /* 0x0100000010a57fae */ /* 0x0007e2000b901d4a */
[----:B------:R-:W-:Y:S01]  /*1700*/  IMAD.SHL.U32 R88, R0, 0x2, RZ ;  /* 0x0000000200587824 */ /* 0x000fe200078e00ff */
[----:B------:R-:W-:Y:S01]  /*1710*/  LOP3.LUT P1, RZ, R5, 0x2, RZ, 0xc0, !PT ;  /* 0x0000000205ff7812 */ /* 0x000fe2000782c0ff */
[----:B------:R-:W-:Y:S01]  /*1720*/  IMAD R89, R30, 0x10, R89 ;  /* 0x000000101e597824 */ /* 0x000fe200078e0259 */
[----:B------:R3:W-:Y:S01]  /*1730*/  LDGSTS.E.BYPASS.LTC128B.128 [R165+0x3000], [R16.64+0x80] ;  /* 0x0300008010a57fae */ /* 0x0007e2000b901d4a */
[----:B------:R-:W-:-:S02]  /*1740*/  LOP3.LUT R4, R10, R7, RZ, 0x3c, !PT ;  /* 0x000000070a047212 */ /* 0x000fc400078e3cff */
[----:B------:R-:W-:Y:S01]  /*1750*/  LOP3.LUT R7, R9, 0xfffffe00, RZ, 0xc0, !PT ;  /* 0xfffffe0009077812 */ /* 0x000fe200078ec0ff */
[----:B------:R4:W-:Y:S01]  /*1760*/  LDGSTS.E.BYPASS.LTC128B.128 [R165+0x1800], [R20.64] ;  /* 0x0180000014a57fae */ /* 0x0009e2000b901d4a */
[----:B------:R-:W-:Y:S02]  /*1770*/  LEA R157, R0, 0x4000, 0x1 ;  /* 0x00004000009d7811 */ /* 0x000fe400078e08ff */
[----:B------:R-:W-:Y:S01]  /*1780*/  SEL R0, R8, 0xffffffe0, !P1 ;  /* 0xffffffe008007807 */ /* 0x000fe20004800000 */
[----:B------:R4:W-:Y:S01]  /*1790*/  LDGSTS.E.BYPASS.LTC128B.128 [R165+0x3800], [R20.64+0x80] ;  /* 0x0380008014a57fae */ /* 0x0009e2000b901d4a */
[----:B------:R-:W-:Y:S01]  /*17a0*/  IMAD R9, R30, 0x400, R7 ;  /* 0x000004001e097824 */ /* 0x000fe200078e0207 */
[----:B------:R-:W-:Y:S01]  /*17b0*/  IADD3 R155, R157, 0x20, RZ ;  /* 0x000000209d9b7810 */ /* 0x000fe20007ffe0ff */
[----:B------:R-:W-:Y:S01]  /*17c0*/  IMAD.MOV.U32 R8, RZ, RZ, 0x40 ;  /* 0x00000040ff087424 */ /* 0x000fe200078e00ff */
[----:B-1----:R-:W-:Y:S01]  /*17d0*/  IADD3 R12, P0, R18, UR12, RZ ;  /* 0x0000000c120c7c10 */ /* 0x002fe2000ff1e0ff */
[----:B------:R1:W-:Y:S01]  /*17e0*/  LDGSTS.E.BYPASS.LTC128B.128 [R165+0x4000], [R162.64] ;  /* 0x04000000a2a57fae */ /* 0x0003e2000b901d4a */
[----:B------:R-:W-:Y:S01]  /*17f0*/  IMAD.IADD R158, R9, 0x1, R4 ;  /* 0x00000001099e7824 */ /* 0x000fe200078e0204 */
[----:B------:R-:W-:-:S02]  /*1800*/  LOP3.LUT P1, RZ, R5, 0x4, RZ, 0xc0, !PT ;  /* 0x0000000405ff7812 */ /* 0x000fc4000782c0ff */
[----:B------:R-:W-:Y:S01]  /*1810*/  IADD3.X R13, R19, UR7, RZ, P0, !PT ;  /* 0x00000007130d7c10 */ /* 0x000fe200087fe4ff */
[----:B------:R1:W-:Y:S01]  /*1820*/  LDGSTS.E.BYPASS.LTC128B.128 [R165+0x6000], [R162.64+0x80] ;  /* 0x06000080a2a57fae */ /* 0x0003e2000b901d4a */
[----:B--2---:R-:W-:Y:S01]  /*1830*/  IADD3 R14, P0, R12, UR12, RZ ;  /* 0x0000000c0c0e7c10 */ /* 0x004fe2000ff1e0ff */
[----:B------:R-:W-:Y:S01]  /*1840*/  IMAD.SHL.U32 R158, R158, 0x2, RZ ;  /* 0x000000029e9e7824 */ /* 0x000fe200078e00ff */
[----:B------:R-:W-:Y:S01]  /*1850*/  SEL R5, R8, 0xffffffc0, !P1 ;  /* 0xffffffc008057807 */ /* 0x000fe20004800000 */
[----:B------:R2:W-:Y:S01]  /*1860*/  LDGSTS.E.BYPASS.LTC128B.128 [R165+0x4800], [R18.64] ;  /* 0x0480000012a57fae */ /* 0x0005e2000b901d4a */
[----:B------:R-:W-:Y:S01]  /*1870*/  IADD3.X R15, R13, UR7, RZ, P0, !PT ;  /* 0x000000070d0f7c10 */ /* 0x000fe200087fe4ff */
[----:B------:R-:W-:Y:S01]  /*1880*/  IMAD.IADD R156, R158, 0x1, R0 ;  /* 0x000000019e9c7824 */ /* 0x000fe200078e0200 */
[----:B------:R-:W-:Y:S01]  /*1890*/  LEA R160, P0, R32, c[0x0][0x170], 0x1 ;  /* 0x00005c0020a07a11 */ /* 0x000fe200078008ff */
[----:B------:R2:W-:Y:S01]  /*18a0*/  LDGSTS.E.BYPASS.LTC128B.128 [R165+0x6800], [R18.64+0x80] ;  /* 0x0680008012a57fae */ /* 0x0005e2000b901d4a */
[----:B------:R-:W-:-:S02]  /*18b0*/  IMAD.IADD R154, R158, 0x1, R5 ;  /* 0x000000019e9a7824 */ /* 0x000fc400078e0205 */
[----:B------:R-:W-:Y:S01]  /*18c0*/  LEA.HI.X R159, R32, c[0x0][0x174], R159, 0x1, P0 ;  /* 0x00005d00209f7a11 */ /* 0x000fe200000f0c9f */
[----:B------:R5:W-:Y:S01]  /*18d0*/  LDGSTS.E.BYPASS.LTC128B.128 [R165+0x5000], [R12.64] ;  /* 0x050000000ca57fae */ /* 0x000be2000b901d4a */
[----:B------:R-:W-:-:S03]  /*18e0*/  IMAD.IADD R152, R156, 0x1, R5 ;  /* 0x000000019c987824 */ /* 0x000fc600078e0205 */
[----:B------:R5:W-:Y:S01]  /*18f0*/  LDGSTS.E.BYPASS.LTC128B.128 [R165+0x7000], [R12.64+0x80] ;  /* 0x070000800ca57fae */ /* 0x000be2000b901d4a */
[----:B------:R-:W-:-:S03]  /*1900*/  IMAD.MOV.U32 R161, RZ, RZ, R159 ;  /* 0x000000ffffa17224 */ /* 0x000fc600078e009f */
[----:B------:R1:W-:Y:S04]  /*1910*/  LDGSTS.E.BYPASS.LTC128B.128 [R165+0x5800], [R14.64] ;  /* 0x058000000ea57fae */ /* 0x0003e8000b901d4a */
[----:B------:R1:W-:Y:S04]  /*1920*/  LDGSTS.E.BYPASS.LTC128B.128 [R165+0x7800], [R14.64+0x80] ;  /* 0x078000800ea57fae */ /* 0x0003e8000b901d4a */
[----:B------:R-:W0:Y:S01]  /*1930*/  LDGDEPBAR ;  /* 0x00000000000079af */ /* 0x000e220000000000 */
[----:B-----5:R-:W-:-:S04]  /*1940*/  IADD3 R12, P0, R160, UR9, RZ ;  /* 0x00000009a00c7c10 */ /* 0x020fc8000ff1e0ff */
[----:B------:R-:W-:Y:S02]  /*1950*/  IADD3.X R13, R159, UR5, RZ, P0, !PT ;  /* 0x000000059f0d7c10 */ /* 0x000fe400087fe4ff */
[----:B---3--:R-:W-:Y:S01]  /*1960*/  IADD3 R16, P0, R12, UR9, RZ ;  /* 0x000000090c107c10 */ /* 0x008fe2000ff1e0ff */
[----:B------:R-:W-:-:S04]  /*1970*/  DEPBAR.LE SB0, 0x0 ;  /* 0x000080000000791a */ /* 0x000fc80000000000 */
[----:B------:R-:W-:Y:S01]  /*1980*/  BAR.SYNC.DEFER_BLOCKING 0x0 ;  /* 0x0000000000007b1d */ /* 0x000fe20000010000 */
[----:B------:R-:W-:Y:S02]  /*1990*/  IADD3.X R17, R13, UR5, RZ, P0, !PT ;  /* 0x000000050d117c10 */ /* 0x000fe400087fe4ff */
[----:B------:R-:W-:-:S04]  /*19a0*/  IADD3 R10, P0, R16, UR9, RZ ;  /* 0x00000009100a7c10 */ /* 0x000fc8000ff1e0ff */
[----:B------:R-:W-:Y:S02]  /*19b0*/  IADD3.X R11, R17, UR5, RZ, P0, !PT ;  /* 0x00000005110b7c10 */ /* 0x000fe400087fe4ff */
[----:B------:R-:W-:-:S13]  /*19c0*/  LOP3.LUT P0, RZ, R2, 0x2, RZ, 0xc0, !PT ;  /* 0x0000000202ff7812 */ /* 0x000fda000780c0ff */
[----:B------:R-:W-:Y:S01]  /*19d0*/  @P0 IADD3 R155, R157, -0x20, RZ ;  /* 0xffffffe09d9b0810 */ /* 0x000fe20007ffe0ff */
[----:B------:R-:W-:Y:S01]  /*19e0*/  @!PT LDS RZ, [RZ] ;  /* 0x00000000fffff984 */ /* 0x000fe20000000800 */
[----:B------:R-:W-:Y:S01]  /*19f0*/  @!PT LDS RZ, [RZ] ;  /* 0x00000000fffff984 */ /* 0x000fe20000000800 */
[----:B------:R-:W-:Y:S01]  /*1a00*/  @!PT LDS RZ, [RZ] ;  /* 0x00000000fffff984 */ /* 0x000fe20000000800 */
[----:B------:R3:W-:Y:S01]  /*1a10*/  LDGSTS.E.BYPASS.LTC128B.128 [R165+0x8000], [R160.64] ;  /* 0x08000000a0a57fae */ /* 0x0007e2000b901d4a */
[----:B------:R-:W-:Y:S02]  /*1a20*/  LOP3.LUT P0, RZ, R2, 0x4, RZ, 0xc0, !PT ;  /* 0x0000000402ff7812 */ /* 0x000fe4000780c0ff */
[C---:B------:R-:W-:Y:S01]  /*1a30*/  IADD3 R147, R155.reuse, 0x800, RZ ;  /* 0x000008009b937810 */ /* 0x040fe20007ffe0ff */
[----:B------:R3:W-:Y:S01]  /*1a40*/  LDGSTS.E.BYPASS.LTC128B.128 [R165+0xa000], [R160.64+0x80] ;  /* 0x0a000080a0a57fae */ /* 0x0007e2000b901d4a */
[----:B------:R-:W-:Y:S02]  /*1a50*/  SEL R2, R8, 0xffffffc0, !P0 ;  /* 0xffffffc008027807 */ /* 0x000fe40004000000 */
[C---:B------:R-:W-:Y:S01]  /*1a60*/  IADD3 R146, R155.reuse, 0x1000, RZ ;  /* 0x000010009b927810 */ /* 0x040fe20007ffe0ff */
[----:B------:R1:W-:Y:S01]  /*1a70*/  LDGSTS.E.BYPASS.LTC128B.128 [R165+0x8800], [R12.64] ;  /* 0x088000000ca57fae */ /* 0x0003e2000b901d4a */
[----:B------:R-:W-:Y:S01]  /*1a80*/  IADD3 R145, R155, 0x1800, RZ ;  /* 0x000018009b917810 */ /* 0x000fe20007ffe0ff */
[----:B------:R-:W-:Y:S01]  /*1a90*/  IMAD.IADD R153, R157, 0x1, R2 ;  /* 0x000000019d997824 */ /* 0x000fe200078e0202 */
[C---:B------:R-:W-:Y:S01]  /*1aa0*/  IADD3 R143, R155.reuse, 0x2000, RZ ;  /* 0x000020009b8f7810 */ /* 0x040fe20007ffe0ff */
[----:B------:R1:W-:Y:S01]  /*1ab0*/  LDGSTS.E.BYPASS.LTC128B.128 [R165+0xa800], [R12.64+0x80] ;  /* 0x0a8000800ca57fae */ /* 0x0003e2000b901d4a */
[----:B------:R-:W-:Y:S01]  /*1ac0*/  IMAD.IADD R144, R2, 0x1, R155 ;  /* 0x0000000102907824 */ /* 0x000fe200078e029b */
[----:B------:R-:W-:-:S02]  /*1ad0*/  IADD3 R142, R155, 0x2800, RZ ;  /* 0x000028009b8e7810 */ /* 0x000fc40007ffe0ff */
[----:B------:R2:W-:Y:S01]  /*1ae0*/  LDGSTS.E.BYPASS.LTC128B.128 [R165+0x9000], [R16.64] ;  /* 0x0900000010a57fae */ /* 0x0005e2000b901d4a */
[C---:B------:R-:W-:Y:S02]  /*1af0*/  IADD3 R141, R155.reuse, 0x3000, RZ ;  /* 0x000030009b8d7810 */ /* 0x040fe40007ffe0ff */
[----:B------:R-:W-:Y:S01]  /*1b00*/  IADD3 R140, R155, 0x3800, RZ ;  /* 0x000038009b8c7810 */ /* 0x000fe20007ffe0ff */
[----:B------:R2:W-:Y:S04]  /*1b10*/  LDGSTS.E.BYPASS.LTC128B.128 [R165+0xb000], [R16.64+0x80] ;  /* 0x0b00008010a57fae */ /* 0x0005e8000b901d4a */
[----:B------:R5:W-:Y:S04]  /*1b20*/  LDGSTS.E.BYPASS.LTC128B.128 [R165+0x9800], [R10.64] ;  /* 0x098000000aa57fae */ /* 0x000be8000b901d4a */
[----:B------:R5:W-:Y:S04]  /*1b30*/  LDGSTS.E.BYPASS.LTC128B.128 [R165+0xb800], [R10.64+0x80] ;  /* 0x0b8000800aa57fae */ /* 0x000be8000b901d4a */
[----:B------:R-:W-:Y:S04]  /*1b40*/  LDSM.16.M88.4 R48, [R158] ;  /* 0x000000009e30783b */ /* 0x000fe80000000200 */
[----:B----4-:R-:W4:Y:S04]  /*1b50*/  LDSM.16.M88.4 R20, [R88+0x4000] ;  /* 0x004000005814783b */ /* 0x010f280000000200 */
[----:B------:R-:W5:Y:S04]  /*1b60*/  LDSM.16.M88.4 R80, [R88+0x5000] ;  /* 0x005000005850783b */ /* 0x000f680000000200 */
[----:B-1----:R-:W2:Y:S04]  /*1b70*/  LDSM.16.M88.4 R12, [R88+0x4800] ;  /* 0x00480000580c783b */ /* 0x002ea80000000200 */
[----:B------:R-:W1:Y:S04]  /*1b80*/  LDSM.16.M88.4 R76, [R88+0x5800] ;  /* 0x00580000584c783b */ /* 0x000e680000000200 */
[----:B------:R-:W-:Y:S04]  /*1b90*/  LDSM.16.M88.4 R60, [R156] ;  /* 0x000000009c3c783b */ /* 0x000fe80000000200 */
[----:B------:R-:W1:Y:S04]  /*1ba0*/  LDSM.16.M88.4 R72, [R155] ;  /* 0x000000009b48783b */ /* 0x000e680000000200 */
[----:B------:R-:W1:Y:S04]  /*1bb0*/  LDSM.16.M88.4 R64, [R155+0x1000] ;  /* 0x001000009b40783b */ /* 0x000e680000000200 */
[----:B------:R-:W1:Y:S04]  /*1bc0*/  LDSM.16.M88.4 R68, [R155+0x800] ;  /* 0x000800009b44783b */ /* 0x000e680000000200 */
[----:B------:R-:W1:Y:S04]  /*1bd0*/  LDSM.16.M88.4 R56, [R155+0x1800] ;  /* 0x001800009b38783b */ /* 0x000e680000000200 */
[----:B------:R-:W-:Y:S01]  /*1be0*/  LDSM.16.M88.4 R44, [R154] ;  /* 0x000000009a2c783b */ /* 0x000fe20000000200 */
[C---:B----4-:R-:W-:Y:S03]  /*1bf0*/  HMMA.16816.F32 R24, R48.reuse, R20, RZ ;  /* 0x000000143018723c */ /* 0x050fe600000018ff */
[----:B------:R-:W4:Y:S04]  /*1c00*/  LDSM.16.M88.4 R40, [R153] ;  /* 0x000000009928783b */ /* 0x000f280000000200 */
[----:B------:R-:W1:Y:S01]  /*1c10*/  LDSM.16.M88.4 R32, [R153+0x1000] ;  /* 0x001000009920783b */ /* 0x000e620000000200 */
[C---:B------:R-:W-:Y:S03]  /*1c20*/  HMMA.16816.F32 R20, R48.reuse, R22, RZ ;  /* 0x000000163014723c */ /* 0x040fe600000018ff */
[----:B------:R-:W3:Y:S04]  /*1c30*/  LDSM.16.M88.4 R36, [R153+0x800] ;  /* 0x000800009924783b */ /* 0x000ee80000000200 */
[----:B------:R-:W-:Y:S01]  /*1c40*/  LDSM.16.M88.4 R84, [R153+0x1800] ;  /* 0x001800009954783b */ /* 0x000fe20000000200 */
[C---:B-----5:R-:W-:Y:S03]  /*1c50*/  HMMA.16816.F32 R8, R48.reuse, R80, RZ ;  /* 0x000000503008723c */ /* 0x060fe600000018ff */
[----:B------:R-:W0:Y:S05]  /*1c60*/  LDGDEPBAR ;  /* 0x00000000000079af */ /* 0x000e2a0000000000 */
[C---:B--2---:R-:W-:Y:S08]  /*1c70*/  HMMA.16816.F32 R16, R48.reuse, R12, RZ ;  /* 0x0000000c3010723c */ /* 0x044ff000000018ff */
[C---:B------:R-:W-:Y:S08]  /*1c80*/  HMMA.16816.F32 R12, R48.reuse, R14, RZ ;  /* 0x0000000e300c723c */ /* 0x040ff000000018ff */
[C---:B------:R-:W-:Y:S08]  /*1c90*/  HMMA.16816.F32 R80, R48.reuse, R82, RZ ;  /* 0x000000523050723c */ /* 0x040ff000000018ff */
[C---:B-1----:R-:W-:Y:S08]  /*1ca0*/  HMMA.16816.F32 R52, R48.reuse, R76, RZ ;  /* 0x0000004c3034723c */ /* 0x042ff000000018ff */
[----:B------:R-:W-:Y:S01]  /*1cb0*/  HMMA.16816.F32 R48, R48, R78, RZ ;  /* 0x0000004e3030723c */ /* 0x000fe200000018ff */
[----:B------:R-:W-:Y:S07]  /*1cc0*/  LDSM.16.M88.4 R76, [R152] ;  /* 0x00000000984c783b */ /* 0x000fee0000000200 */
[C---:B------:R-:W-:Y:S08]  /*1cd0*/  HMMA.16816.F32 R24, R60.reuse, R72, R24 ;  /* 0x000000483c18723c */ /* 0x040ff00000001818 */
[C---:B------:R-:W-:Y:S01]  /*1ce0*/  HMMA.16816.F32 R20, R60.reuse, R74, R20 ;  /* 0x0000004a3c14723c */ /* 0x040fe20000001814 */
[----:B------:R-:W1:Y:S07]  /*1cf0*/  LDSM.16.M88.4 R72, [R144] ;  /* 0x000000009048783b */ /* 0x000e6e0000000200 */
[C---:B------:R-:W-:Y:S08]  /*1d00*/  HMMA.16816.F32 R8, R60.reuse, R64, R8 ;  /* 0x000000403c08723c */ /* 0x040ff00000001808 */
[C---:B------:R-:W-:Y:S08]  /*1d10*/  HMMA.16816.F32 R16, R60.reuse, R68, R16 ;  /* 0x000000443c10723c */ /* 0x040ff00000001810 */
[C---:B------:R-:W-:Y:S01]  /*1d20*/  HMMA.16816.F32 R12, R60.reuse, R70, R12 ;  /* 0x000000463c0c723c */ /* 0x040fe2000000180c */
[----:B------:R-:W-:Y:S07]  /*1d30*/  LDSM.16.M88.4 R68, [R144+0x800] ;  /* 0x000800009044783b */ /* 0x000fee0000000200 */
[C---:B------:R-:W-:Y:S01]  /*1d40*/  HMMA.16816.F32 R80, R60.reuse, R66, R80 ;  /* 0x000000423c50723c */ /* 0x040fe20000001850 */
[----:B------:R-:W2:Y:S07]  /*1d50*/  LDSM.16.M88.4 R64, [R144+0x1000] ;  /* 0x001000009040783b */ /* 0x000eae0000000200 */
[C---:B------:R-:W-:Y:S08]  /*1d60*/  HMMA.16816.F32 R52, R60.reuse, R56, R52 ;  /* 0x000000383c34723c */ /* 0x040ff00000001834 */
[----:B------:R-:W-:Y:S01]  /*1d70*/  HMMA.16816.F32 R48, R60, R58, R48 ;  /* 0x0000003a3c30723c */ /* 0x000fe20000001830 */
[----:B------:R-:W-:Y:S07]  /*1d80*/  LDSM.16.M88.4 R60, [R144+0x1800] ;  /* 0x00180000903c783b */ /* 0x000fee0000000200 */
[C---:B----4-:R-:W-:Y:S08]  /*1d90*/  HMMA.16816.F32 R24, R44.reuse, R40, R24 ;  /* 0x000000282c18723c */ /* 0x050ff00000001818 */
[C---:B------:R-:W-:Y:S01]  /*1da0*/  HMMA.16816.F32 R20, R44.reuse, R42, R20 ;  /* 0x0000002a2c14723c */ /* 0x040fe20000001814 */
[----:B------:R-:W-:Y:S07]  /*1db0*/  LDSM.16.M88.4 R40, [R158+0x2000] ;  /* 0x002000009e28783b */ /* 0x000fee0000000200 */
[C---:B------:R-:W-:Y:S01]  /*1dc0*/  HMMA.16816.F32 R56, R44.reuse, R32, R8 ;  /* 0x000000202c38723c */ /* 0x040fe20000001808 */
[----:B------:R-:W-:Y:S07]  /*1dd0*/  LDSM.16.M88.4 R8, [R88+0x6800] ;  /* 0x006800005808783b */ /* 0x000fee0000000200 */
[C---:B---3--:R-:W-:Y:S08]  /*1de0*/  HMMA.16816.F32 R16, R44.reuse, R36, R16 ;  /* 0x000000242c10723c */ /* 0x048ff00000001810 */
[C---:B------:R-:W-:Y:S01]  /*1df0*/  HMMA.16816.F32 R12, R44.reuse, R38, R12 ;  /* 0x000000262c0c723c */ /* 0x040fe2000000180c */
[----:B------:R-:W-:Y:S07]  /*1e00*/  LDSM.16.M88.4 R36, [R88+0x6000] ;  /* 0x006000005824783b */ /* 0x000fee0000000200 */
[----:B------:R-:W-:Y:S01]  /*1e10*/  HMMA.16816.F32 R80, R44, R34, R80 ;  /* 0x000000222c50723c */ /* 0x000fe20000001850 */
[----:B------:R-:W3:Y:S07]  /*1e20*/  LDSM.16.M88.4 R32, [R88+0x7000] ;  /* 0x007000005820783b */ /* 0x000eee0000000200 */
[C---:B-1----:R-:W-:Y:S08]  /*1e30*/  HMMA.16816.F32 R24, R76.reuse, R72, R24 ;  /* 0x000000484c18723c */ /* 0x042ff00000001818 */
[C---:B------:R-:W-:Y:S08]  /*1e40*/  HMMA.16816.F32 R20, R76.reuse, R74, R20 ;  /* 0x0000004a4c14723c */ /* 0x040ff00000001814 */
[----:B--2---:R-:W-:Y:S01]  /*1e50*/  HMMA.16816.F32 R72, R76, R64, R56 ;  /* 0x000000404c48723c */ /* 0x004fe20000001838 */
[----:B------:R-:W-:Y:S07]  /*1e60*/  LDSM.16.M88.4 R56, [R155+0x2000] ;  /* 0x002000009b38783b */ /* 0x000fee0000000200 */
[----:B------:R-:W-:Y:S08]  /*1e70*/  HMMA.16816.F32 R52, R44, R84, R52 ;  /* 0x000000542c34723c */ /* 0x000ff00000001834 */
[C---:B------:R-:W-:Y:S08]  /*1e80*/  HMMA.16816.F32 R16, R76.reuse, R68, R16 ;  /* 0x000000444c10723c */ /* 0x040ff00000001810 */
[C---:B------:R-:W-:Y:S01]  /*1e90*/  HMMA.16816.F32 R12, R76.reuse, R70, R12 ;  /* 0x000000464c0c723c */ /* 0x040fe2000000180c */
[----:B------:R-:W-:Y:S07]  /*1ea0*/  LDSM.16.M88.4 R68, [R156+0x2000] ;  /* 0x002000009c44783b */ /* 0x000fee0000000200 */
[----:B------:R-:W-:Y:S01]  /*1eb0*/  HMMA.16816.F32 R80, R76, R66, R80 ;  /* 0x000000424c50723c */ /* 0x000fe20000001850 */
[----:B------:R-:W1:Y:S07]  /*1ec0*/  LDSM.16.M88.4 R64, [R155+0x3000] ;  /* 0x003000009b40783b */ /* 0x000e6e0000000200 */
[----:B------:R-:W-:Y:S01]  /*1ed0*/  HMMA.16816.F32 R48, R44, R86, R48 ;  /* 0x000000562c30723c */ /* 0x000fe20000001830 */
[----:B------:R-:W2:Y:S04]  /*1ee0*/  LDSM.16.M88.4 R84, [R88+0x7800] ;  /* 0x007800005854783b */ /* 0x000ea80000000200 */
[----:B------:R-:W-:Y:S03]  /*1ef0*/  LDSM.16.M88.4 R44, [R155+0x2800] ;  /* 0x002800009b2c783b */ /* 0x000fe60000000200 */
[----:B---3--:R-:W-:Y:S08]  /*1f00*/  HMMA.16816.F32 R72, R40, R32, R72 ;  /* 0x000000202848723c */ /* 0x008ff00000001848 */
[----:B------:R-:W-:Y:S08]  /*1f10*/  HMMA.16816.F32 R52, R76, R60, R52 ;  /* 0x0000003c4c34723c */ /* 0x000ff00000001834 */
[C---:B------:R-:W-:Y:S08]  /*1f20*/  HMMA.16816.F32 R16, R40.reuse, R8, R16 ;  /* 0x000000082810723c */ /* 0x040ff00000001810 */
[C---:B------:R-:W-:Y:S01]  /*1f30*/  HMMA.16816.F32 R12, R40.reuse, R10, R12 ;  /* 0x0000000a280c723c */ /* 0x040fe2000000180c */
[----:B------:R-:W-:Y:S07]  /*1f40*/  LDSM.16.M88.4 R8, [R154+0x2000] ;  /* 0x002000009a08783b */ /* 0x000fee0000000200 */
[----:B------:R-:W-:Y:S01]  /*1f50*/  HMMA.16816.F32 R80, R40, R34, R80 ;  /* 0x000000222850723c */ /* 0x000fe20000001850 */
[----:B------:R-:W3:Y:S07]  /*1f60*/  LDSM.16.M88.4 R32, [R153+0x3000] ;  /* 0x003000009920783b */ /* 0x000eee0000000200 */
[----:B------:R-:W-:Y:S01]  /*1f70*/  HMMA.16816.F32 R48, R76, R62, R48 ;  /* 0x0000003e4c30723c */ /* 0x000fe20000001830 */
[----:B------:R-:W4:Y:S04]  /*1f80*/  LDSM.16.M88.4 R60, [R155+0x3800] ;  /* 0x003800009b3c783b */ /* 0x000f280000000200 */
[----:B------:R-:W-:Y:S03]  /*1f90*/  LDSM.16.M88.4 R76, [R153+0x2800] ;  /* 0x00280000994c783b */ /* 0x000fe60000000200 */
[C---:B------:R-:W-:Y:S08]  /*1fa0*/  HMMA.16816.F32 R24, R40.reuse, R36, R24 ;  /* 0x000000242818723c */ /* 0x040ff00000001818 */
[----:B------:R-:W-:Y:S01]  /*1fb0*/  HMMA.16816.F32 R20, R40, R38, R20 ;  /* 0x000000262814723c */ /* 0x000fe20000001814 */
[----:B------:R-:W5:Y:S07]  /*1fc0*/  LDSM.16.M88.4 R36, [R153+0x2000] ;  /* 0x002000009924783b */ /* 0x000f6e0000000200 */
[----:B-1----:R-:W-:Y:S08]  /*1fd0*/  HMMA.16816.F32 R72, R68, R64, R72 ;  /* 0x000000404448723c */ /* 0x002ff00000001848 */
[C---:B--2---:R-:W-:Y:S08]  /*1fe0*/  HMMA.16816.F32 R52, R40.reuse, R84, R52 ;  /* 0x000000542834723c */ /* 0x044ff00000001834 */
[----:B------:R-:W-:Y:S01]  /*1ff0*/  HMMA.16816.F32 R48, R40, R86, R48 ;  /* 0x000000562830723c */ /* 0x000fe20000001830 */
[----:B------:R-:W1:Y:S07]  /*2000*/  LDSM.16.M88.4 R40, [R153+0x3800] ;  /* 0x003800009928783b */ /* 0x000e6e0000000200 */
[----:B------:R-:W-:Y:S08]  /*2010*/  HMMA.16816.F32 R24, R68, R56, R24 ;  /* 0x000000384418723c */ /* 0x000ff00000001818 */
[----:B---3--:R-:W-:Y:S07]  /*2020*/  HMMA.16816.F32 R72, R8, R32, R72 ;  /* 0x000000200848723c */ /* 0x008fee0000001848 */
[----:B------:R-:W-:Y:S01]  /*2030*/  LOP3.LUT R33, R29, 0xffffffe0, RZ, 0xc0, !PT ;  /* 0xffffffe01d217812 */ /* 0x000fe200078ec0ff */
[----:B----4-:R-:W-:Y:S04]  /*2040*/  HMMA.16816.F32 R52, R68, R60, R52 ;  /* 0x0000003c4434723c */ /* 0x010fe80000001834 */
[----:B------:R-:W-:-:S02]  /*2050*/  IMAD.IADD R2, R6, 0x1, -R33 ;  /* 0x0000000106027824 */ /* 0x000fc400078e0a21 */
[----:B------:R-:W-:Y:S02]  /*2060*/  IMAD.SHL.U32 R6, R6, 0x2, RZ ;  /* 0x0000000206067824 */ /* 0x000fe400078e00ff */
[C---:B------:R-:W-:Y:S08]  /*2070*/  HMMA.16816.F32 R80, R68.reuse, R66, R80 ;  /* 0x000000424450723c */ /* 0x040ff00000001850 */
[----:B------:R-:W-:Y:S01]  /*2080*/  HMMA.16816.F32 R20, R68, R58, R20 ;  /* 0x0000003a4414723c */ /* 0x000fe20000001814 */
[----:B------:R-:W-:Y:S07]  /*2090*/  LDSM.16.M88.4 R56, [R144+0x2000] ;  /* 0x002000009038783b */ /* 0x000fee0000000200 */
[----:B-----5:R-:W-:Y:S07]  /*20a0*/  HMMA.16816.F32 R24, R8, R36, R24 ;  /* 0x000000240818723c */ /* 0x020fee0000001818 */
[----:B------:R-:W-:Y:S01]  /*20b0*/  SHF.R.S32.HI R37, RZ, 0x1f, R2 ;  /* 0x0000001fff257819 */ /* 0x000fe20000011402 */
[----:B------:R-:W-:Y:S03]  /*20c0*/  HMMA.16816.F32 R16, R68, R44, R16 ;  /* 0x0000002c4410723c */ /* 0x000fe60000001810 */
[----:B------:R-:W-:-:S04]  /*20d0*/  LEA.HI R164, R37, R2, RZ, 0x2 ;  /* 0x0000000225a47211 */ /* 0x000fc800078f10ff */
[----:B------:R-:W-:Y:S01]  /*20e0*/  SHF.R.S32.HI R164, RZ, 0x2, R164 ;  /* 0x00000002ffa47819 */ /* 0x000fe200000114a4 */
[----:B------:R-:W-:Y:S01]  /*20f0*/  HMMA.16816.F32 R12, R68, R46, R12 ;  /* 0x0000002e440c723c */ /* 0x000fe2000000180c */
[----:B------:R-:W2:Y:S02]  /*2100*/  LDSM.16.M88.4 R44, [R152+0x2000] ;  /* 0x00200000982c783b */ /* 0x000ea40000000200 */
[----:B------:R-:W-:-:S04]  /*2110*/  IADD3 R2, R89, 0x1, R164 ;  /* 0x0000000159027810 */ /* 0x000fc80007ffe0a4 */
[----:B------:R-:W-:Y:S01]  /*2120*/  IADD3 R2, R31, -c[0x0][0x214], R2 ;  /* 0x800085001f027a10 */ /* 0x000fe20007ffe002 */
[----:B------:R-:W-:Y:S08]  /*2130*/  HMMA.16816.F32 R48, R68, R62, R48 ;  /* 0x0000003e4430723c */ /* 0x000ff00000001830 */
[C---:B-1----:R-:W-:Y:S07]  /*2140*/  HMMA.16816.F32 R52, R8.reuse, R40, R52 ;  /* 0x000000280834723c */ /* 0x042fee0000001834 */
[----:B------:R-:W-:Y:S01]  /*2150*/  SHF.R.S32.HI R41, RZ, 0x1f, R29 ;  /* 0x0000001fff297819 */ /* 0x000fe2000001141d */
[----:B------:R-:W-:Y:S01]  /*2160*/  HMMA.16816.F32 R80, R8, R34, R80 ;  /* 0x000000220850723c */ /* 0x000fe20000001850 */
[----:B------:R-:W1:Y:S01]  /*2170*/  LDSM.16.M88.4 R32, [R144+0x2800] ;  /* 0x002800009020783b */ /* 0x000e620000000200 */
[----:B------:R-:W-:Y:S01]  /*2180*/  IMAD.SHL.U32 R29, R28, 0x40, RZ ;  /* 0x000000401c1d7824 */ /* 0x000fe200078e00ff */
[----:B------:R-:W-:-:S02]  /*2190*/  IADD3 R40, R2, c[0x0][0x2e8], RZ ;  /* 0x0000ba0002287a10 */ /* 0x000fc40007ffe0ff */
[----:B------:R-:W-:Y:S02]  /*21a0*/  LEA.HI R171, R41, R30, RZ, 0x2 ;  /* 0x0000001e29ab7211 */ /* 0x000fe400078f10ff */
[----:B------:R-:W-:Y:S01]  /*21b0*/  LOP3.LUT R41, R29, 0x6, R6, 0xf8, !PT ;  /* 0x000000061d297812 */ /* 0x000fe200078ef806 */
[C---:B------:R-:W-:Y:S01]  /*21c0*/  HMMA.16816.F32 R20, R8.reuse, R38, R20 ;  /* 0x000000260814723c */ /* 0x040fe20000001814 */
[----:B------:R-:W3:Y:S01]  /*21d0*/  LDSM.16.M88.4 R36, [R144+0x3000] ;  /* 0x003000009024783b */ /* 0x000ee20000000200 */
[C---:B------:R-:W-:Y:S02]  /*21e0*/  IADD3 R2, R40.reuse, 0x8, RZ ;  /* 0x0000000828027810 */ /* 0x040fe40007ffe0ff */
[-C--:B------:R-:W-:Y:S02]  /*21f0*/  IMNMX R40, R40, R31.reuse, PT ;  /* 0x0000001f28287217 */ /* 0x080fe40003800200 */
[----:B------:R-:W-:Y:S02]  /*2200*/  IMNMX R2, R2, R31, PT ;  /* 0x0000001f02027217 */ /* 0x000fe40003800200 */
[----:B------:R-:W-:Y:S01]  /*2210*/  HMMA.16816.F32 R16, R8, R76, R16 ;  /* 0x0000004c0810723c */ /* 0x000fe20000001810 */
[----:B------:R-:W-:-:S02]  /*2220*/  LOP3.LUT R171, R171, 0xfffffffc, RZ, 0xc0, !PT ;  /* 0xfffffffcabab7812 */ /* 0x000fc400078ec0ff */
[----:B------:R-:W-:-:S03]  /*2230*/  IADD3 R31, R41, -0x38, RZ ;  /* 0xffffffc8291f7810 */ /* 0x000fc60007ffe0ff */
[----:B------:R-:W-:Y:S01]  /*2240*/  IMAD.IADD R171, R30, 0x1, -R171 ;  /* 0x000000011eab7824 */ /* 0x000fe200078e0aab */
[C---:B------:R-:W-:Y:S01]  /*2250*/  ISETP.GE.AND P2, PT, R31.reuse, R40, PT ;  /* 0x000000281f00720c */ /* 0x040fe20003f46270 */
[----:B------:R-:W-:Y:S01]  /*2260*/  HMMA.16816.F32 R12, R8, R78, R12 ;  /* 0x0000004e080c723c */ /* 0x000fe2000000180c */
[----:B------:R-:W-:Y:S02]  /*2270*/  ISETP.GE.AND P0, PT, R31, R2, PT ;  /* 0x000000021f00720c */ /* 0x000fe40003f06270 */
[----:B------:R-:W-:-:S05]  /*2280*/  IADD3 R31, R41, -0x30, RZ ;  /* 0xffffffd0291f7810 */ /* 0x000fca0007ffe0ff */
[----:B------:R-:W-:Y:S07]  /*2290*/  HMMA.16816.F32 R48, R8, R42, R48 ;  /* 0x0000002a0830723c */ /* 0x000fee0000001830 */
[C---:B------:R-:W-:Y:S01]  /*22a0*/  IADD3 R9, R41.reuse, -0x40, RZ ;  /* 0xffffffc029097810 */ /* 0x040fe20007ffe0ff */
[----:B--2---:R-:W-:Y:S01]  /*22b0*/  HMMA.16816.F32 R24, R44, R56, R24 ;  /* 0x000000382c18723c */ /* 0x004fe20000001818 */
[----:B------:R-:W-:Y:S02]  /*22c0*/  IADD3 R11, R41, -0x3f, RZ ;  /* 0xffffffc1290b7810 */ /* 0x000fe40007ffe0ff */
[----:B------:R-:W-:-:S02]  /*22d0*/  ISETP.GE.AND P5, PT, R9, R40, PT ;  /* 0x000000280900720c */ /* 0x000fc40003fa6270 */
[----:B------:R-:W-:Y:S02]  /*22e0*/  ISETP.GE.AND P1, PT, R9, R2, PT ;  /* 0x000000020900720c */ /* 0x000fe40003f26270 */
[C---:B------:R-:W-:Y:S01]  /*22f0*/  ISETP.GE.AND P4, PT, R11.reuse, R40, PT ;  /* 0x000000280b00720c */ /* 0x040fe20003f86270 */
[----:B------:R-:W-:Y:S01]  /*2300*/  HMMA.16816.F32 R20, R44, R58, R20 ;  /* 0x0000003a2c14723c */ /* 0x000fe20000001814 */
[----:B------:R-:W-:Y:S02]  /*2310*/  ISETP.GE.AND P3, PT, R11, R2, PT ;  /* 0x000000020b00720c */ /* 0x000fe40003f66270 */
[----:B------:R-:W2:Y:S01]  /*2320*/  LDSM.16.M88.4 R8, [R144+0x3800] ;  /* 0x003800009008783b */ /* 0x000ea20000000200 */
[----:B------:R-:W-:-:S04]  /*2330*/  DEPBAR.LE SB0, 0x0 ;  /* 0x000080000000791a */ /* 0x000fc80000000000 */
[C---:B-1----:R-:W-:Y:S07]  /*2340*/  HMMA.16816.F32 R16, R44.reuse, R32, R16 ;  /* 0x000000202c10723c */ /* 0x042fee0000001810 */
[----:B------:R-:W-:Y:S01]  /*2350*/  IADD3 R33, R41, -0x37, RZ ;  /* 0xffffffc929217810 */ /* 0x000fe20007ffe0ff */
[----:B---3--:R-:W-:Y:S01]  /*2360*/  HMMA.16816.F32 R72, R44, R36, R72 ;  /* 0x000000242c48723c */ /* 0x008fe20000001848 */
[----:B------:R-:W-:Y:S02]  /*2370*/  FSEL R32, R24, -INF , !P5 ;  /* 0xff80000018207808 */ /* 0x000fe40006800000 */
[----:B------:R-:W-:-:S02]  /*2380*/  FSEL R30, R26, -INF , !P1 ;  /* 0xff8000001a1e7808 */ /* 0x000fc40004800000 */
[C---:B------:R-:W-:Y:S01]  /*2390*/  ISETP.GE.AND P5, PT, R33.reuse, R40, PT ;  /* 0x000000282100720c */ /* 0x040fe20003fa6270 */
[----:B------:R-:W-:Y:S01]  /*23a0*/  BAR.SYNC.DEFER_BLOCKING 0x0 ;  /* 0x0000000000007b1d */ /* 0x000fe20000010000 */
[----:B------:R-:W-:Y:S01]  /*23b0*/  ISETP.GE.AND P1, PT, R33, R2, PT ;  /* 0x000000022100720c */ /* 0x000fe20003f26270 */
[C---:B------:R-:W-:Y:S01]  /*23c0*/  HMMA.16816.F32 R12, R44.reuse, R34, R12 ;  /* 0x000000222c0c723c */ /* 0x040fe2000000180c */
[----:B------:R-:W-:Y:S02]  /*23d0*/  FSEL R26, R25, -INF , !P4 ;  /* 0xff800000191a7808 */ /* 0x000fe40006000000 */
[----:B------:R-:W-:Y:S02]  /*23e0*/  FSEL R33, R27, -INF , !P3 ;  /* 0xff8000001b217808 */ /* 0x000fe40005800000 */
[C---:B------:R-:W-:Y:S02]  /*23f0*/  IADD3 R25, R41.reuse, -0x2f, RZ ;  /* 0xffffffd129197810 */ /* 0x040fe40007ffe0ff */
[----:B------:R-:W-:Y:S01]  /*2400*/  IADD3 R27, R41, -0x28, RZ ;  /* 0xffffffd8291b7810 */ /* 0x000fe20007ffe0ff */
[----:B------:R-:W-:Y:S01]  /*2410*/  HMMA.16816.F32 R80, R44, R38, R80 ;  /* 0x000000262c50723c */ /* 0x000fe20000001850 */
[----:B------:R-:W-:-:S02]  /*2420*/  ISETP.GE.AND P4, PT, R31, R40, PT ;  /* 0x000000281f00720c */ /* 0x000fc40003f86270 */
[-C--:B------:R-:W-:Y:S02]  /*2430*/  ISETP.GE.AND P3, PT, R31, R2.reuse, PT ;  /* 0x000000021f00720c */ /* 0x080fe40003f66270 */
[----:B------:R-:W-:Y:S02]  /*2440*/  FSEL R31, R22, -INF , !P0 ;  /* 0xff800000161f7808 */ /* 0x000fe40004000000 */
[----:B------:R-:W-:Y:S02]  /*2450*/  FSEL R22, R21, -INF , !P5 ;  /* 0xff80000015167808 */ /* 0x000fe40006800000 */
[----:B------:R-:W-:Y:S01]  /*2460*/  FSEL R23, R23, -INF , !P1 ;  /* 0xff80000017177808 */ /* 0x000fe20004800000 */
[----:B--2---:R-:W-:Y:S01]  /*2470*/  HMMA.16816.F32 R52, R44, R8, R52 ;  /* 0x000000082c34723c */ /* 0x004fe20000001834 */
[----:B------:R-:W-:Y:S02]  /*2480*/  FSEL R20, R20, -INF , !P2 ;  /* 0xff80000014147808 */ /* 0x000fe40005000000 */
[----:B------:R-:W-:-:S02]  /*2490*/  ISETP.GE.AND P0, PT, R25, R2, PT ;  /* 0x000000021900720c */ /* 0x000fc40003f06270 */
[C---:B------:R-:W-:Y:S02]  /*24a0*/  ISETP.GE.AND P5, PT, R27.reuse, R40, PT ;  /* 0x000000281b00720c */ /* 0x040fe40003fa6270 */
[----:B------:R-:W-:Y:S01]  /*24b0*/  ISETP.GE.AND P1, PT, R27, R2, PT ;  /* 0x000000021b00720c */ /* 0x000fe20003f26270 */
[----:B------:R-:W-:Y:S01]  /*24c0*/  HMMA.16816.F32 R48, R44, R10, R48 ;  /* 0x0000000a2c30723c */ /* 0x000fe20000001830 */
[----:B------:R-:W-:Y:S02]  /*24d0*/  ISETP.GE.AND P2, PT, R25, R40, PT ;  /* 0x000000281900720c */ /* 0x000fe40003f46270 */
[C---:B------:R-:W-:Y:S02]  /*24e0*/  IADD3 R27, R41.reuse, -0x20, RZ ;  /* 0xffffffe0291b7810 */ /* 0x040fe40007ffe0ff */
[----:B------:R-:W-:Y:S02]  /*24f0*/  IADD3 R25, R41, -0x27, RZ ;  /* 0xffffffd929197810 */ /* 0x000fe40007ffe0ff */
[----:B------:R-:W-:-:S02]  /*2500*/  FSEL R19, R19, -INF , !P0 ;  /* 0xff80000013137808 */ /* 0x000fc40004000000 */
[----:B------:R-:W-:Y:S02]  /*2510*/  FSEL R16, R16, -INF , !P4 ;  /* 0xff80000010107808 */ /* 0x000fe40006000000 */
[-C--:B------:R-:W-:Y:S02]  /*2520*/  ISETP.GE.AND P0, PT, R27, R40.reuse, PT ;  /* 0x000000281b00720c */ /* 0x080fe40003f06270 */
[----:B------:R-:W-:Y:S02]  /*2530*/  ISETP.GE.AND P4, PT, R25, R40, PT ;  /* 0x000000281900720c */ /* 0x000fe40003f86270 */
[----:B------:R-:W-:Y:S02]  /*2540*/  IADD3 R9, R41, -0x17, RZ ;  /* 0xffffffe929097810 */ /* 0x000fe40007ffe0ff */
[----:B------:R-:W-:Y:S02]  /*2550*/  FSEL R21, R18, -INF , !P3 ;  /* 0xff80000012157808 */ /* 0x000fe40005800000 */
[----:B------:R-:W-:-:S02]  /*2560*/  FSEL R6, R17, -INF , !P2 ;  /* 0xff80000011067808 */ /* 0x000fc40005000000 */
[-C--:B------:R-:W-:Y:S02]  /*2570*/  ISETP.GE.AND P3, PT, R25, R2.reuse, PT ;  /* 0x000000021900720c */ /* 0x080fe40003f66270 */
[----:B------:R-:W-:Y:S02]  /*2580*/  ISETP.GE.AND P2, PT, R27, R2, PT ;  /* 0x000000021b00720c */ /* 0x000fe40003f46270 */
[----:B------:R-:W-:Y:S02]  /*2590*/  FSEL R108, R72, -INF , !P0 ;  /* 0xff800000486c7808 */ /* 0x000fe40004000000 */
[----:B------:R-:W-:Y:S02]  /*25a0*/  IADD3 R25, R41, -0x1f, RZ ;  /* 0xffffffe129197810 */ /* 0x000fe40007ffe0ff */
[----:B------:R-:W-:Y:S02]  /*25b0*/  FSEL R8, R13, -INF , !P4 ;  /* 0xff8000000d087808 */ /* 0x000fe40006000000 */
[----:B------:R-:W-:-:S02]  /*25c0*/  ISETP.GE.AND P0, PT, R9, R40, PT ;  /* 0x000000280900720c */ /* 0x000fc40003f06270 */
[----:B------:R-:W-:Y:S02]  /*25d0*/  IADD3 R13, R41, -0x10, RZ ;  /* 0xfffffff0290d7810 */ /* 0x000fe40007ffe0ff */
[----:B------:R-:W-:Y:S02]  /*25e0*/  FSEL R12, R12, -INF , !P5 ;  /* 0xff8000000c0c7808 */ /* 0x000fe40006800000 */
[----:B------:R-:W-:Y:S02]  /*25f0*/  FSEL R17, R14, -INF , !P1 ;  /* 0xff8000000e117808 */ /* 0x000fe40004800000 */
[----:B------:R-:W-:Y:S02]  /*2600*/  FSEL R113, R74, -INF , !P2 ;  /* 0xff8000004a717808 */ /* 0x000fe40005000000 */
[C---:B------:R-:W-:Y:S02]  /*2610*/  ISETP.GE.AND P5, PT, R25.reuse, R40, PT ;  /* 0x000000281900720c */ /* 0x040fe40003fa6270 */
[----:B------:R-:W-:-:S02]  /*2620*/  ISETP.GE.AND P1, PT, R25, R2, PT ;  /* 0x000000021900720c */ /* 0x000fc40003f26270 */
[-C--:B------:R-:W-:Y:S02]  /*2630*/  ISETP.GE.AND P2, PT, R9, R2.reuse, PT ;  /* 0x000000020900720c */ /* 0x080fe40003f46270 */
[----:B------:R-:W-:Y:S02]  /*2640*/  FSEL R112, R81, -INF , !P0 ;  /* 0xff80000051707808 */ /* 0x000fe40004000000 */
[C---:B------:R-:W-:Y:S02]  /*2650*/  IADD3 R25, R41.reuse, -0x18, RZ ;  /* 0xffffffe829197810 */ /* 0x040fe40007ffe0ff */
[C---:B------:R-:W-:Y:S02]  /*2660*/  IADD3 R11, R41.reuse, -0xf, RZ ;  /* 0xfffffff1290b7810 */ /* 0x040fe40007ffe0ff */
[----:B------:R-:W-:Y:S02]  /*2670*/  IADD3 R9, R41, -0x8, RZ ;  /* 0xfffffff829097810 */ /* 0x000fe40007ffe0ff */
[----:B------:R-:W-:-:S02]  /*2680*/  ISETP.GE.AND P0, PT, R13, R2, PT ;  /* 0x000000020d00720c */ /* 0x000fc40003f06270 */
[----:B------:R-:W-:Y:S02]  /*2690*/  IADD3 R41, R41, -0x7, RZ ;  /* 0xfffffff929297810 */ /* 0x000fe40007ffe0ff */
[----:B------:R-:W-:Y:S02]  /*26a0*/  FSEL R117, R54, -INF , !P0 ;  /* 0xff80000036757808 */ /* 0x000fe40004000000 */
[----:B------:R-:W-:Y:S02]  /*26b0*/  ISETP.GE.AND P0, PT, R41, R2, PT ;  /* 0x000000022900720c */ /* 0x000fe40003f06270 */
[----:B------:R-:W-:Y:S02]  /*26c0*/  FSEL R15, R15, -INF , !P3 ;  /* 0xff8000000f0f7808 */ /* 0x000fe40005800000 */
[----:B------:R-:W-:Y:S02]  /*26d0*/  FSEL R24, R51, -INF , !P0 ;  /* 0xff80000033187808 */ /* 0x000fe40004000000 */
[----:B------:R-:W-:-:S02]  /*26e0*/  ISETP.GE.AND P0, PT, R28, 0x2, PT ;  /* 0x000000021c00780c */ /* 0x000fc40003f06270 */
[----:B------:R-:W-:Y:S02]  /*26f0*/  FSEL R123, R75, -INF , !P1 ;  /* 0xff8000004b7b7808 */ /* 0x000fe40004800000 */
[C---:B------:R-:W-:Y:S02]  /*2700*/  ISETP.GE.AND P4, PT, R25.reuse, R40, PT ;  /* 0x000000281900720c */ /* 0x040fe40003f86270 */
[----:B------:R-:W-:Y:S02]  /*2710*/  ISETP.GE.AND P3, PT, R25, R2, PT ;  /* 0x000000021900720c */ /* 0x000fe40003f66270 */
[----:B------:R-:W-:Y:S02]  /*2720*/  ISETP.GE.AND P1, PT, R13, R40, PT ;  /* 0x000000280d00720c */ /* 0x000fe40003f26270 */
[----:B------:R-:W-:Y:S02]  /*2730*/  FSEL R114, R73, -INF , !P5 ;  /* 0xff80000049727808 */ /* 0x000fe40006800000 */
[----:B------:R-:W-:-:S02]  /*2740*/  FSEL R110, R80, -INF , !P4 ;  /* 0xff800000506e7808 */ /* 0x000fc40006000000 */
[----:B------:R-:W-:Y:S02]  /*2750*/  FSEL R121, R82, -INF , !P3 ;  /* 0xff80000052797808 */ /* 0x000fe40005800000 */
[----:B------:R-:W-:Y:S02]  /*2760*/  FSEL R115, R83, -INF , !P2 ;  /* 0xff80000053737808 */ /* 0x000fe40005000000 */
[----:B------:R-:W-:Y:S02]  /*2770*/  FSEL R122, R52, -INF , !P1 ;  /* 0xff800000347a7808 */ /* 0x000fe40004800000 */
[-C--:B------:R-:W-:Y:S02]  /*2780*/  ISETP.GE.AND P5, PT, R11, R40.reuse, PT ;  /* 0x000000280b00720c */ /* 0x080fe40003fa6270 */
[-C--:B------:R-:W-:Y:S02]  /*2790*/  ISETP.GE.AND P4, PT, R9, R40.reuse, PT ;  /* 0x000000280900720c */ /* 0x080fe40003f86270 */
[----:B------:R-:W-:-:S02]  /*27a0*/  ISETP.GE.AND P3, PT, R41, R40, PT ;  /* 0x000000282900720c */ /* 0x000fc40003f66270 */
[-C--:B------:R-:W-:Y:S02]  /*27b0*/  ISETP.GE.AND P2, PT, R11, R2.reuse, PT ;  /* 0x000000020b00720c */ /* 0x080fe40003f46270 */
[----:B------:R-:W-:Y:S02]  /*27c0*/  ISETP.GE.AND P1, PT, R9, R2, PT ;  /* 0x000000020900720c */ /* 0x000fe40003f26270 */
[----:B------:R-:W-:Y:S02]  /*27d0*/  LOP3.LUT R2, R4, R7, RZ, 0xfc, !PT ;  /* 0x0000000704027212 */ /* 0x000fe400078efcff */
[----:B------:R-:W-:Y:S02]  /*27e0*/  FSEL R120, R53, -INF , !P5 ;  /* 0xff80000035787808 */ /* 0x000fe40006800000 */
[----:B------:R-:W-:Y:S02]  /*27f0*/  FSEL R27, R55, -INF , !P2 ;  /* 0xff800000371b7808 */ /* 0x000fe40005000000 */
[----:B------:R-:W-:-:S02]  /*2800*/  FSEL R118, R48, -INF , !P4 ;  /* 0xff80000030767808 */ /* 0x000fc40006000000 */
[----:B------:R-:W-:Y:S02]  /*2810*/  FSEL R116, R49, -INF , !P3 ;  /* 0xff80000031747808 */ /* 0x000fe40005800000 */
[----:B------:R-:W-:Y:S01]  /*2820*/  FSEL R25, R50, -INF , !P1 ;  /* 0xff80000032197808 */ /* 0x000fe20004800000 */
[----:B------:R-:W-:Y:S05]  /*2830*/  @!P0 BRA `(.L_x_6408) ;  /* 0x0000053000008947 */ /* 0x000fea0003800000 */
[----:B------:R-:W-:Y:S05]  /*2840*/  @P6 BRA `(.L_x_6409) ;  /* 0x000003a000006947 */ /* 0x000fea0003800000 */
[----:B------:R-:W1:Y:S01]  /*2850*/  I2F.RP R11, R3 ;  /* 0x00000003000b7306 */ /* 0x000e620000209400 */
[C---:B------:R-:W-:Y:S02]  /*2860*/  IADD3 R4, R29.reuse, -0x40, RZ ;  /* 0xffffffc01d047810 */ /* 0x040fe40007ffe0ff */
        /* <DEDUP_REMOVED lines=56> */
.L_x_6409:
[----:B------:R-:W-:-:S04]  /*2bf0*/  ULEA UR6, -UR6, URZ, 0x6 ;  /* 0x0000003f06067291 */ /* 0x000fc8000f8e313f */
[----:B------:R-:W-:Y:S02]  /*2c00*/  USHF.R.S32.HI UR4, URZ, 0x1f, UR6 ;  /* 0x0000001f3f047899 */ /* 0x000fe40008011406 */
[----:B------:R-:W-:-:S04]  /*2c10*/  MOV R3, UR6 ;  /* 0x0000000600037c02 */ /* 0x000fc80008000f00 */
[----:B------:R-:W-:Y:S02]  /*2c20*/  MOV R4, UR4 ;  /* 0x0000000400047c02 */ /* 0x000fe40008000f00 */
.L_x_6410:
        /* <DEDUP_REMOVED lines=19> */
[----:B------:R-:W0:Y:S02]  /*2d60*/  LDGDEPBAR ;  /* 0x00000000000079af */ /* 0x000e240000000000 */
.L_x_6408:
        /* <DEDUP_REMOVED lines=28> */
[----:B-1----:R-:W-:Y:S02]  /*2f30*/  FMNMX.FTZ R10, R116, R3, !PT ;  /* 0x00000003740a7209 */ /* 0x002fe40007810000 */
[----:B------:R-:W-:Y:S02]  /*2f40*/  FMNMX.FTZ R9, R24, R9, !PT ;  /* 0x0000000918097209 */ /* 0x000fe40007810000 */
[----:B------:R-:W-:Y:S01]  /*2f50*/  SHF.L.U32 R151, R2, 0x1, RZ ;  /* 0x0000000102977819 */ /* 0x000fe200000006ff */
[----:B------:R-:W1:Y:S03]  /*2f60*/  SHFL.BFLY PT, R7, R10, 0x2, 0x1f ;  /* 0x0c401f000a077f89 */ /* 0x000e6600000e0000 */
[-C--:B------:R-:W-:Y:S01]  /*2f70*/  IADD3 R150, R0, R151.reuse, RZ ;  /* 0x0000009700967210 */ /* 0x080fe20007ffe0ff */
[----:B------:R-:W2:Y:S01]  /*2f80*/  SHFL.BFLY PT, R4, R9, 0x2, 0x1f ;  /* 0x0c401f0009047f89 */ /* 0x000ea200000e0000 */
[----:B------:R-:W-:-:S02]  /*2f90*/  IADD3 R149, R5, R151, RZ ;  /* 0x0000009705957210 */ /* 0x000fc40007ffe0ff */
        /* <DEDUP_REMOVED lines=11> */
[----:B------:R-:W4:Y:S01]  /*3050*/  LDSM.16.MT88.4 R80, [R149+0xa000] ;  /* 0x00a000009550783b */ /* 0x000f220000004200 */
[----:B-1----:R-:W-:-:S04]  /*3060*/  FMNMX.FTZ R100, R7, R100, !PT ;  /* 0x0000006407647209 */ /* 0x002fc80007810000 */
[C---:B------:R-:W-:Y:S01]  /*3070*/  FSETP.NEU.FTZ.AND P1, PT, R100.reuse, -INF , PT ;  /* 0xff8000006400780b */ /* 0x040fe20003f3d000 */
[----:B------:R-:W-:Y:S01]  /*3080*/  FMUL.FTZ R119, R100, c[0x0][0x23c] ;  /* 0x00008f0064777a20 */ /* 0x000fe20000410000 */
[----:B--2---:R-:W-:-:S04]  /*3090*/  FMNMX.FTZ R3, R4, R3, !PT ;  /* 0x0000000304037209 */ /* 0x004fc80007810000 */
        /* <DEDUP_REMOVED lines=14> */
[----:B------:R-:W-:Y:S02]  /*3180*/  FFMA.FTZ R35, R23, c[0x0][0x23c], -R26 ;  /* 0x00008f0017237a23 */ /* 0x000fe4000001081a */
[--C-:B------:R-:W-:Y:S02]  /*3190*/  FFMA.FTZ R30, R6, c[0x0][0x23c], -R119.reuse ;  /* 0x00008f00061e7a23 */ /* 0x100fe40000010877 */
[----:B------:R-:W2:Y:S01]  /*31a0*/  LDSM.16.MT88.4 R4, [R148+0xa000] ;  /* 0x00a000009404783b */ /* 0x000ea20000004200 */
[----:B------:R-:W-:-:S02]  /*31b0*/  FFMA.FTZ R31, R12, c[0x0][0x23c], -R119 ;  /* 0x00008f000c1f7a23 */ /* 0x000fc40000010877 */
[----:B------:R-:W-:Y:S01]  /*31c0*/  MUFU.EX2 R103, R103 ;  /* 0x0000006700677308 */ /* 0x000fe20000000800 */
[----:B------:R-:W-:Y:S02]  /*31d0*/  FFMA.FTZ R2, R8, c[0x0][0x23c], -R119 ;  /* 0x00008f0008027a23 */ /* 0x000fe40000010877 */
[--C-:B------:R-:W-:Y:S01]  /*31e0*/  FFMA.FTZ R29, R19, c[0x0][0x23c], -R26.reuse ;  /* 0x00008f00131d7a23 */ /* 0x100fe2000001081a */
[----:B------:R-:W-:Y:S01]  /*31f0*/  LDSM.16.MT88.4 R8, [R148+0x8800] ;  /* 0x008800009408783b */ /* 0x000fe20000004200 */
[--C-:B------:R-:W-:Y:S02]  /*3200*/  FFMA.FTZ R33, R17, c[0x0][0x23c], -R26.reuse ;  /* 0x00008f0011217a23 */ /* 0x100fe4000001081a */
[--C-:B------:R-:W-:Y:S01]  /*3210*/  FFMA.FTZ R0, R15, c[0x0][0x23c], -R26.reuse ;  /* 0x00008f000f007a23 */ /* 0x100fe2000001081a */
[----:B------:R-:W5:Y:S01]  /*3220*/  MUFU.EX2 R32, R32 ;  /* 0x0000002000207308 */ /* 0x000f620000000800 */
[----:B------:R-:W2:Y:S01]  /*3230*/  LDSM.16.MT88.4 R16, [R150+0x8800] ;  /* 0x008800009610783b */ /* 0x000ea20000004200 */
[----:B-1----:R-:W-:Y:S01]  /*3240*/  F2FP.PACK_AB R84, R102, R105 ;  /* 0x000000696654723e */ /* 0x002fe200000000ff */
[----:B------:R-:W-:-:S02]  /*3250*/  FFMA.FTZ R34, R21, c[0x0][0x23c], -R26 ;  /* 0x00008f0015227a23 */ /* 0x000fc4000001081a */
[----:B------:R-:W1:Y:S01]  /*3260*/  LDSM.16.MT88.4 R12, [R149+0x8800] ;  /* 0x00880000950c783b */ /* 0x000e620000004200 */
[--C-:B------:R-:W-:Y:S02]  /*3270*/  FFMA.FTZ R111, R112, c[0x0][0x23c], -R119.reuse ;  /* 0x00008f00706f7a23 */ /* 0x100fe40000010877 */
[----:B------:R-:W-:Y:S01]  /*3280*/  MUFU.EX2 R107, R107 ;  /* 0x0000006b006b7308 */ /* 0x000fe20000000800 */
[----:B------:R-:W1:Y:S01]  /*3290*/  LDSM.16.MT88.4 R20, [R151+0x8800] ;  /* 0x008800009714783b */ /* 0x000e620000004200 */
[--C-:B------:R-:W-:Y:S02]  /*32a0*/  FFMA.FTZ R109, R114, c[0x0][0x23c], -R119.reuse ;  /* 0x00008f00726d7a23 */ /* 0x100fe40000010877 */
[----:B------:R-:W-:Y:S02]  /*32b0*/  FFMA.FTZ R112, R113, c[0x0][0x23c], -R26 ;  /* 0x00008f0071707a23 */ /* 0x000fe4000001081a */
[--C-:B------:R-:W-:Y:S02]  /*32c0*/  FFMA.FTZ R108, R108, c[0x0][0x23c], -R119.reuse ;  /* 0x00008f006c6c7a23 */ /* 0x100fe40000010877 */
        /* <DEDUP_REMOVED lines=17> */
[----:B------:R-:W-:Y:S02]  /*33e0*/  FFMA.FTZ R122, R24, c[0x0][0x23c], -R26 ;  /* 0x00008f00187a7a23 */ /* 0x000fe4000001081a */
[----:B------:R-:W-:Y:S01]  /*33f0*/  FADD.FTZ R102, R105, R102 ;  /* 0x0000006669667221 */ /* 0x000fe20000010000 */
[----:B------:R-:W-:Y:S01]  /*3400*/  LDSM.16.MT88.4 R24, [R149+0x9800] ;  /* 0x009800009518783b */ /* 0x000fe20000004200 */
[----:B------:R-:W-:Y:S01]  /*3410*/  FADD.FTZ R107, R107, R106 ;  /* 0x0000006a6b6b7221 */ /* 0x000fe20000010000 */
[----:B-----5:R-:W-:Y:S01]  /*3420*/  F2FP.PACK_AB R87, R35, R104 ;  /* 0x000000682357723e */ /* 0x020fe200000000ff */
[----:B------:R-:W3:Y:S01]  /*3430*/  MUFU.EX2 R30, R30 ;  /* 0x0000001e001e7308 */ /* 0x000ee20000000800 */
[----:B------:R-:W-:-:S02]  /*3440*/  FADD.FTZ R103, R103, R102 ;  /* 0x0000006667677221 */ /* 0x000fc40000010000 */
[----:B------:R-:W-:Y:S02]  /*3450*/  FADD.FTZ R104, R104, R107 ;  /* 0x0000006b68687221 */ /* 0x000fe40000010000 */
        /* <DEDUP_REMOVED lines=20> */
[C---:B----4-:R-:W-:Y:S02]  /*35a0*/  HMMA.16816.F32 R76, R84.reuse, R80, RZ ;  /* 0x00000050544c723c */ /* 0x050fe400000018ff */
        /* <DEDUP_REMOVED lines=70> */
[C---:B-----5:R-:W-:Y:S08]  /*3a10*/  HMMA.16816.F32 R48, R4.reuse, R12, R48 ;  /* 0x0000000c0430723c */ /* 0x060ff00000001830 */
        /* <DEDUP_REMOVED lines=42> */
[C---:B------:R-:W-:Y:S08]  /*3cc0*/  HMMA.16816.F32 R52, R4.reuse, R26, R52 ;  /* 0x0000001a0434723c */ /* 0x040ff00000001834 */
[C---:B---3--:R-:W-:Y:S08]  /*3cd0*/  HMMA.16816.F32 R56, R4.reuse, R20, R56 ;  /* 0x000000140438723c */ /* 0x048ff00000001838 */
[C---:B------:R-:W-:Y:S08]  /*3ce0*/  HMMA.16816.F32 R60, R4.reuse, R22, R60 ;  /* 0x00000016043c723c */ /* 0x040ff0000000183c */
[C---:B-1----:R-:W-:Y:S08]  /*3cf0*/  HMMA.16816.F32 R72, R4.reuse, R16, R72 ;  /* 0x000000100448723c */ /* 0x042ff00000001848 */
[C---:B------:R-:W-:Y:S08]  /*3d00*/  HMMA.16816.F32 R92, R4.reuse, R18, R92 ;  /* 0x00000012045c723c */ /* 0x040ff0000000185c */
[C---:B----4-:R-:W-:Y:S08]  /*3d10*/  HMMA.16816.F32 R76, R4.reuse, R12, R76 ;  /* 0x0000000c044c723c */ /* 0x050ff0000000184c */
        /* <DEDUP_REMOVED lines=12> */
.L_x_6415:
        /* <DEDUP_REMOVED lines=64> */
.L_x_6412:
        /* <DEDUP_REMOVED lines=21> */
[----:B------:R-:W-:Y:S04]  /*4330*/  LDSM.16.M88.4 R104, [R158] ;  /* 0x000000009e68783b */ /* 0x000fe80000000200 */
[----:B------:R-:W2:Y:S04]  /*4340*/  LDSM.16.M88.4 R108, [R157] ;  /* 0x000000009d6c783b */ /* 0x000ea80000000200 */
[----:B------:R-:W3:Y:S04]  /*4350*/  LDSM.16.M88.4 R112, [R157+0x800] ;  /* 0x000800009d70783b */ /* 0x000ee80000000200 */
[----:B------:R-:W4:Y:S04]  /*4360*/  LDSM.16.M88.4 R116, [R157+0x1000] ;  /* 0x001000009d74783b */ /* 0x000f280000000200 */
[----:B------:R-:W0:Y:S04]  /*4370*/  LDGDEPBAR ;  /* 0x00000000000079af */ /* 0x000e280000000000 */
[----:B------:R-:W5:Y:S04]  /*4380*/  LDSM.16.M88.4 R120, [R157+0x1800] ;  /* 0x001800009d78783b */ /* 0x000f680000000200 */
[----:B------:R-:W-:Y:S04]  /*4390*/  LDSM.16.M88.4 R124, [R156] ;  /* 0x000000009c7c783b */ /* 0x000fe80000000200 */
[----:B------:R-:W1:Y:S04]  /*43a0*/  LDSM.16.M88.4 R128, [R155] ;  /* 0x000000009b80783b */ /* 0x000e680000000200 */
[----:B------:R-:W1:Y:S04]  /*43b0*/  LDSM.16.M88.4 R132, [R147] ;  /* 0x000000009384783b */ /* 0x000e680000000200 */
[----:B------:R-:W1:Y:S01]  /*43c0*/  LDSM.16.M88.4 R136, [R146] ;  /* 0x000000009288783b */ /* 0x000e620000000200 */
[C---:B--2---:R-:W-:Y:S08]  /*43d0*/  HMMA.16816.F32 R4, R104.reuse, R108, RZ ;  /* 0x0000006c6804723c */ /* 0x044ff000000018ff */
[C---:B------:R-:W-:Y:S01]  /*43e0*/  HMMA.16816.F32 R8, R104.reuse, R110, RZ ;  /* 0x0000006e6808723c */ /* 0x040fe200000018ff */
[----:B------:R-:W2:Y:S07]  /*43f0*/  LDSM.16.M88.4 R108, [R145] ;  /* 0x00000000916c783b */ /* 0x000eae0000000200 */
[C---:B---3--:R-:W-:Y:S08]  /*4400*/  HMMA.16816.F32 R12, R104.reuse, R112, RZ ;  /* 0x00000070680c723c */ /* 0x048ff000000018ff */
[C---:B------:R-:W-:Y:S01]  /*4410*/  HMMA.16816.F32 R16, R104.reuse, R114, RZ ;  /* 0x000000726810723c */ /* 0x040fe200000018ff */
[----:B------:R-:W-:Y:S07]  /*4420*/  LDSM.16.M88.4 R112, [R153] ;  /* 0x000000009970783b */ /* 0x000fee0000000200 */
[C---:B----4-:R-:W-:Y:S08]  /*4430*/  HMMA.16816.F32 R20, R104.reuse, R116, RZ ;  /* 0x000000746814723c */ /* 0x050ff000000018ff */
[C---:B------:R-:W-:Y:S01]  /*4440*/  HMMA.16816.F32 R24, R104.reuse, R118, RZ ;  /* 0x000000766818723c */ /* 0x040fe200000018ff */
[----:B------:R-:W-:Y:S07]  /*4450*/  LDSM.16.M88.4 R116, [R153+0x800] ;  /* 0x000800009974783b */ /* 0x000fee0000000200 */
[C---:B-----5:R-:W-:Y:S08]  /*4460*/  HMMA.16816.F32 R28, R104.reuse, R120, RZ ;  /* 0x00000078681c723c */ /* 0x060ff000000018ff */
[----:B------:R-:W-:Y:S01]  /*4470*/  HMMA.16816.F32 R32, R104, R122, RZ ;  /* 0x0000007a6820723c */ /* 0x000fe200000018ff */
[----:B------:R-:W3:Y:S04]  /*4480*/  LDSM.16.M88.4 R104, [R154] ;  /* 0x000000009a68783b */ /* 0x000ee80000000200 */
[----:B------:R-:W4:Y:S03]  /*4490*/  LDSM.16.M88.4 R120, [R153+0x1000] ;  /* 0x001000009978783b */ /* 0x000f260000000200 */
[C---:B-1----:R-:W-:Y:S08]  /*44a0*/  HMMA.16816.F32 R4, R124.reuse, R128, R4 ;  /* 0x000000807c04723c */ /* 0x042ff00000001804 */
[C---:B------:R-:W-:Y:S01]  /*44b0*/  HMMA.16816.F32 R8, R124.reuse, R130, R8 ;  /* 0x000000827c08723c */ /* 0x040fe20000001808 */
[----:B------:R-:W1:Y:S07]  /*44c0*/  LDSM.16.M88.4 R128, [R153+0x1800] ;  /* 0x001800009980783b */ /* 0x000e6e0000000200 */
[C---:B------:R-:W-:Y:S08]  /*44d0*/  HMMA.16816.F32 R12, R124.reuse, R132, R12 ;  /* 0x000000847c0c723c */ /* 0x040ff0000000180c */
[C---:B------:R-:W-:Y:S08]  /*44e0*/  HMMA.16816.F32 R16, R124.reuse, R134, R16 ;  /* 0x000000867c10723c */ /* 0x040ff00000001810 */
[C---:B------:R-:W-:Y:S08]  /*44f0*/  HMMA.16816.F32 R20, R124.reuse, R136, R20 ;  /* 0x000000887c14723c */ /* 0x040ff00000001814 */
[C---:B------:R-:W-:Y:S08]  /*4500*/  HMMA.16816.F32 R24, R124.reuse, R138, R24 ;  /* 0x0000008a7c18723c */ /* 0x040ff00000001818 */
[C---:B--2---:R-:W-:Y:S08]  /*4510*/  HMMA.16816.F32 R28, R124.reuse, R108, R28 ;  /* 0x0000006c7c1c723c */ /* 0x044ff0000000181c */
[----:B------:R-:W-:Y:S01]  /*4520*/  HMMA.16816.F32 R32, R124, R110, R32 ;  /* 0x0000006e7c20723c */ /* 0x000fe20000001820 */
[----:B------:R-:W-:Y:S04]  /*4530*/  LDSM.16.M88.4 R108, [R152] ;  /* 0x00000000986c783b */ /* 0x000fe80000000200 */
[----:B------:R-:W2:Y:S03]  /*4540*/  LDSM.16.M88.4 R124, [R144] ;  /* 0x00000000907c783b */ /* 0x000ea60000000200 */
        /* <DEDUP_REMOVED lines=8> */
[----:B------:R-:W-:Y:S07]  /*45d0*/  LDSM.16.M88.4 R120, [R158+0x2000] ;  /* 0x002000009e78783b */ /* 0x000fee0000000200 */
[C---:B-1----:R-:W-:Y:S08]  /*45e0*/  HMMA.16816.F32 R28, R104.reuse, R128, R28 ;  /* 0x00000080681c723c */ /* 0x042ff0000000181c */
[----:B------:R-:W-:Y:S01]  /*45f0*/  HMMA.16816.F32 R32, R104, R130, R32 ;  /* 0x000000826820723c */ /* 0x000fe20000001820 */
[----:B------:R-:W1:Y:S04]  /*4600*/  LDSM.16.M88.4 R104, [R144+0x1800] ;  /* 0x001800009068783b */ /* 0x000e680000000200 */
[----:B------:R-:W4:Y:S03]  /*4610*/  LDSM.16.M88.4 R128, [R157+0x2000] ;  /* 0x002000009d80783b */ /* 0x000f260000000200 */
[C---:B--2---:R-:W-:Y:S08]  /*4620*/  HMMA.16816.F32 R4, R108.reuse, R124, R4 ;  /* 0x0000007c6c04723c */ /* 0x044ff00000001804 */
[C---:B------:R-:W-:Y:S01]  /*4630*/  HMMA.16816.F32 R8, R108.reuse, R126, R8 ;  /* 0x0000007e6c08723c */ /* 0x040fe20000001808 */
[----:B------:R-:W2:Y:S07]  /*4640*/  LDSM.16.M88.4 R124, [R157+0x2800] ;  /* 0x002800009d7c783b */ /* 0x000eae0000000200 */
[C---:B---3--:R-:W-:Y:S08]  /*4650*/  HMMA.16816.F32 R12, R108.reuse, R112, R12 ;  /* 0x000000706c0c723c */ /* 0x048ff0000000180c */
[C---:B------:R-:W-:Y:S01]  /*4660*/  HMMA.16816.F32 R16, R108.reuse, R114, R16 ;  /* 0x000000726c10723c */ /* 0x040fe20000001810 */
[----:B------:R-:W-:Y:S07]  /*4670*/  LDSM.16.M88.4 R112, [R156+0x2000] ;  /* 0x002000009c70783b */ /* 0x000fee0000000200 */
[C---:B-----5:R-:W-:Y:S08]  /*4680*/  HMMA.16816.F32 R20, R108.reuse, R116, R20 ;  /* 0x000000746c14723c */ /* 0x060ff00000001814 */
[C---:B------:R-:W-:Y:S01]  /*4690*/  HMMA.16816.F32 R24, R108.reuse, R118, R24 ;  /* 0x000000766c18723c */ /* 0x040fe20000001818 */
[----:B------:R-:W-:Y:S07]  /*46a0*/  LDSM.16.M88.4 R116, [R143] ;  /* 0x000000008f74783b */ /* 0x000fee0000000200 */
[C---:B-1----:R-:W-:Y:S08]  /*46b0*/  HMMA.16816.F32 R28, R108.reuse, R104, R28 ;  /* 0x000000686c1c723c */ /* 0x042ff0000000181c */
[----:B------:R-:W-:Y:S01]  /*46c0*/  HMMA.16816.F32 R32, R108, R106, R32 ;  /* 0x0000006a6c20723c */ /* 0x000fe20000001820 */
[----:B------:R-:W1:Y:S04]  /*46d0*/  LDSM.16.M88.4 R104, [R157+0x3000] ;  /* 0x003000009d68783b */ /* 0x000e680000000200 */
[----:B------:R-:W3:Y:S03]  /*46e0*/  LDSM.16.M88.4 R108, [R157+0x3800] ;  /* 0x003800009d6c783b */ /* 0x000ee60000000200 */
[C---:B----4-:R-:W-:Y:S08]  /*46f0*/  HMMA.16816.F32 R4, R120.reuse, R128, R4 ;  /* 0x000000807804723c */ /* 0x050ff00000001804 */
[C---:B------:R-:W-:Y:S01]  /*4700*/  HMMA.16816.F32 R8, R120.reuse, R130, R8 ;  /* 0x000000827808723c */ /* 0x040fe20000001808 */
[----:B------:R-:W4:Y:S07]  /*4710*/  LDSM.16.M88.4 R128, [R142] ;  /* 0x000000008e80783b */ /* 0x000f2e0000000200 */
[C---:B--2---:R-:W-:Y:S08]  /*4720*/  HMMA.16816.F32 R12, R120.reuse, R124, R12 ;  /* 0x0000007c780c723c */ /* 0x044ff0000000180c */
[C---:B------:R-:W-:Y:S01]  /*4730*/  HMMA.16816.F32 R16, R120.reuse, R126, R16 ;  /* 0x0000007e7810723c */ /* 0x040fe20000001810 */
[----:B------:R-:W2:Y:S07]  /*4740*/  LDSM.16.M88.4 R124, [R141] ;  /* 0x000000008d7c783b */ /* 0x000eae0000000200 */
[C---:B-1----:R-:W-:Y:S08]  /*4750*/  HMMA.16816.F32 R20, R120.reuse, R104, R20 ;  /* 0x000000687814723c */ /* 0x042ff00000001814 */
[C---:B------:R-:W-:Y:S01]  /*4760*/  HMMA.16816.F32 R24, R120.reuse, R106, R24 ;  /* 0x0000006a7818723c */ /* 0x040fe20000001818 */
[----:B------:R-:W1:Y:S07]  /*4770*/  LDSM.16.M88.4 R104, [R140] ;  /* 0x000000008c68783b */ /* 0x000e6e0000000200 */
[C---:B---3--:R-:W-:Y:S08]  /*4780*/  HMMA.16816.F32 R28, R120.reuse, R108, R28 ;  /* 0x0000006c781c723c */ /* 0x048ff0000000181c */
[----:B------:R-:W-:Y:S01]  /*4790*/  HMMA.16816.F32 R32, R120, R110, R32 ;  /* 0x0000006e7820723c */ /* 0x000fe20000001820 */
[----:B------:R-:W-:Y:S04]  /*47a0*/  LDSM.16.M88.4 R108, [R154+0x2000] ;  /* 0x002000009a6c783b */ /* 0x000fe80000000200 */
[----:B------:R-:W-:Y:S03]  /*47b0*/  LDSM.16.M88.4 R120, [R153+0x2800] ;  /* 0x002800009978783b */ /* 0x000fe60000000200 */
        /* <DEDUP_REMOVED lines=9> */
[C---:B-1----:R-:W-:Y:S08]  /*4850*/  HMMA.16816.F32 R28, R112.reuse, R104, R28 ;  /* 0x00000068701c723c */ /* 0x042ff0000000181c */
[----:B------:R-:W-:Y:S01]  /*4860*/  HMMA.16816.F32 R32, R112, R106, R32 ;  /* 0x0000006a7020723c */ /* 0x000fe20000001820 */
[----:B------:R-:W-:Y:S04]  /*4870*/  LDSM.16.M88.4 R104, [R152+0x2000] ;  /* 0x002000009868783b */ /* 0x000fe80000000200 */
[----:B------:R-:W1:Y:S03]  /*4880*/  LDSM.16.M88.4 R112, [R144+0x2000] ;  /* 0x002000009070783b */ /* 0x000e660000000200 */
        /* <DEDUP_REMOVED lines=8> */
[----:B------:R-:W4:Y:S01]  /*4910*/  LDSM.16.M88.4 R128, [R144+0x3800] ;  /* 0x003800009080783b */ /* 0x000f220000000200 */
[----:B------:R-:W-:Y:S04]  /*4920*/  DEPBAR.LE SB0, 0x0 ;  /* 0x000080000000791a */ /* 0x000fe80000000000 */
[----:B------:R-:W-:Y:S02]  /*4930*/  BAR.SYNC.DEFER_BLOCKING 0x0 ;  /* 0x0000000000007b1d */ /* 0x000fe40000010000 */
[C---:B--2---:R-:W-:Y:S08]  /*4940*/  HMMA.16816.F32 R28, R108.reuse, R124, R28 ;  /* 0x0000007c6c1c723c */ /* 0x044ff0000000181c */
[----:B------:R-:W-:Y:S08]  /*4950*/  HMMA.16816.F32 R32, R108, R126, R32 ;  /* 0x0000007e6c20723c */ /* 0x000ff00000001820 */
[C---:B-1----:R-:W-:Y:S08]  /*4960*/  HMMA.16816.F32 R4, R104.reuse, R112, R4 ;  /* 0x000000706804723c */ /* 0x042ff00000001804 */
[C---:B------:R-:W-:Y:S08]  /*4970*/  HMMA.16816.F32 R8, R104.reuse, R114, R8 ;  /* 0x000000726808723c */ /* 0x040ff00000001808 */
[C---:B---3--:R-:W-:Y:S08]  /*4980*/  HMMA.16816.F32 R12, R104.reuse, R116, R12 ;  /* 0x00000074680c723c */ /* 0x048ff0000000180c */
[C---:B------:R-:W-:Y:S08]  /*4990*/  HMMA.16816.F32 R16, R104.reuse, R118, R16 ;  /* 0x000000766810723c */ /* 0x040ff00000001810 */
[C---:B-----5:R-:W-:Y:S08]  /*49a0*/  HMMA.16816.F32 R20, R104.reuse, R120, R20 ;  /* 0x000000786814723c */ /* 0x060ff00000001814 */
[C---:B------:R-:W-:Y:S08]  /*49b0*/  HMMA.16816.F32 R24, R104.reuse, R122, R24 ;  /* 0x0000007a6818723c */ /* 0x040ff00000001818 */
[C---:B----4-:R-:W-:Y:S08]  /*49c0*/  HMMA.16816.F32 R28, R104.reuse, R128, R28 ;  /* 0x00000080681c723c */ /* 0x050ff0000000181c */
        /* <DEDUP_REMOVED lines=52> */
[----:B------:R-:W-:Y:S03]  /*4d10*/  IMAD.MOV.U32 R3, RZ, RZ, 0x40 ;  /* 0x00000040ff037424 */ /* 0x000fe600078e00ff */
[----:B------:R-:W2:Y:S01]  /*4d20*/  LDG.E R103, [R102.64] ;  /* 0x0000000a66677981 */ /* 0x000ea2000c1e1900 */
[----:B------:R-:W-:Y:S03]  /*4d30*/  IMAD R3, R2, c[0x0][0x2d0], -R3 ;  /* 0x0000b40002037a24 */ /* 0x000fe600078e0a03 */
        /* <DEDUP_REMOVED lines=12> */
.L_x_6414:
        /* <DEDUP_REMOVED lines=19> */
[----:B------:R-:W0:Y:S02]  /*4f30*/  LDGDEPBAR ;  /* 0x00000000000079af */ /* 0x000e240000000000 */
.L_x_6413:
        /* <DEDUP_REMOVED lines=123> */
[----:B------:R-:W-:Y:S01]  /*56f0*/  FMUL.FTZ R13, R2, R93 ;  /* 0x0000005d020d7220 */ /* 0x000fe20000410000 */
[----:B------:R-:W-:Y:S01]  /*5700*/  MUFU.EX2 R133, R133 ;  /* 0x0000008500857308 */ /* 0x000fe20000000800 */
[--C-:B------:R-:W-:Y:S02]  /*5710*/  FFMA.FTZ R127, R14, c[0x0][0x23c], -R123.reuse ;  /* 0x00008f000e7f7a23 */ /* 0x100fe4000001087b */
[----:B------:R-:W-:Y:S01]  /*5720*/  FMUL.FTZ R14, R0, R94 ;  /* 0x0000005e000e7220 */ /* 0x000fe20000410000 */
[----:B---3--:R-:W-:Y:S01]  /*5730*/  F2FP.PACK_AB R99, R122, R121 ;  /* 0x000000797a63723e */ /* 0x008fe200000000ff */
[--C-:B------:R-:W-:Y:S02]  /*5740*/  FFMA.FTZ R128, R15, c[0x0][0x23c], -R123.reuse ;  /* 0x00008f000f807a23 */ /* 0x100fe4000001087b */
[----:B------:R-:W-:Y:S02]  /*5750*/  FMUL.FTZ R15, R0, R95 ;  /* 0x0000005f000f7220 */ /* 0x000fe40000410000 */
[----:B------:R-:W-:Y:S01]  /*5760*/  LDSM.16.MT88.4 R92, [R148+0xa000] ;  /* 0x00a00000945c783b */ /* 0x000fe20000004200 */
[C---:B------:R-:W-:Y:S01]  /*5770*/  FMUL.FTZ R72, R2.reuse, R72 ;  /* 0x0000004802487220 */ /* 0x040fe20000410000 */
[C---:B-1----:R-:W-:Y:S01]  /*5780*/  HMMA.16816.F32 R8, R96.reuse, R104, R8 ;  /* 0x000000686008723c */ /* 0x042fe20000001808 */
[----:B------:R-:W1:Y:S04]  /*5790*/  MUFU.EX2 R126, R126 ;  /* 0x0000007e007e7308 */ /* 0x000e680000000800 */
[----:B------:R-:W-:Y:S02]  /*57a0*/  FMUL.FTZ R73, R2, R73 ;  /* 0x0000004902497220 */ /* 0x000fe40000410000 */
[C---:B------:R-:W-:Y:S01]  /*57b0*/  FMUL.FTZ R74, R0.reuse, R74 ;  /* 0x0000004a004a7220 */ /* 0x040fe20000410000 */
[C---:B------:R-:W-:Y:S01]  /*57c0*/  HMMA.16816.F32 R36, R96.reuse, R106, R36 ;  /* 0x0000006a6024723c */ /* 0x040fe20000001824 */
[----:B------:R-:W2:Y:S02]  /*57d0*/  LDSM.16.MT88.4 R104, [R148+0x8000] ;  /* 0x008000009468783b */ /* 0x000ea40000004200 */
[----:B------:R-:W-:Y:S01]  /*57e0*/  MUFU.EX2 R127, R127 ;  /* 0x0000007f007f7308 */ /* 0x000fe20000000800 */
[----:B------:R-:W-:Y:S02]  /*57f0*/  FMUL.FTZ R75, R0, R75 ;  /* 0x0000004b004b7220 */ /* 0x000fe40000410000 */
[C---:B------:R-:W-:Y:S02]  /*5800*/  FMUL.FTZ R76, R2.reuse, R76 ;  /* 0x0000004c024c7220 */ /* 0x040fe40000410000 */
[C---:B------:R-:W-:Y:S04]  /*5810*/  HMMA.16816.F32 R40, R96.reuse, R108, R40 ;  /* 0x0000006c6028723c */ /* 0x040fe80000001828 */
[----:B------:R-:W-:Y:S01]  /*5820*/  FMUL.FTZ R77, R2, R77 ;  /* 0x0000004d024d7220 */ /* 0x000fe20000410000 */
[----:B------:R-:W3:Y:S01]  /*5830*/  MUFU.EX2 R128, R128 ;  /* 0x0000008000807308 */ /* 0x000ee20000000800 */
[C---:B------:R-:W-:Y:S02]  /*5840*/  FMUL.FTZ R78, R0.reuse, R78 ;  /* 0x0000004e004e7220 */ /* 0x040fe40000410000 */
[C---:B------:R-:W-:Y:S01]  /*5850*/  HMMA.16816.F32 R44, R96.reuse, R110, R44 ;  /* 0x0000006e602c723c */ /* 0x040fe2000000182c */
[----:B------:R-:W4:Y:S03]  /*5860*/  LDSM.16.MT88.4 R108, [R151+0xa000] ;  /* 0x00a00000976c783b */ /* 0x000f260000004200 */
[----:B------:R-:W-:Y:S02]  /*5870*/  FMUL.FTZ R79, R0, R79 ;  /* 0x0000004f004f7220 */ /* 0x000fe40000410000 */
[--C-:B------:R-:W-:Y:S01]  /*5880*/  FFMA.FTZ R129, R16, c[0x0][0x23c], -R124.reuse ;  /* 0x00008f0010817a23 */ /* 0x100fe2000001087c */
[----:B------:R-:W-:Y:S01]  /*5890*/  MUFU.EX2 R134, R134 ;  /* 0x0000008600867308 */ /* 0x000fe20000000800 */
[C---:B------:R-:W-:Y:S04]  /*58a0*/  HMMA.16816.F32 R48, R96.reuse, R112, R48 ;  /* 0x000000706030723c */ /* 0x040fe80000001830 */
[----:B------:R-:W-:Y:S02]  /*58b0*/  FFMA.FTZ R130, R17, c[0x0][0x23c], -R124 ;  /* 0x00008f0011827a23 */ /* 0x000fe4000001087c */
[--C-:B------:R-:W-:Y:S02]  /*58c0*/  FFMA.FTZ R131, R18, c[0x0][0x23c], -R123.reuse ;  /* 0x00008f0012837a23 */ /* 0x100fe4000001087b */
[C---:B------:R-:W-:Y:S01]  /*58d0*/  HMMA.16816.F32 R52, R96.reuse, R114, R52 ;  /* 0x000000726034723c */ /* 0x040fe20000001834 */
[----:B------:R-:W5:Y:S01]  /*58e0*/  LDSM.16.MT88.4 R112, [R150+0xa000] ;  /* 0x00a000009670783b */ /* 0x000f620000004200 */
[----:B------:R-:W-:Y:S02]  /*58f0*/  MUFU.EX2 R129, R129 ;  /* 0x0000008100817308 */ /* 0x000fe40000000800 */
[----:B------:R-:W-:Y:S02]  /*5900*/  FFMA.FTZ R132, R19, c[0x0][0x23c], -R123 ;  /* 0x00008f0013847a23 */ /* 0x000fe4000001087b */
[C---:B------:R-:W-:Y:S02]  /*5910*/  FMUL.FTZ R80, R2.reuse, R80 ;  /* 0x0000005002507220 */ /* 0x040fe40000410000 */
[----:B------:R-:W-:Y:S01]  /*5920*/  FMUL.FTZ R81, R2, R81 ;  /* 0x0000005102517220 */ /* 0x000fe20000410000 */
[C---:B--2---:R-:W-:Y:S03]  /*5930*/  HMMA.16816.F32 R56, R96.reuse, R104, R56 ;  /* 0x000000686038723c */ /* 0x044fe60000001838 */
[----:B------:R-:W2:Y:S01]  /*5940*/  MUFU.EX2 R130, R130 ;  /* 0x0000008200827308 */ /* 0x000ea20000000800 */
[C---:B------:R-:W-:Y:S02]  /*5950*/  FMUL.FTZ R82, R0.reuse, R82 ;  /* 0x0000005200527220 */ /* 0x040fe40000410000 */
[----:B------:R-:W-:Y:S02]  /*5960*/  FMUL.FTZ R83, R0, R83 ;  /* 0x0000005300537220 */ /* 0x000fe40000410000 */
[C---:B------:R-:W-:Y:S01]  /*5970*/  HMMA.16816.F32 R60, R96.reuse, R106, R60 ;  /* 0x0000006a603c723c */ /* 0x040fe2000000183c */
[----:B------:R-:W5:Y:S03]  /*5980*/  LDSM.16.MT88.4 R104, [R149+0xa000] ;  /* 0x00a000009568783b */ /* 0x000f660000004200 */
[----:B------:R-:W-:Y:S01]  /*5990*/  FMUL.FTZ R16, R2, R88 ;  /* 0x0000005802107220 */ /* 0x000fe20000410000 */
[----:B-1----:R-:W-:Y:S01]  /*59a0*/  F2FP.PACK_AB R88, R126, R125 ;  /* 0x0000007d7e58723e */ /* 0x002fe200000000ff */
[----:B------:R-:W-:Y:S01]  /*59b0*/  MUFU.EX2 R131, R131 ;  /* 0x0000008300837308 */ /* 0x000fe20000000800 */
[----:B------:R-:W-:Y:S01]  /*59c0*/  FMUL.FTZ R17, R2, R89 ;  /* 0x0000005902117220 */ /* 0x000fe20000410000 */
[C---:B----4-:R-:W-:Y:S04]  /*59d0*/  HMMA.16816.F32 R64, R96.reuse, R108, R64 ;  /* 0x0000006c6040723c */ /* 0x050fe80000001840 */
[----:B---3--:R-:W-:Y:S01]  /*59e0*/  F2FP.PACK_AB R89, R128, R127 ;  /* 0x0000007f8059723e */ /* 0x008fe200000000ff */
[C---:B------:R-:W-:Y:S02]  /*59f0*/  FMUL.FTZ R18, R0.reuse, R90 ;  /* 0x0000005a00127220 */ /* 0x040fe40000410000 */
[----:B------:R-:W-:Y:S01]  /*5a00*/  FMUL.FTZ R19, R0, R91 ;  /* 0x0000005b00137220 */ /* 0x000fe20000410000 */
[C---:B------:R-:W-:Y:S01]  /*5a10*/  HMMA.16816.F32 R68, R96.reuse, R110, R68 ;  /* 0x0000006e6044723c */ /* 0x040fe20000001844 */
[----:B------:R-:W1:Y:S01]  /*5a20*/  LDSM.16.MT88.4 R108, [R151+0x8800] ;  /* 0x00880000976c783b */ /* 0x000e620000004200 */
[----:B------:R-:W3:Y:S02]  /*5a30*/  MUFU.EX2 R132, R132 ;  /* 0x0000008400847308 */ /* 0x000ee40000000800 */
[----:B--2---:R-:W-:Y:S01]  /*5a40*/  F2FP.PACK_AB R90, R130, R129 ;  /* 0x00000081825a723e */ /* 0x004fe200000000ff */
[C---:B------:R-:W-:Y:S02]  /*5a50*/  FMUL.FTZ R84, R2.reuse, R84 ;  /* 0x0000005402547220 */ /* 0x040fe40000410000 */
[----:B------:R-:W-:Y:S01]  /*5a60*/  FMUL.FTZ R85, R2, R85 ;  /* 0x0000005502557220 */ /* 0x000fe20000410000 */
[C---:B-----5:R-:W-:Y:S04]  /*5a70*/  HMMA.16816.F32 R72, R96.reuse, R112, R72 ;  /* 0x000000706048723c */ /* 0x060fe80000001848 */
[C---:B------:R-:W-:Y:S02]  /*5a80*/  FMUL.FTZ R86, R0.reuse, R86 ;  /* 0x0000005600567220 */ /* 0x040fe40000410000 */
[----:B------:R-:W-:Y:S02]  /*5a90*/  FMUL.FTZ R87, R0, R87 ;  /* 0x0000005700577220 */ /* 0x000fe40000410000 */
[C---:B------:R-:W-:Y:S01]  /*5aa0*/  HMMA.16816.F32 R12, R96.reuse, R114, R12 ;  /* 0x00000072600c723c */ /* 0x040fe2000000180c */
[----:B------:R-:W2:Y:S03]  /*5ab0*/  LDSM.16.MT88.4 R112, [R150+0x8800] ;  /* 0x008800009670783b */ /* 0x000ea60000004200 */
[----:B------:R-:W-:Y:S02]  /*5ac0*/  FFMA.FTZ R120, R2, R177, R120 ;  /* 0x000000b102787223 */ /* 0x000fe40000010078 */
[----:B------:R-:W-:Y:S01]  /*5ad0*/  FFMA.FTZ R6, R0, R175, R6 ;  /* 0x000000af00067223 */ /* 0x000fe20000010006 */
[----:B------:R-:W-:Y:S01]  /*5ae0*/  IADD3 R0, R173, -0x1, RZ ;  /* 0xffffffffad007810 */ /* 0x000fe20007ffe0ff */
[----:B------:R-:W-:Y:S01]  /*5af0*/  FADD.FTZ R5, R5, R120 ;  /* 0x0000007805057221 */ /* 0x000fe20000010000 */
[C---:B------:R-:W-:Y:S03]  /*5b00*/  HMMA.16816.F32 R76, R96.reuse, R104, R76 ;  /* 0x00000068604c723c */ /* 0x040fe6000000184c */
[----:B---3--:R-:W-:Y:S01]  /*5b10*/  F2FP.PACK_AB R91, R132, R131 ;  /* 0x00000083845b723e */ /* 0x008fe200000000ff */
[----:B------:R-:W-:Y:S01]  /*5b20*/  FADD.FTZ R6, R7, R6 ;  /* 0x0000000607067221 */ /* 0x000fe20000010000 */
[----:B------:R-:W-:Y:S01]  /*5b30*/  MOV R173, R0 ;  /* 0x0000000000ad7202 */ /* 0x000fe20000000f00 */
[----:B------:R-:W-:Y:S01]  /*5b40*/  FADD.FTZ R102, R102, R5 ;  /* 0x0000000566667221 */ /* 0x000fe20000010000 */
[----:B------:R-:W-:Y:S01]  /*5b50*/  MOV R0, R3 ;  /* 0x0000000300007202 */ /* 0x000fe20000000f00 */
[C---:B------:R-:W-:Y:S01]  /*5b60*/  HMMA.16816.F32 R80, R96.reuse, R106, R80 ;  /* 0x0000006a6050723c */ /* 0x040fe20000001850 */
[----:B------:R-:W3:Y:S03]  /*5b70*/  LDSM.16.MT88.4 R104, [R149+0x8800] ;  /* 0x008800009568783b */ /* 0x000ee60000004200 */
        /* <DEDUP_REMOVED lines=9> */
[C---:B-1----:R-:W-:Y:S01]  /*5c10*/  HMMA.16816.F32 R8, R88.reuse, R108, R8 ;  /* 0x0000006c5808723c */ /* 0x042fe20000001808 */
[----:B------:R-:W1:Y:S04]  /*5c20*/  LDSM.16.MT88.4 R96, [R150+0xa800] ;  /* 0x00a800009660783b */ /* 0x000e680000004200 */
[----:B------:R-:W-:Y:S02]  /*5c30*/  FADD.FTZ R128, R128, R127 ;  /* 0x0000007f80807221 */ /* 0x000fe40000010000 */
[----:B------:R-:W-:Y:S01]  /*5c40*/  FADD.FTZ R129, R129, R126 ;  /* 0x0000007e81817221 */ /* 0x000fe20000010000 */
[C---:B------:R-:W-:Y:S01]  /*5c50*/  HMMA.16816.F32 R36, R88.reuse, R110, R36 ;  /* 0x0000006e5824723c */ /* 0x040fe20000001824 */
[----:B------:R-:W-:Y:S03]  /*5c60*/  LDSM.16.MT88.4 R108, [R150+0x9000] ;  /* 0x00900000966c783b */ /* 0x000fe60000004200 */
[----:B------:R-:W-:Y:S02]  /*5c70*/  FADD.FTZ R5, R131, R128 ;  /* 0x0000008083057221 */ /* 0x000fe40000010000 */
[----:B------:R-:W-:Y:S02]  /*5c80*/  FADD.FTZ R129, R130, R129 ;  /* 0x0000008182817221 */ /* 0x000fe40000010000 */
[C---:B--2---:R-:W-:Y:S04]  /*5c90*/  HMMA.16816.F32 R40, R88.reuse, R112, R40 ;  /* 0x000000705828723c */ /* 0x044fe80000001828 */
[----:B------:R-:W-:Y:S03]  /*5ca0*/  FADD.FTZ R5, R132, R5 ;  /* 0x0000000584057221 */ /* 0x000fe60000010000 */
[--C-:B------:R-:W-:Y:S01]  /*5cb0*/  FFMA.FTZ R112, R20, c[0x0][0x23c], -R124.reuse ;  /* 0x00008f0014707a23 */ /* 0x100fe2000001087c */
[C---:B------:R-:W-:Y:S04]  /*5cc0*/  HMMA.16816.F32 R44, R88.reuse, R114, R44 ;  /* 0x00000072582c723c */ /* 0x040fe8000000182c */
[--C-:B------:R-:W-:Y:S01]  /*5cd0*/  FFMA.FTZ R113, R21, c[0x0][0x23c], -R124.reuse ;  /* 0x00008f0015717a23 */ /* 0x100fe2000001087c */
[----:B------:R-:W-:Y:S02]  /*5ce0*/  MUFU.EX2 R112, R112 ;  /* 0x0000007000707308 */ /* 0x000fe40000000800 */
[--C-:B------:R-:W-:Y:S01]  /*5cf0*/  FFMA.FTZ R114, R22, c[0x0][0x23c], -R123.reuse ;  /* 0x00008f0016727a23 */ /* 0x100fe2000001087b */
[C---:B---3--:R-:W-:Y:S04]  /*5d00*/  HMMA.16816.F32 R48, R88.reuse, R104, R48 ;  /* 0x000000685830723c */ /* 0x048fe80000001830 */
[--C-:B------:R-:W-:Y:S02]  /*5d10*/  FFMA.FTZ R115, R23, c[0x0][0x23c], -R123.reuse ;  /* 0x00008f0017737a23 */ /* 0x100fe4000001087b */
[----:B------:R-:W2:Y:S01]  /*5d20*/  LDSM.16.MT88.4 R20, [R149+0xa800] ;  /* 0x00a800009514783b */ /* 0x000ea20000004200 */
[----:B------:R-:W3:Y:S01]  /*5d30*/  MUFU.EX2 R113, R113 ;  /* 0x0000007100717308 */ /* 0x000ee20000000800 */
[C---:B------:R-:W-:Y:S06]  /*5d40*/  HMMA.16816.F32 R52, R88.reuse, R106, R52 ;  /* 0x0000006a5834723c */ /* 0x040fec0000001834 */
[----:B------:R-:W-:Y:S02]  /*5d50*/  LDSM.16.MT88.4 R104, [R151+0x9000] ;  /* 0x009000009768783b */ /* 0x000fe40000004200 */
[C---:B------:R-:W-:Y:S01]  /*5d60*/  HMMA.16816.F32 R56, R88.reuse, R116, R56 ;  /* 0x000000745838723c */ /* 0x040fe20000001838 */
[----:B------:R-:W-:Y:S06]  /*5d70*/  MUFU.EX2 R114, R114 ;  /* 0x0000007200727308 */ /* 0x000fec0000000800 */
[--C-:B------:R-:W-:Y:S01]  /*5d80*/  FFMA.FTZ R116, R24, c[0x0][0x23c], -R124.reuse ;  /* 0x00008f0018747a23 */ /* 0x100fe2000001087c */
[C---:B------:R-:W-:Y:S03]  /*5d90*/  HMMA.16816.F32 R60, R88.reuse, R118, R60 ;  /* 0x00000076583c723c */ /* 0x040fe6000000183c */
[----:B------:R-:W5:Y:S01]  /*5da0*/  MUFU.EX2 R115, R115 ;  /* 0x0000007300737308 */ /* 0x000f620000000800 */
[----:B------:R-:W-:Y:S03]  /*5db0*/  FFMA.FTZ R117, R25, c[0x0][0x23c], -R124 ;  /* 0x00008f0019757a23 */ /* 0x000fe6000001087c */
[--C-:B------:R-:W-:Y:S01]  /*5dc0*/  FFMA.FTZ R118, R26, c[0x0][0x23c], -R123.reuse ;  /* 0x00008f001a767a23 */ /* 0x100fe2000001087b */
[C---:B----4-:R-:W-:Y:S04]  /*5dd0*/  HMMA.16816.F32 R64, R88.reuse, R92, R64 ;  /* 0x0000005c5840723c */ /* 0x050fe80000001840 */
[----:B------:R-:W-:Y:S01]  /*5de0*/  FFMA.FTZ R119, R27, c[0x0][0x23c], -R123 ;  /* 0x00008f001b777a23 */ /* 0x000fe2000001087b */
[----:B------:R-:W-:Y:S01]  /*5df0*/  MUFU.EX2 R116, R116 ;  /* 0x0000007400747308 */ /* 0x000fe20000000800 */
[----:B------:R-:W-:Y:S02]  /*5e00*/  LDSM.16.MT88.4 R24, [R148+0x9000] ;  /* 0x009000009418783b */ /* 0x000fe40000004200 */
[C---:B------:R-:W-:Y:S06]  /*5e10*/  HMMA.16816.F32 R68, R88.reuse, R94, R68 ;  /* 0x0000005e5844723c */ /* 0x040fec0000001844 */
[----:B------:R-:W4:Y:S01]  /*5e20*/  LDSM.16.MT88.4 R92, [R148+0xa800] ;  /* 0x00a80000945c783b */ /* 0x000f220000004200 */
[----:B------:R-:W3:Y:S01]  /*5e30*/  MUFU.EX2 R117, R117 ;  /* 0x0000007500757308 */ /* 0x000ee20000000800 */
[C---:B-1----:R-:W-:Y:S08]  /*5e40*/  HMMA.16816.F32 R72, R88.reuse, R96, R72 ;  /* 0x000000605848723c */ /* 0x042ff00000001848 */
[C---:B------:R-:W-:Y:S01]  /*5e50*/  HMMA.16816.F32 R12, R88.reuse, R98, R12 ;  /* 0x00000062580c723c */ /* 0x040fe2000000180c */
[----:B------:R-:W1:Y:S01]  /*5e60*/  LDSM.16.MT88.4 R96, [R149+0x9000] ;  /* 0x009000009560783b */ /* 0x000e620000004200 */
[----:B------:R-:W-:Y:S06]  /*5e70*/  MUFU.EX2 R118, R118 ;  /* 0x0000007600767308 */ /* 0x000fec0000000800 */
[C---:B--2---:R-:W-:Y:S04]  /*5e80*/  HMMA.16816.F32 R76, R88.reuse, R20, R76 ;  /* 0x00000014584c723c */ /* 0x044fe8000000184c */
[----:B------:R-:W2:Y:S03]  /*5e90*/  MUFU.EX2 R119, R119 ;  /* 0x0000007700777308 */ /* 0x000ea60000000800 */
[----:B---3--:R-:W-:Y:S01]  /*5ea0*/  F2FP.PACK_AB R20, R113, R112 ;  /* 0x000000707114723e */ /* 0x008fe200000000ff */
[C---:B------:R-:W-:Y:S04]  /*5eb0*/  HMMA.16816.F32 R80, R88.reuse, R22, R80 ;  /* 0x000000165850723c */ /* 0x040fe80000001850 */
[----:B-----5:R-:W-:Y:S01]  /*5ec0*/  F2FP.PACK_AB R21, R115, R114 ;  /* 0x000000727315723e */ /* 0x020fe200000000ff */
[----:B------:R-:W-:Y:S02]  /*5ed0*/  FADD.FTZ R112, R112, R129 ;  /* 0x0000008170707221 */ /* 0x000fe40000010000 */
[----:B------:R-:W-:Y:S01]  /*5ee0*/  F2FP.PACK_AB R22, R117, R116 ;  /* 0x000000747516723e */ /* 0x000fe200000000ff */
[----:B------:R-:W-:Y:S04]  /*5ef0*/  FADD.FTZ R114, R114, R5 ;  /* 0x0000000572727221 */ /* 0x000fe80000010000 */
[----:B------:R-:W-:Y:S01]  /*5f00*/  FADD.FTZ R113, R113, R112 ;  /* 0x0000007071717221 */ /* 0x000fe20000010000 */
[C---:B----4-:R-:W-:Y:S03]  /*5f10*/  HMMA.16816.F32 R16, R88.reuse, R92, R16 ;  /* 0x0000005c5810723c */ /* 0x050fe60000001810 */
[----:B------:R-:W-:Y:S02]  /*5f20*/  FADD.FTZ R115, R115, R114 ;  /* 0x0000007273737221 */ /* 0x000fe40000010000 */
[----:B------:R-:W-:Y:S01]  /*5f30*/  FADD.FTZ R116, R116, R113 ;  /* 0x0000007174747221 */ /* 0x000fe20000010000 */
[----:B--2---:R-:W-:Y:S01]  /*5f40*/  F2FP.PACK_AB R23, R119, R118 ;  /* 0x000000767717723e */ /* 0x004fe200000000ff */
[----:B------:R-:W-:Y:S01]  /*5f50*/  FADD.FTZ R118, R118, R115 ;  /* 0x0000007376767221 */ /* 0x000fe20000010000 */
[----:B------:R-:W-:Y:S01]  /*5f60*/  HMMA.16816.F32 R84, R88, R94, R84 ;  /* 0x0000005e5854723c */ /* 0x000fe20000001854 */
[----:B------:R-:W2:Y:S03]  /*5f70*/  LDSM.16.MT88.4 R88, [R151+0xb000] ;  /* 0x00b000009758783b */ /* 0x000ea60000004200 */
[----:B------:R-:W-:Y:S02]  /*5f80*/  FADD.FTZ R117, R117, R116 ;  /* 0x0000007475757221 */ /* 0x000fe40000010000 */
[----:B------:R-:W-:Y:S02]  /*5f90*/  FADD.FTZ R119, R119, R118 ;  /* 0x0000007677777221 */ /* 0x000fe40000010000 */
[C---:B------:R-:W-:Y:S01]  /*5fa0*/  HMMA.16816.F32 R8, R20.reuse, R104, R8 ;  /* 0x000000681408723c */ /* 0x040fe20000001808 */
[----:B------:R-:W3:Y:S07]  /*5fb0*/  LDSM.16.MT88.4 R92, [R150+0xb000] ;  /* 0x00b00000965c783b */ /* 0x000eee0000004200 */
[C---:B------:R-:W-:Y:S01]  /*5fc0*/  HMMA.16816.F32 R36, R20.reuse, R106, R36 ;  /* 0x0000006a1424723c */ /* 0x040fe20000001824 */
[----:B------:R-:W-:Y:S07]  /*5fd0*/  LDSM.16.MT88.4 R104, [R151+0xb800] ;  /* 0x00b800009768783b */ /* 0x000fee0000004200 */
[C---:B------:R-:W-:Y:S07]  /*5fe0*/  HMMA.16816.F32 R40, R20.reuse, R108, R40 ;  /* 0x0000006c1428723c */ /* 0x040fee0000001828 */
        /* <DEDUP_REMOVED lines=12> */
[C---:B------:R-:W-:Y:S01]  /*60b0*/  HMMA.16816.F32 R56, R20.reuse, R24, R56 ;  /* 0x000000181438723c */ /* 0x040fe20000001838 */
[----:B------:R-:W-:Y:S01]  /*60c0*/  LDSM.16.MT88.4 R28, [R151+0x9800] ;  /* 0x00980000971c783b */ /* 0x000fe20000004200 */
[----:B------:R-:W-:Y:S06]  /*60d0*/  MUFU.EX2 R110, R110 ;  /* 0x0000006e006e7308 */ /* 0x000fec0000000800 */
[C---:B------:R-:W-:Y:S01]  /*60e0*/  HMMA.16816.F32 R60, R20.reuse, R26, R60 ;  /* 0x0000001a143c723c */ /* 0x040fe2000000183c */
[----:B------:R-:W5:Y:S03]  /*60f0*/  LDSM.16.MT88.4 R24, [R148+0xb000] ;  /* 0x00b000009418783b */ /* 0x000f660000004200 */
[----:B------:R-:W1:Y:S04]  /*6100*/  MUFU.EX2 R111, R111 ;  /* 0x0000006f006f7308 */ /* 0x000e680000000800 */
[C---:B--2---:R-:W-:Y:S01]  /*6110*/  HMMA.16816.F32 R64, R20.reuse, R88, R64 ;  /* 0x000000581440723c */ /* 0x044fe20000001840 */
[----:B------:R-:W-:Y:S05]  /*6120*/  LDSM.16.MT88.4 R32, [R149+0x9800] ;  /* 0x009800009520783b */ /* 0x000fea0000004200 */
[----:B------:R-:W2:Y:S02]  /*6130*/  MUFU.EX2 R124, R124 ;  /* 0x0000007c007c7308 */ /* 0x000ea40000000800 */
[C---:B------:R-:W-:Y:S01]  /*6140*/  HMMA.16816.F32 R68, R20.reuse, R90, R68 ;  /* 0x0000005a1444723c */ /* 0x040fe20000001844 */
[----:B------:R-:W1:Y:S07]  /*6150*/  LDSM.16.MT88.4 R88, [R150+0x9800] ;  /* 0x009800009658783b */ /* 0x000e6e0000004200 */
[C---:B---3--:R-:W-:Y:S01]  /*6160*/  HMMA.16816.F32 R72, R20.reuse, R92, R72 ;  /* 0x0000005c1448723c */ /* 0x048fe20000001848 */
[----:B------:R-:W3:Y:S07]  /*6170*/  MUFU.EX2 R123, R123 ;  /* 0x0000007b007b7308 */ /* 0x000eee0000000800 */
[C---:B------:R-:W-:Y:S01]  /*6180*/  HMMA.16816.F32 R12, R20.reuse, R94, R12 ;  /* 0x0000005e140c723c */ /* 0x040fe2000000180c */
[----:B------:R-:W2:Y:S07]  /*6190*/  LDSM.16.MT88.4 R92, [R148+0x9800] ;  /* 0x00980000945c783b */ /* 0x000eae0000004200 */
[C---:B----4-:R-:W-:Y:S08]  /*61a0*/  HMMA.16816.F32 R76, R20.reuse, R96, R76 ;  /* 0x00000060144c723c */ /* 0x050ff0000000184c */
[C---:B------:R-:W-:Y:S08]  /*61b0*/  HMMA.16816.F32 R80, R20.reuse, R98, R80 ;  /* 0x000000621450723c */ /* 0x040ff00000001850 */
[C---:B-----5:R-:W-:Y:S08]  /*61c0*/  HMMA.16816.F32 R16, R20.reuse, R24, R16 ;  /* 0x000000181410723c */ /* 0x060ff00000001810 */
[----:B------:R-:W-:Y:S01]  /*61d0*/  HMMA.16816.F32 R84, R20, R26, R84 ;  /* 0x0000001a1454723c */ /* 0x000fe20000001854 */
[----:B------:R-:W4:Y:S06]  /*61e0*/  LDSM.16.MT88.4 R24, [R150+0xb800] ;  /* 0x00b800009618783b */ /* 0x000f2c0000004200 */
[----:B-1----:R-:W-:Y:S01]  /*61f0*/  F2FP.PACK_AB R20, R109, R108 ;  /* 0x0000006c6d14723e */ /* 0x002fe200000000ff */
[----:B------:R-:W-:Y:S01]  /*6200*/  FADD.FTZ R108, R108, R117 ;  /* 0x000000756c6c7221 */ /* 0x000fe20000010000 */
[----:B------:R-:W-:Y:S03]  /*6210*/  F2FP.PACK_AB R21, R111, R110 ;  /* 0x0000006e6f15723e */ /* 0x000fe600000000ff */
[----:B--2---:R-:W-:Y:S01]  /*6220*/  F2FP.PACK_AB R22, R124, R133 ;  /* 0x000000857c16723e */ /* 0x004fe200000000ff */
[----:B------:R-:W-:Y:S01]  /*6230*/  FADD.FTZ R110, R110, R119 ;  /* 0x000000776e6e7221 */ /* 0x000fe20000010000 */
[----:B---3--:R-:W-:Y:S01]  /*6240*/  F2FP.PACK_AB R23, R123, R134 ;  /* 0x000000867b17723e */ /* 0x008fe200000000ff */
        /* <DEDUP_REMOVED lines=20> */
[C---:B-1----:R-:W-:Y:S08]  /*6390*/  HMMA.16816.F32 R76, R20.reuse, R8, R76 ;  /* 0x00000008144c723c */ /* 0x042ff0000000184c */
[C---:B------:R-:W-:Y:S08]  /*63a0*/  HMMA.16816.F32 R80, R20.reuse, R10, R80 ;  /* 0x0000000a1450723c */ /* 0x040ff00000001850 */
[C---:B--2---:R-:W-:Y:S08]  /*63b0*/  HMMA.16816.F32 R88, R20.reuse, R28, R16 ;  /* 0x0000001c1458723c */ /* 0x044ff00000001810 */
[----:B------:R-:W-:Y:S01]  /*63c0*/  HMMA.16816.F32 R84, R20, R30, R84 ;  /* 0x0000001e1454723c */ /* 0x000fe20000001854 */
[----:B------:R-:W-:-:S07]  /*63d0*/  @P0 BRA `(.L_x_6415) ;  /* 0xffffda0000000947 */ /* 0x000fce000383ffff */
.L_x_6411:
[----:B------:R-:W1:Y:S01]  /*63e0*/  SHFL.BFLY PT, R0, R177, 0x2, 0x1f ;  /* 0x0c401f00b1007f89 */ /* 0x000e6200000e0000 */
[----:B------:R-:W-:Y:S01]  /*63f0*/  MOV R10, 0x3f800000 ;  /* 0x3f800000000a7802 */ /* 0x000fe20000000f00 */
[----:B------:R-:W-:Y:S01]  /*6400*/  ULDC.U8 UR4, c[0x0][0x328] ;  /* 0x0000ca0000047ab9 */ /* 0x000fe20000000000 */
[----:B------:R-:W-:Y:S01]  /*6410*/  MOV R11, 0x3f800000 ;  /* 0x3f800000000b7802 */ /* 0x000fe20000000f00 */
[----:B------:R-:W2:Y:S01]  /*6420*/  SHFL.BFLY PT, R2, R175, 0x2, 0x1f ;  /* 0x0c401f00af027f89 */ /* 0x000ea200000e0000 */
[----:B------:R-:W-:Y:S01]  /*6430*/  BSSY B0, `(.L_x_6416) ;  /* 0x00000d7000007945 */ /* 0x000fe20003800000 */
[----:B------:R-:W-:-:S02]  /*6440*/  LEA R171, R171, R164, 0x4 ;  /* 0x000000a4abab7211 */ /* 0x000fc400078e20ff */
        /* <DEDUP_REMOVED lines=29> */
[----:B------:R-:W-:Y:S01]  /*6620*/  @P3 MUFU.LG2 R6, R6 ;  /* 0x0000000600063308 */ /* 0x000fe20000000c00 */
        /* <DEDUP_REMOVED lines=21> */
[----:B------:R-:W1:Y:S01]  /*6780*/  @P4 MUFU.LG2 R7, R7 ;  /* 0x0000000700074308 */ /* 0x000e620000000c00 */
        /* <DEDUP_REMOVED lines=88> */
[----:B------:R-:W-:Y:S01]  /*6d10*/  IADD3 R11, R9, -0x10, RZ ;  /* 0xfffffff0090b7810 */ /* 0x000fe20007ffe0ff */
[----:B-1----:R-:W-:Y:S01]  /*6d20*/  @P4 FMUL.FTZ R7, R7, 0.69314718246459960938 ;  /* 0x3f31721807074820 */ /* 0x002fe20000410000 */
[----:B------:R-:W-:Y:S02]  /*6d30*/  @P0 IADD3 R11, R9, 0x10, RZ ;  /* 0x00000010090b0810 */ /* 0x000fe40007ffe0ff */
[----:B------:R-:W-:Y:S01]  /*6d40*/  F2FP.PACK_AB R90, R91, R90 ;  /* 0x0000005a5b5a723e */ /* 0x000fe200000000ff */
[----:B------:R-:W-:Y:S01]  /*6d50*/  @P4 FFMA.FTZ R2, R100, c[0x0][0x238], R7 ;  /* 0x00008e0064024a23 */ /* 0x000fe20000010007 */
[-C--:B------:R-:W-:Y:S01]  /*6d60*/  IADD3 R15, R0, R11.reuse, RZ ;  /* 0x0000000b000f7210 */ /* 0x080fe20007ffe0ff */
[----:B------:R-:W-:Y:S01]  /*6d70*/  STS [R11], R36 ;  /* 0x000000240b007388 */ /* 0x000fe20000000800 */
[----:B------:R-:W-:Y:S02]  /*6d80*/  IADD3 R19, R8, R11, RZ ;  /* 0x0000000b08137210 */ /* 0x000fe40007ffe0ff */
[----:B------:R-:W-:Y:S01]  /*6d90*/  IADD3 R37, R15, R8, RZ ;  /* 0x000000080f257210 */ /* 0x000fe20007ffe0ff */
[----:B------:R-:W-:Y:S01]  /*6da0*/  STS [R11+0x400], R38 ;  /* 0x000400260b007388 */ /* 0x000fe20000000800 */
[----:B------:R-:W-:-:S02]  /*6db0*/  F2FP.PACK_AB R86, R87, R86 ;  /* 0x000000565756723e */ /* 0x000fc400000000ff */
[----:B------:R-:W-:Y:S01]  /*6dc0*/  ISETP.NE.AND P0, PT, RZ, UR4, PT ;  /* 0x00000004ff007c0c */ /* 0x000fe2000bf05270 */
[----:B------:R-:W-:Y:S04]  /*6dd0*/  STS [R13], R40 ;  /* 0x000000280d007388 */ /* 0x000fe80000000800 */
[----:B------:R1:W-:Y:S04]  /*6de0*/  STS [R13+0x400], R42 ;  /* 0x0004002a0d007388 */ /* 0x0003e80000000800 */
[----:B------:R2:W-:Y:S04]  /*6df0*/  STS [R15], R44 ;  /* 0x0000002c0f007388 */ /* 0x0005e80000000800 */
[----:B------:R3:W-:Y:S04]  /*6e00*/  STS [R15+0x400], R46 ;  /* 0x0004002e0f007388 */ /* 0x0007e80000000800 */
[----:B------:R3:W-:Y:S04]  /*6e10*/  STS [R17], R48 ;  /* 0x0000003011007388 */ /* 0x0007e80000000800 */
[----:B------:R3:W-:Y:S04]  /*6e20*/  STS [R17+0x400], R50 ;  /* 0x0004003211007388 */ /* 0x0007e80000000800 */
[----:B------:R3:W-:Y:S04]  /*6e30*/  STS [R19], R52 ;  /* 0x0000003413007388 */ /* 0x0007e80000000800 */
[----:B------:R3:W-:Y:S01]  /*6e40*/  STS [R19+0x400], R54 ;  /* 0x0004003613007388 */ /* 0x0007e20000000800 */
[----:B-1----:R-:W-:-:S03]  /*6e50*/  MOV R42, 0x7f800000 ;  /* 0x7f800000002a7802 */ /* 0x002fc60000000f00 */
[----:B------:R3:W-:Y:S01]  /*6e60*/  STS [R21], R56 ;  /* 0x0000003815007388 */ /* 0x0007e20000000800 */
[----:B--2---:R-:W-:-:S03]  /*6e70*/  @P3 FMUL.FTZ R44, R6, 0.69314718246459960938 ;  /* 0x3f317218062c3820 */ /* 0x004fc60000410000 */
[----:B------:R3:W-:Y:S01]  /*6e80*/  STS [R21+0x400], R58 ;  /* 0x0004003a15007388 */ /* 0x0007e20000000800 */
[----:B------:R-:W-:-:S03]  /*6e90*/  @P3 FFMA.FTZ R42, R3, c[0x0][0x238], R44 ;  /* 0x00008e00032a3a23 */ /* 0x000fc6000001002c */
        /* <DEDUP_REMOVED lines=20> */
[----:B------:R-:W2:Y:S04]  /*6fe0*/  S2R R0, SR_CTAID.Y ;  /* 0x0000000000007919 */ /* 0x000ea80000002600 */
[----:B------:R3:W4:Y:S04]  /*6ff0*/  LDS.128 R32, [R165] ;  /* 0x00000000a5207984 */ /* 0x0007280000000c00 */
[----:B------:R3:W3:Y:S01]  /*7000*/  LDS.128 R28, [R165+0x800] ;  /* 0x00080000a51c7984 */ /* 0x0006e20000000c00 */
[----:B-1----:R-:W-:-:S03]  /*7010*/  @P0 IMAD R41, R40, c[0x0][0x234], RZ ;  /* 0x00008d0028290a24 */ /* 0x002fc600078e02ff */
[----:B------:R1:W1:Y:S01]  /*7020*/  LDS.128 R24, [R165+0x1000] ;  /* 0x00100000a5187984 */ /* 0x0002620000000c00 */
[----:B--2---:R-:W-:-:S03]  /*7030*/  @!P0 IMAD R6, R0, c[0x0][0x1c0], R40 ;  /* 0x0000700000068a24 */ /* 0x004fc600078e0228 */
[----:B------:R2:W1:Y:S01]  /*7040*/  LDS.128 R20, [R165+0x1800] ;  /* 0x00180000a5147984 */ /* 0x0004620000000c00 */
[----:B------:R-:W-:Y:S02]  /*7050*/  @P0 IMAD R41, R0, c[0x0][0x214], R41 ;  /* 0x0000850000290a24 */ /* 0x000fe400078e0229 */
[----:B------:R-:W-:Y:S01]  /*7060*/  @!P0 IMAD R41, R6, c[0x0][0x214], RZ ;  /* 0x0000850006298a24 */ /* 0x000fe200078e02ff */
        /* <DEDUP_REMOVED lines=8> */
[----:B---3--:R-:W-:Y:S01]  /*70f0*/  IMAD R46, R6, R3, c[0x0][0x214] ;  /* 0x00008500062e7624 */ /* 0x008fe200078e0203 */
        /* <DEDUP_REMOVED lines=10> */
.L_x_6417:
[----:B------:R-:W-:Y:S05]  /*71a0*/  BSYNC B0 ;  /* 0x0000000000007941 */ /* 0x000fea0003800000 */
.L_x_6416:
[----:B------:R-:W5:Y:S01]  /*71b0*/  S2R R3, SR_CTAID.X ;  /* 0x0000000000037919 */ /* 0x000f620000002500 */
[----:B------:R-:W-:Y:S01]  /*71c0*/  SHF.R.S32.HI R167, RZ, 0x1f, R166 ;  /* 0x0000001fffa77819 */ /* 0x000fe200000114a6 */
[----:B------:R-:W-:Y:S01]  /*71d0*/  ULDC.64 UR4, c[0x0][0x1e8] ;  /* 0x00007a0000047ab9 */ /* 0x000fe20000000a00 */
[----:B------:R-:W-:Y:S01]  /*71e0*/  LEA.HI R4, R4, R5, RZ, 0x3 ;  /* 0x0000000504047211 */ /* 0x000fe200078f18ff */
[----:B------:R-:W-:Y:S02]  /*71f0*/  USHF.L.U32 UR7, UR4, 0x5, URZ ;  /* 0x0000000504077899 */ /* 0x000fe4000800063f */
[----:B------:R-:W-:Y:S01]  /*7200*/  UMOV UR6, 0x5 ;  /* 0x0000000500067882 */ /* 0x000fe20000000000 */
[----:B------:R-:W-:Y:S01]  /*7210*/  SHF.R.S32.HI R4, RZ, 0x3, R4 ;  /* 0x00000003ff047819 */ /* 0x000fe20000011404 */
[----:B------:R-:W-:Y:S01]  /*7220*/  USHF.L.U64.HI UR5, UR4, UR6, UR5 ;  /* 0x0000000604057299 */ /* 0x000fe20008010205 */
[----:B-----5:R-:W-:-:S04]  /*7230*/  IMAD.SHL.U32 R3, R3, 0x40, RZ ;  /* 0x0000004003037824 */ /* 0x020fc800078e00ff */
[----:B---3--:R-:W-:Y:S01]  /*7240*/  IMAD.WIDE.U32 R6, R3, c[0x0][0x1e8], R166 ;  /* 0x00007a0003067a25 */ /* 0x008fe200078e00a6 */
[----:B------:R-:W-:-:S05]  /*7250*/  SHF.R.S32.HI R2, RZ, 0x1f, R3 ;  /* 0x0000001fff027819 */ /* 0x000fca0000011403 */
[----:B------:R-:W-:-:S04]  /*7260*/  IMAD R2, R2, c[0x0][0x1e8], RZ ;  /* 0x00007a0002027a24 */ /* 0x000fc800078e02ff */
[----:B------:R-:W-:Y:S01]  /*7270*/  IMAD R3, R3, c[0x0][0x1ec], R2 ;  /* 0x00007b0003037a24 */ /* 0x000fe200078e0202 */
[----:B------:R-:W-:-:S03]  /*7280*/  SHF.R.S32.HI R2, RZ, 0x1f, R0 ;  /* 0x0000001fff027819 */ /* 0x000fc60000011400 */
[----:B------:R-:W-:Y:S02]  /*7290*/  IMAD.IADD R7, R3, 0x1, R7 ;  /* 0x0000000103077824 */ /* 0x000fe400078e0207 */
[----:B------:R-:W-:Y:S01]  /*72a0*/  IMAD R3, R2, c[0x0][0x1e0], RZ ;  /* 0x0000780002037a24 */ /* 0x000fe200078e02ff */
[----:B------:R-:W-:Y:S01]  /*72b0*/  SHF.R.S32.HI R2, RZ, 0x1f, R40 ;  /* 0x0000001fff027819 */ /* 0x000fe20000011428 */
[----:B------:R-:W-:-:S04]  /*72c0*/  IMAD.WIDE.U32 R6, R0, c[0x0][0x1e0], R6 ;  /* 0x0000780000067a25 */ /* 0x000fc800078e0006 */
[----:B------:R-:W-:Y:S01]  /*72d0*/  IMAD R3, R0, c[0x0][0x1e4], R3 ;  /* 0x0000790000037a24 */ /* 0x000fe200078e0203 */
[----:B------:R-:W-:Y:S01]  /*72e0*/  SHF.R.S32.HI R0, RZ, 0x1f, R4 ;  /* 0x0000001fff007819 */ /* 0x000fe20000011404 */
[----:B------:R-:W-:-:S03]  /*72f0*/  IMAD R5, R2, c[0x0][0x1f0], RZ ;  /* 0x00007c0002057a24 */ /* 0x000fc600078e02ff */
[----:B------:R-:W-:Y:S01]  /*7300*/  IADD3 R7, R3, R7, RZ ;  /* 0x0000000703077210 */ /* 0x000fe20007ffe0ff */
[----:B------:R-:W-:Y:S02]  /*7310*/  IMAD R5, R40, c[0x0][0x1f4], R5 ;  /* 0x00007d0028057a24 */ /* 0x000fe400078e0205 */
[----:B------:R-:W-:Y:S02]  /*7320*/  IMAD R3, R0, c[0x0][0x1e8], RZ ;  /* 0x00007a0000037a24 */ /* 0x000fe400078e02ff */
[----:B------:R-:W-:-:S04]  /*7330*/  IMAD.WIDE.U32 R6, R40, c[0x0][0x1f0], R6 ;  /* 0x00007c0028067a25 */ /* 0x000fc800078e0006 */
[----:B------:R-:W-:Y:S02]  /*7340*/  IMAD.IADD R7, R5, 0x1, R7 ;  /* 0x0000000105077824 */ /* 0x000fe400078e0207 */
[C---:B------:R-:W-:Y:S02]  /*7350*/  IMAD R3, R4.reuse, c[0x0][0x1ec], R3 ;  /* 0x00007b0004037a24 */ /* 0x040fe400078e0203 */
[----:B------:R-:W-:-:S05]  /*7360*/  IMAD.WIDE.U32 R4, R4, c[0x0][0x1e8], R6 ;  /* 0x00007a0004047a25 */ /* 0x000fca00078e0006 */
[----:B------:R-:W-:Y:S02]  /*7370*/  IADD3 R3, R3, R5, RZ ;  /* 0x0000000503037210 */ /* 0x000fe40007ffe0ff */
[----:B------:R-:W-:-:S04]  /*7380*/  LEA R2, P0, R4, c[0x0][0x1d0], 0x1 ;  /* 0x0000740004027a11 */ /* 0x000fc800078008ff */
[----:B------:R-:W-:Y:S02]  /*7390*/  LEA.HI.X R3, R4, c[0x0][0x1d4], R3, 0x1, P0 ;  /* 0x0000750004037a11 */ /* 0x000fe400000f0c03 */
[----:B------:R-:W-:-:S03]  /*73a0*/  IADD3 R6, P0, R2, UR7, RZ ;  /* 0x0000000702067c10 */ /* 0x000fc6000ff1e0ff */
[----:B----4-:R-:W-:Y:S01]  /*73b0*/  STG.E.128 [R2.64], R32 ;  /* 0x0000002002007986 */ /* 0x010fe2000c101d0a */
[----:B------:R-:W-:Y:S02]  /*73c0*/  IADD3.X R7, R3, UR5, RZ, P0, !PT ;  /* 0x0000000503077c10 */ /* 0x000fe400087fe4ff */
[----:B------:R-:W-:Y:S01]  /*73d0*/  IADD3 R4, P0, R6, UR7, RZ ;  /* 0x0000000706047c10 */ /* 0x000fe2000ff1e0ff */
[----:B-1----:R-:W-:Y:S03]  /*73e0*/  STG.E.128 [R2.64+0x80], R16 ;  /* 0x0000801002007986 */ /* 0x002fe6000c101d0a */
[----:B------:R-:W-:Y:S01]  /*73f0*/  IADD3.X R5, R7, UR5, RZ, P0, !PT ;  /* 0x0000000507057c10 */ /* 0x000fe200087fe4ff */
[----:B------:R-:W-:Y:S01]  /*7400*/  STG.E.128 [R6.64], R28 ;  /* 0x0000001c06007986 */ /* 0x000fe2000c101d0a */
        /* <DEDUP_REMOVED lines=8> */
.L_x_6418:
        /* <DEDUP_REMOVED lines=15> */
.L_x_8268:


//--------------------- .text._ZN5flash24flash_fwd_splitkv_kernelI23Flash_fwd_kernel_traitsILi128ELi64ELi64ELi4ELb0ELb0EN7cutlass6half_tE19Flash_kernel_traitsILi128ELi64ELi64ELi4ES3_EELb1ELb0ELb0ELb1ELb1ELb1ELb0ELb0EEEvNS_16Flash_fwd_paramsE --------------------------
	.section	.text._ZN5flash24flash_fwd_splitkv_kernelI23Flash_fwd_kernel_traitsILi128ELi64ELi64ELi4ELb0ELb0EN7cutlass6half_tE19Flash_kernel_traitsILi128ELi64ELi64ELi4ES3_EELb1ELb0ELb0ELb1ELb1ELb1ELb0ELb0EEEvNS_16Flash_fwd_paramsE,"ax",@progbits
	.sectioninfo	@"SHI_REGISTERS=199"
	.align	128
        .global         _ZN5flash24flash_fwd_splitkv_kernelI23Flash_fwd_kernel_traitsILi128ELi64ELi64ELi4ELb0ELb0EN7cutlass6half_tE19Flash_kernel_traitsILi128ELi64ELi64ELi4ES3_EELb1ELb0ELb0ELb1ELb1ELb1ELb0ELb0EEEvNS_16Flash_fwd_paramsE
        .type           _ZN5flash24flash_fwd_splitkv_kernelI23Flash_fwd_kernel_traitsILi128ELi64ELi64ELi4ELb0ELb0EN7cutlass6half_tE19Flash_kernel_traitsILi128ELi64ELi64ELi4ES3_EELb1ELb0ELb0ELb1ELb1ELb1ELb0ELb0EEEvNS_16Flash_fwd_paramsE,@function
        .size           _ZN5flash24flash_fwd_splitkv_kernelI23Flash_fwd_kernel_traitsILi128ELi64ELi64ELi4ELb0ELb0EN7cutlass6half_tE19Flash_kernel_traitsILi128ELi64ELi64ELi4ES3_EELb1ELb0ELb0ELb1ELb1ELb1ELb0ELb0EEEvNS_16Flash_fwd_paramsE,(.L_x_8269 - _ZN5flash24flash_fwd_splitkv_kernelI23Flash_fwd_kernel_traitsILi128ELi64ELi64ELi4ELb0ELb0EN7cutlass6half_tE19Flash_kernel_traitsILi128ELi64ELi64ELi4ES3_EELb1ELb0ELb0ELb1ELb1ELb1ELb0ELb0EEEvNS_16Flash_fwd_paramsE)
        .other          _ZN5flash24flash_fwd_splitkv_kernelI23Flash_fwd_kernel_traitsILi128ELi64ELi64ELi4ELb0ELb0EN7cutlass6half_tE19Flash_kernel_traitsILi128ELi64ELi64ELi4ES3_EELb1ELb0ELb0ELb1ELb1ELb1ELb0ELb0EEEvNS_16Flash_fwd_paramsE,@"STO_CUDA_ENTRY STV_DEFAULT"
_ZN5flash24flash_fwd_splitkv_kernelI23Flash_fwd_kernel_traitsILi128ELi64ELi64ELi4ELb0ELb0EN7cutlass6half_tE19Flash_kernel_traitsILi128ELi64ELi64ELi4ES3_EELb1ELb0ELb0ELb1ELb1ELb1ELb0ELb0EEEvNS_16Flash_fwd_paramsE:
.text._ZN5flash24flash_fwd_splitkv_kernelI23Flash_fwd_kernel_traitsILi128ELi64ELi64ELi4ELb0ELb0EN7cutlass6half_tE19Flash_kernel_traitsILi128ELi64ELi64ELi4ES3_EELb1ELb0ELb0ELb1ELb1ELb1ELb0ELb0EEEvNS_16Flash_fwd_paramsE:
        /* <DEDUP_REMOVED lines=47> */
[----:B------:R-:W-:Y:S01]  /*02f0*/  IMAD.WIDE.U32 R12, R8, c[0x0][0x1e8], RZ ;  /* 0x00007a00080c7a25 */ /* 0x000fe200078e00ff */
[----:B------:R-:W-:Y:S02]  /*0300*/  SHF.R.S32.HI R2, RZ, 0x1f, R93 ;  /* 0x0000001fff027819 */ /* 0x000fe4000001145d */
[----:B------:R-:W-:Y:S01]  /*0310*/  LEA.HI R0, R0, R29, RZ, 0x3 ;  /* 0x0000001d00007211 */ /* 0x000fe200078f18ff */
[----:B------:R-:W-:Y:S01]  /*0320*/  IMAD R8, R8, c[0x0][0x1ec], RZ ;  /* 0x00007b0008087a24 */ /* 0x000fe200078e02ff */
[----:B------:R-:W-:Y:S01]  /*0330*/  SHF.R.S32.HI R3, RZ, 0x1f, R26 ;  /* 0x0000001fff037819 */ /* 0x000fe2000001141a */
[----:B------:R-:W-:Y:S01]  /*0340*/  IMAD R2, R2, c[0x0][0x1e8], RZ ;  /* 0x00007a0002027a24 */ /* 0x000fe200078e02ff */
[----:B------:R-:W-:Y:S02]  /*0350*/  LOP3.LUT R4, R0, 0x1ffffff8, RZ, 0xc0, !PT ;  /* 0x1ffffff800047812 */ /* 0x000fe400078ec0ff */
[----:B------:R-:W-:Y:S01]  /*0360*/  SHF.R.S32.HI R0, RZ, 0x3, R0 ;  /* 0x00000003ff007819 */ /* 0x000fe20000011400 */
[----:B------:R-:W-:Y:S01]  /*0370*/  IMAD R7, R93, c[0x0][0x1ec], R2 ;  /* 0x00007b005d077a24 */ /* 0x000fe200078e0202 */
[----:B------:R-:W-:Y:S01]  /*0380*/  SHF.R.S32.HI R2, RZ, 0x1f, R15 ;  /* 0x0000001fff027819 */ /* 0x000fe2000001140f */
[C---:B------:R-:W-:Y:S01]  /*0390*/  IMAD.IADD R4, R29.reuse, 0x1, -R4 ;  /* 0x000000011d047824 */ /* 0x040fe200078e0a04 */
[----:B------:R-:W-:Y:S01]  /*03a0*/  LOP3.LUT P5, RZ, R29, 0x7, RZ, 0xc0, !PT ;  /* 0x000000071dff7812 */ /* 0x000fe200078ac0ff */
[----:B------:R-:W-:Y:S01]  /*03b0*/  IMAD R3, R3, c[0x0][0x1e0], RZ ;  /* 0x0000780003037a24 */ /* 0x000fe200078e02ff */
[----:B------:R-:W-:Y:S01]  /*03c0*/  IADD3 R6, R0, 0x10, RZ ;  /* 0x0000001000067810 */ /* 0x000fe20007ffe0ff */
[----:B------:R-:W-:-:S02]  /*03d0*/  IMAD.SHL.U32 R4, R4, 0x8, RZ ;  /* 0x0000000804047824 */ /* 0x000fc400078e00ff */
[----:B------:R-:W-:Y:S02]  /*03e0*/  IMAD R3, R26, c[0x0][0x1e4], R3 ;  /* 0x000079001a037a24 */ /* 0x000fe400078e0203 */
[----:B------:R-:W-:Y:S01]  /*03f0*/  IMAD R2, R2, c[0x0][0x1f0], RZ ;  /* 0x00007c0002027a24 */ /* 0x000fe200078e02ff */
[----:B------:R-:W-:-:S05]  /*0400*/  SHF.R.S32.HI R5, RZ, 0x1f, R4 ;  /* 0x0000001fff057819 */ /* 0x000fca0000011404 */
        /* <DEDUP_REMOVED lines=52> */
.L_x_6419:
        /* <DEDUP_REMOVED lines=19> */
.L_x_6420:
        /* <DEDUP_REMOVED lines=28> */
[----:B------:R-:W-:Y:S02]  /*0a40*/  IABS R0, c[0x0][0x1c8] ;  /* 0x0000720000007a13 */ /* 0x000fe40000000000 */
[----:B------:R-:W-:Y:S02]  /*0a50*/  IADD3 R5, -R5, RZ, RZ ;  /* 0x000000ff05057210 */ /* 0x000fe40007ffe1ff */
[----:B------:R-:W1:Y:S03]  /*0a60*/  I2F.RP R9, R0 ;  /* 0x0000000000097306 */ /* 0x000e660000209400 */
[----:B------:R-:W-:-:S05]  /*0a70*/  IMAD R12, R5, c[0x0][0x2d0], R12 ;  /* 0x0000b400050c7a24 */ /* 0x000fca00078e020c */
        /* <DEDUP_REMOVED lines=8> */
[----:B------:R-:W-:-:S05]  /*0b00*/  SHF.R.S32.HI R11, RZ, 0x1f, R12 ;  /* 0x0000001fff0b7819 */ /* 0x000fca000001140c */
        /* <DEDUP_REMOVED lines=8> */
[----:B------:R-:W-:-:S07]  /*0b90*/  ISETP.GE.AND P0, PT, R0, RZ, PT ;  /* 0x000000ff0000720c */ /* 0x000fce0003f06270 */
        /* <DEDUP_REMOVED lines=10> */
[----:B------:R-:W-:Y:S02]  /*0c40*/  IMAD R5, R11, c[0x0][0x198], RZ ;  /* 0x000066000b057a24 */ /* 0x000fe400078e02ff */
[----:B------:R-:W-:Y:S01]  /*0c50*/  IMAD R19, R4, c[0x0][0x18c], R19 ;  /* 0x0000630004137a24 */ /* 0x000fe200078e0213 */
[----:B------:R-:W-:Y:S01]  /*0c60*/  IADD3 R17, R17, R0, RZ ;  /* 0x0000000011117210 */ /* 0x000fe20007ffe0ff */
[----:B------:R-:W-:-:S04]  /*0c70*/  IMAD R5, R12, c[0x0][0x19c], R5 ;  /* 0x000067000c057a24 */ /* 0x000fc800078e0205 */
[----:B------:R-:W-:-:S04]  /*0c80*/  IMAD.WIDE.U32 R20, R12, c[0x0][0x198], R16 ;  /* 0x000066000c147a25 */ /* 0x000fc800078e0010 */
[----:B------:R-:W-:Y:S02]  /*0c90*/  IMAD.IADD R21, R21, 0x1, R5 ;  /* 0x0000000115157824 */ /* 0x000fe400078e0205 */
[----:B------:R-:W-:Y:S02]  /*0ca0*/  IMAD R17, R13, c[0x0][0x1b0], RZ ;  /* 0x00006c000d117a24 */ /* 0x000fe400078e02ff */
[----:B------:R-:W-:-:S04]  /*0cb0*/  IMAD.WIDE.U32 R4, R4, c[0x0][0x188], RZ ;  /* 0x0000620004047a25 */ /* 0x000fc800078e00ff */
[----:B------:R-:W-:Y:S01]  /*0cc0*/  IMAD.WIDE.U32 R20, R14, c[0x0][0x1b0], R20 ;  /* 0x00006c000e147a25 */ /* 0x000fe200078e0014 */
[----:B------:R-:W-:-:S03]  /*0cd0*/  IADD3 R19, R5, R19, RZ ;  /* 0x0000001305137210 */ /* 0x000fc60007ffe0ff */
[----:B------:R-:W-:Y:S01]  /*0ce0*/  IMAD R17, R14, c[0x0][0x1b4], R17 ;  /* 0x00006d000e117a24 */ /* 0x000fe200078e0211 */
[----:B------:R-:W-:-:S03]  /*0cf0*/  MOV R16, R20 ;  /* 0x0000001400107202 */ /* 0x000fc60000000f00 */
[----:B------:R-:W-:Y:S01]  /*0d00*/  IMAD.IADD R17, R21, 0x1, R17 ;  /* 0x0000000115117824 */ /* 0x000fe200078e0211 */
[----:B------:R-:W-:Y:S05]  /*0d10*/  BRA `(.L_x_6422) ;  /* 0x0000036000007947 */ /* 0x000fea0003800000 */
.L_x_6421:
[----:B------:R-:W-:Y:S02]  /*0d20*/  IABS R5, c[0x0][0x1c8] ;  /* 0x0000720000057a13 */ /* 0x000fe40000000000 */
[----:B------:R-:W-:Y:S02]  /*0d30*/  LEA R12, R28, 0xffffffc0, 0x6 ;  /* 0xffffffc01c0c7811 */ /* 0x000fe400078e30ff */
[----:B------:R-:W1:Y:S01]  /*0d40*/  I2F.RP R7, R5 ;  /* 0x0000000500077306 */ /* 0x000e620000209400 */
[----:B------:R-:W-:Y:S02]  /*0d50*/  SHF.R.S32.HI R16, RZ, 0x1f, R21 ;  /* 0x0000001fff107819 */ /* 0x000fe40000011415 */
[----:B------:R-:W-:Y:S02]  /*0d60*/  IADD3 R24, P1, R21, R12, RZ ;  /* 0x0000000c15187210 */ /* 0x000fe40007f3e0ff */
[----:B-----5:R-:W-:-:S03]  /*0d70*/  SHF.R.S32.HI R19, RZ, 0x1f, R0 ;  /* 0x0000001fff137819 */ /* 0x020fc60000011400 */
        /* <DEDUP_REMOVED lines=10> */
[----:B------:R-:W-:-:S03]  /*0e20*/  SHF.R.S32.HI R11, RZ, 0x1f, R12 ;  /* 0x0000001fff0b7819 */ /* 0x000fc6000001140c */
        /* <DEDUP_REMOVED lines=37> */
.L_x_6422:
[----:B------:R-:W-:Y:S01]  /*1080*/  SHF.R.S32.HI R10, RZ, 0x1f, R29 ;  /* 0x0000001fff0a7819 */ /* 0x000fe2000001141d */
[----:B------:R-:W-:Y:S01]  /*1090*/  IMAD R13, R13, c[0x0][0x1b8], RZ ;  /* 0x00006e000d0d7a24 */ /* 0x000fe200078e02ff */
[----:B------:R-:W-:Y:S01]  /*10a0*/  SHF.R.S32.HI R9, RZ, 0x1f, R26 ;  /* 0x0000001fff097819 */ /* 0x000fe2000001141a */
[----:B------:R-:W-:Y:S01]  /*10b0*/  ULDC.64 UR4, c[0x0][0x190] ;  /* 0x0000640000047ab9 */ /* 0x000fe20000000a00 */
[-C--:B------:R-:W-:Y:S01]  /*10c0*/  LEA.HI R0, R10, R29.reuse, RZ, 0x3 ;  /* 0x0000001d0a007211 */ /* 0x080fe200078f18ff */
[----:B------:R-:W-:Y:S01]  /*10d0*/  IMAD R13, R14, c[0x0][0x1bc], R13 ;  /* 0x00006f000e0d7a24 */ /* 0x000fe200078e020d */
[-C--:B------:R-:W-:Y:S01]  /*10e0*/  LEA.HI R25, R10, R29.reuse, RZ, 0x4 ;  /* 0x0000001d0a197211 */ /* 0x080fe200078f20ff */
[----:B------:R-:W-:Y:S01]  /*10f0*/  IMAD R9, R9, c[0x0][0x178], RZ ;  /* 0x00005e0009097a24 */ /* 0x000fe200078e02ff */
[----:B------:R-:W-:Y:S01]  /*1100*/  LOP3.LUT R18, R0, 0xfffffff8, RZ, 0xc0, !PT ;  /* 0xfffffff800127812 */ /* 0x000fe200078ec0ff */
[----:B------:R-:W-:Y:S01]  /*1110*/  USHF.L.U32 UR9, UR4, 0x5, URZ ;  /* 0x0000000504097899 */ /* 0x000fe2000800063f */
[----:B------:R-:W-:Y:S01]  /*1120*/  SHF.R.S32.HI R30, RZ, 0x3, R0 ;  /* 0x00000003ff1e7819 */ /* 0x000fe20000011400 */
[----:B------:R-:W-:Y:S01]  /*1130*/  UMOV UR8, 0x5 ;  /* 0x0000000500087882 */ /* 0x000fe20000000000 */
[----:B------:R-:W-:Y:S01]  /*1140*/  SHF.R.S32.HI R2, RZ, 0x4, R25 ;  /* 0x00000004ff027819 */ /* 0x000fe20000011419 */
[----:B------:R-:W-:Y:S01]  /*1150*/  IMAD.IADD R5, R29, 0x1, -R18 ;  /* 0x000000011d057824 */ /* 0x000fe200078e0a12 */
[C---:B------:R-:W-:Y:S01]  /*1160*/  LOP3.LUT R18, R25.reuse, 0xfffffff0, RZ, 0xc0, !PT ;  /* 0xfffffff019127812 */ /* 0x040fe200078ec0ff */
[----:B------:R-:W-:Y:S01]  /*1170*/  IMAD.SHL.U32 R27, R30, 0x40, RZ ;  /* 0x000000401e1b7824 */ /* 0x000fe200078e00ff */
[----:B------:R-:W-:Y:S01]  /*1180*/  LEA.HI R7, R25, R2, RZ, 0x1 ;  /* 0x0000000219077211 */ /* 0x000fe200078f08ff */
[----:B------:R-:W-:Y:S01]  /*1190*/  IMAD.SHL.U32 R158, R5, 0x8, RZ ;  /* 0x00000008059e7824 */ /* 0x000fe200078e00ff */
[----:B------:R-:W-:Y:S01]  /*11a0*/  SHF.R.S32.HI R31, RZ, 0x1f, R30 ;  /* 0x0000001fff1f7819 */ /* 0x000fe2000001141e */
[----:B------:R-:W-:Y:S01]  /*11b0*/  IMAD.IADD R18, R29, 0x1, -R18 ;  /* 0x000000011d127824 */ /* 0x000fe200078e0a12 */
[----:B------:R-:W-:Y:S01]  /*11c0*/  LOP3.LUT R7, R7, 0xfffffffe, RZ, 0xc0, !PT ;  /* 0xfffffffe07077812 */ /* 0x000fe200078ec0ff */
[----:B------:R-:W-:Y:S01]  /*11d0*/  USHF.L.U64.HI UR5, UR4, UR8, UR5 ;  /* 0x0000000804057299 */ /* 0x000fe20008010205 */
[----:B------:R-:W-:Y:S01]  /*11e0*/  SHF.R.S32.HI R159, RZ, 0x1f, R158 ;  /* 0x0000001fff9f7819 */ /* 0x000fe2000001149e */
[----:B------:R-:W-:Y:S01]  /*11f0*/  IMAD.WIDE R22, R23, 0x40, R30 ;  /* 0x0000004017167825 */ /* 0x000fe200078e021e */
[----:B------:R-:W-:Y:S01]  /*1200*/  SHF.R.S32.HI R25, RZ, 0x1f, R18 ;  /* 0x0000001fff197819 */ /* 0x000fe20000011412 */
[----:B------:R-:W-:Y:S01]  /*1210*/  ULDC.64 UR6, c[0x0][0x198] ;  /* 0x0000660000067ab9 */ /* 0x000fe20000000a00 */
[----:B------:R-:W-:Y:S01]  /*1220*/  IADD3 R24, P0, R158, R4, RZ ;  /* 0x000000049e187210 */ /* 0x000fe20007f1e0ff */
[----:B------:R-:W-:Y:S01]  /*1230*/  IMAD.IADD R7, R2, 0x1, -R7 ;  /* 0x0000000102077824 */ /* 0x000fe200078e0a07 */
[----:B------:R-:W-:Y:S01]  /*1240*/  LOP3.LUT R27, R27, 0x1c0, RZ, 0xc0, !PT ;  /* 0x000001c01b1b7812 */ /* 0x000fe200078ec0ff */
[C---:B------:R-:W-:Y:S01]  /*1250*/  IMAD R2, R26.reuse, c[0x0][0x17c], R9 ;  /* 0x00005f001a027a24 */ /* 0x040fe200078e0209 */
[----:B------:R-:W-:Y:S01]  /*1260*/  LEA.HI R4, R25, R18, RZ, 0x3 ;  /* 0x0000001219047211 */ /* 0x000fe200078f18ff */
[----:B------:R-:W-:Y:S01]  /*1270*/  IMAD.X R25, R159, 0x1, R19, P0 ;  /* 0x000000019f197824 */ /* 0x000fe200000e0613 */
[--C-:B------:R-:W-:Y:S01]  /*1280*/  LOP3.LUT R21, R27, 0x38, R158.reuse, 0xf8, !PT ;  /* 0x000000381b157812 */ /* 0x100fe200078ef89e */
[----:B------:R-:W-:Y:S01]  /*1290*/  USHF.L.U32 UR12, UR6, 0x5, URZ ;  /* 0x00000005060c7899 */ /* 0x000fe2000800063f */
[----:B------:R-:W-:Y:S01]  /*12a0*/  SHF.R.U32.HI R20, RZ, 0x3, R27 ;  /* 0x00000003ff147819 */ /* 0x000fe2000001161b */
[----:B------:R-:W-:Y:S01]  /*12b0*/  IMAD.WIDE.U32 R26, R26, c[0x0][0x178], R158 ;  /* 0x00005e001a1a7a25 */ /* 0x000fe200078e009e */
[----:B------:R-:W-:Y:S01]  /*12c0*/  LOP3.LUT R19, R4, 0xfffffff8, RZ, 0xc0, !PT ;  /* 0xfffffff804137812 */ /* 0x000fe200078ec0ff */
[----:B------:R-:W-:Y:S01]  /*12d0*/  USHF.L.U64.HI UR7, UR6, UR8, UR7 ;  /* 0x0000000806077299 */ /* 0x000fe20008010207 */
[----:B------:R-:W-:Y:S01]  /*12e0*/  SHF.R.S32.HI R9, RZ, 0x1f, R15 ;  /* 0x0000001fff097819 */ /* 0x000fe2000001140f */
[----:B------:R-:W-:Y:S01]  /*12f0*/  IMAD.IADD R27, R27, 0x1, R2 ;  /* 0x000000011b1b7824 */ /* 0x000fe200078e0202 */
[----:B------:R-:W-:Y:S01]  /*1300*/  IADD3 R16, P1, R158, R16, RZ ;  /* 0x000000109e107210 */ /* 0x000fe20007f3e0ff */
[----:B------:R-:W-:Y:S01]  /*1310*/  IMAD.IADD R2, R18, 0x1, -R19 ;  /* 0x0000000112027824 */ /* 0x000fe200078e0a13 */
[----:B------:R-:W-:Y:S01]  /*1320*/  IADD3 R12, P0, R30, R12, RZ ;  /* 0x0000000c1e0c7210 */ /* 0x000fe20007f1e0ff */
[----:B------:R-:W-:Y:S01]  /*1330*/  IMAD R18, R9, c[0x0][0x1a8], RZ ;  /* 0x00006a0009127a24 */ /* 0x000fe200078e02ff */
[----:B------:R-:W-:Y:S01]  /*1340*/  LOP3.LUT R20, R21, R20, RZ, 0x3c, !PT ;  /* 0x0000001415147212 */ /* 0x000fe200078e3cff */
[----:B------:R-:W-:Y:S01]  /*1350*/  IMAD.WIDE.U32 R26, R15, c[0x0][0x1a8], R26 ;  /* 0x00006a000f1a7a25 */ /* 0x000fe200078e001a */
[----:B------:R-:W-:-:S03]  /*1360*/  LEA.HI R21, R10, R29, RZ, 0x6 ;  /* 0x0000001d0a157211 */ /* 0x000fc600078f30ff */
[----:B------:R-:W-:Y:S02]  /*1370*/  IMAD R18, R15, c[0x0][0x1ac], R18 ;  /* 0x00006b000f127a24 */ /* 0x000fe400078e0212 */
[----:B------:R-:W-:Y:S02]  /*1380*/  IMAD.SHL.U32 R15, R5, 0x40, RZ ;  /* 0x00000040050f7824 */ /* 0x000fe400078e00ff */
[----:B------:R-:W-:Y:S02]  /*1390*/  IMAD R9, R31, c[0x0][0x198], RZ ;  /* 0x000066001f097a24 */ /* 0x000fe400078e02ff */
[----:B------:R-:W-:Y:S01]  /*13a0*/  IMAD.X R17, R159, 0x1, R17, P1 ;  /* 0x000000019f117824 */ /* 0x000fe200008e0611 */
[----:B------:R-:W-:Y:S01]  /*13b0*/  LOP3.LUT R15, R15, 0x1c0, RZ, 0xc0, !PT ;  /* 0x000001c00f0f7812 */ /* 0x000fe200078ec0ff */
[----:B------:R-:W-:Y:S02]  /*13c0*/  IMAD.X R11, R31, 0x1, R11, P0 ;  /* 0x000000011f0b7824 */ /* 0x000fe400000e060b */
[C---:B------:R-:W-:Y:S01]  /*13d0*/  IMAD R9, R30.reuse, c[0x0][0x19c], R9 ;  /* 0x000067001e097a24 */ /* 0x040fe200078e0209 */
[----:B------:R-:W-:Y:S01]  /*13e0*/  LOP3.LUT R0, R15, 0x8, R0, 0xf8, !PT ;  /* 0x000000080f007812 */ /* 0x000fe200078ef800 */
[----:B------:R-:W-:Y:S01]  /*13f0*/  IMAD.WIDE.U32 R30, R30, c[0x0][0x198], R16 ;  /* 0x000066001e1e7a25 */ /* 0x000fe200078e0010 */
[----:B------:R-:W-:-:S03]  /*1400*/  SHF.R.U32.HI R17, RZ, 0x3, R15 ;  /* 0x00000003ff117819 */ /* 0x000fc6000001160f */
[----:B------:R-:W-:Y:S01]  /*1410*/  IMAD R15, R23, c[0x0][0x190], RZ ;  /* 0x00006400170f7a24 */ /* 0x000fe200078e02ff */
[----:B------:R-:W-:Y:S01]  /*1420*/  LEA R154, P0, R30, c[0x0][0x168], 0x1 ;  /* 0x00005a001e9a7a11 */ /* 0x000fe200078008ff */
[----:B------:R-:W-:Y:S01]  /*1430*/  IMAD.IADD R27, R27, 0x1, R18 ;  /* 0x000000011b1b7824 */ /* 0x000fe200078e0212 */
[----:B------:R-:W-:Y:S01]  /*1440*/  LOP3.LUT R0, R0, R17, RZ, 0x3c, !PT ;  /* 0x0000001100007212 */ /* 0x000fe200078e3cff */
[----:B------:R-:W-:Y:S01]  /*1450*/  IMAD.IADD R9, R31, 0x1, R9 ;  /* 0x000000011f097824 */ /* 0x000fe200078e0209 */
[----:B------:R-:W-:Y:S01]  /*1460*/  LEA.HI R31, R10, R29, RZ, 0x5 ;  /* 0x0000001d0a1f7211 */ /* 0x000fe200078f28ff */
[C---:B------:R-:W-:Y:S02]  /*1470*/  IMAD R15, R22.reuse, c[0x0][0x194], R15 ;  /* 0x00006500160f7a24 */ /* 0x040fe400078e020f */
[----:B------:R-:W-:Y:S01]  /*1480*/  IMAD.WIDE.U32 R22, R22, c[0x0][0x190], R26 ;  /* 0x0000640016167a25 */ /* 0x000fe200078e001a */
[----:B------:R-:W-:Y:S02]  /*1490*/  LEA.HI.X R155, R30, c[0x0][0x16c], R9, 0x1, P0 ;  /* 0x00005b001e9b7a11 */ /* 0x000fe400000f0c09 */
[----:B------:R-:W-:Y:S01]  /*14a0*/  SHF.R.S32.HI R30, RZ, 0x5, R31 ;  /* 0x00000005ff1e7819 */ /* 0x000fe2000001141f */
[----:B------:R-:W-:Y:S01]  /*14b0*/  IMAD.WIDE.U32 R24, R14, c[0x0][0x1b8], R24 ;  /* 0x00006e000e187a25 */ /* 0x000fe200078e0018 */
[----:B------:R-:W-:-:S03]  /*14c0*/  LEA R14, P0, R22, c[0x0][0x160], 0x1 ;  /* 0x00005800160e7a11 */ /* 0x000fc600078008ff */
[----:B------:R-:W-:Y:S02]  /*14d0*/  IMAD.IADD R15, R23, 0x1, R15 ;  /* 0x00000001170f7824 */ /* 0x000fe400078e020f */
[----:B------:R-:W-:Y:S02]  /*14e0*/  IMAD.SHL.U32 R21, R21, 0x8, RZ ;  /* 0x0000000815157824 */ /* 0x000fe400078e00ff */
[----:B------:R-:W-:Y:S01]  /*14f0*/  IMAD R11, R11, c[0x0][0x1a0], RZ ;  /* 0x000068000b0b7a24 */ /* 0x000fe200078e02ff */
[----:B------:R-:W-:Y:S01]  /*1500*/  LEA.HI.X R15, R22, c[0x0][0x164], R15, 0x1, P0 ;  /* 0x00005900160f7a11 */ /* 0x000fe200000f0c0f */
[----:B------:R-:W-:Y:S01]  /*1510*/  IMAD.IADD R25, R25, 0x1, R13 ;  /* 0x0000000119197824 */ /* 0x000fe200078e020d */
[----:B------:R-:W-:Y:S01]  /*1520*/  IADD3 R16, P0, R14, UR9, RZ ;  /* 0x000000090e107c10 */ /* 0x000fe2000ff1e0ff */
[----:B------:R-:W-:Y:S01]  /*1530*/  IMAD R11, R12, c[0x0][0x1a4], R11 ;  /* 0x000069000c0b7a24 */ /* 0x000fe200078e020b */
[----:B------:R-:W-:Y:S01]  /*1540*/  LOP3.LUT R20, R20, 0x7ffffe00, R21, 0xf8, !PT ;  /* 0x7ffffe0014147812 */ /* 0x000fe200078ef815 */
[----:B------:R-:W-:Y:S01]  /*1550*/  IMAD.WIDE.U32 R12, R12, c[0x0][0x1a0], R24 ;  /* 0x000068000c0c7a25 */ /* 0x000fe200078e0018 */
[----:B------:R-:W-:-:S02]  /*1560*/  IADD3.X R17, R15, UR5, RZ, P0, !PT ;  /* 0x000000050f117c10 */ /* 0x000fc400087fe4ff */
[----:B------:R-:W-:Y:S01]  /*1570*/  IADD3 R18, P0, R16, UR9, RZ ;  /* 0x0000000910127c10 */ /* 0x000fe2000ff1e0ff */
[----:B------:R-:W-:Y:S02]  /*1580*/  IMAD.SHL.U32 R157, R20, 0x2, RZ ;  /* 0x00000002149d7824 */ /* 0x000fe400078e00ff */
[----:B------:R-:W-:Y:S01]  /*1590*/  IMAD.SHL.U32 R9, R2, 0x40, RZ ;  /* 0x0000004002097824 */ /* 0x000fe200078e00ff */
[----:B------:R-:W-:Y:S01]  /*15a0*/  IADD3.X R19, R17, UR5, RZ, P0, !PT ;  /* 0x0000000511137c10 */ /* 0x000fe200087fe4ff */
[----:B------:R-:W-:Y:S01]  /*15b0*/  IMAD R0, R7, 0x200, R0 ;  /* 0x0000020007007824 */ /* 0x000fe200078e0200 */
[----:B------:R-:W-:Y:S01]  /*15c0*/  IADD3 R20, P0, R154, UR12, RZ ;  /* 0x0000000c9a147c10 */ /* 0x000fe2000ff1e0ff */
[----:B------:R-:W-:Y:S01]  /*15d0*/  @!PT LDS RZ, [RZ] ;  /* 0x00000000fffff984 */ /* 0x000fe20000000800 */
[----:B------:R-:W-:Y:S01]  /*15e0*/  @!PT LDS RZ, [RZ] ;  /* 0x00000000fffff984 */ /* 0x000fe20000000800 */
[----:B------:R-:W-:Y:S01]  /*15f0*/  @!PT LDS RZ, [RZ] ;  /* 0x00000000fffff984 */ /* 0x000fe20000000800 */
[----:B------:R1:W-:Y:S01]  /*1600*/  LDGSTS.E.BYPASS.LTC128B.128 [R157], [R14.64] ;  /* 0x000000000e9d7fae */ /* 0x0003e2000b901d4a */
[----:B------:R-:W-:Y:S01]  /*1610*/  IADD3 R24, P1, R18, UR9, RZ ;  /* 0x0000000912187c10 */ /* 0x000fe2000ff3e0ff */
[----:B------:R-:W-:Y:S01]  /*1620*/  IMAD.IADD R11, R13, 0x1, R11 ;  /* 0x000000010d0b7824 */ /* 0x000fe200078e020b */
[----:B------:R-:W-:Y:S01]  /*1630*/  IADD3.X R21, R155, UR7, RZ, P0, !PT ;  /* 0x000000079b157c10 */ /* 0x000fe200087fe4ff */
[----:B------:R1:W-:Y:S01]  /*1640*/  LDGSTS.E.BYPASS.LTC128B.128 [R157+0x2000], [R14.64+0x80] ;  /* 0x020000800e9d7fae */ /* 0x0003e2000b901d4a */
[----:B------:R-:W-:Y:S01]  /*1650*/  IADD3 R22, P0, R20, UR12, RZ ;  /* 0x0000000c14167c10 */ /* 0x000fe2000ff1e0ff */
[----:B------:R-:W-:Y:S01]  /*1660*/  IMAD.SHL.U32 R92, R0, 0x2, RZ ;  /* 0x00000002005c7824 */ /* 0x000fe200078e00ff */
[----:B------:R-:W-:Y:S01]  /*1670*/  IADD3.X R25, R19, UR5, RZ, P1, !PT ;  /* 0x0000000513197c10 */ /* 0x000fe20008ffe4ff */
[----:B------:R2:W-:Y:S01]  /*1680*/  LDGSTS.E.BYPASS.LTC128B.128 [R157+0x800], [R16.64] ;  /* 0x00800000109d7fae */ /* 0x0005e2000b901d4a */
[----:B------:R-:W-:Y:S01]  /*1690*/  IADD3.X R23, R21, UR7, RZ, P0, !PT ;  /* 0x0000000715177c10 */ /* 0x000fe200087fe4ff */
[----:B------:R-:W-:Y:S01]  /*16a0*/  ULDC.64 UR4, c[0x0][0x1a0] ;  /* 0x0000680000047ab9 */ /* 0x000fe20000000a00 */
[----:B------:R-:W-:Y:S01]  /*16b0*/  LOP3.LUT P1, RZ, R2, 0x2, RZ, 0xc0, !PT ;  /* 0x0000000202ff7812 */ /* 0x000fe2000782c0ff */
[----:B------:R2:W-:Y:S01]  /*16c0*/  LDGSTS.E.BYPASS.LTC128B.128 [R157+0x2800], [R16.64+0x80] ;  /* 0x02800080109d7fae */ /* 0x0005e2000b901d4a */
[----:B------:R-:W-:Y:S01]  /*16d0*/  USHF.L.U32 UR9, UR4, 0x5, URZ ;  /* 0x0000000504097899 */ /* 0x000fe2000800063f */
[----:B------:R-:W-:Y:S01]  /*16e0*/  LEA R149, R0, 0x4000, 0x1 ;  /* 0x0000400000957811 */ /* 0x000fe200078e08ff */
[----:B------:R-:W-:Y:S01]  /*16f0*/  USHF.L.U64.HI UR5, UR4, UR8, UR5 ;  /* 0x0000000804057299 */ /* 0x000fe20008010205 */
[----:B------:R3:W-:Y:S01]  /*1700*/  LDGSTS.E.BYPASS.LTC128B.128 [R157+0x1000], [R18.64] ;  /* 0x01000000129d7fae */ /* 0x0007e2000b901d4a */
[----:B------:R-:W-:Y:S01]  /*1710*/  SEL R0, R8, 0xffffffe0, !P1 ;  /* 0xffffffe008007807 */ /* 0x000fe20004800000 */
[----:B------:R-:W-:Y:S01]  /*1720*/  IMAD R93, R30, 0x10, R93 ;  /* 0x000000101e5d7824 */ /* 0x000fe200078e025d */
[----:B------:R-:W-:Y:S01]  /*1730*/  IADD3 R147, R149, 0x20, RZ ;  /* 0x0000002095937810 */ /* 0x000fe20007ffe0ff */
[----:B------:R3:W-:Y:S01]  /*1740*/  LDGSTS.E.BYPASS.LTC128B.128 [R157+0x3000], [R18.64+0x80] ;  /* 0x03000080129d7fae */ /* 0x0007e2000b901d4a */
[----:B------:R-:W-:Y:S01]  /*1750*/  LOP3.LUT P1, RZ, R2, 0x4, RZ, 0xc0, !PT ;  /* 0x0000000402ff7812 */ /* 0x000fe2000782c0ff */
[----:B------:R-:W-:-:S02]  /*1760*/  IMAD.MOV.U32 R2, RZ, RZ, 0x40 ;  /* 0x00000040ff027424 */ /* 0x000fc400078e00ff */
[----:B------:R4:W-:Y:S04]  /*1770*/  LDGSTS.E.BYPASS.LTC128B.128 [R157+0x1800], [R24.64] ;  /* 0x01800000189d7fae */ /* 0x0009e8000b901d4a */
[----:B------:R4:W-:Y:S01]  /*1780*/  LDGSTS.E.BYPASS.LTC128B.128 [R157+0x3800], [R24.64+0x80] ;  /* 0x03800080189d7fae */ /* 0x0009e2000b901d4a */
[----:B-1----:R-:W-:-:S03]  /*1790*/  IMAD.SHL.U32 R14, R7, 0x8, RZ ;  /* 0x00000008070e7824 */ /* 0x002fc600078e00ff */
[----:B------:R1:W-:Y:S01]  /*17a0*/  LDGSTS.E.BYPASS.LTC128B.128 [R157+0x4000], [R154.64] ;  /* 0x040000009a9d7fae */ /* 0x0003e2000b901d4a */
[----:B------:R-:W-:Y:S01]  /*17b0*/  LOP3.LUT R7, R9, 0x1c0, RZ, 0xc0, !PT ;  /* 0x000001c009077812 */ /* 0x000fe200078ec0ff */
[----:B------:R-:W-:Y:S02]  /*17c0*/  IMAD.SHL.U32 R9, R4, 0x40, RZ ;  /* 0x0000004004097824 */ /* 0x000fe400078e00ff */
[----:B------:R1:W-:Y:S01]  /*17d0*/  LDGSTS.E.BYPASS.LTC128B.128 [R157+0x6000], [R154.64+0x80] ;  /* 0x060000809a9d7fae */ /* 0x0003e2000b901d4a */
[----:B------:R-:W-:Y:S02]  /*17e0*/  LOP3.LUT R14, R7, 0x8, R14, 0xf8, !PT ;  /* 0x00000008070e7812 */ /* 0x000fe400078ef80e */
[----:B--2---:R-:W-:Y:S01]  /*17f0*/  IADD3 R16, P0, R22, UR12, RZ ;  /* 0x0000000c16107c10 */ /* 0x004fe2000ff1e0ff */
[----:B------:R2:W-:Y:S01]  /*1800*/  LDGSTS.E.BYPASS.LTC128B.128 [R157+0x4800], [R20.64] ;  /* 0x04800000149d7fae */ /* 0x0005e2000b901d4a */
[----:B------:R-:W-:Y:S02]  /*1810*/  SHF.R.U32.HI R7, RZ, 0x3, R7 ;  /* 0x00000003ff077819 */ /* 0x000fe40000011607 */
[----:B------:R-:W-:Y:S01]  /*1820*/  IADD3.X R17, R23, UR7, RZ, P0, !PT ;  /* 0x0000000717117c10 */ /* 0x000fe200087fe4ff */
[----:B------:R2:W-:Y:S01]  /*1830*/  LDGSTS.E.BYPASS.LTC128B.128 [R157+0x6800], [R20.64+0x80] ;  /* 0x06800080149d7fae */ /* 0x0005e2000b901d4a */
[----:B------:R-:W-:-:S02]  /*1840*/  LEA R152, P0, R12, c[0x0][0x170], 0x1 ;  /* 0x00005c000c987a11 */ /* 0x000fc400078008ff */
[----:B------:R-:W-:Y:S01]  /*1850*/  LOP3.LUT R4, R14, R7, RZ, 0x3c, !PT ;  /* 0x000000070e047212 */ /* 0x000fe200078e3cff */
[----:B------:R2:W-:Y:S01]  /*1860*/  LDGSTS.E.BYPASS.LTC128B.128 [R157+0x5000], [R22.64] ;  /* 0x05000000169d7fae */ /* 0x0005e2000b901d4a */
[----:B------:R-:W-:Y:S02]  /*1870*/  LEA.HI.X R151, R12, c[0x0][0x174], R11, 0x1, P0 ;  /* 0x00005d000c977a11 */ /* 0x000fe400000f0c0b */
[----:B------:R-:W-:Y:S01]  /*1880*/  IADD3 R12, P0, R152, UR9, RZ ;  /* 0x00000009980c7c10 */ /* 0x000fe2000ff1e0ff */
[----:B------:R2:W-:Y:S01]  /*1890*/  LDGSTS.E.BYPASS.LTC128B.128 [R157+0x7000], [R22.64+0x80] ;  /* 0x07000080169d7fae */ /* 0x0005e2000b901d4a */
[----:B------:R-:W-:Y:S01]  /*18a0*/  LOP3.LUT R7, R9, 0xfffffe00, RZ, 0xc0, !PT ;  /* 0xfffffe0009077812 */ /* 0x000fe200078ec0ff */
[----:B------:R-:W-:Y:S01]  /*18b0*/  IMAD.MOV.U32 R153, RZ, RZ, R151 ;  /* 0x000000ffff997224 */ /* 0x000fe200078e0097 */
[----:B------:R-:W-:Y:S01]  /*18c0*/  IADD3.X R13, R151, UR5, RZ, P0, !PT ;  /* 0x00000005970d7c10 */ /* 0x000fe200087fe4ff */
[----:B------:R3:W-:Y:S01]  /*18d0*/  LDGSTS.E.BYPASS.LTC128B.128 [R157+0x5800], [R16.64] ;  /* 0x05800000109d7fae */ /* 0x0007e2000b901d4a */
[----:B------:R-:W-:Y:S01]  /*18e0*/  IADD3 R14, P0, R12, UR9, RZ ;  /* 0x000000090c0e7c10 */ /* 0x000fe2000ff1e0ff */
[----:B------:R-:W-:Y:S01]  /*18f0*/  IMAD R9, R30, 0x400, R7 ;  /* 0x000004001e097824 */ /* 0x000fe200078e0207 */
[----:B------:R-:W-:Y:S01]  /*1900*/  LOP3.LUT R143, R4, R7, RZ, 0xfc, !PT ;  /* 0x00000007048f7212 */ /* 0x000fe200078efcff */
[----:B------:R3:W-:Y:S01]  /*1910*/  LDGSTS.E.BYPASS.LTC128B.128 [R157+0x7800], [R16.64+0x80] ;  /* 0x07800080109d7fae */ /* 0x0007e2000b901d4a */
[----:B------:R-:W-:Y:S01]  /*1920*/  IADD3.X R15, R13, UR5, RZ, P0, !PT ;  /* 0x000000050d0f7c10 */ /* 0x000fe200087fe4ff */
[----:B------:R-:W-:Y:S01]  /*1930*/  IMAD.IADD R150, R9, 0x1, R4 ;  /* 0x0000000109967824 */ /* 0x000fe200078e0204 */
[----:B------:R-:W-:Y:S01]  /*1940*/  IADD3 R10, P0, R14, UR9, RZ ;  /* 0x000000090e0a7c10 */ /* 0x000fe2000ff1e0ff */
[----:B------:R-:W0:Y:S02]  /*1950*/  LDGDEPBAR ;  /* 0x00000000000079af */ /* 0x000e240000000000 */
[----:B------:R-:W-:Y:S01]  /*1960*/  IMAD.SHL.U32 R150, R150, 0x2, RZ ;  /* 0x0000000296967824 */ /* 0x000fe200078e00ff */
[----:B------:R-:W-:-:S02]  /*1970*/  IADD3.X R11, R15, UR5, RZ, P0, !PT ;  /* 0x000000050f0b7c10 */ /* 0x000fc400087fe4ff */
[----:B------:R-:W-:Y:S01]  /*1980*/  LOP3.LUT P0, RZ, R5, 0x2, RZ, 0xc0, !PT ;  /* 0x0000000205ff7812 */ /* 0x000fe2000780c0ff */
[----:B------:R-:W-:-:S12]  /*1990*/  IMAD.IADD R148, R150, 0x1, R0 ;  /* 0x0000000196947824 */ /* 0x000fd800078e0200 */
[----:B------:R-:W-:Y:S02]  /*19a0*/  @P0 IADD3 R147, R149, -0x20, RZ ;  /* 0xffffffe095930810 */ /* 0x000fe40007ffe0ff */
[----:B------:R-:W-:Y:S02]  /*19b0*/  LOP3.LUT P0, RZ, R5, 0x4, RZ, 0xc0, !PT ;  /* 0x0000000405ff7812 */ /* 0x000fe4000780c0ff */
[----:B------:R-:W-:Y:S01]  /*19c0*/  SEL R5, R2, 0xffffffc0, !P1 ;  /* 0xffffffc002057807 */ /* 0x000fe20004800000 */
[----:B------:R-:W-:-:S04]  /*19d0*/  DEPBAR.LE SB0, 0x0 ;  /* 0x000080000000791a */ /* 0x000fc80000000000 */
[----:B------:R-:W-:Y:S01]  /*19e0*/  BAR.SYNC.DEFER_BLOCKING 0x0 ;  /* 0x0000000000007b1d */ /* 0x000fe20000010000 */
[----:B------:R-:W-:Y:S01]  /*19f0*/  SEL R2, R2, 0xffffffc0, !P0 ;  /* 0xffffffc002027807 */ /* 0x000fe20004000000 */
[--C-:B------:R-:W-:Y:S01]  /*1a00*/  IMAD.IADD R146, R150, 0x1, R5.reuse ;  /* 0x0000000196927824 */ /* 0x100fe200078e0205 */
[C---:B------:R-:W-:Y:S01]  /*1a10*/  IADD3 R139, R147.reuse, 0x800, RZ ;  /* 0x00000800938b7810 */ /* 0x040fe20007ffe0ff */
[----:B------:R-:W-:Y:S01]  /*1a20*/  IMAD.IADD R144, R148, 0x1, R5 ;  /* 0x0000000194907824 */ /* 0x000fe200078e0205 */
[----:B------:R-:W-:Y:S01]  /*1a30*/  IADD3 R138, R147, 0x1000, RZ ;  /* 0x00001000938a7810 */ /* 0x000fe20007ffe0ff */
[----:B------:R-:W-:Y:S01]  /*1a40*/  IMAD.IADD R145, R149, 0x1, R2 ;  /* 0x0000000195917824 */ /* 0x000fe200078e0202 */
[C---:B------:R-:W-:Y:S01]  /*1a50*/  IADD3 R137, R147.reuse, 0x1800, RZ ;  /* 0x0000180093897810 */ /* 0x040fe20007ffe0ff */
[----:B------:R-:W-:Y:S01]  /*1a60*/  IMAD.IADD R136, R2, 0x1, R147 ;  /* 0x0000000102887824 */ /* 0x000fe200078e0293 */
[C---:B------:R-:W-:Y:S02]  /*1a70*/  IADD3 R135, R147.reuse, 0x2000, RZ ;  /* 0x0000200093877810 */ /* 0x040fe40007ffe0ff */
[----:B------:R-:W-:-:S02]  /*1a80*/  IADD3 R134, R147, 0x2800, RZ ;  /* 0x0000280093867810 */ /* 0x000fc40007ffe0ff */
[C---:B------:R-:W-:Y:S02]  /*1a90*/  IADD3 R133, R147.reuse, 0x3000, RZ ;  /* 0x0000300093857810 */ /* 0x040fe40007ffe0ff */
[----:B------:R-:W-:Y:S01]  /*1aa0*/  IADD3 R132, R147, 0x3800, RZ ;  /* 0x0000380093847810 */ /* 0x000fe20007ffe0ff */
        /* <DEDUP_REMOVED lines=11> */
[----:B----4-:R-:W-:Y:S04]  /*1b60*/  LDSM.16.M88.4 R24, [R150] ;  /* 0x000000009618783b */ /* 0x010fe80000000200 */
[----:B------:R-:W1:Y:S04]  /*1b70*/  LDSM.16.M88.4 R76, [R92+0x4000] ;  /* 0x004000005c4c783b */ /* 0x000e680000000200 */
[----:B------:R-:W-:Y:S04]  /*1b80*/  LDSM.16.M88.4 R64, [R148] ;  /* 0x000000009440783b */ /* 0x000fe80000000200 */
[----:B------:R-:W-:Y:S04]  /*1b90*/  LDSM.16.M88.4 R68, [R147] ;  /* 0x000000009344783b */ /* 0x000fe80000000200 */
[----:B------:R-:W4:Y:S04]  /*1ba0*/  LDSM.16.M88.4 R36, [R92+0x5000] ;  /* 0x005000005c24783b */ /* 0x000f280000000200 */
[----:B------:R-:W4:Y:S04]  /*1bb0*/  LDSM.16.M88.4 R44, [R92+0x4800] ;  /* 0x004800005c2c783b */ /* 0x000f280000000200 */
[----:B-----5:R-:W5:Y:S04]  /*1bc0*/  LDSM.16.M88.4 R12, [R92+0x5800] ;  /* 0x005800005c0c783b */ /* 0x020f680000000200 */
[----:B--2---:R-:W-:Y:S04]  /*1bd0*/  LDSM.16.M88.4 R20, [R146] ;  /* 0x000000009214783b */ /* 0x004fe80000000200 */
[----:B---3--:R-:W2:Y:S04]  /*1be0*/  LDSM.16.M88.4 R16, [R145] ;  /* 0x000000009110783b */ /* 0x008ea80000000200 */
[----:B------:R-:W3:Y:S04]  /*1bf0*/  LDSM.16.M88.4 R56, [R147+0x1000] ;  /* 0x001000009338783b */ /* 0x000ee80000000200 */
[----:B------:R-:W2:Y:S01]  /*1c00*/  LDSM.16.M88.4 R60, [R147+0x800] ;  /* 0x00080000933c783b */ /* 0x000ea20000000200 */
[C---:B-1----:R-:W-:Y:S03]  /*1c10*/  HMMA.16816.F32 R8, R24.reuse, R76, RZ ;  /* 0x0000004c1808723c */ /* 0x042fe600000018ff */
[----:B------:R-:W-:Y:S04]  /*1c20*/  LDSM.16.M88.4 R72, [R144] ;  /* 0x000000009048783b */ /* 0x000fe80000000200 */
[----:B------:R-:W-:Y:S01]  /*1c30*/  LDSM.16.M88.4 R52, [R147+0x1800] ;  /* 0x001800009334783b */ /* 0x000fe20000000200 */
[C---:B------:R-:W-:Y:S03]  /*1c40*/  HMMA.16816.F32 R76, R24.reuse, R78, RZ ;  /* 0x0000004e184c723c */ /* 0x040fe600000018ff */
[----:B------:R-:W-:Y:S04]  /*1c50*/  LDSM.16.M88.4 R84, [R145+0x1000] ;  /* 0x001000009154783b */ /* 0x000fe80000000200 */
[----:B------:R-:W-:Y:S01]  /*1c60*/  LDSM.16.M88.4 R80, [R145+0x1800] ;  /* 0x001800009150783b */ /* 0x000fe20000000200 */
[----:B----4-:R-:W-:Y:S03]  /*1c70*/  HMMA.16816.F32 R40, R24, R36, RZ ;  /* 0x000000241828723c */ /* 0x010fe600000018ff */
[----:B------:R-:W-:Y:S04]  /*1c80*/  LDSM.16.M88.4 R88, [R92+0x7000] ;  /* 0x007000005c58783b */ /* 0x000fe80000000200 */
[----:B------:R-:W0:Y:S01]  /*1c90*/  LDGDEPBAR ;  /* 0x00000000000079af */ /* 0x000e220000000000 */
[C---:B------:R-:W-:Y:S08]  /*1ca0*/  HMMA.16816.F32 R8, R64.reuse, R68, R8 ;  /* 0x000000444008723c */ /* 0x040ff00000001808 */
[----:B------:R-:W-:Y:S01]  /*1cb0*/  HMMA.16816.F32 R76, R64, R70, R76 ;  /* 0x00000046404c723c */ /* 0x000fe2000000184c */
[----:B------:R-:W1:Y:S07]  /*1cc0*/  LDSM.16.M88.4 R68, [R136] ;  /* 0x000000008844783b */ /* 0x000e6e0000000200 */
[C---:B------:R-:W-:Y:S08]  /*1cd0*/  HMMA.16816.F32 R48, R24.reuse, R44, RZ ;  /* 0x0000002c1830723c */ /* 0x040ff000000018ff */
[C---:B------:R-:W-:Y:S08]  /*1ce0*/  HMMA.16816.F32 R36, R24.reuse, R38, RZ ;  /* 0x000000261824723c */ /* 0x040ff000000018ff */
[C---:B------:R-:W-:Y:S08]  /*1cf0*/  HMMA.16816.F32 R44, R24.reuse, R46, RZ ;  /* 0x0000002e182c723c */ /* 0x040ff000000018ff */
[C---:B-----5:R-:W-:Y:S08]  /*1d00*/  HMMA.16816.F32 R32, R24.reuse, R12, RZ ;  /* 0x0000000c1820723c */ /* 0x060ff000000018ff */
[----:B------:R-:W-:Y:S01]  /*1d10*/  HMMA.16816.F32 R24, R24, R14, RZ ;  /* 0x0000000e1818723c */ /* 0x000fe200000018ff */
[----:B------:R-:W4:Y:S07]  /*1d20*/  LDSM.16.M88.4 R12, [R145+0x800] ;  /* 0x00080000910c783b */ /* 0x000f2e0000000200 */
[C---:B--2---:R-:W-:Y:S08]  /*1d30*/  HMMA.16816.F32 R8, R20.reuse, R16, R8 ;  /* 0x000000101408723c */ /* 0x044ff00000001808 */
[----:B------:R-:W-:Y:S01]  /*1d40*/  HMMA.16816.F32 R76, R20, R18, R76 ;  /* 0x00000012144c723c */ /* 0x000fe2000000184c */
[----:B------:R-:W-:Y:S07]  /*1d50*/  LDSM.16.M88.4 R16, [R92+0x6000] ;  /* 0x006000005c10783b */ /* 0x000fee0000000200 */
[C---:B---3--:R-:W-:Y:S08]  /*1d60*/  HMMA.16816.F32 R40, R64.reuse, R56, R40 ;  /* 0x000000384028723c */ /* 0x048ff00000001828 */
[C---:B------:R-:W-:Y:S01]  /*1d70*/  HMMA.16816.F32 R36, R64.reuse, R58, R36 ;  /* 0x0000003a4024723c */ /* 0x040fe20000001824 */
[----:B------:R-:W2:Y:S07]  /*1d80*/  LDSM.16.M88.4 R56, [R150+0x2000] ;  /* 0x002000009638783b */ /* 0x000eae0000000200 */
[C---:B------:R-:W-:Y:S08]  /*1d90*/  HMMA.16816.F32 R48, R64.reuse, R60, R48 ;  /* 0x0000003c4030723c */ /* 0x040ff00000001830 */
[----:B------:R-:W-:Y:S08]  /*1da0*/  HMMA.16816.F32 R44, R64, R62, R44 ;  /* 0x0000003e402c723c */ /* 0x000ff0000000182c */
[----:B-1----:R-:W-:Y:S01]  /*1db0*/  HMMA.16816.F32 R60, R72, R68, R8 ;  /* 0x00000044483c723c */ /* 0x002fe20000001808 */
[----:B------:R-:W-:Y:S07]  /*1dc0*/  LDSM.16.M88.4 R8, [R147+0x2000] ;  /* 0x002000009308783b */ /* 0x000fee0000000200 */
[C---:B------:R-:W-:Y:S08]  /*1dd0*/  HMMA.16816.F32 R32, R64.reuse, R52, R32 ;  /* 0x000000344020723c */ /* 0x040ff00000001820 */
[----:B------:R-:W-:Y:S01]  /*1de0*/  HMMA.16816.F32 R24, R64, R54, R24 ;  /* 0x000000364018723c */ /* 0x000fe20000001818 */
[----:B------:R-:W1:Y:S04]  /*1df0*/  LDSM.16.M88.4 R52, [R136+0x800] ;  /* 0x000800008834783b */ /* 0x000e680000000200 */
[----:B------:R-:W-:Y:S03]  /*1e00*/  LDSM.16.M88.4 R64, [R92+0x6800] ;  /* 0x006800005c40783b */ /* 0x000fe60000000200 */
[----:B------:R-:W-:Y:S08]  /*1e10*/  HMMA.16816.F32 R76, R72, R70, R76 ;  /* 0x00000046484c723c */ /* 0x000ff0000000184c */
[C---:B----4-:R-:W-:Y:S08]  /*1e20*/  HMMA.16816.F32 R48, R20.reuse, R12, R48 ;  /* 0x0000000c1430723c */ /* 0x050ff00000001830 */
[----:B------:R-:W-:Y:S01]  /*1e30*/  HMMA.16816.F32 R44, R20, R14, R44 ;  /* 0x0000000e142c723c */ /* 0x000fe2000000182c */
[----:B------:R-:W3:Y:S07]  /*1e40*/  LDSM.16.M88.4 R12, [R148+0x2000] ;  /* 0x00200000940c783b */ /* 0x000eee0000000200 */
[C---:B--2---:R-:W-:Y:S08]  /*1e50*/  HMMA.16816.F32 R68, R56.reuse, R16, R60 ;  /* 0x000000103844723c */ /* 0x044ff0000000183c */
[----:B------:R-:W-:Y:S01]  /*1e60*/  HMMA.16816.F32 R16, R56, R18, R76 ;  /* 0x000000123810723c */ /* 0x000fe2000000184c */
[----:B------:R-:W-:Y:S07]  /*1e70*/  LDSM.16.M88.4 R76, [R136+0x2000] ;  /* 0x00200000884c783b */ /* 0x000fee0000000200 */
[C---:B------:R-:W-:Y:S08]  /*1e80*/  HMMA.16816.F32 R40, R20.reuse, R84, R40 ;  /* 0x000000541428723c */ /* 0x040ff00000001828 */
[C---:B------:R-:W-:Y:S01]  /*1e90*/  HMMA.16816.F32 R36, R20.reuse, R86, R36 ;  /* 0x000000561424723c */ /* 0x040fe20000001824 */
[----:B------:R-:W-:Y:S07]  /*1ea0*/  LDSM.16.M88.4 R84, [R136+0x1800] ;  /* 0x001800008854783b */ /* 0x000fee0000000200 */
[C---:B------:R-:W-:Y:S08]  /*1eb0*/  HMMA.16816.F32 R32, R20.reuse, R80, R32 ;  /* 0x000000501420723c */ /* 0x040ff00000001820 */
[----:B------:R-:W-:Y:S01]  /*1ec0*/  HMMA.16816.F32 R24, R20, R82, R24 ;  /* 0x000000521418723c */ /* 0x000fe20000001818 */
[----:B------:R-:W2:Y:S07]  /*1ed0*/  LDSM.16.M88.4 R20, [R136+0x1000] ;  /* 0x001000008814783b */ /* 0x000eae0000000200 */
[C---:B-1----:R-:W-:Y:S08]  /*1ee0*/  HMMA.16816.F32 R48, R72.reuse, R52, R48 ;  /* 0x000000344830723c */ /* 0x042ff00000001830 */
[----:B------:R-:W-:Y:S01]  /*1ef0*/  HMMA.16816.F32 R60, R72, R54, R44 ;  /* 0x00000036483c723c */ /* 0x000fe2000000182c */
[----:B------:R-:W-:Y:S04]  /*1f00*/  LDSM.16.M88.4 R44, [R146+0x2000] ;  /* 0x00200000922c783b */ /* 0x000fe80000000200 */
[----:B------:R-:W1:Y:S03]  /*1f10*/  LDSM.16.M88.4 R52, [R145+0x2000] ;  /* 0x002000009134783b */ /* 0x000e660000000200 */
[C---:B---3--:R-:W-:Y:S08]  /*1f20*/  HMMA.16816.F32 R68, R12.reuse, R8, R68 ;  /* 0x000000080c44723c */ /* 0x048ff00000001844 */
[----:B------:R-:W-:Y:S01]  /*1f30*/  HMMA.16816.F32 R16, R12, R10, R16 ;  /* 0x0000000a0c10723c */ /* 0x000fe20000001810 */
[----:B------:R-:W3:Y:S07]  /*1f40*/  LDSM.16.M88.4 R8, [R147+0x2800] ;  /* 0x002800009308783b */ /* 0x000eee0000000200 */
[C---:B------:R-:W-:Y:S08]  /*1f50*/  HMMA.16816.F32 R48, R56.reuse, R64, R48 ;  /* 0x000000403830723c */ /* 0x040ff00000001830 */
[----:B------:R-:W-:Y:S01]  /*1f60*/  HMMA.16816.F32 R60, R56, R66, R60 ;  /* 0x00000042383c723c */ /* 0x000fe2000000183c */
[----:B------:R-:W-:Y:S07]  /*1f70*/  LDSM.16.M88.4 R64, [R136+0x2800] ;  /* 0x002800008840783b */ /* 0x000fee0000000200 */
[C---:B--2---:R-:W-:Y:S01]  /*1f80*/  HMMA.16816.F32 R80, R72.reuse, R20, R40 ;  /* 0x000000144850723c */ /* 0x044fe20000001828 */
[----:B------:R-:W2:Y:S07]  /*1f90*/  LDSM.16.M88.4 R40, [R144+0x2000] ;  /* 0x002000009028783b */ /* 0x000eae0000000200 */
[----:B------:R-:W-:Y:S01]  /*1fa0*/  HMMA.16816.F32 R36, R72, R22, R36 ;  /* 0x000000164824723c */ /* 0x000fe20000001824 */
[----:B------:R-:W4:Y:S07]  /*1fb0*/  LDSM.16.M88.4 R20, [R145+0x2800] ;  /* 0x002800009114783b */ /* 0x000f2e0000000200 */
[C---:B-1----:R-:W-:Y:S08]  /*1fc0*/  HMMA.16816.F32 R16, R44.reuse, R54, R16 ;  /* 0x000000362c10723c */ /* 0x042ff00000001810 */
[----:B------:R-:W-:Y:S01]  /*1fd0*/  HMMA.16816.F32 R68, R44, R52, R68 ;  /* 0x000000342c44723c */ /* 0x000fe20000001844 */
[----:B------:R-:W1:Y:S07]  /*1fe0*/  LDSM.16.M88.4 R52, [R147+0x3000] ;  /* 0x003000009334783b */ /* 0x000e6e0000000200 */
[C---:B---3--:R-:W-:Y:S08]  /*1ff0*/  HMMA.16816.F32 R48, R12.reuse, R8, R48 ;  /* 0x000000080c30723c */ /* 0x048ff00000001830 */
[----:B------:R-:W-:Y:S01]  /*2000*/  HMMA.16816.F32 R60, R12, R10, R60 ;  /* 0x0000000a0c3c723c */ /* 0x000fe2000000183c */
[----:B------:R-:W-:Y:S07]  /*2010*/  LDSM.16.M88.4 R8, [R145+0x3000] ;  /* 0x003000009108783b */ /* 0x000fee0000000200 */
[C---:B--2---:R-:W-:Y:S08]  /*2020*/  HMMA.16816.F32 R16, R40.reuse, R78, R16 ;  /* 0x0000004e2810723c */ /* 0x044ff00000001810 */
[----:B------:R-:W-:Y:S08]  /*2030*/  HMMA.16816.F32 R68, R40, R76, R68 ;  /* 0x0000004c2844723c */ /* 0x000ff00000001844 */
[----:B------:R-:W-:Y:S08]  /*2040*/  HMMA.16816.F32 R80, R56, R88, R80 ;  /* 0x000000583850723c */ /* 0x000ff00000001850 */
[----:B----4-:R-:W-:Y:S01]  /*2050*/  HMMA.16816.F32 R48, R44, R20, R48 ;  /* 0x000000142c30723c */ /* 0x010fe20000001830 */
[----:B------:R-:W-:-:S07]  /*2060*/  FMUL.FTZ R16, R16, c[0x0][0x2ec] ;  /* 0x0000bb0010107a20 */ /* 0x000fce0000410000 */
[----:B------:R-:W-:Y:S01]  /*2070*/  HMMA.16816.F32 R36, R56, R90, R36 ;  /* 0x0000005a3824723c */ /* 0x000fe20000001824 */
[----:B------:R-:W-:Y:S02]  /*2080*/  FMUL.FTZ R2, R68, c[0x0][0x2ec] ;  /* 0x0000bb0044027a20 */ /* 0x000fe40000410000 */
[----:B------:R-:W-:Y:S02]  /*2090*/  FMUL.FTZ R68, R69, c[0x0][0x2ec] ;  /* 0x0000bb0045447a20 */ /* 0x000fe40000410000 */
[----:B------:R-:W-:Y:S02]  /*20a0*/  FMUL.FTZ R69, R70, c[0x0][0x2ec] ;  /* 0x0000bb0046457a20 */ /* 0x000fe40000410000 */
[----:B------:R-:W-:Y:S01]  /*20b0*/  FMUL.FTZ R70, R71, c[0x0][0x2ec] ;  /* 0x0000bb0047467a20 */ /* 0x000fe20000410000 */
[----:B------:R-:W-:Y:S01]  /*20c0*/  HMMA.16816.F32 R60, R44, R22, R60 ;  /* 0x000000162c3c723c */ /* 0x000fe2000000183c */
[----:B------:R-:W2:Y:S01]  /*20d0*/  LDSM.16.M88.4 R20, [R92+0x7800] ;  /* 0x007800005c14783b */ /* 0x000ea20000000200 */
[----:B------:R3:W-:Y:S06]  /*20e0*/  MUFU.TANH R71, R16 ;  /* 0x0000001000477308 */ /* 0x0007ec0000002400 */
[----:B------:R-:W-:Y:S02]  /*20f0*/  HMMA.16816.F32 R32, R72, R84, R32 ;  /* 0x000000544820723c */ /* 0x000fe40000001820 */
[----:B------:R-:W4:Y:S06]  /*2100*/  MUFU.TANH R2, R2 ;  /* 0x0000000200027308 */ /* 0x000f2c0000002400 */
[----:B-1----:R-:W-:Y:S02]  /*2110*/  HMMA.16816.F32 R80, R12, R52, R80 ;  /* 0x000000340c50723c */ /* 0x002fe40000001850 */
[----:B------:R-:W-:Y:S06]  /*2120*/  MUFU.TANH R68, R68 ;  /* 0x0000004400447308 */ /* 0x000fec0000002400 */
[----:B------:R-:W-:Y:S02]  /*2130*/  HMMA.16816.F32 R48, R40, R64, R48 ;  /* 0x000000402830723c */ /* 0x000fe40000001830 */
[----:B------:R-:W1:Y:S05]  /*2140*/  MUFU.TANH R69, R69 ;  /* 0x0000004500457308 */ /* 0x000e6a0000002400 */
[----:B------:R-:W-:Y:S01]  /*2150*/  FMUL.FTZ R64, R17, c[0x0][0x2ec] ;  /* 0x0000bb0011407a20 */ /* 0x000fe20000410000 */
[----:B------:R-:W-:Y:S01]  /*2160*/  HMMA.16816.F32 R24, R72, R86, R24 ;  /* 0x000000564818723c */ /* 0x000fe20000001818 */
[----:B------:R-:W-:Y:S01]  /*2170*/  FMUL.FTZ R65, R18, c[0x0][0x2ec] ;  /* 0x0000bb0012417a20 */ /* 0x000fe20000410000 */
[----:B------:R-:W5:Y:S05]  /*2180*/  MUFU.TANH R70, R70 ;  /* 0x0000004600467308 */ /* 0x000f6a0000002400 */
[----:B------:R-:W-:Y:S01]  /*2190*/  FMUL.FTZ R72, R19, c[0x0][0x2ec] ;  /* 0x0000bb0013487a20 */ /* 0x000fe20000410000 */
[----:B------:R-:W-:Y:S01]  /*21a0*/  HMMA.16816.F32 R52, R12, R54, R36 ;  /* 0x000000360c34723c */ /* 0x000fe20000001824 */
[----:B---3--:R-:W3:Y:S01]  /*21b0*/  LDSM.16.M88.4 R16, [R147+0x3800] ;  /* 0x003800009310783b */ /* 0x008ee20000000200 */
[----:B------:R-:W1:Y:S03]  /*21c0*/  MUFU.TANH R65, R65 ;  /* 0x0000004100417308 */ /* 0x000e660000002400 */
[----:B------:R-:W1:Y:S03]  /*21d0*/  LDSM.16.M88.4 R36, [R136+0x3000] ;  /* 0x003000008824783b */ /* 0x000e660000000200 */
[----:B--2---:R-:W-:Y:S01]  /*21e0*/  HMMA.16816.F32 R32, R56, R20, R32 ;  /* 0x000000143820723c */ /* 0x004fe20000001820 */
[----:B------:R-:W-:Y:S01]  /*21f0*/  FMUL.FTZ R48, R48, c[0x0][0x2ec] ;  /* 0x0000bb0030307a20 */ /* 0x000fe20000410000 */
[----:B------:R-:W2:Y:S01]  /*2200*/  MUFU.TANH R64, R64 ;  /* 0x0000004000407308 */ /* 0x000ea20000002400 */
[----:B------:R-:W-:-:S04]  /*2210*/  FMUL.FTZ R49, R49, c[0x0][0x2ec] ;  /* 0x0000bb0031317a20 */ /* 0x000fc80000410000 */
[----:B------:R-:W-:Y:S01]  /*2220*/  FMUL.FTZ R20, R50, c[0x0][0x2ec] ;  /* 0x0000bb0032147a20 */ /* 0x000fe20000410000 */
[----:B------:R-:W-:Y:S01]  /*2230*/  HMMA.16816.F32 R80, R44, R8, R80 ;  /* 0x000000082c50723c */ /* 0x000fe20000001850 */
[----:B------:R-:W-:Y:S01]  /*2240*/  FMUL.FTZ R21, R51, c[0x0][0x2ec] ;  /* 0x0000bb0033157a20 */ /* 0x000fe20000410000 */
[----:B------:R-:W1:Y:S06]  /*2250*/  MUFU.TANH R72, R72 ;  /* 0x0000004800487308 */ /* 0x000e6c0000002400 */
[----:B------:R-:W-:Y:S02]  /*2260*/  HMMA.16816.F32 R24, R56, R22, R24 ;  /* 0x000000163818723c */ /* 0x000fe40000001818 */
[----:B------:R-:W1:Y:S06]  /*2270*/  MUFU.TANH R48, R48 ;  /* 0x0000003000307308 */ /* 0x000e6c0000002400 */
[----:B------:R-:W-:Y:S01]  /*2280*/  HMMA.16816.F32 R52, R44, R10, R52 ;  /* 0x0000000a2c34723c */ /* 0x000fe20000001834 */
[----:B------:R-:W2:Y:S01]  /*2290*/  LDSM.16.M88.4 R8, [R145+0x3800] ;  /* 0x003800009108783b */ /* 0x000ea20000000200 */
[----:B------:R-:W1:Y:S06]  /*22a0*/  MUFU.TANH R20, R20 ;  /* 0x0000001400147308 */ /* 0x000e6c0000002400 */
[----:B------:R-:W-:Y:S02]  /*22b0*/  HMMA.16816.F32 R60, R40, R66, R60 ;  /* 0x00000042283c723c */ /* 0x000fe4000000183c */
[----:B------:R-:W1:Y:S06]  /*22c0*/  MUFU.TANH R49, R49 ;  /* 0x0000003100317308 */ /* 0x000e6c0000002400 */
[C---:B---3--:R-:W-:Y:S02]  /*22d0*/  HMMA.16816.F32 R32, R12.reuse, R16, R32 ;  /* 0x000000100c20723c */ /* 0x048fe40000001820 */
[----:B------:R-:W3:Y:S06]  /*22e0*/  MUFU.TANH R21, R21 ;  /* 0x0000001500157308 */ /* 0x000eec0000002400 */
[----:B------:R-:W-:Y:S01]  /*22f0*/  HMMA.16816.F32 R24, R12, R18, R24 ;  /* 0x000000120c18723c */ /* 0x000fe20000001818 */
[----:B------:R-:W3:Y:S01]  /*2300*/  LDSM.16.M88.4 R12, [R136+0x3800] ;  /* 0x00380000880c783b */ /* 0x000ee20000000200 */
[----:B------:R-:W-:-:S06]  /*2310*/  DEPBAR.LE SB0, 0x0 ;  /* 0x000080000000791a */ /* 0x000fcc0000000000 */
[C---:B-1----:R-:W-:Y:S01]  /*2320*/  HMMA.16816.F32 R80, R40.reuse, R36, R80 ;  /* 0x000000242850723c */ /* 0x042fe20000001850 */
[----:B------:R-:W-:Y:S02]  /*2330*/  FMUL.FTZ R22, R60, c[0x0][0x2ec] ;  /* 0x0000bb003c167a20 */ /* 0x000fe40000410000 */
[----:B------:R-:W-:Y:S02]  /*2340*/  FMUL.FTZ R17, R62, c[0x0][0x2ec] ;  /* 0x0000bb003e117a20 */ /* 0x000fe40000410000 */
[----:B------:R-:W-:Y:S02]  /*2350*/  FMUL.FTZ R23, R61, c[0x0][0x2ec] ;  /* 0x0000bb003d177a20 */ /* 0x000fe40000410000 */
[----:B------:R-:W-:Y:S01]  /*2360*/  LOP3.LUT R36, R31, 0xffffffe0, RZ, 0xc0, !PT ;  /* 0xffffffe01f247812 */ /* 0x000fe200078ec0ff */
[----:B------:R-:W-:Y:S01]  /*2370*/  HMMA.16816.F32 R52, R40, R38, R52 ;  /* 0x000000262834723c */ /* 0x000fe20000001834 */
[----:B------:R-:W-:Y:S01]  /*2380*/  SHF.R.S32.HI R31, RZ, 0x1f, R31 ;  /* 0x0000001fff1f7819 */ /* 0x000fe2000001141f */
[----:B------:R-:W-:Y:S01]  /*2390*/  FMUL.FTZ R63, R63, c[0x0][0x2ec] ;  /* 0x0000bb003f3f7a20 */ /* 0x000fe20000410000 */
[----:B------:R-:W1:Y:S01]  /*23a0*/  MUFU.TANH R22, R22 ;  /* 0x0000001600167308 */ /* 0x000e620000002400 */
[----:B------:R-:W-:Y:S01]  /*23b0*/  IMAD.IADD R37, R29, 0x1, -R36 ;  /* 0x000000011d257824 */ /* 0x000fe200078e0a24 */
[----:B------:R-:W-:Y:S01]  /*23c0*/  LEA.HI R31, R31, R30, RZ, 0x2 ;  /* 0x0000001e1f1f7211 */ /* 0x000fe200078f10ff */
[----:B------:R-:W-:-:S02]  /*23d0*/  IMAD.SHL.U32 R29, R29, 0x2, RZ ;  /* 0x000000021d1d7824 */ /* 0x000fc400078e00ff */
[----:B--2---:R-:W-:Y:S01]  /*23e0*/  HMMA.16816.F32 R32, R44, R8, R32 ;  /* 0x000000082c20723c */ /* 0x004fe20000001820 */
[----:B------:R-:W-:Y:S02]  /*23f0*/  SHF.R.S32.HI R16, RZ, 0x1f, R37 ;  /* 0x0000001fff107819 */ /* 0x000fe40000011425 */
[----:B------:R-:W-:Y:S01]  /*2400*/  LOP3.LUT R163, R31, 0xfffffffc, RZ, 0xc0, !PT ;  /* 0xfffffffc1fa37812 */ /* 0x000fe200078ec0ff */
[----:B------:R-:W2:Y:S01]  /*2410*/  MUFU.TANH R17, R17 ;  /* 0x0000001100117308 */ /* 0x000ea20000002400 */
[----:B------:R-:W-:-:S03]  /*2420*/  LEA.HI R16, R16, R37, RZ, 0x2 ;  /* 0x0000002510107211 */ /* 0x000fc600078f10ff */
[----:B------:R-:W-:Y:S01]  /*2430*/  HMMA.16816.F32 R24, R44, R10, R24 ;  /* 0x0000000a2c18723c */ /* 0x000fe20000001818 */
[----:B------:R-:W-:Y:S01]  /*2440*/  SHF.R.S32.HI R156, RZ, 0x2, R16 ;  /* 0x00000002ff9c7819 */ /* 0x000fe20000011410 */
[----:B------:R-:W-:Y:S02]  /*2450*/  IMAD.SHL.U32 R16, R28, 0x40, RZ ;  /* 0x000000401c107824 */ /* 0x000fe400078e00ff */
[----:B------:R-:W-:Y:S01]  /*2460*/  IMAD.IADD R163, R30, 0x1, -R163 ;  /* 0x000000011ea37824 */ /* 0x000fe200078e0aa3 */
[----:B------:R-:W-:Y:S01]  /*2470*/  IADD3 R37, R93, 0x1, R156 ;  /* 0x000000015d257810 */ /* 0x000fe20007ffe09c */
[----:B------:R-:W-:Y:S01]  /*2480*/  FMUL.FTZ R81, R81, c[0x0][0x2ec] ;  /* 0x0000bb0051517a20 */ /* 0x000fe20000410000 */
[----:B------:R-:W-:Y:S01]  /*2490*/  LOP3.LUT R36, R16, 0x6, R29, 0xf8, !PT ;  /* 0x0000000610247812 */ /* 0x000fe200078ef81d */
[----:B------:R-:W1:Y:S01]  /*24a0*/  MUFU.TANH R23, R23 ;  /* 0x0000001700177308 */ /* 0x000e620000002400 */
[----:B------:R-:W-:Y:S01]  /*24b0*/  IADD3 R37, R6, -c[0x0][0x214], R37 ;  /* 0x8000850006257a10 */ /* 0x000fe20007ffe025 */
[----:B------:R-:W-:Y:S01]  /*24c0*/  FMUL.FTZ R80, R80, c[0x0][0x2ec] ;  /* 0x0000bb0050507a20 */ /* 0x000fe20000410000 */
[----:B------:R-:W-:Y:S01]  /*24d0*/  IADD3 R8, R36, -0x40, RZ ;  /* 0xffffffc024087810 */ /* 0x000fe20007ffe0ff */
[----:B------:R-:W-:Y:S01]  /*24e0*/  FMUL.FTZ R82, R82, c[0x0][0x2ec] ;  /* 0x0000bb0052527a20 */ /* 0x000fe20000410000 */
[----:B------:R-:W-:Y:S01]  /*24f0*/  IADD3 R37, R37, c[0x0][0x2e8], RZ ;  /* 0x0000ba0025257a10 */ /* 0x000fe20007ffe0ff */
[----:B------:R-:W-:-:S02]  /*2500*/  FMUL.FTZ R53, R53, c[0x0][0x2ec] ;  /* 0x0000bb0035357a20 */ /* 0x000fc40000410000 */
[C---:B---3--:R-:W-:Y:S01]  /*2510*/  HMMA.16816.F32 R32, R40.reuse, R12, R32 ;  /* 0x0000000c2820723c */ /* 0x048fe20000001820 */
[C---:B------:R-:W-:Y:S01]  /*2520*/  IADD3 R31, R37.reuse, 0x8, RZ ;  /* 0x00000008251f7810 */ /* 0x040fe20007ffe0ff */
[----:B------:R-:W3:Y:S01]  /*2530*/  MUFU.TANH R18, R63 ;  /* 0x0000003f00127308 */ /* 0x000ee20000002400 */
[-C--:B------:R-:W-:Y:S01]  /*2540*/  IMNMX R37, R37, R6.reuse, PT ;  /* 0x0000000625257217 */ /* 0x080fe20003800200 */
[----:B------:R-:W-:Y:S01]  /*2550*/  FMUL.FTZ R54, R54, c[0x0][0x2ec] ;  /* 0x0000bb0036367a20 */ /* 0x000fe20000410000 */
[----:B------:R-:W-:Y:S01]  /*2560*/  IMNMX R31, R31, R6, PT ;  /* 0x000000061f1f7217 */ /* 0x000fe20003800200 */
[----:B------:R-:W-:Y:S01]  /*2570*/  FMUL.FTZ R83, R83, c[0x0][0x2ec] ;  /* 0x0000bb0053537a20 */ /* 0x000fe20000410000 */
[----:B------:R-:W-:Y:S01]  /*2580*/  IADD3 R6, R36, -0x3f, RZ ;  /* 0xffffffc124067810 */ /* 0x000fe20007ffe0ff */
[----:B------:R-:W-:Y:S01]  /*2590*/  HMMA.16816.F32 R24, R40, R14, R24 ;  /* 0x0000000e2818723c */ /* 0x000fe20000001818 */
[-C--:B------:R-:W-:Y:S01]  /*25a0*/  ISETP.GE.AND P0, PT, R8, R37.reuse, PT ;  /* 0x000000250800720c */ /* 0x080fe20003f06270 */
[----:B------:R-:W1:Y:S01]  /*25b0*/  MUFU.TANH R114, R81 ;  /* 0x0000005100727308 */ /* 0x000e620000002400 */
[----:B------:R-:W-:Y:S01]  /*25c0*/  ISETP.GE.AND P4, PT, R6, R37, PT ;  /* 0x000000250600720c */ /* 0x000fe20003f86270 */
[----:B------:R-:W-:Y:S01]  /*25d0*/  FMUL.FTZ R52, R52, c[0x0][0x2ec] ;  /* 0x0000bb0034347a20 */ /* 0x000fe20000410000 */
[----:B------:R-:W-:Y:S01]  /*25e0*/  ISETP.GE.AND P3, PT, R6, R31, PT ;  /* 0x0000001f0600720c */ /* 0x000fe20003f66270 */
[----:B------:R-:W-:Y:S01]  /*25f0*/  FMUL.FTZ R55, R55, c[0x0][0x2ec] ;  /* 0x0000bb0037377a20 */ /* 0x000fe20000410000 */
[----:B------:R-:W-:-:S02]  /*2600*/  IADD3 R6, R36, -0x38, RZ ;  /* 0xffffffc824067810 */ /* 0x000fc40007ffe0ff */
[----:B------:R-:W-:Y:S01]  /*2610*/  ISETP.GE.AND P5, PT, R8, R31, PT ;  /* 0x0000001f0800720c */ /* 0x000fe20003fa6270 */
[----:B------:R-:W-:Y:S01]  /*2620*/  MUFU.TANH R108, R80 ;  /* 0x00000050006c7308 */ /* 0x000fe20000002400 */
[C---:B------:R-:W-:Y:S02]  /*2630*/  ISETP.GE.AND P1, PT, R6.reuse, R37, PT ;  /* 0x000000250600720c */ /* 0x040fe40003f26270 */
[----:B------:R-:W-:Y:S02]  /*2640*/  ISETP.GE.AND P2, PT, R6, R31, PT ;  /* 0x0000001f0600720c */ /* 0x000fe40003f46270 */
[C---:B------:R-:W-:Y:S01]  /*2650*/  IADD3 R8, R36.reuse, -0x37, RZ ;  /* 0xffffffc924087810 */ /* 0x040fe20007ffe0ff */
[----:B------:R-:W-:Y:S01]  /*2660*/  FMUL.FTZ R33, R33, c[0x0][0x2ec] ;  /* 0x0000bb0021217a20 */ /* 0x000fe20000410000 */
[----:B------:R-:W-:Y:S01]  /*2670*/  IADD3 R6, R36, -0x30, RZ ;  /* 0xffffffd024067810 */ /* 0x000fe20007ffe0ff */
[----:B------:R-:W-:Y:S01]  /*2680*/  MUFU.TANH R123, R82 ;  /* 0x00000052007b7308 */ /* 0x000fe20000002400 */
[----:B----4-:R-:W-:Y:S01]  /*2690*/  FSEL R30, R2, -INF , !P0 ;  /* 0xff800000021e7808 */ /* 0x010fe20004000000 */
[----:B------:R-:W-:Y:S01]  /*26a0*/  FMUL.FTZ R32, R32, c[0x0][0x2ec] ;  /* 0x0000bb0020207a20 */ /* 0x000fe20000410000 */
[----:B------:R-:W-:Y:S01]  /*26b0*/  IADD3 R2, R36, -0x2f, RZ ;  /* 0xffffffd124027810 */ /* 0x000fe20007ffe0ff */
[----:B------:R-:W-:Y:S01]  /*26c0*/  FMUL.FTZ R34, R34, c[0x0][0x2ec] ;  /* 0x0000bb0022227a20 */ /* 0x000fe20000410000 */
[----:B------:R-:W-:Y:S01]  /*26d0*/  FSEL R69, R69, -INF , !P5 ;  /* 0xff80000045457808 */ /* 0x000fe20006800000 */
[----:B------:R-:W-:Y:S01]  /*26e0*/  FMUL.FTZ R24, R24, c[0x0][0x2ec] ;  /* 0x0000bb0018187a20 */ /* 0x000fe20000410000 */
[----:B------:R-:W-:Y:S01]  /*26f0*/  FSEL R68, R68, -INF , !P4 ;  /* 0xff80000044447808 */ /* 0x000fe20006000000 */
[----:B------:R-:W4:Y:S01]  /*2700*/  MUFU.TANH R120, R33 ;  /* 0x0000002100787308 */ /* 0x000f220000002400 */
[----:B-----5:R-:W-:Y:S01]  /*2710*/  FSEL R29, R70, -INF , !P3 ;  /* 0xff800000461d7808 */ /* 0x020fe20005800000 */
[----:B------:R-:W-:Y:S01]  /*2720*/  FMUL.FTZ R116, R25, c[0x0][0x2ec] ;  /* 0x0000bb0019747a20 */ /* 0x000fe20000410000 */
[----:B------:R-:W-:Y:S01]  /*2730*/  ISETP.GE.AND P0, PT, R8, R37, PT ;  /* 0x000000250800720c */ /* 0x000fe20003f06270 */
[----:B------:R-:W-:Y:S01]  /*2740*/  FMUL.FTZ R25, R26, c[0x0][0x2ec] ;  /* 0x0000bb001a197a20 */ /* 0x000fe20000410000 */
[----:B------:R-:W-:-:S02]  /*2750*/  ISETP.GE.AND P5, PT, R8, R31, PT ;  /* 0x0000001f0800720c */ /* 0x000fc40003fa6270 */
[C---:B------:R-:W-:Y:S01]  /*2760*/  ISETP.GE.AND P4, PT, R6.reuse, R37, PT ;  /* 0x000000250600720c */ /* 0x040fe20003f86270 */
[----:B------:R-:W-:Y:S01]  /*2770*/  MUFU.TANH R112, R53 ;  /* 0x0000003500707308 */ /* 0x000fe20000002400 */
[----:B------:R-:W-:Y:S02]  /*2780*/  ISETP.GE.AND P3, PT, R6, R31, PT ;  /* 0x0000001f0600720c */ /* 0x000fe40003f66270 */
[----:B------:R-:W-:Y:S02]  /*2790*/  FSEL R12, R71, -INF , !P1 ;  /* 0xff800000470c7808 */ /* 0x000fe40004800000 */
[----:B------:R-:W-:Y:S02]  /*27a0*/  FSEL R65, R65, -INF , !P2 ;  /* 0xff80000041417808 */ /* 0x000fe40005000000 */
[----:B------:R-:W-:Y:S01]  /*27b0*/  IADD3 R6, R36, -0x28, RZ ;  /* 0xffffffd824067810 */ /* 0x000fe20007ffe0ff */
[----:B------:R-:W5:Y:S01]  /*27c0*/  MUFU.TANH R121, R54 ;  /* 0x0000003600797308 */ /* 0x000f620000002400 */
[----:B------:R-:W-:-:S02]  /*27d0*/  ISETP.GE.AND P1, PT, R2, R37, PT ;  /* 0x000000250200720c */ /* 0x000fc40003f26270 */
[----:B------:R-:W-:Y:S02]  /*27e0*/  ISETP.GE.AND P2, PT, R2, R31, PT ;  /* 0x0000001f0200720c */ /* 0x000fe40003f46270 */
[----:B------:R-:W-:Y:S02]  /*27f0*/  IADD3 R2, R36, -0x27, RZ ;  /* 0xffffffd924027810 */ /* 0x000fe40007ffe0ff */
[----:B------:R-:W-:Y:S01]  /*2800*/  FSEL R64, R64, -INF , !P0 ;  /* 0xff80000040407808 */ /* 0x000fe20004000000 */
[----:B------:R1:W-:Y:S01]  /*2810*/  MUFU.TANH R118, R24 ;  /* 0x0000001800767308 */ /* 0x0003e20000002400 */
[----:B------:R-:W-:Y:S02]  /*2820*/  FSEL R19, R72, -INF , !P5 ;  /* 0xff80000048137808 */ /* 0x000fe40006800000 */
[C---:B------:R-:W-:Y:S02]  /*2830*/  ISETP.GE.AND P0, PT, R6.reuse, R37, PT ;  /* 0x000000250600720c */ /* 0x040fe40003f06270 */
[----:B------:R-:W-:-:S02]  /*2840*/  ISETP.GE.AND P5, PT, R6, R31, PT ;  /* 0x0000001f0600720c */ /* 0x000fc40003fa6270 */
[----:B------:R-:W-:Y:S01]  /*2850*/  FSEL R6, R48, -INF , !P4 ;  /* 0xff80000030067808 */ /* 0x000fe20006000000 */
[----:B------:R-:W2:Y:S01]  /*2860*/  MUFU.TANH R113, R83 ;  /* 0x0000005300717308 */ /* 0x000ea20000002400 */
[----:B------:R-:W-:Y:S02]  /*2870*/  FSEL R13, R20, -INF , !P3 ;  /* 0xff800000140d7808 */ /* 0x000fe40005800000 */
[C---:B------:R-:W-:Y:S02]  /*2880*/  ISETP.GE.AND P4, PT, R2.reuse, R37, PT ;  /* 0x000000250200720c */ /* 0x040fe40003f86270 */
[----:B------:R-:W-:Y:S02]  /*2890*/  ISETP.GE.AND P3, PT, R2, R31, PT ;  /* 0x0000001f0200720c */ /* 0x000fe40003f66270 */
[----:B------:R-:W-:Y:S01]  /*28a0*/  IADD3 R2, R36, -0x20, RZ ;  /* 0xffffffe024027810 */ /* 0x000fe20007ffe0ff */
[----:B-1----:R-:W-:Y:S01]  /*28b0*/  FMUL.FTZ R24, R27, c[0x0][0x2ec] ;  /* 0x0000bb001b187a20 */ /* 0x002fe20000410000 */
[----:B------:R-:W-:Y:S01]  /*28c0*/  FSEL R10, R49, -INF , !P1 ;  /* 0xff800000310a7808 */ /* 0x000fe20004800000 */
[----:B------:R-:W1:Y:S01]  /*28d0*/  MUFU.TANH R110, R52 ;  /* 0x00000034006e7308 */ /* 0x000e620000002400 */
[----:B------:R-:W-:-:S02]  /*28e0*/  FSEL R15, R21, -INF , !P2 ;  /* 0xff800000150f7808 */ /* 0x000fc40005000000 */
[C---:B------:R-:W-:Y:S02]  /*28f0*/  ISETP.GE.AND P1, PT, R2.reuse, R37, PT ;  /* 0x000000250200720c */ /* 0x040fe40003f26270 */
[----:B------:R-:W-:Y:S02]  /*2900*/  ISETP.GE.AND P2, PT, R2, R31, PT ;  /* 0x0000001f0200720c */ /* 0x000fe40003f46270 */
[C---:B------:R-:W-:Y:S01]  /*2910*/  IADD3 R2, R36.reuse, -0x1f, RZ ;  /* 0xffffffe124027810 */ /* 0x040fe20007ffe0ff */
[----:B------:R-:W1:Y:S01]  /*2920*/  MUFU.TANH R115, R55 ;  /* 0x0000003700737308 */ /* 0x000e620000002400 */
[----:B------:R-:W-:Y:S02]  /*2930*/  IADD3 R14, R36, -0x18, RZ ;  /* 0xffffffe8240e7810 */ /* 0x000fe40007ffe0ff */
[----:B------:R-:W-:Y:S02]  /*2940*/  FSEL R8, R22, -INF , !P0 ;  /* 0xff80000016087808 */ /* 0x000fe40004000000 */
[----:B--2---:R-:W-:-:S02]  /*2950*/  FSEL R11, R17, -INF , !P5 ;  /* 0xff800000110b7808 */ /* 0x004fc40006800000 */
[C---:B------:R-:W-:Y:S01]  /*2960*/  ISETP.GE.AND P0, PT, R2.reuse, R37, PT ;  /* 0x000000250200720c */ /* 0x040fe20003f06270 */
[----:B------:R2:W1:Y:S01]  /*2970*/  MUFU.TANH R122, R32 ;  /* 0x00000020007a7308 */ /* 0x0004620000002400 */
[----:B------:R-:W-:Y:S02]  /*2980*/  ISETP.GE.AND P5, PT, R2, R31, PT ;  /* 0x0000001f0200720c */ /* 0x000fe40003fa6270 */
[----:B------:R-:W-:Y:S02]  /*2990*/  FSEL R2, R23, -INF , !P4 ;  /* 0xff80000017027808 */ /* 0x000fe40006000000 */
[----:B---3--:R-:W-:Y:S02]  /*29a0*/  FSEL R9, R18, -INF , !P3 ;  /* 0xff80000012097808 */ /* 0x008fe40005800000 */
[----:B------:R-:W-:Y:S01]  /*29b0*/  IADD3 R20, R36, -0xf, RZ ;  /* 0xfffffff124147810 */ /* 0x000fe20007ffe0ff */
[----:B------:R-:W3:Y:S01]  /*29c0*/  MUFU.TANH R117, R34 ;  /* 0x0000002200757308 */ /* 0x000ee20000002400 */
[----:B------:R-:W-:-:S02]  /*29d0*/  ISETP.GE.AND P4, PT, R14, R37, PT ;  /* 0x000000250e00720c */ /* 0x000fc40003f86270 */
[----:B------:R-:W-:Y:S01]  /*29e0*/  ISETP.GE.AND P3, PT, R14, R31, PT ;  /* 0x0000001f0e00720c */ /* 0x000fe20003f66270 */
[----:B------:R-:W-:Y:S01]  /*29f0*/  FMUL.FTZ R14, R35, c[0x0][0x2ec] ;  /* 0x0000bb00230e7a20 */ /* 0x000fe20000410000 */
[----:B------:R-:W-:Y:S02]  /*2a00*/  FSEL R114, R114, -INF , !P0 ;  /* 0xff80000072727808 */ /* 0x000fe40004000000 */
[----:B------:R-:W-:Y:S01]  /*2a10*/  ISETP.GE.AND P0, PT, R20, R37, PT ;  /* 0x000000251400720c */ /* 0x000fe20003f06270 */
[----:B------:R-:W-:Y:S01]  /*2a20*/  MUFU.TANH R116, R116 ;  /* 0x0000007400747308 */ /* 0x000fe20000002400 */
[----:B--2---:R-:W-:Y:S02]  /*2a30*/  IADD3 R32, R36, -0x17, RZ ;  /* 0xffffffe924207810 */ /* 0x004fe40007ffe0ff */
[----:B----4-:R-:W-:Y:S02]  /*2a40*/  FSEL R120, R120, -INF , !P0 ;  /* 0xff80000078787808 */ /* 0x010fe40004000000 */
[----:B------:R-:W-:-:S02]  /*2a50*/  FSEL R108, R108, -INF , !P1 ;  /* 0xff8000006c6c7808 */ /* 0x000fc40004800000 */
[----:B------:R-:W-:Y:S01]  /*2a60*/  ISETP.GE.AND P0, PT, R28, 0x2, PT ;  /* 0x000000021c00780c */ /* 0x000fe20003f06270 */
[----:B------:R-:W2:Y:S01]  /*2a70*/  MUFU.TANH R14, R14 ;  /* 0x0000000e000e7308 */ /* 0x000ea20000002400 */
[----:B------:R-:W-:Y:S02]  /*2a80*/  ISETP.GE.AND P1, PT, R32, R37, PT ;  /* 0x000000252000720c */ /* 0x000fe40003f26270 */
[----:B------:R-:W-:Y:S02]  /*2a90*/  IADD3 R22, R36, -0x10, RZ ;  /* 0xfffffff024167810 */ /* 0x000fe40007ffe0ff */
[----:B------:R-:W-:Y:S02]  /*2aa0*/  FSEL R123, R123, -INF , !P2 ;  /* 0xff8000007b7b7808 */ /* 0x000fe40005000000 */
[----:B-----5:R-:W-:Y:S01]  /*2ab0*/  FSEL R121, R121, -INF , !P3 ;  /* 0xff80000079797808 */ /* 0x020fe20005800000 */
[----:B------:R-:W4:Y:S01]  /*2ac0*/  MUFU.TANH R25, R25 ;  /* 0x0000001900197308 */ /* 0x000f220000002400 */
[----:B------:R-:W-:-:S02]  /*2ad0*/  FSEL R112, R112, -INF , !P1 ;  /* 0xff80000070707808 */ /* 0x000fc40004800000 */
[----:B------:R-:W-:Y:S01]  /*2ae0*/  IADD3 R18, R36, -0x8, RZ ;  /* 0xfffffff824127810 */ /* 0x000fe20007ffe0ff */
[----:B------:R-:W-:Y:S01]  /*2af0*/  BAR.SYNC.DEFER_BLOCKING 0x0 ;  /* 0x0000000000007b1d */ /* 0x000fe20000010000 */
[----:B------:R-:W-:Y:S02]  /*2b00*/  ISETP.GE.AND P2, PT, R22, R37, PT ;  /* 0x000000251600720c */ /* 0x000fe40003f46270 */
[-C--:B------:R-:W-:Y:S02]  /*2b10*/  ISETP.GE.AND P3, PT, R32, R31.reuse, PT ;  /* 0x0000001f2000720c */ /* 0x080fe40003f66270 */
[----:B------:R-:W-:Y:S01]  /*2b20*/  ISETP.GE.AND P1, PT, R22, R31, PT ;  /* 0x0000001f1600720c */ /* 0x000fe20003f26270 */
[----:B------:R-:W5:Y:S01]  /*2b30*/  MUFU.TANH R24, R24 ;  /* 0x0000001800187308 */ /* 0x000f620000002400 */
[----:B------:R-:W-:Y:S02]  /*2b40*/  IADD3 R36, R36, -0x7, RZ ;  /* 0xfffffff924247810 */ /* 0x000fe40007ffe0ff */
[----:B------:R-:W-:-:S02]  /*2b50*/  FSEL R113, R113, -INF , !P5 ;  /* 0xff80000071717808 */ /* 0x000fc40006800000 */
[----:B-1----:R-:W-:Y:S02]  /*2b60*/  FSEL R110, R110, -INF , !P4 ;  /* 0xff8000006e6e7808 */ /* 0x002fe40006000000 */
[----:B------:R-:W-:Y:S02]  /*2b70*/  FSEL R115, R115, -INF , !P3 ;  /* 0xff80000073737808 */ /* 0x000fe40005800000 */
[----:B------:R-:W-:Y:S02]  /*2b80*/  FSEL R122, R122, -INF , !P2 ;  /* 0xff8000007a7a7808 */ /* 0x000fe40005000000 */
[----:B---3--:R-:W-:Y:S02]  /*2b90*/  FSEL R117, R117, -INF , !P1 ;  /* 0xff80000075757808 */ /* 0x008fe40004800000 */
[-C--:B------:R-:W-:Y:S02]  /*2ba0*/  ISETP.GE.AND P5, PT, R18, R37.reuse, PT ;  /* 0x000000251200720c */ /* 0x080fe40003fa6270 */
[----:B------:R-:W-:-:S02]  /*2bb0*/  ISETP.GE.AND P4, PT, R36, R37, PT ;  /* 0x000000252400720c */ /* 0x000fc40003f86270 */
[-C--:B------:R-:W-:Y:S02]  /*2bc0*/  ISETP.GE.AND P3, PT, R20, R31.reuse, PT ;  /* 0x0000001f1400720c */ /* 0x080fe40003f66270 */
[-C--:B------:R-:W-:Y:S02]  /*2bd0*/  ISETP.GE.AND P2, PT, R18, R31.reuse, PT ;  /* 0x0000001f1200720c */ /* 0x080fe40003f46270 */
[----:B------:R-:W-:Y:S02]  /*2be0*/  ISETP.GE.AND P1, PT, R36, R31, PT ;  /* 0x0000001f2400720c */ /* 0x000fe40003f26270 */
[----:B--2---:R-:W-:Y:S02]  /*2bf0*/  FSEL R27, R14, -INF , !P3 ;  /* 0xff8000000e1b7808 */ /* 0x004fe40005800000 */
[----:B------:R-:W-:Y:S02]  /*2c00*/  FSEL R118, R118, -INF , !P5 ;  /* 0xff80000076767808 */ /* 0x000fe40006800000 */
[----:B------:R-:W-:-:S02]  /*2c10*/  FSEL R116, R116, -INF , !P4 ;  /* 0xff80000074747808 */ /* 0x000fc40006000000 */
[----:B----4-:R-:W-:Y:S02]  /*2c20*/  FSEL R25, R25, -INF , !P2 ;  /* 0xff80000019197808 */ /* 0x010fe40005000000 */
[----:B-----5:R-:W-:Y:S01]  /*2c30*/  FSEL R24, R24, -INF , !P1 ;  /* 0xff80000018187808 */ /* 0x020fe20004800000 */
        /* <DEDUP_REMOVED lines=60> */
.L_x_6424:
[----:B------:R-:W-:-:S04]  /*3000*/  ULEA UR6, -UR6, URZ, 0x6 ;  /* 0x0000003f06067291 */ /* 0x000fc8000f8e313f */
[----:B------:R-:W-:Y:S02]  /*3010*/  USHF.R.S32.HI UR4, URZ, 0x1f, UR6 ;  /* 0x0000001f3f047899 */ /* 0x000fe40008011406 */
[----:B------:R-:W-:-:S04]  /*3020*/  MOV R3, UR6 ;  /* 0x0000000600037c02 */ /* 0x000fc80008000f00 */
[----:B------:R-:W-:Y:S02]  /*3030*/  MOV R4, UR4 ;  /* 0x0000000400047c02 */ /* 0x000fe40008000f00 */
.L_x_6425:
        /* <DEDUP_REMOVED lines=20> */
.L_x_6423:
        /* <DEDUP_REMOVED lines=27> */
[----:B-1----:R-:W-:Y:S02]  /*3330*/  FMNMX.FTZ R17, R25, R4, !PT ;  /* 0x0000000419117209 */ /* 0x002fe40007810000 */
[----:B------:R-:W-:Y:S02]  /*3340*/  FMNMX.FTZ R14, R116, R3, !PT ;  /* 0x00000003740e7209 */ /* 0x000fe40007810000 */
        /* <DEDUP_REMOVED lines=36> */
[----:B------:R-:W2:Y:S01]  /*3590*/  MUFU.EX2 R105, R105 ;  /* 0x0000006900697308 */ /* 0x000ea20000000800 */
[--C-:B------:R-:W-:Y:S01]  /*35a0*/  FFMA.FTZ R101, R6, c[0x0][0x23c], -R119.reuse ;  /* 0x00008f0006657a23 */ /* 0x100fe20000010877 */
[----:B------:R-:W-:Y:S01]  /*35b0*/  LDSM.16.MT88.4 R16, [R142+0x8800] ;  /* 0x008800008e10783b */ /* 0x000fe20000004200 */
[--C-:B------:R-:W-:Y:S02]  /*35c0*/  FFMA.FTZ R30, R10, c[0x0][0x23c], -R119.reuse ;  /* 0x00008f000a1e7a23 */ /* 0x100fe40000010877 */
[----:B------:R-:W-:Y:S01]  /*35d0*/  FFMA.FTZ R31, R8, c[0x0][0x23c], -R119 ;  /* 0x00008f00081f7a23 */ /* 0x000fe20000010877 */
[----:B------:R-:W3:Y:S01]  /*35e0*/  LDSM.16.MT88.4 R4, [R140+0xa000] ;  /* 0x00a000008c04783b */ /* 0x000ee20000004200 */
[--C-:B------:R-:W-:Y:S01]  /*35f0*/  FFMA.FTZ R34, R13, c[0x0][0x23c], -R26.reuse ;  /* 0x00008f000d227a23 */ /* 0x100fe2000001081a */
[----:B------:R-:W-:Y:S01]  /*3600*/  MUFU.EX2 R103, R103 ;  /* 0x0000006700677308 */ /* 0x000fe20000000800 */
[----:B------:R-:W-:-:S02]  /*3610*/  FFMA.FTZ R29, R15, c[0x0][0x23c], -R26 ;  /* 0x00008f000f1d7a23 */ /* 0x000fc4000001081a */
[--C-:B------:R-:W-:Y:S01]  /*3620*/  FFMA.FTZ R33, R11, c[0x0][0x23c], -R26.reuse ;  /* 0x00008f000b217a23 */ /* 0x100fe2000001081a */
[----:B------:R-:W4:Y:S01]  /*3630*/  LDSM.16.MT88.4 R12, [R141+0x8800] ;  /* 0x008800008d0c783b */ /* 0x000f220000004200 */
[----:B------:R-:W-:Y:S02]  /*3640*/  FFMA.FTZ R0, R9, c[0x0][0x23c], -R26 ;  /* 0x00008f0009007a23 */ /* 0x000fe4000001081a */
[--C-:B------:R-:W-:Y:S01]  /*3650*/  FFMA.FTZ R2, R2, c[0x0][0x23c], -R119.reuse ;  /* 0x00008f0002027a23 */ /* 0x100fe20000010877 */
[----:B------:R-:W5:Y:S01]  /*3660*/  MUFU.EX2 R32, R32 ;  /* 0x0000002000207308 */ /* 0x000f620000000800 */
[----:B------:R-:W1:Y:S01]  /*3670*/  LDSM.16.MT88.4 R8, [R140+0x8800] ;  /* 0x008800008c08783b */ /* 0x000e620000004200 */
[----:B--2---:R-:W-:Y:S01]  /*3680*/  F2FP.PACK_AB R64, R102, R105 ;  /* 0x000000696640723e */ /* 0x004fe200000000ff */
        /* <DEDUP_REMOVED lines=8> */
[----:B------:R-:W2:Y:S01]  /*3710*/  MUFU.EX2 R106, R106 ;  /* 0x0000006a006a7308 */ /* 0x000ea20000000800 */
        /* <DEDUP_REMOVED lines=20> */
[----:B------:R-:W2:Y:S01]  /*3860*/  MUFU.EX2 R30, R30 ;  /* 0x0000001e001e7308 */ /* 0x000ea20000000800 */
[----:B------:R-:W-:-:S04]  /*3870*/  FADD.FTZ R104, R104, R107 ;  /* 0x0000006b68687221 */ /* 0x000fc80000010000 */
[----:B------:R-:W-:Y:S01]  /*3880*/  FADD.FTZ R35, R35, R104 ;  /* 0x0000006823237221 */ /* 0x000fe20000010000 */
[C---:B------:R-:W-:Y:S02]  /*3890*/  HMMA.16816.F32 R88, R64.reuse, R84, RZ ;  /* 0x000000544058723c */ /* 0x040fe400000018ff */
[----:B------:R-:W-:Y:S06]  /*38a0*/  MUFU.EX2 R31, R31 ;  /* 0x0000001f001f7308 */ /* 0x000fec0000000800 */
[C---:B------:R-:W-:Y:S02]  /*38b0*/  HMMA.16816.F32 R80, R64.reuse, R76, RZ ;  /* 0x0000004c4050723c */ /* 0x040fe400000018ff */
[----:B------:R-:W-:Y:S06]  /*38c0*/  MUFU.EX2 R2, R2 ;  /* 0x0000000200027308 */ /* 0x000fec0000000800 */
[C---:B-1----:R-:W-:Y:S02]  /*38d0*/  HMMA.16816.F32 R72, R64.reuse, R68, RZ ;  /* 0x000000444048723c */ /* 0x042fe400000018ff */
[----:B------:R-:W-:Y:S06]  /*38e0*/  MUFU.EX2 R34, R34 ;  /* 0x0000002200227308 */ /* 0x000fec0000000800 */
[C---:B------:R-:W-:Y:S02]  /*38f0*/  HMMA.16816.F32 R84, R64.reuse, R86, RZ ;  /* 0x000000564054723c */ /* 0x040fe400000018ff */
[----:B------:R-:W1:Y:S06]  /*3900*/  MUFU.EX2 R29, R29 ;  /* 0x0000001d001d7308 */ /* 0x000e6c0000000800 */
        /* <DEDUP_REMOVED lines=43> */
[----:B------:R-:W3:Y:S06]  /*3bc0*/  MUFU.EX2 R117, R117 ;  /* 0x0000007500757308 */ /* 0x000eec0000000800 */
[C---:B------:R-:W-:Y:S01]  /*3bd0*/  HMMA.16816.F32 R76, R4.reuse, R14, R76 ;  /* 0x0000000e044c723c */ /* 0x040fe2000000184c */
[----:B------:R-:W4:Y:S01]  /*3be0*/  LDSM.16.MT88.4 R12, [R141+0xa800] ;  /* 0x00a800008d0c783b */ /* 0x000f220000004200 */
[----:B------:R-:W-:Y:S06]  /*3bf0*/  MUFU.EX2 R119, R119 ;  /* 0x0000007700777308 */ /* 0x000fec0000000800 */
[C---:B------:R-:W-:Y:S02]  /*3c00*/  HMMA.16816.F32 R72, R4.reuse, R8, R72 ;  /* 0x000000080448723c */ /* 0x040fe40000001848 */
[----:B------:R-:W5:Y:S06]  /*3c10*/  MUFU.EX2 R166, R166 ;  /* 0x000000a600a67308 */ /* 0x000f6c0000000800 */
        /* <DEDUP_REMOVED lines=11> */
[C---:B-1----:R-:W-:Y:S08]  /*3cd0*/  HMMA.16816.F32 R60, R4.reuse, R8, R60 ;  /* 0x00000008043c723c */ /* 0x042ff0000000183c */
[C---:B------:R-:W-:Y:S01]  /*3ce0*/  HMMA.16816.F32 R64, R4.reuse, R10, R64 ;  /* 0x0000000a0440723c */ /* 0x040fe20000001840 */
[----:B------:R-:W1:Y:S07]  /*3cf0*/  LDSM.16.MT88.4 R8, [R140+0x9000] ;  /* 0x009000008c08783b */ /* 0x000e6e0000004200 */
        /* <DEDUP_REMOVED lines=60> */
[C---:B------:R-:W-:Y:S08]  /*40c0*/  HMMA.16816.F32 R80, R4.reuse, R24, R80 ;  /* 0x000000180450723c */ /* 0x040ff00000001850 */
[C---:B------:R-:W-:Y:S08]  /*40d0*/  HMMA.16816.F32 R76, R4.reuse, R26, R76 ;  /* 0x0000001a044c723c */ /* 0x040ff0000000184c */
[C---:B---3--:R-:W-:Y:S08]  /*40e0*/  HMMA.16816.F32 R72, R4.reuse, R20, R72 ;  /* 0x000000140448723c */ /* 0x048ff00000001848 */
[C---:B------:R-:W-:Y:S08]  /*40f0*/  HMMA.16816.F32 R68, R4.reuse, R22, R68 ;  /* 0x000000160444723c */ /* 0x040ff00000001844 */
[C---:B--2---:R-:W-:Y:S08]  /*4100*/  HMMA.16816.F32 R44, R4.reuse, R16, R44 ;  /* 0x00000010042c723c */ /* 0x044ff0000000182c */
[C---:B------:R-:W-:Y:S08]  /*4110*/  HMMA.16816.F32 R48, R4.reuse, R18, R48 ;  /* 0x000000120430723c */ /* 0x040ff00000001830 */
[C---:B----4-:R-:W-:Y:S08]  /*4120*/  HMMA.16816.F32 R52, R4.reuse, R12, R52 ;  /* 0x0000000c0434723c */ /* 0x050ff00000001834 */
[C---:B------:R-:W-:Y:S08]  /*4130*/  HMMA.16816.F32 R56, R4.reuse, R14, R56 ;  /* 0x0000000e0438723c */ /* 0x040ff00000001838 */
[C---:B-1----:R-:W-:Y:S08]  /*4140*/  HMMA.16816.F32 R60, R4.reuse, R8, R60 ;  /* 0x00000008043c723c */ /* 0x042ff0000000183c */
        /* <DEDUP_REMOVED lines=10> */
.L_x_6430:
        /* <DEDUP_REMOVED lines=64> */
.L_x_6427:
        /* <DEDUP_REMOVED lines=11> */
[----:B------:R-:W-:Y:S02]  /*46a0*/  IADD3 R168, P0, R2, UR9, RZ ;  /* 0x0000000902a87c10 */ /* 0x000fe4000ff1e0ff */
[----:B------:R1:W-:Y:S02]  /*46b0*/  LDGSTS.E.BYPASS.LTC128B.128 [R157+0xa000], [R152.64+0x80] ;  /* 0x0a000080989d7fae */ /* 0x0003e4000b901d4a */
[----:B------:R-:W-:Y:S02]  /*46c0*/  IADD3.X R169, R3, UR5, RZ, P0, !PT ;  /* 0x0000000503a97c10 */ /* 0x000fe400087fe4ff */
[----:B------:R-:W-:Y:S03]  /*46d0*/  ISETP.GE.AND P0, PT, R165, 0x1, PT ;  /* 0x00000001a500780c */ /* 0x000fe60003f06270 */
[----:B------:R2:W-:Y:S07]  /*46e0*/  LDGSTS.E.BYPASS.LTC128B.128 [R157+0x8800], [R100.64] ;  /* 0x08800000649d7fae */ /* 0x0005ee000b901d4a */
[----:B------:R2:W-:Y:S07]  /*46f0*/  LDGSTS.E.BYPASS.LTC128B.128 [R157+0xa800], [R100.64+0x80] ;  /* 0x0a800080649d7fae */ /* 0x0005ee000b901d4a */
[----:B------:R3:W-:Y:S07]  /*4700*/  LDGSTS.E.BYPASS.LTC128B.128 [R157+0x9000], [R2.64] ;  /* 0x09000000029d7fae */ /* 0x0007ee000b901d4a */
[----:B------:R3:W-:Y:S07]  /*4710*/  LDGSTS.E.BYPASS.LTC128B.128 [R157+0xb000], [R2.64+0x80] ;  /* 0x0b000080029d7fae */ /* 0x0007ee000b901d4a */
[----:B------:R4:W-:Y:S07]  /*4720*/  LDGSTS.E.BYPASS.LTC128B.128 [R157+0x9800], [R168.64] ;  /* 0x09800000a89d7fae */ /* 0x0009ee000b901d4a */
[----:B------:R4:W-:Y:S07]  /*4730*/  LDGSTS.E.BYPASS.LTC128B.128 [R157+0xb800], [R168.64+0x80] ;  /* 0x0b800080a89d7fae */ /* 0x0009ee000b901d4a */
[----:B------:R-:W-:Y:S07]  /*4740*/  LDSM.16.M88.4 R104, [R150] ;  /* 0x000000009668783b */ /* 0x000fee0000000200 */
[----:B------:R-:W5:Y:S07]  /*4750*/  LDSM.16.M88.4 R108, [R149] ;  /* 0x00000000956c783b */ /* 0x000f6e0000000200 */
[----:B------:R-:W1:Y:S07]  /*4760*/  LDSM.16.M88.4 R112, [R149+0x800] ;  /* 0x000800009570783b */ /* 0x000e6e0000000200 */
[----:B------:R-:W1:Y:S07]  /*4770*/  LDSM.16.M88.4 R116, [R149+0x1000] ;  /* 0x001000009574783b */ /* 0x000e6e0000000200 */
[----:B------:R-:W0:Y:S07]  /*4780*/  LDGDEPBAR ;  /* 0x00000000000079af */ /* 0x000e2e0000000000 */
[----:B------:R-:W2:Y:S07]  /*4790*/  LDSM.16.M88.4 R120, [R149+0x1800] ;  /* 0x001800009578783b */ /* 0x000eae0000000200 */
[----:B------:R-:W-:Y:S01]  /*47a0*/  LDSM.16.M88.4 R124, [R148] ;  /* 0x00000000947c783b */ /* 0x000fe20000000200 */
[C---:B-----5:R-:W-:Y:S06]  /*47b0*/  HMMA.16816.F32 R4, R104.reuse, R108, RZ ;  /* 0x0000006c6804723c */ /* 0x060fec00000018ff */
[----:B------:R-:W5:Y:S02]  /*47c0*/  LDSM.16.M88.4 R128, [R147] ;  /* 0x000000009380783b */ /* 0x000f640000000200 */
[C---:B------:R-:W-:Y:S05]  /*47d0*/  HMMA.16816.F32 R8, R104.reuse, R110, RZ ;  /* 0x0000006e6808723c */ /* 0x040fea00000018ff */
[----:B------:R-:W3:Y:S03]  /*47e0*/  LDSM.16.M88.4 R108, [R139] ;  /* 0x000000008b6c783b */ /* 0x000ee60000000200 */
[C---:B-1----:R-:W-:Y:S08]  /*47f0*/  HMMA.16816.F32 R12, R104.reuse, R112, RZ ;  /* 0x00000070680c723c */ /* 0x042ff000000018ff */
[C---:B------:R-:W-:Y:S01]  /*4800*/  HMMA.16816.F32 R16, R104.reuse, R114, RZ ;  /* 0x000000726810723c */ /* 0x040fe200000018ff */
[----:B------:R-:W1:Y:S07]  /*4810*/  LDSM.16.M88.4 R112, [R138] ;  /* 0x000000008a70783b */ /* 0x000e6e0000000200 */
[C---:B------:R-:W-:Y:S08]  /*4820*/  HMMA.16816.F32 R20, R104.reuse, R116, RZ ;  /* 0x000000746814723c */ /* 0x040ff000000018ff */
[C---:B------:R-:W-:Y:S01]  /*4830*/  HMMA.16816.F32 R24, R104.reuse, R118, RZ ;  /* 0x000000766818723c */ /* 0x040fe200000018ff */
[----:B------:R-:W-:Y:S07]  /*4840*/  LDSM.16.M88.4 R116, [R146] ;  /* 0x000000009274783b */ /* 0x000fee0000000200 */
[C---:B--2---:R-:W-:Y:S08]  /*4850*/  HMMA.16816.F32 R28, R104.reuse, R120, RZ ;  /* 0x00000078681c723c */ /* 0x044ff000000018ff */
[----:B------:R-:W-:Y:S01]  /*4860*/  HMMA.16816.F32 R32, R104, R122, RZ ;  /* 0x0000007a6820723c */ /* 0x000fe200000018ff */
[----:B------:R-:W2:Y:S07]  /*4870*/  LDSM.16.M88.4 R104, [R137] ;  /* 0x000000008968783b */ /* 0x000eae0000000200 */
[C---:B-----5:R-:W-:Y:S01]  /*4880*/  HMMA.16816.F32 R4, R124.reuse, R128, R4 ;  /* 0x000000807c04723c */ /* 0x060fe20000001804 */
[----:B------:R-:W5:Y:S07]  /*4890*/  LDSM.16.M88.4 R120, [R145] ;  /* 0x000000009178783b */ /* 0x000f6e0000000200 */
[C---:B------:R-:W-:Y:S01]  /*48a0*/  HMMA.16816.F32 R8, R124.reuse, R130, R8 ;  /* 0x000000827c08723c */ /* 0x040fe20000001808 */
[----:B------:R-:W4:Y:S07]  /*48b0*/  LDSM.16.M88.4 R128, [R145+0x800] ;  /* 0x000800009180783b */ /* 0x000f2e0000000200 */
[C---:B---3--:R-:W-:Y:S08]  /*48c0*/  HMMA.16816.F32 R12, R124.reuse, R108, R12 ;  /* 0x0000006c7c0c723c */ /* 0x048ff0000000180c */
[C---:B------:R-:W-:Y:S01]  /*48d0*/  HMMA.16816.F32 R16, R124.reuse, R110, R16 ;  /* 0x0000006e7c10723c */ /* 0x040fe20000001810 */
[----:B------:R-:W-:Y:S07]  /*48e0*/  LDSM.16.M88.4 R108, [R145+0x1800] ;  /* 0x00180000916c783b */ /* 0x000fee0000000200 */
[C---:B-1----:R-:W-:Y:S08]  /*48f0*/  HMMA.16816.F32 R20, R124.reuse, R112, R20 ;  /* 0x000000707c14723c */ /* 0x042ff00000001814 */
[C---:B------:R-:W-:Y:S01]  /*4900*/  HMMA.16816.F32 R24, R124.reuse, R114, R24 ;  /* 0x000000727c18723c */ /* 0x040fe20000001818 */
[----:B------:R-:W-:Y:S07]  /*4910*/  LDSM.16.M88.4 R112, [R144] ;  /* 0x000000009070783b */ /* 0x000fee0000000200 */
[C---:B--2---:R-:W-:Y:S08]  /*4920*/  HMMA.16816.F32 R28, R124.reuse, R104, R28 ;  /* 0x000000687c1c723c */ /* 0x044ff0000000181c */
[----:B------:R-:W-:Y:S01]  /*4930*/  HMMA.16816.F32 R32, R124, R106, R32 ;  /* 0x0000006a7c20723c */ /* 0x000fe20000001820 */
[----:B------:R-:W1:Y:S07]  /*4940*/  LDSM.16.M88.4 R104, [R145+0x1000] ;  /* 0x001000009168783b */ /* 0x000e6e0000000200 */
[C---:B-----5:R-:W-:Y:S01]  /*4950*/  HMMA.16816.F32 R4, R116.reuse, R120, R4 ;  /* 0x000000787404723c */ /* 0x060fe20000001804 */
[----:B------:R-:W2:Y:S07]  /*4960*/  LDSM.16.M88.4 R124, [R136] ;  /* 0x00000000887c783b */ /* 0x000eae0000000200 */
        /* <DEDUP_REMOVED lines=10> */
[----:B------:R-:W-:Y:S07]  /*4a10*/  LDSM.16.M88.4 R108, [R150+0x2000] ;  /* 0x00200000966c783b */ /* 0x000fee0000000200 */
[C---:B--2---:R-:W-:Y:S01]  /*4a20*/  HMMA.16816.F32 R4, R112.reuse, R124, R4 ;  /* 0x0000007c7004723c */ /* 0x044fe20000001804 */
[----:B------:R-:W2:Y:S07]  /*4a30*/  LDSM.16.M88.4 R116, [R149+0x2000] ;  /* 0x002000009574783b */ /* 0x000eae0000000200 */
        /* <DEDUP_REMOVED lines=10> */
[----:B------:R-:W-:Y:S07]  /*4ae0*/  LDSM.16.M88.4 R104, [R148+0x2000] ;  /* 0x002000009468783b */ /* 0x000fee0000000200 */
[C---:B--2---:R-:W-:Y:S01]  /*4af0*/  HMMA.16816.F32 R4, R108.reuse, R116, R4 ;  /* 0x000000746c04723c */ /* 0x044fe20000001804 */
[----:B------:R-:W1:Y:S07]  /*4b00*/  LDSM.16.M88.4 R112, [R135] ;  /* 0x000000008770783b */ /* 0x000e6e0000000200 */
[C---:B------:R-:W-:Y:S01]  /*4b10*/  HMMA.16816.F32 R8, R108.reuse, R118, R8 ;  /* 0x000000766c08723c */ /* 0x040fe20000001808 */
[----:B------:R-:W2:Y:S07]  /*4b20*/  LDSM.16.M88.4 R116, [R134] ;  /* 0x000000008674783b */ /* 0x000eae0000000200 */
[C---:B-----5:R-:W-:Y:S08]  /*4b30*/  HMMA.16816.F32 R12, R108.reuse, R124, R12 ;  /* 0x0000007c6c0c723c */ /* 0x060ff0000000180c */
[C---:B------:R-:W-:Y:S01]  /*4b40*/  HMMA.16816.F32 R16, R108.reuse, R126, R16 ;  /* 0x0000007e6c10723c */ /* 0x040fe20000001810 */
[----:B------:R-:W5:Y:S07]  /*4b50*/  LDSM.16.M88.4 R124, [R133] ;  /* 0x00000000857c783b */ /* 0x000f6e0000000200 */
[C---:B---3--:R-:W-:Y:S08]  /*4b60*/  HMMA.16816.F32 R20, R108.reuse, R120, R20 ;  /* 0x000000786c14723c */ /* 0x048ff00000001814 */
[C---:B------:R-:W-:Y:S01]  /*4b70*/  HMMA.16816.F32 R24, R108.reuse, R122, R24 ;  /* 0x0000007a6c18723c */ /* 0x040fe20000001818 */
[----:B------:R-:W3:Y:S07]  /*4b80*/  LDSM.16.M88.4 R120, [R132] ;  /* 0x000000008478783b */ /* 0x000eee0000000200 */
[C---:B----4-:R-:W-:Y:S08]  /*4b90*/  HMMA.16816.F32 R28, R108.reuse, R128, R28 ;  /* 0x000000806c1c723c */ /* 0x050ff0000000181c */
[----:B------:R-:W-:Y:S01]  /*4ba0*/  HMMA.16816.F32 R32, R108, R130, R32 ;  /* 0x000000826c20723c */ /* 0x000fe20000001820 */
[----:B------:R-:W-:Y:S07]  /*4bb0*/  LDSM.16.M88.4 R108, [R146+0x2000] ;  /* 0x00200000926c783b */ /* 0x000fee0000000200 */
[----:B------:R-:W4:Y:S01]  /*4bc0*/  LDSM.16.M88.4 R128, [R145+0x2000] ;  /* 0x002000009180783b */ /* 0x000f220000000200 */
        /* <DEDUP_REMOVED lines=8> */
[----:B------:R-:W-:Y:S07]  /*4c50*/  LDSM.16.M88.4 R124, [R136+0x2000] ;  /* 0x00200000887c783b */ /* 0x000fee0000000200 */
[C---:B---3--:R-:W-:Y:S08]  /*4c60*/  HMMA.16816.F32 R28, R104.reuse, R120, R28 ;  /* 0x00000078681c723c */ /* 0x048ff0000000181c */
[----:B------:R-:W-:Y:S01]  /*4c70*/  HMMA.16816.F32 R32, R104, R122, R32 ;  /* 0x0000007a6820723c */ /* 0x000fe20000001820 */
[----:B------:R-:W3:Y:S07]  /*4c80*/  LDSM.16.M88.4 R104, [R145+0x3800] ;  /* 0x003800009168783b */ /* 0x000eee0000000200 */
[----:B------:R-:W5:Y:S01]  /*4c90*/  LDSM.16.M88.4 R120, [R144+0x2000] ;  /* 0x002000009078783b */ /* 0x000f620000000200 */
[C---:B----4-:R-:W-:Y:S08]  /*4ca0*/  HMMA.16816.F32 R4, R108.reuse, R128, R4 ;  /* 0x000000806c04723c */ /* 0x050ff00000001804 */
[C---:B------:R-:W-:Y:S08]  /*4cb0*/  HMMA.16816.F32 R8, R108.reuse, R130, R8 ;  /* 0x000000826c08723c */ /* 0x040ff00000001808 */
[C---:B-1----:R-:W-:Y:S08]  /*4cc0*/  HMMA.16816.F32 R12, R108.reuse, R112, R12 ;  /* 0x000000706c0c723c */ /* 0x042ff0000000180c */
[C---:B------:R-:W-:Y:S08]  /*4cd0*/  HMMA.16816.F32 R16, R108.reuse, R114, R16 ;  /* 0x000000726c10723c */ /* 0x040ff00000001810 */
[C---:B--2---:R-:W-:Y:S08]  /*4ce0*/  HMMA.16816.F32 R20, R108.reuse, R116, R20 ;  /* 0x000000746c14723c */ /* 0x044ff00000001814 */
[C---:B------:R-:W-:Y:S08]  /*4cf0*/  HMMA.16816.F32 R24, R108.reuse, R118, R24 ;  /* 0x000000766c18723c */ /* 0x040ff00000001818 */
[C---:B---3--:R-:W-:Y:S08]  /*4d00*/  HMMA.16816.F32 R28, R108.reuse, R104, R28 ;  /* 0x000000686c1c723c */ /* 0x048ff0000000181c */
[----:B------:R-:W-:Y:S01]  /*4d10*/  HMMA.16816.F32 R32, R108, R106, R32 ;  /* 0x0000006a6c20723c */ /* 0x000fe20000001820 */
[----:B------:R-:W1:Y:S07]  /*4d20*/  LDSM.16.M88.4 R104, [R136+0x2800] ;  /* 0x002800008868783b */ /* 0x000e6e0000000200 */
[----:B------:R-:W2:Y:S01]  /*4d30*/  LDSM.16.M88.4 R108, [R136+0x3000] ;  /* 0x00300000886c783b */ /* 0x000ea20000000200 */
[C---:B-----5:R-:W-:Y:S08]  /*4d40*/  HMMA.16816.F32 R4, R120.reuse, R124, R4 ;  /* 0x0000007c7804723c */ /* 0x060ff00000001804 */
        /* <DEDUP_REMOVED lines=76> */
[----:B--234-:R-:W-:Y:S02]  /*5210*/  ULDC UR6, c[0x0][0x198] ;  /* 0x0000660000067ab9 */ /* 0x01cfe40000000800 */
[----:B------:R-:W-:Y:S04]  /*5220*/  ULEA UR6, -UR6, URZ, 0x6 ;  /* 0x0000003f06067291 */ /* 0x000fe8000f8e313f */
[----:B------:R-:W-:Y:S02]  /*5230*/  USHF.R.S32.HI UR4, URZ, 0x1f, UR6 ;  /* 0x0000001f3f047899 */ /* 0x000fe40008011406 */
[----:B------:R-:W-:Y:S04]  /*5240*/  MOV R6, UR6 ;  /* 0x0000000600067c02 */ /* 0x000fe80008000f00 */
[----:B------:R-:W-:Y:S01]  /*5250*/  MOV R3, UR4 ;  /* 0x0000000400037c02 */ /* 0x000fe20008000f00 */
[----:B------:R-:W-:-:S05]  /*5260*/  @P6 BRA `(.L_x_6429) ;  /* 0x000003b000006947 */ /* 0x000fca0003800000 */
        /* <DEDUP_REMOVED lines=10> */
[----:B------:R-:W-:Y:S02]  /*5310*/  LOP3.LUT R3, R3, c[0x0][0x2d0], RZ, 0x3c, !PT ;  /* 0x0000b40003037a12 */ /* 0x000fe400078e3cff */
[----:B------:R-:W-:Y:S02]  /*5320*/  ISETP.GE.AND P0, PT, R9, RZ, PT ;  /* 0x000000ff0900720c */ /* 0x000fe40003f06270 */
[----:B------:R-:W-:Y:S02]  /*5330*/  ISETP.GE.AND P2, PT, R3, RZ, PT ;  /* 0x000000ff0300720c */ /* 0x000fe40003f46270 */
[----:B------:R-:W-:Y:S01]  /*5340*/  LOP3.LUT R3, RZ, c[0x0][0x2d0], RZ, 0x33, !PT ;  /* 0x0000b400ff037a12 */ /* 0x000fe200078e33ff */
        /* <DEDUP_REMOVED lines=45> */
.L_x_6429:
        /* <DEDUP_REMOVED lines=20> */
.L_x_6428:
        /* <DEDUP_REMOVED lines=152> */
[----:B------:R-:W2:Y:S01]  /*60e0*/  MUFU.EX2 R129, R129 ;  /* 0x0000008100817308 */ /* 0x000ea20000000800 */
[----:B------:R-:W3:Y:S01]  /*60f0*/  LDSM.16.MT88.4 R80, [R143+0xa000] ;  /* 0x00a000008f50783b */ /* 0x000ee20000004200 */
        /* <DEDUP_REMOVED lines=22> */
[----:B------:R-:W1:Y:S01]  /*6260*/  MUFU.EX2 R173, R173 ;  /* 0x000000ad00ad7308 */ /* 0x000e620000000800 */
[--C-:B------:R-:W-:Y:S02]  /*6270*/  FFMA.FTZ R184, R181, c[0x0][0x23c], -R104.reuse ;  /* 0x00008f00b5b87a23 */ /* 0x100fe40000010868 */
[--C-:B------:R-:W-:Y:S02]  /*6280*/  FFMA.FTZ R180, R180, c[0x0][0x23c], -R105.reuse ;  /* 0x00008f00b4b47a23 */ /* 0x100fe40000010869 */
[C---:B---3--:R-:W-:Y:S04]  /*6290*/  HMMA.16816.F32 R36, R96.reuse, R80, R36 ;  /* 0x000000506024723c */ /* 0x048fe80000001824 */
[--C-:B------:R-:W-:Y:S01]  /*62a0*/  FFMA.FTZ R181, R178, c[0x0][0x23c], -R105.reuse ;  /* 0x00008f00b2b57a23 */ /* 0x100fe20000010869 */
[----:B------:R-:W-:Y:S01]  /*62b0*/  MUFU.EX2 R175, R175 ;  /* 0x000000af00af7308 */ /* 0x000fe20000000800 */
[--C-:B------:R-:W-:Y:S02]  /*62c0*/  FFMA.FTZ R178, R179, c[0x0][0x23c], -R104.reuse ;  /* 0x00008f00b3b27a23 */ /* 0x100fe40000010868 */
[C---:B------:R-:W-:Y:S01]  /*62d0*/  HMMA.16816.F32 R40, R96.reuse, R82, R40 ;  /* 0x000000526028723c */ /* 0x040fe20000001828 */
[----:B------:R-:W-:Y:S03]  /*62e0*/  LDSM.16.MT88.4 R80, [R142+0x8800] ;  /* 0x008800008e50783b */ /* 0x000fe60000004200 */
[--C-:B------:R-:W-:Y:S02]  /*62f0*/  FFMA.FTZ R177, R177, c[0x0][0x23c], -R104.reuse ;  /* 0x00008f00b1b17a23 */ /* 0x100fe40000010868 */
[--C-:B------:R-:W-:Y:S01]  /*6300*/  FFMA.FTZ R172, R172, c[0x0][0x23c], -R105.reuse ;  /* 0x00008f00acac7a23 */ /* 0x100fe20000010869 */
[----:B------:R-:W3:Y:S01]  /*6310*/  MUFU.EX2 R176, R176 ;  /* 0x000000b000b07308 */ /* 0x000ee20000000800 */
[--C-:B------:R-:W-:Y:S01]  /*6320*/  FFMA.FTZ R179, R170, c[0x0][0x23c], -R105.reuse ;  /* 0x00008f00aab37a23 */ /* 0x100fe20000010869 */
[C---:B-----5:R-:W-:Y:S03]  /*6330*/  HMMA.16816.F32 R44, R96.reuse, R72, R44 ;  /* 0x00000048602c723c */ /* 0x060fe6000000182c */
[--C-:B------:R-:W-:Y:S02]  /*6340*/  FFMA.FTZ R170, R171, c[0x0][0x23c], -R104.reuse ;  /* 0x00008f00abaa7a23 */ /* 0x100fe40000010868 */
[--C-:B------:R-:W-:Y:S03]  /*6350*/  FFMA.FTZ R169, R169, c[0x0][0x23c], -R104.reuse ;  /* 0x00008f00a9a97a23 */ /* 0x100fe60000010868 */
[----:B------:R-:W-:Y:S01]  /*6360*/  MUFU.EX2 R182, R182 ;  /* 0x000000b600b67308 */ /* 0x000fe20000000800 */
[--C-:B------:R-:W-:Y:S01]  /*6370*/  FFMA.FTZ R168, R168, c[0x0][0x23c], -R105.reuse ;  /* 0x00008f00a8a87a23 */ /* 0x100fe20000010869 */
[C---:B------:R-:W-:Y:S01]  /*6380*/  HMMA.16816.F32 R48, R96.reuse, R74, R48 ;  /* 0x0000004a6030723c */ /* 0x040fe20000001830 */
[----:B------:R-:W5:Y:S02]  /*6390*/  LDSM.16.MT88.4 R72, [R143+0x8800] ;  /* 0x008800008f48783b */ /* 0x000f640000004200 */
[----:B------:R-:W-:Y:S02]  /*63a0*/  FFMA.FTZ R105, R153, c[0x0][0x23c], -R105 ;  /* 0x00008f0099697a23 */ /* 0x000fe40000010869 */
[--C-:B------:R-:W-:Y:S03]  /*63b0*/  FFMA.FTZ R102, R102, c[0x0][0x23c], -R104.reuse ;  /* 0x00008f0066667a23 */ /* 0x100fe60000010868 */
[C---:B------:R-:W-:Y:S01]  /*63c0*/  HMMA.16816.F32 R52, R96.reuse, R68, R52 ;  /* 0x000000446034723c */ /* 0x040fe20000001834 */
[----:B------:R-:W-:Y:S03]  /*63d0*/  MUFU.EX2 R185, R185 ;  /* 0x000000b900b97308 */ /* 0x000fe60000000800 */
[----:B------:R-:W-:Y:S02]  /*63e0*/  FFMA.FTZ R104, R101, c[0x0][0x23c], -R104 ;  /* 0x00008f0065687a23 */ /* 0x000fe40000010868 */
[----:B------:R-:W-:Y:S01]  /*63f0*/  FFMA.FTZ R127, R2, R167, R127 ;  /* 0x000000a7027f7223 */ /* 0x000fe2000001007f */
[----:B--2---:R-:W-:Y:S01]  /*6400*/  F2FP.PACK_AB R68, R129, R128 ;  /* 0x000000808144723e */ /* 0x004fe200000000ff */
[C---:B------:R-:W-:Y:S03]  /*6410*/  HMMA.16816.F32 R56, R96.reuse, R70, R56 ;  /* 0x000000466038723c */ /* 0x040fe60000001838 */
[----:B------:R-:W-:Y:S01]  /*6420*/  MUFU.EX2 R183, R183 ;  /* 0x000000b700b77308 */ /* 0x000fe20000000800 */
[----:B----4-:R-:W-:Y:S01]  /*6430*/  F2FP.PACK_AB R69, R131, R130 ;  /* 0x000000828345723e */ /* 0x010fe200000000ff */
[----:B------:R-:W-:Y:S02]  /*6440*/  FFMA.FTZ R123, R0, R166, R123 ;  /* 0x000000a6007b7223 */ /* 0x000fe4000001007b */
[----:B-1----:R-:W-:Y:S01]  /*6450*/  F2FP.PACK_AB R70, R173, R174 ;  /* 0x000000aead46723e */ /* 0x002fe200000000ff */
[C---:B------:R-:W-:Y:S04]  /*6460*/  HMMA.16816.F32 R60, R96.reuse, R76, R60 ;  /* 0x0000004c603c723c */ /* 0x040fe8000000183c */
[----:B---3--:R-:W-:Y:S01]  /*6470*/  F2FP.PACK_AB R71, R176, R175 ;  /* 0x000000afb047723e */ /* 0x008fe200000000ff */
[----:B------:R-:W-:Y:S01]  /*6480*/  MUFU.EX2 R184, R184 ;  /* 0x000000b800b87308 */ /* 0x000fe20000000800 */
[----:B------:R-:W-:Y:S02]  /*6490*/  FADD.FTZ R126, R126, R127 ;  /* 0x0000007f7e7e7221 */ /* 0x000fe40000010000 */
[----:B------:R-:W-:Y:S01]  /*64a0*/  HMMA.16816.F32 R64, R96, R78, R64 ;  /* 0x0000004e6040723c */ /* 0x000fe20000001840 */
[----:B------:R-:W1:Y:S03]  /*64b0*/  LDSM.16.MT88.4 R76, [R143+0xa800] ;  /* 0x00a800008f4c783b */ /* 0x000e660000004200 */
[----:B------:R-:W-:Y:S02]  /*64c0*/  FADD.FTZ R122, R122, R123 ;  /* 0x0000007b7a7a7221 */ /* 0x000fe40000010000 */
[----:B------:R-:W-:Y:S01]  /*64d0*/  FADD.FTZ R125, R125, R126 ;  /* 0x0000007e7d7d7221 */ /* 0x000fe20000010000 */
[----:B------:R-:W-:Y:S01]  /*64e0*/  MUFU.EX2 R180, R180 ;  /* 0x000000b400b47308 */ /* 0x000fe20000000800 */
[C---:B-----5:R-:W-:Y:S05]  /*64f0*/  HMMA.16816.F32 R4, R68.reuse, R72, R4 ;  /* 0x000000484404723c */ /* 0x060fea0000001804 */
[----:B------:R-:W-:Y:S03]  /*6500*/  FADD.FTZ R125, R124, R125 ;  /* 0x0000007d7c7d7221 */ /* 0x000fe60000010000 */
[C---:B------:R-:W-:Y:S01]  /*6510*/  HMMA.16816.F32 R8, R68.reuse, R74, R8 ;  /* 0x0000004a4408723c */ /* 0x040fe20000001808 */
[----:B------:R-:W2:Y:S01]  /*6520*/  LDSM.16.MT88.4 R72, [R142+0xa800] ;  /* 0x00a800008e48783b */ /* 0x000ea20000004200 */
[----:B------:R-:W-:Y:S02]  /*6530*/  MUFU.EX2 R181, R181 ;  /* 0x000000b500b57308 */ /* 0x000fe40000000800 */
[----:B------:R-:W-:Y:S04]  /*6540*/  FADD.FTZ R128, R128, R125 ;  /* 0x0000007d80807221 */ /* 0x000fe80000010000 */
[C---:B------:R-:W-:Y:S04]  /*6550*/  HMMA.16816.F32 R12, R68.reuse, R80, R12 ;  /* 0x00000050440c723c */ /* 0x040fe8000000180c */
[----:B------:R-:W-:Y:S01]  /*6560*/  MUFU.EX2 R178, R178 ;  /* 0x000000b200b27308 */ /* 0x000fe20000000800 */
[----:B------:R-:W-:Y:S03]  /*6570*/  FADD.FTZ R129, R129, R128 ;  /* 0x0000008081817221 */ /* 0x000fe60000010000 */
[C---:B------:R-:W-:Y:S01]  /*6580*/  HMMA.16816.F32 R16, R68.reuse, R82, R16 ;  /* 0x000000524410723c */ /* 0x040fe20000001810 */
[----:B------:R-:W3:Y:S03]  /*6590*/  LDSM.16.MT88.4 R80, [R141+0xa800] ;  /* 0x00a800008d50783b */ /* 0x000ee60000004200 */
[----:B------:R-:W-:Y:S02]  /*65a0*/  FADD.FTZ R174, R174, R129 ;  /* 0x00000081aeae7221 */ /* 0x000fe40000010000 */
[----:B------:R-:W-:Y:S02]  /*65b0*/  MUFU.EX2 R177, R177 ;  /* 0x000000b100b17308 */ /* 0x000fe40000000800 */
[C---:B------:R-:W-:Y:S04]  /*65c0*/  HMMA.16816.F32 R20, R68.reuse, R84, R20 ;  /* 0x000000544414723c */ /* 0x040fe80000001814 */
[----:B------:R-:W-:Y:S04]  /*65d0*/  FADD.FTZ R173, R173, R174 ;  /* 0x000000aeadad7221 */ /* 0x000fe80000010000 */
[C---:B------:R-:W-:Y:S01]  /*65e0*/  HMMA.16816.F32 R24, R68.reuse, R86, R24 ;  /* 0x000000564418723c */ /* 0x040fe20000001818 */
[----:B------:R-:W-:Y:S01]  /*65f0*/  LDSM.16.MT88.4 R84, [R143+0x9000] ;  /* 0x009000008f54783b */ /* 0x000fe20000004200 */
[----:B------:R-:W-:Y:S06]  /*6600*/  MUFU.EX2 R172, R172 ;  /* 0x000000ac00ac7308 */ /* 0x000fec0000000800 */
[C---:B------:R-:W-:Y:S04]  /*6610*/  HMMA.16816.F32 R28, R68.reuse, R88, R28 ;  /* 0x00000058441c723c */ /* 0x040fe8000000181c */
        /* <DEDUP_REMOVED lines=8> */
[C---:B--2---:R-:W-:Y:S04]  /*66a0*/  HMMA.16816.F32 R44, R68.reuse, R72, R44 ;  /* 0x00000048442c723c */ /* 0x044fe8000000182c */
[----:B------:R-:W-:Y:S04]  /*66b0*/  MUFU.EX2 R168, R168 ;  /* 0x000000a800a87308 */ /* 0x000fe80000000800 */
[C---:B------:R-:W-:Y:S01]  /*66c0*/  HMMA.16816.F32 R48, R68.reuse, R74, R48 ;  /* 0x0000004a4430723c */ /* 0x040fe20000001830 */
[----:B------:R-:W2:Y:S05]  /*66d0*/  LDSM.16.MT88.4 R72, [R141+0x9000] ;  /* 0x009000008d48783b */ /* 0x000eaa0000004200 */
[----:B------:R4:W5:Y:S02]  /*66e0*/  MUFU.EX2 R153, R105 ;  /* 0x0000006900997308 */ /* 0x0009640000000800 */
[C---:B---3--:R-:W-:Y:S08]  /*66f0*/  HMMA.16816.F32 R52, R68.reuse, R80, R52 ;  /* 0x000000504434723c */ /* 0x048ff00000001834 */
[C---:B------:R-:W-:Y:S01]  /*6700*/  HMMA.16816.F32 R56, R68.reuse, R82, R56 ;  /* 0x000000524438723c */ /* 0x040fe20000001838 */
[----:B------:R-:W3:Y:S01]  /*6710*/  LDSM.16.MT88.4 R80, [R140+0x9000] ;  /* 0x009000008c50783b */ /* 0x000ee20000004200 */
[----:B------:R-:W-:Y:S06]  /*6720*/  MUFU.EX2 R102, R102 ;  /* 0x0000006600667308 */ /* 0x000fec0000000800 */
[C---:B-1----:R-:W-:Y:S04]  /*6730*/  HMMA.16816.F32 R60, R68.reuse, R76, R60 ;  /* 0x0000004c443c723c */ /* 0x042fe8000000183c */
[----:B------:R1:W1:Y:S01]  /*6740*/  MUFU.EX2 R101, R104 ;  /* 0x0000006800657308 */ /* 0x0002620000000800 */
[----:B----4-:R-:W-:Y:S02]  /*6750*/  F2FP.PACK_AB R105, R169, R170 ;  /* 0x000000aaa969723e */ /* 0x010fe400000000ff */
[----:B-----5:R-:W-:Y:S01]  /*6760*/  F2FP.PACK_AB R106, R153, R168 ;  /* 0x000000a8996a723e */ /* 0x020fe200000000ff */
[----:B------:R-:W-:Y:S01]  /*6770*/  HMMA.16816.F32 R64, R68, R78, R64 ;  /* 0x0000004e4440723c */ /* 0x000fe20000001840 */
[----:B------:R-:W4:Y:S06]  /*6780*/  LDSM.16.MT88.4 R76, [R143+0xb000] ;  /* 0x00b000008f4c783b */ /* 0x000f2c0000004200 */
[----:B------:R-:W-:Y:S01]  /*6790*/  F2FP.PACK_AB R68, R185, R182 ;  /* 0x000000b6b944723e */ /* 0x000fe200000000ff */
[----:B------:R-:W-:Y:S01]  /*67a0*/  FADD.FTZ R182, R182, R173 ;  /* 0x000000adb6b67221 */ /* 0x000fe20000010000 */
[----:B------:R-:W-:Y:S03]  /*67b0*/  F2FP.PACK_AB R69, R184, R183 ;  /* 0x000000b7b845723e */ /* 0x000fe600000000ff */
[----:B------:R-:W-:Y:S01]  /*67c0*/  F2FP.PACK_AB R70, R181, R180 ;  /* 0x000000b4b546723e */ /* 0x000fe200000000ff */
[----:B------:R-:W-:Y:S01]  /*67d0*/  FADD.FTZ R185, R185, R182 ;  /* 0x000000b6b9b97221 */ /* 0x000fe20000010000 */
[----:B------:R-:W-:Y:S03]  /*67e0*/  F2FP.PACK_AB R71, R177, R178 ;  /* 0x000000b2b147723e */ /* 0x000fe600000000ff */
[----:B------:R-:W-:Y:S01]  /*67f0*/  FADD.FTZ R180, R180, R185 ;  /* 0x000000b9b4b47221 */ /* 0x000fe20000010000 */
[----:B-1----:R-:W-:Y:S03]  /*6800*/  F2FP.PACK_AB R104, R179, R172 ;  /* 0x000000acb368723e */ /* 0x002fe600000000ff */
[C---:B------:R-:W-:Y:S03]  /*6810*/  HMMA.16816.F32 R4, R68.reuse, R84, R4 ;  /* 0x000000544404723c */ /* 0x040fe60000001804 */
[----:B------:R-:W-:Y:S01]  /*6820*/  F2FP.PACK_AB R107, R101, R102 ;  /* 0x00000066656b723e */ /* 0x000fe200000000ff */
[----:B------:R-:W-:Y:S04]  /*6830*/  FADD.FTZ R181, R181, R180 ;  /* 0x000000b4b5b57221 */ /* 0x000fe80000010000 */
[C---:B------:R-:W-:Y:S01]  /*6840*/  HMMA.16816.F32 R8, R68.reuse, R86, R8 ;  /* 0x000000564408723c */ /* 0x040fe20000001808 */
[----:B------:R-:W1:Y:S03]  /*6850*/  LDSM.16.MT88.4 R84, [R142+0xb000] ;  /* 0x00b000008e54783b */ /* 0x000e660000004200 */
[----:B------:R-:W-:Y:S04]  /*6860*/  FADD.FTZ R172, R172, R181 ;  /* 0x000000b5acac7221 */ /* 0x000fe80000010000 */
[C---:B------:R-:W-:Y:S04]  /*6870*/  HMMA.16816.F32 R12, R68.reuse, R88, R12 ;  /* 0x00000058440c723c */ /* 0x040fe8000000180c */
[----:B------:R-:W-:Y:S04]  /*6880*/  FADD.FTZ R179, R179, R172 ;  /* 0x000000acb3b37221 */ /* 0x000fe80000010000 */
[C---:B------:R-:W-:Y:S04]  /*6890*/  HMMA.16816.F32 R16, R68.reuse, R90, R16 ;  /* 0x0000005a4410723c */ /* 0x040fe80000001810 */
[----:B------:R-:W-:Y:S04]  /*68a0*/  FADD.FTZ R168, R168, R179 ;  /* 0x000000b3a8a87221 */ /* 0x000fe80000010000 */
[C---:B--2---:R-:W-:Y:S04]  /*68b0*/  HMMA.16816.F32 R20, R68.reuse, R72, R20 ;  /* 0x000000484414723c */ /* 0x044fe80000001814 */
[----:B------:R-:W-:Y:S04]  /*68c0*/  FADD.FTZ R167, R153, R168 ;  /* 0x000000a899a77221 */ /* 0x000fe80000010000 */
[C---:B------:R-:W-:Y:S01]  /*68d0*/  HMMA.16816.F32 R24, R68.reuse, R74, R24 ;  /* 0x0000004a4418723c */ /* 0x040fe20000001818 */
[----:B------:R-:W2:Y:S07]  /*68e0*/  LDSM.16.MT88.4 R72, [R141+0xb000] ;  /* 0x00b000008d48783b */ /* 0x000eae0000004200 */
[C---:B---3--:R-:W-:Y:S08]  /*68f0*/  HMMA.16816.F32 R28, R68.reuse, R80, R28 ;  /* 0x00000050441c723c */ /* 0x048ff0000000181c */
[C---:B------:R-:W-:Y:S01]  /*6900*/  HMMA.16816.F32 R32, R68.reuse, R82, R32 ;  /* 0x000000524420723c */ /* 0x040fe20000001820 */
[----:B------:R-:W3:Y:S07]  /*6910*/  LDSM.16.MT88.4 R80, [R140+0xb000] ;  /* 0x00b000008c50783b */ /* 0x000eee0000004200 */
[C---:B----4-:R-:W-:Y:S08]  /*6920*/  HMMA.16816.F32 R36, R68.reuse, R76, R36 ;  /* 0x0000004c4424723c */ /* 0x050ff00000001824 */
[C---:B------:R-:W-:Y:S01]  /*6930*/  HMMA.16816.F32 R40, R68.reuse, R78, R40 ;  /* 0x0000004e4428723c */ /* 0x040fe20000001828 */
[----:B------:R-:W-:Y:S07]  /*6940*/  LDSM.16.MT88.4 R76, [R141+0x9800] ;  /* 0x009800008d4c783b */ /* 0x000fee0000004200 */
[C---:B-1----:R-:W-:Y:S08]  /*6950*/  HMMA.16816.F32 R44, R68.reuse, R84, R44 ;  /* 0x00000054442c723c */ /* 0x042ff0000000182c */
[C---:B------:R-:W-:Y:S01]  /*6960*/  HMMA.16816.F32 R48, R68.reuse, R86, R48 ;  /* 0x000000564430723c */ /* 0x040fe20000001830 */
[----:B------:R-:W1:Y:S07]  /*6970*/  LDSM.16.MT88.4 R84, [R142+0x9800] ;  /* 0x009800008e54783b */ /* 0x000e6e0000004200 */
[C---:B--2---:R-:W-:Y:S08]  /*6980*/  HMMA.16816.F32 R52, R68.reuse, R72, R52 ;  /* 0x000000484434723c */ /* 0x044ff00000001834 */
[C---:B------:R-:W-:Y:S08]  /*6990*/  HMMA.16816.F32 R56, R68.reuse, R74, R56 ;  /* 0x0000004a4438723c */ /* 0x040ff00000001838 */
[C---:B---3--:R-:W-:Y:S08]  /*69a0*/  HMMA.16816.F32 R60, R68.reuse, R80, R60 ;  /* 0x00000050443c723c */ /* 0x048ff0000000183c */
[----:B------:R-:W-:Y:S08]  /*69b0*/  HMMA.16816.F32 R64, R68, R82, R64 ;  /* 0x000000524440723c */ /* 0x000ff00000001840 */
[C---:B------:R-:W-:Y:S01]  /*69c0*/  HMMA.16816.F32 R96, R104.reuse, R92, R4 ;  /* 0x0000005c6860723c */ /* 0x040fe20000001804 */
[----:B------:R-:W2:Y:S07]  /*69d0*/  LDSM.16.MT88.4 R4, [R141+0xb800] ;  /* 0x00b800008d04783b */ /* 0x000eae0000004200 */
[C---:B------:R-:W-:Y:S01]  /*69e0*/  HMMA.16816.F32 R92, R104.reuse, R94, R8 ;  /* 0x0000005e685c723c */ /* 0x040fe20000001808 */
[----:B------:R-:W3:Y:S07]  /*69f0*/  LDSM.16.MT88.4 R8, [R140+0xb800] ;  /* 0x00b800008c08783b */ /* 0x000eee0000004200 */
[C---:B-1----:R-:W-:Y:S07]  /*6a00*/  HMMA.16816.F32 R88, R104.reuse, R84, R12 ;  /* 0x000000546858723c */ /* 0x042fee000000180c */
[----:B------:R-:W-:Y:S01]  /*6a10*/  FADD.FTZ R13, R121, R122 ;  /* 0x0000007a790d7221 */ /* 0x000fe20000010000 */
[C---:B------:R-:W-:Y:S04]  /*6a20*/  HMMA.16816.F32 R84, R104.reuse, R86, R16 ;  /* 0x000000566854723c */ /* 0x040fe80000001810 */
[----:B------:R-:W-:Y:S04]  /*6a30*/  FADD.FTZ R13, R120, R13 ;  /* 0x0000000d780d7221 */ /* 0x000fe80000010000 */
[C---:B------:R-:W-:Y:S04]  /*6a40*/  HMMA.16816.F32 R80, R104.reuse, R76, R20 ;  /* 0x0000004c6850723c */ /* 0x040fe80000001814 */
[----:B------:R-:W-:Y:S04]  /*6a50*/  FADD.FTZ R0, R130, R13 ;  /* 0x0000000d82007221 */ /* 0x000fe80000010000 */
[C---:B------:R-:W-:Y:S04]  /*6a60*/  HMMA.16816.F32 R76, R104.reuse, R78, R24 ;  /* 0x0000004e684c723c */ /* 0x040fe80000001818 */
[----:B------:R-:W-:Y:S04]  /*6a70*/  FADD.FTZ R0, R131, R0 ;  /* 0x0000000083007221 */ /* 0x000fe80000010000 */
[C---:B------:R-:W-:Y:S04]  /*6a80*/  HMMA.16816.F32 R72, R104.reuse, R108, R28 ;  /* 0x0000006c6848723c */ /* 0x040fe8000000181c */
[----:B------:R-:W-:Y:S01]  /*6a90*/  FADD.FTZ R175, R175, R0 ;  /* 0x00000000afaf7221 */ /* 0x000fe20000010000 */
[----:B------:R-:W-:Y:S03]  /*6aa0*/  IADD3 R0, R165, -0x1, RZ ;  /* 0xffffffffa5007810 */ /* 0x000fe60007ffe0ff */
[C---:B------:R-:W-:Y:S04]  /*6ab0*/  HMMA.16816.F32 R68, R104.reuse, R110, R32 ;  /* 0x0000006e6844723c */ /* 0x040fe80000001820 */
[----:B------:R-:W-:Y:S01]  /*6ac0*/  FADD.FTZ R176, R176, R175 ;  /* 0x000000afb0b07221 */ /* 0x000fe20000010000 */
[----:B------:R-:W-:Y:S02]  /*6ad0*/  MOV R165, R0 ;  /* 0x0000000000a57202 */ /* 0x000fe40000000f00 */
[----:B------:R-:W-:Y:S01]  /*6ae0*/  MOV R0, R3 ;  /* 0x0000000300007202 */ /* 0x000fe20000000f00 */
[C---:B------:R-:W-:Y:S08]  /*6af0*/  HMMA.16816.F32 R36, R104.reuse, R112, R36 ;  /* 0x000000706824723c */ /* 0x040ff00000001824 */
[C---:B------:R-:W-:Y:S08]  /*6b00*/  HMMA.16816.F32 R40, R104.reuse, R114, R40 ;  /* 0x000000726828723c */ /* 0x040ff00000001828 */
[C---:B------:R-:W-:Y:S08]  /*6b10*/  HMMA.16816.F32 R44, R104.reuse, R116, R44 ;  /* 0x00000074682c723c */ /* 0x040ff0000000182c */
[C---:B------:R-:W-:Y:S08]  /*6b20*/  HMMA.16816.F32 R48, R104.reuse, R118, R48 ;  /* 0x000000766830723c */ /* 0x040ff00000001830 */
[C---:B--2---:R-:W-:Y:S07]  /*6b30*/  HMMA.16816.F32 R52, R104.reuse, R4, R52 ;  /* 0x000000046834723c */ /* 0x044fee0000001834 */
[----:B------:R-:W-:Y:S01]  /*6b40*/  FADD.FTZ R5, R183, R176 ;  /* 0x000000b0b7057221 */ /* 0x000fe20000010000 */
[C---:B------:R-:W-:Y:S04]  /*6b50*/  HMMA.16816.F32 R56, R104.reuse, R6, R56 ;  /* 0x000000066838723c */ /* 0x040fe80000001838 */
[----:B------:R-:W-:Y:S04]  /*6b60*/  FADD.FTZ R5, R184, R5 ;  /* 0x00000005b8057221 */ /* 0x000fe80000010000 */
[C---:B---3--:R-:W-:Y:S04]  /*6b70*/  HMMA.16816.F32 R60, R104.reuse, R8, R60 ;  /* 0x00000008683c723c */ /* 0x048fe8000000183c */
[----:B------:R-:W-:Y:S04]  /*6b80*/  FADD.FTZ R178, R178, R5 ;  /* 0x00000005b2b27221 */ /* 0x000fe80000010000 */
[----:B------:R-:W-:Y:S01]  /*6b90*/  FADD.FTZ R177, R177, R178 ;  /* 0x000000b2b1b17221 */ /* 0x000fe20000010000 */
[----:B------:R-:W-:Y:S03]  /*6ba0*/  HMMA.16816.F32 R64, R104, R10, R64 ;  /* 0x0000000a6840723c */ /* 0x000fe60000001840 */
[----:B------:R-:W-:Y:S04]  /*6bb0*/  FADD.FTZ R170, R170, R177 ;  /* 0x000000b1aaaa7221 */ /* 0x000fe80000010000 */
[----:B------:R-:W-:Y:S05]  /*6bc0*/  FADD.FTZ R169, R169, R170 ;  /* 0x000000aaa9a97221 */ /* 0x000fea0000010000 */
[----:B------:R-:W-:Y:S04]  /*6bd0*/  FADD.FTZ R102, R102, R169 ;  /* 0x000000a966667221 */ /* 0x000fe80000010000 */
[----:B------:R-:W-:Y:S01]  /*6be0*/  FADD.FTZ R166, R101, R102 ;  /* 0x0000006665a67221 */ /* 0x000fe20000010000 */
[----:B------:R-:W-:-:S05]  /*6bf0*/  @P0 BRA `(.L_x_6430) ;  /* 0xffffd5f000000947 */ /* 0x000fca000383ffff */
.L_x_6426:
        /* <DEDUP_REMOVED lines=181> */
[----:B-1----:R-:W-:-:S03]  /*7750*/  MOV R42, 0x7f800000 ;  /* 0x7f800000002a7802 */ /* 0x002fc60000000f00 */
[----:B------:R3:W-:Y:S01]  /*7760*/  STS [R19+0x2000], R56 ;  /* 0x0020003813007388 */ /* 0x0007e20000000800 */
[----:B--2---:R-:W-:-:S03]  /*7770*/  @P3 FMUL.FTZ R44, R6, 0.69314718246459960938 ;  /* 0x3f317218062c3820 */ /* 0x004fc60000410000 */
[----:B------:R3:W-:Y:S01]  /*7780*/  STS [R19+0x2400], R58 ;  /* 0x0024003a13007388 */ /* 0x0007e20000000800 */
[----:B------:R-:W-:-:S03]  /*7790*/  @P3 FFMA.FTZ R42, R3, c[0x0][0x238], R44 ;  /* 0x00008e00032a3a23 */ /* 0x000fc6000001002c */
        /* <DEDUP_REMOVED lines=34> */
.L_x_6432:
[----:B------:R-:W-:Y:S05]  /*79c0*/  BSYNC B0 ;  /* 0x0000000000007941 */ /* 0x000fea0003800000 */
.L_x_6431:
        /* <DEDUP_REMOVED lines=46> */
.L_x_6433:
        /* <DEDUP_REMOVED lines=13> */
.L_x_8269:


//--------------------- .text._ZN5flash24flash_fwd_splitkv_kernelI23Flash_fwd_kernel_traitsILi128ELi64ELi64ELi4ELb0ELb0EN7cutlass6half_tE19Flash_kernel_traitsILi128ELi64ELi64ELi4ES3_EELb1ELb0ELb0ELb1ELb1ELb0ELb1ELb0EEEvNS_16Flash_fwd_paramsE --------------------------
	.section	.text._ZN5flash24flash_fwd_splitkv_kernelI23Flash_fwd_kernel_traitsILi128ELi64ELi64ELi4ELb0ELb0EN7cutlass6half_tE19Flash_kernel_traitsILi128ELi64ELi64ELi4ES3_EELb1ELb0ELb0ELb1ELb1ELb0ELb1ELb0EEEvNS_16Flash_fwd_paramsE,"ax",@progbits
	.sectioninfo	@"SHI_REGISTERS=176"
	.align	128
        .global         _ZN5flash24flash_fwd_splitkv_kernelI23Flash_fwd_kernel_traitsILi128ELi64ELi64ELi4ELb0ELb0EN7cutlass6half_tE19Flash_kernel_traitsILi128ELi64ELi64ELi4ES3_EELb1ELb0ELb0ELb1ELb1ELb0ELb1ELb0EEEvNS_16Flash_fwd_paramsE
        .type           _ZN5flash24flash_fwd_splitkv_kernelI23Flash_fwd_kernel_traitsILi128ELi64ELi64ELi4ELb0ELb0EN7cutlass6half_tE19Flash_kernel_traitsILi128ELi64ELi64ELi4ES3_EELb1ELb0ELb0ELb1ELb1ELb0ELb1ELb0EEEvNS_16Flash_fwd_paramsE,@function
        .size           _ZN5flash24flash_fwd_splitkv_kernelI23Flash_fwd_kernel_traitsILi128ELi64ELi64ELi4ELb0ELb0EN7cutlass6half_tE19Flash_kernel_traitsILi128ELi64ELi64ELi4ES3_EELb1ELb0ELb0ELb1ELb1ELb0ELb1ELb0EEEvNS_16Flash_fwd_paramsE,(.L_x_8270 - _ZN5flash24flash_fwd_splitkv_kernelI23Flash_fwd_kernel_traitsILi128ELi64ELi64ELi4ELb0ELb0EN7cutlass6half_tE19Flash_kernel_traitsILi128ELi64ELi64ELi4ES3_EELb1ELb0ELb0ELb1ELb1ELb0ELb1ELb0EEEvNS_16Flash_fwd_paramsE)
        .other          _ZN5flash24flash_fwd_splitkv_kernelI23Flash_fwd_kernel_traitsILi128ELi64ELi64ELi4ELb0ELb0EN7cutlass6half_tE19Flash_kernel_traitsILi128ELi64ELi64ELi4ES3_EELb1ELb0ELb0ELb1ELb1ELb0ELb1ELb0EEEvNS_16Flash_fwd_paramsE,@"STO_CUDA_ENTRY STV_DEFAULT"
_ZN5flash24flash_fwd_splitkv_kernelI23Flash_fwd_kernel_traitsILi128ELi64ELi64ELi4ELb0ELb0EN7cutlass6half_tE19Flash_kernel_traitsILi128ELi64ELi64ELi4ES3_EELb1ELb0ELb0ELb1ELb1ELb0ELb1ELb0EEEvNS_16Flash_fwd_paramsE:
.text._ZN5flash24flash_fwd_splitkv_kernelI23Flash_fwd_kernel_traitsILi128ELi64ELi64ELi4ELb0ELb0EN7cutlass6half_tE19Flash_kernel_traitsILi128ELi64ELi64ELi4ES3_EELb1ELb0ELb0ELb1ELb1ELb0ELb1ELb0EEEvNS_16Flash_fwd_paramsE:
        /* <DEDUP_REMOVED lines=13> */
[----:B-1----:R-:W-:Y:S02]  /*00d0*/  IMAD.MOV R0, RZ, RZ, -R5 ;  /* 0x000000ffff007224 */ /* 0x002fe400078e0a05 */
[----:B------:R-:W-:Y:S02]  /*00e0*/  IMAD.MOV.U32 R4, RZ, RZ, RZ ;  /* 0x000000ffff047224 */ /* 0x000fe400078e00ff */
[----:B------:R-:W-:-:S04]  /*00f0*/  IMAD R3, R0, c[0x0][0x1c0], RZ ;  /* 0x0000700000037a24 */ /* 0x000fc800078e02ff */
[----:B------:R-:W-:-:S04]  /*0100*/  IMAD.HI.U32 R3, R5, R3, R4 ;  /* 0x0000000305037227 */ /* 0x000fc800078e0004 */
[----:B------:R-:W-:Y:S02]  /*0110*/  @P1 IMAD.MOV.U32 R5, RZ, RZ, 0x4 ;  /* 0x00000004ff051424 */ /* 0x000fe400078e00ff */
[----:B--2---:R-:W-:-:S04]  /*0120*/  IMAD.HI.U32 R160, R3, R2, RZ ;  /* 0x0000000203a07227 */ /* 0x004fc800078e00ff */
[----:B------:R-:W-:-:S04]  /*0130*/  IMAD.MOV R3, RZ, RZ, -R160 ;  /* 0x000000ffff037224 */ /* 0x000fc800078e0aa0 */
        /* <DEDUP_REMOVED lines=10> */
[----:B------:R-:W2:Y:S05]  /*01e0*/  @P1 LDG.E R23, [R6.64] ;  /* 0x0000000a06171981 */ /* 0x000eaa000c1e1900 */
        /* <DEDUP_REMOVED lines=132> */
.L_x_6434:
        /* <DEDUP_REMOVED lines=19> */
.L_x_6435:
        /* <DEDUP_REMOVED lines=48> */
[----:B------:R-:W-:Y:S02]  /*0e60*/  ISETP.GE.AND P0, PT, R0, RZ, PT ;  /* 0x000000ff0000720c */ /* 0x000fe40003f06270 */
[----:B------:R-:W-:-:S05]  /*0e70*/  SHF.R.S32.HI R0, RZ, 0x1f, R8 ;  /* 0x0000001fff007819 */ /* 0x000fca0000011408 */
        /* <DEDUP_REMOVED lines=9> */
[----:B------:R-:W-:Y:S02]  /*0f10*/  IMAD R2, R32, c[0x0][0x184], R5 ;  /* 0x0000610020027a24 */ /* 0x000fe400078e0205 */
[----:B------:R-:W-:Y:S02]  /*0f20*/  IMAD R5, R0, c[0x0][0x198], RZ ;  /* 0x0000660000057a24 */ /* 0x000fe400078e02ff */
[----:B------:R-:W-:Y:S01]  /*0f30*/  IMAD R15, R32, c[0x0][0x18c], R15 ;  /* 0x00006300200f7a24 */ /* 0x000fe200078e020f */
[----:B------:R-:W-:Y:S01]  /*0f40*/  IADD3 R19, R19, R2, RZ ;  /* 0x0000000213137210 */ /* 0x000fe20007ffe0ff */
[----:B------:R-:W-:-:S02]  /*0f50*/  IMAD R5, R8, c[0x0][0x19c], R5 ;  /* 0x0000670008057a24 */ /* 0x000fc400078e0205 */
[----:B------:R-:W-:-:S04]  /*0f60*/  IMAD.WIDE.U32 R32, R32, c[0x0][0x188], RZ ;  /* 0x0000620020207a25 */ /* 0x000fc800078e00ff */
[----:B------:R-:W-:Y:S01]  /*0f70*/  IMAD.WIDE.U32 R22, R8, c[0x0][0x198], R18 ;  /* 0x0000660008167a25 */ /* 0x000fe200078e0012 */
[----:B------:R-:W-:-:S03]  /*0f80*/  IADD3 R15, R33, R15, RZ ;  /* 0x0000000f210f7210 */ /* 0x000fc60007ffe0ff */
[----:B------:R-:W-:Y:S02]  /*0f90*/  IMAD.IADD R23, R23, 0x1, R5 ;  /* 0x0000000117177824 */ /* 0x000fe400078e0205 */
[----:B------:R-:W-:Y:S02]  /*0fa0*/  IMAD R5, R9, c[0x0][0x1b0], RZ ;  /* 0x00006c0009057a24 */ /* 0x000fe400078e02ff */
[----:B------:R-:W-:-:S04]  /*0fb0*/  IMAD.WIDE.U32 R22, R10, c[0x0][0x1b0], R22 ;  /* 0x00006c000a167a25 */ /* 0x000fc800078e0016 */
[----:B------:R-:W-:-:S04]  /*0fc0*/  IMAD R14, R10, c[0x0][0x1b4], R5 ;  /* 0x00006d000a0e7a24 */ /* 0x000fc800078e0205 */
[----:B------:R-:W-:Y:S01]  /*0fd0*/  IMAD.IADD R14, R23, 0x1, R14 ;  /* 0x00000001170e7824 */ /* 0x000fe200078e020e */
[----:B------:R-:W-:Y:S05]  /*0fe0*/  BRA `(.L_x_6437) ;  /* 0x0000033000007947 */ /* 0x000fea0003800000 */
.L_x_6436:
[----:B-1----:R-:W-:Y:S02]  /*0ff0*/  IABS R5, c[0x0][0x1c8] ;  /* 0x0000720000057a13 */ /* 0x002fe40000000000 */
[----:B-----5:R-:W-:Y:S02]  /*1000*/  SHF.R.S32.HI R15, RZ, 0x1f, R2 ;  /* 0x0000001fff0f7819 */ /* 0x020fe40000011402 */
[----:B------:R-:W1:Y:S08]  /*1010*/  I2F.RP R7, R5 ;  /* 0x0000000500077306 */ /* 0x000e700000209400 */
[----:B-1----:R-:W1:Y:S02]  /*1020*/  MUFU.RCP R8, R7 ;  /* 0x0000000700087308 */ /* 0x002e640000001000 */
[----:B-1----:R-:W-:-:S02]  /*1030*/  IADD3 R8, R8, 0xffffffe, RZ ;  /* 0x0ffffffe08087810 */ /* 0x002fc40007ffe0ff */
[----:B------:R-:W-:-:S04]  /*1040*/  SHF.R.S32.HI R7, RZ, 0x1f, R23 ;  /* 0x0000001fff077819 */ /* 0x000fc80000011417 */
[----:B------:R-:W1:Y:S01]  /*1050*/  F2I.FTZ.U32.TRUNC.NTZ R9, R8 ;  /* 0x0000000800097305 */ /* 0x000e62000021f000 */
[----:B------:R-:W-:-:S04]  /*1060*/  IMAD R18, R7, c[0x0][0x1a0], RZ ;  /* 0x0000680007127a24 */ /* 0x000fc800078e02ff */
[----:B------:R-:W-:Y:S01]  /*1070*/  IMAD R18, R23, c[0x0][0x1a4], R18 ;  /* 0x0000690017127a24 */ /* 0x000fe200078e0212 */
[----:B-1----:R-:W-:Y:S01]  /*1080*/  IADD3 R0, RZ, -R9, RZ ;  /* 0x80000009ff007210 */ /* 0x002fe20007ffe0ff */
[----:B------:R-:W-:-:S04]  /*1090*/  IMAD.MOV.U32 R8, RZ, RZ, RZ ;  /* 0x000000ffff087224 */ /* 0x000fc800078e00ff */
[----:B------:R-:W-:Y:S01]  /*10a0*/  IMAD R4, R0, R5, RZ ;  /* 0x0000000500047224 */ /* 0x000fe200078e02ff */
[----:B------:R-:W-:-:S03]  /*10b0*/  IABS R0, R13 ;  /* 0x0000000d00007213 */ /* 0x000fc60000000000 */
[----:B------:R-:W-:Y:S01]  /*10c0*/  IMAD.HI.U32 R9, R9, R4, R8 ;  /* 0x0000000409097227 */ /* 0x000fe200078e0008 */
[----:B------:R-:W-:-:S04]  /*10d0*/  LEA R8, R28, 0xffffffc0, 0x6 ;  /* 0xffffffc01c087811 */ /* 0x000fc800078e30ff */
[----:B------:R-:W-:Y:S01]  /*10e0*/  IADD3 R20, P1, R23, R8, RZ ;  /* 0x0000000817147210 */ /* 0x000fe20007f3e0ff */
[----:B------:R-:W-:-:S04]  /*10f0*/  IMAD.HI.U32 R10, R9, R0, RZ ;  /* 0x00000000090a7227 */ /* 0x000fc800078e00ff */
[----:B------:R-:W-:Y:S01]  /*1100*/  IMAD.WIDE.U32 R22, R23, c[0x0][0x1a0], RZ ;  /* 0x0000680017167a25 */ /* 0x000fe200078e00ff */
[----:B------:R-:W-:-:S03]  /*1110*/  IADD3 R4, -R10, RZ, RZ ;  /* 0x000000ff0a047210 */ /* 0x000fc60007ffe1ff */
[----:B------:R-:W-:Y:S02]  /*1120*/  IMAD.IADD R19, R23, 0x1, R18 ;  /* 0x0000000117137824 */ /* 0x000fe400078e0212 */
[----:B------:R-:W-:Y:S01]  /*1130*/  IMAD R4, R5, R4, R0 ;  /* 0x0000000405047224 */ /* 0x000fe200078e0200 */
[----:B------:R-:W-:Y:S01]  /*1140*/  SHF.R.S32.HI R0, RZ, 0x1f, R8 ;  /* 0x0000001fff007819 */ /* 0x000fe20000011408 */
[----:B------:R-:W-:-:S03]  /*1150*/  IMAD.MOV.U32 R18, RZ, RZ, R22 ;  /* 0x000000ffff127224 */ /* 0x000fc600078e0016 */
[----:B------:R-:W-:Y:S01]  /*1160*/  ISETP.GT.U32.AND P0, PT, R5, R4, PT ;  /* 0x000000040500720c */ /* 0x000fe20003f04070 */
[----:B------:R-:W-:-:S12]  /*1170*/  IMAD.WIDE.U32 R32, R2, c[0x0][0x188], R18 ;  /* 0x0000620002207a25 */ /* 0x000fd800078e0012 */
[----:B------:R-:W-:Y:S01]  /*1180*/  @!P0 IMAD.IADD R4, R4, 0x1, -R5 ;  /* 0x0000000104048824 */ /* 0x000fe200078e0a05 */
[----:B------:R-:W-:Y:S02]  /*1190*/  @!P0 IADD3 R10, R10, 0x1, RZ ;  /* 0x000000010a0a8810 */ /* 0x000fe40007ffe0ff */
[----:B------:R-:W-:Y:S02]  /*11a0*/  ISETP.NE.AND P0, PT, RZ, c[0x0][0x1c8], PT ;  /* 0x00007200ff007a0c */ /* 0x000fe40003f05270 */
[----:B------:R-:W-:Y:S02]  /*11b0*/  ISETP.GE.U32.AND P2, PT, R4, R5, PT ;  /* 0x000000050400720c */ /* 0x000fe40003f46070 */
[----:B------:R-:W-:Y:S02]  /*11c0*/  LOP3.LUT R4, R13, c[0x0][0x1c8], RZ, 0x3c, !PT ;  /* 0x000072000d047a12 */ /* 0x000fe400078e3cff */
[----:B------:R-:W-:Y:S02]  /*11d0*/  IADD3.X R5, R7, R0, RZ, P1, !PT ;  /* 0x0000000007057210 */ /* 0x000fe40000ffe4ff */
[----:B------:R-:W-:-:S03]  /*11e0*/  ISETP.GE.AND P1, PT, R4, RZ, PT ;  /* 0x000000ff0400720c */ /* 0x000fc60003f26270 */
[----:B------:R-:W-:-:S04]  /*11f0*/  IMAD R5, R5, c[0x0][0x198], RZ ;  /* 0x0000660005057a24 */ /* 0x000fc800078e02ff */
[----:B------:R-:W-:Y:S01]  /*1200*/  IMAD R5, R20, c[0x0][0x19c], R5 ;  /* 0x0000670014057a24 */ /* 0x000fe200078e0205 */
[----:B------:R-:W-:Y:S01]  /*1210*/  @P2 IADD3 R10, R10, 0x1, RZ ;  /* 0x000000010a0a2810 */ /* 0x000fe20007ffe0ff */
[----:B------:R-:W-:-:S04]  /*1220*/  IMAD.WIDE.U32 R20, R20, c[0x0][0x198], RZ ;  /* 0x0000660014147a25 */ /* 0x000fc800078e00ff */
[----:B------:R-:W-:Y:S01]  /*1230*/  IMAD.IADD R21, R21, 0x1, R5 ;  /* 0x0000000115157824 */ /* 0x000fe200078e0205 */
[----:B------:R-:W-:Y:S01]  /*1240*/  @!P1 IADD3 R10, -R10, RZ, RZ ;  /* 0x000000ff0a0a9210 */ /* 0x000fe20007ffe1ff */
[----:B------:R-:W-:Y:S01]  /*1250*/  IMAD R5, R15, c[0x0][0x180], RZ ;  /* 0x000060000f057a24 */ /* 0x000fe200078e02ff */
[----:B------:R-:W-:Y:S01]  /*1260*/  @!P0 LOP3.LUT R10, RZ, c[0x0][0x1c8], RZ, 0x33, !PT ;  /* 0x00007200ff0a8a12 */ /* 0x000fe200078e33ff */
[----:B------:R-:W-:-:S03]  /*1270*/  IMAD.WIDE.U32 R20, R2, c[0x0][0x180], R20 ;  /* 0x0000600002147a25 */ /* 0x000fc600078e0014 */
[----:B------:R-:W-:Y:S01]  /*1280*/  SHF.R.S32.HI R9, RZ, 0x1f, R10 ;  /* 0x0000001fff097819 */ /* 0x000fe2000001140a */
[C---:B------:R-:W-:Y:S02]  /*1290*/  IMAD R4, R2.reuse, c[0x0][0x184], R5 ;  /* 0x0000610002047a24 */ /* 0x040fe400078e0205 */
[----:B------:R-:W-:Y:S02]  /*12a0*/  IMAD R15, R15, c[0x0][0x188], RZ ;  /* 0x000062000f0f7a24 */ /* 0x000fe400078e02ff */
[----:B------:R-:W-:Y:S01]  /*12b0*/  IMAD R5, R9, c[0x0][0x1b0], RZ ;  /* 0x00006c0009057a24 */ /* 0x000fe200078e02ff */
[----:B------:R-:W-:Y:S01]  /*12c0*/  IADD3 R21, R21, R4, RZ ;  /* 0x0000000415157210 */ /* 0x000fe20007ffe0ff */
[----:B------:R-:W-:Y:S02]  /*12d0*/  IMAD R15, R2, c[0x0][0x18c], R15 ;  /* 0x00006300020f7a24 */ /* 0x000fe400078e020f */
[C---:B------:R-:W-:Y:S02]  /*12e0*/  IMAD R5, R10.reuse, c[0x0][0x1b4], R5 ;  /* 0x00006d000a057a24 */ /* 0x040fe400078e0205 */
[----:B------:R-:W-:Y:S01]  /*12f0*/  IMAD.WIDE.U32 R22, R10, c[0x0][0x1b0], R20 ;  /* 0x00006c000a167a25 */ /* 0x000fe200078e0014 */
[----:B------:R-:W-:-:S04]  /*1300*/  IADD3 R15, R33, R15, RZ ;  /* 0x0000000f210f7210 */ /* 0x000fc80007ffe0ff */
[----:B------:R-:W-:Y:S02]  /*1310*/  IADD3 R14, R23, R5, RZ ;  /* 0x00000005170e7210 */ /* 0x000fe40007ffe0ff */
.L_x_6437:
[----:B------:R-:W-:Y:S01]  /*1320*/  SHF.R.S32.HI R29, RZ, 0x1f, R6 ;  /* 0x0000001fff1d7819 */ /* 0x000fe20000011406 */
[----:B------:R-:W-:Y:S01]  /*1330*/  IMAD R9, R9, c[0x0][0x1b8], RZ ;  /* 0x00006e0009097a24 */ /* 0x000fe200078e02ff */
[----:B------:R-:W-:Y:S01]  /*1340*/  SHF.R.S32.HI R21, RZ, 0x1f, R160 ;  /* 0x0000001fff157819 */ /* 0x000fe200000114a0 */
[----:B------:R-:W-:Y:S01]  /*1350*/  ULDC.64 UR4, c[0x0][0x190] ;  /* 0x0000640000047ab9 */ /* 0x000fe20000000a00 */
[CC--:B------:R-:W-:Y:S01]  /*1360*/  LEA.HI R12, R29.reuse, R6.reuse, RZ, 0x3 ;  /* 0x000000061d0c7211 */ /* 0x0c0fe200078f18ff */
[----:B------:R-:W-:Y:S01]  /*1370*/  IMAD R9, R10, c[0x0][0x1bc], R9 ;  /* 0x00006f000a097a24 */ /* 0x000fe200078e0209 */
[----:B------:R-:W-:Y:S01]  /*1380*/  LEA.HI R2, R29, R6, RZ, 0x4 ;  /* 0x000000061d027211 */ /* 0x000fe200078f20ff */
[----:B------:R-:W-:Y:S01]  /*1390*/  IMAD R21, R21, c[0x0][0x178], RZ ;  /* 0x00005e0015157a24 */ /* 0x000fe200078e02ff */
[----:B------:R-:W-:Y:S01]  /*13a0*/  SHF.R.S32.HI R26, RZ, 0x3, R12 ;  /* 0x00000003ff1a7819 */ /* 0x000fe2000001140c */
[----:B------:R-:W-:Y:S01]  /*13b0*/  USHF.L.U32 UR9, UR4, 0x5, URZ ;  /* 0x0000000504097899 */ /* 0x000fe2000800063f */
[----:B------:R-:W-:Y:S01]  /*13c0*/  LOP3.LUT R5, R12, 0xfffffff8, RZ, 0xc0, !PT ;  /* 0xfffffff80c057812 */ /* 0x000fe200078ec0ff */
[----:B------:R-:W-:Y:S01]  /*13d0*/  UMOV UR8, 0x5 ;  /* 0x0000000500087882 */ /* 0x000fe20000000000 */
[----:B------:R-:W-:Y:S01]  /*13e0*/  SHF.R.S32.HI R7, RZ, 0x4, R2 ;  /* 0x00000004ff077819 */ /* 0x000fe20000011402 */
[----:B------:R-:W-:Y:S01]  /*13f0*/  IMAD.SHL.U32 R19, R26, 0x40, RZ ;  /* 0x000000401a137824 */ /* 0x000fe200078e00ff */
[----:B------:R-:W-:Y:S01]  /*1400*/  LOP3.LUT R11, R2, 0xfffffff0, RZ, 0xc0, !PT ;  /* 0xfffffff0020b7812 */ /* 0x000fe200078ec0ff */
[----:B------:R-:W-:Y:S01]  /*1410*/  IMAD.IADD R5, R6, 0x1, -R5 ;  /* 0x0000000106057824 */ /* 0x000fe200078e0a05 */
[----:B------:R-:W-:Y:S01]  /*1420*/  LEA.HI R4, R2, R7, RZ, 0x1 ;  /* 0x0000000702047211 */ /* 0x000fe200078f08ff */
[----:B------:R-:W-:Y:S01]  /*1430*/  USHF.L.U64.HI UR5, UR4, UR8, UR5 ;  /* 0x0000000804057299 */ /* 0x000fe20008010205 */
[----:B------:R-:W-:Y:S01]  /*1440*/  LOP3.LUT R19, R19, 0x1c0, RZ, 0xc0, !PT ;  /* 0x000001c013137812 */ /* 0x000fe200078ec0ff */
[----:B------:R-:W-:Y:S01]  /*1450*/  IMAD.SHL.U32 R34, R5, 0x8, RZ ;  /* 0x0000000805227824 */ /* 0x000fe200078e00ff */
[----:B------:R-:W-:Y:S01]  /*1460*/  LOP3.LUT R4, R4, 0xfffffffe, RZ, 0xc0, !PT ;  /* 0xfffffffe04047812 */ /* 0x000fe200078ec0ff */
[----:B------:R-:W-:Y:S01]  /*1470*/  IMAD.IADD R18, R6, 0x1, -R11 ;  /* 0x0000000106127824 */ /* 0x000fe200078e0a0b */
[----:B------:R-:W-:Y:S01]  /*1480*/  SHF.R.S32.HI R27, RZ, 0x1f, R26 ;  /* 0x0000001fff1b7819 */ /* 0x000fe2000001141a */
[----:B------:R-:W-:Y:S01]  /*1490*/  ULDC.64 UR6, c[0x0][0x198] ;  /* 0x0000660000067ab9 */ /* 0x000fe20000000a00 */
[----:B------:R-:W-:Y:S01]  /*14a0*/  LOP3.LUT R2, R19, 0x38, R34, 0xf8, !PT ;  /* 0x0000003813027812 */ /* 0x000fe200078ef822 */
[----:B------:R-:W-:Y:S01]  /*14b0*/  IMAD.IADD R7, R7, 0x1, -R4 ;  /* 0x0000000107077824 */ /* 0x000fe200078e0a04 */
[----:B------:R-:W-:Y:S01]  /*14c0*/  SHF.R.S32.HI R11, RZ, 0x1f, R18 ;  /* 0x0000001fff0b7819 */ /* 0x000fe20000011412 */
[----:B------:R-:W-:Y:S01]  /*14d0*/  IMAD.WIDE R16, R17, 0x40, R26 ;  /* 0x0000004011107825 */ /* 0x000fe200078e021a */
[----:B------:R-:W-:Y:S01]  /*14e0*/  SHF.R.U32.HI R19, RZ, 0x3, R19 ;  /* 0x00000003ff137819 */ /* 0x000fe20000011613 */
[----:B------:R-:W-:Y:S01]  /*14f0*/  USHF.L.U32 UR12, UR6, 0x5, URZ ;  /* 0x00000005060c7899 */ /* 0x000fe2000800063f */
[----:B------:R-:W-:Y:S01]  /*1500*/  SHF.R.S32.HI R35, RZ, 0x1f, R34 ;  /* 0x0000001fff237819 */ /* 0x000fe20000011422 */
[----:B------:R-:W-:Y:S01]  /*1510*/  USHF.L.U64.HI UR7, UR6, UR8, UR7 ;  /* 0x0000000806077299 */ /* 0x000fe20008010207 */
[----:B------:R-:W-:-:S02]  /*1520*/  IADD3 R22, P1, R34, R22, RZ ;  /* 0x0000001622167210 */ /* 0x000fc40007f3e0ff */
[----:B------:R-:W-:Y:S01]  /*1530*/  LEA.HI R4, R11, R18, RZ, 0x3 ;  /* 0x000000120b047211 */ /* 0x000fe200078f18ff */
[----:B------:R-:W-:Y:S01]  /*1540*/  IMAD.WIDE.U32 R24, R160, c[0x0][0x178], R34 ;  /* 0x00005e00a0187a25 */ /* 0x000fe200078e0022 */
[----:B------:R-:W-:Y:S02]  /*1550*/  LOP3.LUT R19, R2, R19, RZ, 0x3c, !PT ;  /* 0x0000001302137212 */ /* 0x000fe400078e3cff */
[----:B------:R-:W-:Y:S01]  /*1560*/  SHF.R.S32.HI R11, RZ, 0x1f, R13 ;  /* 0x0000001fff0b7819 */ /* 0x000fe2000001140d */
[----:B------:R-:W-:Y:S01]  /*1570*/  IMAD R2, R160, c[0x0][0x17c], R21 ;  /* 0x00005f00a0027a24 */ /* 0x000fe200078e0215 */
[----:B------:R-:W-:Y:S01]  /*1580*/  IADD3 R32, P0, R34, R32, RZ ;  /* 0x0000002022207210 */ /* 0x000fe20007f1e0ff */
[----:B------:R-:W-:Y:S01]  /*1590*/  IMAD.X R23, R35, 0x1, R14, P1 ;  /* 0x0000000123177824 */ /* 0x000fe200008e060e */
[-C--:B------:R-:W-:Y:S01]  /*15a0*/  LEA.HI R20, R29, R6.reuse, RZ, 0x6 ;  /* 0x000000061d147211 */ /* 0x080fe200078f30ff */
[----:B------:R-:W-:Y:S01]  /*15b0*/  IMAD.IADD R25, R25, 0x1, R2 ;  /* 0x0000000119197824 */ /* 0x000fe200078e0202 */
[----:B------:R-:W-:Y:S01]  /*15c0*/  LEA.HI R29, R29, R6, RZ, 0x5 ;  /* 0x000000061d1d7211 */ /* 0x000fe200078f28ff */
[----:B------:R-:W-:-:S02]  /*15d0*/  IMAD R14, R11, c[0x0][0x1a8], RZ ;  /* 0x00006a000b0e7a24 */ /* 0x000fc400078e02ff */
[----:B------:R-:W-:Y:S01]  /*15e0*/  IMAD.WIDE.U32 R24, R13, c[0x0][0x1a8], R24 ;  /* 0x00006a000d187a25 */ /* 0x000fe200078e0018 */
[----:B------:R-:W-:-:S03]  /*15f0*/  SHF.R.S32.HI R30, RZ, 0x5, R29 ;  /* 0x00000005ff1e7819 */ /* 0x000fc6000001141d */
[----:B------:R-:W-:Y:S02]  /*1600*/  IMAD R14, R13, c[0x0][0x1ac], R14 ;  /* 0x00006b000d0e7a24 */ /* 0x000fe400078e020e */
[----:B------:R-:W-:Y:S02]  /*1610*/  IMAD.SHL.U32 R13, R5, 0x40, RZ ;  /* 0x00000040050d7824 */ /* 0x000fe400078e00ff */
[----:B------:R-:W-:Y:S01]  /*1620*/  IMAD.X R33, R35, 0x1, R15, P0 ;  /* 0x0000000123217824 */ /* 0x000fe200000e060f */
[----:B------:R-:W-:Y:S01]  /*1630*/  LOP3.LUT R15, R4, 0xfffffff8, RZ, 0xc0, !PT ;  /* 0xfffffff8040f7812 */ /* 0x000fe200078ec0ff */
[----:B------:R-:W-:Y:S01]  /*1640*/  IMAD R11, R27, c[0x0][0x198], RZ ;  /* 0x000066001b0b7a24 */ /* 0x000fe200078e02ff */
[----:B------:R-:W-:Y:S01]  /*1650*/  LOP3.LUT R13, R13, 0x1c0, RZ, 0xc0, !PT ;  /* 0x000001c00d0d7812 */ /* 0x000fe200078ec0ff */
[C---:B------:R-:W-:Y:S01]  /*1660*/  IMAD.WIDE.U32 R22, R26.reuse, c[0x0][0x198], R22 ;  /* 0x000066001a167a25 */ /* 0x040fe200078e0016 */
[----:B------:R-:W-:Y:S02]  /*1670*/  IADD3 R8, P0, R26, R8, RZ ;  /* 0x000000081a087210 */ /* 0x000fe40007f1e0ff */
[----:B------:R-:W-:Y:S01]  /*1680*/  LOP3.LUT R12, R13, 0x8, R12, 0xf8, !PT ;  /* 0x000000080d0c7812 */ /* 0x000fe200078ef80c */
[----:B------:R-:W-:Y:S01]  /*1690*/  IMAD.IADD R2, R18, 0x1, -R15 ;  /* 0x0000000112027824 */ /* 0x000fe200078e0a0f */
[----:B------:R-:W-:Y:S01]  /*16a0*/  SHF.R.U32.HI R15, RZ, 0x3, R13 ;  /* 0x00000003ff0f7819 */ /* 0x000fe2000001160d */
[----:B------:R-:W-:-:S02]  /*16b0*/  IMAD R11, R26, c[0x0][0x19c], R11 ;  /* 0x000067001a0b7a24 */ /* 0x000fc400078e020b */
[----:B------:R-:W-:Y:S01]  /*16c0*/  IMAD R13, R17, c[0x0][0x190], RZ ;  /* 0x00006400110d7a24 */ /* 0x000fe200078e02ff */
[----:B------:R-:W-:Y:S01]  /*16d0*/  LOP3.LUT R12, R12, R15, RZ, 0x3c, !PT ;  /* 0x0000000f0c0c7212 */ /* 0x000fe200078e3cff */
[----:B------:R-:W-:Y:S02]  /*16e0*/  IMAD.IADD R25, R25, 0x1, R14 ;  /* 0x0000000119197824 */ /* 0x000fe400078e020e */
[----:B------:R-:W-:Y:S01]  /*16f0*/  IMAD.X R0, R27, 0x1, R0, P0 ;  /* 0x000000011b007824 */ /* 0x000fe200000e0600 */
[----:B------:R-:W-:Y:S01]  /*1700*/  LEA R158, P0, R22, c[0x0][0x168], 0x1 ;  /* 0x00005a00169e7a11 */ /* 0x000fe200078008ff */
[----:B------:R-:W-:Y:S02]  /*1710*/  IMAD.IADD R11, R23, 0x1, R11 ;  /* 0x00000001170b7824 */ /* 0x000fe400078e020b */
[C---:B------:R-:W-:Y:S02]  /*1720*/  IMAD R13, R16.reuse, c[0x0][0x194], R13 ;  /* 0x00006500100d7a24 */ /* 0x040fe400078e020d */
[----:B------:R-:W-:Y:S01]  /*1730*/  IMAD.WIDE.U32 R16, R16, c[0x0][0x190], R24 ;  /* 0x0000640010107a25 */ /* 0x000fe200078e0018 */
[----:B------:R-:W-:-:S03]  /*1740*/  LEA.HI.X R159, R22, c[0x0][0x16c], R11, 0x1, P0 ;  /* 0x00005b00169f7a11 */ /* 0x000fc600000f0c0b */
[----:B------:R-:W-:Y:S01]  /*1750*/  IMAD.WIDE.U32 R32, R10, c[0x0][0x1b8], R32 ;  /* 0x00006e000a207a25 */ /* 0x000fe200078e0020 */
[----:B------:R-:W-:-:S03]  /*1760*/  LEA R10, P0, R16, c[0x0][0x160], 0x1 ;  /* 0x00005800100a7a11 */ /* 0x000fc600078008ff */
[----:B------:R-:W-:Y:S02]  /*1770*/  IMAD.IADD R13, R17, 0x1, R13 ;  /* 0x00000001110d7824 */ /* 0x000fe400078e020d */
[----:B------:R-:W-:Y:S02]  /*1780*/  IMAD.SHL.U32 R20, R20, 0x8, RZ ;  /* 0x0000000814147824 */ /* 0x000fe400078e00ff */
[----:B------:R-:W-:Y:S01]  /*1790*/  IMAD.IADD R33, R33, 0x1, R9 ;  /* 0x0000000121217824 */ /* 0x000fe200078e0209 */
[----:B------:R-:W-:Y:S01]  /*17a0*/  LEA.HI.X R11, R16, c[0x0][0x164], R13, 0x1, P0 ;  /* 0x00005900100b7a11 */ /* 0x000fe200000f0c0d */
[----:B------:R-:W-:Y:S01]  /*17b0*/  IMAD R9, R0, c[0x0][0x1a0], RZ ;  /* 0x0000680000097a24 */ /* 0x000fe200078e02ff */
[----:B------:R-:W-:Y:S01]  /*17c0*/  IADD3 R14, P0, R10, UR9, RZ ;  /* 0x000000090a0e7c10 */ /* 0x000fe2000ff1e0ff */
[C---:B------:R-:W-:Y:S01]  /*17d0*/  IMAD.WIDE.U32 R32, R8.reuse, c[0x0][0x1a0], R32 ;  /* 0x0000680008207a25 */ /* 0x040fe200078e0020 */
[----:B------:R-:W-:Y:S02]  /*17e0*/  LOP3.LUT R19, R19, 0x7ffffe00, R20, 0xf8, !PT ;  /* 0x7ffffe0013137812 */ /* 0x000fe400078ef814 */
[----:B------:R-:W-:Y:S01]  /*17f0*/  IADD3.X R15, R11, UR5, RZ, P0, !PT ;  /* 0x000000050b0f7c10 */ /* 0x000fe200087fe4ff */
[----:B------:R-:W-:Y:S01]  /*1800*/  IMAD R9, R8, c[0x0][0x1a4], R9 ;  /* 0x0000690008097a24 */ /* 0x000fe200078e0209 */
[----:B------:R-:W-:Y:S01]  /*1810*/  IADD3 R16, P0, R14, UR9, RZ ;  /* 0x000000090e107c10 */ /* 0x000fe2000ff1e0ff */
[----:B------:R-:W-:-:S02]  /*1820*/  IMAD.SHL.U32 R161, R19, 0x2, RZ ;  /* 0x0000000213a17824 */ /* 0x000fc400078e00ff */
        /* <DEDUP_REMOVED lines=24> */
[----:B------:R-:W-:Y:S01]  /*19b0*/  IMAD R81, R30, 0x10, R81 ;  /* 0x000000101e517824 */ /* 0x000fe200078e0251 */
[----:B------:R-:W-:-:S02]  /*19c0*/  IADD3 R151, R153, 0x20, RZ ;  /* 0x0000002099977810 */ /* 0x000fc40007ffe0ff */
[----:B------:R3:W-:Y:S04]  /*19d0*/  LDGSTS.E.BYPASS.LTC128B.128 [R161+0x3000], [R16.64+0x80] ;  /* 0x0300008010a17fae */ /* 0x0007e8000b901d4a */
        /* <DEDUP_REMOVED lines=17> */
[----:B------:R-:W-:Y:S01]  /*1af0*/  LOP3.LUT R7, R8, 0xfffffe00, RZ, 0xc0, !PT ;  /* 0xfffffe0008077812 */ /* 0x000fe200078ec0ff */
[----:B------:R4:W-:Y:S01]  /*1b00*/  LDGSTS.E.BYPASS.LTC128B.128 [R161+0x7000], [R20.64+0x80] ;  /* 0x0700008014a17fae */ /* 0x0009e2000b901d4a */
[----:B------:R-:W-:-:S03]  /*1b10*/  IMAD.MOV.U32 R8, RZ, RZ, 0x20 ;  /* 0x00000020ff087424 */ /* 0x000fc600078e00ff */
[----:B------:R2:W-:Y:S01]  /*1b20*/  LDGSTS.E.BYPASS.LTC128B.128 [R161+0x5800], [R14.64] ;  /* 0x058000000ea17fae */ /* 0x0005e2000b901d4a */
[----:B------:R-:W-:Y:S01]  /*1b30*/  IMAD R9, R30, 0x400, R7 ;  /* 0x000004001e097824 */ /* 0x000fe200078e0207 */
[----:B------:R-:W-:Y:S02]  /*1b40*/  SEL R0, R8, 0xffffffe0, !P1 ;  /* 0xffffffe008007807 */ /* 0x000fe40004800000 */
[----:B------:R2:W-:Y:S01]  /*1b50*/  LDGSTS.E.BYPASS.LTC128B.128 [R161+0x7800], [R14.64+0x80] ;  /* 0x078000800ea17fae */ /* 0x0005e2000b901d4a */
[----:B------:R-:W-:Y:S01]  /*1b60*/  IMAD.IADD R154, R9, 0x1, R4 ;  /* 0x00000001099a7824 */ /* 0x000fe200078e0204 */
[----:B------:R-:W-:Y:S01]  /*1b70*/  LOP3.LUT P1, RZ, R2, 0x4, RZ, 0xc0, !PT ;  /* 0x0000000402ff7812 */ /* 0x000fe2000782c0ff */
[----:B------:R-:W-:Y:S01]  /*1b80*/  IMAD.MOV.U32 R2, RZ, RZ, 0x40 ;  /* 0x00000040ff027424 */ /* 0x000fe200078e00ff */
[----:B------:R-:W0:Y:S01]  /*1b90*/  LDGDEPBAR ;  /* 0x00000000000079af */ /* 0x000e220000000000 */
[----:B------:R-:W-:-:S04]  /*1ba0*/  IMAD.SHL.U32 R154, R154, 0x2, RZ ;  /* 0x000000029a9a7824 */ /* 0x000fc800078e00ff */
[----:B------:R-:W-:Y:S01]  /*1bb0*/  IMAD.IADD R152, R154, 0x1, R0 ;  /* 0x000000019a987824 */ /* 0x000fe200078e0200 */
[----:B--2---:R-:W-:Y:S01]  /*1bc0*/  IADD3 R14, P0, R156, UR9, RZ ;  /* 0x000000099c0e7c10 */ /* 0x004fe2000ff1e0ff */
[----:B------:R-:W-:-:S04]  /*1bd0*/  DEPBAR.LE SB0, 0x0 ;  /* 0x000080000000791a */ /* 0x000fc80000000000 */
[----:B------:R-:W-:Y:S01]  /*1be0*/  BAR.SYNC.DEFER_BLOCKING 0x0 ;  /* 0x0000000000007b1d */ /* 0x000fe20000010000 */
[----:B------:R-:W-:Y:S02]  /*1bf0*/  IADD3.X R15, R157, UR5, RZ, P0, !PT ;  /* 0x000000059d0f7c10 */ /* 0x000fe400087fe4ff */
[----:B------:R-:W-:-:S04]  /*1c00*/  IADD3 R12, P0, R14, UR9, RZ ;  /* 0x000000090e0c7c10 */ /* 0x000fc8000ff1e0ff */
[----:B------:R-:W-:Y:S02]  /*1c10*/  IADD3.X R13, R15, UR5, RZ, P0, !PT ;  /* 0x000000050f0d7c10 */ /* 0x000fe400087fe4ff */
[----:B------:R-:W-:-:S04]  /*1c20*/  IADD3 R10, P0, R12, UR9, RZ ;  /* 0x000000090c0a7c10 */ /* 0x000fc8000ff1e0ff */
[----:B------:R-:W-:Y:S02]  /*1c30*/  IADD3.X R11, R13, UR5, RZ, P0, !PT ;  /* 0x000000050d0b7c10 */ /* 0x000fe400087fe4ff */
[----:B------:R-:W-:Y:S01]  /*1c40*/  LOP3.LUT P0, RZ, R5, 0x2, RZ, 0xc0, !PT ;  /* 0x0000000205ff7812 */ /* 0x000fe2000780c0ff */
[----:B------:R-:W-:Y:S01]  /*1c50*/  @!PT LDS RZ, [RZ] ;  /* 0x00000000fffff984 */ /* 0x000fe20000000800 */
[----:B------:R-:W-:Y:S01]  /*1c60*/  @!PT LDS RZ, [RZ] ;  /* 0x00000000fffff984 */ /* 0x000fe20000000800 */
[----:B------:R-:W-:Y:S01]  /*1c70*/  @!PT LDS RZ, [RZ] ;  /* 0x00000000fffff984 */ /* 0x000fe20000000800 */
[----:B------:R1:W-:Y:S04]  /*1c80*/  LDGSTS.E.BYPASS.LTC128B.128 [R161+0x8000], [R156.64] ;  /* 0x080000009ca17fae */ /* 0x0003e8000b901d4a */
[----:B------:R1:W-:Y:S08]  /*1c90*/  LDGSTS.E.BYPASS.LTC128B.128 [R161+0xa000], [R156.64+0x80] ;  /* 0x0a0000809ca17fae */ /* 0x0003f0000b901d4a */
[----:B------:R-:W-:-:S02]  /*1ca0*/  @P0 IADD3 R151, R153, -0x20, RZ ;  /* 0xffffffe099970810 */ /* 0x000fc40007ffe0ff */
[----:B------:R-:W-:Y:S01]  /*1cb0*/  LOP3.LUT P0, RZ, R5, 0x4, RZ, 0xc0, !PT ;  /* 0x0000000405ff7812 */ /* 0x000fe2000780c0ff */
[----:B------:R2:W-:Y:S01]  /*1cc0*/  LDGSTS.E.BYPASS.LTC128B.128 [R161+0x8800], [R14.64] ;  /* 0x088000000ea17fae */ /* 0x0005e2000b901d4a */
[C---:B------:R-:W-:Y:S02]  /*1cd0*/  SEL R5, R2.reuse, 0xffffffc0, !P1 ;  /* 0xffffffc002057807 */ /* 0x040fe40004800000 */
[----:B------:R-:W-:Y:S01]  /*1ce0*/  SEL R2, R2, 0xffffffc0, !P0 ;  /* 0xffffffc002027807 */ /* 0x000fe20004000000 */
[----:B------:R2:W-:Y:S01]  /*1cf0*/  LDGSTS.E.BYPASS.LTC128B.128 [R161+0xa800], [R14.64+0x80] ;  /* 0x0a8000800ea17fae */ /* 0x0005e2000b901d4a */
[C---:B------:R-:W-:Y:S01]  /*1d00*/  IADD3 R143, R151.reuse, 0x800, RZ ;  /* 0x00000800978f7810 */ /* 0x040fe20007ffe0ff */
[--C-:B------:R-:W-:Y:S01]  /*1d10*/  IMAD.IADD R150, R154, 0x1, R5.reuse ;  /* 0x000000019a967824 */ /* 0x100fe200078e0205 */
[----:B------:R-:W-:Y:S01]  /*1d20*/  IADD3 R142, R151, 0x1000, RZ ;  /* 0x00001000978e7810 */ /* 0x000fe20007ffe0ff */
[----:B------:R2:W-:Y:S01]  /*1d30*/  LDGSTS.E.BYPASS.LTC128B.128 [R161+0x9000], [R12.64] ;  /* 0x090000000ca17fae */ /* 0x0005e2000b901d4a */
[----:B------:R-:W-:Y:S01]  /*1d40*/  IMAD.IADD R149, R153, 0x1, R2 ;  /* 0x0000000199957824 */ /* 0x000fe200078e0202 */
[C---:B------:R-:W-:Y:S01]  /*1d50*/  IADD3 R141, R151.reuse, 0x1800, RZ ;  /* 0x00001800978d7810 */ /* 0x040fe20007ffe0ff */
[----:B------:R-:W-:Y:S01]  /*1d60*/  IMAD.IADD R148, R152, 0x1, R5 ;  /* 0x0000000198947824 */ /* 0x000fe200078e0205 */
[----:B------:R2:W-:Y:S01]  /*1d70*/  LDGSTS.E.BYPASS.LTC128B.128 [R161+0xb000], [R12.64+0x80] ;  /* 0x0b0000800ca17fae */ /* 0x0005e2000b901d4a */
[----:B------:R-:W-:Y:S01]  /*1d80*/  IMAD.IADD R140, R2, 0x1, R151 ;  /* 0x00000001028c7824 */ /* 0x000fe200078e0297 */
[----:B------:R-:W-:-:S02]  /*1d90*/  IADD3 R139, R151, 0x2000, RZ ;  /* 0x00002000978b7810 */ /* 0x000fc40007ffe0ff */
[----:B------:R5:W-:Y:S01]  /*1da0*/  LDGSTS.E.BYPASS.LTC128B.128 [R161+0x9800], [R10.64] ;  /* 0x098000000aa17fae */ /* 0x000be2000b901d4a */
[C---:B------:R-:W-:Y:S02]  /*1db0*/  IADD3 R138, R151.reuse, 0x2800, RZ ;  /* 0x00002800978a7810 */ /* 0x040fe40007ffe0ff */
[C---:B------:R-:W-:Y:S01]  /*1dc0*/  IADD3 R137, R151.reuse, 0x3000, RZ ;  /* 0x0000300097897810 */ /* 0x040fe20007ffe0ff */
[----:B------:R5:W-:Y:S01]  /*1dd0*/  LDGSTS.E.BYPASS.LTC128B.128 [R161+0xb800], [R10.64+0x80] ;  /* 0x0b8000800aa17fae */ /* 0x000be2000b901d4a */
[----:B------:R-:W-:-:S03]  /*1de0*/  IADD3 R136, R151, 0x3800, RZ ;  /* 0x0000380097887810 */ /* 0x000fc60007ffe0ff */
[----:B------:R-:W-:Y:S04]  /*1df0*/  LDSM.16.M88.4 R64, [R154] ;  /* 0x000000009a40783b */ /* 0x000fe80000000200 */
[----:B------:R-:W1:Y:S04]  /*1e00*/  LDSM.16.M88.4 R36, [R80+0x4000] ;  /* 0x004000005024783b */ /* 0x000e680000000200 */
[----:B------:R-:W4:Y:S04]  /*1e10*/  LDSM.16.M88.4 R24, [R80+0x4800] ;  /* 0x004800005018783b */ /* 0x000f280000000200 */
[----:B---3--:R-:W3:Y:S04]  /*1e20*/  LDSM.16.M88.4 R16, [R80+0x5000] ;  /* 0x005000005010783b */ /* 0x008ee80000000200 */
[----:B------:R-:W3:Y:S04]  /*1e30*/  LDSM.16.M88.4 R44, [R80+0x5800] ;  /* 0x00580000502c783b */ /* 0x000ee80000000200 */
[----:B--2---:R-:W-:Y:S04]  /*1e40*/  LDSM.16.M88.4 R12, [R152] ;  /* 0x00000000980c783b */ /* 0x004fe80000000200 */
[----:B------:R-:W2:Y:S04]  /*1e50*/  LDSM.16.M88.4 R48, [R151] ;  /* 0x000000009730783b */ /* 0x000ea80000000200 */
[----:B-----5:R-:W5:Y:S04]  /*1e60*/  LDSM.16.M88.4 R8, [R151+0x800] ;  /* 0x000800009708783b */ /* 0x020f680000000200 */
[----:B------:R-:W2:Y:S04]  /*1e70*/  LDSM.16.M88.4 R52, [R151+0x1000] ;  /* 0x001000009734783b */ /* 0x000ea80000000200 */
[----:B------:R-:W-:Y:S04]  /*1e80*/  LDSM.16.M88.4 R60, [R150] ;  /* 0x00000000963c783b */ /* 0x000fe80000000200 */
[----:B------:R-:W-:Y:S01]  /*1e90*/  LDSM.16.M88.4 R72, [R149] ;  /* 0x000000009548783b */ /* 0x000fe20000000200 */
[C---:B-1----:R-:W-:Y:S03]  /*1ea0*/  HMMA.16816.F32 R40, R64.reuse, R36, RZ ;  /* 0x000000244028723c */ /* 0x042fe600000018ff */
[----:B------:R-:W-:Y:S04]  /*1eb0*/  LDSM.16.M88.4 R76, [R149+0x1800] ;  /* 0x00180000954c783b */ /* 0x000fe80000000200 */
[----:B------:R-:W-:Y:S01]  /*1ec0*/  LDSM.16.M88.4 R56, [R140] ;  /* 0x000000008c38783b */ /* 0x000fe20000000200 */
[C---:B------:R-:W-:Y:S03]  /*1ed0*/  HMMA.16816.F32 R36, R64.reuse, R38, RZ ;  /* 0x000000264024723c */ /* 0x040fe600000018ff */
[----:B------:R-:W0:Y:S05]  /*1ee0*/  LDGDEPBAR ;  /* 0x00000000000079af */ /* 0x000e2a0000000000 */
[C---:B----4-:R-:W-:Y:S08]  /*1ef0*/  HMMA.16816.F32 R32, R64.reuse, R24, RZ ;  /* 0x000000184020723c */ /* 0x050ff000000018ff */
[C---:B---3--:R-:W-:Y:S08]  /*1f00*/  HMMA.16816.F32 R20, R64.reuse, R16, RZ ;  /* 0x000000104014723c */ /* 0x048ff000000018ff */
[C---:B------:R-:W-:Y:S08]  /*1f10*/  HMMA.16816.F32 R24, R64.reuse, R26, RZ ;  /* 0x0000001a4018723c */ /* 0x040ff000000018ff */
[C---:B------:R-:W-:Y:S08]  /*1f20*/  HMMA.16816.F32 R16, R64.reuse, R18, RZ ;  /* 0x000000124010723c */ /* 0x040ff000000018ff */
[C---:B------:R-:W-:Y:S08]  /*1f30*/  HMMA.16816.F32 R68, R64.reuse, R44, RZ ;  /* 0x0000002c4044723c */ /* 0x040ff000000018ff */
[----:B------:R-:W-:Y:S01]  /*1f40*/  HMMA.16816.F32 R64, R64, R46, RZ ;  /* 0x0000002e4040723c */ /* 0x000fe200000018ff */
[----:B------:R-:W1:Y:S07]  /*1f50*/  LDSM.16.M88.4 R44, [R151+0x1800] ;  /* 0x00180000972c783b */ /* 0x000e6e0000000200 */
        /* <DEDUP_REMOVED lines=9> */
[C---:B-1----:R-:W-:Y:S08]  /*1ff0*/  HMMA.16816.F32 R68, R12.reuse, R44, R68 ;  /* 0x0000002c0c44723c */ /* 0x042ff00000001844 */
[----:B------:R-:W-:Y:S01]  /*2000*/  HMMA.16816.F32 R64, R12, R46, R64 ;  /* 0x0000002e0c40723c */ /* 0x000fe20000001840 */
[----:B------:R-:W1:Y:S04]  /*2010*/  LDSM.16.M88.4 R12, [R148] ;  /* 0x00000000940c783b */ /* 0x000e680000000200 */
[----:B------:R-:W4:Y:S03]  /*2020*/  LDSM.16.M88.4 R44, [R140+0x1000] ;  /* 0x001000008c2c783b */ /* 0x000f260000000200 */
[C---:B------:R-:W-:Y:S08]  /*2030*/  HMMA.16816.F32 R40, R60.reuse, R72, R40 ;  /* 0x000000483c28723c */ /* 0x040ff00000001828 */
[C---:B------:R-:W-:Y:S01]  /*2040*/  HMMA.16816.F32 R36, R60.reuse, R74, R36 ;  /* 0x0000004a3c24723c */ /* 0x040fe20000001824 */
[----:B------:R-:W5:Y:S07]  /*2050*/  LDSM.16.M88.4 R72, [R140+0x1800] ;  /* 0x001800008c48783b */ /* 0x000f6e0000000200 */
        /* <DEDUP_REMOVED lines=22> */
[----:B------:R-:W4:Y:S03]  /*21c0*/  LDSM.16.M88.4 R72, [R151+0x3800] ;  /* 0x003800009748783b */ /* 0x000f260000000200 */
[C---:B--2---:R-:W-:Y:S08]  /*21d0*/  HMMA.16816.F32 R40, R48.reuse, R8, R40 ;  /* 0x000000083028723c */ /* 0x044ff00000001828 */
[C---:B------:R-:W-:Y:S01]  /*21e0*/  HMMA.16816.F32 R36, R48.reuse, R10, R36 ;  /* 0x0000000a3024723c */ /* 0x040fe20000001824 */
[----:B------:R-:W2:Y:S07]  /*21f0*/  LDSM.16.M88.4 R8, [R151+0x3000] ;  /* 0x003000009708783b */ /* 0x000eae0000000200 */
[C---:B---3--:R-:W-:Y:S08]  /*2200*/  HMMA.16816.F32 R32, R48.reuse, R60, R32 ;  /* 0x0000003c3020723c */ /* 0x048ff00000001820 */
[C---:B------:R-:W-:Y:S01]  /*2210*/  HMMA.16816.F32 R24, R48.reuse, R62, R24 ;  /* 0x0000003e3018723c */ /* 0x040fe20000001818 */
[----:B------:R-:W-:Y:S07]  /*2220*/  LDSM.16.M88.4 R60, [R150+0x2000] ;  /* 0x00200000963c783b */ /* 0x000fee0000000200 */
[C---:B-1----:R-:W-:Y:S08]  /*2230*/  HMMA.16816.F32 R68, R48.reuse, R52, R68 ;  /* 0x000000343044723c */ /* 0x042ff00000001844 */
[C---:B------:R-:W-:Y:S01]  /*2240*/  HMMA.16816.F32 R64, R48.reuse, R54, R64 ;  /* 0x000000363040723c */ /* 0x040fe20000001840 */
[----:B------:R-:W1:Y:S07]  /*2250*/  LDSM.16.M88.4 R52, [R149+0x2800] ;  /* 0x002800009534783b */ /* 0x000e6e0000000200 */
[C---:B------:R-:W-:Y:S08]  /*2260*/  HMMA.16816.F32 R20, R48.reuse, R56, R20 ;  /* 0x000000383014723c */ /* 0x040ff00000001814 */
[----:B------:R-:W-:Y:S01]  /*2270*/  HMMA.16816.F32 R16, R48, R58, R16 ;  /* 0x0000003a3010723c */ /* 0x000fe20000001810 */
[----:B------:R-:W3:Y:S04]  /*2280*/  LDSM.16.M88.4 R56, [R149+0x2000] ;  /* 0x002000009538783b */ /* 0x000ee80000000200 */
[----:B------:R-:W-:Y:S03]  /*2290*/  LDSM.16.M88.4 R48, [R149+0x3000] ;  /* 0x003000009530783b */ /* 0x000fe60000000200 */
[C---:B----4-:R-:W-:Y:S08]  /*22a0*/  HMMA.16816.F32 R40, R76.reuse, R44, R40 ;  /* 0x0000002c4c28723c */ /* 0x050ff00000001828 */
[C---:B------:R-:W-:Y:S01]  /*22b0*/  HMMA.16816.F32 R36, R76.reuse, R46, R36 ;  /* 0x0000002e4c24723c */ /* 0x040fe20000001824 */
[----:B------:R-:W4:Y:S07]  /*22c0*/  LDSM.16.M88.4 R44, [R149+0x3800] ;  /* 0x00380000952c783b */ /* 0x000f2e0000000200 */
[C---:B-----5:R-:W-:Y:S08]  /*22d0*/  HMMA.16816.F32 R32, R76.reuse, R12, R32 ;  /* 0x0000000c4c20723c */ /* 0x060ff00000001820 */
[C---:B------:R-:W-:Y:S08]  /*22e0*/  HMMA.16816.F32 R68, R76.reuse, R72, R68 ;  /* 0x000000484c44723c */ /* 0x040ff00000001844 */
[C---:B------:R-:W-:Y:S01]  /*22f0*/  HMMA.16816.F32 R24, R76.reuse, R14, R24 ;  /* 0x0000000e4c18723c */ /* 0x040fe20000001818 */
[----:B------:R-:W-:Y:S07]  /*2300*/  LDSM.16.M88.4 R12, [R140+0x2000] ;  /* 0x002000008c0c783b */ /* 0x000fee0000000200 */
[C---:B--2---:R-:W-:Y:S08]  /*2310*/  HMMA.16816.F32 R20, R76.reuse, R8, R20 ;  /* 0x000000084c14723c */ /* 0x044ff00000001814 */
[----:B------:R-:W-:Y:S01]  /*2320*/  HMMA.16816.F32 R16, R76, R10, R16 ;  /* 0x0000000a4c10723c */ /* 0x000fe20000001810 */
[----:B------:R-:W2:Y:S07]  /*2330*/  LDSM.16.M88.4 R8, [R148+0x2000] ;  /* 0x002000009408783b */ /* 0x000eae0000000200 */
[----:B-1----:R-:W-:Y:S07]  /*2340*/  HMMA.16816.F32 R32, R60, R52, R32 ;  /* 0x000000343c20723c */ /* 0x002fee0000001820 */
[----:B------:R-:W-:Y:S01]  /*2350*/  LOP3.LUT R53, R29, 0xffffffe0, RZ, 0xc0, !PT ;  /* 0xffffffe01d357812 */ /* 0x000fe200078ec0ff */
[----:B------:R-:W-:Y:S01]  /*2360*/  HMMA.16816.F32 R64, R76, R74, R64 ;  /* 0x0000004a4c40723c */ /* 0x000fe20000001840 */
[----:B------:R-:W-:-:S03]  /*2370*/  SHF.R.S32.HI R29, RZ, 0x1f, R29 ;  /* 0x0000001fff1d7819 */ /* 0x000fc6000001141d */
[C---:B------:R-:W-:Y:S02]  /*2380*/  IMAD.IADD R2, R6.reuse, 0x1, -R53 ;  /* 0x0000000106027824 */ /* 0x040fe400078e0a35 */
[----:B------:R-:W-:Y:S02]  /*2390*/  IMAD.SHL.U32 R53, R6, 0x2, RZ ;  /* 0x0000000206357824 */ /* 0x000fe400078e00ff */
[C---:B---3--:R-:W-:Y:S08]  /*23a0*/  HMMA.16816.F32 R40, R60.reuse, R56, R40 ;  /* 0x000000383c28723c */ /* 0x048ff00000001828 */
[C---:B----4-:R-:W-:Y:S07]  /*23b0*/  HMMA.16816.F32 R68, R60.reuse, R44, R68 ;  /* 0x0000002c3c44723c */ /* 0x050fee0000001844 */
[----:B------:R-:W-:Y:S01]  /*23c0*/  SHF.R.S32.HI R45, RZ, 0x1f, R2 ;  /* 0x0000001fff2d7819 */ /* 0x000fe20000011402 */
[----:B------:R-:W-:Y:S03]  /*23d0*/  HMMA.16816.F32 R36, R60, R58, R36 ;  /* 0x0000003a3c24723c */ /* 0x000fe60000001824 */
[----:B------:R-:W-:-:S04]  /*23e0*/  LEA.HI R164, R45, R2, RZ, 0x2 ;  /* 0x000000022da47211 */ /* 0x000fc800078f10ff */
[----:B------:R-:W-:Y:S01]  /*23f0*/  SHF.R.S32.HI R164, RZ, 0x2, R164 ;  /* 0x00000002ffa47819 */ /* 0x000fe200000114a4 */
[----:B------:R-:W-:Y:S03]  /*2400*/  HMMA.16816.F32 R20, R60, R48, R20 ;  /* 0x000000303c14723c */ /* 0x000fe60000001814 */
[----:B------:R-:W-:-:S04]  /*2410*/  IADD3 R2, R81, 0x1, R164 ;  /* 0x0000000151027810 */ /* 0x000fc80007ffe0a4 */
[----:B------:R-:W-:Y:S01]  /*2420*/  IADD3 R2, R31, -c[0x0][0x214], R2 ;  /* 0x800085001f027a10 */ /* 0x000fe20007ffe002 */
[----:B------:R-:W-:Y:S01]  /*2430*/  HMMA.16816.F32 R16, R60, R50, R16 ;  /* 0x000000323c10723c */ /* 0x000fe20000001810 */
[----:B------:R-:W1:Y:S02]  /*2440*/  LDSM.16.M88.4 R48, [R140+0x2800] ;  /* 0x002800008c30783b */ /* 0x000e640000000200 */
[----:B------:R-:W-:Y:S02]  /*2450*/  IADD3 R52, R2, c[0x0][0x2e8], RZ ;  /* 0x0000ba0002347a10 */ /* 0x000fe40007ffe0ff */
[----:B------:R-:W-:-:S03]  /*2460*/  LEA.HI R2, R29, R30, RZ, 0x2 ;  /* 0x0000001e1d027211 */ /* 0x000fc600078f10ff */
[----:B------:R-:W-:Y:S01]  /*2470*/  HMMA.16816.F32 R24, R60, R54, R24 ;  /* 0x000000363c18723c */ /* 0x000fe20000001818 */
[----:B------:R-:W-:-:S05]  /*2480*/  LOP3.LUT R165, R2, 0xfffffffc, RZ, 0xc0, !PT ;  /* 0xfffffffc02a57812 */ /* 0x000fca00078ec0ff */
[----:B------:R-:W-:Y:S01]  /*2490*/  IMAD.IADD R165, R30, 0x1, -R165 ;  /* 0x000000011ea57824 */ /* 0x000fe200078e0aa5 */
[----:B------:R-:W-:Y:S01]  /*24a0*/  IADD3 R54, R28, -0x1, RZ ;  /* 0xffffffff1c367810 */ /* 0x000fe20007ffe0ff */
[----:B------:R-:W-:Y:S01]  /*24b0*/  HMMA.16816.F32 R64, R60, R46, R64 ;  /* 0x0000002e3c40723c */ /* 0x000fe20000001840 */
[----:B------:R-:W3:Y:S02]  /*24c0*/  LDSM.16.M88.4 R44, [R140+0x3000] ;  /* 0x003000008c2c783b */ /* 0x000ee40000000200 */
[C---:B------:R-:W-:Y:S01]  /*24d0*/  ISETP.GT.AND P0, PT, R54.reuse, R155, PT ;  /* 0x0000009b3600720c */ /* 0x040fe20003f04270 */
[----:B------:R-:W-:-:S04]  /*24e0*/  IMAD.SHL.U32 R6, R54, 0x40, RZ ;  /* 0x0000004036067824 */ /* 0x000fc800078e00ff */
[----:B--2---:R-:W-:Y:S01]  /*24f0*/  HMMA.16816.F32 R40, R8, R12, R40 ;  /* 0x0000000c0828723c */ /* 0x004fe20000001828 */
[----:B------:R-:W-:-:S04]  /*2500*/  LOP3.LUT R53, R6, 0x6, R53, 0xf8, !PT ;  /* 0x0000000606357812 */ /* 0x000fc800078ef835 */
[C---:B------:R-:W-:Y:S02]  /*2510*/  LOP3.LUT R29, R53.reuse, 0x8, RZ, 0xfc, !PT ;  /* 0x00000008351d7812 */ /* 0x040fe400078efcff */
[C---:B------:R-:W-:Y:S01]  /*2520*/  IADD3 R12, R52.reuse, 0x8, RZ ;  /* 0x00000008340c7810 */ /* 0x040fe20007ffe0ff */
[----:B------:R-:W-:Y:S01]  /*2530*/  HMMA.16816.F32 R36, R8, R14, R36 ;  /* 0x0000000e0824723c */ /* 0x000fe20000001824 */
[----:B------:R-:W-:Y:S02]  /*2540*/  LOP3.LUT R13, R53, 0x1, RZ, 0xfc, !PT ;  /* 0x00000001350d7812 */ /* 0x000fe400078efcff */
[-C--:B------:R-:W-:Y:S02]  /*2550*/  IMNMX R52, R52, R31.reuse, PT ;  /* 0x0000001f34347217 */ /* 0x080fe40003800200 */
[----:B------:R-:W-:Y:S02]  /*2560*/  IMNMX R2, R12, R31, PT ;  /* 0x0000001f0c027217 */ /* 0x000fe40003800200 */
[----:B------:R-:W-:-:S02]  /*2570*/  ISETP.GE.AND P4, PT, R13, R52, PT ;  /* 0x000000340d00720c */ /* 0x000fc40003f86270 */
[----:B------:R-:W-:Y:S01]  /*2580*/  ISETP.GE.AND P2, PT, R13, R2, PT ;  /* 0x000000020d00720c */ /* 0x000fe20003f46270 */
[----:B-1----:R-:W-:Y:S01]  /*2590*/  HMMA.16816.F32 R32, R8, R48, R32 ;  /* 0x000000300820723c */ /* 0x002fe20000001820 */
[----:B------:R-:W1:Y:S01]  /*25a0*/  LDSM.16.M88.4 R12, [R140+0x3800] ;  /* 0x003800008c0c783b */ /* 0x000e620000000200 */
[----:B------:R-:W-:Y:S01]  /*25b0*/  ISETP.GE.AND P1, PT, R53, R52, PT ;  /* 0x000000343500720c */ /* 0x000fe20003f26270 */
[----:B------:R-:W-:-:S04]  /*25c0*/  DEPBAR.LE SB0, 0x0 ;  /* 0x000080000000791a */ /* 0x000fc80000000000 */
[C---:B------:R-:W-:Y:S01]  /*25d0*/  ISETP.GE.AND P5, PT, R53.reuse, R2, PT ;  /* 0x000000023500720c */ /* 0x040fe20003fa6270 */
[C---:B------:R-:W-:Y:S01]  /*25e0*/  HMMA.16816.F32 R24, R8.reuse, R50, R24 ;  /* 0x000000320818723c */ /* 0x040fe20000001818 */
[----:B------:R-:W-:Y:S02]  /*25f0*/  LOP3.LUT R31, R53, 0x9, RZ, 0xfc, !PT ;  /* 0x00000009351f7812 */ /* 0x000fe400078efcff */
[----:B------:R-:W-:Y:S02]  /*2600*/  FSEL R49, R40, -INF , !P1 ;  /* 0xff80000028317808 */ /* 0x000fe40004800000 */
[C---:B------:R-:W-:Y:S02]  /*2610*/  ISETP.GE.AND P3, PT, R29.reuse, R52, PT ;  /* 0x000000341d00720c */ /* 0x040fe40003f66270 */
[----:B------:R-:W-:Y:S01]  /*2620*/  ISETP.GE.AND P1, PT, R29, R2, PT ;  /* 0x000000021d00720c */ /* 0x000fe20003f26270 */
[----:B---3--:R-:W-:Y:S01]  /*2630*/  HMMA.16816.F32 R20, R8, R44, R20 ;  /* 0x0000002c0814723c */ /* 0x008fe20000001814 */
[----:B------:R-:W-:-:S02]  /*2640*/  FSEL R42, R42, -INF , !P5 ;  /* 0xff8000002a2a7808 */ /* 0x000fc40006800000 */
[----:B------:R-:W-:Y:S02]  /*2650*/  FSEL R41, R41, -INF , !P4 ;  /* 0xff80000029297808 */ /* 0x000fe40006000000 */
[----:B------:R-:W-:Y:S01]  /*2660*/  LOP3.LUT R29, R53, 0x10, RZ, 0xfc, !PT ;  /* 0x00000010351d7812 */ /* 0x000fe200078efcff */
[----:B------:R-:W-:Y:S01]  /*2670*/  BAR.SYNC.DEFER_BLOCKING 0x0 ;  /* 0x0000000000007b1d */ /* 0x000fe20000010000 */
[C---:B------:R-:W-:Y:S01]  /*2680*/  ISETP.GE.AND P5, PT, R31.reuse, R52, PT ;  /* 0x000000341f00720c */ /* 0x040fe20003fa6270 */
[----:B------:R-:W-:Y:S01]  /*2690*/  HMMA.16816.F32 R16, R8, R46, R16 ;  /* 0x0000002e0810723c */ /* 0x000fe20000001810 */
[----:B------:R-:W-:Y:S02]  /*26a0*/  ISETP.GE.AND P4, PT, R31, R2, PT ;  /* 0x000000021f00720c */ /* 0x000fe40003f86270 */
[----:B------:R-:W-:Y:S02]  /*26b0*/  FSEL R40, R43, -INF , !P2 ;  /* 0xff8000002b287808 */ /* 0x000fe40005000000 */
[----:B------:R-:W-:-:S02]  /*26c0*/  LOP3.LUT R31, R53, 0x11, RZ, 0xfc, !PT ;  /* 0x00000011351f7812 */ /* 0x000fc400078efcff */
[----:B------:R-:W-:Y:S02]  /*26d0*/  FSEL R43, R36, -INF , !P3 ;  /* 0xff800000242b7808 */ /* 0x000fe40005800000 */
[C---:B------:R-:W-:Y:S02]  /*26e0*/  ISETP.GE.AND P2, PT, R29.reuse, R52, PT ;  /* 0x000000341d00720c */ /* 0x040fe40003f46270 */
[----:B------:R-:W-:Y:S02]  /*26f0*/  ISETP.GE.AND P3, PT, R29, R2, PT ;  /* 0x000000021d00720c */ /* 0x000fe40003f66270 */
[----:B------:R-:W-:Y:S02]  /*2700*/  FSEL R30, R38, -INF , !P1 ;  /* 0xff800000261e7808 */ /* 0x000fe40004800000 */
[----:B------:R-:W-:Y:S02]  /*2710*/  FSEL R37, R37, -INF , !P5 ;  /* 0xff80000025257808 */ /* 0x000fe40006800000 */
[----:B------:R-:W-:Y:S01]  /*2720*/  LOP3.LUT R29, R53, 0x18, RZ, 0xfc, !PT ;  /* 0x00000018351d7812 */ /* 0x000fe200078efcff */
[----:B-1----:R-:W-:Y:S01]  /*2730*/  HMMA.16816.F32 R68, R8, R12, R68 ;  /* 0x0000000c0844723c */ /* 0x002fe20000001844 */
[----:B------:R-:W-:-:S02]  /*2740*/  ISETP.GE.AND P1, PT, R31, R52, PT ;  /* 0x000000341f00720c */ /* 0x000fc40003f26270 */
[----:B------:R-:W-:Y:S02]  /*2750*/  ISETP.GE.AND P5, PT, R31, R2, PT ;  /* 0x000000021f00720c */ /* 0x000fe40003fa6270 */
[----:B------:R-:W-:Y:S02]  /*2760*/  LOP3.LUT R31, R53, 0x19, RZ, 0xfc, !PT ;  /* 0x00000019351f7812 */ /* 0x000fe400078efcff */
[----:B------:R-:W-:Y:S01]  /*2770*/  FSEL R48, R39, -INF , !P4 ;  /* 0xff80000027307808 */ /* 0x000fe20006000000 */
[----:B------:R-:W-:Y:S01]  /*2780*/  HMMA.16816.F32 R64, R8, R14, R64 ;  /* 0x0000000e0840723c */ /* 0x000fe20000001840 */
[----:B------:R-:W-:Y:S02]  /*2790*/  FSEL R57, R32, -INF , !P2 ;  /* 0xff80000020397808 */ /* 0x000fe40005000000 */
[C---:B------:R-:W-:Y:S02]  /*27a0*/  ISETP.GE.AND P4, PT, R29.reuse, R52, PT ;  /* 0x000000341d00720c */ /* 0x040fe40003f86270 */
[----:B------:R-:W-:-:S02]  /*27b0*/  ISETP.GE.AND P2, PT, R29, R2, PT ;  /* 0x000000021d00720c */ /* 0x000fc40003f46270 */
[----:B------:R-:W-:Y:S02]  /*27c0*/  FSEL R34, R34, -INF , !P3 ;  /* 0xff80000022227808 */ /* 0x000fe40005800000 */
[----:B------:R-:W-:Y:S02]  /*27d0*/  LOP3.LUT R29, R53, 0x20, RZ, 0xfc, !PT ;  /* 0x00000020351d7812 */ /* 0x000fe400078efcff */
[----:B------:R-:W-:Y:S02]  /*27e0*/  FSEL R74, R35, -INF , !P5 ;  /* 0xff800000234a7808 */ /* 0x000fe40006800000 */
[----:B------:R-:W-:Y:S02]  /*27f0*/  ISETP.GE.AND P3, PT, R31, R52, PT ;  /* 0x000000341f00720c */ /* 0x000fe40003f66270 */
[----:B------:R-:W-:Y:S02]  /*2800*/  FSEL R33, R33, -INF , !P1 ;  /* 0xff80000021217808 */ /* 0x000fe40004800000 */
[----:B------:R-:W-:-:S02]  /*2810*/  LOP3.LUT R35, R53, 0x21, RZ, 0xfc, !PT ;  /* 0x0000002135237812 */ /* 0x000fc400078efcff */
[----:B------:R-:W-:Y:S02]  /*2820*/  ISETP.GE.AND P1, PT, R31, R2, PT ;  /* 0x000000021f00720c */ /* 0x000fe40003f26270 */
[----:B------:R-:W-:Y:S02]  /*2830*/  FSEL R31, R24, -INF , !P4 ;  /* 0xff800000181f7808 */ /* 0x000fe40006000000 */
[C---:B------:R-:W-:Y:S02]  /*2840*/  ISETP.GE.AND P5, PT, R29.reuse, R52, PT ;  /* 0x000000341d00720c */ /* 0x040fe40003fa6270 */
[----:B------:R-:W-:Y:S02]  /*2850*/  ISETP.GE.AND P4, PT, R29, R2, PT ;  /* 0x000000021d00720c */ /* 0x000fe40003f86270 */
[----:B------:R-:W-:Y:S02]  /*2860*/  FSEL R72, R26, -INF , !P2 ;  /* 0xff8000001a487808 */ /* 0x000fe40005000000 */
[----:B------:R-:W-:-:S02]  /*2870*/  ISETP.GE.AND P2, PT, R35, R52, PT ;  /* 0x000000342300720c */ /* 0x000fc40003f46270 */
[----:B------:R-:W-:Y:S02]  /*2880*/  FSEL R29, R25, -INF , !P3 ;  /* 0xff800000191d7808 */ /* 0x000fe40005800000 */
[C---:B------:R-:W-:Y:S02]  /*2890*/  LOP3.LUT R25, R53.reuse, 0x28, RZ, 0xfc, !PT ;  /* 0x0000002835197812 */ /* 0x040fe400078efcff */
[----:B------:R-:W-:Y:S02]  /*28a0*/  LOP3.LUT R13, R53, 0x29, RZ, 0xfc, !PT ;  /* 0x00000029350d7812 */ /* 0x000fe400078efcff */
[----:B------:R-:W-:Y:S02]  /*28b0*/  FSEL R12, R27, -INF , !P1 ;  /* 0xff8000001b0c7808 */ /* 0x000fe40004800000 */
[----:B------:R-:W-:Y:S02]  /*28c0*/  FSEL R112, R22, -INF , !P4 ;  /* 0xff80000016707808 */ /* 0x000fe40006000000 */
[----:B------:R-:W-:-:S02]  /*28d0*/  FSEL R27, R21, -INF , !P2 ;  /* 0xff800000151b7808 */ /* 0x000fc40005000000 */
[----:B------:R-:W-:Y:S02]  /*28e0*/  ISETP.GE.AND P3, PT, R35, R2, PT ;  /* 0x000000022300720c */ /* 0x000fe40003f66270 */
[-C--:B------:R-:W-:Y:S02]  /*28f0*/  ISETP.GE.AND P1, PT, R25, R52.reuse, PT ;  /* 0x000000341900720c */ /* 0x080fe40003f26270 */
[C---:B------:R-:W-:Y:S02]  /*2900*/  ISETP.GE.AND P4, PT, R13.reuse, R52, PT ;  /* 0x000000340d00720c */ /* 0x040fe40003f86270 */
[----:B------:R-:W-:Y:S02]  /*2910*/  ISETP.GE.AND P2, PT, R13, R2, PT ;  /* 0x000000020d00720c */ /* 0x000fe40003f46270 */
[C---:B------:R-:W-:Y:S02]  /*2920*/  LOP3.LUT R13, R53.reuse, 0x30, RZ, 0xfc, !PT ;  /* 0x00000030350d7812 */ /* 0x040fe400078efcff */
[----:B------:R-:W-:-:S02]  /*2930*/  LOP3.LUT R11, R53, 0x31, RZ, 0xfc, !PT ;  /* 0x00000031350b7812 */ /* 0x000fc400078efcff */
[----:B------:R-:W-:Y:S02]  /*2940*/  FSEL R109, R20, -INF , !P5 ;  /* 0xff800000146d7808 */ /* 0x000fe40006800000 */
[----:B------:R-:W-:Y:S02]  /*2950*/  FSEL R116, R23, -INF , !P3 ;  /* 0xff80000017747808 */ /* 0x000fe40005800000 */
[----:B------:R-:W-:Y:S02]  /*2960*/  FSEL R111, R16, -INF , !P1 ;  /* 0xff800000106f7808 */ /* 0x000fe40004800000 */
[----:B------:R-:W-:Y:S02]  /*2970*/  FSEL R24, R19, -INF , !P2 ;  /* 0xff80000013187808 */ /* 0x000fe40005000000 */
[----:B------:R-:W-:Y:S02]  /*2980*/  ISETP.GE.AND P5, PT, R25, R2, PT ;  /* 0x000000021900720c */ /* 0x000fe40003fa6270 */
[----:B------:R-:W-:-:S02]  /*2990*/  LOP3.LUT R9, R53, 0x38, RZ, 0xfc, !PT ;  /* 0x0000003835097812 */ /* 0x000fc400078efcff */
[-C--:B------:R-:W-:Y:S02]  /*29a0*/  ISETP.GE.AND P3, PT, R13, R52.reuse, PT ;  /* 0x000000340d00720c */ /* 0x080fe40003f66270 */
[----:B------:R-:W-:Y:S02]  /*29b0*/  ISETP.GE.AND P1, PT, R11, R52, PT ;  /* 0x000000340b00720c */ /* 0x000fe40003f26270 */
[----:B------:R-:W-:Y:S02]  /*29c0*/  ISETP.GE.AND P2, PT, R13, R2, PT ;  /* 0x000000020d00720c */ /* 0x000fe40003f46270 */
[----:B------:R-:W-:Y:S02]  /*29d0*/  LOP3.LUT R53, R53, 0x39, RZ, 0xfc, !PT ;  /* 0x0000003935357812 */ /* 0x000fe400078efcff */
[----:B------:R-:W-:Y:S02]  /*29e0*/  FSEL R26, R18, -INF , !P5 ;  /* 0xff800000121a7808 */ /* 0x000fe40006800000 */
[----:B------:R-:W-:-:S02]  /*29f0*/  FSEL R25, R17, -INF , !P4 ;  /* 0xff80000011197808 */ /* 0x000fc40006000000 */
[----:B------:R-:W-:Y:S02]  /*2a00*/  FSEL R125, R68, -INF , !P3 ;  /* 0xff800000447d7808 */ /* 0x000fe40005800000 */
[----:B------:R-:W-:Y:S02]  /*2a10*/  FSEL R122, R70, -INF , !P2 ;  /* 0xff800000467a7808 */ /* 0x000fe40005000000 */
[----:B------:R-:W-:Y:S02]  /*2a20*/  FSEL R121, R69, -INF , !P1 ;  /* 0xff80000045797808 */ /* 0x000fe40004800000 */
[-C--:B------:R-:W-:Y:S02]  /*2a30*/  ISETP.GE.AND P5, PT, R9, R52.reuse, PT ;  /* 0x000000340900720c */ /* 0x080fe40003fa6270 */
[----:B------:R-:W-:Y:S02]  /*2a40*/  ISETP.GE.AND P4, PT, R53, R52, PT ;  /* 0x000000343500720c */ /* 0x000fe40003f86270 */
        /* <DEDUP_REMOVED lines=67> */
.L_x_6439:
[----:B------:R-:W-:-:S04]  /*2e80*/  ULEA UR6, -UR6, URZ, 0x6 ;  /* 0x0000003f06067291 */ /* 0x000fc8000f8e313f */
[----:B------:R-:W-:Y:S02]  /*2e90*/  USHF.R.S32.HI UR4, URZ, 0x1f, UR6 ;  /* 0x0000001f3f047899 */ /* 0x000fe40008011406 */
[----:B------:R-:W-:-:S04]  /*2ea0*/  MOV R8, UR6 ;  /* 0x0000000600087c02 */ /* 0x000fc80008000f00 */
[----:B------:R-:W-:Y:S02]  /*2eb0*/  MOV R4, UR4 ;  /* 0x0000000400047c02 */ /* 0x000fe40008000f00 */
.L_x_6440:
        /* <DEDUP_REMOVED lines=20> */
.L_x_6438:
        /* <DEDUP_REMOVED lines=49> */
[----:B-1----:R-:W-:-:S02]  /*3310*/  FMNMX.FTZ R100, R7, R100, !PT ;  /* 0x0000006407647209 */ /* 0x002fc40007810000 */
        /* <DEDUP_REMOVED lines=18> */
[----:B------:R-:W2:Y:S01]  /*3440*/  MUFU.EX2 R102, R102 ;  /* 0x0000006600667308 */ /* 0x000ea20000000800 */
        /* <DEDUP_REMOVED lines=8> */
[----:B------:R-:W-:Y:S01]  /*34d0*/  FFMA.FTZ R0, R12, c[0x0][0x23c], -R117 ;  /* 0x00008f000c007a23 */ /* 0x000fe20000010875 */
[----:B------:R-:W3:Y:S01]  /*34e0*/  MUFU.EX2 R32, R32 ;  /* 0x0000002000207308 */ /* 0x000ee20000000800 */
[----:B--2---:R-:W-:Y:S01]  /*34f0*/  F2FP.PACK_AB R84, R102, R105 ;  /* 0x000000696654723e */ /* 0x004fe200000000ff */
[----:B------:R-:W2:Y:S01]  /*3500*/  LDSM.16.MT88.4 R12, [R144+0x8800] ;  /* 0x00880000900c783b */ /* 0x000ea20000004200 */
[--C-:B------:R-:W-:Y:S02]  /*3510*/  FFMA.FTZ R108, R109, c[0x0][0x23c], -R124.reuse ;  /* 0x00008f006d6c7a23 */ /* 0x100fe4000001087c */
[----:B------:R-:W-:-:S02]  /*3520*/  FFMA.FTZ R110, R111, c[0x0][0x23c], -R124 ;  /* 0x00008f006f6e7a23 */ /* 0x000fc4000001087c */
[--C-:B------:R-:W-:Y:S01]  /*3530*/  FFMA.FTZ R113, R116, c[0x0][0x23c], -R117.reuse ;  /* 0x00008f0074717a23 */ /* 0x100fe20000010875 */
        /* <DEDUP_REMOVED lines=8> */
[----:B------:R-:W-:Y:S01]  /*35c0*/  LDSM.16.MT88.4 R24, [R146+0xb000] ;  /* 0x00b000009218783b */ /* 0x000fe20000004200 */
[--C-:B------:R-:W-:Y:S02]  /*35d0*/  FFMA.FTZ R126, R121, c[0x0][0x23c], -R124.reuse ;  /* 0x00008f00797e7a23 */ /* 0x100fe4000001087c */
[--C-:B------:R-:W-:Y:S01]  /*35e0*/  FFMA.FTZ R125, R125, c[0x0][0x23c], -R124.reuse ;  /* 0x00008f007d7d7a23 */ /* 0x100fe2000001087c */
        /* <DEDUP_REMOVED lines=8> */
[----:B------:R-:W-:Y:S02]  /*3670*/  FFMA.FTZ R169, R114, c[0x0][0x23c], -R117 ;  /* 0x00008f0072a97a23 */ /* 0x000fe40000010875 */
[----:B------:R-:W-:Y:S02]  /*3680*/  FADD.FTZ R102, R105, R102 ;  /* 0x0000006669667221 */ /* 0x000fe40000010000 */
[----:B------:R-:W-:Y:S01]  /*3690*/  MUFU.EX2 R101, R101 ;  /* 0x0000006500657308 */ /* 0x000fe20000000800 */
[----:B------:R-:W-:Y:S02]  /*36a0*/  FADD.FTZ R107, R107, R106 ;  /* 0x0000006a6b6b7221 */ /* 0x000fe40000010000 */
[----:B------:R-:W-:-:S04]  /*36b0*/  FADD.FTZ R103, R103, R102 ;  /* 0x0000006667677221 */ /* 0x000fc80000010000 */
[----:B------:R-:W-:Y:S01]  /*36c0*/  FADD.FTZ R32, R32, R103 ;  /* 0x0000006720207221 */ /* 0x000fe20000010000 */
[----:B---3--:R-:W-:Y:S01]  /*36d0*/  F2FP.PACK_AB R87, R35, R104 ;  /* 0x000000682357723e */ /* 0x008fe200000000ff */
[----:B------:R-:W3:Y:S01]  /*36e0*/  MUFU.EX2 R30, R30 ;  /* 0x0000001e001e7308 */ /* 0x000ee20000000800 */
        /* <DEDUP_REMOVED lines=75> */
[----:B------:R-:W2:Y:S06]  /*3ba0*/  LDSM.16.MT88.4 R12, [R144+0x9000] ;  /* 0x00900000900c783b */ /* 0x000eac0000004200 */
        /* <DEDUP_REMOVED lines=27> */
[C---:B------:R-:W-:Y:S08]  /*3d60*/  HMMA.16816.F32 R72, R4.reuse, R24, R72 ;  /* 0x000000180448723c */ /* 0x040ff00000001848 */
[C---:B------:R-:W-:Y:S01]  /*3d70*/  HMMA.16816.F32 R92, R4.reuse, R26, R92 ;  /* 0x0000001a045c723c */ /* 0x040fe2000000185c */
[----:B------:R-:W5:Y:S07]  /*3d80*/  LDSM.16.MT88.4 R24, [R145+0x9800] ;  /* 0x009800009118783b */ /* 0x000f6e0000004200 */
[C---:B-1----:R-:W-:Y:S08]  /*3d90*/  HMMA.16816.F32 R76, R4.reuse, R20, R76 ;  /* 0x00000014044c723c */ /* 0x042ff0000000184c */
[C---:B------:R-:W-:Y:S01]  /*3da0*/  HMMA.16816.F32 R80, R4.reuse, R22, R80 ;  /* 0x000000160450723c */ /* 0x040fe20000001850 */
[----:B------:R-:W1:Y:S07]  /*3db0*/  LDSM.16.MT88.4 R20, [R144+0x9800] ;  /* 0x009800009014783b */ /* 0x000e6e0000004200 */
[C---:B----4-:R-:W-:Y:S08]  /*3dc0*/  HMMA.16816.F32 R88, R4.reuse, R16, R88 ;  /* 0x000000100458723c */ /* 0x050ff00000001858 */
        /* <DEDUP_REMOVED lines=21> */
[C---:B------:R-:W-:Y:S08]  /*3f20*/  HMMA.16816.F32 R52, R4.reuse, R26, R52 ;  /* 0x0000001a0434723c */ /* 0x040ff00000001834 */
[C---:B-1----:R-:W-:Y:S08]  /*3f30*/  HMMA.16816.F32 R56, R4.reuse, R20, R56 ;  /* 0x000000140438723c */ /* 0x042ff00000001838 */
[C---:B--2---:R-:W-:Y:S08]  /*3f40*/  HMMA.16816.F32 R64, R4.reuse, R8, R64 ;  /* 0x000000080440723c */ /* 0x044ff00000001840 */
[C---:B------:R-:W-:Y:S01]  /*3f50*/  HMMA.16816.F32 R68, R4.reuse, R10, R68 ;  /* 0x0000000a0444723c */ /* 0x040fe20000001844 */
[----:B------:R-:W1:Y:S07]  /*3f60*/  LDSM.16.MT88.4 R8, [R144+0xb800] ;  /* 0x00b800009008783b */ /* 0x000e6e0000004200 */
[C---:B------:R-:W-:Y:S08]  /*3f70*/  HMMA.16816.F32 R60, R4.reuse, R22, R60 ;  /* 0x00000016043c723c */ /* 0x040ff0000000183c */
[C---:B------:R-:W-:Y:S08]  /*3f80*/  HMMA.16816.F32 R72, R4.reuse, R16, R72 ;  /* 0x000000100448723c */ /* 0x040ff00000001848 */
[C---:B------:R-:W-:Y:S08]  /*3f90*/  HMMA.16816.F32 R92, R4.reuse, R18, R92 ;  /* 0x00000012045c723c */ /* 0x040ff0000000185c */
[C---:B---3--:R-:W-:Y:S08]  /*3fa0*/  HMMA.16816.F32 R76, R4.reuse, R12, R76 ;  /* 0x0000000c044c723c */ /* 0x048ff0000000184c */
        /* <DEDUP_REMOVED lines=12> */
.L_x_6445:
        /* <DEDUP_REMOVED lines=64> */
.L_x_6442:
        /* <DEDUP_REMOVED lines=15> */
[----:B------:R-:W-:Y:S01]  /*4560*/  ISETP.GT.AND P0, PT, R168, R155, PT ;  /* 0x0000009ba800720c */ /* 0x000fe20003f04270 */
        /* <DEDUP_REMOVED lines=12> */
[----:B------:R-:W1:Y:S01]  /*4630*/  LDSM.16.M88.4 R132, [R143] ;  /* 0x000000008f84783b */ /* 0x000e620000000200 */
[C---:B--2---:R-:W-:Y:S08]  /*4640*/  HMMA.16816.F32 R4, R104.reuse, R108, RZ ;  /* 0x0000006c6804723c */ /* 0x044ff000000018ff */
[C---:B------:R-:W-:Y:S01]  /*4650*/  HMMA.16816.F32 R8, R104.reuse, R110, RZ ;  /* 0x0000006e6808723c */ /* 0x040fe200000018ff */
[----:B------:R-:W2:Y:S07]  /*4660*/  LDSM.16.M88.4 R108, [R142] ;  /* 0x000000008e6c783b */ /* 0x000eae0000000200 */
[C---:B---3--:R-:W-:Y:S08]  /*4670*/  HMMA.16816.F32 R12, R104.reuse, R112, RZ ;  /* 0x00000070680c723c */ /* 0x048ff000000018ff */
[C---:B------:R-:W-:Y:S01]  /*4680*/  HMMA.16816.F32 R16, R104.reuse, R114, RZ ;  /* 0x000000726810723c */ /* 0x040fe200000018ff */
[----:B------:R-:W3:Y:S07]  /*4690*/  LDSM.16.M88.4 R112, [R141] ;  /* 0x000000008d70783b */ /* 0x000eee0000000200 */
[C---:B----4-:R-:W-:Y:S08]  /*46a0*/  HMMA.16816.F32 R20, R104.reuse, R116, RZ ;  /* 0x000000746814723c */ /* 0x050ff000000018ff */
[C---:B------:R-:W-:Y:S01]  /*46b0*/  HMMA.16816.F32 R24, R104.reuse, R118, RZ ;  /* 0x000000766818723c */ /* 0x040fe200000018ff */
[----:B------:R-:W-:Y:S07]  /*46c0*/  LDSM.16.M88.4 R116, [R149] ;  /* 0x000000009574783b */ /* 0x000fee0000000200 */
[C---:B-----5:R-:W-:Y:S08]  /*46d0*/  HMMA.16816.F32 R28, R104.reuse, R120, RZ ;  /* 0x00000078681c723c */ /* 0x060ff000000018ff */
[----:B------:R-:W-:Y:S01]  /*46e0*/  HMMA.16816.F32 R32, R104, R122, RZ ;  /* 0x0000007a6820723c */ /* 0x000fe200000018ff */
[----:B------:R-:W4:Y:S04]  /*46f0*/  LDSM.16.M88.4 R104, [R150] ;  /* 0x000000009668783b */ /* 0x000f280000000200 */
[----:B------:R-:W5:Y:S03]  /*4700*/  LDSM.16.M88.4 R120, [R149+0x800] ;  /* 0x000800009578783b */ /* 0x000f660000000200 */
[C---:B-1----:R-:W-:Y:S08]  /*4710*/  HMMA.16816.F32 R4, R124.reuse, R128, R4 ;  /* 0x000000807c04723c */ /* 0x042ff00000001804 */
[C---:B------:R-:W-:Y:S01]  /*4720*/  HMMA.16816.F32 R8, R124.reuse, R130, R8 ;  /* 0x000000827c08723c */ /* 0x040fe20000001808 */
[----:B------:R-:W1:Y:S07]  /*4730*/  LDSM.16.M88.4 R128, [R149+0x1000] ;  /* 0x001000009580783b */ /* 0x000e6e0000000200 */
[C---:B------:R-:W-:Y:S08]  /*4740*/  HMMA.16816.F32 R12, R124.reuse, R132, R12 ;  /* 0x000000847c0c723c */ /* 0x040ff0000000180c */
[C---:B------:R-:W-:Y:S08]  /*4750*/  HMMA.16816.F32 R16, R124.reuse, R134, R16 ;  /* 0x000000867c10723c */ /* 0x040ff00000001810 */
[C---:B--2---:R-:W-:Y:S08]  /*4760*/  HMMA.16816.F32 R20, R124.reuse, R108, R20 ;  /* 0x0000006c7c14723c */ /* 0x044ff00000001814 */
[C---:B------:R-:W-:Y:S01]  /*4770*/  HMMA.16816.F32 R24, R124.reuse, R110, R24 ;  /* 0x0000006e7c18723c */ /* 0x040fe20000001818 */
[----:B------:R-:W2:Y:S07]  /*4780*/  LDSM.16.M88.4 R108, [R149+0x1800] ;  /* 0x00180000956c783b */ /* 0x000eae0000000200 */
[C---:B---3--:R-:W-:Y:S08]  /*4790*/  HMMA.16816.F32 R28, R124.reuse, R112, R28 ;  /* 0x000000707c1c723c */ /* 0x048ff0000000181c */
[----:B------:R-:W-:Y:S01]  /*47a0*/  HMMA.16816.F32 R32, R124, R114, R32 ;  /* 0x000000727c20723c */ /* 0x000fe20000001820 */
[----:B------:R-:W-:Y:S04]  /*47b0*/  LDSM.16.M88.4 R112, [R148] ;  /* 0x000000009470783b */ /* 0x000fe80000000200 */
[----:B------:R-:W-:Y:S03]  /*47c0*/  LDSM.16.M88.4 R124, [R140+0x800] ;  /* 0x000800008c7c783b */ /* 0x000fe60000000200 */
[C---:B----4-:R-:W-:Y:S08]  /*47d0*/  HMMA.16816.F32 R4, R104.reuse, R116, R4 ;  /* 0x000000746804723c */ /* 0x050ff00000001804 */
[C---:B------:R-:W-:Y:S01]  /*47e0*/  HMMA.16816.F32 R8, R104.reuse, R118, R8 ;  /* 0x000000766808723c */ /* 0x040fe20000001808 */
[----:B------:R-:W3:Y:S07]  /*47f0*/  LDSM.16.M88.4 R116, [R140] ;  /* 0x000000008c74783b */ /* 0x000eee0000000200 */
[C---:B-----5:R-:W-:Y:S08]  /*4800*/  HMMA.16816.F32 R12, R104.reuse, R120, R12 ;  /* 0x00000078680c723c */ /* 0x060ff0000000180c */
[C---:B------:R-:W-:Y:S01]  /*4810*/  HMMA.16816.F32 R16, R104.reuse, R122, R16 ;  /* 0x0000007a6810723c */ /* 0x040fe20000001810 */
[----:B------:R-:W4:Y:S07]  /*4820*/  LDSM.16.M88.4 R120, [R140+0x1000] ;  /* 0x001000008c78783b */ /* 0x000f2e0000000200 */
[C---:B-1----:R-:W-:Y:S08]  /*4830*/  HMMA.16816.F32 R20, R104.reuse, R128, R20 ;  /* 0x000000806814723c */ /* 0x042ff00000001814 */
[C---:B------:R-:W-:Y:S01]  /*4840*/  HMMA.16816.F32 R24, R104.reuse, R130, R24 ;  /* 0x000000826818723c */ /* 0x040fe20000001818 */
[----:B------:R-:W1:Y:S07]  /*4850*/  LDSM.16.M88.4 R128, [R140+0x1800] ;  /* 0x001800008c80783b */ /* 0x000e6e0000000200 */
        /* <DEDUP_REMOVED lines=15> */
[----:B------:R-:W-:Y:S04]  /*4950*/  LDSM.16.M88.4 R112, [R139] ;  /* 0x000000008b70783b */ /* 0x000fe80000000200 */
[----:B------:R-:W-:Y:S03]  /*4960*/  LDSM.16.M88.4 R128, [R137] ;  /* 0x000000008980783b */ /* 0x000fe60000000200 */
[C---:B--2---:R-:W-:Y:S08]  /*4970*/  HMMA.16816.F32 R4, R104.reuse, R108, R4 ;  /* 0x0000006c6804723c */ /* 0x044ff00000001804 */
[C---:B------:R-:W-:Y:S01]  /*4980*/  HMMA.16816.F32 R8, R104.reuse, R110, R8 ;  /* 0x0000006e6808723c */ /* 0x040fe20000001808 */
[----:B------:R-:W1:Y:S07]  /*4990*/  LDSM.16.M88.4 R108, [R152+0x2000] ;  /* 0x00200000986c783b */ /* 0x000e6e0000000200 */
[C---:B---3--:R-:W-:Y:S08]  /*49a0*/  HMMA.16816.F32 R12, R104.reuse, R116, R12 ;  /* 0x00000074680c723c */ /* 0x048ff0000000180c */
[C---:B------:R-:W-:Y:S01]  /*49b0*/  HMMA.16816.F32 R16, R104.reuse, R118, R16 ;  /* 0x000000766810723c */ /* 0x040fe20000001810 */
[----:B------:R-:W2:Y:S07]  /*49c0*/  LDSM.16.M88.4 R116, [R138] ;  /* 0x000000008a74783b */ /* 0x000eae0000000200 */
[C---:B-----5:R-:W-:Y:S08]  /*49d0*/  HMMA.16816.F32 R20, R104.reuse, R124, R20 ;  /* 0x0000007c6814723c */ /* 0x060ff00000001814 */
[C---:B------:R-:W-:Y:S01]  /*49e0*/  HMMA.16816.F32 R24, R104.reuse, R126, R24 ;  /* 0x0000007e6818723c */ /* 0x040fe20000001818 */
[----:B------:R-:W3:Y:S07]  /*49f0*/  LDSM.16.M88.4 R124, [R136] ;  /* 0x00000000887c783b */ /* 0x000eee0000000200 */
[C---:B----4-:R-:W-:Y:S08]  /*4a00*/  HMMA.16816.F32 R28, R104.reuse, R120, R28 ;  /* 0x00000078681c723c */ /* 0x050ff0000000181c */
        /* <DEDUP_REMOVED lines=24> */
[----:B------:R-:W3:Y:S01]  /*4b90*/  LDSM.16.M88.4 R120, [R140+0x3000] ;  /* 0x003000008c78783b */ /* 0x000ee20000000200 */
[----:B------:R-:W-:Y:S04]  /*4ba0*/  DEPBAR.LE SB0, 0x0 ;  /* 0x000080000000791a */ /* 0x000fe80000000000 */
[----:B------:R-:W-:Y:S02]  /*4bb0*/  BAR.SYNC.DEFER_BLOCKING 0x0 ;  /* 0x0000000000007b1d */ /* 0x000fe40000010000 */
[C---:B----4-:R-:W-:Y:S08]  /*4bc0*/  HMMA.16816.F32 R28, R104.reuse, R128, R28 ;  /* 0x00000080681c723c */ /* 0x050ff0000000181c */
[----:B------:R-:W-:Y:S08]  /*4bd0*/  HMMA.16816.F32 R32, R104, R130, R32 ;  /* 0x000000826820723c */ /* 0x000ff00000001820 */
[C---:B-1----:R-:W-:Y:S08]  /*4be0*/  HMMA.16816.F32 R4, R108.reuse, R112, R4 ;  /* 0x000000706c04723c */ /* 0x042ff00000001804 */
[C---:B------:R-:W-:Y:S08]  /*4bf0*/  HMMA.16816.F32 R8, R108.reuse, R114, R8 ;  /* 0x000000726c08723c */ /* 0x040ff00000001808 */
[C---:B--2---:R-:W-:Y:S08]  /*4c00*/  HMMA.16816.F32 R12, R108.reuse, R116, R12 ;  /* 0x000000746c0c723c */ /* 0x044ff0000000180c */
[C---:B------:R-:W-:Y:S08]  /*4c10*/  HMMA.16816.F32 R16, R108.reuse, R118, R16 ;  /* 0x000000766c10723c */ /* 0x040ff00000001810 */
[C---:B---3--:R-:W-:Y:S08]  /*4c20*/  HMMA.16816.F32 R20, R108.reuse, R120, R20 ;  /* 0x000000786c14723c */ /* 0x048ff00000001814 */
[C---:B------:R-:W-:Y:S08]  /*4c30*/  HMMA.16816.F32 R24, R108.reuse, R122, R24 ;  /* 0x0000007a6c18723c */ /* 0x040ff00000001818 */
[C---:B------:R-:W-:Y:S08]  /*4c40*/  HMMA.16816.F32 R28, R108.reuse, R124, R28 ;  /* 0x0000007c6c1c723c */ /* 0x040ff0000000181c */
        /* <DEDUP_REMOVED lines=67> */
.L_x_6444:
        /* <DEDUP_REMOVED lines=20> */
.L_x_6443:
        /* <DEDUP_REMOVED lines=330> */
.L_x_6441:
        /* <DEDUP_REMOVED lines=15> */
[CC--:B------:R-:W-:Y:S02]  /*6750*/  LEA.HI R2, R11.reuse, R4.reuse, RZ, 0x5 ;  /* 0x000000040b027211 */ /* 0x0c0fe400078f28ff */
[----:B------:R-:W-:Y:S02]  /*6760*/  SHF.R.S32.HI R12, RZ, 0x2, R13 ;  /* 0x00000002ff0c7819 */ /* 0x000fe4000001140d */
[----:B------:R-:W-:Y:S02]  /*6770*/  LEA.HI R11, R11, R4, RZ, 0x4 ;  /* 0x000000040b0b7211 */ /* 0x000fe400078f20ff */
[----:B------:R-:W-:Y:S02]  /*6780*/  SHF.R.S32.HI R10, RZ, 0x5, R2 ;  /* 0x00000005ff0a7819 */ /* 0x000fe40000011402 */
[----:B------:R-:W-:Y:S01]  /*6790*/  SHF.R.S32.HI R11, RZ, 0x4, R11 ;  /* 0x00000004ff0b7819 */ /* 0x000fe2000001140b */
[----:B-1----:R-:W-:Y:S01]  /*67a0*/  FADD.FTZ R6, R7, R6 ;  /* 0x0000000607067221 */ /* 0x002fe20000010000 */
[----:B------:R-:W-:-:S02]  /*67b0*/  SHF.R.S32.HI R7, RZ, 0x1f, R13 ;  /* 0x0000001fff077819 */ /* 0x000fc4000001140d */
[----:B------:R-:W-:Y:S01]  /*67c0*/  LOP3.LUT R13, R13, 0x1ffffffc, RZ, 0xc0, !PT ;  /* 0x1ffffffc0d0d7812 */ /* 0x000fe200078ec0ff */
[----:B--2---:R-:W-:Y:S01]  /*67d0*/  FADD.FTZ R5, R0, R5 ;  /* 0x0000000500057221 */ /* 0x004fe20000010000 */
[----:B------:R-:W-:Y:S02]  /*67e0*/  FSETP.NE.FTZ.AND P4, PT, R6, RZ, PT ;  /* 0x000000ff0600720b */ /* 0x000fe40003f95000 */
[----:B----4-:R-:W-:Y:S02]  /*67f0*/  SHF.R.S32.HI R0, RZ, 0x1f, R15 ;  /* 0x0000001fff007819 */ /* 0x010fe4000001140f */
[----:B------:R-:W-:Y:S02]  /*6800*/  FSETP.NE.FTZ.AND P3, PT, R5, RZ, PT ;  /* 0x000000ff0500720b */ /* 0x000fe40003f75000 */
[----:B------:R-:W-:Y:S02]  /*6810*/  LEA.HI R7, R7, R12, RZ, 0x3 ;  /* 0x0000000c07077211 */ /* 0x000fe400078f18ff */
[----:B------:R-:W-:-:S02]  /*6820*/  LEA.HI R0, R0, R15, RZ, 0x4 ;  /* 0x0000000f00007211 */ /* 0x000fc400078f20ff */
[----:B------:R-:W-:Y:S02]  /*6830*/  LOP3.LUT R7, R7, 0xfffffff8, RZ, 0xc0, !PT ;  /* 0xfffffff807077812 */ /* 0x000fe400078ec0ff */
[----:B------:R-:W-:Y:S01]  /*6840*/  LOP3.LUT R0, R0, 0xfffffff0, RZ, 0xc0, !PT ;  /* 0xfffffff000007812 */ /* 0x000fe200078ec0ff */
[----:B------:R-:W1:Y:S01]  /*6850*/  @P4 MUFU.RCP R9, R6 ;  /* 0x0000000600094308 */ /* 0x000e620000001000 */
[----:B------:R-:W-:Y:S02]  /*6860*/  IADD3 R13, -R13, R4, RZ ;  /* 0x000000040d0d7210 */ /* 0x000fe40007ffe1ff */
[----:B------:R-:W-:Y:S02]  /*6870*/  IADD3 R7, R12, -R7, RZ ;  /* 0x800000070c077210 */ /* 0x000fe40007ffe0ff */
[----:B------:R-:W-:Y:S02]  /*6880*/  IADD3 R0, -R0, R15, RZ ;  /* 0x0000000f00007210 */ /* 0x000fe40007ffe1ff */
[----:B------:R-:W-:Y:S01]  /*6890*/  LEA R10, R10, R13, 0x9 ;  /* 0x0000000d0a0a7211 */ /* 0x000fe200078e48ff */
[----:B------:R-:W2:Y:S01]  /*68a0*/  @P3 MUFU.RCP R8, R5 ;  /* 0x0000000500083308 */ /* 0x000ea20000001000 */
[----:B------:R-:W-:-:S02]  /*68b0*/  LOP3.LUT R13, R7, 0x1, RZ, 0xc0, !PT ;  /* 0x00000001070d7812 */ /* 0x000fc400078ec0ff */
        /* <DEDUP_REMOVED lines=9> */
[----:B------:R-:W-:Y:S01]  /*6950*/  FMUL.FTZ R37, R9, R37 ;  /* 0x0000002509257220 */ /* 0x000fe20000410000 */
[----:B------:R-:W-:Y:S01]  /*6960*/  LOP3.LUT R15, R15, 0x1c0, RZ, 0xc0, !PT ;  /* 0x000001c00f0f7812 */ /* 0x000fe200078ec0ff */
[C---:B------:R-:W-:Y:S01]  /*6970*/  FMUL.FTZ R40, R9.reuse, R40 ;  /* 0x0000002809287220 */ /* 0x040fe20000410000 */
[----:B------:R-:W-:Y:S01]  /*6980*/  LOP3.LUT R13, R12, 0x38, R13, 0xf8, !PT ;  /* 0x000000380c0d7812 */ /* 0x000fe200078ef80d */
[----:B------:R-:W-:Y:S01]  /*6990*/  FMUL.FTZ R41, R9, R41 ;  /* 0x0000002909297220 */ /* 0x000fe20000410000 */
[----:B------:R-:W-:Y:S01]  /*69a0*/  LEA.HI R15, R15, R15, RZ, 0x1d ;  /* 0x0000000f0f0f7211 */ /* 0x000fe200078fe8ff */
[C---:B------:R-:W-:Y:S01]  /*69b0*/  FMUL.FTZ R44, R9.reuse, R44 ;  /* 0x0000002c092c7220 */ /* 0x040fe20000410000 */
[----:B------:R-:W-:Y:S01]  /*69c0*/  SHF.R.U32.HI R12, RZ, 0x3, R12 ;  /* 0x00000003ff0c7819 */ /* 0x000fe2000001160c */
[C---:B------:R-:W-:Y:S01]  /*69d0*/  FMUL.FTZ R45, R9.reuse, R45 ;  /* 0x0000002d092d7220 */ /* 0x040fe20000410000 */
        /* <DEDUP_REMOVED lines=70> */
[----:B------:R-:W-:-:S04]  /*6e40*/  SHF.L.U32 R8, R10, 0x2, RZ ;  /* 0x000000020a087819 */ /* 0x000fc800000006ff */
        /* <DEDUP_REMOVED lines=32> */
[----:B------:R-:W5:Y:S04]  /*7050*/  S2R R8, SR_CTAID.Z ;  /* 0x0000000000087919 */ /* 0x000f680000002700 */
[----:B------:R-:W1:Y:S04]  /*7060*/  S2R R9, SR_CTAID.Y ;  /* 0x0000000000097919 */ /* 0x000e680000002600 */
[----:B------:R-:W-:Y:S04]  /*7070*/  STS.64 [R17+0x4000], R80 ;  /* 0x0040005011007388 */ /* 0x000fe80000000a00 */
[----:B------:R-:W-:Y:S04]  /*7080*/  STS.64 [R17+0x4800], R82 ;  /* 0x0048005211007388 */ /* 0x000fe80000000a00 */
[----:B------:R-:W-:Y:S01]  /*7090*/  STS.64 [R18+0x4000], R88 ;  /* 0x0040005812007388 */ /* 0x000fe20000000a00 */
[----:B--2---:R-:W-:-:S03]  /*70a0*/  IADD3 R77, -R160, RZ, RZ ;  /* 0x000000ffa04d7210 */ /* 0x004fc60007ffe1ff */
[----:B------:R-:W-:Y:S01]  /*70b0*/  STS.64 [R18+0x4800], R90 ;  /* 0x0048005a12007388 */ /* 0x000fe20000000a00 */
[----:B----4-:R-:W-:-:S03]  /*70c0*/  LOP3.LUT R79, R2, 0xffffffe0, RZ, 0xc0, !PT ;  /* 0xffffffe0024f7812 */ /* 0x010fc600078ec0ff */
[----:B------:R-:W-:Y:S01]  /*70d0*/  STS.64 [R15+0x4000], R84 ;  /* 0x004000540f007388 */ /* 0x000fe20000000a00 */
[----:B-----5:R-:W-:Y:S01]  /*70e0*/  IMAD R8, R77, c[0x0][0x1c0], R8 ;  /* 0x000070004d087a24 */ /* 0x020fe200078e0208 */
[----:B------:R-:W-:Y:S02]  /*70f0*/  MOV R2, 0xff800000 ;  /* 0xff80000000027802 */ /* 0x000fe40000000f00 */
[----:B------:R-:W-:Y:S01]  /*7100*/  STS.64 [R15+0x4800], R86 ;  /* 0x004800560f007388 */ /* 0x000fe20000000a00 */
[----:B------:R-:W-:Y:S01]  /*7110*/  IADD3 R79, -R79, R4, RZ ;  /* 0x000000044f4f7210 */ /* 0x000fe20007ffe1ff */
[----:B-1----:R-:W-:Y:S01]  /*7120*/  IMAD R9, R9, c[0x0][0x210], R160 ;  /* 0x0000840009097a24 */ /* 0x002fe200078e02a0 */
[----:B------:R-:W-:Y:S01]  /*7130*/  MOV R4, 0xff800000 ;  /* 0xff80000000047802 */ /* 0x000fe20000000f00 */
[----:B------:R-:W-:Y:S01]  /*7140*/  BAR.SYNC.DEFER_BLOCKING 0x0 ;  /* 0x0000000000007b1d */ /* 0x000fe20000010000 */
[----:B------:R-:W-:Y:S01]  /*7150*/  LOP3.LUT P0, RZ, R79, 0x3, RZ, 0xc0, !PT ;  /* 0x000000034fff7812 */ /* 0x000fe2000780c0ff */
[----:B------:R-:W-:-:S02]  /*7160*/  IMAD R8, R9, c[0x0][0x1c0], R8 ;  /* 0x0000700009087a24 */ /* 0x000fc400078e0208 */
[----:B------:R-:W-:Y:S02]  /*7170*/  @P4 FMUL.FTZ R9, R6, 0.69314718246459960938 ;  /* 0x3f31721806094820 */ /* 0x000fe40000410000 */
[----:B------:R-:W1:Y:S01]  /*7180*/  S2R R10, SR_CTAID.X ;  /* 0x00000000000a7919 */ /* 0x000e620000002500 */
[----:B---3--:R-:W-:Y:S02]  /*7190*/  @P3 FMUL.FTZ R6, R5, 0.69314718246459960938 ;  /* 0x3f31721805063820 */ /* 0x008fe40000410000 */
[----:B------:R-:W-:Y:S02]  /*71a0*/  @P4 FFMA.FTZ R2, R100, c[0x0][0x238], R9 ;  /* 0x00008e0064024a23 */ /* 0x000fe40000010009 */
[----:B------:R-:W-:Y:S01]  /*71b0*/  @P3 FFMA.FTZ R4, R3, c[0x0][0x238], R6 ;  /* 0x00008e0003043a23 */ /* 0x000fe20000010006 */
[----:B------:R-:W2:Y:S04]  /*71c0*/  LDS.128 R68, [R7.X4] ;  /* 0x0000000007447984 */ /* 0x000ea80000004c00 */
        /* <DEDUP_REMOVED lines=10> */
[----:B------:R-:W2:Y:S04]  /*7270*/  LDS.128 R24, [R7.X4+0x5800] ;  /* 0x0058000007187984 */ /* 0x000ea80000004c00 */
[----:B------:R-:W2:Y:S04]  /*7280*/  LDS.128 R20, [R7.X4+0x6000] ;  /* 0x0060000007147984 */ /* 0x000ea80000004c00 */
[----:B------:R-:W2:Y:S04]  /*7290*/  LDS.128 R16, [R7.X4+0x6800] ;  /* 0x0068000007107984 */ /* 0x000ea80000004c00 */
[----:B------:R-:W2:Y:S04]  /*72a0*/  LDS.128 R12, [R7.X4+0x7000] ;  /* 0x00700000070c7984 */ /* 0x000ea80000004c00 */
[----:B------:R1:W2:Y:S02]  /*72b0*/  LDS.128 R72, [R7.X4+0x7800] ;  /* 0x0078000007487984 */ /* 0x0002a40000004c00 */
[----:B-1----:R-:W-:-:S05]  /*72c0*/  SHF.L.U32 R7, R10, 0x6, RZ ;  /* 0x000000060a077819 */ /* 0x002fca00000006ff */
[----:B------:R-:W-:Y:S01]  /*72d0*/  IMAD R8, R8, c[0x0][0x214], R7 ;  /* 0x0000850008087a24 */ /* 0x000fe200078e0207 */
[----:B------:R-:W-:Y:S05]  /*72e0*/  @P0 BRA `(.L_x_6447) ;  /* 0x000000c000000947 */ /* 0x000fea0003800000 */
[----:B---34-:R-:W-:Y:S01]  /*72f0*/  IMAD.MOV.U32 R3, RZ, RZ, -0x40 ;  /* 0xffffffc0ff037424 */ /* 0x018fe200078e00ff */
[----:B------:R-:W-:Y:S02]  /*7300*/  IADD3 R6, R165, 0x8, RZ ;  /* 0x00000008a5067810 */ /* 0x000fe40007ffe0ff */
        /* <DEDUP_REMOVED lines=10> */
.L_x_6447:
[----:B---34-:R-:W-:Y:S05]  /*73b0*/  BSYNC B0 ;  /* 0x0000000000007941 */ /* 0x018fea0003800000 */
.L_x_6446:
[----:B-1----:R-:W-:Y:S02]  /*73c0*/  IMAD.SHL.U32 R2, R0, 0x4, RZ ;  /* 0x0000000400027824 */ /* 0x002fe400078e00ff */
[----:B------:R-:W-:-:S03]  /*73d0*/  IMAD R8, R8, c[0x0][0x22c], RZ ;  /* 0x00008b0008087a24 */ /* 0x000fc600078e02ff */
[----:B------:R-:W-:-:S05]  /*73e0*/  SHF.R.S32.HI R3, RZ, 0x1f, R2 ;  /* 0x0000001fff037819 */ /* 0x000fca0000011402 */
[----:B------:R-:W-:-:S05]  /*73f0*/  IMAD.WIDE R2, R11, 0x80, R2 ;  /* 0x000000800b027825 */ /* 0x000fca00078e0202 */
[----:B------:R-:W-:-:S04]  /*7400*/  IADD3 R0, P0, R8, R2, RZ ;  /* 0x0000000208007210 */ /* 0x000fc80007f1e0ff */
[----:B------:R-:W-:Y:S02]  /*7410*/  LEA.HI.X.SX32 R3, R8, R3, 0x1, P0 ;  /* 0x0000000308037211 */ /* 0x000fe400000f0eff */
[----:B------:R-:W-:-:S04]  /*7420*/  LEA R2, P0, R0, c[0x0][0x1d8], 0x2 ;  /* 0x0000760000027a11 */ /* 0x000fc800078010ff */
[----:B------:R-:W-:-:S05]  /*7430*/  LEA.HI.X R3, R0, c[0x0][0x1dc], R3, 0x2, P0 ;  /* 0x0000770000037a11 */ /* 0x000fca00000f1403 */
[----:B--2---:R-:W-:Y:S04]  /*7440*/  STG.E.128 [R2.64], R68 ;  /* 0x0000004402007986 */ /* 0x004fe8000c101d0a */
        /* <DEDUP_REMOVED lines=16> */
.L_x_6448:
        /* <DEDUP_REMOVED lines=11> */
.L_x_8270:


//--------------------- .text._ZN5flash24flash_fwd_splitkv_kernelI23Flash_fwd_kernel_traitsILi128ELi64ELi64ELi4ELb0ELb0EN7cutlass6half_tE19Flash_kernel_traitsILi128ELi64ELi64ELi4ES3_EELb1ELb0ELb0ELb1ELb1ELb1ELb1ELb0EEEvNS_16Flash_fwd_paramsE --------------------------
	.section	.text._ZN5flash24flash_fwd_splitkv_kernelI23Flash_fwd_kernel_traitsILi128ELi64ELi64ELi4ELb0ELb0EN7cutlass6half_tE19Flash_kernel_traitsILi128ELi64ELi64ELi4ES3_EELb1ELb0ELb0ELb1ELb1ELb1ELb1ELb0EEEvNS_16Flash_fwd_paramsE,"ax",@progbits
	.sectioninfo	@"SHI_REGISTERS=203"
	.align	128
        .global         _ZN5flash24flash_fwd_splitkv_kernelI23Flash_fwd_kernel_traitsILi128ELi64ELi64ELi4ELb0ELb0EN7cutlass6half_tE19Flash_kernel_traitsILi128ELi64ELi64ELi4ES3_EELb1ELb0ELb0ELb1ELb1ELb1ELb1ELb0EEEvNS_16Flash_fwd_paramsE
        .type           _ZN5flash24flash_fwd_splitkv_kernelI23Flash_fwd_kernel_traitsILi128ELi64ELi64ELi4ELb0ELb0EN7cutlass6half_tE19Flash_kernel_traitsILi128ELi64ELi64ELi4ES3_EELb1ELb0ELb0ELb1ELb1ELb1ELb1ELb0EEEvNS_16Flash_fwd_paramsE,@function
        .size           _ZN5flash24flash_fwd_splitkv_kernelI23Flash_fwd_kernel_traitsILi128ELi64ELi64ELi4ELb0ELb0EN7cutlass6half_tE19Flash_kernel_traitsILi128ELi64ELi64ELi4ES3_EELb1ELb0ELb0ELb1ELb1ELb1ELb1ELb0EEEvNS_16Flash_fwd_paramsE,(.L_x_8271 - _ZN5flash24flash_fwd_splitkv_kernelI23Flash_fwd_kernel_traitsILi128ELi64ELi64ELi4ELb0ELb0EN7cutlass6half_tE19Flash_kernel_traitsILi128ELi64ELi64ELi4ES3_EELb1ELb0ELb0ELb1ELb1ELb1ELb1ELb0EEEvNS_16Flash_fwd_paramsE)
        .other          _ZN5flash24flash_fwd_splitkv_kernelI23Flash_fwd_kernel_traitsILi128ELi64ELi64ELi4ELb0ELb0EN7cutlass6half_tE19Flash_kernel_traitsILi128ELi64ELi64ELi4ES3_EELb1ELb0ELb0ELb1ELb1ELb1ELb1ELb0EEEvNS_16Flash_fwd_paramsE,@"STO_CUDA_ENTRY STV_DEFAULT"
_ZN5flash24flash_fwd_splitkv_kernelI23Flash_fwd_kernel_traitsILi128ELi64ELi64ELi4ELb0ELb0EN7cutlass6half_tE19Flash_kernel_traitsILi128ELi64ELi64ELi4ES3_EELb1ELb0ELb0ELb1ELb1ELb1ELb1ELb0EEEvNS_16Flash_fwd_paramsE:
.text._ZN5flash24flash_fwd_splitkv_kernelI23Flash_fwd_kernel_traitsILi128ELi64ELi64ELi4ELb0ELb0EN7cutlass6half_tE19Flash_kernel_traitsILi128ELi64ELi64ELi4ES3_EELb1ELb0ELb0ELb1ELb1ELb1ELb1ELb0EEEvNS_16Flash_fwd_paramsE:
[----:B------:R-:W-:Y:S02]  /*0000*/  MOV R1, c[0x0][0x28] ;  /* 0x00000a0000017a02 */ /* 0x000fe40000000f00 */
[----:B------:R-:W1:Y:S01]  /*0010*/  I2F.U32.RP R4, c[0x0][0x1c0] ;  /* 0x0000700000047b06 */ /* 0x000e620000209000 */
[----:B------:R-:W2:Y:S01]  /*0020*/  S2R R5, SR_CTAID.Z ;  /* 0x0000000000057919 */ /* 0x000ea20000002700 */
[----:B------:R-:W-:Y:S01]  /*0030*/  IMAD.MOV.U32 R2, RZ, RZ, RZ ;  /* 0x000000ffff027224 */ /* 0x000fe200078e00ff */
        /* <DEDUP_REMOVED lines=11> */
[----:B------:R-:W-:-:S04]  /*00f0*/  IMAD R7, R0, c[0x0][0x1c0], RZ ;  /* 0x0000700000077a24 */ /* 0x000fc800078e02ff */
[----:B------:R-:W-:-:S04]  /*0100*/  IMAD.HI.U32 R2, R3, R7, R2 ;  /* 0x0000000703027227 */ /* 0x000fc800078e0002 */
[----:B------:R-:W-:Y:S02]  /*0110*/  @P1 IMAD.MOV.U32 R7, RZ, RZ, 0x4 ;  /* 0x00000004ff071424 */ /* 0x000fe400078e00ff */
[----:B--2---:R-:W-:-:S04]  /*0120*/  IMAD.HI.U32 R160, R2, R5, RZ ;  /* 0x0000000502a07227 */ /* 0x004fc800078e00ff */
[----:B------:R-:W-:Y:S02]  /*0130*/  IMAD.MOV R0, RZ, RZ, -R160 ;  /* 0x000000ffff007224 */ /* 0x000fe400078e0aa0 */
[----:B------:R-:W-:Y:S02]  /*0140*/  @P0 IMAD.MOV.U32 R3, RZ, RZ, 0x4 ;  /* 0x00000004ff030424 */ /* 0x000fe400078e00ff */
[----:B------:R-:W-:-:S05]  /*0150*/  IMAD R0, R0, c[0x0][0x1c0], R5 ;  /* 0x0000700000007a24 */ /* 0x000fca00078e0205 */
[----:B------:R-:W-:-:S13]  /*0160*/  ISETP.GE.U32.AND P4, PT, R0, c[0x0][0x1c0], PT ;  /* 0x0000700000007a0c */ /* 0x000fda0003f86070 */
[----:B------:R-:W-:Y:S02]  /*0170*/  @P4 IADD3 R0, R0, -c[0x0][0x1c0], RZ ;  /* 0x8000700000004a10 */ /* 0x000fe40007ffe0ff */
[----:B------:R-:W-:Y:S02]  /*0180*/  @P4 IADD3 R160, R160, 0x1, RZ ;  /* 0x00000001a0a04810 */ /* 0x000fe40007ffe0ff */
[----:B------:R-:W-:-:S13]  /*0190*/  ISETP.GE.U32.AND P3, PT, R0, c[0x0][0x1c0], PT ;  /* 0x0000700000007a0c */ /* 0x000fda0003f66070 */
        /* <DEDUP_REMOVED lines=18> */
[----:B------:R-:W-:Y:S01]  /*02c0*/  IMAD.MOV.U32 R5, RZ, RZ, c[0x0][0x218] ;  /* 0x00008600ff057624 */ /* 0x000fe200078e00ff */
[----:B------:R-:W-:Y:S01]  /*02d0*/  IADD3 R7, R93, 0x7f, RZ ;  /* 0x0000007f5d077810 */ /* 0x000fe20007ffe0ff */
[----:B------:R-:W1:Y:S01]  /*02e0*/  S2R R29, SR_TID.X ;  /* 0x00000000001d7919 */ /* 0x000e620000002100 */
[----:B------:R-:W2:Y:S02]  /*02f0*/  I2F.RP R0, R3 ;  /* 0x0000000300007306 */ /* 0x000ea40000209400 */
[----:B------:R-:W-:Y:S02]  /*0300*/  IADD3 R5, R5, 0x3f, RZ ;  /* 0x0000003f05057810 */ /* 0x000fe40007ffe0ff */
[----:B------:R-:W-:Y:S02]  /*0310*/  IADD3 R7, R6, -c[0x0][0x214], R7 ;  /* 0x8000850006077a10 */ /* 0x000fe40007ffe007 */
[----:B------:R-:W-:-:S02]  /*0320*/  SHF.R.S32.HI R4, RZ, 0x1f, R5 ;  /* 0x0000001fff047819 */ /* 0x000fc40000011405 */
[----:B------:R-:W-:Y:S02]  /*0330*/  IADD3 R7, R7, c[0x0][0x2e8], RZ ;  /* 0x0000ba0007077a10 */ /* 0x000fe40007ffe0ff */
[----:B------:R-:W-:Y:S02]  /*0340*/  LEA.HI R4, R4, R5, RZ, 0x6 ;  /* 0x0000000504047211 */ /* 0x000fe400078f30ff */
[----:B------:R-:W-:Y:S02]  /*0350*/  SHF.R.S32.HI R28, RZ, 0x1f, R7 ;  /* 0x0000001fff1c7819 */ /* 0x000fe40000011407 */
[----:B------:R-:W-:Y:S01]  /*0360*/  LEA.HI.SX32 R4, R4, c[0x0][0x10], 0x1a ;  /* 0x0000040004047a11 */ /* 0x000fe200078fd2ff */
[----:B--2---:R-:W2:Y:S01]  /*0370*/  MUFU.RCP R8, R0 ;  /* 0x0000000000087308 */ /* 0x004ea20000001000 */
[----:B------:R-:W-:Y:S02]  /*0380*/  LEA.HI R28, R28, R7, RZ, 0x6 ;  /* 0x000000071c1c7211 */ /* 0x000fe400078f30ff */
[----:B------:R-:W-:-:S02]  /*0390*/  IADD3 R4, R4, -0x1, RZ ;  /* 0xffffffff04047810 */ /* 0x000fc40007ffe0ff */
[----:B------:R-:W-:Y:S02]  /*03a0*/  SHF.R.S32.HI R28, RZ, 0x6, R28 ;  /* 0x00000006ff1c7819 */ /* 0x000fe4000001141c */
[----:B--2---:R-:W-:Y:S02]  /*03b0*/  IADD3 R8, R8, 0xffffffe, RZ ;  /* 0x0ffffffe08087810 */ /* 0x004fe40007ffe0ff */
[----:B------:R-:W-:Y:S02]  /*03c0*/  IABS R0, R4 ;  /* 0x0000000400007213 */ /* 0x000fe40000000000 */
[----:B------:R-:W2:Y:S01]  /*03d0*/  F2I.FTZ.U32.TRUNC.NTZ R9, R8 ;  /* 0x0000000800097305 */ /* 0x000ea2000021f000 */
[----:B------:R-:W-:Y:S02]  /*03e0*/  LOP3.LUT R4, R4, c[0x0][0x10], RZ, 0x3c, !PT ;  /* 0x0000040004047a12 */ /* 0x000fe400078e3cff */
[----:B------:R-:W-:Y:S02]  /*03f0*/  IMAD.MOV.U32 R5, RZ, RZ, R0 ;  /* 0x000000ffff057224 */ /* 0x000fe400078e0000 */
[----:B------:R-:W-:Y:S01]  /*0400*/  ISETP.GE.AND P0, PT, R4, RZ, PT ;  /* 0x000000ff0400720c */ /* 0x000fe20003f06270 */
[----:B--2---:R-:W-:-:S02]  /*0410*/  IMAD.MOV R2, RZ, RZ, -R9 ;  /* 0x000000ffff027224 */ /* 0x004fc400078e0a09 */
        /* <DEDUP_REMOVED lines=35> */
[C---:B------:R-:W-:Y:S02]  /*0650*/  IADD3 R8, R0.reuse, 0x8, RZ ;  /* 0x0000000800087810 */ /* 0x040fe40007ffe0ff */
[-C--:B------:R-:W-:Y:S01]  /*0660*/  ISETP.GE.OR P5, PT, R0, R93.reuse, P6 ;  /* 0x0000005d0000720c */ /* 0x080fe200037a6670 */
[----:B------:R-:W-:Y:S01]  /*0670*/  IMAD.SHL.U32 R4, R2, 0x4, RZ ;  /* 0x0000000402047824 */ /* 0x000fe200078e00ff */
[----:B------:R-:W-:Y:S01]  /*0680*/  ISETP.GE.OR P4, PT, R8, R93, P6 ;  /* 0x0000005d0800720c */ /* 0x000fe20003786670 */
[----:B------:R-:W-:Y:S01]  /*0690*/  IMAD R2, R3, c[0x0][0x22c], RZ ;  /* 0x00008b0003027a24 */ /* 0x000fe200078e02ff */
[----:B------:R-:W-:-:S02]  /*06a0*/  IADD3 R6, R0, 0x10, RZ ;  /* 0x0000001000067810 */ /* 0x000fc40007ffe0ff */
        /* <DEDUP_REMOVED lines=56> */
.L_x_6449:
        /* <DEDUP_REMOVED lines=19> */
.L_x_6450:
[----:B-1----:R-:W-:Y:S01]  /*0b60*/  IABS R3, c[0x0][0x2d0] ;  /* 0x0000b40000037a13 */ /* 0x002fe20000000000 */
[----:B------:R-:W-:Y:S05]  /*0b70*/  @P6 BRA `(.L_x_6451) ;  /* 0x0000047000006947 */ /* 0x000fea0003800000 */
[----:B------:R-:W1:Y:S01]  /*0b80*/  I2F.RP R7, R3 ;  /* 0x0000000300077306 */ /* 0x000e620000209400 */
[----:B------:R-:W-:-:S04]  /*0b90*/  LEA R9, R28, 0xffffffc0, 0x6 ;  /* 0xffffffc01c097811 */ /* 0x000fc800078e30ff */
[----:B------:R-:W-:-:S03]  /*0ba0*/  IABS R0, R9 ;  /* 0x0000000900007213 */ /* 0x000fc60000000000 */
[----:B-1---5:R-:W1:Y:S02]  /*0bb0*/  MUFU.RCP R4, R7 ;  /* 0x0000000700047308 */ /* 0x022e640000001000 */
        /* <DEDUP_REMOVED lines=61> */
[----:B------:R-:W-:-:S03]  /*0f90*/  IADD3 R16, R31, R16, RZ ;  /* 0x000000101f107210 */ /* 0x000fc60007ffe0ff */
[----:B------:R-:W-:Y:S02]  /*0fa0*/  IMAD.IADD R23, R23, 0x1, R7 ;  /* 0x0000000117177824 */ /* 0x000fe400078e0207 */
[C---:B------:R-:W-:Y:S02]  /*0fb0*/  IMAD R15, R11.reuse, c[0x0][0x1b4], R2 ;  /* 0x00006d000b0f7a24 */ /* 0x040fe400078e0202 */
[----:B------:R-:W-:-:S04]  /*0fc0*/  IMAD.WIDE.U32 R22, R11, c[0x0][0x1b0], R22 ;  /* 0x00006c000b167a25 */ /* 0x000fc800078e0016 */
[----:B------:R-:W-:Y:S01]  /*0fd0*/  IMAD.IADD R15, R23, 0x1, R15 ;  /* 0x00000001170f7824 */ /* 0x000fe200078e020f */
[----:B------:R-:W-:Y:S05]  /*0fe0*/  BRA `(.L_x_6452) ;  /* 0x0000033000007947 */ /* 0x000fea0003800000 */
.L_x_6451:
[----:B------:R-:W-:Y:S02]  /*0ff0*/  IABS R5, c[0x0][0x1c8] ;  /* 0x0000720000057a13 */ /* 0x000fe40000000000 */
[----:B------:R-:W-:Y:S02]  /*1000*/  SHF.R.S32.HI R13, RZ, 0x1f, R16 ;  /* 0x0000001fff0d7819 */ /* 0x000fe40000011410 */
        /* <DEDUP_REMOVED lines=9> */
[----:B------:R-:W-:Y:S01]  /*10a0*/  IMAD.HI.U32 R11, R9, R0, RZ ;  /* 0x00000000090b7227 */ /* 0x000fe200078e00ff */
[----:B------:R-:W-:-:S04]  /*10b0*/  LEA R9, R28, 0xffffffc0, 0x6 ;  /* 0xffffffc01c097811 */ /* 0x000fc800078e30ff */
[----:B------:R-:W-:Y:S02]  /*10c0*/  IADD3 R2, -R11, RZ, RZ ;  /* 0x000000ff0b027210 */ /* 0x000fe40007ffe1ff */
[----:B------:R-:W-:-:S03]  /*10d0*/  IADD3 R20, P1, R16, R9, RZ ;  /* 0x0000000910147210 */ /* 0x000fc60007f3e0ff */
[----:B------:R-:W-:Y:S01]  /*10e0*/  IMAD R2, R5, R2, R0 ;  /* 0x0000000205027224 */ /* 0x000fe200078e0200 */
[----:B------:R-:W-:-:S04]  /*10f0*/  SHF.R.S32.HI R0, RZ, 0x1f, R9 ;  /* 0x0000001fff007819 */ /* 0x000fc80000011409 */
[----:B------:R-:W-:Y:S02]  /*1100*/  ISETP.GT.U32.AND P0, PT, R5, R2, PT ;  /* 0x000000020500720c */ /* 0x000fe40003f04070 */
[C---:B------:R-:W-:Y:S01]  /*1110*/  IADD3.X R7, R13.reuse, R0, RZ, P1, !PT ;  /* 0x000000000d077210 */ /* 0x040fe20000ffe4ff */
[----:B------:R-:W-:-:S04]  /*1120*/  IMAD R13, R13, c[0x0][0x1a0], RZ ;  /* 0x000068000d0d7a24 */ /* 0x000fc800078e02ff */
[----:B------:R-:W-:Y:S02]  /*1130*/  IMAD R7, R7, c[0x0][0x198], RZ ;  /* 0x0000660007077a24 */ /* 0x000fe400078e02ff */
[----:B------:R-:W-:Y:S02]  /*1140*/  IMAD R12, R16, c[0x0][0x1a4], R13 ;  /* 0x00006900100c7a24 */ /* 0x000fe400078e020d */
[----:B------:R-:W-:Y:S02]  /*1150*/  IMAD R7, R20, c[0x0][0x19c], R7 ;  /* 0x0000670014077a24 */ /* 0x000fe400078e0207 */
[----:B------:R-:W-:Y:S01]  /*1160*/  @!P0 IMAD.IADD R2, R2, 0x1, -R5 ;  /* 0x0000000102028824 */ /* 0x000fe200078e0a05 */
[----:B------:R-:W-:Y:S01]  /*1170*/  @!P0 IADD3 R11, R11, 0x1, RZ ;  /* 0x000000010b0b8810 */ /* 0x000fe20007ffe0ff */
[----:B------:R-:W-:Y:S01]  /*1180*/  IMAD.WIDE.U32 R20, R20, c[0x0][0x198], RZ ;  /* 0x0000660014147a25 */ /* 0x000fe200078e00ff */
[----:B------:R-:W-:Y:S02]  /*1190*/  ISETP.NE.AND P0, PT, RZ, c[0x0][0x1c8], PT ;  /* 0x00007200ff007a0c */ /* 0x000fe40003f05270 */
[----:B------:R-:W-:Y:S01]  /*11a0*/  ISETP.GE.U32.AND P2, PT, R2, R5, PT ;  /* 0x000000050200720c */ /* 0x000fe20003f46070 */
[----:B------:R-:W-:Y:S01]  /*11b0*/  IMAD.IADD R21, R21, 0x1, R7 ;  /* 0x0000000115157824 */ /* 0x000fe200078e0207 */
[----:B------:R-:W-:Y:S01]  /*11c0*/  LOP3.LUT R2, R14, c[0x0][0x1c8], RZ, 0x3c, !PT ;  /* 0x000072000e027a12 */ /* 0x000fe200078e3cff */
[----:B------:R-:W-:Y:S01]  /*11d0*/  IMAD.WIDE.U32 R16, R16, c[0x0][0x1a0], RZ ;  /* 0x0000680010107a25 */ /* 0x000fe200078e00ff */
[----:B-----5:R-:W-:-:S02]  /*11e0*/  SHF.R.S32.HI R5, RZ, 0x1f, R4 ;  /* 0x0000001fff057819 */ /* 0x020fc40000011404 */
[----:B------:R-:W-:Y:S01]  /*11f0*/  ISETP.GE.AND P1, PT, R2, RZ, PT ;  /* 0x000000ff0200720c */ /* 0x000fe20003f26270 */
[----:B------:R-:W-:-:S04]  /*1200*/  IMAD.WIDE.U32 R20, R4, c[0x0][0x180], R20 ;  /* 0x0000600004147a25 */ /* 0x000fc800078e0014 */
[----:B------:R-:W-:Y:S02]  /*1210*/  IMAD R7, R5, c[0x0][0x180], RZ ;  /* 0x0000600005077a24 */ /* 0x000fe400078e02ff */
[----:B------:R-:W-:Y:S01]  /*1220*/  @P2 IADD3 R11, R11, 0x1, RZ ;  /* 0x000000010b0b2810 */ /* 0x000fe20007ffe0ff */
[----:B------:R-:W-:Y:S02]  /*1230*/  IMAD.IADD R13, R17, 0x1, R12 ;  /* 0x00000001110d7824 */ /* 0x000fe400078e020c */
[C---:B------:R-:W-:Y:S02]  /*1240*/  IMAD R2, R4.reuse, c[0x0][0x184], R7 ;  /* 0x0000610004027a24 */ /* 0x040fe400078e0207 */
[----:B------:R-:W-:Y:S01]  /*1250*/  IMAD R5, R5, c[0x0][0x188], RZ ;  /* 0x0000620005057a24 */ /* 0x000fe200078e02ff */
[----:B------:R-:W-:Y:S01]  /*1260*/  @!P1 IADD3 R11, -R11, RZ, RZ ;  /* 0x000000ff0b0b9210 */ /* 0x000fe20007ffe1ff */
[----:B------:R-:W-:Y:S01]  /*1270*/  IMAD.MOV.U32 R12, RZ, RZ, R16 ;  /* 0x000000ffff0c7224 */ /* 0x000fe200078e0010 */
[----:B------:R-:W-:Y:S01]  /*1280*/  @!P0 LOP3.LUT R11, RZ, c[0x0][0x1c8], RZ, 0x33, !PT ;  /* 0x00007200ff0b8a12 */ /* 0x000fe200078e33ff */
[C---:B------:R-:W-:Y:S01]  /*1290*/  IMAD R16, R4.reuse, c[0x0][0x18c], R5 ;  /* 0x0000630004107a24 */ /* 0x040fe200078e0205 */
[----:B------:R-:W-:Y:S01]  /*12a0*/  IADD3 R21, R21, R2, RZ ;  /* 0x0000000215157210 */ /* 0x000fe20007ffe0ff */
[----:B------:R-:W-:Y:S01]  /*12b0*/  IMAD.WIDE.U32 R30, R4, c[0x0][0x188], R12 ;  /* 0x00006200041e7a25 */ /* 0x000fe200078e000c */
[----:B------:R-:W-:-:S03]  /*12c0*/  SHF.R.S32.HI R10, RZ, 0x1f, R11 ;  /* 0x0000001fff0a7819 */ /* 0x000fc6000001140b */
[----:B------:R-:W-:Y:S01]  /*12d0*/  IMAD.WIDE.U32 R22, R11, c[0x0][0x1b0], R20 ;  /* 0x00006c000b167a25 */ /* 0x000fe200078e0014 */
[----:B------:R-:W-:-:S03]  /*12e0*/  IADD3 R16, R31, R16, RZ ;  /* 0x000000101f107210 */ /* 0x000fc60007ffe0ff */
[----:B------:R-:W-:-:S04]  /*12f0*/  IMAD R2, R10, c[0x0][0x1b0], RZ ;  /* 0x00006c000a027a24 */ /* 0x000fc800078e02ff */
[----:B------:R-:W-:-:S05]  /*1300*/  IMAD R2, R11, c[0x0][0x1b4], R2 ;  /* 0x00006d000b027a24 */ /* 0x000fca00078e0202 */
[----:B------:R-:W-:Y:S02]  /*1310*/  IADD3 R15, R23, R2, RZ ;  /* 0x00000002170f7210 */ /* 0x000fe40007ffe0ff */
.L_x_6452:
        /* <DEDUP_REMOVED lines=14> */
[----:B------:R-:W-:Y:S01]  /*1400*/  SHF.R.S32.HI R12, RZ, 0x1f, R14 ;  /* 0x0000001fff0c7819 */ /* 0x000fe2000001140e */
[----:B------:R-:W-:Y:S01]  /*1410*/  IMAD.IADD R5, R29, 0x1, -R4 ;  /* 0x000000011d057824 */ /* 0x000fe200078e0a04 */
[C---:B------:R-:W-:Y:S01]  /*1420*/  LEA.HI R4, R2.reuse, R7, RZ, 0x1 ;  /* 0x0000000702047211 */ /* 0x040fe200078f08ff */
[----:B------:R-:W-:Y:S01]  /*1430*/  USHF.L.U64.HI UR5, UR4, UR8, UR5 ;  /* 0x0000000804057299 */ /* 0x000fe20008010205 */
[----:B------:R-:W-:Y:S01]  /*1440*/  LOP3.LUT R17, R17, 0x1c0, RZ, 0xc0, !PT ;  /* 0x000001c011117812 */ /* 0x000fe200078ec0ff */
[----:B------:R-:W-:Y:S01]  /*1450*/  IMAD.SHL.U32 R32, R5, 0x8, RZ ;  /* 0x0000000805207824 */ /* 0x000fe200078e00ff */
[----:B------:R-:W-:Y:S01]  /*1460*/  LOP3.LUT R2, R2, 0xfffffff0, RZ, 0xc0, !PT ;  /* 0xfffffff002027812 */ /* 0x000fe200078ec0ff */
[----:B------:R-:W-:Y:S01]  /*1470*/  ULDC.64 UR6, c[0x0][0x198] ;  /* 0x0000660000067ab9 */ /* 0x000fe20000000a00 */
[----:B------:R-:W-:Y:S01]  /*1480*/  LOP3.LUT R4, R4, 0xfffffffe, RZ, 0xc0, !PT ;  /* 0xfffffffe04047812 */ /* 0x000fe200078ec0ff */
[----:B------:R-:W-:Y:S01]  /*1490*/  USHF.L.U32 UR12, UR6, 0x5, URZ ;  /* 0x00000005060c7899 */ /* 0x000fe2000800063f */
[----:B------:R-:W-:Y:S01]  /*14a0*/  LOP3.LUT R21, R17, 0x38, R32, 0xf8, !PT ;  /* 0x0000003811157812 */ /* 0x000fe200078ef820 */
[----:B------:R-:W-:Y:S01]  /*14b0*/  USHF.L.U64.HI UR7, UR6, UR8, UR7 ;  /* 0x0000000806077299 */ /* 0x000fe20008010207 */
[----:B------:R-:W-:Y:S01]  /*14c0*/  SHF.R.U32.HI R20, RZ, 0x3, R17 ;  /* 0x00000003ff147819 */ /* 0x000fe20000011611 */
[----:B------:R-:W-:Y:S01]  /*14d0*/  IMAD.IADD R17, R29, 0x1, -R2 ;  /* 0x000000011d117824 */ /* 0x000fe200078e0a02 */
[----:B------:R-:W-:Y:S01]  /*14e0*/  SHF.R.S32.HI R33, RZ, 0x1f, R32 ;  /* 0x0000001fff217819 */ /* 0x000fe20000011420 */
[----:B------:R-:W-:Y:S01]  /*14f0*/  IMAD.IADD R7, R7, 0x1, -R4 ;  /* 0x0000000107077824 */ /* 0x000fe200078e0a04 */
[----:B------:R-:W-:Y:S01]  /*1500*/  IADD3 R30, P0, R32, R30, RZ ;  /* 0x0000001e201e7210 */ /* 0x000fe20007f1e0ff */
[C---:B------:R-:W-:Y:S01]  /*1510*/  IMAD R2, R160.reuse, c[0x0][0x17c], R23 ;  /* 0x00005f00a0027a24 */ /* 0x040fe200078e0217 */
[----:B------:R-:W-:Y:S01]  /*1520*/  SHF.R.S32.HI R4, RZ, 0x1f, R17 ;  /* 0x0000001fff047819 */ /* 0x000fe20000011411 */
[----:B------:R-:W-:Y:S01]  /*1530*/  IMAD.WIDE.U32 R24, R160, c[0x0][0x178], R32 ;  /* 0x00005e00a0187a25 */ /* 0x000fe200078e0020 */
[----:B------:R-:W-:-:S02]  /*1540*/  IADD3 R22, P1, R32, R22, RZ ;  /* 0x0000001620167210 */ /* 0x000fc40007f3e0ff */
[----:B------:R-:W-:Y:S01]  /*1550*/  LEA.HI R4, R4, R17, RZ, 0x3 ;  /* 0x0000001104047211 */ /* 0x000fe200078f18ff */
[C---:B------:R-:W-:Y:S01]  /*1560*/  IMAD.X R31, R33.reuse, 0x1, R16, P0 ;  /* 0x00000001211f7824 */ /* 0x040fe200000e0610 */
[----:B------:R-:W-:Y:S01]  /*1570*/  SHF.R.S32.HI R27, RZ, 0x1f, R26 ;  /* 0x0000001fff1b7819 */ /* 0x000fe2000001141a */
[----:B------:R-:W-:Y:S01]  /*1580*/  IMAD.X R23, R33, 0x1, R15, P1 ;  /* 0x0000000121177824 */ /* 0x000fe200008e060f */
[----:B------:R-:W-:Y:S01]  /*1590*/  LOP3.LUT R16, R4, 0xfffffff8, RZ, 0xc0, !PT ;  /* 0xfffffff804107812 */ /* 0x000fe200078ec0ff */
[----:B------:R-:W-:Y:S01]  /*15a0*/  IMAD.IADD R25, R25, 0x1, R2 ;  /* 0x0000000119197824 */ /* 0x000fe200078e0202 */
[----:B------:R-:W-:Y:S01]  /*15b0*/  IADD3 R9, P0, R26, R9, RZ ;  /* 0x000000091a097210 */ /* 0x000fe20007f1e0ff */
[----:B------:R-:W-:Y:S01]  /*15c0*/  IMAD R15, R12, c[0x0][0x1a8], RZ ;  /* 0x00006a000c0f7a24 */ /* 0x000fe200078e02ff */
[----:B------:R-:W-:Y:S01]  /*15d0*/  LOP3.LUT R20, R21, R20, RZ, 0x3c, !PT ;  /* 0x0000001415147212 */ /* 0x000fe200078e3cff */
[----:B------:R-:W-:Y:S01]  /*15e0*/  IMAD.IADD R2, R17, 0x1, -R16 ;  /* 0x0000000111027824 */ /* 0x000fe200078e0a10 */
[----:B------:R-:W-:Y:S01]  /*15f0*/  LEA.HI R21, R8, R29, RZ, 0x6 ;  /* 0x0000001d08157211 */ /* 0x000fe200078f30ff */
[----:B------:R-:W-:-:S04]  /*1600*/  IMAD.WIDE R18, R19, 0x40, R26 ;  /* 0x0000004013127825 */ /* 0x000fc800078e021a */
[----:B------:R-:W-:Y:S02]  /*1610*/  IMAD R17, R27, c[0x0][0x198], RZ ;  /* 0x000066001b117a24 */ /* 0x000fe400078e02ff */
[C---:B------:R-:W-:Y:S02]  /*1620*/  IMAD R15, R14.reuse, c[0x0][0x1ac], R15 ;  /* 0x00006b000e0f7a24 */ /* 0x040fe400078e020f */
[----:B------:R-:W-:-:S04]  /*1630*/  IMAD.WIDE.U32 R24, R14, c[0x0][0x1a8], R24 ;  /* 0x00006a000e187a25 */ /* 0x000fc800078e0018 */
[----:B------:R-:W-:-:S04]  /*1640*/  IMAD.WIDE.U32 R30, R11, c[0x0][0x1b8], R30 ;  /* 0x00006e000b1e7a25 */ /* 0x000fc800078e001e */
[C---:B------:R-:W-:Y:S02]  /*1650*/  IMAD R17, R26.reuse, c[0x0][0x19c], R17 ;  /* 0x000067001a117a24 */ /* 0x040fe400078e0211 */
[----:B------:R-:W-:-:S04]  /*1660*/  IMAD.WIDE.U32 R22, R26, c[0x0][0x198], R22 ;  /* 0x000066001a167a25 */ /* 0x000fc800078e0016 */
        /* <DEDUP_REMOVED lines=9> */
[C---:B------:R-:W-:Y:S01]  /*1700*/  LEA R10, P0, R18.reuse, c[0x0][0x160], 0x1 ;  /* 0x00005800120a7a11 */ /* 0x040fe200078008ff */
[----:B------:R-:W-:Y:S02]  /*1710*/  IMAD.IADD R11, R19, 0x1, R11 ;  /* 0x00000001130b7824 */ /* 0x000fe400078e020b */
[----:B------:R-:W-:Y:S02]  /*1720*/  IMAD.SHL.U32 R21, R21, 0x8, RZ ;  /* 0x0000000815157824 */ /* 0x000fe400078e00ff */
[----:B------:R-:W-:Y:S01]  /*1730*/  IMAD.SHL.U32 R12, R5, 0x40, RZ ;  /* 0x00000040050c7824 */ /* 0x000fe200078e00ff */
[----:B------:R-:W-:Y:S01]  /*1740*/  LEA.HI.X R11, R18, c[0x0][0x164], R11, 0x1, P0 ;  /* 0x00005900120b7a11 */ /* 0x000fe200000f0c0b */
[----:B------:R-:W-:Y:S01]  /*1750*/  IMAD R0, R0, c[0x0][0x1a0], RZ ;  /* 0x0000680000007a24 */ /* 0x000fe200078e02ff */
[----:B------:R-:W-:Y:S01]  /*1760*/  IADD3 R14, P0, R10, UR9, RZ ;  /* 0x000000090a0e7c10 */ /* 0x000fe2000ff1e0ff */
[----:B------:R-:W-:Y:S01]  /*1770*/  IMAD.WIDE.U32 R30, R9, c[0x0][0x1a0], R30 ;  /* 0x00006800091e7a25 */ /* 0x000fe200078e001e */
[----:B------:R-:W-:-:S02]  /*1780*/  LOP3.LUT R20, R20, 0x7ffffe00, R21, 0xf8, !PT ;  /* 0x7ffffe0014147812 */ /* 0x000fc400078ef815 */
[----:B------:R-:W-:Y:S02]  /*1790*/  IADD3.X R15, R11, UR5, RZ, P0, !PT ;  /* 0x000000050b0f7c10 */ /* 0x000fe400087fe4ff */
[----:B------:R-:W-:Y:S01]  /*17a0*/  IADD3 R16, P0, R14, UR9, RZ ;  /* 0x000000090e107c10 */ /* 0x000fe2000ff1e0ff */
[----:B------:R-:W-:Y:S01]  /*17b0*/  IMAD.SHL.U32 R161, R20, 0x2, RZ ;  /* 0x0000000214a17824 */ /* 0x000fe200078e00ff */
[----:B------:R-:W-:Y:S02]  /*17c0*/  LOP3.LUT R12, R12, 0x1c0, RZ, 0xc0, !PT ;  /* 0x000001c00c0c7812 */ /* 0x000fe400078ec0ff */
[----:B------:R-:W-:Y:S02]  /*17d0*/  IADD3.X R17, R15, UR5, RZ, P0, !PT ;  /* 0x000000050f117c10 */ /* 0x000fe400087fe4ff */
[----:B------:R-:W-:Y:S01]  /*17e0*/  IADD3 R18, P0, R158, UR12, RZ ;  /* 0x0000000c9e127c10 */ /* 0x000fe2000ff1e0ff */
[----:B------:R-:W-:Y:S01]  /*17f0*/  @!PT LDS RZ, [RZ] ;  /* 0x00000000fffff984 */ /* 0x000fe20000000800 */
[----:B------:R-:W-:Y:S01]  /*1800*/  @!PT LDS RZ, [RZ] ;  /* 0x00000000fffff984 */ /* 0x000fe20000000800 */
[----:B------:R-:W-:Y:S01]  /*1810*/  @!PT LDS RZ, [RZ] ;  /* 0x00000000fffff984 */ /* 0x000fe20000000800 */
[----:B------:R1:W-:Y:S01]  /*1820*/  LDGSTS.E.BYPASS.LTC128B.128 [R161], [R10.64] ;  /* 0x000000000aa17fae */ /* 0x0003e2000b901d4a */
[----:B------:R-:W-:-:S02]  /*1830*/  IADD3 R22, P1, R16, UR9, RZ ;  /* 0x0000000910167c10 */ /* 0x000fc4000ff3e0ff */
[----:B------:R-:W-:Y:S01]  /*1840*/  IADD3.X R19, R159, UR7, RZ, P0, !PT ;  /* 0x000000079f137c10 */ /* 0x000fe200087fe4ff */
[----:B------:R1:W-:Y:S01]  /*1850*/  LDGSTS.E.BYPASS.LTC128B.128 [R161+0x2000], [R10.64+0x80] ;  /* 0x020000800aa17fae */ /* 0x0003e2000b901d4a */
[----:B------:R-:W-:Y:S02]  /*1860*/  IADD3 R20, P0, R18, UR12, RZ ;  /* 0x0000000c12147c10 */ /* 0x000fe4000ff1e0ff */
[----:B------:R-:W-:Y:S01]  /*1870*/  IADD3.X R23, R17, UR5, RZ, P1, !PT ;  /* 0x0000000511177c10 */ /* 0x000fe20008ffe4ff */
[----:B------:R2:W-:Y:S01]  /*1880*/  LDGSTS.E.BYPASS.LTC128B.128 [R161+0x800], [R14.64] ;  /* 0x008000000ea17fae */ /* 0x0005e2000b901d4a */
[----:B------:R-:W-:Y:S01]  /*1890*/  IADD3.X R21, R19, UR7, RZ, P0, !PT ;  /* 0x0000000713157c10 */ /* 0x000fe200087fe4ff */
[----:B------:R-:W-:Y:S01]  /*18a0*/  ULDC.64 UR4, c[0x0][0x1a0] ;  /* 0x0000680000047ab9 */ /* 0x000fe20000000a00 */
[----:B------:R-:W-:Y:S01]  /*18b0*/  LOP3.LUT R13, R12, 0x8, R13, 0xf8, !PT ;  /* 0x000000080c0d7812 */ /* 0x000fe200078ef80d */
[----:B------:R2:W-:Y:S01]  /*18c0*/  LDGSTS.E.BYPASS.LTC128B.128 [R161+0x2800], [R14.64+0x80] ;  /* 0x028000800ea17fae */ /* 0x0005e2000b901d4a */
[----:B------:R-:W-:Y:S01]  /*18d0*/  SHF.R.U32.HI R12, RZ, 0x3, R12 ;  /* 0x00000003ff0c7819 */ /* 0x000fe2000001160c */
[----:B------:R-:W-:Y:S01]  /*18e0*/  USHF.L.U32 UR9, UR4, 0x5, URZ ;  /* 0x0000000504097899 */ /* 0x000fe2000800063f */
[C---:B------:R-:W-:Y:S01]  /*18f0*/  LOP3.LUT P1, RZ, R2.reuse, 0x2, RZ, 0xc0, !PT ;  /* 0x0000000202ff7812 */ /* 0x040fe2000782c0ff */
[----:B------:R3:W-:Y:S01]  /*1900*/  LDGSTS.E.BYPASS.LTC128B.128 [R161+0x1000], [R16.64] ;  /* 0x0100000010a17fae */ /* 0x0007e2000b901d4a */
[----:B------:R-:W-:Y:S01]  /*1910*/  LOP3.LUT R12, R13, R12, RZ, 0x3c, !PT ;  /* 0x0000000c0d0c7212 */ /* 0x000fe200078e3cff */
[----:B------:R-:W-:Y:S01]  /*1920*/  IMAD R13, R9, c[0x0][0x1a4], R0 ;  /* 0x00006900090d7a24 */ /* 0x000fe200078e0200 */
[----:B------:R-:W-:Y:S01]  /*1930*/  USHF.L.U64.HI UR5, UR4, UR8, UR5 ;  /* 0x0000000804057299 */ /* 0x000fe20008010205 */
[----:B------:R3:W-:Y:S01]  /*1940*/  LDGSTS.E.BYPASS.LTC128B.128 [R161+0x3000], [R16.64+0x80] ;  /* 0x0300008010a17fae */ /* 0x0007e2000b901d4a */
[----:B------:R-:W-:-:S02]  /*1950*/  IMAD.SHL.U32 R9, R2, 0x40, RZ ;  /* 0x0000004002097824 */ /* 0x000fc400078e00ff */
[----:B------:R-:W-:Y:S01]  /*1960*/  IMAD R0, R7, 0x200, R12 ;  /* 0x0000020007007824 */ /* 0x000fe200078e020c */
[----:B------:R4:W-:Y:S01]  /*1970*/  LDGSTS.E.BYPASS.LTC128B.128 [R161+0x1800], [R22.64] ;  /* 0x0180000016a17fae */ /* 0x0009e2000b901d4a */
[----:B------:R-:W-:Y:S01]  /*1980*/  IMAD.IADD R13, R31, 0x1, R13 ;  /* 0x000000011f0d7824 */ /* 0x000fe200078e020d */
[----:B------:R-:W-:Y:S01]  /*1990*/  LEA.HI R31, R8, R29, RZ, 0x5 ;  /* 0x0000001d081f7211 */ /* 0x000fe200078f28ff */
[----:B------:R-:W-:Y:S01]  /*19a0*/  IMAD.SHL.U32 R8, R4, 0x40, RZ ;  /* 0x0000004004087824 */ /* 0x000fe200078e00ff */
[----:B------:R4:W-:Y:S01]  /*19b0*/  LDGSTS.E.BYPASS.LTC128B.128 [R161+0x3800], [R22.64+0x80] ;  /* 0x0380008016a17fae */ /* 0x0009e2000b901d4a */
[C---:B------:R-:W-:Y:S01]  /*19c0*/  IMAD.SHL.U32 R92, R0.reuse, 0x2, RZ ;  /* 0x00000002005c7824 */ /* 0x040fe200078e00ff */
[----:B------:R-:W-:Y:S01]  /*19d0*/  LEA R153, R0, 0x4000, 0x1 ;  /* 0x0000400000997811 */ /* 0x000fe200078e08ff */
[----:B-1----:R-:W-:Y:S01]  /*19e0*/  IMAD.SHL.U32 R10, R7, 0x8, RZ ;  /* 0x00000008070a7824 */ /* 0x002fe200078e00ff */
[----:B------:R1:W-:Y:S01]  /*19f0*/  LDGSTS.E.BYPASS.LTC128B.128 [R161+0x4000], [R158.64] ;  /* 0x040000009ea17fae */ /* 0x0003e2000b901d4a */
[----:B------:R-:W-:-:S02]  /*1a00*/  LOP3.LUT R7, R9, 0x1c0, RZ, 0xc0, !PT ;  /* 0x000001c009077812 */ /* 0x000fc400078ec0ff */
[----:B------:R-:W-:Y:S01]  /*1a10*/  IADD3 R151, R153, 0x20, RZ ;  /* 0x0000002099977810 */ /* 0x000fe20007ffe0ff */
        /* <DEDUP_REMOVED lines=11> */
[--C-:B------:R-:W-:Y:S01]  /*1ad0*/  SHF.R.S32.HI R30, RZ, 0x5, R31.reuse ;  /* 0x00000005ff1e7819 */ /* 0x100fe2000001141f */
[----:B------:R4:W-:Y:S01]  /*1ae0*/  LDGSTS.E.BYPASS.LTC128B.128 [R161+0x7000], [R20.64+0x80] ;  /* 0x0700008014a17fae */ /* 0x0009e2000b901d4a */
[----:B------:R-:W-:Y:S01]  /*1af0*/  LOP3.LUT R7, R8, 0xfffffe00, RZ, 0xc0, !PT ;  /* 0xfffffe0008077812 */ /* 0x000fe200078ec0ff */
[----:B------:R-:W-:Y:S01]  /*1b00*/  IMAD.MOV.U32 R8, RZ, RZ, 0x20 ;  /* 0x00000020ff087424 */ /* 0x000fe200078e00ff */
[----:B------:R-:W-:Y:S01]  /*1b10*/  LOP3.LUT R164, R31, 0xffffffe0, RZ, 0xc0, !PT ;  /* 0xffffffe01fa47812 */ /* 0x000fe200078ec0ff */
[----:B------:R2:W-:Y:S01]  /*1b20*/  LDGSTS.E.BYPASS.LTC128B.128 [R161+0x5800], [R14.64] ;  /* 0x058000000ea17fae */ /* 0x0005e2000b901d4a */
[----:B------:R-:W-:Y:S01]  /*1b30*/  SHF.R.S32.HI R31, RZ, 0x1f, R31 ;  /* 0x0000001fff1f7819 */ /* 0x000fe2000001141f */
[----:B------:R-:W-:Y:S01]  /*1b40*/  IMAD R9, R30, 0x400, R7 ;  /* 0x000004001e097824 */ /* 0x000fe200078e0207 */
[----:B------:R-:W-:Y:S01]  /*1b50*/  SEL R0, R8, 0xffffffe0, !P1 ;  /* 0xffffffe008007807 */ /* 0x000fe20004800000 */
[----:B------:R2:W-:Y:S01]  /*1b60*/  LDGSTS.E.BYPASS.LTC128B.128 [R161+0x7800], [R14.64+0x80] ;  /* 0x078000800ea17fae */ /* 0x0005e2000b901d4a */
[----:B------:R-:W-:Y:S01]  /*1b70*/  LOP3.LUT P1, RZ, R2, 0x4, RZ, 0xc0, !PT ;  /* 0x0000000402ff7812 */ /* 0x000fe2000782c0ff */
[----:B------:R-:W-:Y:S01]  /*1b80*/  IMAD.IADD R154, R9, 0x1, R4 ;  /* 0x00000001099a7824 */ /* 0x000fe200078e0204 */
[----:B------:R-:W-:Y:S01]  /*1b90*/  LEA.HI R165, R31, R30, RZ, 0x2 ;  /* 0x0000001e1fa57211 */ /* 0x000fe200078f10ff */
[----:B------:R-:W0:Y:S01]  /*1ba0*/  LDGDEPBAR ;  /* 0x00000000000079af */ /* 0x000e220000000000 */
[----:B------:R-:W-:Y:S01]  /*1bb0*/  IMAD.MOV.U32 R2, RZ, RZ, 0x40 ;  /* 0x00000040ff027424 */ /* 0x000fe200078e00ff */
[----:B------:R-:W-:Y:S01]  /*1bc0*/  LOP3.LUT R147, R4, R7, RZ, 0xfc, !PT ;  /* 0x0000000704937212 */ /* 0x000fe200078efcff */
[----:B------:R-:W-:Y:S01]  /*1bd0*/  IMAD.SHL.U32 R154, R154, 0x2, RZ ;  /* 0x000000029a9a7824 */ /* 0x000fe200078e00ff */
[----:B------:R-:W-:Y:S01]  /*1be0*/  LOP3.LUT R165, R165, 0xfffffffc, RZ, 0xc0, !PT ;  /* 0xfffffffca5a57812 */ /* 0x000fe200078ec0ff */
[----:B------:R-:W-:-:S02]  /*1bf0*/  IMAD.IADD R164, R29, 0x1, -R164 ;  /* 0x000000011da47824 */ /* 0x000fc400078e0aa4 */
[----:B------:R-:W-:Y:S02]  /*1c00*/  IMAD.IADD R152, R154, 0x1, R0 ;  /* 0x000000019a987824 */ /* 0x000fe400078e0200 */
[C---:B------:R-:W-:Y:S02]  /*1c10*/  IMAD R93, R30.reuse, 0x10, R93 ;  /* 0x000000101e5d7824 */ /* 0x040fe400078e025d */
[----:B------:R-:W-:Y:S01]  /*1c20*/  IMAD.IADD R165, R30, 0x1, -R165 ;  /* 0x000000011ea57824 */ /* 0x000fe200078e0aa5 */
        /* <DEDUP_REMOVED lines=35> */
[----:B---3--:R-:W-:Y:S04]  /*1e60*/  LDSM.16.M88.4 R16, [R154] ;  /* 0x000000009a10783b */ /* 0x008fe80000000200 */
[----:B------:R-:W3:Y:S04]  /*1e70*/  LDSM.16.M88.4 R24, [R92+0x4000] ;  /* 0x004000005c18783b */ /* 0x000ee80000000200 */
[----:B------:R-:W1:Y:S04]  /*1e80*/  LDSM.16.M88.4 R64, [R92+0x4800] ;  /* 0x004800005c40783b */ /* 0x000e680000000200 */
[----:B------:R-:W1:Y:S04]  /*1e90*/  LDSM.16.M88.4 R56, [R92+0x5000] ;  /* 0x005000005c38783b */ /* 0x000e680000000200 */
[----:B----4-:R-:W4:Y:S04]  /*1ea0*/  LDSM.16.M88.4 R20, [R92+0x5800] ;  /* 0x005800005c14783b */ /* 0x010f280000000200 */
[----:B--2---:R-:W-:Y:S04]  /*1eb0*/  LDSM.16.M88.4 R12, [R151] ;  /* 0x00000000970c783b */ /* 0x004fe80000000200 */
[----:B-----5:R-:W2:Y:S04]  /*1ec0*/  LDSM.16.M88.4 R8, [R152] ;  /* 0x000000009808783b */ /* 0x020ea80000000200 */
[----:B------:R-:W5:Y:S04]  /*1ed0*/  LDSM.16.M88.4 R40, [R151+0x1000] ;  /* 0x001000009728783b */ /* 0x000f680000000200 */
[----:B------:R-:W2:Y:S04]  /*1ee0*/  LDSM.16.M88.4 R48, [R151+0x800] ;  /* 0x000800009730783b */ /* 0x000ea80000000200 */
[----:B------:R-:W2:Y:S04]  /*1ef0*/  LDSM.16.M88.4 R36, [R151+0x1800] ;  /* 0x001800009724783b */ /* 0x000ea80000000200 */
[----:B------:R-:W-:Y:S01]  /*1f00*/  LDSM.16.M88.4 R76, [R150] ;  /* 0x00000000964c783b */ /* 0x000fe20000000200 */
[C---:B---3--:R-:W-:Y:S03]  /*1f10*/  HMMA.16816.F32 R32, R16.reuse, R24, RZ ;  /* 0x000000181020723c */ /* 0x048fe600000018ff */
        /* <DEDUP_REMOVED lines=11> */
[C---:B----4-:R-:W-:Y:S08]  /*1fd0*/  HMMA.16816.F32 R52, R16.reuse, R20, RZ ;  /* 0x000000141034723c */ /* 0x050ff000000018ff */
[----:B------:R-:W-:Y:S01]  /*1fe0*/  HMMA.16816.F32 R16, R16, R22, RZ ;  /* 0x000000161010723c */ /* 0x000fe200000018ff */
[----:B------:R-:W1:Y:S07]  /*1ff0*/  LDSM.16.M88.4 R20, [R149] ;  /* 0x000000009514783b */ /* 0x000e6e0000000200 */
[C---:B--2---:R-:W-:Y:S08]  /*2000*/  HMMA.16816.F32 R32, R8.reuse, R12, R32 ;  /* 0x0000000c0820723c */ /* 0x044ff00000001820 */
[C---:B------:R-:W-:Y:S01]  /*2010*/  HMMA.16816.F32 R24, R8.reuse, R14, R24 ;  /* 0x0000000e0818723c */ /* 0x040fe20000001818 */
[----:B------:R-:W2:Y:S07]  /*2020*/  LDSM.16.M88.4 R12, [R149+0x800] ;  /* 0x00080000950c783b */ /* 0x000eae0000000200 */
[C---:B-----5:R-:W-:Y:S08]  /*2030*/  HMMA.16816.F32 R60, R8.reuse, R40, R60 ;  /* 0x00000028083c723c */ /* 0x060ff0000000183c */
[C---:B------:R-:W-:Y:S01]  /*2040*/  HMMA.16816.F32 R56, R8.reuse, R42, R56 ;  /* 0x0000002a0838723c */ /* 0x040fe20000001838 */
[----:B------:R-:W3:Y:S07]  /*2050*/  LDSM.16.M88.4 R40, [R140] ;  /* 0x000000008c28783b */ /* 0x000eee0000000200 */
        /* <DEDUP_REMOVED lines=9> */
[----:B------:R-:W1:Y:S07]  /*20f0*/  LDSM.16.M88.4 R20, [R92+0x6000] ;  /* 0x006000005c14783b */ /* 0x000e6e0000000200 */
[C---:B--2---:R-:W-:Y:S08]  /*2100*/  HMMA.16816.F32 R44, R76.reuse, R12, R44 ;  /* 0x0000000c4c2c723c */ /* 0x044ff0000000182c */
[----:B------:R-:W-:Y:S01]  /*2110*/  HMMA.16816.F32 R64, R76, R14, R64 ;  /* 0x0000000e4c40723c */ /* 0x000fe20000001840 */
[----:B------:R-:W2:Y:S07]  /*2120*/  LDSM.16.M88.4 R12, [R140+0x800] ;  /* 0x000800008c0c783b */ /* 0x000eae0000000200 */
[----:B---3--:R-:W-:Y:S08]  /*2130*/  HMMA.16816.F32 R32, R80, R40, R32 ;  /* 0x000000285020723c */ /* 0x008ff00000001820 */
[C---:B----4-:R-:W-:Y:S08]  /*2140*/  HMMA.16816.F32 R60, R76.reuse, R8, R60 ;  /* 0x000000084c3c723c */ /* 0x050ff0000000183c */
[C---:B------:R-:W-:Y:S01]  /*2150*/  HMMA.16816.F32 R56, R76.reuse, R10, R56 ;  /* 0x0000000a4c38723c */ /* 0x040fe20000001838 */
[----:B------:R-:W3:Y:S07]  /*2160*/  LDSM.16.M88.4 R8, [R140+0x1000] ;  /* 0x001000008c08783b */ /* 0x000eee0000000200 */
[----:B-----5:R-:W-:Y:S08]  /*2170*/  HMMA.16816.F32 R52, R76, R36, R52 ;  /* 0x000000244c34723c */ /* 0x020ff00000001834 */
[----:B------:R-:W-:Y:S01]  /*2180*/  HMMA.16816.F32 R24, R80, R42, R24 ;  /* 0x0000002a5018723c */ /* 0x000fe20000001818 */
[----:B------:R-:W-:Y:S07]  /*2190*/  LDSM.16.M88.4 R40, [R149+0x2000] ;  /* 0x002000009528783b */ /* 0x000fee0000000200 */
[----:B------:R-:W-:Y:S01]  /*21a0*/  HMMA.16816.F32 R76, R76, R38, R16 ;  /* 0x000000264c4c723c */ /* 0x000fe20000001810 */
[----:B------:R-:W-:Y:S04]  /*21b0*/  LDSM.16.M88.4 R16, [R152+0x2000] ;  /* 0x002000009810783b */ /* 0x000fe80000000200 */
[----:B------:R-:W4:Y:S03]  /*21c0*/  LDSM.16.M88.4 R36, [R151+0x2000] ;  /* 0x002000009724783b */ /* 0x000f260000000200 */
[C---:B-1----:R-:W-:Y:S08]  /*21d0*/  HMMA.16816.F32 R32, R72.reuse, R20, R32 ;  /* 0x000000144820723c */ /* 0x042ff00000001820 */
[----:B------:R-:W-:Y:S01]  /*21e0*/  HMMA.16816.F32 R24, R72, R22, R24 ;  /* 0x000000164818723c */ /* 0x000fe20000001818 */
[----:B------:R-:W-:Y:S07]  /*21f0*/  LDSM.16.M88.4 R20, [R140+0x2000] ;  /* 0x002000008c14783b */ /* 0x000fee0000000200 */
[C---:B--2---:R-:W-:Y:S08]  /*2200*/  HMMA.16816.F32 R44, R80.reuse, R12, R44 ;  /* 0x0000000c502c723c */ /* 0x044ff0000000182c */
[C---:B------:R-:W-:Y:S01]  /*2210*/  HMMA.16816.F32 R64, R80.reuse, R14, R64 ;  /* 0x0000000e5040723c */ /* 0x040fe20000001840 */
[----:B------:R-:W1:Y:S07]  /*2220*/  LDSM.16.M88.4 R12, [R150+0x2000] ;  /* 0x00200000960c783b */ /* 0x000e6e0000000200 */
[----:B---3--:R-:W-:Y:S08]  /*2230*/  HMMA.16816.F32 R60, R80, R8, R60 ;  /* 0x00000008503c723c */ /* 0x008ff0000000183c */
[C---:B----4-:R-:W-:Y:S08]  /*2240*/  HMMA.16816.F32 R32, R16.reuse, R36, R32 ;  /* 0x000000241020723c */ /* 0x050ff00000001820 */
[----:B------:R-:W-:Y:S01]  /*2250*/  HMMA.16816.F32 R24, R16, R38, R24 ;  /* 0x000000261018723c */ /* 0x000fe20000001818 */
[----:B------:R-:W-:Y:S07]  /*2260*/  LDSM.16.M88.4 R36, [R149+0x2800] ;  /* 0x002800009524783b */ /* 0x000fee0000000200 */
[----:B------:R-:W-:Y:S01]  /*2270*/  HMMA.16816.F32 R56, R80, R10, R56 ;  /* 0x0000000a5038723c */ /* 0x000fe20000001838 */
[----:B------:R-:W2:Y:S07]  /*2280*/  LDSM.16.M88.4 R8, [R148+0x2000] ;  /* 0x002000009408783b */ /* 0x000eae0000000200 */
[----:B------:R-:W-:Y:S08]  /*2290*/  HMMA.16816.F32 R44, R72, R84, R44 ;  /* 0x00000054482c723c */ /* 0x000ff0000000182c */
[----:B-1----:R-:W-:Y:S08]  /*22a0*/  HMMA.16816.F32 R32, R12, R40, R32 ;  /* 0x000000280c20723c */ /* 0x002ff00000001820 */
[----:B------:R-:W-:Y:S01]  /*22b0*/  HMMA.16816.F32 R64, R72, R86, R64 ;  /* 0x000000564840723c */ /* 0x000fe20000001840 */
[----:B------:R-:W-:Y:S07]  /*22c0*/  LDSM.16.M88.4 R84, [R92+0x7800] ;  /* 0x007800005c54783b */ /* 0x000fee0000000200 */
[----:B------:R-:W-:Y:S01]  /*22d0*/  HMMA.16816.F32 R24, R12, R42, R24 ;  /* 0x0000002a0c18723c */ /* 0x000fe20000001818 */
[----:B------:R-:W1:Y:S07]  /*22e0*/  LDSM.16.M88.4 R40, [R151+0x3000] ;  /* 0x003000009728783b */ /* 0x000e6e0000000200 */
[----:B------:R-:W-:Y:S08]  /*22f0*/  HMMA.16816.F32 R60, R72, R68, R60 ;  /* 0x00000044483c723c */ /* 0x000ff0000000183c */
[----:B------:R-:W-:Y:S08]  /*2300*/  HMMA.16816.F32 R44, R16, R48, R44 ;  /* 0x00000030102c723c */ /* 0x000ff0000000182c */
[----:B--2---:R-:W-:Y:S08]  /*2310*/  HMMA.16816.F32 R32, R8, R20, R32 ;  /* 0x000000140820723c */ /* 0x004ff00000001820 */
[----:B------:R-:W-:Y:S01]  /*2320*/  HMMA.16816.F32 R64, R16, R50, R64 ;  /* 0x000000321040723c */ /* 0x000fe20000001840 */
[----:B------:R-:W2:Y:S07]  /*2330*/  LDSM.16.M88.4 R48, [R140+0x2800] ;  /* 0x002800008c30783b */ /* 0x000eae0000000200 */
[----:B------:R-:W-:Y:S08]  /*2340*/  HMMA.16816.F32 R52, R80, R88, R52 ;  /* 0x000000585034723c */ /* 0x000ff00000001834 */
[----:B------:R-:W-:Y:S01]  /*2350*/  HMMA.16816.F32 R24, R8, R22, R24 ;  /* 0x000000160818723c */ /* 0x000fe20000001818 */
[----:B------:R-:W-:Y:S01]  /*2360*/  FMUL.FTZ R2, R32, c[0x0][0x2ec] ;  /* 0x0000bb0020027a20 */ /* 0x000fe20000410000 */
[----:B------:R-:W3:Y:S01]  /*2370*/  LDSM.16.M88.4 R20, [R149+0x3000] ;  /* 0x003000009514783b */ /* 0x000ee20000000200 */
[----:B------:R-:W-:-:S04]  /*2380*/  FMUL.FTZ R68, R33, c[0x0][0x2ec] ;  /* 0x0000bb0021447a20 */ /* 0x000fc80000410000 */
[----:B------:R-:W4:Y:S01]  /*2390*/  MUFU.TANH R2, R2 ;  /* 0x0000000200027308 */ /* 0x000f220000002400 */
[----:B------:R-:W-:Y:S07]  /*23a0*/  HMMA.16816.F32 R76, R80, R90, R76 ;  /* 0x0000005a504c723c */ /* 0x000fee000000184c */
[----:B------:R-:W-:Y:S01]  /*23b0*/  MUFU.TANH R68, R68 ;  /* 0x0000004400447308 */ /* 0x000fe20000002400 */
[----:B------:R-:W-:Y:S08]  /*23c0*/  HMMA.16816.F32 R44, R12, R36, R44 ;  /* 0x000000240c2c723c */ /* 0x000ff0000000182c */
[----:B------:R-:W-:Y:S01]  /*23d0*/  HMMA.16816.F32 R56, R72, R70, R56 ;  /* 0x000000464838723c */ /* 0x000fe20000001838 */
[----:B------:R-:W-:-:S02]  /*23e0*/  FMUL.FTZ R24, R24, c[0x0][0x2ec] ;  /* 0x0000bb0018187a20 */ /* 0x000fc40000410000 */
[----:B------:R-:W-:-:S05]  /*23f0*/  FMUL.FTZ R25, R25, c[0x0][0x2ec] ;  /* 0x0000bb0019197a20 */ /* 0x000fca0000410000 */
[----:B-1----:R-:W-:Y:S07]  /*2400*/  HMMA.16816.F32 R60, R16, R40, R60 ;  /* 0x00000028103c723c */ /* 0x002fee000000183c */
[----:B------:R-:W-:Y:S01]  /*2410*/  FMUL.FTZ R40, R34, c[0x0][0x2ec] ;  /* 0x0000bb0022287a20 */ /* 0x000fe20000410000 */
[C---:B------:R-:W-:Y:S01]  /*2420*/  HMMA.16816.F32 R52, R72.reuse, R84, R52 ;  /* 0x000000544834723c */ /* 0x040fe20000001834 */
[----:B------:R-:W-:Y:S02]  /*2430*/  FMUL.FTZ R41, R35, c[0x0][0x2ec] ;  /* 0x0000bb0023297a20 */ /* 0x000fe40000410000 */
[----:B------:R-:W1:Y:S02]  /*2440*/  LDSM.16.M88.4 R32, [R151+0x3800] ;  /* 0x003800009720783b */ /* 0x000e640000000200 */
[----:B------:R-:W5:Y:S03]  /*2450*/  MUFU.TANH R40, R40 ;  /* 0x0000002800287308 */ /* 0x000f660000002400 */
[----:B------:R-:W-:Y:S05]  /*2460*/  HMMA.16816.F32 R76, R72, R86, R76 ;  /* 0x00000056484c723c */ /* 0x000fea000000184c */
[----:B------:R-:W1:Y:S03]  /*2470*/  MUFU.TANH R41, R41 ;  /* 0x0000002900297308 */ /* 0x000e660000002400 */
[----:B--2---:R-:W-:Y:S05]  /*2480*/  HMMA.16816.F32 R44, R8, R48, R44 ;  /* 0x00000030082c723c */ /* 0x004fea000000182c */
[----:B------:R-:W2:Y:S03]  /*2490*/  MUFU.TANH R48, R24 ;  /* 0x0000001800307308 */ /* 0x000ea60000002400 */
[----:B------:R-:W-:Y:S05]  /*24a0*/  HMMA.16816.F32 R56, R16, R42, R56 ;  /* 0x0000002a1038723c */ /* 0x000fea0000001838 */
[----:B------:R1:W-:Y:S02]  /*24b0*/  MUFU.TANH R49, R25 ;  /* 0x0000001900317308 */ /* 0x0003e40000002400 */
[----:B------:R-:W-:Y:S01]  /*24c0*/  FMUL.FTZ R42, R26, c[0x0][0x2ec] ;  /* 0x0000bb001a2a7a20 */ /* 0x000fe20000410000 */
[C---:B------:R-:W-:Y:S01]  /*24d0*/  HMMA.16816.F32 R64, R12.reuse, R38, R64 ;  /* 0x000000260c40723c */ /* 0x040fe20000001840 */
[----:B------:R-:W-:Y:S01]  /*24e0*/  FMUL.FTZ R43, R27, c[0x0][0x2ec] ;  /* 0x0000bb001b2b7a20 */ /* 0x000fe20000410000 */
[----:B------:R-:W2:Y:S03]  /*24f0*/  LDSM.16.M88.4 R36, [R140+0x3000] ;  /* 0x003000008c24783b */ /* 0x000ea60000000200 */
[----:B------:R-:W2:Y:S03]  /*2500*/  MUFU.TANH R42, R42 ;  /* 0x0000002a002a7308 */ /* 0x000ea60000002400 */
[----:B---3--:R-:W-:Y:S01]  /*2510*/  HMMA.16816.F32 R60, R12, R20, R60 ;  /* 0x000000140c3c723c */ /* 0x008fe2000000183c */
[----:B-1----:R-:W1:Y:S04]  /*2520*/  LDSM.16.M88.4 R24, [R149+0x3800] ;  /* 0x003800009518783b */ /* 0x002e680000000200 */
[----:B------:R-:W3:Y:S02]  /*2530*/  MUFU.TANH R43, R43 ;  /* 0x0000002b002b7308 */ /* 0x000ee40000002400 */
[----:B------:R-:W-:Y:S01]  /*2540*/  SHF.R.S32.HI R21, RZ, 0x1f, R164 ;  /* 0x0000001fff157819 */ /* 0x000fe200000114a4 */
[----:B------:R-:W-:Y:S03]  /*2550*/  HMMA.16816.F32 R52, R16, R32, R52 ;  /* 0x000000201034723c */ /* 0x000fe60000001834 */
[----:B------:R-:W-:-:S04]  /*2560*/  LEA.HI R164, R21, R164, RZ, 0x2 ;  /* 0x000000a415a47211 */ /* 0x000fc800078f10ff */
[----:B------:R-:W-:Y:S01]  /*2570*/  SHF.R.S32.HI R164, RZ, 0x2, R164 ;  /* 0x00000002ffa47819 */ /* 0x000fe200000114a4 */
[----:B------:R-:W-:Y:S01]  /*2580*/  HMMA.16816.F32 R76, R16, R34, R76 ;  /* 0x00000022104c723c */ /* 0x000fe2000000184c */
[----:B------:R-:W-:Y:S02]  /*2590*/  FMUL.FTZ R32, R47, c[0x0][0x2ec] ;  /* 0x0000bb002f207a20 */ /* 0x000fe40000410000 */
[----:B------:R-:W-:-:S04]  /*25a0*/  IADD3 R31, R93, 0x1, R164 ;  /* 0x000000015d1f7810 */ /* 0x000fc80007ffe0a4 */
[----:B------:R-:W-:Y:S01]  /*25b0*/  IADD3 R31, R6, -c[0x0][0x214], R31 ;  /* 0x80008500061f7a10 */ /* 0x000fe20007ffe01f */
[----:B------:R-:W-:Y:S01]  /*25c0*/  HMMA.16816.F32 R56, R12, R22, R56 ;  /* 0x000000160c38723c */ /* 0x000fe20000001838 */
[----:B------:R-:W3:Y:S01]  /*25d0*/  LDSM.16.M88.4 R20, [R140+0x3800] ;  /* 0x003800008c14783b */ /* 0x000ee20000000200 */
[----:B------:R-:W-:Y:S01]  /*25e0*/  MUFU.TANH R32, R32 ;  /* 0x0000002000207308 */ /* 0x000fe20000002400 */
[----:B------:R-:W-:Y:S01]  /*25f0*/  IADD3 R31, R31, c[0x0][0x2e8], RZ ;  /* 0x0000ba001f1f7a10 */ /* 0x000fe20007ffe0ff */
[----:B------:R-:W-:-:S04]  /*2600*/  DEPBAR.LE SB0, 0x0 ;  /* 0x000080000000791a */ /* 0x000fc80000000000 */
[C---:B------:R-:W-:Y:S01]  /*2610*/  HMMA.16816.F32 R64, R8.reuse, R50, R64 ;  /* 0x000000320840723c */ /* 0x040fe20000001840 */
[C---:B------:R-:W-:Y:S02]  /*2620*/  IADD3 R17, R31.reuse, 0x8, RZ ;  /* 0x000000081f117810 */ /* 0x040fe40007ffe0ff */
[-C--:B------:R-:W-:Y:S02]  /*2630*/  IMNMX R16, R31, R6.reuse, PT ;  /* 0x000000061f107217 */ /* 0x080fe40003800200 */
[----:B------:R-:W-:Y:S02]  /*2640*/  IMNMX R6, R17, R6, PT ;  /* 0x0000000611067217 */ /* 0x000fe40003800200 */
[----:B------:R-:W-:Y:S01]  /*2650*/  FMUL.FTZ R50, R44, c[0x0][0x2ec] ;  /* 0x0000bb002c327a20 */ /* 0x000fe20000410000 */
[----:B--2---:R-:W-:Y:S01]  /*2660*/  HMMA.16816.F32 R60, R8, R36, R60 ;  /* 0x00000024083c723c */ /* 0x004fe2000000183c */
[----:B------:R-:W-:Y:S02]  /*2670*/  FMUL.FTZ R44, R45, c[0x0][0x2ec] ;  /* 0x0000bb002d2c7a20 */ /* 0x000fe40000410000 */
[----:B------:R-:W-:Y:S01]  /*2680*/  FMUL.FTZ R45, R46, c[0x0][0x2ec] ;  /* 0x0000bb002e2d7a20 */ /* 0x000fe20000410000 */
[----:B------:R-:W-:Y:S01]  /*2690*/  IADD3 R46, R28, -0x1, RZ ;  /* 0xffffffff1c2e7810 */ /* 0x000fe20007ffe0ff */
[----:B------:R-:W2:Y:S03]  /*26a0*/  MUFU.TANH R50, R50 ;  /* 0x0000003200327308 */ /* 0x000ea60000002400 */
[----:B-1----:R-:W-:Y:S01]  /*26b0*/  HMMA.16816.F32 R52, R12, R24, R52 ;  /* 0x000000180c34723c */ /* 0x002fe20000001834 */
[----:B------:R-:W-:-:S04]  /*26c0*/  ISETP.GT.AND P0, PT, R46, R155, PT ;  /* 0x0000009b2e00720c */ /* 0x000fc80003f04270 */
[----:B------:R-:W1:Y:S03]  /*26d0*/  MUFU.TANH R45, R45 ;  /* 0x0000002d002d7308 */ /* 0x000e660000002400 */
[----:B------:R-:W-:Y:S01]  /*26e0*/  HMMA.16816.F32 R76, R12, R26, R76 ;  /* 0x0000001a0c4c723c */ /* 0x000fe2000000184c */
[----:B------:R-:W-:Y:S02]  /*26f0*/  FMUL.FTZ R33, R64, c[0x0][0x2ec] ;  /* 0x0000bb0040217a20 */ /* 0x000fe40000410000 */
[----:B------:R-:W-:Y:S02]  /*2700*/  FMUL.FTZ R36, R65, c[0x0][0x2ec] ;  /* 0x0000bb0041247a20 */ /* 0x000fe40000410000 */
[----:B------:R-:W-:Y:S01]  /*2710*/  FMUL.FTZ R37, R66, c[0x0][0x2ec] ;  /* 0x0000bb0042257a20 */ /* 0x000fe20000410000 */
[----:B------:R-:W-:Y:S01]  /*2720*/  MUFU.TANH R44, R44 ;  /* 0x0000002c002c7308 */ /* 0x000fe20000002400 */
[----:B------:R-:W-:Y:S01]  /*2730*/  FMUL.FTZ R24, R67, c[0x0][0x2ec] ;  /* 0x0000bb0043187a20 */ /* 0x000fe20000410000 */
[----:B------:R-:W-:Y:S01]  /*2740*/  HMMA.16816.F32 R56, R8, R38, R56 ;  /* 0x000000260838723c */ /* 0x000fe20000001838 */
[----:B------:R-:W-:-:S02]  /*2750*/  FMUL.FTZ R61, R61, c[0x0][0x2ec] ;  /* 0x0000bb003d3d7a20 */ /* 0x000fc40000410000 */
[----:B------:R-:W-:Y:S02]  /*2760*/  FMUL.FTZ R60, R60, c[0x0][0x2ec] ;  /* 0x0000bb003c3c7a20 */ /* 0x000fe40000410000 */
[----:B------:R-:W-:Y:S01]  /*2770*/  FMUL.FTZ R62, R62, c[0x0][0x2ec] ;  /* 0x0000bb003e3e7a20 */ /* 0x000fe20000410000 */
[----:B------:R-:W1:Y:S01]  /*2780*/  MUFU.TANH R33, R33 ;  /* 0x0000002100217308 */ /* 0x000e620000002400 */
[----:B------:R-:W-:Y:S01]  /*2790*/  IMAD.SHL.U32 R38, R29, 0x2, RZ ;  /* 0x000000021d267824 */ /* 0x000fe200078e00ff */
[----:B---3--:R-:W-:Y:S01]  /*27a0*/  HMMA.16816.F32 R52, R8, R20, R52 ;  /* 0x000000140834723c */ /* 0x008fe20000001834 */
[----:B------:R-:W-:Y:S02]  /*27b0*/  IMAD.SHL.U32 R29, R46, 0x40, RZ ;  /* 0x000000402e1d7824 */ /* 0x000fe400078e00ff */
[----:B------:R-:W-:-:S03]  /*27c0*/  FMUL.FTZ R63, R63, c[0x0][0x2ec] ;  /* 0x0000bb003f3f7a20 */ /* 0x000fc60000410000 */
[----:B------:R-:W-:Y:S01]  /*27d0*/  LOP3.LUT R25, R29, 0x6, R38, 0xf8, !PT ;  /* 0x000000061d197812 */ /* 0x000fe200078ef826 */
[----:B------:R-:W-:Y:S01]  /*27e0*/  MUFU.TANH R36, R36 ;  /* 0x0000002400247308 */ /* 0x000fe20000002400 */
[----:B------:R-:W-:Y:S02]  /*27f0*/  HMMA.16816.F32 R76, R8, R22, R76 ;  /* 0x00000016084c723c */ /* 0x000fe4000000184c */
[C---:B------:R-:W-:Y:S02]  /*2800*/  LOP3.LUT R17, R25.reuse, 0x8, RZ, 0xfc, !PT ;  /* 0x0000000819117812 */ /* 0x040fe400078efcff */
[CC--:B------:R-:W-:Y:S02]  /*2810*/  ISETP.GE.AND P5, PT, R25.reuse, R16.reuse, PT ;  /* 0x000000101900720c */ /* 0x0c0fe40003fa6270 */
[----:B------:R-:W-:Y:S01]  /*2820*/  LOP3.LUT R19, R25, 0x1, RZ, 0xfc, !PT ;  /* 0x0000000119137812 */ /* 0x000fe200078efcff */
[----:B------:R-:W3:Y:S01]  /*2830*/  MUFU.TANH R37, R37 ;  /* 0x0000002500257308 */ /* 0x000ee20000002400 */
[C---:B------:R-:W-:Y:S01]  /*2840*/  ISETP.GE.AND P3, PT, R17.reuse, R16, PT ;  /* 0x000000101100720c */ /* 0x040fe20003f66270 */
[----:B------:R-:W-:Y:S01]  /*2850*/  FMUL.FTZ R18, R56, c[0x0][0x2ec] ;  /* 0x0000bb0038127a20 */ /* 0x000fe20000410000 */
[----:B------:R-:W-:Y:S01]  /*2860*/  ISETP.GE.AND P1, PT, R17, R6, PT ;  /* 0x000000061100720c */ /* 0x000fe20003f26270 */
[----:B------:R-:W-:Y:S01]  /*2870*/  FMUL.FTZ R20, R57, c[0x0][0x2ec] ;  /* 0x0000bb0039147a20 */ /* 0x000fe20000410000 */
[----:B----4-:R-:W-:Y:S01]  /*2880*/  FSEL R17, R2, -INF , !P5 ;  /* 0xff80000002117808 */ /* 0x010fe20006800000 */
[----:B------:R-:W-:Y:S01]  /*2890*/  FMUL.FTZ R26, R58, c[0x0][0x2ec] ;  /* 0x0000bb003a1a7a20 */ /* 0x000fe20000410000 */
[C---:B------:R-:W-:Y:S01]  /*28a0*/  ISETP.GE.AND P4, PT, R19.reuse, R16, PT ;  /* 0x000000101300720c */ /* 0x040fe20003f86270 */
[----:B------:R-:W4:Y:S01]  /*28b0*/  MUFU.TANH R24, R24 ;  /* 0x0000001800187308 */ /* 0x000f220000002400 */
[-C--:B------:R-:W-:Y:S01]  /*28c0*/  ISETP.GE.AND P2, PT, R19, R6.reuse, PT ;  /* 0x000000061300720c */ /* 0x080fe20003f46270 */
[----:B------:R-:W-:Y:S01]  /*28d0*/  FMUL.FTZ R52, R52, c[0x0][0x2ec] ;  /* 0x0000bb0034347a20 */ /* 0x000fe20000410000 */
[----:B------:R-:W-:Y:S01]  /*28e0*/  ISETP.GE.AND P5, PT, R25, R6, PT ;  /* 0x000000061900720c */ /* 0x000fe20003fa6270 */
[----:B------:R-:W-:Y:S01]  /*28f0*/  FMUL.FTZ R53, R53, c[0x0][0x2ec] ;  /* 0x0000bb0035357a20 */ /* 0x000fe20000410000 */
[C---:B------:R-:W-:Y:S01]  /*2900*/  LOP3.LUT R19, R25.reuse, 0x9, RZ, 0xfc, !PT ;  /* 0x0000000919137812 */ /* 0x040fe200078efcff */
[----:B------:R-:W-:Y:S01]  /*2910*/  FMUL.FTZ R54, R54, c[0x0][0x2ec] ;  /* 0x0000bb0036367a20 */ /* 0x000fe20000410000 */
[----:B-----5:R-:W-:Y:S01]  /*2920*/  FSEL R40, R40, -INF , !P5 ;  /* 0xff80000028287808 */ /* 0x020fe20006800000 */
[----:B------:R-:W5:Y:S01]  /*2930*/  MUFU.TANH R109, R61 ;  /* 0x0000003d006d7308 */ /* 0x000f620000002400 */
[----:B------:R-:W-:Y:S01]  /*2940*/  LOP3.LUT R21, R25, 0x10, RZ, 0xfc, !PT ;  /* 0x0000001019157812 */ /* 0x000fe200078efcff */
[----:B------:R-:W-:Y:S01]  /*2950*/  FMUL.FTZ R55, R55, c[0x0][0x2ec] ;  /* 0x0000bb0037377a20 */ /* 0x000fe20000410000 */
[----:B------:R-:W-:Y:S01]  /*2960*/  ISETP.GE.AND P5, PT, R19, R16, PT ;  /* 0x000000101300720c */ /* 0x000fe20003fa6270 */
[----:B------:R-:W-:Y:S01]  /*2970*/  FMUL.FTZ R76, R76, c[0x0][0x2ec] ;  /* 0x0000bb004c4c7a20 */ /* 0x000fe20000410000 */
[----:B------:R-:W-:Y:S01]  /*2980*/  FSEL R68, R68, -INF , !P4 ;  /* 0xff80000044447808 */ /* 0x000fe20006000000 */
[----:B------:R-:W-:Y:S01]  /*2990*/  FMUL.FTZ R77, R77, c[0x0][0x2ec] ;  /* 0x0000bb004d4d7a20 */ /* 0x000fe20000410000 */
[----:B------:R-:W-:Y:S01]  /*29a0*/  ISETP.GE.AND P4, PT, R19, R6, PT ;  /* 0x000000061300720c */ /* 0x000fe20003f86270 */
[----:B------:R-:W1:Y:S01]  /*29b0*/  MUFU.TANH R111, R60 ;  /* 0x0000003c006f7308 */ /* 0x000e620000002400 */
[----:B------:R-:W-:Y:S01]  /*29c0*/  LOP3.LUT R13, R25, 0x11, RZ, 0xfc, !PT ;  /* 0x00000011190d7812 */ /* 0x000fe200078efcff */
[----:B------:R-:W-:Y:S01]  /*29d0*/  FMUL.FTZ R78, R78, c[0x0][0x2ec] ;  /* 0x0000bb004e4e7a20 */ /* 0x000fe20000410000 */
[----:B------:R-:W-:Y:S01]  /*29e0*/  FSEL R41, R41, -INF , !P2 ;  /* 0xff80000029297808 */ /* 0x000fe20005000000 */
[----:B------:R-:W-:Y:S01]  /*29f0*/  FMUL.FTZ R79, R79, c[0x0][0x2ec] ;  /* 0x0000bb004f4f7a20 */ /* 0x000fe20000410000 */
[----:B------:R-:W-:-:S02]  /*2a00*/  FSEL R19, R48, -INF , !P3 ;  /* 0xff80000030137808 */ /* 0x000fc40005800000 */
[C---:B------:R-:W-:Y:S01]  /*2a10*/  ISETP.GE.AND P2, PT, R21.reuse, R16, PT ;  /* 0x000000101500720c */ /* 0x040fe20003f46270 */
[----:B------:R-:W1:Y:S01]  /*2a20*/  MUFU.TANH R112, R62 ;  /* 0x0000003e00707308 */ /* 0x000e620000002400 */
[----:B------:R-:W-:Y:S01]  /*2a30*/  ISETP.GE.AND P3, PT, R21, R6, PT ;  /* 0x000000061500720c */ /* 0x000fe20003f66270 */
[----:B------:R-:W-:Y:S01]  /*2a40*/  FMUL.FTZ R21, R59, c[0x0][0x2ec] ;  /* 0x0000bb003b157a20 */ /* 0x000fe20000410000 */
[----:B------:R-:W-:Y:S02]  /*2a50*/  FSEL R42, R42, -INF , !P1 ;  /* 0xff8000002a2a7808 */ /* 0x000fe40004800000 */
[----:B------:R-:W-:Y:S02]  /*2a60*/  FSEL R49, R49, -INF , !P5 ;  /* 0xff80000031317808 */ /* 0x000fe40006800000 */
[C---:B------:R-:W-:Y:S01]  /*2a70*/  ISETP.GE.AND P1, PT, R13.reuse, R16, PT ;  /* 0x000000100d00720c */ /* 0x040fe20003f26270 */
[----:B------:R-:W3:Y:S01]  /*2a80*/  MUFU.TANH R116, R63 ;  /* 0x0000003f00747308 */ /* 0x000ee20000002400 */
[----:B------:R-:W-:-:S02]  /*2a90*/  ISETP.GE.AND P5, PT, R13, R6, PT ;  /* 0x000000060d00720c */ /* 0x000fc40003fa6270 */
[C---:B------:R-:W-:Y:S02]  /*2aa0*/  LOP3.LUT R13, R25.reuse, 0x18, RZ, 0xfc, !PT ;  /* 0x00000018190d7812 */ /* 0x040fe400078efcff */
[----:B------:R-:W-:Y:S02]  /*2ab0*/  LOP3.LUT R27, R25, 0x19, RZ, 0xfc, !PT ;  /* 0x00000019191b7812 */ /* 0x000fe400078efcff */
[----:B------:R-:W-:Y:S01]  /*2ac0*/  FSEL R2, R43, -INF , !P4 ;  /* 0xff8000002b027808 */ /* 0x000fe20006000000 */
[----:B------:R-:W3:Y:S01]  /*2ad0*/  MUFU.TANH R18, R18 ;  /* 0x0000001200127308 */ /* 0x000ee20000002400 */
[----:B------:R-:W-:Y:S02]  /*2ae0*/  ISETP.GE.AND P4, PT, R13, R16, PT ;  /* 0x000000100d00720c */ /* 0x000fe40003f86270 */
[----:B--2---:R-:W-:Y:S02]  /*2af0*/  FSEL R15, R50, -INF , !P2 ;  /* 0xff800000320f7808 */ /* 0x004fe40005000000 */
[----:B-1----:R-:W-:-:S02]  /*2b00*/  FSEL R14, R45, -INF , !P3 ;  /* 0xff8000002d0e7808 */ /* 0x002fc40005800000 */
[----:B------:R-:W-:Y:S01]  /*2b10*/  LOP3.LUT R9, R25, 0x20, RZ, 0xfc, !PT ;  /* 0x0000002019097812 */ /* 0x000fe200078efcff */
[----:B------:R-:W1:Y:S01]  /*2b20*/  MUFU.TANH R21, R21 ;  /* 0x0000001500157308 */ /* 0x000e620000002400 */
[----:B------:R-:W-:Y:S02]  /*2b30*/  ISETP.GE.AND P2, PT, R13, R6, PT ;  /* 0x000000060d00720c */ /* 0x000fe40003f46270 */
[----:B------:R-:W-:Y:S02]  /*2b40*/  ISETP.GE.AND P3, PT, R27, R16, PT ;  /* 0x000000101b00720c */ /* 0x000fe40003f66270 */
[----:B------:R-:W-:Y:S02]  /*2b50*/  LOP3.LUT R23, R25, 0x21, RZ, 0xfc, !PT ;  /* 0x0000002119177812 */ /* 0x000fe400078efcff */
[----:B------:R-:W-:Y:S01]  /*2b60*/  FSEL R10, R32, -INF , !P5 ;  /* 0xff800000200a7808 */ /* 0x000fe20006800000 */
[----:B------:R-:W-:Y:S01]  /*2b70*/  MUFU.TANH R20, R20 ;  /* 0x0000001400147308 */ /* 0x000fe20000002400 */
[----:B------:R-:W-:-:S02]  /*2b80*/  FSEL R11, R33, -INF , !P4 ;  /* 0xff800000210b7808 */ /* 0x000fc40006000000 */
[C---:B------:R-:W-:Y:S02]  /*2b90*/  ISETP.GE.AND P5, PT, R9.reuse, R16, PT ;  /* 0x000000100900720c */ /* 0x040fe40003fa6270 */
[-C--:B------:R-:W-:Y:S02]  /*2ba0*/  ISETP.GE.AND P4, PT, R9, R6.reuse, PT ;  /* 0x000000060900720c */ /* 0x080fe40003f86270 */
[----:B------:R-:W-:Y:S01]  /*2bb0*/  FSEL R13, R44, -INF , !P1 ;  /* 0xff8000002c0d7808 */ /* 0x000fe20004800000 */
[----:B------:R-:W2:Y:S01]  /*2bc0*/  MUFU.TANH R26, R26 ;  /* 0x0000001a001a7308 */ /* 0x000ea20000002400 */
[----:B---3--:R-:W-:Y:S02]  /*2bd0*/  FSEL R8, R37, -INF , !P2 ;  /* 0xff80000025087808 */ /* 0x008fe40005000000 */
[----:B------:R-:W-:Y:S02]  /*2be0*/  FSEL R9, R36, -INF , !P3 ;  /* 0xff80000024097808 */ /* 0x000fe40005800000 */
[----:B------:R-:W-:-:S02]  /*2bf0*/  ISETP.GE.AND P1, PT, R27, R6, PT ;  /* 0x000000061b00720c */ /* 0x000fc40003f26270 */
[C---:B------:R-:W-:Y:S01]  /*2c00*/  ISETP.GE.AND P2, PT, R23.reuse, R16, PT ;  /* 0x000000101700720c */ /* 0x040fe20003f46270 */
[----:B------:R-:W3:Y:S01]  /*2c10*/  MUFU.TANH R125, R52 ;  /* 0x00000034007d7308 */ /* 0x000ee20000002400 */
[----:B------:R-:W-:Y:S02]  /*2c20*/  ISETP.GE.AND P3, PT, R23, R6, PT ;  /* 0x000000061700720c */ /* 0x000fe40003f66270 */
[C---:B------:R-:W-:Y:S02]  /*2c30*/  LOP3.LUT R27, R25.reuse, 0x28, RZ, 0xfc, !PT ;  /* 0x00000028191b7812 */ /* 0x040fe400078efcff */
[----:B------:R-:W-:Y:S02]  /*2c40*/  LOP3.LUT R23, R25, 0x29, RZ, 0xfc, !PT ;  /* 0x0000002919177812 */ /* 0x000fe400078efcff */
[----:B----4-:R-:W-:Y:S01]  /*2c50*/  FSEL R12, R24, -INF , !P1 ;  /* 0xff800000180c7808 */ /* 0x010fe20004800000 */
[----:B------:R-:W-:Y:S01]  /*2c60*/  MUFU.TANH R121, R53 ;  /* 0x0000003500797308 */ /* 0x000fe20000002400 */
[----:B-----5:R-:W-:-:S02]  /*2c70*/  FSEL R109, R109, -INF , !P2 ;  /* 0xff8000006d6d7808 */ /* 0x020fc40005000000 */
[----:B------:R-:W-:Y:S02]  /*2c80*/  ISETP.GE.AND P1, PT, R27, R16, PT ;  /* 0x000000101b00720c */ /* 0x000fe40003f26270 */
[-C--:B------:R-:W-:Y:S02]  /*2c90*/  ISETP.GE.AND P2, PT, R23, R6.reuse, PT ;  /* 0x000000061700720c */ /* 0x080fe40003f46270 */
[C---:B------:R-:W-:Y:S01]  /*2ca0*/  LOP3.LUT R35, R25.reuse, 0x30, RZ, 0xfc, !PT ;  /* 0x0000003019237812 */ /* 0x040fe200078efcff */
[----:B------:R-:W4:Y:S01]  /*2cb0*/  MUFU.TANH R122, R54 ;  /* 0x00000036007a7308 */ /* 0x000f220000002400 */
[----:B------:R-:W-:Y:S02]  /*2cc0*/  LOP3.LUT R33, R25, 0x31, RZ, 0xfc, !PT ;  /* 0x0000003119217812 */ /* 0x000fe400078efcff */
[----:B------:R-:W-:Y:S02]  /*2cd0*/  FSEL R111, R111, -INF , !P5 ;  /* 0xff8000006f6f7808 */ /* 0x000fe40006800000 */
[----:B------:R-:W-:-:S02]  /*2ce0*/  ISETP.GE.AND P5, PT, R27, R6, PT ;  /* 0x000000061b00720c */ /* 0x000fc40003fa6270 */
[----:B------:R-:W-:Y:S01]  /*2cf0*/  FSEL R112, R112, -INF , !P4 ;  /* 0xff80000070707808 */ /* 0x000fe20006000000 */
[----:B------:R-:W5:Y:S01]  /*2d00*/  MUFU.TANH R120, R55 ;  /* 0x0000003700787308 */ /* 0x000f620000002400 */
[----:B------:R-:W-:Y:S02]  /*2d10*/  FSEL R116, R116, -INF , !P3 ;  /* 0xff80000074747808 */ /* 0x000fe40005800000 */
[----:B------:R-:W-:Y:S02]  /*2d20*/  FSEL R27, R18, -INF , !P1 ;  /* 0xff800000121b7808 */ /* 0x000fe40004800000 */
[----:B-1----:R-:W-:Y:S02]  /*2d30*/  FSEL R24, R21, -INF , !P2 ;  /* 0xff80000015187808 */ /* 0x002fe40005000000 */
[-C--:B------:R-:W-:Y:S01]  /*2d40*/  ISETP.GE.AND P4, PT, R23, R16.reuse, PT ;  /* 0x000000101700720c */ /* 0x080fe20003f86270 */
[----:B------:R-:W1:Y:S01]  /*2d50*/  MUFU.TANH R123, R76 ;  /* 0x0000004c007b7308 */ /* 0x000e620000002400 */
[----:B------:R-:W-:-:S02]  /*2d60*/  ISETP.GE.AND P3, PT, R35, R16, PT ;  /* 0x000000102300720c */ /* 0x000fc40003f66270 */
[----:B------:R-:W-:Y:S02]  /*2d70*/  ISETP.GE.AND P1, PT, R33, R16, PT ;  /* 0x000000102100720c */ /* 0x000fe40003f26270 */
[----:B------:R-:W-:Y:S02]  /*2d80*/  ISETP.GE.AND P2, PT, R35, R6, PT ;  /* 0x000000062300720c */ /* 0x000fe40003f46270 */
[C---:B------:R-:W-:Y:S01]  /*2d90*/  LOP3.LUT R31, R25.reuse, 0x38, RZ, 0xfc, !PT ;  /* 0x00000038191f7812 */ /* 0x040fe200078efcff */
[----:B------:R-:W1:Y:S01]  /*2da0*/  MUFU.TANH R119, R77 ;  /* 0x0000004d00777308 */ /* 0x000e620000002400 */
[----:B------:R-:W-:Y:S02]  /*2db0*/  LOP3.LUT R23, R25, 0x39, RZ, 0xfc, !PT ;  /* 0x0000003919177812 */ /* 0x000fe400078efcff */
[----:B--2---:R-:W-:Y:S02]  /*2dc0*/  FSEL R26, R26, -INF , !P5 ;  /* 0xff8000001a1a7808 */ /* 0x004fe40006800000 */
[----:B------:R-:W-:-:S02]  /*2dd0*/  FSEL R25, R20, -INF , !P4 ;  /* 0xff80000014197808 */ /* 0x000fc40006000000 */
[----:B---3--:R-:W-:Y:S01]  /*2de0*/  FSEL R125, R125, -INF , !P3 ;  /* 0xff8000007d7d7808 */ /* 0x008fe20005800000 */
[----:B------:R-:W2:Y:S01]  /*2df0*/  MUFU.TANH R118, R78 ;  /* 0x0000004e00767308 */ /* 0x000ea20000002400 */
[----:B----4-:R-:W-:Y:S02]  /*2e00*/  FSEL R122, R122, -INF , !P2 ;  /* 0xff8000007a7a7808 */ /* 0x010fe40005000000 */
[----:B------:R-:W-:Y:S01]  /*2e10*/  FSEL R121, R121, -INF , !P1 ;  /* 0xff80000079797808 */ /* 0x000fe20004800000 */
[----:B------:R-:W-:Y:S01]  /*2e20*/  BAR.SYNC.DEFER_BLOCKING 0x0 ;  /* 0x0000000000007b1d */ /* 0x000fe20000010000 */
[-C--:B------:R-:W-:Y:S02]  /*2e30*/  ISETP.GE.AND P5, PT, R31, R16.reuse, PT ;  /* 0x000000101f00720c */ /* 0x080fe40003fa6270 */
[----:B------:R-:W-:Y:S02]  /*2e40*/  ISETP.GE.AND P4, PT, R23, R16, PT ;  /* 0x000000101700720c */ /* 0x000fe40003f86270 */
[-C--:B------:R-:W-:Y:S01]  /*2e50*/  ISETP.GE.AND P3, PT, R33, R6.reuse, PT ;  /* 0x000000062100720c */ /* 0x080fe20003f66270 */
[----:B------:R-:W3:Y:S01]  /*2e60*/  MUFU.TANH R114, R79 ;  /* 0x0000004f00727308 */ /* 0x000ee20000002400 */
[----:B------:R-:W-:-:S02]  /*2e70*/  ISETP.GE.AND P2, PT, R31, R6, PT ;  /* 0x000000061f00720c */ /* 0x000fc40003f46270 */
[----:B------:R-:W-:Y:S02]  /*2e80*/  ISETP.GE.AND P1, PT, R23, R6, PT ;  /* 0x000000061700720c */ /* 0x000fe40003f26270 */
[----:B-----5:R-:W-:Y:S02]  /*2e90*/  FSEL R120, R120, -INF , !P3 ;  /* 0xff80000078787808 */ /* 0x020fe40005800000 */
[----:B-1----:R-:W-:Y:S02]  /*2ea0*/  FSEL R123, R123, -INF , !P5 ;  /* 0xff8000007b7b7808 */ /* 0x002fe40006800000 */
[----:B------:R-:W-:Y:S02]  /*2eb0*/  FSEL R119, R119, -INF , !P4 ;  /* 0xff80000077777808 */ /* 0x000fe40006000000 */
[----:B--2---:R-:W-:Y:S02]  /*2ec0*/  FSEL R118, R118, -INF , !P2 ;  /* 0xff80000076767808 */ /* 0x004fe40005000000 */
[----:B---3--:R-:W-:Y:S01]  /*2ed0*/  FSEL R114, R114, -INF , !P1 ;  /* 0xff80000072727808 */ /* 0x008fe20004800000 */
[----:B------:R-:W-:Y:S05]  /*2ee0*/  @!P0 BRA `(.L_x_6453) ;  /* 0x0000051000008947 */ /* 0x000fea0003800000 */
[----:B------:R-:W-:Y:S05]  /*2ef0*/  @P6 BRA `(.L_x_6454) ;  /* 0x0000038000006947 */ /* 0x000fea0003800000 */
        /* <DEDUP_REMOVED lines=56> */
.L_x_6454:
[----:B------:R-:W-:-:S04]  /*3280*/  ULEA UR6, -UR6, URZ, 0x6 ;  /* 0x0000003f06067291 */ /* 0x000fc8000f8e313f */
[----:B------:R-:W-:Y:S02]  /*3290*/  USHF.R.S32.HI UR4, URZ, 0x1f, UR6 ;  /* 0x0000001f3f047899 */ /* 0x000fe40008011406 */
[----:B------:R-:W-:-:S04]  /*32a0*/  MOV R20, UR6 ;  /* 0x0000000600147c02 */ /* 0x000fc80008000f00 */
[----:B------:R-:W-:Y:S02]  /*32b0*/  MOV R4, UR4 ;  /* 0x0000000400047c02 */ /* 0x000fe40008000f00 */
.L_x_6455:
        /* <DEDUP_REMOVED lines=20> */
.L_x_6453:
        /* <DEDUP_REMOVED lines=40> */
[----:B-1----:R-:W-:-:S02]  /*3680*/  FMNMX.FTZ R7, R6, R7, !PT ;  /* 0x0000000706077209 */ /* 0x002fc40007810000 */
        /* <DEDUP_REMOVED lines=15> */
[--C-:B------:R-:W-:Y:S01]  /*3780*/  FFMA.FTZ R103, R19, c[0x0][0x23c], -R124.reuse ;  /* 0x00008f0013677a23 */ /* 0x100fe2000001087c */
[----:B------:R-:W1:Y:S01]  /*3790*/  LDSM.16.MT88.4 R68, [R144+0x8000] ;  /* 0x008000009044783b */ /* 0x000e620000004200 */
[----:B------:R-:W-:Y:S01]  /*37a0*/  FFMA.FTZ R32, R49, c[0x0][0x23c], -R124 ;  /* 0x00008f0031207a23 */ /* 0x000fe2000001087c */
[----:B------:R-:W-:Y:S01]  /*37b0*/  MUFU.EX2 R105, R105 ;  /* 0x0000006900697308 */ /* 0x000fe20000000800 */
[--C-:B------:R-:W-:Y:S01]  /*37c0*/  FFMA.FTZ R107, R40, c[0x0][0x23c], -R117.reuse ;  /* 0x00008f00286b7a23 */ /* 0x100fe20000010875 */
[----:B------:R-:W-:Y:S01]  /*37d0*/  LDSM.16.MT88.4 R48, [R146+0xa000] ;  /* 0x00a000009230783b */ /* 0x000fe20000004200 */
        /* <DEDUP_REMOVED lines=8> */
[--C-:B------:R-:W-:Y:S02]  /*3860*/  FFMA.FTZ R29, R10, c[0x0][0x23c], -R117.reuse ;  /* 0x00008f000a1d7a23 */ /* 0x100fe40000010875 */
[----:B------:R-:W-:Y:S01]  /*3870*/  FFMA.FTZ R33, R8, c[0x0][0x23c], -R117 ;  /* 0x00008f0008217a23 */ /* 0x000fe20000010875 */
[----:B------:R-:W-:Y:S01]  /*3880*/  MUFU.EX2 R103, R103 ;  /* 0x0000006700677308 */ /* 0x000fe20000000800 */
[----:B------:R-:W4:Y:S01]  /*3890*/  LDSM.16.MT88.4 R8, [R146+0x8800] ;  /* 0x008800009208783b */ /* 0x000f220000004200 */
[----:B------:R-:W-:-:S02]  /*38a0*/  FFMA.FTZ R101, R15, c[0x0][0x23c], -R124 ;  /* 0x00008f000f657a23 */ /* 0x000fc4000001087c */
[--C-:B------:R-:W-:Y:S02]  /*38b0*/  FFMA.FTZ R30, R13, c[0x0][0x23c], -R124.reuse ;  /* 0x00008f000d1e7a23 */ /* 0x100fe4000001087c */
[--C-:B------:R-:W-:Y:S02]  /*38c0*/  FFMA.FTZ R34, R14, c[0x0][0x23c], -R117.reuse ;  /* 0x00008f000e227a23 */ /* 0x100fe40000010875 */
[----:B------:R-:W5:Y:S01]  /*38d0*/  MUFU.EX2 R32, R32 ;  /* 0x0000002000207308 */ /* 0x000f620000000800 */
[----:B--2---:R-:W-:Y:S01]  /*38e0*/  F2FP.PACK_AB R64, R102, R105 ;  /* 0x000000696640723e */ /* 0x004fe200000000ff */
[--C-:B------:R-:W-:Y:S02]  /*38f0*/  FFMA.FTZ R0, R12, c[0x0][0x23c], -R117.reuse ;  /* 0x00008f000c007a23 */ /* 0x100fe40000010875 */
[----:B------:R-:W2:Y:S01]  /*3900*/  LDSM.16.MT88.4 R12, [R144+0x8800] ;  /* 0x00880000900c783b */ /* 0x000ea20000004200 */
[--C-:B------:R-:W-:Y:S02]  /*3910*/  FFMA.FTZ R108, R111, c[0x0][0x23c], -R124.reuse ;  /* 0x00008f006f6c7a23 */ /* 0x100fe4000001087c */
[----:B------:R-:W-:Y:S01]  /*3920*/  FFMA.FTZ R113, R116, c[0x0][0x23c], -R117 ;  /* 0x00008f0074717a23 */ /* 0x000fe20000010875 */
[----:B------:R-:W-:Y:S01]  /*3930*/  MUFU.EX2 R107, R107 ;  /* 0x0000006b006b7308 */ /* 0x000fe20000000800 */
[----:B------:R-:W-:-:S02]  /*3940*/  FFMA.FTZ R109, R109, c[0x0][0x23c], -R124 ;  /* 0x00008f006d6d7a23 */ /* 0x000fc4000001087c */
[--C-:B------:R-:W-:Y:S02]  /*3950*/  FFMA.FTZ R110, R27, c[0x0][0x23c], -R124.reuse ;  /* 0x00008f001b6e7a23 */ /* 0x100fe4000001087c */
[--C-:B------:R-:W-:Y:S02]  /*3960*/  FFMA.FTZ R111, R25, c[0x0][0x23c], -R124.reuse ;  /* 0x00008f00196f7a23 */ /* 0x100fe4000001087c */
[--C-:B------:R-:W-:Y:S01]  /*3970*/  FFMA.FTZ R112, R112, c[0x0][0x23c], -R117.reuse ;  /* 0x00008f0070707a23 */ /* 0x100fe20000010875 */
[----:B------:R-:W1:Y:S01]  /*3980*/  MUFU.EX2 R106, R106 ;  /* 0x0000006a006a7308 */ /* 0x000e620000000800 */
[----:B-----5:R-:W-:Y:S01]  /*3990*/  F2FP.PACK_AB R66, R32, R103 ;  /* 0x000000672042723e */ /* 0x020fe200000000ff */
[--C-:B------:R-:W-:Y:S02]  /*39a0*/  FFMA.FTZ R115, R26, c[0x0][0x23c], -R117.reuse ;  /* 0x00008f001a737a23 */ /* 0x100fe40000010875 */
[----:B------:R-:W-:Y:S02]  /*39b0*/  FFMA.FTZ R116, R24, c[0x0][0x23c], -R117 ;  /* 0x00008f0018747a23 */ /* 0x000fe40000010875 */
[----:B------:R-:W-:Y:S01]  /*39c0*/  LDSM.16.MT88.4 R24, [R146+0xb000] ;  /* 0x00b000009218783b */ /* 0x000fe20000004200 */
[--C-:B------:R-:W-:Y:S01]  /*39d0*/  FFMA.FTZ R126, R121, c[0x0][0x23c], -R124.reuse ;  /* 0x00008f00797e7a23 */ /* 0x100fe2000001087c */
[----:B------:R-:W-:Y:S01]  /*39e0*/  MUFU.EX2 R104, R104 ;  /* 0x0000006800687308 */ /* 0x000fe20000000800 */
[----:B------:R-:W-:-:S02]  /*39f0*/  FFMA.FTZ R125, R125, c[0x0][0x23c], -R124 ;  /* 0x00008f007d7d7a23 */ /* 0x000fc4000001087c */
[--C-:B------:R-:W-:Y:S02]  /*3a00*/  FFMA.FTZ R121, R123, c[0x0][0x23c], -R124.reuse ;  /* 0x00008f007b797a23 */ /* 0x100fe4000001087c */
[----:B------:R-:W-:Y:S02]  /*3a10*/  FFMA.FTZ R124, R119, c[0x0][0x23c], -R124 ;  /* 0x00008f00777c7a23 */ /* 0x000fe4000001087c */
[--C-:B------:R-:W-:Y:S01]  /*3a20*/  FFMA.FTZ R119, R122, c[0x0][0x23c], -R117.reuse ;  /* 0x00008f007a777a23 */ /* 0x100fe20000010875 */
[----:B------:R-:W5:Y:S01]  /*3a30*/  MUFU.EX2 R35, R35 ;  /* 0x0000002300237308 */ /* 0x000f620000000800 */
[----:B-1----:R-:W-:Y:S01]  /*3a40*/  F2FP.PACK_AB R65, R106, R107 ;  /* 0x0000006b6a41723e */ /* 0x002fe200000000ff */
[--C-:B------:R-:W-:Y:S02]  /*3a50*/  FFMA.FTZ R120, R120, c[0x0][0x23c], -R117.reuse ;  /* 0x00008f0078787a23 */ /* 0x100fe40000010875 */
[--C-:B------:R-:W-:Y:S02]  /*3a60*/  FFMA.FTZ R118, R118, c[0x0][0x23c], -R117.reuse ;  /* 0x00008f0076767a23 */ /* 0x100fe40000010875 */
[----:B------:R-:W-:-:S02]  /*3a70*/  FFMA.FTZ R169, R114, c[0x0][0x23c], -R117 ;  /* 0x00008f0072a97a23 */ /* 0x000fc40000010875 */
[----:B------:R-:W-:Y:S01]  /*3a80*/  MUFU.EX2 R101, R101 ;  /* 0x0000006500657308 */ /* 0x000fe20000000800 */
[----:B------:R-:W-:Y:S02]  /*3a90*/  FADD.FTZ R102, R105, R102 ;  /* 0x0000006669667221 */ /* 0x000fe40000010000 */
[----:B------:R-:W-:Y:S02]  /*3aa0*/  FADD.FTZ R107, R107, R106 ;  /* 0x0000006a6b6b7221 */ /* 0x000fe40000010000 */
[----:B------:R-:W-:Y:S01]  /*3ab0*/  FADD.FTZ R103, R103, R102 ;  /* 0x0000006667677221 */ /* 0x000fe20000010000 */
[----:B-----5:R-:W-:Y:S02]  /*3ac0*/  F2FP.PACK_AB R67, R35, R104 ;  /* 0x000000682343723e */ /* 0x020fe400000000ff */
[----:B------:R-:W1:Y:S01]  /*3ad0*/  MUFU.EX2 R30, R30 ;  /* 0x0000001e001e7308 */ /* 0x000e620000000800 */
[----:B------:R-:W-:Y:S02]  /*3ae0*/  FADD.FTZ R104, R104, R107 ;  /* 0x0000006b68687221 */ /* 0x000fe40000010000 */
[----:B------:R-:W-:-:S02]  /*3af0*/  FADD.FTZ R32, R32, R103 ;  /* 0x0000006720207221 */ /* 0x000fc40000010000 */
        /* <DEDUP_REMOVED lines=11> */
[C---:B---3--:R-:W-:Y:S02]  /*3bb0*/  HMMA.16816.F32 R36, R64.reuse, R40, RZ ;  /* 0x000000284024723c */ /* 0x048fe400000018ff */
[----:B------:R-:W3:Y:S06]  /*3bc0*/  MUFU.EX2 R0, R0 ;  /* 0x0000000000007308 */ /* 0x000eec0000000800 */
        /* <DEDUP_REMOVED lines=91> */
[----:B------:R-:W2:Y:S07]  /*4180*/  LDSM.16.MT88.4 R24, [R145+0x9800] ;  /* 0x009800009118783b */ /* 0x000eae0000004200 */
[C---:B-----5:R-:W-:Y:S08]  /*4190*/  HMMA.16816.F32 R52, R4.reuse, R20, R52 ;  /* 0x000000140434723c */ /* 0x060ff00000001834 */
[C---:B------:R-:W-:Y:S01]  /*41a0*/  HMMA.16816.F32 R56, R4.reuse, R22, R56 ;  /* 0x000000160438723c */ /* 0x040fe20000001838 */
[----:B------:R-:W5:Y:S07]  /*41b0*/  LDSM.16.MT88.4 R20, [R144+0x9800] ;  /* 0x009800009014783b */ /* 0x000f6e0000004200 */
[C---:B-1----:R-:W-:Y:S08]  /*41c0*/  HMMA.16816.F32 R60, R4.reuse, R16, R60 ;  /* 0x00000010043c723c */ /* 0x042ff0000000183c */
        /* <DEDUP_REMOVED lines=21> */
[C---:B------:R-:W-:Y:S08]  /*4320*/  HMMA.16816.F32 R76, R4.reuse, R26, R76 ;  /* 0x0000001a044c723c */ /* 0x040ff0000000184c */
[C---:B-----5:R-:W-:Y:S08]  /*4330*/  HMMA.16816.F32 R72, R4.reuse, R20, R72 ;  /* 0x000000140448723c */ /* 0x060ff00000001848 */
[C---:B-1----:R-:W-:Y:S08]  /*4340*/  HMMA.16816.F32 R36, R4.reuse, R8, R36 ;  /* 0x000000080424723c */ /* 0x042ff00000001824 */
[C---:B------:R-:W-:Y:S01]  /*4350*/  HMMA.16816.F32 R40, R4.reuse, R10, R40 ;  /* 0x0000000a0428723c */ /* 0x040fe20000001828 */
[----:B------:R-:W1:Y:S07]  /*4360*/  LDSM.16.MT88.4 R8, [R144+0xb800] ;  /* 0x00b800009008783b */ /* 0x000e6e0000004200 */
[C---:B------:R-:W-:Y:S08]  /*4370*/  HMMA.16816.F32 R68, R4.reuse, R22, R68 ;  /* 0x000000160444723c */ /* 0x040ff00000001844 */
[C---:B------:R-:W-:Y:S08]  /*4380*/  HMMA.16816.F32 R44, R4.reuse, R16, R44 ;  /* 0x00000010042c723c */ /* 0x040ff0000000182c */
[C---:B------:R-:W-:Y:S08]  /*4390*/  HMMA.16816.F32 R48, R4.reuse, R18, R48 ;  /* 0x000000120430723c */ /* 0x040ff00000001830 */
[C---:B--2---:R-:W-:Y:S08]  /*43a0*/  HMMA.16816.F32 R52, R4.reuse, R12, R52 ;  /* 0x0000000c0434723c */ /* 0x044ff00000001834 */
        /* <DEDUP_REMOVED lines=12> */
.L_x_6460:
        /* <DEDUP_REMOVED lines=64> */
.L_x_6457:
        /* <DEDUP_REMOVED lines=9> */
[----:B------:R1:W-:Y:S01]  /*4900*/  LDGSTS.E.BYPASS.LTC128B.128 [R161+0xa000], [R156.64+0x80] ;  /* 0x0a0000809ca17fae */ /* 0x0003e2000b901d4a */
[----:B------:R-:W-:Y:S02]  /*4910*/  IADD3.X R3, R101, UR5, RZ, P0, !PT ;  /* 0x0000000565037c10 */ /* 0x000fe400087fe4ff */
[----:B------:R-:W-:Y:S04]  /*4920*/  IADD3 R172, P0, R2, UR9, RZ ;  /* 0x0000000902ac7c10 */ /* 0x000fe8000ff1e0ff */
[----:B------:R2:W-:Y:S01]  /*4930*/  LDGSTS.E.BYPASS.LTC128B.128 [R161+0x8800], [R100.64] ;  /* 0x0880000064a17fae */ /* 0x0005e2000b901d4a */
[----:B------:R-:W-:Y:S02]  /*4940*/  IADD3.X R173, R3, UR5, RZ, P0, !PT ;  /* 0x0000000503ad7c10 */ /* 0x000fe400087fe4ff */
[----:B------:R-:W-:Y:S04]  /*4950*/  ISETP.GT.AND P0, PT, R168, R155, PT ;  /* 0x0000009ba800720c */ /* 0x000fe80003f04270 */
[----:B------:R2:W-:Y:S07]  /*4960*/  LDGSTS.E.BYPASS.LTC128B.128 [R161+0xa800], [R100.64+0x80] ;  /* 0x0a80008064a17fae */ /* 0x0005ee000b901d4a */
[----:B------:R1:W-:Y:S07]  /*4970*/  LDGSTS.E.BYPASS.LTC128B.128 [R161+0x9000], [R2.64] ;  /* 0x0900000002a17fae */ /* 0x0003ee000b901d4a */
[----:B------:R1:W-:Y:S07]  /*4980*/  LDGSTS.E.BYPASS.LTC128B.128 [R161+0xb000], [R2.64+0x80] ;  /* 0x0b00008002a17fae */ /* 0x0003ee000b901d4a */
[----:B------:R3:W-:Y:S07]  /*4990*/  LDGSTS.E.BYPASS.LTC128B.128 [R161+0x9800], [R172.64] ;  /* 0x09800000aca17fae */ /* 0x0007ee000b901d4a */
[----:B------:R3:W-:Y:S07]  /*49a0*/  LDGSTS.E.BYPASS.LTC128B.128 [R161+0xb800], [R172.64+0x80] ;  /* 0x0b800080aca17fae */ /* 0x0007ee000b901d4a */
[----:B------:R-:W-:Y:S07]  /*49b0*/  LDSM.16.M88.4 R104, [R154] ;  /* 0x000000009a68783b */ /* 0x000fee0000000200 */
[----:B------:R-:W4:Y:S07]  /*49c0*/  LDSM.16.M88.4 R108, [R153] ;  /* 0x00000000996c783b */ /* 0x000f2e0000000200 */
[----:B------:R-:W5:Y:S07]  /*49d0*/  LDSM.16.M88.4 R112, [R153+0x800] ;  /* 0x000800009970783b */ /* 0x000f6e0000000200 */
[----:B------:R-:W1:Y:S07]  /*49e0*/  LDSM.16.M88.4 R116, [R153+0x1000] ;  /* 0x001000009974783b */ /* 0x000e6e0000000200 */
[----:B------:R-:W0:Y:S07]  /*49f0*/  LDGDEPBAR ;  /* 0x00000000000079af */ /* 0x000e2e0000000000 */
[----:B------:R-:W1:Y:S07]  /*4a00*/  LDSM.16.M88.4 R120, [R153+0x1800] ;  /* 0x001800009978783b */ /* 0x000e6e0000000200 */
[----:B------:R-:W-:Y:S01]  /*4a10*/  LDSM.16.M88.4 R124, [R152] ;  /* 0x00000000987c783b */ /* 0x000fe20000000200 */
[C---:B----4-:R-:W-:Y:S06]  /*4a20*/  HMMA.16816.F32 R4, R104.reuse, R108, RZ ;  /* 0x0000006c6804723c */ /* 0x050fec00000018ff */
[----:B------:R-:W4:Y:S02]  /*4a30*/  LDSM.16.M88.4 R128, [R151] ;  /* 0x000000009780783b */ /* 0x000f240000000200 */
[C---:B------:R-:W-:Y:S05]  /*4a40*/  HMMA.16816.F32 R8, R104.reuse, R110, RZ ;  /* 0x0000006e6808723c */ /* 0x040fea00000018ff */
[----:B------:R-:W2:Y:S03]  /*4a50*/  LDSM.16.M88.4 R132, [R143] ;  /* 0x000000008f84783b */ /* 0x000ea60000000200 */
[C---:B-----5:R-:W-:Y:S04]  /*4a60*/  HMMA.16816.F32 R12, R104.reuse, R112, RZ ;  /* 0x00000070680c723c */ /* 0x060fe800000018ff */
[----:B------:R-:W5:Y:S04]  /*4a70*/  LDSM.16.M88.4 R108, [R142] ;  /* 0x000000008e6c783b */ /* 0x000f680000000200 */
[C---:B------:R-:W-:Y:S03]  /*4a80*/  HMMA.16816.F32 R16, R104.reuse, R114, RZ ;  /* 0x000000726810723c */ /* 0x040fe600000018ff */
[----:B------:R-:W2:Y:S05]  /*4a90*/  LDSM.16.M88.4 R112, [R141] ;  /* 0x000000008d70783b */ /* 0x000eaa0000000200 */
[C---:B-1----:R-:W-:Y:S08]  /*4aa0*/  HMMA.16816.F32 R20, R104.reuse, R116, RZ ;  /* 0x000000746814723c */ /* 0x042ff000000018ff */
[C---:B------:R-:W-:Y:S01]  /*4ab0*/  HMMA.16816.F32 R24, R104.reuse, R118, RZ ;  /* 0x000000766818723c */ /* 0x040fe200000018ff */
[----:B------:R-:W-:Y:S07]  /*4ac0*/  LDSM.16.M88.4 R116, [R149] ;  /* 0x000000009574783b */ /* 0x000fee0000000200 */
[C---:B------:R-:W-:Y:S08]  /*4ad0*/  HMMA.16816.F32 R28, R104.reuse, R120, RZ ;  /* 0x00000078681c723c */ /* 0x040ff000000018ff */
[----:B------:R-:W-:Y:S01]  /*4ae0*/  HMMA.16816.F32 R32, R104, R122, RZ ;  /* 0x0000007a6820723c */ /* 0x000fe200000018ff */
[----:B------:R-:W1:Y:S07]  /*4af0*/  LDSM.16.M88.4 R104, [R150] ;  /* 0x000000009668783b */ /* 0x000e6e0000000200 */
[C---:B----4-:R-:W-:Y:S01]  /*4b00*/  HMMA.16816.F32 R4, R124.reuse, R128, R4 ;  /* 0x000000807c04723c */ /* 0x050fe20000001804 */
[----:B------:R-:W4:Y:S07]  /*4b10*/  LDSM.16.M88.4 R120, [R149+0x800] ;  /* 0x000800009578783b */ /* 0x000f2e0000000200 */
[C---:B------:R-:W-:Y:S01]  /*4b20*/  HMMA.16816.F32 R8, R124.reuse, R130, R8 ;  /* 0x000000827c08723c */ /* 0x040fe20000001808 */
[----:B------:R-:W1:Y:S07]  /*4b30*/  LDSM.16.M88.4 R128, [R149+0x1000] ;  /* 0x001000009580783b */ /* 0x000e6e0000000200 */
[C---:B--2---:R-:W-:Y:S08]  /*4b40*/  HMMA.16816.F32 R12, R124.reuse, R132, R12 ;  /* 0x000000847c0c723c */ /* 0x044ff0000000180c */
[C---:B------:R-:W-:Y:S08]  /*4b50*/  HMMA.16816.F32 R16, R124.reuse, R134, R16 ;  /* 0x000000867c10723c */ /* 0x040ff00000001810 */
[C---:B-----5:R-:W-:Y:S08]  /*4b60*/  HMMA.16816.F32 R20, R124.reuse, R108, R20 ;  /* 0x0000006c7c14723c */ /* 0x060ff00000001814 */
[C---:B------:R-:W-:Y:S01]  /*4b70*/  HMMA.16816.F32 R24, R124.reuse, R110, R24 ;  /* 0x0000006e7c18723c */ /* 0x040fe20000001818 */
[----:B------:R-:W2:Y:S07]  /*4b80*/  LDSM.16.M88.4 R108, [R149+0x1800] ;  /* 0x00180000956c783b */ /* 0x000eae0000000200 */
[C---:B------:R-:W-:Y:S08]  /*4b90*/  HMMA.16816.F32 R28, R124.reuse, R112, R28 ;  /* 0x000000707c1c723c */ /* 0x040ff0000000181c */
[----:B------:R-:W-:Y:S01]  /*4ba0*/  HMMA.16816.F32 R32, R124, R114, R32 ;  /* 0x000000727c20723c */ /* 0x000fe20000001820 */
[----:B------:R-:W-:Y:S07]  /*4bb0*/  LDSM.16.M88.4 R112, [R148] ;  /* 0x000000009470783b */ /* 0x000fee0000000200 */
[C---:B-1----:R-:W-:Y:S01]  /*4bc0*/  HMMA.16816.F32 R4, R104.reuse, R116, R4 ;  /* 0x000000746804723c */ /* 0x042fe20000001804 */
[----:B------:R-:W-:Y:S07]  /*4bd0*/  LDSM.16.M88.4 R124, [R140+0x1000] ;  /* 0x001000008c7c783b */ /* 0x000fee0000000200 */
[C---:B------:R-:W-:Y:S01]  /*4be0*/  HMMA.16816.F32 R8, R104.reuse, R118, R8 ;  /* 0x000000766808723c */ /* 0x040fe20000001808 */
[----:B------:R-:W1:Y:S07]  /*4bf0*/  LDSM.16.M88.4 R116, [R140] ;  /* 0x000000008c74783b */ /* 0x000e6e0000000200 */
[C---:B----4-:R-:W-:Y:S08]  /*4c00*/  HMMA.16816.F32 R12, R104.reuse, R120, R12 ;  /* 0x00000078680c723c */ /* 0x050ff0000000180c */
[C---:B------:R-:W-:Y:S01]  /*4c10*/  HMMA.16816.F32 R16, R104.reuse, R122, R16 ;  /* 0x0000007a6810723c */ /* 0x040fe20000001810 */
[----:B------:R-:W4:Y:S07]  /*4c20*/  LDSM.16.M88.4 R120, [R140+0x800] ;  /* 0x000800008c78783b */ /* 0x000f2e0000000200 */
[C---:B------:R-:W-:Y:S08]  /*4c30*/  HMMA.16816.F32 R20, R104.reuse, R128, R20 ;  /* 0x000000806814723c */ /* 0x040ff00000001814 */
[C---:B------:R-:W-:Y:S01]  /*4c40*/  HMMA.16816.F32 R24, R104.reuse, R130, R24 ;  /* 0x000000826818723c */ /* 0x040fe20000001818 */
[----:B------:R-:W5:Y:S07]  /*4c50*/  LDSM.16.M88.4 R128, [R140+0x1800] ;  /* 0x001800008c80783b */ /* 0x000f6e0000000200 */
[C---:B--2---:R-:W-:Y:S08]  /*4c60*/  HMMA.16816.F32 R28, R104.reuse, R108, R28 ;  /* 0x0000006c681c723c */ /* 0x044ff0000000181c */
[----:B------:R-:W-:Y:S01]  /*4c70*/  HMMA.16816.F32 R32, R104, R110, R32 ;  /* 0x0000006e6820723c */ /* 0x000fe20000001820 */
[----:B------:R-:W-:Y:S07]  /*4c80*/  LDSM.16.M88.4 R104, [R154+0x2000] ;  /* 0x002000009a68783b */ /* 0x000fee0000000200 */
[C---:B-1----:R-:W-:Y:S01]  /*4c90*/  HMMA.16816.F32 R4, R112.reuse, R116, R4 ;  /* 0x000000747004723c */ /* 0x042fe20000001804 */
[----:B------:R-:W1:Y:S07]  /*4ca0*/  LDSM.16.M88.4 R108, [R153+0x2000] ;  /* 0x00200000996c783b */ /* 0x000e6e0000000200 */
[C---:B------:R-:W-:Y:S01]  /*4cb0*/  HMMA.16816.F32 R8, R112.reuse, R118, R8 ;  /* 0x000000767008723c */ /* 0x040fe20000001808 */
[----:B------:R-:W2:Y:S07]  /*4cc0*/  LDSM.16.M88.4 R116, [R153+0x2800] ;  /* 0x002800009974783b */ /* 0x000eae0000000200 */
[C---:B----4-:R-:W-:Y:S08]  /*4cd0*/  HMMA.16816.F32 R12, R112.reuse, R120, R12 ;  /* 0x00000078700c723c */ /* 0x050ff0000000180c */
[C---:B------:R-:W-:Y:S01]  /*4ce0*/  HMMA.16816.F32 R16, R112.reuse, R122, R16 ;  /* 0x0000007a7010723c */ /* 0x040fe20000001810 */
[----:B------:R-:W4:Y:S07]  /*4cf0*/  LDSM.16.M88.4 R120, [R153+0x3000] ;  /* 0x003000009978783b */ /* 0x000f2e0000000200 */
[C---:B------:R-:W-:Y:S08]  /*4d00*/  HMMA.16816.F32 R20, R112.reuse, R124, R20 ;  /* 0x0000007c7014723c */ /* 0x040ff00000001814 */
[C---:B------:R-:W-:Y:S01]  /*4d10*/  HMMA.16816.F32 R24, R112.reuse, R126, R24 ;  /* 0x0000007e7018723c */ /* 0x040fe20000001818 */
[----:B------:R-:W3:Y:S07]  /*4d20*/  LDSM.16.M88.4 R124, [R153+0x3800] ;  /* 0x00380000997c783b */ /* 0x000eee0000000200 */
[C---:B-----5:R-:W-:Y:S08]  /*4d30*/  HMMA.16816.F32 R28, R112.reuse, R128, R28 ;  /* 0x00000080701c723c */ /* 0x060ff0000000181c */
[----:B------:R-:W-:Y:S01]  /*4d40*/  HMMA.16816.F32 R32, R112, R130, R32 ;  /* 0x000000827020723c */ /* 0x000fe20000001820 */
[----:B------:R-:W-:Y:S07]  /*4d50*/  LDSM.16.M88.4 R112, [R139] ;  /* 0x000000008b70783b */ /* 0x000fee0000000200 */
[C---:B-1----:R-:W-:Y:S01]  /*4d60*/  HMMA.16816.F32 R4, R104.reuse, R108, R4 ;  /* 0x0000006c6804723c */ /* 0x042fe20000001804 */
[----:B------:R-:W-:Y:S07]  /*4d70*/  LDSM.16.M88.4 R128, [R136] ;  /* 0x000000008880783b */ /* 0x000fee0000000200 */
[C---:B------:R-:W-:Y:S01]  /*4d80*/  HMMA.16816.F32 R8, R104.reuse, R110, R8 ;  /* 0x0000006e6808723c */ /* 0x040fe20000001808 */
[----:B------:R-:W1:Y:S07]  /*4d90*/  LDSM.16.M88.4 R108, [R152+0x2000] ;  /* 0x00200000986c783b */ /* 0x000e6e0000000200 */
[C---:B--2---:R-:W-:Y:S08]  /*4da0*/  HMMA.16816.F32 R12, R104.reuse, R116, R12 ;  /* 0x00000074680c723c */ /* 0x044ff0000000180c */
[C---:B------:R-:W-:Y:S01]  /*4db0*/  HMMA.16816.F32 R16, R104.reuse, R118, R16 ;  /* 0x000000766810723c */ /* 0x040fe20000001810 */
[----:B------:R-:W2:Y:S07]  /*4dc0*/  LDSM.16.M88.4 R116, [R138] ;  /* 0x000000008a74783b */ /* 0x000eae0000000200 */
[C---:B----4-:R-:W-:Y:S08]  /*4dd0*/  HMMA.16816.F32 R20, R104.reuse, R120, R20 ;  /* 0x000000786814723c */ /* 0x050ff00000001814 */
[C---:B------:R-:W-:Y:S01]  /*4de0*/  HMMA.16816.F32 R24, R104.reuse, R122, R24 ;  /* 0x0000007a6818723c */ /* 0x040fe20000001818 */
[----:B------:R-:W4:Y:S07]  /*4df0*/  LDSM.16.M88.4 R120, [R137] ;  /* 0x000000008978783b */ /* 0x000f2e0000000200 */
[C---:B---3--:R-:W-:Y:S08]  /*4e00*/  HMMA.16816.F32 R28, R104.reuse, R124, R28 ;  /* 0x0000007c681c723c */ /* 0x048ff0000000181c */
[----:B------:R-:W-:Y:S01]  /*4e10*/  HMMA.16816.F32 R32, R104, R126, R32 ;  /* 0x0000007e6820723c */ /* 0x000fe20000001820 */
[----:B------:R-:W-:Y:S07]  /*4e20*/  LDSM.16.M88.4 R104, [R150+0x2000] ;  /* 0x002000009668783b */ /* 0x000fee0000000200 */
[----:B------:R-:W3:Y:S01]  /*4e30*/  LDSM.16.M88.4 R124, [R149+0x2000] ;  /* 0x00200000957c783b */ /* 0x000ee20000000200 */
        /* <DEDUP_REMOVED lines=8> */
[----:B------:R-:W-:Y:S07]  /*4ec0*/  LDSM.16.M88.4 R120, [R148+0x2000] ;  /* 0x002000009478783b */ /* 0x000fee0000000200 */
[C---:B------:R-:W-:Y:S08]  /*4ed0*/  HMMA.16816.F32 R28, R108.reuse, R128, R28 ;  /* 0x000000806c1c723c */ /* 0x040ff0000000181c */
[----:B------:R-:W-:Y:S01]  /*4ee0*/  HMMA.16816.F32 R32, R108, R130, R32 ;  /* 0x000000826c20723c */ /* 0x000fe20000001820 */
[----:B------:R-:W4:Y:S07]  /*4ef0*/  LDSM.16.M88.4 R108, [R149+0x3800] ;  /* 0x00380000956c783b */ /* 0x000f2e0000000200 */
[----:B------:R-:W5:Y:S01]  /*4f00*/  LDSM.16.M88.4 R128, [R140+0x2000] ;  /* 0x002000008c80783b */ /* 0x000f620000000200 */
[C---:B---3--:R-:W-:Y:S08]  /*4f10*/  HMMA.16816.F32 R4, R104.reuse, R124, R4 ;  /* 0x0000007c6804723c */ /* 0x048ff00000001804 */
[C---:B------:R-:W-:Y:S08]  /*4f20*/  HMMA.16816.F32 R8, R104.reuse, R126, R8 ;  /* 0x0000007e6808723c */ /* 0x040ff00000001808 */
[C---:B-1----:R-:W-:Y:S08]  /*4f30*/  HMMA.16816.F32 R12, R104.reuse, R112, R12 ;  /* 0x00000070680c723c */ /* 0x042ff0000000180c */
[C---:B------:R-:W-:Y:S08]  /*4f40*/  HMMA.16816.F32 R16, R104.reuse, R114, R16 ;  /* 0x000000726810723c */ /* 0x040ff00000001810 */
[C---:B--2---:R-:W-:Y:S08]  /*4f50*/  HMMA.16816.F32 R20, R104.reuse, R116, R20 ;  /* 0x000000746814723c */ /* 0x044ff00000001814 */
[C---:B------:R-:W-:Y:S08]  /*4f60*/  HMMA.16816.F32 R24, R104.reuse, R118, R24 ;  /* 0x000000766818723c */ /* 0x040ff00000001818 */
[C---:B----4-:R-:W-:Y:S08]  /*4f70*/  HMMA.16816.F32 R28, R104.reuse, R108, R28 ;  /* 0x0000006c681c723c */ /* 0x050ff0000000181c */
        /* <DEDUP_REMOVED lines=145> */
.L_x_6459:
        /* <DEDUP_REMOVED lines=20> */
.L_x_6458:
        /* <DEDUP_REMOVED lines=206> */
[----:B------:R-:W3:Y:S01]  /*66b0*/  MUFU.EX2 R123, R123 ;  /* 0x0000007b007b7308 */ /* 0x000ee20000000800 */
[----:B------:R-:W-:Y:S02]  /*66c0*/  FADD.FTZ R117, R117, R118 ;  /* 0x0000007675757221 */ /* 0x000fe40000010000 */
[----:B------:R-:W-:Y:S01]  /*66d0*/  HMMA.16816.F32 R64, R96, R78, R64 ;  /* 0x0000004e6040723c */ /* 0x000fe20000001840 */
[----:B------:R-:W-:Y:S03]  /*66e0*/  LDSM.16.MT88.4 R76, [R146+0xa800] ;  /* 0x00a80000924c783b */ /* 0x000fe60000004200 */
[C---:B--2---:R-:W-:Y:S01]  /*66f0*/  F2FP.PACK_AB R68, R121.reuse, R120 ;  /* 0x000000787944723e */ /* 0x044fe200000000ff */
[----:B------:R-:W-:Y:S02]  /*6700*/  FADD.FTZ R117, R116, R117 ;  /* 0x0000007574757221 */ /* 0x000fe40000010000 */
        /* <DEDUP_REMOVED lines=110> */
[----:B------:R-:W-:Y:S01]  /*6df0*/  FADD.FTZ R175, R175, R0 ;  /* 0x00000000afaf7221 */ /* 0x000fe20000010000 */
[----:B------:R-:W-:Y:S03]  /*6e00*/  IADD3 R0, R168, -0x1, RZ ;  /* 0xffffffffa8007810 */ /* 0x000fe60007ffe0ff */
[----:B------:R-:W-:Y:S01]  /*6e10*/  FADD.FTZ R175, R176, R175 ;  /* 0x000000afb0af7221 */ /* 0x000fe20000010000 */
[----:B------:R-:W-:Y:S02]  /*6e20*/  MOV R168, R0 ;  /* 0x0000000000a87202 */ /* 0x000fe40000000f00 */
[----:B------:R-:W-:Y:S01]  /*6e30*/  MOV R0, R3 ;  /* 0x0000000300007202 */ /* 0x000fe20000000f00 */
[----:B------:R-:W-:Y:S04]  /*6e40*/  FADD.FTZ R102, R102, R175 ;  /* 0x000000af66667221 */ /* 0x000fe80000010000 */
[----:B------:R-:W-:Y:S01]  /*6e50*/  FADD.FTZ R169, R101, R102 ;  /* 0x0000006665a97221 */ /* 0x000fe20000010000 */
[----:B------:R-:W-:-:S05]  /*6e60*/  @P0 BRA `(.L_x_6460) ;  /* 0xffffd60000000947 */ /* 0x000fca000383ffff */
.L_x_6456:
        /* <DEDUP_REMOVED lines=159> */
[----:B------:R-:W4:Y:S04]  /*7860*/  S2R R8, SR_CTAID.Z ;  /* 0x0000000000087919 */ /* 0x000f280000002700 */
[----:B------:R-:W5:Y:S04]  /*7870*/  S2R R9, SR_CTAID.Y ;  /* 0x0000000000097919 */ /* 0x000f680000002600 */
[----:B------:R-:W-:Y:S04]  /*7880*/  STS.64 [R17+0x4000], R56 ;  /* 0x0040003811007388 */ /* 0x000fe80000000a00 */
[----:B------:R-:W-:Y:S04]  /*7890*/  STS.64 [R17+0x4800], R58 ;  /* 0x0048003a11007388 */ /* 0x000fe80000000a00 */
[----:B------:R-:W-:Y:S04]  /*78a0*/  STS.64 [R18+0x4000], R60 ;  /* 0x0040003c12007388 */ /* 0x000fe80000000a00 */
[----:B------:R-:W-:Y:S04]  /*78b0*/  STS.64 [R18+0x4800], R62 ;  /* 0x0048003e12007388 */ /* 0x000fe80000000a00 */
[----:B------:R1:W-:Y:S04]  /*78c0*/  STS.64 [R15+0x4000], R64 ;  /* 0x004000400f007388 */ /* 0x0003e80000000a00 */
[----:B------:R3:W-:Y:S01]  /*78d0*/  STS.64 [R15+0x4800], R66 ;  /* 0x004800420f007388 */ /* 0x0007e20000000a00 */
[----:B-----5:R-:W-:-:S03]  /*78e0*/  IMAD R9, R9, c[0x0][0x210], R160 ;  /* 0x0000840009097a24 */ /* 0x020fc600078e02a0 */
[----:B------:R-:W-:Y:S06]  /*78f0*/  BAR.SYNC.DEFER_BLOCKING 0x0 ;  /* 0x0000000000007b1d */ /* 0x000fec0000010000 */
[----:B--2---:R-:W2:Y:S01]  /*7900*/  S2R R10, SR_CTAID.X ;  /* 0x00000000000a7919 */ /* 0x004ea20000002500 */
[----:B-1----:R-:W-:Y:S02]  /*7910*/  IADD3 R65, -R160, RZ, RZ ;  /* 0x000000ffa0417210 */ /* 0x002fe40007ffe1ff */
[----:B---3--:R-:W-:-:S03]  /*7920*/  LOP3.LUT R67, R2, 0xffffffe0, RZ, 0xc0, !PT ;  /* 0xffffffe002437812 */ /* 0x008fc600078ec0ff */
[----:B----4-:R-:W-:Y:S01]  /*7930*/  IMAD R8, R65, c[0x0][0x1c0], R8 ;  /* 0x0000700041087a24 */ /* 0x010fe200078e0208 */
[----:B------:R-:W1:Y:S01]  /*7940*/  LDS.128 R76, [R7.X4] ;  /* 0x00000000074c7984 */ /* 0x000e620000004c00 */
[----:B------:R-:W-:Y:S02]  /*7950*/  MOV R2, 0xff800000 ;  /* 0xff80000000027802 */ /* 0x000fe40000000f00 */
[----:B------:R-:W-:Y:S01]  /*7960*/  IADD3 R67, -R67, R4, RZ ;  /* 0x0000000443437210 */ /* 0x000fe20007ffe1ff */
[----:B------:R-:W3:Y:S01]  /*7970*/  LDS.128 R72, [R7.X4+0x800] ;  /* 0x0008000007487984 */ /* 0x000ee20000004c00 */
[----:B------:R-:W-:Y:S01]  /*7980*/  IMAD R8, R9, c[0x0][0x1c0], R8 ;  /* 0x0000700009087a24 */ /* 0x000fe200078e0208 */
[----:B------:R-:W-:Y:S01]  /*7990*/  MOV R4, 0xff800000 ;  /* 0xff80000000047802 */ /* 0x000fe20000000f00 */
[----:B------:R-:W-:Y:S01]  /*79a0*/  @P4 FMUL.FTZ R9, R6, 0.69314718246459960938 ;  /* 0x3f31721806094820 */ /* 0x000fe20000410000 */
[----:B------:R-:W-:Y:S01]  /*79b0*/  LOP3.LUT P0, RZ, R67, 0x3, RZ, 0xc0, !PT ;  /* 0x0000000343ff7812 */ /* 0x000fe2000780c0ff */
[----:B------:R-:W4:Y:S01]  /*79c0*/  LDS.128 R68, [R7.X4+0x1000] ;  /* 0x0010000007447984 */ /* 0x000f220000004c00 */
[----:B------:R-:W-:-:S02]  /*79d0*/  @P3 FMUL.FTZ R6, R5, 0.69314718246459960938 ;  /* 0x3f31721805063820 */ /* 0x000fc40000410000 */
[----:B------:R-:W-:Y:S01]  /*79e0*/  @P4 FFMA.FTZ R2, R100, c[0x0][0x238], R9 ;  /* 0x00008e0064024a23 */ /* 0x000fe20000010009 */
[----:B------:R-:W1:Y:S01]  /*79f0*/  LDS.128 R56, [R7.X4+0x1800] ;  /* 0x0018000007387984 */ /* 0x000e620000004c00 */
[----:B------:R-:W-:-:S03]  /*7a00*/  @P3 FFMA.FTZ R4, R3, c[0x0][0x238], R6 ;  /* 0x00008e0003043a23 */ /* 0x000fc60000010006 */
        /* <DEDUP_REMOVED lines=27> */
.L_x_6462:
[----:B---34-:R-:W-:Y:S05]  /*7bc0*/  BSYNC B0 ;  /* 0x0000000000007941 */ /* 0x018fea0003800000 */
.L_x_6461:
[----:B--2---:R-:W-:Y:S02]  /*7bd0*/  IMAD.SHL.U32 R2, R0, 0x4, RZ ;  /* 0x0000000400027824 */ /* 0x004fe400078e00ff */
        /* <DEDUP_REMOVED lines=24> */
.L_x_6463:
        /* <DEDUP_REMOVED lines=10> */
.L_x_8271:


//--------------------- .text._ZN5flash24flash_fwd_splitkv_kernelI23Flash_fwd_kernel_traitsILi128ELi64ELi64ELi4ELb0ELb0EN7cutlass6half_tE19Flash_kernel_traitsILi128ELi64ELi64ELi4ES3_EELb1ELb0ELb0ELb0ELb1ELb0ELb0ELb0EEEvNS_16Flash_fwd_paramsE --------------------------
	.section	.text._ZN5flash24flash_fwd_splitkv_kernelI23Flash_fwd_kernel_traitsILi128ELi64ELi64ELi4ELb0ELb0EN7cutlass6half_tE19Flash_kernel_traitsILi128ELi64ELi64ELi4ES3_EELb1ELb0ELb0ELb0ELb1ELb0ELb0ELb0EEEvNS_16Flash_fwd_paramsE,"ax",@progbits
	.sectioninfo	@"SHI_REGISTERS=196"
	.align	128
        .global         _ZN5flash24flash_fwd_splitkv_kernelI23Flash_fwd_kernel_traitsILi128ELi64ELi64ELi4ELb0ELb0EN7cutlass6half_tE19Flash_kernel_traitsILi128ELi64ELi64ELi4ES3_EELb1ELb0ELb0ELb0ELb1ELb0ELb0ELb0EEEvNS_16Flash_fwd_paramsE
        .type           _ZN5flash24flash_fwd_splitkv_kernelI23Flash_fwd_kernel_traitsILi128ELi64ELi64ELi4ELb0ELb0EN7cutlass6half_tE19Flash_kernel_traitsILi128ELi64ELi64ELi4ES3_EELb1ELb0ELb0ELb0ELb1ELb0ELb0ELb0EEEvNS_16Flash_fwd_paramsE,@function
        .size           _ZN5flash24flash_fwd_splitkv_kernelI23Flash_fwd_kernel_traitsILi128ELi64ELi64ELi4ELb0ELb0EN7cutlass6half_tE19Flash_kernel_traitsILi128ELi64ELi64ELi4ES3_EELb1ELb0ELb0ELb0ELb1ELb0ELb0ELb0EEEvNS_16Flash_fwd_paramsE,(.L_x_8272 - _ZN5flash24flash_fwd_splitkv_kernelI23Flash_fwd_kernel_traitsILi128ELi64ELi64ELi4ELb0ELb0EN7cutlass6half_tE19Flash_kernel_traitsILi128ELi64ELi64ELi4ES3_EELb1ELb0ELb0ELb0ELb1ELb0ELb0ELb0EEEvNS_16Flash_fwd_paramsE)
        .other          _ZN5flash24flash_fwd_splitkv_kernelI23Flash_fwd_kernel_traitsILi128ELi64ELi64ELi4ELb0ELb0EN7cutlass6half_tE19Flash_kernel_traitsILi128ELi64ELi64ELi4ES3_EELb1ELb0ELb0ELb0ELb1ELb0ELb0ELb0EEEvNS_16Flash_fwd_paramsE,@"STO_CUDA_ENTRY STV_DEFAULT"
_ZN5flash24flash_fwd_splitkv_kernelI23Flash_fwd_kernel_traitsILi128ELi64ELi64ELi4ELb0ELb0EN7cutlass6half_tE19Flash_kernel_traitsILi128ELi64ELi64ELi4ES3_EELb1ELb0ELb0ELb0ELb1ELb0ELb0ELb0EEEvNS_16Flash_fwd_paramsE:
.text._ZN5flash24flash_fwd_splitkv_kernelI23Flash_fwd_kernel_traitsILi128ELi64ELi64ELi4ELb0ELb0EN7cutlass6half_tE19Flash_kernel_traitsILi128ELi64ELi64ELi4ES3_EELb1ELb0ELb0ELb0ELb1ELb0ELb0ELb0EEEvNS_16Flash_fwd_paramsE:
        /* <DEDUP_REMOVED lines=24> */
[----:B------:R-:W4:Y:S04]  /*0180*/  S2R R30, SR_CTAID.Z ;  /* 0x00000000001e7919 */ /* 0x000f280000002700 */
[----:B------:R-:W1:Y:S01]  /*0190*/  S2R R76, SR_TID.X ;  /* 0x00000000004c7919 */ /* 0x000e620000002100 */
[----:B------:R-:W-:Y:S01]  /*01a0*/  ISETP.NE.AND.EX P0, PT, RZ, c[0x0][0x24c], PT, P0 ;  /* 0x00009300ff007a0c */ /* 0x000fe20003f05300 */
[----:B--2---:R-:W-:-:S02]  /*01b0*/  @P2 IMAD.IADD R79, R79, 0x1, -R166 ;  /* 0x000000014f4f2824 */ /* 0x004fc400078e0aa6 */
[----:B------:R-:W-:-:S10]  /*01c0*/  @!P2 IMAD.MOV.U32 R79, RZ, RZ, c[0x0][0x214] ;  /* 0x00008500ff4fa624 */ /* 0x000fd400078e00ff */
[----:B------:R-:W-:Y:S05]  /*01d0*/  @!P0 BRA `(.L_x_6464) ;  /* 0x0000004000008947 */ /* 0x000fea0003800000 */
[----:B-1-34-:R-:W2:Y:S02]  /*01e0*/  @P3 LDG.E R0, [R6.64+0x4] ;  /* 0x0000040606003981 */ /* 0x01aea4000c1e1900 */
[----:B--2--5:R-:W-:-:S06]  /*01f0*/  @P3 IADD3 R0, R0, -R5, RZ ;  /* 0x8000000500003210 */ /* 0x024fcc0007ffe0ff */
[----:B------:R1:W5:Y:S01]  /*0200*/  @!P3 LDG.E R0, [R6.64] ;  /* 0x000000060600b981 */ /* 0x000362000c1e1900 */
[----:B------:R-:W-:Y:S05]  /*0210*/  BRA `(.L_x_6465) ;  /* 0x0000001000007947 */ /* 0x000fea0003800000 */
.L_x_6464:
[----:B-1-34-:R-:W-:Y:S02]  /*0220*/  MOV R0, c[0x0][0x218] ;  /* 0x0000860000007a02 */ /* 0x01afe40000000f00 */
.L_x_6465:
        /* <DEDUP_REMOVED lines=15> */
[----:B------:R-:W-:Y:S02]  /*0320*/  IADD3 R9, R6, 0x3f, RZ ;  /* 0x0000003f06097810 */ /* 0x000fe40007ffe0ff */
        /* <DEDUP_REMOVED lines=14> */
[----:B------:R-:W-:Y:S01]  /*0410*/  SHF.R.S32.HI R5, RZ, 0x1f, R76 ;  /* 0x0000001fff057819 */ /* 0x000fe2000001144c */
        /* <DEDUP_REMOVED lines=10> */
[----:B------:R-:W-:Y:S01]  /*04c0*/  @!P0 IMAD.WIDE.U32 R10, R3, c[0x0][0x1e0], RZ ;  /* 0x00007800030a8a25 */ /* 0x000fe200078e00ff */
[----:B------:R-:W-:-:S03]  /*04d0*/  @!P0 SHF.R.S32.HI R6, RZ, 0x1f, R3 ;  /* 0x0000001fff068819 */ /* 0x000fc60000011403 */
        /* <DEDUP_REMOVED lines=10> */
[----:B------:R-:W-:Y:S02]  /*0580*/  IMAD R7, R80, c[0x0][0x1ec], R7 ;  /* 0x00007b0050077a24 */ /* 0x000fe400078e0207 */
[----:B------:R-:W-:Y:S02]  /*0590*/  IMAD R9, R0, c[0x0][0x1f0], RZ ;  /* 0x00007c0000097a24 */ /* 0x000fe400078e02ff */
[----:B------:R-:W-:Y:S01]  /*05a0*/  IMAD R3, R3, c[0x0][0x1c0], R30 ;  /* 0x0000700003037a24 */ /* 0x000fe200078e021e */
[----:B------:R-:W-:Y:S01]  /*05b0*/  IADD3.X R5, R166, R5, R7, P0, !PT ;  /* 0x00000005a6057210 */ /* 0x000fe200007fe407 */
[----:B------:R-:W-:Y:S01]  /*05c0*/  IMAD R9, R30, c[0x0][0x1f4], R9 ;  /* 0x00007d001e097a24 */ /* 0x000fe200078e0209 */
[----:B------:R-:W-:-:S03]  /*05d0*/  ISETP.GE.AND P0, PT, R2, R79, PT ;  /* 0x0000004f0200720c */ /* 0x000fc60003f06270 */
[----:B------:R-:W-:Y:S01]  /*05e0*/  IMAD.WIDE.U32 R30, R30, c[0x0][0x1f0], R4 ;  /* 0x00007c001e1e7a25 */ /* 0x000fe200078e0004 */
[----:B------:R-:W-:-:S03]  /*05f0*/  SHF.R.S32.HI R4, RZ, 0x1f, R2 ;  /* 0x0000001fff047819 */ /* 0x000fc60000011402 */
[----:B------:R-:W-:Y:S01]  /*0600*/  IMAD R5, R3, c[0x0][0x214], R80 ;  /* 0x0000850003057a24 */ /* 0x000fe200078e0250 */
        /* <DEDUP_REMOVED lines=11> */
.L_x_6468:
[----:B------:R-:W-:Y:S05]  /*06c0*/  BSYNC B0 ;  /* 0x0000000000007941 */ /* 0x000fea0003800000 */
.L_x_6467:
        /* <DEDUP_REMOVED lines=16> */
.L_x_6470:
[----:B------:R-:W-:Y:S05]  /*07d0*/  BSYNC B0 ;  /* 0x0000000000007941 */ /* 0x000fea0003800000 */
.L_x_6469:
        /* <DEDUP_REMOVED lines=16> */
.L_x_6472:
[----:B------:R-:W-:Y:S05]  /*08e0*/  BSYNC B0 ;  /* 0x0000000000007941 */ /* 0x000fea0003800000 */
.L_x_6471:
        /* <DEDUP_REMOVED lines=15> */
.L_x_6474:
[----:B------:R-:W-:Y:S05]  /*09e0*/  BSYNC B0 ;  /* 0x0000000000007941 */ /* 0x000fea0003800000 */
.L_x_6473:
        /* <DEDUP_REMOVED lines=19> */
.L_x_6466:
[----:B------:R-:W-:Y:S01]  /*0b20*/  ISETP.NE.U32.AND P0, PT, RZ, c[0x0][0x2b8], PT ;  /* 0x0000ae00ff007a0c */ /* 0x000fe20003f05070 */
        /* <DEDUP_REMOVED lines=81> */
[----:B------:R-:W-:Y:S02]  /*1040*/  IMAD R13, R19, c[0x0][0x19c], R0 ;  /* 0x00006700130d7a24 */ /* 0x000fe400078e0200 */
        /* <DEDUP_REMOVED lines=10> */
.L_x_6475:
        /* <DEDUP_REMOVED lines=15> */
.L_x_6477:
[----:B------:R-:W-:Y:S01]  /*11e0*/  IABS R10, c[0x0][0x1c8] ;  /* 0x00007200000a7a13 */ /* 0x000fe20000000000 */
[----:B------:R-:W-:Y:S01]  /*11f0*/  @P3 IMAD.IADD R5, R4, 0x1, R5 ;  /* 0x0000000104053824 */ /* 0x000fe200078e0205 */
        /* <DEDUP_REMOVED lines=10> */
[----:B------:R-:W-:-:S03]  /*12a0*/  MOV R13, R7 ;  /* 0x00000007000d7202 */ /* 0x000fc60000000f00 */
[----:B------:R-:W-:Y:S02]  /*12b0*/  IMAD.MOV.U32 R12, RZ, RZ, R8 ;  /* 0x000000ffff0c7224 */ /* 0x000fe400078e0008 */
[----:B------:R-:W-:-:S04]  /*12c0*/  IMAD.HI.U32 R9, R9, R2, RZ ;  /* 0x0000000209097227 */ /* 0x000fc800078e00ff */
[----:B------:R-:W-:Y:S01]  /*12d0*/  IMAD.WIDE.U32 R12, R19, c[0x0][0x198], R12 ;  /* 0x00006600130c7a25 */ /* 0x000fe200078e000c */
        /* <DEDUP_REMOVED lines=13> */
[----:B------:R-:W-:Y:S01]  /*13b0*/  IADD3 R13, R13, R15, RZ ;  /* 0x0000000f0d0d7210 */ /* 0x000fe20007ffe0ff */
[----:B------:R-:W-:Y:S01]  /*13c0*/  @P3 IMAD.WIDE.U32 R14, R5, c[0x0][0x1a0], RZ ;  /* 0x00006800050e3a25 */ /* 0x000fe200078e00ff */
[----:B------:R-:W-:Y:S02]  /*13d0*/  @!P1 IADD3 R9, -R9, RZ, RZ ;  /* 0x000000ff09099210 */ /* 0x000fe40007ffe1ff */
[----:B------:R-:W-:Y:S01]  /*13e0*/  @!P0 LOP3.LUT R9, RZ, c[0x0][0x1c8], RZ, 0x33, !PT ;  /* 0x00007200ff098a12 */ /* 0x000fe200078e33ff */
[----:B------:R-:W-:-:S03]  /*13f0*/  @P3 IMAD R5, R5, c[0x0][0x1a4], R15 ;  /* 0x0000690005053a24 */ /* 0x000fc600078e020f */
        /* <DEDUP_REMOVED lines=16> */
.L_x_6476:
[----:B------:R-:W-:Y:S01]  /*1500*/  ISETP.NE.AND P0, PT, R166, -0x1, PT ;  /* 0xffffffffa600780c */ /* 0x000fe20003f05270 */
[----:B------:R-:W-:Y:S01]  /*1510*/  IMAD.IADD R163, R79, 0x1, -R80 ;  /* 0x000000014fa37824 */ /* 0x000fe200078e0a50 */
[----:B------:R-:W-:Y:S01]  /*1520*/  SHF.R.S32.HI R81, RZ, 0x1f, R76 ;  /* 0x0000001fff517819 */ /* 0x000fe2000001144c */
[----:B------:R-:W-:Y:S01]  /*1530*/  IMAD.SHL.U32 R182, R76, 0x2, RZ ;  /* 0x000000024cb67824 */ /* 0x000fe200078e00ff */
[----:B------:R-:W-:Y:S02]  /*1540*/  IADD3 R167, R171, -0x1, RZ ;  /* 0xffffffffaba77810 */ /* 0x000fe40007ffe0ff */
[----:B------:R-:W-:Y:S02]  /*1550*/  LEA.HI R17, R81, R76, RZ, 0x3 ;  /* 0x0000004c51117211 */ /* 0x000fe400078f18ff */
[----:B------:R-:W-:-:S05]  /*1560*/  LOP3.LUT R182, R182, 0x6, RZ, 0xc0, !PT ;  /* 0x00000006b6b67812 */ /* 0x000fca00078ec0ff */
[----:B-----5:R-:W-:Y:S01]  /*1570*/  @!P0 SHF.R.S32.HI R0, RZ, 0x1f, R3 ;  /* 0x0000001fff008819 */ /* 0x020fe20000011403 */
[----:B------:R-:W-:-:S04]  /*1580*/  @P0 IMAD.WIDE.U32 R12, R166, c[0x0][0x190], RZ ;  /* 0x00006400a60c0a25 */ /* 0x000fc800078e00ff */
[----:B------:R-:W-:Y:S02]  /*1590*/  @!P0 IMAD R0, R0, c[0x0][0x178], RZ ;  /* 0x00005e0000008a24 */ /* 0x000fe400078e02ff */
[----:B------:R-:W-:Y:S01]  /*15a0*/  @P0 IMAD.MOV.U32 R15, RZ, RZ, R12 ;  /* 0x000000ffff0f0224 */ /* 0x000fe200078e000c */
[----:B------:R-:W-:Y:S01]  /*15b0*/  SHF.R.S32.HI R12, RZ, 0x3, R17 ;  /* 0x00000003ff0c7819 */ /* 0x000fe20000011411 */
[----:B------:R-:W-:Y:S01]  /*15c0*/  @!P0 IMAD.WIDE.U32 R20, R3, c[0x0][0x178], RZ ;  /* 0x00005e0003148a25 */ /* 0x000fe200078e00ff */
[----:B------:R-:W-:Y:S02]  /*15d0*/  LOP3.LUT R17, R17, 0xfffffff8, RZ, 0xc0, !PT ;  /* 0xfffffff811117812 */ /* 0x000fe400078ec0ff */
[C---:B------:R-:W-:Y:S01]  /*15e0*/  IADD3 R10, R12.reuse, 0x10, RZ ;  /* 0x000000100c0a7810 */ /* 0x040fe20007ffe0ff */
[----:B------:R-:W-:Y:S01]  /*15f0*/  @!P0 IMAD R0, R3, c[0x0][0x17c], R0 ;  /* 0x00005f0003008a24 */ /* 0x000fe200078e0200 */
[----:B------:R-:W-:Y:S01]  /*1600*/  IADD3 R8, R12, 0x20, RZ ;  /* 0x000000200c087810 */ /* 0x000fe20007ffe0ff */
[----:B------:R-:W-:Y:S01]  /*1610*/  @P0 IMAD R16, R166, c[0x0][0x194], R13 ;  /* 0x00006500a6100a24 */ /* 0x000fe200078e020d */
[----:B------:R-:W-:Y:S01]  /*1620*/  IADD3 R4, R12, 0x30, RZ ;  /* 0x000000300c047810 */ /* 0x000fe20007ffe0ff */
[----:B------:R-:W-:Y:S01]  /*1630*/  @!P0 IMAD.IADD R16, R21, 0x1, R0 ;  /* 0x0000000115108824 */ /* 0x000fe200078e0200 */
[----:B------:R-:W-:Y:S01]  /*1640*/  SHF.R.S32.HI R13, RZ, 0x1f, R12 ;  /* 0x0000001fff0d7819 */ /* 0x000fe2000001140c */
[----:B------:R-:W-:Y:S01]  /*1650*/  IMAD.IADD R0, R76, 0x1, -R17 ;  /* 0x000000014c007824 */ /* 0x000fe200078e0a11 */
[-C--:B------:R-:W-:Y:S01]  /*1660*/  ISETP.GE.AND P5, PT, R8, R163.reuse, PT ;  /* 0x000000a30800720c */ /* 0x080fe20003fa6270 */
[----:B------:R-:W-:Y:S01]  /*1670*/  @!P0 IMAD.MOV.U32 R15, RZ, RZ, R20 ;  /* 0x000000ffff0f8224 */ /* 0x000fe200078e0014 */
[-C--:B------:R-:W-:Y:S01]  /*1680*/  ISETP.GE.AND P0, PT, R10, R163.reuse, PT ;  /* 0x000000a30a00720c */ /* 0x080fe20003f06270 */
[----:B------:R-:W-:Y:S01]  /*1690*/  IMAD.SHL.U32 R170, R0, 0x8, RZ ;  /* 0x0000000800aa7824 */ /* 0x000fe200078e00ff */
[----:B------:R-:W-:Y:S01]  /*16a0*/  SHF.R.S32.HI R3, RZ, 0x1f, R30 ;  /* 0x0000001fff037819 */ /* 0x000fe2000001141e */
[C---:B------:R-:W-:Y:S01]  /*16b0*/  IMAD.SHL.U32 R21, R12.reuse, 0x40, RZ ;  /* 0x000000400c157824 */ /* 0x040fe200078e00ff */
[----:B------:R-:W-:Y:S01]  /*16c0*/  ISETP.GE.AND P2, PT, R12, R163, PT ;  /* 0x000000a30c00720c */ /* 0x000fe20003f46270 */
[----:B------:R-:W-:Y:S01]  /*16d0*/  IMAD.WIDE R32, R33, 0x40, R12 ;  /* 0x0000004021207825 */ /* 0x000fe200078e020c */
[----:B------:R-:W-:-:S02]  /*16e0*/  IADD3 R14, P4, R170, R14, RZ ;  /* 0x0000000eaa0e7210 */ /* 0x000fc40007f9e0ff */
[--C-:B------:R-:W-:Y:S01]  /*16f0*/  SHF.R.S32.HI R17, RZ, 0x1f, R170.reuse ;  /* 0x0000001fff117819 */ /* 0x100fe200000114aa */
[----:B------:R-:W-:Y:S01]  /*1700*/  IMAD R3, R3, c[0x0][0x1a8], RZ ;  /* 0x00006a0003037a24 */ /* 0x000fe200078e02ff */
[----:B------:R-:W-:Y:S01]  /*1710*/  IADD3 R20, P1, R170, R15, RZ ;  /* 0x0000000faa147210 */ /* 0x000fe20007f3e0ff */
[----:B------:R-:W-:Y:S01]  /*1720*/  IMAD R103, R13, c[0x0][0x198], RZ ;  /* 0x000066000d677a24 */ /* 0x000fe200078e02ff */
[----:B------:R-:W-:Y:S01]  /*1730*/  LOP3.LUT R21, R21, 0x1c0, RZ, 0xc0, !PT ;  /* 0x000001c015157812 */ /* 0x000fe200078ec0ff */
[----:B------:R-:W-:Y:S01]  /*1740*/  IMAD.X R15, R17, 0x1, R5, P4 ;  /* 0x00000001110f7824 */ /* 0x000fe200020e0605 */
[----:B------:R-:W-:Y:S01]  /*1750*/  ISETP.GE.AND P4, PT, R4, R163, PT ;  /* 0x000000a30400720c */ /* 0x000fe20003f86270 */
[----:B------:R-:W-:Y:S01]  /*1760*/  IMAD R3, R30, c[0x0][0x1ac], R3 ;  /* 0x00006b001e037a24 */ /* 0x000fe200078e0203 */
[----:B------:R-:W-:Y:S01]  /*1770*/  LOP3.LUT R169, R21, 0x38, R170, 0xf8, !PT ;  /* 0x0000003815a97812 */ /* 0x000fe200078ef8aa */
[----:B------:R-:W-:Y:S01]  /*1780*/  IMAD R103, R12, c[0x0][0x19c], R103 ;  /* 0x000067000c677a24 */ /* 0x000fe200078e0267 */
[----:B------:R-:W-:Y:S01]  /*1790*/  SHF.R.U32.HI R18, RZ, 0x3, R21 ;  /* 0x00000003ff127819 */ /* 0x000fe20000011615 */
[----:B------:R-:W-:Y:S01]  /*17a0*/  IMAD.X R21, R17, 0x1, R16, P1 ;  /* 0x0000000111157824 */ /* 0x000fe200008e0610 */
[----:B------:R-:W-:Y:S01]  /*17b0*/  IADD3 R26, P3, R170, R26, RZ ;  /* 0x0000001aaa1a7210 */ /* 0x000fe20007f7e0ff */
[----:B------:R-:W-:Y:S01]  /*17c0*/  IMAD.WIDE.U32 R14, R9, c[0x0][0x1b8], R14 ;  /* 0x00006e00090e7a25 */ /* 0x000fe200078e000e */
[----:B------:R-:W-:-:S02]  /*17d0*/  @!P0 IADD3 R28, P1, R32, 0x10, RZ ;  /* 0x00000010201c8810 */ /* 0x000fc40007f3e0ff */
[----:B------:R-:W-:Y:S01]  /*17e0*/  LEA.HI R16, R81, R76, RZ, 0x6 ;  /* 0x0000004c51107211 */ /* 0x000fe200078f30ff */
[----:B------:R-:W-:Y:S01]  /*17f0*/  IMAD.X R27, R17, 0x1, R2, P3 ;  /* 0x00000001111b7824 */ /* 0x000fe200018e0602 */
[----:B------:R-:W-:Y:S01]  /*1800*/  @!P5 IADD3 R24, P3, R32, 0x20, RZ ;  /* 0x000000202018d810 */ /* 0x000fe20007f7e0ff */
[----:B------:R-:W-:Y:S01]  /*1810*/  IMAD.WIDE.U32 R30, R30, c[0x0][0x1a8], R20 ;  /* 0x00006a001e1e7a25 */ /* 0x000fe200078e0014 */
[----:B------:R-:W-:-:S03]  /*1820*/  LOP3.LUT R169, R169, R18, RZ, 0x3c, !PT ;  /* 0x00000012a9a97212 */ /* 0x000fc600078e3cff */
[----:B------:R-:W-:Y:S01]  /*1830*/  @!P0 IMAD.X R17, RZ, RZ, R33, P1 ;  /* 0x000000ffff118224 */ /* 0x000fe200008e0621 */
[----:B------:R-:W-:Y:S01]  /*1840*/  @!P4 IADD3 R22, P1, R32, 0x30, RZ ;  /* 0x000000302016c810 */ /* 0x000fe20007f3e0ff */
[----:B------:R-:W-:Y:S02]  /*1850*/  @!P2 IMAD R2, R33, c[0x0][0x190], RZ ;  /* 0x000064002102aa24 */ /* 0x000fe400078e02ff */
[----:B------:R-:W-:Y:S02]  /*1860*/  IMAD.IADD R31, R31, 0x1, R3 ;  /* 0x000000011f1f7824 */ /* 0x000fe400078e0203 */
[--C-:B------:R-:W-:Y:S01]  /*1870*/  @!P5 IMAD.X R3, RZ, RZ, R33.reuse, P3 ;  /* 0x000000ffff03d224 */ /* 0x100fe200018e0621 */
[----:B------:R-:W-:Y:S01]  /*1880*/  IADD3 R106, P3, R12, R19, RZ ;  /* 0x000000130c6a7210 */ /* 0x000fe20007f7e0ff */
[----:B------:R-:W-:Y:S02]  /*1890*/  @!P2 IMAD R2, R32, c[0x0][0x194], R2 ;  /* 0x000065002002aa24 */ /* 0x000fe400078e0202 */
[----:B------:R-:W-:-:S02]  /*18a0*/  @!P4 IMAD.X R5, RZ, RZ, R33, P1 ;  /* 0x000000ffff05c224 */ /* 0x000fc400008e0621 */
[----:B------:R-:W-:Y:S02]  /*18b0*/  @!P0 IMAD R17, R17, c[0x0][0x190], RZ ;  /* 0x0000640011118a24 */ /* 0x000fe400078e02ff */
[----:B------:R-:W-:-:S04]  /*18c0*/  @!P2 IMAD.WIDE.U32 R32, R32, c[0x0][0x190], R30 ;  /* 0x000064002020aa25 */ /* 0x000fc800078e001e */
[----:B------:R-:W-:Y:S02]  /*18d0*/  @!P0 IMAD.MOV.U32 R20, RZ, RZ, R30 ;  /* 0x000000ffff148224 */ /* 0x000fe400078e001e */
[----:B------:R-:W-:Y:S02]  /*18e0*/  @!P0 IMAD.MOV.U32 R21, RZ, RZ, R31 ;  /* 0x000000ffff158224 */ /* 0x000fe400078e001f */
[----:B------:R-:W-:Y:S02]  /*18f0*/  @!P5 IMAD R3, R3, c[0x0][0x190], RZ ;  /* 0x000064000303da24 */ /* 0x000fe400078e02ff */
[C---:B------:R-:W-:Y:S02]  /*1900*/  @!P0 IMAD R17, R28.reuse, c[0x0][0x194], R17 ;  /* 0x000065001c118a24 */ /* 0x040fe400078e0211 */
[----:B------:R-:W-:Y:S01]  /*1910*/  @!P0 IMAD.WIDE.U32 R28, R28, c[0x0][0x190], R20 ;  /* 0x000064001c1c8a25 */ /* 0x000fe200078e0014 */
[----:B------:R-:W-:-:S03]  /*1920*/  @!P2 LEA R20, P1, R32, c[0x0][0x160], 0x1 ;  /* 0x000058002014aa11 */ /* 0x000fc600078208ff */
[----:B------:R-:W-:Y:S02]  /*1930*/  @!P2 IMAD.IADD R2, R33, 0x1, R2 ;  /* 0x000000012102a824 */ /* 0x000fe400078e0202 */
[----:B------:R-:W-:Y:S02]  /*1940*/  IMAD.SHL.U32 R16, R16, 0x8, RZ ;  /* 0x0000000810107824 */ /* 0x000fe400078e00ff */
[----:B------:R-:W-:Y:S01]  /*1950*/  @!P5 IMAD R18, R24, c[0x0][0x194], R3 ;  /* 0x000065001812da24 */ /* 0x000fe200078e0203 */
[----:B------:R-:W-:Y:S01]  /*1960*/  @!P2 LEA.HI.X R21, R32, c[0x0][0x164], R2, 0x1, P1 ;  /* 0x000059002015aa11 */ /* 0x000fe200008f0c02 */
[----:B------:R-:W-:Y:S01]  /*1970*/  @!P4 IMAD R5, R5, c[0x0][0x190], RZ ;  /* 0x000064000505ca24 */ /* 0x000fe200078e02ff */
[----:B------:R-:W-:Y:S01]  /*1980*/  LOP3.LUT R169, R169, 0xfffffe00, R16, 0xf8, !PT ;  /* 0xfffffe00a9a97812 */ /* 0x000fe200078ef810 */
[----:B------:R-:W-:Y:S01]  /*1990*/  IMAD.SHL.U32 R3, R167, 0x40, RZ ;  /* 0x00000040a7037824 */ /* 0x000fe200078e00ff */
[----:B------:R-:W-:Y:S01]  /*19a0*/  @!P0 LEA R16, P1, R28, c[0x0][0x160], 0x1 ;  /* 0x000058001c108a11 */ /* 0x000fe200078208ff */
[----:B------:R-:W-:-:S02]  /*19b0*/  @!P5 IMAD.MOV.U32 R34, RZ, RZ, R30 ;  /* 0x000000ffff22d224 */ /* 0x000fc400078e001e */
[----:B------:R-:W-:Y:S02]  /*19c0*/  @!P5 IMAD.MOV.U32 R35, RZ, RZ, R31 ;  /* 0x000000ffff23d224 */ /* 0x000fe400078e001f */
[----:B------:R-:W-:Y:S02]  /*19d0*/  @!P0 IMAD.IADD R17, R29, 0x1, R17 ;  /* 0x000000011d118824 */ /* 0x000fe400078e0211 */
[----:B------:R-:W-:Y:S02]  /*19e0*/  @!P4 IMAD R2, R22, c[0x0][0x194], R5 ;  /* 0x000065001602ca24 */ /* 0x000fe400078e0205 */
[----:B------:R-:W-:Y:S01]  /*19f0*/  IMAD.IADD R5, R6, 0x1, -R3 ;  /* 0x0000000106057824 */ /* 0x000fe200078e0a03 */
[----:B------:R-:W-:Y:S01]  /*1a00*/  @!P0 LEA.HI.X R17, R28, c[0x0][0x164], R17, 0x1, P1 ;  /* 0x000059001c118a11 */ /* 0x000fe200008f0c11 */
[----:B------:R-:W-:-:S03]  /*1a10*/  @!P5 IMAD.WIDE.U32 R24, R24, c[0x0][0x190], R34 ;  /* 0x000064001818da25 */ /* 0x000fc600078e0022 */
[----:B------:R-:W-:Y:S01]  /*1a20*/  ISETP.GE.AND P1, PT, R10, R5, PT ;  /* 0x000000050a00720c */ /* 0x000fe20003f26270 */
[----:B------:R-:W-:Y:S02]  /*1a30*/  IMAD.X R11, R13, 0x1, R11, P3 ;  /* 0x000000010d0b7824 */ /* 0x000fe400018e060b */
[----:B------:R-:W-:Y:S01]  /*1a40*/  @!P5 IMAD.IADD R13, R25, 0x1, R18 ;  /* 0x00000001190dd824 */ /* 0x000fe200078e0212 */
[----:B------:R-:W-:Y:S01]  /*1a50*/  @!P5 LEA R18, P3, R24, c[0x0][0x160], 0x1 ;  /* 0x000058001812da11 */ /* 0x000fe200078608ff */
[----:B------:R-:W-:-:S03]  /*1a60*/  @!P4 IMAD.WIDE.U32 R22, R22, c[0x0][0x190], R30 ;  /* 0x000064001616ca25 */ /* 0x000fc600078e001e */
[----:B------:R-:W-:Y:S01]  /*1a70*/  @!P5 LEA.HI.X R19, R24, c[0x0][0x164], R13, 0x1, P3 ;  /* 0x000059001813da11 */ /* 0x000fe200018f0c0d */
[----:B------:R-:W-:Y:S01]  /*1a80*/  IMAD.WIDE.U32 R26, R12, c[0x0][0x198], R26 ;  /* 0x000066000c1a7a25 */ /* 0x000fe200078e001a */
[----:B------:R-:W-:-:S03]  /*1a90*/  @!P4 LEA R24, P3, R22, c[0x0][0x160], 0x1 ;  /* 0x000058001618ca11 */ /* 0x000fc600078608ff */
[----:B------:R-:W-:Y:S02]  /*1aa0*/  @!P4 IMAD.IADD R13, R23, 0x1, R2 ;  /* 0x00000001170dc824 */ /* 0x000fe400078e0202 */
[----:B------:R-:W-:Y:S02]  /*1ab0*/  IMAD.SHL.U32 R169, R169, 0x2, RZ ;  /* 0x00000002a9a97824 */ /* 0x000fe400078e00ff */
[----:B------:R-:W-:Y:S01]  /*1ac0*/  IMAD.MOV.U32 R102, RZ, RZ, R26 ;  /* 0x000000ffff667224 */ /* 0x000fe200078e001a */
[----:B------:R-:W-:Y:S01]  /*1ad0*/  @!P4 LEA.HI.X R25, R22, c[0x0][0x164], R13, 0x1, P3 ;  /* 0x000059001619ca11 */ /* 0x000fe200018f0c0d */
[----:B------:R-:W-:Y:S01]  /*1ae0*/  IMAD.MOV.U32 R2, RZ, RZ, c[0x0][0x198] ;  /* 0x00006600ff027624 */ /* 0x000fe200078e00ff */
[----:B------:R-:W-:Y:S01]  /*1af0*/  @!PT LDS RZ, [RZ] ;  /* 0x00000000fffff984 */ /* 0x000fe20000000800 */
[----:B------:R-:W-:Y:S01]  /*1b00*/  @!PT LDS RZ, [RZ] ;  /* 0x00000000fffff984 */ /* 0x000fe20000000800 */
[----:B------:R-:W-:Y:S01]  /*1b10*/  @!PT LDS RZ, [RZ] ;  /* 0x00000000fffff984 */ /* 0x000fe20000000800 */
[----:B------:R1:W-:Y:S01]  /*1b20*/  @!P2 LDGSTS.E.BYPASS.LTC128B.128 [R169], [R20.64] ;  /* 0x0000000014a9afae */ /* 0x0003e2000b901d46 */
[----:B------:R-:W-:Y:S01]  /*1b30*/  IMAD.IADD R103, R27, 0x1, R103 ;  /* 0x000000011b677824 */ /* 0x000fe200078e0267 */
[----:B------:R-:W-:Y:S01]  /*1b40*/  ISETP.GE.AND P3, PT, R12, R5, PT ;  /* 0x000000050c00720c */ /* 0x000fe20003f66270 */
[----:B------:R-:W-:Y:S01]  /*1b50*/  IMAD.MOV.U32 R13, RZ, RZ, c[0x0][0x19c] ;  /* 0x00006700ff0d7624 */ /* 0x000fe200078e00ff */
[----:B------:R1:W-:Y:S01]  /*1b60*/  @!P2 LDGSTS.E.BYPASS.LTC128B.128 [R169+0x2000], [R20.64+0x80] ;  /* 0x0200008014a9afae */ /* 0x0003e2000b901d46 */
[----:B------:R-:W-:-:S03]  /*1b70*/  @!P1 LEA R22, P2, R2, R102, 0x4 ;  /* 0x0000006602169211 */ /* 0x000fc600078420ff */
[----:B------:R2:W-:Y:S01]  /*1b80*/  @!P0 LDGSTS.E.BYPASS.LTC128B.128 [R169+0x800], [R16.64] ;  /* 0x0080000010a98fae */ /* 0x0005e2000b901d46 */
[----:B------:R-:W-:Y:S02]  /*1b90*/  @!P1 LEA.HI.X R23, R2, R103, R13, 0x4, P2 ;  /* 0x0000006702179211 */ /* 0x000fe400010f240d */
[----:B------:R-:W-:Y:S01]  /*1ba0*/  @!P1 LEA R26, P2, R22, c[0x0][0x168], 0x1 ;  /* 0x00005a00161a9a11 */ /* 0x000fe200078408ff */
[----:B------:R2:W-:Y:S01]  /*1bb0*/  @!P0 LDGSTS.E.BYPASS.LTC128B.128 [R169+0x2800], [R16.64+0x80] ;  /* 0x0280008010a98fae */ /* 0x0005e2000b901d46 */
[-C--:B------:R-:W-:Y:S02]  /*1bc0*/  ISETP.GE.AND P0, PT, R8, R5.reuse, PT ;  /* 0x000000050800720c */ /* 0x080fe40003f06270 */
[----:B------:R-:W-:Y:S01]  /*1bd0*/  @!P1 LEA.HI.X R27, R22, c[0x0][0x16c], R23, 0x1, P2 ;  /* 0x00005b00161b9a11 */ /* 0x000fe200010f0c17 */
[----:B------:R-:W-:Y:S01]  /*1be0*/  IMAD.WIDE.U32 R22, R2, 0x20, RZ ;  /* 0x0000002002167825 */ /* 0x000fe200078e00ff */
[----:B------:R3:W-:Y:S04]  /*1bf0*/  @!P5 LDGSTS.E.BYPASS.LTC128B.128 [R169+0x1000], [R18.64] ;  /* 0x0100000012a9dfae */ /* 0x0007e8000b901d46 */
[----:B------:R3:W-:Y:S04]  /*1c00*/  @!P5 LDGSTS.E.BYPASS.LTC128B.128 [R169+0x3000], [R18.64+0x80] ;  /* 0x0300008012a9dfae */ /* 0x0007e8000b901d46 */
[----:B------:R4:W-:Y:S04]  /*1c10*/  @!P4 LDGSTS.E.BYPASS.LTC128B.128 [R169+0x1800], [R24.64] ;  /* 0x0180000018a9cfae */ /* 0x0009e8000b901d46 */
[----:B------:R4:W-:Y:S01]  /*1c20*/  @!P4 LDGSTS.E.BYPASS.LTC128B.128 [R169+0x3800], [R24.64+0x80] ;  /* 0x0380008018a9cfae */ /* 0x0009e2000b901d46 */
[----:B------:R-:W-:Y:S01]  /*1c30*/  ISETP.GE.AND P4, PT, R8, R5, PT ;  /* 0x000000050800720c */ /* 0x000fe20003f86270 */
[----:B-1----:R-:W-:Y:S01]  /*1c40*/  IMAD.SHL.U32 R20, R13, 0x20, RZ ;  /* 0x000000200d147824 */ /* 0x002fe200078e00ff */
[----:B------:R-:W-:-:S02]  /*1c50*/  @!P0 IADD3 R21, P2, R102, R22, RZ ;  /* 0x0000001666158210 */ /* 0x000fc40007f5e0ff */
[C---:B------:R-:W-:Y:S02]  /*1c60*/  @!P3 LEA R22, P5, R102.reuse, c[0x0][0x168], 0x1 ;  /* 0x00005a006616ba11 */ /* 0x040fe400078a08ff */
[----:B------:R-:W-:Y:S02]  /*1c70*/  @!P0 IADD3.X R20, R103, R23, R20, P2, !PT ;  /* 0x0000001767148210 */ /* 0x000fe400017fe414 */
[----:B------:R-:W-:Y:S02]  /*1c80*/  @!P3 LEA.HI.X R23, R102, c[0x0][0x16c], R103, 0x1, P5 ;  /* 0x00005b006617ba11 */ /* 0x000fe400028f0c67 */
[----:B--2---:R-:W-:Y:S02]  /*1c90*/  @!P0 LEA R16, P2, R21, c[0x0][0x168], 0x1 ;  /* 0x00005a0015108a11 */ /* 0x004fe400078408ff */
[----:B------:R-:W-:Y:S01]  /*1ca0*/  LEA.HI R8, R81, R76, RZ, 0x4 ;  /* 0x0000004c51087211 */ /* 0x000fe200078f20ff */
[----:B------:R1:W-:Y:S01]  /*1cb0*/  @!P3 LDGSTS.E.BYPASS.LTC128B.128 [R169+0x4000], [R22.64] ;  /* 0x0400000016a9bfae */ /* 0x0003e2000b901d46 */
[----:B------:R-:W-:-:S02]  /*1cc0*/  @!P0 LEA.HI.X R17, R21, c[0x0][0x16c], R20, 0x1, P2 ;  /* 0x00005b0015118a11 */ /* 0x000fc400010f0c14 */
[-C--:B------:R-:W-:Y:S01]  /*1cd0*/  ISETP.GE.AND P2, PT, R4, R5.reuse, PT ;  /* 0x000000050400720c */ /* 0x080fe20003f46270 */
[----:B------:R1:W-:Y:S01]  /*1ce0*/  @!P3 LDGSTS.E.BYPASS.LTC128B.128 [R169+0x6000], [R22.64+0x80] ;  /* 0x0600008016a9bfae */ /* 0x0003e2000b901d46 */
[-C--:B------:R-:W-:Y:S01]  /*1cf0*/  ISETP.GE.AND P5, PT, R10, R5.reuse, PT ;  /* 0x000000050a00720c */ /* 0x080fe20003fa6270 */
[----:B------:R-:W-:Y:S01]  /*1d00*/  IMAD R10, R7, c[0x0][0x1b8], RZ ;  /* 0x00006e00070a7a24 */ /* 0x000fe200078e02ff */
[-C--:B------:R-:W-:Y:S01]  /*1d10*/  ISETP.GE.AND P3, PT, R4, R5.reuse, PT ;  /* 0x000000050400720c */ /* 0x080fe20003f66270 */
[----:B------:R4:W-:Y:S01]  /*1d20*/  @!P1 LDGSTS.E.BYPASS.LTC128B.128 [R169+0x4800], [R26.64] ;  /* 0x048000001aa99fae */ /* 0x0009e2000b901d46 */
[----:B------:R-:W-:Y:S01]  /*1d30*/  IMAD R7, R11, c[0x0][0x1a0], RZ ;  /* 0x000068000b077a24 */ /* 0x000fe200078e02ff */
[----:B------:R-:W-:Y:S01]  /*1d40*/  LOP3.LUT R11, R8, 0xfffffff0, RZ, 0xc0, !PT ;  /* 0xfffffff0080b7812 */ /* 0x000fe200078ec0ff */
[----:B------:R-:W-:Y:S01]  /*1d50*/  IMAD R10, R9, c[0x0][0x1bc], R10 ;  /* 0x00006f00090a7a24 */ /* 0x000fe200078e020a */
[----:B------:R4:W-:Y:S01]  /*1d60*/  @!P1 LDGSTS.E.BYPASS.LTC128B.128 [R169+0x6800], [R26.64+0x80] ;  /* 0x068000801aa99fae */ /* 0x0009e2000b901d46 */
[----:B------:R-:W-:Y:S01]  /*1d70*/  ISETP.GE.AND P1, PT, R12, R5, PT ;  /* 0x000000050c00720c */ /* 0x000fe20003f26270 */
[----:B------:R-:W-:Y:S01]  /*1d80*/  IMAD R7, R106, c[0x0][0x1a4], R7 ;  /* 0x000069006a077a24 */ /* 0x000fe200078e0207 */
[----:B------:R-:W-:Y:S01]  /*1d90*/  SHF.R.S32.HI R5, RZ, 0x4, R8 ;  /* 0x00000004ff057819 */ /* 0x000fe20000011408 */
[----:B------:R-:W-:Y:S01]  /*1da0*/  @!P2 IMAD R13, R13, 0x30, RZ ;  /* 0x000000300d0da824 */ /* 0x000fe200078e02ff */
[----:B------:R2:W-:Y:S01]  /*1db0*/  @!P0 LDGSTS.E.BYPASS.LTC128B.128 [R169+0x5000], [R16.64] ;  /* 0x0500000010a98fae */ /* 0x0005e2000b901d46 */
[----:B---3--:R-:W-:Y:S01]  /*1dc0*/  @!P2 IMAD.WIDE.U32 R18, R2, 0x30, R102 ;  /* 0x000000300212a825 */ /* 0x008fe200078e0066 */
[----:B------:R-:W-:-:S02]  /*1dd0*/  LEA.HI R4, R8, R5, RZ, 0x1 ;  /* 0x0000000508047211 */ /* 0x000fc400078f08ff */
[----:B------:R2:W-:Y:S01]  /*1de0*/  @!P0 LDGSTS.E.BYPASS.LTC128B.128 [R169+0x7000], [R16.64+0x80] ;  /* 0x0700008010a98fae */ /* 0x0005e2000b901d46 */
[----:B------:R-:W-:Y:S01]  /*1df0*/  @!P2 IMAD.IADD R13, R19, 0x1, R13 ;  /* 0x00000001130da824 */ /* 0x000fe200078e020d */
[----:B------:R-:W-:Y:S01]  /*1e00*/  @!P2 LEA R20, P0, R18, c[0x0][0x168], 0x1 ;  /* 0x00005a001214aa11 */ /* 0x000fe200078008ff */
[----:B------:R-:W-:Y:S01]  /*1e10*/  IMAD.IADD R15, R15, 0x1, R10 ;  /* 0x000000010f0f7824 */ /* 0x000fe200078e020a */
[----:B------:R-:W-:Y:S01]  /*1e20*/  LOP3.LUT R4, R4, 0xfffffffe, RZ, 0xc0, !PT ;  /* 0xfffffffe04047812 */ /* 0x000fe200078ec0ff */
[----:B------:R-:W-:Y:S01]  /*1e30*/  IMAD.SHL.U32 R8, R0, 0x40, RZ ;  /* 0x0000004000087824 */ /* 0x000fe200078e00ff */
[----:B------:R-:W-:Y:S01]  /*1e40*/  @!P2 LEA.HI.X R21, R18, c[0x0][0x16c], R13, 0x1, P0 ;  /* 0x00005b001215aa11 */ /* 0x000fe200000f0c0d */
[----:B------:R-:W-:Y:S01]  /*1e50*/  IMAD.WIDE.U32 R106, R106, c[0x0][0x1a0], R14 ;  /* 0x000068006a6a7a25 */ /* 0x000fe200078e000e */
[----:B------:R-:W-:Y:S02]  /*1e60*/  LEA.HI R81, R81, R76, RZ, 0x5 ;  /* 0x0000004c51517211 */ /* 0x000fe400078f28ff */
[----:B------:R-:W-:Y:S01]  /*1e70*/  LOP3.LUT R8, R8, 0x1c0, RZ, 0xc0, !PT ;  /* 0x000001c008087812 */ /* 0x000fe200078ec0ff */
[----:B------:R1:W-:Y:S01]  /*1e80*/  @!P2 LDGSTS.E.BYPASS.LTC128B.128 [R169+0x5800], [R20.64] ;  /* 0x0580000014a9afae */ /* 0x0003e2000b901d46 */
[----:B------:R-:W-:Y:S01]  /*1e90*/  IMAD.IADD R9, R5, 0x1, -R4 ;  /* 0x0000000105097824 */ /* 0x000fe200078e0a04 */
[----:B------:R-:W-:Y:S01]  /*1ea0*/  LEA R164, P0, R106, c[0x0][0x170], 0x1 ;  /* 0x00005c006aa47a11 */ /* 0x000fe200078008ff */
[----:B------:R-:W-:Y:S01]  /*1eb0*/  IMAD.IADD R4, R76, 0x1, -R11 ;  /* 0x000000014c047824 */ /* 0x000fe200078e0a0b */
[----:B------:R1:W-:Y:S01]  /*1ec0*/  @!P2 LDGSTS.E.BYPASS.LTC128B.128 [R169+0x7800], [R20.64+0x80] ;  /* 0x0780008014a9afae */ /* 0x0003e2000b901d46 */
[----:B------:R-:W-:Y:S01]  /*1ed0*/  IMAD.MOV.U32 R5, RZ, RZ, 0x20 ;  /* 0x00000020ff057424 */ /* 0x000fe200078e00ff */
[----:B------:R-:W-:Y:S01]  /*1ee0*/  SHF.R.S32.HI R78, RZ, 0x5, R81 ;  /* 0x00000005ff4e7819 */ /* 0x000fe20000011451 */
[----:B------:R-:W-:Y:S01]  /*1ef0*/  IMAD.IADD R104, R107, 0x1, R7 ;  /* 0x000000016b687824 */ /* 0x000fe200078e0207 */
[----:B------:R-:W0:Y:S01]  /*1f00*/  LDGDEPBAR ;  /* 0x00000000000079af */ /* 0x000e220000000000 */
[----:B------:R-:W-:Y:S01]  /*1f10*/  SHF.R.S32.HI R77, RZ, 0x1f, R4 ;  /* 0x0000001fff4d7819 */ /* 0x000fe20000011404 */
[----:B------:R-:W-:Y:S01]  /*1f20*/  IMAD.WIDE.U32 R14, R5, c[0x0][0x1a0], RZ ;  /* 0x00006800050e7a25 */ /* 0x000fe200078e00ff */
[----:B------:R-:W-:-:S02]  /*1f30*/  LOP3.LUT R81, R81, 0xffffffe0, RZ, 0xc0, !PT ;  /* 0xffffffe051517812 */ /* 0x000fc400078ec0ff */
[----:B------:R-:W-:Y:S01]  /*1f40*/  LEA.HI R77, R77, R4, RZ, 0x3 ;  /* 0x000000044d4d7211 */ /* 0x000fe200078f18ff */
[----:B------:R-:W-:Y:S01]  /*1f50*/  IMAD.SHL.U32 R13, R12, 0x8, RZ ;  /* 0x000000080c0d7824 */ /* 0x000fe200078e00ff */
[----:B------:R-:W-:Y:S01]  /*1f60*/  LEA.HI.X R165, R106, c[0x0][0x174], R104, 0x1, P0 ;  /* 0x00005d006aa57a11 */ /* 0x000fe200000f0c68 */
[----:B------:R-:W-:Y:S01]  /*1f70*/  IMAD R10, R5, c[0x0][0x1a4], RZ ;  /* 0x00006900050a7a24 */ /* 0x000fe200078e02ff */
[----:B------:R-:W-:Y:S01]  /*1f80*/  @!P5 IADD3 R14, P0, R164, R14, RZ ;  /* 0x0000000ea40ed210 */ /* 0x000fe20007f1e0ff */
[----:B------:R-:W-:Y:S01]  /*1f90*/  @!P3 IMAD.MOV.U32 R12, RZ, RZ, c[0x0][0x1a0] ;  /* 0x00006800ff0cb624 */ /* 0x000fe200078e00ff */
[C---:B------:R-:W-:Y:S01]  /*1fa0*/  LOP3.LUT R11, R77.reuse, 0xfffffff8, RZ, 0xc0, !PT ;  /* 0xfffffff84d0b7812 */ /* 0x040fe200078ec0ff */
[----:B------:R-:W-:Y:S01]  /*1fb0*/  IMAD.SHL.U32 R77, R77, 0x40, RZ ;  /* 0x000000404d4d7824 */ /* 0x000fe200078e00ff */
[----:B------:R-:W-:Y:S01]  /*1fc0*/  LOP3.LUT R7, R8, 0x8, R13, 0xf8, !PT ;  /* 0x0000000808077812 */ /* 0x000fe200078ef80d */
[----:B------:R-:W-:Y:S01]  /*1fd0*/  @!P3 IMAD.WIDE.U32 R12, R12, 0x60, R164 ;  /* 0x000000600c0cb825 */ /* 0x000fe200078e00a4 */
[----:B------:R-:W-:-:S02]  /*1fe0*/  SHF.R.U32.HI R8, RZ, 0x3, R8 ;  /* 0x00000003ff087819 */ /* 0x000fc40000011608 */
[----:B------:R-:W-:Y:S01]  /*1ff0*/  @!P5 IADD3.X R15, R165, R15, R10, P0, !PT ;  /* 0x0000000fa50fd210 */ /* 0x000fe200007fe40a */
[----:B------:R-:W-:Y:S01]  /*2000*/  IMAD.IADD R4, R4, 0x1, -R11 ;  /* 0x0000000104047824 */ /* 0x000fe200078e0a0b */
[----:B------:R-:W-:Y:S01]  /*2010*/  LOP3.LUT R8, R7, R8, RZ, 0x3c, !PT ;  /* 0x0000000807087212 */ /* 0x000fe200078e3cff */
[----:B------:R-:W-:Y:S01]  /*2020*/  @!P4 IMAD.MOV.U32 R7, RZ, RZ, c[0x0][0x1a0] ;  /* 0x00006800ff07c624 */ /* 0x000fe200078e00ff */
[----:B------:R-:W-:Y:S01]  /*2030*/  LOP3.LUT R77, R77, 0xfffffe00, RZ, 0xc0, !PT ;  /* 0xfffffe004d4d7812 */ /* 0x000fe200078ec0ff */
[----:B------:R-:W-:Y:S01]  /*2040*/  @!P3 IMAD.MOV.U32 R10, RZ, RZ, c[0x0][0x1a4] ;  /* 0x00006900ff0ab624 */ /* 0x000fe200078e00ff */
[----:B------:R-:W-:-:S04]  /*2050*/  DEPBAR.LE SB0, 0x0 ;  /* 0x000080000000791a */ /* 0x000fc80000000000 */
[----:B------:R-:W-:Y:S01]  /*2060*/  BAR.SYNC.DEFER_BLOCKING 0x0 ;  /* 0x0000000000007b1d */ /* 0x000fe20000010000 */
[C---:B------:R-:W-:Y:S02]  /*2070*/  IMAD R161, R9.reuse, 0x200, R8 ;  /* 0x0000020009a17824 */ /* 0x040fe400078e0208 */
[----:B------:R-:W-:Y:S02]  /*2080*/  IMAD.SHL.U32 R9, R9, 0x8, RZ ;  /* 0x0000000809097824 */ /* 0x000fe400078e00ff */
[----:B------:R-:W-:Y:S02]  /*2090*/  @!P4 IMAD.MOV.U32 R8, RZ, RZ, c[0x0][0x1a4] ;  /* 0x00006900ff08c624 */ /* 0x000fe400078e00ff */
[----:B------:R-:W-:Y:S02]  /*20a0*/  @!P3 IMAD R10, R10, 0x60, RZ ;  /* 0x000000600a0ab824 */ /* 0x000fe400078e02ff */
[----:B------:R-:W-:Y:S02]  /*20b0*/  IMAD.SHL.U32 R161, R161, 0x2, RZ ;  /* 0x00000002a1a17824 */ /* 0x000fe400078e00ff */
[----:B------:R-:W-:-:S02]  /*20c0*/  @!P3 IMAD.IADD R11, R13, 0x1, R10 ;  /* 0x000000010d0bb824 */ /* 0x000fc400078e020a */
[----:B------:R-:W-:Y:S01]  /*20d0*/  @!P3 IMAD.MOV.U32 R10, RZ, RZ, R12 ;  /* 0x000000ffff0ab224 */ /* 0x000fe200078e000c */
[----:B------:R-:W-:Y:S01]  /*20e0*/  IADD3 R159, R161, 0x4020, RZ ;  /* 0x00004020a19f7810 */ /* 0x000fe20007ffe0ff */
[----:B------:R-:W-:Y:S01]  /*20f0*/  IMAD.IADD R168, R76, 0x1, -R81 ;  /* 0x000000014ca87824 */ /* 0x000fe200078e0a51 */
[----:B------:R-:W-:Y:S04]  /*2100*/  @P1 STS.128 [R169+0x8000], RZ ;  /* 0x008000ffa9001388 */ /* 0x000fe80000000c00 */
[----:B------:R-:W-:Y:S04]  /*2110*/  @P1 STS.128 [R169+0xa000], RZ ;  /* 0x00a000ffa9001388 */ /* 0x000fe80000000c00 */
[----:B------:R-:W-:Y:S01]  /*2120*/  @!PT LDS RZ, [RZ] ;  /* 0x00000000fffff984 */ /* 0x000fe20000000800 */
[----:B------:R-:W-:Y:S01]  /*2130*/  @!PT LDS RZ, [RZ] ;  /* 0x00000000fffff984 */ /* 0x000fe20000000800 */
[----:B------:R-:W-:Y:S01]  /*2140*/  @!PT LDS RZ, [RZ] ;  /* 0x00000000fffff984 */ /* 0x000fe20000000800 */
[----:B------:R3:W-:Y:S04]  /*2150*/  @!P1 LDGSTS.E.BYPASS.LTC128B.128 [R169+0x8000], [R164.64] ;  /* 0x08000000a4a99fae */ /* 0x0007e8000b901d46 */
[----:B------:R3:W-:Y:S01]  /*2160*/  @!P1 LDGSTS.E.BYPASS.LTC128B.128 [R169+0xa000], [R164.64+0x80] ;  /* 0x0a000080a4a99fae */ /* 0x0007e2000b901d46 */
[C---:B------:R-:W-:Y:S01]  /*2170*/  R2P PR, R4.reuse, 0x6 ;  /* 0x0000000604007804 */ /* 0x040fe20000000000 */
[----:B------:R-:W-:Y:S01]  /*2180*/  IMAD.SHL.U32 R4, R4, 0x40, RZ ;  /* 0x0000004004047824 */ /* 0x000fe200078e00ff */
[----:B--2---:R-:W-:Y:S01]  /*2190*/  @!P4 LEA R16, P0, R7, R164, 0x6 ;  /* 0x000000a40710c211 */ /* 0x004fe200078030ff */
[----:B------:R-:W-:Y:S02]  /*21a0*/  @P5 STS.128 [R169+0x8800], RZ ;  /* 0x008800ffa9005388 */ /* 0x000fe40000000c00 */
[----:B------:R-:W-:-:S02]  /*21b0*/  SEL R5, R5, 0xffffffe0, !P2 ;  /* 0xffffffe005057807 */ /* 0x000fc40005000000 */
[----:B------:R-:W-:Y:S01]  /*21c0*/  LOP3.LUT R4, R4, 0x1c0, RZ, 0xc0, !PT ;  /* 0x000001c004047812 */ /* 0x000fe200078ec0ff */
[----:B------:R-:W-:Y:S01]  /*21d0*/  @P5 STS.128 [R169+0xa800], RZ ;  /* 0x00a800ffa9005388 */ /* 0x000fe20000000c00 */
[----:B------:R-:W-:Y:S01]  /*21e0*/  @!P4 LEA.HI.X R17, R7, R165, R8, 0x6, P0 ;  /* 0x000000a50711c211 */ /* 0x000fe200000f3408 */
[----:B------:R-:W-:Y:S01]  /*21f0*/  IMAD R7, R78, 0x400, R77 ;  /* 0x000004004e077824 */ /* 0x000fe200078e024d */
[----:B------:R-:W-:Y:S01]  /*2200*/  LOP3.LUT R9, R4, 0x8, R9, 0xf8, !PT ;  /* 0x0000000804097812 */ /* 0x000fe200078ef809 */
[----:B------:R-:W-:Y:S01]  /*2210*/  @!PT LDS RZ, [RZ] ;  /* 0x00000000fffff984 */ /* 0x000fe20000000800 */
[----:B------:R-:W-:Y:S01]  /*2220*/  @!PT LDS RZ, [RZ] ;  /* 0x00000000fffff984 */ /* 0x000fe20000000800 */
[----:B------:R-:W-:Y:S01]  /*2230*/  @!PT LDS RZ, [RZ] ;  /* 0x00000000fffff984 */ /* 0x000fe20000000800 */
[----:B------:R2:W-:Y:S01]  /*2240*/  @!P5 LDGSTS.E.BYPASS.LTC128B.128 [R169+0x8800], [R14.64] ;  /* 0x088000000ea9dfae */ /* 0x0005e2000b901d46 */
[----:B------:R-:W-:-:S03]  /*2250*/  SHF.R.U32.HI R4, RZ, 0x3, R4 ;  /* 0x00000003ff047819 */ /* 0x000fc60000011604 */
[----:B------:R2:W-:Y:S01]  /*2260*/  @!P5 LDGSTS.E.BYPASS.LTC128B.128 [R169+0xa800], [R14.64+0x80] ;  /* 0x0a8000800ea9dfae */ /* 0x0005e2000b901d46 */
[----:B------:R-:W-:-:S03]  /*2270*/  LOP3.LUT R4, R9, R4, RZ, 0x3c, !PT ;  /* 0x0000000409047212 */ /* 0x000fc600078e3cff */
[----:B------:R-:W-:Y:S02]  /*2280*/  @P4 STS.128 [R169+0x9000], RZ ;  /* 0x009000ffa9004388 */ /* 0x000fe40000000c00 */
[----:B------:R-:W-:Y:S02]  /*2290*/  IMAD.IADD R162, R4, 0x1, R7 ;  /* 0x0000000104a27824 */ /* 0x000fe400078e0207 */
[----:B------:R-:W-:Y:S01]  /*22a0*/  @P4 STS.128 [R169+0xb000], RZ ;  /* 0x00b000ffa9004388 */ /* 0x000fe20000000c00 */
[----:B------:R-:W-:Y:S02]  /*22b0*/  IMAD.MOV.U32 R7, RZ, RZ, 0x10 ;  /* 0x00000010ff077424 */ /* 0x000fe400078e00ff */
[----:B------:R-:W-:Y:S01]  /*22c0*/  IMAD.SHL.U32 R162, R162, 0x2, RZ ;  /* 0x00000002a2a27824 */ /* 0x000fe200078e00ff */
[----:B------:R-:W-:Y:S01]  /*22d0*/  @!PT LDS RZ, [RZ] ;  /* 0x00000000fffff984 */ /* 0x000fe20000000800 */
[----:B------:R-:W-:Y:S01]  /*22e0*/  @!PT LDS RZ, [RZ] ;  /* 0x00000000fffff984 */ /* 0x000fe20000000800 */
[----:B------:R-:W-:Y:S01]  /*22f0*/  @!PT LDS RZ, [RZ] ;  /* 0x00000000fffff984 */ /* 0x000fe20000000800 */
[----:B------:R1:W-:Y:S02]  /*2300*/  @!P4 LDGSTS.E.BYPASS.LTC128B.128 [R169+0x9000], [R16.64] ;  /* 0x0900000010a9cfae */ /* 0x0003e4000b901d46 */
[----:B------:R-:W-:Y:S01]  /*2310*/  SEL R7, R7, 0xfffffff0, !P1 ;  /* 0xfffffff007077807 */ /* 0x000fe20004800000 */
[----:B------:R-:W-:Y:S01]  /*2320*/  IMAD R158, R5, 0x2, R162 ;  /* 0x00000002059e7824 */ /* 0x000fe200078e02a2 */
[----:B------:R2:W-:Y:S01]  /*2330*/  @!P4 LDGSTS.E.BYPASS.LTC128B.128 [R169+0xb000], [R16.64+0x80] ;  /* 0x0b00008010a9cfae */ /* 0x0005e2000b901d46 */
[----:B------:R-:W-:-:S02]  /*2340*/  R2P PR, R0, 0x6 ;  /* 0x0000000600007804 */ /* 0x000fc40000000000 */
[----:B------:R-:W-:Y:S01]  /*2350*/  IADD3 R0, R161, 0x4000, RZ ;  /* 0x00004000a1007810 */ /* 0x000fe20007ffe0ff */
[----:B------:R-:W-:Y:S01]  /*2360*/  @P3 STS.128 [R169+0x9800], RZ ;  /* 0x009800ffa9003388 */ /* 0x000fe20000000c00 */
[----:B------:R-:W-:-:S03]  /*2370*/  IMAD R160, R7, 0x2, R162 ;  /* 0x0000000207a07824 */ /* 0x000fc600078e02a2 */
[----:B------:R-:W-:Y:S01]  /*2380*/  @P3 STS.128 [R169+0xb800], RZ ;  /* 0x00b800ffa9003388 */ /* 0x000fe20000000c00 */
[----:B------:R-:W-:-:S03]  /*2390*/  IMAD R157, R5, 0x2, R160 ;  /* 0x00000002059d7824 */ /* 0x000fc600078e02a0 */
[----:B------:R-:W-:Y:S01]  /*23a0*/  @!PT LDS RZ, [RZ] ;  /* 0x00000000fffff984 */ /* 0x000fe20000000800 */
[----:B------:R-:W-:Y:S01]  /*23b0*/  @!PT LDS RZ, [RZ] ;  /* 0x00000000fffff984 */ /* 0x000fe20000000800 */
[----:B------:R-:W-:Y:S01]  /*23c0*/  @!PT LDS RZ, [RZ] ;  /* 0x00000000fffff984 */ /* 0x000fe20000000800 */
[----:B------:R3:W-:Y:S02]  /*23d0*/  @!P3 LDGSTS.E.BYPASS.LTC128B.128 [R169+0x9800], [R10.64] ;  /* 0x098000000aa9bfae */ /* 0x0007e4000b901d46 */
[----:B------:R-:W-:Y:S01]  /*23e0*/  @P1 IADD3 R159, R0, -0x20, RZ ;  /* 0xffffffe0009f1810 */ /* 0x000fe20007ffe0ff */
[----:B------:R-:W-:Y:S01]  /*23f0*/  IMAD.MOV.U32 R0, RZ, RZ, 0x40 ;  /* 0x00000040ff007424 */ /* 0x000fe200078e00ff */
[----:B------:R3:W-:Y:S02]  /*2400*/  @!P3 LDGSTS.E.BYPASS.LTC128B.128 [R169+0xb800], [R10.64+0x80] ;  /* 0x0b8000800aa9bfae */ /* 0x0007e4000b901d46 */
[C---:B------:R-:W-:Y:S02]  /*2410*/  IADD3 R151, R159.reuse, 0x800, RZ ;  /* 0x000008009f977810 */ /* 0x040fe40007ffe0ff */
[----:B------:R-:W-:Y:S01]  /*2420*/  LDSM.16.M88.4 R44, [R162] ;  /* 0x00000000a22c783b */ /* 0x000fe20000000200 */
[----:B------:R-:W-:Y:S02]  /*2430*/  SEL R0, R0, 0xffffffc0, !P2 ;  /* 0xffffffc000007807 */ /* 0x000fe40005000000 */
[C---:B------:R-:W-:Y:S01]  /*2440*/  IADD3 R150, R159.reuse, 0x1000, RZ ;  /* 0x000010009f967810 */ /* 0x040fe20007ffe0ff */
[----:B-1----:R-:W4:Y:S01]  /*2450*/  LDSM.16.M88.4 R20, [R161+0x4000] ;  /* 0x00400000a114783b */ /* 0x002f220000000200 */
[----:B------:R-:W-:Y:S01]  /*2460*/  IADD3 R149, R159, 0x1800, RZ ;  /* 0x000018009f957810 */ /* 0x000fe20007ffe0ff */
[----:B------:R-:W-:Y:S01]  /*2470*/  IMAD.IADD R155, R161, 0x1, R0 ;  /* 0x00000001a19b7824 */ /* 0x000fe200078e0200 */
[C---:B------:R-:W-:Y:S01]  /*2480*/  IADD3 R147, R159.reuse, 0x2000, RZ ;  /* 0x000020009f937810 */ /* 0x040fe20007ffe0ff */
[----:B--2---:R-:W1:Y:S01]  /*2490*/  LDSM.16.M88.4 R12, [R161+0x4800] ;  /* 0x00480000a10c783b */ /* 0x004e620000000200 */
[----:B------:R-:W-:Y:S01]  /*24a0*/  IMAD.IADD R148, R0, 0x1, R159 ;  /* 0x0000000100947824 */ /* 0x000fe200078e029f */
[----:B------:R-:W-:Y:S01]  /*24b0*/  IADD3 R146, R159, 0x2800, RZ ;  /* 0x000028009f927810 */ /* 0x000fe20007ffe0ff */
[----:B------:R-:W-:Y:S01]  /*24c0*/  IMAD.IADD R0, R77, 0x1, R4 ;  /* 0x000000014d007824 */ /* 0x000fe200078e0204 */
[----:B------:R-:W3:Y:S01]  /*24d0*/  LDSM.16.M88.4 R68, [R161+0x5000] ;  /* 0x00500000a144783b */ /* 0x000ee20000000200 */
[----:B------:R-:W-:-:S02]  /*24e0*/  IADD3 R145, R159, 0x3000, RZ ;  /* 0x000030009f917810 */ /* 0x000fc40007ffe0ff */
[----:B------:R-:W-:Y:S01]  /*24f0*/  IADD3 R144, R159, 0x3800, RZ ;  /* 0x000038009f907810 */ /* 0x000fe20007ffe0ff */
[----:B------:R-:W2:Y:S04]  /*2500*/  LDSM.16.M88.4 R36, [R161+0x5800] ;  /* 0x00580000a124783b */ /* 0x000ea80000000200 */
[----:B------:R-:W-:Y:S04]  /*2510*/  LDSM.16.M88.4 R56, [R160] ;  /* 0x00000000a038783b */ /* 0x000fe80000000200 */
[----:B------:R-:W2:Y:S04]  /*2520*/  LDSM.16.M88.4 R32, [R159] ;  /* 0x000000009f20783b */ /* 0x000ea80000000200 */
[----:B------:R-:W2:Y:S04]  /*2530*/  LDSM.16.M88.4 R28, [R159+0x800] ;  /* 0x000800009f1c783b */ /* 0x000ea80000000200 */
[----:B------:R-:W2:Y:S04]  /*2540*/  LDSM.16.M88.4 R60, [R159+0x1000] ;  /* 0x001000009f3c783b */ /* 0x000ea80000000200 */
[----:B------:R-:W2:Y:S04]  /*2550*/  LDSM.16.M88.4 R52, [R159+0x1800] ;  /* 0x001800009f34783b */ /* 0x000ea80000000200 */
[----:B------:R-:W-:Y:S01]  /*2560*/  LDSM.16.M88.4 R40, [R158] ;  /* 0x000000009e28783b */ /* 0x000fe20000000200 */
[C---:B----4-:R-:W-:Y:S03]  /*2570*/  HMMA.16816.F32 R24, R44.reuse, R20, RZ ;  /* 0x000000142c18723c */ /* 0x050fe600000018ff */
[----:B------:R-:W-:Y:S04]  /*2580*/  LDSM.16.M88.4 R72, [R155+0x5800] ;  /* 0x005800009b48783b */ /* 0x000fe80000000200 */
[----:B------:R-:W-:Y:S01]  /*2590*/  LDSM.16.M88.4 R64, [R157] ;  /* 0x000000009d40783b */ /* 0x000fe20000000200 */
[C---:B-1----:R-:W-:Y:S03]  /*25a0*/  HMMA.16816.F32 R16, R44.reuse, R12, RZ ;  /* 0x0000000c2c10723c */ /* 0x042fe600000018ff */
[----:B------:R-:W0:Y:S05]  /*25b0*/  LDGDEPBAR ;  /* 0x00000000000079af */ /* 0x000e2a0000000000 */
[C---:B------:R-:W-:Y:S08]  /*25c0*/  HMMA.16816.F32 R20, R44.reuse, R22, RZ ;  /* 0x000000162c14723c */ /* 0x040ff000000018ff */
[C---:B------:R-:W-:Y:S08]  /*25d0*/  HMMA.16816.F32 R12, R44.reuse, R14, RZ ;  /* 0x0000000e2c0c723c */ /* 0x040ff000000018ff */
[C---:B---3--:R-:W-:Y:S08]  /*25e0*/  HMMA.16816.F32 R8, R44.reuse, R68, RZ ;  /* 0x000000442c08723c */ /* 0x048ff000000018ff */
[C---:B------:R-:W-:Y:S08]  /*25f0*/  HMMA.16816.F32 R68, R44.reuse, R70, RZ ;  /* 0x000000462c44723c */ /* 0x040ff000000018ff */
[C---:B--2---:R-:W-:Y:S08]  /*2600*/  HMMA.16816.F32 R48, R44.reuse, R36, RZ ;  /* 0x000000242c30723c */ /* 0x044ff000000018ff */
[----:B------:R-:W-:Y:S01]  /*2610*/  HMMA.16816.F32 R44, R44, R38, RZ ;  /* 0x000000262c2c723c */ /* 0x000fe200000018ff */
[----:B------:R-:W1:Y:S07]  /*2620*/  LDSM.16.M88.4 R36, [R155+0x4000] ;  /* 0x004000009b24783b */ /* 0x000e6e0000000200 */
        /* <DEDUP_REMOVED lines=8> */
[----:B------:R-:W4:Y:S07]  /*26b0*/  LDSM.16.M88.4 R60, [R148] ;  /* 0x00000000943c783b */ /* 0x000f2e0000000200 */
[C---:B------:R-:W-:Y:S08]  /*26c0*/  HMMA.16816.F32 R48, R56.reuse, R52, R48 ;  /* 0x000000343830723c */ /* 0x040ff00000001830 */
[----:B------:R-:W-:Y:S01]  /*26d0*/  HMMA.16816.F32 R52, R56, R54, R44 ;  /* 0x000000363834723c */ /* 0x000fe2000000182c */
[----:B------:R-:W4:Y:S04]  /*26e0*/  LDSM.16.M88.4 R56, [R148+0x1000] ;  /* 0x001000009438783b */ /* 0x000f280000000200 */
[----:B------:R-:W4:Y:S03]  /*26f0*/  LDSM.16.M88.4 R44, [R148+0x800] ;  /* 0x00080000942c783b */ /* 0x000f260000000200 */
[C---:B-1----:R-:W-:Y:S08]  /*2700*/  HMMA.16816.F32 R24, R40.reuse, R36, R24 ;  /* 0x000000242818723c */ /* 0x042ff00000001818 */
        /* <DEDUP_REMOVED lines=11> */
[----:B------:R-:W1:Y:S03]  /*27c0*/  LDSM.16.M88.4 R72, [R161+0x7000] ;  /* 0x00700000a148783b */ /* 0x000e660000000200 */
[C---:B----4-:R-:W-:Y:S08]  /*27d0*/  HMMA.16816.F32 R24, R64.reuse, R60, R24 ;  /* 0x0000003c4018723c */ /* 0x050ff00000001818 */
[C---:B------:R-:W-:Y:S01]  /*27e0*/  HMMA.16816.F32 R20, R64.reuse, R62, R20 ;  /* 0x0000003e4014723c */ /* 0x040fe20000001814 */
[----:B------:R-:W4:Y:S07]  /*27f0*/  LDSM.16.M88.4 R60, [R161+0x7800] ;  /* 0x00780000a13c783b */ /* 0x000f2e0000000200 */
[C---:B------:R-:W-:Y:S08]  /*2800*/  HMMA.16816.F32 R8, R64.reuse, R56, R8 ;  /* 0x000000384008723c */ /* 0x040ff00000001808 */
[C---:B------:R-:W-:Y:S08]  /*2810*/  HMMA.16816.F32 R68, R64.reuse, R58, R68 ;  /* 0x0000003a4044723c */ /* 0x040ff00000001844 */
[C---:B------:R-:W-:Y:S08]  /*2820*/  HMMA.16816.F32 R16, R64.reuse, R44, R16 ;  /* 0x0000002c4010723c */ /* 0x040ff00000001810 */
[C---:B------:R-:W-:Y:S01]  /*2830*/  HMMA.16816.F32 R12, R64.reuse, R46, R12 ;  /* 0x0000002e400c723c */ /* 0x040fe2000000180c */
[----:B------:R-:W-:Y:S07]  /*2840*/  LDSM.16.M88.4 R44, [R159+0x2000] ;  /* 0x002000009f2c783b */ /* 0x000fee0000000200 */
[C---:B-1----:R-:W-:Y:S01]  /*2850*/  HMMA.16816.F32 R56, R64.reuse, R36, R48 ;  /* 0x000000244038723c */ /* 0x042fe20000001830 */
[----:B------:R-:W1:Y:S07]  /*2860*/  LDSM.16.M88.4 R48, [R160+0x2000] ;  /* 0x00200000a030783b */ /* 0x000e6e0000000200 */
        /* <DEDUP_REMOVED lines=8> */
[----:B------:R-:W-:Y:S07]  /*28f0*/  LDSM.16.M88.4 R40, [R155+0x6000] ;  /* 0x006000009b28783b */ /* 0x000fee0000000200 */
[C---:B------:R-:W-:Y:S08]  /*2900*/  HMMA.16816.F32 R8, R32.reuse, R72, R8 ;  /* 0x000000482008723c */ /* 0x040ff00000001808 */
[C---:B------:R-:W-:Y:S08]  /*2910*/  HMMA.16816.F32 R68, R32.reuse, R74, R68 ;  /* 0x0000004a2044723c */ /* 0x040ff00000001844 */
[C---:B----4-:R-:W-:Y:S08]  /*2920*/  HMMA.16816.F32 R56, R32.reuse, R60, R56 ;  /* 0x0000003c2038723c */ /* 0x050ff00000001838 */
[----:B------:R-:W-:Y:S01]  /*2930*/  HMMA.16816.F32 R52, R32, R62, R52 ;  /* 0x0000003e2034723c */ /* 0x000fe20000001834 */
[----:B------:R-:W3:Y:S04]  /*2940*/  LDSM.16.M88.4 R32, [R158+0x2000] ;  /* 0x002000009e20783b */ /* 0x000ee80000000200 */
[----:B------:R-:W4:Y:S03]  /*2950*/  LDSM.16.M88.4 R60, [R159+0x3800] ;  /* 0x003800009f3c783b */ /* 0x000f260000000200 */
[C---:B-1----:R-:W-:Y:S08]  /*2960*/  HMMA.16816.F32 R24, R48.reuse, R44, R24 ;  /* 0x0000002c3018723c */ /* 0x042ff00000001818 */
[C---:B------:R-:W-:Y:S01]  /*2970*/  HMMA.16816.F32 R20, R48.reuse, R46, R20 ;  /* 0x0000002e3014723c */ /* 0x040fe20000001814 */
[----:B------:R-:W1:Y:S07]  /*2980*/  LDSM.16.M88.4 R44, [R155+0x7000] ;  /* 0x007000009b2c783b */ /* 0x000e6e0000000200 */
[C---:B--2---:R-:W-:Y:S08]  /*2990*/  HMMA.16816.F32 R16, R48.reuse, R28, R16 ;  /* 0x0000001c3010723c */ /* 0x044ff00000001810 */
[C---:B------:R-:W-:Y:S08]  /*29a0*/  HMMA.16816.F32 R8, R48.reuse, R36, R8 ;  /* 0x000000243008723c */ /* 0x040ff00000001808 */
[C---:B------:R-:W-:Y:S08]  /*29b0*/  HMMA.16816.F32 R68, R48.reuse, R38, R68 ;  /* 0x000000263044723c */ /* 0x040ff00000001844 */
[----:B------:R-:W-:Y:S01]  /*29c0*/  HMMA.16816.F32 R12, R48, R30, R12 ;  /* 0x0000001e300c723c */ /* 0x000fe2000000180c */
[----:B------:R-:W-:Y:S07]  /*29d0*/  LDSM.16.M88.4 R28, [R148+0x2000] ;  /* 0x00200000941c783b */ /* 0x000fee0000000200 */
[C---:B---3--:R-:W-:Y:S01]  /*29e0*/  HMMA.16816.F32 R36, R32.reuse, R64, R16 ;  /* 0x000000402024723c */ /* 0x048fe20000001810 */
[----:B------:R-:W2:Y:S07]  /*29f0*/  LDSM.16.M88.4 R16, [R157+0x2000] ;  /* 0x002000009d10783b */ /* 0x000eae0000000200 */
[----:B------:R-:W-:Y:S08]  /*2a00*/  HMMA.16816.F32 R24, R32, R40, R24 ;  /* 0x000000282018723c */ /* 0x000ff00000001818 */
[C---:B----4-:R-:W-:Y:S07]  /*2a10*/  HMMA.16816.F32 R56, R48.reuse, R60, R56 ;  /* 0x0000003c3038723c */ /* 0x050fee0000001838 */
[----:B------:R-:W-:Y:S01]  /*2a20*/  IMAD R61, R78, 0x10, R80 ;  /* 0x000000104e3d7824 */ /* 0x000fe200078e0250 */
[----:B------:R-:W-:Y:S01]  /*2a30*/  HMMA.16816.F32 R52, R48, R62, R52 ;  /* 0x0000003e3034723c */ /* 0x000fe20000001834 */
[----:B------:R-:W-:Y:S07]  /*2a40*/  LDSM.16.M88.4 R48, [R148+0x2800] ;  /* 0x002800009430783b */ /* 0x000fee0000000200 */
[C---:B------:R-:W-:Y:S01]  /*2a50*/  HMMA.16816.F32 R40, R32.reuse, R42, R20 ;  /* 0x0000002a2028723c */ /* 0x040fe20000001814 */
[----:B------:R-:W3:Y:S07]  /*2a60*/  LDSM.16.M88.4 R20, [R155+0x7800] ;  /* 0x007800009b14783b */ /* 0x000eee0000000200 */
[C---:B-1----:R-:W-:Y:S07]  /*2a70*/  HMMA.16816.F32 R8, R32.reuse, R44, R8 ;  /* 0x0000002c2008723c */ /* 0x042fee0000001808 */
[----:B------:R-:W-:Y:S01]  /*2a80*/  SHF.R.S32.HI R45, RZ, 0x1f, R168 ;  /* 0x0000001fff2d7819 */ /* 0x000fe200000114a8 */
[----:B------:R-:W-:Y:S03]  /*2a90*/  HMMA.16816.F32 R68, R32, R46, R68 ;  /* 0x0000002e2044723c */ /* 0x000fe60000001844 */
[----:B------:R-:W-:-:S02]  /*2aa0*/  LEA.HI R168, R45, R168, RZ, 0x2 ;  /* 0x000000a82da87211 */ /* 0x000fc400078f10ff */
[----:B------:R-:W1:Y:S02]  /*2ab0*/  LDSM.16.M88.4 R44, [R148+0x3000] ;  /* 0x00300000942c783b */ /* 0x000e640000000200 */
[----:B------:R-:W-:Y:S01]  /*2ac0*/  SHF.R.S32.HI R168, RZ, 0x2, R168 ;  /* 0x00000002ffa87819 */ /* 0x000fe200000114a8 */
[----:B------:R-:W-:Y:S03]  /*2ad0*/  HMMA.16816.F32 R12, R32, R66, R12 ;  /* 0x00000042200c723c */ /* 0x000fe6000000180c */
[----:B------:R-:W-:-:S04]  /*2ae0*/  IADD3 R61, R61, 0x1, R168 ;  /* 0x000000013d3d7810 */ /* 0x000fc80007ffe0a8 */
[----:B------:R-:W-:Y:S01]  /*2af0*/  IADD3 R61, R6, R61, -R79 ;  /* 0x0000003d063d7210 */ /* 0x000fe20007ffe84f */
[----:B--2---:R-:W-:Y:S03]  /*2b00*/  HMMA.16816.F32 R40, R16, R30, R40 ;  /* 0x0000001e1028723c */ /* 0x004fe60000001828 */
[----:B------:R-:W-:Y:S02]  /*2b10*/  IADD3 R181, R61, c[0x0][0x2e8], RZ ;  /* 0x0000ba003db57a10 */ /* 0x000fe40007ffe0ff */
[----:B------:R-:W2:Y:S01]  /*2b20*/  LDSM.16.M88.4 R60, [R148+0x3800] ;  /* 0x00380000943c783b */ /* 0x000ea20000000200 */
[----:B------:R-:W-:-:S04]  /*2b30*/  DEPBAR.LE SB0, 0x0 ;  /* 0x000080000000791a */ /* 0x000fc80000000000 */
[----:B---3--:R-:W-:Y:S07]  /*2b40*/  HMMA.16816.F32 R56, R32, R20, R56 ;  /* 0x000000142038723c */ /* 0x008fee0000001838 */
[C---:B------:R-:W-:Y:S01]  /*2b50*/  IADD3 R21, R181.reuse, 0x8, RZ ;  /* 0x00000008b5157810 */ /* 0x040fe20007ffe0ff */
[----:B------:R-:W-:Y:S01]  /*2b60*/  HMMA.16816.F32 R36, R16, R48, R36 ;  /* 0x000000301024723c */ /* 0x000fe20000001824 */
[-C--:B------:R-:W-:Y:S02]  /*2b70*/  IMNMX R181, R181, R6.reuse, PT ;  /* 0x00000006b5b57217 */ /* 0x080fe40003800200 */
[----:B------:R-:W-:-:S04]  /*2b80*/  IMNMX R180, R21, R6, PT ;  /* 0x0000000615b47217 */ /* 0x000fc80003800200 */
[----:B------:R-:W-:Y:S01]  /*2b90*/  IMAD.IADD R48, R3, 0x1, R182 ;  /* 0x0000000103307824 */ /* 0x000fe200078e02b6 */
[C---:B------:R-:W-:Y:S04]  /*2ba0*/  HMMA.16816.F32 R12, R16.reuse, R50, R12 ;  /* 0x00000032100c723c */ /* 0x040fe8000000180c */
[C---:B------:R-:W-:Y:S02]  /*2bb0*/  IADD3 R6, R48.reuse, 0x1, RZ ;  /* 0x0000000130067810 */ /* 0x040fe40007ffe0ff */
[C---:B------:R-:W-:Y:S02]  /*2bc0*/  IADD3 R20, R48.reuse, 0x8, RZ ;  /* 0x0000000830147810 */ /* 0x040fe40007ffe0ff */
[----:B-1----:R-:W-:Y:S01]  /*2bd0*/  HMMA.16816.F32 R8, R16, R44, R8 ;  /* 0x0000002c1008723c */ /* 0x002fe20000001808 */
[----:B------:R-:W-:-:S02]  /*2be0*/  IADD3 R4, R48, 0x9, RZ ;  /* 0x0000000930047810 */ /* 0x000fc40007ffe0ff */
[CC--:B------:R-:W-:Y:S02]  /*2bf0*/  ISETP.GE.AND P1, PT, R6.reuse, R181.reuse, PT ;  /* 0x000000b50600720c */ /* 0x0c0fe40003f26270 */
[-C--:B------:R-:W-:Y:S02]  /*2c00*/  ISETP.GE.AND P3, PT, R6, R180.reuse, PT ;  /* 0x000000b40600720c */ /* 0x080fe40003f66270 */
[CC--:B------:R-:W-:Y:S01]  /*2c10*/  ISETP.GE.AND P5, PT, R20.reuse, R181.reuse, PT ;  /* 0x000000b51400720c */ /* 0x0c0fe20003fa6270 */
[----:B------:R-:W-:Y:S01]  /*2c20*/  HMMA.16816.F32 R52, R32, R22, R52 ;  /* 0x000000162034723c */ /* 0x000fe20000001834 */
[----:B------:R-:W-:Y:S02]  /*2c30*/  ISETP.GE.AND P2, PT, R20, R180, PT ;  /* 0x000000b41400720c */ /* 0x000fe40003f46270 */
[----:B------:R-:W-:Y:S02]  /*2c40*/  IADD3 R6, R48, 0x10, RZ ;  /* 0x0000001030067810 */ /* 0x000fe40007ffe0ff */
[----:B------:R-:W-:-:S02]  /*2c50*/  ISETP.GE.AND P4, PT, R4, R181, PT ;  /* 0x000000b50400720c */ /* 0x000fc40003f86270 */
[-C--:B------:R-:W-:Y:S01]  /*2c60*/  ISETP.GE.AND P0, PT, R4, R180.reuse, PT ;  /* 0x000000b40400720c */ /* 0x080fe20003f06270 */
[C---:B------:R-:W-:Y:S01]  /*2c70*/  HMMA.16816.F32 R68, R16.reuse, R46, R68 ;  /* 0x0000002e1044723c */ /* 0x040fe20000001844 */
[----:B------:R-:W-:Y:S02]  /*2c80*/  FSEL R49, R40, -INF , !P5 ;  /* 0xff80000028317808 */ /* 0x000fe40006800000 */
[----:B------:R-:W-:Y:S02]  /*2c90*/  FSEL R42, R42, -INF , !P2 ;  /* 0xff8000002a2a7808 */ /* 0x000fe40005000000 */
[----:B------:R-:W-:Y:S02]  /*2ca0*/  IADD3 R20, R48, 0x11, RZ ;  /* 0x0000001130147810 */ /* 0x000fe40007ffe0ff */
[C---:B------:R-:W-:Y:S01]  /*2cb0*/  ISETP.GE.AND P5, PT, R6.reuse, R181, PT ;  /* 0x000000b50600720c */ /* 0x040fe20003fa6270 */
[----:B--2---:R-:W-:Y:S01]  /*2cc0*/  HMMA.16816.F32 R56, R16, R60, R56 ;  /* 0x0000003c1038723c */ /* 0x004fe20000001838 */
[----:B------:R-:W-:-:S02]  /*2cd0*/  ISETP.GE.AND P2, PT, R6, R180, PT ;  /* 0x000000b40600720c */ /* 0x000fc40003f46270 */
[----:B------:R-:W-:Y:S02]  /*2ce0*/  IADD3 R6, R48, 0x18, RZ ;  /* 0x0000001830067810 */ /* 0x000fe40007ffe0ff */
[----:B------:R-:W-:Y:S02]  /*2cf0*/  FSEL R41, R41, -INF , !P4 ;  /* 0xff80000029297808 */ /* 0x000fe40006000000 */
[----:B------:R-:W-:Y:S01]  /*2d00*/  FSEL R4, R43, -INF , !P0 ;  /* 0xff8000002b047808 */ /* 0x000fe20004000000 */
[----:B------:R-:W-:Y:S01]  /*2d10*/  HMMA.16816.F32 R24, R16, R28, R24 ;  /* 0x0000001c1018723c */ /* 0x000fe20000001818 */
[C---:B------:R-:W-:Y:S02]  /*2d20*/  ISETP.GE.AND P4, PT, R20.reuse, R181, PT ;  /* 0x000000b51400720c */ /* 0x040fe40003f86270 */
[----:B------:R-:W-:Y:S02]  /*2d30*/  ISETP.GE.AND P0, PT, R20, R180, PT ;  /* 0x000000b41400720c */ /* 0x000fe40003f06270 */
[----:B------:R-:W-:-:S02]  /*2d40*/  FSEL R23, R36, -INF , !P5 ;  /* 0xff80000024177808 */ /* 0x000fc40006800000 */
[----:B------:R-:W-:Y:S01]  /*2d50*/  FSEL R22, R38, -INF , !P2 ;  /* 0xff80000026167808 */ /* 0x000fe20005000000 */
[----:B------:R-:W-:Y:S01]  /*2d60*/  HMMA.16816.F32 R52, R16, R62, R52 ;  /* 0x0000003e1034723c */ /* 0x000fe20000001834 */
[----:B------:R-:W-:Y:S01]  /*2d70*/  IADD3 R21, R48, 0x19, RZ ;  /* 0x0000001930157810 */ /* 0x000fe20007ffe0ff */
[----:B------:R-:W-:Y:S01]  /*2d80*/  BAR.SYNC.DEFER_BLOCKING 0x0 ;  /* 0x0000000000007b1d */ /* 0x000fe20000010000 */
[C---:B------:R-:W-:Y:S02]  /*2d90*/  ISETP.GE.AND P5, PT, R6.reuse, R181, PT ;  /* 0x000000b50600720c */ /* 0x040fe40003fa6270 */
[----:B------:R-:W-:Y:S02]  /*2da0*/  ISETP.GE.AND P2, PT, R6, R180, PT ;  /* 0x000000b40600720c */ /* 0x000fe40003f46270 */
[----:B------:R-:W-:Y:S02]  /*2db0*/  IADD3 R6, R48, 0x20, RZ ;  /* 0x0000002030067810 */ /* 0x000fe40007ffe0ff */
[----:B------:R-:W-:-:S02]  /*2dc0*/  FSEL R65, R37, -INF , !P4 ;  /* 0xff80000025417808 */ /* 0x000fc40006000000 */
[----:B------:R-:W-:Y:S02]  /*2dd0*/  FSEL R20, R39, -INF , !P0 ;  /* 0xff80000027147808 */ /* 0x000fe40004000000 */
[CC--:B------:R-:W-:Y:S02]  /*2de0*/  ISETP.GE.AND P4, PT, R21.reuse, R181.reuse, PT ;  /* 0x000000b51500720c */ /* 0x0c0fe40003f86270 */
[----:B------:R-:W-:Y:S02]  /*2df0*/  ISETP.GE.AND P0, PT, R21, R180, PT ;  /* 0x000000b41500720c */ /* 0x000fe40003f06270 */
        /* <DEDUP_REMOVED lines=8> */
[----:B------:R-:W-:-:S02]  /*2e80*/  IADD3 R8, R48, 0x29, RZ ;  /* 0x0000002930087810 */ /* 0x000fc40007ffe0ff */
[----:B------:R-:W-:Y:S02]  /*2e90*/  FSEL R35, R9, -INF , !P4 ;  /* 0xff80000009237808 */ /* 0x000fe40006000000 */
[----:B------:R-:W-:Y:S02]  /*2ea0*/  FSEL R128, R11, -INF , !P0 ;  /* 0xff8000000b807808 */ /* 0x000fe40004000000 */
[----:B------:R-:W-:Y:S02]  /*2eb0*/  FSEL R14, R14, -INF , !P2 ;  /* 0xff8000000e0e7808 */ /* 0x000fe40005000000 */
[C---:B------:R-:W-:Y:S02]  /*2ec0*/  ISETP.GE.AND P4, PT, R8.reuse, R181, PT ;  /* 0x000000b50800720c */ /* 0x040fe40003f86270 */
[-C--:B------:R-:W-:Y:S02]  /*2ed0*/  ISETP.GE.AND P0, PT, R8, R180.reuse, PT ;  /* 0x000000b40800720c */ /* 0x080fe40003f06270 */
[----:B------:R-:W-:-:S02]  /*2ee0*/  ISETP.GE.AND P2, PT, R6, R180, PT ;  /* 0x000000b40600720c */ /* 0x000fc40003f46270 */
[C---:B------:R-:W-:Y:S02]  /*2ef0*/  IADD3 R8, R48.reuse, 0x31, RZ ;  /* 0x0000003130087810 */ /* 0x040fe40007ffe0ff */
[----:B------:R-:W-:Y:S02]  /*2f00*/  IADD3 R6, R48, 0x28, RZ ;  /* 0x0000002830067810 */ /* 0x000fe40007ffe0ff */
[----:B------:R-:W-:Y:S02]  /*2f10*/  FSEL R140, R71, -INF , !P0 ;  /* 0xff800000478c7808 */ /* 0x000fe40004000000 */
[----:B------:R-:W-:Y:S02]  /*2f20*/  FSEL R30, R10, -INF , !P2 ;  /* 0xff8000000a1e7808 */ /* 0x000fe40005000000 */
[----:B------:R-:W-:Y:S02]  /*2f30*/  ISETP.GE.AND P0, PT, R8, R180, PT ;  /* 0x000000b40800720c */ /* 0x000fe40003f06270 */
[----:B------:R-:W-:-:S02]  /*2f40*/  ISETP.GE.AND P5, PT, R6, R181, PT ;  /* 0x000000b50600720c */ /* 0x000fc40003fa6270 */
[----:B------:R-:W-:Y:S02]  /*2f50*/  ISETP.GE.AND P2, PT, R6, R180, PT ;  /* 0x000000b40600720c */ /* 0x000fe40003f46270 */
[----:B------:R-:W-:Y:S02]  /*2f60*/  IADD3 R6, R48, 0x30, RZ ;  /* 0x0000003030067810 */ /* 0x000fe40007ffe0ff */
[----:B------:R-:W-:Y:S02]  /*2f70*/  FSEL R134, R59, -INF , !P0 ;  /* 0xff8000003b867808 */ /* 0x000fe40004000000 */
[----:B------:R-:W-:Y:S02]  /*2f80*/  FSEL R29, R68, -INF , !P5 ;  /* 0xff800000441d7808 */ /* 0x000fe40006800000 */
[----:B------:R-:W-:Y:S02]  /*2f90*/  FSEL R130, R70, -INF , !P2 ;  /* 0xff80000046827808 */ /* 0x000fe40005000000 */
[----:B------:R-:W-:-:S02]  /*2fa0*/  ISETP.GT.AND P0, PT, R171, 0x1, PT ;  /* 0x00000001ab00780c */ /* 0x000fc40003f04270 */
[CC--:B------:R-:W-:Y:S02]  /*2fb0*/  ISETP.GE.AND P5, PT, R6.reuse, R181.reuse, PT ;  /* 0x000000b50600720c */ /* 0x0c0fe40003fa6270 */
[----:B------:R-:W-:Y:S02]  /*2fc0*/  ISETP.GE.AND P2, PT, R6, R180, PT ;  /* 0x000000b40600720c */ /* 0x000fe40003f46270 */
[----:B------:R-:W-:Y:S02]  /*2fd0*/  IADD3 R6, R48, 0x38, RZ ;  /* 0x0000003830067810 */ /* 0x000fe40007ffe0ff */
[----:B------:R-:W-:Y:S02]  /*2fe0*/  FSEL R139, R56, -INF , !P5 ;  /* 0xff800000388b7808 */ /* 0x000fe40006800000 */
[----:B------:R-:W-:Y:S02]  /*2ff0*/  FSEL R136, R58, -INF , !P2 ;  /* 0xff8000003a887808 */ /* 0x000fe40005000000 */
[----:B------:R-:W-:-:S02]  /*3000*/  ISETP.GE.AND P5, PT, R6, R181, PT ;  /* 0x000000b50600720c */ /* 0x000fc40003fa6270 */
[----:B------:R-:W-:Y:S02]  /*3010*/  ISETP.GE.AND P2, PT, R6, R180, PT ;  /* 0x000000b40600720c */ /* 0x000fe40003f46270 */
[----:B------:R-:W-:Y:S02]  /*3020*/  FSEL R31, R69, -INF , !P4 ;  /* 0xff800000451f7808 */ /* 0x000fe40006000000 */
[----:B------:R-:W-:Y:S02]  /*3030*/  FSEL R25, R25, -INF , !P1 ;  /* 0xff80000019197808 */ /* 0x000fe40004800000 */
[----:B------:R-:W-:Y:S02]  /*3040*/  FSEL R6, R27, -INF , !P3 ;  /* 0xff8000001b067808 */ /* 0x000fe40005800000 */
[-C--:B------:R-:W-:Y:S02]  /*3050*/  ISETP.GE.AND P4, PT, R8, R181.reuse, PT ;  /* 0x000000b50800720c */ /* 0x080fe40003f86270 */
[----:B------:R-:W-:-:S02]  /*3060*/  ISETP.GE.AND P1, PT, R48, R181, PT ;  /* 0x000000b53000720c */ /* 0x000fc40003f26270 */
[C---:B------:R-:W-:Y:S02]  /*3070*/  ISETP.GE.AND P3, PT, R48.reuse, R180, PT ;  /* 0x000000b43000720c */ /* 0x040fe40003f66270 */
[----:B------:R-:W-:Y:S02]  /*3080*/  IADD3 R48, R48, 0x39, RZ ;  /* 0x0000003930307810 */ /* 0x000fe40007ffe0ff */
[----:B------:R-:W-:Y:S02]  /*3090*/  FSEL R137, R57, -INF , !P4 ;  /* 0xff80000039897808 */ /* 0x000fe40006000000 */
[----:B------:R-:W-:Y:S02]  /*30a0*/  FSEL R24, R24, -INF , !P1 ;  /* 0xff80000018187808 */ /* 0x000fe40004800000 */
[----:B------:R-:W-:Y:S02]  /*30b0*/  FSEL R26, R26, -INF , !P3 ;  /* 0xff8000001a1a7808 */ /* 0x000fe40005800000 */
[----:B------:R-:W-:-:S02]  /*30c0*/  ISETP.GE.AND P4, PT, R48, R181, PT ;  /* 0x000000b53000720c */ /* 0x000fc40003f86270 */
[----:B------:R-:W-:Y:S02]  /*30d0*/  ISETP.GE.AND P1, PT, R48, R180, PT ;  /* 0x000000b43000720c */ /* 0x000fe40003f26270 */
[----:B------:R-:W-:Y:S02]  /*30e0*/  @!P0 LEA R174, P3, R102, c[0x0][0x168], 0x1 ;  /* 0x00005a0066ae8a11 */ /* 0x000fe400078608ff */
[----:B------:R-:W-:Y:S02]  /*30f0*/  FSEL R135, R52, -INF , !P5 ;  /* 0xff80000034877808 */ /* 0x000fe40006800000 */
[----:B------:R-:W-:Y:S02]  /*3100*/  FSEL R132, R54, -INF , !P2 ;  /* 0xff80000036847808 */ /* 0x000fe40005000000 */
[----:B------:R-:W-:Y:S02]  /*3110*/  FSEL R133, R53, -INF , !P4 ;  /* 0xff80000035857808 */ /* 0x000fe40006000000 */
[----:B------:R-:W-:-:S02]  /*3120*/  FSEL R126, R55, -INF , !P1 ;  /* 0xff800000377e7808 */ /* 0x000fc40004800000 */
[----:B------:R-:W-:Y:S01]  /*3130*/  @!P0 LEA.HI.X R175, R102, c[0x0][0x16c], R103, 0x1, P3 ;  /* 0x00005b0066af8a11 */ /* 0x000fe200018f0c67 */
        /* <DEDUP_REMOVED lines=59> */
.L_x_6479:
[----:B------:R-:W-:-:S04]  /*34f0*/  LEA R3, -R2, RZ, 0x6 ;  /* 0x000000ff02037211 */ /* 0x000fc800078e31ff */
[----:B------:R-:W-:Y:S02]  /*3500*/  SHF.R.S32.HI R8, RZ, 0x1f, R3 ;  /* 0x0000001fff087819 */ /* 0x000fe40000011403 */
.L_x_6480:
        /* <DEDUP_REMOVED lines=10> */
[----:B------:R-:W-:Y:S01]  /*35b0*/  IADD3 R18, P0, R10, R3, RZ ;  /* 0x000000030a127210 */ /* 0x000fe20007f1e0ff */
        /* <DEDUP_REMOVED lines=13> */
[----:B------:R-:W0:Y:S02]  /*3690*/  LDGDEPBAR ;  /* 0x00000000000079af */ /* 0x000e240000000000 */
.L_x_6478:
        /* <DEDUP_REMOVED lines=58> */
[--C-:B------:R-:W-:Y:S01]  /*3a40*/  FFMA.FTZ R115, R25, c[0x0][0x23c], -R138.reuse ;  /* 0x00008f0019737a23 */ /* 0x100fe2000001088a */
[----:B------:R-:W-:Y:S01]  /*3a50*/  ISETP.GE.AND P0, PT, R171, 0x2, PT ;  /* 0x00000002ab00780c */ /* 0x000fe20003f06270 */
[--C-:B------:R-:W-:Y:S02]  /*3a60*/  FFMA.FTZ R114, R49, c[0x0][0x23c], -R138.reuse ;  /* 0x00008f0031727a23 */ /* 0x100fe4000001088a */
[----:B------:R-:W-:Y:S01]  /*3a70*/  FFMA.FTZ R111, R41, c[0x0][0x23c], -R138 ;  /* 0x00008f00296f7a23 */ /* 0x000fe2000001088a */
[----:B------:R-:W-:Y:S01]  /*3a80*/  MUFU.EX2 R116, R116 ;  /* 0x0000007400747308 */ /* 0x000fe20000000800 */
[--C-:B------:R-:W-:Y:S02]  /*3a90*/  FFMA.FTZ R119, R26, c[0x0][0x23c], -R129.reuse ;  /* 0x00008f001a777a23 */ /* 0x100fe40000010881 */
[--C-:B------:R-:W-:Y:S01]  /*3aa0*/  FFMA.FTZ R120, R6, c[0x0][0x23c], -R129.reuse ;  /* 0x00008f0006787a23 */ /* 0x100fe20000010881 */
[----:B------:R-:W-:Y:S01]  /*3ab0*/  LDSM.16.MT88.4 R24, [R156+0x8800] ;  /* 0x008800009c18783b */ /* 0x000fe20000004200 */
[----:B------:R-:W-:-:S02]  /*3ac0*/  FFMA.FTZ R121, R42, c[0x0][0x23c], -R129 ;  /* 0x00008f002a797a23 */ /* 0x000fc40000010881 */
[--C-:B------:R-:W-:Y:S01]  /*3ad0*/  FFMA.FTZ R112, R4, c[0x0][0x23c], -R129.reuse ;  /* 0x00008f0004707a23 */ /* 0x100fe20000010881 */
[----:B------:R-:W1:Y:S01]  /*3ae0*/  MUFU.EX2 R115, R115 ;  /* 0x0000007300737308 */ /* 0x000e620000000800 */
[----:B------:R-:W2:Y:S01]  /*3af0*/  LDSM.16.MT88.4 R4, [R152+0xa000] ;  /* 0x00a000009804783b */ /* 0x000ea20000004200 */
[--C-:B------:R-:W-:Y:S02]  /*3b00*/  FFMA.FTZ R0, R13, c[0x0][0x23c], -R138.reuse ;  /* 0x00008f000d007a23 */ /* 0x100fe4000001088a */
[--C-:B------:R-:W-:Y:S02]  /*3b10*/  FFMA.FTZ R118, R14, c[0x0][0x23c], -R129.reuse ;  /* 0x00008f000e767a23 */ /* 0x100fe40000010881 */
[----:B------:R-:W-:Y:S02]  /*3b20*/  FFMA.FTZ R105, R12, c[0x0][0x23c], -R129 ;  /* 0x00008f000c697a23 */ /* 0x000fe40000010881 */
[----:B------:R-:W-:Y:S01]  /*3b30*/  MUFU.EX2 R114, R114 ;  /* 0x0000007200727308 */ /* 0x000fe20000000800 */
[----:B------:R-:W5:Y:S01]  /*3b40*/  LDSM.16.MT88.4 R12, [R152+0x8800] ;  /* 0x00880000980c783b */ /* 0x000f620000004200 */
[----:B------:R-:W-:-:S02]  /*3b50*/  FFMA.FTZ R113, R23, c[0x0][0x23c], -R138 ;  /* 0x00008f0017717a23 */ /* 0x000fc4000001088a */
[--C-:B------:R-:W-:Y:S02]  /*3b60*/  FFMA.FTZ R110, R65, c[0x0][0x23c], -R138.reuse ;  /* 0x00008f00416e7a23 */ /* 0x100fe4000001088a */
[--C-:B------:R-:W-:Y:S02]  /*3b70*/  FFMA.FTZ R109, R21, c[0x0][0x23c], -R138.reuse ;  /* 0x00008f00156d7a23 */ /* 0x100fe4000001088a */
[----:B------:R-:W3:Y:S01]  /*3b80*/  MUFU.EX2 R111, R111 ;  /* 0x0000006f006f7308 */ /* 0x000ee20000000800 */
[----:B-1----:R-:W-:Y:S01]  /*3b90*/  F2FP.PACK_AB R84, R115, R116 ;  /* 0x000000747354723e */ /* 0x002fe200000000ff */
[--C-:B------:R-:W-:Y:S02]  /*3ba0*/  FFMA.FTZ R117, R22, c[0x0][0x23c], -R129.reuse ;  /* 0x00008f0016757a23 */ /* 0x100fe40000010881 */
[----:B------:R-:W-:Y:S02]  /*3bb0*/  FFMA.FTZ R108, R20, c[0x0][0x23c], -R129 ;  /* 0x00008f00146c7a23 */ /* 0x000fe40000010881 */
[----:B------:R-:W1:Y:S01]  /*3bc0*/  LDSM.16.MT88.4 R20, [R153+0x8800] ;  /* 0x008800009914783b */ /* 0x000e620000004200 */
[--C-:B------:R-:W-:Y:S01]  /*3bd0*/  FFMA.FTZ R122, R33, c[0x0][0x23c], -R138.reuse ;  /* 0x00008f00217a7a23 */ /* 0x100fe2000001088a */
[----:B------:R-:W-:Y:S01]  /*3be0*/  MUFU.EX2 R119, R119 ;  /* 0x0000007700777308 */ /* 0x000fe20000000800 */
[----:B------:R-:W-:-:S02]  /*3bf0*/  FFMA.FTZ R123, R35, c[0x0][0x23c], -R138 ;  /* 0x00008f00237b7a23 */ /* 0x000fc4000001088a */
[----:B------:R-:W-:Y:S01]  /*3c00*/  LDSM.16.MT88.4 R32, [R153+0xa800] ;  /* 0x00a800009920783b */ /* 0x000fe20000004200 */
[--C-:B------:R-:W-:Y:S02]  /*3c10*/  FFMA.FTZ R124, R29, c[0x0][0x23c], -R138.reuse ;  /* 0x00008f001d7c7a23 */ /* 0x100fe4000001088a */
[----:B------:R-:W-:Y:S02]  /*3c20*/  FFMA.FTZ R125, R31, c[0x0][0x23c], -R138 ;  /* 0x00008f001f7d7a23 */ /* 0x000fe4000001088a */
[----:B------:R-:W2:Y:S01]  /*3c30*/  MUFU.EX2 R120, R120 ;  /* 0x0000007800787308 */ /* 0x000ea20000000800 */
[----:B---3--:R-:W-:Y:S01]  /*3c40*/  F2FP.PACK_AB R86, R111, R114 ;  /* 0x000000726f56723e */ /* 0x008fe200000000ff */
[--C-:B------:R-:W-:Y:S02]  /*3c50*/  FFMA.FTZ R127, R30, c[0x0][0x23c], -R129.reuse ;  /* 0x00008f001e7f7a23 */ /* 0x100fe40000010881 */
[--C-:B------:R-:W-:Y:S01]  /*3c60*/  FFMA.FTZ R128, R128, c[0x0][0x23c], -R129.reuse ;  /* 0x00008f0080807a23 */ /* 0x100fe20000010881 */
[----:B------:R-:W-:Y:S01]  /*3c70*/  LDSM.16.MT88.4 R28, [R156+0x9000] ;  /* 0x009000009c1c783b */ /* 0x000fe20000004200 */
[----:B------:R-:W-:-:S02]  /*3c80*/  FFMA.FTZ R130, R130, c[0x0][0x23c], -R129 ;  /* 0x00008f0082827a23 */ /* 0x000fc40000010881 */
        /* <DEDUP_REMOVED lines=12> */
[----:B------:R-:W-:Y:S02]  /*3d50*/  FFMA.FTZ R185, R126, c[0x0][0x23c], -R129 ;  /* 0x00008f007eb97a23 */ /* 0x000fe40000010881 */
[----:B------:R-:W-:Y:S02]  /*3d60*/  FADD.FTZ R115, R116, R115 ;  /* 0x0000007374737221 */ /* 0x000fe40000010000 */
[----:B------:R-:W-:Y:S01]  /*3d70*/  FADD.FTZ R120, R119, R120 ;  /* 0x0000007877787221 */ /* 0x000fe20000010000 */
[----:B---3--:R-:W-:Y:S01]  /*3d80*/  F2FP.PACK_AB R87, R112, R121 ;  /* 0x000000797057723e */ /* 0x008fe200000000ff */
[----:B------:R-:W2:Y:S01]  /*3d90*/  MUFU.EX2 R110, R110 ;  /* 0x0000006e006e7308 */ /* 0x000ea20000000800 */
        /* <DEDUP_REMOVED lines=54> */
[C---:B-----5:R-:W-:Y:S02]  /*4100*/  HMMA.16816.F32 R56, R4.reuse, R12, R56 ;  /* 0x0000000c0438723c */ /* 0x060fe40000001838 */
        /* <DEDUP_REMOVED lines=20> */
[C---:B-----5:R-:W-:Y:S08]  /*4250*/  HMMA.16816.F32 R88, R4.reuse, R12, R88 ;  /* 0x0000000c0458723c */ /* 0x060ff00000001858 */
[----:B------:R-:W-:Y:S01]  /*4260*/  HMMA.16816.F32 R84, R4, R14, R84 ;  /* 0x0000000e0454723c */ /* 0x000fe20000001854 */
[----:B------:R-:W1:Y:S06]  /*4270*/  LDSM.16.MT88.4 R12, [R154+0xb000] ;  /* 0x00b000009a0c783b */ /* 0x000e6c0000004200 */
[----:B------:R-:W-:Y:S01]  /*4280*/  F2FP.PACK_AB R4, R123, R122 ;  /* 0x0000007a7b04723e */ /* 0x000fe200000000ff */
        /* <DEDUP_REMOVED lines=15> */
[C---:B-1----:R-:W-:Y:S08]  /*4380*/  HMMA.16816.F32 R72, R4.reuse, R12, R72 ;  /* 0x0000000c0448723c */ /* 0x042ff00000001848 */
[C---:B------:R-:W-:Y:S01]  /*4390*/  HMMA.16816.F32 R92, R4.reuse, R14, R92 ;  /* 0x0000000e045c723c */ /* 0x040fe2000000185c */
[----:B------:R-:W1:Y:S07]  /*43a0*/  LDSM.16.MT88.4 R12, [R156+0x9800] ;  /* 0x009800009c0c783b */ /* 0x000e6e0000004200 */
[C---:B------:R-:W-:Y:S01]  /*43b0*/  HMMA.16816.F32 R36, R4.reuse, R30, R36 ;  /* 0x0000001e0424723c */ /* 0x040fe20000001824 */
[----:B------:R-:W-:Y:S07]  /*43c0*/  LDSM.16.MT88.4 R28, [R154+0x9800] ;  /* 0x009800009a1c783b */ /* 0x000fee0000004200 */
[C---:B------:R-:W-:Y:S08]  /*43d0*/  HMMA.16816.F32 R64, R4.reuse, R16, R64 ;  /* 0x000000100440723c */ /* 0x040ff00000001840 */
[C---:B--2---:R-:W-:Y:S08]  /*43e0*/  HMMA.16816.F32 R76, R4.reuse, R8, R76 ;  /* 0x00000008044c723c */ /* 0x044ff0000000184c */
[C---:B------:R-:W-:Y:S01]  /*43f0*/  HMMA.16816.F32 R80, R4.reuse, R10, R80 ;  /* 0x0000000a0450723c */ /* 0x040fe20000001850 */
[----:B------:R-:W2:Y:S07]  /*4400*/  LDSM.16.MT88.4 R8, [R156+0xb800] ;  /* 0x00b800009c08783b */ /* 0x000eae0000004200 */
[C---:B------:R-:W-:Y:S01]  /*4410*/  HMMA.16816.F32 R68, R4.reuse, R18, R68 ;  /* 0x000000120444723c */ /* 0x040fe20000001844 */
[----:B------:R-:W-:Y:S07]  /*4420*/  LDSM.16.MT88.4 R16, [R154+0xb800] ;  /* 0x00b800009a10783b */ /* 0x000fee0000004200 */
[C---:B------:R-:W-:Y:S08]  /*4430*/  HMMA.16816.F32 R40, R4.reuse, R24, R40 ;  /* 0x000000180428723c */ /* 0x040ff00000001828 */
[C---:B------:R-:W-:Y:S01]  /*4440*/  HMMA.16816.F32 R44, R4.reuse, R26, R44 ;  /* 0x0000001a042c723c */ /* 0x040fe2000000182c */
[----:B------:R-:W4:Y:S07]  /*4450*/  LDSM.16.MT88.4 R24, [R153+0x9800] ;  /* 0x009800009918783b */ /* 0x000f2e0000004200 */
[C---:B------:R-:W-:Y:S08]  /*4460*/  HMMA.16816.F32 R56, R4.reuse, R20, R56 ;  /* 0x000000140438723c */ /* 0x040ff00000001838 */
[C---:B------:R-:W-:Y:S01]  /*4470*/  HMMA.16816.F32 R60, R4.reuse, R22, R60 ;  /* 0x00000016043c723c */ /* 0x040fe2000000183c */
[----:B------:R-:W5:Y:S07]  /*4480*/  LDSM.16.MT88.4 R20, [R152+0x9800] ;  /* 0x009800009814783b */ /* 0x000f6e0000004200 */
[C---:B------:R-:W-:Y:S08]  /*4490*/  HMMA.16816.F32 R88, R4.reuse, R32, R88 ;  /* 0x000000200458723c */ /* 0x040ff00000001858 */
[----:B------:R-:W-:Y:S07]  /*44a0*/  HMMA.16816.F32 R84, R4, R34, R84 ;  /* 0x000000220454723c */ /* 0x000fee0000001854 */
        /* <DEDUP_REMOVED lines=19> */
[C---:B------:R-:W-:Y:S08]  /*45e0*/  HMMA.16816.F32 R44, R4.reuse, R30, R44 ;  /* 0x0000001e042c723c */ /* 0x040ff0000000182c */
[C---:B----4-:R-:W-:Y:S08]  /*45f0*/  HMMA.16816.F32 R48, R4.reuse, R24, R48 ;  /* 0x000000180430723c */ /* 0x050ff00000001830 */
[C---:B------:R-:W-:Y:S08]  /*4600*/  HMMA.16816.F32 R52, R4.reuse, R26, R52 ;  /* 0x0000001a0434723c */ /* 0x040ff00000001834 */
[C---:B-----5:R-:W-:Y:S08]  /*4610*/  HMMA.16816.F32 R56, R4.reuse, R20, R56 ;  /* 0x000000140438723c */ /* 0x060ff00000001838 */
[C---:B------:R-:W-:Y:S08]  /*4620*/  HMMA.16816.F32 R60, R4.reuse, R22, R60 ;  /* 0x00000016043c723c */ /* 0x040ff0000000183c */
[C---:B------:R-:W-:Y:S08]  /*4630*/  HMMA.16816.F32 R72, R4.reuse, R16, R72 ;  /* 0x000000100448723c */ /* 0x040ff00000001848 */
        /* <DEDUP_REMOVED lines=68> */
.L_x_6482:
[----:B------:R-:W-:-:S05]  /*4a80*/  IMAD.MOV.U32 R4, RZ, RZ, c[0x0][0x1a0] ;  /* 0x00006800ff047624 */ /* 0x000fca00078e00ff */
[----:B------:R-:W-:-:S04]  /*4a90*/  LEA R4, -R4, RZ, 0x6 ;  /* 0x000000ff04047211 */ /* 0x000fc800078e31ff */
[----:B------:R-:W-:Y:S02]  /*4aa0*/  SHF.R.S32.HI R5, RZ, 0x1f, R4 ;  /* 0x0000001fff057819 */ /* 0x000fe40000011404 */
.L_x_6483:
[----:B------:R-:W-:Y:S01]  /*4ab0*/  IMAD.MOV.U32 R0, RZ, RZ, c[0x0][0x1a0] ;  /* 0x00006800ff007624 */ /* 0x000fe200078e00ff */
[C---:B------:R-:W-:Y:S01]  /*4ac0*/  LEA R164, P1, R4.reuse, R164, 0x1 ;  /* 0x000000a404a47211 */ /* 0x040fe200078208ff */
[----:B------:R-:W-:Y:S01]  /*4ad0*/  IMAD.MOV.U32 R183, RZ, RZ, 0x5 ;  /* 0x00000005ffb77424 */ /* 0x000fe200078e00ff */
[----:B------:R-:W-:Y:S01]  /*4ae0*/  IADD3 R106, P0, R4, R106, RZ ;  /* 0x0000006a046a7210 */ /* 0x000fe20007f1e0ff */
[----:B------:R-:W-:Y:S01]  /*4af0*/  IMAD.SHL.U32 R7, R0, 0x20, RZ ;  /* 0x0000002000077824 */ /* 0x000fe200078e00ff */
[----:B------:R-:W-:Y:S01]  /*4b00*/  LEA.HI.X R165, R4, R165, R5, 0x1, P1 ;  /* 0x000000a504a57211 */ /* 0x000fe200008f0c05 */
[----:B------:R-:W-:Y:S01]  /*4b10*/  IMAD R182, R167, 0x40, R182 ;  /* 0x00000040a7b67824 */ /* 0x000fe200078e02b6 */
[----:B------:R-:W-:Y:S01]  /*4b20*/  SHF.L.U64.HI R0, R0, R183, c[0x0][0x1a4] ;  /* 0x0000690000007619 */ /* 0x000fe200000102b7 */
[----:B------:R-:W-:Y:S01]  /*4b30*/  IMAD.X R5, R5, 0x1, R104, P0 ;  /* 0x0000000105057824 */ /* 0x000fe200000e0668 */
[----:B------:R-:W-:Y:S01]  /*4b40*/  IADD3 R8, P1, R7, R164, RZ ;  /* 0x000000a407087210 */ /* 0x000fe20007f3e0ff */
[----:B------:R-:W-:Y:S01]  /*4b50*/  @!PT LDS RZ, [RZ] ;  /* 0x00000000fffff984 */ /* 0x000fe20000000800 */
[----:B------:R-:W-:Y:S01]  /*4b60*/  @!PT LDS RZ, [RZ] ;  /* 0x00000000fffff984 */ /* 0x000fe20000000800 */
[----:B------:R-:W-:Y:S01]  /*4b70*/  @!PT LDS RZ, [RZ] ;  /* 0x00000000fffff984 */ /* 0x000fe20000000800 */
[----:B------:R1:W-:Y:S01]  /*4b80*/  LDGSTS.E.BYPASS.LTC128B.128 [R169+0x8000], [R164.64] ;  /* 0x08000000a4a97fae */ /* 0x0003e2000b901d46 */
[----:B------:R-:W-:-:S02]  /*4b90*/  LEA R4, P2, R106, c[0x0][0x170], 0x1 ;  /* 0x00005c006a047a11 */ /* 0x000fc400078408ff */
[-C--:B------:R-:W-:Y:S01]  /*4ba0*/  IADD3 R12, P0, R8, R7.reuse, RZ ;  /* 0x00000007080c7210 */ /* 0x080fe20007f1e0ff */
[----:B------:R-:W-:Y:S01]  /*4bb0*/  IMAD.X R9, R0, 0x1, R165, P1 ;  /* 0x0000000100097824 */ /* 0x000fe200008e06a5 */
[----:B------:R-:W-:Y:S02]  /*4bc0*/  LEA.HI.X R5, R106, c[0x0][0x174], R5, 0x1, P2 ;  /* 0x00005d006a057a11 */ /* 0x000fe400010f0c05 */
[----:B------:R-:W-:Y:S01]  /*4bd0*/  IADD3 R14, P1, R12, R7, RZ ;  /* 0x000000070c0e7210 */ /* 0x000fe20007f3e0ff */
[--C-:B------:R-:W-:Y:S01]  /*4be0*/  IMAD.X R13, R9, 0x1, R0.reuse, P0 ;  /* 0x00000001090d7824 */ /* 0x100fe200000e0600 */
[----:B------:R-:W-:Y:S01]  /*4bf0*/  ISETP.GE.AND P0, PT, R171, 0x3, PT ;  /* 0x00000003ab00780c */ /* 0x000fe20003f06270 */
[----:B------:R2:W-:Y:S02]  /*4c00*/  LDGSTS.E.BYPASS.LTC128B.128 [R169+0xa000], [R4.64+0x80] ;  /* 0x0a00008004a97fae */ /* 0x0005e4000b901d46 */
[----:B------:R-:W-:Y:S01]  /*4c10*/  IMAD.X R15, R13, 0x1, R0, P1 ;  /* 0x000000010d0f7824 */ /* 0x000fe200008e0600 */
[C---:B------:R-:W-:Y:S01]  /*4c20*/  IADD3 R0, R182.reuse, 0x1, RZ ;  /* 0x00000001b6007810 */ /* 0x040fe20007ffe0ff */
[----:B------:R3:W-:Y:S01]  /*4c30*/  LDGSTS.E.BYPASS.LTC128B.128 [R169+0x8800], [R8.64] ;  /* 0x0880000008a97fae */ /* 0x0007e2000b901d46 */
[----:B------:R-:W-:-:S02]  /*4c40*/  ISETP.GE.AND P1, PT, R182, R181, PT ;  /* 0x000000b5b600720c */ /* 0x000fc40003f26270 */
[CC--:B------:R-:W-:Y:S01]  /*4c50*/  ISETP.GE.AND P2, PT, R0.reuse, R181.reuse, PT ;  /* 0x000000b50000720c */ /* 0x0c0fe20003f46270 */
[----:B------:R3:W-:Y:S01]  /*4c60*/  LDGSTS.E.BYPASS.LTC128B.128 [R169+0xa800], [R8.64+0x80] ;  /* 0x0a80008008a97fae */ /* 0x0007e2000b901d46 */
[----:B------:R-:W-:Y:S02]  /*4c70*/  ISETP.GE.AND P3, PT, R0, R180, PT ;  /* 0x000000b40000720c */ /* 0x000fe40003f66270 */
[C---:B------:R-:W-:Y:S01]  /*4c80*/  IADD3 R0, R182.reuse, 0x10, RZ ;  /* 0x00000010b6007810 */ /* 0x040fe20007ffe0ff */
[----:B------:R4:W-:Y:S04]  /*4c90*/  LDGSTS.E.BYPASS.LTC128B.128 [R169+0x9000], [R12.64] ;  /* 0x090000000ca97fae */ /* 0x0009e8000b901d46 */
[----:B------:R4:W-:Y:S04]  /*4ca0*/  LDGSTS.E.BYPASS.LTC128B.128 [R169+0xb000], [R12.64+0x80] ;  /* 0x0b0000800ca97fae */ /* 0x0009e8000b901d46 */
[----:B------:R4:W-:Y:S04]  /*4cb0*/  LDGSTS.E.BYPASS.LTC128B.128 [R169+0x9800], [R14.64] ;  /* 0x098000000ea97fae */ /* 0x0009e8000b901d46 */
[----:B------:R4:W-:Y:S04]  /*4cc0*/  LDGSTS.E.BYPASS.LTC128B.128 [R169+0xb800], [R14.64+0x80] ;  /* 0x0b8000800ea97fae */ /* 0x0009e8000b901d46 */
[----:B------:R-:W-:Y:S04]  /*4cd0*/  LDSM.16.M88.4 R120, [R162] ;  /* 0x00000000a278783b */ /* 0x000fe80000000200 */
[----:B------:R-:W5:Y:S04]  /*4ce0*/  LDSM.16.M88.4 R24, [R161+0x4000] ;  /* 0x00400000a118783b */ /* 0x000f680000000200 */
[----:B------:R-:W1:Y:S04]  /*4cf0*/  LDSM.16.M88.4 R16, [R161+0x4800] ;  /* 0x00480000a110783b */ /* 0x000e680000000200 */
[----:B------:R-:W-:Y:S04]  /*4d00*/  LDSM.16.M88.4 R116, [R160] ;  /* 0x00000000a074783b */ /* 0x000fe80000000200 */
[----:B---3--:R-:W3:Y:S04]  /*4d10*/  LDSM.16.M88.4 R8, [R159] ;  /* 0x000000009f08783b */ /* 0x008ee80000000200 */
[----:B------:R-:W1:Y:S04]  /*4d20*/  LDSM.16.M88.4 R128, [R161+0x5000] ;  /* 0x00500000a180783b */ /* 0x000e680000000200 */
[----:B------:R-:W3:Y:S04]  /*4d30*/  LDSM.16.M88.4 R32, [R161+0x5800] ;  /* 0x00580000a120783b */ /* 0x000ee80000000200 */
[----:B--2---:R-:W2:Y:S04]  /*4d40*/  LDSM.16.M88.4 R4, [R151] ;  /* 0x000000009704783b */ /* 0x004ea80000000200 */
[----:B----4-:R-:W-:Y:S04]  /*4d50*/  LDSM.16.M88.4 R12, [R158] ;  /* 0x000000009e0c783b */ /* 0x010fe80000000200 */
[----:B------:R-:W4:Y:S04]  /*4d60*/  LDSM.16.M88.4 R112, [R155+0x4000] ;  /* 0x004000009b70783b */ /* 0x000f280000000200 */
[----:B------:R-:W2:Y:S01]  /*4d70*/  LDSM.16.M88.4 R140, [R150] ;  /* 0x00000000968c783b */ /* 0x000ea20000000200 */
[C---:B-----5:R-:W-:Y:S03]  /*4d80*/  HMMA.16816.F32 R28, R120.reuse, R24, RZ ;  /* 0x00000018781c723c */ /* 0x060fe600000018ff */
[----:B------:R-:W5:Y:S04]  /*4d90*/  LDSM.16.M88.4 R136, [R149] ;  /* 0x000000009588783b */ /* 0x000f680000000200 */
[----:B------:R-:W2:Y:S01]  /*4da0*/  LDSM.16.M88.4 R108, [R155+0x4800] ;  /* 0x004800009b6c783b */ /* 0x000ea20000000200 */
[C---:B------:R-:W-:Y:S03]  /*4db0*/  HMMA.16816.F32 R24, R120.reuse, R26, RZ ;  /* 0x0000001a7818723c */ /* 0x040fe600000018ff */
[----:B------:R-:W-:Y:S04]  /*4dc0*/  LDSM.16.M88.4 R176, [R157] ;  /* 0x000000009db0783b */ /* 0x000fe80000000200 */
[----:B------:R-:W-:Y:S01]  /*4dd0*/  LDSM.16.M88.4 R104, [R155+0x5000] ;  /* 0x005000009b68783b */ /* 0x000fe20000000200 */
[C---:B-1----:R-:W-:Y:S03]  /*4de0*/  HMMA.16816.F32 R20, R120.reuse, R16, RZ ;  /* 0x000000107814723c */ /* 0x042fe600000018ff */
[----:B------:R-:W0:Y:S05]  /*4df0*/  LDGDEPBAR ;  /* 0x00000000000079af */ /* 0x000e2a0000000000 */
[----:B------:R-:W-:Y:S08]  /*4e00*/  HMMA.16816.F32 R16, R120, R18, RZ ;  /* 0x000000127810723c */ /* 0x000ff000000018ff */
[C---:B---3--:R-:W-:Y:S08]  /*4e10*/  HMMA.16816.F32 R28, R116.reuse, R8, R28 ;  /* 0x00000008741c723c */ /* 0x048ff0000000181c */
[----:B------:R-:W-:Y:S01]  /*4e20*/  HMMA.16816.F32 R24, R116, R10, R24 ;  /* 0x0000000a7418723c */ /* 0x000fe20000001818 */
[----:B------:R-:W1:Y:S07]  /*4e30*/  LDSM.16.M88.4 R8, [R148] ;  /* 0x000000009408783b */ /* 0x000e6e0000000200 */
[C---:B------:R-:W-:Y:S08]  /*4e40*/  HMMA.16816.F32 R132, R120.reuse, R128, RZ ;  /* 0x000000807884723c */ /* 0x040ff000000018ff */
[C---:B------:R-:W-:Y:S08]  /*4e50*/  HMMA.16816.F32 R128, R120.reuse, R130, RZ ;  /* 0x000000827880723c */ /* 0x040ff000000018ff */
[C---:B------:R-:W-:Y:S08]  /*4e60*/  HMMA.16816.F32 R124, R120.reuse, R32, RZ ;  /* 0x00000020787c723c */ /* 0x040ff000000018ff */
[----:B------:R-:W-:Y:S01]  /*4e70*/  HMMA.16816.F32 R120, R120, R34, RZ ;  /* 0x000000227878723c */ /* 0x000fe200000018ff */
[----:B------:R-:W3:Y:S07]  /*4e80*/  LDSM.16.M88.4 R32, [R155+0x5800] ;  /* 0x005800009b20783b */ /* 0x000eee0000000200 */
[C---:B--2---:R-:W-:Y:S08]  /*4e90*/  HMMA.16816.F32 R20, R116.reuse, R4, R20 ;  /* 0x000000047414723c */ /* 0x044ff00000001814 */
[----:B------:R-:W-:Y:S01]  /*4ea0*/  HMMA.16816.F32 R16, R116, R6, R16 ;  /* 0x000000067410723c */ /* 0x000fe20000001810 */
[----:B------:R-:W2:Y:S07]  /*4eb0*/  LDSM.16.M88.4 R4, [R148+0x800] ;  /* 0x000800009404783b */ /* 0x000eae0000000200 */
[C---:B----4-:R-:W-:Y:S08]  /*4ec0*/  HMMA.16816.F32 R28, R12.reuse, R112, R28 ;  /* 0x000000700c1c723c */ /* 0x050ff0000000181c */
[----:B------:R-:W-:Y:S01]  /*4ed0*/  HMMA.16816.F32 R24, R12, R114, R24 ;  /* 0x000000720c18723c */ /* 0x000fe20000001818 */
[----:B------:R-:W-:Y:S07]  /*4ee0*/  LDSM.16.M88.4 R112, [R161+0x6000] ;  /* 0x00600000a170783b */ /* 0x000fee0000000200 */
[C---:B------:R-:W-:Y:S08]  /*4ef0*/  HMMA.16816.F32 R132, R116.reuse, R140, R132 ;  /* 0x0000008c7484723c */ /* 0x040ff00000001884 */
[C---:B------:R-:W-:Y:S01]  /*4f00*/  HMMA.16816.F32 R128, R116.reuse, R142, R128 ;  /* 0x0000008e7480723c */ /* 0x040fe20000001880 */
[----:B------:R-:W-:Y:S07]  /*4f10*/  LDSM.16.M88.4 R140, [R148+0x1000] ;  /* 0x00100000948c783b */ /* 0x000fee0000000200 */
[C---:B-----5:R-:W-:Y:S08]  /*4f20*/  HMMA.16816.F32 R124, R116.reuse, R136, R124 ;  /* 0x00000088747c723c */ /* 0x060ff0000000187c */
[----:B------:R-:W-:Y:S01]  /*4f30*/  HMMA.16816.F32 R120, R116, R138, R120 ;  /* 0x0000008a7478723c */ /* 0x000fe20000001878 */
[----:B------:R-:W4:Y:S04]  /*4f40*/  LDSM.16.M88.4 R116, [R162+0x2000] ;  /* 0x00200000a274783b */ /* 0x000f280000000200 */
[----:B------:R-:W5:Y:S03]  /*4f50*/  LDSM.16.M88.4 R136, [R148+0x1800] ;  /* 0x001800009488783b */ /* 0x000f660000000200 */
[C---:B------:R-:W-:Y:S08]  /*4f60*/  HMMA.16816.F32 R20, R12.reuse, R108, R20 ;  /* 0x0000006c0c14723c */ /* 0x040ff00000001814 */
[----:B------:R-:W-:Y:S01]  /*4f70*/  HMMA.16816.F32 R16, R12, R110, R16 ;  /* 0x0000006e0c10723c */ /* 0x000fe20000001810 */
[----:B------:R-:W2:Y:S07]  /*4f80*/  LDSM.16.M88.4 R108, [R161+0x6800] ;  /* 0x00680000a16c783b */ /* 0x000eae0000000200 */
[C---:B-1----:R-:W-:Y:S08]  /*4f90*/  HMMA.16816.F32 R28, R176.reuse, R8, R28 ;  /* 0x00000008b01c723c */ /* 0x042ff0000000181c */
[----:B------:R-:W-:Y:S01]  /*4fa0*/  HMMA.16816.F32 R24, R176, R10, R24 ;  /* 0x0000000ab018723c */ /* 0x000fe20000001818 */
[----:B------:R-:W-:Y:S07]  /*4fb0*/  LDSM.16.M88.4 R8, [R147] ;  /* 0x000000009308783b */ /* 0x000fee0000000200 */
[C---:B------:R-:W-:Y:S08]  /*4fc0*/  HMMA.16816.F32 R132, R12.reuse, R104, R132 ;  /* 0x000000680c84723c */ /* 0x040ff00000001884 */
[C---:B------:R-:W-:Y:S01]  /*4fd0*/  HMMA.16816.F32 R128, R12.reuse, R106, R128 ;  /* 0x0000006a0c80723c */ /* 0x040fe20000001880 */
[----:B------:R-:W-:Y:S07]  /*4fe0*/  LDSM.16.M88.4 R104, [R161+0x7000] ;  /* 0x00700000a168783b */ /* 0x000fee0000000200 */
[C---:B---3--:R-:W-:Y:S08]  /*4ff0*/  HMMA.16816.F32 R124, R12.reuse, R32, R124 ;  /* 0x000000200c7c723c */ /* 0x048ff0000000187c */
[----:B------:R-:W-:Y:S01]  /*5000*/  HMMA.16816.F32 R120, R12, R34, R120 ;  /* 0x000000220c78723c */ /* 0x000fe20000001878 */
[----:B------:R-:W1:Y:S04]  /*5010*/  LDSM.16.M88.4 R12, [R160+0x2000] ;  /* 0x00200000a00c783b */ /* 0x000e680000000200 */
[----:B------:R-:W3:Y:S03]  /*5020*/  LDSM.16.M88.4 R32, [R161+0x7800] ;  /* 0x00780000a120783b */ /* 0x000ee60000000200 */
[C---:B--2---:R-:W-:Y:S08]  /*5030*/  HMMA.16816.F32 R20, R176.reuse, R4, R20 ;  /* 0x00000004b014723c */ /* 0x044ff00000001814 */
[----:B------:R-:W-:Y:S01]  /*5040*/  HMMA.16816.F32 R16, R176, R6, R16 ;  /* 0x00000006b010723c */ /* 0x000fe20000001810 */
[----:B------:R-:W2:Y:S07]  /*5050*/  LDSM.16.M88.4 R4, [R146] ;  /* 0x000000009204783b */ /* 0x000eae0000000200 */
[C---:B----4-:R-:W-:Y:S08]  /*5060*/  HMMA.16816.F32 R28, R116.reuse, R112, R28 ;  /* 0x00000070741c723c */ /* 0x050ff0000000181c */
[----:B------:R-:W-:Y:S01]  /*5070*/  HMMA.16816.F32 R24, R116, R114, R24 ;  /* 0x000000727418723c */ /* 0x000fe20000001818 */
[----:B------:R-:W-:Y:S07]  /*5080*/  LDSM.16.M88.4 R112, [R158+0x2000] ;  /* 0x002000009e70783b */ /* 0x000fee0000000200 */
[C---:B------:R-:W-:Y:S08]  /*5090*/  HMMA.16816.F32 R132, R176.reuse, R140, R132 ;  /* 0x0000008cb084723c */ /* 0x040ff00000001884 */
[C---:B------:R-:W-:Y:S01]  /*50a0*/  HMMA.16816.F32 R128, R176.reuse, R142, R128 ;  /* 0x0000008eb080723c */ /* 0x040fe20000001880 */
[----:B------:R-:W-:Y:S07]  /*50b0*/  LDSM.16.M88.4 R140, [R144] ;  /* 0x00000000908c783b */ /* 0x000fee0000000200 */
[C---:B-----5:R-:W-:Y:S08]  /*50c0*/  HMMA.16816.F32 R124, R176.reuse, R136, R124 ;  /* 0x00000088b07c723c */ /* 0x060ff0000000187c */
[----:B------:R-:W-:Y:S01]  /*50d0*/  HMMA.16816.F32 R120, R176, R138, R120 ;  /* 0x0000008ab078723c */ /* 0x000fe20000001878 */
[----:B------:R-:W-:Y:S07]  /*50e0*/  LDSM.16.M88.4 R176, [R145] ;  /* 0x0000000091b0783b */ /* 0x000fee0000000200 */
[C---:B------:R-:W-:Y:S01]  /*50f0*/  HMMA.16816.F32 R136, R116.reuse, R108, R20 ;  /* 0x0000006c7488723c */ /* 0x040fe20000001814 */
[----:B------:R-:W4:Y:S07]  /*5100*/  LDSM.16.M88.4 R20, [R155+0x6000] ;  /* 0x006000009b14783b */ /* 0x000f2e0000000200 */
[----:B------:R-:W-:Y:S08]  /*5110*/  HMMA.16816.F32 R16, R116, R110, R16 ;  /* 0x0000006e7410723c */ /* 0x000ff00000001810 */
[C---:B-1----:R-:W-:Y:S08]  /*5120*/  HMMA.16816.F32 R28, R12.reuse, R8, R28 ;  /* 0x000000080c1c723c */ /* 0x042ff0000000181c */
[----:B------:R-:W-:Y:S01]  /*5130*/  HMMA.16816.F32 R24, R12, R10, R24 ;  /* 0x0000000a0c18723c */ /* 0x000fe20000001818 */
[----:B------:R-:W1:Y:S07]  /*5140*/  LDSM.16.M88.4 R8, [R155+0x6800] ;  /* 0x006800009b08783b */ /* 0x000e6e0000000200 */
[C---:B------:R-:W-:Y:S08]  /*5150*/  HMMA.16816.F32 R132, R116.reuse, R104, R132 ;  /* 0x000000687484723c */ /* 0x040ff00000001884 */
[C---:B------:R-:W-:Y:S01]  /*5160*/  HMMA.16816.F32 R128, R116.reuse, R106, R128 ;  /* 0x0000006a7480723c */ /* 0x040fe20000001880 */
[----:B------:R-:W-:Y:S07]  /*5170*/  LDSM.16.M88.4 R104, [R155+0x7000] ;  /* 0x007000009b68783b */ /* 0x000fee0000000200 */
[C---:B---3--:R-:W-:Y:S08]  /*5180*/  HMMA.16816.F32 R124, R116.reuse, R32, R124 ;  /* 0x00000020747c723c */ /* 0x048ff0000000187c */
[----:B------:R-:W-:Y:S01]  /*5190*/  HMMA.16816.F32 R120, R116, R34, R120 ;  /* 0x000000227478723c */ /* 0x000fe20000001878 */
[----:B------:R-:W-:Y:S07]  /*51a0*/  LDSM.16.M88.4 R32, [R155+0x7800] ;  /* 0x007800009b20783b */ /* 0x000fee0000000200 */
[C---:B--2---:R-:W-:Y:S08]  /*51b0*/  HMMA.16816.F32 R136, R12.reuse, R4, R136 ;  /* 0x000000040c88723c */ /* 0x044ff00000001888 */
[----:B------:R-:W-:Y:S01]  /*51c0*/  HMMA.16816.F32 R108, R12, R6, R16 ;  /* 0x000000060c6c723c */ /* 0x000fe20000001810 */
[----:B------:R-:W-:Y:S04]  /*51d0*/  LDSM.16.M88.4 R16, [R157+0x2000] ;  /* 0x002000009d10783b */ /* 0x000fe80000000200 */
[----:B------:R-:W2:Y:S03]  /*51e0*/  LDSM.16.M88.4 R4, [R148+0x2000] ;  /* 0x002000009404783b */ /* 0x000ea60000000200 */
[----:B----4-:R-:W-:Y:S08]  /*51f0*/  HMMA.16816.F32 R28, R112, R20, R28 ;  /* 0x00000014701c723c */ /* 0x010ff0000000181c */
[C---:B------:R-:W-:Y:S08]  /*5200*/  HMMA.16816.F32 R132, R12.reuse, R176, R132 ;  /* 0x000000b00c84723c */ /* 0x040ff00000001884 */
[C---:B------:R-:W-:Y:S08]  /*5210*/  HMMA.16816.F32 R128, R12.reuse, R178, R128 ;  /* 0x000000b20c80723c */ /* 0x040ff00000001880 */
[C---:B------:R-:W-:Y:S08]  /*5220*/  HMMA.16816.F32 R124, R12.reuse, R140, R124 ;  /* 0x0000008c0c7c723c */ /* 0x040ff0000000187c */
[----:B------:R-:W-:Y:S01]  /*5230*/  HMMA.16816.F32 R120, R12, R142, R120 ;  /* 0x0000008e0c78723c */ /* 0x000fe20000001878 */
[----:B------:R-:W3:Y:S07]  /*5240*/  LDSM.16.M88.4 R12, [R148+0x2800] ;  /* 0x00280000940c783b */ /* 0x000eee0000000200 */
[C---:B------:R-:W-:Y:S08]  /*5250*/  HMMA.16816.F32 R24, R112.reuse, R22, R24 ;  /* 0x000000167018723c */ /* 0x040ff00000001818 */
[C---:B-1----:R-:W-:Y:S08]  /*5260*/  HMMA.16816.F32 R136, R112.reuse, R8, R136 ;  /* 0x000000087088723c */ /* 0x042ff00000001888 */
[----:B------:R-:W-:Y:S01]  /*5270*/  HMMA.16816.F32 R108, R112, R10, R108 ;  /* 0x0000000a706c723c */ /* 0x000fe2000000186c */
[----:B------:R-:W1:Y:S07]  /*5280*/  LDSM.16.M88.4 R8, [R148+0x3000] ;  /* 0x003000009408783b */ /* 0x000e6e0000000200 */
[C---:B--2---:R-:W-:Y:S07]  /*5290*/  HMMA.16816.F32 R28, R16.reuse, R4, R28 ;  /* 0x00000004101c723c */ /* 0x044fee000000181c */
[----:B------:R-:W-:Y:S01]  /*52a0*/  IADD3 R4, R182, 0x8, RZ ;  /* 0x00000008b6047810 */ /* 0x000fe20007ffe0ff */
[----:B------:R-:W-:Y:S03]  /*52b0*/  HMMA.16816.F32 R24, R16, R6, R24 ;  /* 0x000000061018723c */ /* 0x000fe60000001818 */
[----:B------:R-:W-:-:S02]  /*52c0*/  ISETP.GE.AND P5, PT, R4, R181, PT ;  /* 0x000000b50400720c */ /* 0x000fc40003fa6270 */
[----:B------:R-:W-:Y:S02]  /*52d0*/  ISETP.GE.AND P4, PT, R4, R180, PT ;  /* 0x000000b40400720c */ /* 0x000fe40003f86270 */
[----:B------:R-:W2:Y:S01]  /*52e0*/  LDSM.16.M88.4 R4, [R148+0x3800] ;  /* 0x003800009404783b */ /* 0x000ea20000000200 */
[----:B------:R-:W-:Y:S01]  /*52f0*/  HMMA.16816.F32 R132, R112, R104, R132 ;  /* 0x000000687084723c */ /* 0x000fe20000001884 */
[----:B------:R-:W-:-:S07]  /*5300*/  DEPBAR.LE SB0, 0x0 ;  /* 0x000080000000791a */ /* 0x000fce0000000000 */
[----:B------:R-:W-:Y:S01]  /*5310*/  HMMA.16816.F32 R128, R112, R106, R128 ;  /* 0x0000006a7080723c */ /* 0x000fe20000001880 */
[----:B------:R-:W-:Y:S02]  /*5320*/  FSEL R105, R29, -INF , !P2 ;  /* 0xff8000001d697808 */ /* 0x000fe40005000000 */
[----:B------:R-:W-:-:S04]  /*5330*/  FSEL R193, R31, -INF , !P3 ;  /* 0xff8000001fc17808 */ /* 0x000fc80005800000 */
[----:B------:R-:W-:Y:S01]  /*5340*/  FSEL R107, R28, -INF , !P1 ;  /* 0xff8000001c6b7808 */ /* 0x000fe20004800000 */
[----:B---3--:R-:W-:Y:S01]  /*5350*/  HMMA.16816.F32 R136, R16, R12, R136 ;  /* 0x0000000c1088723c */ /* 0x008fe20000001888 */
[----:B------:R-:W-:Y:S01]  /*5360*/  BAR.SYNC.DEFER_BLOCKING 0x0 ;  /* 0x0000000000007b1d */ /* 0x000fe20000010000 */
[----:B------:R-:W-:-:S04]  /*5370*/  ISETP.GE.AND P1, PT, R182, R180, PT ;  /* 0x000000b4b600720c */ /* 0x000fc80003f26270 */
[----:B------:R-:W-:Y:S02]  /*5380*/  FSEL R30, R30, -INF , !P1 ;  /* 0xff8000001e1e7808 */ /* 0x000fe40004800000 */
[----:B------:R-:W-:Y:S01]  /*5390*/  HMMA.16816.F32 R108, R16, R14, R108 ;  /* 0x0000000e106c723c */ /* 0x000fe2000000186c */
[----:B------:R-:W-:Y:S02]  /*53a0*/  IADD3 R12, R182, 0x9, RZ ;  /* 0x00000009b60c7810 */ /* 0x000fe40007ffe0ff */
[----:B------:R-:W-:Y:S02]  /*53b0*/  ISETP.GE.AND P1, PT, R0, R180, PT ;  /* 0x000000b40000720c */ /* 0x000fe40003f26270 */
[----:B------:R-:W-:Y:S02]  /*53c0*/  ISETP.GE.AND P2, PT, R12, R181, PT ;  /* 0x000000b50c00720c */ /* 0x000fe40003f46270 */
[----:B------:R-:W-:Y:S01]  /*53d0*/  FSEL R15, R24, -INF , !P5 ;  /* 0xff800000180f7808 */ /* 0x000fe20006800000 */
[----:B------:R-:W-:Y:S01]  /*53e0*/  HMMA.16816.F32 R124, R112, R32, R124 ;  /* 0x00000020707c723c */ /* 0x000fe2000000187c */
[----:B------:R-:W-:-:S02]  /*53f0*/  FSEL R13, R25, -INF , !P2 ;  /* 0xff800000190d7808 */ /* 0x000fc40005000000 */
[----:B------:R-:W-:Y:S02]  /*5400*/  ISETP.GE.AND P5, PT, R12, R180, PT ;  /* 0x000000b40c00720c */ /* 0x000fe40003fa6270 */
[-C--:B------:R-:W-:Y:S02]  /*5410*/  ISETP.GE.AND P2, PT, R0, R181.reuse, PT ;  /* 0x000000b50000720c */ /* 0x080fe40003f46270 */
[----:B------:R-:W-:Y:S01]  /*5420*/  IADD3 R0, R182, 0x11, RZ ;  /* 0x00000011b6007810 */ /* 0x000fe20007ffe0ff */
[----:B------:R-:W-:Y:S01]  /*5430*/  HMMA.16816.F32 R120, R112, R34, R120 ;  /* 0x000000227078723c */ /* 0x000fe20000001878 */
[----:B------:R-:W-:Y:S02]  /*5440*/  FSEL R189, R136, -INF , !P2 ;  /* 0xff80000088bd7808 */ /* 0x000fe40005000000 */
[----:B------:R-:W-:Y:S02]  /*5450*/  ISETP.GE.AND P3, PT, R0, R181, PT ;  /* 0x000000b50000720c */ /* 0x000fe40003f66270 */
[----:B------:R-:W-:-:S02]  /*5460*/  FSEL R25, R138, -INF , !P1 ;  /* 0xff8000008a197808 */ /* 0x000fc40004800000 */
[----:B------:R-:W-:Y:S01]  /*5470*/  FSEL R113, R27, -INF , !P5 ;  /* 0xff8000001b717808 */ /* 0x000fe20006800000 */
[----:B-1----:R-:W-:Y:S01]  /*5480*/  HMMA.16816.F32 R132, R16, R8, R132 ;  /* 0x000000081084723c */ /* 0x002fe20000001884 */
[----:B------:R-:W-:-:S06]  /*5490*/  FSEL R191, R137, -INF , !P3 ;  /* 0xff80000089bf7808 */ /* 0x000fcc0005800000 */
[----:B------:R-:W-:Y:S01]  /*54a0*/  IADD3 R8, R182, 0x18, RZ ;  /* 0x00000018b6087810 */ /* 0x000fe20007ffe0ff */
[C---:B------:R-:W-:Y:S01]  /*54b0*/  HMMA.16816.F32 R128, R16.reuse, R10, R128 ;  /* 0x0000000a1080723c */ /* 0x040fe20000001880 */
[----:B------:R-:W-:Y:S02]  /*54c0*/  FSEL R9, R26, -INF , !P4 ;  /* 0xff8000001a097808 */ /* 0x000fe40006000000 */
[----:B------:R-:W-:Y:S02]  /*54d0*/  ISETP.GE.AND P4, PT, R0, R180, PT ;  /* 0x000000b40000720c */ /* 0x000fe40003f86270 */
[----:B------:R-:W-:Y:S02]  /*54e0*/  ISETP.GE.AND P5, PT, R8, R181, PT ;  /* 0x000000b50800720c */ /* 0x000fe40003fa6270 */
[----:B------:R-:W-:Y:S01]  /*54f0*/  IADD3 R0, R182, 0x19, RZ ;  /* 0x00000019b6007810 */ /* 0x000fe20007ffe0ff */
[----:B--2---:R-:W-:Y:S01]  /*5500*/  HMMA.16816.F32 R124, R16, R4, R124 ;  /* 0x00000004107c723c */ /* 0x004fe2000000187c */
[----:B------:R-:W-:-:S02]  /*5510*/  FSEL R179, R108, -INF , !P5 ;  /* 0xff8000006cb37808 */ /* 0x000fc40006800000 */
[-C--:B------:R-:W-:Y:S02]  /*5520*/  ISETP.GE.AND P2, PT, R8, R180.reuse, PT ;  /* 0x000000b40800720c */ /* 0x080fe40003f46270 */
[C---:B------:R-:W-:Y:S02]  /*5530*/  ISETP.GE.AND P3, PT, R0.reuse, R181, PT ;  /* 0x000000b50000720c */ /* 0x040fe40003f66270 */
[----:B------:R-:W-:Y:S01]  /*5540*/  ISETP.GE.AND P5, PT, R0, R180, PT ;  /* 0x000000b40000720c */ /* 0x000fe20003fa6270 */
[----:B------:R-:W-:Y:S01]  /*5550*/  HMMA.16816.F32 R120, R16, R6, R120 ;  /* 0x000000061078723c */ /* 0x000fe20000001878 */
[----:B------:R-:W-:Y:S02]  /*5560*/  IADD3 R0, R182, 0x21, RZ ;  /* 0x00000021b6007810 */ /* 0x000fe40007ffe0ff */
[----:B------:R-:W-:Y:S02]  /*5570*/  FSEL R23, R139, -INF , !P4 ;  /* 0xff8000008b177808 */ /* 0x000fe40006000000 */
[----:B------:R-:W-:-:S02]  /*5580*/  FSEL R21, R110, -INF , !P2 ;  /* 0xff8000006e157808 */ /* 0x000fc40005000000 */
[----:B------:R-:W-:Y:S02]  /*5590*/  IADD3 R8, R182, 0x20, RZ ;  /* 0x00000020b6087810 */ /* 0x000fe40007ffe0ff */
[CC--:B------:R-:W-:Y:S02]  /*55a0*/  ISETP.GE.AND P4, PT, R0.reuse, R181.reuse, PT ;  /* 0x000000b50000720c */ /* 0x0c0fe40003f86270 */
[----:B------:R-:W-:Y:S02]  /*55b0*/  ISETP.GE.AND P2, PT, R0, R180, PT ;  /* 0x000000b40000720c */ /* 0x000fe40003f46270 */
[----:B------:R-:W-:Y:S02]  /*55c0*/  IADD3 R0, R182, 0x28, RZ ;  /* 0x00000028b6007810 */ /* 0x000fe40007ffe0ff */
[----:B------:R-:W-:Y:S02]  /*55d0*/  FSEL R27, R109, -INF , !P3 ;  /* 0xff8000006d1b7808 */ /* 0x000fe40005800000 */
[----:B------:R-:W-:-:S02]  /*55e0*/  ISETP.GE.AND P3, PT, R8, R181, PT ;  /* 0x000000b50800720c */ /* 0x000fc40003f66270 */
[----:B------:R-:W-:Y:S02]  /*55f0*/  FSEL R177, R111, -INF , !P5 ;  /* 0xff8000006fb17808 */ /* 0x000fe40006800000 */
[----:B------:R-:W-:Y:S02]  /*5600*/  IADD3 R4, R182, 0x29, RZ ;  /* 0x00000029b6047810 */ /* 0x000fe40007ffe0ff */
[----:B------:R-:W-:Y:S02]  /*5610*/  ISETP.GE.AND P5, PT, R0, R181, PT ;  /* 0x000000b50000720c */ /* 0x000fe40003fa6270 */
[----:B------:R-:W-:Y:S02]  /*5620*/  FSEL R35, R132, -INF , !P3 ;  /* 0xff80000084237808 */ /* 0x000fe40005800000 */
[----:B------:R-:W-:Y:S02]  /*5630*/  FSEL R33, R133, -INF , !P4 ;  /* 0xff80000085217808 */ /* 0x000fe40006000000 */
[----:B------:R-:W-:-:S02]  /*5640*/  ISETP.GE.AND P1, PT, R8, R180, PT ;  /* 0x000000b40800720c */ /* 0x000fc40003f26270 */
[-C--:B------:R-:W-:Y:S02]  /*5650*/  ISETP.GE.AND P3, PT, R0, R180.reuse, PT ;  /* 0x000000b40000720c */ /* 0x080fe40003f66270 */
[----:B------:R-:W-:Y:S02]  /*5660*/  ISETP.GE.AND P4, PT, R4, R181, PT ;  /* 0x000000b50400720c */ /* 0x000fe40003f86270 */
[----:B------:R-:W-:Y:S02]  /*5670*/  FSEL R31, R128, -INF , !P5 ;  /* 0xff800000801f7808 */ /* 0x000fe40006800000 */
[----:B------:R-:W-:Y:S02]  /*5680*/  ISETP.GE.AND P5, PT, R4, R180, PT ;  /* 0x000000b40400720c */ /* 0x000fe40003fa6270 */
[C---:B------:R-:W-:Y:S02]  /*5690*/  IADD3 R0, R182.reuse, 0x30, RZ ;  /* 0x00000030b6007810 */ /* 0x040fe40007ffe0ff */
[----:B------:R-:W-:-:S02]  /*56a0*/  IADD3 R4, R182, 0x31, RZ ;  /* 0x00000031b6047810 */ /* 0x000fc40007ffe0ff */
[----:B------:R-:W-:Y:S02]  /*56b0*/  FSEL R143, R129, -INF , !P4 ;  /* 0xff800000818f7808 */ /* 0x000fe40006000000 */
[----:B------:R-:W-:Y:S02]  /*56c0*/  FSEL R29, R134, -INF , !P1 ;  /* 0xff800000861d7808 */ /* 0x000fe40004800000 */
[C---:B------:R-:W-:Y:S02]  /*56d0*/  ISETP.GE.AND P4, PT, R0.reuse, R181, PT ;  /* 0x000000b50000720c */ /* 0x040fe40003f86270 */
[----:B------:R-:W-:Y:S02]  /*56e0*/  ISETP.GE.AND P1, PT, R0, R180, PT ;  /* 0x000000b40000720c */ /* 0x000fe40003f26270 */
[----:B------:R-:W-:Y:S02]  /*56f0*/  FSEL R141, R135, -INF , !P2 ;  /* 0xff800000878d7808 */ /* 0x000fe40005000000 */
[----:B------:R-:W-:-:S02]  /*5700*/  IADD3 R0, R182, 0x38, RZ ;  /* 0x00000038b6007810 */ /* 0x000fc40007ffe0ff */
[----:B------:R-:W-:Y:S02]  /*5710*/  ISETP.GE.AND P2, PT, R4, R181, PT ;  /* 0x000000b50400720c */ /* 0x000fe40003f46270 */
[----:B------:R-:W-:Y:S02]  /*5720*/  IADD3 R182, R182, 0x39, RZ ;  /* 0x00000039b6b67810 */ /* 0x000fe40007ffe0ff */
[----:B------:R-:W-:Y:S02]  /*5730*/  FSEL R139, R131, -INF , !P5 ;  /* 0xff800000838b7808 */ /* 0x000fe40006800000 */
[----:B------:R-:W-:Y:S02]  /*5740*/  FSEL R137, R130, -INF , !P3 ;  /* 0xff80000082897808 */ /* 0x000fe40005800000 */
[----:B------:R-:W-:Y:S02]  /*5750*/  FSEL R131, R124, -INF , !P4 ;  /* 0xff8000007c837808 */ /* 0x000fe40006000000 */
[----:B------:R-:W-:-:S02]  /*5760*/  FSEL R129, R125, -INF , !P2 ;  /* 0xff8000007d817808 */ /* 0x000fc40005000000 */
[----:B------:R-:W-:Y:S02]  /*5770*/  FSEL R119, R126, -INF , !P1 ;  /* 0xff8000007e777808 */ /* 0x000fe40004800000 */
[-C--:B------:R-:W-:Y:S02]  /*5780*/  ISETP.GE.AND P3, PT, R4, R180.reuse, PT ;  /* 0x000000b40400720c */ /* 0x080fe40003f66270 */
[-C--:B------:R-:W-:Y:S02]  /*5790*/  ISETP.GE.AND P5, PT, R0, R181.reuse, PT ;  /* 0x000000b50000720c */ /* 0x080fe40003fa6270 */
[----:B------:R-:W-:Y:S02]  /*57a0*/  ISETP.GE.AND P4, PT, R182, R181, PT ;  /* 0x000000b5b600720c */ /* 0x000fe40003f86270 */
[-C--:B------:R-:W-:Y:S02]  /*57b0*/  ISETP.GE.AND P2, PT, R0, R180.reuse, PT ;  /* 0x000000b40000720c */ /* 0x080fe40003f46270 */
[----:B------:R-:W-:-:S02]  /*57c0*/  ISETP.GE.AND P1, PT, R182, R180, PT ;  /* 0x000000b4b600720c */ /* 0x000fc40003f26270 */
[----:B------:R-:W-:Y:S02]  /*57d0*/  FSEL R127, R127, -INF , !P3 ;  /* 0xff8000007f7f7808 */ /* 0x000fe40005800000 */
[----:B------:R-:W-:Y:S02]  /*57e0*/  FSEL R125, R120, -INF , !P5 ;  /* 0xff800000787d7808 */ /* 0x000fe40006800000 */
[----:B------:R-:W-:Y:S02]  /*57f0*/  FSEL R121, R121, -INF , !P4 ;  /* 0xff80000079797808 */ /* 0x000fe40006000000 */
[----:B------:R-:W-:Y:S02]  /*5800*/  FSEL R117, R122, -INF , !P2 ;  /* 0xff8000007a757808 */ /* 0x000fe40005000000 */
[----:B------:R-:W-:Y:S01]  /*5810*/  FSEL R115, R123, -INF , !P1 ;  /* 0xff8000007b737808 */ /* 0x000fe20004800000 */
[----:B------:R-:W-:Y:S05]  /*5820*/  @!P0 BRA `(.L_x_6484) ;  /* 0x0000055000008947 */ /* 0x000fea0003800000 */
[----:B------:R-:W-:Y:S05]  /*5830*/  @!P6 BRA `(.L_x_6485) ;  /* 0x000003a00000e947 */ /* 0x000fea0003800000 */
[----:B------:R-:W1:Y:S01]  /*5840*/  I2F.RP R4, R101 ;  /* 0x0000006500047306 */ /* 0x000e620000209400 */
[----:B------:R-:W-:-:S05]  /*5850*/  IMAD.SHL.U32 R0, R167, 0x40, RZ ;  /* 0x00000040a7007824 */ /* 0x000fca00078e00ff */
[C---:B------:R-:W-:Y:S02]  /*5860*/  IADD3 R10, R0.reuse, -0x40, RZ ;  /* 0xffffffc0000a7810 */ /* 0x040fe40007ffe0ff */
        /* <DEDUP_REMOVED lines=55> */
.L_x_6485:
[----:B------:R-:W-:-:S04]  /*5be0*/  LEA R4, -R2, RZ, 0x6 ;  /* 0x000000ff02047211 */ /* 0x000fc800078e31ff */
[----:B------:R-:W-:Y:S02]  /*5bf0*/  SHF.R.S32.HI R0, RZ, 0x1f, R4 ;  /* 0x0000001fff007819 */ /* 0x000fe40000011404 */
.L_x_6486:
[----:B------:R-:W-:Y:S01]  /*5c00*/  IADD3 R102, P0, R102, R4, RZ ;  /* 0x0000000466667210 */ /* 0x000fe20007f1e0ff */
[----:B------:R-:W-:-:S03]  /*5c10*/  IMAD.SHL.U32 R5, R2, 0x20, RZ ;  /* 0x0000002002057824 */ /* 0x000fc600078e00ff */
[----:B------:R-:W-:Y:S01]  /*5c20*/  LEA R174, P1, R102, c[0x0][0x168], 0x1 ;  /* 0x00005a0066ae7a11 */ /* 0x000fe200078208ff */
[----:B------:R-:W-:Y:S01]  /*5c30*/  IMAD.X R103, R103, 0x1, R0, P0 ;  /* 0x0000000167677824 */ /* 0x000fe200000e0600 */
[----:B------:R-:W-:Y:S02]  /*5c40*/  SHF.L.U64.HI R0, R2, R183, c[0x0][0x19c] ;  /* 0x0000670002007619 */ /* 0x000fe400000102b7 */
[-C--:B------:R-:W-:Y:S02]  /*5c50*/  IADD3 R6, P0, R174, R5.reuse, RZ ;  /* 0x00000005ae067210 */ /* 0x080fe40007f1e0ff */
[----:B------:R-:W-:Y:S02]  /*5c60*/  LEA.HI.X R175, R102, c[0x0][0x16c], R103, 0x1, P1 ;  /* 0x00005b0066af7a11 */ /* 0x000fe400008f0c67 */
[----:B------:R-:W-:-:S03]  /*5c70*/  IADD3 R4, P1, R6, R5, RZ ;  /* 0x0000000506047210 */ /* 0x000fc60007f3e0ff */
[--C-:B------:R-:W-:Y:S01]  /*5c80*/  IMAD.X R7, R175, 0x1, R0.reuse, P0 ;  /* 0x00000001af077824 */ /* 0x100fe200000e0600 */
        /* <DEDUP_REMOVED lines=15> */
.L_x_6484:
        /* <DEDUP_REMOVED lines=44> */
[----:B------:R-:W-:Y:S01]  /*6040*/  FSEL R116, R116, RZ, P0 ;  /* 0x000000ff74747208 */ /* 0x000fe20000000000 */
[C---:B------:R-:W-:Y:S01]  /*6050*/  FMUL.FTZ R118, R111.reuse, c[0x0][0x23c] ;  /* 0x00008f006f767a20 */ /* 0x040fe20000410000 */
[----:B------:R-:W-:Y:S01]  /*6060*/  FSETP.NEU.FTZ.AND P1, PT, R111, -INF , PT ;  /* 0xff8000006f00780b */ /* 0x000fe20003f3d000 */
[----:B------:R-:W-:Y:S02]  /*6070*/  FADD.FTZ R6, R3, -R6 ;  /* 0x8000000603067221 */ /* 0x000fe40000010000 */
[--C-:B------:R-:W-:Y:S01]  /*6080*/  FFMA.FTZ R0, R9, c[0x0][0x23c], -R116.reuse ;  /* 0x00008f0009007a23 */ /* 0x100fe20000010874 */
[----:B------:R-:W-:Y:S01]  /*6090*/  FSEL R5, R111, RZ, P1 ;  /* 0x000000ff6f057208 */ /* 0x000fe20000800000 */
[----:B------:R-:W1:Y:S01]  /*60a0*/  LDSM.16.MT88.4 R8, [R156+0x8000] ;  /* 0x008000009c08783b */ /* 0x000e620000004200 */
[----:B------:R-:W-:Y:S01]  /*60b0*/  FSEL R118, R118, RZ, P1 ;  /* 0x000000ff76767208 */ /* 0x000fe20000800000 */
[----:B------:R-:W-:-:S02]  /*60c0*/  FFMA.FTZ R104, R193, c[0x0][0x23c], -R116 ;  /* 0x00008f00c1687a23 */ /* 0x000fc40000010874 */
[----:B------:R-:W-:Y:S01]  /*60d0*/  FADD.FTZ R4, R100, -R5 ;  /* 0x8000000564047221 */ /* 0x000fe20000010000 */
[----:B------:R-:W-:Y:S01]  /*60e0*/  MUFU.EX2 R0, R0 ;  /* 0x0000000000007308 */ /* 0x000fe20000000800 */
[--C-:B------:R-:W-:Y:S01]  /*60f0*/  FFMA.FTZ R109, R107, c[0x0][0x23c], -R118.reuse ;  /* 0x00008f006b6d7a23 */ /* 0x100fe20000010876 */
[----:B------:R-:W-:Y:S01]  /*6100*/  LDSM.16.MT88.4 R100, [R153+0xb000] ;  /* 0x00b000009964783b */ /* 0x000fe20000004200 */
[--C-:B------:R-:W-:Y:S02]  /*6110*/  FFMA.FTZ R108, R105, c[0x0][0x23c], -R118.reuse ;  /* 0x00008f00696c7a23 */ /* 0x100fe40000010876 */
[--C-:B------:R-:W-:Y:S02]  /*6120*/  FFMA.FTZ R107, R15, c[0x0][0x23c], -R118.reuse ;  /* 0x00008f000f6b7a23 */ /* 0x100fe40000010876 */
[----:B------:R-:W-:Y:S01]  /*6130*/  FFMA.FTZ R106, R13, c[0x0][0x23c], -R118 ;  /* 0x00008f000d6a7a23 */ /* 0x000fe20000010876 */
[----:B------:R-:W-:Y:S01]  /*6140*/  MUFU.EX2 R109, R109 ;  /* 0x0000006d006d7308 */ /* 0x000fe20000000800 */
[--C-:B------:R-:W-:Y:S01]  /*6150*/  FFMA.FTZ R105, R30, c[0x0][0x23c], -R116.reuse ;  /* 0x00008f001e697a23 */ /* 0x100fe20000010874 */
[----:B------:R-:W2:Y:S01]  /*6160*/  LDSM.16.MT88.4 R12, [R153+0x8000] ;  /* 0x00800000990c783b */ /* 0x000ea20000004200 */
[----:B------:R-:W-:-:S02]  /*6170*/  FFMA.FTZ R113, R113, c[0x0][0x23c], -R116 ;  /* 0x00008f0071717a23 */ /* 0x000fc40000010874 */
[----:B------:R-:W-:Y:S02]  /*6180*/  FMUL.FTZ R114, R4, c[0x0][0x23c] ;  /* 0x00008f0004727a20 */ /* 0x000fe40000410000 */
[----:B------:R-:W-:Y:S01]  /*6190*/  FMUL.FTZ R112, R6, c[0x0][0x23c] ;  /* 0x00008f0006707a20 */ /* 0x000fe20000410000 */
[----:B------:R-:W3:Y:S01]  /*61a0*/  MUFU.EX2 R108, R108 ;  /* 0x0000006c006c7308 */ /* 0x000ee20000000800 */
[--C-:B------:R-:W-:Y:S02]  /*61b0*/  FFMA.FTZ R3, R189, c[0x0][0x23c], -R118.reuse ;  /* 0x00008f00bd037a23 */ /* 0x100fe40000010876 */
[--C-:B------:R-:W-:Y:S02]  /*61c0*/  FFMA.FTZ R122, R191, c[0x0][0x23c], -R118.reuse ;  /* 0x00008f00bf7a7a23 */ /* 0x100fe40000010876 */
[--C-:B------:R-:W-:Y:S02]  /*61d0*/  FFMA.FTZ R120, R179, c[0x0][0x23c], -R118.reuse ;  /* 0x00008f00b3787a23 */ /* 0x100fe40000010876 */
[----:B------:R-:W-:Y:S01]  /*61e0*/  FFMA.FTZ R123, R27, c[0x0][0x23c], -R118 ;  /* 0x00008f001b7b7a23 */ /* 0x000fe20000010876 */
[----:B------:R-:W-:Y:S01]  /*61f0*/  MUFU.EX2 R107, R107 ;  /* 0x0000006b006b7308 */ /* 0x000fe20000000800 */
[----:B------:R-:W-:-:S02]  /*6200*/  FFMA.FTZ R124, R25, c[0x0][0x23c], -R116 ;  /* 0x00008f00197c7a23 */ /* 0x000fc40000010874 */
[--C-:B------:R-:W-:Y:S01]  /*6210*/  FFMA.FTZ R133, R23, c[0x0][0x23c], -R116.reuse ;  /* 0x00008f0017857a23 */ /* 0x100fe20000010874 */
[----:B------:R-:W-:Y:S01]  /*6220*/  LDSM.16.MT88.4 R24, [R156+0x8800] ;  /* 0x008800009c18783b */ /* 0x000fe20000004200 */
[--C-:B------:R-:W-:Y:S02]  /*6230*/  FFMA.FTZ R126, R21, c[0x0][0x23c], -R116.reuse ;  /* 0x00008f00157e7a23 */ /* 0x100fe40000010874 */
[----:B------:R-:W-:Y:S01]  /*6240*/  FFMA.FTZ R135, R177, c[0x0][0x23c], -R116 ;  /* 0x00008f00b1877a23 */ /* 0x000fe20000010874 */
[----:B------:R-:W4:Y:S01]  /*6250*/  MUFU.EX2 R106, R106 ;  /* 0x0000006a006a7308 */ /* 0x000f220000000800 */
[----:B---3--:R-:W-:Y:S01]  /*6260*/  F2FP.PACK_AB R4, R108, R109 ;  /* 0x0000006d6c04723e */ /* 0x008fe200000000ff */
[----:B------:R-:W-:Y:S01]  /*6270*/  LDSM.16.MT88.4 R20, [R153+0x8800] ;  /* 0x008800009914783b */ /* 0x000fe20000004200 */
[--C-:B------:R-:W-:Y:S02]  /*6280*/  FFMA.FTZ R128, R35, c[0x0][0x23c], -R118.reuse ;  /* 0x00008f0023807a23 */ /* 0x100fe40000010876 */
[----:B------:R-:W-:-:S02]  /*6290*/  FFMA.FTZ R177, R33, c[0x0][0x23c], -R118 ;  /* 0x00008f0021b17a23 */ /* 0x000fc40000010876 */
[----:B------:R-:W-:Y:S01]  /*62a0*/  LDSM.16.MT88.4 R32, [R153+0xa800] ;  /* 0x00a800009920783b */ /* 0x000fe20000004200 */
[----:B------:R-:W-:Y:S01]  /*62b0*/  MUFU.EX2 R105, R105 ;  /* 0x0000006900697308 */ /* 0x000fe20000000800 */
[----:B------:R-:W-:Y:S02]  /*62c0*/  FFMA.FTZ R134, R137, c[0x0][0x23c], -R116 ;  /* 0x00008f0089867a23 */ /* 0x000fe40000010874 */
[--C-:B------:R-:W-:Y:S02]  /*62d0*/  FFMA.FTZ R130, R31, c[0x0][0x23c], -R118.reuse ;  /* 0x00008f001f827a23 */ /* 0x100fe40000010876 */
[----:B------:R-:W-:Y:S02]  /*62e0*/  FFMA.FTZ R143, R143, c[0x0][0x23c], -R118 ;  /* 0x00008f008f8f7a23 */ /* 0x000fe40000010876 */
[--C-:B------:R-:W-:Y:S01]  /*62f0*/  FFMA.FTZ R132, R29, c[0x0][0x23c], -R116.reuse ;  /* 0x00008f001d847a23 */ /* 0x100fe20000010874 */
[----:B------:R-:W3:Y:S01]  /*6300*/  MUFU.EX2 R104, R104 ;  /* 0x0000006800687308 */ /* 0x000ee20000000800 */
[----:B----4-:R-:W-:Y:S01]  /*6310*/  F2FP.PACK_AB R6, R106, R107 ;  /* 0x0000006b6a06723e */ /* 0x010fe200000000ff */
[--C-:B------:R-:W-:Y:S01]  /*6320*/  FFMA.FTZ R141, R141, c[0x0][0x23c], -R116.reuse ;  /* 0x00008f008d8d7a23 */ /* 0x100fe20000010874 */
[----:B------:R-:W-:Y:S01]  /*6330*/  LDSM.16.MT88.4 R28, [R156+0x9000] ;  /* 0x009000009c1c783b */ /* 0x000fe20000004200 */
[----:B------:R-:W-:-:S02]  /*6340*/  FFMA.FTZ R137, R139, c[0x0][0x23c], -R116 ;  /* 0x00008f008b897a23 */ /* 0x000fc40000010874 */
[--C-:B------:R-:W-:Y:S02]  /*6350*/  FFMA.FTZ R131, R131, c[0x0][0x23c], -R118.reuse ;  /* 0x00008f0083837a23 */ /* 0x100fe40000010876 */
[----:B------:R-:W4:Y:S01]  /*6360*/  MUFU.EX2 R113, R113 ;  /* 0x0000007100717308 */ /* 0x000f220000000800 */
[--C-:B------:R-:W-:Y:S02]  /*6370*/  FFMA.FTZ R136, R129, c[0x0][0x23c], -R118.reuse ;  /* 0x00008f0081887a23 */ /* 0x100fe40000010876 */
[--C-:B------:R-:W-:Y:S02]  /*6380*/  FFMA.FTZ R125, R125, c[0x0][0x23c], -R118.reuse ;  /* 0x00008f007d7d7a23 */ /* 0x100fe40000010876 */
[----:B------:R-:W-:Y:S02]  /*6390*/  FFMA.FTZ R118, R121, c[0x0][0x23c], -R118 ;  /* 0x00008f0079767a23 */ /* 0x000fe40000010876 */
[--C-:B------:R-:W-:Y:S01]  /*63a0*/  FFMA.FTZ R119, R119, c[0x0][0x23c], -R116.reuse ;  /* 0x00008f0077777a23 */ /* 0x100fe20000010874 */
[----:B------:R-:W5:Y:S01]  /*63b0*/  MUFU.EX2 R114, R114 ;  /* 0x0000007200727308 */ /* 0x000f620000000800 */
[----:B---3--:R-:W-:Y:S01]  /*63c0*/  F2FP.PACK_AB R5, R104, R105 ;  /* 0x000000696805723e */ /* 0x008fe200000000ff */
[----:B------:R-:W-:-:S02]  /*63d0*/  FFMA.FTZ R138, R127, c[0x0][0x23c], -R116 ;  /* 0x00008f007f8a7a23 */ /* 0x000fc40000010874 */
[----:B------:R-:W-:-:S04]  /*63e0*/  FFMA.FTZ R117, R117, c[0x0][0x23c], -R116 ;  /* 0x00008f0075757a23 */ /* 0x000fc80000010874 */
[----:B------:R-:W3:Y:S01]  /*63f0*/  MUFU.EX2 R112, R112 ;  /* 0x0000007000707308 */ /* 0x000ee20000000800 */
[----:B----4-:R-:W-:Y:S01]  /*6400*/  F2FP.PACK_AB R7, R113, R0 ;  /* 0x000000007107723e */ /* 0x010fe200000000ff */
[----:B-----5:R-:W-:-:S06]  /*6410*/  FMUL.FTZ R96, R96, R114 ;  /* 0x0000007260607220 */ /* 0x020fcc0000410000 */
[----:B------:R-:W-:Y:S01]  /*6420*/  MUFU.EX2 R3, R3 ;  /* 0x0000000300037308 */ /* 0x000fe20000000800 */
[-C--:B------:R-:W-:Y:S02]  /*6430*/  FMUL.FTZ R97, R97, R114.reuse ;  /* 0x0000007261617220 */ /* 0x080fe40000410000 */
[-C--:B------:R-:W-:Y:S02]  /*6440*/  FMUL.FTZ R36, R36, R114.reuse ;  /* 0x0000007224247220 */ /* 0x080fe40000410000 */
[----:B------:R-:W-:Y:S02]  /*6450*/  FMUL.FTZ R37, R37, R114 ;  /* 0x0000007225257220 */ /* 0x000fe40000410000 */
[-C--:B---3--:R-:W-:Y:S01]  /*6460*/  FMUL.FTZ R98, R98, R112.reuse ;  /* 0x0000007062627220 */ /* 0x088fe20000410000 */
[----:B------:R-:W3:Y:S01]  /*6470*/  MUFU.EX2 R122, R122 ;  /* 0x0000007a007a7308 */ /* 0x000ee20000000800 */
        /* <DEDUP_REMOVED lines=16> */
[C---:B--2---:R-:W-:Y:S01]  /*6580*/  HMMA.16816.F32 R48, R4.reuse, R12, R48 ;  /* 0x0000000c0430723c */ /* 0x044fe20000001830 */
[-C--:B------:R-:W-:Y:S02]  /*6590*/  FMUL.FTZ R40, R40, R114.reuse ;  /* 0x0000007228287220 */ /* 0x080fe40000410000 */
[----:B------:R-:W-:Y:S01]  /*65a0*/  FMUL.FTZ R41, R41, R114 ;  /* 0x0000007229297220 */ /* 0x000fe20000410000 */
[----:B------:R-:W-:Y:S01]  /*65b0*/  MUFU.EX2 R124, R124 ;  /* 0x0000007c007c7308 */ /* 0x000fe20000000800 */
[-C--:B------:R-:W-:Y:S02]  /*65c0*/  FMUL.FTZ R42, R42, R112.reuse ;  /* 0x000000702a2a7220 */ /* 0x080fe40000410000 */
[----:B------:R-:W-:Y:S01]  /*65d0*/  FMUL.FTZ R43, R43, R112 ;  /* 0x000000702b2b7220 */ /* 0x000fe20000410000 */
[----:B------:R-:W-:Y:S01]  /*65e0*/  HMMA.16816.F32 R52, R4, R14, R52 ;  /* 0x0000000e0434723c */ /* 0x000fe20000001834 */
[-C--:B------:R-:W-:Y:S01]  /*65f0*/  FMUL.FTZ R44, R44, R114.reuse ;  /* 0x000000722c2c7220 */ /* 0x080fe20000410000 */
[----:B------:R-:W2:Y:S01]  /*6600*/  LDSM.16.MT88.4 R12, [R154+0xa000] ;  /* 0x00a000009a0c783b */ /* 0x000ea20000004200 */
[----:B------:R-:W-:Y:S01]  /*6610*/  FMUL.FTZ R45, R45, R114 ;  /* 0x000000722d2d7220 */ /* 0x000fe20000410000 */
[----:B------:R-:W4:Y:S01]  /*6620*/  MUFU.EX2 R133, R133 ;  /* 0x0000008500857308 */ /* 0x000f220000000800 */
[----:B------:R-:W-:-:S02]  /*6630*/  FMUL.FTZ R46, R46, R112 ;  /* 0x000000702e2e7220 */ /* 0x000fc40000410000 */
[----:B------:R-:W-:Y:S01]  /*6640*/  FMUL.FTZ R47, R47, R112 ;  /* 0x000000702f2f7220 */ /* 0x000fe20000410000 */
[C---:B------:R-:W-:Y:S01]  /*6650*/  HMMA.16816.F32 R40, R4.reuse, R16, R40 ;  /* 0x000000100428723c */ /* 0x040fe20000001828 */
[-C--:B------:R-:W-:Y:S02]  /*6660*/  FMUL.FTZ R56, R56, R114.reuse ;  /* 0x0000007238387220 */ /* 0x080fe40000410000 */
[----:B------:R-:W-:Y:S01]  /*6670*/  FMUL.FTZ R57, R57, R114 ;  /* 0x0000007239397220 */ /* 0x000fe20000410000 */
[----:B------:R-:W-:Y:S01]  /*6680*/  MUFU.EX2 R126, R126 ;  /* 0x0000007e007e7308 */ /* 0x000fe20000000800 */
[-C--:B------:R-:W-:Y:S02]  /*6690*/  FMUL.FTZ R58, R58, R112.reuse ;  /* 0x000000703a3a7220 */ /* 0x080fe40000410000 */
[----:B------:R-:W-:Y:S01]  /*66a0*/  FMUL.FTZ R59, R59, R112 ;  /* 0x000000703b3b7220 */ /* 0x000fe20000410000 */
[----:B------:R-:W-:Y:S01]  /*66b0*/  HMMA.16816.F32 R44, R4, R18, R44 ;  /* 0x00000012042c723c */ /* 0x000fe2000000182c */
[----:B------:R-:W5:Y:S01]  /*66c0*/  LDSM.16.MT88.4 R16, [R156+0xa000] ;  /* 0x00a000009c10783b */ /* 0x000f620000004200 */
[----:B------:R-:W-:-:S02]  /*66d0*/  FMUL.FTZ R60, R60, R114 ;  /* 0x000000723c3c7220 */ /* 0x000fc40000410000 */
[----:B------:R-:W-:Y:S01]  /*66e0*/  FMUL.FTZ R61, R61, R114 ;  /* 0x000000723d3d7220 */ /* 0x000fe20000410000 */
[----:B------:R-:W2:Y:S01]  /*66f0*/  MUFU.EX2 R135, R135 ;  /* 0x0000008700877308 */ /* 0x000ea20000000800 */
        /* <DEDUP_REMOVED lines=15> */
[----:B--2---:R-:W-:Y:S01]  /*67f0*/  HMMA.16816.F32 R72, R4, R12, R72 ;  /* 0x0000000c0448723c */ /* 0x004fe20000001848 */
[----:B------:R-:W-:-:S02]  /*6800*/  FMUL.FTZ R64, R64, R114 ;  /* 0x0000007240407220 */ /* 0x000fc40000410000 */
        /* <DEDUP_REMOVED lines=8> */
[----:B------:R-:W-:Y:S01]  /*6890*/  MUFU.EX2 R143, R143 ;  /* 0x0000008f008f7308 */ /* 0x000fe20000000800 */
[----:B------:R-:W-:-:S02]  /*68a0*/  FMUL.FTZ R70, R70, R112 ;  /* 0x0000007046467220 */ /* 0x000fc40000410000 */
[----:B------:R-:W-:Y:S01]  /*68b0*/  FMUL.FTZ R71, R71, R112 ;  /* 0x0000007047477220 */ /* 0x000fe20000410000 */
[C---:B-----5:R-:W-:Y:S01]  /*68c0*/  HMMA.16816.F32 R64, R4.reuse, R16, R64 ;  /* 0x000000100440723c */ /* 0x060fe20000001840 */
        /* <DEDUP_REMOVED lines=26> */
[----:B------:R-:W-:-:S03]  /*6a70*/  FFMA.FTZ R109, R187, R114, R109 ;  /* 0x00000072bb6d7223 */ /* 0x000fc6000001006d */
[----:B------:R-:W-:Y:S01]  /*6a80*/  MUFU.EX2 R131, R131 ;  /* 0x0000008300837308 */ /* 0x000fe20000000800 */
[----:B------:R-:W-:-:S03]  /*6a90*/  FADD.FTZ R108, R108, R109 ;  /* 0x0000006d6c6c7221 */ /* 0x000fc60000010000 */
[----:B------:R-:W-:Y:S01]  /*6aa0*/  HMMA.16816.F32 R84, R4, R14, R84 ;  /* 0x0000000e0454723c */ /* 0x000fe20000001854 */
[----:B------:R-:W2:Y:S01]  /*6ab0*/  LDSM.16.MT88.4 R12, [R156+0xa800] ;  /* 0x00a800009c0c783b */ /* 0x000ea20000004200 */
[----:B------:R-:W-:Y:S02]  /*6ac0*/  FADD.FTZ R107, R107, R108 ;  /* 0x0000006c6b6b7221 */ /* 0x000fe40000010000 */
[----:B------:R-:W1:Y:S02]  /*6ad0*/  MUFU.EX2 R136, R136 ;  /* 0x0000008800887308 */ /* 0x000e640000000800 */
[----:B------:R-:W-:Y:S01]  /*6ae0*/  FADD.FTZ R106, R106, R107 ;  /* 0x0000006b6a6a7221 */ /* 0x000fe20000010000 */
[C---:B---3--:R-:W-:Y:S02]  /*6af0*/  F2FP.PACK_AB R4, R122.reuse, R3 ;  /* 0x000000037a04723e */ /* 0x048fe400000000ff */
[----:B----4-:R-:W-:Y:S01]  /*6b00*/  F2FP.PACK_AB R5, R133, R124 ;  /* 0x0000007c8505723e */ /* 0x010fe200000000ff */
[----:B------:R-:W-:Y:S01]  /*6b10*/  FADD.FTZ R3, R3, R106 ;  /* 0x0000006a03037221 */ /* 0x000fe20000010000 */
[----:B------:R-:W-:Y:S01]  /*6b20*/  F2FP.PACK_AB R6, R123, R120 ;  /* 0x000000787b06723e */ /* 0x000fe200000000ff */
[----:B------:R-:W-:Y:S01]  /*6b30*/  MUFU.EX2 R125, R125 ;  /* 0x0000007d007d7308 */ /* 0x000fe20000000800 */
[----:B------:R-:W-:Y:S01]  /*6b40*/  F2FP.PACK_AB R7, R135, R126 ;  /* 0x0000007e8707723e */ /* 0x000fe200000000ff */
[----:B------:R-:W-:-:S04]  /*6b50*/  FADD.FTZ R3, R122, R3 ;  /* 0x000000037a037221 */ /* 0x000fc80000010000 */
[----:B------:R-:W-:Y:S01]  /*6b60*/  FADD.FTZ R120, R120, R3 ;  /* 0x0000000378787221 */ /* 0x000fe20000010000 */
[----:B------:R-:W-:Y:S01]  /*6b70*/  MOV R3, R110 ;  /* 0x0000006e00037202 */ /* 0x000fe20000000f00 */
[----:B-----5:R-:W-:Y:S01]  /*6b80*/  HMMA.16816.F32 R56, R4, R16, R56 ;  /* 0x000000100438723c */ /* 0x020fe20000001838 */
[----:B------:R-:W-:Y:S01]  /*6b90*/  MUFU.EX2 R118, R118 ;  /* 0x0000007600767308 */ /* 0x000fe20000000800 */
[----:B------:R-:W-:-:S06]  /*6ba0*/  FADD.FTZ R123, R123, R120 ;  /* 0x000000787b7b7221 */ /* 0x000fcc0000010000 */
[C---:B------:R-:W-:Y:S01]  /*6bb0*/  HMMA.16816.F32 R60, R4.reuse, R18, R60 ;  /* 0x00000012043c723c */ /* 0x040fe2000000183c */
[----:B------:R-:W3:Y:S01]  /*6bc0*/  LDSM.16.MT88.4 R16, [R152+0xa800] ;  /* 0x00a800009810783b */ /* 0x000ee20000004200 */
[----:B------:R-:W-:Y:S06]  /*6bd0*/  MUFU.EX2 R119, R119 ;  /* 0x0000007700777308 */ /* 0x000fec0000000800 */
[C---:B-1----:R-:W-:Y:S02]  /*6be0*/  HMMA.16816.F32 R40, R4.reuse, R8, R40 ;  /* 0x000000080428723c */ /* 0x042fe40000001828 */
[----:B------:R-:W1:Y:S06]  /*6bf0*/  MUFU.EX2 R138, R138 ;  /* 0x0000008a008a7308 */ /* 0x000e6c0000000800 */
        /* <DEDUP_REMOVED lines=16> */
[C---:B------:R-:W-:Y:S01]  /*6d00*/  HMMA.16816.F32 R36, R4.reuse, R26, R36 ;  /* 0x0000001a0424723c */ /* 0x040fe20000001824 */
[----:B------:R-:W1:Y:S07]  /*6d10*/  LDSM.16.MT88.4 R24, [R154+0x9000] ;  /* 0x009000009a18783b */ /* 0x000e6e0000004200 */
[----:B------:R-:W-:Y:S01]  /*6d20*/  HMMA.16816.F32 R80, R4, R34, R80 ;  /* 0x000000220450723c */ /* 0x000fe20000001850 */
[----:B------:R-:W1:Y:S06]  /*6d30*/  LDSM.16.MT88.4 R32, [R152+0xb000] ;  /* 0x00b000009820783b */ /* 0x000e6c0000004200 */
[----:B------:R-:W-:Y:S01]  /*6d40*/  F2FP.PACK_AB R4, R177, R128 ;  /* 0x00000080b104723e */ /* 0x000fe200000000ff */
[----:B------:R-:W-:Y:S01]  /*6d50*/  FADD.FTZ R128, R128, R123 ;  /* 0x0000007b80807221 */ /* 0x000fe20000010000 */
[----:B------:R-:W-:-:S02]  /*6d60*/  F2FP.PACK_AB R5, R141, R132 ;  /* 0x000000848d05723e */ /* 0x000fc400000000ff */
[----:B------:R-:W-:Y:S01]  /*6d70*/  F2FP.PACK_AB R6, R143, R130 ;  /* 0x000000828f06723e */ /* 0x000fe200000000ff */
[----:B------:R-:W-:Y:S01]  /*6d80*/  FADD.FTZ R177, R177, R128 ;  /* 0x00000080b1b17221 */ /* 0x000fe20000010000 */
[----:B------:R-:W-:-:S07]  /*6d90*/  F2FP.PACK_AB R7, R137, R134 ;  /* 0x000000868907723e */ /* 0x000fce00000000ff */
        /* <DEDUP_REMOVED lines=9> */
[C---:B------:R-:W-:Y:S01]  /*6e30*/  HMMA.16816.F32 R76, R4.reuse, R100, R76 ;  /* 0x00000064044c723c */ /* 0x040fe2000000184c */
[----:B------:R-:W-:Y:S06]  /*6e40*/  MUFU.EX2 R100, R117 ;  /* 0x0000007500647308 */ /* 0x000fec0000000800 */
[----:B------:R-:W-:Y:S01]  /*6e50*/  FFMA.FTZ R101, R115, c[0x0][0x23c], -R116 ;  /* 0x00008f0073657a23 */ /* 0x000fe20000010874 */
[C---:B------:R-:W-:Y:S05]  /*6e60*/  HMMA.16816.F32 R96, R4.reuse, R28, R96 ;  /* 0x0000001c0460723c */ /* 0x040fea0000001860 */
[----:B------:R-:W3:Y:S03]  /*6e70*/  MUFU.EX2 R101, R101 ;  /* 0x0000006500657308 */ /* 0x000ee60000000800 */
[C---:B------:R-:W-:Y:S01]  /*6e80*/  HMMA.16816.F32 R36, R4.reuse, R30, R36 ;  /* 0x0000001e0424723c */ /* 0x040fe20000001824 */
[----:B------:R-:W-:Y:S07]  /*6e90*/  LDSM.16.MT88.4 R28, [R154+0x9800] ;  /* 0x009800009a1c783b */ /* 0x000fee0000004200 */
        /* <DEDUP_REMOVED lines=8> */
[----:B------:R-:W-:Y:S07]  /*6f20*/  HMMA.16816.F32 R84, R4, R34, R84 ;  /* 0x000000220454723c */ /* 0x000fee0000001854 */
[----:B------:R-:W-:-:S02]  /*6f30*/  F2FP.PACK_AB R4, R136, R131 ;  /* 0x000000838804723e */ /* 0x000fc400000000ff */
[----:B------:R-:W-:Y:S02]  /*6f40*/  F2FP.PACK_AB R5, R138, R119 ;  /* 0x000000778a05723e */ /* 0x000fe400000000ff */
[----:B------:R-:W-:Y:S02]  /*6f50*/  F2FP.PACK_AB R6, R118, R125 ;  /* 0x0000007d7606723e */ /* 0x000fe400000000ff */
[----:B---3--:R-:W-:-:S07]  /*6f60*/  F2FP.PACK_AB R7, R101, R100 ;  /* 0x000000646507723e */ /* 0x008fce00000000ff */
[C---:B-----5:R-:W-:Y:S07]  /*6f70*/  HMMA.16816.F32 R56, R4.reuse, R20, R56 ;  /* 0x000000140438723c */ /* 0x060fee0000001838 */
[----:B------:R-:W-:Y:S01]  /*6f80*/  FFMA.FTZ R21, R185, R112, R105 ;  /* 0x00000070b9157223 */ /* 0x000fe20000010069 */
[----:B--2---:R-:W-:Y:S03]  /*6f90*/  HMMA.16816.F32 R96, R4, R16, R96 ;  /* 0x000000100460723c */ /* 0x004fe60000001860 */
[----:B------:R-:W-:-:S04]  /*6fa0*/  FADD.FTZ R21, R104, R21 ;  /* 0x0000001568157221 */ /* 0x000fc80000010000 */
[----:B------:R-:W-:Y:S01]  /*6fb0*/  FADD.FTZ R0, R0, R21 ;  /* 0x0000001500007221 */ /* 0x000fe20000010000 */
[C---:B------:R-:W-:Y:S01]  /*6fc0*/  HMMA.16816.F32 R36, R4.reuse, R18, R36 ;  /* 0x000000120424723c */ /* 0x040fe20000001824 */
[----:B------:R-:W2:Y:S02]  /*6fd0*/  LDSM.16.MT88.4 R16, [R153+0xb800] ;  /* 0x00b800009910783b */ /* 0x000ea40000004200 */
        /* <DEDUP_REMOVED lines=9> */
[----:B------:R-:W3:Y:S01]  /*7070*/  LDSM.16.MT88.4 R12, [R152+0xb800] ;  /* 0x00b80000980c783b */ /* 0x000ee20000004200 */
[----:B------:R-:W-:Y:S02]  /*7080*/  FADD.FTZ R136, R136, R131 ;  /* 0x0000008388887221 */ /* 0x000fe40000010000 */
[----:B------:R-:W-:Y:S02]  /*7090*/  FADD.FTZ R135, R135, R126 ;  /* 0x0000007e87877221 */ /* 0x000fe40000010000 */
[----:B------:R-:W-:-:S02]  /*70a0*/  FADD.FTZ R125, R125, R136 ;  /* 0x000000887d7d7221 */ /* 0x000fc40000010000 */
[----:B------:R-:W-:Y:S01]  /*70b0*/  FADD.FTZ R132, R132, R135 ;  /* 0x0000008784847221 */ /* 0x000fe20000010000 */
[----:B----4-:R-:W-:Y:S01]  /*70c0*/  HMMA.16816.F32 R72, R4, R8, R72 ;  /* 0x000000080448723c */ /* 0x010fe20000001848 */
[----:B------:R-:W-:Y:S02]  /*70d0*/  FADD.FTZ R187, R118, R125 ;  /* 0x0000007d76bb7221 */ /* 0x000fe40000010000 */
        /* <DEDUP_REMOVED lines=9> */
[----:B------:R-:W-:Y:S01]  /*7170*/  FADD.FTZ R185, R101, R100 ;  /* 0x0000006465b97221 */ /* 0x000fe20000010000 */
[----:B------:R-:W-:-:S04]  /*7180*/  MOV R100, R111 ;  /* 0x0000006f00647202 */ /* 0x000fc80000000f00 */
[C---:B------:R-:W-:Y:S08]  /*7190*/  HMMA.16816.F32 R52, R4.reuse, R26, R52 ;  /* 0x0000001a0434723c */ /* 0x040ff00000001834 */
[C---:B------:R-:W-:Y:S08]  /*71a0*/  HMMA.16816.F32 R60, R4.reuse, R22, R60 ;  /* 0x00000016043c723c */ /* 0x040ff0000000183c */
[C---:B------:R-:W-:Y:S08]  /*71b0*/  HMMA.16816.F32 R92, R4.reuse, R10, R92 ;  /* 0x0000000a045c723c */ /* 0x040ff0000000185c */
[C---:B--2---:R-:W-:Y:S08]  /*71c0*/  HMMA.16816.F32 R76, R4.reuse, R16, R76 ;  /* 0x00000010044c723c */ /* 0x044ff0000000184c */
[C---:B------:R-:W-:Y:S08]  /*71d0*/  HMMA.16816.F32 R80, R4.reuse, R18, R80 ;  /* 0x000000120450723c */ /* 0x040ff00000001850 */
[C---:B---3--:R-:W-:Y:S08]  /*71e0*/  HMMA.16816.F32 R88, R4.reuse, R12, R88 ;  /* 0x0000000c0458723c */ /* 0x048ff00000001858 */
[----:B------:R-:W-:Y:S08]  /*71f0*/  HMMA.16816.F32 R84, R4, R14, R84 ;  /* 0x0000000e0454723c */ /* 0x000ff00000001854 */
.L_x_6481:
[----:B------:R-:W-:-:S13]  /*7200*/  ISETP.GE.AND P0, PT, R167, 0x1, PT ;  /* 0x00000001a700780c */ /* 0x000fda0003f06270 */
[----:B------:R-:W-:Y:S05]  /*7210*/  @!P0 BRA `(.L_x_6487) ;  /* 0x000026a000008947 */ /* 0x000fea0003800000 */
[----:B------:R-:W-:Y:S01]  /*7220*/  IMAD.MOV.U32 R179, RZ, RZ, c[0x0][0x1a0] ;  /* 0x00006800ffb37624 */ /* 0x000fe200078e00ff */
[----:B------:R-:W-:Y:S01]  /*7230*/  MOV R178, 0x5 ;  /* 0x0000000500b27802 */ /* 0x000fe20000000f00 */
[C---:B------:R-:W-:Y:S01]  /*7240*/  IMAD.U32 R181, R2.reuse, -0x40, RZ ;  /* 0xffffffc002b57824 */ /* 0x040fe200078e00ff */
[C---:B------:R-:W-:Y:S01]  /*7250*/  SHF.L.U32 R177, R2.reuse, 0x5, RZ ;  /* 0x0000000502b17819 */ /* 0x040fe200000006ff */
[C---:B------:R-:W-:Y:S01]  /*7260*/  IMAD.U32 R183, R179.reuse, -0x40, RZ ;  /* 0xffffffc0b3b77824 */ /* 0x040fe200078e00ff */
[-C--:B------:R-:W-:Y:S01]  /*7270*/  SHF.L.U64.HI R176, R2, R178.reuse, c[0x0][0x19c] ;  /* 0x0000670002b07619 */ /* 0x080fe200000102b2 */
[----:B------:R-:W-:Y:S01]  /*7280*/  IMAD.MOV.U32 R0, RZ, RZ, R3 ;  /* 0x000000ffff007224 */ /* 0x000fe200078e0003 */
[C---:B------:R-:W-:Y:S01]  /*7290*/  SHF.L.U64.HI R178, R179.reuse, R178, c[0x0][0x1a4] ;  /* 0x00006900b3b27619 */ /* 0x040fe200000102b2 */
[----:B------:R-:W-:Y:S01]  /*72a0*/  IMAD.MOV.U32 R101, RZ, RZ, R100 ;  /* 0x000000ffff657224 */ /* 0x000fe200078e0064 */
[----:B------:R-:W-:Y:S02]  /*72b0*/  SHF.L.U32 R179, R179, 0x5, RZ ;  /* 0x00000005b3b37819 */ /* 0x000fe400000006ff */
[----:B------:R-:W-:-:S02]  /*72c0*/  SHF.R.S32.HI R180, RZ, 0x1f, R181 ;  /* 0x0000001fffb47819 */ /* 0x000fc400000114b5 */
[----:B------:R-:W-:Y:S02]  /*72d0*/  SHF.R.S32.HI R182, RZ, 0x1f, R183 ;  /* 0x0000001fffb67819 */ /* 0x000fe400000114b7 */
.L_x_6491:
        /* <DEDUP_REMOVED lines=64> */
.L_x_6488:
[C---:B------:R-:W-:Y:S04]  /*76e0*/  LEA R164, P0, R6.reuse, R164, 0x1 ;  /* 0x000000a406a47211 */ /* 0x040fe800078008ff */
[----:B------:R-:W-:Y:S02]  /*76f0*/  LEA.HI.X R165, R6, R165, R3, 0x1, P0 ;  /* 0x000000a506a57211 */ /* 0x000fe400000f0c03 */
[-C--:B------:R-:W-:Y:S03]  /*7700*/  IADD3 R102, P0, R164, R179.reuse, RZ ;  /* 0x000000b3a4667210 */ /* 0x080fe60007f1e0ff */
[----:B------:R-:W-:Y:S01]  /*7710*/  @!PT LDS RZ, [RZ] ;  /* 0x00000000fffff984 */ /* 0x000fe20000000800 */
[----:B------:R-:W-:Y:S01]  /*7720*/  @!PT LDS RZ, [RZ] ;  /* 0x00000000fffff984 */ /* 0x000fe20000000800 */
[----:B------:R-:W-:Y:S01]  /*7730*/  @!PT LDS RZ, [RZ] ;  /* 0x00000000fffff984 */ /* 0x000fe20000000800 */
[----:B------:R1:W-:Y:S02]  /*7740*/  LDGSTS.E.BYPASS.LTC128B.128 [R169+0x8000], [R164.64] ;  /* 0x08000000a4a97fae */ /* 0x0003e4000b901d46 */
[--C-:B------:R-:W-:Y:S01]  /*7750*/  IMAD.X R103, R165, 0x1, R178.reuse, P0 ;  /* 0x00000001a5677824 */ /* 0x100fe200000e06b2 */
[-C--:B------:R-:W-:Y:S01]  /*7760*/  IADD3 R2, P0, R102, R179.reuse, RZ ;  /* 0x000000b366027210 */ /* 0x080fe20007f1e0ff */
[----:B------:R1:W-:Y:S04]  /*7770*/  LDGSTS.E.BYPASS.LTC128B.128 [R169+0xa000], [R164.64+0x80] ;  /* 0x0a000080a4a97fae */ /* 0x0003e8000b901d46 */
[----:B------:R1:W-:Y:S01]  /*7780*/  LDGSTS.E.BYPASS.LTC128B.128 [R169+0x8800], [R102.64] ;  /* 0x0880000066a97fae */ /* 0x0003e2000b901d46 */
[--C-:B------:R-:W-:Y:S01]  /*7790*/  IMAD.X R3, R103, 0x1, R178.reuse, P0 ;  /* 0x0000000167037824 */ /* 0x100fe200000e06b2 */
[----:B------:R-:W-:Y:S02]  /*77a0*/  IADD3 R188, P0, R2, R179, RZ ;  /* 0x000000b302bc7210 */ /* 0x000fe40007f1e0ff */
[----:B------:R1:W-:Y:S03]  /*77b0*/  LDGSTS.E.BYPASS.LTC128B.128 [R169+0xa800], [R102.64+0x80] ;  /* 0x0a80008066a97fae */ /* 0x0003e6000b901d46 */
[----:B------:R-:W-:Y:S01]  /*77c0*/  IMAD.X R189, R3, 0x1, R178, P0 ;  /* 0x0000000103bd7824 */ /* 0x000fe200000e06b2 */
[----:B------:R1:W-:Y:S01]  /*77d0*/  LDGSTS.E.BYPASS.LTC128B.128 [R169+0x9000], [R2.64] ;  /* 0x0900000002a97fae */ /* 0x0003e2000b901d46 */
[----:B------:R-:W-:Y:S03]  /*77e0*/  ISETP.GE.AND P0, PT, R167, 0x2, PT ;  /* 0x00000002a700780c */ /* 0x000fe60003f06270 */
[----:B------:R1:W-:Y:S04]  /*77f0*/  LDGSTS.E.BYPASS.LTC128B.128 [R169+0xb000], [R2.64+0x80] ;  /* 0x0b00008002a97fae */ /* 0x0003e8000b901d46 */
[----:B------:R1:W-:Y:S04]  /*7800*/  LDGSTS.E.BYPASS.LTC128B.128 [R169+0x9800], [R188.64] ;  /* 0x09800000bca97fae */ /* 0x0003e8000b901d46 */
[----:B------:R1:W-:Y:S04]  /*7810*/  LDGSTS.E.BYPASS.LTC128B.128 [R169+0xb800], [R188.64+0x80] ;  /* 0x0b800080bca97fae */ /* 0x0003e8000b901d46 */
[----:B------:R-:W-:Y:S04]  /*7820*/  LDSM.16.M88.4 R104, [R162] ;  /* 0x00000000a268783b */ /* 0x000fe80000000200 */
[----:B------:R-:W2:Y:S04]  /*7830*/  LDSM.16.M88.4 R108, [R161+0x4000] ;  /* 0x00400000a16c783b */ /* 0x000ea80000000200 */
[----:B------:R-:W3:Y:S04]  /*7840*/  LDSM.16.M88.4 R112, [R161+0x4800] ;  /* 0x00480000a170783b */ /* 0x000ee80000000200 */
[----:B------:R-:W4:Y:S04]  /*7850*/  LDSM.16.M88.4 R116, [R161+0x5000] ;  /* 0x00500000a174783b */ /* 0x000f280000000200 */
[----:B------:R-:W0:Y:S04]  /*7860*/  LDGDEPBAR ;  /* 0x00000000000079af */ /* 0x000e280000000000 */
[----:B------:R-:W5:Y:S04]  /*7870*/  LDSM.16.M88.4 R120, [R161+0x5800] ;  /* 0x00580000a178783b */ /* 0x000f680000000200 */
[----:B------:R-:W-:Y:S04]  /*7880*/  LDSM.16.M88.4 R124, [R160] ;  /* 0x00000000a07c783b */ /* 0x000fe80000000200 */
[----:B------:R-:W1:Y:S04]  /*7890*/  LDSM.16.M88.4 R128, [R159] ;  /* 0x000000009f80783b */ /* 0x000e680000000200 */
[----:B------:R-:W1:Y:S04]  /*78a0*/  LDSM.16.M88.4 R132, [R151] ;  /* 0x000000009784783b */ /* 0x000e680000000200 */
[----:B------:R-:W1:Y:S04]  /*78b0*/  LDSM.16.M88.4 R136, [R150] ;  /* 0x000000009688783b */ /* 0x000e680000000200 */
[----:B------:R-:W1:Y:S01]  /*78c0*/  LDSM.16.M88.4 R140, [R149] ;  /* 0x00000000958c783b */ /* 0x000e620000000200 */
[C---:B--2---:R-:W-:Y:S08]  /*78d0*/  HMMA.16816.F32 R4, R104.reuse, R108, RZ ;  /* 0x0000006c6804723c */ /* 0x044ff000000018ff */
[C---:B------:R-:W-:Y:S01]  /*78e0*/  HMMA.16816.F32 R8, R104.reuse, R110, RZ ;  /* 0x0000006e6808723c */ /* 0x040fe200000018ff */
[----:B------:R-:W-:Y:S07]  /*78f0*/  LDSM.16.M88.4 R108, [R158] ;  /* 0x000000009e6c783b */ /* 0x000fee0000000200 */
[C---:B---3--:R-:W-:Y:S08]  /*7900*/  HMMA.16816.F32 R12, R104.reuse, R112, RZ ;  /* 0x00000070680c723c */ /* 0x048ff000000018ff */
[C---:B------:R-:W-:Y:S01]  /*7910*/  HMMA.16816.F32 R16, R104.reuse, R114, RZ ;  /* 0x000000726810723c */ /* 0x040fe200000018ff */
[----:B------:R-:W2:Y:S07]  /*7920*/  LDSM.16.M88.4 R112, [R155+0x4000] ;  /* 0x004000009b70783b */ /* 0x000eae0000000200 */
[C---:B----4-:R-:W-:Y:S08]  /*7930*/  HMMA.16816.F32 R20, R104.reuse, R116, RZ ;  /* 0x000000746814723c */ /* 0x050ff000000018ff */
[C---:B------:R-:W-:Y:S01]  /*7940*/  HMMA.16816.F32 R24, R104.reuse, R118, RZ ;  /* 0x000000766818723c */ /* 0x040fe200000018ff */
[----:B------:R-:W3:Y:S07]  /*7950*/  LDSM.16.M88.4 R116, [R155+0x4800] ;  /* 0x004800009b74783b */ /* 0x000eee0000000200 */
[C---:B-----5:R-:W-:Y:S08]  /*7960*/  HMMA.16816.F32 R28, R104.reuse, R120, RZ ;  /* 0x00000078681c723c */ /* 0x060ff000000018ff */
[----:B------:R-:W-:Y:S01]  /*7970*/  HMMA.16816.F32 R32, R104, R122, RZ ;  /* 0x0000007a6820723c */ /* 0x000fe200000018ff */
[----:B------:R-:W4:Y:S04]  /*7980*/  LDSM.16.M88.4 R104, [R155+0x5000] ;  /* 0x005000009b68783b */ /* 0x000f280000000200 */
[----:B------:R-:W5:Y:S03]  /*7990*/  LDSM.16.M88.4 R120, [R155+0x5800] ;  /* 0x005800009b78783b */ /* 0x000f660000000200 */
[C---:B-1----:R-:W-:Y:S08]  /*79a0*/  HMMA.16816.F32 R4, R124.reuse, R128, R4 ;  /* 0x000000807c04723c */ /* 0x042ff00000001804 */
[C---:B------:R-:W-:Y:S01]  /*79b0*/  HMMA.16816.F32 R8, R124.reuse, R130, R8 ;  /* 0x000000827c08723c */ /* 0x040fe20000001808 */
[----:B------:R-:W-:Y:S07]  /*79c0*/  LDSM.16.M88.4 R128, [R157] ;  /* 0x000000009d80783b */ /* 0x000fee0000000200 */
[C---:B------:R-:W-:Y:S08]  /*79d0*/  HMMA.16816.F32 R12, R124.reuse, R132, R12 ;  /* 0x000000847c0c723c */ /* 0x040ff0000000180c */
[C---:B------:R-:W-:Y:S01]  /*79e0*/  HMMA.16816.F32 R16, R124.reuse, R134, R16 ;  /* 0x000000867c10723c */ /* 0x040fe20000001810 */
[----:B------:R-:W1:Y:S07]  /*79f0*/  LDSM.16.M88.4 R132, [R148] ;  /* 0x000000009484783b */ /* 0x000e6e0000000200 */
[C---:B------:R-:W-:Y:S08]  /*7a00*/  HMMA.16816.F32 R20, R124.reuse, R136, R20 ;  /* 0x000000887c14723c */ /* 0x040ff00000001814 */
[C---:B------:R-:W-:Y:S01]  /*7a10*/  HMMA.16816.F32 R24, R124.reuse, R138, R24 ;  /* 0x0000008a7c18723c */ /* 0x040fe20000001818 */
[----:B------:R-:W1:Y:S07]  /*7a20*/  LDSM.16.M88.4 R136, [R148+0x800] ;  /* 0x000800009488783b */ /* 0x000e6e0000000200 */
[C---:B------:R-:W-:Y:S08]  /*7a30*/  HMMA.16816.F32 R28, R124.reuse, R140, R28 ;  /* 0x0000008c7c1c723c */ /* 0x040ff0000000181c */
[----:B------:R-:W-:Y:S01]  /*7a40*/  HMMA.16816.F32 R32, R124, R142, R32 ;  /* 0x0000008e7c20723c */ /* 0x000fe20000001820 */
[----:B------:R-:W1:Y:S04]  /*7a50*/  LDSM.16.M88.4 R124, [R148+0x1000] ;  /* 0x00100000947c783b */ /* 0x000e680000000200 */
[----:B------:R-:W1:Y:S03]  /*7a60*/  LDSM.16.M88.4 R140, [R148+0x1800] ;  /* 0x00180000948c783b */ /* 0x000e660000000200 */
        /* <DEDUP_REMOVED lines=9> */
[C---:B-----5:R-:W-:Y:S08]  /*7b00*/  HMMA.16816.F32 R28, R108.reuse, R120, R28 ;  /* 0x000000786c1c723c */ /* 0x060ff0000000181c */
[----:B------:R-:W-:Y:S01]  /*7b10*/  HMMA.16816.F32 R32, R108, R122, R32 ;  /* 0x0000007a6c20723c */ /* 0x000fe20000001820 */
[----:B------:R-:W3:Y:S04]  /*7b20*/  LDSM.16.M88.4 R108, [R161+0x7000] ;  /* 0x00700000a16c783b */ /* 0x000ee80000000200 */
[----:B------:R-:W4:Y:S03]  /*7b30*/  LDSM.16.M88.4 R120, [R161+0x7800] ;  /* 0x00780000a178783b */ /* 0x000f260000000200 */
        /* <DEDUP_REMOVED lines=8> */
[----:B------:R-:W1:Y:S07]  /*7bc0*/  LDSM.16.M88.4 R124, [R160+0x2000] ;  /* 0x00200000a07c783b */ /* 0x000e6e0000000200 */
[C---:B------:R-:W-:Y:S08]  /*7bd0*/  HMMA.16816.F32 R28, R128.reuse, R140, R28 ;  /* 0x0000008c801c723c */ /* 0x040ff0000000181c */
[----:B------:R-:W-:Y:S01]  /*7be0*/  HMMA.16816.F32 R32, R128, R142, R32 ;  /* 0x0000008e8020723c */ /* 0x000fe20000001820 */
[----:B------:R-:W5:Y:S04]  /*7bf0*/  LDSM.16.M88.4 R128, [R145] ;  /* 0x000000009180783b */ /* 0x000f680000000200 */
[----:B------:R-:W1:Y:S03]  /*7c00*/  LDSM.16.M88.4 R140, [R144] ;  /* 0x00000000908c783b */ /* 0x000e660000000200 */
        /* <DEDUP_REMOVED lines=19> */
[C---:B-----5:R-:W-:Y:S08]  /*7d40*/  HMMA.16816.F32 R20, R124.reuse, R128, R20 ;  /* 0x000000807c14723c */ /* 0x060ff00000001814 */
[C---:B------:R-:W-:Y:S01]  /*7d50*/  HMMA.16816.F32 R24, R124.reuse, R130, R24 ;  /* 0x000000827c18723c */ /* 0x040fe20000001818 */
[----:B------:R-:W1:Y:S07]  /*7d60*/  LDSM.16.M88.4 R128, [R157+0x2000] ;  /* 0x002000009d80783b */ /* 0x000e6e0000000200 */
[C---:B------:R-:W-:Y:S08]  /*7d70*/  HMMA.16816.F32 R28, R124.reuse, R140, R28 ;  /* 0x0000008c7c1c723c */ /* 0x040ff0000000181c */
[----:B------:R-:W-:Y:S01]  /*7d80*/  HMMA.16816.F32 R32, R124, R142, R32 ;  /* 0x0000008e7c20723c */ /* 0x000fe20000001820 */
[----:B------:R-:W5:Y:S04]  /*7d90*/  LDSM.16.M88.4 R124, [R148+0x3000] ;  /* 0x00300000947c783b */ /* 0x000f680000000200 */
[----:B------:R-:W1:Y:S03]  /*7da0*/  LDSM.16.M88.4 R140, [R148+0x3800] ;  /* 0x00380000948c783b */ /* 0x000e660000000200 */
[C---:B--2---:R-:W-:Y:S01]  /*7db0*/  HMMA.16816.F32 R4, R108.reuse, R112, R4 ;  /* 0x000000706c04723c */ /* 0x044fe20000001804 */
[----:B------:R-:W-:Y:S04]  /*7dc0*/  DEPBAR.LE SB0, 0x0 ;  /* 0x000080000000791a */ /* 0x000fe80000000000 */
[----:B------:R-:W-:Y:S03]  /*7dd0*/  BAR.SYNC.DEFER_BLOCKING 0x0 ;  /* 0x0000000000007b1d */ /* 0x000fe60000010000 */
[C---:B------:R-:W-:Y:S08]  /*7de0*/  HMMA.16816.F32 R8, R108.reuse, R114, R8 ;  /* 0x000000726c08723c */ /* 0x040ff00000001808 */
[C---:B------:R-:W-:Y:S08]  /*7df0*/  HMMA.16816.F32 R12, R108.reuse, R116, R12 ;  /* 0x000000746c0c723c */ /* 0x040ff0000000180c */
[C---:B------:R-:W-:Y:S08]  /*7e00*/  HMMA.16816.F32 R16, R108.reuse, R118, R16 ;  /* 0x000000766c10723c */ /* 0x040ff00000001810 */
[C---:B---3--:R-:W-:Y:S08]  /*7e10*/  HMMA.16816.F32 R20, R108.reuse, R104, R20 ;  /* 0x000000686c14723c */ /* 0x048ff00000001814 */
[C---:B------:R-:W-:Y:S08]  /*7e20*/  HMMA.16816.F32 R24, R108.reuse, R106, R24 ;  /* 0x0000006a6c18723c */ /* 0x040ff00000001818 */
[C---:B----4-:R-:W-:Y:S08]  /*7e30*/  HMMA.16816.F32 R28, R108.reuse, R120, R28 ;  /* 0x000000786c1c723c */ /* 0x050ff0000000181c */
[----:B------:R-:W-:Y:S08]  /*7e40*/  HMMA.16816.F32 R32, R108, R122, R32 ;  /* 0x0000007a6c20723c */ /* 0x000ff00000001820 */
[C---:B-1----:R-:W-:Y:S08]  /*7e50*/  HMMA.16816.F32 R4, R128.reuse, R132, R4 ;  /* 0x000000848004723c */ /* 0x042ff00000001804 */
[C---:B------:R-:W-:Y:S08]  /*7e60*/  HMMA.16816.F32 R8, R128.reuse, R134, R8 ;  /* 0x000000868008723c */ /* 0x040ff00000001808 */
[C---:B------:R-:W-:Y:S08]  /*7e70*/  HMMA.16816.F32 R12, R128.reuse, R136, R12 ;  /* 0x00000088800c723c */ /* 0x040ff0000000180c */
[C---:B------:R-:W-:Y:S08]  /*7e80*/  HMMA.16816.F32 R16, R128.reuse, R138, R16 ;  /* 0x0000008a8010723c */ /* 0x040ff00000001810 */
[C---:B-----5:R-:W-:Y:S08]  /*7e90*/  HMMA.16816.F32 R20, R128.reuse, R124, R20 ;  /* 0x0000007c8014723c */ /* 0x060ff00000001814 */
[C---:B------:R-:W-:Y:S08]  /*7ea0*/  HMMA.16816.F32 R24, R128.reuse, R126, R24 ;  /* 0x0000007e8018723c */ /* 0x040ff00000001818 */
[C---:B------:R-:W-:Y:S08]  /*7eb0*/  HMMA.16816.F32 R28, R128.reuse, R140, R28 ;  /* 0x0000008c801c723c */ /* 0x040ff0000000181c */
[----:B------:R-:W-:Y:S01]  /*7ec0*/  HMMA.16816.F32 R32, R128, R142, R32 ;  /* 0x0000008e8020723c */ /* 0x000fe20000001820 */
[----:B------:R-:W-:Y:S03]  /*7ed0*/  @!UPT UIADD3 URZ, URZ, URZ, URZ ;  /* 0x0000003f3f3ff290 */ /* 0x000fe6000fffe03f */
[----:B------:R-:W-:-:S11]  /*7ee0*/  @!P0 BRA `(.L_x_6489) ;  /* 0x0000053000008947 */ /* 0x000fd60003800000 */
[----:B------:R-:W-:Y:S02]  /*7ef0*/  MOV R104, R181 ;  /* 0x000000b500687202 */ /* 0x000fe40000000f00 */
[----:B------:R-:W-:Y:S01]  /*7f00*/  MOV R3, R180 ;  /* 0x000000b400037202 */ /* 0x000fe20000000f00 */
        /* <DEDUP_REMOVED lines=61> */
.L_x_6490:
        /* <DEDUP_REMOVED lines=15> */
[----:B------:R1:W-:Y:S04]  /*83d0*/  LDGSTS.E.BYPASS.LTC128B.128 [R169+0x5000], [R2.64] ;  /* 0x0500000002a97fae */ /* 0x0003e8000b901d46 */
[----:B------:R1:W-:Y:S04]  /*83e0*/  LDGSTS.E.BYPASS.LTC128B.128 [R169+0x7000], [R2.64+0x80] ;  /* 0x0700008002a97fae */ /* 0x0003e8000b901d46 */
[----:B------:R1:W-:Y:S04]  /*83f0*/  LDGSTS.E.BYPASS.LTC128B.128 [R169+0x5800], [R104.64] ;  /* 0x0580000068a97fae */ /* 0x0003e8000b901d46 */
[----:B------:R1:W-:Y:S04]  /*8400*/  LDGSTS.E.BYPASS.LTC128B.128 [R169+0x7800], [R104.64+0x80] ;  /* 0x0780008068a97fae */ /* 0x0003e8000b901d46 */
[----:B------:R-:W0:Y:S02]  /*8410*/  LDGDEPBAR ;  /* 0x00000000000079af */ /* 0x000e240000000000 */
.L_x_6489:
        /* <DEDUP_REMOVED lines=90> */
[----:B------:R-:W-:Y:S01]  /*89c0*/  LDSM.16.MT88.4 R24, [R154+0x9000] ;  /* 0x009000009a18783b */ /* 0x000fe20000004200 */
[----:B------:R-:W-:Y:S01]  /*89d0*/  MUFU.EX2 R102, R102 ;  /* 0x0000006600667308 */ /* 0x000fe20000000800 */
[--C-:B------:R-:W-:Y:S02]  /*89e0*/  FFMA.FTZ R133, R28, c[0x0][0x23c], -R122.reuse ;  /* 0x00008f001c857a23 */ /* 0x100fe4000001087a */
[--C-:B------:R-:W-:Y:S02]  /*89f0*/  FFMA.FTZ R134, R29, c[0x0][0x23c], -R122.reuse ;  /* 0x00008f001d867a23 */ /* 0x100fe4000001087a */
[--C-:B------:R-:W-:Y:S02]  /*8a00*/  FFMA.FTZ R135, R30, c[0x0][0x23c], -R119.reuse ;  /* 0x00008f001e877a23 */ /* 0x100fe40000010877 */
[--C-:B------:R-:W-:Y:S02]  /*8a10*/  FFMA.FTZ R136, R31, c[0x0][0x23c], -R119.reuse ;  /* 0x00008f001f887a23 */ /* 0x100fe40000010877 */
[----:B------:R-:W-:Y:S01]  /*8a20*/  LDSM.16.MT88.4 R28, [R153+0xb000] ;  /* 0x00b00000991c783b */ /* 0x000fe20000004200 */
[----:B------:R-:W2:Y:S01]  /*8a30*/  MUFU.EX2 R103, R103 ;  /* 0x0000006700677308 */ /* 0x000ea20000000800 */
[--C-:B------:R-:W-:Y:S02]  /*8a40*/  FFMA.FTZ R137, R32, c[0x0][0x23c], -R122.reuse ;  /* 0x00008f0020897a23 */ /* 0x100fe4000001087a */
[--C-:B------:R-:W-:Y:S01]  /*8a50*/  FFMA.FTZ R138, R34, c[0x0][0x23c], -R119.reuse ;  /* 0x00008f00228a7a23 */ /* 0x100fe20000010877 */
        /* <DEDUP_REMOVED lines=29> */
[C---:B------:R-:W-:Y:S01]  /*8c30*/  FMUL.FTZ R70, R0.reuse, R70 ;  /* 0x0000004600467220 */ /* 0x040fe20000410000 */
[----:B------:R-:W-:Y:S01]  /*8c40*/  MUFU.EX2 R131, R131 ;  /* 0x0000008300837308 */ /* 0x000fe20000000800 */
[C---:B-1----:R-:W-:Y:S05]  /*8c50*/  HMMA.16816.F32 R8, R96.reuse, R104, R8 ;  /* 0x000000686008723c */ /* 0x042fea0000001808 */
[----:B------:R-:W-:Y:S02]  /*8c60*/  FMUL.FTZ R71, R0, R71 ;  /* 0x0000004700477220 */ /* 0x000fe40000410000 */
[--C-:B------:R-:W-:Y:S01]  /*8c70*/  FFMA.FTZ R120, R12, c[0x0][0x23c], -R122.reuse ;  /* 0x00008f000c787a23 */ /* 0x100fe2000001087a */
[C---:B------:R-:W-:Y:S01]  /*8c80*/  HMMA.16816.F32 R36, R96.reuse, R106, R36 ;  /* 0x0000006a6024723c */ /* 0x040fe20000001824 */
[----:B------:R-:W1:Y:S01]  /*8c90*/  LDSM.16.MT88.4 R104, [R152+0x8000] ;  /* 0x008000009868783b */ /* 0x000e620000004200 */
[----:B------:R-:W-:Y:S02]  /*8ca0*/  MUFU.EX2 R132, R132 ;  /* 0x0000008400847308 */ /* 0x000fe40000000800 */
[C---:B------:R-:W-:Y:S02]  /*8cb0*/  FMUL.FTZ R12, R2.reuse, R92 ;  /* 0x0000005c020c7220 */ /* 0x040fe40000410000 */
[--C-:B------:R-:W-:Y:S02]  /*8cc0*/  FFMA.FTZ R121, R13, c[0x0][0x23c], -R122.reuse ;  /* 0x00008f000d797a23 */ /* 0x100fe4000001087a */
[C---:B------:R-:W-:Y:S04]  /*8cd0*/  HMMA.16816.F32 R40, R96.reuse, R108, R40 ;  /* 0x0000006c6028723c */ /* 0x040fe80000001828 */
[----:B------:R-:W-:Y:S01]  /*8ce0*/  FMUL.FTZ R13, R2, R93 ;  /* 0x0000005d020d7220 */ /* 0x000fe20000410000 */
[----:B------:R-:W-:Y:S01]  /*8cf0*/  MUFU.EX2 R120, R120 ;  /* 0x0000007800787308 */ /* 0x000fe20000000800 */
[--C-:B------:R-:W-:Y:S02]  /*8d00*/  FFMA.FTZ R123, R14, c[0x0][0x23c], -R119.reuse ;  /* 0x00008f000e7b7a23 */ /* 0x100fe40000010877 */
[C---:B------:R-:W-:Y:S01]  /*8d10*/  HMMA.16816.F32 R44, R96.reuse, R110, R44 ;  /* 0x0000006e602c723c */ /* 0x040fe2000000182c */
[----:B------:R-:W2:Y:S03]  /*8d20*/  LDSM.16.MT88.4 R108, [R156+0xa000] ;  /* 0x00a000009c6c783b */ /* 0x000ea60000004200 */
[C---:B------:R-:W-:Y:S02]  /*8d30*/  FMUL.FTZ R14, R0.reuse, R94 ;  /* 0x0000005e000e7220 */ /* 0x040fe40000410000 */
[--C-:B------:R-:W-:Y:S01]  /*8d40*/  FFMA.FTZ R124, R15, c[0x0][0x23c], -R119.reuse ;  /* 0x00008f000f7c7a23 */ /* 0x100fe20000010877 */
[----:B------:R-:W3:Y:S01]  /*8d50*/  MUFU.EX2 R121, R121 ;  /* 0x0000007900797308 */ /* 0x000ee20000000800 */
[C---:B------:R-:W-:Y:S04]  /*8d60*/  HMMA.16816.F32 R48, R96.reuse, R112, R48 ;  /* 0x000000706030723c */ /* 0x040fe80000001830 */
[----:B------:R-:W-:Y:S02]  /*8d70*/  FMUL.FTZ R15, R0, R95 ;  /* 0x0000005f000f7220 */ /* 0x000fe40000410000 */
[----:B------:R-:W-:Y:S01]  /*8d80*/  LDSM.16.MT88.4 R92, [R152+0xa000] ;  /* 0x00a00000985c783b */ /* 0x000fe20000004200 */
[C---:B------:R-:W-:Y:S01]  /*8d90*/  FMUL.FTZ R72, R2.reuse, R72 ;  /* 0x0000004802487220 */ /* 0x040fe20000410000 */
[C---:B------:R-:W-:Y:S01]  /*8da0*/  HMMA.16816.F32 R52, R96.reuse, R114, R52 ;  /* 0x000000726034723c */ /* 0x040fe20000001834 */
[----:B------:R-:W-:Y:S03]  /*8db0*/  MUFU.EX2 R123, R123 ;  /* 0x0000007b007b7308 */ /* 0x000fe60000000800 */
[----:B------:R-:W-:Y:S02]  /*8dc0*/  FMUL.FTZ R73, R2, R73 ;  /* 0x0000004902497220 */ /* 0x000fe40000410000 */
[----:B------:R-:W4:Y:S01]  /*8dd0*/  LDSM.16.MT88.4 R112, [R154+0xa000] ;  /* 0x00a000009a70783b */ /* 0x000f220000004200 */
[C---:B------:R-:W-:Y:S01]  /*8de0*/  FMUL.FTZ R74, R0.reuse, R74 ;  /* 0x0000004a004a7220 */ /* 0x040fe20000410000 */
[C---:B-1----:R-:W-:Y:S03]  /*8df0*/  HMMA.16816.F32 R56, R96.reuse, R104, R56 ;  /* 0x000000686038723c */ /* 0x042fe60000001838 */
[----:B------:R-:W1:Y:S01]  /*8e00*/  MUFU.EX2 R124, R124 ;  /* 0x0000007c007c7308 */ /* 0x000e620000000800 */
[----:B------:R-:W-:Y:S02]  /*8e10*/  FMUL.FTZ R75, R0, R75 ;  /* 0x0000004b004b7220 */ /* 0x000fe40000410000 */
[C---:B------:R-:W-:Y:S02]  /*8e20*/  FMUL.FTZ R76, R2.reuse, R76 ;  /* 0x0000004c024c7220 */ /* 0x040fe40000410000 */
[----:B------:R-:W-:Y:S01]  /*8e30*/  FMUL.FTZ R77, R2, R77 ;  /* 0x0000004d024d7220 */ /* 0x000fe20000410000 */
[C---:B------:R-:W-:Y:S01]  /*8e40*/  HMMA.16816.F32 R60, R96.reuse, R106, R60 ;  /* 0x0000006a603c723c */ /* 0x040fe2000000183c */
[----:B------:R-:W5:Y:S02]  /*8e50*/  LDSM.16.MT88.4 R104, [R153+0xa000] ;  /* 0x00a000009968783b */ /* 0x000f640000004200 */
[C---:B------:R-:W-:Y:S01]  /*8e60*/  FMUL.FTZ R78, R0.reuse, R78 ;  /* 0x0000004e004e7220 */ /* 0x040fe20000410000 */
[----:B------:R-:W-:Y:S01]  /*8e70*/  MUFU.EX2 R133, R133 ;  /* 0x0000008500857308 */ /* 0x000fe20000000800 */
[----:B------:R-:W-:Y:S03]  /*8e80*/  FMUL.FTZ R79, R0, R79 ;  /* 0x0000004f004f7220 */ /* 0x000fe60000410000 */
[C---:B--2---:R-:W-:Y:S04]  /*8e90*/  HMMA.16816.F32 R64, R96.reuse, R108, R64 ;  /* 0x0000006c6040723c */ /* 0x044fe80000001840 */
[--C-:B------:R-:W-:Y:S02]  /*8ea0*/  FFMA.FTZ R125, R16, c[0x0][0x23c], -R122.reuse ;  /* 0x00008f00107d7a23 */ /* 0x100fe4000001087a */
[----:B------:R-:W-:Y:S01]  /*8eb0*/  FFMA.FTZ R126, R17, c[0x0][0x23c], -R122 ;  /* 0x00008f00117e7a23 */ /* 0x000fe2000001087a */
[----:B------:R-:W-:Y:S01]  /*8ec0*/  MUFU.EX2 R134, R134 ;  /* 0x0000008600867308 */ /* 0x000fe20000000800 */
[C---:B------:R-:W-:Y:S01]  /*8ed0*/  HMMA.16816.F32 R68, R96.reuse, R110, R68 ;  /* 0x0000006e6044723c */ /* 0x040fe20000001844 */
[----:B------:R-:W2:Y:S03]  /*8ee0*/  LDSM.16.MT88.4 R108, [R156+0x8800] ;  /* 0x008800009c6c783b */ /* 0x000ea60000004200 */
[--C-:B------:R-:W-:Y:S02]  /*8ef0*/  FFMA.FTZ R127, R18, c[0x0][0x23c], -R119.reuse ;  /* 0x00008f00127f7a23 */ /* 0x100fe40000010877 */
[----:B------:R-:W-:Y:S02]  /*8f00*/  FFMA.FTZ R128, R19, c[0x0][0x23c], -R119 ;  /* 0x00008f0013807a23 */ /* 0x000fe40000010877 */
[C---:B------:R-:W-:Y:S01]  /*8f10*/  FMUL.FTZ R80, R2.reuse, R80 ;  /* 0x0000005002507220 */ /* 0x040fe20000410000 */
[----:B------:R-:W-:Y:S03]  /*8f20*/  MUFU.EX2 R125, R125 ;  /* 0x0000007d007d7308 */ /* 0x000fe60000000800 */
[----:B------:R-:W-:Y:S01]  /*8f30*/  FMUL.FTZ R81, R2, R81 ;  /* 0x0000005102517220 */ /* 0x000fe20000410000 */
[C---:B----4-:R-:W-:Y:S03]  /*8f40*/  HMMA.16816.F32 R72, R96.reuse, R112, R72 ;  /* 0x000000706048723c */ /* 0x050fe60000001848 */
[C---:B------:R-:W-:Y:S02]  /*8f50*/  FMUL.FTZ R82, R0.reuse, R82 ;  /* 0x0000005200527220 */ /* 0x040fe40000410000 */
[----:B------:R-:W-:Y:S01]  /*8f60*/  FMUL.FTZ R83, R0, R83 ;  /* 0x0000005300537220 */ /* 0x000fe20000410000 */
[----:B------:R-:W4:Y:S01]  /*8f70*/  MUFU.EX2 R126, R126 ;  /* 0x0000007e007e7308 */ /* 0x000f220000000800 */
[C---:B------:R-:W-:Y:S01]  /*8f80*/  FMUL.FTZ R16, R2.reuse, R88 ;  /* 0x0000005802107220 */ /* 0x040fe20000410000 */
[C---:B------:R-:W-:Y:S01]  /*8f90*/  HMMA.16816.F32 R12, R96.reuse, R114, R12 ;  /* 0x00000072600c723c */ /* 0x040fe2000000180c */
[----:B------:R-:W2:Y:S03]  /*8fa0*/  LDSM.16.MT88.4 R112, [R154+0x8800] ;  /* 0x008800009a70783b */ /* 0x000ea60000004200 */
[----:B---3--:R-:W-:Y:S01]  /*8fb0*/  F2FP.PACK_AB R88, R121, R120 ;  /* 0x000000787958723e */ /* 0x008fe200000000ff */
[----:B------:R-:W-:Y:S01]  /*8fc0*/  FMUL.FTZ R17, R2, R89 ;  /* 0x0000005902117220 */ /* 0x000fe20000410000 */
[----:B-1----:R-:W-:Y:S01]  /*8fd0*/  F2FP.PACK_AB R89, R124, R123 ;  /* 0x0000007b7c59723e */ /* 0x002fe200000000ff */
[C---:B------:R-:W-:Y:S01]  /*8fe0*/  FMUL.FTZ R18, R0.reuse, R90 ;  /* 0x0000005a00127220 */ /* 0x040fe20000410000 */
[C---:B-----5:R-:W-:Y:S01]  /*8ff0*/  HMMA.16816.F32 R76, R96.reuse, R104, R76 ;  /* 0x00000068604c723c */ /* 0x060fe2000000184c */
[----:B------:R-:W-:Y:S03]  /*9000*/  MUFU.EX2 R127, R127 ;  /* 0x0000007f007f7308 */ /* 0x000fe60000000800 */
[----:B------:R-:W-:Y:S02]  /*9010*/  FMUL.FTZ R19, R0, R91 ;  /* 0x0000005b00137220 */ /* 0x000fe40000410000 */
[C---:B------:R-:W-:Y:S02]  /*9020*/  FMUL.FTZ R84, R2.reuse, R84 ;  /* 0x0000005402547220 */ /* 0x040fe40000410000 */
[C---:B------:R-:W-:Y:S01]  /*9030*/  HMMA.16816.F32 R80, R96.reuse, R106, R80 ;  /* 0x0000006a6050723c */ /* 0x040fe20000001850 */
[----:B------:R-:W1:Y:S02]  /*9040*/  LDSM.16.MT88.4 R104, [R153+0x8800] ;  /* 0x008800009968783b */ /* 0x000e640000004200 */
[----:B------:R-:W3:Y:S01]  /*9050*/  MUFU.EX2 R128, R128 ;  /* 0x0000008000807308 */ /* 0x000ee20000000800 */
[----:B------:R-:W-:Y:S01]  /*9060*/  FMUL.FTZ R85, R2, R85 ;  /* 0x0000005502557220 */ /* 0x000fe20000410000 */
[----:B----4-:R-:W-:Y:S01]  /*9070*/  F2FP.PACK_AB R90, R126, R125 ;  /* 0x0000007d7e5a723e */ /* 0x010fe200000000ff */
[C---:B------:R-:W-:Y:S02]  /*9080*/  FMUL.FTZ R86, R0.reuse, R86 ;  /* 0x0000005600567220 */ /* 0x040fe40000410000 */
[C---:B------:R-:W-:Y:S04]  /*9090*/  HMMA.16816.F32 R16, R96.reuse, R92, R16 ;  /* 0x0000005c6010723c */ /* 0x040fe80000001810 */
[----:B------:R-:W-:Y:S01]  /*90a0*/  FMUL.FTZ R87, R0, R87 ;  /* 0x0000005700577220 */ /* 0x000fe20000410000 */
[----:B------:R-:W-:Y:S01]  /*90b0*/  MUFU.EX2 R135, R135 ;  /* 0x0000008700877308 */ /* 0x000fe20000000800 */
[----:B------:R-:W-:Y:S02]  /*90c0*/  FFMA.FTZ R116, R2, R187, R116 ;  /* 0x000000bb02747223 */ /* 0x000fe40000010074 */
[----:B------:R-:W-:Y:S03]  /*90d0*/  FFMA.FTZ R6, R0, R185, R6 ;  /* 0x000000b900067223 */ /* 0x000fe60000010006 */
[----:B------:R-:W-:Y:S01]  /*90e0*/  HMMA.16816.F32 R84, R96, R94, R84 ;  /* 0x0000005e6054723c */ /* 0x000fe20000001854 */
[----:B------:R-:W4:Y:S02]  /*90f0*/  LDSM.16.MT88.4 R92, [R152+0x8800] ;  /* 0x00880000985c783b */ /* 0x000f240000004200 */
[----:B------:R-:W-:Y:S01]  /*9100*/  FADD.FTZ R5, R5, R116 ;  /* 0x0000007405057221 */ /* 0x000fe20000010000 */
[----:B------:R-:W-:Y:S01]  /*9110*/  MUFU.EX2 R136, R136 ;  /* 0x0000008800887308 */ /* 0x000fe20000000800 */
[----:B------:R-:W-:Y:S02]  /*9120*/  FADD.FTZ R6, R7, R6 ;  /* 0x0000000607067221 */ /* 0x000fe40000010000 */
[----:B------:R-:W-:Y:S01]  /*9130*/  FADD.FTZ R102, R102, R5 ;  /* 0x0000000566667221 */ /* 0x000fe20000010000 */
[----:B---3--:R-:W-:Y:S01]  /*9140*/  F2FP.PACK_AB R91, R128, R127 ;  /* 0x0000007f805b723e */ /* 0x008fe200000000ff */
[----:B------:R-:W3:Y:S03]  /*9150*/  LDSM.16.MT88.4 R96, [R156+0xa800] ;  /* 0x00a800009c60783b */ /* 0x000ee60000004200 */
[----:B------:R-:W-:Y:S02]  /*9160*/  FADD.FTZ R117, R117, R6 ;  /* 0x0000000675757221 */ /* 0x000fe40000010000 */
[----:B------:R-:W-:Y:S01]  /*9170*/  MUFU.EX2 R137, R137 ;  /* 0x0000008900897308 */ /* 0x000fe20000000800 */
[C---:B--2---:R-:W-:Y:S05]  /*9180*/  HMMA.16816.F32 R8, R88.reuse, R108, R8 ;  /* 0x0000006c5808723c */ /* 0x044fea0000001808 */
[----:B------:R-:W-:Y:S02]  /*9190*/  FADD.FTZ R103, R103, R102 ;  /* 0x0000006667677221 */ /* 0x000fe40000010000 */
[----:B------:R-:W-:Y:S01]  /*91a0*/  FADD.FTZ R118, R118, R117 ;  /* 0x0000007576767221 */ /* 0x000fe20000010000 */
[C---:B------:R-:W-:Y:S01]  /*91b0*/  HMMA.16816.F32 R36, R88.reuse, R110, R36 ;  /* 0x0000006e5824723c */ /* 0x040fe20000001824 */
[----:B------:R-:W2:Y:S01]  /*91c0*/  LDSM.16.MT88.4 R108, [R154+0xa800] ;  /* 0x00a800009a6c783b */ /* 0x000ea20000004200 */
[----:B------:R-:W-:Y:S02]  /*91d0*/  MUFU.EX2 R138, R138 ;  /* 0x0000008a008a7308 */ /* 0x000fe40000000800 */
[----:B------:R-:W-:Y:S02]  /*91e0*/  FADD.FTZ R120, R120, R103 ;  /* 0x0000006778787221 */ /* 0x000fe40000010000 */
[----:B------:R-:W-:Y:S02]  /*91f0*/  FADD.FTZ R123, R123, R118 ;  /* 0x000000767b7b7221 */ /* 0x000fe40000010000 */
[C---:B------:R-:W-:Y:S04]  /*9200*/  HMMA.16816.F32 R40, R88.reuse, R112, R40 ;  /* 0x000000705828723c */ /* 0x040fe80000001828 */
[----:B------:R-:W-:Y:S02]  /*9210*/  FADD.FTZ R120, R121, R120 ;  /* 0x0000007879787221 */ /* 0x000fe40000010000 */
[----:B------:R-:W-:Y:S02]  /*9220*/  FADD.FTZ R124, R124, R123 ;  /* 0x0000007b7c7c7221 */ /* 0x000fe40000010000 */
[C---:B------:R-:W-:Y:S04]  /*9230*/  HMMA.16816.F32 R44, R88.reuse, R114, R44 ;  /* 0x00000072582c723c */ /* 0x040fe8000000182c */
[--C-:B------:R-:W-:Y:S02]  /*9240*/  FFMA.FTZ R112, R20, c[0x0][0x23c], -R122.reuse ;  /* 0x00008f0014707a23 */ /* 0x100fe4000001087a */
[--C-:B------:R-:W-:Y:S02]  /*9250*/  FFMA.FTZ R113, R21, c[0x0][0x23c], -R122.reuse ;  /* 0x00008f0015717a23 */ /* 0x100fe4000001087a */
[C---:B-1----:R-:W-:Y:S02]  /*9260*/  HMMA.16816.F32 R48, R88.reuse, R104, R48 ;  /* 0x000000685830723c */ /* 0x042fe40000001830 */
[----:B------:R-:W-:Y:S02]  /*9270*/  MUFU.EX2 R112, R112 ;  /* 0x0000007000707308 */ /* 0x000fe40000000800 */
[--C-:B------:R-:W-:Y:S02]  /*9280*/  FFMA.FTZ R114, R22, c[0x0][0x23c], -R119.reuse ;  /* 0x00008f0016727a23 */ /* 0x100fe40000010877 */
[--C-:B------:R-:W-:Y:S02]  /*9290*/  FFMA.FTZ R115, R23, c[0x0][0x23c], -R119.reuse ;  /* 0x00008f0017737a23 */ /* 0x100fe40000010877 */
[C---:B------:R-:W-:Y:S01]  /*92a0*/  HMMA.16816.F32 R52, R88.reuse, R106, R52 ;  /* 0x0000006a5834723c */ /* 0x040fe20000001834 */
[----:B------:R-:W1:Y:S03]  /*92b0*/  LDSM.16.MT88.4 R20, [R153+0xa800] ;  /* 0x00a800009914783b */ /* 0x000e660000004200 */
[----:B------:R-:W-:Y:S01]  /*92c0*/  FFMA.FTZ R122, R33, c[0x0][0x23c], -R122 ;  /* 0x00008f00217a7a23 */ /* 0x000fe2000001087a */
[----:B------:R-:W-:Y:S01]  /*92d0*/  MUFU.EX2 R113, R113 ;  /* 0x0000007100717308 */ /* 0x000fe20000000800 */
[----:B------:R-:W-:Y:S02]  /*92e0*/  FFMA.FTZ R119, R35, c[0x0][0x23c], -R119 ;  /* 0x00008f0023777a23 */ /* 0x000fe40000010877 */
[C---:B----4-:R-:W-:Y:S01]  /*92f0*/  HMMA.16816.F32 R56, R88.reuse, R92, R56 ;  /* 0x0000005c5838723c */ /* 0x050fe20000001838 */
[----:B------:R-:W4:Y:S03]  /*9300*/  LDSM.16.MT88.4 R104, [R152+0xa800] ;  /* 0x00a800009868783b */ /* 0x000f260000004200 */
[----:B------:R-:W-:Y:S02]  /*9310*/  FADD.FTZ R125, R125, R120 ;  /* 0x000000787d7d7221 */ /* 0x000fe40000010000 */
[----:B------:R-:W-:Y:S01]  /*9320*/  FADD.FTZ R5, R127, R124 ;  /* 0x0000007c7f057221 */ /* 0x000fe20000010000 */
[----:B------:R-:W5:Y:S01]  /*9330*/  MUFU.EX2 R114, R114 ;  /* 0x0000007200727308 */ /* 0x000f620000000800 */
[C---:B------:R-:W-:Y:S01]  /*9340*/  HMMA.16816.F32 R60, R88.reuse, R94, R60 ;  /* 0x0000005e583c723c */ /* 0x040fe2000000183c */
[----:B------:R-:W4:Y:S03]  /*9350*/  LDSM.16.MT88.4 R92, [R156+0x9000] ;  /* 0x009000009c5c783b */ /* 0x000f260000004200 */
[----:B------:R-:W-:Y:S02]  /*9360*/  FADD.FTZ R125, R126, R125 ;  /* 0x0000007d7e7d7221 */ /* 0x000fe40000010000 */
[----:B------:R-:W-:Y:S02]  /*9370*/  FADD.FTZ R5, R128, R5 ;  /* 0x0000000580057221 */ /* 0x000fe40000010000 */
[C---:B---3--:R-:W-:Y:S01]  /*9380*/  HMMA.16816.F32 R64, R88.reuse, R96, R64 ;  /* 0x000000605840723c */ /* 0x048fe20000001840 */
[----:B------:R-:W-:Y:S01]  /*9390*/  LDSM.16.MT88.4 R32, [R153+0x9800] ;  /* 0x009800009920783b */ /* 0x000fe20000004200 */
[----:B------:R-:W3:Y:S06]  /*93a0*/  MUFU.EX2 R115, R115 ;  /* 0x0000007300737308 */ /* 0x000eec0000000800 */
[C---:B------:R-:W-:Y:S01]  /*93b0*/  HMMA.16816.F32 R68, R88.reuse, R98, R68 ;  /* 0x000000625844723c */ /* 0x040fe20000001844 */
[----:B------:R-:W4:Y:S03]  /*93c0*/  LDSM.16.MT88.4 R96, [R153+0x9000] ;  /* 0x009000009960783b */ /* 0x000f260000004200 */
[----:B------:R-:W4:Y:S01]  /*93d0*/  MUFU.EX2 R122, R122 ;  /* 0x0000007a007a7308 */ /* 0x000f220000000800 */
[----:B-----5:R-:W-:Y:S03]  /*93e0*/  FADD.FTZ R0, R114, R5 ;  /* 0x0000000572007221 */ /* 0x020fe60000010000 */
[C---:B--2---:R-:W-:Y:S06]  /*93f0*/  HMMA.16816.F32 R72, R88.reuse, R108, R72 ;  /* 0x0000006c5848723c */ /* 0x044fec0000001848 */
[----:B------:R-:W2:Y:S02]  /*9400*/  MUFU.EX2 R119, R119 ;  /* 0x0000007700777308 */ /* 0x000ea40000000800 */
[C---:B------:R-:W-:Y:S01]  /*9410*/  HMMA.16816.F32 R12, R88.reuse, R110, R12 ;  /* 0x0000006e580c723c */ /* 0x040fe2000000180c */
[----:B------:R-:W-:Y:S03]  /*9420*/  LDSM.16.MT88.4 R108, [R152+0x9800] ;  /* 0x00980000986c783b */ /* 0x000fe60000004200 */
[----:B---3--:R-:W-:Y:S04]  /*9430*/  FADD.FTZ R0, R115, R0 ;  /* 0x0000000073007221 */ /* 0x008fe80000010000 */
[C---:B-1----:R-:W-:Y:S07]  /*9440*/  HMMA.16816.F32 R76, R88.reuse, R20, R76 ;  /* 0x00000014584c723c */ /* 0x042fee000000184c */
[----:B------:R-:W-:Y:S01]  /*9450*/  F2FP.PACK_AB R20, R113, R112 ;  /* 0x000000707114723e */ /* 0x000fe200000000ff */
[C---:B------:R-:W-:Y:S04]  /*9460*/  HMMA.16816.F32 R80, R88.reuse, R22, R80 ;  /* 0x000000165850723c */ /* 0x040fe80000001850 */
[----:B------:R-:W-:Y:S01]  /*9470*/  F2FP.PACK_AB R21, R115, R114 ;  /* 0x000000727315723e */ /* 0x000fe200000000ff */
[----:B------:R-:W-:Y:S02]  /*9480*/  FADD.FTZ R112, R112, R125 ;  /* 0x0000007d70707221 */ /* 0x000fe40000010000 */
[----:B------:R-:W-:Y:S01]  /*9490*/  F2FP.PACK_AB R22, R130, R129 ;  /* 0x000000818216723e */ /* 0x000fe200000000ff */
[C---:B----4-:R-:W-:Y:S04]  /*94a0*/  HMMA.16816.F32 R16, R88.reuse, R104, R16 ;  /* 0x000000685810723c */ /* 0x050fe80000001810 */
[C---:B------:R-:W-:Y:S01]  /*94b0*/  F2FP.PACK_AB R23, R132.reuse, R131 ;  /* 0x000000838417723e */ /* 0x040fe200000000ff */
[----:B------:R-:W-:Y:S02]  /*94c0*/  FADD.FTZ R112, R113, R112 ;  /* 0x0000007071707221 */ /* 0x000fe40000010000 */
[----:B------:R-:W-:Y:S01]  /*94d0*/  FADD.FTZ R131, R131, R0 ;  /* 0x0000000083837221 */ /* 0x000fe20000010000 */
[----:B------:R-:W-:Y:S01]  /*94e0*/  HMMA.16816.F32 R84, R88, R106, R84 ;  /* 0x0000006a5854723c */ /* 0x000fe20000001854 */
[----:B------:R-:W1:Y:S03]  /*94f0*/  LDSM.16.MT88.4 R88, [R152+0x9000] ;  /* 0x009000009858783b */ /* 0x000e660000004200 */
[----:B------:R-:W-:Y:S01]  /*9500*/  IADD3 R0, R167, -0x1, RZ ;  /* 0xffffffffa7007810 */ /* 0x000fe20007ffe0ff */
[----:B------:R-:W-:Y:S02]  /*9510*/  FADD.FTZ R129, R129, R112 ;  /* 0x0000007081817221 */ /* 0x000fe40000010000 */
[----:B------:R-:W-:Y:S01]  /*9520*/  FADD.FTZ R132, R132, R131 ;  /* 0x0000008384847221 */ /* 0x000fe20000010000 */
[C---:B------:R-:W-:Y:S01]  /*9530*/  HMMA.16816.F32 R8, R20.reuse, R92, R8 ;  /* 0x0000005c1408723c */ /* 0x040fe20000001808 */
[----:B------:R-:W-:Y:S04]  /*9540*/  LDSM.16.MT88.4 R104, [R154+0x9800] ;  /* 0x009800009a68783b */ /* 0x000fe80000004200 */
[----:B------:R-:W-:Y:S01]  /*9550*/  FADD.FTZ R130, R130, R129 ;  /* 0x0000008182827221 */ /* 0x000fe20000010000 */
[----:B------:R-:W-:Y:S02]  /*9560*/  MOV R167, R0 ;  /* 0x0000000000a77202 */ /* 0x000fe40000000f00 */
[C---:B------:R-:W-:Y:S01]  /*9570*/  HMMA.16816.F32 R36, R20.reuse, R94, R36 ;  /* 0x0000005e1424723c */ /* 0x040fe20000001824 */
[----:B------:R-:W3:Y:S03]  /*9580*/  LDSM.16.MT88.4 R92, [R156+0xb000] ;  /* 0x00b000009c5c783b */ /* 0x000ee60000004200 */
[----:B------:R-:W-:Y:S04]  /*9590*/  MOV R0, R3 ;  /* 0x0000000300007202 */ /* 0x000fe80000000f00 */
[C---:B------:R-:W-:Y:S08]  /*95a0*/  HMMA.16816.F32 R40, R20.reuse, R24, R40 ;  /* 0x000000181428723c */ /* 0x040ff00000001828 */
[C---:B------:R-:W-:Y:S01]  /*95b0*/  HMMA.16816.F32 R44, R20.reuse, R26, R44 ;  /* 0x0000001a142c723c */ /* 0x040fe2000000182c */
[----:B------:R-:W4:Y:S07]  /*95c0*/  LDSM.16.MT88.4 R24, [R154+0xb000] ;  /* 0x00b000009a18783b */ /* 0x000f2e0000004200 */
[C---:B------:R-:W-:Y:S08]  /*95d0*/  HMMA.16816.F32 R48, R20.reuse, R96, R48 ;  /* 0x000000601430723c */ /* 0x040ff00000001830 */
[C---:B------:R-:W-:Y:S08]  /*95e0*/  HMMA.16816.F32 R52, R20.reuse, R98, R52 ;  /* 0x000000621434723c */ /* 0x040ff00000001834 */
        /* <DEDUP_REMOVED lines=11> */
[----:B------:R-:W5:Y:S07]  /*96a0*/  LDSM.16.MT88.4 R28, [R154+0xb800] ;  /* 0x00b800009a1c783b */ /* 0x000f6e0000004200 */
[C---:B-1----:R-:W-:Y:S08]  /*96b0*/  HMMA.16816.F32 R16, R20.reuse, R88, R16 ;  /* 0x000000581410723c */ /* 0x042ff00000001810 */
        /* <DEDUP_REMOVED lines=11> */
[----:B------:R-:W1:Y:S02]  /*9770*/  LDSM.16.MT88.4 R8, [R153+0xb800] ;  /* 0x00b800009908783b */ /* 0x000e640000004200 */
        /* <DEDUP_REMOVED lines=11> */
[C---:B------:R-:W-:Y:S01]  /*9830*/  HMMA.16816.F32 R68, R20.reuse, R26, R68 ;  /* 0x0000001a1444723c */ /* 0x040fe20000001844 */
[----:B------:R-:W2:Y:S07]  /*9840*/  LDSM.16.MT88.4 R24, [R152+0xb800] ;  /* 0x00b800009818783b */ /* 0x000eae0000004200 */
[C---:B-----5:R-:W-:Y:S08]  /*9850*/  HMMA.16816.F32 R72, R20.reuse, R28, R72 ;  /* 0x0000001c1448723c */ /* 0x060ff00000001848 */
[C---:B------:R-:W-:Y:S08]  /*9860*/  HMMA.16816.F32 R92, R20.reuse, R30, R12 ;  /* 0x0000001e145c723c */ /* 0x040ff0000000180c */
[C---:B-1----:R-:W-:Y:S08]  /*9870*/  HMMA.16816.F32 R76, R20.reuse, R8, R76 ;  /* 0x00000008144c723c */ /* 0x042ff0000000184c */
[C---:B------:R-:W-:Y:S08]  /*9880*/  HMMA.16816.F32 R80, R20.reuse, R10, R80 ;  /* 0x0000000a1450723c */ /* 0x040ff00000001850 */
[C---:B--2---:R-:W-:Y:S08]  /*9890*/  HMMA.16816.F32 R88, R20.reuse, R24, R16 ;  /* 0x000000181458723c */ /* 0x044ff00000001810 */
[----:B------:R-:W-:Y:S01]  /*98a0*/  HMMA.16816.F32 R84, R20, R26, R84 ;  /* 0x0000001a1454723c */ /* 0x000fe20000001854 */
[----:B------:R-:W-:-:S07]  /*98b0*/  @P0 BRA `(.L_x_6491) ;  /* 0xffffda2000000947 */ /* 0x000fce000383ffff */
.L_x_6487:
        /* <DEDUP_REMOVED lines=83> */
[C---:B------:R-:W-:Y:S01]  /*9df0*/  FMUL.FTZ R92, R5.reuse, R92 ;  /* 0x0000005c055c7220 */ /* 0x040fe20000410000 */
[----:B------:R-:W-:Y:S01]  /*9e00*/  IADD3 R7, R0, -R7, RZ ;  /* 0x8000000700077210 */ /* 0x000fe20007ffe0ff */
        /* <DEDUP_REMOVED lines=64> */
[----:B-1----:R-:W-:-:S03]  /*a210*/  @P0 FMUL.FTZ R2, R2, 0.69314718246459960938 ;  /* 0x3f31721802020820 */ /* 0x002fc60000410000 */
[----:B------:R-:W-:Y:S02]  /*a220*/  F2FP.PACK_AB R87, R87, R6 ;  /* 0x000000065757723e */ /* 0x000fe400000000ff */
[----:B------:R-:W-:-:S04]  /*a230*/  SEL R6, R9, 0xffffffe0, !P1 ;  /* 0xffffffe009067807 */ /* 0x000fc80004800000 */
[----:B------:R-:W-:Y:S02]  /*a240*/  IADD3 R9, R11, R6, RZ ;  /* 0x000000060b097210 */ /* 0x000fe40007ffe0ff */
[----:B------:R-:W-:Y:S02]  /*a250*/  IADD3 R15, R6, R13, RZ ;  /* 0x0000000d060f7210 */ /* 0x000fe40007ffe0ff */
[-C--:B------:R-:W-:Y:S01]  /*a260*/  IADD3 R21, R9, R10.reuse, RZ ;  /* 0x0000000a09157210 */ /* 0x080fe20007ffe0ff */
[----:B------:R-:W-:Y:S01]  /*a270*/  STS [R9], R40 ;  /* 0x0000002809007388 */ /* 0x000fe20000000800 */
[----:B------:R-:W-:Y:S02]  /*a280*/  IADD3 R41, R15, R10, RZ ;  /* 0x0000000a0f297210 */ /* 0x000fe40007ffe0ff */
[----:B------:R-:W1:Y:S01]  /*a290*/  LDC.U8 R10, c[0x0][0x328] ;  /* 0x0000ca00ff0a7b82 */ /* 0x000e620000000000 */
[----:B------:R-:W-:Y:S04]  /*a2a0*/  STS [R9+0x400], R42 ;  /* 0x0004002a09007388 */ /* 0x000fe80000000800 */
[----:B------:R3:W-:Y:S04]  /*a2b0*/  STS [R15], R44 ;  /* 0x0000002c0f007388 */ /* 0x0007e80000000800 */
[----:B------:R-:W-:Y:S04]  /*a2c0*/  STS [R15+0x400], R46 ;  /* 0x0004002e0f007388 */ /* 0x000fe80000000800 */
[----:B------:R2:W-:Y:S04]  /*a2d0*/  STS [R17], R48 ;  /* 0x0000003011007388 */ /* 0x0005e80000000800 */
[----:B------:R-:W-:Y:S04]  /*a2e0*/  STS [R17+0x400], R50 ;  /* 0x0004003211007388 */ /* 0x000fe80000000800 */
[----:B------:R-:W-:Y:S01]  /*a2f0*/  STS [R19], R52 ;  /* 0x0000003413007388 */ /* 0x000fe20000000800 */
[----:B-1----:R-:W-:-:S03]  /*a300*/  ISETP.NE.AND P4, PT, R10, RZ, PT ;  /* 0x000000ff0a00720c */ /* 0x002fc60003f85270 */
[----:B------:R-:W-:Y:S01]  /*a310*/  STS [R19+0x400], R54 ;  /* 0x0004003613007388 */ /* 0x000fe20000000800 */
[----:B------:R-:W-:-:S03]  /*a320*/  ISETP.NE.OR P1, PT, R166, -0x1, !P4 ;  /* 0xffffffffa600780c */ /* 0x000fc60006725670 */
[----:B------:R-:W-:Y:S01]  /*a330*/  STS [R21], R56 ;  /* 0x0000003815007388 */ /* 0x000fe20000000800 */
[----:B---3--:R-:W-:-:S03]  /*a340*/  @P2 IMAD.WIDE.U32 R44, R166, c[0x0][0x1e8], RZ ;  /* 0x00007a00a62c2a25 */ /* 0x008fc600078e00ff */
[----:B------:R-:W-:Y:S01]  /*a350*/  STS [R21+0x400], R58 ;  /* 0x0004003a15007388 */ /* 0x000fe20000000800 */
[----:B------:R-:W-:-:S03]  /*a360*/  @P2 IMAD R10, R166, c[0x0][0x1ec], R45 ;  /* 0x00007b00a60a2a24 */ /* 0x000fc600078e022d */
[----:B------:R-:W-:Y:S01]  /*a370*/  STS [R41], R60 ;  /* 0x0000003c29007388 */ /* 0x000fe20000000800 */
[----:B--2---:R-:W-:-:S03]  /*a380*/  @!P2 IMAD.WIDE.U32 R48, R5, c[0x0][0x1e0], RZ ;  /* 0x000078000530aa25 */ /* 0x004fc600078e00ff */
[----:B------:R-:W-:Y:S01]  /*a390*/  STS [R41+0x400], R62 ;  /* 0x0004003e29007388 */ /* 0x000fe20000000800 */
[----:B------:R-:W-:Y:S01]  /*a3a0*/  @!P1 IMAD R166, R5, c[0x0][0x214], RZ ;  /* 0x0000850005a69a24 */ /* 0x000fe200078e02ff */
[----:B------:R-:W-:Y:S02]  /*a3b0*/  LOP3.LUT P1, RZ, R7, 0x3, RZ, 0xc0, !PT ;  /* 0x0000000307ff7812 */ /* 0x000fe4000782c0ff */
[----:B------:R-:W-:Y:S01]  /*a3c0*/  STS [R11+0x2000], R64 ;  /* 0x002000400b007388 */ /* 0x000fe20000000800 */
[----:B------:R-:W-:Y:S01]  /*a3d0*/  MOV R7, 0x7f800000 ;  /* 0x7f80000000077802 */ /* 0x000fe20000000f00 */
[----:B------:R-:W-:Y:S01]  /*a3e0*/  @P0 FFMA.FTZ R7, R3, c[0x0][0x238], R2 ;  /* 0x00008e0003070a23 */ /* 0x000fe20000010002 */
[----:B------:R-:W-:Y:S01]  /*a3f0*/  @!P2 MOV R44, R48 ;  /* 0x00000030002ca202 */ /* 0x000fe20000000f00 */
        /* <DEDUP_REMOVED lines=52> */
.L_x_6493:
[----:B------:R-:W-:Y:S05]  /*a740*/  BSYNC B0 ;  /* 0x0000000000007941 */ /* 0x000fea0003800000 */
.L_x_6492:
[----:B---3--:R-:W3:Y:S01]  /*a750*/  S2R R5, SR_CTAID.X ;  /* 0x0000000000057919 */ /* 0x008ee20000002500 */
[----:B------:R-:W-:Y:S01]  /*a760*/  SHF.R.S32.HI R171, RZ, 0x1f, R170 ;  /* 0x0000001fffab7819 */ /* 0x000fe200000114aa */
[----:B------:R-:W-:Y:S01]  /*a770*/  BSSY B0, `(.L_x_6494) ;  /* 0x000001d000007945 */ /* 0x000fe20003800000 */
[----:B------:R-:W-:Y:S01]  /*a780*/  SHF.R.S32.HI R4, RZ, 0x1f, R6 ;  /* 0x0000001fff047819 */ /* 0x000fe20000011406 */
[----:B------:R-:W5:Y:S01]  /*a790*/  S2R R3, SR_TID.X ;  /* 0x0000000000037919 */ /* 0x000f620000002100 */
[----:B---3--:R-:W-:Y:S01]  /*a7a0*/  IMAD.SHL.U32 R5, R5, 0x40, RZ ;  /* 0x0000004005057824 */ /* 0x008fe200078e00ff */
[----:B-----5:R-:W-:-:S03]  /*a7b0*/  SHF.R.S32.HI R0, RZ, 0x1f, R3 ;  /* 0x0000001fff007819 */ /* 0x020fc60000011403 */
[C---:B------:R-:W-:Y:S01]  /*a7c0*/  IMAD.WIDE.U32 R170, R5.reuse, c[0x0][0x1e8], R170 ;  /* 0x00007a0005aa7a25 */ /* 0x040fe200078e00aa */
[----:B------:R-:W-:Y:S02]  /*a7d0*/  SHF.R.S32.HI R2, RZ, 0x1f, R5 ;  /* 0x0000001fff027819 */ /* 0x000fe40000011405 */
[----:B------:R-:W-:Y:S01]  /*a7e0*/  LEA.HI R0, R0, R3, RZ, 0x3 ;  /* 0x0000000300007211 */ /* 0x000fe200078f18ff */
[----:B------:R-:W-:Y:S01]  /*a7f0*/  IMAD R3, R4, c[0x0][0x1f0], RZ ;  /* 0x00007c0004037a24 */ /* 0x000fe200078e02ff */
[----:B------:R-:W-:Y:S01]  /*a800*/  IADD3 R44, P0, R44, R170, RZ ;  /* 0x000000aa2c2c7210 */ /* 0x000fe20007f1e0ff */
[----:B------:R-:W-:Y:S01]  /*a810*/  IMAD R2, R2, c[0x0][0x1e8], RZ ;  /* 0x00007a0002027a24 */ /* 0x000fe200078e02ff */
[----:B------:R-:W-:Y:S01]  /*a820*/  SHF.R.S32.HI R0, RZ, 0x3, R0 ;  /* 0x00000003ff007819 */ /* 0x000fe20000011400 */
[----:B------:R-:W-:Y:S02]  /*a830*/  IMAD R3, R6, c[0x0][0x1f4], R3 ;  /* 0x00007d0006037a24 */ /* 0x000fe400078e0203 */
[----:B------:R-:W-:Y:S01]  /*a840*/  IMAD R5, R5, c[0x0][0x1ec], R2 ;  /* 0x00007b0005057a24 */ /* 0x000fe200078e0202 */
[----:B------:R-:W-:-:S04]  /*a850*/  SHF.R.S32.HI R2, RZ, 0x1f, R0 ;  /* 0x0000001fff027819 */ /* 0x000fc80000011400 */
        /* <DEDUP_REMOVED lines=14> */
.L_x_6495:
[----:B------:R-:W-:Y:S05]  /*a940*/  BSYNC B0 ;  /* 0x0000000000007941 */ /* 0x000fea0003800000 */
.L_x_6494:
[----:B------:R-:W-:Y:S01]  /*a950*/  IADD3 R4, R0, 0x10, RZ ;  /* 0x0000001000047810 */ /* 0x000fe20007ffe0ff */
[----:B------:R-:W-:Y:S03]  /*a960*/  BSSY B0, `(.L_x_6496) ;  /* 0x000000f000007945 */ /* 0x000fe60003800000 */
[----:B------:R-:W-:-:S13]  /*a970*/  ISETP.GE.AND P0, PT, R4, R163, PT ;  /* 0x000000a30400720c */ /* 0x000fda0003f06270 */
[----:B------:R-:W-:Y:S05]  /*a980*/  @P0 BRA `(.L_x_6497) ;  /* 0x000000c000000947 */ /* 0x000fea0003800000 */
[----:B------:R-:W-:Y:S01]  /*a990*/  IADD3 R4, P0, R0, 0x10, RZ ;  /* 0x0000001000047810 */ /* 0x000fe20007f1e0ff */
[----:B--2---:R-:W-:Y:S01]  /*a9a0*/  IMAD.MOV.U32 R10, RZ, RZ, R6 ;  /* 0x000000ffff0a7224 */ /* 0x004fe200078e0006 */
        /* <DEDUP_REMOVED lines=8> */
[----:B----4-:R2:W-:Y:S04]  /*aa30*/  STG.E.128 [R4.64], R32 ;  /* 0x0000002004007986 */ /* 0x0105e8000c101d06 */
[----:B-1----:R2:W-:Y:S02]  /*aa40*/  STG.E.128 [R4.64+0x80], R16 ;  /* 0x0000801004007986 */ /* 0x0025e4000c101d06 */
.L_x_6497:
[----:B------:R-:W-:Y:S05]  /*aa50*/  BSYNC B0 ;  /* 0x0000000000007941 */ /* 0x000fea0003800000 */
.L_x_6496:
[----:B--2---:R-:W-:Y:S01]  /*aa60*/  IADD3 R4, R0, 0x20, RZ ;  /* 0x0000002000047810 */ /* 0x004fe20007ffe0ff */
        /* <DEDUP_REMOVED lines=13> */
[----:B-1----:R1:W-:Y:S04]  /*ab40*/  STG.E.128 [R4.64], R28 ;  /* 0x0000001c04007986 */ /* 0x0023e8000c101d06 */
[----:B------:R1:W-:Y:S02]  /*ab50*/  STG.E.128 [R4.64+0x80], R12 ;  /* 0x0000800c04007986 */ /* 0x0003e4000c101d06 */
.L_x_6499:
[----:B------:R-:W-:Y:S05]  /*ab60*/  BSYNC B0 ;  /* 0x0000000000007941 */ /* 0x000fea0003800000 */
.L_x_6498:
[----:B-1----:R-:W-:-:S04]  /*ab70*/  IADD3 R4, R0, 0x30, RZ ;  /* 0x0000003000047810 */ /* 0x002fc80007ffe0ff */
[----:B------:R-:W-:-:S13]  /*ab80*/  ISETP.GE.AND P0, PT, R4, R163, PT ;  /* 0x000000a30400720c */ /* 0x000fda0003f06270 */
[----:B------:R-:W-:Y:S05]  /*ab90*/  @P0 EXIT ;  /* 0x000000000000094d */ /* 0x000fea0003800000 */
        /* <DEDUP_REMOVED lines=13> */
.L_x_6500:
        /* <DEDUP_REMOVED lines=9> */
.L_x_8272:


//--------------------- .text._ZN5flash24flash_fwd_splitkv_kernelI23Flash_fwd_kernel_traitsILi128ELi64ELi64ELi4ELb0ELb0EN7cutlass6half_tE19Flash_kernel_traitsILi128ELi64ELi64ELi4ES3_EELb1ELb0ELb0ELb0ELb1ELb1ELb0ELb0EEEvNS_16Flash_fwd_paramsE --------------------------
	.section	.text._ZN5flash24flash_fwd_splitkv_kernelI23Flash_fwd_kernel_traitsILi128ELi64ELi64ELi4ELb0ELb0EN7cutlass6half_tE19Flash_kernel_traitsILi128ELi64ELi64ELi4ES3_EELb1ELb0ELb0ELb0ELb1ELb1ELb0ELb0EEEvNS_16Flash_fwd_paramsE,"ax",@progbits
	.sectioninfo	@"SHI_REGISTERS=226"
	.align	128
        .global         _ZN5flash24flash_fwd_splitkv_kernelI23Flash_fwd_kernel_traitsILi128ELi64ELi64ELi4ELb0ELb0EN7cutlass6half_tE19Flash_kernel_traitsILi128ELi64ELi64ELi4ES3_EELb1ELb0ELb0ELb0ELb1ELb1ELb0ELb0EEEvNS_16Flash_fwd_paramsE
        .type           _ZN5flash24flash_fwd_splitkv_kernelI23Flash_fwd_kernel_traitsILi128ELi64ELi64ELi4ELb0ELb0EN7cutlass6half_tE19Flash_kernel_traitsILi128ELi64ELi64ELi4ES3_EELb1ELb0ELb0ELb0ELb1ELb1ELb0ELb0EEEvNS_16Flash_fwd_paramsE,@function
        .size           _ZN5flash24flash_fwd_splitkv_kernelI23Flash_fwd_kernel_traitsILi128ELi64ELi64ELi4ELb0ELb0EN7cutlass6half_tE19Flash_kernel_traitsILi128ELi64ELi64ELi4ES3_EELb1ELb0ELb0ELb0ELb1ELb1ELb0ELb0EEEvNS_16Flash_fwd_paramsE,(.L_x_8273 - _ZN5flash24flash_fwd_splitkv_kernelI23Flash_fwd_kernel_traitsILi128ELi64ELi64ELi4ELb0ELb0EN7cutlass6half_tE19Flash_kernel_traitsILi128ELi64ELi64ELi4ES3_EELb1ELb0ELb0ELb0ELb1ELb1ELb0ELb0EEEvNS_16Flash_fwd_paramsE)
        .other          _ZN5flash24flash_fwd_splitkv_kernelI23Flash_fwd_kernel_traitsILi128ELi64ELi64ELi4ELb0ELb0EN7cutlass6half_tE19Flash_kernel_traitsILi128ELi64ELi64ELi4ES3_EELb1ELb0ELb0ELb0ELb1ELb1ELb0ELb0EEEvNS_16Flash_fwd_paramsE,@"STO_CUDA_ENTRY STV_DEFAULT"
_ZN5flash24flash_fwd_splitkv_kernelI23Flash_fwd_kernel_traitsILi128ELi64ELi64ELi4ELb0ELb0EN7cutlass6half_tE19Flash_kernel_traitsILi128ELi64ELi64ELi4ES3_EELb1ELb0ELb0ELb0ELb1ELb1ELb0ELb0EEEvNS_16Flash_fwd_paramsE:
.text._ZN5flash24flash_fwd_splitkv_kernelI23Flash_fwd_kernel_traitsILi128ELi64ELi64ELi4ELb0ELb0EN7cutlass6half_tE19Flash_kernel_traitsILi128ELi64ELi64ELi4ES3_EELb1ELb0ELb0ELb0ELb1ELb1ELb0ELb0EEEvNS_16Flash_fwd_paramsE:
        /* <DEDUP_REMOVED lines=34> */
.L_x_6501:
[----:B-1-34-:R-:W-:Y:S02]  /*0220*/  MOV R0, c[0x0][0x218] ;  /* 0x0000860000007a02 */ /* 0x01afe40000000f00 */
.L_x_6502:
[----:B------:R-:W-:-:S04]  /*0230*/  ISETP.NE.U32.AND P2, PT, RZ, c[0x0][0x258], PT ;  /* 0x00009600ff007a0c */ /* 0x000fc80003f45070 */
[----:B------:R-:W-:-:S13]  /*0240*/  ISETP.NE.AND.EX P2, PT, RZ, c[0x0][0x25c], PT, P2 ;  /* 0x00009700ff007a0c */ /* 0x000fda0003f45320 */
[----:B------:R-:W-:-:S05]  /*0250*/  @P2 IMAD.WIDE R8, R15, R2, c[0x0][0x258] ;  /* 0x000096000f082625 */ /* 0x000fca00078e0202 */
[----:B-1----:R-:W2:Y:S01]  /*0260*/  @P2 LDG.E R7, [R8.64] ;  /* 0x0000000608072981 */ /* 0x002ea2000c1e1900 */
        /* <DEDUP_REMOVED lines=32> */
[----:B------:R-:W-:-:S02]  /*0470*/  IADD3 R109, -R112, R109, RZ ;  /* 0x0000006d706d7210 */ /* 0x000fc40007ffe1ff */
[----:B------:R-:W-:Y:S01]  /*0480*/  SHF.R.S32.HI R2, RZ, 0x3, R2 ;  /* 0x00000003ff027819 */ /* 0x000fe20000011402 */
[----:B------:R-:W-:Y:S02]  /*0490*/  IMAD.IADD R4, R100, 0x1, -R3 ;  /* 0x0000000164047824 */ /* 0x000fe400078e0a03 */
[----:B------:R-:W-:Y:S01]  /*04a0*/  @!P0 SHF.R.S32.HI R8, RZ, 0x1f, R15 ;  /* 0x0000001fff088819 */ /* 0x000fe2000001140f */
[----:B------:R-:W-:-:S04]  /*04b0*/  @P0 IMAD.WIDE.U32 R6, R174, c[0x0][0x1e8], RZ ;  /* 0x00007a00ae060a25 */ /* 0x000fc800078e00ff */
[----:B------:R-:W-:Y:S02]  /*04c0*/  IMAD.SHL.U32 R4, R4, 0x8, RZ ;  /* 0x0000000804047824 */ /* 0x000fe400078e00ff */
[----:B------:R-:W-:Y:S02]  /*04d0*/  @!P0 IMAD R8, R8, c[0x0][0x1e0], RZ ;  /* 0x0000780008088a24 */ /* 0x000fe400078e02ff */
[----:B------:R-:W-:Y:S01]  /*04e0*/  @!P0 IMAD.WIDE.U32 R10, R15, c[0x0][0x1e0], RZ ;  /* 0x000078000f0a8a25 */ /* 0x000fe200078e00ff */
[----:B------:R-:W-:-:S03]  /*04f0*/  SHF.R.S32.HI R5, RZ, 0x1f, R4 ;  /* 0x0000001fff057819 */ /* 0x000fc60000011404 */
[----:B------:R-:W-:Y:S01]  /*0500*/  @P0 IMAD R174, R174, c[0x0][0x1ec], R7 ;  /* 0x00007b00aeae0a24 */ /* 0x000fe200078e0207 */
[----:B------:R-:W-:Y:S01]  /*0510*/  @!P0 MOV R6, R10 ;  /* 0x0000000a00068202 */ /* 0x000fe20000000f00 */
[----:B------:R-:W-:Y:S02]  /*0520*/  @!P0 IMAD R3, R15, c[0x0][0x1e4], R8 ;  /* 0x000079000f038a24 */ /* 0x000fe400078e0208 */
[----:B------:R-:W-:Y:S01]  /*0530*/  IMAD R7, R0, c[0x0][0x1e8], RZ ;  /* 0x00007a0000077a24 */ /* 0x000fe200078e02ff */
[----:B------:R-:W-:Y:S01]  /*0540*/  SHF.R.S32.HI R0, RZ, 0x1f, R32 ;  /* 0x0000001fff007819 */ /* 0x000fe20000011420 */
[----:B------:R-:W-:-:S04]  /*0550*/  IMAD.WIDE.U32 R4, R112, c[0x0][0x1e8], R4 ;  /* 0x00007a0070047a25 */ /* 0x000fc800078e0004 */
        /* <DEDUP_REMOVED lines=22> */
.L_x_6505:
[----:B------:R-:W-:Y:S05]  /*06c0*/  BSYNC B0 ;  /* 0x0000000000007941 */ /* 0x000fea0003800000 */
.L_x_6504:
        /* <DEDUP_REMOVED lines=16> */
.L_x_6507:
[----:B------:R-:W-:Y:S05]  /*07d0*/  BSYNC B0 ;  /* 0x0000000000007941 */ /* 0x000fea0003800000 */
.L_x_6506:
        /* <DEDUP_REMOVED lines=16> */
.L_x_6509:
[----:B------:R-:W-:Y:S05]  /*08e0*/  BSYNC B0 ;  /* 0x0000000000007941 */ /* 0x000fea0003800000 */
.L_x_6508:
        /* <DEDUP_REMOVED lines=15> */
.L_x_6511:
[----:B------:R-:W-:Y:S05]  /*09e0*/  BSYNC B0 ;  /* 0x0000000000007941 */ /* 0x000fea0003800000 */
.L_x_6510:
        /* <DEDUP_REMOVED lines=19> */
.L_x_6503:
        /* <DEDUP_REMOVED lines=78> */
[----:B------:R-:W-:Y:S02]  /*1000*/  IMAD.MOV.U32 R28, RZ, RZ, R4 ;  /* 0x000000ffff1c7224 */ /* 0x000fe400078e0004 */
[----:B------:R-:W-:Y:S02]  /*1010*/  IMAD R2, R16, c[0x0][0x184], R7 ;  /* 0x0000610010027a24 */ /* 0x000fe400078e0207 */
        /* <DEDUP_REMOVED lines=13> */
.L_x_6512:
        /* <DEDUP_REMOVED lines=15> */
.L_x_6514:
[----:B------:R-:W-:Y:S01]  /*11e0*/  IABS R9, c[0x0][0x1c8] ;  /* 0x0000720000097a13 */ /* 0x000fe20000000000 */
[----:B------:R-:W-:Y:S01]  /*11f0*/  IMAD.MOV.U32 R10, RZ, RZ, RZ ;  /* 0x000000ffff0a7224 */ /* 0x000fe200078e00ff */
[----:B------:R-:W-:Y:S01]  /*1200*/  LEA R19, R101, 0xffffffc0, 0x6 ;  /* 0xffffffc065137811 */ /* 0x000fe200078e30ff */
[----:B------:R-:W-:Y:S01]  /*1210*/  @P3 IMAD.IADD R3, R4, 0x1, R3 ;  /* 0x0000000104033824 */ /* 0x000fe200078e0203 */
[----:B------:R-:W1:Y:S02]  /*1220*/  I2F.RP R13, R9 ;  /* 0x00000009000d7306 */ /* 0x000e640000209400 */
[----:B------:R-:W-:Y:S01]  /*1230*/  SHF.R.S32.HI R25, RZ, 0x1f, R19 ;  /* 0x0000001fff197819 */ /* 0x000fe20000011413 */
        /* <DEDUP_REMOVED lines=19> */
[----:B------:R-:W-:Y:S01]  /*1370*/  ISETP.GE.AND P1, PT, R2, RZ, PT ;  /* 0x000000ff0200720c */ /* 0x000fe20003f26270 */
[----:B------:R-:W-:Y:S01]  /*1380*/  IMAD R2, R25, c[0x0][0x198], RZ ;  /* 0x0000660019027a24 */ /* 0x000fe200078e02ff */
[----:B------:R-:W-:-:S03]  /*1390*/  MOV R9, R5 ;  /* 0x0000000500097202 */ /* 0x000fc60000000f00 */
[----:B------:R-:W-:Y:S02]  /*13a0*/  IMAD R5, R19, c[0x0][0x19c], R2 ;  /* 0x0000670013057a24 */ /* 0x000fe400078e0202 */
[----:B------:R-:W-:Y:S01]  /*13b0*/  @P2 IADD3 R11, R11, 0x1, RZ ;  /* 0x000000010b0b2810 */ /* 0x000fe20007ffe0ff */
[----:B------:R-:W-:-:S05]  /*13c0*/  IMAD.WIDE.U32 R12, R19, c[0x0][0x198], R8 ;  /* 0x00006600130c7a25 */ /* 0x000fca00078e0008 */
[----:B------:R-:W-:Y:S01]  /*13d0*/  @!P1 IMAD.MOV R11, RZ, RZ, -R11 ;  /* 0x000000ffff0b9224 */ /* 0x000fe200078e0a0b */
        /* <DEDUP_REMOVED lines=18> */
.L_x_6513:
[----:B------:R-:W-:Y:S01]  /*1500*/  ISETP.NE.AND P0, PT, R174, -0x1, PT ;  /* 0xffffffffae00780c */ /* 0x000fe20003f05270 */
[----:B------:R-:W-:Y:S01]  /*1510*/  IMAD.IADD R171, R109, 0x1, -R112 ;  /* 0x000000016dab7824 */ /* 0x000fe200078e0a70 */
[----:B------:R-:W-:Y:S01]  /*1520*/  SHF.R.S32.HI R7, RZ, 0x1f, R100 ;  /* 0x0000001fff077819 */ /* 0x000fe20000011464 */
[----:B------:R-:W-:Y:S01]  /*1530*/  IMAD.SHL.U32 R188, R100, 0x2, RZ ;  /* 0x0000000264bc7824 */ /* 0x000fe200078e00ff */
[----:B------:R-:W-:Y:S02]  /*1540*/  IADD3 R175, R101, -0x1, RZ ;  /* 0xffffffff65af7810 */ /* 0x000fe40007ffe0ff */
[CC--:B------:R-:W-:Y:S02]  /*1550*/  LEA.HI R17, R7.reuse, R100.reuse, RZ, 0x3 ;  /* 0x0000006407117211 */ /* 0x0c0fe400078f18ff */
[----:B------:R-:W-:Y:S02]  /*1560*/  LEA.HI R110, R7, R100, RZ, 0x5 ;  /* 0x00000064076e7211 */ /* 0x000fe400078f28ff */
[----:B------:R-:W-:-:S02]  /*1570*/  SHF.R.S32.HI R14, RZ, 0x3, R17 ;  /* 0x00000003ff0e7819 */ /* 0x000fc40000011411 */
[----:B------:R-:W-:Y:S01]  /*1580*/  LOP3.LUT R17, R17, 0xfffffff8, RZ, 0xc0, !PT ;  /* 0xfffffff811117812 */ /* 0x000fe200078ec0ff */
[----:B------:R-:W-:Y:S01]  /*1590*/  @P0 IMAD.WIDE.U32 R4, R174, c[0x0][0x190], RZ ;  /* 0x00006400ae040a25 */ /* 0x000fe200078e00ff */
[----:B-----5:R-:W-:Y:S02]  /*15a0*/  @!P0 SHF.R.S32.HI R0, RZ, 0x1f, R15 ;  /* 0x0000001fff008819 */ /* 0x020fe4000001140f */
[----:B------:R-:W-:Y:S01]  /*15b0*/  IADD3 R10, R14, 0x10, RZ ;  /* 0x000000100e0a7810 */ /* 0x000fe20007ffe0ff */
[----:B------:R-:W-:Y:S01]  /*15c0*/  @P0 IMAD R12, R174, c[0x0][0x194], R5 ;  /* 0x00006500ae0c0a24 */ /* 0x000fe200078e0205 */
[----:B------:R-:W-:Y:S01]  /*15d0*/  IADD3 R8, R14, 0x20, RZ ;  /* 0x000000200e087810 */ /* 0x000fe20007ffe0ff */
[----:B------:R-:W-:Y:S01]  /*15e0*/  @!P0 IMAD R0, R0, c[0x0][0x178], RZ ;  /* 0x00005e0000008a24 */ /* 0x000fe200078e02ff */
[-C--:B------:R-:W-:Y:S01]  /*15f0*/  ISETP.GE.AND P2, PT, R14, R171.reuse, PT ;  /* 0x000000ab0e00720c */ /* 0x080fe20003f46270 */
[----:B------:R-:W-:Y:S01]  /*1600*/  @P0 IMAD.MOV.U32 R13, RZ, RZ, R4 ;  /* 0x000000ffff0d0224 */ /* 0x000fe200078e0004 */
[----:B------:R-:W-:Y:S01]  /*1610*/  ISETP.GE.AND P5, PT, R8, R171, PT ;  /* 0x000000ab0800720c */ /* 0x000fe20003fa6270 */
[----:B------:R-:W-:Y:S01]  /*1620*/  @!P0 IMAD.WIDE.U32 R4, R15, c[0x0][0x178], RZ ;  /* 0x00005e000f048a25 */ /* 0x000fe200078e00ff */
[----:B------:R-:W-:-:S02]  /*1630*/  SHF.R.S32.HI R108, RZ, 0x5, R110 ;  /* 0x00000005ff6c7819 */ /* 0x000fc4000001146e */
[----:B------:R-:W-:Y:S01]  /*1640*/  LOP3.LUT R188, R188, 0x6, RZ, 0xc0, !PT ;  /* 0x00000006bcbc7812 */ /* 0x000fe200078ec0ff */
[----:B------:R-:W-:Y:S01]  /*1650*/  @!P0 IMAD R0, R15, c[0x0][0x17c], R0 ;  /* 0x00005f000f008a24 */ /* 0x000fe200078e0200 */
[----:B------:R-:W-:Y:S01]  /*1660*/  SHF.R.S32.HI R15, RZ, 0x1f, R14 ;  /* 0x0000001fff0f7819 */ /* 0x000fe2000001140e */
[----:B------:R-:W-:Y:S01]  /*1670*/  @!P0 IMAD.MOV.U32 R13, RZ, RZ, R4 ;  /* 0x000000ffff0d8224 */ /* 0x000fe200078e0004 */
[----:B------:R-:W-:Y:S01]  /*1680*/  IADD3 R4, R14, 0x30, RZ ;  /* 0x000000300e047810 */ /* 0x000fe20007ffe0ff */
[----:B------:R-:W-:Y:S01]  /*1690*/  @!P0 IMAD.IADD R12, R5, 0x1, R0 ;  /* 0x00000001050c8824 */ /* 0x000fe200078e0200 */
[----:B------:R-:W-:Y:S01]  /*16a0*/  ISETP.GE.AND P0, PT, R10, R171, PT ;  /* 0x000000ab0a00720c */ /* 0x000fe20003f06270 */
[----:B------:R-:W-:Y:S01]  /*16b0*/  IMAD.IADD R0, R100, 0x1, -R17 ;  /* 0x0000000164007824 */ /* 0x000fe200078e0a11 */
[----:B------:R-:W-:Y:S01]  /*16c0*/  SHF.R.S32.HI R5, RZ, 0x1f, R32 ;  /* 0x0000001fff057819 */ /* 0x000fe20000011420 */
[----:B------:R-:W-:Y:S02]  /*16d0*/  IMAD.SHL.U32 R17, R14, 0x40, RZ ;  /* 0x000000400e117824 */ /* 0x000fe400078e00ff */
[----:B------:R-:W-:-:S02]  /*16e0*/  IMAD.SHL.U32 R178, R0, 0x8, RZ ;  /* 0x0000000800b27824 */ /* 0x000fc400078e00ff */
[----:B------:R-:W-:Y:S01]  /*16f0*/  IMAD.WIDE R34, R35, 0x40, R14 ;  /* 0x0000004023227825 */ /* 0x000fe200078e020e */
[----:B------:R-:W-:Y:S02]  /*1700*/  LOP3.LUT R17, R17, 0x1c0, RZ, 0xc0, !PT ;  /* 0x000001c011117812 */ /* 0x000fe400078ec0ff */
[----:B------:R-:W-:Y:S01]  /*1710*/  IADD3 R16, P4, R178, R16, RZ ;  /* 0x00000010b2107210 */ /* 0x000fe20007f9e0ff */
[----:B------:R-:W-:Y:S01]  /*1720*/  IMAD R5, R5, c[0x0][0x1a8], RZ ;  /* 0x00006a0005057a24 */ /* 0x000fe200078e02ff */
[--C-:B------:R-:W-:Y:S01]  /*1730*/  SHF.R.S32.HI R21, RZ, 0x1f, R178.reuse ;  /* 0x0000001fff157819 */ /* 0x100fe200000114b2 */
[----:B------:R-:W-:Y:S01]  /*1740*/  IMAD R103, R15, c[0x0][0x198], RZ ;  /* 0x000066000f677a24 */ /* 0x000fe200078e02ff */
[----:B------:R-:W-:Y:S01]  /*1750*/  LOP3.LUT R177, R17, 0x38, R178, 0xf8, !PT ;  /* 0x0000003811b17812 */ /* 0x000fe200078ef8b2 */
[----:B------:R-:W-:Y:S01]  /*1760*/  IMAD R5, R32, c[0x0][0x1ac], R5 ;  /* 0x00006b0020057a24 */ /* 0x000fe200078e0205 */
[----:B------:R-:W-:Y:S01]  /*1770*/  SHF.R.U32.HI R18, RZ, 0x3, R17 ;  /* 0x00000003ff127819 */ /* 0x000fe20000011611 */
[----:B------:R-:W-:Y:S01]  /*1780*/  IMAD.X R17, R21, 0x1, R3, P4 ;  /* 0x0000000115117824 */ /* 0x000fe200020e0603 */
[----:B------:R-:W-:Y:S01]  /*1790*/  ISETP.GE.AND P4, PT, R4, R171, PT ;  /* 0x000000ab0400720c */ /* 0x000fe20003f86270 */
[----:B------:R-:W-:Y:S01]  /*17a0*/  IMAD R103, R14, c[0x0][0x19c], R103 ;  /* 0x000067000e677a24 */ /* 0x000fe200078e0267 */
[C---:B------:R-:W-:Y:S01]  /*17b0*/  IADD3 R22, P1, R178.reuse, R13, RZ ;  /* 0x0000000db2167210 */ /* 0x040fe20007f3e0ff */
[----:B------:R-:W-:Y:S01]  /*17c0*/  IMAD.WIDE.U32 R16, R11, c[0x0][0x1b8], R16 ;  /* 0x00006e000b107a25 */ /* 0x000fe200078e0010 */
[----:B------:R-:W-:-:S02]  /*17d0*/  IADD3 R28, P3, R178, R28, RZ ;  /* 0x0000001cb21c7210 */ /* 0x000fc40007f7e0ff */
[----:B------:R-:W-:Y:S01]  /*17e0*/  LOP3.LUT R177, R177, R18, RZ, 0x3c, !PT ;  /* 0x00000012b1b17212 */ /* 0x000fe200078e3cff */
[C---:B------:R-:W-:Y:S01]  /*17f0*/  IMAD.X R23, R21.reuse, 0x1, R12, P1 ;  /* 0x0000000115177824 */ /* 0x040fe200008e060c */
[----:B------:R-:W-:Y:S01]  /*1800*/  @!P0 IADD3 R30, P1, R34, 0x10, RZ ;  /* 0x00000010221e8810 */ /* 0x000fe20007f3e0ff */
[----:B------:R-:W-:Y:S01]  /*1810*/  IMAD.X R29, R21, 0x1, R2, P3 ;  /* 0x00000001151d7824 */ /* 0x000fe200018e0602 */
[----:B------:R-:W-:Y:S01]  /*1820*/  LEA.HI R12, R7, R100, RZ, 0x6 ;  /* 0x00000064070c7211 */ /* 0x000fe200078f30ff */
[----:B------:R-:W-:Y:S01]  /*1830*/  IMAD.WIDE.U32 R32, R32, c[0x0][0x1a8], R22 ;  /* 0x00006a0020207a25 */ /* 0x000fe200078e0016 */
[----:B------:R-:W-:-:S03]  /*1840*/  @!P5 IADD3 R26, P3, R34, 0x20, RZ ;  /* 0x00000020221ad810 */ /* 0x000fc60007f7e0ff */
[----:B------:R-:W-:Y:S01]  /*1850*/  @!P0 IMAD.X R3, RZ, RZ, R35, P1 ;  /* 0x000000ffff038224 */ /* 0x000fe200008e0623 */
[----:B------:R-:W-:Y:S01]  /*1860*/  @!P4 IADD3 R22, P1, R34, 0x30, RZ ;  /* 0x000000302216c810 */ /* 0x000fe20007f3e0ff */
[----:B------:R-:W-:Y:S02]  /*1870*/  @!P2 IMAD R2, R35, c[0x0][0x190], RZ ;  /* 0x000064002302aa24 */ /* 0x000fe400078e02ff */
[----:B------:R-:W-:Y:S02]  /*1880*/  IMAD.IADD R33, R33, 0x1, R5 ;  /* 0x0000000121217824 */ /* 0x000fe400078e0205 */
[----:B------:R-:W-:Y:S02]  /*1890*/  IMAD.SHL.U32 R12, R12, 0x8, RZ ;  /* 0x000000080c0c7824 */ /* 0x000fe400078e00ff */
[----:B------:R-:W-:Y:S02]  /*18a0*/  @!P2 IMAD R2, R34, c[0x0][0x194], R2 ;  /* 0x000065002202aa24 */ /* 0x000fe400078e0202 */
[--C-:B------:R-:W-:Y:S01]  /*18b0*/  @!P5 IMAD.X R13, RZ, RZ, R35.reuse, P3 ;  /* 0x000000ffff0dd224 */ /* 0x100fe200018e0623 */
[----:B------:R-:W-:Y:S01]  /*18c0*/  LOP3.LUT R177, R177, 0xfffffe00, R12, 0xf8, !PT ;  /* 0xfffffe00b1b17812 */ /* 0x000fe200078ef80c */
[----:B------:R-:W-:Y:S01]  /*18d0*/  @!P4 IMAD.X R5, RZ, RZ, R35, P1 ;  /* 0x000000ffff05c224 */ /* 0x000fe200008e0623 */
[----:B------:R-:W-:Y:S01]  /*18e0*/  IADD3 R106, P3, R14, R19, RZ ;  /* 0x000000130e6a7210 */ /* 0x000fe20007f7e0ff */
[----:B------:R-:W-:-:S02]  /*18f0*/  @!P0 IMAD R3, R3, c[0x0][0x190], RZ ;  /* 0x0000640003038a24 */ /* 0x000fc400078e02ff */
[----:B------:R-:W-:-:S04]  /*1900*/  @!P2 IMAD.WIDE.U32 R34, R34, c[0x0][0x190], R32 ;  /* 0x000064002222aa25 */ /* 0x000fc800078e0020 */
[----:B------:R-:W-:Y:S02]  /*1910*/  @!P0 IMAD.MOV.U32 R20, RZ, RZ, R32 ;  /* 0x000000ffff148224 */ /* 0x000fe400078e0020 */
[----:B------:R-:W-:Y:S02]  /*1920*/  @!P0 IMAD.MOV.U32 R21, RZ, RZ, R33 ;  /* 0x000000ffff158224 */ /* 0x000fe400078e0021 */
[C---:B------:R-:W-:Y:S02]  /*1930*/  @!P0 IMAD R12, R30.reuse, c[0x0][0x194], R3 ;  /* 0x000065001e0c8a24 */ /* 0x040fe400078e0203 */
[----:B------:R-:W-:Y:S01]  /*1940*/  @!P0 IMAD.WIDE.U32 R30, R30, c[0x0][0x190], R20 ;  /* 0x000064001e1e8a25 */ /* 0x000fe200078e0014 */
[----:B------:R-:W-:-:S03]  /*1950*/  @!P2 LEA R20, P1, R34, c[0x0][0x160], 0x1 ;  /* 0x000058002214aa11 */ /* 0x000fc600078208ff */
[----:B------:R-:W-:Y:S02]  /*1960*/  @!P2 IMAD.IADD R2, R35, 0x1, R2 ;  /* 0x000000012302a824 */ /* 0x000fe400078e0202 */
[----:B------:R-:W-:Y:S02]  /*1970*/  @!P4 IMAD R5, R5, c[0x0][0x190], RZ ;  /* 0x000064000505ca24 */ /* 0x000fe400078e02ff */
[----:B------:R-:W-:Y:S01]  /*1980*/  @!P5 IMAD R13, R13, c[0x0][0x190], RZ ;  /* 0x000064000d0dda24 */ /* 0x000fe200078e02ff */
[----:B------:R-:W-:Y:S01]  /*1990*/  @!P2 LEA.HI.X R21, R34, c[0x0][0x164], R2, 0x1, P1 ;  /* 0x000059002215aa11 */ /* 0x000fe200008f0c02 */
[----:B------:R-:W-:Y:S01]  /*19a0*/  IMAD.SHL.U32 R3, R175, 0x40, RZ ;  /* 0x00000040af037824 */ /* 0x000fe200078e00ff */
[----:B------:R-:W-:Y:S01]  /*19b0*/  @!P0 LEA R18, P1, R30, c[0x0][0x160], 0x1 ;  /* 0x000058001e128a11 */ /* 0x000fe200078208ff */
[----:B------:R-:W-:Y:S02]  /*19c0*/  @!P5 IMAD.MOV.U32 R36, RZ, RZ, R32 ;  /* 0x000000ffff24d224 */ /* 0x000fe400078e0020 */
[----:B------:R-:W-:-:S02]  /*19d0*/  @!P5 IMAD.MOV.U32 R37, RZ, RZ, R33 ;  /* 0x000000ffff25d224 */ /* 0x000fc400078e0021 */
[----:B------:R-:W-:Y:S02]  /*19e0*/  @!P0 IMAD.IADD R12, R31, 0x1, R12 ;  /* 0x000000011f0c8824 */ /* 0x000fe400078e020c */
[----:B------:R-:W-:Y:S02]  /*19f0*/  @!P4 IMAD R2, R22, c[0x0][0x194], R5 ;  /* 0x000065001602ca24 */ /* 0x000fe400078e0205 */
[----:B------:R-:W-:Y:S01]  /*1a00*/  @!P5 IMAD R13, R26, c[0x0][0x194], R13 ;  /* 0x000065001a0dda24 */ /* 0x000fe200078e020d */
[----:B------:R-:W-:Y:S01]  /*1a10*/  @!P0 LEA.HI.X R19, R30, c[0x0][0x164], R12, 0x1, P1 ;  /* 0x000059001e138a11 */ /* 0x000fe200008f0c0c */
[----:B------:R-:W-:Y:S02]  /*1a20*/  IMAD.IADD R5, R6, 0x1, -R3 ;  /* 0x0000000106057824 */ /* 0x000fe400078e0a03 */
[----:B------:R-:W-:-:S03]  /*1a30*/  @!P5 IMAD.WIDE.U32 R26, R26, c[0x0][0x190], R36 ;  /* 0x000064001a1ada25 */ /* 0x000fc600078e0024 */
[----:B------:R-:W-:Y:S01]  /*1a40*/  ISETP.GE.AND P1, PT, R10, R5, PT ;  /* 0x000000050a00720c */ /* 0x000fe20003f26270 */
[----:B------:R-:W-:Y:S01]  /*1a50*/  IMAD.X R12, R15, 0x1, R25, P3 ;  /* 0x000000010f0c7824 */ /* 0x000fe200018e0619 */
[----:B------:R-:W-:Y:S01]  /*1a60*/  @!P5 LEA R24, P3, R26, c[0x0][0x160], 0x1 ;  /* 0x000058001a18da11 */ /* 0x000fe200078608ff */
[----:B------:R-:W-:Y:S02]  /*1a70*/  @!P5 IMAD.IADD R13, R27, 0x1, R13 ;  /* 0x000000011b0dd824 */ /* 0x000fe400078e020d */
[----:B------:R-:W-:-:S03]  /*1a80*/  @!P4 IMAD.WIDE.U32 R22, R22, c[0x0][0x190], R32 ;  /* 0x000064001616ca25 */ /* 0x000fc600078e0020 */
[----:B------:R-:W-:Y:S01]  /*1a90*/  @!P5 LEA.HI.X R25, R26, c[0x0][0x164], R13, 0x1, P3 ;  /* 0x000059001a19da11 */ /* 0x000fe200018f0c0d */
[----:B------:R-:W-:Y:S01]  /*1aa0*/  @!P4 IMAD.IADD R13, R23, 0x1, R2 ;  /* 0x00000001170dc824 */ /* 0x000fe200078e0202 */
[----:B------:R-:W-:Y:S01]  /*1ab0*/  @!P4 LEA R26, P3, R22, c[0x0][0x160], 0x1 ;  /* 0x00005800161aca11 */ /* 0x000fe200078608ff */
[----:B------:R-:W-:Y:S02]  /*1ac0*/  IMAD.SHL.U32 R177, R177, 0x2, RZ ;  /* 0x00000002b1b17824 */ /* 0x000fe400078e00ff */
[----:B------:R-:W-:Y:S01]  /*1ad0*/  IMAD.WIDE.U32 R184, R14, c[0x0][0x198], R28 ;  /* 0x000066000eb87a25 */ /* 0x000fe200078e001c */
[----:B------:R-:W-:Y:S02]  /*1ae0*/  @!P4 LEA.HI.X R27, R22, c[0x0][0x164], R13, 0x1, P3 ;  /* 0x00005900161bca11 */ /* 0x000fe400018f0c0d */
[----:B------:R-:W-:Y:S01]  /*1af0*/  @!PT LDS RZ, [RZ] ;  /* 0x00000000fffff984 */ /* 0x000fe20000000800 */
[----:B------:R-:W-:Y:S01]  /*1b00*/  @!PT LDS RZ, [RZ] ;  /* 0x00000000fffff984 */ /* 0x000fe20000000800 */
[----:B------:R-:W-:Y:S01]  /*1b10*/  @!PT LDS RZ, [RZ] ;  /* 0x00000000fffff984 */ /* 0x000fe20000000800 */
[----:B------:R1:W-:Y:S01]  /*1b20*/  @!P2 LDGSTS.E.BYPASS.LTC128B.128 [R177], [R20.64] ;  /* 0x0000000014b1afae */ /* 0x0003e2000b901d46 */
[----:B------:R-:W-:Y:S01]  /*1b30*/  IMAD.MOV.U32 R2, RZ, RZ, c[0x0][0x198] ;  /* 0x00006600ff027624 */ /* 0x000fe200078e00ff */
[----:B------:R-:W-:Y:S01]  /*1b40*/  ISETP.GE.AND P3, PT, R14, R5, PT ;  /* 0x000000050e00720c */ /* 0x000fe20003f66270 */
[----:B------:R-:W-:Y:S01]  /*1b50*/  IMAD.IADD R103, R185, 0x1, R103 ;  /* 0x00000001b9677824 */ /* 0x000fe200078e0267 */
[----:B------:R1:W-:Y:S01]  /*1b60*/  @!P2 LDGSTS.E.BYPASS.LTC128B.128 [R177+0x2000], [R20.64+0x80] ;  /* 0x0200008014b1afae */ /* 0x0003e2000b901d46 */
[----:B------:R-:W-:Y:S01]  /*1b70*/  IMAD.MOV.U32 R13, RZ, RZ, c[0x0][0x19c] ;  /* 0x00006700ff0d7624 */ /* 0x000fe200078e00ff */
[----:B------:R-:W-:-:S02]  /*1b80*/  @!P1 LEA R15, P2, R2, R184, 0x4 ;  /* 0x000000b8020f9211 */ /* 0x000fc400078420ff */
[----:B------:R2:W-:Y:S02]  /*1b90*/  @!P0 LDGSTS.E.BYPASS.LTC128B.128 [R177+0x800], [R18.64] ;  /* 0x0080000012b18fae */ /* 0x0005e4000b901d46 */
[----:B------:R-:W-:Y:S02]  /*1ba0*/  @!P1 LEA.HI.X R22, R2, R103, R13, 0x4, P2 ;  /* 0x0000006702169211 */ /* 0x000fe400010f240d */
[----:B------:R2:W-:Y:S01]  /*1bb0*/  @!P0 LDGSTS.E.BYPASS.LTC128B.128 [R177+0x2800], [R18.64+0x80] ;  /* 0x0280008012b18fae */ /* 0x0005e2000b901d46 */
[----:B------:R-:W-:Y:S02]  /*1bc0*/  ISETP.GE.AND P0, PT, R8, R5, PT ;  /* 0x000000050800720c */ /* 0x000fe40003f06270 */
[C---:B------:R-:W-:Y:S01]  /*1bd0*/  @!P1 LEA R28, P2, R15.reuse, c[0x0][0x168], 0x1 ;  /* 0x00005a000f1c9a11 */ /* 0x040fe200078408ff */
[----:B------:R3:W-:Y:S03]  /*1be0*/  @!P5 LDGSTS.E.BYPASS.LTC128B.128 [R177+0x1000], [R24.64] ;  /* 0x0100000018b1dfae */ /* 0x0007e6000b901d46 */
[----:B------:R-:W-:Y:S01]  /*1bf0*/  @!P1 LEA.HI.X R29, R15, c[0x0][0x16c], R22, 0x1, P2 ;  /* 0x00005b000f1d9a11 */ /* 0x000fe200010f0c16 */
[----:B------:R-:W-:Y:S01]  /*1c00*/  IMAD.WIDE.U32 R22, R2, 0x20, RZ ;  /* 0x0000002002167825 */ /* 0x000fe200078e00ff */
[----:B------:R3:W-:Y:S04]  /*1c10*/  @!P5 LDGSTS.E.BYPASS.LTC128B.128 [R177+0x3000], [R24.64+0x80] ;  /* 0x0300008018b1dfae */ /* 0x0007e8000b901d46 */
[----:B------:R3:W-:Y:S01]  /*1c20*/  @!P4 LDGSTS.E.BYPASS.LTC128B.128 [R177+0x1800], [R26.64] ;  /* 0x018000001ab1cfae */ /* 0x0007e2000b901d46 */
[----:B------:R-:W-:-:S02]  /*1c30*/  @!P0 IADD3 R15, P2, R184, R22, RZ ;  /* 0x00000016b80f8210 */ /* 0x000fc40007f5e0ff */
[----:B------:R-:W-:Y:S01]  /*1c40*/  @!P3 LEA R22, P5, R184, c[0x0][0x168], 0x1 ;  /* 0x00005a00b816ba11 */ /* 0x000fe200078a08ff */
[----:B------:R3:W-:Y:S01]  /*1c50*/  @!P4 LDGSTS.E.BYPASS.LTC128B.128 [R177+0x3800], [R26.64+0x80] ;  /* 0x038000801ab1cfae */ /* 0x0007e2000b901d46 */
[----:B------:R-:W-:Y:S01]  /*1c60*/  ISETP.GE.AND P4, PT, R8, R5, PT ;  /* 0x000000050800720c */ /* 0x000fe20003f86270 */
[----:B-1----:R-:W-:Y:S01]  /*1c70*/  IMAD.SHL.U32 R20, R13, 0x20, RZ ;  /* 0x000000200d147824 */ /* 0x002fe200078e00ff */
[----:B------:R-:W-:-:S04]  /*1c80*/  LEA.HI R8, R7, R100, RZ, 0x4 ;  /* 0x0000006407087211 */ /* 0x000fc800078f20ff */
[----:B------:R-:W-:Y:S02]  /*1c90*/  @!P0 IADD3.X R20, R103, R23, R20, P2, !PT ;  /* 0x0000001767148210 */ /* 0x000fe400017fe414 */
[----:B------:R-:W-:Y:S02]  /*1ca0*/  @!P3 LEA.HI.X R23, R184, c[0x0][0x16c], R103, 0x1, P5 ;  /* 0x00005b00b817ba11 */ /* 0x000fe400028f0c67 */
[C---:B--2---:R-:W-:Y:S02]  /*1cb0*/  @!P0 LEA R18, P2, R15.reuse, c[0x0][0x168], 0x1 ;  /* 0x00005a000f128a11 */ /* 0x044fe400078408ff */
[-C--:B------:R-:W-:Y:S01]  /*1cc0*/  ISETP.GE.AND P5, PT, R10, R5.reuse, PT ;  /* 0x000000050a00720c */ /* 0x080fe20003fa6270 */
[----:B------:R1:W-:Y:S01]  /*1cd0*/  @!P3 LDGSTS.E.BYPASS.LTC128B.128 [R177+0x4000], [R22.64] ;  /* 0x0400000016b1bfae */ /* 0x0003e2000b901d46 */
[----:B------:R-:W-:Y:S01]  /*1ce0*/  @!P0 LEA.HI.X R19, R15, c[0x0][0x16c], R20, 0x1, P2 ;  /* 0x00005b000f138a11 */ /* 0x000fe200010f0c14 */
[----:B------:R-:W-:Y:S01]  /*1cf0*/  IMAD R10, R9, c[0x0][0x1b8], RZ ;  /* 0x00006e00090a7a24 */ /* 0x000fe200078e02ff */
[CC--:B------:R-:W-:Y:S01]  /*1d00*/  ISETP.GE.AND P2, PT, R4.reuse, R5.reuse, PT ;  /* 0x000000050400720c */ /* 0x0c0fe20003f46270 */
[----:B------:R1:W-:Y:S01]  /*1d10*/  @!P3 LDGSTS.E.BYPASS.LTC128B.128 [R177+0x6000], [R22.64+0x80] ;  /* 0x0600008016b1bfae */ /* 0x0003e2000b901d46 */
[----:B------:R-:W-:Y:S01]  /*1d20*/  SHF.R.S32.HI R9, RZ, 0x4, R8 ;  /* 0x00000004ff097819 */ /* 0x000fe20000011408 */
[----:B------:R-:W-:Y:S01]  /*1d30*/  IMAD R10, R11, c[0x0][0x1bc], R10 ;  /* 0x00006f000b0a7a24 */ /* 0x000fe200078e020a */
[----:B------:R-:W-:Y:S01]  /*1d40*/  ISETP.GE.AND P3, PT, R4, R5, PT ;  /* 0x000000050400720c */ /* 0x000fe20003f66270 */
[----:B------:R2:W-:Y:S01]  /*1d50*/  @!P1 LDGSTS.E.BYPASS.LTC128B.128 [R177+0x4800], [R28.64] ;  /* 0x048000001cb19fae */ /* 0x0005e2000b901d46 */
[----:B------:R-:W-:Y:S01]  /*1d60*/  LEA.HI R4, R8, R9, RZ, 0x1 ;  /* 0x0000000908047211 */ /* 0x000fe200078f08ff */
[----:B------:R-:W-:-:S02]  /*1d70*/  IMAD R11, R12, c[0x0][0x1a0], RZ ;  /* 0x000068000c0b7a24 */ /* 0x000fc400078e02ff */
[----:B------:R2:W-:Y:S01]  /*1d80*/  @!P1 LDGSTS.E.BYPASS.LTC128B.128 [R177+0x6800], [R28.64+0x80] ;  /* 0x068000801cb19fae */ /* 0x0005e2000b901d46 */
[----:B------:R-:W-:Y:S01]  /*1d90*/  LOP3.LUT R4, R4, 0xfffffffe, RZ, 0xc0, !PT ;  /* 0xfffffffe04047812 */ /* 0x000fe200078ec0ff */
[----:B------:R-:W-:Y:S01]  /*1da0*/  IMAD.IADD R17, R17, 0x1, R10 ;  /* 0x0000000111117824 */ /* 0x000fe200078e020a */
[----:B------:R-:W-:Y:S01]  /*1db0*/  ISETP.GE.AND P1, PT, R14, R5, PT ;  /* 0x000000050e00720c */ /* 0x000fe20003f26270 */
[----:B------:R-:W-:Y:S01]  /*1dc0*/  @!P2 IMAD.MOV.U32 R185, RZ, RZ, R103 ;  /* 0x000000ffffb9a224 */ /* 0x000fe200078e0067 */
[----:B------:R4:W-:Y:S01]  /*1dd0*/  @!P0 LDGSTS.E.BYPASS.LTC128B.128 [R177+0x5000], [R18.64] ;  /* 0x0500000012b18fae */ /* 0x0009e2000b901d46 */
[----:B------:R-:W-:Y:S02]  /*1de0*/  @!P2 IMAD R13, R13, 0x30, RZ ;  /* 0x000000300d0da824 */ /* 0x000fe400078e02ff */
[----:B------:R-:W-:Y:S01]  /*1df0*/  @!P2 IMAD.WIDE.U32 R20, R2, 0x30, R184 ;  /* 0x000000300214a825 */ /* 0x000fe200078e00b8 */
[----:B------:R4:W-:Y:S03]  /*1e00*/  @!P0 LDGSTS.E.BYPASS.LTC128B.128 [R177+0x7000], [R18.64+0x80] ;  /* 0x0700008012b18fae */ /* 0x0009e6000b901d46 */
[----:B------:R-:W-:-:S02]  /*1e10*/  @!P2 IMAD.IADD R13, R21, 0x1, R13 ;  /* 0x00000001150da824 */ /* 0x000fc400078e020d */
[----:B------:R-:W-:Y:S02]  /*1e20*/  IMAD.IADD R9, R9, 0x1, -R4 ;  /* 0x0000000109097824 */ /* 0x000fe400078e0a04 */
[C---:B------:R-:W-:Y:S02]  /*1e30*/  IMAD R11, R106.reuse, c[0x0][0x1a4], R11 ;  /* 0x000069006a0b7a24 */ /* 0x040fe400078e020b */
[----:B------:R-:W-:Y:S01]  /*1e40*/  IMAD.WIDE.U32 R106, R106, c[0x0][0x1a0], R16 ;  /* 0x000068006a6a7a25 */ /* 0x000fe200078e0010 */
[----:B-1----:R-:W-:-:S03]  /*1e50*/  @!P2 LEA R22, P0, R20, c[0x0][0x168], 0x1 ;  /* 0x00005a001416aa11 */ /* 0x002fc600078008ff */
[----:B------:R-:W-:Y:S01]  /*1e60*/  IMAD.MOV.U32 R5, RZ, RZ, 0x20 ;  /* 0x00000020ff057424 */ /* 0x000fe200078e00ff */
[----:B------:R-:W-:Y:S01]  /*1e70*/  @!P2 LEA.HI.X R23, R20, c[0x0][0x16c], R13, 0x1, P0 ;  /* 0x00005b001417aa11 */ /* 0x000fe200000f0c0d */
[----:B------:R-:W-:Y:S01]  /*1e80*/  IMAD.IADD R104, R107, 0x1, R11 ;  /* 0x000000016b687824 */ /* 0x000fe200078e020b */
[----:B------:R-:W-:Y:S01]  /*1e90*/  LOP3.LUT R13, R8, 0xfffffff0, RZ, 0xc0, !PT ;  /* 0xfffffff0080d7812 */ /* 0x000fe200078ec0ff */
[----:B------:R-:W-:Y:S01]  /*1ea0*/  IMAD.WIDE.U32 R16, R5, c[0x0][0x1a0], RZ ;  /* 0x0000680005107a25 */ /* 0x000fe200078e00ff */
[----:B------:R-:W-:Y:S01]  /*1eb0*/  LEA R172, P0, R106, c[0x0][0x170], 0x1 ;  /* 0x00005c006aac7a11 */ /* 0x000fe200078008ff */
[----:B------:R1:W-:Y:S02]  /*1ec0*/  @!P2 LDGSTS.E.BYPASS.LTC128B.128 [R177+0x5800], [R22.64] ;  /* 0x0580000016b1afae */ /* 0x0003e4000b901d46 */
[----:B------:R-:W-:Y:S01]  /*1ed0*/  IMAD.IADD R4, R100, 0x1, -R13 ;  /* 0x0000000164047824 */ /* 0x000fe200078e0a0d */
[----:B------:R-:W-:Y:S01]  /*1ee0*/  LEA.HI.X R173, R106, c[0x0][0x174], R104, 0x1, P0 ;  /* 0x00005d006aad7a11 */ /* 0x000fe200000f0c68 */
[----:B------:R1:W-:Y:S01]  /*1ef0*/  @!P2 LDGSTS.E.BYPASS.LTC128B.128 [R177+0x7800], [R22.64+0x80] ;  /* 0x0780008016b1afae */ /* 0x0003e2000b901d46 */
[----:B------:R-:W-:-:S02]  /*1f00*/  IMAD.SHL.U32 R8, R0, 0x40, RZ ;  /* 0x0000004000087824 */ /* 0x000fc400078e00ff */
[----:B------:R-:W-:Y:S01]  /*1f10*/  SHF.R.S32.HI R105, RZ, 0x1f, R4 ;  /* 0x0000001fff697819 */ /* 0x000fe20000011404 */
[----:B------:R-:W0:Y:S01]  /*1f20*/  LDGDEPBAR ;  /* 0x00000000000079af */ /* 0x000e220000000000 */
[----:B------:R-:W-:Y:S01]  /*1f30*/  IMAD.SHL.U32 R15, R14, 0x8, RZ ;  /* 0x000000080e0f7824 */ /* 0x000fe200078e00ff */
[----:B------:R-:W-:Y:S01]  /*1f40*/  @!P5 IADD3 R14, P0, R172, R16, RZ ;  /* 0x00000010ac0ed210 */ /* 0x000fe20007f1e0ff */
[----:B------:R-:W-:Y:S01]  /*1f50*/  IMAD R10, R5, c[0x0][0x1a4], RZ ;  /* 0x00006900050a7a24 */ /* 0x000fe200078e02ff */
[----:B------:R-:W-:Y:S01]  /*1f60*/  LEA.HI R105, R105, R4, RZ, 0x3 ;  /* 0x0000000469697211 */ /* 0x000fe200078f18ff */
[----:B------:R-:W-:Y:S01]  /*1f70*/  @!P4 IMAD.MOV.U32 R7, RZ, RZ, c[0x0][0x1a0] ;  /* 0x00006800ff07c624 */ /* 0x000fe200078e00ff */
[----:B------:R-:W-:Y:S01]  /*1f80*/  LOP3.LUT R8, R8, 0x1c0, RZ, 0xc0, !PT ;  /* 0x000001c008087812 */ /* 0x000fe200078ec0ff */
[----:B------:R-:W-:Y:S01]  /*1f90*/  @!P3 IMAD.MOV.U32 R12, RZ, RZ, c[0x0][0x1a0] ;  /* 0x00006800ff0cb624 */ /* 0x000fe200078e00ff */
[C---:B------:R-:W-:Y:S01]  /*1fa0*/  LOP3.LUT R13, R105.reuse, 0xfffffff8, RZ, 0xc0, !PT ;  /* 0xfffffff8690d7812 */ /* 0x040fe200078ec0ff */
[----:B------:R-:W-:Y:S01]  /*1fb0*/  IMAD.SHL.U32 R105, R105, 0x40, RZ ;  /* 0x0000004069697824 */ /* 0x000fe200078e00ff */
[----:B------:R-:W-:-:S02]  /*1fc0*/  LOP3.LUT R11, R8, 0x8, R15, 0xf8, !PT ;  /* 0x00000008080b7812 */ /* 0x000fc400078ef80f */
[----:B------:R-:W-:Y:S01]  /*1fd0*/  SHF.R.U32.HI R8, RZ, 0x3, R8 ;  /* 0x00000003ff087819 */ /* 0x000fe20000011608 */
[----:B------:R-:W-:Y:S01]  /*1fe0*/  IMAD.IADD R4, R4, 0x1, -R13 ;  /* 0x0000000104047824 */ /* 0x000fe200078e0a0d */
[----:B------:R-:W-:Y:S01]  /*1ff0*/  @!P5 IADD3.X R15, R173, R17, R10, P0, !PT ;  /* 0x00000011ad0fd210 */ /* 0x000fe200007fe40a */
[----:B------:R-:W-:Y:S01]  /*2000*/  @!P3 IMAD.MOV.U32 R10, RZ, RZ, c[0x0][0x1a4] ;  /* 0x00006900ff0ab624 */ /* 0x000fe200078e00ff */
[----:B------:R-:W-:Y:S01]  /*2010*/  LOP3.LUT R8, R11, R8, RZ, 0x3c, !PT ;  /* 0x000000080b087212 */ /* 0x000fe200078e3cff */
[----:B------:R-:W-:Y:S01]  /*2020*/  @!P3 IMAD.WIDE.U32 R12, R12, 0x60, R172 ;  /* 0x000000600c0cb825 */ /* 0x000fe200078e00ac */
[----:B------:R-:W-:-:S03]  /*2030*/  LOP3.LUT R105, R105, 0xfffffe00, RZ, 0xc0, !PT ;  /* 0xfffffe0069697812 */ /* 0x000fc600078ec0ff */
[C---:B------:R-:W-:Y:S02]  /*2040*/  IMAD R169, R9.reuse, 0x200, R8 ;  /* 0x0000020009a97824 */ /* 0x040fe400078e0208 */
[----:B------:R-:W-:Y:S01]  /*2050*/  IMAD.SHL.U32 R9, R9, 0x8, RZ ;  /* 0x0000000809097824 */ /* 0x000fe200078e00ff */
[----:B------:R-:W-:-:S04]  /*2060*/  DEPBAR.LE SB0, 0x0 ;  /* 0x000080000000791a */ /* 0x000fc80000000000 */
[----:B------:R-:W-:Y:S01]  /*2070*/  BAR.SYNC.DEFER_BLOCKING 0x0 ;  /* 0x0000000000007b1d */ /* 0x000fe20000010000 */
[----:B------:R-:W-:Y:S02]  /*2080*/  @!P4 IMAD.MOV.U32 R8, RZ, RZ, c[0x0][0x1a4] ;  /* 0x00006900ff08c624 */ /* 0x000fe400078e00ff */
[----:B------:R-:W-:Y:S02]  /*2090*/  @!P3 IMAD R10, R10, 0x60, RZ ;  /* 0x000000600a0ab824 */ /* 0x000fe400078e02ff */
[----:B------:R-:W-:Y:S02]  /*20a0*/  IMAD.SHL.U32 R169, R169, 0x2, RZ ;  /* 0x00000002a9a97824 */ /* 0x000fe400078e00ff */
[----:B------:R-:W-:-:S03]  /*20b0*/  @!P3 IMAD.IADD R13, R13, 0x1, R10 ;  /* 0x000000010d0db824 */ /* 0x000fc600078e020a */
        /* <DEDUP_REMOVED lines=10> */
[----:B------:R-:W-:Y:S01]  /*2160*/  @!P4 LEA R16, P0, R7, R172, 0x6 ;  /* 0x000000ac0710c211 */ /* 0x000fe200078030ff */
        /* <DEDUP_REMOVED lines=43> */
[----:B------:R-:W3:Y:S01]  /*2420*/  LDSM.16.M88.4 R32, [R169+0x4000] ;  /* 0x00400000a920783b */ /* 0x000ee20000000200 */
[----:B------:R-:W-:Y:S01]  /*2430*/  IADD3 R157, R167, 0x1800, RZ ;  /* 0x00001800a79d7810 */ /* 0x000fe20007ffe0ff */
[----:B------:R-:W-:Y:S01]  /*2440*/  IMAD.IADD R163, R169, 0x1, R0 ;  /* 0x00000001a9a37824 */ /* 0x000fe200078e0200 */
[C---:B------:R-:W-:Y:S01]  /*2450*/  IADD3 R155, R167.reuse, 0x2000, RZ ;  /* 0x00002000a79b7810 */ /* 0x040fe20007ffe0ff */
[----:B------:R-:W-:Y:S01]  /*2460*/  LDSM.16.M88.4 R68, [R168] ;  /* 0x00000000a844783b */ /* 0x000fe20000000200 */
[----:B------:R-:W-:Y:S01]  /*2470*/  IMAD.IADD R156, R0, 0x1, R167 ;  /* 0x00000001009c7824 */ /* 0x000fe200078e02a7 */
[----:B------:R-:W-:-:S02]  /*2480*/  IADD3 R154, R167, 0x2800, RZ ;  /* 0x00002800a79a7810 */ /* 0x000fc40007ffe0ff */
[----:B--2---:R-:W-:Y:S01]  /*2490*/  LDSM.16.M88.4 R28, [R167] ;  /* 0x00000000a71c783b */ /* 0x004fe20000000200 */
[C---:B------:R-:W-:Y:S02]  /*24a0*/  IADD3 R153, R167.reuse, 0x3000, RZ ;  /* 0x00003000a7997810 */ /* 0x040fe40007ffe0ff */
[----:B------:R-:W-:Y:S01]  /*24b0*/  IADD3 R152, R167, 0x3800, RZ ;  /* 0x00003800a7987810 */ /* 0x000fe20007ffe0ff */
[----:B-1----:R-:W-:Y:S04]  /*24c0*/  LDSM.16.M88.4 R20, [R166] ;  /* 0x00000000a614783b */ /* 0x002fe80000000200 */
[----:B----4-:R-:W-:Y:S04]  /*24d0*/  LDSM.16.M88.4 R16, [R163+0x4000] ;  /* 0x00400000a310783b */ /* 0x010fe80000000200 */
[----:B------:R-:W1:Y:S04]  /*24e0*/  LDSM.16.M88.4 R48, [R169+0x4800] ;  /* 0x00480000a930783b */ /* 0x000e680000000200 */
[----:B------:R-:W-:Y:S04]  /*24f0*/  LDSM.16.M88.4 R64, [R165] ;  /* 0x00000000a540783b */ /* 0x000fe80000000200 */
[----:B------:R-:W-:Y:S04]  /*2500*/  LDSM.16.M88.4 R72, [R156] ;  /* 0x000000009c48783b */ /* 0x000fe80000000200 */
[----:B---3--:R-:W2:Y:S04]  /*2510*/  LDSM.16.M88.4 R12, [R167+0x800] ;  /* 0x00080000a70c783b */ /* 0x008ea80000000200 */
[----:B------:R-:W-:Y:S01]  /*2520*/  LDSM.16.M88.4 R52, [R170+0x2000] ;  /* 0x00200000aa34783b */ /* 0x000fe20000000200 */
[C---:B------:R-:W-:Y:S03]  /*2530*/  HMMA.16816.F32 R24, R8.reuse, R32, RZ ;  /* 0x000000200818723c */ /* 0x040fe600000018ff */
[----:B------:R-:W-:Y:S04]  /*2540*/  LDSM.16.M88.4 R84, [R169+0x6000] ;  /* 0x00600000a954783b */ /* 0x000fe80000000200 */
[----:B------:R-:W3:Y:S01]  /*2550*/  LDSM.16.M88.4 R60, [R163+0x4800] ;  /* 0x00480000a33c783b */ /* 0x000ee20000000200 */
[C---:B------:R-:W-:Y:S03]  /*2560*/  HMMA.16816.F32 R32, R8.reuse, R34, RZ ;  /* 0x000000220820723c */ /* 0x040fe600000018ff */
[----:B------:R-:W4:Y:S04]  /*2570*/  LDSM.16.M88.4 R76, [R169+0x5000] ;  /* 0x00500000a94c783b */ /* 0x000f280000000200 */
[----:B------:R-:W3:Y:S04]  /*2580*/  LDSM.16.M88.4 R88, [R169+0x5800] ;  /* 0x00580000a958783b */ /* 0x000ee80000000200 */
[----:B------:R-:W-:Y:S01]  /*2590*/  LDSM.16.M88.4 R56, [R167+0x2000] ;  /* 0x00200000a738783b */ /* 0x000fe20000000200 */
[----:B-1----:R-:W-:Y:S03]  /*25a0*/  HMMA.16816.F32 R40, R8, R48, RZ ;  /* 0x000000300828723c */ /* 0x002fe600000018ff */
[----:B------:R-:W-:Y:S04]  /*25b0*/  LDSM.16.M88.4 R36, [R156+0x800] ;  /* 0x000800009c24783b */ /* 0x000fe80000000200 */
[----:B------:R-:W-:Y:S01]  /*25c0*/  LDSM.16.M88.4 R44, [R167+0x1000] ;  /* 0x00100000a72c783b */ /* 0x000fe20000000200 */
[C---:B------:R-:W-:Y:S03]  /*25d0*/  HMMA.16816.F32 R24, R68.reuse, R28, R24 ;  /* 0x0000001c4418723c */ /* 0x040fe60000001818 */
[----:B------:R-:W-:Y:S04]  /*25e0*/  LDSM.16.M88.4 R92, [R163+0x6000] ;  /* 0x00600000a35c783b */ /* 0x000fe80000000200 */
[----:B------:R-:W-:Y:S01]  /*25f0*/  LDSM.16.M88.4 R96, [R169+0x6800] ;  /* 0x00680000a960783b */ /* 0x000fe20000000200 */
[C---:B------:R-:W-:Y:S03]  /*2600*/  HMMA.16816.F32 R32, R68.reuse, R30, R32 ;  /* 0x0000001e4420723c */ /* 0x040fe60000001820 */
[----:B------:R-:W-:Y:S04]  /*2610*/  LDSM.16.M88.4 R28, [R167+0x1800] ;  /* 0x00180000a71c783b */ /* 0x000fe80000000200 */
[----:B------:R-:W0:Y:S01]  /*2620*/  LDGDEPBAR ;  /* 0x00000000000079af */ /* 0x000e220000000000 */
[----:B--2---:R-:W-:Y:S08]  /*2630*/  HMMA.16816.F32 R40, R68, R12, R40 ;  /* 0x0000000c4428723c */ /* 0x004ff00000001828 */
[C---:B------:R-:W-:Y:S08]  /*2640*/  HMMA.16816.F32 R24, R20.reuse, R16, R24 ;  /* 0x000000101418723c */ /* 0x040ff00000001818 */
[----:B------:R-:W-:Y:S01]  /*2650*/  HMMA.16816.F32 R32, R20, R18, R32 ;  /* 0x000000121420723c */ /* 0x000fe20000001820 */
[----:B------:R-:W1:Y:S07]  /*2660*/  LDSM.16.M88.4 R16, [R168+0x2000] ;  /* 0x00200000a810783b */ /* 0x000e6e0000000200 */
[----:B------:R-:W-:Y:S08]  /*2670*/  HMMA.16816.F32 R48, R8, R50, RZ ;  /* 0x000000320830723c */ /* 0x000ff000000018ff */
[C---:B------:R-:W-:Y:S08]  /*2680*/  HMMA.16816.F32 R24, R64.reuse, R72, R24 ;  /* 0x000000484018723c */ /* 0x040ff00000001818 */
[----:B------:R-:W-:Y:S08]  /*2690*/  HMMA.16816.F32 R32, R64, R74, R32 ;  /* 0x0000004a4020723c */ /* 0x000ff00000001820 */
[----:B---3--:R-:W-:Y:S08]  /*26a0*/  HMMA.16816.F32 R40, R20, R60, R40 ;  /* 0x0000003c1428723c */ /* 0x008ff00000001828 */
[----:B------:R-:W-:Y:S08]  /*26b0*/  HMMA.16816.F32 R24, R52, R84, R24 ;  /* 0x000000543418723c */ /* 0x000ff00000001818 */
[----:B----4-:R-:W-:Y:S08]  /*26c0*/  HMMA.16816.F32 R80, R8, R76, RZ ;  /* 0x0000004c0850723c */ /* 0x010ff000000018ff */
[----:B------:R-:W-:Y:S01]  /*26d0*/  HMMA.16816.F32 R48, R68, R14, R48 ;  /* 0x0000000e4430723c */ /* 0x000fe20000001830 */
[----:B------:R-:W2:Y:S07]  /*26e0*/  LDSM.16.M88.4 R12, [R166+0x2000] ;  /* 0x00200000a60c783b */ /* 0x000eae0000000200 */
[C---:B------:R-:W-:Y:S08]  /*26f0*/  HMMA.16816.F32 R76, R8.reuse, R78, RZ ;  /* 0x0000004e084c723c */ /* 0x040ff000000018ff */
[C---:B------:R-:W-:Y:S08]  /*2700*/  HMMA.16816.F32 R72, R8.reuse, R88, RZ ;  /* 0x000000580848723c */ /* 0x040ff000000018ff */
[----:B------:R-:W-:Y:S01]  /*2710*/  HMMA.16816.F32 R8, R8, R90, RZ ;  /* 0x0000005a0808723c */ /* 0x000fe200000018ff */
[----:B------:R-:W3:Y:S07]  /*2720*/  LDSM.16.M88.4 R88, [R163+0x5000] ;  /* 0x00500000a358783b */ /* 0x000eee0000000200 */
[----:B------:R-:W-:Y:S01]  /*2730*/  HMMA.16816.F32 R32, R52, R86, R32 ;  /* 0x000000563420723c */ /* 0x000fe20000001820 */
[----:B------:R-:W4:Y:S07]  /*2740*/  LDSM.16.M88.4 R84, [R163+0x5800] ;  /* 0x00580000a354783b */ /* 0x000f2e0000000200 */
[----:B-1----:R-:W-:Y:S08]  /*2750*/  HMMA.16816.F32 R24, R16, R56, R24 ;  /* 0x000000381018723c */ /* 0x002ff00000001818 */
[----:B------:R-:W-:Y:S08]  /*2760*/  HMMA.16816.F32 R40, R64, R36, R40 ;  /* 0x000000244028723c */ /* 0x000ff00000001828 */
[----:B------:R-:W-:Y:S01]  /*2770*/  HMMA.16816.F32 R48, R20, R62, R48 ;  /* 0x0000003e1430723c */ /* 0x000fe20000001830 */
[----:B------:R-:W-:Y:S07]  /*2780*/  LDSM.16.M88.4 R60, [R156+0x1000] ;  /* 0x001000009c3c783b */ /* 0x000fee0000000200 */
[C---:B------:R-:W-:Y:S08]  /*2790*/  HMMA.16816.F32 R80, R68.reuse, R44, R80 ;  /* 0x0000002c4450723c */ /* 0x040ff00000001850 */
[C---:B------:R-:W-:Y:S01]  /*27a0*/  HMMA.16816.F32 R76, R68.reuse, R46, R76 ;  /* 0x0000002e444c723c */ /* 0x040fe2000000184c */
[----:B------:R-:W-:Y:S07]  /*27b0*/  LDSM.16.M88.4 R44, [R167+0x2800] ;  /* 0x00280000a72c783b */ /* 0x000fee0000000200 */
[C---:B------:R-:W-:Y:S08]  /*27c0*/  HMMA.16816.F32 R72, R68.reuse, R28, R72 ;  /* 0x0000001c4448723c */ /* 0x040ff00000001848 */
[----:B------:R-:W-:Y:S01]  /*27d0*/  HMMA.16816.F32 R68, R68, R30, R8 ;  /* 0x0000001e4444723c */ /* 0x000fe20000001808 */
[----:B------:R-:W-:Y:S04]  /*27e0*/  LDSM.16.M88.4 R8, [R165+0x2000] ;  /* 0x00200000a508783b */ /* 0x000fe80000000200 */
[----:B------:R-:W1:Y:S03]  /*27f0*/  LDSM.16.M88.4 R28, [R156+0x2000] ;  /* 0x002000009c1c783b */ /* 0x000e660000000200 */
[----:B------:R-:W-:Y:S01]  /*2800*/  HMMA.16816.F32 R32, R16, R58, R32 ;  /* 0x0000003a1020723c */ /* 0x000fe20000001820 */
[----:B------:R-:W-:Y:S07]  /*2810*/  LDSM.16.M88.4 R56, [R156+0x1800] ;  /* 0x001800009c38783b */ /* 0x000fee0000000200 */
[----:B--2---:R-:W-:Y:S08]  /*2820*/  HMMA.16816.F32 R24, R12, R92, R24 ;  /* 0x0000005c0c18723c */ /* 0x004ff00000001818 */
[----:B------:R-:W-:Y:S08]  /*2830*/  HMMA.16816.F32 R40, R52, R96, R40 ;  /* 0x000000603428723c */ /* 0x000ff00000001828 */
[----:B------:R-:W-:Y:S01]  /*2840*/  HMMA.16816.F32 R48, R64, R38, R48 ;  /* 0x000000264030723c */ /* 0x000fe20000001830 */
[----:B------:R-:W2:Y:S07]  /*2850*/  LDSM.16.M88.4 R36, [R163+0x6800] ;  /* 0x00680000a324783b */ /* 0x000eae0000000200 */
[C---:B---3--:R-:W-:Y:S08]  /*2860*/  HMMA.16816.F32 R80, R20.reuse, R88, R80 ;  /* 0x000000581450723c */ /* 0x048ff00000001850 */
[C---:B------:R-:W-:Y:S08]  /*2870*/  HMMA.16816.F32 R76, R20.reuse, R90, R76 ;  /* 0x0000005a144c723c */ /* 0x040ff0000000184c */
[C---:B----4-:R-:W-:Y:S08]  /*2880*/  HMMA.16816.F32 R72, R20.reuse, R84, R72 ;  /* 0x000000541448723c */ /* 0x050ff00000001848 */
[----:B------:R-:W-:Y:S01]  /*2890*/  HMMA.16816.F32 R68, R20, R86, R68 ;  /* 0x000000561444723c */ /* 0x000fe20000001844 */
[----:B------:R-:W3:Y:S07]  /*28a0*/  LDSM.16.M88.4 R20, [R169+0x7000] ;  /* 0x00700000a914783b */ /* 0x000eee0000000200 */
[----:B------:R-:W-:Y:S08]  /*28b0*/  HMMA.16816.F32 R32, R12, R94, R32 ;  /* 0x0000005e0c20723c */ /* 0x000ff00000001820 */
[----:B-1----:R-:W-:Y:S08]  /*28c0*/  HMMA.16816.F32 R24, R8, R28, R24 ;  /* 0x0000001c0818723c */ /* 0x002ff00000001818 */
[----:B------:R-:W-:Y:S08]  /*28d0*/  HMMA.16816.F32 R40, R16, R44, R40 ;  /* 0x0000002c1028723c */ /* 0x000ff00000001828 */
[----:B------:R-:W-:Y:S01]  /*28e0*/  HMMA.16816.F32 R96, R52, R98, R48 ;  /* 0x000000623460723c */ /* 0x000fe20000001830 */
[----:B------:R-:W-:Y:S07]  /*28f0*/  LDSM.16.M88.4 R48, [R156+0x2800] ;  /* 0x002800009c30783b */ /* 0x000fee0000000200 */
[----:B------:R-:W-:Y:S01]  /*2900*/  HMMA.16816.F32 R80, R64, R60, R80 ;  /* 0x0000003c4050723c */ /* 0x000fe20000001850 */
[----:B------:R-:W-:-:S02]  /*2910*/  FMUL.FTZ R24, R24, c[0x0][0x2ec] ;  /* 0x0000bb0018187a20 */ /* 0x000fc40000410000 */
[----:B------:R-:W-:Y:S02]  /*2920*/  FMUL.FTZ R25, R25, c[0x0][0x2ec] ;  /* 0x0000bb0019197a20 */ /* 0x000fe40000410000 */
[----:B------:R-:W-:Y:S02]  /*2930*/  FMUL.FTZ R45, R27, c[0x0][0x2ec] ;  /* 0x0000bb001b2d7a20 */ /* 0x000fe40000410000 */
[----:B------:R-:W1:Y:S01]  /*2940*/  MUFU.TANH R44, R25 ;  /* 0x00000019002c7308 */ /* 0x000e620000002400 */
[----:B------:R-:W-:Y:S07]  /*2950*/  HMMA.16816.F32 R76, R64, R62, R76 ;  /* 0x0000003e404c723c */ /* 0x000fee000000184c */
[----:B------:R-:W4:Y:S01]  /*2960*/  MUFU.TANH R45, R45 ;  /* 0x0000002d002d7308 */ /* 0x000f220000002400 */
[----:B------:R-:W-:Y:S01]  /*2970*/  HMMA.16816.F32 R32, R8, R30, R32 ;  /* 0x0000001e0820723c */ /* 0x000fe20000001820 */
[----:B------:R-:W1:Y:S07]  /*2980*/  LDSM.16.M88.4 R28, [R167+0x3000] ;  /* 0x00300000a71c783b */ /* 0x000e6e0000000200 */
[----:B--2---:R-:W-:Y:S01]  /*2990*/  HMMA.16816.F32 R40, R12, R36, R40 ;  /* 0x000000240c28723c */ /* 0x004fe20000001828 */
[----:B------:R2:W-:Y:S06]  /*29a0*/  MUFU.TANH R36, R24 ;  /* 0x0000001800247308 */ /* 0x0005ec0000002400 */
[----:B------:R-:W-:Y:S01]  /*29b0*/  FMUL.FTZ R37, R26, c[0x0][0x2ec] ;  /* 0x0000bb001a257a20 */ /* 0x000fe20000410000 */
[----:B------:R-:W-:Y:S05]  /*29c0*/  HMMA.16816.F32 R96, R16, R46, R96 ;  /* 0x0000002e1060723c */ /* 0x000fea0000001860 */
[----:B------:R-:W-:Y:S03]  /*29d0*/  MUFU.TANH R37, R37 ;  /* 0x0000002500257308 */ /* 0x000fe60000002400 */
[----:B---3--:R-:W-:Y:S01]  /*29e0*/  HMMA.16816.F32 R80, R52, R20, R80 ;  /* 0x000000143450723c */ /* 0x008fe20000001850 */
[----:B--2---:R-:W2:Y:S01]  /*29f0*/  LDSM.16.M88.4 R24, [R169+0x7800] ;  /* 0x00780000a918783b */ /* 0x004ea20000000200 */
[----:B------:R-:W-:-:S02]  /*2a00*/  FMUL.FTZ R32, R32, c[0x0][0x2ec] ;  /* 0x0000bb0020207a20 */ /* 0x000fc40000410000 */
[----:B------:R-:W-:Y:S02]  /*2a10*/  FMUL.FTZ R33, R33, c[0x0][0x2ec] ;  /* 0x0000bb0021217a20 */ /* 0x000fe40000410000 */
[----:B------:R-:W3:Y:S01]  /*2a20*/  MUFU.TANH R46, R32 ;  /* 0x00000020002e7308 */ /* 0x000ee20000002400 */
[----:B------:R-:W-:Y:S01]  /*2a30*/  FMUL.FTZ R47, R35, c[0x0][0x2ec] ;  /* 0x0000bb00232f7a20 */ /* 0x000fe20000410000 */
[----:B------:R-:W-:Y:S01]  /*2a40*/  HMMA.16816.F32 R76, R52, R22, R76 ;  /* 0x00000016344c723c */ /* 0x000fe2000000184c */
[----:B------:R-:W2:Y:S05]  /*2a50*/  LDSM.16.M88.4 R20, [R163+0x7000] ;  /* 0x00700000a314783b */ /* 0x000eaa0000000200 */
[----:B------:R-:W-:Y:S02]  /*2a60*/  MUFU.TANH R47, R47 ;  /* 0x0000002f002f7308 */ /* 0x000fe40000002400 */
[C---:B------:R-:W-:Y:S08]  /*2a70*/  HMMA.16816.F32 R72, R64.reuse, R56, R72 ;  /* 0x000000384048723c */ /* 0x040ff00000001848 */
[----:B------:R-:W-:Y:S08]  /*2a80*/  HMMA.16816.F32 R68, R64, R58, R68 ;  /* 0x0000003a4044723c */ /* 0x000ff00000001844 */
[----:B------:R-:W-:Y:S01]  /*2a90*/  HMMA.16816.F32 R96, R12, R38, R96 ;  /* 0x000000260c60723c */ /* 0x000fe20000001860 */
[----:B------:R2:W-:Y:S06]  /*2aa0*/  MUFU.TANH R38, R33 ;  /* 0x0000002100267308 */ /* 0x0005ec0000002400 */
[----:B------:R-:W-:Y:S01]  /*2ab0*/  FMUL.FTZ R39, R34, c[0x0][0x2ec] ;  /* 0x0000bb0022277a20 */ /* 0x000fe20000410000 */
[C---:B-1----:R-:W-:Y:S05]  /*2ac0*/  HMMA.16816.F32 R80, R16.reuse, R28, R80 ;  /* 0x0000001c1050723c */ /* 0x042fea0000001850 */
[----:B------:R-:W1:Y:S03]  /*2ad0*/  MUFU.TANH R39, R39 ;  /* 0x0000002700277308 */ /* 0x000e660000002400 */
[----:B------:R-:W-:Y:S01]  /*2ae0*/  HMMA.16816.F32 R76, R16, R30, R76 ;  /* 0x0000001e104c723c */ /* 0x000fe2000000184c */
[----:B--2---:R-:W2:Y:S04]  /*2af0*/  LDSM.16.M88.4 R32, [R167+0x3800] ;  /* 0x00380000a720783b */ /* 0x004ea80000000200 */
[----:B------:R-:W1:Y:S03]  /*2b00*/  LDSM.16.M88.4 R28, [R156+0x3000] ;  /* 0x003000009c1c783b */ /* 0x000e660000000200 */
[C---:B------:R-:W-:Y:S07]  /*2b10*/  HMMA.16816.F32 R72, R52.reuse, R24, R72 ;  /* 0x000000183448723c */ /* 0x040fee0000001848 */
[----:B------:R-:W-:Y:S01]  /*2b20*/  LOP3.LUT R25, R110, 0xffffffe0, RZ, 0xc0, !PT ;  /* 0xffffffe06e197812 */ /* 0x000fe200078ec0ff */
[----:B------:R-:W-:Y:S04]  /*2b30*/  HMMA.16816.F32 R68, R52, R26, R68 ;  /* 0x0000001a3444723c */ /* 0x000fe80000001844 */
[----:B------:R-:W-:-:S04]  /*2b40*/  IMAD.IADD R0, R100, 0x1, -R25 ;  /* 0x0000000164007824 */ /* 0x000fc800078e0a19 */
[----:B------:R-:W-:Y:S01]  /*2b50*/  HMMA.16816.F32 R80, R12, R20, R80 ;  /* 0x000000140c50723c */ /* 0x000fe20000001850 */
[----:B------:R-:W-:-:S04]  /*2b60*/  SHF.R.S32.HI R25, RZ, 0x1f, R0 ;  /* 0x0000001fff197819 */ /* 0x000fc80000011400 */
[----:B------:R-:W-:Y:S01]  /*2b70*/  LEA.HI R176, R25, R0, RZ, 0x2 ;  /* 0x0000000019b07211 */ /* 0x000fe200078f10ff */
[----:B------:R-:W-:Y:S01]  /*2b80*/  IMAD.IADD R0, R105, 0x1, R4 ;  /* 0x0000000169007824 */ /* 0x000fe200078e0204 */
[----:B------:R-:W-:Y:S01]  /*2b90*/  LDSM.16.M88.4 R24, [R156+0x3800] ;  /* 0x003800009c18783b */ /* 0x000fe20000000200 */
[----:B------:R-:W-:Y:S01]  /*2ba0*/  HMMA.16816.F32 R76, R12, R22, R76 ;  /* 0x000000160c4c723c */ /* 0x000fe2000000184c */
[----:B------:R-:W-:Y:S02]  /*2bb0*/  SHF.R.S32.HI R176, RZ, 0x2, R176 ;  /* 0x00000002ffb07819 */ /* 0x000fe400000114b0 */
[----:B------:R-:W3:Y:S01]  /*2bc0*/  LDSM.16.M88.4 R20, [R163+0x7800] ;  /* 0x00780000a314783b */ /* 0x000ee20000000200 */
[----:B------:R-:W-:-:S04]  /*2bd0*/  DEPBAR.LE SB0, 0x0 ;  /* 0x000080000000791a */ /* 0x000fc80000000000 */
[----:B------:R-:W-:Y:S08]  /*2be0*/  HMMA.16816.F32 R40, R8, R48, R40 ;  /* 0x000000300828723c */ /* 0x000ff00000001828 */
[C---:B--2---:R-:W-:Y:S07]  /*2bf0*/  HMMA.16816.F32 R72, R16.reuse, R32, R72 ;  /* 0x000000201048723c */ /* 0x044fee0000001848 */
[----:B------:R-:W-:Y:S01]  /*2c00*/  IMAD R33, R108, 0x10, R112 ;  /* 0x000000106c217824 */ /* 0x000fe200078e0270 */
[----:B------:R-:W-:Y:S04]  /*2c10*/  HMMA.16816.F32 R68, R16, R34, R68 ;  /* 0x000000221044723c */ /* 0x000fe80000001844 */
[----:B------:R-:W-:-:S04]  /*2c20*/  IADD3 R33, R33, 0x1, R176 ;  /* 0x0000000121217810 */ /* 0x000fc80007ffe0b0 */
[C---:B-1----:R-:W-:Y:S01]  /*2c30*/  HMMA.16816.F32 R80, R8.reuse, R28, R80 ;  /* 0x0000001c0850723c */ /* 0x042fe20000001850 */
[----:B------:R-:W-:Y:S01]  /*2c40*/  IADD3 R33, R6, R33, -R109 ;  /* 0x0000002106217210 */ /* 0x000fe20007ffe86d */
[----:B------:R-:W-:Y:S02]  /*2c50*/  FMUL.FTZ R48, R40, c[0x0][0x2ec] ;  /* 0x0000bb0028307a20 */ /* 0x000fe40000410000 */
[----:B------:R-:W-:Y:S01]  /*2c60*/  FMUL.FTZ R40, R41, c[0x0][0x2ec] ;  /* 0x0000bb0029287a20 */ /* 0x000fe20000410000 */
[----:B------:R-:W-:Y:S01]  /*2c70*/  IADD3 R49, R33, c[0x0][0x2e8], RZ ;  /* 0x0000ba0021317a10 */ /* 0x000fe20007ffe0ff */
[----:B------:R-:W-:Y:S02]  /*2c80*/  FMUL.FTZ R41, R42, c[0x0][0x2ec] ;  /* 0x0000bb002a297a20 */ /* 0x000fe40000410000 */
[----:B------:R-:W-:Y:S01]  /*2c90*/  HMMA.16816.F32 R96, R8, R50, R96 ;  /* 0x000000320860723c */ /* 0x000fe20000001860 */
[C---:B------:R-:W-:Y:S01]  /*2ca0*/  IADD3 R185, R49.reuse, 0x8, RZ ;  /* 0x0000000831b97810 */ /* 0x040fe20007ffe0ff */
[----:B------:R-:W1:Y:S01]  /*2cb0*/  MUFU.TANH R48, R48 ;  /* 0x0000003000307308 */ /* 0x000e620000002400 */
[-C--:B------:R-:W-:Y:S01]  /*2cc0*/  IMNMX R186, R49, R6.reuse, PT ;  /* 0x0000000631ba7217 */ /* 0x080fe20003800200 */
[----:B------:R-:W-:Y:S01]  /*2cd0*/  FMUL.FTZ R42, R43, c[0x0][0x2ec] ;  /* 0x0000bb002b2a7a20 */ /* 0x000fe20000410000 */
[----:B------:R-:W-:-:S03]  /*2ce0*/  IMNMX R185, R185, R6, PT ;  /* 0x00000006b9b97217 */ /* 0x000fc60003800200 */
[C---:B---3--:R-:W-:Y:S02]  /*2cf0*/  HMMA.16816.F32 R72, R12.reuse, R20, R72 ;  /* 0x000000140c48723c */ /* 0x048fe40000001848 */
[----:B------:R-:W2:Y:S06]  /*2d00*/  MUFU.TANH R41, R41 ;  /* 0x0000002900297308 */ /* 0x000eac0000002400 */
[----:B------:R-:W-:Y:S01]  /*2d10*/  HMMA.16816.F32 R68, R12, R22, R68 ;  /* 0x000000160c44723c */ /* 0x000fe20000001844 */
[----:B------:R-:W-:Y:S01]  /*2d20*/  FMUL.FTZ R82, R82, c[0x0][0x2ec] ;  /* 0x0000bb0052527a20 */ /* 0x000fe20000410000 */
[----:B------:R-:W3:Y:S01]  /*2d30*/  MUFU.TANH R40, R40 ;  /* 0x0000002800287308 */ /* 0x000ee20000002400 */
[----:B------:R-:W-:-:S02]  /*2d40*/  FMUL.FTZ R33, R81, c[0x0][0x2ec] ;  /* 0x0000bb0051217a20 */ /* 0x000fc40000410000 */
[----:B------:R-:W-:-:S03]  /*2d50*/  FMUL.FTZ R83, R83, c[0x0][0x2ec] ;  /* 0x0000bb0053537a20 */ /* 0x000fc60000410000 */
[C---:B------:R-:W-:Y:S01]  /*2d60*/  HMMA.16816.F32 R76, R8.reuse, R30, R76 ;  /* 0x0000001e084c723c */ /* 0x040fe2000000184c */
[----:B------:R-:W-:Y:S01]  /*2d70*/  FMUL.FTZ R28, R97, c[0x0][0x2ec] ;  /* 0x0000bb00611c7a20 */ /* 0x000fe20000410000 */
[----:B------:R-:W1:Y:S01]  /*2d80*/  MUFU.TANH R42, R42 ;  /* 0x0000002a002a7308 */ /* 0x000e620000002400 */
[----:B------:R-:W-:Y:S02]  /*2d90*/  FMUL.FTZ R43, R96, c[0x0][0x2ec] ;  /* 0x0000bb00602b7a20 */ /* 0x000fe40000410000 */
[----:B------:R-:W-:Y:S02]  /*2da0*/  FMUL.FTZ R29, R98, c[0x0][0x2ec] ;  /* 0x0000bb00621d7a20 */ /* 0x000fe40000410000 */
[----:B------:R-:W-:Y:S01]  /*2db0*/  IMAD.IADD R30, R3, 0x1, R188 ;  /* 0x00000001031e7824 */ /* 0x000fe200078e02bc */
[----:B------:R-:W-:Y:S01]  /*2dc0*/  HMMA.16816.F32 R72, R8, R24, R72 ;  /* 0x000000180848723c */ /* 0x000fe20000001848 */
[----:B------:R-:W-:Y:S01]  /*2dd0*/  FMUL.FTZ R31, R80, c[0x0][0x2ec] ;  /* 0x0000bb00501f7a20 */ /* 0x000fe20000410000 */
[----:B------:R-:W-:Y:S01]  /*2de0*/  MUFU.TANH R28, R28 ;  /* 0x0000001c001c7308 */ /* 0x000fe20000002400 */
[----:B------:R-:W-:Y:S01]  /*2df0*/  FMUL.FTZ R32, R99, c[0x0][0x2ec] ;  /* 0x0000bb0063207a20 */ /* 0x000fe20000410000 */
[----:B------:R-:W-:-:S02]  /*2e00*/  IADD3 R20, R30, 0x1, RZ ;  /* 0x000000011e147810 */ /* 0x000fc40007ffe0ff */
[C---:B------:R-:W-:Y:S02]  /*2e10*/  IADD3 R4, R30.reuse, 0x8, RZ ;  /* 0x000000081e047810 */ /* 0x040fe40007ffe0ff */
[----:B------:R-:W-:Y:S01]  /*2e20*/  HMMA.16816.F32 R68, R8, R26, R68 ;  /* 0x0000001a0844723c */ /* 0x000fe20000001844 */
[----:B------:R-:W-:Y:S01]  /*2e30*/  IADD3 R6, R30, 0x9, RZ ;  /* 0x000000091e067810 */ /* 0x000fe20007ffe0ff */
[----:B------:R-:W1:Y:S01]  /*2e40*/  MUFU.TANH R31, R31 ;  /* 0x0000001f001f7308 */ /* 0x000e620000002400 */
[CC--:B------:R-:W-:Y:S02]  /*2e50*/  ISETP.GE.AND P3, PT, R20.reuse, R186.reuse, PT ;  /* 0x000000ba1400720c */ /* 0x0c0fe40003f66270 */
[-C--:B------:R-:W-:Y:S02]  /*2e60*/  ISETP.GE.AND P0, PT, R20, R185.reuse, PT ;  /* 0x000000b91400720c */ /* 0x080fe40003f06270 */
[CC--:B------:R-:W-:Y:S01]  /*2e70*/  ISETP.GE.AND P1, PT, R4.reuse, R186.reuse, PT ;  /* 0x000000ba0400720c */ /* 0x0c0fe20003f26270 */
[----:B------:R-:W-:Y:S01]  /*2e80*/  FMUL.FTZ R24, R77, c[0x0][0x2ec] ;  /* 0x0000bb004d187a20 */ /* 0x000fe20000410000 */
[-C--:B------:R-:W-:Y:S01]  /*2e90*/  ISETP.GE.AND P4, PT, R4, R185.reuse, PT ;  /* 0x000000b90400720c */ /* 0x080fe20003f86270 */
[----:B------:R-:W-:Y:S01]  /*2ea0*/  FMUL.FTZ R34, R76, c[0x0][0x2ec] ;  /* 0x0000bb004c227a20 */ /* 0x000fe20000410000 */
[----:B------:R-:W-:Y:S01]  /*2eb0*/  IADD3 R4, R30, 0x10, RZ ;  /* 0x000000101e047810 */ /* 0x000fe20007ffe0ff */
[----:B------:R-:W1:Y:S01]  /*2ec0*/  MUFU.TANH R43, R43 ;  /* 0x0000002b002b7308 */ /* 0x000e620000002400 */
[-C--:B------:R-:W-:Y:S01]  /*2ed0*/  ISETP.GE.AND P2, PT, R6, R186.reuse, PT ;  /* 0x000000ba0600720c */ /* 0x080fe20003f46270 */
[----:B------:R-:W-:Y:S01]  /*2ee0*/  FMUL.FTZ R78, R78, c[0x0][0x2ec] ;  /* 0x0000bb004e4e7a20 */ /* 0x000fe20000410000 */
[-C--:B------:R-:W-:Y:S01]  /*2ef0*/  ISETP.GE.AND P5, PT, R6, R185.reuse, PT ;  /* 0x000000b90600720c */ /* 0x080fe20003fa6270 */
[----:B------:R-:W-:Y:S01]  /*2f00*/  FMUL.FTZ R79, R79, c[0x0][0x2ec] ;  /* 0x0000bb004f4f7a20 */ /* 0x000fe20000410000 */
[----:B------:R-:W-:Y:S01]  /*2f10*/  IADD3 R16, R30, 0x11, RZ ;  /* 0x000000111e107810 */ /* 0x000fe20007ffe0ff */
[----:B------:R-:W-:Y:S01]  /*2f20*/  FMUL.FTZ R72, R72, c[0x0][0x2ec] ;  /* 0x0000bb0048487a20 */ /* 0x000fe20000410000 */
[----:B------:R-:W-:Y:S01]  /*2f30*/  FSEL R19, R44, -INF , !P3 ;  /* 0xff8000002c137808 */ /* 0x000fe20005800000 */
[----:B------:R-:W1:Y:S01]  /*2f40*/  MUFU.TANH R29, R29 ;  /* 0x0000001d001d7308 */ /* 0x000e620000002400 */
[----:B----4-:R-:W-:Y:S01]  /*2f50*/  FSEL R6, R45, -INF , !P0 ;  /* 0xff8000002d067808 */ /* 0x010fe20004000000 */
[----:B------:R-:W-:Y:S01]  /*2f60*/  FMUL.FTZ R73, R73, c[0x0][0x2ec] ;  /* 0x0000bb0049497a20 */ /* 0x000fe20000410000 */
[-C--:B------:R-:W-:Y:S01]  /*2f70*/  ISETP.GE.AND P3, PT, R4, R186.reuse, PT ;  /* 0x000000ba0400720c */ /* 0x080fe20003f66270 */
[----:B------:R-:W-:Y:S01]  /*2f80*/  FMUL.FTZ R74, R74, c[0x0][0x2ec] ;  /* 0x0000bb004a4a7a20 */ /* 0x000fe20000410000 */
[-C--:B------:R-:W-:Y:S01]  /*2f90*/  ISETP.GE.AND P0, PT, R4, R185.reuse, PT ;  /* 0x000000b90400720c */ /* 0x080fe20003f06270 */
[----:B------:R-:W-:Y:S01]  /*2fa0*/  FMUL.FTZ R75, R75, c[0x0][0x2ec] ;  /* 0x0000bb004b4b7a20 */ /* 0x000fe20000410000 */
[----:B------:R-:W-:Y:S01]  /*2fb0*/  FSEL R21, R46, -INF , !P1 ;  /* 0xff8000002e157808 */ /* 0x000fe20004800000 */
[----:B------:R-:W4:Y:S01]  /*2fc0*/  MUFU.TANH R32, R32 ;  /* 0x0000002000207308 */ /* 0x000f220000002400 */
[----:B------:R-:W-:Y:S01]  /*2fd0*/  FSEL R4, R39, -INF , !P4 ;  /* 0xff80000027047808 */ /* 0x000fe20006000000 */
[----:B------:R-:W-:Y:S01]  /*2fe0*/  FMUL.FTZ R68, R68, c[0x0][0x2ec] ;  /* 0x0000bb0044447a20 */ /* 0x000fe20000410000 */
[----:B------:R-:W-:Y:S01]  /*2ff0*/  ISETP.GE.AND P1, PT, R16, R186, PT ;  /* 0x000000ba1000720c */ /* 0x000fe20003f26270 */
[----:B------:R-:W-:Y:S01]  /*3000*/  FMUL.FTZ R70, R70, c[0x0][0x2ec] ;  /* 0x0000bb0046467a20 */ /* 0x000fe20000410000 */
[----:B------:R-:W-:Y:S01]  /*3010*/  ISETP.GE.AND P4, PT, R16, R185, PT ;  /* 0x000000b91000720c */ /* 0x000fe20003f86270 */
[----:B------:R-:W-:Y:S01]  /*3020*/  FMUL.FTZ R69, R69, c[0x0][0x2ec] ;  /* 0x0000bb0045457a20 */ /* 0x000fe20000410000 */
[C---:B------:R-:W-:Y:S01]  /*3030*/  IADD3 R16, R30.reuse, 0x18, RZ ;  /* 0x000000181e107810 */ /* 0x040fe20007ffe0ff */
[----:B------:R-:W3:Y:S01]  /*3040*/  MUFU.TANH R20, R82 ;  /* 0x0000005200147308 */ /* 0x000ee20000002400 */
[----:B------:R-:W-:Y:S01]  /*3050*/  IADD3 R12, R30, 0x19, RZ ;  /* 0x000000191e0c7810 */ /* 0x000fe20007ffe0ff */
[----:B------:R-:W-:Y:S01]  /*3060*/  FMUL.FTZ R71, R71, c[0x0][0x2ec] ;  /* 0x0000bb0047477a20 */ /* 0x000fe20000410000 */
[----:B------:R-:W-:-:S02]  /*3070*/  FSEL R23, R38, -INF , !P2 ;  /* 0xff80000026177808 */ /* 0x000fc40005000000 */
[----:B------:R-:W-:Y:S02]  /*3080*/  FSEL R18, R47, -INF , !P5 ;  /* 0xff8000002f127808 */ /* 0x000fe40006800000 */
[CC--:B------:R-:W-:Y:S01]  /*3090*/  ISETP.GE.AND P2, PT, R16.reuse, R186.reuse, PT ;  /* 0x000000ba1000720c */ /* 0x0c0fe20003f46270 */
[----:B------:R-:W4:Y:S01]  /*30a0*/  MUFU.TANH R24, R24 ;  /* 0x0000001800187308 */ /* 0x000f220000002400 */
[-C--:B------:R-:W-:Y:S02]  /*30b0*/  ISETP.GE.AND P5, PT, R16, R185.reuse, PT ;  /* 0x000000b91000720c */ /* 0x080fe40003fa6270 */
[----:B-1----:R-:W-:Y:S02]  /*30c0*/  FSEL R17, R48, -INF , !P3 ;  /* 0xff80000030117808 */ /* 0x002fe40005800000 */
[----:B--2---:R-:W-:Y:S02]  /*30d0*/  FSEL R16, R41, -INF , !P0 ;  /* 0xff80000029107808 */ /* 0x004fe40004000000 */
[C---:B------:R-:W-:Y:S01]  /*30e0*/  ISETP.GE.AND P3, PT, R12.reuse, R186, PT ;  /* 0x000000ba0c00720c */ /* 0x040fe20003f66270 */
[----:B------:R-:W1:Y:S01]  /*30f0*/  MUFU.TANH R33, R33 ;  /* 0x0000002100217308 */ /* 0x000e620000002400 */
[----:B------:R-:W-:-:S02]  /*3100*/  ISETP.GE.AND P0, PT, R12, R185, PT ;  /* 0x000000b90c00720c */ /* 0x000fc40003f06270 */
[----:B------:R-:W-:Y:S02]  /*3110*/  IADD3 R12, R30, 0x20, RZ ;  /* 0x000000201e0c7810 */ /* 0x000fe40007ffe0ff */
[----:B---3--:R-:W-:Y:S02]  /*3120*/  FSEL R15, R40, -INF , !P1 ;  /* 0xff800000280f7808 */ /* 0x008fe40004800000 */
[----:B------:R-:W-:Y:S01]  /*3130*/  ISETP.GE.AND P1, PT, R12, R186, PT ;  /* 0x000000ba0c00720c */ /* 0x000fe20003f26270 */
[----:B------:R-:W2:Y:S01]  /*3140*/  MUFU.TANH R128, R83 ;  /* 0x0000005300807308 */ /* 0x000ea20000002400 */
[----:B------:R-:W-:Y:S02]  /*3150*/  IADD3 R10, R30, 0x29, RZ ;  /* 0x000000291e0a7810 */ /* 0x000fe40007ffe0ff */
[----:B------:R-:W-:Y:S02]  /*3160*/  FSEL R14, R42, -INF , !P4 ;  /* 0xff8000002a0e7808 */ /* 0x000fe40006000000 */
[----:B------:R-:W-:-:S02]  /*3170*/  ISETP.GE.AND P4, PT, R12, R185, PT ;  /* 0x000000b90c00720c */ /* 0x000fc40003f86270 */
[C---:B------:R-:W-:Y:S01]  /*3180*/  IADD3 R22, R30.reuse, 0x21, RZ ;  /* 0x000000211e167810 */ /* 0x040fe20007ffe0ff */
[----:B------:R-:W3:Y:S01]  /*3190*/  MUFU.TANH R34, R34 ;  /* 0x0000002200227308 */ /* 0x000ee20000002400 */
[----:B------:R-:W-:Y:S02]  /*31a0*/  IADD3 R11, R30, 0x28, RZ ;  /* 0x000000281e0b7810 */ /* 0x000fe40007ffe0ff */
[----:B------:R-:W-:Y:S02]  /*31b0*/  FSEL R35, R31, -INF , !P1 ;  /* 0xff8000001f237808 */ /* 0x000fe40004800000 */
[----:B------:R-:W-:Y:S02]  /*31c0*/  ISETP.GE.AND P1, PT, R10, R186, PT ;  /* 0x000000ba0a00720c */ /* 0x000fe40003f26270 */
[----:B------:R-:W-:Y:S01]  /*31d0*/  FSEL R9, R28, -INF , !P3 ;  /* 0xff8000001c097808 */ /* 0x000fe20005800000 */
[----:B------:R-:W1:Y:S01]  /*31e0*/  MUFU.TANH R130, R78 ;  /* 0x0000004e00827308 */ /* 0x000e620000002400 */
[----:B------:R-:W-:-:S02]  /*31f0*/  FSEL R13, R43, -INF , !P2 ;  /* 0xff8000002b0d7808 */ /* 0x000fc40005000000 */
[----:B------:R-:W-:Y:S02]  /*3200*/  FSEL R12, R29, -INF , !P5 ;  /* 0xff8000001d0c7808 */ /* 0x000fe40006800000 */
[----:B----4-:R-:W-:Y:S02]  /*3210*/  FSEL R8, R32, -INF , !P0 ;  /* 0xff80000020087808 */ /* 0x010fe40004000000 */
[----:B------:R-:W-:Y:S01]  /*3220*/  FSEL R28, R20, -INF , !P4 ;  /* 0xff800000141c7808 */ /* 0x000fe20006000000 */
[----:B------:R-:W4:Y:S01]  /*3230*/  MUFU.TANH R140, R79 ;  /* 0x0000004f008c7308 */ /* 0x000f220000002400 */
[CC--:B------:R-:W-:Y:S02]  /*3240*/  ISETP.GE.AND P2, PT, R22.reuse, R186.reuse, PT ;  /* 0x000000ba1600720c */ /* 0x0c0fe40003f46270 */
[----:B------:R-:W-:Y:S02]  /*3250*/  ISETP.GE.AND P5, PT, R22, R185, PT ;  /* 0x000000b91600720c */ /* 0x000fe40003fa6270 */
[----:B------:R-:W-:-:S02]  /*3260*/  ISETP.GE.AND P3, PT, R11, R186, PT ;  /* 0x000000ba0b00720c */ /* 0x000fc40003f66270 */
[-C--:B------:R-:W-:Y:S01]  /*3270*/  ISETP.GE.AND P0, PT, R11, R185.reuse, PT ;  /* 0x000000b90b00720c */ /* 0x080fe20003f06270 */
[----:B------:R-:W4:Y:S01]  /*3280*/  MUFU.TANH R139, R72 ;  /* 0x00000048008b7308 */ /* 0x000f220000002400 */
[----:B------:R-:W-:Y:S02]  /*3290*/  ISETP.GE.AND P4, PT, R10, R185, PT ;  /* 0x000000b90a00720c */ /* 0x000fe40003f86270 */
[C---:B------:R-:W-:Y:S02]  /*32a0*/  IADD3 R11, R30.reuse, 0x30, RZ ;  /* 0x000000301e0b7810 */ /* 0x040fe40007ffe0ff */
[----:B------:R-:W-:Y:S02]  /*32b0*/  IADD3 R10, R30, 0x31, RZ ;  /* 0x000000311e0a7810 */ /* 0x000fe40007ffe0ff */
[----:B------:R-:W-:Y:S01]  /*32c0*/  FSEL R29, R24, -INF , !P1 ;  /* 0xff800000181d7808 */ /* 0x000fe20004800000 */
[----:B------:R-:W-:Y:S01]  /*32d0*/  MUFU.TANH R137, R73 ;  /* 0x0000004900897308 */ /* 0x000fe20000002400 */
[----:B------:R-:W-:-:S02]  /*32e0*/  ISETP.GT.AND P1, PT, R101, 0x1, PT ;  /* 0x000000016500780c */ /* 0x000fc40003f24270 */
[----:B-1----:R-:W-:Y:S02]  /*32f0*/  FSEL R33, R33, -INF , !P2 ;  /* 0xff80000021217808 */ /* 0x002fe40005000000 */
[----:B--2---:R-:W-:Y:S02]  /*3300*/  FSEL R128, R128, -INF , !P5 ;  /* 0xff80000080807808 */ /* 0x004fe40006800000 */
[----:B---3--:R-:W-:Y:S01]  /*3310*/  FSEL R31, R34, -INF , !P3 ;  /* 0xff800000221f7808 */ /* 0x008fe20005800000 */
[----:B------:R-:W1:Y:S01]  /*3320*/  MUFU.TANH R136, R74 ;  /* 0x0000004a00887308 */ /* 0x000e620000002400 */
[----:B------:R-:W-:Y:S02]  /*3330*/  FSEL R130, R130, -INF , !P0 ;  /* 0xff80000082827808 */ /* 0x000fe40004000000 */
[C---:B------:R-:W-:Y:S02]  /*3340*/  ISETP.GE.AND P2, PT, R11.reuse, R186, PT ;  /* 0x000000ba0b00720c */ /* 0x040fe40003f46270 */
[----:B------:R-:W-:-:S02]  /*3350*/  ISETP.GE.AND P5, PT, R11, R185, PT ;  /* 0x000000b90b00720c */ /* 0x000fc40003fa6270 */
[C---:B------:R-:W-:Y:S01]  /*3360*/  ISETP.GE.AND P3, PT, R10.reuse, R186, PT ;  /* 0x000000ba0a00720c */ /* 0x040fe20003f66270 */
[----:B------:R-:W2:Y:S01]  /*3370*/  MUFU.TANH R134, R75 ;  /* 0x0000004b00867308 */ /* 0x000ea20000002400 */
[----:B------:R-:W-:Y:S02]  /*3380*/  ISETP.GE.AND P0, PT, R10, R185, PT ;  /* 0x000000b90a00720c */ /* 0x000fe40003f06270 */
[----:B------:R-:W-:Y:S02]  /*3390*/  IADD3 R10, R30, 0x38, RZ ;  /* 0x000000381e0a7810 */ /* 0x000fe40007ffe0ff */
[----:B----4-:R-:W-:Y:S02]  /*33a0*/  FSEL R140, R140, -INF , !P4 ;  /* 0xff8000008c8c7808 */ /* 0x010fe40006000000 */
[----:B------:R-:W-:Y:S01]  /*33b0*/  FSEL R139, R139, -INF , !P2 ;  /* 0xff8000008b8b7808 */ /* 0x000fe20005000000 */
[----:B------:R-:W3:Y:S01]  /*33c0*/  MUFU.TANH R135, R68 ;  /* 0x0000004400877308 */ /* 0x000ee20000002400 */
[----:B-1----:R-:W-:-:S02]  /*33d0*/  FSEL R136, R136, -INF , !P5 ;  /* 0xff80000088887808 */ /* 0x002fc40006800000 */
[----:B------:R-:W-:Y:S02]  /*33e0*/  FSEL R137, R137, -INF , !P3 ;  /* 0xff80000089897808 */ /* 0x000fe40005800000 */
[CC--:B------:R-:W-:Y:S02]  /*33f0*/  ISETP.GE.AND P4, PT, R10.reuse, R186.reuse, PT ;  /* 0x000000ba0a00720c */ /* 0x0c0fe40003f86270 */
[-C--:B------:R-:W-:Y:S01]  /*3400*/  ISETP.GE.AND P2, PT, R10, R185.reuse, PT ;  /* 0x000000b90a00720c */ /* 0x080fe20003f46270 */
[----:B------:R-:W1:Y:S01]  /*3410*/  MUFU.TANH R132, R70 ;  /* 0x0000004600847308 */ /* 0x000e620000002400 */
[----:B------:R-:W-:Y:S01]  /*3420*/  BAR.SYNC.DEFER_BLOCKING 0x0 ;  /* 0x0000000000007b1d */ /* 0x000fe20000010000 */
[C---:B------:R-:W-:Y:S02]  /*3430*/  ISETP.GE.AND P5, PT, R30.reuse, R186, PT ;  /* 0x000000ba1e00720c */ /* 0x040fe40003fa6270 */
[C---:B------:R-:W-:Y:S02]  /*3440*/  ISETP.GE.AND P3, PT, R30.reuse, R185, PT ;  /* 0x000000b91e00720c */ /* 0x040fe40003f66270 */
[----:B------:R-:W-:-:S02]  /*3450*/  IADD3 R30, R30, 0x39, RZ ;  /* 0x000000391e1e7810 */ /* 0x000fc40007ffe0ff */
[----:B------:R-:W4:Y:S01]  /*3460*/  MUFU.TANH R133, R69 ;  /* 0x0000004500857308 */ /* 0x000f220000002400 */
[----:B--2---:R-:W-:Y:S02]  /*3470*/  FSEL R134, R134, -INF , !P0 ;  /* 0xff80000086867808 */ /* 0x004fe40004000000 */
[----:B---3--:R-:W-:Y:S02]  /*3480*/  FSEL R135, R135, -INF , !P4 ;  /* 0xff80000087877808 */ /* 0x008fe40006000000 */
[----:B------:R-:W-:Y:S02]  /*3490*/  @!P1 LEA R182, P0, R184, c[0x0][0x168], 0x1 ;  /* 0x00005a00b8b69a11 */ /* 0x000fe400078008ff */
[----:B------:R-:W-:Y:S01]  /*34a0*/  ISETP.GE.AND P4, PT, R30, R186, PT ;  /* 0x000000ba1e00720c */ /* 0x000fe20003f86270 */
[----:B------:R-:W2:Y:S01]  /*34b0*/  MUFU.TANH R126, R71 ;  /* 0x00000047007e7308 */ /* 0x000ea20000002400 */
[----:B-1----:R-:W-:Y:S02]  /*34c0*/  FSEL R132, R132, -INF , !P2 ;  /* 0xff80000084847808 */ /* 0x002fe40005000000 */
[----:B------:R-:W-:-:S02]  /*34d0*/  ISETP.GE.AND P2, PT, R30, R185, PT ;  /* 0x000000b91e00720c */ /* 0x000fc40003f46270 */
[----:B------:R-:W-:Y:S02]  /*34e0*/  @!P1 LEA.HI.X R183, R184, c[0x0][0x16c], R103, 0x1, P0 ;  /* 0x00005b00b8b79a11 */ /* 0x000fe400000f0c67 */
[----:B------:R-:W-:Y:S02]  /*34f0*/  FSEL R36, R36, -INF , !P5 ;  /* 0xff80000024247808 */ /* 0x000fe40006800000 */
[----:B------:R-:W-:Y:S02]  /*3500*/  FSEL R37, R37, -INF , !P3 ;  /* 0xff80000025257808 */ /* 0x000fe40005800000 */
[----:B----4-:R-:W-:Y:S02]  /*3510*/  FSEL R133, R133, -INF , !P4 ;  /* 0xff80000085857808 */ /* 0x010fe40006000000 */
[----:B--2---:R-:W-:Y:S01]  /*3520*/  FSEL R126, R126, -INF , !P2 ;  /* 0xff8000007e7e7808 */ /* 0x004fe20005000000 */
        /* <DEDUP_REMOVED lines=21> */
[C---:B------:R-:W-:Y:S01]  /*3680*/  IMAD R25, R102.reuse, R25, R20 ;  /* 0x0000001966197224 */ /* 0x040fe200078e0214 */
[----:B------:R-:W-:Y:S01]  /*3690*/  LOP3.LUT R20, RZ, c[0x0][0x2d0], RZ, 0x33, !PT ;  /* 0x0000b400ff147a12 */ /* 0x000fe200078e33ff */
        /* <DEDUP_REMOVED lines=36> */
.L_x_6516:
[----:B------:R-:W-:-:S04]  /*38e0*/  LEA R3, -R2, RZ, 0x6 ;  /* 0x000000ff02037211 */ /* 0x000fc800078e31ff */
[----:B------:R-:W-:Y:S02]  /*38f0*/  SHF.R.S32.HI R10, RZ, 0x1f, R3 ;  /* 0x0000001fff0a7819 */ /* 0x000fe40000011403 */
.L_x_6517:
        /* <DEDUP_REMOVED lines=25> */
.L_x_6515:
[----:B------:R-:W-:Y:S02]  /*3a90*/  FMNMX.FTZ R20, R36, R19, !PT ;  /* 0x0000001324147209 */ /* 0x000fe40007810000 */
[----:B-1----:R-:W-:-:S02]  /*3aa0*/  FMNMX.FTZ R25, R37, R6, !PT ;  /* 0x0000000625197209 */ /* 0x002fc40007810000 */
        /* <DEDUP_REMOVED lines=60> */
[--C-:B------:R-:W-:Y:S01]  /*3e70*/  FFMA.FTZ R119, R37, c[0x0][0x23c], -R129.reuse ;  /* 0x00008f0025777a23 */ /* 0x100fe20000010881 */
[----:B------:R-:W-:Y:S01]  /*3e80*/  LDSM.16.MT88.4 R20, [R161+0x8800] ;  /* 0x00880000a114783b */ /* 0x000fe20000004200 */
[----:B------:R-:W-:-:S02]  /*3e90*/  FFMA.FTZ R120, R6, c[0x0][0x23c], -R129 ;  /* 0x00008f0006787a23 */ /* 0x000fc40000010881 */
[--C-:B------:R-:W-:Y:S02]  /*3ea0*/  FFMA.FTZ R121, R4, c[0x0][0x23c], -R129.reuse ;  /* 0x00008f0004797a23 */ /* 0x100fe40000010881 */
[--C-:B------:R-:W-:Y:S01]  /*3eb0*/  FFMA.FTZ R112, R18, c[0x0][0x23c], -R129.reuse ;  /* 0x00008f0012707a23 */ /* 0x100fe20000010881 */
[----:B------:R-:W1:Y:S01]  /*3ec0*/  LDSM.16.MT88.4 R4, [R160+0xa000] ;  /* 0x00a00000a004783b */ /* 0x000e620000004200 */
[----:B------:R-:W2:Y:S01]  /*3ed0*/  MUFU.EX2 R115, R115 ;  /* 0x0000007300737308 */ /* 0x000ea20000000800 */
[--C-:B------:R-:W-:Y:S02]  /*3ee0*/  FFMA.FTZ R113, R17, c[0x0][0x23c], -R138.reuse ;  /* 0x00008f0011717a23 */ /* 0x100fe4000001088a */
[--C-:B------:R-:W-:Y:S02]  /*3ef0*/  FFMA.FTZ R110, R15, c[0x0][0x23c], -R138.reuse ;  /* 0x00008f000f6e7a23 */ /* 0x100fe4000001088a */
[----:B------:R-:W-:Y:S02]  /*3f00*/  FFMA.FTZ R109, R13, c[0x0][0x23c], -R138 ;  /* 0x00008f000d6d7a23 */ /* 0x000fe4000001088a */
[--C-:B------:R-:W-:Y:S01]  /*3f10*/  FFMA.FTZ R117, R16, c[0x0][0x23c], -R129.reuse ;  /* 0x00008f0010757a23 */ /* 0x100fe20000010881 */
[----:B------:R-:W-:Y:S01]  /*3f20*/  MUFU.EX2 R114, R114 ;  /* 0x0000007200727308 */ /* 0x000fe20000000800 */
[--C-:B------:R-:W-:Y:S01]  /*3f30*/  FFMA.FTZ R108, R14, c[0x0][0x23c], -R129.reuse ;  /* 0x00008f000e6c7a23 */ /* 0x100fe20000010881 */
[----:B------:R-:W5:Y:S01]  /*3f40*/  LDSM.16.MT88.4 R16, [R162+0x8800] ;  /* 0x00880000a210783b */ /* 0x000f620000004200 */
[----:B------:R-:W-:-:S02]  /*3f50*/  FFMA.FTZ R118, R12, c[0x0][0x23c], -R129 ;  /* 0x00008f000c767a23 */ /* 0x000fc40000010881 */
[--C-:B------:R-:W-:Y:S01]  /*3f60*/  FFMA.FTZ R0, R9, c[0x0][0x23c], -R138.reuse ;  /* 0x00008f0009007a23 */ /* 0x100fe2000001088a */
[----:B------:R-:W1:Y:S01]  /*3f70*/  LDSM.16.MT88.4 R12, [R160+0x8800] ;  /* 0x00880000a00c783b */ /* 0x000e620000004200 */
[----:B------:R-:W-:Y:S01]  /*3f80*/  FFMA.FTZ R105, R8, c[0x0][0x23c], -R129 ;  /* 0x00008f0008697a23 */ /* 0x000fe20000010881 */
[----:B------:R-:W3:Y:S01]  /*3f90*/  MUFU.EX2 R111, R111 ;  /* 0x0000006f006f7308 */ /* 0x000ee20000000800 */
[----:B--2---:R-:W-:Y:S01]  /*3fa0*/  F2FP.PACK_AB R64, R115, R116 ;  /* 0x000000747340723e */ /* 0x004fe200000000ff */
[----:B------:R-:W2:Y:S01]  /*3fb0*/  LDSM.16.MT88.4 R8, [R164+0xa800] ;  /* 0x00a80000a408783b */ /* 0x000ea20000004200 */
[--C-:B------:R-:W-:Y:S02]  /*3fc0*/  FFMA.FTZ R122, R35, c[0x0][0x23c], -R138.reuse ;  /* 0x00008f00237a7a23 */ /* 0x100fe4000001088a */
[--C-:B------:R-:W-:Y:S02]  /*3fd0*/  FFMA.FTZ R123, R33, c[0x0][0x23c], -R138.reuse ;  /* 0x00008f00217b7a23 */ /* 0x100fe4000001088a */
[----:B------:R-:W-:Y:S01]  /*3fe0*/  LDSM.16.MT88.4 R32, [R161+0xa800] ;  /* 0x00a80000a120783b */ /* 0x000fe20000004200 */
        /* <DEDUP_REMOVED lines=11> */
[----:B------:R-:W-:Y:S01]  /*40a0*/  MUFU.EX2 R121, R121 ;  /* 0x0000007900797308 */ /* 0x000fe20000000800 */
[--C-:B------:R-:W-:Y:S02]  /*40b0*/  FFMA.FTZ R140, R137, c[0x0][0x23c], -R138.reuse ;  /* 0x00008f00898c7a23 */ /* 0x100fe4000001088a */
[--C-:B------:R-:W-:Y:S02]  /*40c0*/  FFMA.FTZ R135, R135, c[0x0][0x23c], -R138.reuse ;  /* 0x00008f0087877a23 */ /* 0x100fe4000001088a */
[----:B------:R-:W-:Y:S02]  /*40d0*/  FFMA.FTZ R138, R133, c[0x0][0x23c], -R138 ;  /* 0x00008f00858a7a23 */ /* 0x000fe4000001088a */
[--C-:B------:R-:W-:Y:S01]  /*40e0*/  FFMA.FTZ R133, R136, c[0x0][0x23c], -R129.reuse ;  /* 0x00008f0088857a23 */ /* 0x100fe20000010881 */
[----:B------:R-:W3:Y:S01]  /*40f0*/  MUFU.EX2 R112, R112 ;  /* 0x0000007000707308 */ /* 0x000ee20000000800 */
[----:B----4-:R-:W-:Y:S01]  /*4100*/  F2FP.PACK_AB R65, R120, R119 ;  /* 0x000000777841723e */ /* 0x010fe200000000ff */
[----:B------:R-:W-:-:S02]  /*4110*/  FFMA.FTZ R134, R134, c[0x0][0x23c], -R129 ;  /* 0x00008f0086867a23 */ /* 0x000fc40000010881 */
[--C-:B------:R-:W-:Y:S02]  /*4120*/  FFMA.FTZ R132, R132, c[0x0][0x23c], -R129.reuse ;  /* 0x00008f0084847a23 */ /* 0x100fe40000010881 */
[----:B------:R-:W-:Y:S02]  /*4130*/  FFMA.FTZ R193, R126, c[0x0][0x23c], -R129 ;  /* 0x00008f007ec17a23 */ /* 0x000fe40000010881 */
[----:B------:R-:W-:Y:S01]  /*4140*/  MUFU.EX2 R113, R113 ;  /* 0x0000007100717308 */ /* 0x000fe20000000800 */
[----:B------:R-:W-:Y:S02]  /*4150*/  FADD.FTZ R115, R116, R115 ;  /* 0x0000007374737221 */ /* 0x000fe40000010000 */
[----:B------:R-:W-:Y:S02]  /*4160*/  FADD.FTZ R120, R119, R120 ;  /* 0x0000007877787221 */ /* 0x000fe40000010000 */
[----:B------:R-:W-:Y:S01]  /*4170*/  FADD.FTZ R114, R114, R115 ;  /* 0x0000007372727221 */ /* 0x000fe20000010000 */
[----:B---3--:R-:W-:-:S02]  /*4180*/  F2FP.PACK_AB R67, R112, R121 ;  /* 0x000000797043723e */ /* 0x008fc400000000ff */
[----:B------:R-:W3:Y:S01]  /*4190*/  MUFU.EX2 R110, R110 ;  /* 0x0000006e006e7308 */ /* 0x000ee20000000800 */
[----:B------:R-:W-:Y:S02]  /*41a0*/  FADD.FTZ R121, R121, R120 ;  /* 0x0000007879797221 */ /* 0x000fe40000010000 */
        /* <DEDUP_REMOVED lines=57> */
[C---:B--2---:R-:W-:Y:S02]  /*4540*/  HMMA.16816.F32 R36, R4.reuse, R8, R36 ;  /* 0x000000080424723c */ /* 0x044fe40000001824 */
[----:B------:R-:W2:Y:S06]  /*4550*/  MUFU.EX2 R193, R193 ;  /* 0x000000c100c17308 */ /* 0x000eac0000000800 */
        /* <DEDUP_REMOVED lines=14> */
[C---:B-----5:R-:W-:Y:S08]  /*4640*/  HMMA.16816.F32 R60, R4.reuse, R12, R60 ;  /* 0x0000000c043c723c */ /* 0x060ff0000000183c */
[----:B------:R-:W-:Y:S01]  /*4650*/  HMMA.16816.F32 R64, R4, R14, R64 ;  /* 0x0000000e0440723c */ /* 0x000fe20000001840 */
[----:B------:R-:W3:Y:S06]  /*4660*/  LDSM.16.MT88.4 R12, [R162+0xb000] ;  /* 0x00b00000a20c783b */ /* 0x000eec0000004200 */
        /* <DEDUP_REMOVED lines=22> */
[C---:B-1----:R-:W-:Y:S08]  /*47d0*/  HMMA.16816.F32 R52, R4.reuse, R8, R52 ;  /* 0x000000080434723c */ /* 0x042ff00000001834 */
[C---:B------:R-:W-:Y:S01]  /*47e0*/  HMMA.16816.F32 R56, R4.reuse, R10, R56 ;  /* 0x0000000a0438723c */ /* 0x040fe20000001838 */
[----:B------:R-:W1:Y:S07]  /*47f0*/  LDSM.16.MT88.4 R8, [R164+0xb800] ;  /* 0x00b80000a408783b */ /* 0x000e6e0000004200 */
[C---:B------:R-:W-:Y:S01]  /*4800*/  HMMA.16816.F32 R40, R4.reuse, R18, R40 ;  /* 0x000000120428723c */ /* 0x040fe20000001828 */
[----:B------:R-:W-:Y:S07]  /*4810*/  LDSM.16.MT88.4 R16, [R162+0xb800] ;  /* 0x00b80000a210783b */ /* 0x000fee0000004200 */
[C---:B------:R-:W-:Y:S08]  /*4820*/  HMMA.16816.F32 R88, R4.reuse, R24, R88 ;  /* 0x000000180458723c */ /* 0x040ff00000001858 */
[C---:B------:R-:W-:Y:S01]  /*4830*/  HMMA.16816.F32 R84, R4.reuse, R26, R84 ;  /* 0x0000001a0454723c */ /* 0x040fe20000001854 */
[----:B------:R-:W5:Y:S07]  /*4840*/  LDSM.16.MT88.4 R24, [R161+0x9800] ;  /* 0x00980000a118783b */ /* 0x000f6e0000004200 */
[C---:B------:R-:W-:Y:S08]  /*4850*/  HMMA.16816.F32 R72, R4.reuse, R20, R72 ;  /* 0x000000140448723c */ /* 0x040ff00000001848 */
[C---:B------:R-:W-:Y:S01]  /*4860*/  HMMA.16816.F32 R68, R4.reuse, R22, R68 ;  /* 0x000000160444723c */ /* 0x040fe20000001844 */
[----:B------:R-:W1:Y:S07]  /*4870*/  LDSM.16.MT88.4 R20, [R160+0x9800] ;  /* 0x00980000a014783b */ /* 0x000e6e0000004200 */
[C---:B------:R-:W-:Y:S08]  /*4880*/  HMMA.16816.F32 R60, R4.reuse, R32, R60 ;  /* 0x00000020043c723c */ /* 0x040ff0000000183c */
[----:B------:R-:W-:Y:S07]  /*4890*/  HMMA.16816.F32 R64, R4, R34, R64 ;  /* 0x000000220440723c */ /* 0x000fee0000001840 */
[----:B------:R-:W-:Y:S01]  /*48a0*/  F2FP.PACK_AB R4, R140, R139 ;  /* 0x0000008b8c04723e */ /* 0x000fe200000000ff */
[----:B------:R-:W-:Y:S01]  /*48b0*/  FADD.FTZ R139, R139, R124 ;  /* 0x0000007c8b8b7221 */ /* 0x000fe20000010000 */
[----:B----4-:R-:W-:Y:S01]  /*48c0*/  F2FP.PACK_AB R5, R134, R133 ;  /* 0x000000858605723e */ /* 0x010fe200000000ff */
[----:B------:R-:W-:Y:S01]  /*48d0*/  FADD.FTZ R133, R133, R130 ;  /* 0x0000008285857221 */ /* 0x000fe20000010000 */
[----:B------:R-:W-:Y:S01]  /*48e0*/  F2FP.PACK_AB R6, R138, R135 ;  /* 0x000000878a06723e */ /* 0x000fe200000000ff */
        /* <DEDUP_REMOVED lines=88> */
.L_x_6519:
[----:B------:R-:W-:-:S05]  /*4e70*/  IMAD.MOV.U32 R4, RZ, RZ, c[0x0][0x1a0] ;  /* 0x00006800ff047624 */ /* 0x000fca00078e00ff */
[----:B------:R-:W-:-:S04]  /*4e80*/  LEA R4, -R4, RZ, 0x6 ;  /* 0x000000ff04047211 */ /* 0x000fc800078e31ff */
[----:B------:R-:W-:Y:S02]  /*4e90*/  SHF.R.S32.HI R5, RZ, 0x1f, R4 ;  /* 0x0000001fff057819 */ /* 0x000fe40000011404 */
.L_x_6520:
        /* <DEDUP_REMOVED lines=20> */
[----:B------:R-:W-:Y:S01]  /*4fe0*/  ISETP.GE.AND P2, PT, R188, R186, PT ;  /* 0x000000babc00720c */ /* 0x000fe20003f46270 */
[----:B------:R2:W-:Y:S01]  /*4ff0*/  LDGSTS.E.BYPASS.LTC128B.128 [R177+0xa000], [R10.64+0x80] ;  /* 0x0a0000800ab17fae */ /* 0x0005e2000b901d46 */
[----:B------:R-:W-:Y:S01]  /*5000*/  ISETP.GE.AND P0, PT, R101, 0x3, PT ;  /* 0x000000036500780c */ /* 0x000fe20003f06270 */
[----:B------:R-:W-:Y:S02]  /*5010*/  IMAD.X R7, R5, 0x1, R0, P1 ;  /* 0x0000000105077824 */ /* 0x000fe400008e0600 */
        /* <DEDUP_REMOVED lines=8> */
[----:B------:R-:W-:Y:S04]  /*50a0*/  LDSM.16.M88.4 R136, [R168] ;  /* 0x00000000a888783b */ /* 0x000fe80000000200 */
[----:B------:R-:W-:Y:S04]  /*50b0*/  LDSM.16.M88.4 R124, [R167] ;  /* 0x00000000a77c783b */ /* 0x000fe80000000200 */
[----:B------:R-:W5:Y:S04]  /*50c0*/  LDSM.16.M88.4 R116, [R169+0x4800] ;  /* 0x00480000a974783b */ /* 0x000f680000000200 */
[----:B------:R-:W1:Y:S04]  /*50d0*/  LDSM.16.M88.4 R108, [R169+0x5000] ;  /* 0x00500000a96c783b */ /* 0x000e680000000200 */
[----:B------:R-:W-:Y:S04]  /*50e0*/  LDSM.16.M88.4 R24, [R166] ;  /* 0x00000000a618783b */ /* 0x000fe80000000200 */
[----:B------:R-:W1:Y:S04]  /*50f0*/  LDSM.16.M88.4 R148, [R163+0x4000] ;  /* 0x00400000a394783b */ /* 0x000e680000000200 */
[----:B------:R-:W1:Y:S04]  /*5100*/  LDSM.16.M88.4 R32, [R169+0x5800] ;  /* 0x00580000a920783b */ /* 0x000e680000000200 */
[----:B------:R-:W1:Y:S04]  /*5110*/  LDSM.16.M88.4 R20, [R159] ;  /* 0x000000009f14783b */ /* 0x000e680000000200 */
[----:B--2---:R-:W2:Y:S01]  /*5120*/  LDSM.16.M88.4 R8, [R158] ;  /* 0x000000009e08783b */ /* 0x004ea20000000200 */
[C---:B----4-:R-:W-:Y:S03]  /*5130*/  HMMA.16816.F32 R16, R128.reuse, R12, RZ ;  /* 0x0000000c8010723c */ /* 0x050fe600000018ff */
[----:B------:R-:W-:Y:S04]  /*5140*/  LDSM.16.M88.4 R140, [R165] ;  /* 0x00000000a58c783b */ /* 0x000fe80000000200 */
[----:B------:R-:W4:Y:S01]  /*5150*/  LDSM.16.M88.4 R120, [R156] ;  /* 0x000000009c78783b */ /* 0x000f220000000200 */
[C---:B------:R-:W-:Y:S03]  /*5160*/  HMMA.16816.F32 R12, R128.reuse, R14, RZ ;  /* 0x0000000e800c723c */ /* 0x040fe600000018ff */
[----:B------:R-:W2:Y:S04]  /*5170*/  LDSM.16.M88.4 R144, [R157] ;  /* 0x000000009d90783b */ /* 0x000ea80000000200 */
[----:B---3--:R-:W3:Y:S01]  /*5180*/  LDSM.16.M88.4 R4, [R163+0x4800] ;  /* 0x00480000a304783b */ /* 0x008ee20000000200 */
[----:B-----5:R-:W-:Y:S03]  /*5190*/  HMMA.16816.F32 R28, R128, R116, RZ ;  /* 0x00000074801c723c */ /* 0x020fe600000018ff */
[----:B------:R-:W5:Y:S04]  /*51a0*/  LDSM.16.M88.4 R104, [R163+0x5000] ;  /* 0x00500000a368783b */ /* 0x000f680000000200 */
[----:B------:R-:W0:Y:S01]  /*51b0*/  LDGDEPBAR ;  /* 0x00000000000079af */ /* 0x000e220000000000 */
[C---:B------:R-:W-:Y:S08]  /*51c0*/  HMMA.16816.F32 R16, R136.reuse, R124, R16 ;  /* 0x0000007c8810723c */ /* 0x040ff00000001810 */
[----:B------:R-:W-:Y:S01]  /*51d0*/  HMMA.16816.F32 R12, R136, R126, R12 ;  /* 0x0000007e880c723c */ /* 0x000fe2000000180c */
[----:B------:R-:W-:Y:S07]  /*51e0*/  LDSM.16.M88.4 R124, [R170+0x2000] ;  /* 0x00200000aa7c783b */ /* 0x000fee0000000200 */
[C---:B-1----:R-:W-:Y:S08]  /*51f0*/  HMMA.16816.F32 R112, R128.reuse, R108, RZ ;  /* 0x0000006c8070723c */ /* 0x042ff000000018ff */
[C---:B------:R-:W-:Y:S08]  /*5200*/  HMMA.16816.F32 R116, R128.reuse, R118, RZ ;  /* 0x000000768074723c */ /* 0x040ff000000018ff */
[----:B------:R-:W-:Y:S08]  /*5210*/  HMMA.16816.F32 R108, R128, R110, RZ ;  /* 0x0000006e806c723c */ /* 0x000ff000000018ff */
[C---:B------:R-:W-:Y:S08]  /*5220*/  HMMA.16816.F32 R16, R24.reuse, R148, R16 ;  /* 0x000000941810723c */ /* 0x040ff00000001810 */
[----:B------:R-:W-:Y:S01]  /*5230*/  HMMA.16816.F32 R12, R24, R150, R12 ;  /* 0x00000096180c723c */ /* 0x000fe2000000180c */
[----:B------:R-:W-:Y:S07]  /*5240*/  LDSM.16.M88.4 R148, [R155] ;  /* 0x000000009b94783b */ /* 0x000fee0000000200 */
[C---:B------:R-:W-:Y:S08]  /*5250*/  HMMA.16816.F32 R132, R128.reuse, R32, RZ ;  /* 0x000000208084723c */ /* 0x040ff000000018ff */
[----:B------:R-:W-:Y:S01]  /*5260*/  HMMA.16816.F32 R128, R128, R34, RZ ;  /* 0x000000228080723c */ /* 0x000fe200000018ff */
[----:B------:R-:W-:Y:S07]  /*5270*/  LDSM.16.M88.4 R32, [R163+0x5800] ;  /* 0x00580000a320783b */ /* 0x000fee0000000200 */
[C---:B------:R-:W-:Y:S08]  /*5280*/  HMMA.16816.F32 R28, R136.reuse, R20, R28 ;  /* 0x00000014881c723c */ /* 0x040ff0000000181c */
[C---:B------:R-:W-:Y:S01]  /*5290*/  HMMA.16816.F32 R116, R136.reuse, R22, R116 ;  /* 0x000000168874723c */ /* 0x040fe20000001874 */
[----:B------:R-:W-:Y:S07]  /*52a0*/  LDSM.16.M88.4 R20, [R156+0x800] ;  /* 0x000800009c14783b */ /* 0x000fee0000000200 */
[C---:B--2---:R-:W-:Y:S08]  /*52b0*/  HMMA.16816.F32 R112, R136.reuse, R8, R112 ;  /* 0x000000088870723c */ /* 0x044ff00000001870 */
[----:B------:R-:W-:Y:S01]  /*52c0*/  HMMA.16816.F32 R108, R136, R10, R108 ;  /* 0x0000000a886c723c */ /* 0x000fe2000000186c */
[----:B------:R-:W1:Y:S07]  /*52d0*/  LDSM.16.M88.4 R8, [R169+0x6000] ;  /* 0x00600000a908783b */ /* 0x000e6e0000000200 */
[C---:B----4-:R-:W-:Y:S08]  /*52e0*/  HMMA.16816.F32 R16, R140.reuse, R120, R16 ;  /* 0x000000788c10723c */ /* 0x050ff00000001810 */
[----:B------:R-:W-:Y:S01]  /*52f0*/  HMMA.16816.F32 R12, R140, R122, R12 ;  /* 0x0000007a8c0c723c */ /* 0x000fe2000000180c */
[----:B------:R-:W-:Y:S07]  /*5300*/  LDSM.16.M88.4 R120, [R169+0x7000] ;  /* 0x00700000a978783b */ /* 0x000fee0000000200 */
[C---:B------:R-:W-:Y:S08]  /*5310*/  HMMA.16816.F32 R132, R136.reuse, R144, R132 ;  /* 0x000000908884723c */ /* 0x040ff00000001884 */
[----:B------:R-:W-:Y:S01]  /*5320*/  HMMA.16816.F32 R128, R136, R146, R128 ;  /* 0x000000928880723c */ /* 0x000fe20000001880 */
[----:B------:R-:W-:Y:S04]  /*5330*/  LDSM.16.M88.4 R144, [R169+0x6800] ;  /* 0x00680000a990783b */ /* 0x000fe80000000200 */
[----:B------:R-:W-:Y:S03]  /*5340*/  LDSM.16.M88.4 R136, [R156+0x1800] ;  /* 0x001800009c88783b */ /* 0x000fe60000000200 */
[C---:B---3--:R-:W-:Y:S08]  /*5350*/  HMMA.16816.F32 R28, R24.reuse, R4, R28 ;  /* 0x00000004181c723c */ /* 0x048ff0000000181c */
[C---:B------:R-:W-:Y:S01]  /*5360*/  HMMA.16816.F32 R116, R24.reuse, R6, R116 ;  /* 0x000000061874723c */ /* 0x040fe20000001874 */
[----:B------:R-:W-:Y:S07]  /*5370*/  LDSM.16.M88.4 R4, [R156+0x1000] ;  /* 0x001000009c04783b */ /* 0x000fee0000000200 */
[C---:B-----5:R-:W-:Y:S08]  /*5380*/  HMMA.16816.F32 R112, R24.reuse, R104, R112 ;  /* 0x000000681870723c */ /* 0x060ff00000001870 */
[----:B------:R-:W-:Y:S01]  /*5390*/  HMMA.16816.F32 R108, R24, R106, R108 ;  /* 0x0000006a186c723c */ /* 0x000fe2000000186c */
[----:B------:R-:W2:Y:S07]  /*53a0*/  LDSM.16.M88.4 R104, [R168+0x2000] ;  /* 0x00200000a868783b */ /* 0x000eae0000000200 */
[C---:B-1----:R-:W-:Y:S08]  /*53b0*/  HMMA.16816.F32 R16, R124.reuse, R8, R16 ;  /* 0x000000087c10723c */ /* 0x042ff00000001810 */
[----:B------:R-:W-:Y:S01]  /*53c0*/  HMMA.16816.F32 R12, R124, R10, R12 ;  /* 0x0000000a7c0c723c */ /* 0x000fe2000000180c */
[----:B------:R-:W-:Y:S07]  /*53d0*/  LDSM.16.M88.4 R8, [R165+0x2000] ;  /* 0x00200000a508783b */ /* 0x000fee0000000200 */
[C---:B------:R-:W-:Y:S08]  /*53e0*/  HMMA.16816.F32 R132, R24.reuse, R32, R132 ;  /* 0x000000201884723c */ /* 0x040ff00000001884 */
[----:B------:R-:W-:Y:S01]  /*53f0*/  HMMA.16816.F32 R128, R24, R34, R128 ;  /* 0x000000221880723c */ /* 0x000fe20000001880 */
[----:B------:R-:W-:Y:S04]  /*5400*/  LDSM.16.M88.4 R24, [R166+0x2000] ;  /* 0x00200000a618783b */ /* 0x000fe80000000200 */
[----:B------:R-:W-:Y:S03]  /*5410*/  LDSM.16.M88.4 R32, [R154] ;  /* 0x000000009a20783b */ /* 0x000fe60000000200 */
[C---:B------:R-:W-:Y:S08]  /*5420*/  HMMA.16816.F32 R28, R140.reuse, R20, R28 ;  /* 0x000000148c1c723c */ /* 0x040ff0000000181c */
[----:B------:R-:W-:Y:S01]  /*5430*/  HMMA.16816.F32 R116, R140, R22, R116 ;  /* 0x000000168c74723c */ /* 0x000fe20000001874 */
[----:B------:R-:W1:Y:S07]  /*5440*/  LDSM.16.M88.4 R20, [R163+0x6000] ;  /* 0x00600000a314783b */ /* 0x000e6e0000000200 */
[C---:B--2---:R-:W-:Y:S08]  /*5450*/  HMMA.16816.F32 R16, R104.reuse, R148, R16 ;  /* 0x000000946810723c */ /* 0x044ff00000001810 */
[----:B------:R-:W-:Y:S08]  /*5460*/  HMMA.16816.F32 R12, R104, R150, R12 ;  /* 0x00000096680c723c */ /* 0x000ff0000000180c */
[C---:B------:R-:W-:Y:S08]  /*5470*/  HMMA.16816.F32 R112, R140.reuse, R4, R112 ;  /* 0x000000048c70723c */ /* 0x040ff00000001870 */
[----:B------:R-:W-:Y:S01]  /*5480*/  HMMA.16816.F32 R108, R140, R6, R108 ;  /* 0x000000068c6c723c */ /* 0x000fe2000000186c */
[----:B------:R-:W2:Y:S07]  /*5490*/  LDSM.16.M88.4 R4, [R156+0x2000] ;  /* 0x002000009c04783b */ /* 0x000eae0000000200 */
[C---:B------:R-:W-:Y:S08]  /*54a0*/  HMMA.16816.F32 R28, R124.reuse, R144, R28 ;  /* 0x000000907c1c723c */ /* 0x040ff0000000181c */
[----:B------:R-:W-:Y:S08]  /*54b0*/  HMMA.16816.F32 R116, R124, R146, R116 ;  /* 0x000000927c74723c */ /* 0x000ff00000001874 */
[C---:B-1----:R-:W-:Y:S08]  /*54c0*/  HMMA.16816.F32 R16, R24.reuse, R20, R16 ;  /* 0x000000141810723c */ /* 0x042ff00000001810 */
[----:B------:R-:W-:Y:S01]  /*54d0*/  HMMA.16816.F32 R12, R24, R22, R12 ;  /* 0x00000016180c723c */ /* 0x000fe2000000180c */
[----:B------:R-:W1:Y:S07]  /*54e0*/  LDSM.16.M88.4 R20, [R153] ;  /* 0x000000009914783b */ /* 0x000e6e0000000200 */
[----:B------:R-:W-:Y:S01]  /*54f0*/  HMMA.16816.F32 R148, R140, R136, R132 ;  /* 0x000000888c94723c */ /* 0x000fe20000001884 */
[----:B------:R-:W3:Y:S07]  /*5500*/  LDSM.16.M88.4 R132, [R163+0x6800] ;  /* 0x00680000a384783b */ /* 0x000eee0000000200 */
[----:B------:R-:W-:Y:S08]  /*5510*/  HMMA.16816.F32 R28, R104, R32, R28 ;  /* 0x00000020681c723c */ /* 0x000ff0000000181c */
[----:B------:R-:W-:Y:S01]  /*5520*/  HMMA.16816.F32 R144, R124, R120, R112 ;  /* 0x000000787c90723c */ /* 0x000fe20000001870 */
[----:B------:R-:W-:Y:S07]  /*5530*/  LDSM.16.M88.4 R112, [R156+0x2800] ;  /* 0x002800009c70783b */ /* 0x000fee0000000200 */
[----:B------:R-:W-:Y:S01]  /*5540*/  HMMA.16816.F32 R116, R104, R34, R116 ;  /* 0x000000226874723c */ /* 0x000fe20000001874 */
[----:B------:R-:W4:Y:S07]  /*5550*/  LDSM.16.M88.4 R32, [R169+0x7800] ;  /* 0x00780000a920783b */ /* 0x000f2e0000000200 */
[----:B------:R-:W-:Y:S08]  /*5560*/  HMMA.16816.F32 R108, R124, R122, R108 ;  /* 0x0000007a7c6c723c */ /* 0x000ff0000000186c */
[C---:B--2---:R-:W-:Y:S08]  /*5570*/  HMMA.16816.F32 R16, R8.reuse, R4, R16 ;  /* 0x000000040810723c */ /* 0x044ff00000001810 */
[----:B------:R-:W-:Y:S01]  /*5580*/  HMMA.16816.F32 R12, R8, R6, R12 ;  /* 0x00000006080c723c */ /* 0x000fe2000000180c */
[----:B------:R-:W2:Y:S07]  /*5590*/  LDSM.16.M88.4 R4, [R163+0x7000] ;  /* 0x00700000a304783b */ /* 0x000eae0000000200 */
[----:B------:R-:W-:Y:S08]  /*55a0*/  HMMA.16816.F32 R128, R140, R138, R128 ;  /* 0x0000008a8c80723c */ /* 0x000ff00000001880 */
[----:B-1----:R-:W-:Y:S01]  /*55b0*/  HMMA.16816.F32 R144, R104, R20, R144 ;  /* 0x000000146890723c */ /* 0x002fe20000001890 */
[----:B------:R-:W-:-:S02]  /*55c0*/  FMUL.FTZ R17, R17, c[0x0][0x2ec] ;  /* 0x0000bb0011117a20 */ /* 0x000fc40000410000 */
[----:B------:R-:W-:Y:S02]  /*55d0*/  FMUL.FTZ R0, R16, c[0x0][0x2ec] ;  /* 0x0000bb0010007a20 */ /* 0x000fe40000410000 */
[----:B------:R1:W-:Y:S01]  /*55e0*/  MUFU.TANH R120, R17 ;  /* 0x0000001100787308 */ /* 0x0003e20000002400 */
[----:B------:R-:W-:Y:S02]  /*55f0*/  FMUL.FTZ R121, R18, c[0x0][0x2ec] ;  /* 0x0000bb0012797a20 */ /* 0x000fe40000410000 */
[----:B------:R-:W-:Y:S01]  /*5600*/  HMMA.16816.F32 R108, R104, R22, R108 ;  /* 0x00000016686c723c */ /* 0x000fe2000000186c */
[----:B------:R-:W5:Y:S01]  /*5610*/  LDSM.16.M88.4 R20, [R152] ;  /* 0x000000009814783b */ /* 0x000f620000000200 */
[----:B------:R-:W-:Y:S02]  /*5620*/  FMUL.FTZ R12, R12, c[0x0][0x2ec] ;  /* 0x0000bb000c0c7a20 */ /* 0x000fe40000410000 */
[----:B------:R-:W-:Y:S01]  /*5630*/  FMUL.FTZ R13, R13, c[0x0][0x2ec] ;  /* 0x0000bb000d0d7a20 */ /* 0x000fe20000410000 */
[----:B------:R-:W1:Y:S01]  /*5640*/  MUFU.TANH R0, R0 ;  /* 0x0000000000007308 */ /* 0x000e620000002400 */
[----:B------:R-:W-:-:S02]  /*5650*/  FMUL.FTZ R14, R14, c[0x0][0x2ec] ;  /* 0x0000bb000e0e7a20 */ /* 0x000fc40000410000 */
[----:B---3--:R-:W-:Y:S01]  /*5660*/  HMMA.16816.F32 R28, R24, R132, R28 ;  /* 0x00000084181c723c */ /* 0x008fe2000000181c */
[----:B------:R-:W-:-:S04]  /*5670*/  FMUL.FTZ R15, R15, c[0x0][0x2ec] ;  /* 0x0000bb000f0f7a20 */ /* 0x000fc80000410000 */
[----:B------:R-:W-:Y:S03]  /*5680*/  MUFU.TANH R122, R12 ;  /* 0x0000000c007a7308 */ /* 0x000fe60000002400 */
[C---:B----4-:R-:W-:Y:S05]  /*5690*/  HMMA.16816.F32 R148, R124.reuse, R32, R148 ;  /* 0x000000207c94723c */ /* 0x050fea0000001894 */
[----:B------:R-:W-:Y:S03]  /*56a0*/  MUFU.TANH R121, R121 ;  /* 0x0000007900797308 */ /* 0x000fe60000002400 */
[----:B------:R-:W-:Y:S08]  /*56b0*/  HMMA.16816.F32 R128, R124, R34, R128 ;  /* 0x000000227c80723c */ /* 0x000ff00000001880 */
[C---:B------:R-:W-:Y:S08]  /*56c0*/  HMMA.16816.F32 R116, R24.reuse, R134, R116 ;  /* 0x000000861874723c */ /* 0x040ff00000001874 */
[C---:B--2---:R-:W-:Y:S08]  /*56d0*/  HMMA.16816.F32 R144, R24.reuse, R4, R144 ;  /* 0x000000041890723c */ /* 0x044ff00000001890 */
[----:B------:R-:W-:Y:S01]  /*56e0*/  HMMA.16816.F32 R108, R24, R6, R108 ;  /* 0x00000006186c723c */ /* 0x000fe2000000186c */
[----:B------:R-:W2:Y:S07]  /*56f0*/  LDSM.16.M88.4 R4, [R163+0x7800] ;  /* 0x00780000a304783b */ /* 0x000eae0000000200 */
[----:B------:R-:W-:Y:S01]  /*5700*/  HMMA.16816.F32 R28, R8, R112, R28 ;  /* 0x00000070081c723c */ /* 0x000fe2000000181c */
[----:B------:R-:W-:Y:S06]  /*5710*/  MUFU.TANH R112, R13 ;  /* 0x0000000d00707308 */ /* 0x000fec0000002400 */
[----:B------:R-:W-:Y:S01]  /*5720*/  FMUL.FTZ R113, R19, c[0x0][0x2ec] ;  /* 0x0000bb0013717a20 */ /* 0x000fe20000410000 */
[C---:B-----5:R-:W-:Y:S01]  /*5730*/  HMMA.16816.F32 R148, R104.reuse, R20, R148 ;  /* 0x000000146894723c */ /* 0x060fe20000001894 */
[----:B-1----:R-:W1:Y:S04]  /*5740*/  LDSM.16.M88.4 R16, [R156+0x3000] ;  /* 0x003000009c10783b */ /* 0x002e680000000200 */
[----:B------:R-:W3:Y:S03]  /*5750*/  MUFU.TANH R113, R113 ;  /* 0x0000007100717308 */ /* 0x000ee60000002400 */
[----:B------:R-:W-:Y:S08]  /*5760*/  HMMA.16816.F32 R128, R104, R22, R128 ;  /* 0x000000166880723c */ /* 0x000ff00000001880 */
[----:B------:R-:W-:Y:S01]  /*5770*/  HMMA.16816.F32 R116, R8, R114, R116 ;  /* 0x000000720874723c */ /* 0x000fe20000001874 */
[----:B------:R-:W4:Y:S01]  /*5780*/  MUFU.TANH R114, R14 ;  /* 0x0000000e00727308 */ /* 0x000f220000002400 */
[----:B------:R-:W-:-:S02]  /*5790*/  FMUL.FTZ R28, R28, c[0x0][0x2ec] ;  /* 0x0000bb001c1c7a20 */ /* 0x000fc40000410000 */
[----:B------:R-:W-:-:S05]  /*57a0*/  FMUL.FTZ R29, R29, c[0x0][0x2ec] ;  /* 0x0000bb001d1d7a20 */ /* 0x000fca0000410000 */
[----:B------:R5:W1:Y:S01]  /*57b0*/  MUFU.TANH R115, R15 ;  /* 0x0000000f00737308 */ /* 0x000a620000002400 */
[C---:B--2---:R-:W-:Y:S07]  /*57c0*/  HMMA.16816.F32 R148, R24.reuse, R4, R148 ;  /* 0x000000041894723c */ /* 0x044fee0000001894 */
[----:B------:R-:W-:Y:S01]  /*57d0*/  IADD3 R5, R188, 0x1, RZ ;  /* 0x00000001bc057810 */ /* 0x000fe20007ffe0ff */
[----:B------:R-:W-:Y:S01]  /*57e0*/  HMMA.16816.F32 R128, R24, R6, R128 ;  /* 0x000000061880723c */ /* 0x000fe20000001880 */
[----:B------:R-:W2:Y:S02]  /*57f0*/  MUFU.TANH R28, R28 ;  /* 0x0000001c001c7308 */ /* 0x000ea40000002400 */
[----:B------:R-:W-:-:S02]  /*5800*/  ISETP.GE.AND P1, PT, R5, R186, PT ;  /* 0x000000ba0500720c */ /* 0x000fc40003f26270 */
[----:B------:R-:W-:Y:S01]  /*5810*/  ISETP.GE.AND P3, PT, R5, R185, PT ;  /* 0x000000b90500720c */ /* 0x000fe20003f66270 */
[----:B------:R-:W-:Y:S01]  /*5820*/  FMUL.FTZ R32, R116, c[0x0][0x2ec] ;  /* 0x0000bb0074207a20 */ /* 0x000fe20000410000 */
[----:B-----5:R-:W5:Y:S01]  /*5830*/  LDSM.16.M88.4 R12, [R156+0x3800] ;  /* 0x003800009c0c783b */ /* 0x020f620000000200 */
[----:B-1----:R-:W-:Y:S01]  /*5840*/  HMMA.16816.F32 R144, R8, R16, R144 ;  /* 0x000000100890723c */ /* 0x002fe20000001890 */
[----:B------:R-:W-:Y:S01]  /*5850*/  IADD3 R5, R188, 0x8, RZ ;  /* 0x00000008bc057810 */ /* 0x000fe20007ffe0ff */
[----:B------:R-:W-:Y:S01]  /*5860*/  FMUL.FTZ R33, R117, c[0x0][0x2ec] ;  /* 0x0000bb0075217a20 */ /* 0x000fe20000410000 */
[----:B------:R-:W1:Y:S01]  /*5870*/  MUFU.TANH R29, R29 ;  /* 0x0000001d001d7308 */ /* 0x000e620000002400 */
[----:B------:R-:W-:Y:S01]  /*5880*/  FMUL.FTZ R21, R118, c[0x0][0x2ec] ;  /* 0x0000bb0076157a20 */ /* 0x000fe20000410000 */
[----:B------:R-:W-:Y:S01]  /*5890*/  ISETP.GE.AND P4, PT, R5, R186, PT ;  /* 0x000000ba0500720c */ /* 0x000fe20003f86270 */
[----:B------:R-:W-:-:S04]  /*58a0*/  DEPBAR.LE SB0, 0x0 ;  /* 0x000080000000791a */ /* 0x000fc80000000000 */
[----:B------:R-:W-:Y:S01]  /*58b0*/  HMMA.16816.F32 R108, R8, R18, R108 ;  /* 0x00000012086c723c */ /* 0x000fe2000000186c */
[----:B------:R-:W-:Y:S01]  /*58c0*/  FMUL.FTZ R16, R30, c[0x0][0x2ec] ;  /* 0x0000bb001e107a20 */ /* 0x000fe20000410000 */
[----:B------:R-:W1:Y:S01]  /*58d0*/  MUFU.TANH R32, R32 ;  /* 0x0000002000207308 */ /* 0x000e620000002400 */
[----:B------:R-:W-:Y:S01]  /*58e0*/  FMUL.FTZ R17, R31, c[0x0][0x2ec] ;  /* 0x0000bb001f117a20 */ /* 0x000fe20000410000 */
[----:B------:R-:W-:Y:S01]  /*58f0*/  ISETP.GE.AND P5, PT, R5, R185, PT ;  /* 0x000000b90500720c */ /* 0x000fe20003fa6270 */
[----:B------:R-:W-:Y:S01]  /*5900*/  FMUL.FTZ R31, R119, c[0x0][0x2ec] ;  /* 0x0000bb00771f7a20 */ /* 0x000fe20000410000 */
[----:B------:R-:W-:Y:S02]  /*5910*/  FSEL R5, R0, -INF , !P2 ;  /* 0xff80000000057808 */ /* 0x000fe40005000000 */
[----:B------:R-:W-:Y:S02]  /*5920*/  FSEL R0, R120, -INF , !P1 ;  /* 0xff80000078007808 */ /* 0x000fe40004800000 */
[----:B------:R-:W1:Y:S01]  /*5930*/  MUFU.TANH R33, R33 ;  /* 0x0000002100217308 */ /* 0x000e620000002400 */
[----:B---3--:R-:W-:-:S03]  /*5940*/  FSEL R113, R113, -INF , !P3 ;  /* 0xff80000071717808 */ /* 0x008fc60005800000 */
[----:B------:R-:W-:Y:S02]  /*5950*/  FMUL.FTZ R4, R145, c[0x0][0x2ec] ;  /* 0x0000bb0091047a20 */ /* 0x000fe40000410000 */
[----:B------:R-:W-:Y:S02]  /*5960*/  FMUL.FTZ R34, R144, c[0x0][0x2ec] ;  /* 0x0000bb0090227a20 */ /* 0x000fe40000410000 */
[----:B------:R-:W3:Y:S01]  /*5970*/  MUFU.TANH R16, R16 ;  /* 0x0000001000107308 */ /* 0x000ee20000002400 */
[----:B------:R-:W-:Y:S02]  /*5980*/  FMUL.FTZ R133, R147, c[0x0][0x2ec] ;  /* 0x0000bb0093857a20 */ /* 0x000fe40000410000 */
[----:B------:R-:W-:-:S03]  /*5990*/  FMUL.FTZ R7, R146, c[0x0][0x2ec] ;  /* 0x0000bb0092077a20 */ /* 0x000fc60000410000 */
[----:B------:R-:W-:Y:S02]  /*59a0*/  FMUL.FTZ R30, R108, c[0x0][0x2ec] ;  /* 0x0000bb006c1e7a20 */ /* 0x000fe40000410000 */
[----:B------:R-:W1:Y:S01]  /*59b0*/  MUFU.TANH R17, R17 ;  /* 0x0000001100117308 */ /* 0x000e620000002400 */
[----:B------:R-:W-:Y:S01]  /*59c0*/  FMUL.FTZ R6, R109, c[0x0][0x2ec] ;  /* 0x0000bb006d067a20 */ /* 0x000fe20000410000 */
[----:B-----5:R-:W-:Y:S01]  /*59d0*/  HMMA.16816.F32 R148, R8, R12, R148 ;  /* 0x0000000c0894723c */ /* 0x020fe20000001894 */
[----:B------:R-:W-:Y:S02]  /*59e0*/  FMUL.FTZ R101, R111, c[0x0][0x2ec] ;  /* 0x0000bb006f657a20 */ /* 0x000fe40000410000 */
[----:B------:R-:W-:-:S03]  /*59f0*/  FMUL.FTZ R110, R110, c[0x0][0x2ec] ;  /* 0x0000bb006e6e7a20 */ /* 0x000fc60000410000 */
[----:B------:R-:W5:Y:S01]  /*5a00*/  MUFU.TANH R21, R21 ;  /* 0x0000001500157308 */ /* 0x000f620000002400 */
[C---:B------:R-:W-:Y:S01]  /*5a10*/  IADD3 R12, R188.reuse, 0x9, RZ ;  /* 0x00000009bc0c7810 */ /* 0x040fe20007ffe0ff */
[----:B------:R-:W-:Y:S01]  /*5a20*/  HMMA.16816.F32 R128, R8, R14, R128 ;  /* 0x0000000e0880723c */ /* 0x000fe20000001880 */
[----:B------:R-:W-:Y:S02]  /*5a30*/  IADD3 R13, R188, 0x11, RZ ;  /* 0x00000011bc0d7810 */ /* 0x000fe40007ffe0ff */
[C---:B------:R-:W-:Y:S02]  /*5a40*/  ISETP.GE.AND P2, PT, R12.reuse, R186, PT ;  /* 0x000000ba0c00720c */ /* 0x040fe40003f46270 */
[-C--:B------:R-:W-:Y:S01]  /*5a50*/  ISETP.GE.AND P1, PT, R12, R185.reuse, PT ;  /* 0x000000b90c00720c */ /* 0x080fe20003f26270 */
[----:B------:R-:W1:Y:S01]  /*5a60*/  MUFU.TANH R31, R31 ;  /* 0x0000001f001f7308 */ /* 0x000e620000002400 */
[----:B------:R-:W-:Y:S02]  /*5a70*/  FSEL R10, R122, -INF , !P4 ;  /* 0xff8000007a0a7808 */ /* 0x000fe40006000000 */
[----:B------:R-:W-:-:S02]  /*5a80*/  ISETP.GE.AND P4, PT, R188, R185, PT ;  /* 0x000000b9bc00720c */ /* 0x000fc40003f86270 */
[----:B------:R-:W-:Y:S02]  /*5a90*/  IADD3 R9, R188, 0x10, RZ ;  /* 0x00000010bc097810 */ /* 0x000fe40007ffe0ff */
[----:B------:R-:W-:Y:S01]  /*5aa0*/  FSEL R112, R112, -INF , !P2 ;  /* 0xff80000070707808 */ /* 0x000fe20005000000 */
[----:B------:R-:W1:Y:S01]  /*5ab0*/  MUFU.TANH R4, R4 ;  /* 0x0000000400047308 */ /* 0x000e620000002400 */
[----:B------:R-:W-:Y:S01]  /*5ac0*/  FSEL R8, R121, -INF , !P4 ;  /* 0xff80000079087808 */ /* 0x000fe20006000000 */
[----:B------:R-:W-:Y:S01]  /*5ad0*/  FMUL.FTZ R124, R148, c[0x0][0x2ec] ;  /* 0x0000bb00947c7a20 */ /* 0x000fe20000410000 */
[-C--:B------:R-:W-:Y:S01]  /*5ae0*/  ISETP.GE.AND P2, PT, R9, R186.reuse, PT ;  /* 0x000000ba0900720c */ /* 0x080fe20003f46270 */
[----:B------:R-:W-:Y:S01]  /*5af0*/  FMUL.FTZ R122, R149, c[0x0][0x2ec] ;  /* 0x0000bb00957a7a20 */ /* 0x000fe20000410000 */
[-C--:B------:R-:W-:Y:S01]  /*5b00*/  ISETP.GE.AND P4, PT, R9, R185.reuse, PT ;  /* 0x000000b90900720c */ /* 0x080fe20003f86270 */
[----:B------:R-:W-:Y:S01]  /*5b10*/  FMUL.FTZ R121, R150, c[0x0][0x2ec] ;  /* 0x0000bb0096797a20 */ /* 0x000fe20000410000 */
[----:B------:R-:W-:Y:S01]  /*5b20*/  IADD3 R12, R188, 0x18, RZ ;  /* 0x00000018bc0c7810 */ /* 0x000fe20007ffe0ff */
[----:B------:R-:W3:Y:S01]  /*5b30*/  MUFU.TANH R34, R34 ;  /* 0x0000002200227308 */ /* 0x000ee20000002400 */
[----:B----4-:R-:W-:Y:S01]  /*5b40*/  FSEL R9, R114, -INF , !P5 ;  /* 0xff80000072097808 */ /* 0x010fe20006800000 */
[----:B------:R-:W-:Y:S01]  /*5b50*/  FMUL.FTZ R120, R128, c[0x0][0x2ec] ;  /* 0x0000bb0080787a20 */ /* 0x000fe20000410000 */
[-C--:B------:R-:W-:Y:S01]  /*5b60*/  ISETP.GE.AND P3, PT, R13, R186.reuse, PT ;  /* 0x000000ba0d00720c */ /* 0x080fe20003f66270 */
[----:B------:R-:W-:Y:S01]  /*5b70*/  FMUL.FTZ R118, R129, c[0x0][0x2ec] ;  /* 0x0000bb0081767a20 */ /* 0x000fe20000410000 */
[----:B------:R-:W-:Y:S01]  /*5b80*/  ISETP.GE.AND P5, PT, R13, R185, PT ;  /* 0x000000b90d00720c */ /* 0x000fe20003fa6270 */
[----:B------:R-:W-:Y:S01]  /*5b90*/  FMUL.FTZ R119, R151, c[0x0][0x2ec] ;  /* 0x0000bb0097777a20 */ /* 0x000fe20000410000 */
[----:B------:R-:W-:Y:S01]  /*5ba0*/  FSEL R13, R115, -INF , !P1 ;  /* 0xff800000730d7808 */ /* 0x000fe20004800000 */
[----:B------:R-:W4:Y:S01]  /*5bb0*/  MUFU.TANH R30, R30 ;  /* 0x0000001e001e7308 */ /* 0x000f220000002400 */
[----:B------:R-:W-:Y:S01]  /*5bc0*/  ISETP.GE.AND P1, PT, R12, R186, PT ;  /* 0x000000ba0c00720c */ /* 0x000fe20003f26270 */
[----:B------:R-:W-:Y:S01]  /*5bd0*/  FMUL.FTZ R117, R130, c[0x0][0x2ec] ;  /* 0x0000bb0082757a20 */ /* 0x000fe20000410000 */
[----:B------:R-:W-:Y:S01]  /*5be0*/  IADD3 R14, R188, 0x19, RZ ;  /* 0x00000019bc0e7810 */ /* 0x000fe20007ffe0ff */
[----:B------:R-:W-:Y:S01]  /*5bf0*/  FMUL.FTZ R115, R131, c[0x0][0x2ec] ;  /* 0x0000bb0083737a20 */ /* 0x000fe20000410000 */
[----:B--2---:R-:W-:-:S02]  /*5c00*/  FSEL R26, R28, -INF , !P2 ;  /* 0xff8000001c1a7808 */ /* 0x004fc40005000000 */
[----:B-1----:R-:W-:Y:S01]  /*5c10*/  FSEL R24, R29, -INF , !P3 ;  /* 0xff8000001d187808 */ /* 0x002fe20005800000 */
[----:B------:R-:W1:Y:S01]  /*5c20*/  MUFU.TANH R6, R6 ;  /* 0x0000000600067308 */ /* 0x000e620000002400 */
[-C--:B------:R-:W-:Y:S02]  /*5c30*/  ISETP.GE.AND P2, PT, R12, R185.reuse, PT ;  /* 0x000000b90c00720c */ /* 0x080fe40003f46270 */
[----:B------:R-:W-:Y:S02]  /*5c40*/  ISETP.GE.AND P3, PT, R14, R186, PT ;  /* 0x000000ba0e00720c */ /* 0x000fe40003f66270 */
[----:B------:R-:W-:Y:S02]  /*5c50*/  FSEL R22, R32, -INF , !P1 ;  /* 0xff80000020167808 */ /* 0x000fe40004800000 */
[----:B------:R-:W-:Y:S01]  /*5c60*/  IADD3 R12, R188, 0x20, RZ ;  /* 0x00000020bc0c7810 */ /* 0x000fe20007ffe0ff */
[----:B------:R-:W2:Y:S01]  /*5c70*/  MUFU.TANH R133, R133 ;  /* 0x0000008500857308 */ /* 0x000ea20000002400 */
[----:B------:R-:W-:-:S02]  /*5c80*/  ISETP.GE.AND P1, PT, R14, R185, PT ;  /* 0x000000b90e00720c */ /* 0x000fc40003f26270 */
[----:B------:R-:W-:Y:S02]  /*5c90*/  IADD3 R14, R188, 0x21, RZ ;  /* 0x00000021bc0e7810 */ /* 0x000fe40007ffe0ff */
[----:B------:R-:W-:Y:S02]  /*5ca0*/  FSEL R20, R33, -INF , !P3 ;  /* 0xff80000021147808 */ /* 0x000fe40005800000 */
[----:B---3--:R-:W-:Y:S01]  /*5cb0*/  FSEL R25, R16, -INF , !P4 ;  /* 0xff80000010197808 */ /* 0x008fe20006000000 */
[----:B------:R-:W3:Y:S01]  /*5cc0*/  MUFU.TANH R101, R101 ;  /* 0x0000006500657308 */ /* 0x000ee20000002400 */
[C---:B------:R-:W-:Y:S02]  /*5cd0*/  ISETP.GE.AND P3, PT, R12.reuse, R186, PT ;  /* 0x000000ba0c00720c */ /* 0x040fe40003f66270 */
[----:B------:R-:W-:Y:S02]  /*5ce0*/  ISETP.GE.AND P4, PT, R12, R185, PT ;  /* 0x000000b90c00720c */ /* 0x000fe40003f86270 */
[----:B------:R-:W-:-:S02]  /*5cf0*/  FSEL R23, R17, -INF , !P5 ;  /* 0xff80000011177808 */ /* 0x000fc40006800000 */
[----:B-----5:R-:W-:Y:S01]  /*5d00*/  FSEL R21, R21, -INF , !P2 ;  /* 0xff80000015157808 */ /* 0x020fe20005000000 */
[----:B------:R-:W5:Y:S01]  /*5d10*/  MUFU.TANH R7, R7 ;  /* 0x0000000700077308 */ /* 0x000f620000002400 */
[----:B------:R-:W-:Y:S02]  /*5d20*/  IADD3 R12, R188, 0x28, RZ ;  /* 0x00000028bc0c7810 */ /* 0x000fe40007ffe0ff */
[C---:B------:R-:W-:Y:S02]  /*5d30*/  ISETP.GE.AND P5, PT, R14.reuse, R186, PT ;  /* 0x000000ba0e00720c */ /* 0x040fe40003fa6270 */
[----:B------:R-:W-:Y:S02]  /*5d40*/  ISETP.GE.AND P2, PT, R14, R185, PT ;  /* 0x000000b90e00720c */ /* 0x000fe40003f46270 */
[----:B------:R-:W-:Y:S01]  /*5d50*/  IADD3 R14, R188, 0x29, RZ ;  /* 0x00000029bc0e7810 */ /* 0x000fe20007ffe0ff */
[----:B------:R-:W1:Y:S01]  /*5d60*/  MUFU.TANH R11, R110 ;  /* 0x0000006e000b7308 */ /* 0x000e620000002400 */
[----:B------:R-:W-:-:S02]  /*5d70*/  FSEL R31, R31, -INF , !P1 ;  /* 0xff8000001f1f7808 */ /* 0x000fc40004800000 */
[-C--:B------:R-:W-:Y:S02]  /*5d80*/  ISETP.GE.AND P1, PT, R12, R186.reuse, PT ;  /* 0x000000ba0c00720c */ /* 0x080fe40003f26270 */
[----:B------:R-:W-:Y:S02]  /*5d90*/  FSEL R32, R4, -INF , !P5 ;  /* 0xff80000004207808 */ /* 0x000fe40006800000 */
[----:B------:R-:W-:Y:S01]  /*5da0*/  ISETP.GE.AND P5, PT, R14, R186, PT ;  /* 0x000000ba0e00720c */ /* 0x000fe20003fa6270 */
[----:B------:R-:W2:Y:S01]  /*5db0*/  MUFU.TANH R124, R124 ;  /* 0x0000007c007c7308 */ /* 0x000ea20000002400 */
[----:B------:R-:W-:Y:S02]  /*5dc0*/  FSEL R34, R34, -INF , !P3 ;  /* 0xff80000022227808 */ /* 0x000fe40005800000 */
[----:B----4-:R-:W-:Y:S02]  /*5dd0*/  FSEL R30, R30, -INF , !P1 ;  /* 0xff8000001e1e7808 */ /* 0x010fe40004800000 */
[----:B------:R-:W-:-:S02]  /*5de0*/  ISETP.GE.AND P3, PT, R12, R185, PT ;  /* 0x000000b90c00720c */ /* 0x000fc40003f66270 */
[----:B------:R-:W-:Y:S01]  /*5df0*/  ISETP.GE.AND P1, PT, R14, R185, PT ;  /* 0x000000b90e00720c */ /* 0x000fe20003f26270 */
[----:B------:R-:W4:Y:S01]  /*5e00*/  MUFU.TANH R122, R122 ;  /* 0x0000007a007a7308 */ /* 0x000f220000002400 */
[----:B-1----:R-:W-:Y:S02]  /*5e10*/  FSEL R28, R6, -INF , !P5 ;  /* 0xff800000061c7808 */ /* 0x002fe40006800000 */
[C---:B------:R-:W-:Y:S02]  /*5e20*/  IADD3 R12, R188.reuse, 0x30, RZ ;  /* 0x00000030bc0c7810 */ /* 0x040fe40007ffe0ff */
[C---:B------:R-:W-:Y:S02]  /*5e30*/  IADD3 R6, R188.reuse, 0x31, RZ ;  /* 0x00000031bc067810 */ /* 0x040fe40007ffe0ff */
[----:B------:R-:W-:Y:S01]  /*5e40*/  IADD3 R4, R188, 0x38, RZ ;  /* 0x00000038bc047810 */ /* 0x000fe20007ffe0ff */
[----:B------:R-:W1:Y:S01]  /*5e50*/  MUFU.TANH R120, R120 ;  /* 0x0000007800787308 */ /* 0x000e620000002400 */
[----:B--2---:R-:W-:-:S02]  /*5e60*/  FSEL R133, R133, -INF , !P2 ;  /* 0xff80000085857808 */ /* 0x004fc40005000000 */
[----:B---3--:R-:W-:Y:S02]  /*5e70*/  FSEL R101, R101, -INF , !P1 ;  /* 0xff80000065657808 */ /* 0x008fe40004800000 */
[-C--:B------:R-:W-:Y:S02]  /*5e80*/  ISETP.GE.AND P5, PT, R12, R186.reuse, PT ;  /* 0x000000ba0c00720c */ /* 0x080fe40003fa6270 */
[-C--:B------:R-:W-:Y:S01]  /*5e90*/  ISETP.GE.AND P2, PT, R6, R186.reuse, PT ;  /* 0x000000ba0600720c */ /* 0x080fe20003f46270 */
[----:B------:R-:W2:Y:S01]  /*5ea0*/  MUFU.TANH R118, R118 ;  /* 0x0000007600767308 */ /* 0x000ea20000002400 */
[----:B------:R-:W-:Y:S02]  /*5eb0*/  ISETP.GE.AND P1, PT, R4, R186, PT ;  /* 0x000000ba0400720c */ /* 0x000fe40003f26270 */
[----:B------:R-:W-:Y:S02]  /*5ec0*/  IADD3 R188, R188, 0x39, RZ ;  /* 0x00000039bcbc7810 */ /* 0x000fe40007ffe0ff */
[----:B-----5:R-:W-:-:S02]  /*5ed0*/  FSEL R29, R7, -INF , !P4 ;  /* 0xff800000071d7808 */ /* 0x020fc40006000000 */
[----:B------:R-:W-:Y:S01]  /*5ee0*/  FSEL R131, R11, -INF , !P3 ;  /* 0xff8000000b837808 */ /* 0x000fe20005800000 */
[----:B------:R-:W3:Y:S01]  /*5ef0*/  MUFU.TANH R121, R121 ;  /* 0x0000007900797308 */ /* 0x000ee20000002400 */
[----:B------:R-:W-:Y:S02]  /*5f00*/  FSEL R124, R124, -INF , !P5 ;  /* 0xff8000007c7c7808 */ /* 0x000fe40006800000 */
[----:B----4-:R-:W-:Y:S02]  /*5f10*/  FSEL R122, R122, -INF , !P2 ;  /* 0xff8000007a7a7808 */ /* 0x010fe40005000000 */
[----:B-1----:R-:W-:Y:S02]  /*5f20*/  FSEL R120, R120, -INF , !P1 ;  /* 0xff80000078787808 */ /* 0x002fe40004800000 */
[-C--:B------:R-:W-:Y:S01]  /*5f30*/  ISETP.GE.AND P4, PT, R12, R185.reuse, PT ;  /* 0x000000b90c00720c */ /* 0x080fe20003f86270 */
[----:B------:R-:W1:Y:S01]  /*5f40*/  MUFU.TANH R119, R119 ;  /* 0x0000007700777308 */ /* 0x000e620000002400 */
[----:B------:R-:W-:Y:S01]  /*5f50*/  BAR.SYNC.DEFER_BLOCKING 0x0 ;  /* 0x0000000000007b1d */ /* 0x000fe20000010000 */
[----:B------:R-:W-:-:S02]  /*5f60*/  ISETP.GE.AND P3, PT, R6, R185, PT ;  /* 0x000000b90600720c */ /* 0x000fc40003f66270 */
[----:B------:R-:W-:Y:S02]  /*5f70*/  ISETP.GE.AND P5, PT, R188, R186, PT ;  /* 0x000000babc00720c */ /* 0x000fe40003fa6270 */
[-C--:B------:R-:W-:Y:S02]  /*5f80*/  ISETP.GE.AND P2, PT, R4, R185.reuse, PT ;  /* 0x000000b90400720c */ /* 0x080fe40003f46270 */
[----:B------:R-:W4:Y:S01]  /*5f90*/  MUFU.TANH R117, R117 ;  /* 0x0000007500757308 */ /* 0x000f220000002400 */
[----:B------:R-:W-:Y:S02]  /*5fa0*/  ISETP.GE.AND P1, PT, R188, R185, PT ;  /* 0x000000b9bc00720c */ /* 0x000fe40003f26270 */
[----:B--2---:R-:W-:Y:S02]  /*5fb0*/  FSEL R118, R118, -INF , !P5 ;  /* 0xff80000076767808 */ /* 0x004fe40006800000 */
[----:B---3--:R-:W-:-:S03]  /*5fc0*/  FSEL R121, R121, -INF , !P4 ;  /* 0xff80000079797808 */ /* 0x008fc60006000000 */
[----:B------:R-:W2:Y:S01]  /*5fd0*/  MUFU.TANH R115, R115 ;  /* 0x0000007300737308 */ /* 0x000ea20000002400 */
[----:B-1----:R-:W-:Y:S02]  /*5fe0*/  FSEL R119, R119, -INF , !P3 ;  /* 0xff80000077777808 */ /* 0x002fe40005800000 */
[----:B----4-:R-:W-:Y:S02]  /*5ff0*/  FSEL R117, R117, -INF , !P2 ;  /* 0xff80000075757808 */ /* 0x010fe40005000000 */
[----:B--2---:R-:W-:Y:S01]  /*6000*/  FSEL R115, R115, -INF , !P1 ;  /* 0xff80000073737808 */ /* 0x004fe20004800000 */
        /* <DEDUP_REMOVED lines=60> */
.L_x_6522:
[----:B------:R-:W-:-:S04]  /*63d0*/  LEA R183, -R2, RZ, 0x6 ;  /* 0x000000ff02b77211 */ /* 0x000fc800078e31ff */
[----:B------:R-:W-:Y:S02]  /*63e0*/  SHF.R.S32.HI R6, RZ, 0x1f, R183 ;  /* 0x0000001fff067819 */ /* 0x000fe400000114b7 */
.L_x_6523:
[----:B------:R-:W-:Y:S01]  /*63f0*/  IADD3 R183, P0, R184, R183, RZ ;  /* 0x000000b7b8b77210 */ /* 0x000fe20007f1e0ff */
[C---:B------:R-:W-:Y:S01]  /*6400*/  IMAD.SHL.U32 R7, R2.reuse, 0x20, RZ ;  /* 0x0000002002077824 */ /* 0x040fe200078e00ff */
[----:B------:R-:W-:Y:S02]  /*6410*/  SHF.L.U64.HI R4, R2, R187, c[0x0][0x19c] ;  /* 0x0000670002047619 */ /* 0x000fe400000102bb */
[----:B------:R-:W-:Y:S01]  /*6420*/  LEA R182, P1, R183, c[0x0][0x168], 0x1 ;  /* 0x00005a00b7b67a11 */ /* 0x000fe200078208ff */
[----:B------:R-:W-:-:S03]  /*6430*/  IMAD.X R6, R103, 0x1, R6, P0 ;  /* 0x0000000167067824 */ /* 0x000fc600000e0606 */
        /* <DEDUP_REMOVED lines=19> */
.L_x_6521:
[----:B------:R-:W-:Y:S01]  /*6570*/  FMNMX.FTZ R11, R100, R5, !PT ;  /* 0x00000005640b7209 */ /* 0x000fe20007810000 */
[----:B-1----:R-:W-:Y:S01]  /*6580*/  LDSM.16.MT88.4 R16, [R162+0x8000] ;  /* 0x00800000a210783b */ /* 0x002fe20000004200 */
        /* <DEDUP_REMOVED lines=46> */
[----:B------:R-:W-:-:S02]  /*6870*/  FFMA.FTZ R108, R0, c[0x0][0x23c], -R123 ;  /* 0x00008f00006c7a23 */ /* 0x000fc4000001087b */
[--C-:B------:R-:W-:Y:S02]  /*6880*/  FFMA.FTZ R107, R10, c[0x0][0x23c], -R123.reuse ;  /* 0x00008f000a6b7a23 */ /* 0x100fe4000001087b */
[--C-:B------:R-:W-:Y:S02]  /*6890*/  FFMA.FTZ R105, R8, c[0x0][0x23c], -R116.reuse ;  /* 0x00008f0008697a23 */ /* 0x100fe40000010874 */
[----:B------:R-:W-:Y:S01]  /*68a0*/  FFMA.FTZ R0, R9, c[0x0][0x23c], -R116 ;  /* 0x00008f0009007a23 */ /* 0x000fe20000010874 */
[----:B------:R-:W-:Y:S01]  /*68b0*/  MUFU.EX2 R108, R108 ;  /* 0x0000006c006c7308 */ /* 0x000fe20000000800 */
[----:B------:R-:W1:Y:S01]  /*68c0*/  LDSM.16.MT88.4 R8, [R164+0x8000] ;  /* 0x00800000a408783b */ /* 0x000e620000004200 */
[--C-:B------:R-:W-:Y:S01]  /*68d0*/  FFMA.FTZ R109, R5, c[0x0][0x23c], -R123.reuse ;  /* 0x00008f00056d7a23 */ /* 0x100fe2000001087b */
[----:B------:R-:W-:Y:S01]  /*68e0*/  FSEL R5, R111, RZ, P1 ;  /* 0x000000ff6f057208 */ /* 0x000fe20000800000 */
[----:B------:R-:W-:Y:S02]  /*68f0*/  FADD.FTZ R6, R3, -R6 ;  /* 0x8000000603067221 */ /* 0x000fe40000010000 */
[----:B------:R-:W-:-:S02]  /*6900*/  FFMA.FTZ R106, R112, c[0x0][0x23c], -R123 ;  /* 0x00008f00706a7a23 */ /* 0x000fc4000001087b */
[----:B------:R-:W-:Y:S01]  /*6910*/  FADD.FTZ R4, R100, -R5 ;  /* 0x8000000564047221 */ /* 0x000fe20000010000 */
[----:B------:R-:W2:Y:S01]  /*6920*/  MUFU.EX2 R109, R109 ;  /* 0x0000006d006d7308 */ /* 0x000ea20000000800 */
[--C-:B------:R-:W-:Y:S02]  /*6930*/  FFMA.FTZ R104, R113, c[0x0][0x23c], -R116.reuse ;  /* 0x00008f0071687a23 */ /* 0x100fe40000010874 */
[----:B------:R-:W-:Y:S02]  /*6940*/  FFMA.FTZ R113, R13, c[0x0][0x23c], -R116 ;  /* 0x00008f000d717a23 */ /* 0x000fe40000010874 */
[----:B------:R-:W-:Y:S01]  /*6950*/  FMUL.FTZ R114, R4, c[0x0][0x23c] ;  /* 0x00008f0004727a20 */ /* 0x000fe20000410000 */
[----:B------:R-:W3:Y:S01]  /*6960*/  LDSM.16.MT88.4 R12, [R161+0x8000] ;  /* 0x00800000a10c783b */ /* 0x000ee20000004200 */
[----:B------:R-:W-:Y:S01]  /*6970*/  FMUL.FTZ R112, R6, c[0x0][0x23c] ;  /* 0x00008f0006707a20 */ /* 0x000fe20000410000 */
        /* <DEDUP_REMOVED lines=8> */
[--C-:B------:R-:W-:Y:S01]  /*6a00*/  FFMA.FTZ R130, R23, c[0x0][0x23c], -R116.reuse ;  /* 0x00008f0017827a23 */ /* 0x100fe20000010874 */
[----:B------:R-:W-:Y:S01]  /*6a10*/  LDSM.16.MT88.4 R24, [R164+0x8800] ;  /* 0x00880000a418783b */ /* 0x000fe20000004200 */
[----:B------:R-:W-:-:S02]  /*6a20*/  FFMA.FTZ R129, R21, c[0x0][0x23c], -R116 ;  /* 0x00008f0015817a23 */ /* 0x000fc40000010874 */
[----:B------:R-:W-:Y:S01]  /*6a30*/  MUFU.EX2 R105, R105 ;  /* 0x0000006900697308 */ /* 0x000fe20000000800 */
[--C-:B------:R-:W-:Y:S01]  /*6a40*/  FFMA.FTZ R132, R31, c[0x0][0x23c], -R116.reuse ;  /* 0x00008f001f847a23 */ /* 0x100fe20000010874 */
[----:B------:R-:W-:Y:S01]  /*6a50*/  LDSM.16.MT88.4 R20, [R161+0x8800] ;  /* 0x00880000a114783b */ /* 0x000fe20000004200 */
[--C-:B------:R-:W-:Y:S02]  /*6a60*/  FFMA.FTZ R134, R34, c[0x0][0x23c], -R123.reuse ;  /* 0x00008f0022867a23 */ /* 0x100fe4000001087b */
[----:B------:R-:W-:Y:S02]  /*6a70*/  FFMA.FTZ R135, R32, c[0x0][0x23c], -R123 ;  /* 0x00008f0020877a23 */ /* 0x000fe4000001087b */
[----:B------:R-:W-:Y:S01]  /*6a80*/  LDSM.16.MT88.4 R32, [R161+0xa800] ;  /* 0x00a80000a120783b */ /* 0x000fe20000004200 */
[----:B------:R-:W2:Y:S01]  /*6a90*/  MUFU.EX2 R104, R104 ;  /* 0x0000006800687308 */ /* 0x000ea20000000800 */
[----:B----4-:R-:W-:Y:S01]  /*6aa0*/  F2FP.PACK_AB R6, R106, R107 ;  /* 0x0000006b6a06723e */ /* 0x010fe200000000ff */
[----:B------:R-:W-:-:S02]  /*6ab0*/  FFMA.FTZ R140, R101, c[0x0][0x23c], -R116 ;  /* 0x00008f00658c7a23 */ /* 0x000fc40000010874 */
[--C-:B------:R-:W-:Y:S01]  /*6ac0*/  FFMA.FTZ R136, R30, c[0x0][0x23c], -R123.reuse ;  /* 0x00008f001e887a23 */ /* 0x100fe2000001087b */
[----:B------:R-:W-:Y:S01]  /*6ad0*/  LDSM.16.MT88.4 R100, [R161+0xb000] ;  /* 0x00b00000a164783b */ /* 0x000fe20000004200 */
[--C-:B------:R-:W-:Y:S02]  /*6ae0*/  FFMA.FTZ R137, R28, c[0x0][0x23c], -R123.reuse ;  /* 0x00008f001c897a23 */ /* 0x100fe4000001087b */
[----:B------:R-:W-:Y:S01]  /*6af0*/  MUFU.EX2 R0, R0 ;  /* 0x0000000000007308 */ /* 0x000fe20000000800 */
[--C-:B------:R-:W-:Y:S02]  /*6b00*/  FFMA.FTZ R138, R29, c[0x0][0x23c], -R116.reuse ;  /* 0x00008f001d8a7a23 */ /* 0x100fe40000010874 */
[--C-:B------:R-:W-:Y:S01]  /*6b10*/  FFMA.FTZ R133, R133, c[0x0][0x23c], -R116.reuse ;  /* 0x00008f0085857a23 */ /* 0x100fe20000010874 */
[----:B------:R-:W-:Y:S01]  /*6b20*/  LDSM.16.MT88.4 R28, [R164+0x9000] ;  /* 0x00900000a41c783b */ /* 0x000fe20000004200 */
[----:B------:R-:W-:Y:S02]  /*6b30*/  FFMA.FTZ R131, R131, c[0x0][0x23c], -R116 ;  /* 0x00008f0083837a23 */ /* 0x000fe40000010874 */
[--C-:B------:R-:W-:Y:S01]  /*6b40*/  FFMA.FTZ R124, R124, c[0x0][0x23c], -R123.reuse ;  /* 0x00008f007c7c7a23 */ /* 0x100fe2000001087b */
[----:B------:R-:W4:Y:S01]  /*6b50*/  MUFU.EX2 R113, R113 ;  /* 0x0000007100717308 */ /* 0x000f220000000800 */
[----:B--2---:R-:W-:Y:S01]  /*6b60*/  F2FP.PACK_AB R5, R104, R105 ;  /* 0x000000696805723e */ /* 0x004fe200000000ff */
[----:B------:R-:W-:-:S02]  /*6b70*/  FFMA.FTZ R139, R122, c[0x0][0x23c], -R123 ;  /* 0x00008f007a8b7a23 */ /* 0x000fc4000001087b */
[--C-:B------:R-:W-:Y:S02]  /*6b80*/  FFMA.FTZ R120, R120, c[0x0][0x23c], -R123.reuse ;  /* 0x00008f0078787a23 */ /* 0x100fe4000001087b */
[----:B------:R-:W-:Y:S02]  /*6b90*/  FFMA.FTZ R123, R118, c[0x0][0x23c], -R123 ;  /* 0x00008f00767b7a23 */ /* 0x000fe4000001087b */
[----:B------:R-:W2:Y:S01]  /*6ba0*/  MUFU.EX2 R114, R114 ;  /* 0x0000007200727308 */ /* 0x000ea20000000800 */
[--C-:B------:R-:W-:Y:S02]  /*6bb0*/  FFMA.FTZ R118, R121, c[0x0][0x23c], -R116.reuse ;  /* 0x00008f0079767a23 */ /* 0x100fe40000010874 */
[--C-:B------:R-:W-:Y:S02]  /*6bc0*/  FFMA.FTZ R119, R119, c[0x0][0x23c], -R116.reuse ;  /* 0x00008f0077777a23 */ /* 0x100fe40000010874 */
[----:B------:R-:W-:-:S03]  /*6bd0*/  FFMA.FTZ R117, R117, c[0x0][0x23c], -R116 ;  /* 0x00008f0075757a23 */ /* 0x000fc60000010874 */
[----:B------:R-:W5:Y:S01]  /*6be0*/  MUFU.EX2 R112, R112 ;  /* 0x0000007000707308 */ /* 0x000f620000000800 */
[----:B----4-:R-:W-:Y:S01]  /*6bf0*/  F2FP.PACK_AB R7, R113, R0 ;  /* 0x000000007107723e */ /* 0x010fe200000000ff */
[----:B--2---:R-:W-:-:S06]  /*6c00*/  FMUL.FTZ R96, R96, R114 ;  /* 0x0000007260607220 */ /* 0x004fcc0000410000 */
[----:B------:R-:W-:Y:S01]  /*6c10*/  MUFU.EX2 R3, R3 ;  /* 0x0000000300037308 */ /* 0x000fe20000000800 */
[-C--:B------:R-:W-:Y:S02]  /*6c20*/  FMUL.FTZ R97, R97, R114.reuse ;  /* 0x0000007261617220 */ /* 0x080fe40000410000 */
[-C--:B------:R-:W-:Y:S02]  /*6c30*/  FMUL.FTZ R92, R92, R114.reuse ;  /* 0x000000725c5c7220 */ /* 0x080fe40000410000 */
[----:B------:R-:W-:Y:S02]  /*6c40*/  FMUL.FTZ R93, R93, R114 ;  /* 0x000000725d5d7220 */ /* 0x000fe40000410000 */
[-C--:B-----5:R-:W-:Y:S01]  /*6c50*/  FMUL.FTZ R98, R98, R112.reuse ;  /* 0x0000007062627220 */ /* 0x0a0fe20000410000 */
        /* <DEDUP_REMOVED lines=17> */
[C---:B---3--:R-:W-:Y:S01]  /*6d70*/  HMMA.16816.F32 R80, R4.reuse, R12, R80 ;  /* 0x0000000c0450723c */ /* 0x048fe20000001850 */
[-C--:B------:R-:W-:Y:S02]  /*6d80*/  FMUL.FTZ R88, R88, R114.reuse ;  /* 0x0000007258587220 */ /* 0x080fe40000410000 */
[----:B------:R-:W-:Y:S01]  /*6d90*/  FMUL.FTZ R89, R89, R114 ;  /* 0x0000007259597220 */ /* 0x000fe20000410000 */
[----:B------:R-:W-:Y:S01]  /*6da0*/  MUFU.EX2 R127, R127 ;  /* 0x0000007f007f7308 */ /* 0x000fe20000000800 */
[-C--:B------:R-:W-:Y:S02]  /*6db0*/  FMUL.FTZ R90, R90, R112.reuse ;  /* 0x000000705a5a7220 */ /* 0x080fe40000410000 */
[----:B------:R-:W-:Y:S01]  /*6dc0*/  FMUL.FTZ R91, R91, R112 ;  /* 0x000000705b5b7220 */ /* 0x000fe20000410000 */
[----:B------:R-:W-:Y:S01]  /*6dd0*/  HMMA.16816.F32 R76, R4, R14, R76 ;  /* 0x0000000e044c723c */ /* 0x000fe2000000184c */
[-C--:B------:R-:W-:Y:S01]  /*6de0*/  FMUL.FTZ R84, R84, R114.reuse ;  /* 0x0000007254547220 */ /* 0x080fe20000410000 */
[----:B------:R-:W3:Y:S01]  /*6df0*/  LDSM.16.MT88.4 R12, [R162+0xa000] ;  /* 0x00a00000a20c783b */ /* 0x000ee20000004200 */
        /* <DEDUP_REMOVED lines=70> */
[----:B------:R-:W-:-:S03]  /*7260*/  FFMA.FTZ R109, R195, R114, R109 ;  /* 0x00000072c36d7223 */ /* 0x000fc6000001006d */
[----:B------:R-:W-:Y:S01]  /*7270*/  MUFU.EX2 R124, R124 ;  /* 0x0000007c007c7308 */ /* 0x000fe20000000800 */
[----:B------:R-:W-:-:S03]  /*7280*/  FADD.FTZ R108, R108, R109 ;  /* 0x0000006d6c6c7221 */ /* 0x000fc60000010000 */
[----:B------:R-:W-:Y:S01]  /*7290*/  HMMA.16816.F32 R64, R4, R14, R64 ;  /* 0x0000000e0440723c */ /* 0x000fe20000001840 */
[----:B------:R-:W3:Y:S01]  /*72a0*/  LDSM.16.MT88.4 R12, [R164+0xa800] ;  /* 0x00a80000a40c783b */ /* 0x000ee20000004200 */
[----:B------:R-:W-:Y:S02]  /*72b0*/  FADD.FTZ R107, R107, R108 ;  /* 0x0000006c6b6b7221 */ /* 0x000fe40000010000 */
[----:B------:R-:W1:Y:S02]  /*72c0*/  MUFU.EX2 R139, R139 ;  /* 0x0000008b008b7308 */ /* 0x000e640000000800 */
[----:B------:R-:W-:Y:S01]  /*72d0*/  FADD.FTZ R106, R106, R107 ;  /* 0x0000006b6a6a7221 */ /* 0x000fe20000010000 */
[----:B--2---:R-:W-:Y:S02]  /*72e0*/  F2FP.PACK_AB R4, R126, R3 ;  /* 0x000000037e04723e */ /* 0x004fe400000000ff */
[----:B----4-:R-:W-:Y:S01]  /*72f0*/  F2FP.PACK_AB R5, R130, R127 ;  /* 0x0000007f8205723e */ /* 0x010fe200000000ff */
[----:B------:R-:W-:Y:S01]  /*7300*/  FADD.FTZ R3, R3, R106 ;  /* 0x0000006a03037221 */ /* 0x000fe20000010000 */
[----:B------:R-:W-:Y:S01]  /*7310*/  F2FP.PACK_AB R6, R128, R125 ;  /* 0x0000007d8006723e */ /* 0x000fe200000000ff */
[----:B------:R-:W-:Y:S01]  /*7320*/  MUFU.EX2 R120, R120 ;  /* 0x0000007800787308 */ /* 0x000fe20000000800 */
[----:B------:R-:W-:Y:S01]  /*7330*/  F2FP.PACK_AB R7, R132, R129 ;  /* 0x000000818407723e */ /* 0x000fe200000000ff */
[----:B------:R-:W-:-:S04]  /*7340*/  FADD.FTZ R126, R126, R3 ;  /* 0x000000037e7e7221 */ /* 0x000fc80000010000 */
[----:B------:R-:W-:Y:S02]  /*7350*/  FADD.FTZ R3, R125, R126 ;  /* 0x0000007e7d037221 */ /* 0x000fe40000010000 */
[----:B-----5:R-:W-:Y:S01]  /*7360*/  HMMA.16816.F32 R72, R4, R16, R72 ;  /* 0x000000100448723c */ /* 0x020fe20000001848 */
[----:B------:R-:W-:Y:S01]  /*7370*/  MUFU.EX2 R123, R123 ;  /* 0x0000007b007b7308 */ /* 0x000fe20000000800 */
[----:B------:R-:W-:-:S06]  /*7380*/  FADD.FTZ R3, R128, R3 ;  /* 0x0000000380037221 */ /* 0x000fcc0000010000 */
[C---:B------:R-:W-:Y:S01]  /*7390*/  HMMA.16816.F32 R68, R4.reuse, R18, R68 ;  /* 0x000000120444723c */ /* 0x040fe20000001844 */
[----:B------:R-:W2:Y:S01]  /*73a0*/  LDSM.16.MT88.4 R16, [R160+0xa800] ;  /* 0x00a80000a010783b */ /* 0x000ea20000004200 */
        /* <DEDUP_REMOVED lines=30> */
[----:B-----5:R-:W-:Y:S01]  /*7590*/  HMMA.16816.F32 R80, R4, R20, R80 ;  /* 0x000000140450723c */ /* 0x020fe20000001850 */
[----:B------:R-:W-:-:S07]  /*75a0*/  FADD.FTZ R137, R137, R136 ;  /* 0x0000008889897221 */ /* 0x000fce0000010000 */
        /* <DEDUP_REMOVED lines=24> */
[----:B------:R-:W-:Y:S01]  /*7730*/  F2FP.PACK_AB R4, R139, R124 ;  /* 0x0000007c8b04723e */ /* 0x000fe200000000ff */
[----:B------:R-:W-:Y:S01]  /*7740*/  FADD.FTZ R124, R124, R137 ;  /* 0x000000897c7c7221 */ /* 0x000fe20000010000 */
[----:B------:R-:W-:-:S02]  /*7750*/  F2FP.PACK_AB R5, R119, R118 ;  /* 0x000000767705723e */ /* 0x000fc400000000ff */
[----:B------:R-:W-:Y:S01]  /*7760*/  F2FP.PACK_AB R6, R123, R120 ;  /* 0x000000787b06723e */ /* 0x000fe200000000ff */
[----:B------:R-:W-:Y:S01]  /*7770*/  FADD.FTZ R139, R139, R124 ;  /* 0x0000007c8b8b7221 */ /* 0x000fe20000010000 */
[----:B---3--:R-:W-:-:S03]  /*7780*/  F2FP.PACK_AB R7, R101, R100 ;  /* 0x000000646507723e */ /* 0x008fc600000000ff */
[----:B------:R-:W-:-:S04]  /*7790*/  FADD.FTZ R120, R120, R139 ;  /* 0x0000008b78787221 */ /* 0x000fc80000010000 */
[----:B-----5:R-:W-:Y:S01]  /*77a0*/  HMMA.16816.F32 R72, R4, R20, R72 ;  /* 0x000000140448723c */ /* 0x020fe20000001848 */
[----:B------:R-:W-:-:S06]  /*77b0*/  FADD.FTZ R195, R123, R120 ;  /* 0x000000787bc37221 */ /* 0x000fcc0000010000 */
[----:B------:R-:W-:Y:S01]  /*77c0*/  FFMA.FTZ R21, R193, R112, R105 ;  /* 0x00000070c1157223 */ /* 0x000fe20000010069 */
[----:B--2---:R-:W-:Y:S03]  /*77d0*/  HMMA.16816.F32 R96, R4, R16, R96 ;  /* 0x000000100460723c */ /* 0x004fe60000001860 */
        /* <DEDUP_REMOVED lines=9> */
[----:B------:R-:W3:Y:S07]  /*7870*/  LDSM.16.MT88.4 R12, [R160+0xb800] ;  /* 0x00b80000a00c783b */ /* 0x000eee0000004200 */
[C---:B----4-:R-:W-:Y:S07]  /*7880*/  HMMA.16816.F32 R44, R4.reuse, R8, R44 ;  /* 0x00000008042c723c */ /* 0x050fee000000182c */
        /* <DEDUP_REMOVED lines=8> */
[----:B------:R-:W-:-:S04]  /*7910*/  FADD.FTZ R3, R140, R3 ;  /* 0x000000038c037221 */ /* 0x000fc80000010000 */
[----:B------:R-:W-:Y:S01]  /*7920*/  FADD.FTZ R118, R118, R3 ;  /* 0x0000000376767221 */ /* 0x000fe20000010000 */
[----:B------:R-:W-:Y:S01]  /*7930*/  HMMA.16816.F32 R76, R4, R26, R76 ;  /* 0x0000001a044c723c */ /* 0x000fe2000000184c */
[----:B------:R-:W-:Y:S02]  /*7940*/  MOV R3, R110 ;  /* 0x0000006e00037202 */ /* 0x000fe40000000f00 */
[----:B------:R-:W-:-:S04]  /*7950*/  FADD.FTZ R119, R119, R118 ;  /* 0x0000007677777221 */ /* 0x000fc80000010000 */
[----:B------:R-:W-:Y:S01]  /*7960*/  FADD.FTZ R100, R100, R119 ;  /* 0x0000007764647221 */ /* 0x000fe20000010000 */
[----:B------:R-:W-:Y:S03]  /*7970*/  HMMA.16816.F32 R68, R4, R22, R68 ;  /* 0x000000160444723c */ /* 0x000fe60000001844 */
[----:B------:R-:W-:Y:S01]  /*7980*/  FADD.FTZ R193, R101, R100 ;  /* 0x0000006465c17221 */ /* 0x000fe20000010000 */
[----:B------:R-:W-:-:S04]  /*7990*/  MOV R100, R111 ;  /* 0x0000006f00647202 */ /* 0x000fc80000000f00 */
[C---:B------:R-:W-:Y:S08]  /*79a0*/  HMMA.16816.F32 R48, R4.reuse, R10, R48 ;  /* 0x0000000a0430723c */ /* 0x040ff00000001830 */
[C---:B--2---:R-:W-:Y:S08]  /*79b0*/  HMMA.16816.F32 R52, R4.reuse, R16, R52 ;  /* 0x000000100434723c */ /* 0x044ff00000001834 */
[C---:B------:R-:W-:Y:S08]  /*79c0*/  HMMA.16816.F32 R56, R4.reuse, R18, R56 ;  /* 0x000000120438723c */ /* 0x040ff00000001838 */
[C---:B---3--:R-:W-:Y:S08]  /*79d0*/  HMMA.16816.F32 R60, R4.reuse, R12, R60 ;  /* 0x0000000c043c723c */ /* 0x048ff0000000183c */
[----:B------:R-:W-:Y:S08]  /*79e0*/  HMMA.16816.F32 R64, R4, R14, R64 ;  /* 0x0000000e0440723c */ /* 0x000ff00000001840 */
.L_x_6518:
        /* <DEDUP_REMOVED lines=14> */
.L_x_6528:
        /* <DEDUP_REMOVED lines=64> */
.L_x_6525:
[C---:B------:R-:W-:Y:S04]  /*7ed0*/  LEA R172, P0, R6.reuse, R172, 0x1 ;  /* 0x000000ac06ac7211 */ /* 0x040fe800078008ff */
[----:B------:R-:W-:Y:S02]  /*7ee0*/  LEA.HI.X R173, R6, R173, R3, 0x1, P0 ;  /* 0x000000ad06ad7211 */ /* 0x000fe400000f0c03 */
[-C--:B------:R-:W-:Y:S03]  /*7ef0*/  IADD3 R100, P0, R172, R187.reuse, RZ ;  /* 0x000000bbac647210 */ /* 0x080fe60007f1e0ff */
[----:B------:R-:W-:Y:S01]  /*7f00*/  @!PT LDS RZ, [RZ] ;  /* 0x00000000fffff984 */ /* 0x000fe20000000800 */
[----:B------:R-:W-:Y:S01]  /*7f10*/  @!PT LDS RZ, [RZ] ;  /* 0x00000000fffff984 */ /* 0x000fe20000000800 */
[----:B------:R-:W-:Y:S01]  /*7f20*/  @!PT LDS RZ, [RZ] ;  /* 0x00000000fffff984 */ /* 0x000fe20000000800 */
[----:B------:R1:W-:Y:S01]  /*7f30*/  LDGSTS.E.BYPASS.LTC128B.128 [R177+0x8000], [R172.64] ;  /* 0x08000000acb17fae */ /* 0x0003e2000b901d46 */
[-C--:B------:R-:W-:Y:S02]  /*7f40*/  IADD3.X R101, R173, R186.reuse, RZ, P0, !PT ;  /* 0x000000baad657210 */ /* 0x080fe400007fe4ff */
[-C--:B------:R-:W-:Y:S04]  /*7f50*/  IADD3 R2, P0, R100, R187.reuse, RZ ;  /* 0x000000bb64027210 */ /* 0x080fe80007f1e0ff */
[----:B------:R1:W-:Y:S01]  /*7f60*/  LDGSTS.E.BYPASS.LTC128B.128 [R177+0xa000], [R172.64+0x80] ;  /* 0x0a000080acb17fae */ /* 0x0003e2000b901d46 */
[-C--:B------:R-:W-:Y:S02]  /*7f70*/  IADD3.X R3, R101, R186.reuse, RZ, P0, !PT ;  /* 0x000000ba65037210 */ /* 0x080fe400007fe4ff */
[----:B------:R-:W-:Y:S04]  /*7f80*/  IADD3 R196, P0, R2, R187, RZ ;  /* 0x000000bb02c47210 */ /* 0x000fe80007f1e0ff */
[----:B------:R2:W-:Y:S01]  /*7f90*/  LDGSTS.E.BYPASS.LTC128B.128 [R177+0x8800], [R100.64] ;  /* 0x0880000064b17fae */ /* 0x0005e2000b901d46 */
[----:B------:R-:W-:Y:S02]  /*7fa0*/  IADD3.X R197, R3, R186, RZ, P0, !PT ;  /* 0x000000ba03c57210 */ /* 0x000fe400007fe4ff */
[----:B------:R-:W-:Y:S04]  /*7fb0*/  ISETP.GE.AND P0, PT, R175, 0x2, PT ;  /* 0x00000002af00780c */ /* 0x000fe80003f06270 */
[----:B------:R2:W-:Y:S07]  /*7fc0*/  LDGSTS.E.BYPASS.LTC128B.128 [R177+0xa800], [R100.64+0x80] ;  /* 0x0a80008064b17fae */ /* 0x0005ee000b901d46 */
[----:B------:R1:W-:Y:S07]  /*7fd0*/  LDGSTS.E.BYPASS.LTC128B.128 [R177+0x9000], [R2.64] ;  /* 0x0900000002b17fae */ /* 0x0003ee000b901d46 */
[----:B------:R1:W-:Y:S07]  /*7fe0*/  LDGSTS.E.BYPASS.LTC128B.128 [R177+0xb000], [R2.64+0x80] ;  /* 0x0b00008002b17fae */ /* 0x0003ee000b901d46 */
[----:B------:R3:W-:Y:S07]  /*7ff0*/  LDGSTS.E.BYPASS.LTC128B.128 [R177+0x9800], [R196.64] ;  /* 0x09800000c4b17fae */ /* 0x0007ee000b901d46 */
[----:B------:R3:W-:Y:S07]  /*8000*/  LDGSTS.E.BYPASS.LTC128B.128 [R177+0xb800], [R196.64+0x80] ;  /* 0x0b800080c4b17fae */ /* 0x0007ee000b901d46 */
[----:B------:R-:W-:Y:S07]  /*8010*/  LDSM.16.M88.4 R104, [R170] ;  /* 0x00000000aa68783b */ /* 0x000fee0000000200 */
[----:B------:R-:W4:Y:S07]  /*8020*/  LDSM.16.M88.4 R108, [R169+0x4000] ;  /* 0x00400000a96c783b */ /* 0x000f2e0000000200 */
        /* <DEDUP_REMOVED lines=13> */
[C---:B-1----:R-:W-:Y:S02]  /*8100*/  HMMA.16816.F32 R20, R104.reuse, R116, RZ ;  /* 0x000000746814723c */ /* 0x042fe400000018ff */
[----:B------:R-:W-:Y:S06]  /*8110*/  LDSM.16.M88.4 R144, [R166] ;  /* 0x00000000a690783b */ /* 0x000fec0000000200 */
[C---:B------:R-:W-:Y:S01]  /*8120*/  HMMA.16816.F32 R24, R104.reuse, R118, RZ ;  /* 0x000000766818723c */ /* 0x040fe200000018ff */
[----:B------:R-:W1:Y:S07]  /*8130*/  LDSM.16.M88.4 R148, [R163+0x4000] ;  /* 0x00400000a394783b */ /* 0x000e6e0000000200 */
[C---:B------:R-:W-:Y:S01]  /*8140*/  HMMA.16816.F32 R28, R104.reuse, R120, RZ ;  /* 0x00000078681c723c */ /* 0x040fe200000018ff */
[----:B------:R-:W-:Y:S07]  /*8150*/  LDSM.16.M88.4 R108, [R163+0x5000] ;  /* 0x00500000a36c783b */ /* 0x000fee0000000200 */
[----:B------:R-:W-:Y:S01]  /*8160*/  HMMA.16816.F32 R32, R104, R122, RZ ;  /* 0x0000007a6820723c */ /* 0x000fe200000018ff */
[----:B------:R-:W1:Y:S07]  /*8170*/  LDSM.16.M88.4 R104, [R163+0x4800] ;  /* 0x00480000a368783b */ /* 0x000e6e0000000200 */
[C---:B----4-:R-:W-:Y:S01]  /*8180*/  HMMA.16816.F32 R4, R124.reuse, R128, R4 ;  /* 0x000000807c04723c */ /* 0x050fe20000001804 */
[----:B------:R-:W4:Y:S07]  /*8190*/  LDSM.16.M88.4 R112, [R163+0x5800] ;  /* 0x00580000a370783b */ /* 0x000f2e0000000200 */
[C---:B------:R-:W-:Y:S01]  /*81a0*/  HMMA.16816.F32 R8, R124.reuse, R130, R8 ;  /* 0x000000827c08723c */ /* 0x040fe20000001808 */
[----:B------:R-:W-:Y:S07]  /*81b0*/  LDSM.16.M88.4 R116, [R165] ;  /* 0x00000000a574783b */ /* 0x000fee0000000200 */
[C---:B--2---:R-:W-:Y:S01]  /*81c0*/  HMMA.16816.F32 R12, R124.reuse, R132, R12 ;  /* 0x000000847c0c723c */ /* 0x044fe2000000180c */
[----:B------:R-:W2:Y:S07]  /*81d0*/  LDSM.16.M88.4 R120, [R156] ;  /* 0x000000009c78783b */ /* 0x000eae0000000200 */
[C---:B------:R-:W-:Y:S01]  /*81e0*/  HMMA.16816.F32 R16, R124.reuse, R134, R16 ;  /* 0x000000867c10723c */ /* 0x040fe20000001810 */
[----:B------:R-:W-:Y:S07]  /*81f0*/  LDSM.16.M88.4 R128, [R156+0x1000] ;  /* 0x001000009c80783b */ /* 0x000fee0000000200 */
[C---:B-----5:R-:W-:Y:S01]  /*8200*/  HMMA.16816.F32 R20, R124.reuse, R136, R20 ;  /* 0x000000887c14723c */ /* 0x060fe20000001814 */
[----:B------:R-:W-:Y:S07]  /*8210*/  LDSM.16.M88.4 R132, [R156+0x1800] ;  /* 0x001800009c84783b */ /* 0x000fee0000000200 */
[C---:B------:R-:W-:Y:S01]  /*8220*/  HMMA.16816.F32 R24, R124.reuse, R138, R24 ;  /* 0x0000008a7c18723c */ /* 0x040fe20000001818 */
[----:B------:R-:W-:Y:S07]  /*8230*/  LDSM.16.M88.4 R136, [R170+0x2000] ;  /* 0x00200000aa88783b */ /* 0x000fee0000000200 */
[C---:B------:R-:W-:Y:S08]  /*8240*/  HMMA.16816.F32 R28, R124.reuse, R140, R28 ;  /* 0x0000008c7c1c723c */ /* 0x040ff0000000181c */
[----:B------:R-:W-:Y:S01]  /*8250*/  HMMA.16816.F32 R32, R124, R142, R32 ;  /* 0x0000008e7c20723c */ /* 0x000fe20000001820 */
[----:B------:R-:W5:Y:S07]  /*8260*/  LDSM.16.M88.4 R124, [R156+0x800] ;  /* 0x000800009c7c783b */ /* 0x000f6e0000000200 */
[C---:B-1----:R-:W-:Y:S01]  /*8270*/  HMMA.16816.F32 R4, R144.reuse, R148, R4 ;  /* 0x000000949004723c */ /* 0x042fe20000001804 */
[----:B------:R-:W1:Y:S07]  /*8280*/  LDSM.16.M88.4 R140, [R169+0x6000] ;  /* 0x00600000a98c783b */ /* 0x000e6e0000000200 */
[C---:B------:R-:W-:Y:S01]  /*8290*/  HMMA.16816.F32 R8, R144.reuse, R150, R8 ;  /* 0x000000969008723c */ /* 0x040fe20000001808 */
[----:B------:R-:W-:Y:S07]  /*82a0*/  LDSM.16.M88.4 R148, [R155] ;  /* 0x000000009b94783b */ /* 0x000fee0000000200 */
[C---:B------:R-:W-:Y:S08]  /*82b0*/  HMMA.16816.F32 R12, R144.reuse, R104, R12 ;  /* 0x00000068900c723c */ /* 0x040ff0000000180c */
[C---:B------:R-:W-:Y:S01]  /*82c0*/  HMMA.16816.F32 R16, R144.reuse, R106, R16 ;  /* 0x0000006a9010723c */ /* 0x040fe20000001810 */
[----:B------:R-:W1:Y:S07]  /*82d0*/  LDSM.16.M88.4 R104, [R169+0x6800] ;  /* 0x00680000a968783b */ /* 0x000e6e0000000200 */
[C---:B------:R-:W-:Y:S08]  /*82e0*/  HMMA.16816.F32 R20, R144.reuse, R108, R20 ;  /* 0x0000006c9014723c */ /* 0x040ff00000001814 */
[C---:B------:R-:W-:Y:S01]  /*82f0*/  HMMA.16816.F32 R24, R144.reuse, R110, R24 ;  /* 0x0000006e9018723c */ /* 0x040fe20000001818 */
[----:B------:R-:W1:Y:S07]  /*8300*/  LDSM.16.M88.4 R108, [R169+0x7000] ;  /* 0x00700000a96c783b */ /* 0x000e6e0000000200 */
[C---:B----4-:R-:W-:Y:S08]  /*8310*/  HMMA.16816.F32 R28, R144.reuse, R112, R28 ;  /* 0x00000070901c723c */ /* 0x050ff0000000181c */
[----:B------:R-:W-:Y:S01]  /*8320*/  HMMA.16816.F32 R32, R144, R114, R32 ;  /* 0x000000729020723c */ /* 0x000fe20000001820 */
[----:B------:R-:W4:Y:S07]  /*8330*/  LDSM.16.M88.4 R112, [R169+0x7800] ;  /* 0x00780000a970783b */ /* 0x000f2e0000000200 */
[C---:B--2---:R-:W-:Y:S01]  /*8340*/  HMMA.16816.F32 R4, R116.reuse, R120, R4 ;  /* 0x000000787404723c */ /* 0x044fe20000001804 */
[----:B------:R-:W2:Y:S07]  /*8350*/  LDSM.16.M88.4 R144, [R168+0x2000] ;  /* 0x00200000a890783b */ /* 0x000eae0000000200 */
[C---:B------:R-:W-:Y:S01]  /*8360*/  HMMA.16816.F32 R8, R116.reuse, R122, R8 ;  /* 0x0000007a7408723c */ /* 0x040fe20000001808 */
[----:B------:R-:W-:Y:S07]  /*8370*/  LDSM.16.M88.4 R120, [R153] ;  /* 0x000000009978783b */ /* 0x000fee0000000200 */
[C---:B-----5:R-:W-:Y:S08]  /*8380*/  HMMA.16816.F32 R12, R116.reuse, R124, R12 ;  /* 0x0000007c740c723c */ /* 0x060ff0000000180c */
[C---:B------:R-:W-:Y:S01]  /*8390*/  HMMA.16816.F32 R16, R116.reuse, R126, R16 ;  /* 0x0000007e7410723c */ /* 0x040fe20000001810 */
[----:B------:R-:W-:Y:S07]  /*83a0*/  LDSM.16.M88.4 R124, [R152] ;  /* 0x00000000987c783b */ /* 0x000fee0000000200 */
[C---:B------:R-:W-:Y:S08]  /*83b0*/  HMMA.16816.F32 R20, R116.reuse, R128, R20 ;  /* 0x000000807414723c */ /* 0x040ff00000001814 */
[C---:B------:R-:W-:Y:S01]  /*83c0*/  HMMA.16816.F32 R24, R116.reuse, R130, R24 ;  /* 0x000000827418723c */ /* 0x040fe20000001818 */
[----:B------:R-:W-:Y:S07]  /*83d0*/  LDSM.16.M88.4 R128, [R166+0x2000] ;  /* 0x00200000a680783b */ /* 0x000fee0000000200 */
[C---:B------:R-:W-:Y:S08]  /*83e0*/  HMMA.16816.F32 R28, R116.reuse, R132, R28 ;  /* 0x00000084741c723c */ /* 0x040ff0000000181c */
[----:B------:R-:W-:Y:S01]  /*83f0*/  HMMA.16816.F32 R32, R116, R134, R32 ;  /* 0x000000867420723c */ /* 0x000fe20000001820 */
[----:B------:R-:W5:Y:S07]  /*8400*/  LDSM.16.M88.4 R116, [R154] ;  /* 0x000000009a74783b */ /* 0x000f6e0000000200 */
[----:B------:R-:W2:Y:S01]  /*8410*/  LDSM.16.M88.4 R132, [R163+0x6000] ;  /* 0x00600000a384783b */ /* 0x000ea20000000200 */
        /* <DEDUP_REMOVED lines=12> */
[----:B------:R-:W1:Y:S01]  /*84e0*/  LDSM.16.M88.4 R136, [R165+0x2000] ;  /* 0x00200000a588783b */ /* 0x000e620000000200 */
[C---:B--2---:R-:W-:Y:S08]  /*84f0*/  HMMA.16816.F32 R4, R144.reuse, R148, R4 ;  /* 0x000000949004723c */ /* 0x044ff00000001804 */
        /* <DEDUP_REMOVED lines=9> */
[C---:B-1----:R-:W-:Y:S08]  /*8590*/  HMMA.16816.F32 R12, R128.reuse, R104, R12 ;  /* 0x00000068800c723c */ /* 0x042ff0000000180c */
[C---:B------:R-:W-:Y:S01]  /*85a0*/  HMMA.16816.F32 R16, R128.reuse, R106, R16 ;  /* 0x0000006a8010723c */ /* 0x040fe20000001810 */
[----:B------:R-:W1:Y:S07]  /*85b0*/  LDSM.16.M88.4 R104, [R156+0x2800] ;  /* 0x002800009c68783b */ /* 0x000e6e0000000200 */
[C---:B------:R-:W-:Y:S08]  /*85c0*/  HMMA.16816.F32 R20, R128.reuse, R108, R20 ;  /* 0x0000006c8014723c */ /* 0x040ff00000001814 */
[C---:B------:R-:W-:Y:S01]  /*85d0*/  HMMA.16816.F32 R24, R128.reuse, R110, R24 ;  /* 0x0000006e8018723c */ /* 0x040fe20000001818 */
[----:B------:R-:W2:Y:S07]  /*85e0*/  LDSM.16.M88.4 R108, [R156+0x3000] ;  /* 0x003000009c6c783b */ /* 0x000eae0000000200 */
[C---:B----4-:R-:W-:Y:S08]  /*85f0*/  HMMA.16816.F32 R28, R128.reuse, R112, R28 ;  /* 0x00000070801c723c */ /* 0x050ff0000000181c */
[----:B------:R-:W-:Y:S08]  /*8600*/  HMMA.16816.F32 R32, R128, R114, R32 ;  /* 0x000000728020723c */ /* 0x000ff00000001820 */
[C---:B------:R-:W-:Y:S08]  /*8610*/  HMMA.16816.F32 R4, R136.reuse, R140, R4 ;  /* 0x0000008c8804723c */ /* 0x040ff00000001804 */
[C---:B------:R-:W-:Y:S08]  /*8620*/  HMMA.16816.F32 R8, R136.reuse, R142, R8 ;  /* 0x0000008e8808723c */ /* 0x040ff00000001808 */
[C---:B-1----:R-:W-:Y:S08]  /*8630*/  HMMA.16816.F32 R12, R136.reuse, R104, R12 ;  /* 0x00000068880c723c */ /* 0x042ff0000000180c */
[C---:B------:R-:W-:Y:S01]  /*8640*/  HMMA.16816.F32 R16, R136.reuse, R106, R16 ;  /* 0x0000006a8810723c */ /* 0x040fe20000001810 */
[----:B------:R-:W1:Y:S01]  /*8650*/  LDSM.16.M88.4 R104, [R156+0x3800] ;  /* 0x003800009c68783b */ /* 0x000e620000000200 */
[----:B------:R-:W-:Y:S04]  /*8660*/  DEPBAR.LE SB0, 0x0 ;  /* 0x000080000000791a */ /* 0x000fe80000000000 */
[----:B------:R-:W-:Y:S02]  /*8670*/  FMUL.FTZ R220, R4, c[0x0][0x2ec] ;  /* 0x0000bb0004dc7a20 */ /* 0x000fe40000410000 */
[C---:B--2---:R-:W-:Y:S04]  /*8680*/  HMMA.16816.F32 R20, R136.reuse, R108, R20 ;  /* 0x0000006c8814723c */ /* 0x044fe80000001814 */
[----:B------:R-:W2:Y:S01]  /*8690*/  MUFU.TANH R220, R220 ;  /* 0x000000dc00dc7308 */ /* 0x000ea20000002400 */
[----:B------:R-:W-:Y:S01]  /*86a0*/  BAR.SYNC.DEFER_BLOCKING 0x0 ;  /* 0x0000000000007b1d */ /* 0x000fe20000010000 */
[----:B------:R-:W-:Y:S02]  /*86b0*/  FMUL.FTZ R218, R5, c[0x0][0x2ec] ;  /* 0x0000bb0005da7a20 */ /* 0x000fe40000410000 */
[C---:B------:R-:W-:Y:S04]  /*86c0*/  HMMA.16816.F32 R24, R136.reuse, R110, R24 ;  /* 0x0000006e8818723c */ /* 0x040fe80000001818 */
[----:B------:R-:W-:Y:S02]  /*86d0*/  FMUL.FTZ R219, R6, c[0x0][0x2ec] ;  /* 0x0000bb0006db7a20 */ /* 0x000fe40000410000 */
[----:B------:R-:W4:Y:S01]  /*86e0*/  MUFU.TANH R218, R218 ;  /* 0x000000da00da7308 */ /* 0x000f220000002400 */
[----:B------:R-:W-:Y:S02]  /*86f0*/  FMUL.FTZ R217, R7, c[0x0][0x2ec] ;  /* 0x0000bb0007d97a20 */ /* 0x000fe40000410000 */
[----:B------:R-:W-:Y:S03]  /*8700*/  FMUL.FTZ R216, R8, c[0x0][0x2ec] ;  /* 0x0000bb0008d87a20 */ /* 0x000fe60000410000 */
[----:B------:R-:W-:Y:S02]  /*8710*/  FMUL.FTZ R222, R9, c[0x0][0x2ec] ;  /* 0x0000bb0009de7a20 */ /* 0x000fe40000410000 */
[----:B------:R-:W-:Y:S02]  /*8720*/  FMUL.FTZ R223, R10, c[0x0][0x2ec] ;  /* 0x0000bb000adf7a20 */ /* 0x000fe40000410000 */
[----:B------:R-:W2:Y:S01]  /*8730*/  MUFU.TANH R219, R219 ;  /* 0x000000db00db7308 */ /* 0x000ea20000002400 */
        /* <DEDUP_REMOVED lines=23> */
[----:B---3--:R-:W-:Y:S02]  /*88b0*/  FMUL.FTZ R196, R28, c[0x0][0x2ec] ;  /* 0x0000bb001cc47a20 */ /* 0x008fe40000410000 */
[----:B------:R-:W-:Y:S02]  /*88c0*/  FMUL.FTZ R198, R29, c[0x0][0x2ec] ;  /* 0x0000bb001dc67a20 */ /* 0x000fe40000410000 */
[----:B------:R-:W-:Y:S02]  /*88d0*/  FMUL.FTZ R199, R30, c[0x0][0x2ec] ;  /* 0x0000bb001ec77a20 */ /* 0x000fe40000410000 */
[----:B------:R-:W-:Y:S01]  /*88e0*/  FMUL.FTZ R197, R31, c[0x0][0x2ec] ;  /* 0x0000bb001fc57a20 */ /* 0x000fe20000410000 */
[----:B------:R-:W3:Y:S01]  /*88f0*/  MUFU.TANH R221, R221 ;  /* 0x000000dd00dd7308 */ /* 0x000ee20000002400 */
        /* <DEDUP_REMOVED lines=29> */
[----:B--234-:R-:W-:Y:S02]  /*8ad0*/  MOV R6, R189 ;  /* 0x000000bd00067202 */ /* 0x01cfe40000000f00 */
[----:B------:R-:W-:Y:S01]  /*8ae0*/  MOV R3, R188 ;  /* 0x000000bc00037202 */ /* 0x000fe20000000f00 */
        /* <DEDUP_REMOVED lines=61> */
.L_x_6527:
        /* <DEDUP_REMOVED lines=20> */
.L_x_6526:
        /* <DEDUP_REMOVED lines=207> */
[----:B------:R-:W-:Y:S01]  /*9cf0*/  FFMA.FTZ R127, R0, R193, R127 ;  /* 0x000000c1007f7223 */ /* 0x000fe2000001007f */
[----:B------:R-:W-:Y:S01]  /*9d00*/  IADD3 R0, R175, -0x1, RZ ;  /* 0xffffffffaf007810 */ /* 0x000fe20007ffe0ff */
[----:B------:R-:W-:Y:S01]  /*9d10*/  FADD.FTZ R130, R130, R131 ;  /* 0x0000008382827221 */ /* 0x000fe20000010000 */
[C---:B------:R-:W-:Y:S04]  /*9d20*/  HMMA.16816.F32 R60, R96.reuse, R76, R60 ;  /* 0x0000004c603c723c */ /* 0x040fe8000000183c */
[----:B-1----:R-:W-:Y:S01]  /*9d30*/  F2FP.PACK_AB R70, R136, R137 ;  /* 0x000000898846723e */ /* 0x002fe200000000ff */
[----:B------:R-:W-:Y:S01]  /*9d40*/  MUFU.EX2 R143, R143 ;  /* 0x0000008f008f7308 */ /* 0x000fe20000000800 */
[----:B---3--:R-:W-:Y:S01]  /*9d50*/  F2FP.PACK_AB R71, R139, R138 ;  /* 0x0000008a8b47723e */ /* 0x008fe200000000ff */
[----:B------:R-:W-:Y:S01]  /*9d60*/  FADD.FTZ R126, R126, R127 ;  /* 0x0000007f7e7e7221 */ /* 0x000fe20000010000 */
[----:B------:R-:W-:Y:S01]  /*9d70*/  HMMA.16816.F32 R64, R96, R78, R64 ;  /* 0x0000004e6040723c */ /* 0x000fe20000001840 */
[----:B------:R-:W-:Y:S03]  /*9d80*/  LDSM.16.MT88.4 R76, [R162+0xa800] ;  /* 0x00a80000a24c783b */ /* 0x000fe60000004200 */
[----:B------:R-:W-:Y:S01]  /*9d90*/  MOV R175, R0 ;  /* 0x0000000000af7202 */ /* 0x000fe20000000f00 */
[----:B------:R-:W-:Y:S01]  /*9da0*/  FADD.FTZ R129, R129, R130 ;  /* 0x0000008281817221 */ /* 0x000fe20000010000 */
[----:B------:R-:W-:Y:S01]  /*9db0*/  MOV R0, R3 ;  /* 0x0000000300007202 */ /* 0x000fe20000000f00 */
[----:B------:R-:W-:Y:S01]  /*9dc0*/  MUFU.EX2 R144, R144 ;  /* 0x0000009000907308 */ /* 0x000fe20000000800 */
[C---:B-----5:R-:W-:Y:S05]  /*9dd0*/  HMMA.16816.F32 R4, R68.reuse, R72, R4 ;  /* 0x000000484404723c */ /* 0x060fea0000001804 */
[----:B------:R-:W-:Y:S03]  /*9de0*/  FADD.FTZ R129, R128, R129 ;  /* 0x0000008180817221 */ /* 0x000fe60000010000 */
[C---:B------:R-:W-:Y:S01]  /*9df0*/  HMMA.16816.F32 R8, R68.reuse, R74, R8 ;  /* 0x0000004a4408723c */ /* 0x040fe20000001808 */
[----:B------:R-:W1:Y:S01]  /*9e00*/  LDSM.16.MT88.4 R72, [R164+0xa800] ;  /* 0x00a80000a448783b */ /* 0x000e620000004200 */
[----:B------:R-:W-:Y:S02]  /*9e10*/  MUFU.EX2 R145, R145 ;  /* 0x0000009100917308 */ /* 0x000fe40000000800 */
[----:B------:R-:W-:Y:S04]  /*9e20*/  FADD.FTZ R132, R132, R129 ;  /* 0x0000008184847221 */ /* 0x000fe80000010000 */
[C---:B------:R-:W-:Y:S04]  /*9e30*/  HMMA.16816.F32 R12, R68.reuse, R80, R12 ;  /* 0x00000050440c723c */ /* 0x040fe8000000180c */
[----:B------:R-:W-:Y:S01]  /*9e40*/  MUFU.EX2 R146, R146 ;  /* 0x0000009200927308 */ /* 0x000fe20000000800 */
[----:B------:R-:W-:Y:S03]  /*9e50*/  FADD.FTZ R132, R133, R132 ;  /* 0x0000008485847221 */ /* 0x000fe60000010000 */
[C---:B------:R-:W-:Y:S01]  /*9e60*/  HMMA.16816.F32 R16, R68.reuse, R82, R16 ;  /* 0x000000524410723c */ /* 0x040fe20000001810 */
[----:B------:R-:W2:Y:S03]  /*9e70*/  LDSM.16.MT88.4 R80, [R161+0xa800] ;  /* 0x00a80000a150783b */ /* 0x000ea60000004200 */
[----:B------:R-:W-:Y:S02]  /*9e80*/  FADD.FTZ R137, R137, R132 ;  /* 0x0000008489897221 */ /* 0x000fe40000010000 */
[----:B------:R-:W-:Y:S02]  /*9e90*/  MUFU.EX2 R147, R147 ;  /* 0x0000009300937308 */ /* 0x000fe40000000800 */
[C---:B------:R-:W-:Y:S04]  /*9ea0*/  HMMA.16816.F32 R20, R68.reuse, R84, R20 ;  /* 0x000000544414723c */ /* 0x040fe80000001814 */
[----:B------:R-:W-:Y:S04]  /*9eb0*/  FADD.FTZ R137, R136, R137 ;  /* 0x0000008988897221 */ /* 0x000fe80000010000 */
[C---:B------:R-:W-:Y:S01]  /*9ec0*/  HMMA.16816.F32 R24, R68.reuse, R86, R24 ;  /* 0x000000564418723c */ /* 0x040fe20000001818 */
[----:B------:R-:W3:Y:S01]  /*9ed0*/  LDSM.16.MT88.4 R84, [R160+0xa800] ;  /* 0x00a80000a054783b */ /* 0x000ee20000004200 */
        /* <DEDUP_REMOVED lines=11> */
[----:B------:R-:W-:Y:S04]  /*9f90*/  MUFU.EX2 R194, R194 ;  /* 0x000000c200c27308 */ /* 0x000fe80000000800 */
[C---:B------:R-:W-:Y:S01]  /*9fa0*/  HMMA.16816.F32 R48, R68.reuse, R78, R48 ;  /* 0x0000004e4430723c */ /* 0x040fe20000001830 */
[----:B------:R-:W5:Y:S05]  /*9fb0*/  LDSM.16.MT88.4 R76, [R161+0x9000] ;  /* 0x00900000a14c783b */ /* 0x000f6a0000004200 */
[----:B------:R4:W1:Y:S02]  /*9fc0*/  MUFU.EX2 R197, R105 ;  /* 0x0000006900c57308 */ /* 0x0008640000000800 */
[C---:B--2---:R-:W-:Y:S08]  /*9fd0*/  HMMA.16816.F32 R52, R68.reuse, R80, R52 ;  /* 0x000000504434723c */ /* 0x044ff00000001834 */
[C---:B------:R-:W-:Y:S01]  /*9fe0*/  HMMA.16816.F32 R56, R68.reuse, R82, R56 ;  /* 0x000000524438723c */ /* 0x040fe20000001838 */
[----:B------:R-:W2:Y:S01]  /*9ff0*/  LDSM.16.MT88.4 R80, [R160+0x9000] ;  /* 0x00900000a050783b */ /* 0x000ea20000004200 */
[----:B------:R-:W-:Y:S06]  /*a000*/  MUFU.EX2 R102, R102 ;  /* 0x0000006600667308 */ /* 0x000fec0000000800 */
[C---:B---3--:R-:W-:Y:S04]  /*a010*/  HMMA.16816.F32 R60, R68.reuse, R84, R60 ;  /* 0x00000054443c723c */ /* 0x048fe8000000183c */
[----:B------:R3:W3:Y:S01]  /*a020*/  MUFU.EX2 R101, R104 ;  /* 0x0000006800657308 */ /* 0x0006e20000000800 */
[----:B----4-:R-:W-:Y:S03]  /*a030*/  F2FP.PACK_AB R105, R151, R150 ;  /* 0x000000969769723e */ /* 0x010fe600000000ff */
[----:B------:R-:W-:Y:S01]  /*a040*/  HMMA.16816.F32 R64, R68, R86, R64 ;  /* 0x000000564440723c */ /* 0x000fe20000001840 */
[----:B------:R-:W-:Y:S03]  /*a050*/  LDSM.16.MT88.4 R84, [R162+0xb000] ;  /* 0x00b00000a254783b */ /* 0x000fe60000004200 */
[----:B-1----:R-:W-:Y:S03]  /*a060*/  F2FP.PACK_AB R106, R197, R194 ;  /* 0x000000c2c56a723e */ /* 0x002fe600000000ff */
[----:B------:R-:W-:Y:S01]  /*a070*/  F2FP.PACK_AB R68, R141, R140 ;  /* 0x0000008c8d44723e */ /* 0x000fe200000000ff */
[----:B------:R-:W-:Y:S01]  /*a080*/  FADD.FTZ R140, R140, R137 ;  /* 0x000000898c8c7221 */ /* 0x000fe20000010000 */
[----:B------:R-:W-:Y:S03]  /*a090*/  F2FP.PACK_AB R69, R143, R142 ;  /* 0x0000008e8f45723e */ /* 0x000fe600000000ff */
[----:B------:R-:W-:Y:S01]  /*a0a0*/  F2FP.PACK_AB R70, R145, R144 ;  /* 0x000000909146723e */ /* 0x000fe200000000ff */
[----:B------:R-:W-:Y:S01]  /*a0b0*/  FADD.FTZ R141, R141, R140 ;  /* 0x0000008c8d8d7221 */ /* 0x000fe20000010000 */
[----:B------:R-:W-:Y:S03]  /*a0c0*/  F2FP.PACK_AB R71, R147, R146 ;  /* 0x000000929347723e */ /* 0x000fe600000000ff */
[----:B------:R-:W-:Y:S01]  /*a0d0*/  FADD.FTZ R144, R144, R141 ;  /* 0x0000008d90907221 */ /* 0x000fe20000010000 */
[----:B---3--:R-:W-:Y:S03]  /*a0e0*/  F2FP.PACK_AB R104, R149, R148 ;  /* 0x000000949568723e */ /* 0x008fe600000000ff */
        /* <DEDUP_REMOVED lines=10> */
[C---:B-----5:R-:W-:Y:S04]  /*a190*/  HMMA.16816.F32 R20, R68.reuse, R76, R20 ;  /* 0x0000004c4414723c */ /* 0x060fe80000001814 */
[----:B------:R-:W-:Y:S04]  /*a1a0*/  FADD.FTZ R195, R197, R194 ;  /* 0x000000c2c5c37221 */ /* 0x000fe80000010000 */
        /* <DEDUP_REMOVED lines=38> */
[C---:B--2---:R-:W-:Y:S04]  /*a410*/  HMMA.16816.F32 R52, R104.reuse, R4, R52 ;  /* 0x000000046834723c */ /* 0x044fe80000001834 */
[----:B------:R-:W-:Y:S04]  /*a420*/  FADD.FTZ R150, R150, R147 ;  /* 0x0000009396967221 */ /* 0x000fe80000010000 */
[C---:B------:R-:W-:Y:S04]  /*a430*/  HMMA.16816.F32 R56, R104.reuse, R6, R56 ;  /* 0x000000066838723c */ /* 0x040fe80000001838 */
[----:B------:R-:W-:Y:S04]  /*a440*/  FADD.FTZ R151, R151, R150 ;  /* 0x0000009697977221 */ /* 0x000fe80000010000 */
[C---:B---3--:R-:W-:Y:S04]  /*a450*/  HMMA.16816.F32 R60, R104.reuse, R8, R60 ;  /* 0x00000008683c723c */ /* 0x048fe8000000183c */
[----:B------:R-:W-:Y:S04]  /*a460*/  FADD.FTZ R102, R102, R151 ;  /* 0x0000009766667221 */ /* 0x000fe80000010000 */
[----:B------:R-:W-:Y:S04]  /*a470*/  HMMA.16816.F32 R64, R104, R10, R64 ;  /* 0x0000000a6840723c */ /* 0x000fe80000001840 */
[----:B------:R-:W-:Y:S04]  /*a480*/  FADD.FTZ R193, R101, R102 ;  /* 0x0000006665c17221 */ /* 0x000fe80000010000 */
[----:B------:R-:W-:-:S05]  /*a490*/  @P0 BRA `(.L_x_6528) ;  /* 0xffffd63000000947 */ /* 0x000fca000383ffff */
.L_x_6524:
        /* <DEDUP_REMOVED lines=171> */
[----:B------:R-:W-:Y:S04]  /*af50*/  STS [R11+0x2000], R36 ;  /* 0x002000240b007388 */ /* 0x000fe80000000800 */
[----:B------:R1:W-:Y:S04]  /*af60*/  STS [R11+0x2400], R38 ;  /* 0x002400260b007388 */ /* 0x0003e80000000800 */
[----:B------:R-:W-:Y:S04]  /*af70*/  STS [R13+0x2000], R40 ;  /* 0x002000280d007388 */ /* 0x000fe80000000800 */
[----:B------:R-:W-:Y:S04]  /*af80*/  STS [R13+0x2400], R42 ;  /* 0x0024002a0d007388 */ /* 0x000fe80000000800 */
        /* <DEDUP_REMOVED lines=8> */
[----:B------:R1:W-:Y:S01]  /*b010*/  STS [R19+0x2000], R56 ;  /* 0x0020003813007388 */ /* 0x0003e20000000800 */
[----:B---3--:R-:W-:-:S03]  /*b020*/  @P2 IMAD.WIDE.U32 R44, R174, c[0x0][0x1e8], RZ ;  /* 0x00007a00ae2c2a25 */ /* 0x008fc600078e00ff */
[----:B------:R1:W-:Y:S01]  /*b030*/  STS [R19+0x2400], R58 ;  /* 0x0024003a13007388 */ /* 0x0003e20000000800 */
[----:B--2---:R-:W-:Y:S01]  /*b040*/  @!P2 SHF.R.S32.HI R9, RZ, 0x1f, R5 ;  /* 0x0000001fff09a819 */ /* 0x004fe20000011405 */
[----:B------:R-:W-:Y:S02]  /*b050*/  @P2 IMAD R10, R174, c[0x0][0x1ec], R45 ;  /* 0x00007b00ae0a2a24 */ /* 0x000fe400078e022d */
[----:B------:R1:W-:Y:S01]  /*b060*/  STS [R21+0x2000], R60 ;  /* 0x0020003c15007388 */ /* 0x0003e20000000800 */
[----:B------:R-:W-:Y:S01]  /*b070*/  @!P1 IMAD R174, R5, c[0x0][0x214], RZ ;  /* 0x0000850005ae9a24 */ /* 0x000fe200078e02ff */
[----:B------:R-:W-:Y:S01]  /*b080*/  LOP3.LUT P1, RZ, R7, 0x3, RZ, 0xc0, !PT ;  /* 0x0000000307ff7812 */ /* 0x000fe2000782c0ff */
[----:B------:R-:W-:Y:S01]  /*b090*/  @!P2 IMAD R46, R9, c[0x0][0x1e0], RZ ;  /* 0x00007800092eaa24 */ /* 0x000fe200078e02ff */
[----:B------:R1:W-:Y:S01]  /*b0a0*/  STS [R21+0x2400], R62 ;  /* 0x0024003e15007388 */ /* 0x0003e20000000800 */
[----:B------:R-:W-:Y:S01]  /*b0b0*/  SHF.R.S32.HI R9, RZ, 0x1f, R8 ;  /* 0x0000001fff097819 */ /* 0x000fe20000011408 */
[----:B----4-:R-:W-:Y:S01]  /*b0c0*/  @!P2 IMAD.WIDE.U32 R48, R5, c[0x0][0x1e0], RZ ;  /* 0x000078000530aa25 */ /* 0x010fe200078e00ff */
[----:B------:R-:W-:Y:S01]  /*b0d0*/  MOV R7, 0x7f800000 ;  /* 0x7f80000000077802 */ /* 0x000fe20000000f00 */
[----:B------:R1:W-:Y:S01]  /*b0e0*/  STS [R41+0x2000], R64 ;  /* 0x0020004029007388 */ /* 0x0003e20000000800 */
[----:B------:R-:W-:Y:S01]  /*b0f0*/  LEA.HI R9, R9, R8, RZ, 0x2 ;  /* 0x0000000809097211 */ /* 0x000fe200078f10ff */
[----:B------:R-:W-:Y:S01]  /*b100*/  @!P2 IMAD R46, R5, c[0x0][0x1e4], R46 ;  /* 0x00007900052eaa24 */ /* 0x000fe200078e022e */
[----:B------:R-:W-:Y:S01]  /*b110*/  @!P2 MOV R44, R48 ;  /* 0x00000030002ca202 */ /* 0x000fe20000000f00 */
[----:B------:R1:W-:Y:S01]  /*b120*/  STS [R41+0x2400], R67 ;  /* 0x0024004329007388 */ /* 0x0003e20000000800 */
[----:B------:R-:W-:Y:S01]  /*b130*/  LOP3.LUT R9, R9, 0xffffffc, RZ, 0xc0, !PT ;  /* 0x0ffffffc09097812 */ /* 0x000fe200078ec0ff */
[----:B------:R-:W-:Y:S01]  /*b140*/  @P0 FFMA.FTZ R7, R3, c[0x0][0x238], R2 ;  /* 0x00008e0003070a23 */ /* 0x000fe20000010002 */
[----:B------:R-:W-:Y:S01]  /*b150*/  @!P2 IADD3 R10, R49, R46, RZ ;  /* 0x0000002e310aa210 */ /* 0x000fe20007ffe0ff */
[----:B------:R-:W-:Y:S01]  /*b160*/  BAR.SYNC.DEFER_BLOCKING 0x0 ;  /* 0x0000000000007b1d */ /* 0x000fe20000010000 */
[----:B------:R-:W-:-:S04]  /*b170*/  IADD3 R9, R8, -R9, RZ ;  /* 0x8000000908097210 */ /* 0x000fc80007ffe0ff */
[----:B------:R-:W-:Y:S01]  /*b180*/  LEA R176, R9, R176, 0x4 ;  /* 0x000000b009b07211 */ /* 0x000fe200078e20ff */
[----:B------:R-:W2:Y:S04]  /*b190*/  S2R R6, SR_CTAID.Z ;  /* 0x0000000000067919 */ /* 0x000ea80000002700 */
[----:B------:R1:W3:Y:S04]  /*b1a0*/  LDS.128 R36, [R177] ;  /* 0x00000000b1247984 */ /* 0x0002e80000000c00 */
[----:B------:R1:W4:Y:S01]  /*b1b0*/  LDS.128 R32, [R177+0x800] ;  /* 0x00080000b1207984 */ /* 0x0003220000000c00 */
[----:B--2---:R-:W-:-:S03]  /*b1c0*/  @!P4 IMAD R5, R5, c[0x0][0x1c0], R6 ;  /* 0x000070000505ca24 */ /* 0x004fc600078e0206 */
[----:B------:R1:W2:Y:S01]  /*b1d0*/  LDS.128 R28, [R177+0x1000] ;  /* 0x00100000b11c7984 */ /* 0x0002a20000000c00 */
        /* <DEDUP_REMOVED lines=20> */
.L_x_6530:
[----:B------:R-:W-:Y:S05]  /*b320*/  BSYNC B0 ;  /* 0x0000000000007941 */ /* 0x000fea0003800000 */
.L_x_6529:
[----:B----4-:R-:W4:Y:S01]  /*b330*/  S2R R5, SR_CTAID.X ;  /* 0x0000000000057919 */ /* 0x010f220000002500 */
[----:B------:R-:W-:Y:S01]  /*b340*/  SHF.R.S32.HI R179, RZ, 0x1f, R178 ;  /* 0x0000001fffb37819 */ /* 0x000fe200000114b2 */
[----:B------:R-:W-:Y:S01]  /*b350*/  BSSY B0, `(.L_x_6531) ;  /* 0x000001d000007945 */ /* 0x000fe20003800000 */
[----:B------:R-:W-:Y:S01]  /*b360*/  SHF.R.S32.HI R4, RZ, 0x1f, R6 ;  /* 0x0000001fff047819 */ /* 0x000fe20000011406 */
[----:B------:R-:W5:Y:S01]  /*b370*/  S2R R3, SR_TID.X ;  /* 0x0000000000037919 */ /* 0x000f620000002100 */
[----:B----4-:R-:W-:Y:S01]  /*b380*/  IMAD.SHL.U32 R5, R5, 0x40, RZ ;  /* 0x0000004005057824 */ /* 0x010fe200078e00ff */
        /* <DEDUP_REMOVED lines=23> */
[----:B---3--:R3:W-:Y:S04]  /*b500*/  STG.E.128 [R10.64], R36 ;  /* 0x000000240a007986 */ /* 0x0087e8000c101d06 */
[----:B-1----:R3:W-:Y:S02]  /*b510*/  STG.E.128 [R10.64+0x80], R20 ;  /* 0x000080140a007986 */ /* 0x0027e4000c101d06 */
.L_x_6532:
[----:B------:R-:W-:Y:S05]  /*b520*/  BSYNC B0 ;  /* 0x0000000000007941 */ /* 0x000fea0003800000 */
.L_x_6531:
[----:B------:R-:W-:Y:S01]  /*b530*/  IADD3 R4, R0, 0x10, RZ ;  /* 0x0000001000047810 */ /* 0x000fe20007ffe0ff */
[----:B------:R-:W-:Y:S03]  /*b540*/  BSSY B0, `(.L_x_6533) ;  /* 0x000000f000007945 */ /* 0x000fe60003800000 */
[----:B------:R-:W-:-:S13]  /*b550*/  ISETP.GE.AND P0, PT, R4, R171, PT ;  /* 0x000000ab0400720c */ /* 0x000fda0003f06270 */
[----:B------:R-:W-:Y:S05]  /*b560*/  @P0 BRA `(.L_x_6534) ;  /* 0x000000c000000947 */ /* 0x000fea0003800000 */
[----:B------:R-:W-:Y:S01]  /*b570*/  IADD3 R4, P0, R0, 0x10, RZ ;  /* 0x0000001000047810 */ /* 0x000fe20007f1e0ff */
[----:B---3--:R-:W-:Y:S01]  /*b580*/  IMAD.MOV.U32 R10, RZ, RZ, R6 ;  /* 0x000000ffff0a7224 */ /* 0x008fe200078e0006 */
        /* <DEDUP_REMOVED lines=8> */
[----:B------:R3:W-:Y:S04]  /*b610*/  STG.E.128 [R4.64], R32 ;  /* 0x0000002004007986 */ /* 0x0007e8000c101d06 */
[----:B-1----:R3:W-:Y:S02]  /*b620*/  STG.E.128 [R4.64+0x80], R16 ;  /* 0x0000801004007986 */ /* 0x0027e4000c101d06 */
.L_x_6534:
[----:B------:R-:W-:Y:S05]  /*b630*/  BSYNC B0 ;  /* 0x0000000000007941 */ /* 0x000fea0003800000 */
.L_x_6533:
[----:B---3--:R-:W-:Y:S01]  /*b640*/  IADD3 R4, R0, 0x20, RZ ;  /* 0x0000002000047810 */ /* 0x008fe20007ffe0ff */
        /* <DEDUP_REMOVED lines=15> */
.L_x_6536:
[----:B------:R-:W-:Y:S05]  /*b740*/  BSYNC B0 ;  /* 0x0000000000007941 */ /* 0x000fea0003800000 */
.L_x_6535:
[----:B--2---:R-:W-:-:S04]  /*b750*/  IADD3 R4, R0, 0x30, RZ ;  /* 0x0000003000047810 */ /* 0x004fc80007ffe0ff */
        /* <DEDUP_REMOVED lines=15> */
.L_x_6537:
        /* <DEDUP_REMOVED lines=11> */
.L_x_8273:


//--------------------- .text._ZN5flash24flash_fwd_splitkv_kernelI23Flash_fwd_kernel_traitsILi128ELi64ELi64ELi4ELb0ELb0EN7cutlass6half_tE19Flash_kernel_traitsILi128ELi64ELi64ELi4ES3_EELb1ELb0ELb1ELb0ELb0ELb0ELb0ELb0EEEvNS_16Flash_fwd_paramsE --------------------------
	.section	.text._ZN5flash24flash_fwd_splitkv_kernelI23Flash_fwd_kernel_traitsILi128ELi64ELi64ELi4ELb0ELb0EN7cutlass6half_tE19Flash_kernel_traitsILi128ELi64ELi64ELi4ES3_EELb1ELb0ELb1ELb0ELb0ELb0ELb0ELb0EEEvNS_16Flash_fwd_paramsE,"ax",@progbits
	.sectioninfo	@"SHI_REGISTERS=194"
	.align	128
        .global         _ZN5flash24flash_fwd_splitkv_kernelI23Flash_fwd_kernel_traitsILi128ELi64ELi64ELi4ELb0ELb0EN7cutlass6half_tE19Flash_kernel_traitsILi128ELi64ELi64ELi4ES3_EELb1ELb0ELb1ELb0ELb0ELb0ELb0ELb0EEEvNS_16Flash_fwd_paramsE
        .type           _ZN5flash24flash_fwd_splitkv_kernelI23Flash_fwd_kernel_traitsILi128ELi64ELi64ELi4ELb0ELb0EN7cutlass6half_tE19Flash_kernel_traitsILi128ELi64ELi64ELi4ES3_EELb1ELb0ELb1ELb0ELb0ELb0ELb0ELb0EEEvNS_16Flash_fwd_paramsE,@function
        .size           _ZN5flash24flash_fwd_splitkv_kernelI23Flash_fwd_kernel_traitsILi128ELi64ELi64ELi4ELb0ELb0EN7cutlass6half_tE19Flash_kernel_traitsILi128ELi64ELi64ELi4ES3_EELb1ELb0ELb1ELb0ELb0ELb0ELb0ELb0EEEvNS_16Flash_fwd_paramsE,(.L_x_8274 - _ZN5flash24flash_fwd_splitkv_kernelI23Flash_fwd_kernel_traitsILi128ELi64ELi64ELi4ELb0ELb0EN7cutlass6half_tE19Flash_kernel_traitsILi128ELi64ELi64ELi4ES3_EELb1ELb0ELb1ELb0ELb0ELb0ELb0ELb0EEEvNS_16Flash_fwd_paramsE)
        .other          _ZN5flash24flash_fwd_splitkv_kernelI23Flash_fwd_kernel_traitsILi128ELi64ELi64ELi4ELb0ELb0EN7cutlass6half_tE19Flash_kernel_traitsILi128ELi64ELi64ELi4ES3_EELb1ELb0ELb1ELb0ELb0ELb0ELb0ELb0EEEvNS_16Flash_fwd_paramsE,@"STO_CUDA_ENTRY STV_DEFAULT"
_ZN5flash24flash_fwd_splitkv_kernelI23Flash_fwd_kernel_traitsILi128ELi64ELi64ELi4ELb0ELb0EN7cutlass6half_tE19Flash_kernel_traitsILi128ELi64ELi64ELi4ES3_EELb1ELb0ELb1ELb0ELb0ELb0ELb0ELb0EEEvNS_16Flash_fwd_paramsE:
.text._ZN5flash24flash_fwd_splitkv_kernelI23Flash_fwd_kernel_traitsILi128ELi64ELi64ELi4ELb0ELb0EN7cutlass6half_tE19Flash_kernel_traitsILi128ELi64ELi64ELi4ES3_EELb1ELb0ELb1ELb0ELb0ELb0ELb0ELb0EEEvNS_16Flash_fwd_paramsE:
        /* <DEDUP_REMOVED lines=33> */
.L_x_6538:
[----:B-1-34-:R-:W-:Y:S02]  /*0210*/  MOV R2, c[0x0][0x218] ;  /* 0x0000860000027a02 */ /* 0x01afe40000000f00 */
.L_x_6539:
        /* <DEDUP_REMOVED lines=14> */
[----:B------:R-:W2:Y:S01]  /*0300*/  S2R R8, SR_TID.X ;  /* 0x0000000000087919 */ /* 0x000ea20000002100 */
[----:B-1----:R-:W-:Y:S02]  /*0310*/  IADD3 R7, R90, 0x3f, RZ ;  /* 0x0000003f5a077810 */ /* 0x002fe40007ffe0ff */
        /* <DEDUP_REMOVED lines=15> */
[----:B--2---:R-:W-:Y:S01]  /*0410*/  SHF.R.S32.HI R3, RZ, 0x1f, R8 ;  /* 0x0000001fff037819 */ /* 0x004fe20000011408 */
        /* <DEDUP_REMOVED lines=16> */
[----:B------:R-:W-:Y:S01]  /*0520*/  @P0 IMAD.MOV.U32 R6, RZ, RZ, R4 ;  /* 0x000000ffff060224 */ /* 0x000fe200078e0004 */
[----:B------:R-:W-:Y:S01]  /*0530*/  @!P0 MOV R6, R12 ;  /* 0x0000000c00068202 */ /* 0x000fe20000000f00 */
[----:B------:R-:W-:Y:S02]  /*0540*/  @!P0 IMAD R4, R18, c[0x0][0x1e4], R9 ;  /* 0x0000790012048a24 */ /* 0x000fe400078e0209 */
[----:B------:R-:W-:-:S04]  /*0550*/  IMAD.WIDE.U32 R10, R16, c[0x0][0x1e8], R2 ;  /* 0x00007a00100a7a25 */ /* 0x000fc800078e0002 */
[----:B------:R-:W-:Y:S02]  /*0560*/  @P0 IMAD R5, R166, c[0x0][0x1ec], R5 ;  /* 0x00007b00a6050a24 */ /* 0x000fe400078e0205 */
[----:B------:R-:W-:Y:S01]  /*0570*/  @!P0 IMAD.IADD R5, R13, 0x1, R4 ;  /* 0x000000010d058824 */ /* 0x000fe200078e0204 */
[----:B------:R-:W-:Y:S01]  /*0580*/  IADD3 R6, P0, R6, R10, RZ ;  /* 0x0000000a06067210 */ /* 0x000fe20007f1e0ff */
[----:B------:R-:W-:Y:S02]  /*0590*/  IMAD R4, R16, c[0x0][0x1ec], R7 ;  /* 0x00007b0010047a24 */ /* 0x000fe400078e0207 */
[----:B------:R-:W-:-:S03]  /*05a0*/  IMAD R15, R15, c[0x0][0x1f0], RZ ;  /* 0x00007c000f0f7a24 */ /* 0x000fc600078e02ff */
[----:B------:R-:W-:Y:S01]  /*05b0*/  IADD3.X R7, R5, R11, R4, P0, !PT ;  /* 0x0000000b05077210 */ /* 0x000fe200007fe404 */
[----:B------:R-:W-:Y:S01]  /*05c0*/  IMAD R5, R18, c[0x0][0x1c0], R22 ;  /* 0x0000700012057a24 */ /* 0x000fe200078e0216 */
[----:B------:R-:W-:Y:S01]  /*05d0*/  ISETP.GE.AND P0, PT, R0, R165, PT ;  /* 0x000000a50000720c */ /* 0x000fe20003f06270 */
[C---:B------:R-:W-:Y:S02]  /*05e0*/  IMAD R15, R22.reuse, c[0x0][0x1f4], R15 ;  /* 0x00007d00160f7a24 */ /* 0x040fe400078e020f */
[----:B------:R-:W-:Y:S01]  /*05f0*/  IMAD.WIDE.U32 R22, R22, c[0x0][0x1f0], R6 ;  /* 0x00007c0016167a25 */ /* 0x000fe200078e0006 */
[----:B------:R-:W-:-:S03]  /*0600*/  IADD3 R7, R2, 0x40, RZ ;  /* 0x0000004002077810 */ /* 0x000fc60007ffe0ff */
[----:B------:R-:W-:Y:S01]  /*0610*/  IMAD R16, R5, c[0x0][0x214], R16 ;  /* 0x0000850005107a24 */ /* 0x000fe200078e0210 */
[----:B------:R-:W-:Y:S01]  /*0620*/  SHF.R.S32.HI R5, RZ, 0x1f, R0 ;  /* 0x0000001fff057819 */ /* 0x000fe20000011400 */
        /* <DEDUP_REMOVED lines=13> */
.L_x_6542:
[----:B------:R-:W-:Y:S05]  /*0700*/  BSYNC B0 ;  /* 0x0000000000007941 */ /* 0x000fea0003800000 */
.L_x_6541:
        /* <DEDUP_REMOVED lines=18> */
.L_x_6544:
[----:B------:R-:W-:Y:S05]  /*0830*/  BSYNC B0 ;  /* 0x0000000000007941 */ /* 0x000fea0003800000 */
.L_x_6543:
        /* <DEDUP_REMOVED lines=18> */
.L_x_6546:
[----:B------:R-:W-:Y:S05]  /*0960*/  BSYNC B0 ;  /* 0x0000000000007941 */ /* 0x000fea0003800000 */
.L_x_6545:
        /* <DEDUP_REMOVED lines=17> */
.L_x_6548:
[----:B------:R-:W-:Y:S05]  /*0a80*/  BSYNC B0 ;  /* 0x0000000000007941 */ /* 0x000fea0003800000 */
.L_x_6547:
        /* <DEDUP_REMOVED lines=19> */
.L_x_6540:
[----:B--2---:R-:W-:Y:S01]  /*0bc0*/  ISETP.NE.U32.AND P2, PT, RZ, c[0x0][0x2c0], PT ;  /* 0x0000b000ff007a0c */ /* 0x004fe20003f45070 */
        /* <DEDUP_REMOVED lines=64> */
[----:B------:R-:W-:Y:S02]  /*0fd0*/  IADD3 R4, -R5, RZ, RZ ;  /* 0x000000ff05047210 */ /* 0x000fe40007ffe1ff */
[----:B------:R-:W-:-:S03]  /*0fe0*/  ISETP.GE.AND P1, PT, R3, RZ, PT ;  /* 0x000000ff0300720c */ /* 0x000fc60003f26270 */
[----:B------:R-:W-:-:S04]  /*0ff0*/  IMAD R7, R4, c[0x0][0x2d0], R7 ;  /* 0x0000b40004077a24 */ /* 0x000fc800078e0207 */
[----:B------:R-:W-:Y:S02]  /*1000*/  @P2 IADD3 R0, R0, 0x1, RZ ;  /* 0x0000000100002810 */ /* 0x000fe40007ffe0ff */
[----:B------:R-:W-:Y:S02]  /*1010*/  ISETP.NE.AND P2, PT, RZ, c[0x0][0x1c8], PT ;  /* 0x00007200ff007a0c */ /* 0x000fe40003f45270 */
[----:B------:R-:W-:Y:S02]  /*1020*/  SHF.R.S32.HI R5, RZ, 0x1f, R7 ;  /* 0x0000001fff057819 */ /* 0x000fe40000011407 */
[----:B------:R-:W-:-:S03]  /*1030*/  @!P1 IMAD.MOV R0, RZ, RZ, -R0 ;  /* 0x000000ffff009224 */ /* 0x000fc600078e0a00 */
[----:B------:R-:W-:-:S06]  /*1040*/  IMAD R4, R5, c[0x0][0x198], RZ ;  /* 0x0000660005047a24 */ /* 0x000fcc00078e02ff */
        /* <DEDUP_REMOVED lines=10> */
[----:B------:R-:W-:Y:S01]  /*10f0*/  IMAD R3, R7, c[0x0][0x19c], R4 ;  /* 0x0000670007037a24 */ /* 0x000fe200078e0204 */
        /* <DEDUP_REMOVED lines=8> */
.L_x_6549:
        /* <DEDUP_REMOVED lines=15> */
.L_x_6551:
[----:B------:R-:W-:-:S04]  /*1270*/  IABS R5, c[0x0][0x1c8] ;  /* 0x0000720000057a13 */ /* 0x000fc80000000000 */
[----:B------:R-:W1:Y:S08]  /*1280*/  I2F.RP R11, R5 ;  /* 0x00000005000b7306 */ /* 0x000e700000209400 */
[----:B-1----:R-:W1:Y:S02]  /*1290*/  MUFU.RCP R12, R11 ;  /* 0x0000000b000c7308 */ /* 0x002e640000001000 */
[----:B-1----:R-:W-:Y:S01]  /*12a0*/  IADD3 R12, R12, 0xffffffe, RZ ;  /* 0x0ffffffe0c0c7810 */ /* 0x002fe20007ffe0ff */
[----:B------:R-:W-:-:S05]  /*12b0*/  @P4 IMAD.IADD R11, R3, 0x1, R10 ;  /* 0x00000001030b4824 */ /* 0x000fca00078e020a */
[----:B------:R-:W1:Y:S01]  /*12c0*/  F2I.FTZ.U32.TRUNC.NTZ R13, R12 ;  /* 0x0000000c000d7305 */ /* 0x000e62000021f000 */
[----:B------:R-:W-:-:S04]  /*12d0*/  @P4 IMAD.WIDE.U32 R24, R11, c[0x0][0x1a0], RZ ;  /* 0x000068000b184a25 */ /* 0x000fc800078e00ff */
[----:B------:R-:W-:Y:S02]  /*12e0*/  @P4 IMAD R11, R11, c[0x0][0x1a4], R25 ;  /* 0x000069000b0b4a24 */ /* 0x000fe400078e0219 */
[----:B-1----:R-:W-:Y:S01]  /*12f0*/  IMAD.MOV R0, RZ, RZ, -R13 ;  /* 0x000000ffff007224 */ /* 0x002fe200078e0a0d */
[----:B------:R-:W-:-:S03]  /*1300*/  MOV R12, RZ ;  /* 0x000000ff000c7202 */ /* 0x000fc60000000f00 */
[----:B------:R-:W-:Y:S01]  /*1310*/  IMAD R4, R0, R5, RZ ;  /* 0x0000000500047224 */ /* 0x000fe200078e02ff */
[----:B------:R-:W-:-:S03]  /*1320*/  IABS R0, R22 ;  /* 0x0000001600007213 */ /* 0x000fc60000000000 */
[----:B------:R-:W-:Y:S01]  /*1330*/  IMAD.HI.U32 R4, R13, R4, R12 ;  /* 0x000000040d047227 */ /* 0x000fe200078e000c */
[----:B------:R-:W-:-:S03]  /*1340*/  MOV R13, R9 ;  /* 0x00000009000d7202 */ /* 0x000fc60000000f00 */
[----:B------:R-:W-:Y:S02]  /*1350*/  IMAD.MOV.U32 R7, RZ, RZ, R0 ;  /* 0x000000ffff077224 */ /* 0x000fe400078e0000 */
[----:B------:R-:W-:Y:S02]  /*1360*/  IMAD.MOV.U32 R12, RZ, RZ, R6 ;  /* 0x000000ffff0c7224 */ /* 0x000fe400078e0006 */
        /* <DEDUP_REMOVED lines=35> */
.L_x_6550:
[----:B------:R-:W-:Y:S01]  /*15a0*/  ISETP.NE.AND P1, PT, R166, -0x1, PT ;  /* 0xffffffffa600780c */ /* 0x000fe20003f25270 */
[----:B------:R-:W-:Y:S01]  /*15b0*/  BSSY B0, `(.L_x_6552) ;  /* 0x000005e000007945 */ /* 0x000fe20003800000 */
[----:B------:R-:W-:Y:S02]  /*15c0*/  SHF.R.S32.HI R3, RZ, 0x1f, R8 ;  /* 0x0000001fff037819 */ /* 0x000fe40000011408 */
[----:B------:R-:W-:Y:S02]  /*15d0*/  IADD3 R156, -R16, R165, RZ ;  /* 0x000000a5109c7210 */ /* 0x000fe40007ffe1ff */
[CC--:B------:R-:W-:Y:S02]  /*15e0*/  LEA.HI R20, R3.reuse, R8.reuse, RZ, 0x3 ;  /* 0x0000000803147211 */ /* 0x0c0fe400078f18ff */
[----:B------:R-:W-:Y:S02]  /*15f0*/  LEA.HI R14, R3, R8, RZ, 0x4 ;  /* 0x00000008030e7211 */ /* 0x000fe400078f20ff */
[----:B------:R-:W-:-:S02]  /*1600*/  LOP3.LUT R15, R20, 0xfffffff8, RZ, 0xc0, !PT ;  /* 0xfffffff8140f7812 */ /* 0x000fc400078ec0ff */
[----:B------:R-:W-:Y:S01]  /*1610*/  SHF.R.S32.HI R20, RZ, 0x3, R20 ;  /* 0x00000003ff147819 */ /* 0x000fe20000011414 */
[----:B------:R-:W-:Y:S01]  /*1620*/  @!P1 IMAD.WIDE.U32 R30, R18, c[0x0][0x178], RZ ;  /* 0x00005e00121e9a25 */ /* 0x000fe200078e00ff */
[----:B------:R-:W-:Y:S02]  /*1630*/  @!P1 SHF.R.S32.HI R17, RZ, 0x1f, R18 ;  /* 0x0000001fff119819 */ /* 0x000fe40000011412 */
[----:B------:R-:W-:Y:S01]  /*1640*/  SHF.R.S32.HI R21, RZ, 0x1f, R20 ;  /* 0x0000001fff157819 */ /* 0x000fe20000011414 */
[----:B------:R-:W-:Y:S01]  /*1650*/  IMAD.IADD R4, R8, 0x1, -R15 ;  /* 0x0000000108047824 */ /* 0x000fe200078e0a0f */
[----:B------:R-:W-:Y:S01]  /*1660*/  LOP3.LUT R15, R14, 0xfffffff0, RZ, 0xc0, !PT ;  /* 0xfffffff00e0f7812 */ /* 0x000fe200078ec0ff */
[----:B------:R-:W-:Y:S01]  /*1670*/  @!P1 IMAD R17, R17, c[0x0][0x178], RZ ;  /* 0x00005e0011119a24 */ /* 0x000fe200078e02ff */
[----:B------:R-:W-:Y:S01]  /*1680*/  SHF.R.S32.HI R23, RZ, 0x1f, R22 ;  /* 0x0000001fff177819 */ /* 0x000fe20000011416 */
[----:B------:R-:W-:Y:S01]  /*1690*/  @P1 IMAD.WIDE.U32 R28, R166, c[0x0][0x190], RZ ;  /* 0x00006400a61c1a25 */ /* 0x000fe200078e00ff */
[----:B------:R-:W-:-:S02]  /*16a0*/  SHF.L.U32 R168, R4, 0x3, RZ ;  /* 0x0000000304a87819 */ /* 0x000fc400000006ff */
[----:B------:R-:W-:Y:S01]  /*16b0*/  IADD3 R15, -R15, R8, RZ ;  /* 0x000000080f0f7210 */ /* 0x000fe20007ffe1ff */
[----:B-----5:R-:W-:Y:S01]  /*16c0*/  @!P1 IMAD R2, R18, c[0x0][0x17c], R17 ;  /* 0x00005f0012029a24 */ /* 0x020fe200078e0211 */
[C---:B------:R-:W-:Y:S01]  /*16d0*/  IADD3 R24, P2, R168.reuse, R24, RZ ;  /* 0x00000018a8187210 */ /* 0x040fe20007f5e0ff */
[----:B------:R-:W-:Y:S01]  /*16e0*/  @!P1 IMAD.MOV.U32 R28, RZ, RZ, R30 ;  /* 0x000000ffff1c9224 */ /* 0x000fe200078e001e */
[----:B------:R-:W-:Y:S01]  /*16f0*/  IADD3 R26, P3, R168, R26, RZ ;  /* 0x0000001aa81a7210 */ /* 0x000fe20007f7e0ff */
[----:B------:R-:W-:Y:S01]  /*1700*/  @P1 IMAD R13, R166, c[0x0][0x194], R29 ;  /* 0x00006500a60d1a24 */ /* 0x000fe200078e021d */
[----:B------:R-:W-:Y:S01]  /*1710*/  SHF.R.S32.HI R12, RZ, 0x1f, R15 ;  /* 0x0000001fff0c7819 */ /* 0x000fe2000001140f */
[----:B------:R-:W-:Y:S01]  /*1720*/  @!P1 IMAD.IADD R13, R31, 0x1, R2 ;  /* 0x000000011f0d9824 */ /* 0x000fe200078e0202 */
[--C-:B------:R-:W-:Y:S01]  /*1730*/  SHF.R.S32.HI R2, RZ, 0x1f, R168.reuse ;  /* 0x0000001fff027819 */ /* 0x100fe200000114a8 */
[----:B------:R-:W-:Y:S01]  /*1740*/  IMAD.SHL.U32 R19, R20, 0x40, RZ ;  /* 0x0000004014137824 */ /* 0x000fe200078e00ff */
[----:B------:R-:W-:Y:S01]  /*1750*/  IADD3 R28, P1, R168, R28, RZ ;  /* 0x0000001ca81c7210 */ /* 0x000fe20007f3e0ff */
[----:B------:R-:W-:Y:S01]  /*1760*/  IMAD R31, R23, c[0x0][0x1a8], RZ ;  /* 0x00006a00171f7a24 */ /* 0x000fe200078e02ff */
[----:B------:R-:W-:Y:S01]  /*1770*/  LEA.HI R12, R12, R15, RZ, 0x3 ;  /* 0x0000000f0c0c7211 */ /* 0x000fe200078f18ff */
[C---:B------:R-:W-:Y:S01]  /*1780*/  IMAD.X R25, R2.reuse, 0x1, R11, P2 ;  /* 0x0000000102197824 */ /* 0x040fe200010e060b */
[----:B------:R-:W-:Y:S01]  /*1790*/  LOP3.LUT R19, R19, 0x1c0, RZ, 0xc0, !PT ;  /* 0x000001c013137812 */ /* 0x000fe200078ec0ff */
[----:B------:R-:W-:Y:S01]  /*17a0*/  IMAD.X R27, R2, 0x1, R9, P3 ;  /* 0x00000001021b7824 */ /* 0x000fe200018e0609 */
[----:B------:R-:W-:Y:S01]  /*17b0*/  IADD3 R157, R168, 0x40, RZ ;  /* 0x00000040a89d7810 */ /* 0x000fe20007ffe0ff */
[----:B------:R-:W-:Y:S01]  /*17c0*/  IMAD.X R29, R2, 0x1, R13, P1 ;  /* 0x00000001021d7824 */ /* 0x000fe200008e060d */
[----:B------:R-:W-:Y:S01]  /*17d0*/  LEA.HI R2, R3, R8, RZ, 0x6 ;  /* 0x0000000803027211 */ /* 0x000fe200078f30ff */
[----:B------:R-:W-:Y:S01]  /*17e0*/  IMAD R9, R6, c[0x0][0x1b8], RZ ;  /* 0x00006e0006097a24 */ /* 0x000fe200078e02ff */
[----:B------:R-:W-:Y:S01]  /*17f0*/  LOP3.LUT R17, R19, 0x38, R168, 0xf8, !PT ;  /* 0x0000003813117812 */ /* 0x000fe200078ef8a8 */
[----:B------:R-:W-:Y:S01]  /*1800*/  IMAD.WIDE.U32 R24, R0, c[0x0][0x1b8], R24 ;  /* 0x00006e0000187a25 */ /* 0x000fe200078e0018 */
[----:B------:R-:W-:-:S02]  /*1810*/  SHF.R.U32.HI R10, RZ, 0x3, R19 ;  /* 0x00000003ff0a7819 */ /* 0x000fc40000011613 */
[----:B------:R-:W-:Y:S01]  /*1820*/  IADD3 R7, P1, R20, R7, RZ ;  /* 0x0000000714077210 */ /* 0x000fe20007f3e0ff */
[----:B------:R-:W-:Y:S01]  /*1830*/  IMAD.SHL.U32 R13, R2, 0x8, RZ ;  /* 0x00000008020d7824 */ /* 0x000fe200078e00ff */
[----:B------:R-:W-:Y:S01]  /*1840*/  LOP3.LUT R10, R17, R10, RZ, 0x3c, !PT ;  /* 0x0000000a110a7212 */ /* 0x000fe200078e3cff */
[----:B------:R-:W-:Y:S01]  /*1850*/  IMAD R9, R0, c[0x0][0x1bc], R9 ;  /* 0x00006f0000097a24 */ /* 0x000fe200078e0209 */
[----:B------:R-:W-:Y:S01]  /*1860*/  LOP3.LUT R0, R12, 0xfffffff8, RZ, 0xc0, !PT ;  /* 0xfffffff80c007812 */ /* 0x000fe200078ec0ff */
[----:B------:R-:W-:Y:S01]  /*1870*/  IMAD.X R5, R21, 0x1, R5, P1 ;  /* 0x0000000115057824 */ /* 0x000fe200008e0605 */
[----:B------:R-:W-:Y:S01]  /*1880*/  LOP3.LUT R164, R10, 0xfffffe00, R13, 0xf8, !PT ;  /* 0xfffffe000aa47812 */ /* 0x000fe200078ef80d */
[----:B------:R-:W-:Y:S01]  /*1890*/  IMAD.IADD R25, R25, 0x1, R9 ;  /* 0x0000000119197824 */ /* 0x000fe200078e0209 */
[----:B------:R-:W-:Y:S01]  /*18a0*/  IADD3 R10, R15, -R0, RZ ;  /* 0x800000000f0a7210 */ /* 0x000fe20007ffe0ff */
[----:B------:R-:W-:Y:S01]  /*18b0*/  IMAD R0, R5, c[0x0][0x1a0], RZ ;  /* 0x0000680005007a24 */ /* 0x000fe200078e02ff */
[----:B------:R-:W-:Y:S01]  /*18c0*/  LEA.HI R3, R3, R8, RZ, 0x5 ;  /* 0x0000000803037211 */ /* 0x000fe200078f28ff */
[----:B------:R-:W-:Y:S01]  /*18d0*/  IMAD R11, R21, c[0x0][0x198], RZ ;  /* 0x00006600150b7a24 */ /* 0x000fe200078e02ff */
[----:B------:R-:W-:Y:S01]  /*18e0*/  R2P PR, R10, 0x6 ;  /* 0x000000060a007804 */ /* 0x000fe20000000000 */
[C---:B------:R-:W-:Y:S01]  /*18f0*/  IMAD.WIDE.U32 R128, R20.reuse, c[0x0][0x198], R26 ;  /* 0x0000660014807a25 */ /* 0x040fe200078e001a */
[----:B------:R-:W-:-:S02]  /*1900*/  ISETP.GE.AND P3, PT, R20, R156, PT ;  /* 0x0000009c1400720c */ /* 0x000fc40003f66270 */
[----:B------:R-:W-:Y:S01]  /*1910*/  LOP3.LUT R15, R3, 0xffffffe0, RZ, 0xc0, !PT ;  /* 0xffffffe0030f7812 */ /* 0x000fe200078ec0ff */
[C---:B------:R-:W-:Y:S01]  /*1920*/  IMAD R9, R7.reuse, c[0x0][0x1a4], R0 ;  /* 0x0000690007097a24 */ /* 0x040fe200078e0200 */
[----:B------:R-:W-:Y:S01]  /*1930*/  SHF.R.S32.HI R160, RZ, 0x5, R3 ;  /* 0x00000005ffa07819 */ /* 0x000fe20000011403 */
[----:B------:R-:W-:-:S04]  /*1940*/  IMAD.WIDE.U32 R26, R7, c[0x0][0x1a0], R24 ;  /* 0x00006800071a7a25 */ /* 0x000fc800078e0018 */
[----:B------:R-:W-:Y:S02]  /*1950*/  IMAD.MOV.U32 R7, RZ, RZ, 0x10 ;  /* 0x00000010ff077424 */ /* 0x000fe400078e00ff */
[----:B------:R-:W-:Y:S02]  /*1960*/  IMAD.MOV.U32 R5, RZ, RZ, 0x20 ;  /* 0x00000020ff057424 */ /* 0x000fe400078e00ff */
[C---:B------:R-:W-:Y:S01]  /*1970*/  IMAD R31, R22.reuse, c[0x0][0x1ac], R31 ;  /* 0x00006b00161f7a24 */ /* 0x040fe200078e021f */
[----:B------:R-:W-:Y:S01]  /*1980*/  SEL R3, R7, 0xfffffff0, !P1 ;  /* 0xfffffff007037807 */ /* 0x000fe20004800000 */
[----:B------:R-:W-:Y:S01]  /*1990*/  IMAD.WIDE.U32 R28, R22, c[0x0][0x1a8], R28 ;  /* 0x00006a00161c7a25 */ /* 0x000fe200078e001c */
[----:B------:R-:W-:-:S03]  /*19a0*/  SEL R2, R5, 0xffffffe0, !P2 ;  /* 0xffffffe005027807 */ /* 0x000fc60005000000 */
[----:B------:R-:W-:Y:S01]  /*19b0*/  IMAD R11, R20, c[0x0][0x19c], R11 ;  /* 0x00006700140b7a24 */ /* 0x000fe200078e020b */
[----:B------:R-:W-:Y:S01]  /*19c0*/  IADD3 R31, R29, R31, RZ ;  /* 0x0000001f1d1f7210 */ /* 0x000fe20007ffe0ff */
[----:B------:R-:W-:-:S04]  /*19d0*/  IMAD.WIDE R32, R33, 0x40, R20 ;  /* 0x0000004021207825 */ /* 0x000fc800078e0214 */
[----:B------:R-:W-:Y:S02]  /*19e0*/  IMAD.IADD R103, R129, 0x1, R11 ;  /* 0x0000000181677824 */ /* 0x000fe400078e020b */
        /* <DEDUP_REMOVED lines=26> */
.L_x_6553:
[----:B------:R-:W-:Y:S05]  /*1b90*/  BSYNC B0 ;  /* 0x0000000000007941 */ /* 0x000fea0003800000 */
.L_x_6552:
        /* <DEDUP_REMOVED lines=29> */
.L_x_6555:
[----:B------:R-:W-:Y:S05]  /*1d70*/  BSYNC B0 ;  /* 0x0000000000007941 */ /* 0x000fea0003800000 */
.L_x_6554:
        /* <DEDUP_REMOVED lines=29> */
.L_x_6557:
[----:B------:R-:W-:Y:S05]  /*1f50*/  BSYNC B0 ;  /* 0x0000000000007941 */ /* 0x000fea0003800000 */
.L_x_6556:
        /* <DEDUP_REMOVED lines=28> */
.L_x_6559:
[----:B------:R-:W-:Y:S05]  /*2120*/  BSYNC B0 ;  /* 0x0000000000007941 */ /* 0x000fea0003800000 */
.L_x_6558:
        /* <DEDUP_REMOVED lines=23> */
.L_x_6561:
[----:B------:R-:W-:Y:S05]  /*22a0*/  BSYNC B0 ;  /* 0x0000000000007941 */ /* 0x000fea0003800000 */
.L_x_6560:
        /* <DEDUP_REMOVED lines=25> */
.L_x_6563:
[----:B------:R-:W-:Y:S05]  /*2440*/  BSYNC B0 ;  /* 0x0000000000007941 */ /* 0x000fea0003800000 */
.L_x_6562:
[----:B------:R-:W-:Y:S01]  /*2450*/  ISETP.GE.AND P1, PT, R11, R6, PT ;  /* 0x000000060b00720c */ /* 0x000fe20003f26270 */
[----:B------:R-:W-:-:S12]  /*2460*/  BSSY B0, `(.L_x_6564) ;  /* 0x0000016000007945 */ /* 0x000fd80003800000 */
[----:B------:R-:W-:Y:S05]  /*2470*/  @P1 BRA `(.L_x_6565) ;  /* 0x0000014000001947 */ /* 0x000fea0003800000 */
[----:B------:R-:W-:Y:S01]  /*2480*/  ISETP.GE.AND P2, PT, R168, c[0x0][0x220], PT ;  /* 0x00008800a8007a0c */ /* 0x000fe20003f46270 */
[----:B------:R-:W-:Y:S01]  /*2490*/  IMAD.MOV.U32 R0, RZ, RZ, c[0x0][0x19c] ;  /* 0x00006700ff007624 */ /* 0x000fe200078e00ff */
[C---:B------:R-:W-:Y:S02]  /*24a0*/  LEA R17, P3, R88.reuse, R128, 0x5 ;  /* 0x0000008058117211 */ /* 0x040fe400078628ff */
        /* <DEDUP_REMOVED lines=17> */
.L_x_6565:
[----:B------:R-:W-:Y:S05]  /*25c0*/  BSYNC B0 ;  /* 0x0000000000007941 */ /* 0x000fea0003800000 */
.L_x_6564:
        /* <DEDUP_REMOVED lines=8> */
[----:B--2---:R-:W-:-:S05]  /*2650*/  IMAD.WIDE.U32 R30, R88, 0x30, R128 ;  /* 0x00000030581e7825 */ /* 0x004fca00078e0080 */
[----:B------:R-:W-:-:S03]  /*2660*/  IADD3 R0, R31, UR4, RZ ;  /* 0x000000041f007c10 */ /* 0x000fc6000fffe0ff */
        /* <DEDUP_REMOVED lines=15> */
.L_x_6567:
[----:B------:R-:W-:Y:S05]  /*2760*/  BSYNC B0 ;  /* 0x0000000000007941 */ /* 0x000fea0003800000 */
.L_x_6566:
        /* <DEDUP_REMOVED lines=26> */
[----:B------:R-:W-:Y:S01]  /*2910*/  LEA.HI R161, R18, R15, RZ, 0x2 ;  /* 0x0000000f12a17211 */ /* 0x000fe200078f10ff */
[----:B------:R-:W-:Y:S01]  /*2920*/  BSSY B0, `(.L_x_6568) ;  /* 0x0000030000007945 */ /* 0x000fe20003800000 */
[----:B------:R-:W2:Y:S01]  /*2930*/  MUFU.RCP R15, c[0x0][0x238] ;  /* 0x00008e00000f7b08 */ /* 0x000ea20000001000 */
[----:B------:R-:W-:-:S02]  /*2940*/  LOP3.LUT R19, R19, 0x1c0, RZ, 0xc0, !PT ;  /* 0x000001c013137812 */ /* 0x000fc400078ec0ff */
[----:B------:R-:W-:Y:S02]  /*2950*/  LOP3.LUT R17, R10, 0x8, R17, 0xf8, !PT ;  /* 0x000000080a117812 */ /* 0x000fe400078ef811 */
[----:B------:R-:W-:Y:S02]  /*2960*/  SHF.R.U32.HI R10, RZ, 0x3, R10 ;  /* 0x00000003ff0a7819 */ /* 0x000fe4000001160a */
[----:B------:R-:W-:Y:S02]  /*2970*/  SHF.R.S32.HI R21, RZ, 0x1f, R160 ;  /* 0x0000001fff157819 */ /* 0x000fe400000114a0 */
[----:B------:R-:W-:Y:S01]  /*2980*/  LOP3.LUT R4, R17, R10, RZ, 0x3c, !PT ;  /* 0x0000000a11047212 */ /* 0x000fe200078e3cff */
[----:B------:R-:W-:Y:S01]  /*2990*/  IMAD.SHL.U32 R17, R12, 0x40, RZ ;  /* 0x000000400c117824 */ /* 0x000fe200078e00ff */
[----:B------:R3:W-:Y:S01]  /*29a0*/  @P2 STS.128 [R164+0x8000], RZ ;  /* 0x008000ffa4002388 */ /* 0x0007e20000000c00 */
[----:B------:R-:W-:Y:S02]  /*29b0*/  SHF.R.S32.HI R161, RZ, 0x2, R161 ;  /* 0x00000002ffa17819 */ /* 0x000fe400000114a1 */
[----:B------:R-:W-:Y:S01]  /*29c0*/  LOP3.LUT R14, R19, 0x8, R14, 0xf8, !PT ;  /* 0x00000008130e7812 */ /* 0x000fe200078ef80e */
[----:B------:R3:W-:Y:S01]  /*29d0*/  @P2 STS.128 [R164+0xa000], RZ ;  /* 0x00a000ffa4002388 */ /* 0x0007e20000000c00 */
[----:B------:R-:W-:-:S02]  /*29e0*/  LOP3.LUT R17, R17, 0xfffffe00, RZ, 0xc0, !PT ;  /* 0xfffffe0011117812 */ /* 0x000fc400078ec0ff */
[----:B------:R-:W-:Y:S02]  /*29f0*/  SHF.R.U32.HI R19, RZ, 0x3, R19 ;  /* 0x00000003ff137819 */ /* 0x000fe40000011613 */
[----:B------:R-:W-:Y:S01]  /*2a00*/  LEA.HI R21, R21, R160, RZ, 0x2 ;  /* 0x000000a015157211 */ /* 0x000fe200078f10ff */
[----:B------:R-:W-:Y:S01]  /*2a10*/  IMAD R155, R160, 0x400, R17 ;  /* 0x00000400a09b7824 */ /* 0x000fe200078e0211 */
[----:B------:R-:W-:Y:S02]  /*2a20*/  IADD3 R16, R16, 0x1, R161 ;  /* 0x0000000110107810 */ /* 0x000fe40007ffe0a1 */
[----:B------:R-:W-:Y:S01]  /*2a30*/  LOP3.LUT R19, R14, R19, RZ, 0x3c, !PT ;  /* 0x000000130e137212 */ /* 0x000fe200078e3cff */
[----:B------:R-:W-:Y:S01]  /*2a40*/  IMAD.IADD R155, R4, 0x1, R155 ;  /* 0x00000001049b7824 */ /* 0x000fe200078e029b */
[----:B------:R-:W-:Y:S02]  /*2a50*/  LOP3.LUT R21, R21, 0xfffffffc, RZ, 0xc0, !PT ;  /* 0xfffffffc15157812 */ /* 0x000fe400078ec0ff */
[----:B------:R-:W-:Y:S01]  /*2a60*/  LEA R180, P1, R26, c[0x0][0x170], 0x1 ;  /* 0x00005c001ab47a11 */ /* 0x000fe200078208ff */
[----:B------:R-:W-:Y:S01]  /*2a70*/  IMAD R154, R154, 0x200, R19 ;  /* 0x000002009a9a7824 */ /* 0x000fe200078e0213 */
[----:B------:R-:W-:Y:S01]  /*2a80*/  IADD3 R91, R90, R16, -R165 ;  /* 0x000000105a5b7210 */ /* 0x000fe20007ffe8a5 */
[----:B------:R-:W-:Y:S01]  /*2a90*/  IMAD.IADD R160, R160, 0x1, -R21 ;  /* 0x00000001a0a07824 */ /* 0x000fe200078e0a15 */
        /* <DEDUP_REMOVED lines=19> */
[----:B--2---:R-:W-:-:S05]  /*2bd0*/  MOV R178, R180 ;  /* 0x000000b400b27202 */ /* 0x004fca0000000f00 */
[----:B------:R-:W-:Y:S01]  /*2be0*/  @!PT LDS RZ, [RZ] ;  /* 0x00000000fffff984 */ /* 0x000fe20000000800 */
[----:B------:R-:W-:Y:S01]  /*2bf0*/  @!PT LDS RZ, [RZ] ;  /* 0x00000000fffff984 */ /* 0x000fe20000000800 */
[----:B------:R-:W-:Y:S01]  /*2c00*/  @!PT LDS RZ, [RZ] ;  /* 0x00000000fffff984 */ /* 0x000fe20000000800 */
[----:B------:R2:W-:Y:S02]  /*2c10*/  LDGSTS.E.BYPASS.LTC128B.128 [R164+0xa000], [R178.64+0x80] ;  /* 0x0a000080b2a47fae */ /* 0x0005e4000b901d48 */
.L_x_6569:
[----:B---3--:R-:W-:Y:S05]  /*2c20*/  BSYNC B0 ;  /* 0x0000000000007941 */ /* 0x008fea0003800000 */
.L_x_6568:
        /* <DEDUP_REMOVED lines=25> */
.L_x_6571:
[----:B------:R-:W-:Y:S05]  /*2dc0*/  BSYNC B0 ;  /* 0x0000000000007941 */ /* 0x000fea0003800000 */
.L_x_6570:
        /* <DEDUP_REMOVED lines=25> */
.L_x_6573:
[----:B------:R-:W-:Y:S05]  /*2f60*/  BSYNC B0 ;  /* 0x0000000000007941 */ /* 0x000fea0003800000 */
.L_x_6572:
        /* <DEDUP_REMOVED lines=8> */
[----:B------:R1:W-:Y:S01]  /*2ff0*/  @P2 STS.128 [R164+0x9800], RZ ;  /* 0x009800ffa4002388 */ /* 0x0003e20000000c00 */
[----:B--2---:R-:W-:-:S03]  /*3000*/  @!P2 MOV R178, R180 ;  /* 0x000000b400b2a202 */ /* 0x004fc60000000f00 */
        /* <DEDUP_REMOVED lines=18> */
.L_x_6575:
[----:B------:R-:W-:Y:S05]  /*3130*/  BSYNC B0 ;  /* 0x0000000000007941 */ /* 0x000fea0003800000 */
.L_x_6574:
[----:B------:R-:W-:Y:S01]  /*3140*/  IMAD.SHL.U32 R154, R154, 0x2, RZ ;  /* 0x000000029a9a7824 */ /* 0x000fe200078e00ff */
[----:B----4-:R-:W-:Y:S01]  /*3150*/  LDSM.16.M88.4 R12, [R155] ;  /* 0x000000009b0c783b */ /* 0x010fe20000000200 */
[--C-:B------:R-:W-:Y:S01]  /*3160*/  IMAD R153, R3, 0x2, R155.reuse ;  /* 0x0000000203997824 */ /* 0x100fe200078e029b */
[----:B------:R-:W-:Y:S01]  /*3170*/  IADD3 R129, R91, 0x8, RZ ;  /* 0x000000085b817810 */ /* 0x000fe20007ffe0ff */
[--C-:B------:R-:W-:Y:S01]  /*3180*/  IMAD R92, R7, 0x2, R154.reuse ;  /* 0x00000002075c7824 */ /* 0x100fe200078e029a */
[----:B------:R-:W4:Y:S01]  /*3190*/  LDSM.16.M88.4 R48, [R154+0x4800] ;  /* 0x004800009a30783b */ /* 0x000f220000000200 */
[----:B------:R-:W-:Y:S01]  /*31a0*/  IMAD R151, R2, 0x2, R155 ;  /* 0x0000000202977824 */ /* 0x000fe200078e029b */
[----:B------:R-:W-:Y:S01]  /*31b0*/  IADD3 R6, R154, 0x4000, RZ ;  /* 0x000040009a067810 */ /* 0x000fe20007ffe0ff */
[----:B------:R-:W-:Y:S01]  /*31c0*/  IMAD R147, R5, 0x2, R154 ;  /* 0x0000000205937824 */ /* 0x000fe200078e029a */
[----:B------:R-:W5:Y:S01]  /*31d0*/  LDSM.16.M88.4 R40, [R154+0x5000] ;  /* 0x005000009a28783b */ /* 0x000f620000000200 */
[----:B------:R-:W-:Y:S01]  /*31e0*/  IMAD R150, R2, 0x2, R153 ;  /* 0x0000000202967824 */ /* 0x000fe200078e0299 */
[-C--:B------:R-:W-:Y:S01]  /*31f0*/  IMNMX R130, R91, R90.reuse, PT ;  /* 0x0000005a5b827217 */ /* 0x080fe20003800200 */
[----:B------:R-:W-:Y:S01]  /*3200*/  IMAD R152, R7, 0x2, R6 ;  /* 0x0000000207987824 */ /* 0x000fe200078e0206 */
[----:B------:R-:W1:Y:S01]  /*3210*/  LDSM.16.M88.4 R20, [R154+0x4000] ;  /* 0x004000009a14783b */ /* 0x000e620000000200 */
[----:B------:R-:W-:Y:S01]  /*3220*/  IMAD.IADD R6, R25, 0x1, R162 ;  /* 0x0000000119067824 */ /* 0x000fe200078e02a2 */
[----:B------:R-:W-:Y:S01]  /*3230*/  IMNMX R129, R129, R90, PT ;  /* 0x0000005a81817217 */ /* 0x000fe20003800200 */
[----:B------:R-:W-:Y:S01]  /*3240*/  IMAD R149, R5, 0x2, R152 ;  /* 0x0000000205957824 */ /* 0x000fe200078e0298 */
[----:B------:R-:W2:Y:S02]  /*3250*/  LDSM.16.M88.4 R80, [R154+0x5800] ;  /* 0x005800009a50783b */ /* 0x000ea40000000200 */
[----:B------:R-:W-:-:S02]  /*3260*/  IADD3 R7, R6, 0x1, RZ ;  /* 0x0000000106077810 */ /* 0x000fc40007ffe0ff */
[----:B-1----:R-:W-:Y:S02]  /*3270*/  LDSM.16.M88.4 R36, [R153] ;  /* 0x000000009924783b */ /* 0x002fe40000000200 */
[----:B------:R-:W1:Y:S01]  /*3280*/  I2F R5, R7 ;  /* 0x0000000700057306 */ /* 0x000e620000201400 */
[C---:B------:R-:W-:Y:S01]  /*3290*/  ISETP.GE.AND P5, PT, R7.reuse, R130, PT ;  /* 0x000000820700720c */ /* 0x040fe20003fa6270 */
[----:B------:R-:W3:Y:S01]  /*32a0*/  LDSM.16.M88.4 R64, [R92+0x4800] ;  /* 0x004800005c40783b */ /* 0x000ee20000000200 */
[----:B------:R-:W-:-:S03]  /*32b0*/  ISETP.GE.AND P1, PT, R7, R129, PT ;  /* 0x000000810700720c */ /* 0x000fc60003f26270 */
[----:B------:R-:W1:Y:S04]  /*32c0*/  LDSM.16.M88.4 R16, [R92+0x5000] ;  /* 0x005000005c10783b */ /* 0x000e680000000200 */
[----:B------:R-:W1:Y:S04]  /*32d0*/  LDSM.16.M88.4 R68, [R92+0x4000] ;  /* 0x004000005c44783b */ /* 0x000e680000000200 */
[----:B------:R-:W1:Y:S04]  /*32e0*/  LDSM.16.M88.4 R60, [R92+0x5800] ;  /* 0x005800005c3c783b */ /* 0x000e680000000200 */
[----:B------:R-:W-:Y:S01]  /*32f0*/  LDSM.16.M88.4 R72, [R151] ;  /* 0x000000009748783b */ /* 0x000fe20000000200 */
[C---:B----4-:R-:W-:Y:S03]  /*3300*/  HMMA.16816.F32 R52, R12.reuse, R48, RZ ;  /* 0x000000300c34723c */ /* 0x050fe600000018ff */
[----:B--2---:R-:W2:Y:S04]  /*3310*/  LDSM.16.M88.4 R8, [R147+0x4800] ;  /* 0x004800009308783b */ /* 0x004ea80000000200 */
[----:B------:R-:W4:Y:S01]  /*3320*/  LDSM.16.M88.4 R56, [R147+0x4000] ;  /* 0x004000009338783b */ /* 0x000f220000000200 */
[C---:B------:R-:W-:Y:S03]  /*3330*/  HMMA.16816.F32 R48, R12.reuse, R50, RZ ;  /* 0x000000320c30723c */ /* 0x040fe600000018ff */
[----:B------:R-:W1:Y:S04]  /*3340*/  LDSM.16.M88.4 R32, [R147+0x5000] ;  /* 0x005000009320783b */ /* 0x000e680000000200 */
[----:B------:R-:W-:Y:S01]  /*3350*/  LDSM.16.M88.4 R84, [R155+0x2000] ;  /* 0x002000009b54783b */ /* 0x000fe20000000200 */
[C---:B-----5:R-:W-:Y:S03]  /*3360*/  HMMA.16816.F32 R44, R12.reuse, R40, RZ ;  /* 0x000000280c2c723c */ /* 0x060fe600000018ff */
[----:B------:R-:W0:Y:S05]  /*3370*/  LDGDEPBAR ;  /* 0x00000000000079af */ /* 0x000e2a0000000000 */
        /* <DEDUP_REMOVED lines=8> */
[----:B------:R-:W-:Y:S07]  /*3400*/  LDSM.16.M88.4 R64, [R149] ;  /* 0x000000009540783b */ /* 0x000fee0000000200 */
[C---:B-1----:R-:W-:Y:S08]  /*3410*/  HMMA.16816.F32 R44, R36.reuse, R16, R44 ;  /* 0x00000010242c723c */ /* 0x042ff0000000182c */
[C---:B------:R-:W-:Y:S01]  /*3420*/  HMMA.16816.F32 R40, R36.reuse, R18, R40 ;  /* 0x000000122428723c */ /* 0x040fe20000001828 */
[----:B------:R-:W1:Y:S07]  /*3430*/  LDSM.16.M88.4 R16, [R147+0x5800] ;  /* 0x005800009310783b */ /* 0x000e6e0000000200 */
[C---:B------:R-:W-:Y:S08]  /*3440*/  HMMA.16816.F32 R28, R36.reuse, R68, R28 ;  /* 0x00000044241c723c */ /* 0x040ff0000000181c */
[C---:B------:R-:W-:Y:S01]  /*3450*/  HMMA.16816.F32 R20, R36.reuse, R70, R20 ;  /* 0x000000462414723c */ /* 0x040fe20000001814 */
[----:B------:R-:W-:Y:S07]  /*3460*/  LDSM.16.M88.4 R68, [R153+0x2000] ;  /* 0x002000009944783b */ /* 0x000fee0000000200 */
[C---:B------:R-:W-:Y:S08]  /*3470*/  HMMA.16816.F32 R76, R36.reuse, R60, R76 ;  /* 0x0000003c244c723c */ /* 0x040ff0000000184c */
[----:B------:R-:W-:Y:S01]  /*3480*/  HMMA.16816.F32 R12, R36, R62, R12 ;  /* 0x0000003e240c723c */ /* 0x000fe2000000180c */
[----:B------:R-:W3:Y:S04]  /*3490*/  LDSM.16.M88.4 R36, [R150] ;  /* 0x000000009624783b */ /* 0x000ee80000000200 */
[----:B------:R-:W-:Y:S03]  /*34a0*/  LDSM.16.M88.4 R60, [R149+0x1000] ;  /* 0x00100000953c783b */ /* 0x000fe60000000200 */
[C---:B--2---:R-:W-:Y:S08]  /*34b0*/  HMMA.16816.F32 R52, R72.reuse, R8, R52 ;  /* 0x000000084834723c */ /* 0x044ff00000001834 */
[C---:B------:R-:W-:Y:S01]  /*34c0*/  HMMA.16816.F32 R48, R72.reuse, R10, R48 ;  /* 0x0000000a4830723c */ /* 0x040fe20000001830 */
[----:B------:R-:W2:Y:S07]  /*34d0*/  LDSM.16.M88.4 R8, [R149+0x800] ;  /* 0x000800009508783b */ /* 0x000eae0000000200 */
[C---:B----4-:R-:W-:Y:S08]  /*34e0*/  HMMA.16816.F32 R28, R72.reuse, R56, R28 ;  /* 0x00000038481c723c */ /* 0x050ff0000000181c */
[C---:B------:R-:W-:Y:S01]  /*34f0*/  HMMA.16816.F32 R20, R72.reuse, R58, R20 ;  /* 0x0000003a4814723c */ /* 0x040fe20000001814 */
[----:B------:R-:W-:Y:S07]  /*3500*/  LDSM.16.M88.4 R56, [R149+0x1800] ;  /* 0x001800009538783b */ /* 0x000fee0000000200 */
[C---:B------:R-:W-:Y:S08]  /*3510*/  HMMA.16816.F32 R44, R72.reuse, R32, R44 ;  /* 0x00000020482c723c */ /* 0x040ff0000000182c */
[C---:B------:R-:W-:Y:S01]  /*3520*/  HMMA.16816.F32 R40, R72.reuse, R34, R40 ;  /* 0x000000224828723c */ /* 0x040fe20000001828 */
[----:B------:R-:W4:Y:S07]  /*3530*/  LDSM.16.M88.4 R32, [R154+0x6000] ;  /* 0x006000009a20783b */ /* 0x000f2e0000000200 */
[C---:B-1----:R-:W-:Y:S08]  /*3540*/  HMMA.16816.F32 R76, R72.reuse, R16, R76 ;  /* 0x00000010484c723c */ /* 0x042ff0000000184c */
[----:B------:R-:W-:Y:S01]  /*3550*/  HMMA.16816.F32 R72, R72, R18, R12 ;  /* 0x000000124848723c */ /* 0x000fe2000000180c */
[----:B------:R-:W1:Y:S04]  /*3560*/  LDSM.16.M88.4 R12, [R154+0x6800] ;  /* 0x006800009a0c783b */ /* 0x000e680000000200 */
[----:B------:R-:W-:Y:S03]  /*3570*/  LDSM.16.M88.4 R16, [R154+0x7000] ;  /* 0x007000009a10783b */ /* 0x000fe60000000200 */
[C---:B---3--:R-:W-:Y:S08]  /*3580*/  HMMA.16816.F32 R28, R36.reuse, R64, R28 ;  /* 0x00000040241c723c */ /* 0x048ff0000000181c */
[C---:B------:R-:W-:Y:S01]  /*3590*/  HMMA.16816.F32 R20, R36.reuse, R66, R20 ;  /* 0x000000422414723c */ /* 0x040fe20000001814 */
[----:B------:R-:W-:Y:S07]  /*35a0*/  LDSM.16.M88.4 R64, [R92+0x6800] ;  /* 0x006800005c40783b */ /* 0x000fee0000000200 */
        /* <DEDUP_REMOVED lines=18> */
[----:B------:R-:W-:Y:S07]  /*36d0*/  LDSM.16.M88.4 R8, [R150+0x2000] ;  /* 0x002000009608783b */ /* 0x000fee0000000200 */
[C---:B------:R-:W-:Y:S08]  /*36e0*/  HMMA.16816.F32 R44, R84.reuse, R16, R44 ;  /* 0x00000010542c723c */ /* 0x040ff0000000182c */
[----:B------:R-:W-:Y:S01]  /*36f0*/  HMMA.16816.F32 R40, R84, R18, R40 ;  /* 0x000000125428723c */ /* 0x000fe20000001828 */
[----:B------:R-:W2:Y:S07]  /*3700*/  LDSM.16.M88.4 R16, [R149+0x2000] ;  /* 0x002000009510783b */ /* 0x000eae0000000200 */
[----:B------:R-:W-:Y:S08]  /*3710*/  HMMA.16816.F32 R52, R68, R64, R52 ;  /* 0x000000404434723c */ /* 0x000ff00000001834 */
[C---:B-1----:R-:W-:Y:S08]  /*3720*/  HMMA.16816.F32 R28, R12.reuse, R36, R28 ;  /* 0x000000240c1c723c */ /* 0x042ff0000000181c */
[----:B------:R-:W-:Y:S01]  /*3730*/  HMMA.16816.F32 R36, R12, R38, R20 ;  /* 0x000000260c24723c */ /* 0x000fe20000001814 */
[----:B------:R-:W1:Y:S07]  /*3740*/  LDSM.16.M88.4 R20, [R147+0x7000] ;  /* 0x007000009314783b */ /* 0x000e6e0000000200 */
[C---:B------:R-:W-:Y:S08]  /*3750*/  HMMA.16816.F32 R44, R68.reuse, R60, R44 ;  /* 0x0000003c442c723c */ /* 0x040ff0000000182c */
[----:B------:R-:W-:Y:S01]  /*3760*/  HMMA.16816.F32 R40, R68, R62, R40 ;  /* 0x0000003e4428723c */ /* 0x000fe20000001828 */
[----:B------:R-:W3:Y:S07]  /*3770*/  LDSM.16.M88.4 R60, [R149+0x2800] ;  /* 0x00280000953c783b */ /* 0x000eee0000000200 */
[C---:B------:R-:W-:Y:S08]  /*3780*/  HMMA.16816.F32 R76, R84.reuse, R80, R76 ;  /* 0x00000050544c723c */ /* 0x040ff0000000184c */
[----:B------:R-:W-:Y:S08]  /*3790*/  HMMA.16816.F32 R72, R84, R82, R72 ;  /* 0x000000525448723c */ /* 0x000ff00000001848 */
[----:B--2---:R-:W-:Y:S08]  /*37a0*/  HMMA.16816.F32 R28, R8, R16, R28 ;  /* 0x00000010081c723c */ /* 0x004ff0000000181c */
[----:B------:R-:W-:Y:S08]  /*37b0*/  HMMA.16816.F32 R48, R68, R66, R48 ;  /* 0x000000424430723c */ /* 0x000ff00000001830 */
[----:B------:R-:W-:Y:S07]  /*37c0*/  HMMA.16816.F32 R52, R12, R32, R52 ;  /* 0x000000200c34723c */ /* 0x000fee0000001834 */
[----:B------:R-:W-:Y:S01]  /*37d0*/  IADD3 R32, R6, 0x8, RZ ;  /* 0x0000000806207810 */ /* 0x000fe20007ffe0ff */
[----:B------:R-:W-:Y:S01]  /*37e0*/  HMMA.16816.F32 R36, R8, R18, R36 ;  /* 0x000000120824723c */ /* 0x000fe20000001824 */
[----:B------:R-:W2:Y:S01]  /*37f0*/  LDSM.16.M88.4 R16, [R147+0x7800] ;  /* 0x007800009310783b */ /* 0x000ea20000000200 */
[-C--:B------:R-:W-:Y:S01]  /*3800*/  FFMA.FTZ R29, R0, R5.reuse, R29 ;  /* 0x00000005001d7223 */ /* 0x080fe2000001001d */
[----:B------:R-:W-:Y:S01]  /*3810*/  ISETP.GE.AND P4, PT, R32, R130, PT ;  /* 0x000000822000720c */ /* 0x000fe20003f86270 */
[----:B------:R-:W-:Y:S01]  /*3820*/  FFMA.FTZ R31, R0, R5, R31 ;  /* 0x00000005001f7223 */ /* 0x000fe2000001001f */
[----:B------:R-:W-:-:S03]  /*3830*/  ISETP.GE.AND P2, PT, R32, R129, PT ;  /* 0x000000812000720c */ /* 0x000fc60003f46270 */
[----:B------:R-:W-:Y:S01]  /*3840*/  HMMA.16816.F32 R76, R68, R56, R76 ;  /* 0x00000038444c723c */ /* 0x000fe2000000184c */
[----:B------:R-:W-:-:S06]  /*3850*/  FSEL R31, R31, -INF , !P1 ;  /* 0xff8000001f1f7808 */ /* 0x000fcc0004800000 */
[----:B------:R-:W-:Y:S01]  /*3860*/  FSEL R57, R29, -INF , !P5 ;  /* 0xff8000001d397808 */ /* 0x000fe20006800000 */
[----:B------:R-:W-:Y:S01]  /*3870*/  HMMA.16816.F32 R72, R68, R58, R72 ;  /* 0x0000003a4448723c */ /* 0x000fe20000001848 */
[----:B------:R4:W5:Y:S01]  /*3880*/  I2F R59, R32 ;  /* 0x00000020003b7306 */ /* 0x0009620000201400 */
[----:B------:R-:W-:-:S04]  /*3890*/  IADD3 R56, R6, 0x9, RZ ;  /* 0x0000000906387810 */ /* 0x000fc80007ffe0ff */
[C---:B------:R-:W-:Y:S02]  /*38a0*/  ISETP.GE.AND P6, PT, R56.reuse, R130, PT ;  /* 0x000000823800720c */ /* 0x040fe40003fc6270 */
[----:B-1----:R-:W-:Y:S01]  /*38b0*/  HMMA.16816.F32 R44, R12, R20, R44 ;  /* 0x000000140c2c723c */ /* 0x002fe2000000182c */
[----:B------:R1:W1:Y:S01]  /*38c0*/  I2F R7, R56 ;  /* 0x0000003800077306 */ /* 0x0002620000201400 */
[----:B------:R-:W-:-:S05]  /*38d0*/  ISETP.GE.AND P3, PT, R56, R129, PT ;  /* 0x000000813800720c */ /* 0x000fca0003f66270 */
[----:B------:R-:W-:Y:S01]  /*38e0*/  IADD3 R20, R6, 0x10, RZ ;  /* 0x0000001006147810 */ /* 0x000fe20007ffe0ff */
[----:B------:R-:W-:Y:S01]  /*38f0*/  HMMA.16816.F32 R48, R12, R34, R48 ;  /* 0x000000220c30723c */ /* 0x000fe20000001830 */
[----:B----4-:R-:W4:Y:S01]  /*3900*/  LDSM.16.M88.4 R32, [R149+0x3000] ;  /* 0x003000009520783b */ /* 0x010f220000000200 */
[----:B-----5:R-:W-:Y:S01]  /*3910*/  FFMA.FTZ R36, R0, R59, R36 ;  /* 0x0000003b00247223 */ /* 0x020fe20000010024 */
[C---:B------:R-:W-:Y:S01]  /*3920*/  ISETP.GE.AND P5, PT, R20.reuse, R130, PT ;  /* 0x000000821400720c */ /* 0x040fe20003fa6270 */
[----:B------:R5:W2:Y:S01]  /*3930*/  I2F R5, R20 ;  /* 0x0000001400057306 */ /* 0x000aa20000201400 */
[----:B------:R-:W-:Y:S01]  /*3940*/  ISETP.GE.AND P1, PT, R20, R129, PT ;  /* 0x000000811400720c */ /* 0x000fe20003f26270 */
[----:B------:R-:W-:Y:S01]  /*3950*/  FFMA.FTZ R38, R0, R59, R38 ;  /* 0x0000003b00267223 */ /* 0x000fe20000010026 */
[----:B------:R-:W-:Y:S01]  /*3960*/  FSEL R59, R36, -INF , !P4 ;  /* 0xff800000243b7808 */ /* 0x000fe20006000000 */
[----:B---3--:R-:W-:Y:S01]  /*3970*/  HMMA.16816.F32 R52, R8, R60, R52 ;  /* 0x0000003c0834723c */ /* 0x008fe20000001834 */
[----:B-1----:R-:W-:Y:S01]  /*3980*/  IADD3 R56, R6, 0x11, RZ ;  /* 0x0000001106387810 */ /* 0x002fe20007ffe0ff */
[----:B------:R-:W-:-:S03]  /*3990*/  FFMA.FTZ R39, R0, R7, R39 ;  /* 0x0000000700277223 */ /* 0x000fc60000010027 */
[----:B------:R-:W1:Y:S01]  /*39a0*/  I2F R36, R56 ;  /* 0x0000003800247306 */ /* 0x000e620000201400 */
[----:B------:R-:W-:Y:S01]  /*39b0*/  ISETP.GE.AND P4, PT, R56, R130, PT ;  /* 0x000000823800720c */ /* 0x000fe20003f86270 */
[----:B------:R-:W-:Y:S01]  /*39c0*/  FFMA.FTZ R61, R0, R7, R37 ;  /* 0x00000007003d7223 */ /* 0x000fe20000010025 */
[----:B------:R-:W-:Y:S01]  /*39d0*/  HMMA.16816.F32 R40, R12, R22, R40 ;  /* 0x000000160c28723c */ /* 0x000fe20000001828 */
[----:B------:R-:W-:Y:S02]  /*39e0*/  FSEL R37, R38, -INF , !P2 ;  /* 0xff80000026257808 */ /* 0x000fe40005000000 */
[----:B------:R-:W-:Y:S01]  /*39f0*/  IADD3 R38, R6, 0x18, RZ ;  /* 0x0000001806267810 */ /* 0x000fe20007ffe0ff */
[----:B-----5:R-:W3:Y:S01]  /*3a00*/  LDSM.16.M88.4 R20, [R149+0x3800] ;  /* 0x003800009514783b */ /* 0x020ee20000000200 */
[----:B------:R-:W-:Y:S01]  /*3a10*/  FSEL R61, R61, -INF , !P6 ;  /* 0xff8000003d3d7808 */ /* 0x000fe20007000000 */
[----:B------:R-:W-:-:S04]  /*3a20*/  DEPBAR.LE SB0, 0x0 ;  /* 0x000080000000791a */ /* 0x000fc80000000000 */
[----:B--2---:R-:W-:Y:S01]  /*3a30*/  HMMA.16816.F32 R76, R12, R16, R76 ;  /* 0x000000100c4c723c */ /* 0x004fe2000000184c */
[----:B------:R2:W-:Y:S01]  /*3a40*/  I2F R29, R38 ;  /* 0x00000026001d7306 */ /* 0x0005e20000201400 */
[----:B------:R-:W-:Y:S02]  /*3a50*/  FSEL R39, R39, -INF , !P3 ;  /* 0xff80000027277808 */ /* 0x000fe40005800000 */
[----:B------:R-:W-:Y:S02]  /*3a60*/  ISETP.GE.AND P6, PT, R38, R130, PT ;  /* 0x000000822600720c */ /* 0x000fe40003fc6270 */
[-C--:B------:R-:W-:Y:S01]  /*3a70*/  FFMA.FTZ R7, R0, R5.reuse, R52 ;  /* 0x0000000500077223 */ /* 0x080fe20000010034 */
[----:B------:R-:W-:Y:S01]  /*3a80*/  IADD3 R52, R6, 0x19, RZ ;  /* 0x0000001906347810 */ /* 0x000fe20007ffe0ff */
[----:B------:R-:W-:Y:S01]  /*3a90*/  HMMA.16816.F32 R48, R8, R62, R48 ;  /* 0x0000003e0830723c */ /* 0x000fe20000001830 */
[----:B------:R-:W-:Y:S01]  /*3aa0*/  FFMA.FTZ R54, R0, R5, R54 ;  /* 0x0000000500367223 */ /* 0x000fe20000010036 */
[-C--:B------:R-:W-:Y:S01]  /*3ab0*/  ISETP.GE.AND P3, PT, R38, R129.reuse, PT ;  /* 0x000000812600720c */ /* 0x080fe20003f66270 */
[----:B------:R-:W5:Y:S01]  /*3ac0*/  I2F R16, R52 ;  /* 0x0000003400107306 */ /* 0x000f620000201400 */
[----:B------:R-:W-:Y:S01]  /*3ad0*/  FSEL R5, R7, -INF , !P5 ;  /* 0xff80000007057808 */ /* 0x000fe20006800000 */
[-C--:B-1----:R-:W-:Y:S01]  /*3ae0*/  FFMA.FTZ R7, R0, R36.reuse, R53 ;  /* 0x0000002400077223 */ /* 0x082fe20000010035 */
[----:B------:R-:W-:Y:S01]  /*3af0*/  ISETP.GE.AND P2, PT, R56, R129, PT ;  /* 0x000000813800720c */ /* 0x000fe20003f46270 */
[----:B------:R-:W-:Y:S01]  /*3b00*/  FFMA.FTZ R17, R0, R36, R55 ;  /* 0x0000002400117223 */ /* 0x000fe20000010037 */
[----:B------:R-:W-:Y:S01]  /*3b10*/  HMMA.16816.F32 R72, R12, R18, R72 ;  /* 0x000000120c48723c */ /* 0x000fe20000001848 */
[----:B--2---:R-:W-:-:S02]  /*3b20*/  IADD3 R38, R6, 0x20, RZ ;  /* 0x0000002006267810 */ /* 0x004fc40007ffe0ff */
[C---:B------:R-:W-:Y:S02]  /*3b30*/  IADD3 R36, R6.reuse, 0x21, RZ ;  /* 0x0000002106247810 */ /* 0x040fe40007ffe0ff */
[----:B------:R-:W-:Y:S02]  /*3b40*/  FSEL R7, R7, -INF , !P4 ;  /* 0xff80000007077808 */ /* 0x000fe40006000000 */
[----:B------:R-:W-:Y:S01]  /*3b50*/  IADD3 R12, R6, 0x29, RZ ;  /* 0x00000029060c7810 */ /* 0x000fe20007ffe0ff */
[----:B----4-:R-:W-:Y:S01]  /*3b60*/  HMMA.16816.F32 R44, R8, R32, R44 ;  /* 0x00000020082c723c */ /* 0x010fe2000000182c */
[----:B------:R-:W1:Y:S01]  /*3b70*/  I2F R33, R38 ;  /* 0x0000002600217306 */ /* 0x000e620000201400 */
[----:B------:R-:W-:Y:S02]  /*3b80*/  FSEL R17, R17, -INF , !P2 ;  /* 0xff80000011117808 */ /* 0x000fe40005000000 */
[C---:B------:R-:W-:Y:S02]  /*3b90*/  ISETP.GE.AND P4, PT, R38.reuse, R130, PT ;  /* 0x000000822600720c */ /* 0x040fe40003f86270 */
[----:B------:R-:W-:-:S02]  /*3ba0*/  ISETP.GE.AND P2, PT, R38, R129, PT ;  /* 0x000000812600720c */ /* 0x000fc40003f46270 */
[C---:B------:R-:W-:Y:S01]  /*3bb0*/  HMMA.16816.F32 R40, R8.reuse, R34, R40 ;  /* 0x000000220828723c */ /* 0x040fe20000001828 */
[----:B------:R-:W2:Y:S01]  /*3bc0*/  I2F R32, R36 ;  /* 0x0000002400207306 */ /* 0x000ea20000201400 */
[-C--:B-----5:R-:W-:Y:S01]  /*3bd0*/  FFMA.FTZ R49, R0, R16.reuse, R49 ;  /* 0x0000001000317223 */ /* 0x0a0fe20000010031 */
[----:B------:R-:W-:Y:S01]  /*3be0*/  FSEL R53, R54, -INF , !P1 ;  /* 0xff80000036357808 */ /* 0x000fe20004800000 */
[----:B------:R-:W-:Y:S01]  /*3bf0*/  FFMA.FTZ R51, R0, R16, R51 ;  /* 0x0000001000337223 */ /* 0x000fe20000010033 */
[----:B------:R-:W-:Y:S01]  /*3c00*/  IADD3 R16, R6, 0x30, RZ ;  /* 0x0000003006107810 */ /* 0x000fe20007ffe0ff */
[-C--:B------:R-:W-:Y:S01]  /*3c10*/  FFMA.FTZ R48, R0, R29.reuse, R48 ;  /* 0x0000001d00307223 */ /* 0x080fe20000010030 */
[----:B------:R-:W-:Y:S01]  /*3c20*/  IADD3 R34, R6, 0x28, RZ ;  /* 0x0000002806227810 */ /* 0x000fe20007ffe0ff */
[----:B---3--:R-:W-:Y:S01]  /*3c30*/  HMMA.16816.F32 R76, R8, R20, R76 ;  /* 0x00000014084c723c */ /* 0x008fe2000000184c */
[----:B------:R-:W-:Y:S01]  /*3c40*/  I2F R19, R16 ;  /* 0x0000001000137306 */ /* 0x000fe20000201400 */
[----:B------:R-:W-:Y:S01]  /*3c50*/  FFMA.FTZ R29, R0, R29, R50 ;  /* 0x0000001d001d7223 */ /* 0x000fe20000010032 */
[----:B------:R-:W-:-:S02]  /*3c60*/  FSEL R55, R48, -INF , !P6 ;  /* 0xff80000030377808 */ /* 0x000fc40007000000 */
[-C--:B------:R-:W-:Y:S02]  /*3c70*/  ISETP.GE.AND P6, PT, R36, R130.reuse, PT ;  /* 0x000000822400720c */ /* 0x080fe40003fc6270 */
[----:B------:R-:W-:Y:S01]  /*3c80*/  FSEL R29, R29, -INF , !P3 ;  /* 0xff8000001d1d7808 */ /* 0x000fe20005800000 */
[----:B------:R-:W-:Y:S01]  /*3c90*/  HMMA.16816.F32 R72, R8, R22, R72 ;  /* 0x000000160848723c */ /* 0x000fe20000001848 */
[----:B------:R-:W3:Y:S01]  /*3ca0*/  I2F R15, R34 ;  /* 0x00000022000f7306 */ /* 0x000ee20000201400 */
[----:B-1----:R-:W-:Y:S01]  /*3cb0*/  FFMA.FTZ R44, R0, R33, R44 ;  /* 0x00000021002c7223 */ /* 0x002fe2000001002c */
[----:B------:R-:W-:Y:S01]  /*3cc0*/  ISETP.GE.AND P3, PT, R36, R129, PT ;  /* 0x000000812400720c */ /* 0x000fe20003f66270 */
[----:B------:R-:W-:Y:S01]  /*3cd0*/  FFMA.FTZ R46, R0, R33, R46 ;  /* 0x00000021002e7223 */ /* 0x000fe2000001002e */
[----:B------:R-:W-:Y:S01]  /*3ce0*/  ISETP.GE.AND P5, PT, R52, R130, PT ;  /* 0x000000823400720c */ /* 0x000fe20003fa6270 */
[-C--:B--2---:R-:W-:Y:S01]  /*3cf0*/  FFMA.FTZ R45, R0, R32.reuse, R45 ;  /* 0x00000020002d7223 */ /* 0x084fe2000001002d */
[----:B------:R-:W-:Y:S01]  /*3d00*/  IADD3 R8, R6, 0x38, RZ ;  /* 0x0000003806087810 */ /* 0x000fe20007ffe0ff */
[----:B------:R-:W-:Y:S01]  /*3d10*/  FFMA.FTZ R47, R0, R32, R47 ;  /* 0x00000020002f7223 */ /* 0x000fe2000001002f */
[----:B------:R-:W1:Y:S01]  /*3d20*/  I2F R14, R12 ;  /* 0x0000000c000e7306 */ /* 0x000e620000201400 */
[----:B------:R-:W-:-:S02]  /*3d30*/  FSEL R117, R44, -INF , !P4 ;  /* 0xff8000002c757808 */ /* 0x000fc40006000000 */
[----:B------:R-:W-:Y:S02]  /*3d40*/  FSEL R127, R46, -INF , !P2 ;  /* 0xff8000002e7f7808 */ /* 0x000fe40005000000 */
[----:B------:R-:W-:Y:S02]  /*3d50*/  FSEL R133, R45, -INF , !P6 ;  /* 0xff8000002d857808 */ /* 0x000fe40007000000 */
[----:B------:R-:W-:Y:S01]  /*3d60*/  FSEL R123, R47, -INF , !P3 ;  /* 0xff8000002f7b7808 */ /* 0x000fe20005800000 */
[----:B------:R-:W2:Y:S01]  /*3d70*/  I2F R11, R8 ;  /* 0x00000008000b7306 */ /* 0x000ea20000201400 */
[-C--:B---3--:R-:W-:Y:S01]  /*3d80*/  FFMA.FTZ R40, R0, R15.reuse, R40 ;  /* 0x0000000f00287223 */ /* 0x088fe20000010028 */
[-C--:B------:R-:W-:Y:S01]  /*3d90*/  ISETP.GE.AND P4, PT, R12, R130.reuse, PT ;  /* 0x000000820c00720c */ /* 0x080fe20003f86270 */
[----:B------:R-:W-:Y:S01]  /*3da0*/  FFMA.FTZ R42, R0, R15, R42 ;  /* 0x0000000f002a7223 */ /* 0x000fe2000001002a */
[----:B------:R-:W-:Y:S01]  /*3db0*/  IADD3 R15, R6, 0x31, RZ ;  /* 0x00000031060f7810 */ /* 0x000fe20007ffe0ff */
[----:B------:R-:W-:Y:S01]  /*3dc0*/  FFMA.FTZ R76, R0, R19, R76 ;  /* 0x00000013004c7223 */ /* 0x000fe2000001004c */
[----:B------:R-:W-:Y:S01]  /*3dd0*/  ISETP.GE.AND P2, PT, R12, R129, PT ;  /* 0x000000810c00720c */ /* 0x000fe20003f46270 */
[----:B------:R-:W-:Y:S01]  /*3de0*/  FFMA.FTZ R78, R0, R19, R78 ;  /* 0x00000013004e7223 */ /* 0x000fe2000001004e */
[C---:B------:R-:W-:Y:S01]  /*3df0*/  ISETP.GE.AND P6, PT, R16.reuse, R130, PT ;  /* 0x000000821000720c */ /* 0x040fe20003fc6270 */
[----:B------:R-:W3:Y:S01]  /*3e00*/  I2F R12, R15 ;  /* 0x0000000f000c7306 */ /* 0x000ee20000201400 */
[----:B------:R-:W-:Y:S01]  /*3e10*/  ISETP.GE.AND P3, PT, R16, R129, PT ;  /* 0x000000811000720c */ /* 0x000fe20003f66270 */
[-C--:B-1----:R-:W-:Y:S01]  /*3e20*/  FFMA.FTZ R41, R0, R14.reuse, R41 ;  /* 0x0000000e00297223 */ /* 0x082fe20000010029 */
[----:B------:R-:W-:Y:S01]  /*3e30*/  IADD3 R10, R6, 0x39, RZ ;  /* 0x00000039060a7810 */ /* 0x000fe20007ffe0ff */
[----:B------:R-:W-:Y:S01]  /*3e40*/  FFMA.FTZ R43, R0, R14, R43 ;  /* 0x0000000e002b7223 */ /* 0x000fe2000001002b */
[----:B------:R-:W-:-:S02]  /*3e50*/  FSEL R121, R76, -INF , !P6 ;  /* 0xff8000004c797808 */ /* 0x000fc40007000000 */
[----:B------:R-:W-:Y:S01]  /*3e60*/  FSEL R115, R78, -INF , !P3 ;  /* 0xff8000004e737808 */ /* 0x000fe20005800000 */
[----:B------:R-:W1:Y:S01]  /*3e70*/  I2F R9, R6 ;  /* 0x0000000600097306 */ /* 0x000e620000201400 */
[-C--:B------:R-:W-:Y:S01]  /*3e80*/  ISETP.GE.AND P6, PT, R6, R130.reuse, PT ;  /* 0x000000820600720c */ /* 0x080fe20003fc6270 */
[----:B--2---:R-:W-:Y:S01]  /*3e90*/  FFMA.FTZ R72, R0, R11, R72 ;  /* 0x0000000b00487223 */ /* 0x004fe20000010048 */
[----:B------:R-:W-:Y:S01]  /*3ea0*/  ISETP.GE.AND P3, PT, R6, R129, PT ;  /* 0x000000810600720c */ /* 0x000fe20003f66270 */
[----:B------:R-:W-:Y:S01]  /*3eb0*/  FFMA.FTZ R74, R0, R11, R74 ;  /* 0x0000000b004a7223 */ /* 0x000fe2000001004a */
[----:B------:R-:W-:Y:S02]  /*3ec0*/  FSEL R135, R41, -INF , !P4 ;  /* 0xff80000029877808 */ /* 0x000fe40006000000 */
[----:B------:R-:W-:Y:S01]  /*3ed0*/  ISETP.GE.AND P4, PT, R8, R130, PT ;  /* 0x000000820800720c */ /* 0x000fe20003f86270 */
[----:B------:R-:W2:Y:S01]  /*3ee0*/  I2F R6, R10 ;  /* 0x0000000a00067306 */ /* 0x000ea20000201400 */
[----:B------:R-:W-:Y:S01]  /*3ef0*/  ISETP.GE.AND P1, PT, R52, R129, PT ;  /* 0x000000813400720c */ /* 0x000fe20003f26270 */
[-C--:B---3--:R-:W-:Y:S01]  /*3f00*/  FFMA.FTZ R77, R0, R12.reuse, R77 ;  /* 0x0000000c004d7223 */ /* 0x088fe2000001004d */
[----:B------:R-:W-:Y:S01]  /*3f10*/  FSEL R119, R72, -INF , !P4 ;  /* 0xff80000048777808 */ /* 0x000fe20006000000 */
[----:B------:R-:W-:Y:S01]  /*3f20*/  FFMA.FTZ R79, R0, R12, R79 ;  /* 0x0000000c004f7223 */ /* 0x000fe2000001004f */
[----:B------:R-:W-:-:S02]  /*3f30*/  FSEL R13, R49, -INF , !P5 ;  /* 0xff800000310d7808 */ /* 0x000fc40006800000 */
[----:B------:R-:W-:Y:S01]  /*3f40*/  FSEL R69, R51, -INF , !P1 ;  /* 0xff80000033457808 */ /* 0x000fe20004800000 */
[----:B-1----:R-:W-:Y:S01]  /*3f50*/  FFMA.FTZ R30, R0, R9, R30 ;  /* 0x00000009001e7223 */ /* 0x002fe2000001001e */
[----:B------:R-:W-:Y:S01]  /*3f60*/  BAR.SYNC.DEFER_BLOCKING 0x0 ;  /* 0x0000000000007b1d */ /* 0x000fe20000010000 */
[----:B------:R-:W-:Y:S02]  /*3f70*/  ISETP.GE.AND P4, PT, R102, 0x2, PT ;  /* 0x000000026600780c */ /* 0x000fe40003f86270 */
[C---:B------:R-:W-:Y:S02]  /*3f80*/  ISETP.GE.AND P5, PT, R34.reuse, R130, PT ;  /* 0x000000822200720c */ /* 0x040fe40003fa6270 */
[----:B------:R-:W-:Y:S02]  /*3f90*/  ISETP.GE.AND P1, PT, R34, R129, PT ;  /* 0x000000812200720c */ /* 0x000fe40003f26270 */
[----:B------:R-:W-:Y:S01]  /*3fa0*/  FSEL R111, R40, -INF , !P5 ;  /* 0xff800000286f7808 */ /* 0x000fe20006800000 */
[-C--:B--2---:R-:W-:Y:S01]  /*3fb0*/  FFMA.FTZ R73, R0, R6.reuse, R73 ;  /* 0x0000000600497223 */ /* 0x084fe20000010049 */
[----:B------:R-:W-:Y:S01]  /*3fc0*/  FSEL R125, R42, -INF , !P1 ;  /* 0xff8000002a7d7808 */ /* 0x000fe20004800000 */
[----:B------:R-:W-:Y:S01]  /*3fd0*/  FFMA.FTZ R75, R0, R6, R75 ;  /* 0x00000006004b7223 */ /* 0x000fe2000001004b */
[----:B------:R-:W-:-:S02]  /*3fe0*/  ISETP.GE.AND P5, PT, R15, R130, PT ;  /* 0x000000820f00720c */ /* 0x000fc40003fa6270 */
[-C--:B------:R-:W-:Y:S02]  /*3ff0*/  ISETP.GE.AND P1, PT, R15, R129.reuse, PT ;  /* 0x000000810f00720c */ /* 0x080fe40003f26270 */
[----:B------:R-:W-:Y:S02]  /*4000*/  FSEL R131, R43, -INF , !P2 ;  /* 0xff8000002b837808 */ /* 0x000fe40005000000 */
[----:B------:R-:W-:Y:S01]  /*4010*/  ISETP.GE.AND P2, PT, R8, R129, PT ;  /* 0x000000810800720c */ /* 0x000fe20003f46270 */
[----:B------:R-:W-:Y:S01]  /*4020*/  FFMA.FTZ R8, R0, R9, R28 ;  /* 0x0000000900087223 */ /* 0x000fe2000001001c */
        /* <DEDUP_REMOVED lines=68> */
.L_x_6577:
[----:B------:R-:W-:-:S04]  /*4470*/  LEA R15, -R88, RZ, 0x6 ;  /* 0x000000ff580f7211 */ /* 0x000fc800078e31ff */
[----:B------:R-:W-:Y:S02]  /*4480*/  SHF.R.S32.HI R14, RZ, 0x1f, R15 ;  /* 0x0000001fff0e7819 */ /* 0x000fe4000001140f */
.L_x_6578:
        /* <DEDUP_REMOVED lines=28> */
[CC--:B------:R-:W-:Y:S01]  /*4650*/  @!P3 IADD3 R16, P5, R11.reuse, R128.reuse, RZ ;  /* 0x000000800b10b210 */ /* 0x0c0fe20007fbe0ff */
[----:B------:R-:W-:Y:S01]  /*4660*/  @!PT LDS RZ, [RZ] ;  /* 0x00000000fffff984 */ /* 0x000fe20000000800 */
[----:B------:R-:W-:Y:S01]  /*4670*/  @!PT LDS RZ, [RZ] ;  /* 0x00000000fffff984 */ /* 0x000fe20000000800 */
[----:B------:R-:W-:Y:S01]  /*4680*/  @!PT LDS RZ, [RZ] ;  /* 0x00000000fffff984 */ /* 0x000fe20000000800 */
[----:B------:R1:W-:Y:S01]  /*4690*/  @!P2 LDGSTS.E.BYPASS.LTC128B.128 [R164+0x6000], [R22.64+0x80] ;  /* 0x0600008016a4afae */ /* 0x0003e2000b901d48 */
[----:B------:R-:W-:Y:S02]  /*46a0*/  @!P2 LEA.HI.X R21, R10, c[0x0][0x16c], R9, 0x1, P1 ;  /* 0x00005b000a15aa11 */ /* 0x000fe400008f0c09 */
[-C--:B------:R-:W-:Y:S01]  /*46b0*/  @!P2 IADD3 R9, P1, R11, R128.reuse, RZ ;  /* 0x000000800b09a210 */ /* 0x080fe20007f3e0ff */
[--C-:B------:R-:W-:Y:S01]  /*46c0*/  @!P3 IMAD.X R19, R12, 0x1, R103.reuse, P5 ;  /* 0x000000010c13b824 */ /* 0x100fe200028e0667 */
[----:B------:R-:W-:Y:S01]  /*46d0*/  IADD3 R11, P5, R159, R11, RZ ;  /* 0x0000000b9f0b7210 */ /* 0x000fe20007fbe0ff */
[----:B------:R1:W-:Y:S01]  /*46e0*/  @P3 STS.128 [R164+0x4800], RZ ;  /* 0x004800ffa4003388 */ /* 0x0003e20000000c00 */
[----:B------:R-:W-:Y:S01]  /*46f0*/  @!P3 LEA R18, P6, R16, c[0x0][0x168], 0x1 ;  /* 0x00005a001012ba11 */ /* 0x000fe200078c08ff */
[----:B------:R-:W-:Y:S01]  /*4700*/  @!P2 IMAD.X R10, R12, 0x1, R103, P1 ;  /* 0x000000010c0aa824 */ /* 0x000fe200008e0667 */
[----:B------:R-:W-:Y:S01]  /*4710*/  @!P2 LEA R40, P1, R9, c[0x0][0x168], 0x1 ;  /* 0x00005a000928aa11 */ /* 0x000fe200078208ff */
[----:B------:R-:W-:Y:S01]  /*4720*/  IMAD.X R12, R158, 0x1, R12, P5 ;  /* 0x000000019e0c7824 */ /* 0x000fe200028e060c */
[----:B------:R-:W-:Y:S01]  /*4730*/  @!P3 LEA.HI.X R19, R16, c[0x0][0x16c], R19, 0x1, P6 ;  /* 0x00005b001013ba11 */ /* 0x000fe200030f0c13 */
[----:B------:R-:W-:Y:S01]  /*4740*/  @!PT LDS RZ, [RZ] ;  /* 0x00000000fffff984 */ /* 0x000fe20000000800 */
[----:B------:R-:W-:Y:S01]  /*4750*/  @!PT LDS RZ, [RZ] ;  /* 0x00000000fffff984 */ /* 0x000fe20000000800 */
[----:B------:R-:W-:Y:S01]  /*4760*/  @!PT LDS RZ, [RZ] ;  /* 0x00000000fffff984 */ /* 0x000fe20000000800 */
[----:B------:R1:W-:Y:S01]  /*4770*/  @!P3 LDGSTS.E.BYPASS.LTC128B.128 [R164+0x4800], [R32.64] ;  /* 0x0480000020a4bfae */ /* 0x0003e2000b901d48 */
[----:B------:R-:W-:-:S02]  /*4780*/  @!P3 IADD3 R16, P5, R11, R128, RZ ;  /* 0x000000800b10b210 */ /* 0x000fc40007fbe0ff */
[----:B------:R-:W-:Y:S01]  /*4790*/  @!P2 LEA.HI.X R41, R9, c[0x0][0x16c], R10, 0x1, P1 ;  /* 0x00005b000929aa11 */ /* 0x000fe200008f0c0a */
[----:B------:R1:W-:Y:S01]  /*47a0*/  @P2 STS.128 [R164+0x6800], RZ ;  /* 0x006800ffa4002388 */ /* 0x0003e20000000c00 */
[----:B------:R-:W-:Y:S01]  /*47b0*/  @!P3 LEA R42, P1, R16, c[0x0][0x168], 0x1 ;  /* 0x00005a00102aba11 */ /* 0x000fe200078208ff */
[----:B------:R-:W-:Y:S02]  /*47c0*/  @!P3 IMAD.X R9, R12, 0x1, R103, P5 ;  /* 0x000000010c09b824 */ /* 0x000fe400028e0667 */
[----:B------:R-:W-:Y:S01]  /*47d0*/  @!PT LDS RZ, [RZ] ;  /* 0x00000000fffff984 */ /* 0x000fe20000000800 */
[----:B------:R-:W-:Y:S01]  /*47e0*/  @!PT LDS RZ, [RZ] ;  /* 0x00000000fffff984 */ /* 0x000fe20000000800 */
[----:B------:R-:W-:Y:S01]  /*47f0*/  @!PT LDS RZ, [RZ] ;  /* 0x00000000fffff984 */ /* 0x000fe20000000800 */
[----:B------:R1:W-:Y:S03]  /*4800*/  @!P2 LDGSTS.E.BYPASS.LTC128B.128 [R164+0x6800], [R20.64+0x80] ;  /* 0x0680008014a4afae */ /* 0x0003e6000b901d48 */
[----:B------:R-:W-:Y:S01]  /*4810*/  @!P3 LEA.HI.X R43, R16, c[0x0][0x16c], R9, 0x1, P1 ;  /* 0x00005b00102bba11 */ /* 0x000fe200008f0c09 */
        /* <DEDUP_REMOVED lines=25> */
.L_x_6580:
[----:B------:R-:W-:Y:S05]  /*49b0*/  BSYNC B0 ;  /* 0x0000000000007941 */ /* 0x000fea0003800000 */
.L_x_6579:
[----:B------:R-:W0:Y:S01]  /*49c0*/  LDGDEPBAR ;  /* 0x00000000000079af */ /* 0x000e220000000000 */
[----:B------:R-:W-:-:S04]  /*49d0*/  IADD3 R128, P1, R15, R128, RZ ;  /* 0x000000800f807210 */ /* 0x000fc80007f3e0ff */
[----:B------:R-:W-:Y:S02]  /*49e0*/  IADD3.X R103, R14, R103, RZ, P1, !PT ;  /* 0x000000670e677210 */ /* 0x000fe40000ffe4ff */
.L_x_6576:
        /* <DEDUP_REMOVED lines=31> */
[----:B------:R-:W2:Y:S03]  /*4be0*/  SHFL.BFLY PT, R10, R11, 0x2, 0x1f ;  /* 0x0c401f000b0a7f89 */ /* 0x000ea600000e0000 */
[-C--:B------:R-:W-:Y:S01]  /*4bf0*/  LEA R145, R2, R148.reuse, 0x1 ;  /* 0x0000009402917211 */ /* 0x080fe200078e08ff */
[----:B------:R-:W3:Y:S01]  /*4c00*/  SHFL.BFLY PT, R9, R12, 0x2, 0x1f ;  /* 0x0c401f000c097f89 */ /* 0x000ee200000e0000 */
[----:B------:R-:W-:-:S03]  /*4c10*/  LEA R146, R3, R148, 0x1 ;  /* 0x0000009403927211 */ /* 0x000fc600078e08ff */
[----:B------:R-:W-:Y:S01]  /*4c20*/  LDSM.16.MT88.4 R48, [R145+0x8000] ;  /* 0x008000009130783b */ /* 0x000fe20000004200 */
[----:B------:R-:W-:-:S03]  /*4c30*/  LEA R144, R2, R146, 0x1 ;  /* 0x0000009202907211 */ /* 0x000fc600078e08ff */
[----:B------:R-:W-:Y:S04]  /*4c40*/  LDSM.16.MT88.4 R92, [R148+0x8000] ;  /* 0x00800000945c783b */ /* 0x000fe80000004200 */
[----:B-1----:R-:W-:Y:S04]  /*4c50*/  LDSM.16.MT88.4 R40, [R146+0x8000] ;  /* 0x008000009228783b */ /* 0x002fe80000004200 */
[----:B------:R-:W-:Y:S01]  /*4c60*/  LDSM.16.MT88.4 R64, [R148+0xa000] ;  /* 0x00a000009440783b */ /* 0x000fe20000004200 */
[----:B--2---:R-:W-:-:S03]  /*4c70*/  FMNMX.FTZ R10, R11, R10, !PT ;  /* 0x0000000a0b0a7209 */ /* 0x004fc60007810000 */
[----:B------:R-:W-:Y:S01]  /*4c80*/  LDSM.16.MT88.4 R72, [R146+0xa000] ;  /* 0x00a000009248783b */ /* 0x000fe20000004200 */
[----:B---3--:R-:W-:-:S03]  /*4c90*/  FMNMX.FTZ R9, R12, R9, !PT ;  /* 0x000000090c097209 */ /* 0x008fc60007810000 */
        /* <DEDUP_REMOVED lines=14> */
[----:B------:R-:W-:Y:S01]  /*4d80*/  LEA R176, P1, R128, c[0x0][0x168], 0x1 ;  /* 0x00005a0080b07a11 */ /* 0x000fe200078208ff */
[----:B------:R-:W1:Y:S01]  /*4d90*/  LDSM.16.MT88.4 R56, [R144+0x8000] ;  /* 0x008000009038783b */ /* 0x000e620000004200 */
[--C-:B------:R-:W-:Y:S01]  /*4da0*/  FFMA.FTZ R108, R8, c[0x0][0x23c], -R124.reuse ;  /* 0x00008f00086c7a23 */ /* 0x100fe2000001087c */
[----:B------:R-:W-:Y:S01]  /*4db0*/  MUFU.EX2 R107, R107 ;  /* 0x0000006b006b7308 */ /* 0x000fe20000000800 */
[----:B------:R-:W-:Y:S01]  /*4dc0*/  FFMA.FTZ R33, R61, c[0x0][0x23c], -R124 ;  /* 0x00008f003d217a23 */ /* 0x000fe2000001087c */
[----:B------:R-:W-:Y:S01]  /*4dd0*/  LDSM.16.MT88.4 R8, [R145+0x8800] ;  /* 0x008800009108783b */ /* 0x000fe20000004200 */
[--C-:B------:R-:W-:Y:S01]  /*4de0*/  FFMA.FTZ R106, R6, c[0x0][0x23c], -R112.reuse ;  /* 0x00008f00066a7a23 */ /* 0x100fe20000010870 */
[----:B------:R-:W-:Y:S01]  /*4df0*/  LEA.HI.X R175, R128, c[0x0][0x16c], R103, 0x1, P1 ;  /* 0x00005b0080af7a11 */ /* 0x000fe200008f0c67 */
[----:B------:R-:W-:-:S02]  /*4e00*/  FFMA.FTZ R105, R31, c[0x0][0x23c], -R112 ;  /* 0x00008f001f697a23 */ /* 0x000fc40000010870 */
[--C-:B------:R-:W-:Y:S01]  /*4e10*/  FFMA.FTZ R35, R37, c[0x0][0x23c], -R112.reuse ;  /* 0x00008f0025237a23 */ /* 0x100fe20000010870 */
[----:B------:R-:W2:Y:S01]  /*4e20*/  MUFU.EX2 R108, R108 ;  /* 0x0000006c006c7308 */ /* 0x000ea20000000800 */
[----:B------:R-:W-:Y:S02]  /*4e30*/  FFMA.FTZ R30, R39, c[0x0][0x23c], -R112 ;  /* 0x00008f00271e7a23 */ /* 0x000fe40000010870 */
[--C-:B------:R-:W-:Y:S02]  /*4e40*/  FFMA.FTZ R34, R5, c[0x0][0x23c], -R124.reuse ;  /* 0x00008f0005227a23 */ /* 0x100fe4000001087c */
[--C-:B------:R-:W-:Y:S02]  /*4e50*/  FFMA.FTZ R31, R7, c[0x0][0x23c], -R124.reuse ;  /* 0x00008f00071f7a23 */ /* 0x100fe4000001087c */
[----:B------:R-:W3:Y:S01]  /*4e60*/  LDSM.16.MT88.4 R4, [R144+0xa000] ;  /* 0x00a000009004783b */ /* 0x000ee20000004200 */
[----:B------:R-:W-:Y:S01]  /*4e70*/  MUFU.EX2 R104, R104 ;  /* 0x0000006800687308 */ /* 0x000fe20000000800 */
[----:B------:R-:W-:-:S02]  /*4e80*/  FFMA.FTZ R25, R13, c[0x0][0x23c], -R124 ;  /* 0x00008f000d197a23 */ /* 0x000fc4000001087c */
[----:B------:R-:W4:Y:S01]  /*4e90*/  LDSM.16.MT88.4 R12, [R144+0x8800] ;  /* 0x00880000900c783b */ /* 0x000f220000004200 */
[----:B------:R-:W-:Y:S02]  /*4ea0*/  FFMA.FTZ R28, R55, c[0x0][0x23c], -R124 ;  /* 0x00008f00371c7a23 */ /* 0x000fe4000001087c */
[--C-:B------:R-:W-:Y:S02]  /*4eb0*/  FFMA.FTZ R32, R53, c[0x0][0x23c], -R112.reuse ;  /* 0x00008f0035207a23 */ /* 0x100fe40000010870 */
[----:B------:R-:W5:Y:S01]  /*4ec0*/  MUFU.EX2 R33, R33 ;  /* 0x0000002100217308 */ /* 0x000f620000000800 */
[----:B--2---:R-:W-:Y:S01]  /*4ed0*/  F2FP.PACK_AB R80, R107, R108 ;  /* 0x0000006c6b50723e */ /* 0x004fe200000000ff */
[--C-:B------:R-:W-:Y:S02]  /*4ee0*/  FFMA.FTZ R3, R17, c[0x0][0x23c], -R112.reuse ;  /* 0x00008f0011037a23 */ /* 0x100fe40000010870 */
[--C-:B------:R-:W-:Y:S01]  /*4ef0*/  FFMA.FTZ R29, R29, c[0x0][0x23c], -R112.reuse ;  /* 0x00008f001d1d7a23 */ /* 0x100fe20000010870 */
[----:B------:R-:W2:Y:S01]  /*4f00*/  LDSM.16.MT88.4 R16, [R146+0x8800] ;  /* 0x008800009210783b */ /* 0x000ea20000004200 */
[----:B------:R-:W-:-:S02]  /*4f10*/  FFMA.FTZ R2, R69, c[0x0][0x23c], -R112 ;  /* 0x00008f0045027a23 */ /* 0x000fc40000010870 */
[----:B------:R-:W-:Y:S01]  /*4f20*/  MUFU.EX2 R106, R106 ;  /* 0x0000006a006a7308 */ /* 0x000fe20000000800 */
[----:B------:R-:W-:Y:S02]  /*4f30*/  FFMA.FTZ R122, R125, c[0x0][0x23c], -R112 ;  /* 0x00008f007d7a7a23 */ /* 0x000fe40000010870 */
[--C-:B------:R-:W-:Y:S02]  /*4f40*/  FFMA.FTZ R117, R117, c[0x0][0x23c], -R124.reuse ;  /* 0x00008f0075757a23 */ /* 0x100fe4000001087c */
[--C-:B------:R-:W-:Y:S02]  /*4f50*/  FFMA.FTZ R114, R133, c[0x0][0x23c], -R124.reuse ;  /* 0x00008f0085727a23 */ /* 0x100fe4000001087c */
[--C-:B------:R-:W-:Y:S01]  /*4f60*/  FFMA.FTZ R111, R111, c[0x0][0x23c], -R124.reuse ;  /* 0x00008f006f6f7a23 */ /* 0x100fe2000001087c */
[----:B------:R-:W1:Y:S01]  /*4f70*/  MUFU.EX2 R105, R105 ;  /* 0x0000006900697308 */ /* 0x000e620000000800 */
        /* <DEDUP_REMOVED lines=10> */
[----:B-1----:R-:W-:Y:S01]  /*5020*/  F2FP.PACK_AB R81, R105, R106 ;  /* 0x0000006a6951723e */ /* 0x002fe200000000ff */
        /* <DEDUP_REMOVED lines=8> */
[----:B-----5:R-:W-:Y:S01]  /*50b0*/  F2FP.PACK_AB R83, R30, R35 ;  /* 0x000000231e53723e */ /* 0x020fe200000000ff */
        /* <DEDUP_REMOVED lines=33> */
[C---:B---3--:R-:W-:Y:S02]  /*52d0*/  HMMA.16816.F32 R84, R80.reuse, R4, RZ ;  /* 0x000000045054723c */ /* 0x048fe400000018ff */
        /* <DEDUP_REMOVED lines=11> */
[----:B------:R-:W-:-:S04]  /*5390*/  FADD.FTZ R32, R3, R32 ;  /* 0x0000002003207221 */ /* 0x000fc80000010000 */
[----:B------:R-:W-:Y:S01]  /*53a0*/  FADD.FTZ R29, R29, R32 ;  /* 0x000000201d1d7221 */ /* 0x000fe20000010000 */
[----:B------:R-:W-:Y:S02]  /*53b0*/  HMMA.16816.F32 R44, R4, R8, R44 ;  /* 0x00000008042c723c */ /* 0x000fe4000000182c */
        /* <DEDUP_REMOVED lines=24> */
[C---:B------:R-:W-:Y:S01]  /*5540*/  HMMA.16816.F32 R92, R4.reuse, R22, R92 ;  /* 0x00000016045c723c */ /* 0x040fe2000000185c */
[----:B------:R-:W-:Y:S07]  /*5550*/  LDSM.16.MT88.4 R20, [R146+0x9800] ;  /* 0x009800009214783b */ /* 0x000fee0000004200 */
[C---:B---3--:R-:W-:Y:S08]  /*5560*/  HMMA.16816.F32 R84, R4.reuse, R8, R84 ;  /* 0x000000080454723c */ /* 0x048ff00000001854 */
        /* <DEDUP_REMOVED lines=9> */
[----:B-----5:R-:W-:Y:S02]  /*5600*/  HMMA.16816.F32 R36, R4, R12, R36 ;  /* 0x0000000c0424723c */ /* 0x020fe40000001824 */
[----:B------:R-:W-:-:S06]  /*5610*/  FADD.FTZ R122, R125, R122 ;  /* 0x0000007a7d7a7221 */ /* 0x000fcc0000010000 */
        /* <DEDUP_REMOVED lines=21> */
[----:B------:R-:W-:Y:S01]  /*5770*/  HMMA.16816.F32 R88, R4, R18, R88 ;  /* 0x000000120458723c */ /* 0x000fe20000001858 */
[----:B------:R-:W1:Y:S06]  /*5780*/  LDSM.16.MT88.4 R16, [R145+0x9800] ;  /* 0x009800009110783b */ /* 0x000e6c0000004200 */
[----:B------:R-:W-:-:S02]  /*5790*/  F2FP.PACK_AB R4, R120, R121 ;  /* 0x000000797804723e */ /* 0x000fc400000000ff */
[----:B----4-:R-:W-:Y:S01]  /*57a0*/  F2FP.PACK_AB R5, R118, R115 ;  /* 0x000000737605723e */ /* 0x010fe200000000ff */
[----:B------:R-:W-:Y:S01]  /*57b0*/  FADD.FTZ R115, R115, R122 ;  /* 0x0000007a73737221 */ /* 0x000fe20000010000 */
[----:B------:R-:W-:Y:S02]  /*57c0*/  F2FP.PACK_AB R6, R178, R119 ;  /* 0x00000077b206723e */ /* 0x000fe400000000ff */
[----:B--2---:R-:W-:Y:S01]  /*57d0*/  F2FP.PACK_AB R7, R177, R110 ;  /* 0x0000006eb107723e */ /* 0x004fe200000000ff */
[----:B------:R-:W-:-:S04]  /*57e0*/  FADD.FTZ R115, R118, R115 ;  /* 0x0000007376737221 */ /* 0x000fc80000010000 */
[----:B------:R-:W-:Y:S02]  /*57f0*/  FADD.FTZ R110, R110, R115 ;  /* 0x000000736e6e7221 */ /* 0x000fe40000010000 */
[----:B---3--:R-:W-:Y:S02]  /*5800*/  HMMA.16816.F32 R96, R4, R8, R96 ;  /* 0x000000080460723c */ /* 0x008fe40000001860 */
[----:B------:R-:W-:-:S06]  /*5810*/  FADD.FTZ R177, R177, R110 ;  /* 0x0000006eb1b17221 */ /* 0x000fcc0000010000 */
        /* <DEDUP_REMOVED lines=12> */
[C---:B---3--:R-:W-:Y:S07]  /*58e0*/  HMMA.16816.F32 R76, R4.reuse, R12, R76 ;  /* 0x0000000c044c723c */ /* 0x048fee000000184c */
        /* <DEDUP_REMOVED lines=13> */
[----:B--2---:R-:W-:Y:S03]  /*59c0*/  HMMA.16816.F32 R84, R4, R8, R84 ;  /* 0x000000080454723c */ /* 0x004fe60000001854 */
[----:B------:R-:W-:-:S05]  /*59d0*/  FADD.FTZ R178, R178, R119 ;  /* 0x00000077b2b27221 */ /* 0x000fca0000010000 */
        /* <DEDUP_REMOVED lines=65> */
.L_x_6582:
[----:B------:R-:W-:-:S05]  /*5df0*/  IMAD.MOV.U32 R3, RZ, RZ, c[0x0][0x1a0] ;  /* 0x00006800ff037624 */ /* 0x000fca00078e00ff */
[----:B------:R-:W-:-:S04]  /*5e00*/  LEA R3, -R3, RZ, 0x6 ;  /* 0x000000ff03037211 */ /* 0x000fc800078e31ff */
[----:B------:R-:W-:Y:S02]  /*5e10*/  SHF.R.S32.HI R6, RZ, 0x1f, R3 ;  /* 0x0000001fff067819 */ /* 0x000fe40000011403 */
.L_x_6583:
[----:B------:R-:W-:Y:S02]  /*5e20*/  ISETP.GE.AND P1, PT, R157, c[0x0][0x220], PT ;  /* 0x000088009d007a0c */ /* 0x000fe40003f26270 */
[----:B------:R-:W-:Y:S02]  /*5e30*/  ISETP.GE.AND P2, PT, R168, c[0x0][0x220], PT ;  /* 0x00008800a8007a0c */ /* 0x000fe40003f46270 */
[----:B------:R-:W-:Y:S02]  /*5e40*/  IADD3 R7, P3, R170, R3, RZ ;  /* 0x00000003aa077210 */ /* 0x000fe40007f7e0ff */
[----:B------:R-:W-:-:S03]  /*5e50*/  LEA R2, P5, R3, R180, 0x1 ;  /* 0x000000b403027211 */ /* 0x000fc600078a08ff */
[----:B------:R-:W-:-:S04]  /*5e60*/  IMAD.X R4, R167, 0x1, R6, P3 ;  /* 0x00000001a7047824 */ /* 0x000fc800018e0606 */
[-C--:B------:R-:W-:Y:S02]  /*5e70*/  @!P1 IADD3 R8, P4, R3, R26.reuse, RZ ;  /* 0x0000001a03089210 */ /* 0x080fe40007f9e0ff */
[----:B------:R-:W-:Y:S01]  /*5e80*/  @!P1 IADD3 R9, P3, R7, R26, RZ ;  /* 0x0000001a07099210 */ /* 0x000fe20007f7e0ff */
[----:B------:R-:W-:Y:S01]  /*5e90*/  @P2 STS.128 [R164+0x8000], RZ ;  /* 0x008000ffa4002388 */ /* 0x000fe20000000c00 */
[----:B------:R-:W-:Y:S01]  /*5ea0*/  LEA.HI.X R3, R3, R179, R6, 0x1, P5 ;  /* 0x000000b303037211 */ /* 0x000fe200028f0c06 */
[--C-:B------:R-:W-:Y:S01]  /*5eb0*/  @!P1 IMAD.X R5, R6, 0x1, R24.reuse, P4 ;  /* 0x0000000106059824 */ /* 0x100fe200020e0618 */
[----:B------:R-:W-:Y:S01]  /*5ec0*/  @!P1 LEA R12, P4, R8, c[0x0][0x170], 0x1 ;  /* 0x00005c00080c9a11 */ /* 0x000fe200078808ff */
[----:B------:R-:W-:Y:S01]  /*5ed0*/  @!P1 IMAD.X R6, R4, 0x1, R24, P3 ;  /* 0x0000000104069824 */ /* 0x000fe200018e0618 */
[----:B------:R-:W-:Y:S01]  /*5ee0*/  @!P2 LEA R10, P5, R7, R180, 0x1 ;  /* 0x000000b4070aa211 */ /* 0x000fe200078a08ff */
[----:B------:R-:W-:Y:S01]  /*5ef0*/  @!PT LDS RZ, [RZ] ;  /* 0x00000000fffff984 */ /* 0x000fe20000000800 */
[----:B------:R-:W-:Y:S01]  /*5f00*/  @!PT LDS RZ, [RZ] ;  /* 0x00000000fffff984 */ /* 0x000fe20000000800 */
[----:B------:R-:W-:Y:S01]  /*5f10*/  @!PT LDS RZ, [RZ] ;  /* 0x00000000fffff984 */ /* 0x000fe20000000800 */
[----:B------:R1:W-:Y:S01]  /*5f20*/  @!P2 LDGSTS.E.BYPASS.LTC128B.128 [R164+0x8000], [R2.64] ;  /* 0x0800000002a4afae */ /* 0x0003e2000b901d48 */
[----:B------:R-:W-:-:S02]  /*5f30*/  @!P1 LEA.HI.X R13, R8, c[0x0][0x174], R5, 0x1, P4 ;  /* 0x00005d00080d9a11 */ /* 0x000fc400020f0c05 */
        /* <DEDUP_REMOVED lines=27> */
[----:B------:R-:W-:Y:S01]  /*60f0*/  @!P2 LEA.HI.X R23, R7, R179, R4, 0x1, P4 ;  /* 0x000000b30717a211 */ /* 0x000fe200020f0c04 */
[----:B------:R-:W-:Y:S01]  /*6100*/  @P1 STS.128 [R164+0xa800], RZ ;  /* 0x00a800ffa4001388 */ /* 0x000fe20000000c00 */
[----:B------:R-:W-:Y:S01]  /*6110*/  @!P1 LEA R4, P3, R26, c[0x0][0x170], 0x1 ;  /* 0x00005c001a049a11 */ /* 0x000fe200078608ff */
[----:B------:R-:W-:-:S02]  /*6120*/  IMAD.MOV.U32 R179, RZ, RZ, R3 ;  /* 0x000000ffffb37224 */ /* 0x000fc400078e0003 */
[----:B------:R-:W-:Y:S01]  /*6130*/  @!PT LDS RZ, [RZ] ;  /* 0x00000000fffff984 */ /* 0x000fe20000000800 */
[----:B------:R-:W-:Y:S01]  /*6140*/  @!PT LDS RZ, [RZ] ;  /* 0x00000000fffff984 */ /* 0x000fe20000000800 */
[----:B------:R-:W-:Y:S01]  /*6150*/  @!PT LDS RZ, [RZ] ;  /* 0x00000000fffff984 */ /* 0x000fe20000000800 */
[----:B------:R3:W-:Y:S01]  /*6160*/  @!P1 LDGSTS.E.BYPASS.LTC128B.128 [R164+0xa800], [R8.64+0x80] ;  /* 0x0a80008008a49fae */ /* 0x0007e2000b901d48 */
[----:B------:R-:W-:Y:S02]  /*6170*/  @!P1 LEA.HI.X R5, R26, c[0x0][0x174], R5, 0x1, P3 ;  /* 0x00005d001a059a11 */ /* 0x000fe400018f0c05 */
        /* <DEDUP_REMOVED lines=31> */
[----:B------:R-:W0:Y:S01]  /*6370*/  LDGDEPBAR ;  /* 0x00000000000079af */ /* 0x000e220000000000 */
[C---:B-1----:R-:W-:Y:S08]  /*6380*/  HMMA.16816.F32 R28, R120.reuse, R24, RZ ;  /* 0x00000018781c723c */ /* 0x042ff000000018ff */
[C---:B----4-:R-:W-:Y:S08]  /*6390*/  HMMA.16816.F32 R20, R120.reuse, R16, RZ ;  /* 0x000000107814723c */ /* 0x050ff000000018ff */
[C---:B--2---:R-:W-:Y:S08]  /*63a0*/  HMMA.16816.F32 R12, R120.reuse, R8, RZ ;  /* 0x00000008780c723c */ /* 0x044ff000000018ff */
[C---:B------:R-:W-:Y:S08]  /*63b0*/  HMMA.16816.F32 R24, R120.reuse, R26, RZ ;  /* 0x0000001a7818723c */ /* 0x040ff000000018ff */
[C---:B------:R-:W-:Y:S08]  /*63c0*/  HMMA.16816.F32 R16, R120.reuse, R18, RZ ;  /* 0x000000127810723c */ /* 0x040ff000000018ff */
[C---:B------:R-:W-:Y:S08]  /*63d0*/  HMMA.16816.F32 R8, R120.reuse, R10, RZ ;  /* 0x0000000a7808723c */ /* 0x040ff000000018ff */
[C---:B-----5:R-:W-:Y:S08]  /*63e0*/  HMMA.16816.F32 R4, R120.reuse, R124, RZ ;  /* 0x0000007c7804723c */ /* 0x060ff000000018ff */
        /* <DEDUP_REMOVED lines=78> */
[----:B------:R-:W2:Y:S01]  /*68d0*/  LDSM.16.M88.4 R32, [R149+0x3800] ;  /* 0x003800009520783b */ /* 0x000ea20000000200 */
[----:B------:R-:W-:-:S04]  /*68e0*/  DEPBAR.LE SB0, 0x0 ;  /* 0x000080000000791a */ /* 0x000fc80000000000 */
[C---:B-1----:R-:W-:Y:S07]  /*68f0*/  HMMA.16816.F32 R12, R116.reuse, R104, R12 ;  /* 0x00000068740c723c */ /* 0x042fee000000180c */
[----:B------:R-:W-:Y:S01]  /*6900*/  IMAD R104, R163, 0x40, R162 ;  /* 0x00000040a3687824 */ /* 0x000fe200078e02a2 */
[----:B------:R-:W-:Y:S04]  /*6910*/  HMMA.16816.F32 R24, R116, R114, R24 ;  /* 0x000000727418723c */ /* 0x000fe80000001818 */
[----:B------:R-:W-:-:S02]  /*6920*/  IADD3 R105, R104, 0x1, RZ ;  /* 0x0000000168697810 */ /* 0x000fc40007ffe0ff */
[----:B------:R-:W-:Y:S02]  /*6930*/  IADD3 R102, R104, 0x10, RZ ;  /* 0x0000001068667810 */ /* 0x000fe40007ffe0ff */
[----:B------:R-:W-:Y:S01]  /*6940*/  HMMA.16816.F32 R28, R116, R112, R28 ;  /* 0x00000070741c723c */ /* 0x000fe2000000181c */
[----:B------:R-:W-:Y:S01]  /*6950*/  BAR.SYNC.DEFER_BLOCKING 0x0 ;  /* 0x0000000000007b1d */ /* 0x000fe20000010000 */
[C---:B------:R-:W-:Y:S02]  /*6960*/  ISETP.GE.AND P6, PT, R105.reuse, R130, PT ;  /* 0x000000826900720c */ /* 0x040fe40003fc6270 */
[----:B------:R-:W-:-:S04]  /*6970*/  ISETP.GE.AND P4, PT, R105, R129, PT ;  /* 0x000000816900720c */ /* 0x000fc80003f86270 */
[C---:B------:R-:W-:Y:S01]  /*6980*/  HMMA.16816.F32 R8, R116.reuse, R106, R8 ;  /* 0x0000006a7408723c */ /* 0x040fe20000001808 */
[----:B------:R-:W1:Y:S06]  /*6990*/  I2F R107, R105 ;  /* 0x00000069006b7306 */ /* 0x000e6c0000201400 */
[----:B------:R-:W-:Y:S01]  /*69a0*/  IADD3 R106, R104, 0x8, RZ ;  /* 0x00000008686a7810 */ /* 0x000fe20007ffe0ff */
[----:B------:R-:W-:Y:S03]  /*69b0*/  HMMA.16816.F32 R16, R116, R110, R16 ;  /* 0x0000006e7410723c */ /* 0x000fe60000001810 */
[----:B------:R-:W-:-:S04]  /*69c0*/  ISETP.GE.AND P5, PT, R106, R130, PT ;  /* 0x000000826a00720c */ /* 0x000fc80003fa6270 */
[----:B------:R-:W-:Y:S01]  /*69d0*/  IADD3 R110, R104, 0x9, RZ ;  /* 0x00000009686e7810 */ /* 0x000fe20007ffe0ff */
[----:B------:R-:W-:Y:S01]  /*69e0*/  HMMA.16816.F32 R20, R116, R108, R20 ;  /* 0x0000006c7414723c */ /* 0x000fe20000001814 */
[----:B------:R-:W3:Y:S01]  /*69f0*/  I2F R109, R106 ;  /* 0x0000006a006d7306 */ /* 0x000ee20000201400 */
[CC--:B-1----:R-:W-:Y:S02]  /*6a00*/  FFMA.FTZ R29, R0.reuse, R107.reuse, R29 ;  /* 0x0000006b001d7223 */ /* 0x0c2fe4000001001d */
[----:B------:R-:W-:-:S03]  /*6a10*/  FFMA.FTZ R136, R0, R107, R31 ;  /* 0x0000006b00887223 */ /* 0x000fc6000001001f */
[----:B------:R-:W-:Y:S01]  /*6a20*/  FSEL R31, R29, -INF , !P6 ;  /* 0xff8000001d1f7808 */ /* 0x000fe20007000000 */
[C---:B--2---:R-:W-:Y:S01]  /*6a30*/  HMMA.16816.F32 R4, R116.reuse, R32, R4 ;  /* 0x000000207404723c */ /* 0x044fe20000001804 */
[----:B------:R-:W1:Y:S01]  /*6a40*/  I2F R108, R110 ;  /* 0x0000006e006c7306 */ /* 0x000e620000201400 */
[----:B------:R-:W-:Y:S02]  /*6a50*/  ISETP.GE.AND P6, PT, R106, R129, PT ;  /* 0x000000816a00720c */ /* 0x000fe40003fc6270 */
[----:B------:R-:W-:Y:S02]  /*6a60*/  FSEL R136, R136, -INF , !P4 ;  /* 0xff80000088887808 */ /* 0x000fe40006000000 */
[----:B------:R-:W-:Y:S02]  /*6a70*/  ISETP.GE.AND P4, PT, R110, R130, PT ;  /* 0x000000826e00720c */ /* 0x000fe40003f86270 */
[----:B------:R-:W-:Y:S01]  /*6a80*/  IADD3 R32, R104, 0x11, RZ ;  /* 0x0000001168207810 */ /* 0x000fe20007ffe0ff */
[----:B------:R-:W2:Y:S01]  /*6a90*/  I2F R33, R102 ;  /* 0x0000006600217306 */ /* 0x000ea20000201400 */
[CC--:B---3--:R-:W-:Y:S01]  /*6aa0*/  FFMA.FTZ R138, R0.reuse, R109.reuse, R26 ;  /* 0x0000006d008a7223 */ /* 0x0c8fe2000001001a */
[----:B------:R-:W-:Y:S01]  /*6ab0*/  HMMA.16816.F32 R120, R116, R34, R120 ;  /* 0x000000227478723c */ /* 0x000fe20000001878 */
[----:B------:R-:W-:-:S03]  /*6ac0*/  FFMA.FTZ R24, R0, R109, R24 ;  /* 0x0000006d00187223 */ /* 0x000fc60000010018 */
[----:B------:R-:W-:Y:S02]  /*6ad0*/  FSEL R138, R138, -INF , !P6 ;  /* 0xff8000008a8a7808 */ /* 0x000fe40007000000 */
[----:B------:R-:W3:Y:S01]  /*6ae0*/  I2F R26, R32 ;  /* 0x00000020001a7306 */ /* 0x000ee20000201400 */
[-C--:B-1----:R-:W-:Y:S01]  /*6af0*/  FFMA.FTZ R131, R0, R108.reuse, R25 ;  /* 0x0000006c00837223 */ /* 0x082fe20000010019 */
[----:B------:R-:W-:Y:S01]  /*6b00*/  IADD3 R25, R104, 0x18, RZ ;  /* 0x0000001868197810 */ /* 0x000fe20007ffe0ff */
[----:B------:R-:W-:Y:S01]  /*6b10*/  FFMA.FTZ R114, R0, R108, R27 ;  /* 0x0000006c00727223 */ /* 0x000fe2000001001b */
[----:B------:R-:W-:Y:S02]  /*6b20*/  FSEL R29, R24, -INF , !P5 ;  /* 0xff800000181d7808 */ /* 0x000fe40006800000 */
[----:B------:R-:W-:Y:S02]  /*6b30*/  IADD3 R24, R104, 0x19, RZ ;  /* 0x0000001968187810 */ /* 0x000fe40007ffe0ff */
[----:B------:R-:W1:Y:S01]  /*6b40*/  I2F R27, R25 ;  /* 0x00000019001b7306 */ /* 0x000e620000201400 */
[----:B--2---:R-:W-:Y:S01]  /*6b50*/  FFMA.FTZ R134, R0, R33, R22 ;  /* 0x0000002100867223 */ /* 0x004fe20000010016 */
[----:B------:R-:W-:Y:S01]  /*6b60*/  ISETP.GE.AND P5, PT, R110, R129, PT ;  /* 0x000000816e00720c */ /* 0x000fe20003fa6270 */
[----:B------:R-:W-:Y:S01]  /*6b70*/  FFMA.FTZ R20, R0, R33, R20 ;  /* 0x0000002100147223 */ /* 0x000fe20000010014 */
[----:B------:R-:W-:-:S02]  /*6b80*/  ISETP.GE.AND P6, PT, R102, R130, PT ;  /* 0x000000826600720c */ /* 0x000fc40003fc6270 */
[----:B------:R-:W-:Y:S02]  /*6b90*/  FSEL R131, R131, -INF , !P4 ;  /* 0xff80000083837808 */ /* 0x000fe40006000000 */
[----:B------:R-:W2:Y:S01]  /*6ba0*/  I2F R22, R24 ;  /* 0x0000001800167306 */ /* 0x000ea20000201400 */
[----:B------:R-:W-:Y:S01]  /*6bb0*/  FSEL R114, R114, -INF , !P5 ;  /* 0xff80000072727808 */ /* 0x000fe20006800000 */
[-C--:B---3--:R-:W-:Y:S01]  /*6bc0*/  FFMA.FTZ R21, R0, R26.reuse, R21 ;  /* 0x0000001a00157223 */ /* 0x088fe20000010015 */
[----:B------:R-:W-:Y:S01]  /*6bd0*/  ISETP.GE.AND P4, PT, R102, R129, PT ;  /* 0x000000816600720c */ /* 0x000fe20003f86270 */
[----:B------:R-:W-:Y:S01]  /*6be0*/  FFMA.FTZ R23, R0, R26, R23 ;  /* 0x0000001a00177223 */ /* 0x000fe20000010017 */
[----:B------:R-:W-:Y:S02]  /*6bf0*/  ISETP.GE.AND P5, PT, R32, R130, PT ;  /* 0x000000822000720c */ /* 0x000fe40003fa6270 */
[----:B------:R-:W-:Y:S02]  /*6c00*/  FSEL R115, R20, -INF , !P6 ;  /* 0xff80000014737808 */ /* 0x000fe40007000000 */
[----:B------:R-:W-:-:S02]  /*6c10*/  IADD3 R20, R104, 0x20, RZ ;  /* 0x0000002068147810 */ /* 0x000fc40007ffe0ff */
[----:B------:R-:W-:Y:S02]  /*6c20*/  FSEL R134, R134, -INF , !P4 ;  /* 0xff80000086867808 */ /* 0x000fe40006000000 */
[----:B------:R-:W-:Y:S01]  /*6c30*/  FSEL R113, R21, -INF , !P5 ;  /* 0xff80000015717808 */ /* 0x000fe20006800000 */
[----:B-1----:R-:W-:Y:S01]  /*6c40*/  FFMA.FTZ R21, R0, R27, R16 ;  /* 0x0000001b00157223 */ /* 0x002fe20000010010 */
[----:B------:R-:W-:Y:S01]  /*6c50*/  ISETP.GE.AND P6, PT, R32, R129, PT ;  /* 0x000000812000720c */ /* 0x000fe20003fc6270 */
[C---:B------:R-:W-:Y:S01]  /*6c60*/  FFMA.FTZ R27, R0.reuse, R27, R18 ;  /* 0x0000001b001b7223 */ /* 0x040fe20000010012 */
[C---:B------:R-:W-:Y:S01]  /*6c70*/  ISETP.GE.AND P4, PT, R25.reuse, R130, PT ;  /* 0x000000821900720c */ /* 0x040fe20003f86270 */
[CC--:B--2---:R-:W-:Y:S01]  /*6c80*/  FFMA.FTZ R17, R0.reuse, R22.reuse, R17 ;  /* 0x0000001600117223 */ /* 0x0c4fe20000010011 */
[----:B------:R-:W-:Y:S01]  /*6c90*/  ISETP.GE.AND P5, PT, R25, R129, PT ;  /* 0x000000811900720c */ /* 0x000fe20003fa6270 */
[----:B------:R-:W-:Y:S01]  /*6ca0*/  FFMA.FTZ R18, R0, R22, R19 ;  /* 0x0000001600127223 */ /* 0x000fe20000010013 */
[----:B------:R-:W1:Y:S01]  /*6cb0*/  I2F R25, R20 ;  /* 0x0000001400197306 */ /* 0x000e620000201400 */
[----:B------:R-:W-:-:S02]  /*6cc0*/  IADD3 R16, R104, 0x21, RZ ;  /* 0x0000002168107810 */ /* 0x000fc40007ffe0ff */
[----:B------:R-:W-:Y:S02]  /*6cd0*/  FSEL R132, R23, -INF , !P6 ;  /* 0xff80000017847808 */ /* 0x000fe40007000000 */
[----:B------:R-:W-:Y:S02]  /*6ce0*/  FSEL R23, R21, -INF , !P4 ;  /* 0xff80000015177808 */ /* 0x000fe40006000000 */
[C---:B------:R-:W-:Y:S02]  /*6cf0*/  ISETP.GE.AND P6, PT, R24.reuse, R130, PT ;  /* 0x000000821800720c */ /* 0x040fe40003fc6270 */
[----:B------:R-:W-:Y:S02]  /*6d00*/  ISETP.GE.AND P4, PT, R24, R129, PT ;  /* 0x000000811800720c */ /* 0x000fe40003f86270 */
[----:B------:R-:W2:Y:S01]  /*6d10*/  I2F R24, R16 ;  /* 0x0000001000187306 */ /* 0x000ea20000201400 */
[----:B------:R-:W-:Y:S02]  /*6d20*/  IADD3 R19, R104, 0x28, RZ ;  /* 0x0000002868137810 */ /* 0x000fe40007ffe0ff */
[----:B------:R-:W-:-:S02]  /*6d30*/  FSEL R21, R17, -INF , !P6 ;  /* 0xff80000011157808 */ /* 0x000fc40007000000 */
[----:B------:R-:W-:Y:S01]  /*6d40*/  FSEL R22, R27, -INF , !P5 ;  /* 0xff8000001b167808 */ /* 0x000fe20006800000 */
[----:B-1----:R-:W-:Y:S01]  /*6d50*/  FFMA.FTZ R12, R0, R25, R12 ;  /* 0x00000019000c7223 */ /* 0x002fe2000001000c */
[C---:B------:R-:W-:Y:S01]  /*6d60*/  ISETP.GE.AND P5, PT, R20.reuse, R130, PT ;  /* 0x000000821400720c */ /* 0x040fe20003fa6270 */
[----:B------:R-:W1:Y:S01]  /*6d70*/  I2F R17, R19 ;  /* 0x0000001300117306 */ /* 0x000e620000201400 */
[----:B------:R-:W-:Y:S01]  /*6d80*/  ISETP.GE.AND P6, PT, R20, R129, PT ;  /* 0x000000811400720c */ /* 0x000fe20003fc6270 */
[----:B------:R-:W-:Y:S01]  /*6d90*/  FFMA.FTZ R26, R0, R25, R14 ;  /* 0x00000019001a7223 */ /* 0x000fe2000001000e */
[----:B------:R-:W-:Y:S02]  /*6da0*/  FSEL R20, R18, -INF , !P4 ;  /* 0xff80000012147808 */ /* 0x000fe40006000000 */
[----:B------:R-:W-:Y:S02]  /*6db0*/  IADD3 R18, R104, 0x29, RZ ;  /* 0x0000002968127810 */ /* 0x000fe40007ffe0ff */
[----:B------:R-:W-:Y:S01]  /*6dc0*/  FSEL R125, R12, -INF , !P5 ;  /* 0xff8000000c7d7808 */ /* 0x000fe20006800000 */
[----:B--2---:R-:W-:Y:S01]  /*6dd0*/  FFMA.FTZ R13, R0, R24, R13 ;  /* 0x00000018000d7223 */ /* 0x004fe2000001000d */
[----:B------:R-:W-:Y:S01]  /*6de0*/  ISETP.GE.AND P4, PT, R16, R130, PT ;  /* 0x000000821000720c */ /* 0x000fe20003f86270 */
[----:B------:R-:W-:Y:S01]  /*6df0*/  FFMA.FTZ R24, R0, R24, R15 ;  /* 0x0000001800187223 */ /* 0x000fe2000001000f */
[----:B------:R-:W-:-:S02]  /*6e00*/  ISETP.GE.AND P5, PT, R16, R129, PT ;  /* 0x000000811000720c */ /* 0x000fc40003fa6270 */
[----:B------:R-:W2:Y:S01]  /*6e10*/  I2F R16, R18 ;  /* 0x0000001200107306 */ /* 0x000ea20000201400 */
[----:B------:R-:W-:Y:S02]  /*6e20*/  IADD3 R14, R104, 0x30, RZ ;  /* 0x00000030680e7810 */ /* 0x000fe40007ffe0ff */
[----:B------:R-:W-:Y:S01]  /*6e30*/  FSEL R26, R26, -INF , !P6 ;  /* 0xff8000001a1a7808 */ /* 0x000fe20007000000 */
[CC--:B-1----:R-:W-:Y:S01]  /*6e40*/  FFMA.FTZ R8, R0.reuse, R17.reuse, R8 ;  /* 0x0000001100087223 */ /* 0x0c2fe20000010008 */
[----:B------:R-:W-:Y:S01]  /*6e50*/  ISETP.GE.AND P6, PT, R19, R130, PT ;  /* 0x000000821300720c */ /* 0x000fe20003fc6270 */
[----:B------:R-:W-:Y:S01]  /*6e60*/  FFMA.FTZ R10, R0, R17, R10 ;  /* 0x00000011000a7223 */ /* 0x000fe2000001000a */
[----:B------:R-:W-:Y:S02]  /*6e70*/  FSEL R25, R13, -INF , !P4 ;  /* 0xff8000000d197808 */ /* 0x000fe40006000000 */
[----:B------:R-:W1:Y:S01]  /*6e80*/  I2F R13, R14 ;  /* 0x0000000e000d7306 */ /* 0x000e620000201400 */
[----:B------:R-:W-:-:S02]  /*6e90*/  IADD3 R12, R104, 0x31, RZ ;  /* 0x00000031680c7810 */ /* 0x000fc40007ffe0ff */
[----:B------:R-:W-:Y:S02]  /*6ea0*/  FSEL R27, R8, -INF , !P6 ;  /* 0xff800000081b7808 */ /* 0x000fe40007000000 */
[----:B------:R-:W-:Y:S01]  /*6eb0*/  FSEL R24, R24, -INF , !P5 ;  /* 0xff80000018187808 */ /* 0x000fe20006800000 */
[----:B--2---:R-:W-:Y:S02]  /*6ec0*/  FFMA.FTZ R127, R0, R16, R9 ;  /* 0x00000010007f7223 */ /* 0x004fe40000010009 */
[----:B------:R-:W2:Y:S01]  /*6ed0*/  I2F R8, R12 ;  /* 0x0000000c00087306 */ /* 0x000ea20000201400 */
[----:B------:R-:W-:Y:S01]  /*6ee0*/  ISETP.GE.AND P5, PT, R18, R130, PT ;  /* 0x000000821200720c */ /* 0x000fe20003fa6270 */
[----:B------:R-:W-:Y:S01]  /*6ef0*/  FFMA.FTZ R126, R0, R16, R11 ;  /* 0x00000010007e7223 */ /* 0x000fe2000001000b */
[----:B------:R-:W-:Y:S02]  /*6f00*/  IADD3 R9, R104, 0x38, RZ ;  /* 0x0000003868097810 */ /* 0x000fe40007ffe0ff */
[----:B------:R-:W-:-:S02]  /*6f10*/  FSEL R127, R127, -INF , !P5 ;  /* 0xff8000007f7f7808 */ /* 0x000fc40006800000 */
[----:B------:R-:W-:Y:S01]  /*6f20*/  ISETP.GE.AND P5, PT, R14, R129, PT ;  /* 0x000000810e00720c */ /* 0x000fe20003fa6270 */
[C---:B-1----:R-:W-:Y:S01]  /*6f30*/  FFMA.FTZ R6, R0.reuse, R13, R6 ;  /* 0x0000000d00067223 */ /* 0x042fe20000010006 */
[----:B------:R-:W1:Y:S01]  /*6f40*/  I2F R11, R9 ;  /* 0x00000009000b7306 */ /* 0x000e620000201400 */
[----:B------:R-:W-:Y:S01]  /*6f50*/  ISETP.GE.AND P4, PT, R19, R129, PT ;  /* 0x000000811300720c */ /* 0x000fe20003f86270 */
[----:B------:R-:W-:Y:S01]  /*6f60*/  FFMA.FTZ R4, R0, R13, R4 ;  /* 0x0000000d00047223 */ /* 0x000fe20000010004 */
[----:B------:R-:W-:Y:S02]  /*6f70*/  ISETP.GE.AND P6, PT, R18, R129, PT ;  /* 0x000000811200720c */ /* 0x000fe40003fc6270 */
[----:B------:R-:W-:Y:S01]  /*6f80*/  FSEL R107, R6, -INF , !P5 ;  /* 0xff800000066b7808 */ /* 0x000fe20006800000 */
[-C--:B--2---:R-:W-:Y:S01]  /*6f90*/  FFMA.FTZ R108, R0, R8.reuse, R5 ;  /* 0x00000008006c7223 */ /* 0x084fe20000010005 */
[----:B------:R-:W-:Y:S01]  /*6fa0*/  IADD3 R6, R104, 0x39, RZ ;  /* 0x0000003968067810 */ /* 0x000fe20007ffe0ff */
[----:B------:R-:W2:Y:S01]  /*6fb0*/  I2F R5, R104 ;  /* 0x0000006800057306 */ /* 0x000ea20000201400 */
[----:B------:R-:W-:Y:S01]  /*6fc0*/  FFMA.FTZ R106, R0, R8, R7 ;  /* 0x00000008006a7223 */ /* 0x000fe20000010007 */
[----:B------:R-:W-:-:S02]  /*6fd0*/  FSEL R124, R10, -INF , !P4 ;  /* 0xff8000000a7c7808 */ /* 0x000fc40006000000 */
[-C--:B------:R-:W-:Y:S02]  /*6fe0*/  ISETP.GE.AND P4, PT, R14, R130.reuse, PT ;  /* 0x000000820e00720c */ /* 0x080fe40003f86270 */
[----:B------:R-:W-:Y:S01]  /*6ff0*/  FSEL R126, R126, -INF , !P6 ;  /* 0xff8000007e7e7808 */ /* 0x000fe20007000000 */
[-C--:B-1----:R-:W-:Y:S01]  /*7000*/  FFMA.FTZ R109, R0, R11.reuse, R120 ;  /* 0x0000000b006d7223 */ /* 0x082fe20000010078 */
[----:B------:R-:W1:Y:S01]  /*7010*/  I2F R7, R6 ;  /* 0x0000000600077306 */ /* 0x000e620000201400 */
[----:B------:R-:W-:Y:S01]  /*7020*/  FSEL R110, R4, -INF , !P4 ;  /* 0xff800000046e7808 */ /* 0x000fe20006000000 */
[----:B------:R-:W-:Y:S01]  /*7030*/  FFMA.FTZ R122, R0, R11, R122 ;  /* 0x0000000b007a7223 */ /* 0x000fe2000001007a */
[CC--:B------:R-:W-:Y:S02]  /*7040*/  ISETP.GE.AND P6, PT, R12.reuse, R130.reuse, PT ;  /* 0x000000820c00720c */ /* 0x0c0fe40003fc6270 */
[----:B------:R-:W-:Y:S02]  /*7050*/  ISETP.GE.AND P4, PT, R12, R129, PT ;  /* 0x000000810c00720c */ /* 0x000fe40003f86270 */
[----:B------:R-:W-:Y:S01]  /*7060*/  ISETP.GE.AND P5, PT, R9, R130, PT ;  /* 0x000000820900720c */ /* 0x000fe20003fa6270 */
[-C--:B--2---:R-:W-:Y:S01]  /*7070*/  FFMA.FTZ R4, R0, R5.reuse, R28 ;  /* 0x0000000500047223 */ /* 0x084fe2000001001c */
[----:B------:R-:W-:Y:S01]  /*7080*/  FSEL R108, R108, -INF , !P6 ;  /* 0xff8000006c6c7808 */ /* 0x000fe20007000000 */
[----:B------:R-:W-:Y:S01]  /*7090*/  FFMA.FTZ R30, R0, R5, R30 ;  /* 0x00000005001e7223 */ /* 0x000fe2000001001e */
[----:B------:R-:W-:-:S02]  /*70a0*/  FSEL R106, R106, -INF , !P4 ;  /* 0xff8000006a6a7808 */ /* 0x000fc40006000000 */
[----:B------:R-:W-:Y:S02]  /*70b0*/  ISETP.GE.AND P6, PT, R9, R129, PT ;  /* 0x000000810900720c */ /* 0x000fe40003fc6270 */
[----:B------:R-:W-:Y:S01]  /*70c0*/  ISETP.GE.AND P4, PT, R104, R130, PT ;  /* 0x000000826800720c */ /* 0x000fe20003f86270 */
[CC--:B-1----:R-:W-:Y:S01]  /*70d0*/  FFMA.FTZ R111, R0.reuse, R7.reuse, R121 ;  /* 0x00000007006f7223 */ /* 0x0c2fe20000010079 */
[----:B------:R-:W-:Y:S01]  /*70e0*/  FSEL R109, R109, -INF , !P5 ;  /* 0xff8000006d6d7808 */ /* 0x000fe20006800000 */
[----:B------:R-:W-:Y:S01]  /*70f0*/  FFMA.FTZ R105, R0, R7, R123 ;  /* 0x0000000700697223 */ /* 0x000fe2000001007b */
[----:B------:R-:W-:Y:S02]  /*7100*/  ISETP.GE.AND P5, PT, R104, R129, PT ;  /* 0x000000816800720c */ /* 0x000fe40003fa6270 */
[----:B------:R-:W-:Y:S02]  /*7110*/  FSEL R104, R122, -INF , !P6 ;  /* 0xff8000007a687808 */ /* 0x000fe40007000000 */
[----:B------:R-:W-:-:S02]  /*7120*/  FSEL R4, R4, -INF , !P4 ;  /* 0xff80000004047808 */ /* 0x000fc40006000000 */
        /* <DEDUP_REMOVED lines=16> */
[----:B-1----:R-:W-:-:S04]  /*7230*/  IMAD.MOV R8, RZ, RZ, -R9 ;  /* 0x000000ffff087224 */ /* 0x002fc800078e0a09 */
[----:B------:R-:W-:Y:S02]  /*7240*/  IMAD R5, R8, R3, RZ ;  /* 0x0000000308057224 */ /* 0x000fe400078e02ff */
[----:B------:R-:W-:-:S04]  /*7250*/  IMAD.MOV.U32 R8, RZ, RZ, RZ ;  /* 0x000000ffff087224 */ /* 0x000fc800078e00ff */
[----:B------:R-:W-:Y:S01]  /*7260*/  IMAD.HI.U32 R5, R9, R5, R8 ;  /* 0x0000000509057227 */ /* 0x000fe200078e0008 */
[----:B------:R-:W-:Y:S02]  /*7270*/  IABS R8, R7 ;  /* 0x0000000700087213 */ /* 0x000fe40000000000 */
[----:B------:R-:W-:-:S03]  /*7280*/  LOP3.LUT R7, R7, c[0x0][0x2d0], RZ, 0x3c, !PT ;  /* 0x0000b40007077a12 */ /* 0x000fc600078e3cff */
        /* <DEDUP_REMOVED lines=31> */
[----:B------:R-:W-:-:S05]  /*7480*/  IMAD R6, R3, R6, -0x40 ;  /* 0xffffffc003067424 */ /* 0x000fca00078e0206 */
[----:B------:R-:W-:-:S05]  /*7490*/  SHF.R.S32.HI R3, RZ, 0x1f, R6 ;  /* 0x0000001fff037819 */ /* 0x000fca0000011406 */
[----:B------:R-:W-:-:S04]  /*74a0*/  IMAD R3, R3, c[0x0][0x198], RZ ;  /* 0x0000660003037a24 */ /* 0x000fc800078e02ff */
[----:B------:R-:W-:Y:S01]  /*74b0*/  IMAD R3, R6, c[0x0][0x19c], R3 ;  /* 0x0000670006037a24 */ /* 0x000fe200078e0203 */
[----:B--2---:R-:W-:Y:S01]  /*74c0*/  IADD3 R7, -R8, R7, RZ ;  /* 0x0000000708077210 */ /* 0x004fe20007ffe1ff */
[----:B------:R-:W-:-:S03]  /*74d0*/  IMAD.WIDE.U32 R8, R6, c[0x0][0x198], RZ ;  /* 0x0000660006087a25 */ /* 0x000fc600078e00ff */
[----:B------:R-:W-:Y:S01]  /*74e0*/  SHF.R.S32.HI R5, RZ, 0x1f, R7 ;  /* 0x0000001fff057819 */ /* 0x000fe20000011407 */
[----:B------:R-:W-:-:S04]  /*74f0*/  IMAD.IADD R9, R9, 0x1, R3 ;  /* 0x0000000109097824 */ /* 0x000fc800078e0203 */
[----:B------:R-:W-:Y:S02]  /*7500*/  IMAD R6, R5, c[0x0][0x180], RZ ;  /* 0x0000600005067a24 */ /* 0x000fe400078e02ff */
[----:B------:R-:W-:-:S04]  /*7510*/  IMAD.WIDE.U32 R10, R7, c[0x0][0x180], R8 ;  /* 0x00006000070a7a25 */ /* 0x000fc800078e0008 */
[----:B------:R-:W-:Y:S01]  /*7520*/  IMAD R6, R7, c[0x0][0x184], R6 ;  /* 0x0000610007067a24 */ /* 0x000fe200078e0206 */
[----:B------:R-:W-:-:S03]  /*7530*/  MOV R5, R10 ;  /* 0x0000000a00057202 */ /* 0x000fc60000000f00 */
[----:B------:R-:W-:Y:S01]  /*7540*/  IMAD.IADD R8, R11, 0x1, R6 ;  /* 0x000000010b087824 */ /* 0x000fe200078e0206 */
[----:B------:R-:W-:Y:S05]  /*7550*/  BRA `(.L_x_6586) ;  /* 0x0000003000007947 */ /* 0x000fea0003800000 */
.L_x_6585:
[----:B------:R-:W-:-:S05]  /*7560*/  IMAD.MOV.U32 R5, RZ, RZ, c[0x0][0x198] ;  /* 0x00006600ff057624 */ /* 0x000fca00078e00ff */
[----:B------:R-:W-:-:S04]  /*7570*/  LEA R5, -R5, RZ, 0x6 ;  /* 0x000000ff05057211 */ /* 0x000fc800078e31ff */
[----:B------:R-:W-:Y:S02]  /*7580*/  SHF.R.S32.HI R8, RZ, 0x1f, R5 ;  /* 0x0000001fff087819 */ /* 0x000fe40000011405 */
.L_x_6586:
[-C--:B------:R-:W-:Y:S01]  /*7590*/  @!P1 IADD3 R6, P3, R128, R5.reuse, RZ ;  /* 0x0000000580069210 */ /* 0x080fe20007f7e0ff */
[----:B------:R1:W-:Y:S01]  /*75a0*/  @P2 STS.128 [R164+0x4000], RZ ;  /* 0x004000ffa4002388 */ /* 0x0003e20000000c00 */
[----:B------:R-:W-:Y:S01]  /*75b0*/  @!P2 LEA R116, P4, R5, R176, 0x1 ;  /* 0x000000b00574a211 */ /* 0x000fe200078808ff */
[----:B------:R-:W-:Y:S01]  /*75c0*/  BSSY B0, `(.L_x_6587) ;  /* 0x0000045000007945 */ /* 0x000fe20003800000 */
[----:B------:R-:W-:Y:S01]  /*75d0*/  @!P2 IADD3 R7, P5, R159, R5, RZ ;  /* 0x000000059f07a210 */ /* 0x000fe20007fbe0ff */
[--C-:B------:R-:W-:Y:S01]  /*75e0*/  @!P1 IMAD.X R3, R103, 0x1, R8.reuse, P3 ;  /* 0x0000000167039824 */ /* 0x100fe200018e0608 */
[----:B------:R-:W-:Y:S02]  /*75f0*/  @!P1 LEA R34, P3, R6, c[0x0][0x168], 0x1 ;  /* 0x00005a0006229a11 */ /* 0x000fe400078608ff */
[--C-:B------:R-:W-:Y:S01]  /*7600*/  @!P2 LEA.HI.X R117, R5, R175, R8.reuse, 0x1, P4 ;  /* 0x000000af0575a211 */ /* 0x100fe200020f0c08 */
[----:B------:R-:W-:Y:S01]  /*7610*/  @!P2 IMAD.X R10, R158, 0x1, R8, P5 ;  /* 0x000000019e0aa824 */ /* 0x000fe200028e0608 */
[----:B------:R-:W-:-:S02]  /*7620*/  @!P1 LEA.HI.X R35, R6, c[0x0][0x16c], R3, 0x1, P3 ;  /* 0x00005b0006239a11 */ /* 0x000fc400018f0c03 */
[-CC-:B------:R-:W-:Y:S01]  /*7630*/  IADD3 R3, P4, P3, R159, R5.reuse, R159.reuse ;  /* 0x000000059f037210 */ /* 0x180fe20007b9e09f */
[----:B------:R-:W-:Y:S01]  /*7640*/  @!PT LDS RZ, [RZ] ;  /* 0x00000000fffff984 */ /* 0x000fe20000000800 */
[----:B------:R-:W-:Y:S01]  /*7650*/  @!PT LDS RZ, [RZ] ;  /* 0x00000000fffff984 */ /* 0x000fe20000000800 */
[----:B------:R-:W-:Y:S01]  /*7660*/  @!PT LDS RZ, [RZ] ;  /* 0x00000000fffff984 */ /* 0x000fe20000000800 */
[----:B------:R1:W-:Y:S01]  /*7670*/  @!P2 LDGSTS.E.BYPASS.LTC128B.128 [R164+0x4000], [R116.64] ;  /* 0x0400000074a4afae */ /* 0x0003e2000b901d48 */
[----:B------:R-:W-:Y:S02]  /*7680*/  @!P1 IADD3 R12, P6, P5, R128, R5, R159 ;  /* 0x00000005800c9210 */ /* 0x000fe40007dde09f */
[-CC-:B------:R-:W-:Y:S01]  /*7690*/  IADD3.X R6, R158, R8.reuse, R158.reuse, P4, P3 ;  /* 0x000000089e067210 */ /* 0x180fe200027e649e */
[----:B------:R1:W-:Y:S01]  /*76a0*/  @P1 STS.128 [R164+0x6000], RZ ;  /* 0x006000ffa4001388 */ /* 0x0003e20000000c00 */
[----:B------:R-:W-:Y:S02]  /*76b0*/  @!P1 IADD3 R14, P3, R128, R3, RZ ;  /* 0x00000003800e9210 */ /* 0x000fe40007f7e0ff */
[----:B------:R-:W-:Y:S01]  /*76c0*/  @!P1 IADD3.X R9, R103, R8, R158, P6, P5 ;  /* 0x0000000867099210 */ /* 0x000fe200037ea49e */
[----:B------:R-:W-:Y:S01]  /*76d0*/  @!PT LDS RZ, [RZ] ;  /* 0x00000000fffff984 */ /* 0x000fe20000000800 */
[----:B------:R-:W-:Y:S01]  /*76e0*/  @!PT LDS RZ, [RZ] ;  /* 0x00000000fffff984 */ /* 0x000fe20000000800 */
[----:B------:R-:W-:Y:S01]  /*76f0*/  @!PT LDS RZ, [RZ] ;  /* 0x00000000fffff984 */ /* 0x000fe20000000800 */
[----:B------:R1:W-:Y:S01]  /*7700*/  @!P1 LDGSTS.E.BYPASS.LTC128B.128 [R164+0x6000], [R34.64+0x80] ;  /* 0x0600008022a49fae */ /* 0x0003e2000b901d48 */
[----:B------:R-:W-:Y:S01]  /*7710*/  @!P2 LEA R32, P5, R7, R176, 0x1 ;  /* 0x000000b00720a211 */ /* 0x000fe200078a08ff */
[----:B------:R-:W-:Y:S01]  /*7720*/  @!P1 IMAD.X R11, R103, 0x1, R6, P3 ;  /* 0x00000001670b9824 */ /* 0x000fe200018e0606 */
[----:B------:R-:W-:Y:S01]  /*7730*/  @!P1 LEA R18, P4, R12, c[0x0][0x168], 0x1 ;  /* 0x00005a000c129a11 */ /* 0x000fe200078808ff */
[----:B------:R1:W-:Y:S01]  /*7740*/  @P2 STS.128 [R164+0x4800], RZ ;  /* 0x004800ffa4002388 */ /* 0x0003e20000000c00 */
[----:B------:R-:W-:-:S02]  /*7750*/  @!P1 LEA R16, P3, R14, c[0x0][0x168], 0x1 ;  /* 0x00005a000e109a11 */ /* 0x000fc400078608ff */
[----:B------:R-:W-:Y:S02]  /*7760*/  @!P2 LEA.HI.X R33, R7, R175, R10, 0x1, P5 ;  /* 0x000000af0721a211 */ /* 0x000fe400028f0c0a */
[----:B------:R-:W-:Y:S02]  /*7770*/  @!P1 LEA.HI.X R19, R12, c[0x0][0x16c], R9, 0x1, P4 ;  /* 0x00005b000c139a11 */ /* 0x000fe400020f0c09 */
[----:B------:R-:W-:Y:S01]  /*7780*/  @!P1 LEA.HI.X R17, R14, c[0x0][0x16c], R11, 0x1, P3 ;  /* 0x00005b000e119a11 */ /* 0x000fe200018f0c0b */
[----:B------:R-:W-:Y:S01]  /*7790*/  @!PT LDS RZ, [RZ] ;  /* 0x00000000fffff984 */ /* 0x000fe20000000800 */
[----:B------:R-:W-:Y:S01]  /*77a0*/  @!PT LDS RZ, [RZ] ;  /* 0x00000000fffff984 */ /* 0x000fe20000000800 */
[----:B------:R-:W-:Y:S01]  /*77b0*/  @!PT LDS RZ, [RZ] ;  /* 0x00000000fffff984 */ /* 0x000fe20000000800 */
[----:B------:R1:W-:Y:S01]  /*77c0*/  @!P2 LDGSTS.E.BYPASS.LTC128B.128 [R164+0x4800], [R32.64] ;  /* 0x0480000020a4afae */ /* 0x0003e2000b901d48 */
[----:B------:R-:W-:Y:S02]  /*77d0*/  @!P2 LEA R10, P4, R3, R176, 0x1 ;  /* 0x000000b0030aa211 */ /* 0x000fe400078808ff */
[----:B------:R-:W-:Y:S01]  /*77e0*/  IADD3 R7, P3, R159, R3, RZ ;  /* 0x000000039f077210 */ /* 0x000fe20007f7e0ff */
[----:B------:R1:W-:Y:S01]  /*77f0*/  @P1 STS.128 [R164+0x6800], RZ ;  /* 0x006800ffa4001388 */ /* 0x0003e20000000c00 */
[----:B------:R-:W-:-:S03]  /*7800*/  @!P2 LEA.HI.X R11, R3, R175, R6, 0x1, P4 ;  /* 0x000000af030ba211 */ /* 0x000fc600020f0c06 */
[----:B------:R-:W-:Y:S01]  /*7810*/  IMAD.X R6, R158, 0x1, R6, P3 ;  /* 0x000000019e067824 */ /* 0x000fe200018e0606 */
[C---:B------:R-:W-:Y:S01]  /*7820*/  @!P2 LEA R12, P3, R7.reuse, R176, 0x1 ;  /* 0x000000b0070ca211 */ /* 0x040fe200078608ff */
[----:B------:R-:W-:Y:S01]  /*7830*/  @!PT LDS RZ, [RZ] ;  /* 0x00000000fffff984 */ /* 0x000fe20000000800 */
[----:B------:R-:W-:Y:S01]  /*7840*/  @!PT LDS RZ, [RZ] ;  /* 0x00000000fffff984 */ /* 0x000fe20000000800 */
[----:B------:R-:W-:Y:S01]  /*7850*/  @!PT LDS RZ, [RZ] ;  /* 0x00000000fffff984 */ /* 0x000fe20000000800 */
[----:B------:R1:W-:Y:S03]  /*7860*/  @!P1 LDGSTS.E.BYPASS.LTC128B.128 [R164+0x6800], [R18.64+0x80] ;  /* 0x0680008012a49fae */ /* 0x0003e6000b901d48 */
[----:B------:R-:W-:Y:S01]  /*7870*/  @!P2 LEA.HI.X R13, R7, R175, R6, 0x1, P3 ;  /* 0x000000af070da211 */ /* 0x000fe200018f0c06 */
        /* <DEDUP_REMOVED lines=25> */
.L_x_6588:
[----:B------:R-:W-:Y:S05]  /*7a10*/  BSYNC B0 ;  /* 0x0000000000007941 */ /* 0x000fea0003800000 */
.L_x_6587:
[----:B------:R-:W0:Y:S01]  /*7a20*/  LDGDEPBAR ;  /* 0x00000000000079af */ /* 0x000e220000000000 */
[----:B------:R-:W-:-:S04]  /*7a30*/  LEA R176, P1, R5, R176, 0x1 ;  /* 0x000000b005b07211 */ /* 0x000fc800078208ff */
[----:B------:R-:W-:Y:S02]  /*7a40*/  LEA.HI.X R175, R5, R175, R8, 0x1, P1 ;  /* 0x000000af05af7211 */ /* 0x000fe400008f0c08 */
.L_x_6584:
        /* <DEDUP_REMOVED lines=40> */
[----:B------:R-:W3:Y:S01]  /*7cd0*/  LDSM.16.MT88.4 R8, [R145+0x8000] ;  /* 0x008000009108783b */ /* 0x000ee20000004200 */
        /* <DEDUP_REMOVED lines=17> */
[--C-:B------:R-:W-:Y:S02]  /*7df0*/  FFMA.FTZ R29, R131, c[0x0][0x23c], -R112.reuse ;  /* 0x00008f00831d7a23 */ /* 0x100fe40000010870 */
        /* <DEDUP_REMOVED lines=18> */
[----:B------:R-:W-:Y:S01]  /*7f20*/  LDSM.16.MT88.4 R20, [R148+0xa800] ;  /* 0x00a800009414783b */ /* 0x000fe20000004200 */
[--C-:B------:R-:W-:Y:S02]  /*7f30*/  FFMA.FTZ R120, R125, c[0x0][0x23c], -R112.reuse ;  /* 0x00008f007d787a23 */ /* 0x100fe40000010870 */
[--C-:B------:R-:W-:Y:S02]  /*7f40*/  FFMA.FTZ R122, R127, c[0x0][0x23c], -R112.reuse ;  /* 0x00008f007f7a7a23 */ /* 0x100fe40000010870 */
[----:B------:R-:W1:Y:S01]  /*7f50*/  MUFU.EX2 R3, R3 ;  /* 0x0000000300037308 */ /* 0x000e620000000800 */
[----:B--2---:R-:W-:Y:S01]  /*7f60*/  F2FP.PACK_AB R6, R29, R30 ;  /* 0x0000001e1d06723e */ /* 0x004fe200000000ff */
[----:B------:R-:W-:-:S02]  /*7f70*/  FFMA.FTZ R123, R25, c[0x0][0x23c], -R112 ;  /* 0x00008f00197b7a23 */ /* 0x000fc40000010870 */
[----:B------:R-:W-:Y:S02]  /*7f80*/  FFMA.FTZ R121, R27, c[0x0][0x23c], -R112 ;  /* 0x00008f001b797a23 */ /* 0x000fe40000010870 */
[--C-:B------:R-:W-:Y:S02]  /*7f90*/  FFMA.FTZ R127, R26, c[0x0][0x23c], -R103.reuse ;  /* 0x00008f001a7f7a23 */ /* 0x100fe40000010867 */
[----:B------:R-:W-:Y:S01]  /*7fa0*/  MUFU.EX2 R2, R2 ;  /* 0x0000000200027308 */ /* 0x000fe20000000800 */
[--C-:B------:R-:W-:Y:S02]  /*7fb0*/  FFMA.FTZ R128, R24, c[0x0][0x23c], -R103.reuse ;  /* 0x00008f0018807a23 */ /* 0x100fe40000010867 */
[--C-:B------:R-:W-:Y:S01]  /*7fc0*/  FFMA.FTZ R124, R124, c[0x0][0x23c], -R103.reuse ;  /* 0x00008f007c7c7a23 */ /* 0x100fe20000010867 */
[----:B------:R-:W-:Y:S01]  /*7fd0*/  LDSM.16.MT88.4 R24, [R145+0x9000] ;  /* 0x009000009118783b */ /* 0x000fe20000004200 */
[--C-:B------:R-:W-:Y:S02]  /*7fe0*/  FFMA.FTZ R125, R126, c[0x0][0x23c], -R103.reuse ;  /* 0x00008f007e7d7a23 */ /* 0x100fe40000010867 */
[--C-:B------:R-:W-:Y:S01]  /*7ff0*/  FFMA.FTZ R107, R107, c[0x0][0x23c], -R103.reuse ;  /* 0x00008f006b6b7a23 */ /* 0x100fe20000010867 */
[----:B------:R-:W2:Y:S01]  /*8000*/  MUFU.EX2 R35, R35 ;  /* 0x0000002300237308 */ /* 0x000ea20000000800 */
[----:B-1----:R-:W-:Y:S01]  /*8010*/  F2FP.PACK_AB R5, R3, R28 ;  /* 0x0000001c0305723e */ /* 0x002fe200000000ff */
[----:B------:R-:W-:-:S02]  /*8020*/  FFMA.FTZ R106, R106, c[0x0][0x23c], -R103 ;  /* 0x00008f006a6a7a23 */ /* 0x000fc40000010867 */
[--C-:B------:R-:W-:Y:S02]  /*8030*/  FFMA.FTZ R104, R104, c[0x0][0x23c], -R103.reuse ;  /* 0x00008f0068687a23 */ /* 0x100fe40000010867 */
[----:B------:R-:W-:Y:S02]  /*8040*/  FFMA.FTZ R103, R105, c[0x0][0x23c], -R103 ;  /* 0x00008f0069677a23 */ /* 0x000fe40000010867 */
[----:B------:R-:W1:Y:S08]  /*8050*/  MUFU.EX2 R101, R101 ;  /* 0x0000006500657308 */ /* 0x000e700000000800 */
[----:B------:R-:W4:Y:S01]  /*8060*/  MUFU.EX2 R34, R34 ;  /* 0x0000002200227308 */ /* 0x000f220000000800 */
[----:B--2---:R-:W-:Y:S01]  /*8070*/  F2FP.PACK_AB R7, R35, R2 ;  /* 0x000000022307723e */ /* 0x004fe200000000ff */
[----:B-1----:R-:W-:-:S06]  /*8080*/  FMUL.FTZ R36, R36, R101 ;  /* 0x0000006524247220 */ /* 0x002fcc0000410000 */
[----:B------:R-:W1:Y:S01]  /*8090*/  MUFU.EX2 R100, R100 ;  /* 0x0000006400647308 */ /* 0x000e620000000800 */
[-C--:B------:R-:W-:Y:S02]  /*80a0*/  FMUL.FTZ R37, R37, R101.reuse ;  /* 0x0000006525257220 */ /* 0x080fe40000410000 */
[-C--:B------:R-:W-:Y:S02]  /*80b0*/  FMUL.FTZ R40, R40, R101.reuse ;  /* 0x0000006528287220 */ /* 0x080fe40000410000 */
[----:B------:R-:W-:Y:S02]  /*80c0*/  FMUL.FTZ R41, R41, R101 ;  /* 0x0000006529297220 */ /* 0x000fe40000410000 */
[-C--:B----4-:R-:W-:Y:S01]  /*80d0*/  FMUL.FTZ R38, R38, R34.reuse ;  /* 0x0000002226267220 */ /* 0x090fe20000410000 */
[----:B------:R-:W2:Y:S01]  /*80e0*/  MUFU.EX2 R115, R115 ;  /* 0x0000007300737308 */ /* 0x000ea20000000800 */
[-C--:B------:R-:W-:Y:S02]  /*80f0*/  FMUL.FTZ R39, R39, R34.reuse ;  /* 0x0000002227277220 */ /* 0x080fe40000410000 */
[----:B------:R-:W-:-:S02]  /*8100*/  FMUL.FTZ R42, R42, R34 ;  /* 0x000000222a2a7220 */ /* 0x000fc40000410000 */
[-C--:B------:R-:W-:Y:S02]  /*8110*/  FMUL.FTZ R43, R43, R34.reuse ;  /* 0x000000222b2b7220 */ /* 0x080fe40000410000 */
[-C--:B------:R-:W-:Y:S01]  /*8120*/  FMUL.FTZ R44, R44, R101.reuse ;  /* 0x000000652c2c7220 */ /* 0x080fe20000410000 */
[C---:B------:R-:W-:Y:S01]  /*8130*/  HMMA.16816.F32 R36, R4.reuse, R12, R36 ;  /* 0x0000000c0424723c */ /* 0x040fe20000001824 */
[-C--:B------:R-:W-:Y:S01]  /*8140*/  FMUL.FTZ R45, R45, R101.reuse ;  /* 0x000000652d2d7220 */ /* 0x080fe20000410000 */
[----:B------:R-:W4:Y:S01]  /*8150*/  MUFU.EX2 R113, R113 ;  /* 0x0000007100717308 */ /* 0x000f220000000800 */
[-C--:B------:R-:W-:Y:S02]  /*8160*/  FMUL.FTZ R46, R46, R34.reuse ;  /* 0x000000222e2e7220 */ /* 0x080fe40000410000 */
[-C--:B------:R-:W-:Y:S02]  /*8170*/  FMUL.FTZ R47, R47, R34.reuse ;  /* 0x000000222f2f7220 */ /* 0x080fe40000410000 */
[-C--:B------:R-:W-:Y:S01]  /*8180*/  FMUL.FTZ R48, R48, R101.reuse ;  /* 0x0000006530307220 */ /* 0x080fe20000410000 */
[----:B------:R-:W-:Y:S01]  /*8190*/  HMMA.16816.F32 R40, R4, R14, R40 ;  /* 0x0000000e0428723c */ /* 0x000fe20000001828 */
[----:B------:R-:W5:Y:S01]  /*81a0*/  LDSM.16.MT88.4 R12, [R148+0xa000] ;  /* 0x00a00000940c783b */ /* 0x000f620000004200 */
[----:B------:R-:W-:Y:S01]  /*81b0*/  FMUL.FTZ R49, R49, R101 ;  /* 0x0000006531317220 */ /* 0x000fe20000410000 */
[----:B------:R-:W-:Y:S01]  /*81c0*/  MUFU.EX2 R114, R114 ;  /* 0x0000007200727308 */ /* 0x000fe20000000800 */
[----:B------:R-:W-:-:S02]  /*81d0*/  FMUL.FTZ R50, R50, R34 ;  /* 0x0000002232327220 */ /* 0x000fc40000410000 */
[-C--:B------:R-:W-:Y:S02]  /*81e0*/  FMUL.FTZ R51, R51, R34.reuse ;  /* 0x0000002233337220 */ /* 0x080fe40000410000 */
        /* <DEDUP_REMOVED lines=10> */
[----:B------:R-:W1:Y:S01]  /*8290*/  MUFU.EX2 R117, R117 ;  /* 0x0000007500757308 */ /* 0x000e620000000800 */
[-C--:B------:R-:W-:Y:S02]  /*82a0*/  FMUL.FTZ R66, R66, R34.reuse ;  /* 0x0000002242427220 */ /* 0x080fe40000410000 */
[-C--:B------:R-:W-:Y:S02]  /*82b0*/  FMUL.FTZ R67, R67, R34.reuse ;  /* 0x0000002243437220 */ /* 0x080fe40000410000 */
[-C--:B------:R-:W-:Y:S02]  /*82c0*/  FMUL.FTZ R96, R96, R101.reuse ;  /* 0x0000006560607220 */ /* 0x080fe40000410000 */
[----:B------:R-:W-:Y:S01]  /*82d0*/  FMUL.FTZ R97, R97, R101 ;  /* 0x0000006561617220 */ /* 0x000fe20000410000 */
[----:B------:R-:W-:Y:S01]  /*82e0*/  MUFU.EX2 R118, R118 ;  /* 0x0000007600767308 */ /* 0x000fe20000000800 */
[----:B------:R-:W-:-:S02]  /*82f0*/  FMUL.FTZ R98, R98, R34 ;  /* 0x0000002262627220 */ /* 0x000fc40000410000 */
[-C--:B------:R-:W-:Y:S02]  /*8300*/  FMUL.FTZ R99, R99, R34.reuse ;  /* 0x0000002263637220 */ /* 0x080fe40000410000 */
[-C--:B------:R-:W-:Y:S02]  /*8310*/  FMUL.FTZ R92, R92, R101.reuse ;  /* 0x000000655c5c7220 */ /* 0x080fe40000410000 */
[-C--:B------:R-:W-:Y:S01]  /*8320*/  FMUL.FTZ R93, R93, R101.reuse ;  /* 0x000000655d5d7220 */ /* 0x080fe20000410000 */
[----:B------:R-:W1:Y:S01]  /*8330*/  MUFU.EX2 R119, R119 ;  /* 0x0000007700777308 */ /* 0x000e620000000800 */
[-C--:B------:R-:W-:Y:S01]  /*8340*/  FMUL.FTZ R94, R94, R34.reuse ;  /* 0x000000225e5e7220 */ /* 0x080fe20000410000 */
[----:B------:R-:W-:Y:S01]  /*8350*/  HMMA.16816.F32 R96, R4, R16, R96 ;  /* 0x000000100460723c */ /* 0x000fe20000001860 */
[----:B------:R-:W-:Y:S02]  /*8360*/  FMUL.FTZ R95, R95, R34 ;  /* 0x000000225f5f7220 */ /* 0x000fe40000410000 */
[----:B------:R-:W-:-:S02]  /*8370*/  FMUL.FTZ R68, R68, R101 ;  /* 0x0000006544447220 */ /* 0x000fc40000410000 */
[-C--:B------:R-:W-:Y:S01]  /*8380*/  FMUL.FTZ R69, R69, R101.reuse ;  /* 0x0000006545457220 */ /* 0x080fe20000410000 */
[----:B------:R-:W-:Y:S01]  /*8390*/  MUFU.EX2 R120, R120 ;  /* 0x0000007800787308 */ /* 0x000fe20000000800 */
[-C--:B------:R-:W-:Y:S01]  /*83a0*/  FMUL.FTZ R70, R70, R34.reuse ;  /* 0x0000002246467220 */ /* 0x080fe20000410000 */
[C---:B-----5:R-:W-:Y:S01]  /*83b0*/  HMMA.16816.F32 R60, R4.reuse, R12, R60 ;  /* 0x0000000c043c723c */ /* 0x060fe2000000183c */
[-C--:B------:R-:W-:Y:S02]  /*83c0*/  FMUL.FTZ R71, R71, R34.reuse ;  /* 0x0000002247477220 */ /* 0x080fe40000410000 */
[-C--:B------:R-:W-:Y:S02]  /*83d0*/  FMUL.FTZ R72, R72, R101.reuse ;  /* 0x0000006548487220 */ /* 0x080fe40000410000 */
[----:B------:R-:W-:Y:S01]  /*83e0*/  FMUL.FTZ R73, R73, R101 ;  /* 0x0000006549497220 */ /* 0x000fe20000410000 */
[----:B------:R-:W5:Y:S01]  /*83f0*/  MUFU.EX2 R123, R123 ;  /* 0x0000007b007b7308 */ /* 0x000f620000000800 */
[-C--:B------:R-:W-:Y:S01]  /*8400*/  FMUL.FTZ R74, R74, R34.reuse ;  /* 0x000000224a4a7220 */ /* 0x080fe20000410000 */
[----:B------:R-:W-:Y:S01]  /*8410*/  HMMA.16816.F32 R64, R4, R14, R64 ;  /* 0x0000000e0440723c */ /* 0x000fe20000001840 */
[----:B------:R-:W1:Y:S01]  /*8420*/  LDSM.16.MT88.4 R12, [R145+0xa000] ;  /* 0x00a00000910c783b */ /* 0x000e620000004200 */
[----:B------:R-:W-:-:S02]  /*8430*/  FMUL.FTZ R75, R75, R34 ;  /* 0x000000224b4b7220 */ /* 0x000fc40000410000 */
[-C--:B------:R-:W-:Y:S02]  /*8440*/  FMUL.FTZ R76, R76, R101.reuse ;  /* 0x000000654c4c7220 */ /* 0x080fe40000410000 */
[-C--:B------:R-:W-:Y:S01]  /*8450*/  FMUL.FTZ R77, R77, R101.reuse ;  /* 0x000000654d4d7220 */ /* 0x080fe20000410000 */
[----:B------:R-:W-:Y:S01]  /*8460*/  MUFU.EX2 R121, R121 ;  /* 0x0000007900797308 */ /* 0x000fe20000000800 */
[C---:B------:R-:W-:Y:S01]  /*8470*/  HMMA.16816.F32 R92, R4.reuse, R18, R92 ;  /* 0x00000012045c723c */ /* 0x040fe2000000185c */
[----:B------:R-:W2:Y:S01]  /*8480*/  LDSM.16.MT88.4 R16, [R144+0x8000] ;  /* 0x008000009010783b */ /* 0x000ea20000004200 */
        /* <DEDUP_REMOVED lines=17> */
[----:B------:R-:W2:Y:S01]  /*85a0*/  MUFU.EX2 R128, R128 ;  /* 0x0000008000807308 */ /* 0x000ea20000000800 */
        /* <DEDUP_REMOVED lines=10> */
[----:B------:R-:W1:Y:S01]  /*8650*/  LDSM.16.MT88.4 R12, [R146+0x8800] ;  /* 0x00880000920c783b */ /* 0x000e620000004200 */
[-C--:B------:R-:W-:Y:S01]  /*8660*/  FMUL.FTZ R81, R81, R101.reuse ;  /* 0x0000006551517220 */ /* 0x080fe20000410000 */
[----:B------:R-:W1:Y:S01]  /*8670*/  MUFU.EX2 R125, R125 ;  /* 0x0000007d007d7308 */ /* 0x000e620000000800 */
[-C--:B------:R-:W-:Y:S02]  /*8680*/  FMUL.FTZ R82, R82, R34.reuse ;  /* 0x0000002252527220 */ /* 0x080fe40000410000 */
[-C--:B------:R-:W-:Y:S02]  /*8690*/  FMUL.FTZ R83, R83, R34.reuse ;  /* 0x0000002253537220 */ /* 0x080fe40000410000 */
[----:B--2---:R-:W-:Y:S01]  /*86a0*/  HMMA.16816.F32 R52, R4, R16, R52 ;  /* 0x000000100434723c */ /* 0x004fe20000001834 */
[----:B------:R-:W-:Y:S01]  /*86b0*/  FFMA.FTZ R102, R178, R101, R102 ;  /* 0x00000065b2667223 */ /* 0x000fe20000010066 */
[----:B------:R-:W-:Y:S01]  /*86c0*/  MOV R101, R33 ;  /* 0x0000002100657202 */ /* 0x000fe20000000f00 */
[----:B------:R-:W-:Y:S01]  /*86d0*/  MUFU.EX2 R107, R107 ;  /* 0x0000006b006b7308 */ /* 0x000fe20000000800 */
[----:B------:R-:W-:-:S02]  /*86e0*/  FFMA.FTZ R28, R177, R34, R28 ;  /* 0x00000022b11c7223 */ /* 0x000fc4000001001c */
[----:B------:R-:W-:Y:S02]  /*86f0*/  FADD.FTZ R31, R31, R102 ;  /* 0x000000661f1f7221 */ /* 0x000fe40000010000 */
[C---:B------:R-:W-:Y:S01]  /*8700*/  HMMA.16816.F32 R56, R4.reuse, R18, R56 ;  /* 0x000000120438723c */ /* 0x040fe20000001838 */
[----:B------:R-:W2:Y:S01]  /*8710*/  LDSM.16.MT88.4 R16, [R148+0x8800] ;  /* 0x008800009410783b */ /* 0x000ea20000004200 */
[----:B------:R-:W-:Y:S01]  /*8720*/  FADD.FTZ R3, R3, R28 ;  /* 0x0000001c03037221 */ /* 0x000fe20000010000 */
[----:B------:R-:W-:Y:S01]  /*8730*/  MUFU.EX2 R106, R106 ;  /* 0x0000006a006a7308 */ /* 0x000fe20000000800 */
[----:B------:R-:W-:Y:S02]  /*8740*/  FADD.FTZ R30, R30, R31 ;  /* 0x0000001f1e1e7221 */ /* 0x000fe40000010000 */
[----:B------:R-:W-:Y:S02]  /*8750*/  FADD.FTZ R2, R2, R3 ;  /* 0x0000000302027221 */ /* 0x000fe40000010000 */
[----:B---3--:R-:W-:Y:S01]  /*8760*/  HMMA.16816.F32 R84, R4, R8, R84 ;  /* 0x000000080454723c */ /* 0x008fe20000001854 */
[----:B------:R-:W-:-:S02]  /*8770*/  FADD.FTZ R29, R29, R30 ;  /* 0x0000001e1d1d7221 */ /* 0x000fc40000010000 */
[----:B------:R-:W-:Y:S01]  /*8780*/  MUFU.EX2 R104, R104 ;  /* 0x0000006800687308 */ /* 0x000fe20000000800 */
[----:B------:R-:W-:Y:S02]  /*8790*/  FADD.FTZ R35, R35, R2 ;  /* 0x0000000223237221 */ /* 0x000fe40000010000 */
[----:B------:R-:W-:Y:S02]  /*87a0*/  FADD.FTZ R2, R100, R29 ;  /* 0x0000001d64027221 */ /* 0x000fe40000010000 */
[----:B------:R-:W-:Y:S01]  /*87b0*/  HMMA.16816.F32 R80, R4, R10, R80 ;  /* 0x0000000a0450723c */ /* 0x000fe20000001850 */
[----:B------:R-:W3:Y:S01]  /*87c0*/  LDSM.16.MT88.4 R8, [R145+0x8800] ;  /* 0x008800009108783b */ /* 0x000ee20000004200 */
[----:B------:R-:W-:-:S04]  /*87d0*/  FADD.FTZ R2, R115, R2 ;  /* 0x0000000273027221 */ /* 0x000fc80000010000 */
[----:B----4-:R-:W-:Y:S01]  /*87e0*/  FADD.FTZ R3, R113, R2 ;  /* 0x0000000271037221 */ /* 0x010fe20000010000 */
[----:B------:R-:W-:Y:S02]  /*87f0*/  F2FP.PACK_AB R4, R115, R100 ;  /* 0x000000647304723e */ /* 0x000fe400000000ff */
[----:B------:R-:W-:Y:S01]  /*8800*/  F2FP.PACK_AB R5, R117, R116 ;  /* 0x000000747505723e */ /* 0x000fe200000000ff */
[----:B------:R-:W-:Y:S01]  /*8810*/  FADD.FTZ R116, R116, R35 ;  /* 0x0000002374747221 */ /* 0x000fe20000010000 */
[C---:B------:R-:W-:Y:S01]  /*8820*/  F2FP.PACK_AB R6, R114.reuse, R113 ;  /* 0x000000717206723e */ /* 0x040fe200000000ff */
[----:B------:R-:W-:Y:S01]  /*8830*/  FADD.FTZ R3, R114, R3 ;  /* 0x0000000372037221 */ /* 0x000fe20000010000 */
[----:B------:R-:W-:Y:S01]  /*8840*/  F2FP.PACK_AB R7, R119, R118 ;  /* 0x000000767707723e */ /* 0x000fe200000000ff */
[----:B------:R-:W-:Y:S01]  /*8850*/  FADD.FTZ R117, R117, R116 ;  /* 0x0000007475757221 */ /* 0x000fe20000010000 */
[----:B------:R-:W-:-:S03]  /*8860*/  MOV R100, R32 ;  /* 0x0000002000647202 */ /* 0x000fc60000000f00 */
[----:B------:R-:W-:Y:S02]  /*8870*/  FADD.FTZ R2, R118, R117 ;  /* 0x0000007576027221 */ /* 0x000fe40000010000 */
[----:B-1----:R-:W-:Y:S02]  /*8880*/  HMMA.16816.F32 R36, R4, R12, R36 ;  /* 0x0000000c0424723c */ /* 0x002fe40000001824 */
[----:B------:R-:W-:-:S06]  /*8890*/  FADD.FTZ R2, R119, R2 ;  /* 0x0000000277027221 */ /* 0x000fcc0000010000 */
        /* <DEDUP_REMOVED lines=56> */
[----:B----4-:R-:W-:Y:S01]  /*8c20*/  HMMA.16816.F32 R84, R4, R20, R84 ;  /* 0x000000140454723c */ /* 0x010fe20000001854 */
[----:B------:R-:W-:-:S04]  /*8c30*/  FFMA.FTZ R27, R111, c[0x0][0x23c], -R112 ;  /* 0x00008f006f1b7a23 */ /* 0x000fc80000010870 */
[----:B------:R-:W4:Y:S03]  /*8c40*/  MUFU.EX2 R25, R25 ;  /* 0x0000001900197308 */ /* 0x000f260000000800 */
[C---:B---3--:R-:W-:Y:S05]  /*8c50*/  HMMA.16816.F32 R68, R4.reuse, R8, R68 ;  /* 0x000000080444723c */ /* 0x048fea0000001844 */
[----:B------:R-:W-:Y:S03]  /*8c60*/  MUFU.EX2 R26, R26 ;  /* 0x0000001a001a7308 */ /* 0x000fe60000000800 */
[C---:B------:R-:W-:Y:S01]  /*8c70*/  HMMA.16816.F32 R72, R4.reuse, R10, R72 ;  /* 0x0000000a0448723c */ /* 0x040fe20000001848 */
[----:B------:R-:W3:Y:S04]  /*8c80*/  LDSM.16.MT88.4 R8, [R145+0x9800] ;  /* 0x009800009108783b */ /* 0x000ee80000004200 */
[----:B------:R-:W5:Y:S03]  /*8c90*/  MUFU.EX2 R27, R27 ;  /* 0x0000001b001b7308 */ /* 0x000f660000000800 */
[----:B------:R-:W-:Y:S05]  /*8ca0*/  HMMA.16816.F32 R80, R4, R22, R80 ;  /* 0x000000160450723c */ /* 0x000fea0000001850 */
[----:B------:R-:W1:Y:S02]  /*8cb0*/  MUFU.EX2 R21, R103 ;  /* 0x0000006700157308 */ /* 0x000e640000000800 */
[----:B----4-:R-:W-:Y:S01]  /*8cc0*/  F2FP.PACK_AB R4, R25, R24 ;  /* 0x000000181904723e */ /* 0x010fe200000000ff */
[----:B------:R-:W-:Y:S01]  /*8cd0*/  FADD.FTZ R24, R24, R3 ;  /* 0x0000000318187221 */ /* 0x000fe20000010000 */
[----:B------:R-:W-:Y:S01]  /*8ce0*/  F2FP.PACK_AB R5, R106, R107 ;  /* 0x0000006b6a05723e */ /* 0x000fe200000000ff */
[----:B------:R-:W-:-:S02]  /*8cf0*/  FADD.FTZ R107, R107, R2 ;  /* 0x000000026b6b7221 */ /* 0x000fc40000010000 */
[----:B------:R-:W-:Y:S01]  /*8d00*/  FADD.FTZ R25, R25, R24 ;  /* 0x0000001819197221 */ /* 0x000fe20000010000 */
[----:B-----5:R-:W-:Y:S01]  /*8d10*/  F2FP.PACK_AB R6, R27, R26 ;  /* 0x0000001a1b06723e */ /* 0x020fe200000000ff */
[----:B------:R-:W-:Y:S02]  /*8d20*/  FADD.FTZ R107, R106, R107 ;  /* 0x0000006b6a6b7221 */ /* 0x000fe40000010000 */
[----:B------:R-:W-:-:S04]  /*8d30*/  FADD.FTZ R26, R26, R25 ;  /* 0x000000191a1a7221 */ /* 0x000fc80000010000 */
[----:B------:R-:W-:Y:S01]  /*8d40*/  FADD.FTZ R178, R27, R26 ;  /* 0x0000001a1bb27221 */ /* 0x000fe20000010000 */
[----:B-1----:R-:W-:Y:S01]  /*8d50*/  F2FP.PACK_AB R7, R21, R104 ;  /* 0x000000681507723e */ /* 0x002fe200000000ff */
[----:B------:R-:W-:-:S04]  /*8d60*/  FADD.FTZ R104, R104, R107 ;  /* 0x0000006b68687221 */ /* 0x000fc80000010000 */
[----:B------:R-:W-:Y:S02]  /*8d70*/  FADD.FTZ R177, R21, R104 ;  /* 0x0000006815b17221 */ /* 0x000fe40000010000 */
        /* <DEDUP_REMOVED lines=20> */
[----:B------:R-:W-:Y:S08]  /*8ec0*/  HMMA.16816.F32 R80, R4, R18, R80 ;  /* 0x000000120450723c */ /* 0x000ff00000001850 */
.L_x_6581:
        /* <DEDUP_REMOVED lines=12> */
.L_x_6593:
        /* <DEDUP_REMOVED lines=65> */
.L_x_6590:
        /* <DEDUP_REMOVED lines=71> */
[----:B------:R-:W-:Y:S04]  /*9810*/  LDSM.16.M88.4 R124, [R153] ;  /* 0x00000000997c783b */ /* 0x000fe80000000200 */
[----:B------:R-:W2:Y:S04]  /*9820*/  LDSM.16.M88.4 R128, [R152] ;  /* 0x000000009880783b */ /* 0x000ea80000000200 */
[----:B------:R-:W1:Y:S04]  /*9830*/  LDSM.16.M88.4 R132, [R152+0x800] ;  /* 0x000800009884783b */ /* 0x000e680000000200 */
[----:B------:R-:W1:Y:S04]  /*9840*/  LDSM.16.M88.4 R136, [R152+0x1000] ;  /* 0x001000009888783b */ /* 0x000e680000000200 */
[----:B------:R-:W1:Y:S01]  /*9850*/  LDSM.16.M88.4 R140, [R152+0x1800] ;  /* 0x00180000988c783b */ /* 0x000e620000000200 */
        /* <DEDUP_REMOVED lines=9> */
[C---:B-1----:R-:W-:Y:S08]  /*98f0*/  HMMA.16816.F32 R28, R104.reuse, R120, RZ ;  /* 0x00000078681c723c */ /* 0x042ff000000018ff */
[----:B------:R-:W-:Y:S01]  /*9900*/  HMMA.16816.F32 R32, R104, R122, RZ ;  /* 0x0000007a6820723c */ /* 0x000fe200000018ff */
[----:B------:R-:W1:Y:S04]  /*9910*/  LDSM.16.M88.4 R104, [R151] ;  /* 0x000000009768783b */ /* 0x000e680000000200 */
[----:B------:R-:W3:Y:S03]  /*9920*/  LDSM.16.M88.4 R120, [R147+0x5800] ;  /* 0x005800009378783b */ /* 0x000ee60000000200 */
[C---:B--2---:R-:W-:Y:S08]  /*9930*/  HMMA.16816.F32 R4, R124.reuse, R128, R4 ;  /* 0x000000807c04723c */ /* 0x044ff00000001804 */
        /* <DEDUP_REMOVED lines=148> */
.L_x_6592:
        /* <DEDUP_REMOVED lines=63> */
.L_x_6591:
[----:B-1----:R-:W-:Y:S04]  /*a670*/  IADD3 R117, R163, -0x1, RZ ;  /* 0xffffffffa3757810 */ /* 0x002fe80007ffe0ff */
        /* <DEDUP_REMOVED lines=29> */
[CC--:B------:R-:W-:Y:S02]  /*a850*/  FFMA.FTZ R7, R0.reuse, R110.reuse, R7 ;  /* 0x0000006e00077223 */ /* 0x0c0fe40000010007 */
[----:B------:R-:W-:Y:S01]  /*a860*/  FFMA.FTZ R5, R0, R110, R5 ;  /* 0x0000006e00057223 */ /* 0x000fe20000010005 */
[----:B------:R-:W-:Y:S01]  /*a870*/  FMNMX.FTZ R110, R6, R103, !PT ;  /* 0x00000067066e7209 */ /* 0x000fe20007810000 */
[CC--:B------:R-:W-:Y:S02]  /*a880*/  FFMA.FTZ R10, R0.reuse, R113.reuse, R10 ;  /* 0x00000071000a7223 */ /* 0x0c0fe4000001000a */
        /* <DEDUP_REMOVED lines=8> */
[-C--:B------:R-:W-:Y:S01]  /*a910*/  FFMA.FTZ R16, R0, R107.reuse, R16 ;  /* 0x0000006b00107223 */ /* 0x080fe20000010010 */
[----:B------:R-:W-:Y:S01]  /*a920*/  IADD3 R111, R2, 0x38, RZ ;  /* 0x00000038026f7810 */ /* 0x000fe20007ffe0ff */
[C---:B------:R-:W-:Y:S01]  /*a930*/  FFMA.FTZ R18, R0.reuse, R107, R18 ;  /* 0x0000006b00127223 */ /* 0x040fe20000010012 */
[----:B------:R-:W-:Y:S01]  /*a940*/  FMNMX.FTZ R113, R11, R112, !PT ;  /* 0x000000700b717209 */ /* 0x000fe20007810000 */
[----:B------:R-:W-:Y:S01]  /*a950*/  FFMA.FTZ R9, R0, R104, R9 ;  /* 0x0000006800097223 */ /* 0x000fe20000010009 */
[----:B------:R-:W-:Y:S01]  /*a960*/  FMNMX.FTZ R110, R8, R115, !PT ;  /* 0x00000073086e7209 */ /* 0x000fe20007810000 */
[----:B------:R1:W2:Y:S01]  /*a970*/  I2F R107, R111 ;  /* 0x0000006f006b7306 */ /* 0x0002a20000201400 */
[-C--:B------:R-:W-:Y:S01]  /*a980*/  FFMA.FTZ R15, R0, R108.reuse, R15 ;  /* 0x0000006c000f7223 */ /* 0x080fe2000001000f */
[----:B------:R-:W-:Y:S01]  /*a990*/  IADD3 R104, R2, 0x31, RZ ;  /* 0x0000003102687810 */ /* 0x000fe20007ffe0ff */
        /* <DEDUP_REMOVED lines=8> */
[----:B------:R-:W3:Y:S01]  /*aa20*/  I2F R104, R104 ;  /* 0x0000006800687306 */ /* 0x000ee20000201400 */
[----:B------:R-:W-:Y:S01]  /*aa30*/  FMNMX.FTZ R108, R18, R115, !PT ;  /* 0x00000073126c7209 */ /* 0x000fe20007810000 */
[C---:B------:R-:W-:Y:S01]  /*aa40*/  FFMA.FTZ R23, R0.reuse, R102, R23 ;  /* 0x0000006600177223 */ /* 0x040fe20000010017 */
[----:B------:R-:W-:Y:S01]  /*aa50*/  FMNMX.FTZ R113, R13, R106, !PT ;  /* 0x0000006a0d717209 */ /* 0x000fe20007810000 */
[----:B------:R-:W-:Y:S01]  /*aa60*/  FFMA.FTZ R20, R0, R109, R20 ;  /* 0x0000006d00147223 */ /* 0x000fe20000010014 */
[----:B------:R-:W-:Y:S01]  /*aa70*/  IADD3 R2, R2, 0x39, RZ ;  /* 0x0000003902027810 */ /* 0x000fe20007ffe0ff */
[C---:B------:R-:W-:Y:S01]  /*aa80*/  FFMA.FTZ R26, R0.reuse, R105, R26 ;  /* 0x00000069001a7223 */ /* 0x040fe2000001001a */
[----:B------:R-:W-:Y:S01]  /*aa90*/  FMNMX.FTZ R115, R19, R108, !PT ;  /* 0x0000006c13737209 */ /* 0x000fe20007810000 */
[----:B------:R-:W-:Y:S01]  /*aaa0*/  FFMA.FTZ R21, R0, R102, R21 ;  /* 0x0000006600157223 */ /* 0x000fe20000010015 */
[----:B------:R-:W-:Y:S01]  /*aab0*/  FMNMX.FTZ R106, R16, R113, !PT ;  /* 0x00000071106a7209 */ /* 0x000fe20007810000 */
[----:B------:R-:W-:Y:S01]  /*aac0*/  FFMA.FTZ R27, R0, R100, R27 ;  /* 0x00000064001b7223 */ /* 0x000fe2000001001b */
[----:B------:R-:W4:Y:S01]  /*aad0*/  I2F R2, R2 ;  /* 0x0000000200027306 */ /* 0x000f220000201400 */
[----:B------:R-:W-:Y:S01]  /*aae0*/  FMNMX.FTZ R108, R22, R115, !PT ;  /* 0x00000073166c7209 */ /* 0x000fe20007810000 */
[C---:B------:R-:W-:Y:S01]  /*aaf0*/  FFMA.FTZ R24, R0.reuse, R105, R24 ;  /* 0x0000006900187223 */ /* 0x040fe20000010018 */
[----:B------:R-:W-:Y:S01]  /*ab00*/  FMNMX.FTZ R109, R17, R106, !PT ;  /* 0x0000006a116d7209 */ /* 0x000fe20007810000 */
[C---:B------:R-:W-:Y:S01]  /*ab10*/  FFMA.FTZ R25, R0.reuse, R100, R25 ;  /* 0x0000006400197223 */ /* 0x040fe20000010019 */
[----:B-1----:R-:W-:Y:S01]  /*ab20*/  FMNMX.FTZ R111, R23, R108, !PT ;  /* 0x0000006c176f7209 */ /* 0x002fe20007810000 */
[----:B------:R-:W-:Y:S01]  /*ab30*/  FFMA.FTZ R28, R0, R101, R28 ;  /* 0x00000065001c7223 */ /* 0x000fe2000001001c */
[----:B------:R-:W-:Y:S01]  /*ab40*/  FMNMX.FTZ R102, R20, R109, !PT ;  /* 0x0000006d14667209 */ /* 0x000fe20007810000 */
[----:B--2---:R-:W-:Y:S01]  /*ab50*/  FFMA.FTZ R34, R0, R107, R34 ;  /* 0x0000006b00227223 */ /* 0x004fe20000010022 */
[----:B------:R-:W-:Y:S01]  /*ab60*/  FMNMX.FTZ R106, R26, R111, !PT ;  /* 0x0000006f1a6a7209 */ /* 0x000fe20007810000 */
[C---:B------:R-:W-:Y:S01]  /*ab70*/  FFMA.FTZ R32, R0.reuse, R107, R32 ;  /* 0x0000006b00207223 */ /* 0x040fe20000010020 */
[----:B------:R-:W-:Y:S01]  /*ab80*/  FMNMX.FTZ R105, R21, R102, !PT ;  /* 0x0000006615697209 */ /* 0x000fe20007810000 */
[----:B------:R-:W-:Y:S01]  /*ab90*/  LDSM.16.MT88.4 R112, [R145+0x8000] ;  /* 0x008000009170783b */ /* 0x000fe20000004200 */
[----:B------:R-:W-:Y:S01]  /*aba0*/  FMNMX.FTZ R109, R27, R106, !PT ;  /* 0x0000006a1b6d7209 */ /* 0x000fe20007810000 */
[-C--:B---3--:R-:W-:Y:S01]  /*abb0*/  FFMA.FTZ R31, R0, R104.reuse, R31 ;  /* 0x00000068001f7223 */ /* 0x088fe2000001001f */
[----:B------:R-:W-:Y:S01]  /*abc0*/  FMNMX.FTZ R100, R24, R105, !PT ;  /* 0x0000006918647209 */ /* 0x000fe20007810000 */
[----:B------:R-:W-:Y:S01]  /*abd0*/  FFMA.FTZ R29, R0, R104, R29 ;  /* 0x00000068001d7223 */ /* 0x000fe2000001001d */
[----:B------:R-:W-:Y:S02]  /*abe0*/  FMNMX.FTZ R102, R30, R109, !PT ;  /* 0x0000006d1e667209 */ /* 0x000fe40007810000 */
[----:B------:R-:W-:Y:S01]  /*abf0*/  FMNMX.FTZ R105, R25, R100, !PT ;  /* 0x0000006419697209 */ /* 0x000fe20007810000 */
[----:B------:R-:W-:Y:S01]  /*ac00*/  LDSM.16.MT88.4 R108, [R146+0x8000] ;  /* 0x00800000926c783b */ /* 0x000fe20000004200 */
[----:B------:R-:W-:Y:S02]  /*ac10*/  FMNMX.FTZ R101, R31, R102, !PT ;  /* 0x000000661f657209 */ /* 0x000fe40007810000 */
[----:B------:R-:W-:Y:S01]  /*ac20*/  FMNMX.FTZ R102, R28, R105, !PT ;  /* 0x000000691c667209 */ /* 0x000fe20007810000 */
[-C--:B----4-:R-:W-:Y:S01]  /*ac30*/  FFMA.FTZ R35, R0, R2.reuse, R35 ;  /* 0x0000000200237223 */ /* 0x090fe20000010023 */
[----:B------:R-:W-:Y:S01]  /*ac40*/  FMNMX.FTZ R100, R34, R101, !PT ;  /* 0x0000006522647209 */ /* 0x000fe20007810000 */
[----:B------:R-:W-:Y:S01]  /*ac50*/  FFMA.FTZ R33, R0, R2, R33 ;  /* 0x0000000200217223 */ /* 0x000fe20000010021 */
        /* <DEDUP_REMOVED lines=23> */
[--C-:B------:R-:W-:Y:S01]  /*add0*/  FFMA.FTZ R116, R7, c[0x0][0x23c], -R124.reuse ;  /* 0x00008f0007747a23 */ /* 0x100fe2000001087c */
[----:B------:R-:W2:Y:S01]  /*ade0*/  MUFU.EX2 R2, R2 ;  /* 0x0000000200027308 */ /* 0x000ea20000000800 */
[----:B------:R-:W-:Y:S01]  /*adf0*/  FFMA.FTZ R103, R10, c[0x0][0x23c], -R124 ;  /* 0x00008f000a677a23 */ /* 0x000fe2000001087c */
[----:B------:R-:W-:Y:S01]  /*ae00*/  ISETP.GT.AND P1, PT, R163, 0x1, PT ;  /* 0x00000001a300780c */ /* 0x000fe20003f24270 */
[--C-:B------:R-:W-:Y:S01]  /*ae10*/  FFMA.FTZ R121, R4, c[0x0][0x23c], -R122.reuse ;  /* 0x00008f0004797a23 */ /* 0x100fe2000001087a */
[----:B------:R-:W-:Y:S01]  /*ae20*/  MOV R163, R117 ;  /* 0x0000007500a37202 */ /* 0x000fe20000000f00 */
[--C-:B------:R-:W-:Y:S02]  /*ae30*/  FFMA.FTZ R120, R5, c[0x0][0x23c], -R122.reuse ;  /* 0x00008f0005787a23 */ /* 0x100fe4000001087a */
[--C-:B------:R-:W-:Y:S02]  /*ae40*/  FFMA.FTZ R119, R8, c[0x0][0x23c], -R122.reuse ;  /* 0x00008f0008777a23 */ /* 0x100fe4000001087a */
[----:B------:R-:W-:Y:S01]  /*ae50*/  FFMA.FTZ R118, R9, c[0x0][0x23c], -R122 ;  /* 0x00008f0009767a23 */ /* 0x000fe2000001087a */
[----:B------:R-:W-:Y:S01]  /*ae60*/  MUFU.EX2 R123, R123 ;  /* 0x0000007b007b7308 */ /* 0x000fe20000000800 */
[----:B------:R-:W-:Y:S02]  /*ae70*/  FMUL.FTZ R3, R102, c[0x0][0x23c] ;  /* 0x00008f0066037a20 */ /* 0x000fe40000410000 */
[----:B------:R-:W-:Y:S02]  /*ae80*/  FFMA.FTZ R102, R11, c[0x0][0x23c], -R124 ;  /* 0x00008f000b667a23 */ /* 0x000fe4000001087c */
[--C-:B------:R-:W-:Y:S02]  /*ae90*/  FFMA.FTZ R131, R24, c[0x0][0x23c], -R122.reuse ;  /* 0x00008f0018837a23 */ /* 0x100fe4000001087a */
[--C-:B------:R-:W-:Y:S02]  /*aea0*/  FFMA.FTZ R132, R25, c[0x0][0x23c], -R122.reuse ;  /* 0x00008f0019847a23 */ /* 0x100fe4000001087a */
[--C-:B------:R-:W-:Y:S01]  /*aeb0*/  FFMA.FTZ R133, R29, c[0x0][0x23c], -R122.reuse ;  /* 0x00008f001d857a23 */ /* 0x100fe2000001087a */
[----:B------:R-:W3:Y:S01]  /*aec0*/  MUFU.EX2 R3, R3 ;  /* 0x0000000300037308 */ /* 0x000ee20000000800 */
[--C-:B------:R-:W-:Y:S02]  /*aed0*/  FFMA.FTZ R134, R32, c[0x0][0x23c], -R122.reuse ;  /* 0x00008f0020867a23 */ /* 0x100fe4000001087a */
[--C-:B------:R-:W-:Y:S02]  /*aee0*/  FFMA.FTZ R125, R12, c[0x0][0x23c], -R122.reuse ;  /* 0x00008f000c7d7a23 */ /* 0x100fe4000001087a */
[C---:B--2---:R-:W-:Y:S02]  /*aef0*/  FMUL.FTZ R6, R2.reuse, R98 ;  /* 0x0000006202067220 */ /* 0x044fe40000410000 */
[C---:B------:R-:W-:Y:S02]  /*af00*/  FMUL.FTZ R7, R2.reuse, R99 ;  /* 0x0000006302077220 */ /* 0x040fe40000410000 */
[C---:B------:R-:W-:Y:S01]  /*af10*/  FMUL.FTZ R10, R2.reuse, R94 ;  /* 0x0000005e020a7220 */ /* 0x040fe20000410000 */
[----:B------:R-:W2:Y:S01]  /*af20*/  MUFU.EX2 R116, R116 ;  /* 0x0000007400747308 */ /* 0x000ea20000000800 */
        /* <DEDUP_REMOVED lines=8> */
[C---:B---3--:R-:W-:Y:S02]  /*afb0*/  FMUL.FTZ R4, R3.reuse, R96 ;  /* 0x0000006003047220 */ /* 0x048fe40000410000 */
[C---:B------:R-:W-:Y:S02]  /*afc0*/  FMUL.FTZ R5, R3.reuse, R97 ;  /* 0x0000006103057220 */ /* 0x040fe40000410000 */
[C---:B------:R-:W-:Y:S01]  /*afd0*/  FMUL.FTZ R8, R3.reuse, R92 ;  /* 0x0000005c03087220 */ /* 0x040fe20000410000 */
[----:B------:R-:W3:Y:S01]  /*afe0*/  MUFU.EX2 R102, R102 ;  /* 0x0000006600667308 */ /* 0x000ee20000000800 */
[C---:B------:R-:W-:Y:S02]  /*aff0*/  FMUL.FTZ R9, R3.reuse, R93 ;  /* 0x0000005d03097220 */ /* 0x040fe40000410000 */
[----:B------:R-:W4:Y:S01]  /*b000*/  LDSM.16.MT88.4 R92, [R144+0x8000] ;  /* 0x00800000905c783b */ /* 0x000f220000004200 */
        /* <DEDUP_REMOVED lines=11> */
[----:B------:R-:W-:Y:S02]  /*b0c0*/  FMUL.FTZ R51, R2, R51 ;  /* 0x0000003302337220 */ /* 0x000fe40000410000 */
[C---:B------:R-:W-:Y:S01]  /*b0d0*/  FMUL.FTZ R48, R3.reuse, R48 ;  /* 0x0000003003307220 */ /* 0x040fe20000410000 */
[----:B---3--:R-:W-:Y:S01]  /*b0e0*/  F2FP.PACK_AB R99, R102, R103 ;  /* 0x000000676663723e */ /* 0x008fe200000000ff */
        /* <DEDUP_REMOVED lines=23> */
[----:B------:R-:W-:Y:S02]  /*b260*/  FMUL.FTZ R71, R2, R71 ;  /* 0x0000004702477220 */ /* 0x000fe40000410000 */
[C---:B------:R-:W-:Y:S01]  /*b270*/  FMUL.FTZ R68, R3.reuse, R68 ;  /* 0x0000004403447220 */ /* 0x040fe20000410000 */
[----:B---3--:R-:W-:Y:S01]  /*b280*/  F2FP.PACK_AB R98, R118, R119 ;  /* 0x000000777662723e */ /* 0x008fe200000000ff */
[C---:B------:R-:W-:Y:S02]  /*b290*/  FMUL.FTZ R69, R3.reuse, R69 ;  /* 0x0000004503457220 */ /* 0x040fe40000410000 */
[C---:B------:R-:W-:Y:S02]  /*b2a0*/  FMUL.FTZ R74, R2.reuse, R74 ;  /* 0x0000004a024a7220 */ /* 0x040fe40000410000 */
[C---:B------:R-:W-:Y:S01]  /*b2b0*/  FMUL.FTZ R75, R2.reuse, R75 ;  /* 0x0000004b024b7220 */ /* 0x040fe20000410000 */
[----:B------:R-:W-:Y:S01]  /*b2c0*/  MUFU.EX2 R133, R133 ;  /* 0x0000008500857308 */ /* 0x000fe20000000800 */
[C---:B-1----:R-:W-:Y:S05]  /*b2d0*/  HMMA.16816.F32 R4, R96.reuse, R104, R4 ;  /* 0x000000686004723c */ /* 0x042fea0000001804 */
[C---:B------:R-:W-:Y:S02]  /*b2e0*/  FMUL.FTZ R72, R3.reuse, R72 ;  /* 0x0000004803487220 */ /* 0x040fe40000410000 */
[----:B------:R-:W-:Y:S01]  /*b2f0*/  FMUL.FTZ R73, R3, R73 ;  /* 0x0000004903497220 */ /* 0x000fe20000410000 */
[C---:B------:R-:W-:Y:S01]  /*b300*/  HMMA.16816.F32 R8, R96.reuse, R106, R8 ;  /* 0x0000006a6008723c */ /* 0x040fe20000001808 */
[----:B------:R-:W1:Y:S01]  /*b310*/  LDSM.16.MT88.4 R104, [R148+0xa000] ;  /* 0x00a000009468783b */ /* 0x000e620000004200 */
[----:B------:R-:W-:Y:S02]  /*b320*/  MUFU.EX2 R134, R134 ;  /* 0x0000008600867308 */ /* 0x000fe40000000800 */
[--C-:B------:R-:W-:Y:S02]  /*b330*/  FFMA.FTZ R126, R13, c[0x0][0x23c], -R122.reuse ;  /* 0x00008f000d7e7a23 */ /* 0x100fe4000001087a */
[C---:B------:R-:W-:Y:S02]  /*b340*/  FMUL.FTZ R13, R3.reuse, R89 ;  /* 0x00000059030d7220 */ /* 0x040fe40000410000 */
[C---:B------:R-:W-:Y:S04]  /*b350*/  HMMA.16816.F32 R36, R96.reuse, R108, R36 ;  /* 0x0000006c6024723c */ /* 0x040fe80000001824 */
[C---:B------:R-:W-:Y:S01]  /*b360*/  FMUL.FTZ R78, R2.reuse, R78 ;  /* 0x0000004e024e7220 */ /* 0x040fe20000410000 */
[----:B------:R-:W2:Y:S01]  /*b370*/  MUFU.EX2 R126, R126 ;  /* 0x0000007e007e7308 */ /* 0x000ea20000000800 */
[----:B------:R-:W-:Y:S02]  /*b380*/  FMUL.FTZ R79, R2, R79 ;  /* 0x0000004f024f7220 */ /* 0x000fe40000410000 */
[C---:B------:R-:W-:Y:S01]  /*b390*/  HMMA.16816.F32 R40, R96.reuse, R110, R40 ;  /* 0x0000006e6028723c */ /* 0x040fe20000001828 */
[----:B------:R-:W3:Y:S03]  /*b3a0*/  LDSM.16.MT88.4 R108, [R146+0xa000] ;  /* 0x00a00000926c783b */ /* 0x000ee60000004200 */
[C---:B------:R-:W-:Y:S02]  /*b3b0*/  FMUL.FTZ R76, R3.reuse, R76 ;  /* 0x0000004c034c7220 */ /* 0x040fe40000410000 */
[----:B------:R-:W-:Y:S02]  /*b3c0*/  FMUL.FTZ R77, R3, R77 ;  /* 0x0000004d034d7220 */ /* 0x000fe40000410000 */
[C---:B------:R-:W-:Y:S04]  /*b3d0*/  HMMA.16816.F32 R44, R96.reuse, R112, R44 ;  /* 0x00000070602c723c */ /* 0x040fe8000000182c */
[--C-:B------:R-:W-:Y:S02]  /*b3e0*/  FFMA.FTZ R127, R16, c[0x0][0x23c], -R122.reuse ;  /* 0x00008f00107f7a23 */ /* 0x100fe4000001087a */
[----:B------:R-:W-:Y:S02]  /*b3f0*/  FFMA.FTZ R128, R17, c[0x0][0x23c], -R122 ;  /* 0x00008f0011807a23 */ /* 0x000fe4000001087a */
[C---:B------:R-:W-:Y:S02]  /*b400*/  HMMA.16816.F32 R48, R96.reuse, R114, R48 ;  /* 0x000000726030723c */ /* 0x040fe40000001830 */
[----:B------:R-:W-:Y:S02]  /*b410*/  MUFU.EX2 R127, R127 ;  /* 0x0000007f007f7308 */ /* 0x000fe40000000800 */
[--C-:B------:R-:W-:Y:S02]  /*b420*/  FFMA.FTZ R112, R14, c[0x0][0x23c], -R124.reuse ;  /* 0x00008f000e707a23 */ /* 0x100fe4000001087c */
[C---:B------:R-:W-:Y:S02]  /*b430*/  FMUL.FTZ R14, R2.reuse, R90 ;  /* 0x0000005a020e7220 */ /* 0x040fe40000410000 */
[C---:B----4-:R-:W-:Y:S04]  /*b440*/  HMMA.16816.F32 R52, R96.reuse, R92, R52 ;  /* 0x0000005c6034723c */ /* 0x050fe80000001834 */
[--C-:B------:R-:W-:Y:S01]  /*b450*/  FFMA.FTZ R113, R15, c[0x0][0x23c], -R124.reuse ;  /* 0x00008f000f717a23 */ /* 0x100fe2000001087c */
[----:B------:R-:W-:Y:S01]  /*b460*/  MUFU.EX2 R112, R112 ;  /* 0x0000007000707308 */ /* 0x000fe20000000800 */
[----:B------:R-:W-:Y:S02]  /*b470*/  FMUL.FTZ R15, R2, R91 ;  /* 0x0000005b020f7220 */ /* 0x000fe40000410000 */
[C---:B------:R-:W-:Y:S01]  /*b480*/  HMMA.16816.F32 R56, R96.reuse, R94, R56 ;  /* 0x0000005e6038723c */ /* 0x040fe20000001838 */
[----:B------:R-:W4:Y:S03]  /*b490*/  LDSM.16.MT88.4 R92, [R145+0xa000] ;  /* 0x00a00000915c783b */ /* 0x000f260000004200 */
[--C-:B------:R-:W-:Y:S02]  /*b4a0*/  FFMA.FTZ R114, R18, c[0x0][0x23c], -R124.reuse ;  /* 0x00008f0012727a23 */ /* 0x100fe4000001087c */
[----:B------:R-:W-:Y:S01]  /*b4b0*/  FFMA.FTZ R115, R19, c[0x0][0x23c], -R124 ;  /* 0x00008f0013737a23 */ /* 0x000fe2000001087c */
[----:B------:R-:W5:Y:S01]  /*b4c0*/  MUFU.EX2 R113, R113 ;  /* 0x0000007100717308 */ /* 0x000f620000000800 */
[C---:B-1----:R-:W-:Y:S01]  /*b4d0*/  HMMA.16816.F32 R60, R96.reuse, R104, R60 ;  /* 0x00000068603c723c */ /* 0x042fe2000000183c */
[----:B------:R-:W-:Y:S03]  /*b4e0*/  LDSM.16.MT88.4 R88, [R148+0x8800] ;  /* 0x008800009458783b */ /* 0x000fe60000004200 */
[C---:B------:R-:W-:Y:S02]  /*b4f0*/  FMUL.FTZ R18, R2.reuse, R86 ;  /* 0x0000005602127220 */ /* 0x040fe40000410000 */
[----:B------:R-:W-:Y:S02]  /*b500*/  FMUL.FTZ R19, R2, R87 ;  /* 0x0000005702137220 */ /* 0x000fe40000410000 */
[C---:B------:R-:W-:Y:S01]  /*b510*/  HMMA.16816.F32 R64, R96.reuse, R106, R64 ;  /* 0x0000006a6040723c */ /* 0x040fe20000001840 */
[----:B------:R-:W1:Y:S01]  /*b520*/  LDSM.16.MT88.4 R104, [R144+0xa000] ;  /* 0x00a000009068783b */ /* 0x000e620000004200 */
[----:B------:R-:W-:Y:S02]  /*b530*/  MUFU.EX2 R114, R114 ;  /* 0x0000007200727308 */ /* 0x000fe40000000800 */
[C---:B------:R-:W-:Y:S01]  /*b540*/  FMUL.FTZ R16, R3.reuse, R84 ;  /* 0x0000005403107220 */ /* 0x040fe20000410000 */
[----:B--2---:R-:W-:Y:S01]  /*b550*/  F2FP.PACK_AB R84, R126, R125 ;  /* 0x0000007d7e54723e */ /* 0x004fe200000000ff */
[----:B------:R-:W-:Y:S02]  /*b560*/  FMUL.FTZ R17, R3, R85 ;  /* 0x0000005503117220 */ /* 0x000fe40000410000 */
[C---:B---3--:R-:W-:Y:S04]  /*b570*/  HMMA.16816.F32 R68, R96.reuse, R108, R68 ;  /* 0x0000006c6044723c */ /* 0x048fe80000001844 */
[----:B------:R-:W2:Y:S01]  /*b580*/  MUFU.EX2 R115, R115 ;  /* 0x0000007300737308 */ /* 0x000ea20000000800 */
[C---:B------:R-:W-:Y:S01]  /*b590*/  FMUL.FTZ R82, R2.reuse, R82 ;  /* 0x0000005202527220 */ /* 0x040fe20000410000 */
[----:B-----5:R-:W-:Y:S02]  /*b5a0*/  F2FP.PACK_AB R85, R113, R112 ;  /* 0x000000707155723e */ /* 0x020fe400000000ff */
[C---:B------:R-:W-:Y:S01]  /*b5b0*/  HMMA.16816.F32 R72, R96.reuse, R110, R72 ;  /* 0x0000006e6048723c */ /* 0x040fe20000001848 */
[----:B------:R-:W-:Y:S03]  /*b5c0*/  LDSM.16.MT88.4 R108, [R145+0x8800] ;  /* 0x00880000916c783b */ /* 0x000fe60000004200 */
[----:B------:R-:W-:Y:S02]  /*b5d0*/  FMUL.FTZ R83, R2, R83 ;  /* 0x0000005302537220 */ /* 0x000fe40000410000 */
[----:B------:R-:W3:Y:S01]  /*b5e0*/  MUFU.EX2 R128, R128 ;  /* 0x0000008000807308 */ /* 0x000ee20000000800 */
[C---:B------:R-:W-:Y:S01]  /*b5f0*/  FMUL.FTZ R80, R3.reuse, R80 ;  /* 0x0000005003507220 */ /* 0x040fe20000410000 */
[C---:B----4-:R-:W-:Y:S04]  /*b600*/  HMMA.16816.F32 R76, R96.reuse, R92, R76 ;  /* 0x0000005c604c723c */ /* 0x050fe8000000184c */
[----:B------:R-:W-:Y:S02]  /*b610*/  FMUL.FTZ R81, R3, R81 ;  /* 0x0000005103517220 */ /* 0x000fe40000410000 */
[--C-:B------:R-:W-:Y:S02]  /*b620*/  FFMA.FTZ R129, R20, c[0x0][0x23c], -R122.reuse ;  /* 0x00008f0014817a23 */ /* 0x100fe4000001087a */
[----:B------:R-:W-:Y:S01]  /*b630*/  FFMA.FTZ R130, R21, c[0x0][0x23c], -R122 ;  /* 0x00008f0015827a23 */ /* 0x000fe2000001087a */
[C---:B------:R-:W-:Y:S01]  /*b640*/  HMMA.16816.F32 R12, R96.reuse, R94, R12 ;  /* 0x0000005e600c723c */ /* 0x040fe2000000180c */
[----:B------:R-:W4:Y:S02]  /*b650*/  LDSM.16.MT88.4 R92, [R146+0x8800] ;  /* 0x00880000925c783b */ /* 0x000f240000004200 */
[----:B------:R-:W-:Y:S01]  /*b660*/  MUFU.EX2 R129, R129 ;  /* 0x0000008100817308 */ /* 0x000fe20000000800 */
[----:B--2---:R-:W-:Y:S01]  /*b670*/  F2FP.PACK_AB R87, R115, R114 ;  /* 0x000000727357723e */ /* 0x004fe200000000ff */
[----:B------:R-:W-:Y:S02]  /*b680*/  FFMA.FTZ R123, R2, R177, R123 ;  /* 0x000000b1027b7223 */ /* 0x000fe4000001007b */
[----:B------:R-:W-:Y:S01]  /*b690*/  FFMA.FTZ R121, R3, R178, R121 ;  /* 0x000000b203797223 */ /* 0x000fe20000010079 */
[C---:B-1----:R-:W-:Y:S04]  /*b6a0*/  HMMA.16816.F32 R16, R96.reuse, R104, R16 ;  /* 0x000000686010723c */ /* 0x042fe80000001810 */
[----:B------:R-:W-:Y:S01]  /*b6b0*/  FADD.FTZ R116, R116, R123 ;  /* 0x0000007b74747221 */ /* 0x000fe20000010000 */
[----:B---3--:R-:W-:Y:S01]  /*b6c0*/  F2FP.PACK_AB R86, R128, R127 ;  /* 0x0000007f8056723e */ /* 0x008fe200000000ff */
[----:B------:R-:W1:Y:S01]  /*b6d0*/  MUFU.EX2 R130, R130 ;  /* 0x0000008200827308 */ /* 0x000e620000000800 */
[----:B------:R-:W-:Y:S01]  /*b6e0*/  FADD.FTZ R120, R120, R121 ;  /* 0x0000007978787221 */ /* 0x000fe20000010000 */
[----:B------:R-:W-:Y:S01]  /*b6f0*/  HMMA.16816.F32 R80, R96, R106, R80 ;  /* 0x0000006a6050723c */ /* 0x000fe20000001850 */
[----:B------:R-:W2:Y:S03]  /*b700*/  LDSM.16.MT88.4 R96, [R144+0x8800] ;  /* 0x008800009060783b */ /* 0x000ea60000004200 */
[----:B------:R-:W-:Y:S02]  /*b710*/  FADD.FTZ R103, R103, R116 ;  /* 0x0000007467677221 */ /* 0x000fe40000010000 */
[----:B------:R-:W-:Y:S02]  /*b720*/  FADD.FTZ R119, R119, R120 ;  /* 0x0000007877777221 */ /* 0x000fe40000010000 */
[C---:B------:R-:W-:Y:S01]  /*b730*/  HMMA.16816.F32 R4, R84.reuse, R88, R4 ;  /* 0x000000585404723c */ /* 0x040fe20000001804 */
[----:B------:R-:W-:Y:S04]  /*b740*/  LDSM.16.MT88.4 R104, [R145+0xa800] ;  /* 0x00a800009168783b */ /* 0x000fe80000004200 */
[----:B------:R-:W-:Y:S02]  /*b750*/  FADD.FTZ R103, R102, R103 ;  /* 0x0000006766677221 */ /* 0x000fe40000010000 */
[----:B------:R-:W-:Y:S01]  /*b760*/  FADD.FTZ R118, R118, R119 ;  /* 0x0000007776767221 */ /* 0x000fe20000010000 */
[C---:B------:R-:W-:Y:S01]  /*b770*/  HMMA.16816.F32 R8, R84.reuse, R90, R8 ;  /* 0x0000005a5408723c */ /* 0x040fe20000001808 */
[----:B------:R-:W3:Y:S03]  /*b780*/  LDSM.16.MT88.4 R88, [R148+0xa800] ;  /* 0x00a800009458783b */ /* 0x000ee60000004200 */
[----:B------:R-:W-:Y:S01]  /*b790*/  FADD.FTZ R112, R112, R103 ;  /* 0x0000006770707221 */ /* 0x000fe20000010000 */
[----:B------:R-:W-:Y:S01]  /*b7a0*/  MOV R103, R100 ;  /* 0x0000006400677202 */ /* 0x000fe20000000f00 */
[----:B------:R-:W-:Y:S01]  /*b7b0*/  FADD.FTZ R125, R125, R118 ;  /* 0x000000767d7d7221 */ /* 0x000fe20000010000 */
[----:B-1----:R-:W-:Y:S01]  /*b7c0*/  F2FP.PACK_AB R20, R130, R129 ;  /* 0x000000818214723e */ /* 0x002fe200000000ff */
[----:B------:R-:W-:Y:S01]  /*b7d0*/  FADD.FTZ R113, R113, R112 ;  /* 0x0000007071717221 */ /* 0x000fe20000010000 */
[C---:B----4-:R-:W-:Y:S03]  /*b7e0*/  HMMA.16816.F32 R36, R84.reuse, R92, R36 ;  /* 0x0000005c5424723c */ /* 0x050fe60000001824 */
[----:B------:R-:W-:Y:S02]  /*b7f0*/  FADD.FTZ R126, R126, R125 ;  /* 0x0000007d7e7e7221 */ /* 0x000fe40000010000 */
[----:B------:R-:W-:Y:S02]  /*b800*/  FADD.FTZ R114, R114, R113 ;  /* 0x0000007172727221 */ /* 0x000fe40000010000 */
[----:B------:R-:W-:Y:S01]  /*b810*/  FADD.FTZ R127, R127, R126 ;  /* 0x0000007e7f7f7221 */ /* 0x000fe20000010000 */
[C---:B------:R-:W-:Y:S01]  /*b820*/  HMMA.16816.F32 R40, R84.reuse, R94, R40 ;  /* 0x0000005e5428723c */ /* 0x040fe20000001828 */
[----:B------:R-:W1:Y:S03]  /*b830*/  LDSM.16.MT88.4 R92, [R146+0xa800] ;  /* 0x00a80000925c783b */ /* 0x000e660000004200 */
[----:B------:R-:W-:Y:S02]  /*b840*/  FADD.FTZ R115, R115, R114 ;  /* 0x0000007273737221 */ /* 0x000fe40000010000 */
[----:B------:R-:W-:Y:S02]  /*b850*/  FADD.FTZ R128, R128, R127 ;  /* 0x0000007f80807221 */ /* 0x000fe40000010000 */
[C---:B------:R-:W-:Y:S04]  /*b860*/  HMMA.16816.F32 R44, R84.reuse, R108, R44 ;  /* 0x0000006c542c723c */ /* 0x040fe8000000182c */
[----:B------:R-:W-:Y:S03]  /*b870*/  FADD.FTZ R129, R129, R128 ;  /* 0x0000008081817221 */ /* 0x000fe60000010000 */
[--C-:B------:R-:W-:Y:S01]  /*b880*/  FFMA.FTZ R108, R22, c[0x0][0x23c], -R124.reuse ;  /* 0x00008f00166c7a23 */ /* 0x100fe2000001087c */
[C---:B------:R-:W-:Y:S04]  /*b890*/  HMMA.16816.F32 R48, R84.reuse, R110, R48 ;  /* 0x0000006e5430723c */ /* 0x040fe80000001830 */
[--C-:B------:R-:W-:Y:S01]  /*b8a0*/  FFMA.FTZ R109, R23, c[0x0][0x23c], -R124.reuse ;  /* 0x00008f00176d7a23 */ /* 0x100fe2000001087c */
[----:B------:R-:W-:Y:S01]  /*b8b0*/  MUFU.EX2 R108, R108 ;  /* 0x0000006c006c7308 */ /* 0x000fe20000000800 */
[----:B------:R-:W-:Y:S02]  /*b8c0*/  FADD.FTZ R130, R130, R129 ;  /* 0x0000008182827221 */ /* 0x000fe40000010000 */
[C---:B--2---:R-:W-:Y:S04]  /*b8d0*/  HMMA.16816.F32 R52, R84.reuse, R96, R52 ;  /* 0x000000605434723c */ /* 0x044fe80000001834 */
[--C-:B------:R-:W-:Y:S02]  /*b8e0*/  FFMA.FTZ R110, R26, c[0x0][0x23c], -R124.reuse ;  /* 0x00008f001a6e7a23 */ /* 0x100fe4000001087c */
[----:B------:R-:W-:Y:S01]  /*b8f0*/  FFMA.FTZ R111, R27, c[0x0][0x23c], -R124 ;  /* 0x00008f001b6f7a23 */ /* 0x000fe2000001087c */
[----:B------:R-:W2:Y:S01]  /*b900*/  MUFU.EX2 R109, R109 ;  /* 0x0000006d006d7308 */ /* 0x000ea20000000800 */
[C---:B------:R-:W-:Y:S01]  /*b910*/  HMMA.16816.F32 R56, R84.reuse, R98, R56 ;  /* 0x000000625438723c */ /* 0x040fe20000001838 */
[----:B------:R-:W-:Y:S03]  /*b920*/  LDSM.16.MT88.4 R24, [R146+0x9000] ;  /* 0x009000009218783b */ /* 0x000fe60000004200 */
[----:B------:R-:W-:Y:S04]  /*b930*/  FADD.FTZ R3, R131, R130 ;  /* 0x0000008283037221 */ /* 0x000fe80000010000 */
[C---:B---3--:R-:W-:Y:S01]  /*b940*/  HMMA.16816.F32 R60, R84.reuse, R88, R60 ;  /* 0x00000058543c723c */ /* 0x048fe2000000183c */
[----:B------:R-:W-:Y:S01]  /*b950*/  LDSM.16.MT88.4 R96, [R145+0x9000] ;  /* 0x009000009160783b */ /* 0x000fe20000004200 */
[----:B------:R-:W-:Y:S06]  /*b960*/  MUFU.EX2 R110, R110 ;  /* 0x0000006e006e7308 */ /* 0x000fec0000000800 */
[C---:B------:R-:W-:Y:S01]  /*b970*/  HMMA.16816.F32 R64, R84.reuse, R90, R64 ;  /* 0x0000005a5440723c */ /* 0x040fe20000001840 */
[----:B------:R-:W3:Y:S03]  /*b980*/  LDSM.16.MT88.4 R88, [R144+0xa800] ;  /* 0x00a800009058783b */ /* 0x000ee60000004200 */
[----:B------:R-:W4:Y:S01]  /*b990*/  MUFU.EX2 R111, R111 ;  /* 0x0000006f006f7308 */ /* 0x000f220000000800 */
[C---:B--2---:R-:W-:Y:S03]  /*b9a0*/  F2FP.PACK_AB R21, R109.reuse, R108 ;  /* 0x0000006c6d15723e */ /* 0x044fe600000000ff */
[C---:B-1----:R-:W-:Y:S04]  /*b9b0*/  HMMA.16816.F32 R68, R84.reuse, R92, R68 ;  /* 0x0000005c5444723c */ /* 0x042fe80000001844 */
[----:B------:R-:W-:Y:S04]  /*b9c0*/  FADD.FTZ R108, R108, R115 ;  /* 0x000000736c6c7221 */ /* 0x000fe80000010000 */
[C---:B------:R-:W-:Y:S01]  /*b9d0*/  HMMA.16816.F32 R72, R84.reuse, R94, R72 ;  /* 0x0000005e5448723c */ /* 0x040fe20000001848 */
[----:B------:R-:W1:Y:S03]  /*b9e0*/  LDSM.16.MT88.4 R92, [R148+0x9000] ;  /* 0x00900000945c783b */ /* 0x000e660000004200 */
[----:B------:R-:W-:Y:S04]  /*b9f0*/  FADD.FTZ R109, R109, R108 ;  /* 0x0000006c6d6d7221 */ /* 0x000fe80000010000 */
[C---:B------:R-:W-:Y:S01]  /*ba00*/  HMMA.16816.F32 R76, R84.reuse, R104, R76 ;  /* 0x00000068544c723c */ /* 0x040fe2000000184c */
[----:B------:R-:W2:Y:S03]  /*ba10*/  MUFU.EX2 R104, R132 ;  /* 0x0000008400687308 */ /* 0x000ea60000000800 */
[C---:B----4-:R-:W-:Y:S01]  /*ba20*/  F2FP.PACK_AB R23, R111.reuse, R110 ;  /* 0x0000006e6f17723e */ /* 0x050fe200000000ff */
[----:B------:R-:W-:Y:S02]  /*ba30*/  FADD.FTZ R110, R110, R109 ;  /* 0x0000006d6e6e7221 */ /* 0x000fe40000010000 */
[----:B------:R-:W-:Y:S01]  /*ba40*/  FFMA.FTZ R105, R30, c[0x0][0x23c], -R124 ;  /* 0x00008f001e697a23 */ /* 0x000fe2000001087c */
[C---:B------:R-:W-:Y:S04]  /*ba50*/  HMMA.16816.F32 R12, R84.reuse, R106, R12 ;  /* 0x0000006a540c723c */ /* 0x040fe8000000180c */
[----:B------:R-:W-:Y:S01]  /*ba60*/  FADD.FTZ R110, R111, R110 ;  /* 0x0000006e6f6e7221 */ /* 0x000fe20000010000 */
[----:B------:R-:W-:Y:S02]  /*ba70*/  MUFU.EX2 R105, R105 ;  /* 0x0000006900697308 */ /* 0x000fe40000000800 */
[--C-:B------:R-:W-:Y:S01]  /*ba80*/  FFMA.FTZ R106, R31, c[0x0][0x23c], -R124.reuse ;  /* 0x00008f001f6a7a23 */ /* 0x100fe2000001087c */
[C---:B---3--:R-:W-:Y:S04]  /*ba90*/  HMMA.16816.F32 R16, R84.reuse, R88, R16 ;  /* 0x000000585410723c */ /* 0x048fe80000001810 */
[--C-:B------:R-:W-:Y:S02]  /*baa0*/  FFMA.FTZ R107, R34, c[0x0][0x23c], -R124.reuse ;  /* 0x00008f00226b7a23 */ /* 0x100fe4000001087c */
[----:B------:R-:W-:Y:S01]  /*bab0*/  FFMA.FTZ R124, R35, c[0x0][0x23c], -R124 ;  /* 0x00008f00237c7a23 */ /* 0x000fe2000001087c */
[----:B------:R-:W3:Y:S01]  /*bac0*/  MUFU.EX2 R106, R106 ;  /* 0x0000006a006a7308 */ /* 0x000ee20000000800 */
[----:B------:R-:W-:Y:S01]  /*bad0*/  HMMA.16816.F32 R80, R84, R90, R80 ;  /* 0x0000005a5450723c */ /* 0x000fe20000001850 */
[----:B------:R-:W4:Y:S03]  /*bae0*/  LDSM.16.MT88.4 R84, [R144+0x9000] ;  /* 0x009000009054783b */ /* 0x000f260000004200 */
[----:B--2---:R-:W-:Y:S01]  /*baf0*/  F2FP.PACK_AB R22, R104, R131 ;  /* 0x000000836816723e */ /* 0x004fe200000000ff */
[--C-:B------:R-:W-:Y:S02]  /*bb00*/  FFMA.FTZ R132, R28, c[0x0][0x23c], -R122.reuse ;  /* 0x00008f001c847a23 */ /* 0x100fe4000001087a */
[----:B------:R-:W-:Y:S02]  /*bb10*/  FFMA.FTZ R122, R33, c[0x0][0x23c], -R122 ;  /* 0x00008f00217a7a23 */ /* 0x000fe4000001087a */
[----:B------:R-:W-:Y:S01]  /*bb20*/  MUFU.EX2 R107, R107 ;  /* 0x0000006b006b7308 */ /* 0x000fe20000000800 */
[----:B------:R-:W2:Y:S01]  /*bb30*/  LDSM.16.MT88.4 R88, [R148+0xb000] ;  /* 0x00b000009458783b */ /* 0x000ea20000004200 */
[C---:B-1----:R-:W-:Y:S05]  /*bb40*/  HMMA.16816.F32 R4, R20.reuse, R92, R4 ;  /* 0x0000005c1404723c */ /* 0x042fea0000001804 */
[----:B------:R-:W-:Y:S02]  /*bb50*/  FADD.FTZ R3, R104, R3 ;  /* 0x0000000368037221 */ /* 0x000fe40000010000 */
[----:B------:R-:W-:Y:S01]  /*bb60*/  LDSM.16.MT88.4 R28, [R146+0x9800] ;  /* 0x00980000921c783b */ /* 0x000fe20000004200 */
[----:B------:R-:W1:Y:S01]  /*bb70*/  MUFU.EX2 R124, R124 ;  /* 0x0000007c007c7308 */ /* 0x000e620000000800 */
[C---:B------:R-:W-:Y:S06]  /*bb80*/  HMMA.16816.F32 R8, R20.reuse, R94, R8 ;  /* 0x0000005e1408723c */ /* 0x040fec0000001808 */
[----:B------:R-:W-:Y:S02]  /*bb90*/  LDSM.16.MT88.4 R92, [R145+0xb000] ;  /* 0x00b00000915c783b */ /* 0x000fe40000004200 */
[C---:B------:R-:W-:Y:S01]  /*bba0*/  HMMA.16816.F32 R36, R20.reuse, R24, R36 ;  /* 0x000000181424723c */ /* 0x040fe20000001824 */
[----:B------:R-:W5:Y:S05]  /*bbb0*/  MUFU.EX2 R132, R132 ;  /* 0x0000008400847308 */ /* 0x000f6a0000000800 */
[----:B------:R-:W-:Y:S02]  /*bbc0*/  LDSM.16.MT88.4 R32, [R145+0x9800] ;  /* 0x009800009120783b */ /* 0x000fe40000004200 */
[C---:B------:R-:W-:Y:S03]  /*bbd0*/  HMMA.16816.F32 R40, R20.reuse, R26, R40 ;  /* 0x0000001a1428723c */ /* 0x040fe60000001828 */
[----:B------:R-:W1:Y:S03]  /*bbe0*/  MUFU.EX2 R135, R122 ;  /* 0x0000007a00877308 */ /* 0x000e660000000800 */
[----:B------:R-:W1:Y:S02]  /*bbf0*/  LDSM.16.MT88.4 R24, [R146+0xb000] ;  /* 0x00b000009218783b */ /* 0x000e640000004200 */
[C---:B------:R-:W-:Y:S08]  /*bc00*/  HMMA.16816.F32 R44, R20.reuse, R96, R44 ;  /* 0x00000060142c723c */ /* 0x040ff0000000182c */
[C---:B------:R-:W-:Y:S08]  /*bc10*/  HMMA.16816.F32 R48, R20.reuse, R98, R48 ;  /* 0x000000621430723c */ /* 0x040ff00000001830 */
        /* <DEDUP_REMOVED lines=9> */
[C---:B------:R-:W-:Y:S08]  /*bcb0*/  HMMA.16816.F32 R76, R20.reuse, R92, R76 ;  /* 0x0000005c144c723c */ /* 0x040ff0000000184c */
[C---:B------:R-:W-:Y:S08]  /*bcc0*/  HMMA.16816.F32 R12, R20.reuse, R94, R12 ;  /* 0x0000005e140c723c */ /* 0x040ff0000000180c */
[C---:B----4-:R-:W-:Y:S08]  /*bcd0*/  HMMA.16816.F32 R16, R20.reuse, R84, R16 ;  /* 0x000000541410723c */ /* 0x050ff00000001810 */
[----:B------:R-:W-:Y:S01]  /*bce0*/  HMMA.16816.F32 R80, R20, R86, R80 ;  /* 0x000000561450723c */ /* 0x000fe20000001850 */
[----:B------:R-:W2:Y:S06]  /*bcf0*/  LDSM.16.MT88.4 R84, [R144+0x9800] ;  /* 0x009800009054783b */ /* 0x000eac0000004200 */
[----:B---3--:R-:W-:Y:S01]  /*bd00*/  F2FP.PACK_AB R21, R106, R105 ;  /* 0x000000696a15723e */ /* 0x008fe200000000ff */
[----:B------:R-:W-:Y:S01]  /*bd10*/  FADD.FTZ R105, R105, R110 ;  /* 0x0000006e69697221 */ /* 0x000fe20000010000 */
[----:B------:R-:W-:Y:S03]  /*bd20*/  F2FP.PACK_AB R23, R124, R107 ;  /* 0x0000006b7c17723e */ /* 0x000fe600000000ff */
[----:B-----5:R-:W-:Y:S01]  /*bd30*/  F2FP.PACK_AB R20, R133, R132 ;  /* 0x000000848514723e */ /* 0x020fe200000000ff */
[----:B------:R-:W-:Y:S01]  /*bd40*/  FADD.FTZ R132, R132, R3 ;  /* 0x0000000384847221 */ /* 0x000fe20000010000 */
[----:B------:R-:W-:Y:S01]  /*bd50*/  F2FP.PACK_AB R22, R135, R134 ;  /* 0x000000868716723e */ /* 0x000fe200000000ff */
[----:B------:R-:W-:Y:S01]  /*bd60*/  FADD.FTZ R106, R106, R105 ;  /* 0x000000696a6a7221 */ /* 0x000fe20000010000 */
[----:B------:R-:W-:Y:S01]  /*bd70*/  MOV R3, R101 ;  /* 0x0000006500037202 */ /* 0x000fe20000000f00 */
        /* <DEDUP_REMOVED lines=9> */
[C---:B------:R-:W-:Y:S01]  /*be10*/  HMMA.16816.F32 R36, R20.reuse, R28, R36 ;  /* 0x0000001c1424723c */ /* 0x040fe20000001824 */
[----:B------:R-:W4:Y:S07]  /*be20*/  LDSM.16.MT88.4 R24, [R144+0xb800] ;  /* 0x00b800009018783b */ /* 0x000f2e0000004200 */
[C---:B------:R-:W-:Y:S08]  /*be30*/  HMMA.16816.F32 R40, R20.reuse, R30, R40 ;  /* 0x0000001e1428723c */ /* 0x040ff00000001828 */
[C---:B------:R-:W-:Y:S08]  /*be40*/  HMMA.16816.F32 R44, R20.reuse, R32, R44 ;  /* 0x00000020142c723c */ /* 0x040ff0000000182c */
[C---:B------:R-:W-:Y:S08]  /*be50*/  HMMA.16816.F32 R48, R20.reuse, R34, R48 ;  /* 0x000000221430723c */ /* 0x040ff00000001830 */
[C---:B--2---:R-:W-:Y:S08]  /*be60*/  HMMA.16816.F32 R52, R20.reuse, R84, R52 ;  /* 0x000000541434723c */ /* 0x044ff00000001834 */
[C---:B------:R-:W-:Y:S08]  /*be70*/  HMMA.16816.F32 R56, R20.reuse, R86, R56 ;  /* 0x000000561438723c */ /* 0x040ff00000001838 */
[C---:B------:R-:W-:Y:S08]  /*be80*/  HMMA.16816.F32 R60, R20.reuse, R88, R60 ;  /* 0x00000058143c723c */ /* 0x040ff0000000183c */
[C---:B------:R-:W-:Y:S08]  /*be90*/  HMMA.16816.F32 R64, R20.reuse, R90, R64 ;  /* 0x0000005a1440723c */ /* 0x040ff00000001840 */
[C---:B-1----:R-:W-:Y:S08]  /*bea0*/  HMMA.16816.F32 R68, R20.reuse, R4, R68 ;  /* 0x000000041444723c */ /* 0x042ff00000001844 */
[C---:B------:R-:W-:Y:S08]  /*beb0*/  HMMA.16816.F32 R72, R20.reuse, R6, R72 ;  /* 0x000000061448723c */ /* 0x040ff00000001848 */
[C---:B---3--:R-:W-:Y:S08]  /*bec0*/  HMMA.16816.F32 R76, R20.reuse, R8, R76 ;  /* 0x00000008144c723c */ /* 0x048ff0000000184c */
[C---:B------:R-:W-:Y:S08]  /*bed0*/  HMMA.16816.F32 R88, R20.reuse, R10, R12 ;  /* 0x0000000a1458723c */ /* 0x040ff0000000180c */
[C---:B----4-:R-:W-:Y:S08]  /*bee0*/  HMMA.16816.F32 R84, R20.reuse, R24, R16 ;  /* 0x000000181454723c */ /* 0x050ff00000001810 */
[----:B------:R-:W-:Y:S01]  /*bef0*/  HMMA.16816.F32 R80, R20, R26, R80 ;  /* 0x0000001a1450723c */ /* 0x000fe20000001850 */
[----:B------:R-:W-:-:S07]  /*bf00*/  @P1 BRA `(.L_x_6593) ;  /* 0xffffd08000001947 */ /* 0x000fce000383ffff */
.L_x_6589:
        /* <DEDUP_REMOVED lines=193> */
.L_x_6594:
[----:B------:R-:W1:Y:S04]  /*cb20*/  S2R R40, SR_CTAID.Z ;  /* 0x0000000000287919 */ /* 0x000e680000002700 */
[----:B------:R-:W1:Y:S02]  /*cb30*/  S2R R5, SR_CTAID.Y ;  /* 0x0000000000057919 */ /* 0x000e640000002600 */
[----:B-1----:R-:W-:-:S04]  /*cb40*/  IMAD R7, R5, c[0x0][0x1c0], R40 ;  /* 0x0000700005077a24 */ /* 0x002fc800078e0228 */
[----:B------:R-:W-:Y:S02]  /*cb50*/  IMAD R7, R7, c[0x0][0x214], RZ ;  /* 0x0000850007077a24 */ /* 0x000fe400078e02ff */
.L_x_6595:
        /* <DEDUP_REMOVED lines=36> */
.L_x_6597:
[----:B------:R-:W-:Y:S05]  /*cda0*/  BSYNC B0 ;  /* 0x0000000000007941 */ /* 0x000fea0003800000 */
.L_x_6596:
[----:B------:R-:W5:Y:S01]  /*cdb0*/  S2R R2, SR_CTAID.X ;  /* 0x0000000000027919 */ /* 0x000f620000002500 */
[----:B------:R-:W-:Y:S01]  /*cdc0*/  SHF.R.S32.HI R169, RZ, 0x1f, R168 ;  /* 0x0000001fffa97819 */ /* 0x000fe200000114a8 */
[----:B------:R-:W-:Y:S01]  /*cdd0*/  BSSY B0, `(.L_x_6598) ;  /* 0x0000022000007945 */ /* 0x000fe20003800000 */
[----:B------:R-:W-:Y:S01]  /*cde0*/  LEA.HI R4, R3, R4, RZ, 0x3 ;  /* 0x0000000403047211 */ /* 0x000fe200078f18ff */
[----:B----4-:R-:W4:Y:S01]  /*cdf0*/  S2R R0, SR_TID.X ;  /* 0x0000000000007919 */ /* 0x010f220000002100 */
[----:B------:R-:W-:-:S05]  /*ce00*/  SHF.R.S32.HI R3, RZ, 0x1f, R40 ;  /* 0x0000001fff037819 */ /* 0x000fca0000011428 */
[----:B------:R-:W-:-:S04]  /*ce10*/  IMAD R3, R3, c[0x0][0x1f0], RZ ;  /* 0x00007c0003037a24 */ /* 0x000fc800078e02ff */
[----:B------:R-:W-:Y:S02]  /*ce20*/  IMAD R3, R40, c[0x0][0x1f4], R3 ;  /* 0x00007d0028037a24 */ /* 0x000fe400078e0203 */
[----:B-----5:R-:W-:-:S04]  /*ce30*/  IMAD.SHL.U32 R2, R2, 0x40, RZ ;  /* 0x0000004002027824 */ /* 0x020fc800078e00ff */
[----:B------:R-:W-:Y:S01]  /*ce40*/  IMAD.WIDE.U32 R42, R2, c[0x0][0x1e8], R168 ;  /* 0x00007a00022a7a25 */ /* 0x000fe200078e00a8 */
[----:B------:R-:W-:-:S04]  /*ce50*/  SHF.R.S32.HI R7, RZ, 0x1f, R2 ;  /* 0x0000001fff077819 */ /* 0x000fc80000011402 */
[----:B------:R-:W-:Y:S01]  /*ce60*/  IADD3 R42, P0, R5, R42, RZ ;  /* 0x0000002a052a7210 */ /* 0x000fe20007f1e0ff */
[----:B------:R-:W-:Y:S01]  /*ce70*/  IMAD R7, R7, c[0x0][0x1e8], RZ ;  /* 0x00007a0007077a24 */ /* 0x000fe200078e02ff */
[----:B----4-:R-:W-:-:S03]  /*ce80*/  SHF.R.S32.HI R5, RZ, 0x1f, R0 ;  /* 0x0000001fff057819 */ /* 0x010fc60000011400 */
[----:B------:R-:W-:Y:S01]  /*ce90*/  IMAD R7, R2, c[0x0][0x1ec], R7 ;  /* 0x00007b0002077a24 */ /* 0x000fe200078e0207 */
[----:B------:R-:W-:Y:S01]  /*cea0*/  LEA.HI R5, R5, R0, RZ, 0x3 ;  /* 0x0000000005057211 */ /* 0x000fe200078f18ff */
[----:B------:R-:W-:-:S03]  /*ceb0*/  IMAD.IADD R2, R165, 0x1, -R2 ;  /* 0x00000001a5027824 */ /* 0x000fc600078e0a02 */
[----:B------:R-:W-:Y:S02]  /*cec0*/  IADD3.X R43, R166, R43, R7, P0, !PT ;  /* 0x0000002ba62b7210 */ /* 0x000fe400007fe407 */
[----:B------:R-:W-:Y:S02]  /*ced0*/  SHF.R.S32.HI R7, RZ, 0x3, R4 ;  /* 0x00000003ff077819 */ /* 0x000fe40000011404 */
[----:B------:R-:W-:Y:S01]  /*cee0*/  SHF.R.S32.HI R0, RZ, 0x3, R5 ;  /* 0x00000003ff007819 */ /* 0x000fe20000011405 */
[----:B------:R-:W-:Y:S01]  /*cef0*/  IMAD.WIDE.U32 R42, R40, c[0x0][0x1f0], R42 ;  /* 0x00007c00282a7a25 */ /* 0x000fe200078e002a */
[----:B------:R-:W-:Y:S02]  /*cf00*/  ISETP.GE.AND P0, PT, R7, R2, PT ;  /* 0x000000020700720c */ /* 0x000fe40003f06270 */
[----:B------:R-:W-:Y:S01]  /*cf10*/  SHF.R.S32.HI R0, RZ, 0x1f, R0 ;  /* 0x0000001fff007819 */ /* 0x000fe20000011400 */
        /* <DEDUP_REMOVED lines=13> */
.L_x_6599:
[----:B------:R-:W-:Y:S05]  /*cff0*/  BSYNC B0 ;  /* 0x0000000000007941 */ /* 0x000fea0003800000 */
.L_x_6598:
        /* <DEDUP_REMOVED lines=18> */
.L_x_6601:
[----:B------:R-:W-:Y:S05]  /*d120*/  BSYNC B0 ;  /* 0x0000000000007941 */ /* 0x000fea0003800000 */
.L_x_6600:
        /* <DEDUP_REMOVED lines=18> */
.L_x_6603:
[----:B------:R-:W-:Y:S05]  /*d250*/  BSYNC B0 ;  /* 0x0000000000007941 */ /* 0x000fea0003800000 */
.L_x_6602:
        /* <DEDUP_REMOVED lines=19> */
.L_x_6604:
        /* <DEDUP_REMOVED lines=15> */
.L_x_8274:


//--------------------- .text._ZN5flash24flash_fwd_splitkv_kernelI23Flash_fwd_kernel_traitsILi128ELi64ELi64ELi4ELb0ELb0EN7cutlass6half_tE19Flash_kernel_traitsILi128ELi64ELi64ELi4ES3_EELb1ELb0ELb1ELb0ELb0ELb1ELb0ELb0EEEvNS_16Flash_fwd_paramsE --------------------------
	.section	.text._ZN5flash24flash_fwd_splitkv_kernelI23Flash_fwd_kernel_traitsILi128ELi64ELi64ELi4ELb0ELb0EN7cutlass6half_tE19Flash_kernel_traitsILi128ELi64ELi64ELi4ES3_EELb1ELb0ELb1ELb0ELb0ELb1ELb0ELb0EEEvNS_16Flash_fwd_paramsE,"ax",@progbits
	.sectioninfo	@"SHI_REGISTERS=200"
	.align	128
        .global         _ZN5flash24flash_fwd_splitkv_kernelI23Flash_fwd_kernel_traitsILi128ELi64ELi64ELi4ELb0ELb0EN7cutlass6half_tE19Flash_kernel_traitsILi128ELi64ELi64ELi4ES3_EELb1ELb0ELb1ELb0ELb0ELb1ELb0ELb0EEEvNS_16Flash_fwd_paramsE
        .type           _ZN5flash24flash_fwd_splitkv_kernelI23Flash_fwd_kernel_traitsILi128ELi64ELi64ELi4ELb0ELb0EN7cutlass6half_tE19Flash_kernel_traitsILi128ELi64ELi64ELi4ES3_EELb1ELb0ELb1ELb0ELb0ELb1ELb0ELb0EEEvNS_16Flash_fwd_paramsE,@function
        .size           _ZN5flash24flash_fwd_splitkv_kernelI23Flash_fwd_kernel_traitsILi128ELi64ELi64ELi4ELb0ELb0EN7cutlass6half_tE19Flash_kernel_traitsILi128ELi64ELi64ELi4ES3_EELb1ELb0ELb1ELb0ELb0ELb1ELb0ELb0EEEvNS_16Flash_fwd_paramsE,(.L_x_8275 - _ZN5flash24flash_fwd_splitkv_kernelI23Flash_fwd_kernel_traitsILi128ELi64ELi64ELi4ELb0ELb0EN7cutlass6half_tE19Flash_kernel_traitsILi128ELi64ELi64ELi4ES3_EELb1ELb0ELb1ELb0ELb0ELb1ELb0ELb0EEEvNS_16Flash_fwd_paramsE)
        .other          _ZN5flash24flash_fwd_splitkv_kernelI23Flash_fwd_kernel_traitsILi128ELi64ELi64ELi4ELb0ELb0EN7cutlass6half_tE19Flash_kernel_traitsILi128ELi64ELi64ELi4ES3_EELb1ELb0ELb1ELb0ELb0ELb1ELb0ELb0EEEvNS_16Flash_fwd_paramsE,@"STO_CUDA_ENTRY STV_DEFAULT"
_ZN5flash24flash_fwd_splitkv_kernelI23Flash_fwd_kernel_traitsILi128ELi64ELi64ELi4ELb0ELb0EN7cutlass6half_tE19Flash_kernel_traitsILi128ELi64ELi64ELi4ES3_EELb1ELb0ELb1ELb0ELb0ELb1ELb0ELb0EEEvNS_16Flash_fwd_paramsE:
.text._ZN5flash24flash_fwd_splitkv_kernelI23Flash_fwd_kernel_traitsILi128ELi64ELi64ELi4ELb0ELb0EN7cutlass6half_tE19Flash_kernel_traitsILi128ELi64ELi64ELi4ES3_EELb1ELb0ELb1ELb0ELb0ELb1ELb0ELb0EEEvNS_16Flash_fwd_paramsE:
        /* <DEDUP_REMOVED lines=33> */
.L_x_6605:
[----:B-1-34-:R-:W-:Y:S02]  /*0210*/  MOV R2, c[0x0][0x218] ;  /* 0x0000860000027a02 */ /* 0x01afe40000000f00 */
.L_x_6606:
        /* <DEDUP_REMOVED lines=78> */
.L_x_6609:
[----:B------:R-:W-:Y:S05]  /*0700*/  BSYNC B0 ;  /* 0x0000000000007941 */ /* 0x000fea0003800000 */
.L_x_6608:
        /* <DEDUP_REMOVED lines=18> */
.L_x_6611:
[----:B------:R-:W-:Y:S05]  /*0830*/  BSYNC B0 ;  /* 0x0000000000007941 */ /* 0x000fea0003800000 */
.L_x_6610:
        /* <DEDUP_REMOVED lines=18> */
.L_x_6613:
[----:B------:R-:W-:Y:S05]  /*0960*/  BSYNC B0 ;  /* 0x0000000000007941 */ /* 0x000fea0003800000 */
.L_x_6612:
        /* <DEDUP_REMOVED lines=17> */
.L_x_6615:
[----:B------:R-:W-:Y:S05]  /*0a80*/  BSYNC B0 ;  /* 0x0000000000007941 */ /* 0x000fea0003800000 */
.L_x_6614:
        /* <DEDUP_REMOVED lines=19> */
.L_x_6607:
        /* <DEDUP_REMOVED lines=92> */
.L_x_6616:
        /* <DEDUP_REMOVED lines=15> */
.L_x_6618:
        /* <DEDUP_REMOVED lines=51> */
.L_x_6617:
        /* <DEDUP_REMOVED lines=95> */
.L_x_6620:
[----:B------:R-:W-:Y:S05]  /*1b90*/  BSYNC B0 ;  /* 0x0000000000007941 */ /* 0x000fea0003800000 */
.L_x_6619:
        /* <DEDUP_REMOVED lines=29> */
.L_x_6622:
[----:B------:R-:W-:Y:S05]  /*1d70*/  BSYNC B0 ;  /* 0x0000000000007941 */ /* 0x000fea0003800000 */
.L_x_6621:
        /* <DEDUP_REMOVED lines=29> */
.L_x_6624:
[----:B------:R-:W-:Y:S05]  /*1f50*/  BSYNC B0 ;  /* 0x0000000000007941 */ /* 0x000fea0003800000 */
.L_x_6623:
        /* <DEDUP_REMOVED lines=28> */
.L_x_6626:
[----:B------:R-:W-:Y:S05]  /*2120*/  BSYNC B0 ;  /* 0x0000000000007941 */ /* 0x000fea0003800000 */
.L_x_6625:
        /* <DEDUP_REMOVED lines=23> */
.L_x_6628:
[----:B------:R-:W-:Y:S05]  /*22a0*/  BSYNC B0 ;  /* 0x0000000000007941 */ /* 0x000fea0003800000 */
.L_x_6627:
        /* <DEDUP_REMOVED lines=25> */
.L_x_6630:
[----:B------:R-:W-:Y:S05]  /*2440*/  BSYNC B0 ;  /* 0x0000000000007941 */ /* 0x000fea0003800000 */
.L_x_6629:
        /* <DEDUP_REMOVED lines=23> */
.L_x_6632:
[----:B------:R-:W-:Y:S05]  /*25c0*/  BSYNC B0 ;  /* 0x0000000000007941 */ /* 0x000fea0003800000 */
.L_x_6631:
        /* <DEDUP_REMOVED lines=25> */
.L_x_6634:
[----:B------:R-:W-:Y:S05]  /*2760*/  BSYNC B0 ;  /* 0x0000000000007941 */ /* 0x000fea0003800000 */
.L_x_6633:
        /* <DEDUP_REMOVED lines=75> */
.L_x_6636:
[----:B---3--:R-:W-:Y:S05]  /*2c20*/  BSYNC B0 ;  /* 0x0000000000007941 */ /* 0x008fea0003800000 */
.L_x_6635:
        /* <DEDUP_REMOVED lines=25> */
.L_x_6638:
[----:B------:R-:W-:Y:S05]  /*2dc0*/  BSYNC B0 ;  /* 0x0000000000007941 */ /* 0x000fea0003800000 */
.L_x_6637:
        /* <DEDUP_REMOVED lines=25> */
.L_x_6640:
[----:B------:R-:W-:Y:S05]  /*2f60*/  BSYNC B0 ;  /* 0x0000000000007941 */ /* 0x000fea0003800000 */
.L_x_6639:
        /* <DEDUP_REMOVED lines=28> */
.L_x_6642:
[----:B------:R-:W-:Y:S05]  /*3130*/  BSYNC B0 ;  /* 0x0000000000007941 */ /* 0x000fea0003800000 */
.L_x_6641:
        /* <DEDUP_REMOVED lines=9> */
[----:B------:R-:W-:Y:S01]  /*31d0*/  LDSM.16.M88.4 R28, [R145] ;  /* 0x00000000911c783b */ /* 0x000fe20000000200 */
[----:B------:R-:W-:Y:S01]  /*31e0*/  IMAD R142, R2, 0x2, R145 ;  /* 0x00000002028e7824 */ /* 0x000fe200078e0291 */
[-C--:B------:R-:W-:Y:S01]  /*31f0*/  IMNMX R129, R129, R98.reuse, PT ;  /* 0x0000006281817217 */ /* 0x080fe20003800200 */
[----:B------:R-:W-:Y:S01]  /*3200*/  IMAD R144, R7, 0x2, R6 ;  /* 0x0000000207907824 */ /* 0x000fe200078e0206 */
[----:B-1----:R-:W-:Y:S01]  /*3210*/  LDSM.16.M88.4 R36, [R100+0x4000] ;  /* 0x004000006424783b */ /* 0x002fe20000000200 */
[----:B------:R-:W-:Y:S01]  /*3220*/  IMAD.IADD R6, R25, 0x1, R154 ;  /* 0x0000000119067824 */ /* 0x000fe200078e029a */
[----:B------:R-:W-:Y:S01]  /*3230*/  IMNMX R130, R99, R98, PT ;  /* 0x0000006263827217 */ /* 0x000fe20003800200 */
[----:B------:R-:W-:Y:S01]  /*3240*/  IMAD R141, R5, 0x2, R144 ;  /* 0x00000002058d7824 */ /* 0x000fe200078e0290 */
[----:B------:R-:W1:Y:S01]  /*3250*/  LDSM.16.M88.4 R60, [R146+0x4800] ;  /* 0x00480000923c783b */ /* 0x000e620000000200 */
[----:B------:R-:W-:Y:S01]  /*3260*/  I2F R5, R6 ;  /* 0x0000000600057306 */ /* 0x000fe20000201400 */
[----:B------:R-:W-:-:S02]  /*3270*/  IADD3 R101, R6, 0x18, RZ ;  /* 0x0000001806657810 */ /* 0x000fc40007ffe0ff */
[----:B------:R-:W5:Y:S01]  /*3280*/  LDSM.16.M88.4 R20, [R146+0x5000] ;  /* 0x005000009214783b */ /* 0x000f620000000200 */
[C---:B------:R-:W-:Y:S02]  /*3290*/  IADD3 R108, R6.reuse, 0x28, RZ ;  /* 0x00000028066c7810 */ /* 0x040fe40007ffe0ff */
[C---:B------:R-:W-:Y:S01]  /*32a0*/  IADD3 R104, R6.reuse, 0x20, RZ ;  /* 0x0000002006687810 */ /* 0x040fe20007ffe0ff */
[----:B------:R-:W2:Y:S01]  /*32b0*/  LDSM.16.M88.4 R44, [R146+0x5800] ;  /* 0x00580000922c783b */ /* 0x000ea20000000200 */
[----:B------:R-:W-:Y:S01]  /*32c0*/  I2F R109, R108 ;  /* 0x0000006c006d7306 */ /* 0x000fe20000201400 */
[C---:B------:R-:W-:Y:S02]  /*32d0*/  IADD3 R110, R6.reuse, 0x29, RZ ;  /* 0x00000029066e7810 */ /* 0x040fe40007ffe0ff */
[----:B--2---:R-:W-:Y:S01]  /*32e0*/  LDSM.16.M88.4 R8, [R143] ;  /* 0x000000008f08783b */ /* 0x004fe20000000200 */
[C---:B------:R-:W-:Y:S02]  /*32f0*/  IADD3 R106, R6.reuse, 0x21, RZ ;  /* 0x00000021066a7810 */ /* 0x040fe40007ffe0ff */
[C---:B------:R-:W-:Y:S01]  /*3300*/  IADD3 R114, R6.reuse, 0x31, RZ ;  /* 0x0000003106727810 */ /* 0x040fe20007ffe0ff */
[----:B------:R-:W2:Y:S01]  /*3310*/  LDSM.16.M88.4 R88, [R139+0x4000] ;  /* 0x004000008b58783b */ /* 0x000ea20000000200 */
[----:B------:R-:W-:Y:S01]  /*3320*/  I2F R105, R104 ;  /* 0x0000006800697306 */ /* 0x000fe20000201400 */
[----:B------:R-:W-:-:S02]  /*3330*/  IADD3 R112, R6, 0x30, RZ ;  /* 0x0000003006707810 */ /* 0x000fc40007ffe0ff */
[----:B------:R-:W3:Y:S04]  /*3340*/  LDSM.16.M88.4 R32, [R100+0x4800] ;  /* 0x004800006420783b */ /* 0x000ee80000000200 */
[----:B------:R-:W2:Y:S01]  /*3350*/  LDSM.16.M88.4 R92, [R100+0x5000] ;  /* 0x00500000645c783b */ /* 0x000ea20000000200 */
[----:B------:R-:W-:Y:S01]  /*3360*/  I2F R111, R110 ;  /* 0x0000006e006f7306 */ /* 0x000fe20000201400 */
[C---:B----4-:R-:W-:Y:S02]  /*3370*/  HMMA.16816.F32 R40, R12.reuse, R68, RZ ;  /* 0x000000440c28723c */ /* 0x050fe400000018ff */
[----:B------:R-:W4:Y:S04]  /*3380*/  LDSM.16.M88.4 R84, [R100+0x5800] ;  /* 0x005800006454783b */ /* 0x000f280000000200 */
[----:B------:R-:W-:Y:S01]  /*3390*/  LDSM.16.M88.4 R52, [R142] ;  /* 0x000000008e34783b */ /* 0x000fe20000000200 */
[----:B------:R-:W-:Y:S01]  /*33a0*/  I2F R107, R106 ;  /* 0x0000006a006b7306 */ /* 0x000fe20000201400 */
[C---:B------:R-:W-:Y:S02]  /*33b0*/  HMMA.16816.F32 R68, R12.reuse, R70, RZ ;  /* 0x000000460c44723c */ /* 0x040fe400000018ff */
[----:B------:R-:W2:Y:S04]  /*33c0*/  LDSM.16.M88.4 R48, [R141] ;  /* 0x000000008d30783b */ /* 0x000ea80000000200 */
[----:B------:R-:W2:Y:S01]  /*33d0*/  LDSM.16.M88.4 R80, [R139+0x4800] ;  /* 0x004800008b50783b */ /* 0x000ea20000000200 */
[----:B------:R-:W-:Y:S01]  /*33e0*/  I2F R121, R114 ;  /* 0x0000007200797306 */ /* 0x000fe20000201400 */
[----:B-1----:R-:W-:Y:S02]  /*33f0*/  HMMA.16816.F32 R64, R12, R60, RZ ;  /* 0x0000003c0c40723c */ /* 0x002fe400000018ff */
[----:B------:R-:W1:Y:S04]  /*3400*/  LDSM.16.M88.4 R76, [R139+0x5000] ;  /* 0x005000008b4c783b */ /* 0x000e680000000200 */
[----:B------:R-:W1:Y:S01]  /*3410*/  LDSM.16.M88.4 R72, [R139+0x5800] ;  /* 0x005800008b48783b */ /* 0x000e620000000200 */
[----:B------:R-:W-:Y:S01]  /*3420*/  I2F R115, R112 ;  /* 0x0000007000737306 */ /* 0x000fe20000201400 */
[----:B------:R-:W-:Y:S02]  /*3430*/  HMMA.16816.F32 R40, R28, R36, R40 ;  /* 0x000000241c28723c */ /* 0x000fe40000001828 */
[----:B------:R-:W0:Y:S06]  /*3440*/  LDGDEPBAR ;  /* 0x00000000000079af */ /* 0x000e2c0000000000 */
[C---:B------:R-:W-:Y:S08]  /*3450*/  HMMA.16816.F32 R60, R12.reuse, R62, RZ ;  /* 0x0000003e0c3c723c */ /* 0x040ff000000018ff */
[C---:B-----5:R-:W-:Y:S08]  /*3460*/  HMMA.16816.F32 R56, R12.reuse, R20, RZ ;  /* 0x000000140c38723c */ /* 0x060ff000000018ff */
[----:B------:R-:W-:Y:S08]  /*3470*/  HMMA.16816.F32 R20, R12, R22, RZ ;  /* 0x000000160c14723c */ /* 0x000ff000000018ff */
[----:B------:R-:W-:Y:S01]  /*3480*/  HMMA.16816.F32 R68, R28, R38, R68 ;  /* 0x000000261c44723c */ /* 0x000fe20000001844 */
[----:B------:R-:W-:Y:S07]  /*3490*/  LDSM.16.M88.4 R36, [R147+0x2000] ;  /* 0x002000009324783b */ /* 0x000fee0000000200 */
[C---:B------:R-:W-:Y:S08]  /*34a0*/  HMMA.16816.F32 R16, R12.reuse, R44, RZ ;  /* 0x0000002c0c10723c */ /* 0x040ff000000018ff */
[----:B------:R-:W-:Y:S01]  /*34b0*/  HMMA.16816.F32 R12, R12, R46, RZ ;  /* 0x0000002e0c0c723c */ /* 0x000fe200000018ff */
[----:B------:R-:W-:Y:S07]  /*34c0*/  LDSM.16.M88.4 R44, [R141+0x800] ;  /* 0x000800008d2c783b */ /* 0x000fee0000000200 */
[----:B--2---:R-:W-:Y:S07]  /*34d0*/  HMMA.16816.F32 R40, R8, R88, R40 ;  /* 0x000000580828723c */ /* 0x004fee0000001828 */
[----:B------:R-:W-:Y:S01]  /*34e0*/  IADD3 R88, R6, 0x1, RZ ;  /* 0x0000000106587810 */ /* 0x000fe20007ffe0ff */
[----:B---3--:R-:W-:Y:S03]  /*34f0*/  HMMA.16816.F32 R64, R28, R32, R64 ;  /* 0x000000201c40723c */ /* 0x008fe60000001840 */
[----:B------:R-:W-:Y:S01]  /*3500*/  I2F R7, R88 ;  /* 0x0000005800077306 */ /* 0x000fe20000201400 */
[----:B------:R-:W-:-:S02]  /*3510*/  ISETP.GE.AND P5, PT, R88, R130, PT ;  /* 0x000000825800720c */ /* 0x000fc40003fa6270 */
[-C--:B------:R-:W-:Y:S02]  /*3520*/  ISETP.GE.AND P1, PT, R88, R129.reuse, PT ;  /* 0x000000815800720c */ /* 0x080fe40003f26270 */
[C---:B------:R-:W-:Y:S01]  /*3530*/  HMMA.16816.F32 R60, R28.reuse, R34, R60 ;  /* 0x000000221c3c723c */ /* 0x040fe2000000183c */
[----:B------:R-:W2:Y:S07]  /*3540*/  LDSM.16.M88.4 R32, [R146+0x6000] ;  /* 0x006000009220783b */ /* 0x000eae0000000200 */
[C---:B------:R-:W-:Y:S07]  /*3550*/  HMMA.16816.F32 R56, R28.reuse, R92, R56 ;  /* 0x0000005c1c38723c */ /* 0x040fee0000001838 */
[----:B------:R-:W-:Y:S01]  /*3560*/  IADD3 R92, R6, 0x9, RZ ;  /* 0x00000009065c7810 */ /* 0x000fe20007ffe0ff */
[----:B------:R-:W-:Y:S01]  /*3570*/  HMMA.16816.F32 R20, R28, R94, R20 ;  /* 0x0000005e1c14723c */ /* 0x000fe20000001814 */
[----:B------:R-:W-:Y:S02]  /*3580*/  I2F R95, R101 ;  /* 0x00000065005f7306 */ /* 0x000fe40000201400 */
[----:B------:R-:W-:-:S02]  /*3590*/  ISETP.GE.AND P3, PT, R92, R129, PT ;  /* 0x000000815c00720c */ /* 0x000fc40003f66270 */
[-C--:B------:R-:W-:Y:S02]  /*35a0*/  ISETP.GE.AND P6, PT, R92, R130.reuse, PT ;  /* 0x000000825c00720c */ /* 0x080fe40003fc6270 */
[C---:B------:R-:W-:Y:S01]  /*35b0*/  IADD3 R94, R6.reuse, 0x11, RZ ;  /* 0x00000011065e7810 */ /* 0x040fe20007ffe0ff */
[----:B------:R-:W-:Y:S01]  /*35c0*/  HMMA.16816.F32 R68, R8, R90, R68 ;  /* 0x0000005a0844723c */ /* 0x000fe20000001844 */
[----:B------:R-:W-:Y:S06]  /*35d0*/  I2F R91, R92 ;  /* 0x0000005c005b7306 */ /* 0x000fec0000201400 */
[----:B------:R-:W-:Y:S01]  /*35e0*/  IADD3 R90, R6, 0x8, RZ ;  /* 0x00000008065a7810 */ /* 0x000fe20007ffe0ff */
[----:B----4-:R-:W-:Y:S01]  /*35f0*/  HMMA.16816.F32 R16, R28, R84, R16 ;  /* 0x000000541c10723c */ /* 0x010fe20000001810 */
[----:B------:R-:W-:Y:S02]  /*3600*/  I2F R93, R94 ;  /* 0x0000005e005d7306 */ /* 0x000fe40000201400 */
[----:B------:R-:W-:-:S02]  /*3610*/  ISETP.GE.AND P4, PT, R90, R130, PT ;  /* 0x000000825a00720c */ /* 0x000fc40003f86270 */
[----:B------:R-:W-:-:S03]  /*3620*/  ISETP.GE.AND P2, PT, R90, R129, PT ;  /* 0x000000815a00720c */ /* 0x000fc60003f46270 */
[----:B------:R-:W-:Y:S01]  /*3630*/  HMMA.16816.F32 R12, R28, R86, R12 ;  /* 0x000000561c0c723c */ /* 0x000fe2000000180c */
[----:B------:R-:W-:Y:S01]  /*3640*/  LDSM.16.M88.4 R28, [R141+0x1000] ;  /* 0x001000008d1c783b */ /* 0x000fe20000000200 */
[----:B------:R-:W-:Y:S06]  /*3650*/  I2F R89, R90 ;  /* 0x0000005a00597306 */ /* 0x000fec0000201400 */
[----:B------:R-:W-:Y:S08]  /*3660*/  HMMA.16816.F32 R40, R52, R48, R40 ;  /* 0x000000303428723c */ /* 0x000ff00000001828 */
[C---:B------:R-:W-:Y:S08]  /*3670*/  HMMA.16816.F32 R64, R8.reuse, R80, R64 ;  /* 0x000000500840723c */ /* 0x040ff00000001840 */
[C---:B------:R-:W-:Y:S08]  /*3680*/  HMMA.16816.F32 R60, R8.reuse, R82, R60 ;  /* 0x00000052083c723c */ /* 0x040ff0000000183c */
[C---:B-1----:R-:W-:Y:S08]  /*3690*/  HMMA.16816.F32 R56, R8.reuse, R76, R56 ;  /* 0x0000004c0838723c */ /* 0x042ff00000001838 */
[----:B------:R-:W-:Y:S01]  /*36a0*/  HMMA.16816.F32 R80, R8, R78, R20 ;  /* 0x0000004e0850723c */ /* 0x000fe20000001814 */
[----:B------:R-:W-:Y:S04]  /*36b0*/  LDSM.16.M88.4 R20, [R145+0x2000] ;  /* 0x002000009114783b */ /* 0x000fe80000000200 */
[----:B------:R-:W1:Y:S03]  /*36c0*/  LDSM.16.M88.4 R76, [R100+0x6000] ;  /* 0x00600000644c783b */ /* 0x000e660000000200 */
[----:B------:R-:W-:Y:S01]  /*36d0*/  HMMA.16816.F32 R68, R52, R50, R68 ;  /* 0x000000323444723c */ /* 0x000fe20000001844 */
[----:B------:R-:W-:Y:S07]  /*36e0*/  LDSM.16.M88.4 R48, [R139+0x6000] ;  /* 0x006000008b30783b */ /* 0x000fee0000000200 */
[C---:B------:R-:W-:Y:S08]  /*36f0*/  HMMA.16816.F32 R16, R8.reuse, R72, R16 ;  /* 0x000000480810723c */ /* 0x040ff00000001810 */
[----:B------:R-:W-:Y:S01]  /*3700*/  HMMA.16816.F32 R12, R8, R74, R12 ;  /* 0x0000004a080c723c */ /* 0x000fe2000000180c */
[----:B------:R-:W3:Y:S04]  /*3710*/  LDSM.16.M88.4 R8, [R141+0x1800] ;  /* 0x001800008d08783b */ /* 0x000ee80000000200 */
[----:B------:R-:W-:Y:S03]  /*3720*/  LDSM.16.M88.4 R72, [R146+0x6800] ;  /* 0x006800009248783b */ /* 0x000fe60000000200 */
[----:B--2---:R-:W-:Y:S08]  /*3730*/  HMMA.16816.F32 R40, R36, R32, R40 ;  /* 0x000000202428723c */ /* 0x004ff00000001828 */
[C---:B------:R-:W-:Y:S08]  /*3740*/  HMMA.16816.F32 R64, R52.reuse, R44, R64 ;  /* 0x0000002c3440723c */ /* 0x040ff00000001840 */
[----:B------:R-:W-:Y:S01]  /*3750*/  HMMA.16816.F32 R60, R52, R46, R60 ;  /* 0x0000002e343c723c */ /* 0x000fe2000000183c */
[----:B------:R-:W2:Y:S07]  /*3760*/  LDSM.16.M88.4 R44, [R143+0x2000] ;  /* 0x002000008f2c783b */ /* 0x000eae0000000200 */
[----:B------:R-:W-:Y:S01]  /*3770*/  HMMA.16816.F32 R68, R36, R34, R68 ;  /* 0x000000222444723c */ /* 0x000fe20000001844 */
[----:B------:R-:W-:Y:S07]  /*3780*/  LDSM.16.M88.4 R32, [R141+0x2000] ;  /* 0x002000008d20783b */ /* 0x000fee0000000200 */
[----:B-1----:R-:W-:Y:S07]  /*3790*/  HMMA.16816.F32 R40, R20, R76, R40 ;  /* 0x0000004c1428723c */ /* 0x002fee0000001828 */
[C---:B------:R-:W-:Y:S01]  /*37a0*/  IADD3 R76, R6.reuse, 0x10, RZ ;  /* 0x00000010064c7810 */ /* 0x040fe20007ffe0ff */
[C---:B------:R-:W-:Y:S03]  /*37b0*/  HMMA.16816.F32 R56, R52.reuse, R28, R56 ;  /* 0x0000001c3438723c */ /* 0x040fe60000001838 */
[----:B------:R-:W-:Y:S05]  /*37c0*/  I2F R77, R76 ;  /* 0x0000004c004d7306 */ /* 0x000fea0000201400 */
[C---:B------:R-:W-:Y:S01]  /*37d0*/  HMMA.16816.F32 R80, R52.reuse, R30, R80 ;  /* 0x0000001e3450723c */ /* 0x040fe20000001850 */
[----:B------:R-:W1:Y:S07]  /*37e0*/  LDSM.16.M88.4 R28, [R142+0x2000] ;  /* 0x002000008e1c783b */ /* 0x000e6e0000000200 */
[----:B---3--:R-:W-:Y:S01]  /*37f0*/  HMMA.16816.F32 R84, R52, R8, R16 ;  /* 0x000000083454723c */ /* 0x008fe20000001810 */
[----:B------:R-:W3:Y:S07]  /*3800*/  LDSM.16.M88.4 R16, [R100+0x6800] ;  /* 0x006800006410783b */ /* 0x000eee0000000200 */
[----:B------:R-:W-:Y:S07]  /*3810*/  HMMA.16816.F32 R68, R20, R78, R68 ;  /* 0x0000004e1444723c */ /* 0x000fee0000001844 */
[----:B------:R-:W-:Y:S01]  /*3820*/  IADD3 R78, R6, 0x19, RZ ;  /* 0x00000019064e7810 */ /* 0x000fe20007ffe0ff */
[----:B--2---:R-:W-:Y:S03]  /*3830*/  HMMA.16816.F32 R40, R44, R48, R40 ;  /* 0x000000302c28723c */ /* 0x004fe60000001828 */
[----:B------:R-:W-:Y:S05]  /*3840*/  I2F R79, R78 ;  /* 0x0000004e004f7306 */ /* 0x000fea0000201400 */
[C---:B------:R-:W-:Y:S08]  /*3850*/  HMMA.16816.F32 R64, R36.reuse, R72, R64 ;  /* 0x000000482440723c */ /* 0x040ff00000001840 */
[----:B------:R-:W-:Y:S01]  /*3860*/  HMMA.16816.F32 R72, R36, R74, R60 ;  /* 0x0000004a2448723c */ /* 0x000fe2000000183c */
[----:B------:R-:W2:Y:S07]  /*3870*/  LDSM.16.M88.4 R60, [R139+0x6800] ;  /* 0x006800008b3c783b */ /* 0x000eae0000000200 */
[----:B------:R-:W-:Y:S01]  /*3880*/  HMMA.16816.F32 R68, R44, R50, R68 ;  /* 0x000000322c44723c */ /* 0x000fe20000001844 */
[----:B------:R-:W4:Y:S07]  /*3890*/  LDSM.16.M88.4 R48, [R146+0x7000] ;  /* 0x007000009230783b */ /* 0x000f2e0000000200 */
[----:B-1----:R-:W-:Y:S08]  /*38a0*/  HMMA.16816.F32 R40, R28, R32, R40 ;  /* 0x000000201c28723c */ /* 0x002ff00000001828 */
[C---:B---3--:R-:W-:Y:S08]  /*38b0*/  HMMA.16816.F32 R64, R20.reuse, R16, R64 ;  /* 0x000000101440723c */ /* 0x048ff00000001840 */
[----:B------:R-:W-:Y:S01]  /*38c0*/  HMMA.16816.F32 R72, R20, R18, R72 ;  /* 0x000000121448723c */ /* 0x000fe20000001848 */
[----:B------:R-:W-:Y:S07]  /*38d0*/  LDSM.16.M88.4 R16, [R100+0x7000] ;  /* 0x007000006410783b */ /* 0x000fee0000000200 */
[----:B------:R-:W-:Y:S01]  /*38e0*/  HMMA.16816.F32 R12, R52, R10, R12 ;  /* 0x0000000a340c723c */ /* 0x000fe2000000180c */
[----:B------:R-:W1:Y:S01]  /*38f0*/  LDSM.16.M88.4 R8, [R141+0x2800] ;  /* 0x002800008d08783b */ /* 0x000e620000000200 */
[----:B------:R-:W-:-:S04]  /*3900*/  FMUL.FTZ R40, R40, c[0x0][0x2ec] ;  /* 0x0000bb0028287a20 */ /* 0x000fc80000410000 */
[----:B------:R3:W-:Y:S01]  /*3910*/  MUFU.TANH R116, R40 ;  /* 0x0000002800747308 */ /* 0x0007e20000002400 */
[C---:B------:R-:W-:Y:S01]  /*3920*/  IADD3 R52, R6.reuse, 0x38, RZ ;  /* 0x0000003806347810 */ /* 0x040fe20007ffe0ff */
[----:B--2---:R-:W-:Y:S01]  /*3930*/  HMMA.16816.F32 R64, R44, R60, R64 ;  /* 0x0000003c2c40723c */ /* 0x004fe20000001840 */
[----:B------:R-:W-:-:S05]  /*3940*/  IADD3 R54, R6, 0x39, RZ ;  /* 0x0000003906367810 */ /* 0x000fca0007ffe0ff */
[----:B------:R-:W-:Y:S01]  /*3950*/  I2F R53, R52 ;  /* 0x0000003400357306 */ /* 0x000fe20000201400 */
[----:B------:R-:W-:Y:S01]  /*3960*/  FMUL.FTZ R60, R41, c[0x0][0x2ec] ;  /* 0x0000bb00293c7a20 */ /* 0x000fe20000410000 */
[C---:B----4-:R-:W-:Y:S06]  /*3970*/  HMMA.16816.F32 R56, R36.reuse, R48, R56 ;  /* 0x000000302438723c */ /* 0x050fec0000001838 */
[----:B------:R-:W-:Y:S01]  /*3980*/  MUFU.TANH R60, R60 ;  /* 0x0000003c003c7308 */ /* 0x000fe20000002400 */
[----:B------:R-:W-:Y:S01]  /*3990*/  FMUL.FTZ R48, R42, c[0x0][0x2ec] ;  /* 0x0000bb002a307a20 */ /* 0x000fe20000410000 */
[----:B------:R-:W-:Y:S01]  /*39a0*/  HMMA.16816.F32 R80, R36, R50, R80 ;  /* 0x000000322450723c */ /* 0x000fe20000001850 */
[----:B------:R-:W-:-:S02]  /*39b0*/  FMUL.FTZ R49, R43, c[0x0][0x2ec] ;  /* 0x0000bb002b317a20 */ /* 0x000fc40000410000 */
[----:B---3--:R-:W2:Y:S03]  /*39c0*/  LDSM.16.M88.4 R40, [R146+0x7800] ;  /* 0x007800009228783b */ /* 0x008ea60000000200 */
[----:B------:R-:W-:Y:S02]  /*39d0*/  I2F R55, R54 ;  /* 0x0000003600377306 */ /* 0x000fe40000201400 */
[----:B------:R-:W-:Y:S06]  /*39e0*/  HMMA.16816.F32 R72, R44, R62, R72 ;  /* 0x0000003e2c48723c */ /* 0x000fec0000001848 */
[----:B------:R-:W-:Y:S02]  /*39f0*/  MUFU.TANH R49, R49 ;  /* 0x0000003100317308 */ /* 0x000fe40000002400 */
[C---:B------:R-:W-:Y:S01]  /*3a00*/  HMMA.16816.F32 R68, R28.reuse, R34, R68 ;  /* 0x000000221c44723c */ /* 0x040fe20000001844 */
[----:B------:R-:W3:Y:S05]  /*3a10*/  LDSM.16.M88.4 R32, [R139+0x7000] ;  /* 0x007000008b20783b */ /* 0x000eea0000000200 */
[----:B------:R-:W-:Y:S02]  /*3a20*/  MUFU.TANH R48, R48 ;  /* 0x0000003000307308 */ /* 0x000fe40000002400 */
[----:B-1----:R-:W-:Y:S08]  /*3a30*/  HMMA.16816.F32 R64, R28, R8, R64 ;  /* 0x000000081c40723c */ /* 0x002ff00000001840 */
[C---:B------:R-:W-:Y:S08]  /*3a40*/  HMMA.16816.F32 R56, R20.reuse, R16, R56 ;  /* 0x000000101438723c */ /* 0x040ff00000001838 */
[----:B------:R-:W-:Y:S01]  /*3a50*/  HMMA.16816.F32 R80, R20, R18, R80 ;  /* 0x000000121450723c */ /* 0x000fe20000001850 */
[----:B------:R-:W-:Y:S01]  /*3a60*/  LDSM.16.M88.4 R16, [R141+0x3000] ;  /* 0x003000008d10783b */ /* 0x000fe20000000200 */
[----:B------:R-:W-:-:S02]  /*3a70*/  FMUL.FTZ R62, R71, c[0x0][0x2ec] ;  /* 0x0000bb00473e7a20 */ /* 0x000fc40000410000 */
[----:B------:R-:W-:Y:S02]  /*3a80*/  FMUL.FTZ R50, R68, c[0x0][0x2ec] ;  /* 0x0000bb0044327a20 */ /* 0x000fe40000410000 */
[----:B------:R-:W-:Y:S02]  /*3a90*/  FMUL.FTZ R51, R69, c[0x0][0x2ec] ;  /* 0x0000bb0045337a20 */ /* 0x000fe40000410000 */
[----:B------:R-:W-:Y:S01]  /*3aa0*/  HMMA.16816.F32 R72, R28, R10, R72 ;  /* 0x0000000a1c48723c */ /* 0x000fe20000001848 */
[----:B------:R-:W1:Y:S01]  /*3ab0*/  LDSM.16.M88.4 R8, [R100+0x7800] ;  /* 0x007800006408783b */ /* 0x000e620000000200 */
[----:B------:R-:W4:Y:S01]  /*3ac0*/  MUFU.TANH R62, R62 ;  /* 0x0000003e003e7308 */ /* 0x000f220000002400 */
[----:B------:R-:W-:Y:S02]  /*3ad0*/  FMUL.FTZ R63, R64, c[0x0][0x2ec] ;  /* 0x0000bb00403f7a20 */ /* 0x000fe40000410000 */
[----:B------:R-:W-:Y:S02]  /*3ae0*/  FMUL.FTZ R64, R65, c[0x0][0x2ec] ;  /* 0x0000bb0041407a20 */ /* 0x000fe40000410000 */
[----:B------:R-:W-:Y:S01]  /*3af0*/  FMUL.FTZ R61, R70, c[0x0][0x2ec] ;  /* 0x0000bb00463d7a20 */ /* 0x000fe20000410000 */
[C---:B--2---:R-:W-:Y:S02]  /*3b00*/  HMMA.16816.F32 R84, R36.reuse, R40, R84 ;  /* 0x000000282454723c */ /* 0x044fe40000001854 */
[----:B------:R-:W-:Y:S05]  /*3b10*/  MUFU.TANH R50, R50 ;  /* 0x0000003200327308 */ /* 0x000fea0000002400 */
[----:B------:R-:W-:Y:S01]  /*3b20*/  FMUL.FTZ R40, R66, c[0x0][0x2ec] ;  /* 0x0000bb0042287a20 */ /* 0x000fe20000410000 */
[----:B------:R-:W-:Y:S01]  /*3b30*/  HMMA.16816.F32 R36, R36, R42, R12 ;  /* 0x0000002a2424723c */ /* 0x000fe2000000180c */
[----:B------:R-:W-:Y:S01]  /*3b40*/  LDSM.16.M88.4 R12, [R141+0x3800] ;  /* 0x003800008d0c783b */ /* 0x000fe20000000200 */
[----:B------:R-:W-:Y:S01]  /*3b50*/  MUFU.TANH R64, R64 ;  /* 0x0000004000407308 */ /* 0x000fe20000002400 */
[----:B------:R-:W-:-:S04]  /*3b60*/  FMUL.FTZ R41, R67, c[0x0][0x2ec] ;  /* 0x0000bb0043297a20 */ /* 0x000fc80000410000 */
[----:B----4-:R-:W-:Y:S01]  /*3b70*/  FFMA.FTZ R43, R0, R91, R62 ;  /* 0x0000005b002b7223 */ /* 0x010fe2000001003e */
[C---:B---3--:R-:W-:Y:S01]  /*3b80*/  HMMA.16816.F32 R56, R44.reuse, R32, R56 ;  /* 0x000000202c38723c */ /* 0x048fe20000001838 */
[----:B------:R-:W-:Y:S01]  /*3b90*/  FMUL.FTZ R65, R72, c[0x0][0x2ec] ;  /* 0x0000bb0048417a20 */ /* 0x000fe20000410000 */
[----:B------:R-:W2:Y:S01]  /*3ba0*/  MUFU.TANH R40, R40 ;  /* 0x0000002800287308 */ /* 0x000ea20000002400 */
[----:B------:R-:W-:Y:S01]  /*3bb0*/  FMUL.FTZ R42, R75, c[0x0][0x2ec] ;  /* 0x0000bb004b2a7a20 */ /* 0x000fe20000410000 */
[----:B------:R-:W-:Y:S02]  /*3bc0*/  FSEL R43, R43, -INF , !P3 ;  /* 0xff8000002b2b7808 */ /* 0x000fe40005800000 */
[----:B------:R-:W-:Y:S02]  /*3bd0*/  ISETP.GE.AND P3, PT, R101, R129, PT ;  /* 0x000000816500720c */ /* 0x000fe40003f66270 */
[----:B------:R-:W-:Y:S01]  /*3be0*/  HMMA.16816.F32 R80, R44, R34, R80 ;  /* 0x000000222c50723c */ /* 0x000fe20000001850 */
[----:B------:R-:W3:Y:S01]  /*3bf0*/  LDSM.16.M88.4 R32, [R139+0x7800] ;  /* 0x007800008b20783b */ /* 0x000ee20000000200 */
[----:B------:R-:W4:Y:S01]  /*3c00*/  MUFU.TANH R51, R51 ;  /* 0x0000003300337308 */ /* 0x000f220000002400 */
[----:B------:R-:W-:-:S05]  /*3c10*/  DEPBAR.LE SB0, 0x0 ;  /* 0x000080000000791a */ /* 0x000fca0000000000 */
[C---:B-1----:R-:W-:Y:S02]  /*3c20*/  HMMA.16816.F32 R36, R20.reuse, R10, R36 ;  /* 0x0000000a1424723c */ /* 0x042fe40000001824 */
[----:B------:R-:W1:Y:S05]  /*3c30*/  MUFU.TANH R61, R61 ;  /* 0x0000003d003d7308 */ /* 0x000e6a0000002400 */
[C---:B--2---:R-:W-:Y:S01]  /*3c40*/  FFMA.FTZ R11, R0.reuse, R77, R40 ;  /* 0x0000004d000b7223 */ /* 0x044fe20000010028 */
[----:B------:R-:W-:Y:S02]  /*3c50*/  HMMA.16816.F32 R84, R20, R8, R84 ;  /* 0x000000081454723c */ /* 0x000fe40000001854 */
[----:B------:R-:W2:Y:S01]  /*3c60*/  MUFU.TANH R63, R63 ;  /* 0x0000003f003f7308 */ /* 0x000ea20000002400 */
[----:B----4-:R-:W-:-:S04]  /*3c70*/  FFMA.FTZ R51, R0, R91, R51 ;  /* 0x0000005b00337223 */ /* 0x010fc80000010033 */
[----:B------:R-:W-:Y:S01]  /*3c80*/  FMUL.FTZ R8, R74, c[0x0][0x2ec] ;  /* 0x0000bb004a087a20 */ /* 0x000fe20000410000 */
[C---:B------:R-:W-:Y:S02]  /*3c90*/  HMMA.16816.F32 R80, R28.reuse, R18, R80 ;  /* 0x000000121c50723c */ /* 0x040fe40000001850 */
[----:B------:R-:W4:Y:S01]  /*3ca0*/  MUFU.TANH R65, R65 ;  /* 0x0000004100417308 */ /* 0x000f220000002400 */
[C---:B------:R-:W-:Y:S02]  /*3cb0*/  FFMA.FTZ R23, R0.reuse, R7, R60 ;  /* 0x0000000700177223 */ /* 0x040fe4000001003c */
[C---:B-1----:R-:W-:Y:S02]  /*3cc0*/  FFMA.FTZ R21, R0.reuse, R89, R61 ;  /* 0x0000005900157223 */ /* 0x042fe4000001003d */
[C---:B------:R-:W-:Y:S01]  /*3cd0*/  FFMA.FTZ R19, R0.reuse, R7, R49 ;  /* 0x0000000700137223 */ /* 0x040fe20000010031 */
[----:B------:R-:W-:Y:S02]  /*3ce0*/  HMMA.16816.F32 R56, R28, R16, R56 ;  /* 0x000000101c38723c */ /* 0x000fe40000001838 */
[----:B------:R-:W1:Y:S01]  /*3cf0*/  MUFU.TANH R8, R8 ;  /* 0x0000000800087308 */ /* 0x000e620000002400 */
[----:B------:R-:W-:Y:S01]  /*3d00*/  FFMA.FTZ R7, R0, R93, R64 ;  /* 0x0000005d00077223 */ /* 0x000fe20000010040 */
[----:B------:R-:W-:-:S02]  /*3d10*/  FSEL R23, R23, -INF , !P5 ;  /* 0xff80000017177808 */ /* 0x000fc40006800000 */
[----:B------:R-:W-:Y:S01]  /*3d20*/  FSEL R19, R19, -INF , !P1 ;  /* 0xff80000013137808 */ /* 0x000fe20004800000 */
[----:B------:R-:W-:Y:S01]  /*3d30*/  FMUL.FTZ R16, R73, c[0x0][0x2ec] ;  /* 0x0000bb0049107a20 */ /* 0x000fe20000410000 */
[C---:B---3--:R-:W-:Y:S02]  /*3d40*/  HMMA.16816.F32 R36, R44.reuse, R34, R36 ;  /* 0x000000222c24723c */ /* 0x048fe40000001824 */
[----:B------:R-:W3:Y:S01]  /*3d50*/  MUFU.TANH R41, R41 ;  /* 0x0000002900297308 */ /* 0x000ee20000002400 */
[----:B--2---:R-:W-:Y:S01]  /*3d60*/  FFMA.FTZ R17, R0, R77, R63 ;  /* 0x0000004d00117223 */ /* 0x004fe2000001003f */
[-C--:B------:R-:W-:Y:S01]  /*3d70*/  ISETP.GE.AND P5, PT, R76, R130.reuse, PT ;  /* 0x000000824c00720c */ /* 0x080fe20003fa6270 */
[----:B----4-:R-:W-:Y:S01]  /*3d80*/  FFMA.FTZ R65, R0, R95, R65 ;  /* 0x0000005f00417223 */ /* 0x010fe20000010041 */
[----:B------:R-:W-:Y:S02]  /*3d90*/  ISETP.GE.AND P1, PT, R76, R129, PT ;  /* 0x000000814c00720c */ /* 0x000fe40003f26270 */
[----:B------:R-:W-:Y:S01]  /*3da0*/  FSEL R35, R51, -INF , !P6 ;  /* 0xff80000033237808 */ /* 0x000fe20007000000 */
[----:B------:R-:W-:Y:S01]  /*3db0*/  HMMA.16816.F32 R84, R44, R32, R84 ;  /* 0x000000202c54723c */ /* 0x000fe20000001854 */
[----:B------:R-:W-:Y:S01]  /*3dc0*/  FMUL.FTZ R80, R80, c[0x0][0x2ec] ;  /* 0x0000bb0050507a20 */ /* 0x000fe20000410000 */
[----:B------:R-:W-:Y:S01]  /*3dd0*/  MUFU.TANH R16, R16 ;  /* 0x0000001000107308 */ /* 0x000fe20000002400 */
[----:B------:R-:W-:Y:S01]  /*3de0*/  FMUL.FTZ R22, R81, c[0x0][0x2ec] ;  /* 0x0000bb0051167a20 */ /* 0x000fe20000410000 */
[-C--:B------:R-:W-:Y:S01]  /*3df0*/  ISETP.GE.AND P6, PT, R101, R130.reuse, PT ;  /* 0x000000826500720c */ /* 0x080fe20003fc6270 */
[C---:B-1----:R-:W-:Y:S01]  /*3e00*/  FFMA.FTZ R8, R0.reuse, R95, R8 ;  /* 0x0000005f00087223 */ /* 0x042fe20000010008 */
[----:B------:R-:W-:Y:S01]  /*3e10*/  FSEL R21, R21, -INF , !P2 ;  /* 0xff80000015157808 */ /* 0x000fe20005000000 */
[----:B------:R-:W-:Y:S01]  /*3e20*/  FFMA.FTZ R33, R0, R89, R50 ;  /* 0x0000005900217223 */ /* 0x000fe20000010032 */
[----:B------:R-:W-:Y:S01]  /*3e30*/  FSEL R17, R17, -INF , !P5 ;  /* 0xff80000011117808 */ /* 0x000fe20006800000 */
[----:B------:R-:W-:Y:S01]  /*3e40*/  FMUL.FTZ R18, R56, c[0x0][0x2ec] ;  /* 0x0000bb0038127a20 */ /* 0x000fe20000410000 */
[----:B------:R-:W1:Y:S01]  /*3e50*/  MUFU.TANH R22, R22 ;  /* 0x0000001600167308 */ /* 0x000e620000002400 */
[----:B------:R-:W-:Y:S01]  /*3e60*/  FMUL.FTZ R58, R58, c[0x0][0x2ec] ;  /* 0x0000bb003a3a7a20 */ /* 0x000fe20000410000 */
[----:B------:R-:W-:Y:S01]  /*3e70*/  FSEL R33, R33, -INF , !P4 ;  /* 0xff80000021217808 */ /* 0x000fe20006000000 */
[----:B------:R-:W-:Y:S01]  /*3e80*/  FMUL.FTZ R20, R59, c[0x0][0x2ec] ;  /* 0x0000bb003b147a20 */ /* 0x000fe20000410000 */
[-C--:B------:R-:W-:Y:S01]  /*3e90*/  ISETP.GE.AND P4, PT, R94, R130.reuse, PT ;  /* 0x000000825e00720c */ /* 0x080fe20003f86270 */
[----:B------:R-:W-:Y:S01]  /*3ea0*/  FMUL.FTZ R57, R57, c[0x0][0x2ec] ;  /* 0x0000bb0039397a20 */ /* 0x000fe20000410000 */
[----:B------:R-:W-:Y:S01]  /*3eb0*/  HMMA.16816.F32 R36, R28, R14, R36 ;  /* 0x0000000e1c24723c */ /* 0x000fe20000001824 */
[----:B------:R-:W-:Y:S01]  /*3ec0*/  FMUL.FTZ R34, R82, c[0x0][0x2ec] ;  /* 0x0000bb0052227a20 */ /* 0x000fe20000410000 */
[----:B------:R-:W2:Y:S01]  /*3ed0*/  MUFU.TANH R18, R18 ;  /* 0x0000001200127308 */ /* 0x000ea20000002400 */
[----:B------:R-:W-:Y:S01]  /*3ee0*/  FMUL.FTZ R40, R83, c[0x0][0x2ec] ;  /* 0x0000bb0053287a20 */ /* 0x000fe20000410000 */
[----:B------:R-:W-:Y:S01]  /*3ef0*/  FSEL R7, R7, -INF , !P4 ;  /* 0xff80000007077808 */ /* 0x000fe20006000000 */
[----:B---3--:R-:W-:Y:S01]  /*3f00*/  FFMA.FTZ R9, R0, R93, R41 ;  /* 0x0000005d00097223 */ /* 0x008fe20000010029 */
[----:B------:R-:W-:-:S02]  /*3f10*/  ISETP.GE.AND P4, PT, R104, R130, PT ;  /* 0x000000826800720c */ /* 0x000fc40003f86270 */
[----:B------:R-:W-:Y:S01]  /*3f20*/  HMMA.16816.F32 R84, R28, R12, R84 ;  /* 0x0000000c1c54723c */ /* 0x000fe20000001854 */
[----:B------:R-:W-:Y:S01]  /*3f30*/  FSEL R11, R11, -INF , !P1 ;  /* 0xff8000000b0b7808 */ /* 0x000fe20004800000 */
[----:B------:R-:W3:Y:S01]  /*3f40*/  MUFU.TANH R12, R80 ;  /* 0x00000050000c7308 */ /* 0x000ee20000002400 */
[----:B-1----:R-:W-:Y:S01]  /*3f50*/  FFMA.FTZ R22, R0, R111, R22 ;  /* 0x0000006f00167223 */ /* 0x002fe20000010016 */
[----:B------:R-:W-:Y:S02]  /*3f60*/  ISETP.GE.AND P2, PT, R94, R129, PT ;  /* 0x000000815e00720c */ /* 0x000fe40003f46270 */
[----:B------:R-:W-:Y:S01]  /*3f70*/  ISETP.GE.AND P5, PT, R78, R130, PT ;  /* 0x000000824e00720c */ /* 0x000fe20003fa6270 */
[----:B------:R-:W-:Y:S01]  /*3f80*/  FFMA.FTZ R13, R0, R79, R16 ;  /* 0x0000004f000d7223 */ /* 0x000fe20000010010 */
[----:B------:R-:W-:Y:S02]  /*3f90*/  FSEL R29, R8, -INF , !P3 ;  /* 0xff800000081d7808 */ /* 0x000fe40005800000 */
[----:B------:R-:W1:Y:S01]  /*3fa0*/  MUFU.TANH R10, R58 ;  /* 0x0000003a000a7308 */ /* 0x000e620000002400 */
[----:B--2---:R-:W-:Y:S01]  /*3fb0*/  FFMA.FTZ R18, R0, R105, R18 ;  /* 0x0000006900127223 */ /* 0x004fe20000010012 */
[----:B------:R-:W-:-:S02]  /*3fc0*/  ISETP.GE.AND P1, PT, R78, R129, PT ;  /* 0x000000814e00720c */ /* 0x000fc40003f26270 */
[----:B------:R-:W-:Y:S02]  /*3fd0*/  FSEL R15, R65, -INF , !P6 ;  /* 0xff800000410f7808 */ /* 0x000fe40007000000 */
[----:B------:R-:W-:Y:S01]  /*3fe0*/  FMUL.FTZ R36, R36, c[0x0][0x2ec] ;  /* 0x0000bb0024247a20 */ /* 0x000fe20000410000 */
[----:B------:R-:W-:Y:S01]  /*3ff0*/  FSEL R167, R18, -INF , !P4 ;  /* 0xff80000012a77808 */ /* 0x000fe20006000000 */
[----:B---3--:R-:W-:Y:S01]  /*4000*/  FFMA.FTZ R163, R0, R109, R12 ;  /* 0x0000006d00a37223 */ /* 0x008fe2000001000c */
[----:B------:R-:W2:Y:S01]  /*4010*/  MUFU.TANH R42, R42 ;  /* 0x0000002a002a7308 */ /* 0x000ea20000002400 */
[----:B------:R-:W-:Y:S01]  /*4020*/  FMUL.FTZ R16, R37, c[0x0][0x2ec] ;  /* 0x0000bb0025107a20 */ /* 0x000fe20000410000 */
[-C--:B------:R-:W-:Y:S01]  /*4030*/  ISETP.GE.AND P4, PT, R110, R130.reuse, PT ;  /* 0x000000826e00720c */ /* 0x080fe20003f86270 */
[----:B------:R-:W-:Y:S01]  /*4040*/  FMUL.FTZ R38, R38, c[0x0][0x2ec] ;  /* 0x0000bb0026267a20 */ /* 0x000fe20000410000 */
[-C--:B------:R-:W-:Y:S01]  /*4050*/  ISETP.GE.AND P6, PT, R106, R130.reuse, PT ;  /* 0x000000826a00720c */ /* 0x080fe20003fc6270 */
[----:B------:R-:W-:Y:S01]  /*4060*/  FMUL.FTZ R14, R87, c[0x0][0x2ec] ;  /* 0x0000bb00570e7a20 */ /* 0x000fe20000410000 */
[----:B------:R-:W-:Y:S01]  /*4070*/  FSEL R135, R22, -INF , !P4 ;  /* 0xff80000016877808 */ /* 0x000fe20006000000 */
[----:B------:R-:W-:Y:S01]  /*4080*/  FMUL.FTZ R85, R85, c[0x0][0x2ec] ;  /* 0x0000bb0055557a20 */ /* 0x000fe20000410000 */
[----:B------:R-:W3:Y:S01]  /*4090*/  MUFU.TANH R12, R36 ;  /* 0x00000024000c7308 */ /* 0x000ee20000002400 */
[----:B------:R-:W-:Y:S01]  /*40a0*/  FMUL.FTZ R84, R84, c[0x0][0x2ec] ;  /* 0x0000bb0054547a20 */ /* 0x000fe20000410000 */
[----:B------:R-:W-:Y:S01]  /*40b0*/  ISETP.GE.AND P4, PT, R52, R130, PT ;  /* 0x000000823400720c */ /* 0x000fe20003f86270 */
[----:B------:R-:W-:Y:S01]  /*40c0*/  FMUL.FTZ R86, R86, c[0x0][0x2ec] ;  /* 0x0000bb0056567a20 */ /* 0x000fe20000410000 */
[----:B------:R-:W-:Y:S01]  /*40d0*/  ISETP.GE.AND P3, PT, R106, R129, PT ;  /* 0x000000816a00720c */ /* 0x000fe20003f66270 */
[C---:B-1----:R-:W-:Y:S01]  /*40e0*/  FFMA.FTZ R133, R0.reuse, R105, R10 ;  /* 0x0000006900857223 */ /* 0x042fe2000001000a */
[----:B------:R-:W-:Y:S01]  /*40f0*/  FSEL R9, R9, -INF , !P2 ;  /* 0xff80000009097808 */ /* 0x000fe20005000000 */
[----:B------:R-:W-:Y:S01]  /*4100*/  FMUL.FTZ R39, R39, c[0x0][0x2ec] ;  /* 0x0000bb0027277a20 */ /* 0x000fe20000410000 */
[----:B------:R-:W1:Y:S01]  /*4110*/  MUFU.TANH R32, R57 ;  /* 0x0000003900207308 */ /* 0x000e620000002400 */
[----:B--2---:R-:W-:Y:S01]  /*4120*/  FFMA.FTZ R42, R0, R79, R42 ;  /* 0x0000004f002a7223 */ /* 0x004fe2000001002a */
[----:B------:R-:W-:-:S02]  /*4130*/  FSEL R13, R13, -INF , !P5 ;  /* 0xff8000000d0d7808 */ /* 0x000fc40006800000 */
[----:B------:R-:W-:Y:S02]  /*4140*/  ISETP.GE.AND P2, PT, R104, R129, PT ;  /* 0x000000816800720c */ /* 0x000fe40003f46270 */
[----:B------:R-:W-:Y:S02]  /*4150*/  FSEL R45, R42, -INF , !P1 ;  /* 0xff8000002a2d7808 */ /* 0x000fe40004800000 */
        /* <DEDUP_REMOVED lines=8> */
[----:B------:R-:W-:Y:S02]  /*41e0*/  ISETP.GE.AND P2, PT, R110, R129, PT ;  /* 0x000000816e00720c */ /* 0x000fe40003f46270 */
[----:B------:R-:W-:Y:S02]  /*41f0*/  FSEL R113, R32, -INF , !P6 ;  /* 0xff80000020717808 */ /* 0x000fe40007000000 */
[----:B------:R-:W1:Y:S01]  /*4200*/  MUFU.TANH R14, R14 ;  /* 0x0000000e000e7308 */ /* 0x000e620000002400 */
[----:B--2---:R-:W-:Y:S01]  /*4210*/  FFMA.FTZ R20, R0, R107, R20 ;  /* 0x0000006b00147223 */ /* 0x004fe20000010014 */
[----:B------:R-:W-:-:S02]  /*4220*/  ISETP.GE.AND P6, PT, R112, R130, PT ;  /* 0x000000827000720c */ /* 0x000fc40003fc6270 */
        /* <DEDUP_REMOVED lines=8> */
[----:B------:R-:W-:Y:S02]  /*42b0*/  FSEL R121, R12, -INF , !P4 ;  /* 0xff8000000c797808 */ /* 0x000fe40006000000 */
[----:B------:R-:W-:Y:S02]  /*42c0*/  ISETP.GE.AND P4, PT, R102, 0x2, PT ;  /* 0x000000026600780c */ /* 0x000fe40003f86270 */
[----:B------:R-:W-:Y:S02]  /*42d0*/  ISETP.GE.AND P5, PT, R54, R130, PT ;  /* 0x000000823600720c */ /* 0x000fe40003fa6270 */
        /* <DEDUP_REMOVED lines=8> */
[----:B------:R-:W3:Y:S01]  /*4360*/  MUFU.TANH R16, R16 ;  /* 0x0000001000107308 */ /* 0x000ee20000002400 */
[----:B-1----:R-:W-:Y:S01]  /*4370*/  FFMA.FTZ R10, R0, R115, R10 ;  /* 0x00000073000a7223 */ /* 0x002fe2000001000a */
[----:B------:R-:W-:Y:S02]  /*4380*/  ISETP.GE.AND P6, PT, R6, R130, PT ;  /* 0x000000820600720c */ /* 0x000fe40003fc6270 */
[----:B------:R-:W-:Y:S02]  /*4390*/  FSEL R115, R14, -INF , !P1 ;  /* 0xff8000000e737808 */ /* 0x000fe40004800000 */
[----:B------:R-:W-:Y:S02]  /*43a0*/  FSEL R117, R10, -INF , !P3 ;  /* 0xff8000000a757808 */ /* 0x000fe40005800000 */
[----:B------:R-:W1:Y:S01]  /*43b0*/  MUFU.TANH R38, R38 ;  /* 0x0000002600267308 */ /* 0x000e620000002400 */
[----:B--2---:R-:W-:Y:S01]  /*43c0*/  FFMA.FTZ R40, R0, R111, R40 ;  /* 0x0000006f00287223 */ /* 0x004fe20000010028 */
[----:B------:R-:W-:Y:S01]  /*43d0*/  ISETP.GE.AND P3, PT, R6, R129, PT ;  /* 0x000000810600720c */ /* 0x000fe20003f66270 */
[----:B------:R-:W-:Y:S01]  /*43e0*/  FFMA.FTZ R6, R0, R5, R116 ;  /* 0x0000000500067223 */ /* 0x000fe20000010074 */
[----:B------:R-:W-:Y:S01]  /*43f0*/  ISETP.GE.AND P1, PT, R54, R129, PT ;  /* 0x000000813600720c */ /* 0x000fe20003f26270 */
[----:B------:R-:W-:Y:S01]  /*4400*/  FFMA.FTZ R5, R0, R5, R48 ;  /* 0x0000000500057223 */ /* 0x000fe20000010030 */
[----:B------:R-:W-:-:S02]  /*4410*/  FSEL R127, R40, -INF , !P2 ;  /* 0xff800000287f7808 */ /* 0x000fc40005000000 */
[----:B------:R-:W2:Y:S01]  /*4420*/  MUFU.TANH R39, R39 ;  /* 0x0000002700277308 */ /* 0x000ea20000002400 */
[----:B---3--:R-:W-:Y:S01]  /*4430*/  FFMA.FTZ R16, R0, R55, R16 ;  /* 0x0000003700107223 */ /* 0x008fe20000010010 */
[----:B------:R-:W-:Y:S02]  /*4440*/  ISETP.GE.AND P2, PT, R52, R129, PT ;  /* 0x000000813400720c */ /* 0x000fe40003f46270 */
[----:B------:R-:W-:Y:S02]  /*4450*/  FSEL R6, R6, -INF , !P6 ;  /* 0xff80000006067808 */ /* 0x000fe40007000000 */
[----:B------:R-:W-:Y:S01]  /*4460*/  FSEL R5, R5, -INF , !P3 ;  /* 0xff80000005057808 */ /* 0x000fe20005800000 */
[----:B-1----:R-:W-:Y:S01]  /*4470*/  FFMA.FTZ R38, R0, R53, R38 ;  /* 0x0000003500267223 */ /* 0x002fe20000010026 */
[----:B------:R-:W-:-:S04]  /*4480*/  FSEL R120, R16, -INF , !P5 ;  /* 0xff80000010787808 */ /* 0x000fc80006800000 */
        /* <DEDUP_REMOVED lines=62> */
.L_x_6644:
[----:B------:R-:W-:-:S04]  /*4870*/  LEA R37, -R96, RZ, 0x6 ;  /* 0x000000ff60257211 */ /* 0x000fc800078e31ff */
[----:B------:R-:W-:Y:S02]  /*4880*/  SHF.R.S32.HI R12, RZ, 0x1f, R37 ;  /* 0x0000001fff0c7819 */ /* 0x000fe40000011425 */
.L_x_6645:
        /* <DEDUP_REMOVED lines=47> */
[----:B------:R-:W-:Y:S01]  /*4b80*/  @!P3 IADD3 R14, P5, R31, R128, RZ ;  /* 0x000000801f0eb210 */ /* 0x000fe20007fbe0ff */
[----:B------:R1:W-:Y:S01]  /*4b90*/  @P2 STS.128 [R156+0x6800], RZ ;  /* 0x006800ff9c002388 */ /* 0x0003e20000000c00 */
[----:B------:R-:W-:Y:S02]  /*4ba0*/  @!P2 LEA.HI.X R53, R8, c[0x0][0x16c], R25, 0x1, P1 ;  /* 0x00005b000835aa11 */ /* 0x000fe400008f0c19 */
[----:B------:R-:W-:Y:S01]  /*4bb0*/  @!P3 LEA R54, P1, R14, c[0x0][0x168], 0x1 ;  /* 0x00005a000e36ba11 */ /* 0x000fe200078208ff */
[----:B------:R-:W-:Y:S01]  /*4bc0*/  @!P3 IMAD.X R25, R10, 0x1, R103, P5 ;  /* 0x000000010a19b824 */ /* 0x000fe200028e0667 */
[----:B------:R-:W-:Y:S01]  /*4bd0*/  @!PT LDS RZ, [RZ] ;  /* 0x00000000fffff984 */ /* 0x000fe20000000800 */
[----:B------:R-:W-:Y:S01]  /*4be0*/  @!PT LDS RZ, [RZ] ;  /* 0x00000000fffff984 */ /* 0x000fe20000000800 */
[----:B------:R-:W-:Y:S01]  /*4bf0*/  @!PT LDS RZ, [RZ] ;  /* 0x00000000fffff984 */ /* 0x000fe20000000800 */
[----:B------:R1:W-:Y:S04]  /*4c00*/  @!P2 LDGSTS.E.BYPASS.LTC128B.128 [R156+0x6800], [R38.64+0x80] ;  /* 0x06800080269cafae */ /* 0x0003e8000b901d48 */
        /* <DEDUP_REMOVED lines=26> */
.L_x_6647:
[----:B------:R-:W-:Y:S05]  /*4db0*/  BSYNC B0 ;  /* 0x0000000000007941 */ /* 0x000fea0003800000 */
.L_x_6646:
[----:B------:R-:W0:Y:S01]  /*4dc0*/  LDGDEPBAR ;  /* 0x00000000000079af */ /* 0x000e220000000000 */
[----:B------:R-:W-:-:S04]  /*4dd0*/  IADD3 R128, P1, R37, R128, RZ ;  /* 0x0000008025807210 */ /* 0x000fc80007f3e0ff */
[----:B------:R-:W-:Y:S02]  /*4de0*/  IADD3.X R103, R12, R103, RZ, P1, !PT ;  /* 0x000000670c677210 */ /* 0x000fe40000ffe4ff */
.L_x_6643:
        /* <DEDUP_REMOVED lines=26> */
[----:B--2---:R-:W-:Y:S02]  /*4f90*/  FMNMX.FTZ R31, R121, R8, !PT ;  /* 0x00000008791f7209 */ /* 0x004fe40007810000 */
        /* <DEDUP_REMOVED lines=11> */
[----:B------:R-:W-:Y:S04]  /*5050*/  LDSM.16.MT88.4 R84, [R138+0x8000] ;  /* 0x008000008a54783b */ /* 0x000fe80000004200 */
[----:B------:R-:W-:Y:S01]  /*5060*/  LDSM.16.MT88.4 R68, [R136+0x8000] ;  /* 0x008000008844783b */ /* 0x000fe20000004200 */
[----:B--2---:R-:W-:-:S03]  /*5070*/  FMNMX.FTZ R8, R31, R8, !PT ;  /* 0x000000081f087209 */ /* 0x004fc60007810000 */
[----:B-1----:R-:W-:Y:S01]  /*5080*/  LDSM.16.MT88.4 R48, [R138+0xa000] ;  /* 0x00a000008a30783b */ /* 0x002fe20000004200 */
[----:B---3--:R-:W-:-:S03]  /*5090*/  FMNMX.FTZ R25, R10, R25, !PT ;  /* 0x000000190a197209 */ /* 0x008fc60007810000 */
        /* <DEDUP_REMOVED lines=22> */
[----:B------:R-:W1:Y:S01]  /*5200*/  LDSM.16.MT88.4 R40, [R140+0xa000] ;  /* 0x00a000008c28783b */ /* 0x000e620000004200 */
[----:B------:R-:W-:Y:S02]  /*5210*/  FFMA.FTZ R31, R7, c[0x0][0x23c], -R122 ;  /* 0x00008f00071f7a23 */ /* 0x000fe4000001087a */
[--C-:B------:R-:W-:Y:S01]  /*5220*/  FFMA.FTZ R32, R11, c[0x0][0x23c], -R112.reuse ;  /* 0x00008f000b207a23 */ /* 0x100fe20000010870 */
[----:B------:R-:W2:Y:S01]  /*5230*/  LDSM.16.MT88.4 R4, [R136+0xa000] ;  /* 0x00a000008804783b */ /* 0x000ea20000004200 */
[----:B------:R-:W-:Y:S02]  /*5240*/  FFMA.FTZ R3, R9, c[0x0][0x23c], -R112 ;  /* 0x00008f0009037a23 */ /* 0x000fe40000010870 */
[----:B------:R-:W3:Y:S01]  /*5250*/  MUFU.EX2 R107, R107 ;  /* 0x0000006b006b7308 */ /* 0x000ee20000000800 */
[----:B------:R-:W4:Y:S01]  /*5260*/  LDSM.16.MT88.4 R8, [R137+0x8800] ;  /* 0x008800008908783b */ /* 0x000f220000004200 */
[----:B------:R-:W-:-:S02]  /*5270*/  FFMA.FTZ R34, R17, c[0x0][0x23c], -R122 ;  /* 0x00008f0011227a23 */ /* 0x000fc4000001087a */
[--C-:B------:R-:W-:Y:S01]  /*5280*/  FFMA.FTZ R28, R15, c[0x0][0x23c], -R122.reuse ;  /* 0x00008f000f1c7a23 */ /* 0x100fe2000001087a */
[----:B------:R-:W5:Y:S01]  /*5290*/  LDSM.16.MT88.4 R16, [R138+0x8800] ;  /* 0x008800008a10783b */ /* 0x000f620000004200 */
[----:B------:R-:W-:Y:S02]  /*52a0*/  FFMA.FTZ R25, R13, c[0x0][0x23c], -R122 ;  /* 0x00008f000d197a23 */ /* 0x000fe4000001087a */
[----:B------:R-:W3:Y:S01]  /*52b0*/  MUFU.EX2 R33, R33 ;  /* 0x0000002100217308 */ /* 0x000ee20000000800 */
[--C-:B------:R-:W-:Y:S01]  /*52c0*/  FFMA.FTZ R29, R29, c[0x0][0x23c], -R112.reuse ;  /* 0x00008f001d1d7a23 */ /* 0x100fe20000010870 */
[----:B------:R-:W1:Y:S01]  /*52d0*/  LDSM.16.MT88.4 R12, [R136+0x8800] ;  /* 0x00880000880c783b */ /* 0x000e620000004200 */
[----:B------:R-:W-:Y:S02]  /*52e0*/  FFMA.FTZ R2, R45, c[0x0][0x23c], -R112 ;  /* 0x00008f002d027a23 */ /* 0x000fe40000010870 */
[--C-:B------:R-:W-:Y:S01]  /*52f0*/  FFMA.FTZ R114, R167, c[0x0][0x23c], -R122.reuse ;  /* 0x00008f00a7727a23 */ /* 0x100fe2000001087a */
[----:B------:R-:W1:Y:S01]  /*5300*/  LDSM.16.MT88.4 R20, [R140+0x8800] ;  /* 0x008800008c14783b */ /* 0x000e620000004200 */
[--C-:B------:R-:W-:Y:S01]  /*5310*/  FFMA.FTZ R113, R113, c[0x0][0x23c], -R122.reuse ;  /* 0x00008f0071717a23 */ /* 0x100fe2000001087a */
[----:B------:R-:W-:Y:S01]  /*5320*/  MUFU.EX2 R106, R106 ;  /* 0x0000006a006a7308 */ /* 0x000fe20000000800 */
[----:B---3--:R-:W-:Y:S01]  /*5330*/  F2FP.PACK_AB R64, R107, R108 ;  /* 0x0000006c6b40723e */ /* 0x008fe200000000ff */
[--C-:B------:R-:W-:Y:S01]  /*5340*/  FFMA.FTZ R111, R163, c[0x0][0x23c], -R122.reuse ;  /* 0x00008f00a36f7a23 */ /* 0x100fe2000001087a */
[----:B------:R-:W-:Y:S01]  /*5350*/  LEA.HI.X R167, R128, c[0x0][0x16c], R103, 0x1, P1 ;  /* 0x00005b0080a77a11 */ /* 0x000fe200008f0c67 */
[----:B------:R-:W-:-:S02]  /*5360*/  FFMA.FTZ R116, R135, c[0x0][0x23c], -R122 ;  /* 0x00008f0087747a23 */ /* 0x000fc4000001087a */
[--C-:B------:R-:W-:Y:S02]  /*5370*/  FFMA.FTZ R124, R133, c[0x0][0x23c], -R112.reuse ;  /* 0x00008f00857c7a23 */ /* 0x100fe40000010870 */
[----:B------:R-:W3:Y:S01]  /*5380*/  MUFU.EX2 R105, R105 ;  /* 0x0000006900697308 */ /* 0x000ee20000000800 */
[----:B------:R-:W-:Y:S01]  /*5390*/  F2FP.PACK_AB R66, R33, R104 ;  /* 0x000000682142723e */ /* 0x000fe200000000ff */
        /* <DEDUP_REMOVED lines=8> */
[----:B------:R-:W1:Y:S01]  /*5420*/  MUFU.EX2 R30, R30 ;  /* 0x0000001e001e7308 */ /* 0x000e620000000800 */
[----:B---3--:R-:W-:Y:S01]  /*5430*/  F2FP.PACK_AB R65, R105, R106 ;  /* 0x0000006a6941723e */ /* 0x008fe200000000ff */
[--C-:B------:R-:W-:Y:S02]  /*5440*/  FFMA.FTZ R117, R117, c[0x0][0x23c], -R112.reuse ;  /* 0x00008f0075757a23 */ /* 0x100fe40000010870 */
[--C-:B------:R-:W-:Y:S02]  /*5450*/  FFMA.FTZ R120, R115, c[0x0][0x23c], -R112.reuse ;  /* 0x00008f0073787a23 */ /* 0x100fe40000010870 */
[----:B------:R-:W-:-:S02]  /*5460*/  FFMA.FTZ R110, R110, c[0x0][0x23c], -R112 ;  /* 0x00008f006e6e7a23 */ /* 0x000fc40000010870 */
[----:B------:R-:W-:Y:S01]  /*5470*/  MUFU.EX2 R34, R34 ;  /* 0x0000002200227308 */ /* 0x000fe20000000800 */
[----:B------:R-:W-:Y:S02]  /*5480*/  FFMA.FTZ R169, R109, c[0x0][0x23c], -R112 ;  /* 0x00008f006da97a23 */ /* 0x000fe40000010870 */
[----:B------:R-:W-:Y:S02]  /*5490*/  FADD.FTZ R107, R108, R107 ;  /* 0x0000006b6c6b7221 */ /* 0x000fe40000010000 */
[----:B------:R-:W-:Y:S02]  /*54a0*/  FADD.FTZ R106, R106, R105 ;  /* 0x000000696a6a7221 */ /* 0x000fe40000010000 */
[----:B------:R-:W-:Y:S01]  /*54b0*/  FADD.FTZ R104, R104, R107 ;  /* 0x0000006b68687221 */ /* 0x000fe20000010000 */
[----:B-1----:R-:W-:Y:S01]  /*54c0*/  F2FP.PACK_AB R67, R30, R35 ;  /* 0x000000231e43723e */ /* 0x002fe200000000ff */
[----:B------:R-:W1:Y:S01]  /*54d0*/  MUFU.EX2 R31, R31 ;  /* 0x0000001f001f7308 */ /* 0x000e620000000800 */
[----:B------:R-:W-:-:S02]  /*54e0*/  FADD.FTZ R35, R35, R106 ;  /* 0x0000006a23237221 */ /* 0x000fc40000010000 */
        /* <DEDUP_REMOVED lines=15> */
[----:B------:R-:W1:Y:S06]  /*55e0*/  MUFU.EX2 R114, R114 ;  /* 0x0000007200727308 */ /* 0x000e6c0000000800 */
        /* <DEDUP_REMOVED lines=16> */
[----:B-1----:R-:W-:Y:S01]  /*56f0*/  F2FP.PACK_AB R4, R31, R34 ;  /* 0x000000221f04723e */ /* 0x002fe200000000ff */
        /* <DEDUP_REMOVED lines=12> */
[----:B----4-:R-:W-:Y:S01]  /*57c0*/  HMMA.16816.F32 R80, R4, R8, R80 ;  /* 0x000000080450723c */ /* 0x010fe20000001850 */
[----:B------:R-:W-:Y:S01]  /*57d0*/  FADD.FTZ R25, R25, R28 ;  /* 0x0000001c19197221 */ /* 0x000fe20000010000 */
[----:B------:R-:W-:Y:S01]  /*57e0*/  MUFU.EX2 R170, R170 ;  /* 0x000000aa00aa7308 */ /* 0x000fe20000000800 */
[----:B------:R-:W-:-:S02]  /*57f0*/  FADD.FTZ R29, R2, R29 ;  /* 0x0000001d021d7221 */ /* 0x000fc40000010000 */
[----:B------:R-:W-:-:S03]  /*5800*/  FADD.FTZ R2, R114, R25 ;  /* 0x0000001972027221 */ /* 0x000fc60000010000 */
[----:B------:R-:W-:Y:S01]  /*5810*/  HMMA.16816.F32 R76, R4, R10, R76 ;  /* 0x0000000a044c723c */ /* 0x000fe2000000184c */
[----:B------:R-:W2:Y:S01]  /*5820*/  LDSM.16.MT88.4 R8, [R138+0xa800] ;  /* 0x00a800008a08783b */ /* 0x000ea20000004200 */
[----:B------:R-:W-:Y:S01]  /*5830*/  MUFU.EX2 R117, R117 ;  /* 0x0000007500757308 */ /* 0x000fe20000000800 */
[----:B------:R-:W-:-:S05]  /*5840*/  FADD.FTZ R2, R113, R2 ;  /* 0x0000000271027221 */ /* 0x000fca0000010000 */
[C---:B-----5:R-:W-:Y:S02]  /*5850*/  HMMA.16816.F32 R88, R4.reuse, R16, R88 ;  /* 0x000000100458723c */ /* 0x060fe40000001858 */
        /* <DEDUP_REMOVED lines=18> */
[C---:B------:R-:W-:Y:S01]  /*5980*/  HMMA.16816.F32 R92, R4.reuse, R22, R92 ;  /* 0x00000016045c723c */ /* 0x040fe2000000185c */
[----:B------:R-:W-:Y:S07]  /*5990*/  LDSM.16.MT88.4 R20, [R138+0x9800] ;  /* 0x009800008a14783b */ /* 0x000fee0000004200 */
[C---:B--2---:R-:W-:Y:S08]  /*59a0*/  HMMA.16816.F32 R60, R4.reuse, R8, R60 ;  /* 0x00000008043c723c */ /* 0x044ff0000000183c */
[----:B------:R-:W-:Y:S01]  /*59b0*/  HMMA.16816.F32 R64, R4, R10, R64 ;  /* 0x0000000a0440723c */ /* 0x000fe20000001840 */
[----:B------:R-:W2:Y:S06]  /*59c0*/  LDSM.16.MT88.4 R8, [R137+0x9000] ;  /* 0x009000008908783b */ /* 0x000eac0000004200 */
        /* <DEDUP_REMOVED lines=9> */
[----:B----4-:R-:W-:Y:S02]  /*5a60*/  HMMA.16816.F32 R96, R4, R16, R96 ;  /* 0x000000100460723c */ /* 0x010fe40000001860 */
[----:B------:R-:W-:-:S06]  /*5a70*/  FADD.FTZ R118, R127, R118 ;  /* 0x000000767f767221 */ /* 0x000fcc0000010000 */
        /* <DEDUP_REMOVED lines=119> */
.L_x_6649:
[----:B------:R-:W-:-:S05]  /*61f0*/  IMAD.MOV.U32 R3, RZ, RZ, c[0x0][0x1a0] ;  /* 0x00006800ff037624 */ /* 0x000fca00078e00ff */
[----:B------:R-:W-:-:S04]  /*6200*/  LEA R3, -R3, RZ, 0x6 ;  /* 0x000000ff03037211 */ /* 0x000fc800078e31ff */
[----:B------:R-:W-:Y:S02]  /*6210*/  SHF.R.S32.HI R6, RZ, 0x1f, R3 ;  /* 0x0000001fff067819 */ /* 0x000fe40000011403 */
.L_x_6650:
        /* <DEDUP_REMOVED lines=173> */
[C---:B-1----:R-:W-:Y:S08]  /*6cf0*/  HMMA.16816.F32 R28, R116.reuse, R112, R28 ;  /* 0x00000070741c723c */ /* 0x042ff0000000181c */
[C---:B------:R-:W-:Y:S08]  /*6d00*/  HMMA.16816.F32 R24, R116.reuse, R114, R24 ;  /* 0x000000727418723c */ /* 0x040ff00000001818 */
[C---:B------:R-:W-:Y:S08]  /*6d10*/  HMMA.16816.F32 R20, R116.reuse, R108, R20 ;  /* 0x0000006c7414723c */ /* 0x040ff00000001814 */
[----:B------:R-:W-:Y:S01]  /*6d20*/  HMMA.16816.F32 R12, R116, R104, R12 ;  /* 0x00000068740c723c */ /* 0x000fe2000000180c */
[----:B------:R-:W-:-:S02]  /*6d30*/  FMUL.FTZ R29, R29, c[0x0][0x2ec] ;  /* 0x0000bb001d1d7a20 */ /* 0x000fc40000410000 */
[----:B------:R-:W-:-:S04]  /*6d40*/  FMUL.FTZ R31, R31, c[0x0][0x2ec] ;  /* 0x0000bb001f1f7a20 */ /* 0x000fc80000410000 */
[----:B------:R-:W-:Y:S01]  /*6d50*/  IMAD R104, R155, 0x40, R154 ;  /* 0x000000409b687824 */ /* 0x000fe200078e029a */
[C---:B------:R-:W-:Y:S01]  /*6d60*/  HMMA.16816.F32 R16, R116.reuse, R110, R16 ;  /* 0x0000006e7410723c */ /* 0x040fe20000001810 */
[----:B------:R-:W-:Y:S01]  /*6d70*/  FMUL.FTZ R112, R24, c[0x0][0x2ec] ;  /* 0x0000bb0018707a20 */ /* 0x000fe20000410000 */
[----:B------:R-:W-:Y:S01]  /*6d80*/  MUFU.TANH R29, R29 ;  /* 0x0000001d001d7308 */ /* 0x000fe20000002400 */
[----:B------:R-:W-:Y:S01]  /*6d90*/  FMUL.FTZ R26, R26, c[0x0][0x2ec] ;  /* 0x0000bb001a1a7a20 */ /* 0x000fe20000410000 */
[C---:B------:R-:W-:Y:S01]  /*6da0*/  IADD3 R108, R104.reuse, 0x8, RZ ;  /* 0x00000008686c7810 */ /* 0x040fe20007ffe0ff */
[----:B------:R-:W-:Y:S01]  /*6db0*/  FMUL.FTZ R24, R27, c[0x0][0x2ec] ;  /* 0x0000bb001b187a20 */ /* 0x000fe20000410000 */
[C---:B------:R-:W-:Y:S01]  /*6dc0*/  IADD3 R113, R104.reuse, 0x11, RZ ;  /* 0x0000001168717810 */ /* 0x040fe20007ffe0ff */
[----:B------:R-:W-:Y:S01]  /*6dd0*/  FMUL.FTZ R25, R25, c[0x0][0x2ec] ;  /* 0x0000bb0019197a20 */ /* 0x000fe20000410000 */
[----:B------:R-:W-:Y:S01]  /*6de0*/  HMMA.16816.F32 R8, R116, R106, R8 ;  /* 0x0000006a7408723c */ /* 0x000fe20000001808 */
[----:B------:R-:W-:Y:S01]  /*6df0*/  IADD3 R110, R104, 0x9, RZ ;  /* 0x00000009686e7810 */ /* 0x000fe20007ffe0ff */
[----:B------:R-:W-:Y:S01]  /*6e00*/  MUFU.TANH R31, R31 ;  /* 0x0000001f001f7308 */ /* 0x000fe20000002400 */
[----:B------:R-:W-:Y:S01]  /*6e10*/  FMUL.FTZ R20, R20, c[0x0][0x2ec] ;  /* 0x0000bb0014147a20 */ /* 0x000fe20000410000 */
[----:B------:R-:W-:Y:S01]  /*6e20*/  ISETP.GE.AND P5, PT, R108, R130, PT ;  /* 0x000000826c00720c */ /* 0x000fe20003fa6270 */
[----:B------:R-:W-:-:S02]  /*6e30*/  FMUL.FTZ R27, R21, c[0x0][0x2ec] ;  /* 0x0000bb00151b7a20 */ /* 0x000fc40000410000 */
[----:B------:R-:W-:Y:S01]  /*6e40*/  IADD3 R106, R104, 0x1, RZ ;  /* 0x00000001686a7810 */ /* 0x000fe20007ffe0ff */
[C---:B--2---:R-:W-:Y:S01]  /*6e50*/  HMMA.16816.F32 R4, R116.reuse, R32, R4 ;  /* 0x000000207404723c */ /* 0x044fe20000001804 */
[----:B------:R-:W-:Y:S01]  /*6e60*/  FMUL.FTZ R22, R22, c[0x0][0x2ec] ;  /* 0x0000bb0016167a20 */ /* 0x000fe20000410000 */
[----:B------:R-:W-:Y:S01]  /*6e70*/  I2F R33, R108 ;  /* 0x0000006c00217306 */ /* 0x000fe20000201400 */
[----:B------:R-:W-:Y:S01]  /*6e80*/  FMUL.FTZ R12, R12, c[0x0][0x2ec] ;  /* 0x0000bb000c0c7a20 */ /* 0x000fe20000410000 */
[----:B------:R-:W-:Y:S01]  /*6e90*/  ISETP.GE.AND P6, PT, R106, R130, PT ;  /* 0x000000826a00720c */ /* 0x000fe20003fc6270 */
[----:B------:R-:W-:Y:S01]  /*6ea0*/  FMUL.FTZ R14, R14, c[0x0][0x2ec] ;  /* 0x0000bb000e0e7a20 */ /* 0x000fe20000410000 */
[----:B------:R-:W-:Y:S01]  /*6eb0*/  ISETP.GE.AND P4, PT, R106, R129, PT ;  /* 0x000000816a00720c */ /* 0x000fe20003f86270 */
[----:B------:R-:W-:Y:S01]  /*6ec0*/  FMUL.FTZ R32, R28, c[0x0][0x2ec] ;  /* 0x0000bb001c207a20 */ /* 0x000fe20000410000 */
[----:B------:R-:W-:Y:S01]  /*6ed0*/  HMMA.16816.F32 R120, R116, R34, R120 ;  /* 0x000000227478723c */ /* 0x000fe20000001878 */
[----:B------:R-:W-:Y:S01]  /*6ee0*/  FMUL.FTZ R28, R30, c[0x0][0x2ec] ;  /* 0x0000bb001e1c7a20 */ /* 0x000fe20000410000 */
[----:B------:R-:W-:Y:S01]  /*6ef0*/  I2F R107, R106 ;  /* 0x0000006a006b7306 */ /* 0x000fe20000201400 */
[----:B------:R-:W-:-:S02]  /*6f00*/  FMUL.FTZ R17, R17, c[0x0][0x2ec] ;  /* 0x0000bb0011117a20 */ /* 0x000fc40000410000 */
[----:B------:R-:W-:Y:S02]  /*6f10*/  FMUL.FTZ R23, R23, c[0x0][0x2ec] ;  /* 0x0000bb0017177a20 */ /* 0x000fe40000410000 */
[----:B------:R-:W-:Y:S01]  /*6f20*/  IADD3 R34, R104, 0x10, RZ ;  /* 0x0000001068227810 */ /* 0x000fe20007ffe0ff */
[----:B------:R-:W-:Y:S02]  /*6f30*/  FMUL.FTZ R16, R16, c[0x0][0x2ec] ;  /* 0x0000bb0010107a20 */ /* 0x000fe40000410000 */
[----:B------:R-:W-:Y:S01]  /*6f40*/  MUFU.TANH R112, R112 ;  /* 0x0000007000707308 */ /* 0x000fe20000002400 */
[----:B------:R-:W-:Y:S02]  /*6f50*/  FMUL.FTZ R13, R13, c[0x0][0x2ec] ;  /* 0x0000bb000d0d7a20 */ /* 0x000fe40000410000 */
[----:B------:R-:W-:Y:S02]  /*6f60*/  FMUL.FTZ R10, R10, c[0x0][0x2ec] ;  /* 0x0000bb000a0a7a20 */ /* 0x000fe40000410000 */
[----:B------:R-:W-:-:S02]  /*6f70*/  FMUL.FTZ R8, R8, c[0x0][0x2ec] ;  /* 0x0000bb0008087a20 */ /* 0x000fc40000410000 */
[----:B------:R-:W-:Y:S01]  /*6f80*/  FMUL.FTZ R18, R18, c[0x0][0x2ec] ;  /* 0x0000bb0012127a20 */ /* 0x000fe20000410000 */
[----:B------:R-:W-:Y:S01]  /*6f90*/  MUFU.TANH R26, R26 ;  /* 0x0000001a001a7308 */ /* 0x000fe20000002400 */
[----:B------:R-:W-:Y:S02]  /*6fa0*/  FMUL.FTZ R11, R11, c[0x0][0x2ec] ;  /* 0x0000bb000b0b7a20 */ /* 0x000fe40000410000 */
[----:B------:R-:W-:Y:S02]  /*6fb0*/  FMUL.FTZ R4, R4, c[0x0][0x2ec] ;  /* 0x0000bb0004047a20 */ /* 0x000fe40000410000 */
[----:B------:R-:W-:Y:S02]  /*6fc0*/  FMUL.FTZ R6, R6, c[0x0][0x2ec] ;  /* 0x0000bb0006067a20 */ /* 0x000fe40000410000 */
[----:B------:R-:W-:Y:S01]  /*6fd0*/  FMUL.FTZ R5, R5, c[0x0][0x2ec] ;  /* 0x0000bb0005057a20 */ /* 0x000fe20000410000 */
[----:B------:R-:W-:Y:S01]  /*6fe0*/  I2F R109, R110 ;  /* 0x0000006e006d7306 */ /* 0x000fe20000201400 */
[----:B------:R-:W-:-:S02]  /*6ff0*/  FMUL.FTZ R7, R7, c[0x0][0x2ec] ;  /* 0x0000bb0007077a20 */ /* 0x000fc40000410000 */
[----:B------:R-:W-:Y:S02]  /*7000*/  FMUL.FTZ R120, R120, c[0x0][0x2ec] ;  /* 0x0000bb0078787a20 */ /* 0x000fe40000410000 */
[----:B------:R-:W-:Y:S02]  /*7010*/  FMUL.FTZ R123, R123, c[0x0][0x2ec] ;  /* 0x0000bb007b7b7a20 */ /* 0x000fe40000410000 */
[----:B------:R-:W-:Y:S01]  /*7020*/  FMUL.FTZ R121, R121, c[0x0][0x2ec] ;  /* 0x0000bb0079797a20 */ /* 0x000fe20000410000 */
[----:B------:R1:W-:Y:S08]  /*7030*/  MUFU.TANH R30, R25 ;  /* 0x00000019001e7308 */ /* 0x0003f00000002400 */
[----:B------:R-:W-:Y:S08]  /*7040*/  MUFU.TANH R24, R24 ;  /* 0x0000001800187308 */ /* 0x000ff00000002400 */
[----:B------:R-:W-:Y:S01]  /*7050*/  I2F R35, R34 ;  /* 0x0000002200237306 */ /* 0x000fe20000201400 */
[----:B-1----:R-:W-:-:S07]  /*7060*/  FMUL.FTZ R25, R19, c[0x0][0x2ec] ;  /* 0x0000bb0013197a20 */ /* 0x002fce0000410000 */
[----:B------:R-:W1:Y:S08]  /*7070*/  MUFU.TANH R20, R20 ;  /* 0x0000001400147308 */ /* 0x000e700000002400 */
[----:B------:R-:W-:Y:S08]  /*7080*/  MUFU.TANH R117, R12 ;  /* 0x0000000c00757308 */ /* 0x000ff00000002400 */
[----:B------:R-:W-:Y:S01]  /*7090*/  MUFU.TANH R27, R27 ;  /* 0x0000001b001b7308 */ /* 0x000fe20000002400 */
[----:B-1----:R-:W-:-:S07]  /*70a0*/  FFMA.FTZ R20, R0, R35, R20 ;  /* 0x0000002300147223 */ /* 0x002fce0000010014 */
[----:B------:R-:W1:Y:S08]  /*70b0*/  MUFU.TANH R22, R22 ;  /* 0x0000001600167308 */ /* 0x000e700000002400 */
[----:B------:R2:W-:Y:S08]  /*70c0*/  MUFU.TANH R127, R14 ;  /* 0x0000000e007f7308 */ /* 0x0005f00000002400 */
[----:B------:R-:W3:Y:S01]  /*70d0*/  I2F R12, R113 ;  /* 0x00000071000c7306 */ /* 0x000ee20000201400 */
[----:B-1----:R-:W-:-:S07]  /*70e0*/  FFMA.FTZ R22, R0, R35, R22 ;  /* 0x0000002300167223 */ /* 0x002fce0000010016 */
[----:B------:R1:W-:Y:S01]  /*70f0*/  MUFU.TANH R21, R17 ;  /* 0x0000001100157308 */ /* 0x0003e20000002400 */
[----:B--2---:R-:W-:-:S07]  /*7100*/  IADD3 R14, R104, 0x18, RZ ;  /* 0x00000018680e7810 */ /* 0x004fce0007ffe0ff */
[----:B------:R-:W2:Y:S01]  /*7110*/  MUFU.TANH R23, R23 ;  /* 0x0000001700177308 */ /* 0x000ea20000002400 */
[----:B---3--:R-:W-:Y:S02]  /*7120*/  FFMA.FTZ R27, R0, R12, R27 ;  /* 0x0000000c001b7223 */ /* 0x008fe4000001001b */
[----:B-1----:R-:W-:-:S05]  /*7130*/  FMUL.FTZ R17, R15, c[0x0][0x2ec] ;  /* 0x0000bb000f117a20 */ /* 0x002fca0000410000 */
[----:B------:R-:W-:Y:S01]  /*7140*/  MUFU.TANH R119, R16 ;  /* 0x0000001000777308 */ /* 0x000fe20000002400 */
[----:B------:R-:W-:Y:S02]  /*7150*/  FMUL.FTZ R15, R9, c[0x0][0x2ec] ;  /* 0x0000bb00090f7a20 */ /* 0x000fe40000410000 */
[C---:B------:R-:W-:Y:S02]  /*7160*/  FFMA.FTZ R9, R0.reuse, R107, R29 ;  /* 0x0000006b00097223 */ /* 0x040fe4000001001d */
[----:B--2---:R-:W-:-:S03]  /*7170*/  FFMA.FTZ R23, R0, R12, R23 ;  /* 0x0000000c00177223 */ /* 0x004fc60000010017 */
[----:B------:R1:W-:Y:S01]  /*7180*/  MUFU.TANH R19, R13 ;  /* 0x0000000d00137308 */ /* 0x0003e20000002400 */
[----:B------:R-:W-:Y:S02]  /*7190*/  FSEL R9, R9, -INF , !P6 ;  /* 0xff80000009097808 */ /* 0x000fe40007000000 */
[----:B------:R-:W-:-:S05]  /*71a0*/  ISETP.GE.AND P6, PT, R108, R129, PT ;  /* 0x000000816c00720c */ /* 0x000fca0003fc6270 */
[----:B------:R2:W-:Y:S08]  /*71b0*/  MUFU.TANH R125, R10 ;  /* 0x0000000a007d7308 */ /* 0x0005f00000002400 */
[----:B------:R-:W3:Y:S01]  /*71c0*/  I2F R102, R14 ;  /* 0x0000000e00667306 */ /* 0x000ee20000201400 */
[----:B-1----:R-:W-:-:S05]  /*71d0*/  FFMA.FTZ R13, R0, R33, R112 ;  /* 0x00000021000d7223 */ /* 0x002fca0000010070 */
[----:B------:R-:W-:Y:S01]  /*71e0*/  FSEL R13, R13, -INF , !P5 ;  /* 0xff8000000d0d7808 */ /* 0x000fe20006800000 */
[----:B--2---:R-:W-:Y:S01]  /*71f0*/  FFMA.FTZ R10, R0, R107, R31 ;  /* 0x0000006b000a7223 */ /* 0x004fe2000001001f */
[----:B------:R1:W-:Y:S01]  /*7200*/  MUFU.TANH R111, R8 ;  /* 0x00000008006f7308 */ /* 0x0003e20000002400 */
[----:B------:R-:W-:Y:S02]  /*7210*/  ISETP.GE.AND P5, PT, R110, R129, PT ;  /* 0x000000816e00720c */ /* 0x000fe40003fa6270 */
[----:B------:R-:W-:Y:S02]  /*7220*/  IADD3 R31, R104, 0x20, RZ ;  /* 0x00000020681f7810 */ /* 0x000fe40007ffe0ff */
[----:B------:R-:W-:Y:S02]  /*7230*/  FSEL R10, R10, -INF , !P4 ;  /* 0xff8000000a0a7808 */ /* 0x000fe40006000000 */
[----:B------:R-:W-:Y:S01]  /*7240*/  ISETP.GE.AND P4, PT, R110, R130, PT ;  /* 0x000000826e00720c */ /* 0x000fe20003f86270 */
[----:B------:R2:W4:Y:S01]  /*7250*/  MUFU.TANH R133, R18 ;  /* 0x0000001200857308 */ /* 0x0005220000002400 */
[----:B---3--:R-:W-:-:S02]  /*7260*/  FFMA.FTZ R119, R0, R102, R119 ;  /* 0x0000006600777223 */ /* 0x008fc40000010077 */
[----:B-1----:R-:W-:-:S05]  /*7270*/  FFMA.FTZ R8, R0, R33, R26 ;  /* 0x0000002100087223 */ /* 0x002fca000001001a */
[----:B------:R1:W-:Y:S01]  /*7280*/  MUFU.TANH R131, R11 ;  /* 0x0000000b00837308 */ /* 0x0003e20000002400 */
[C---:B------:R-:W-:Y:S02]  /*7290*/  IADD3 R26, R104.reuse, 0x21, RZ ;  /* 0x00000021681a7810 */ /* 0x040fe40007ffe0ff */
[----:B------:R-:W-:Y:S02]  /*72a0*/  IADD3 R33, R104, 0x28, RZ ;  /* 0x0000002868217810 */ /* 0x000fe40007ffe0ff */
[----:B------:R-:W-:Y:S02]  /*72b0*/  FSEL R8, R8, -INF , !P6 ;  /* 0xff80000008087808 */ /* 0x000fe40007000000 */
[----:B--2---:R-:W-:Y:S01]  /*72c0*/  IADD3 R18, R104, 0x19, RZ ;  /* 0x0000001968127810 */ /* 0x004fe20007ffe0ff */
[----:B------:R2:W-:Y:S01]  /*72d0*/  MUFU.TANH R29, R4 ;  /* 0x00000004001d7308 */ /* 0x0005e20000002400 */
[----:B------:R-:W-:-:S04]  /*72e0*/  ISETP.GE.AND P6, PT, R34, R130, PT ;  /* 0x000000822200720c */ /* 0x000fc80003fc6270 */
[----:B------:R-:W-:Y:S02]  /*72f0*/  FSEL R115, R20, -INF , !P6 ;  /* 0xff80000014737808 */ /* 0x000fe40007000000 */
[----:B------:R-:W-:Y:S01]  /*7300*/  ISETP.GE.AND P6, PT, R113, R129, PT ;  /* 0x000000817100720c */ /* 0x000fe20003fc6270 */
[----:B-1----:R-:W-:Y:S01]  /*7310*/  FFMA.FTZ R11, R0, R109, R30 ;  /* 0x0000006d000b7223 */ /* 0x002fe2000001001e */
[----:B------:R-:W1:Y:S02]  /*7320*/  I2F R16, R18 ;  /* 0x0000001200107306 */ /* 0x000e640000201400 */
[----:B------:R-:W-:Y:S02]  /*7330*/  FSEL R118, R23, -INF , !P6 ;  /* 0xff80000017767808 */ /* 0x000fe40007000000 */
[----:B------:R-:W-:Y:S02]  /*7340*/  FSEL R11, R11, -INF , !P4 ;  /* 0xff8000000b0b7808 */ /* 0x000fe40006000000 */
[----:B------:R-:W-:Y:S01]  /*7350*/  ISETP.GE.AND P4, PT, R34, R129, PT ;  /* 0x000000812200720c */ /* 0x000fe20003f86270 */
[----:B--2---:R-:W-:Y:S01]  /*7360*/  FFMA.FTZ R4, R0, R109, R24 ;  /* 0x0000006d00047223 */ /* 0x004fe20000010018 */
[----:B------:R-:W2:Y:S01]  /*7370*/  MUFU.TANH R25, R25 ;  /* 0x0000001900197308 */ /* 0x000ea20000002400 */
[----:B------:R-:W-:-:S02]  /*7380*/  ISETP.GE.AND P6, PT, R18, R130, PT ;  /* 0x000000821200720c */ /* 0x000fc40003fc6270 */
[----:B------:R-:W-:Y:S01]  /*7390*/  FSEL R116, R22, -INF , !P4 ;  /* 0xff80000016747808 */ /* 0x000fe20006000000 */
[----:B----4-:R-:W-:Y:S01]  /*73a0*/  FFMA.FTZ R22, R0, R102, R133 ;  /* 0x0000006600167223 */ /* 0x010fe20000010085 */
[----:B------:R-:W-:Y:S02]  /*73b0*/  FSEL R4, R4, -INF , !P5 ;  /* 0xff80000004047808 */ /* 0x000fe40006800000 */
[-C--:B------:R-:W-:Y:S01]  /*73c0*/  ISETP.GE.AND P5, PT, R113, R130.reuse, PT ;  /* 0x000000827100720c */ /* 0x080fe20003fa6270 */
[----:B------:R-:W3:Y:S01]  /*73d0*/  I2F R30, R31 ;  /* 0x0000001f001e7306 */ /* 0x000ee20000201400 */
[----:B------:R-:W-:Y:S01]  /*73e0*/  ISETP.GE.AND P4, PT, R14, R130, PT ;  /* 0x000000820e00720c */ /* 0x000fe20003f86270 */
[----:B-1----:R-:W-:Y:S01]  /*73f0*/  FFMA.FTZ R21, R0, R16, R21 ;  /* 0x0000001000157223 */ /* 0x002fe20000010015 */
[----:B------:R-:W-:Y:S02]  /*7400*/  FSEL R113, R27, -INF , !P5 ;  /* 0xff8000001b717808 */ /* 0x000fe40006800000 */
[----:B------:R-:W-:-:S02]  /*7410*/  ISETP.GE.AND P5, PT, R14, R129, PT ;  /* 0x000000810e00720c */ /* 0x000fc40003fa6270 */
[----:B------:R-:W-:Y:S01]  /*7420*/  IADD3 R14, R104, 0x29, RZ ;  /* 0x00000029680e7810 */ /* 0x000fe20007ffe0ff */
[----:B------:R-:W1:Y:S01]  /*7430*/  I2F R24, R26 ;  /* 0x0000001a00187306 */ /* 0x000e620000201400 */
[----:B------:R-:W-:Y:S01]  /*7440*/  FSEL R23, R119, -INF , !P4 ;  /* 0xff80000077177808 */ /* 0x000fe20006000000 */
[----:B--2---:R-:W-:Y:S01]  /*7450*/  FFMA.FTZ R20, R0, R16, R25 ;  /* 0x0000001000147223 */ /* 0x004fe20000010019 */
[----:B------:R-:W-:Y:S02]  /*7460*/  ISETP.GE.AND P4, PT, R18, R129, PT ;  /* 0x000000811200720c */ /* 0x000fe40003f86270 */
[----:B------:R-:W-:Y:S02]  /*7470*/  IADD3 R18, R104, 0x30, RZ ;  /* 0x0000003068127810 */ /* 0x000fe40007ffe0ff */
[----:B------:R-:W-:Y:S01]  /*7480*/  FSEL R22, R22, -INF , !P5 ;  /* 0xff80000016167808 */ /* 0x000fe20006800000 */
[----:B------:R-:W2:Y:S01]  /*7490*/  MUFU.TANH R17, R17 ;  /* 0x0000001100117308 */ /* 0x000ea20000002400 */
[C---:B---3--:R-:W-:Y:S01]  /*74a0*/  FFMA.FTZ R117, R0.reuse, R30, R117 ;  /* 0x0000001e00757223 */ /* 0x048fe20000010075 */
[----:B------:R-:W-:Y:S01]  /*74b0*/  ISETP.GE.AND P5, PT, R31, R130, PT ;  /* 0x000000821f00720c */ /* 0x000fe20003fa6270 */
[----:B------:R-:W-:Y:S01]  /*74c0*/  FFMA.FTZ R124, R0, R30, R127 ;  /* 0x0000001e007c7223 */ /* 0x000fe2000001007f */
[----:B------:R-:W-:-:S02]  /*74d0*/  FSEL R21, R21, -INF , !P6 ;  /* 0xff80000015157808 */ /* 0x000fc40007000000 */
[-C--:B------:R-:W-:Y:S02]  /*74e0*/  ISETP.GE.AND P6, PT, R31, R129.reuse, PT ;  /* 0x000000811f00720c */ /* 0x080fe40003fc6270 */
[----:B------:R-:W3:Y:S01]  /*74f0*/  I2F R34, R33 ;  /* 0x0000002100227306 */ /* 0x000ee20000201400 */
[----:B------:R-:W-:Y:S01]  /*7500*/  FSEL R20, R20, -INF , !P4 ;  /* 0xff80000014147808 */ /* 0x000fe20006000000 */
[----:B-1----:R-:W-:Y:S01]  /*7510*/  FFMA.FTZ R27, R0, R24, R19 ;  /* 0x00000018001b7223 */ /* 0x002fe20000010013 */
[C---:B------:R-:W-:Y:S02]  /*7520*/  ISETP.GE.AND P4, PT, R26.reuse, R130, PT ;  /* 0x000000821a00720c */ /* 0x040fe40003f86270 */
[----:B------:R-:W-:Y:S02]  /*7530*/  FSEL R127, R117, -INF , !P5 ;  /* 0xff800000757f7808 */ /* 0x000fe40006800000 */
[----:B------:R-:W-:Y:S01]  /*7540*/  ISETP.GE.AND P5, PT, R26, R129, PT ;  /* 0x000000811a00720c */ /* 0x000fe20003fa6270 */
[----:B------:R-:W-:Y:S01]  /*7550*/  MUFU.TANH R15, R15 ;  /* 0x0000000f000f7308 */ /* 0x000fe20000002400 */
[----:B------:R-:W-:Y:S01]  /*7560*/  FSEL R124, R124, -INF , !P6 ;  /* 0xff8000007c7c7808 */ /* 0x000fe20007000000 */
[----:B--2---:R-:W-:Y:S01]  /*7570*/  FFMA.FTZ R26, R0, R24, R17 ;  /* 0x00000018001a7223 */ /* 0x004fe20000010011 */
[----:B------:R-:W-:-:S02]  /*7580*/  ISETP.GE.AND P6, PT, R33, R130, PT ;  /* 0x000000822100720c */ /* 0x000fc40003fc6270 */
[----:B------:R-:W-:Y:S02]  /*7590*/  FSEL R27, R27, -INF , !P4 ;  /* 0xff8000001b1b7808 */ /* 0x000fe40006000000 */
[----:B------:R-:W-:Y:S01]  /*75a0*/  IADD3 R30, R104, 0x38, RZ ;  /* 0x00000038681e7810 */ /* 0x000fe20007ffe0ff */
[----:B------:R-:W1:Y:S01]  /*75b0*/  I2F R12, R14 ;  /* 0x0000000e000c7306 */ /* 0x000e620000201400 */
[CC--:B---3--:R-:W-:Y:S01]  /*75c0*/  FFMA.FTZ R111, R0.reuse, R34.reuse, R111 ;  /* 0x00000022006f7223 */ /* 0x0c8fe2000001006f */
[----:B------:R-:W-:Y:S01]  /*75d0*/  ISETP.GE.AND P4, PT, R33, R129, PT ;  /* 0x000000812100720c */ /* 0x000fe20003f86270 */
[----:B------:R-:W-:Y:S01]  /*75e0*/  FFMA.FTZ R24, R0, R34, R125 ;  /* 0x0000002200187223 */ /* 0x000fe2000001007d */
[----:B------:R-:W-:Y:S02]  /*75f0*/  FSEL R26, R26, -INF , !P5 ;  /* 0xff8000001a1a7808 */ /* 0x000fe40006800000 */
[----:B------:R-:W-:Y:S02]  /*7600*/  FSEL R125, R111, -INF , !P6 ;  /* 0xff8000006f7d7808 */ /* 0x000fe40007000000 */
[----:B------:R-:W2:Y:S01]  /*7610*/  I2F R102, R18 ;  /* 0x0000001200667306 */ /* 0x000ea20000201400 */
[----:B------:R-:W-:-:S02]  /*7620*/  ISETP.GE.AND P5, PT, R14, R130, PT ;  /* 0x000000820e00720c */ /* 0x000fc40003fa6270 */
[----:B------:R-:W-:Y:S02]  /*7630*/  ISETP.GE.AND P6, PT, R14, R129, PT ;  /* 0x000000810e00720c */ /* 0x000fe40003fc6270 */
[----:B------:R-:W-:Y:S02]  /*7640*/  FSEL R24, R24, -INF , !P4 ;  /* 0xff80000018187808 */ /* 0x000fe40006000000 */
[----:B------:R-:W-:Y:S01]  /*7650*/  ISETP.GE.AND P4, PT, R18, R130, PT ;  /* 0x000000821200720c */ /* 0x000fe20003f86270 */
[----:B------:R3:W4:Y:S01]  /*7660*/  MUFU.TANH R35, R6 ;  /* 0x0000000600237308 */ /* 0x0007220000002400 */
[CC--:B-1----:R-:W-:Y:S02]  /*7670*/  FFMA.FTZ R15, R0.reuse, R12.reuse, R15 ;  /* 0x0000000c000f7223 */ /* 0x0c2fe4000001000f */
[----:B------:R-:W-:Y:S02]  /*7680*/  FFMA.FTZ R131, R0, R12, R131 ;  /* 0x0000000c00837223 */ /* 0x000fe40000010083 */
[----:B------:R-:W-:Y:S01]  /*7690*/  FMUL.FTZ R12, R122, c[0x0][0x2ec] ;  /* 0x0000bb007a0c7a20 */ /* 0x000fe20000410000 */
[----:B------:R-:W-:-:S02]  /*76a0*/  FSEL R25, R15, -INF , !P5 ;  /* 0xff8000000f197808 */ /* 0x000fc40006800000 */
[----:B------:R-:W-:Y:S01]  /*76b0*/  MUFU.TANH R5, R5 ;  /* 0x0000000500057308 */ /* 0x000fe20000002400 */
[----:B--2---:R-:W-:Y:S01]  /*76c0*/  FFMA.FTZ R29, R0, R102, R29 ;  /* 0x00000066001d7223 */ /* 0x004fe2000001001d */
[----:B------:R-:W-:-:S04]  /*76d0*/  ISETP.GE.AND P5, PT, R18, R129, PT ;  /* 0x000000811200720c */ /* 0x000fc80003fa6270 */
[----:B------:R-:W-:Y:S02]  /*76e0*/  FSEL R111, R29, -INF , !P4 ;  /* 0xff8000001d6f7808 */ /* 0x000fe40006000000 */
[----:B---3--:R-:W-:Y:S01]  /*76f0*/  IADD3 R6, R104, 0x31, RZ ;  /* 0x0000003168067810 */ /* 0x008fe20007ffe0ff */
[----:B------:R1:W-:Y:S01]  /*7700*/  MUFU.TANH R16, R7 ;  /* 0x0000000700107308 */ /* 0x0003e20000002400 */
[----:B----4-:R-:W-:Y:S02]  /*7710*/  FFMA.FTZ R35, R0, R102, R35 ;  /* 0x0000006600237223 */ /* 0x010fe40000010023 */
[----:B------:R-:W-:-:S03]  /*7720*/  ISETP.GE.AND P4, PT, R6, R129, PT ;  /* 0x000000810600720c */ /* 0x000fc60003f86270 */
[----:B------:R-:W-:Y:S02]  /*7730*/  FSEL R108, R35, -INF , !P5 ;  /* 0xff800000236c7808 */ /* 0x000fe40006800000 */
[----:B------:R-:W2:Y:S01]  /*7740*/  I2F R31, R6 ;  /* 0x00000006001f7306 */ /* 0x000ea20000201400 */
[----:B------:R-:W-:-:S07]  /*7750*/  ISETP.GE.AND P5, PT, R30, R130, PT ;  /* 0x000000821e00720c */ /* 0x000fce0003fa6270 */
[----:B------:R-:W-:Y:S01]  /*7760*/  I2F R19, R30 ;  /* 0x0000001e00137306 */ /* 0x000fe20000201400 */
[----:B-1----:R-:W-:-:S07]  /*7770*/  IADD3 R7, R104, 0x39, RZ ;  /* 0x0000003968077810 */ /* 0x002fce0007ffe0ff */
[----:B------:R1:W3:Y:S01]  /*7780*/  MUFU.TANH R14, R120 ;  /* 0x00000078000e7308 */ /* 0x0002e20000002400 */
[CC--:B--2---:R-:W-:Y:S02]  /*7790*/  FFMA.FTZ R5, R0.reuse, R31.reuse, R5 ;  /* 0x0000001f00057223 */ /* 0x0c4fe40000010005 */
[----:B------:R-:W-:-:S05]  /*77a0*/  FFMA.FTZ R16, R0, R31, R16 ;  /* 0x0000001f00107223 */ /* 0x000fca0000010010 */
[----:B------:R-:W-:Y:S01]  /*77b0*/  I2F R105, R104 ;  /* 0x0000006800697306 */ /* 0x000fe20000201400 */
[----:B------:R-:W-:Y:S02]  /*77c0*/  FSEL R106, R16, -INF , !P4 ;  /* 0xff800000106a7808 */ /* 0x000fe40006000000 */
[----:B------:R-:W-:-:S05]  /*77d0*/  ISETP.GE.AND P4, PT, R104, R130, PT ;  /* 0x000000826800720c */ /* 0x000fca0003f86270 */
[----:B------:R-:W2:Y:S01]  /*77e0*/  MUFU.TANH R32, R32 ;  /* 0x0000002000207308 */ /* 0x000ea20000002400 */
[----:B-1----:R-:W-:Y:S01]  /*77f0*/  FSEL R120, R131, -INF , !P6 ;  /* 0xff80000083787808 */ /* 0x002fe20007000000 */
[----:B---3--:R-:W-:Y:S01]  /*7800*/  FFMA.FTZ R14, R0, R19, R14 ;  /* 0x00000013000e7223 */ /* 0x008fe2000001000e */
[----:B------:R-:W-:Y:S01]  /*7810*/  BAR.SYNC.DEFER_BLOCKING 0x0 ;  /* 0x0000000000007b1d */ /* 0x000fe20000010000 */
[----:B------:R-:W-:-:S03]  /*7820*/  ISETP.GE.AND P6, PT, R6, R130, PT ;  /* 0x000000820600720c */ /* 0x000fc60003fc6270 */
[----:B------:R-:W-:Y:S02]  /*7830*/  FSEL R109, R14, -INF , !P5 ;  /* 0xff8000000e6d7808 */ /* 0x000fe40006800000 */
[----:B------:R-:W1:Y:S01]  /*7840*/  MUFU.TANH R12, R12 ;  /* 0x0000000c000c7308 */ /* 0x000e620000002400 */
[----:B------:R-:W-:Y:S02]  /*7850*/  FSEL R107, R5, -INF , !P6 ;  /* 0xff800000056b7808 */ /* 0x000fe40007000000 */
[-C--:B------:R-:W-:Y:S02]  /*7860*/  ISETP.GE.AND P6, PT, R30, R129.reuse, PT ;  /* 0x000000811e00720c */ /* 0x080fe40003fc6270 */
[----:B------:R-:W-:Y:S01]  /*7870*/  ISETP.GE.AND P5, PT, R104, R129, PT ;  /* 0x000000816800720c */ /* 0x000fe20003fa6270 */
[----:B--2---:R-:W-:Y:S02]  /*7880*/  FFMA.FTZ R5, R0, R105, R32 ;  /* 0x0000006900057223 */ /* 0x004fe40000010020 */
[----:B------:R-:W2:Y:S03]  /*7890*/  MUFU.TANH R28, R28 ;  /* 0x0000001c001c7308 */ /* 0x000ea60000002400 */
[----:B------:R-:W-:-:S02]  /*78a0*/  FSEL R5, R5, -INF , !P4 ;  /* 0xff80000005057808 */ /* 0x000fc40006000000 */
[----:B------:R-:W-:-:S03]  /*78b0*/  ISETP.GE.AND P4, PT, R7, R129, PT ;  /* 0x000000810700720c */ /* 0x000fc60003f86270 */
[----:B------:R-:W-:Y:S01]  /*78c0*/  I2F R17, R7 ;  /* 0x0000000700117306 */ /* 0x000fe20000201400 */
[----:B-1----:R-:W-:-:S05]  /*78d0*/  FFMA.FTZ R12, R0, R19, R12 ;  /* 0x00000013000c7223 */ /* 0x002fca000001000c */
        /* <DEDUP_REMOVED lines=67> */
[----:B------:R-:W-:Y:S01]  /*7d10*/  IMAD R6, R7, c[0x0][0x184], R6 ;  /* 0x0000610007067a24 */ /* 0x000fe200078e0206 */
[----:B------:R-:W-:-:S03]  /*7d20*/  MOV R7, R14 ;  /* 0x0000000e00077202 */ /* 0x000fc60000000f00 */
[----:B------:R-:W-:Y:S01]  /*7d30*/  IMAD.IADD R12, R15, 0x1, R6 ;  /* 0x000000010f0c7824 */ /* 0x000fe200078e0206 */
[----:B------:R-:W-:Y:S05]  /*7d40*/  BRA `(.L_x_6653) ;  /* 0x0000003000007947 */ /* 0x000fea0003800000 */
.L_x_6652:
[----:B------:R-:W-:-:S05]  /*7d50*/  IMAD.MOV.U32 R7, RZ, RZ, c[0x0][0x198] ;  /* 0x00006600ff077624 */ /* 0x000fca00078e00ff */
[----:B------:R-:W-:-:S04]  /*7d60*/  LEA R7, -R7, RZ, 0x6 ;  /* 0x000000ff07077211 */ /* 0x000fc800078e31ff */
[----:B------:R-:W-:Y:S02]  /*7d70*/  SHF.R.S32.HI R12, RZ, 0x1f, R7 ;  /* 0x0000001fff0c7819 */ /* 0x000fe40000011407 */
.L_x_6653:
        /* <DEDUP_REMOVED lines=72> */
.L_x_6655:
[----:B------:R-:W-:Y:S05]  /*8200*/  BSYNC B0 ;  /* 0x0000000000007941 */ /* 0x000fea0003800000 */
.L_x_6654:
[----:B------:R-:W0:Y:S01]  /*8210*/  LDGDEPBAR ;  /* 0x00000000000079af */ /* 0x000e220000000000 */
[----:B------:R-:W-:-:S04]  /*8220*/  LEA R168, P1, R7, R168, 0x1 ;  /* 0x000000a807a87211 */ /* 0x000fc800078208ff */
[----:B------:R-:W-:Y:S02]  /*8230*/  LEA.HI.X R167, R7, R167, R12, 0x1, P1 ;  /* 0x000000a707a77211 */ /* 0x000fe400008f0c0c */
.L_x_6651:
        /* <DEDUP_REMOVED lines=39> */
[----:B-1----:R-:W-:-:S04]  /*84b0*/  FMNMX.FTZ R33, R6, R33, !PT ;  /* 0x0000002106217209 */ /* 0x002fc80007810000 */
[C---:B------:R-:W-:Y:S01]  /*84c0*/  FSETP.NEU.FTZ.AND P2, PT, R33.reuse, -INF , PT ;  /* 0xff8000002100780b */ /* 0x040fe20003f5d000 */
[----:B------:R-:W-:Y:S01]  /*84d0*/  FMUL.FTZ R112, R33, c[0x0][0x23c] ;  /* 0x00008f0021707a20 */ /* 0x000fe20000410000 */
[----:B---3--:R-:W-:Y:S02]  /*84e0*/  FMNMX.FTZ R32, R3, R32, !PT ;  /* 0x0000002003207209 */ /* 0x008fe40007810000 */
[----:B------:R-:W-:Y:S02]  /*84f0*/  FSEL R6, R33, RZ, P2 ;  /* 0x000000ff21067208 */ /* 0x000fe40001000000 */
[----:B------:R-:W-:Y:S01]  /*8500*/  FSEL R112, R112, RZ, P2 ;  /* 0x000000ff70707208 */ /* 0x000fe20001000000 */
[C---:B------:R-:W-:Y:S01]  /*8510*/  FMUL.FTZ R103, R32.reuse, c[0x0][0x23c] ;  /* 0x00008f0020677a20 */ /* 0x040fe20000410000 */
[----:B------:R-:W-:-:S03]  /*8520*/  FSETP.NEU.FTZ.AND P1, PT, R32, -INF , PT ;  /* 0xff8000002000780b */ /* 0x000fc60003f3d000 */
[--C-:B------:R-:W-:Y:S01]  /*8530*/  FFMA.FTZ R30, R13, c[0x0][0x23c], -R112.reuse ;  /* 0x00008f000d1e7a23 */ /* 0x100fe20000010870 */
[----:B------:R-:W-:Y:S01]  /*8540*/  FSEL R7, R32, RZ, P1 ;  /* 0x000000ff20077208 */ /* 0x000fe20000800000 */
[----:B--2---:R-:W1:Y:S01]  /*8550*/  LDSM.16.MT88.4 R12, [R138+0x8000] ;  /* 0x008000008a0c783b */ /* 0x004e620000004200 */
[----:B------:R-:W-:Y:S01]  /*8560*/  FSEL R103, R103, RZ, P1 ;  /* 0x000000ff67677208 */ /* 0x000fe20000800000 */
[----:B------:R-:W-:Y:S02]  /*8570*/  FFMA.FTZ R102, R5, c[0x0][0x23c], -R112 ;  /* 0x00008f0005667a23 */ /* 0x000fe40000010870 */
[----:B------:R-:W-:Y:S01]  /*8580*/  FADD.FTZ R5, R101, -R6 ;  /* 0x8000000665057221 */ /* 0x000fe20000010000 */
[----:B------:R-:W-:Y:S01]  /*8590*/  MUFU.EX2 R30, R30 ;  /* 0x0000001e001e7308 */ /* 0x000fe20000000800 */
[----:B------:R-:W-:Y:S02]  /*85a0*/  FADD.FTZ R7, R100, -R7 ;  /* 0x8000000764077221 */ /* 0x000fe40000010000 */
[----:B------:R-:W-:-:S02]  /*85b0*/  FFMA.FTZ R28, R2, c[0x0][0x23c], -R103 ;  /* 0x00008f00021c7a23 */ /* 0x000fc40000010867 */
[--C-:B------:R-:W-:Y:S02]  /*85c0*/  FFMA.FTZ R31, R9, c[0x0][0x23c], -R112.reuse ;  /* 0x00008f00091f7a23 */ /* 0x100fe40000010870 */
[----:B------:R-:W-:Y:S01]  /*85d0*/  FFMA.FTZ R29, R11, c[0x0][0x23c], -R112 ;  /* 0x00008f000b1d7a23 */ /* 0x000fe20000010870 */
[----:B------:R-:W-:Y:S01]  /*85e0*/  MUFU.EX2 R102, R102 ;  /* 0x0000006600667308 */ /* 0x000fe20000000800 */
[--C-:B------:R-:W-:Y:S02]  /*85f0*/  FFMA.FTZ R3, R10, c[0x0][0x23c], -R103.reuse ;  /* 0x00008f000a037a23 */ /* 0x100fe40000010867 */
[--C-:B------:R-:W-:Y:S02]  /*8600*/  FFMA.FTZ R2, R8, c[0x0][0x23c], -R103.reuse ;  /* 0x00008f0008027a23 */ /* 0x100fe40000010867 */
[----:B------:R-:W-:Y:S01]  /*8610*/  FFMA.FTZ R35, R4, c[0x0][0x23c], -R103 ;  /* 0x00008f0004237a23 */ /* 0x000fe20000010867 */
[----:B------:R-:W2:Y:S01]  /*8620*/  LDSM.16.MT88.4 R8, [R137+0x8000] ;  /* 0x008000008908783b */ /* 0x000ea20000004200 */
[----:B------:R-:W-:Y:S01]  /*8630*/  FMUL.FTZ R101, R5, c[0x0][0x23c] ;  /* 0x00008f0005657a20 */ /* 0x000fe20000410000 */
[----:B------:R-:W3:Y:S01]  /*8640*/  MUFU.EX2 R31, R31 ;  /* 0x0000001f001f7308 */ /* 0x000ee20000000800 */
[----:B------:R-:W-:-:S02]  /*8650*/  FMUL.FTZ R34, R7, c[0x0][0x23c] ;  /* 0x00008f0007227a20 */ /* 0x000fc40000410000 */
[--C-:B------:R-:W-:Y:S02]  /*8660*/  FFMA.FTZ R100, R115, c[0x0][0x23c], -R112.reuse ;  /* 0x00008f0073647a23 */ /* 0x100fe40000010870 */
[--C-:B------:R-:W-:Y:S02]  /*8670*/  FFMA.FTZ R115, R113, c[0x0][0x23c], -R112.reuse ;  /* 0x00008f0071737a23 */ /* 0x100fe40000010870 */
[--C-:B------:R-:W-:Y:S01]  /*8680*/  FFMA.FTZ R117, R118, c[0x0][0x23c], -R103.reuse ;  /* 0x00008f0076757a23 */ /* 0x100fe20000010867 */
[----:B------:R-:W4:Y:S01]  /*8690*/  MUFU.EX2 R29, R29 ;  /* 0x0000001d001d7308 */ /* 0x000f220000000800 */
[--C-:B------:R-:W-:Y:S02]  /*86a0*/  FFMA.FTZ R113, R23, c[0x0][0x23c], -R112.reuse ;  /* 0x00008f0017717a23 */ /* 0x100fe40000010870 */
[----:B------:R-:W-:Y:S02]  /*86b0*/  FFMA.FTZ R114, R21, c[0x0][0x23c], -R112 ;  /* 0x00008f0015727a23 */ /* 0x000fe40000010870 */
[----:B------:R-:W-:-:S02]  /*86c0*/  FFMA.FTZ R116, R116, c[0x0][0x23c], -R103 ;  /* 0x00008f0074747a23 */ /* 0x000fc40000010867 */
[--C-:B------:R-:W-:Y:S01]  /*86d0*/  FFMA.FTZ R118, R22, c[0x0][0x23c], -R103.reuse ;  /* 0x00008f0016767a23 */ /* 0x100fe20000010867 */
[----:B------:R-:W-:Y:S01]  /*86e0*/  MUFU.EX2 R28, R28 ;  /* 0x0000001c001c7308 */ /* 0x000fe20000000800 */
[----:B---3--:R-:W-:Y:S01]  /*86f0*/  F2FP.PACK_AB R4, R31, R102 ;  /* 0x000000661f04723e */ /* 0x008fe200000000ff */
[--C-:B------:R-:W-:Y:S02]  /*8700*/  FFMA.FTZ R119, R20, c[0x0][0x23c], -R103.reuse ;  /* 0x00008f0014777a23 */ /* 0x100fe40000010867 */
[----:B------:R-:W-:Y:S01]  /*8710*/  LDSM.16.MT88.4 R20, [R140+0xa800] ;  /* 0x00a800008c14783b */ /* 0x000fe20000004200 */
[--C-:B------:R-:W-:Y:S02]  /*8720*/  FFMA.FTZ R121, R127, c[0x0][0x23c], -R112.reuse ;  /* 0x00008f007f797a23 */ /* 0x100fe40000010870 */
[----:B------:R-:W-:Y:S01]  /*8730*/  FFMA.FTZ R122, R125, c[0x0][0x23c], -R112 ;  /* 0x00008f007d7a7a23 */ /* 0x000fe20000010870 */
[----:B------:R-:W3:Y:S01]  /*8740*/  MUFU.EX2 R3, R3 ;  /* 0x0000000300037308 */ /* 0x000ee20000000800 */
[----:B----4-:R-:W-:Y:S01]  /*8750*/  F2FP.PACK_AB R6, R29, R30 ;  /* 0x0000001e1d06723e */ /* 0x010fe200000000ff */
[----:B------:R-:W-:-:S02]  /*8760*/  FFMA.FTZ R127, R124, c[0x0][0x23c], -R103 ;  /* 0x00008f007c7f7a23 */ /* 0x000fc40000010867 */
[--C-:B------:R-:W-:Y:S02]  /*8770*/  FFMA.FTZ R126, R27, c[0x0][0x23c], -R112.reuse ;  /* 0x00008f001b7e7a23 */ /* 0x100fe40000010870 */
[----:B------:R-:W-:Y:S02]  /*8780*/  FFMA.FTZ R123, R25, c[0x0][0x23c], -R112 ;  /* 0x00008f00197b7a23 */ /* 0x000fe40000010870 */
[----:B------:R-:W-:Y:S01]  /*8790*/  MUFU.EX2 R2, R2 ;  /* 0x0000000200027308 */ /* 0x000fe20000000800 */
[--C-:B------:R-:W-:Y:S02]  /*87a0*/  FFMA.FTZ R128, R26, c[0x0][0x23c], -R103.reuse ;  /* 0x00008f001a807a23 */ /* 0x100fe40000010867 */
[--C-:B------:R-:W-:Y:S02]  /*87b0*/  FFMA.FTZ R124, R24, c[0x0][0x23c], -R103.reuse ;  /* 0x00008f00187c7a23 */ /* 0x100fe40000010867 */
[--C-:B------:R-:W-:Y:S01]  /*87c0*/  FFMA.FTZ R125, R120, c[0x0][0x23c], -R103.reuse ;  /* 0x00008f00787d7a23 */ /* 0x100fe20000010867 */
[----:B------:R-:W-:Y:S01]  /*87d0*/  LDSM.16.MT88.4 R24, [R137+0x9000] ;  /* 0x009000008918783b */ /* 0x000fe20000004200 */
[--C-:B------:R-:W-:Y:S01]  /*87e0*/  FFMA.FTZ R106, R106, c[0x0][0x23c], -R103.reuse ;  /* 0x00008f006a6a7a23 */ /* 0x100fe20000010867 */
[----:B------:R-:W4:Y:S01]  /*87f0*/  MUFU.EX2 R35, R35 ;  /* 0x0000002300237308 */ /* 0x000f220000000800 */
[----:B---3--:R-:W-:Y:S01]  /*8800*/  F2FP.PACK_AB R5, R3, R28 ;  /* 0x0000001c0305723e */ /* 0x008fe200000000ff */
[----:B------:R-:W-:-:S06]  /*8810*/  FFMA.FTZ R104, R104, c[0x0][0x23c], -R103 ;  /* 0x00008f0068687a23 */ /* 0x000fcc0000010867 */
[----:B------:R-:W3:Y:S08]  /*8820*/  MUFU.EX2 R101, R101 ;  /* 0x0000006500657308 */ /* 0x000ef00000000800 */
[----:B------:R-:W5:Y:S01]  /*8830*/  MUFU.EX2 R34, R34 ;  /* 0x0000002200227308 */ /* 0x000f620000000800 */
[----:B----4-:R-:W-:Y:S01]  /*8840*/  F2FP.PACK_AB R7, R35, R2 ;  /* 0x000000022307723e */ /* 0x010fe200000000ff */
[----:B---3--:R-:W-:-:S06]  /*8850*/  FMUL.FTZ R88, R88, R101 ;  /* 0x0000006558587220 */ /* 0x008fcc0000410000 */
[----:B------:R-:W3:Y:S01]  /*8860*/  MUFU.EX2 R100, R100 ;  /* 0x0000006400647308 */ /* 0x000ee20000000800 */
[-C--:B------:R-:W-:Y:S02]  /*8870*/  FMUL.FTZ R89, R89, R101.reuse ;  /* 0x0000006559597220 */ /* 0x080fe40000410000 */
[-C--:B------:R-:W-:Y:S02]  /*8880*/  FMUL.FTZ R84, R84, R101.reuse ;  /* 0x0000006554547220 */ /* 0x080fe40000410000 */
[----:B------:R-:W-:Y:S02]  /*8890*/  FMUL.FTZ R85, R85, R101 ;  /* 0x0000006555557220 */ /* 0x000fe40000410000 */
[-C--:B-----5:R-:W-:Y:S01]  /*88a0*/  FMUL.FTZ R90, R90, R34.reuse ;  /* 0x000000225a5a7220 */ /* 0x0a0fe20000410000 */
[----:B------:R-:W4:Y:S01]  /*88b0*/  MUFU.EX2 R115, R115 ;  /* 0x0000007300737308 */ /* 0x000f220000000800 */
        /* <DEDUP_REMOVED lines=26> */
[----:B------:R-:W5:Y:S01]  /*8a60*/  MUFU.EX2 R117, R117 ;  /* 0x0000007500757308 */ /* 0x000f620000000800 */
        /* <DEDUP_REMOVED lines=9> */
[----:B------:R-:W2:Y:S01]  /*8b00*/  MUFU.EX2 R119, R119 ;  /* 0x0000007700777308 */ /* 0x000ea20000000800 */
[-C--:B------:R-:W-:Y:S01]  /*8b10*/  FMUL.FTZ R94, R94, R34.reuse ;  /* 0x000000225e5e7220 */ /* 0x080fe20000410000 */
[----:B------:R-:W-:Y:S01]  /*8b20*/  HMMA.16816.F32 R96, R4, R16, R96 ;  /* 0x000000100460723c */ /* 0x000fe20000001860 */
[----:B------:R-:W-:Y:S02]  /*8b30*/  FMUL.FTZ R95, R95, R34 ;  /* 0x000000225f5f7220 */ /* 0x000fe40000410000 */
[----:B------:R-:W-:-:S02]  /*8b40*/  FMUL.FTZ R44, R44, R101 ;  /* 0x000000652c2c7220 */ /* 0x000fc40000410000 */
[-C--:B------:R-:W-:Y:S01]  /*8b50*/  FMUL.FTZ R45, R45, R101.reuse ;  /* 0x000000652d2d7220 */ /* 0x080fe20000410000 */
[----:B------:R-:W2:Y:S01]  /*8b60*/  MUFU.EX2 R121, R121 ;  /* 0x0000007900797308 */ /* 0x000ea20000000800 */
[-C--:B------:R-:W-:Y:S01]  /*8b70*/  FMUL.FTZ R46, R46, R34.reuse ;  /* 0x000000222e2e7220 */ /* 0x080fe20000410000 */
[C---:B-1----:R-:W-:Y:S01]  /*8b80*/  HMMA.16816.F32 R36, R4.reuse, R12, R36 ;  /* 0x0000000c0424723c */ /* 0x042fe20000001824 */
[-C--:B------:R-:W-:Y:S02]  /*8b90*/  FMUL.FTZ R47, R47, R34.reuse ;  /* 0x000000222f2f7220 */ /* 0x080fe40000410000 */
[-C--:B------:R-:W-:Y:S02]  /*8ba0*/  FMUL.FTZ R48, R48, R101.reuse ;  /* 0x0000006530307220 */ /* 0x080fe40000410000 */
[----:B------:R-:W-:Y:S01]  /*8bb0*/  FMUL.FTZ R49, R49, R101 ;  /* 0x0000006531317220 */ /* 0x000fe20000410000 */
[----:B------:R-:W1:Y:S01]  /*8bc0*/  MUFU.EX2 R126, R126 ;  /* 0x0000007e007e7308 */ /* 0x000e620000000800 */
        /* <DEDUP_REMOVED lines=8> */
[----:B------:R-:W3:Y:S01]  /*8c50*/  LDSM.16.MT88.4 R16, [R136+0x8000] ;  /* 0x008000008810783b */ /* 0x000ee20000004200 */
[-C--:B------:R-:W-:Y:S02]  /*8c60*/  FMUL.FTZ R54, R54, R34.reuse ;  /* 0x0000002236367220 */ /* 0x080fe40000410000 */
[----:B------:R-:W-:Y:S02]  /*8c70*/  FMUL.FTZ R55, R55, R34 ;  /* 0x0000002237377220 */ /* 0x000fe40000410000 */
[-C--:B------:R-:W-:Y:S01]  /*8c80*/  FMUL.FTZ R56, R56, R101.reuse ;  /* 0x0000006538387220 */ /* 0x080fe20000410000 */
[----:B------:R-:W-:Y:S01]  /*8c90*/  MUFU.EX2 R123, R123 ;  /* 0x0000007b007b7308 */ /* 0x000fe20000000800 */
[----:B--2---:R-:W-:Y:S01]  /*8ca0*/  HMMA.16816.F32 R44, R4, R8, R44 ;  /* 0x00000008042c723c */ /* 0x004fe2000000182c */
[----:B------:R-:W-:-:S02]  /*8cb0*/  FMUL.FTZ R57, R57, R101 ;  /* 0x0000006539397220 */ /* 0x000fc40000410000 */
[-C--:B------:R-:W-:Y:S02]  /*8cc0*/  FMUL.FTZ R58, R58, R34.reuse ;  /* 0x000000223a3a7220 */ /* 0x080fe40000410000 */
[-C--:B------:R-:W-:Y:S02]  /*8cd0*/  FMUL.FTZ R59, R59, R34.reuse ;  /* 0x000000223b3b7220 */ /* 0x080fe40000410000 */
[-C--:B------:R-:W-:Y:S01]  /*8ce0*/  FMUL.FTZ R72, R72, R101.reuse ;  /* 0x0000006548487220 */ /* 0x080fe20000410000 */
[----:B------:R-:W-:Y:S01]  /*8cf0*/  HMMA.16816.F32 R48, R4, R10, R48 ;  /* 0x0000000a0430723c */ /* 0x000fe20000001830 */
[----:B------:R-:W2:Y:S01]  /*8d00*/  LDSM.16.MT88.4 R8, [R136+0xa000] ;  /* 0x00a000008808783b */ /* 0x000ea20000004200 */
        /* <DEDUP_REMOVED lines=22> */
[----:B---3--:R-:W-:Y:S01]  /*8e70*/  HMMA.16816.F32 R72, R4, R16, R72 ;  /* 0x000000100448723c */ /* 0x008fe20000001848 */
[----:B------:R-:W-:Y:S01]  /*8e80*/  FFMA.FTZ R102, R170, R101, R102 ;  /* 0x00000065aa667223 */ /* 0x000fe20000010066 */
[----:B------:R-:W-:Y:S01]  /*8e90*/  MOV R101, R33 ;  /* 0x0000002100657202 */ /* 0x000fe20000000f00 */
[----:B------:R-:W-:Y:S01]  /*8ea0*/  MUFU.EX2 R106, R106 ;  /* 0x0000006a006a7308 */ /* 0x000fe20000000800 */
[----:B------:R-:W-:-:S02]  /*8eb0*/  FFMA.FTZ R28, R169, R34, R28 ;  /* 0x00000022a91c7223 */ /* 0x000fc4000001001c */
[----:B------:R-:W-:Y:S02]  /*8ec0*/  FADD.FTZ R31, R31, R102 ;  /* 0x000000661f1f7221 */ /* 0x000fe40000010000 */
[C---:B------:R-:W-:Y:S01]  /*8ed0*/  HMMA.16816.F32 R68, R4.reuse, R18, R68 ;  /* 0x000000120444723c */ /* 0x040fe20000001844 */
[----:B------:R-:W3:Y:S01]  /*8ee0*/  LDSM.16.MT88.4 R16, [R140+0x8800] ;  /* 0x008800008c10783b */ /* 0x000ee20000004200 */
[----:B------:R-:W-:Y:S01]  /*8ef0*/  FADD.FTZ R3, R3, R28 ;  /* 0x0000001c03037221 */ /* 0x000fe20000010000 */
[----:B------:R-:W-:Y:S01]  /*8f00*/  MUFU.EX2 R104, R104 ;  /* 0x0000006800687308 */ /* 0x000fe20000000800 */
[----:B------:R-:W-:Y:S02]  /*8f10*/  FADD.FTZ R30, R30, R31 ;  /* 0x0000001f1e1e7221 */ /* 0x000fe40000010000 */
[----:B------:R-:W-:Y:S02]  /*8f20*/  FADD.FTZ R2, R2, R3 ;  /* 0x0000000302027221 */ /* 0x000fe40000010000 */
[----:B--2---:R-:W-:Y:S01]  /*8f30*/  HMMA.16816.F32 R60, R4, R8, R60 ;  /* 0x00000008043c723c */ /* 0x004fe2000000183c */
[----:B------:R-:W-:-:S02]  /*8f40*/  FADD.FTZ R29, R29, R30 ;  /* 0x0000001e1d1d7221 */ /* 0x000fc40000010000 */
[----:B------:R-:W-:Y:S02]  /*8f50*/  FADD.FTZ R35, R35, R2 ;  /* 0x0000000223237221 */ /* 0x000fe40000010000 */
[----:B------:R-:W-:-:S03]  /*8f60*/  FADD.FTZ R2, R100, R29 ;  /* 0x0000001d64027221 */ /* 0x000fc60000010000 */
[----:B------:R-:W-:Y:S01]  /*8f70*/  HMMA.16816.F32 R64, R4, R10, R64 ;  /* 0x0000000a0440723c */ /* 0x000fe20000001840 */
[----:B------:R-:W2:Y:S01]  /*8f80*/  LDSM.16.MT88.4 R8, [R137+0x8800] ;  /* 0x008800008908783b */ /* 0x000ea20000004200 */
[----:B----4-:R-:W-:-:S05]  /*8f90*/  FADD.FTZ R2, R115, R2 ;  /* 0x0000000273027221 */ /* 0x010fca0000010000 */
[----:B------:R-:W-:Y:S02]  /*8fa0*/  F2FP.PACK_AB R4, R115, R100 ;  /* 0x000000647304723e */ /* 0x000fe400000000ff */
[----:B-----5:R-:W-:Y:S01]  /*8fb0*/  F2FP.PACK_AB R5, R117, R116 ;  /* 0x000000747505723e */ /* 0x020fe200000000ff */
[----:B------:R-:W-:Y:S01]  /*8fc0*/  FADD.FTZ R116, R116, R35 ;  /* 0x0000002374747221 */ /* 0x000fe20000010000 */
[C---:B------:R-:W-:Y:S01]  /*8fd0*/  F2FP.PACK_AB R6, R114.reuse, R113 ;  /* 0x000000717206723e */ /* 0x040fe200000000ff */
[----:B------:R-:W-:Y:S01]  /*8fe0*/  FADD.FTZ R113, R113, R2 ;  /* 0x0000000271717221 */ /* 0x000fe20000010000 */
[----:B------:R-:W-:Y:S01]  /*8ff0*/  F2FP.PACK_AB R7, R119, R118 ;  /* 0x000000767707723e */ /* 0x000fe200000000ff */
[----:B------:R-:W-:Y:S01]  /*9000*/  FADD.FTZ R117, R117, R116 ;  /* 0x0000007475757221 */ /* 0x000fe20000010000 */
[----:B------:R-:W-:Y:S01]  /*9010*/  MOV R100, R32 ;  /* 0x0000002000647202 */ /* 0x000fe20000000f00 */
[----:B------:R-:W-:Y:S02]  /*9020*/  FADD.FTZ R114, R114, R113 ;  /* 0x0000007172727221 */ /* 0x000fe40000010000 */
[----:B------:R-:W-:-:S02]  /*9030*/  FADD.FTZ R2, R118, R117 ;  /* 0x0000007576027221 */ /* 0x000fc40000010000 */
[----:B-1----:R-:W-:Y:S01]  /*9040*/  HMMA.16816.F32 R88, R4, R12, R88 ;  /* 0x0000000c0458723c */ /* 0x002fe20000001858 */
[----:B------:R-:W-:Y:S02]  /*9050*/  FADD.FTZ R3, R121, R114 ;  /* 0x0000007279037221 */ /* 0x000fe40000010000 */
[----:B------:R-:W-:Y:S02]  /*9060*/  FADD.FTZ R2, R119, R2 ;  /* 0x0000000277027221 */ /* 0x000fe40000010000 */
[----:B------:R-:W-:-:S03]  /*9070*/  FADD.FTZ R3, R126, R3 ;  /* 0x000000037e037221 */ /* 0x000fc60000010000 */
        /* <DEDUP_REMOVED lines=9> */
[C---:B-1----:R-:W-:Y:S08]  /*9110*/  HMMA.16816.F32 R44, R4.reuse, R12, R44 ;  /* 0x0000000c042c723c */ /* 0x042ff0000000182c */
[C---:B------:R-:W-:Y:S01]  /*9120*/  HMMA.16816.F32 R48, R4.reuse, R14, R48 ;  /* 0x0000000e0430723c */ /* 0x040fe20000001830 */
[----:B------:R-:W1:Y:S07]  /*9130*/  LDSM.16.MT88.4 R12, [R136+0xa800] ;  /* 0x00a80000880c783b */ /* 0x000e6e0000004200 */
[C---:B---3--:R-:W-:Y:S08]  /*9140*/  HMMA.16816.F32 R72, R4.reuse, R16, R72 ;  /* 0x000000100448723c */ /* 0x048ff00000001848 */
[C---:B------:R-:W-:Y:S01]  /*9150*/  HMMA.16816.F32 R68, R4.reuse, R18, R68 ;  /* 0x000000120444723c */ /* 0x040fe20000001844 */
[----:B------:R-:W3:Y:S07]  /*9160*/  LDSM.16.MT88.4 R16, [R136+0x9000] ;  /* 0x009000008810783b */ /* 0x000eee0000004200 */
[C---:B------:R-:W-:Y:S01]  /*9170*/  HMMA.16816.F32 R40, R4.reuse, R22, R40 ;  /* 0x000000160428723c */ /* 0x040fe20000001828 */
[----:B------:R-:W4:Y:S07]  /*9180*/  LDSM.16.MT88.4 R20, [R138+0x9000] ;  /* 0x009000008a14783b */ /* 0x000f2e0000004200 */
        /* <DEDUP_REMOVED lines=12> */
[C---:B---3--:R-:W-:Y:S08]  /*9250*/  HMMA.16816.F32 R72, R4.reuse, R16, R72 ;  /* 0x000000100448723c */ /* 0x048ff00000001848 */
[C---:B------:R-:W-:Y:S01]  /*9260*/  HMMA.16816.F32 R68, R4.reuse, R18, R68 ;  /* 0x000000120444723c */ /* 0x040fe20000001844 */
[----:B------:R-:W3:Y:S07]  /*9270*/  LDSM.16.MT88.4 R16, [R137+0xb000] ;  /* 0x00b000008910783b */ /* 0x000eee0000004200 */
        /* <DEDUP_REMOVED lines=15> */
[----:B------:R-:W-:-:S02]  /*9370*/  FFMA.FTZ R24, R111, c[0x0][0x23c], -R112 ;  /* 0x00008f006f187a23 */ /* 0x000fc40000010870 */
[--C-:B------:R-:W-:Y:S02]  /*9380*/  FFMA.FTZ R107, R108, c[0x0][0x23c], -R103.reuse ;  /* 0x00008f006c6b7a23 */ /* 0x100fe40000010867 */
[----:B------:R-:W-:Y:S01]  /*9390*/  FFMA.FTZ R103, R105, c[0x0][0x23c], -R103 ;  /* 0x00008f0069677a23 */ /* 0x000fe20000010867 */
[----:B------:R-:W-:Y:S01]  /*93a0*/  MUFU.EX2 R25, R25 ;  /* 0x0000001900197308 */ /* 0x000fe20000000800 */
[--C-:B------:R-:W-:Y:S01]  /*93b0*/  FFMA.FTZ R26, R109, c[0x0][0x23c], -R112.reuse ;  /* 0x00008f006d1a7a23 */ /* 0x100fe20000010870 */
[----:B----4-:R-:W-:Y:S01]  /*93c0*/  HMMA.16816.F32 R60, R4, R20, R60 ;  /* 0x00000014043c723c */ /* 0x010fe2000000183c */
[----:B------:R-:W-:-:S05]  /*93d0*/  FFMA.FTZ R27, R110, c[0x0][0x23c], -R112 ;  /* 0x00008f006e1b7a23 */ /* 0x000fca0000010870 */
[----:B------:R-:W4:Y:S02]  /*93e0*/  MUFU.EX2 R24, R24 ;  /* 0x0000001800187308 */ /* 0x000f240000000800 */
[C---:B--2---:R-:W-:Y:S06]  /*93f0*/  HMMA.16816.F32 R44, R4.reuse, R8, R44 ;  /* 0x00000008042c723c */ /* 0x044fec000000182c */
[----:B------:R-:W-:Y:S02]  /*9400*/  MUFU.EX2 R26, R26 ;  /* 0x0000001a001a7308 */ /* 0x000fe40000000800 */
[C---:B------:R-:W-:Y:S01]  /*9410*/  HMMA.16816.F32 R48, R4.reuse, R10, R48 ;  /* 0x0000000a0430723c */ /* 0x040fe20000001830 */
[----:B------:R-:W2:Y:S05]  /*9420*/  LDSM.16.MT88.4 R8, [R137+0x9800] ;  /* 0x009800008908783b */ /* 0x000eaa0000004200 */
[----:B------:R-:W5:Y:S02]  /*9430*/  MUFU.EX2 R27, R27 ;  /* 0x0000001b001b7308 */ /* 0x000f640000000800 */
[----:B------:R-:W-:Y:S06]  /*9440*/  HMMA.16816.F32 R64, R4, R22, R64 ;  /* 0x000000160440723c */ /* 0x000fec0000001840 */
        /* <DEDUP_REMOVED lines=8> */
[----:B-1----:R-:W-:Y:S02]  /*94d0*/  F2FP.PACK_AB R5, R106, R107 ;  /* 0x0000006b6a05723e */ /* 0x002fe400000000ff */
[----:B----4-:R-:W-:-:S07]  /*94e0*/  F2FP.PACK_AB R7, R21, R104 ;  /* 0x000000681507723e */ /* 0x010fce00000000ff */
        /* <DEDUP_REMOVED lines=26> */
[----:B---3--:R-:W-:Y:S03]  /*9690*/  HMMA.16816.F32 R60, R4, R16, R60 ;  /* 0x00000010043c723c */ /* 0x008fe6000000183c */
[----:B------:R-:W-:-:S05]  /*96a0*/  FADD.FTZ R169, R21, R104 ;  /* 0x0000006815a97221 */ /* 0x000fca0000010000 */
[----:B------:R-:W-:Y:S08]  /*96b0*/  HMMA.16816.F32 R64, R4, R18, R64 ;  /* 0x000000120440723c */ /* 0x000ff00000001840 */
.L_x_6648:
        /* <DEDUP_REMOVED lines=12> */
.L_x_6660:
        /* <DEDUP_REMOVED lines=65> */
.L_x_6657:
[----:B------:R-:W-:Y:S02]  /*9b90*/  ISETP.GE.AND P4, PT, R160, c[0x0][0x220], PT ;  /* 0x00008800a0007a0c */ /* 0x000fe40003f86270 */
[----:B------:R-:W-:Y:S02]  /*9ba0*/  LEA R106, P2, R103, R172, 0x1 ;  /* 0x000000ac676a7211 */ /* 0x000fe400078408ff */
[----:B------:R-:W-:Y:S02]  /*9bb0*/  ISETP.GE.AND P3, PT, R149, c[0x0][0x220], PT ;  /* 0x0000880095007a0c */ /* 0x000fe40003f66270 */
[----:B------:R-:W-:Y:S02]  /*9bc0*/  LEA.HI.X R107, R103, R171, R2, 0x1, P2 ;  /* 0x000000ab676b7211 */ /* 0x000fe400010f0c02 */
[C---:B------:R-:W-:Y:S04]  /*9bd0*/  IADD3 R101, P1, R162.reuse, R103, RZ ;  /* 0x00000067a2657210 */ /* 0x040fe80007f3e0ff */
[----:B------:R-:W-:Y:S01]  /*9be0*/  IADD3.X R100, R159, R2, RZ, P1, !PT ;  /* 0x000000029f647210 */ /* 0x000fe20000ffe4ff */
[----:B------:R-:W-:Y:S01]  /*9bf0*/  @P4 STS.128 [R156+0x8000], RZ ;  /* 0x008000ff9c004388 */ /* 0x000fe20000000c00 */
[CC--:B------:R-:W-:Y:S02]  /*9c00*/  @!P4 LEA R176, P5, R101.reuse, R172.reuse, 0x1 ;  /* 0x000000ac65b0c211 */ /* 0x0c0fe400078a08ff */
[C---:B------:R-:W-:Y:S02]  /*9c10*/  IADD3 R103, P2, R162.reuse, R101, RZ ;  /* 0x00000065a2677210 */ /* 0x040fe40007f5e0ff */
        /* <DEDUP_REMOVED lines=9> */
[----:B------:R-:W-:Y:S02]  /*9cb0*/  IADD3.X R100, R159, R100, RZ, P2, !PT ;  /* 0x000000649f647210 */ /* 0x000fe400017fe4ff */
[C---:B------:R-:W-:Y:S02]  /*9cc0*/  @!P3 LEA R102, P2, R103.reuse, R172, 0x1 ;  /* 0x000000ac6766b211 */ /* 0x040fe400078408ff */
[C-C-:B------:R-:W-:Y:S02]  /*9cd0*/  @!P4 LEA.HI.X R181, R103.reuse, R171, R100.reuse, 0x1, P6 ;  /* 0x000000ab67b5c211 */ /* 0x140fe400030f0c64 */
[----:B------:R-:W-:Y:S01]  /*9ce0*/  @!PT LDS RZ, [RZ] ;  /* 0x00000000fffff984 */ /* 0x000fe20000000800 */
[----:B------:R-:W-:Y:S01]  /*9cf0*/  @!PT LDS RZ, [RZ] ;  /* 0x00000000fffff984 */ /* 0x000fe20000000800 */
[----:B------:R-:W-:Y:S01]  /*9d00*/  @!PT LDS RZ, [RZ] ;  /* 0x00000000fffff984 */ /* 0x000fe20000000800 */
[----:B------:R1:W-:Y:S01]  /*9d10*/  @!P3 LDGSTS.E.BYPASS.LTC128B.128 [R156+0xa000], [R106.64+0x80] ;  /* 0x0a0000806a9cbfae */ /* 0x0003e2000b901d48 */
[----:B------:R-:W-:Y:S02]  /*9d20*/  IADD3 R101, P1, R162, R103, RZ ;  /* 0x00000067a2657210 */ /* 0x000fe40007f3e0ff */
[-C--:B------:R-:W-:Y:S02]  /*9d30*/  @!P3 LEA.HI.X R103, R103, R171.reuse, R100, 0x1, P2 ;  /* 0x000000ab6767b211 */ /* 0x080fe400010f0c64 */
[----:B------:R-:W-:Y:S02]  /*9d40*/  IADD3.X R2, R159, R100, RZ, P1, !PT ;  /* 0x000000649f027210 */ /* 0x000fe40000ffe4ff */
[----:B------:R-:W-:Y:S01]  /*9d50*/  @P4 STS.128 [R156+0x8800], RZ ;  /* 0x008800ff9c004388 */ /* 0x000fe20000000c00 */
[CC--:B------:R-:W-:Y:S02]  /*9d60*/  @!P4 LEA R178, P5, R101.reuse, R172.reuse, 0x1 ;  /* 0x000000ac65b2c211 */ /* 0x0c0fe400078a08ff */
        /* <DEDUP_REMOVED lines=39> */
[----:B------:R-:W-:Y:S01]  /*9fe0*/  LDSM.16.M88.4 R128, [R145] ;  /* 0x000000009180783b */ /* 0x000fe20000000200 */
[C---:B-1----:R-:W-:Y:S06]  /*9ff0*/  HMMA.16816.F32 R4, R108.reuse, R112, RZ ;  /* 0x000000706c04723c */ /* 0x042fec00000018ff */
[----:B------:R-:W1:Y:S02]  /*a000*/  LDSM.16.M88.4 R132, [R144] ;  /* 0x000000009084783b */ /* 0x000e640000000200 */
[C---:B------:R-:W-:Y:S05]  /*a010*/  HMMA.16816.F32 R8, R108.reuse, R114, RZ ;  /* 0x000000726c08723c */ /* 0x040fea00000018ff */
[----:B------:R-:W-:Y:S03]  /*a020*/  LDSM.16.M88.4 R112, [R144+0x1000] ;  /* 0x001000009070783b */ /* 0x000fe60000000200 */
[C---:B--2---:R-:W-:Y:S04]  /*a030*/  HMMA.16816.F32 R12, R108.reuse, R116, RZ ;  /* 0x000000746c0c723c */ /* 0x044fe800000018ff */
[----:B-----5:R-:W-:Y:S04]  /*a040*/  LDSM.16.M88.4 R100, [R141+0x1800] ;  /* 0x001800008d64783b */ /* 0x020fe80000000200 */
[C---:B------:R-:W-:Y:S03]  /*a050*/  HMMA.16816.F32 R16, R108.reuse, R118, RZ ;  /* 0x000000766c10723c */ /* 0x040fe600000018ff */
[----:B------:R-:W-:Y:S05]  /*a060*/  LDSM.16.M88.4 R116, [R144+0x1800] ;  /* 0x001800009074783b */ /* 0x000fea0000000200 */
[C---:B------:R-:W-:Y:S08]  /*a070*/  HMMA.16816.F32 R20, R108.reuse, R120, RZ ;  /* 0x000000786c14723c */ /* 0x040ff000000018ff */
[C---:B------:R-:W-:Y:S01]  /*a080*/  HMMA.16816.F32 R24, R108.reuse, R122, RZ ;  /* 0x0000007a6c18723c */ /* 0x040fe200000018ff */
[----:B------:R-:W-:Y:S07]  /*a090*/  LDSM.16.M88.4 R120, [R143] ;  /* 0x000000008f78783b */ /* 0x000fee0000000200 */
[C---:B---3--:R-:W-:Y:S08]  /*a0a0*/  HMMA.16816.F32 R28, R108.reuse, R124, RZ ;  /* 0x0000007c6c1c723c */ /* 0x048ff000000018ff */
[----:B------:R-:W-:Y:S01]  /*a0b0*/  HMMA.16816.F32 R32, R108, R126, RZ ;  /* 0x0000007e6c20723c */ /* 0x000fe200000018ff */
[----:B------:R-:W2:Y:S07]  /*a0c0*/  LDSM.16.M88.4 R108, [R144+0x800] ;  /* 0x00080000906c783b */ /* 0x000eae0000000200 */
[C---:B-1----:R-:W-:Y:S01]  /*a0d0*/  HMMA.16816.F32 R4, R128.reuse, R132, R4 ;  /* 0x000000848004723c */ /* 0x042fe20000001804 */
[----:B------:R-:W1:Y:S07]  /*a0e0*/  LDSM.16.M88.4 R124, [R139+0x4000] ;  /* 0x004000008b7c783b */ /* 0x000e6e0000000200 */
[C---:B------:R-:W-:Y:S08]  /*a0f0*/  HMMA.16816.F32 R8, R128.reuse, R134, R8 ;  /* 0x000000868008723c */ /* 0x040ff00000001808 */
        /* <DEDUP_REMOVED lines=8> */
[----:B------:R-:W5:Y:S07]  /*a180*/  LDSM.16.M88.4 R116, [R139+0x5800] ;  /* 0x005800008b74783b */ /* 0x000f6e0000000200 */
[C---:B-1----:R-:W-:Y:S01]  /*a190*/  HMMA.16816.F32 R4, R120.reuse, R124, R4 ;  /* 0x0000007c7804723c */ /* 0x042fe20000001804 */
[----:B------:R-:W-:Y:S07]  /*a1a0*/  LDSM.16.M88.4 R128, [R141] ;  /* 0x000000008d80783b */ /* 0x000fee0000000200 */
        /* <DEDUP_REMOVED lines=11> */
[C---:B-1----:R-:W-:Y:S01]  /*a260*/  HMMA.16816.F32 R4, R124.reuse, R128, R4 ;  /* 0x000000807c04723c */ /* 0x042fe20000001804 */
[----:B------:R-:W1:Y:S07]  /*a270*/  LDSM.16.M88.4 R120, [R146+0x6000] ;  /* 0x006000009278783b */ /* 0x000e6e0000000200 */
[C---:B------:R-:W-:Y:S08]  /*a280*/  HMMA.16816.F32 R8, R124.reuse, R130, R8 ;  /* 0x000000827c08723c */ /* 0x040ff00000001808 */
        /* <DEDUP_REMOVED lines=8> */
[----:B------:R-:W2:Y:S07]  /*a310*/  LDSM.16.M88.4 R100, [R146+0x6800] ;  /* 0x006800009264783b */ /* 0x000eae0000000200 */
[C---:B-1----:R-:W-:Y:S01]  /*a320*/  HMMA.16816.F32 R4, R116.reuse, R120, R4 ;  /* 0x000000787404723c */ /* 0x042fe20000001804 */
[----:B------:R-:W-:Y:S07]  /*a330*/  LDSM.16.M88.4 R124, [R144+0x2000] ;  /* 0x00200000907c783b */ /* 0x000fee0000000200 */
        /* <DEDUP_REMOVED lines=11> */
[----:B------:R-:W-:Y:S01]  /*a3f0*/  LDSM.16.M88.4 R116, [R143+0x2000] ;  /* 0x002000008f74783b */ /* 0x000fe20000000200 */
        /* <DEDUP_REMOVED lines=23> */
[----:B------:R-:W-:Y:S08]  /*a570*/  HMMA.16816.F32 R32, R116, R114, R32 ;  /* 0x000000727420723c */ /* 0x000ff00000001820 */
[C---:B-1----:R-:W-:Y:S08]  /*a580*/  HMMA.16816.F32 R4, R120.reuse, R124, R4 ;  /* 0x0000007c7804723c */ /* 0x042ff00000001804 */
[C---:B------:R-:W-:Y:S08]  /*a590*/  HMMA.16816.F32 R8, R120.reuse, R126, R8 ;  /* 0x0000007e7808723c */ /* 0x040ff00000001808 */
[C---:B--2---:R-:W-:Y:S08]  /*a5a0*/  HMMA.16816.F32 R12, R120.reuse, R100, R12 ;  /* 0x00000064780c723c */ /* 0x044ff0000000180c */
[C---:B------:R-:W-:Y:S01]  /*a5b0*/  HMMA.16816.F32 R16, R120.reuse, R102, R16 ;  /* 0x000000667810723c */ /* 0x040fe20000001810 */
[----:B------:R-:W1:Y:S01]  /*a5c0*/  LDSM.16.M88.4 R100, [R141+0x3800] ;  /* 0x003800008d64783b */ /* 0x000e620000000200 */
[----:B------:R-:W-:Y:S04]  /*a5d0*/  DEPBAR.LE SB0, 0x0 ;  /* 0x000080000000791a */ /* 0x000fe80000000000 */
[----:B----4-:R-:W-:Y:S02]  /*a5e0*/  FMUL.FTZ R181, R4, c[0x0][0x2ec] ;  /* 0x0000bb0004b57a20 */ /* 0x010fe40000410000 */
[C---:B---3--:R-:W-:Y:S04]  /*a5f0*/  HMMA.16816.F32 R20, R120.reuse, R108, R20 ;  /* 0x0000006c7814723c */ /* 0x048fe80000001814 */
[----:B------:R-:W2:Y:S01]  /*a600*/  MUFU.TANH R181, R181 ;  /* 0x000000b500b57308 */ /* 0x000ea20000002400 */
[----:B------:R-:W-:Y:S01]  /*a610*/  BAR.SYNC.DEFER_BLOCKING 0x0 ;  /* 0x0000000000007b1d */ /* 0x000fe20000010000 */
[----:B------:R-:W-:Y:S02]  /*a620*/  FMUL.FTZ R183, R5, c[0x0][0x2ec] ;  /* 0x0000bb0005b77a20 */ /* 0x000fe40000410000 */
[----:B------:R-:W-:Y:S01]  /*a630*/  FMUL.FTZ R105, R13, c[0x0][0x2ec] ;  /* 0x0000bb000d697a20 */ /* 0x000fe20000410000 */
[C---:B------:R-:W-:Y:S03]  /*a640*/  HMMA.16816.F32 R24, R120.reuse, R110, R24 ;  /* 0x0000006e7818723c */ /* 0x040fe60000001818 */
[----:B------:R-:W-:Y:S02]  /*a650*/  FMUL.FTZ R171, R15, c[0x0][0x2ec] ;  /* 0x0000bb000fab7a20 */ /* 0x000fe40000410000 */
[----:B------:R3:W4:Y:S01]  /*a660*/  MUFU.TANH R131, R105 ;  /* 0x0000006900837308 */ /* 0x0007220000002400 */
[----:B------:R-:W-:Y:S02]  /*a670*/  FMUL.FTZ R2, R14, c[0x0][0x2ec] ;  /* 0x0000bb000e027a20 */ /* 0x000fe40000410000 */
[----:B------:R-:W-:Y:S04]  /*a680*/  FMUL.FTZ R172, R17, c[0x0][0x2ec] ;  /* 0x0000bb0011ac7a20 */ /* 0x000fe80000410000 */
[----:B------:R-:W-:Y:S02]  /*a690*/  FMUL.FTZ R185, R6, c[0x0][0x2ec] ;  /* 0x0000bb0006b97a20 */ /* 0x000fe40000410000 */
[----:B------:R-:W-:Y:S01]  /*a6a0*/  FMUL.FTZ R187, R7, c[0x0][0x2ec] ;  /* 0x0000bb0007bb7a20 */ /* 0x000fe20000410000 */
[----:B------:R5:W2:Y:S01]  /*a6b0*/  MUFU.TANH R130, R171 ;  /* 0x000000ab00827308 */ /* 0x000aa20000002400 */
[----:B------:R-:W-:Y:S02]  /*a6c0*/  FMUL.FTZ R189, R8, c[0x0][0x2ec] ;  /* 0x0000bb0008bd7a20 */ /* 0x000fe40000410000 */
[----:B------:R-:W-:Y:S02]  /*a6d0*/  FMUL.FTZ R191, R9, c[0x0][0x2ec] ;  /* 0x0000bb0009bf7a20 */ /* 0x000fe40000410000 */
[----:B------:R-:W-:Y:S02]  /*a6e0*/  FMUL.FTZ R193, R10, c[0x0][0x2ec] ;  /* 0x0000bb000ac17a20 */ /* 0x000fe40000410000 */
[----:B------:R-:W-:Y:S01]  /*a6f0*/  FMUL.FTZ R195, R11, c[0x0][0x2ec] ;  /* 0x0000bb000bc37a20 */ /* 0x000fe20000410000 */
[C---:B-1----:R-:W-:Y:S02]  /*a700*/  HMMA.16816.F32 R28, R120.reuse, R100, R28 ;  /* 0x00000064781c723c */ /* 0x042fe4000000181c */
[----:B------:R1:W1:Y:S01]  /*a710*/  MUFU.TANH R124, R2 ;  /* 0x00000002007c7308 */ /* 0x0002620000002400 */
[----:B------:R-:W-:Y:S02]  /*a720*/  FMUL.FTZ R177, R12, c[0x0][0x2ec] ;  /* 0x0000bb000cb17a20 */ /* 0x000fe40000410000 */
[----:B---3--:R-:W-:Y:S02]  /*a730*/  FMUL.FTZ R105, R18, c[0x0][0x2ec] ;  /* 0x0000bb0012697a20 */ /* 0x008fe40000410000 */
[----:B------:R-:W-:Y:S01]  /*a740*/  FMUL.FTZ R101, R26, c[0x0][0x2ec] ;  /* 0x0000bb001a657a20 */ /* 0x000fe20000410000 */
[----:B------:R-:W-:Y:S04]  /*a750*/  HMMA.16816.F32 R32, R120, R102, R32 ;  /* 0x000000667820723c */ /* 0x000fe80000001820 */
[----:B------:R3:W2:Y:S01]  /*a760*/  MUFU.TANH R126, R105 ;  /* 0x00000069007e7308 */ /* 0x0006a20000002400 */
[----:B------:R-:W-:Y:S02]  /*a770*/  FMUL.FTZ R173, R16, c[0x0][0x2ec] ;  /* 0x0000bb0010ad7a20 */ /* 0x000fe40000410000 */
[----:B------:R-:W-:Y:S02]  /*a780*/  FMUL.FTZ R179, R20, c[0x0][0x2ec] ;  /* 0x0000bb0014b37a20 */ /* 0x000fe40000410000 */
[----:B-----5:R-:W-:Y:S03]  /*a790*/  FMUL.FTZ R171, R23, c[0x0][0x2ec] ;  /* 0x0000bb0017ab7a20 */ /* 0x020fe60000410000 */
        /* <DEDUP_REMOVED lines=22> */
[----:B------:R-:W3:Y:S01]  /*a900*/  MUFU.TANH R183, R183 ;  /* 0x000000b700b77308 */ /* 0x000ee20000002400 */
[----:B-----5:R-:W-:Y:S09]  /*a910*/  MOV R172, R106 ;  /* 0x0000006a00ac7202 */ /* 0x020ff20000000f00 */
[----:B------:R-:W2:Y:S01]  /*a920*/  MUFU.TANH R185, R185 ;  /* 0x000000b900b97308 */ /* 0x000ea20000002400 */
[----:B-1----:R-:W-:Y:S09]  /*a930*/  MOV R171, R107 ;  /* 0x0000006b00ab7202 */ /* 0x002ff20000000f00 */
        /* <DEDUP_REMOVED lines=11> */
[----:B------:R1:W1:Y:S10]  /*a9f0*/  MUFU.TANH R111, R2 ;  /* 0x00000002006f7308 */ /* 0x0002740000002400 */
[----:B------:R-:W1:Y:S10]  /*aa00*/  MUFU.TANH R197, R197 ;  /* 0x000000c500c57308 */ /* 0x000e740000002400 */
[----:B------:R-:W1:Y:S10]  /*aa10*/  MUFU.TANH R101, R101 ;  /* 0x0000006500657308 */ /* 0x000e740000002400 */
[----:B------:R-:W1:Y:S10]  /*aa20*/  MUFU.TANH R105, R105 ;  /* 0x0000006900697308 */ /* 0x000e740000002400 */
[----:B------:R-:W1:Y:S10]  /*aa30*/  MUFU.TANH R103, R103 ;  /* 0x0000006700677308 */ /* 0x000e740000002400 */
[----:B------:R-:W1:Y:S01]  /*aa40*/  MUFU.TANH R102, R102 ;  /* 0x0000006600667308 */ /* 0x000e620000002400 */
[----:B------:R-:W-:-:S05]  /*aa50*/  @!P1 BRA `(.L_x_6658) ;  /* 0x000007f000009947 */ /* 0x000fca0003800000 */
[----:B-1234-:R-:W-:Y:S02]  /*aa60*/  MOV R2, UR5 ;  /* 0x0000000500027c02 */ /* 0x01efe40008000f00 */
[----:B------:R-:W-:Y:S01]  /*aa70*/  MOV R4, UR4 ;  /* 0x0000000400047c02 */ /* 0x000fe20008000f00 */
[----:B------:R-:W-:-:S05]  /*aa80*/  @!P0 BRA `(.L_x_6659) ;  /* 0x000003d000008947 */ /* 0x000fca0003800000 */
        /* <DEDUP_REMOVED lines=61> */
.L_x_6659:
        /* <DEDUP_REMOVED lines=63> */
.L_x_6658:
[----:B--234-:R-:W-:Y:S01]  /*b250*/  IADD3 R117, R155, -0x1, RZ ;  /* 0xffffffff9b757810 */ /* 0x01cfe20007ffe0ff */
[----:B------:R-:W-:Y:S03]  /*b260*/  LDSM.16.MT88.4 R28, [R137+0x8000] ;  /* 0x00800000891c783b */ /* 0x000fe60000004200 */
[----:B-1----:R-:W-:Y:S04]  /*b270*/  LEA R2, R117, R154, 0x6 ;  /* 0x0000009a75027211 */ /* 0x002fe800078e30ff */
        /* <DEDUP_REMOVED lines=15> */
[----:B------:R-:W-:Y:S07]  /*b370*/  IADD3 R107, R2, 0x38, RZ ;  /* 0x00000038026b7810 */ /* 0x000fee0007ffe0ff */
        /* <DEDUP_REMOVED lines=34> */
[----:B------:R-:W1:Y:S01]  /*b5a0*/  I2F R4, R4 ;  /* 0x0000000400047306 */ /* 0x000e620000201400 */
[----:B------:R-:W-:Y:S01]  /*b5b0*/  FMNMX.FTZ R6, R191, R6, !PT ;  /* 0x00000006bf067209 */ /* 0x000fe20007810000 */
[----:B------:R-:W-:Y:S01]  /*b5c0*/  FFMA.FTZ R173, R0, R17, R173 ;  /* 0x0000001100ad7223 */ /* 0x000fe200000100ad */
[----:B------:R-:W-:Y:S01]  /*b5d0*/  FMNMX.FTZ R19, R130, R19, !PT ;  /* 0x0000001382137209 */ /* 0x000fe20007810000 */
[CC--:B------:R-:W-:Y:S01]  /*b5e0*/  FFMA.FTZ R128, R0.reuse, R5.reuse, R128 ;  /* 0x0000000500807223 */ /* 0x0c0fe20000010080 */
[----:B------:R-:W-:Y:S01]  /*b5f0*/  FMNMX.FTZ R6, R177, R6, !PT ;  /* 0x00000006b1067209 */ /* 0x000fe20007810000 */
[----:B------:R-:W-:Y:S01]  /*b600*/  FFMA.FTZ R133, R0, R5, R133 ;  /* 0x0000000500857223 */ /* 0x000fe20000010085 */
        /* <DEDUP_REMOVED lines=9> */
[C---:B------:R-:W-:Y:S01]  /*b6a0*/  FFMA.FTZ R175, R0.reuse, R13, R175 ;  /* 0x0000000d00af7223 */ /* 0x040fe200000100af */
        /* <DEDUP_REMOVED lines=8> */
[C---:B------:R-:W-:Y:S01]  /*b730*/  FFMA.FTZ R115, R0.reuse, R7, R115 ;  /* 0x0000000700737223 */ /* 0x040fe20000010073 */
[----:B------:R-:W-:Y:S01]  /*b740*/  FMNMX.FTZ R6, R175, R6, !PT ;  /* 0x00000006af067209 */ /* 0x000fe20007810000 */
[----:B------:R-:W-:Y:S01]  /*b750*/  FFMA.FTZ R111, R0, R9, R111 ;  /* 0x00000009006f7223 */ /* 0x000fe2000001006f */
[----:B------:R-:W-:Y:S01]  /*b760*/  FMNMX.FTZ R19, R112, R19, !PT ;  /* 0x0000001370137209 */ /* 0x000fe20007810000 */
[C---:B-1----:R-:W-:Y:S01]  /*b770*/  FFMA.FTZ R106, R0.reuse, R4, R197 ;  /* 0x00000004006a7223 */ /* 0x042fe200000100c5 */
[----:B------:R-:W-:Y:S01]  /*b780*/  FMNMX.FTZ R6, R135, R6, !PT ;  /* 0x0000000687067209 */ /* 0x000fe20007810000 */
[----:B------:R-:W-:Y:S01]  /*b790*/  FFMA.FTZ R109, R0, R4, R109 ;  /* 0x00000004006d7223 */ /* 0x000fe2000001006d */
[----:B------:R-:W-:Y:S01]  /*b7a0*/  FMNMX.FTZ R19, R110, R19, !PT ;  /* 0x000000136e137209 */ /* 0x000fe20007810000 */
[----:B------:R-:W-:Y:S01]  /*b7b0*/  FFMA.FTZ R107, R0, R107, R101 ;  /* 0x0000006b006b7223 */ /* 0x000fe20000010065 */
[----:B------:R-:W-:Y:S01]  /*b7c0*/  FMNMX.FTZ R6, R115, R6, !PT ;  /* 0x0000000673067209 */ /* 0x000fe20007810000 */
[----:B------:R-:W-:Y:S01]  /*b7d0*/  LDSM.16.MT88.4 R12, [R140+0x8000] ;  /* 0x008000008c0c783b */ /* 0x000fe20000004200 */
[----:B------:R-:W-:Y:S02]  /*b7e0*/  FMNMX.FTZ R19, R108, R19, !PT ;  /* 0x000000136c137209 */ /* 0x000fe40007810000 */
[----:B------:R-:W-:Y:S02]  /*b7f0*/  FMNMX.FTZ R6, R111, R6, !PT ;  /* 0x000000066f067209 */ /* 0x000fe40007810000 */
[----:B------:R-:W-:Y:S01]  /*b800*/  FMNMX.FTZ R2, R106, R19, !PT ;  /* 0x000000136a027209 */ /* 0x000fe20007810000 */
[CC--:B--2---:R-:W-:Y:S02]  /*b810*/  FFMA.FTZ R102, R0.reuse, R5.reuse, R102 ;  /* 0x0000000500667223 */ /* 0x0c4fe40000010066 */
[----:B------:R-:W-:Y:S01]  /*b820*/  FFMA.FTZ R105, R0, R5, R105 ;  /* 0x0000000500697223 */ /* 0x000fe20000010069 */
[----:B------:R-:W-:Y:S01]  /*b830*/  FMNMX.FTZ R9, R103, R2, !PT ;  /* 0x0000000267097209 */ /* 0x000fe20007810000 */
[----:B------:R-:W-:Y:S01]  /*b840*/  LDSM.16.MT88.4 R20, [R138+0x8000] ;  /* 0x008000008a14783b */ /* 0x000fe20000004200 */
        /* <DEDUP_REMOVED lines=18> */
[C---:B------:R-:W-:Y:S02]  /*b970*/  FADD.FTZ R3, -R101.reuse, R104 ;  /* 0x0000006865037221 */ /* 0x040fe40000010100 */
[----:B------:R-:W-:Y:S02]  /*b980*/  FMUL.FTZ R104, R101, c[0x0][0x23c] ;  /* 0x00008f0065687a20 */ /* 0x000fe40000410000 */
[--C-:B------:R-:W-:Y:S01]  /*b990*/  FFMA.FTZ R125, R185, c[0x0][0x23c], -R113.reuse ;  /* 0x00008f00b97d7a23 */ /* 0x100fe20000010871 */
[----:B------:R-:W1:Y:S01]  /*b9a0*/  MUFU.EX2 R2, R2 ;  /* 0x0000000200027308 */ /* 0x000e620000000800 */
[--C-:B------:R-:W-:Y:S01]  /*b9b0*/  FFMA.FTZ R118, R187, c[0x0][0x23c], -R113.reuse ;  /* 0x00008f00bb767a23 */ /* 0x100fe20000010871 */
[----:B------:R-:W-:Y:S01]  /*b9c0*/  FSEL R104, R104, RZ, P1 ;  /* 0x000000ff68687208 */ /* 0x000fe20000800000 */
[--C-:B------:R-:W-:Y:S01]  /*b9d0*/  FFMA.FTZ R119, R193, c[0x0][0x23c], -R113.reuse ;  /* 0x00008f00c1777a23 */ /* 0x100fe20000010871 */
[----:B------:R-:W-:Y:S01]  /*b9e0*/  ISETP.GT.AND P1, PT, R155, 0x1, PT ;  /* 0x000000019b00780c */ /* 0x000fe20003f24270 */
[--C-:B------:R-:W-:Y:S01]  /*b9f0*/  FFMA.FTZ R116, R195, c[0x0][0x23c], -R113.reuse ;  /* 0x00008f00c3747a23 */ /* 0x100fe20000010871 */
[----:B------:R-:W-:Y:S01]  /*ba00*/  MOV R155, R117 ;  /* 0x00000075009b7202 */ /* 0x000fe20000000f00 */
[--C-:B------:R-:W-:Y:S02]  /*ba10*/  FFMA.FTZ R123, R181, c[0x0][0x23c], -R104.reuse ;  /* 0x00008f00b57b7a23 */ /* 0x100fe40000010868 */
[--C-:B------:R-:W-:Y:S01]  /*ba20*/  FFMA.FTZ R122, R183, c[0x0][0x23c], -R104.reuse ;  /* 0x00008f00b77a7a23 */ /* 0x100fe20000010868 */
[----:B------:R-:W-:Y:S01]  /*ba30*/  MUFU.EX2 R125, R125 ;  /* 0x0000007d007d7308 */ /* 0x000fe20000000800 */
[--C-:B------:R-:W-:Y:S02]  /*ba40*/  FFMA.FTZ R121, R189, c[0x0][0x23c], -R104.reuse ;  /* 0x00008f00bd797a23 */ /* 0x100fe40000010868 */
[--C-:B------:R-:W-:Y:S02]  /*ba50*/  FFMA.FTZ R120, R191, c[0x0][0x23c], -R104.reuse ;  /* 0x00008f00bf787a23 */ /* 0x100fe40000010868 */
[----:B------:R-:W-:Y:S02]  /*ba60*/  FMUL.FTZ R4, R3, c[0x0][0x23c] ;  /* 0x00008f0003047a20 */ /* 0x000fe40000410000 */
[--C-:B------:R-:W-:Y:S02]  /*ba70*/  FFMA.FTZ R134, R112, c[0x0][0x23c], -R113.reuse ;  /* 0x00008f0070867a23 */ /* 0x100fe40000010871 */
[--C-:B------:R-:W-:Y:S01]  /*ba80*/  FFMA.FTZ R176, R115, c[0x0][0x23c], -R104.reuse ;  /* 0x00008f0073b07a23 */ /* 0x100fe20000010868 */
[----:B------:R-:W2:Y:S01]  /*ba90*/  MUFU.EX2 R3, R4 ;  /* 0x0000000400037308 */ /* 0x000ea20000000800 */
        /* <DEDUP_REMOVED lines=27> */
[----:B------:R-:W-:Y:S01]  /*bc50*/  FMUL.FTZ R33, R3, R69 ;  /* 0x0000004503217220 */ /* 0x000fe20000410000 */
[----:B------:R-:W-:Y:S01]  /*bc60*/  LDSM.16.MT88.4 R76, [R136+0xa000] ;  /* 0x00a00000884c783b */ /* 0x000fe20000004200 */
[--C-:B------:R-:W-:Y:S02]  /*bc70*/  FFMA.FTZ R181, R109, c[0x0][0x23c], -R104.reuse ;  /* 0x00008f006db57a23 */ /* 0x100fe40000010868 */
[C---:B------:R-:W-:Y:S02]  /*bc80*/  FMUL.FTZ R38, R2.reuse, R38 ;  /* 0x0000002602267220 */ /* 0x040fe40000410000 */
[----:B------:R-:W-:Y:S01]  /*bc90*/  FMUL.FTZ R39, R2, R39 ;  /* 0x0000002702277220 */ /* 0x000fe20000410000 */
[----:B------:R-:W1:Y:S01]  /*bca0*/  MUFU.EX2 R122, R122 ;  /* 0x0000007a007a7308 */ /* 0x000e620000000800 */
[C---:B------:R-:W-:Y:S01]  /*bcb0*/  FMUL.FTZ R36, R3.reuse, R36 ;  /* 0x0000002403247220 */ /* 0x040fe20000410000 */
        /* <DEDUP_REMOVED lines=11> */
[C---:B------:R-:W-:Y:S02]  /*bd70*/  FMUL.FTZ R44, R3.reuse, R44 ;  /* 0x0000002c032c7220 */ /* 0x040fe40000410000 */
[----:B------:R-:W2:Y:S01]  /*bd80*/  MUFU.EX2 R120, R120 ;  /* 0x0000007800787308 */ /* 0x000ea20000000800 */
[C---:B------:R-:W-:Y:S02]  /*bd90*/  FMUL.FTZ R45, R3.reuse, R45 ;  /* 0x0000002d032d7220 */ /* 0x040fe40000410000 */
[----:B------:R-:W-:Y:S01]  /*bda0*/  FMUL.FTZ R50, R2, R50 ;  /* 0x0000003202327220 */ /* 0x000fe20000410000 */
[----:B-1----:R-:W-:Y:S01]  /*bdb0*/  F2FP.PACK_AB R96, R122, R123 ;  /* 0x0000007b7a60723e */ /* 0x002fe200000000ff */
        /* <DEDUP_REMOVED lines=12> */
[----:B--2---:R-:W-:Y:S01]  /*be80*/  F2FP.PACK_AB R98, R120, R121 ;  /* 0x000000797862723e */ /* 0x004fe200000000ff */
[--C-:B------:R-:W-:Y:S02]  /*be90*/  FFMA.FTZ R130, R173, c[0x0][0x23c], -R104.reuse ;  /* 0x00008f00ad827a23 */ /* 0x100fe40000010868 */
[--C-:B------:R-:W-:Y:S02]  /*bea0*/  FFMA.FTZ R173, R114, c[0x0][0x23c], -R113.reuse ;  /* 0x00008f0072ad7a23 */ /* 0x100fe40000010871 */
        /* <DEDUP_REMOVED lines=15> */
[C---:B------:R-:W-:Y:S02]  /*bfa0*/  HMMA.16816.F32 R12, R96.reuse, R20, R12 ;  /* 0x00000014600c723c */ /* 0x040fe4000000180c */
[----:B------:R-:W2:Y:S01]  /*bfb0*/  MUFU.EX2 R127, R127 ;  /* 0x0000007f007f7308 */ /* 0x000ea20000000800 */
[C---:B------:R-:W-:Y:S02]  /*bfc0*/  FMUL.FTZ R67, R2.reuse, R67 ;  /* 0x0000004302437220 */ /* 0x040fe40000410000 */
[C---:B------:R-:W-:Y:S02]  /*bfd0*/  FMUL.FTZ R64, R3.reuse, R64 ;  /* 0x0000004003407220 */ /* 0x040fe40000410000 */
[C---:B------:R-:W-:Y:S01]  /*bfe0*/  FMUL.FTZ R20, R3.reuse, R80 ;  /* 0x0000005003147220 */ /* 0x040fe20000410000 */
[C---:B------:R-:W-:Y:S04]  /*bff0*/  HMMA.16816.F32 R16, R96.reuse, R22, R16 ;  /* 0x000000166010723c */ /* 0x040fe80000001810 */
[C---:B------:R-:W-:Y:S01]  /*c000*/  FMUL.FTZ R21, R3.reuse, R81 ;  /* 0x0000005103157220 */ /* 0x040fe20000410000 */
[----:B------:R-:W-:Y:S01]  /*c010*/  MUFU.EX2 R126, R126 ;  /* 0x0000007e007e7308 */ /* 0x000fe20000000800 */
[----:B------:R-:W-:Y:S02]  /*c020*/  FMUL.FTZ R65, R3, R65 ;  /* 0x0000004103417220 */ /* 0x000fe40000410000 */
[C---:B------:R-:W-:Y:S04]  /*c030*/  FMUL.FTZ R22, R2.reuse, R82 ;  /* 0x0000005202167220 */ /* 0x040fe80000410000 */
[----:B------:R-:W-:Y:S02]  /*c040*/  FMUL.FTZ R23, R2, R83 ;  /* 0x0000005302177220 */ /* 0x000fe40000410000 */
[----:B------:R-:W3:Y:S01]  /*c050*/  LDSM.16.MT88.4 R80, [R140+0xa000] ;  /* 0x00a000008c50783b */ /* 0x000ee20000004200 */
[--C-:B------:R-:W-:Y:S01]  /*c060*/  FFMA.FTZ R132, R132, c[0x0][0x23c], -R113.reuse ;  /* 0x00008f0084847a23 */ /* 0x100fe20000010871 */
[----:B------:R-:W4:Y:S01]  /*c070*/  MUFU.EX2 R129, R129 ;  /* 0x0000008100817308 */ /* 0x000f220000000800 */
[--C-:B------:R-:W-:Y:S02]  /*c080*/  FFMA.FTZ R103, R103, c[0x0][0x23c], -R113.reuse ;  /* 0x00008f0067677a23 */ /* 0x100fe40000010871 */
[C---:B------:R-:W-:Y:S03]  /*c090*/  HMMA.16816.F32 R20, R96.reuse, R28, R20 ;  /* 0x0000001c6014723c */ /* 0x040fe60000001814 */
[C---:B------:R-:W-:Y:S02]  /*c0a0*/  FMUL.FTZ R54, R2.reuse, R54 ;  /* 0x0000003602367220 */ /* 0x040fe40000410000 */
        /* <DEDUP_REMOVED lines=9> */
[----:B------:R-:W5:Y:S01]  /*c140*/  LDSM.16.MT88.4 R72, [R138+0xa000] ;  /* 0x00a000008a48783b */ /* 0x000f620000004200 */
[C---:B------:R-:W-:Y:S02]  /*c150*/  FMUL.FTZ R53, R3.reuse, R53 ;  /* 0x0000003503357220 */ /* 0x040fe40000410000 */
[C---:B------:R-:W-:Y:S02]  /*c160*/  FMUL.FTZ R58, R2.reuse, R58 ;  /* 0x0000003a023a7220 */ /* 0x040fe40000410000 */
[C---:B-1----:R-:W-:Y:S02]  /*c170*/  HMMA.16816.F32 R28, R96.reuse, R88, R28 ;  /* 0x00000058601c723c */ /* 0x042fe4000000181c */
[----:B------:R-:W-:Y:S01]  /*c180*/  MUFU.EX2 R130, R130 ;  /* 0x0000008200827308 */ /* 0x000fe20000000800 */
[----:B------:R-:W-:Y:S02]  /*c190*/  FMUL.FTZ R59, R2, R59 ;  /* 0x0000003b023b7220 */ /* 0x000fe40000410000 */
[C---:B------:R-:W-:Y:S02]  /*c1a0*/  FMUL.FTZ R56, R3.reuse, R56 ;  /* 0x0000003803387220 */ /* 0x040fe40000410000 */
[----:B------:R-:W-:Y:S01]  /*c1b0*/  FMUL.FTZ R57, R3, R57 ;  /* 0x0000003903397220 */ /* 0x000fe20000410000 */
[C---:B------:R-:W-:Y:S04]  /*c1c0*/  HMMA.16816.F32 R32, R96.reuse, R90, R32 ;  /* 0x0000005a6020723c */ /* 0x040fe80000001820 */
[--C-:B------:R-:W-:Y:S01]  /*c1d0*/  FFMA.FTZ R174, R179, c[0x0][0x23c], -R104.reuse ;  /* 0x00008f00b3ae7a23 */ /* 0x100fe20000010868 */
[----:B------:R-:W-:Y:S01]  /*c1e0*/  MUFU.EX2 R178, R178 ;  /* 0x000000b200b27308 */ /* 0x000fe20000000800 */
[--C-:B------:R-:W-:Y:S02]  /*c1f0*/  FFMA.FTZ R179, R106, c[0x0][0x23c], -R113.reuse ;  /* 0x00008f006ab37a23 */ /* 0x100fe40000010871 */
[C---:B---3--:R-:W-:Y:S04]  /*c200*/  HMMA.16816.F32 R36, R96.reuse, R80, R36 ;  /* 0x000000506024723c */ /* 0x048fe80000001824 */
[----:B------:R-:W-:Y:S02]  /*c210*/  FFMA.FTZ R113, R102, c[0x0][0x23c], -R113 ;  /* 0x00008f0066717a23 */ /* 0x000fe40000010871 */
[--C-:B------:R-:W-:Y:S01]  /*c220*/  FFMA.FTZ R175, R175, c[0x0][0x23c], -R104.reuse ;  /* 0x00008f00afaf7a23 */ /* 0x100fe20000010868 */
[----:B------:R-:W-:Y:S01]  /*c230*/  MUFU.EX2 R174, R174 ;  /* 0x000000ae00ae7308 */ /* 0x000fe20000000800 */
[C---:B------:R-:W-:Y:S01]  /*c240*/  HMMA.16816.F32 R40, R96.reuse, R82, R40 ;  /* 0x000000526028723c */ /* 0x040fe20000001828 */
[----:B------:R-:W-:Y:S03]  /*c250*/  LDSM.16.MT88.4 R80, [R138+0x8800] ;  /* 0x008800008a50783b */ /* 0x000fe60000004200 */
[--C-:B------:R-:W-:Y:S02]  /*c260*/  FFMA.FTZ R135, R135, c[0x0][0x23c], -R104.reuse ;  /* 0x00008f0087877a23 */ /* 0x100fe40000010868 */
[--C-:B------:R-:W-:Y:S02]  /*c270*/  FFMA.FTZ R182, R107, c[0x0][0x23c], -R104.reuse ;  /* 0x00008f006bb67a23 */ /* 0x100fe40000010868 */
[--C-:B------:R-:W-:Y:S01]  /*c280*/  FFMA.FTZ R131, R131, c[0x0][0x23c], -R104.reuse ;  /* 0x00008f0083837a23 */ /* 0x100fe20000010868 */
[----:B------:R1:W-:Y:S01]  /*c290*/  MUFU.EX2 R102, R113 ;  /* 0x0000007100667308 */ /* 0x0003e20000000800 */
[C---:B-----5:R-:W-:Y:S03]  /*c2a0*/  HMMA.16816.F32 R44, R96.reuse, R72, R44 ;  /* 0x00000048602c723c */ /* 0x060fe6000000182c */
[--C-:B------:R-:W-:Y:S02]  /*c2b0*/  FFMA.FTZ R133, R133, c[0x0][0x23c], -R104.reuse ;  /* 0x00008f0085857a23 */ /* 0x100fe40000010868 */
[----:B------:R-:W-:Y:S02]  /*c2c0*/  FFMA.FTZ R104, R105, c[0x0][0x23c], -R104 ;  /* 0x00008f0069687a23 */ /* 0x000fe40000010868 */
[----:B------:R-:W-:Y:S01]  /*c2d0*/  FFMA.FTZ R125, R2, R169, R125 ;  /* 0x000000a9027d7223 */ /* 0x000fe2000001007d */
[C---:B------:R-:W-:Y:S01]  /*c2e0*/  HMMA.16816.F32 R48, R96.reuse, R74, R48 ;  /* 0x0000004a6030723c */ /* 0x040fe20000001830 */
[----:B------:R-:W3:Y:S01]  /*c2f0*/  LDSM.16.MT88.4 R72, [R140+0x8800] ;  /* 0x008800008c48783b */ /* 0x000ee20000004200 */
[----:B------:R-:W-:Y:S02]  /*c300*/  MUFU.EX2 R175, R175 ;  /* 0x000000af00af7308 */ /* 0x000fe40000000800 */
[----:B------:R-:W-:Y:S02]  /*c310*/  FFMA.FTZ R123, R3, R170, R123 ;  /* 0x000000aa037b7223 */ /* 0x000fe4000001007b */
[----:B------:R-:W-:Y:S02]  /*c320*/  FADD.FTZ R118, R118, R125 ;  /* 0x0000007d76767221 */ /* 0x000fe40000010000 */
[C---:B------:R-:W-:Y:S04]  /*c330*/  HMMA.16816.F32 R52, R96.reuse, R68, R52 ;  /* 0x000000446034723c */ /* 0x040fe80000001834 */
[----:B------:R-:W5:Y:S01]  /*c340*/  MUFU.EX2 R131, R131 ;  /* 0x0000008300837308 */ /* 0x000f620000000800 */
[----:B------:R-:W-:Y:S01]  /*c350*/  FADD.FTZ R122, R122, R123 ;  /* 0x0000007b7a7a7221 */ /* 0x000fe20000010000 */
[----:B-1----:R-:W-:Y:S01]  /*c360*/  LDSM.16.MT88.4 R112, [R140+0xb800] ;  /* 0x00b800008c70783b */ /* 0x002fe20000004200 */
[----:B--2---:R-:W-:Y:S01]  /*c370*/  F2FP.PACK_AB R69, R127, R124 ;  /* 0x0000007c7f45723e */ /* 0x004fe200000000ff */
[C---:B------:R-:W-:Y:S04]  /*c380*/  HMMA.16816.F32 R56, R96.reuse, R70, R56 ;  /* 0x000000466038723c */ /* 0x040fe80000001838 */
[----:B------:R-:W-:Y:S02]  /*c390*/  FADD.FTZ R119, R119, R118 ;  /* 0x0000007677777221 */ /* 0x000fe40000010000 */
[----:B------:R-:W1:Y:S01]  /*c3a0*/  MUFU.EX2 R133, R133 ;  /* 0x0000008500857308 */ /* 0x000e620000000800 */
[----:B----4-:R-:W-:Y:S01]  /*c3b0*/  F2FP.PACK_AB R71, R129, R126 ;  /* 0x0000007e8147723e */ /* 0x010fe200000000ff */
[C---:B------:R-:W-:Y:S04]  /*c3c0*/  HMMA.16816.F32 R60, R96.reuse, R76, R60 ;  /* 0x0000004c603c723c */ /* 0x040fe8000000183c */
[----:B------:R-:W-:Y:S02]  /*c3d0*/  FADD.FTZ R3, R121, R122 ;  /* 0x0000007a79037221 */ /* 0x000fe40000010000 */
[----:B------:R-:W-:Y:S02]  /*c3e0*/  FADD.FTZ R119, R116, R119 ;  /* 0x0000007774777221 */ /* 0x000fe40000010000 */
[----:B------:R-:W-:Y:S01]  /*c3f0*/  HMMA.16816.F32 R64, R96, R78, R64 ;  /* 0x0000004e6040723c */ /* 0x000fe20000001840 */
[----:B------:R-:W2:Y:S01]  /*c400*/  LDSM.16.MT88.4 R76, [R136+0x8800] ;  /* 0x00880000884c783b */ /* 0x000ea20000004200 */
[----:B------:R-:W-:Y:S02]  /*c410*/  MUFU.EX2 R135, R135 ;  /* 0x0000008700877308 */ /* 0x000fe40000000800 */
[----:B-----5:R-:W-:Y:S01]  /*c420*/  F2FP.PACK_AB R68, R131, R128 ;  /* 0x000000808344723e */ /* 0x020fe200000000ff */
[----:B------:R-:W-:Y:S02]  /*c430*/  FADD.FTZ R3, R120, R3 ;  /* 0x0000000378037221 */ /* 0x000fe40000010000 */
[----:B------:R-:W-:Y:S02]  /*c440*/  FADD.FTZ R124, R124, R119 ;  /* 0x000000777c7c7221 */ /* 0x000fe40000010000 */
[----:B------:R-:W-:Y:S03]  /*c450*/  FADD.FTZ R128, R128, R3 ;  /* 0x0000000380807221 */ /* 0x000fe60000010000 */
[----:B------:R-:W4:Y:S01]  /*c460*/  MUFU.EX2 R179, R179 ;  /* 0x000000b300b37308 */ /* 0x000f220000000800 */
[----:B------:R-:W-:Y:S01]  /*c470*/  FADD.FTZ R127, R127, R124 ;  /* 0x0000007c7f7f7221 */ /* 0x000fe20000010000 */
[----:B-1----:R-:W-:Y:S01]  /*c480*/  F2FP.PACK_AB R70, R133, R130 ;  /* 0x000000828546723e */ /* 0x002fe200000000ff */
[----:B------:R-:W-:Y:S02]  /*c490*/  FADD.FTZ R131, R131, R128 ;  /* 0x0000008083837221 */ /* 0x000fe40000010000 */
[----:B------:R-:W-:Y:S02]  /*c4a0*/  FADD.FTZ R126, R126, R127 ;  /* 0x0000007f7e7e7221 */ /* 0x000fe40000010000 */
[----:B------:R-:W-:Y:S02]  /*c4b0*/  FADD.FTZ R130, R130, R131 ;  /* 0x0000008382827221 */ /* 0x000fe40000010000 */
[C---:B---3--:R-:W-:Y:S01]  /*c4c0*/  HMMA.16816.F32 R4, R68.reuse, R72, R4 ;  /* 0x000000484404723c */ /* 0x048fe20000001804 */
[----:B------:R-:W1:Y:S04]  /*c4d0*/  MUFU.EX2 R103, R103 ;  /* 0x0000006700677308 */ /* 0x000e680000000800 */
[----:B------:R-:W-:Y:S02]  /*c4e0*/  FADD.FTZ R129, R129, R126 ;  /* 0x0000007e81817221 */ /* 0x000fe40000010000 */
[----:B------:R-:W-:Y:S01]  /*c4f0*/  FADD.FTZ R133, R133, R130 ;  /* 0x0000008285857221 */ /* 0x000fe20000010000 */
[C---:B------:R-:W-:Y:S01]  /*c500*/  HMMA.16816.F32 R8, R68.reuse, R74, R8 ;  /* 0x0000004a4408723c */ /* 0x040fe20000001808 */
[----:B------:R-:W3:Y:S02]  /*c510*/  LDSM.16.MT88.4 R72, [R140+0xa800] ;  /* 0x00a800008c48783b */ /* 0x000ee40000004200 */
[----:B------:R-:W-:Y:S01]  /*c520*/  MUFU.EX2 R180, R180 ;  /* 0x000000b400b47308 */ /* 0x000fe20000000800 */
[----:B------:R-:W-:Y:S01]  /*c530*/  FADD.FTZ R2, R174, R133 ;  /* 0x00000085ae027221 */ /* 0x000fe20000010000 */
[----:B----4-:R-:W-:Y:S03]  /*c540*/  F2FP.PACK_AB R105, R179, R178 ;  /* 0x000000b2b369723e */ /* 0x010fe600000000ff */
[C---:B------:R-:W-:Y:S04]  /*c550*/  HMMA.16816.F32 R12, R68.reuse, R80, R12 ;  /* 0x00000050440c723c */ /* 0x040fe8000000180c */
[----:B------:R-:W-:Y:S01]  /*c560*/  FADD.FTZ R2, R175, R2 ;  /* 0x00000002af027221 */ /* 0x000fe20000010000 */
[----:B------:R-:W4:Y:S03]  /*c570*/  MUFU.EX2 R181, R181 ;  /* 0x000000b500b57308 */ /* 0x000f260000000800 */
[C---:B------:R-:W-:Y:S01]  /*c580*/  HMMA.16816.F32 R16, R68.reuse, R82, R16 ;  /* 0x000000524410723c */ /* 0x040fe20000001810 */
[----:B------:R-:W5:Y:S03]  /*c590*/  LDSM.16.MT88.4 R80, [R138+0xa800] ;  /* 0x00a800008a50783b */ /* 0x000f660000004200 */
[----:B-1----:R-:W-:Y:S01]  /*c5a0*/  F2FP.PACK_AB R107, R102, R103 ;  /* 0x00000067666b723e */ /* 0x002fe200000000ff */
[----:B------:R-:W-:Y:S02]  /*c5b0*/  FADD.FTZ R3, R135, R2 ;  /* 0x0000000287037221 */ /* 0x000fe40000010000 */
[----:B------:R-:W-:Y:S01]  /*c5c0*/  MUFU.EX2 R182, R182 ;  /* 0x000000b600b67308 */ /* 0x000fe20000000800 */
[C---:B------:R-:W-:Y:S04]  /*c5d0*/  HMMA.16816.F32 R20, R68.reuse, R84, R20 ;  /* 0x000000544414723c */ /* 0x040fe80000001814 */
[----:B------:R-:W-:Y:S04]  /*c5e0*/  FADD.FTZ R3, R176, R3 ;  /* 0x00000003b0037221 */ /* 0x000fe80000010000 */
[C---:B------:R-:W-:Y:S01]  /*c5f0*/  HMMA.16816.F32 R24, R68.reuse, R86, R24 ;  /* 0x000000564418723c */ /* 0x040fe20000001818 */
[----:B------:R-:W1:Y:S01]  /*c600*/  LDSM.16.MT88.4 R84, [R137+0xa800] ;  /* 0x00a800008954783b */ /* 0x000e620000004200 */
[----:B------:R4:W4:Y:S06]  /*c610*/  MUFU.EX2 R183, R104 ;  /* 0x0000006800b77308 */ /* 0x00092c0000000800 */
[C---:B--2---:R-:W-:Y:S08]  /*c620*/  HMMA.16816.F32 R28, R68.reuse, R76, R28 ;  /* 0x0000004c441c723c */ /* 0x044ff0000000181c */
[C---:B------:R-:W-:Y:S01]  /*c630*/  HMMA.16816.F32 R32, R68.reuse, R78, R32 ;  /* 0x0000004e4420723c */ /* 0x040fe20000001820 */
[----:B------:R-:W-:Y:S07]  /*c640*/  LDSM.16.MT88.4 R76, [R140+0x9000] ;  /* 0x009000008c4c783b */ /* 0x000fee0000004200 */
[C---:B---3--:R-:W-:Y:S04]  /*c650*/  HMMA.16816.F32 R36, R68.reuse, R72, R36 ;  /* 0x000000484424723c */ /* 0x048fe80000001824 */
[----:B----4-:R-:W-:Y:S01]  /*c660*/  F2FP.PACK_AB R104, R181, R180 ;  /* 0x000000b4b568723e */ /* 0x010fe200000000ff */
[----:B------:R-:W-:Y:S01]  /*c670*/  FADD.FTZ R180, R180, R3 ;  /* 0x00000003b4b47221 */ /* 0x000fe20000010000 */
[----:B------:R-:W-:Y:S02]  /*c680*/  F2FP.PACK_AB R106, R183, R182 ;  /* 0x000000b6b76a723e */ /* 0x000fe400000000ff */
[C---:B------:R-:W-:Y:S01]  /*c690*/  HMMA.16816.F32 R40, R68.reuse, R74, R40 ;  /* 0x0000004a4428723c */ /* 0x040fe20000001828 */
[----:B------:R-:W2:Y:S03]  /*c6a0*/  LDSM.16.MT88.4 R72, [R136+0xa800] ;  /* 0x00a800008848783b */ /* 0x000ea60000004200 */
[----:B------:R-:W-:Y:S01]  /*c6b0*/  MOV R3, R100 ;  /* 0x0000006400037202 */ /* 0x000fe20000000f00 */
[----:B------:R-:W-:Y:S03]  /*c6c0*/  FADD.FTZ R181, R181, R180 ;  /* 0x000000b4b5b57221 */ /* 0x000fe60000010000 */
[C---:B-----5:R-:W-:Y:S04]  /*c6d0*/  HMMA.16816.F32 R44, R68.reuse, R80, R44 ;  /* 0x00000050442c723c */ /* 0x060fe8000000182c */
[----:B------:R-:W-:Y:S04]  /*c6e0*/  FADD.FTZ R170, R182, R181 ;  /* 0x000000b5b6aa7221 */ /* 0x000fe80000010000 */
[C---:B------:R-:W-:Y:S01]  /*c6f0*/  HMMA.16816.F32 R48, R68.reuse, R82, R48 ;  /* 0x000000524430723c */ /* 0x040fe20000001830 */
[----:B------:R-:W3:Y:S03]  /*c700*/  LDSM.16.MT88.4 R80, [R138+0x9000] ;  /* 0x009000008a50783b */ /* 0x000ee60000004200 */
[----:B------:R-:W-:Y:S04]  /*c710*/  FADD.FTZ R170, R183, R170 ;  /* 0x000000aab7aa7221 */ /* 0x000fe80000010000 */
        /* <DEDUP_REMOVED lines=11> */
[----:B------:R-:W-:Y:S03]  /*c7d0*/  F2FP.PACK_AB R70, R176, R135 ;  /* 0x00000087b046723e */ /* 0x000fe600000000ff */
[----:B------:R-:W-:Y:S04]  /*c7e0*/  FADD.FTZ R134, R134, R173 ;  /* 0x000000ad86867221 */ /* 0x000fe80000010000 */
[C---:B------:R-:W-:Y:S03]  /*c7f0*/  HMMA.16816.F32 R4, R68.reuse, R76, R4 ;  /* 0x0000004c4404723c */ /* 0x040fe60000001804 */
[----:B------:R-:W-:Y:S04]  /*c800*/  FADD.FTZ R177, R177, R134 ;  /* 0x00000086b1b17221 */ /* 0x000fe80000010000 */
[----:B------:R-:W-:Y:S01]  /*c810*/  FADD.FTZ R178, R178, R177 ;  /* 0x000000b1b2b27221 */ /* 0x000fe20000010000 */
[C---:B------:R-:W-:Y:S01]  /*c820*/  HMMA.16816.F32 R8, R68.reuse, R78, R8 ;  /* 0x0000004e4408723c */ /* 0x040fe20000001808 */
[----:B------:R-:W4:Y:S03]  /*c830*/  LDSM.16.MT88.4 R76, [R140+0xb000] ;  /* 0x00b000008c4c783b */ /* 0x000f260000004200 */
[----:B------:R-:W-:Y:S04]  /*c840*/  FADD.FTZ R178, R179, R178 ;  /* 0x000000b2b3b27221 */ /* 0x000fe80000010000 */
[C---:B---3--:R-:W-:Y:S04]  /*c850*/  HMMA.16816.F32 R12, R68.reuse, R80, R12 ;  /* 0x00000050440c723c */ /* 0x048fe8000000180c */
        /* <DEDUP_REMOVED lines=14> */
[C---:B------:R-:W-:Y:S08]  /*c940*/  HMMA.16816.F32 R48, R68.reuse, R82, R48 ;  /* 0x000000524430723c */ /* 0x040ff00000001830 */
[C---:B-1----:R-:W-:Y:S08]  /*c950*/  HMMA.16816.F32 R52, R68.reuse, R84, R52 ;  /* 0x000000544434723c */ /* 0x042ff00000001834 */
[C---:B------:R-:W-:Y:S08]  /*c960*/  HMMA.16816.F32 R56, R68.reuse, R86, R56 ;  /* 0x000000564438723c */ /* 0x040ff00000001838 */
[C---:B--2---:R-:W-:Y:S08]  /*c970*/  HMMA.16816.F32 R60, R68.reuse, R72, R60 ;  /* 0x00000048443c723c */ /* 0x044ff0000000183c */
[----:B------:R-:W-:Y:S01]  /*c980*/  HMMA.16816.F32 R64, R68, R74, R64 ;  /* 0x0000004a4440723c */ /* 0x000fe20000001840 */
[----:B------:R-:W1:Y:S07]  /*c990*/  LDSM.16.MT88.4 R68, [R136+0x9800] ;  /* 0x009800008844783b */ /* 0x000e6e0000004200 */
[C---:B------:R-:W-:Y:S01]  /*c9a0*/  HMMA.16816.F32 R96, R104.reuse, R92, R4 ;  /* 0x0000005c6860723c */ /* 0x040fe20000001804 */
[----:B------:R-:W2:Y:S07]  /*c9b0*/  LDSM.16.MT88.4 R4, [R138+0xb800] ;  /* 0x00b800008a04783b */ /* 0x000eae0000004200 */
[C---:B------:R-:W-:Y:S01]  /*c9c0*/  HMMA.16816.F32 R92, R104.reuse, R94, R8 ;  /* 0x0000005e685c723c */ /* 0x040fe20000001808 */
[----:B------:R-:W3:Y:S07]  /*c9d0*/  LDSM.16.MT88.4 R8, [R137+0xb800] ;  /* 0x00b800008908783b */ /* 0x000eee0000004200 */
[C---:B----4-:R-:W-:Y:S01]  /*c9e0*/  HMMA.16816.F32 R88, R104.reuse, R76, R12 ;  /* 0x0000004c6858723c */ /* 0x050fe2000000180c */
[----:B------:R-:W4:Y:S07]  /*c9f0*/  LDSM.16.MT88.4 R12, [R136+0xb800] ;  /* 0x00b80000880c783b */ /* 0x000f2e0000004200 */
[C---:B------:R-:W-:Y:S08]  /*ca00*/  HMMA.16816.F32 R84, R104.reuse, R78, R16 ;  /* 0x0000004e6854723c */ /* 0x040ff00000001810 */
[C---:B------:R-:W-:Y:S08]  /*ca10*/  HMMA.16816.F32 R80, R104.reuse, R108, R20 ;  /* 0x0000006c6850723c */ /* 0x040ff00000001814 */
[C---:B------:R-:W-:Y:S08]  /*ca20*/  HMMA.16816.F32 R76, R104.reuse, R110, R24 ;  /* 0x0000006e684c723c */ /* 0x040ff00000001818 */
[C---:B-1----:R-:W-:Y:S08]  /*ca30*/  HMMA.16816.F32 R72, R104.reuse, R68, R28 ;  /* 0x000000446848723c */ /* 0x042ff0000000181c */
[C---:B------:R-:W-:Y:S08]  /*ca40*/  HMMA.16816.F32 R68, R104.reuse, R70, R32 ;  /* 0x000000466844723c */ /* 0x040ff00000001820 */
[C---:B------:R-:W-:Y:S08]  /*ca50*/  HMMA.16816.F32 R36, R104.reuse, R112, R36 ;  /* 0x000000706824723c */ /* 0x040ff00000001824 */
[C---:B------:R-:W-:Y:S08]  /*ca60*/  HMMA.16816.F32 R40, R104.reuse, R114, R40 ;  /* 0x000000726828723c */ /* 0x040ff00000001828 */
[C---:B--2---:R-:W-:Y:S08]  /*ca70*/  HMMA.16816.F32 R44, R104.reuse, R4, R44 ;  /* 0x00000004682c723c */ /* 0x044ff0000000182c */
[C---:B------:R-:W-:Y:S08]  /*ca80*/  HMMA.16816.F32 R48, R104.reuse, R6, R48 ;  /* 0x000000066830723c */ /* 0x040ff00000001830 */
[C---:B---3--:R-:W-:Y:S08]  /*ca90*/  HMMA.16816.F32 R52, R104.reuse, R8, R52 ;  /* 0x000000086834723c */ /* 0x048ff00000001834 */
[C---:B------:R-:W-:Y:S08]  /*caa0*/  HMMA.16816.F32 R56, R104.reuse, R10, R56 ;  /* 0x0000000a6838723c */ /* 0x040ff00000001838 */
[C---:B----4-:R-:W-:Y:S08]  /*cab0*/  HMMA.16816.F32 R60, R104.reuse, R12, R60 ;  /* 0x0000000c683c723c */ /* 0x050ff0000000183c */
[----:B------:R-:W-:Y:S07]  /*cac0*/  HMMA.16816.F32 R64, R104, R14, R64 ;  /* 0x0000000e6840723c */ /* 0x000fee0000001840 */
[----:B------:R-:W-:Y:S01]  /*cad0*/  MOV R104, R101 ;  /* 0x0000006500687202 */ /* 0x000fe20000000f00 */
[----:B------:R-:W-:-:S05]  /*cae0*/  @P1 BRA `(.L_x_6660) ;  /* 0xffffcc9000001947 */ /* 0x000fca000383ffff */
.L_x_6656:
        /* <DEDUP_REMOVED lines=188> */
[----:B---3--:R-:W2:Y:S01]  /*d6b0*/  S2R R40, SR_CTAID.Z ;  /* 0x0000000000287919 */ /* 0x008ea20000002700 */
[----:B-1----:R-:W-:-:S05]  /*d6c0*/  IMAD R7, R5, c[0x0][0x214], RZ ;  /* 0x0000850005077a24 */ /* 0x002fca00078e02ff */
[----:B------:R-:W-:-:S05]  /*d6d0*/  SEL R7, R7, R158, !P0 ;  /* 0x0000009e07077207 */ /* 0x000fca0004000000 */
[----:B--2---:R-:W-:Y:S01]  /*d6e0*/  IMAD R7, R40, c[0x0][0x234], R7 ;  /* 0x00008d0028077a24 */ /* 0x004fe200078e0207 */
[----:B------:R-:W-:Y:S05]  /*d6f0*/  BRA `(.L_x_6662) ;  /* 0x0000004000007947 */ /* 0x000fea0003800000 */
.L_x_6661:
[----:B---3--:R-:W1:Y:S04]  /*d700*/  S2R R40, SR_CTAID.Z ;  /* 0x0000000000287919 */ /* 0x008e680000002700 */
[----:B------:R-:W1:Y:S02]  /*d710*/  S2R R5, SR_CTAID.Y ;  /* 0x0000000000057919 */ /* 0x000e640000002600 */
[----:B-1----:R-:W-:-:S04]  /*d720*/  IMAD R7, R5, c[0x0][0x1c0], R40 ;  /* 0x0000700005077a24 */ /* 0x002fc800078e0228 */
[----:B------:R-:W-:Y:S02]  /*d730*/  IMAD R7, R7, c[0x0][0x214], RZ ;  /* 0x0000850007077a24 */ /* 0x000fe400078e02ff */
.L_x_6662:
        /* <DEDUP_REMOVED lines=36> */
.L_x_6664:
[----:B------:R-:W-:Y:S05]  /*d980*/  BSYNC B0 ;  /* 0x0000000000007941 */ /* 0x000fea0003800000 */
.L_x_6663:
        /* <DEDUP_REMOVED lines=36> */
.L_x_6666:
[----:B------:R-:W-:Y:S05]  /*dbd0*/  BSYNC B0 ;  /* 0x0000000000007941 */ /* 0x000fea0003800000 */
.L_x_6665:
        /* <DEDUP_REMOVED lines=18> */
.L_x_6668:
[----:B------:R-:W-:Y:S05]  /*dd00*/  BSYNC B0 ;  /* 0x0000000000007941 */ /* 0x000fea0003800000 */
.L_x_6667:
        /* <DEDUP_REMOVED lines=18> */
.L_x_6670:
[----:B------:R-:W-:Y:S05]  /*de30*/  BSYNC B0 ;  /* 0x0000000000007941 */ /* 0x000fea0003800000 */
.L_x_6669:
        /* <DEDUP_REMOVED lines=19> */
.L_x_6671:
        /* <DEDUP_REMOVED lines=9> */
.L_x_8275:


//--------------------- .text._ZN5flash24flash_fwd_splitkv_kernelI23Flash_fwd_kernel_traitsILi128ELi64ELi64ELi4ELb0ELb0EN7cutlass6half_tE19Flash_kernel_traitsILi128ELi64ELi64ELi4ES3_EELb1ELb0ELb0ELb0ELb1ELb0ELb0ELb1EEEvNS_16Flash_fwd_paramsE --------------------------
	.section	.text._ZN5flash24flash_fwd_splitkv_kernelI23Flash_fwd_kernel_traitsILi128ELi64ELi64ELi4ELb0ELb0EN7cutlass6half_tE19Flash_kernel_traitsILi128ELi64ELi64ELi4ES3_EELb1ELb0ELb0ELb0ELb1ELb0ELb0ELb1EEEvNS_16Flash_fwd_paramsE,"ax",@progbits
	.sectioninfo	@"SHI_REGISTERS=178"
	.align	128
        .global         _ZN5flash24flash_fwd_splitkv_kernelI23Flash_fwd_kernel_traitsILi128ELi64ELi64ELi4ELb0ELb0EN7cutlass6half_tE19Flash_kernel_traitsILi128ELi64ELi64ELi4ES3_EELb1ELb0ELb0ELb0ELb1ELb0ELb0ELb1EEEvNS_16Flash_fwd_paramsE
        .type           _ZN5flash24flash_fwd_splitkv_kernelI23Flash_fwd_kernel_traitsILi128ELi64ELi64ELi4ELb0ELb0EN7cutlass6half_tE19Flash_kernel_traitsILi128ELi64ELi64ELi4ES3_EELb1ELb0ELb0ELb0ELb1ELb0ELb0ELb1EEEvNS_16Flash_fwd_paramsE,@function
        .size           _ZN5flash24flash_fwd_splitkv_kernelI23Flash_fwd_kernel_traitsILi128ELi64ELi64ELi4ELb0ELb0EN7cutlass6half_tE19Flash_kernel_traitsILi128ELi64ELi64ELi4ES3_EELb1ELb0ELb0ELb0ELb1ELb0ELb0ELb1EEEvNS_16Flash_fwd_paramsE,(.L_x_8276 - _ZN5flash24flash_fwd_splitkv_kernelI23Flash_fwd_kernel_traitsILi128ELi64ELi64ELi4ELb0ELb0EN7cutlass6half_tE19Flash_kernel_traitsILi128ELi64ELi64ELi4ES3_EELb1ELb0ELb0ELb0ELb1ELb0ELb0ELb1EEEvNS_16Flash_fwd_paramsE)
        .other          _ZN5flash24flash_fwd_splitkv_kernelI23Flash_fwd_kernel_traitsILi128ELi64ELi64ELi4ELb0ELb0EN7cutlass6half_tE19Flash_kernel_traitsILi128ELi64ELi64ELi4ES3_EELb1ELb0ELb0ELb0ELb1ELb0ELb0ELb1EEEvNS_16Flash_fwd_paramsE,@"STO_CUDA_ENTRY STV_DEFAULT"
_ZN5flash24flash_fwd_splitkv_kernelI23Flash_fwd_kernel_traitsILi128ELi64ELi64ELi4ELb0ELb0EN7cutlass6half_tE19Flash_kernel_traitsILi128ELi64ELi64ELi4ES3_EELb1ELb0ELb0ELb0ELb1ELb0ELb0ELb1EEEvNS_16Flash_fwd_paramsE:
.text._ZN5flash24flash_fwd_splitkv_kernelI23Flash_fwd_kernel_traitsILi128ELi64ELi64ELi4ELb0ELb0EN7cutlass6half_tE19Flash_kernel_traitsILi128ELi64ELi64ELi4ES3_EELb1ELb0ELb0ELb0ELb1ELb0ELb0ELb1EEEvNS_16Flash_fwd_paramsE:
        /* <DEDUP_REMOVED lines=14> */
[----:B------:R-:W3:Y:S04]  /*00e0*/  @P1 LDG.E R160, [R4.64] ;  /* 0x0000000604a01981 */ /* 0x000ee8000c1e1900 */
[----:B------:R-:W3:Y:S01]  /*00f0*/  @P1 LDG.E R159, [R4.64+0x4] ;  /* 0x00000406049f1981 */ /* 0x000ee2000c1e1900 */
[----:B--2---:R-:W-:-:S03]  /*0100*/  ISETP.NE.AND P2, PT, R0, RZ, PT ;  /* 0x000000ff0000720c */ /* 0x004fc60003f45270 */
[----:B------:R1:W5:Y:S01]  /*0110*/  @P5 LDG.E R6, [R134.64] ;  /* 0x0000000686065981 */ /* 0x000362000c1e1900 */
[----:B------:R-:W-:Y:S01]  /*0120*/  ISETP.EQ.OR.EX P0, PT, RZ, c[0x0][0x24c], !P2, P0 ;  /* 0x00009300ff007a0c */ /* 0x000fe20005702700 */
[----:B------:R-:W-:Y:S02]  /*0130*/  IMAD.MOV.U32 R19, RZ, RZ, -0x1 ;  /* 0xffffffffff137424 */ /* 0x000fe400078e00ff */
[----:B------:R-:W-:Y:S01]  /*0140*/  IMAD.WIDE R8, R2, R79, c[0x0][0x248] ;  /* 0x0000920002087625 */ /* 0x000fe200078e024f */
[----:B------:R-:W2:Y:S04]  /*0150*/  S2R R25, SR_CTAID.X ;  /* 0x0000000000197919 */ /* 0x000ea80000002500 */
[----:B------:R-:W4:Y:S04]  /*0160*/  S2R R132, SR_CTAID.Z ;  /* 0x0000000000847919 */ /* 0x000f280000002700 */
[----:B------:R-:W1:Y:S04]  /*0170*/  S2R R56, SR_TID.X ;  /* 0x0000000000387919 */ /* 0x000e680000002100 */
[----:B------:R1:W5:Y:S01]  /*0180*/  @!P0 LDG.E R19, [R8.64] ;  /* 0x0000000608138981 */ /* 0x000362000c1e1900 */
[----:B------:R-:W-:-:S04]  /*0190*/  ISETP.NE.U32.AND P0, PT, RZ, c[0x0][0x248], PT ;  /* 0x00009200ff007a0c */ /* 0x000fc80003f05070 */
[----:B------:R-:W-:Y:S02]  /*01a0*/  ISETP.NE.AND.EX P0, PT, RZ, c[0x0][0x24c], PT, P0 ;  /* 0x00009300ff007a0c */ /* 0x000fe40003f05300 */
[----:B------:R-:W-:-:S04]  /*01b0*/  MOV R7, R2 ;  /* 0x0000000200077202 */ /* 0x000fc80000000f00 */
[--C-:B------:R-:W-:Y:S01]  /*01c0*/  SHF.R.S32.HI R0, RZ, 0x1f, R7.reuse ;  /* 0x0000001fff007819 */ /* 0x100fe20000011407 */
[----:B------:R-:W-:Y:S02]  /*01d0*/  IMAD.MOV.U32 R11, RZ, RZ, R7 ;  /* 0x000000ffff0b7224 */ /* 0x000fe400078e0007 */
[----:B---3--:R-:W-:Y:S01]  /*01e0*/  @P1 IMAD.IADD R159, R159, 0x1, -R160 ;  /* 0x000000019f9f1824 */ /* 0x008fe200078e0aa0 */
[----:B------:R-:W-:-:S03]  /*01f0*/  @!P1 MOV R159, c[0x0][0x214] ;  /* 0x00008500009f9a02 */ /* 0x000fc60000000f00 */
[----:B------:R-:W-:Y:S05]  /*0200*/  @!P0 BRA `(.L_x_6672) ;  /* 0x0000004000008947 */ /* 0x000fea0003800000 */
[----:B-12-4-:R-:W2:Y:S02]  /*0210*/  @P2 LDG.E R4, [R8.64+0x4] ;  /* 0x0000040608042981 */ /* 0x016ea4000c1e1900 */
[----:B--2--5:R-:W-:-:S06]  /*0220*/  @P2 IADD3 R3, R4, -R19, RZ ;  /* 0x8000001304032210 */ /* 0x024fcc0007ffe0ff */
[----:B------:R1:W5:Y:S01]  /*0230*/  @!P2 LDG.E R3, [R8.64] ;  /* 0x000000060803a981 */ /* 0x000362000c1e1900 */
[----:B------:R-:W-:Y:S05]  /*0240*/  BRA `(.L_x_6673) ;  /* 0x0000001000007947 */ /* 0x000fea0003800000 */
.L_x_6672:
[----:B-12-4-:R-:W-:Y:S02]  /*0250*/  MOV R3, c[0x0][0x218] ;  /* 0x0000860000037a02 */ /* 0x016fe40000000f00 */
.L_x_6673:
[----:B------:R-:W-:-:S04]  /*0260*/  ISETP.NE.U32.AND P2, PT, RZ, c[0x0][0x258], PT ;  /* 0x00009600ff007a0c */ /* 0x000fc80003f45070 */
[----:B------:R-:W-:-:S13]  /*0270*/  ISETP.NE.AND.EX P2, PT, RZ, c[0x0][0x25c], PT, P2 ;  /* 0x00009700ff007a0c */ /* 0x000fda0003f45320 */
[----:B------:R-:W-:-:S06]  /*0280*/  @P2 IMAD.WIDE R4, R2, R79, c[0x0][0x258] ;  /* 0x0000960002042625 */ /* 0x000fcc00078e024f */
        /* <DEDUP_REMOVED lines=10> */
[----:B------:R-:W-:Y:S01]  /*0330*/  ULDC UR5, c[0x0][0x218] ;  /* 0x0000860000057ab9 */ /* 0x000fe20000000800 */
[----:B------:R-:W-:Y:S01]  /*0340*/  IADD3 R3, -R159, 0x7f, R58 ;  /* 0x0000007f9f037810 */ /* 0x000fe20007ffe13a */
[----:B------:R-:W-:Y:S01]  /*0350*/  UIADD3 UR5, UR5, 0x3f, URZ ;  /* 0x0000003f05057890 */ /* 0x000fe2000fffe03f */
[----:B-1----:R-:W-:Y:S02]  /*0360*/  IADD3 R8, R54, 0x3f, RZ ;  /* 0x0000003f36087810 */ /* 0x002fe40007ffe0ff */
        /* <DEDUP_REMOVED lines=21> */
[----:B------:R-:W-:-:S03]  /*04c0*/  IADD3 R4, -R5, R56, RZ ;  /* 0x0000003805047210 */ /* 0x000fc60007ffe1ff */
[----:B------:R-:W-:Y:S01]  /*04d0*/  @!P0 IMAD R0, R0, c[0x0][0x1e0], RZ ;  /* 0x0000780000008a24 */ /* 0x000fe200078e02ff */
[----:B------:R-:W-:Y:S01]  /*04e0*/  SHF.L.U32 R4, R4, 0x3, RZ ;  /* 0x0000000304047819 */ /* 0x000fe200000006ff */
[----:B------:R-:W-:-:S03]  /*04f0*/  @P0 IMAD.WIDE.U32 R8, R160, c[0x0][0x1e8], RZ ;  /* 0x00007a00a0080a25 */ /* 0x000fc600078e00ff */
[----:B------:R-:W-:Y:S01]  /*0500*/  SHF.R.S32.HI R5, RZ, 0x1f, R4 ;  /* 0x0000001fff057819 */ /* 0x000fe20000011404 */
[----:B------:R-:W-:-:S04]  /*0510*/  @!P0 IMAD.WIDE.U32 R10, R7, c[0x0][0x1e0], RZ ;  /* 0x00007800070a8a25 */ /* 0x000fc800078e00ff */
[----:B------:R-:W-:Y:S02]  /*0520*/  @!P0 IMAD R0, R7, c[0x0][0x1e4], R0 ;  /* 0x0000790007008a24 */ /* 0x000fe400078e0200 */
[----:B------:R-:W-:Y:S02]  /*0530*/  @P0 IMAD R160, R160, c[0x0][0x1ec], R9 ;  /* 0x00007b00a0a00a24 */ /* 0x000fe400078e0209 */
[----:B------:R-:W-:Y:S01]  /*0540*/  @!P0 IMAD.IADD R160, R11, 0x1, R0 ;  /* 0x000000010ba08824 */ /* 0x000fe200078e0200 */
[----:B------:R-:W-:Y:S01]  /*0550*/  SHF.R.S32.HI R0, RZ, 0x1f, R132 ;  /* 0x0000001fff007819 */ /* 0x000fe20000011484 */
[----:B------:R-:W-:Y:S01]  /*0560*/  @P0 IMAD.MOV.U32 R6, RZ, RZ, R8 ;  /* 0x000000ffff060224 */ /* 0x000fe200078e0008 */
[----:B------:R-:W-:Y:S01]  /*0570*/  @!P0 MOV R6, R10 ;  /* 0x0000000a00068202 */ /* 0x000fe20000000f00 */
[----:B------:R-:W-:Y:S02]  /*0580*/  IMAD R9, R2, c[0x0][0x1e8], RZ ;  /* 0x00007a0002097a24 */ /* 0x000fe400078e02ff */
[----:B------:R-:W-:-:S04]  /*0590*/  IMAD.WIDE.U32 R4, R58, c[0x0][0x1e8], R4 ;  /* 0x00007a003a047a25 */ /* 0x000fc800078e0004 */
[----:B------:R-:W-:Y:S01]  /*05a0*/  IMAD R9, R58, c[0x0][0x1ec], R9 ;  /* 0x00007b003a097a24 */ /* 0x000fe200078e0209 */
[----:B------:R-:W-:Y:S01]  /*05b0*/  IADD3 R4, P0, R6, R4, RZ ;  /* 0x0000000406047210 */ /* 0x000fe20007f1e0ff */
[----:B------:R-:W-:Y:S01]  /*05c0*/  IMAD R11, R0, c[0x0][0x1f0], RZ ;  /* 0x00007c00000b7a24 */ /* 0x000fe200078e02ff */
[----:B------:R-:W-:Y:S01]  /*05d0*/  SHF.R.S32.HI R0, RZ, 0x3, R3 ;  /* 0x00000003ff007819 */ /* 0x000fe20000011403 */
[----:B------:R-:W-:Y:S01]  /*05e0*/  IMAD R3, R7, c[0x0][0x1c0], R132 ;  /* 0x0000700007037a24 */ /* 0x000fe200078e0284 */
[----:B------:R-:W-:Y:S01]  /*05f0*/  IADD3.X R5, R160, R5, R9, P0, !PT ;  /* 0x00000005a0057210 */ /* 0x000fe200007fe409 */
[----:B------:R-:W-:Y:S01]  /*0600*/  IMAD R11, R132, c[0x0][0x1f4], R11 ;  /* 0x00007d00840b7a24 */ /* 0x000fe200078e020b */
[----:B------:R-:W-:Y:S01]  /*0610*/  ISETP.GE.AND P0, PT, R0, R159, PT ;  /* 0x0000009f0000720c */ /* 0x000fe20003f06270 */
[----:B------:R-:W-:Y:S02]  /*0620*/  IMAD R3, R3, c[0x0][0x214], R58 ;  /* 0x0000850003037a24 */ /* 0x000fe400078e023a */
[----:B------:R-:W-:Y:S01]  /*0630*/  IMAD.WIDE.U32 R132, R132, c[0x0][0x1f0], R4 ;  /* 0x00007c0084847a25 */ /* 0x000fe200078e0004 */
[----:B------:R-:W-:-:S03]  /*0640*/  SHF.R.S32.HI R4, RZ, 0x1f, R0 ;  /* 0x0000001fff047819 */ /* 0x000fc60000011400 */
        /* <DEDUP_REMOVED lines=11> */
.L_x_6676:
[----:B------:R-:W-:Y:S05]  /*0700*/  BSYNC B0 ;  /* 0x0000000000007941 */ /* 0x000fea0003800000 */
.L_x_6675:
        /* <DEDUP_REMOVED lines=16> */
.L_x_6678:
[----:B------:R-:W-:Y:S05]  /*0810*/  BSYNC B0 ;  /* 0x0000000000007941 */ /* 0x000fea0003800000 */
.L_x_6677:
        /* <DEDUP_REMOVED lines=16> */
.L_x_6680:
[----:B------:R-:W-:Y:S05]  /*0920*/  BSYNC B0 ;  /* 0x0000000000007941 */ /* 0x000fea0003800000 */
.L_x_6679:
        /* <DEDUP_REMOVED lines=15> */
.L_x_6682:
[----:B------:R-:W-:Y:S05]  /*0a20*/  BSYNC B0 ;  /* 0x0000000000007941 */ /* 0x000fea0003800000 */
.L_x_6681:
[----:B------:R-:W-:-:S04]  /*0a30*/  LOP3.LUT P4, RZ, R56, 0x7, RZ, 0xc0, !PT ;  /* 0x0000000738ff7812 */ /* 0x000fc8000788c0ff */
[-C--:B------:R-:W-:Y:S02]  /*0a40*/  ISETP.GE.OR P3, PT, R0, R159.reuse, P4 ;  /* 0x0000009f0000720c */ /* 0x080fe40002766670 */
[-C--:B------:R-:W-:Y:S02]  /*0a50*/  ISETP.GE.OR P2, PT, R8, R159.reuse, P4 ;  /* 0x0000009f0800720c */ /* 0x080fe40002746670 */
[-C--:B------:R-:W-:Y:S02]  /*0a60*/  ISETP.GE.OR P1, PT, R6, R159.reuse, P4 ;  /* 0x0000009f0600720c */ /* 0x080fe40002726670 */
[C---:B------:R-:W-:Y:S02]  /*0a70*/  IADD3 R0, P0, R3.reuse, R0, RZ ;  /* 0x0000000003007210 */ /* 0x040fe40007f1e0ff */
[----:B------:R-:W-:Y:S02]  /*0a80*/  ISETP.GE.OR P4, PT, R10, R159, P4 ;  /* 0x0000009f0a00720c */ /* 0x000fe40002786670 */
[----:B------:R-:W-:-:S02]  /*0a90*/  LEA.HI.X.SX32 R3, R3, R4, 0x1, P0 ;  /* 0x0000000403037211 */ /* 0x000fc400000f0eff */
[----:B------:R-:W-:-:S03]  /*0aa0*/  LEA R4, P0, R0, c[0x0][0x200], 0x2 ;  /* 0x0000800000047a11 */ /* 0x000fc600078010ff */
[----:B------:R-:W-:Y:S01]  /*0ab0*/  @!P2 IMAD.MOV.U32 R2, RZ, RZ, 0x7f800000 ;  /* 0x7f800000ff02a424 */ /* 0x000fe200078e00ff */
[----:B------:R-:W-:Y:S01]  /*0ac0*/  LEA.HI.X R5, R0, c[0x0][0x204], R3, 0x2, P0 ;  /* 0x0000810000057a11 */ /* 0x000fe200000f1403 */
[----:B------:R-:W-:Y:S02]  /*0ad0*/  @!P3 IMAD.MOV.U32 R3, RZ, RZ, 0x7f800000 ;  /* 0x7f800000ff03b424 */ /* 0x000fe400078e00ff */
[----:B------:R-:W-:Y:S02]  /*0ae0*/  @!P1 IMAD.MOV.U32 R0, RZ, RZ, 0x7f800000 ;  /* 0x7f800000ff009424 */ /* 0x000fe400078e00ff */
[----:B------:R2:W-:Y:S04]  /*0af0*/  @!P2 STG.E [R4.64+0x40], R2 ;  /* 0x000040020400a986 */ /* 0x0005e8000c101906 */
[----:B------:R2:W-:Y:S04]  /*0b00*/  @!P3 STG.E [R4.64], R3 ;  /* 0x000000030400b986 */ /* 0x0005e8000c101906 */
[----:B------:R2:W-:Y:S01]  /*0b10*/  @!P1 STG.E [R4.64+0x80], R0 ;  /* 0x0000800004009986 */ /* 0x0005e2000c101906 */
[----:B------:R-:W-:Y:S05]  /*0b20*/  @P4 EXIT ;  /* 0x000000000000494d */ /* 0x000fea0003800000 */
[----:B--2---:R-:W-:-:S05]  /*0b30*/  MOV R3, 0x7f800000 ;  /* 0x7f80000000037802 */ /* 0x004fca0000000f00 */
[----:B------:R-:W-:Y:S01]  /*0b40*/  STG.E [R4.64+0xc0], R3 ;  /* 0x0000c00304007986 */ /* 0x000fe2000c101906 */
[----:B------:R-:W-:Y:S05]  /*0b50*/  EXIT ;  /* 0x000000000000794d */ /* 0x000fea0003800000 */
.L_x_6674:
[----:B------:R-:W-:Y:S02]  /*0b60*/  ISETP.NE.U32.AND P0, PT, RZ, c[0x0][0x2b8], PT ;  /* 0x0000ae00ff007a0c */ /* 0x000fe40003f05070 */
[----:B------:R-:W-:Y:S02]  /*0b70*/  ISETP.NE.U32.AND P1, PT, RZ, c[0x0][0x2c0], PT ;  /* 0x0000b000ff007a0c */ /* 0x000fe40003f25070 */
[----:B------:R-:W-:Y:S02]  /*0b80*/  ISETP.NE.AND.EX P0, PT, RZ, c[0x0][0x2bc], PT, P0 ;  /* 0x0000af00ff007a0c */ /* 0x000fe40003f05300 */
[----:B------:R-:W-:-:S11]  /*0b90*/  ISETP.NE.AND.EX P1, PT, RZ, c[0x0][0x2c4], PT, P1 ;  /* 0x0000b100ff007a0c */ /* 0x000fd60003f25310 */
[----:B------:R-:W-:-:S04]  /*0ba0*/  @P0 IMAD.WIDE R8, R2, R79, c[0x0][0x2b8] ;  /* 0x0000ae0002080625 */ /* 0x000fc800078e024f */
[----:B------:R-:W-:Y:S01]  /*0bb0*/  @P1 IMAD R2, R0, c[0x0][0x2c8], RZ ;  /* 0x0000b20000021a24 */ /* 0x000fe200078e02ff */
[----:B------:R-:W-:Y:S01]  /*0bc0*/  CS2R R162, SRZ ;  /* 0x0000000000a27805 */ /* 0x000fe2000001ff00 */
[C---:B------:R-:W-:Y:S01]  /*0bd0*/  @P1 IMAD.WIDE.U32 R4, R11.reuse, c[0x0][0x2c8], RZ ;  /* 0x0000b2000b041a25 */ /* 0x040fe200078e00ff */
[----:B------:R1:W5:Y:S01]  /*0be0*/  @P0 LDG.E R7, [R8.64] ;  /* 0x0000000608070981 */ /* 0x000362000c1e1900 */
[----:B------:R-:W-:Y:S02]  /*0bf0*/  PLOP3.LUT P3, PT, PT, PT, PT, 0x8, 0x0 ;  /* 0x000000000000781c */ /* 0x000fe40003f6e170 */
[----:B------:R-:W-:Y:S01]  /*0c00*/  @P1 IMAD R2, R11, c[0x0][0x2cc], R2 ;  /* 0x0000b3000b021a24 */ /* 0x000fe200078e0202 */
[----:B------:R-:W-:-:S03]  /*0c10*/  @P1 LEA R162, P0, R4, c[0x0][0x2c0], 0x2 ;  /* 0x0000b00004a21a11 */ /* 0x000fc600078010ff */
[----:B------:R-:W-:-:S05]  /*0c20*/  @P1 IMAD.IADD R2, R5, 0x1, R2 ;  /* 0x0000000105021824 */ /* 0x000fca00078e0202 */
        /* <DEDUP_REMOVED lines=57> */
[----:B------:R-:W-:-:S04]  /*0fc0*/  IMAD R6, R5, c[0x0][0x198], RZ ;  /* 0x0000660005067a24 */ /* 0x000fc800078e02ff */
[----:B------:R-:W-:Y:S02]  /*0fd0*/  IMAD R6, R13, c[0x0][0x19c], R6 ;  /* 0x000067000d067a24 */ /* 0x000fe400078e0206 */
        /* <DEDUP_REMOVED lines=8> */
[----:B------:R-:W-:Y:S01]  /*1060*/  IMAD R19, R2, c[0x0][0x18c], R19 ;  /* 0x0000630002137a24 */ /* 0x000fe200078e0213 */
[----:B------:R-:W-:Y:S02]  /*1070*/  SHF.R.S32.HI R3, RZ, 0x1f, R4 ;  /* 0x0000001fff037819 */ /* 0x000fe40000011404 */
        /* <DEDUP_REMOVED lines=9> */
.L_x_6683:
        /* <DEDUP_REMOVED lines=14> */
[----:B------:R-:W-:-:S04]  /*11f0*/  IADD3 R3, R9, R2, RZ ;  /* 0x0000000209037210 */ /* 0x000fc80007ffe0ff */
.L_x_6685:
[----:B------:R-:W-:Y:S01]  /*1200*/  IABS R5, c[0x0][0x1c8] ;  /* 0x0000720000057a13 */ /* 0x000fe20000000000 */
[----:B------:R-:W-:Y:S01]  /*1210*/  IMAD.MOV.U32 R15, RZ, RZ, R3 ;  /* 0x000000ffff0f7224 */ /* 0x000fe200078e0003 */
[----:B------:R-:W-:Y:S02]  /*1220*/  MOV R14, R8 ;  /* 0x00000008000e7202 */ /* 0x000fe40000000f00 */
[----:B------:R-:W1:Y:S01]  /*1230*/  I2F.RP R10, R5 ;  /* 0x00000005000a7306 */ /* 0x000e620000209400 */
[----:B------:R-:W-:-:S07]  /*1240*/  @P4 IADD3 R19, R6, R19, RZ ;  /* 0x0000001306134210 */ /* 0x000fce0007ffe0ff */
        /* <DEDUP_REMOVED lines=9> */
[----:B------:R-:W-:-:S04]  /*12e0*/  @P4 IMAD.WIDE.U32 R12, R19, c[0x0][0x1a0], RZ ;  /* 0x00006800130c4a25 */ /* 0x000fc800078e00ff */
[----:B------:R-:W-:-:S04]  /*12f0*/  IMAD.HI.U32 R4, R4, R9, RZ ;  /* 0x0000000904047227 */ /* 0x000fc800078e00ff */
[----:B------:R-:W-:Y:S02]  /*1300*/  IMAD.MOV R2, RZ, RZ, -R4 ;  /* 0x000000ffff027224 */ /* 0x000fe400078e0a04 */
[----:B------:R-:W-:Y:S02]  /*1310*/  @P4 IMAD R19, R19, c[0x0][0x1a4], R13 ;  /* 0x0000690013134a24 */ /* 0x000fe400078e020d */
[----:B------:R-:W-:Y:S01]  /*1320*/  IMAD R2, R5, R2, R9 ;  /* 0x0000000205027224 */ /* 0x000fe200078e0209 */
[----:B------:R-:W-:-:S04]  /*1330*/  LEA R9, R102, 0xffffffc0, 0x6 ;  /* 0xffffffc066097811 */ /* 0x000fc800078e30ff */
[----:B------:R-:W-:Y:S01]  /*1340*/  ISETP.GT.U32.AND P0, PT, R5, R2, PT ;  /* 0x000000020500720c */ /* 0x000fe20003f04070 */
[----:B------:R-:W-:-:S04]  /*1350*/  IMAD.WIDE.U32 R14, R9, c[0x0][0x198], R14 ;  /* 0x00006600090e7a25 */ /* 0x000fc800078e000e */
[----:B------:R-:W-:Y:S01]  /*1360*/  IMAD.MOV.U32 R13, RZ, RZ, R9 ;  /* 0x000000ffff0d7224 */ /* 0x000fe200078e0009 */
[----:B------:R-:W-:-:S07]  /*1370*/  MOV R128, R14 ;  /* 0x0000000e00807202 */ /* 0x000fce0000000f00 */
        /* <DEDUP_REMOVED lines=31> */
.L_x_6684:
[----:B------:R1:W5:Y:S01]  /*1570*/  @P5 LDG.E R12, [R134.64] ;  /* 0x00000006860c5981 */ /* 0x000362000c1e1900 */
[----:B------:R-:W-:Y:S01]  /*1580*/  ISETP.NE.AND P0, PT, R160, -0x1, PT ;  /* 0xffffffffa000780c */ /* 0x000fe20003f05270 */
[----:B------:R-:W-:Y:S01]  /*1590*/  IMAD.MOV.U32 R8, RZ, RZ, 0x2 ;  /* 0x00000002ff087424 */ /* 0x000fe200078e00ff */
[----:B------:R-:W-:Y:S01]  /*15a0*/  SHF.R.S32.HI R125, RZ, 0x1f, R56 ;  /* 0x0000001fff7d7819 */ /* 0x000fe20000011438 */
[----:B------:R-:W-:Y:S01]  /*15b0*/  IMAD.MOV.U32 R123, RZ, RZ, c[0x0][0x230] ;  /* 0x00008c00ff7b7624 */ /* 0x000fe200078e00ff */
[----:B------:R-:W-:Y:S01]  /*15c0*/  MOV R17, c[0x0][0x230] ;  /* 0x00008c0000117a02 */ /* 0x000fe20000000f00 */
[----:B------:R-:W-:Y:S01]  /*15d0*/  IMAD.MOV.U32 R16, RZ, RZ, RZ ;  /* 0x000000ffff107224 */ /* 0x000fe200078e00ff */
[----:B------:R-:W-:Y:S01]  /*15e0*/  LEA.HI R57, R125, R56, RZ, 0x3 ;  /* 0x000000387d397211 */ /* 0x000fe200078f18ff */
[----:B------:R-:W-:Y:S01]  /*15f0*/  IMAD.MOV.U32 R45, RZ, RZ, 0x10 ;  /* 0x00000010ff2d7424 */ /* 0x000fe200078e00ff */
[----:B------:R-:W-:Y:S01]  /*1600*/  SHF.R.S32.HI R63, RZ, 0x1f, R64 ;  /* 0x0000001fff3f7819 */ /* 0x000fe20000011440 */
[----:B------:R-:W-:Y:S01]  /*1610*/  IMAD.HI.U32 R123, R8, R123, R16 ;  /* 0x0000007b087b7227 */ /* 0x000fe200078e0010 */
[----:B------:R-:W-:-:S02]  /*1620*/  SHF.R.S32.HI R130, RZ, 0x3, R57 ;  /* 0x00000003ff827819 */ /* 0x000fc40000011439 */
[----:B------:R-:W-:Y:S01]  /*1630*/  LOP3.LUT R57, R57, 0xfffffff8, RZ, 0xc0, !PT ;  /* 0xfffffff839397812 */ /* 0x000fe200078ec0ff */
[----:B------:R-:W-:Y:S01]  /*1640*/  @!P0 IMAD R6, R0, c[0x0][0x178], RZ ;  /* 0x00005e0000068a24 */ /* 0x000fe200078e02ff */
[----:B------:R-:W-:Y:S01]  /*1650*/  SHF.R.S32.HI R131, RZ, 0x1f, R130 ;  /* 0x0000001fff837819 */ /* 0x000fe20000011482 */
[C---:B------:R-:W-:Y:S01]  /*1660*/  @P0 IMAD.WIDE.U32 R20, R160.reuse, c[0x0][0x190], RZ ;  /* 0x00006400a0140a25 */ /* 0x040fe200078e00ff */
[----:B------:R-:W-:Y:S02]  /*1670*/  LEA.HI R63, R63, R64, RZ, 0x6 ;  /* 0x000000403f3f7211 */ /* 0x000fe400078f30ff */
[----:B------:R-:W-:Y:S01]  /*1680*/  SHF.R.S32.HI R121, RZ, 0x1, R123 ;  /* 0x00000001ff797819 */ /* 0x000fe2000001147b */
[C---:B------:R-:W-:Y:S01]  /*1690*/  @!P0 IMAD.WIDE.U32 R22, R11.reuse, c[0x0][0x178], RZ ;  /* 0x00005e000b168a25 */ /* 0x040fe200078e00ff */
[----:B------:R-:W-:Y:S02]  /*16a0*/  SHF.R.S32.HI R63, RZ, 0x6, R63 ;  /* 0x00000006ff3f7819 */ /* 0x000fe4000001143f */
[----:B------:R-:W-:Y:S01]  /*16b0*/  MOV R138, c[0x0][0x198] ;  /* 0x00006600008a7a02 */ /* 0x000fe20000000f00 */
[----:B------:R-:W-:Y:S01]  /*16c0*/  @!P0 IMAD R6, R11, c[0x0][0x17c], R6 ;  /* 0x00005f000b068a24 */ /* 0x000fe200078e0206 */
[----:B------:R-:W-:Y:S01]  /*16d0*/  IMNMX R63, RZ, R63, !PT ;  /* 0x0000003fff3f7217 */ /* 0x000fe20007800200 */
[----:B-----5:R-:W-:Y:S01]  /*16e0*/  @P0 IMAD R7, R160, c[0x0][0x194], R21 ;  /* 0x00006500a0070a24 */ /* 0x020fe200078e0215 */
[----:B------:R-:W-:Y:S01]  /*16f0*/  SHF.L.U64.HI R98, R138, R79, c[0x0][0x19c] ;  /* 0x000067008a627619 */ /* 0x000fe2000001024f */
[----:B------:R-:W-:Y:S01]  /*1700*/  IMAD.SHL.U32 R21, R130, 0x40, RZ ;  /* 0x0000004082157824 */ /* 0x000fe200078e00ff */
[----:B------:R-:W-:Y:S01]  /*1710*/  @!P0 IADD3 R7, R23, R6, RZ ;  /* 0x0000000617078210 */ /* 0x000fe20007ffe0ff */
[----:B------:R-:W-:Y:S01]  /*1720*/  IMAD.IADD R57, R56, 0x1, -R57 ;  /* 0x0000000138397824 */ /* 0x000fe200078e0a39 */
[-C--:B------:R-:W-:Y:S01]  /*1730*/  LEA.HI R23, R125, R56.reuse, RZ, 0x6 ;  /* 0x000000387d177211 */ /* 0x080fe200078f30ff */
[----:B------:R-:W-:Y:S01]  /*1740*/  @!P0 IMAD.MOV.U32 R20, RZ, RZ, R22 ;  /* 0x000000ffff148224 */ /* 0x000fe200078e0016 */
[----:B------:R-:W-:Y:S01]  /*1750*/  LOP3.LUT R21, R21, 0x1c0, RZ, 0xc0, !PT ;  /* 0x000001c015157812 */ /* 0x000fe200078ec0ff */
[----:B------:R-:W-:Y:S01]  /*1760*/  IMAD.SHL.U32 R16, R57, 0x8, RZ ;  /* 0x0000000839107824 */ /* 0x000fe200078e00ff */
[----:B------:R-:W-:Y:S01]  /*1770*/  LEA.HI R125, R125, R56, RZ, 0x4 ;  /* 0x000000387d7d7211 */ /* 0x000fe200078f20ff */
[----:B------:R-:W-:Y:S01]  /*1780*/  IMAD.WIDE R24, R25, 0x40, R130 ;  /* 0x0000004019187825 */ /* 0x000fe200078e0282 */
[----:B------:R-:W-:-:S02]  /*1790*/  SHF.R.U32.HI R126, RZ, 0x3, R21 ;  /* 0x00000003ff7e7819 */ /* 0x000fc40000011615 */
[--C-:B------:R-:W-:Y:S01]  /*17a0*/  LOP3.LUT R17, R21, 0x38, R16.reuse, 0xf8, !PT ;  /* 0x0000003815117812 */ /* 0x100fe200078ef810 */
[----:B------:R-:W-:Y:S01]  /*17b0*/  IMAD.SHL.U32 R122, R121, 0x10, RZ ;  /* 0x00000010797a7824 */ /* 0x000fe200078e00ff */
[----:B------:R-:W-:Y:S02]  /*17c0*/  LOP3.LUT R21, R125, 0xfffffff0, RZ, 0xc0, !PT ;  /* 0xfffffff07d157812 */ /* 0x000fe400078ec0ff */
[----:B------:R-:W-:Y:S02]  /*17d0*/  LOP3.LUT R126, R17, R126, RZ, 0x3c, !PT ;  /* 0x0000007e117e7212 */ /* 0x000fe400078e3cff */
[----:B------:R-:W-:Y:S01]  /*17e0*/  SHF.R.S32.HI R17, RZ, 0x1f, R16 ;  /* 0x0000001fff117819 */ /* 0x000fe20000011410 */
[----:B------:R-:W-:Y:S01]  /*17f0*/  IMAD.IADD R124, R56, 0x1, -R21 ;  /* 0x00000001387c7824 */ /* 0x000fe200078e0a15 */
[C---:B------:R-:W-:Y:S01]  /*1800*/  IADD3 R18, P0, R16.reuse, R2, RZ ;  /* 0x0000000210127210 */ /* 0x040fe20007f1e0ff */
[----:B------:R-:W-:Y:S01]  /*1810*/  IMAD R2, R25, c[0x0][0x190], RZ ;  /* 0x0000640019027a24 */ /* 0x000fe200078e02ff */
[----:B------:R-:W-:-:S02]  /*1820*/  IADD3 R20, P1, R16, R20, RZ ;  /* 0x0000001410147210 */ /* 0x000fc40007f3e0ff */
[----:B------:R-:W-:Y:S01]  /*1830*/  SHF.R.S32.HI R59, RZ, 0x1f, R124 ;  /* 0x0000001fff3b7819 */ /* 0x000fe2000001147c */
[----:B------:R-:W-:Y:S01]  /*1840*/  IMAD R2, R24, c[0x0][0x194], R2 ;  /* 0x0000650018027a24 */ /* 0x000fe200078e0202 */
[C---:B------:R-:W-:Y:S01]  /*1850*/  IADD3.X R19, R17.reuse, R19, RZ, P0, !PT ;  /* 0x0000001311137210 */ /* 0x040fe200007fe4ff */
[----:B------:R-:W-:Y:S01]  /*1860*/  IMAD.X R21, R17, 0x1, R7, P1 ;  /* 0x0000000111157824 */ /* 0x000fe200008e0607 */
[----:B------:R-:W-:Y:S01]  /*1870*/  LEA.HI R59, R59, R124, RZ, 0x3 ;  /* 0x0000007c3b3b7211 */ /* 0x000fe200078f18ff */
[----:B------:R-:W-:Y:S01]  /*1880*/  IMAD R7, R3, c[0x0][0x1b8], RZ ;  /* 0x00006e0003077a24 */ /* 0x000fe200078e02ff */
[----:B------:R-:W-:Y:S01]  /*1890*/  IADD3 R104, P0, R130, R13, RZ ;  /* 0x0000000d82687210 */ /* 0x000fe20007f1e0ff */
[----:B------:R-:W-:Y:S01]  /*18a0*/  IMAD.WIDE.U32 R18, R4, c[0x0][0x1b8], R18 ;  /* 0x00006e0004127a25 */ /* 0x000fe200078e0012 */
[----:B------:R-:W-:Y:S02]  /*18b0*/  LOP3.LUT R13, R59, 0xfffffff8, RZ, 0xc0, !PT ;  /* 0xfffffff83b0d7812 */ /* 0x000fe400078ec0ff */
[----:B------:R-:W-:Y:S01]  /*18c0*/  SHF.R.S32.HI R6, RZ, 0x1f, R132 ;  /* 0x0000001fff067819 */ /* 0x000fe20000011484 */
[----:B------:R-:W-:Y:S01]  /*18d0*/  IMAD.X R5, R131, 0x1, R5, P0 ;  /* 0x0000000183057824 */ /* 0x000fe200000e0605 */
[----:B------:R-:W-:Y:S01]  /*18e0*/  IADD3 R128, P0, R16, R128, RZ ;  /* 0x0000008010807210 */ /* 0x000fe20007f1e0ff */
[----:B------:R-:W-:Y:S01]  /*18f0*/  IMAD.IADD R124, R124, 0x1, -R13 ;  /* 0x000000017c7c7824 */ /* 0x000fe200078e0a0d */
[----:B------:R-:W-:Y:S01]  /*1900*/  SHF.L.U32 R23, R23, 0x3, RZ ;  /* 0x0000000317177819 */ /* 0x000fe200000006ff */
[----:B------:R-:W-:Y:S01]  /*1910*/  IMAD R7, R4, c[0x0][0x1bc], R7 ;  /* 0x00006f0004077a24 */ /* 0x000fe200078e0207 */
[----:B------:R-:W-:Y:S01]  /*1920*/  SHF.L.U32 R99, R138, 0x4, RZ ;  /* 0x000000048a637819 */ /* 0x000fe200000006ff */
[----:B------:R-:W-:Y:S01]  /*1930*/  IMAD.X R129, R17, 0x1, R15, P0 ;  /* 0x0000000111817824 */ /* 0x000fe200000e060f */
[----:B------:R-:W-:Y:S01]  /*1940*/  R2P PR, R124, 0x6 ;  /* 0x000000067c007804 */ /* 0x000fe20000000000 */
[----:B------:R-:W-:Y:S01]  /*1950*/  IMAD.WIDE.U32 R20, R24, c[0x0][0x190], R20 ;  /* 0x0000640018147a25 */ /* 0x000fe200078e0014 */
[----:B------:R-:W-:-:S02]  /*1960*/  ISETP.GT.AND P0, PT, R102, R63, PT ;  /* 0x0000003f6600720c */ /* 0x000fc40003f04270 */
[----:B------:R-:W-:Y:S01]  /*1970*/  IADD3 R19, R19, R7, RZ ;  /* 0x0000000713137210 */ /* 0x000fe20007ffe0ff */
[----:B------:R-:W-:Y:S01]  /*1980*/  IMAD.SHL.U32 R13, R57, 0x4, RZ ;  /* 0x00000004390d7824 */ /* 0x000fe200078e00ff */
[----:B------:R-:W-:Y:S01]  /*1990*/  LOP3.LUT R126, R126, 0xfffffe00, R23, 0xf8, !PT ;  /* 0xfffffe007e7e7812 */ /* 0x000fe200078ef817 */
[----:B------:R-:W-:Y:S01]  /*19a0*/  IMAD R127, R6, c[0x0][0x1a8], RZ ;  /* 0x00006a00067f7a24 */ /* 0x000fe200078e02ff */
[----:B------:R-:W-:Y:S01]  /*19b0*/  SEL R45, R45, 0xfffffff0, !P1 ;  /* 0xfffffff02d2d7807 */ /* 0x000fe20004800000 */
[----:B------:R-:W-:Y:S02]  /*19c0*/  IMAD R5, R5, c[0x0][0x1a0], RZ ;  /* 0x0000680005057a24 */ /* 0x000fe400078e02ff */
[----:B------:R-:W-:Y:S02]  /*19d0*/  IMAD.IADD R21, R21, 0x1, R2 ;  /* 0x0000000115157824 */ /* 0x000fe400078e0202 */
[----:B------:R-:W-:Y:S02]  /*19e0*/  IMAD R120, R130, R121, R13 ;  /* 0x0000007982787224 */ /* 0x000fe400078e020d */
[----:B------:R-:W-:-:S02]  /*19f0*/  IMAD R7, R131, c[0x0][0x198], RZ ;  /* 0x0000660083077a24 */ /* 0x000fc400078e02ff */
[----:B------:R-:W-:Y:S01]  /*1a00*/  IMAD R127, R132, c[0x0][0x1ac], R127 ;  /* 0x00006b00847f7a24 */ /* 0x000fe200078e027f */
[----:B------:R-:W-:Y:S01]  /*1a10*/  IADD3 R118, R13, R120, RZ ;  /* 0x000000780d767210 */ /* 0x000fe20007ffe0ff */
[----:B------:R-:W-:Y:S01]  /*1a20*/  IMAD R101, R104, c[0x0][0x1a4], R5 ;  /* 0x0000690068657a24 */ /* 0x000fe200078e0205 */
[----:B------:R-:W-:Y:S01]  /*1a30*/  SHF.R.S32.HI R113, RZ, 0x1f, R120 ;  /* 0x0000001fff717819 */ /* 0x000fe20000011478 */
[----:B------:R-:W-:Y:S01]  /*1a40*/  IMAD.WIDE.U32 R132, R132, c[0x0][0x1a8], R20 ;  /* 0x00006a0084847a25 */ /* 0x000fe200078e0014 */
[----:B------:R-:W-:-:S03]  /*1a50*/  SHF.R.S32.HI R112, RZ, 0x1f, R118 ;  /* 0x0000001fff707819 */ /* 0x000fc60000011476 */
[----:B------:R-:W-:Y:S01]  /*1a60*/  IMAD.MOV.U32 R5, RZ, RZ, 0x20 ;  /* 0x00000020ff057424 */ /* 0x000fe200078e00ff */
[----:B------:R-:W-:Y:S01]  /*1a70*/  IADD3 R127, R133, R127, RZ ;  /* 0x0000007f857f7210 */ /* 0x000fe20007ffe0ff */
[----:B------:R-:W-:Y:S02]  /*1a80*/  IMAD.MOV.U32 R2, RZ, RZ, c[0x0][0x1a0] ;  /* 0x00006800ff027624 */ /* 0x000fe400078e00ff */
[----:B------:R-:W-:Y:S01]  /*1a90*/  IMAD.WIDE.U32 R104, R104, c[0x0][0x1a0], R18 ;  /* 0x0000680068687a25 */ /* 0x000fe200078e0012 */
[----:B------:R-:W-:Y:S02]  /*1aa0*/  SEL R43, R5, 0xffffffe0, !P2 ;  /* 0xffffffe0052b7807 */ /* 0x000fe40005000000 */
[----:B------:R-:W-:Y:S01]  /*1ab0*/  SHF.L.U64.HI R100, R2, R79, c[0x0][0x1a4] ;  /* 0x0000690002647619 */ /* 0x000fe2000001024f */
[C---:B------:R-:W-:Y:S02]  /*1ac0*/  IMAD R7, R130.reuse, c[0x0][0x19c], R7 ;  /* 0x0000670082077a24 */ /* 0x040fe400078e0207 */
[----:B------:R-:W-:-:S04]  /*1ad0*/  IMAD.WIDE.U32 R128, R130, c[0x0][0x198], R128 ;  /* 0x0000660082807a25 */ /* 0x000fc800078e0080 */
[----:B------:R-:W-:Y:S02]  /*1ae0*/  IMAD.SHL.U32 R103, R2, 0x10, RZ ;  /* 0x0000001002677824 */ /* 0x000fe400078e00ff */
[----:B------:R-:W-:Y:S02]  /*1af0*/  IMAD.IADD R52, R129, 0x1, R7 ;  /* 0x0000000181347824 */ /* 0x000fe400078e0207 */
[----:B------:R-:W-:Y:S01]  /*1b00*/  IMAD.IADD R101, R105, 0x1, R101 ;  /* 0x0000000169657824 */ /* 0x000fe200078e0265 */
[----:B------:R-:W-:Y:S01]  /*1b10*/  @!P5 MOV R12, RZ ;  /* 0x000000ff000cd202 */ /* 0x000fe20000000f00 */
[----:B------:R-:W-:Y:S05]  /*1b20*/  @!P0 BRA `(.L_x_6686) ;  /* 0x0000602000008947 */ /* 0x000fea0003800000 */
[C---:B-1----:R-:W-:Y:S01]  /*1b30*/  IMAD R6, R0.reuse, c[0x0][0x280], RZ ;  /* 0x0000a00000067a24 */ /* 0x042fe200078e02ff */
[----:B------:R-:W-:Y:S01]  /*1b40*/  SHF.R.S32.HI R7, RZ, 0x1f, R9 ;  /* 0x0000001fff077819 */ /* 0x000fe20000011409 */
[----:B------:R-:W-:Y:S01]  /*1b50*/  IMAD R0, R0, c[0x0][0x278], RZ ;  /* 0x00009e0000007a24 */ /* 0x000fe200078e02ff */
[----:B------:R-:W-:Y:S01]  /*1b60*/  SHF.R.S32.HI R10, RZ, 0x1f, R64 ;  /* 0x0000001fff0a7819 */ /* 0x000fe20000011440 */
[----:B------:R-:W-:Y:S01]  /*1b70*/  IMAD.WIDE.U32 R14, R11, c[0x0][0x278], R16 ;  /* 0x00009e000b0e7a25 */ /* 0x000fe200078e0010 */
[----:B------:R-:W-:Y:S01]  /*1b80*/  IADD3 R8, P1, P0, R9, R130, -R64 ;  /* 0x0000008209087210 */ /* 0x000fe2000783e840 */
[----:B------:R-:W-:Y:S01]  /*1b90*/  UMOV UR8, 0x60 ;  /* 0x0000006000087882 */ /* 0x000fe20000000000 */
[----:B------:R-:W-:Y:S01]  /*1ba0*/  LEA R86, P2, R128, c[0x0][0x168], 0x1 ;  /* 0x00005a0080567a11 */ /* 0x000fe200078408ff */
[----:B------:R-:W-:Y:S01]  /*1bb0*/  IMAD R0, R11, c[0x0][0x27c], R0 ;  /* 0x00009f000b007a24 */ /* 0x000fe200078e0200 */
[----:B------:R-:W-:Y:S01]  /*1bc0*/  IADD3.X R7, R7, R131, ~R10, P1, P0 ;  /* 0x0000008307077210 */ /* 0x000fe20000fe0c0a */
[C---:B------:R-:W-:Y:S01]  /*1bd0*/  IMAD R6, R11.reuse, c[0x0][0x284], R6 ;  /* 0x0000a1000b067a24 */ /* 0x040fe200078e0206 */
[----:B------:R-:W-:Y:S01]  /*1be0*/  IADD3 R116, R122, 0x40, RZ ;  /* 0x000000407a747810 */ /* 0x000fe20007ffe0ff */
[----:B------:R-:W-:Y:S01]  /*1bf0*/  IMAD.WIDE.U32 R18, R11, c[0x0][0x280], R16 ;  /* 0x0000a0000b127a25 */ /* 0x000fe200078e0010 */
[----:B------:R-:W-:Y:S01]  /*1c00*/  ULDC.64 UR4, c[0x0][0x1a0] ;  /* 0x0000680000047ab9 */ /* 0x000fe20000000a00 */
[----:B------:R-:W-:Y:S01]  /*1c10*/  MOV R136, c[0x0][0x290] ;  /* 0x0000a40000887a02 */ /* 0x000fe20000000f00 */
[----:B------:R-:W-:Y:S01]  /*1c20*/  UIMAD UR9, UR8, UR5, URZ ;  /* 0x00000005080972a4 */ /* 0x000fe2000f8e023f */
[----:B------:R-:W-:Y:S01]  /*1c30*/  IMAD.IADD R15, R15, 0x1, R0 ;  /* 0x000000010f0f7824 */ /* 0x000fe200078e0200 */
[----:B------:R-:W-:Y:S01]  /*1c40*/  LEA.HI.X R87, R128, c[0x0][0x16c], R52, 0x1, P2 ;  /* 0x00005b0080577a11 */ /* 0x000fe200010f0c34 */
[C---:B------:R-:W-:Y:S01]  /*1c50*/  IMAD R11, R7.reuse, c[0x0][0x290], RZ ;  /* 0x0000a400070b7a24 */ /* 0x040fe200078e02ff */
[----:B------:R-:W-:Y:S01]  /*1c60*/  ULDC UR5, c[0x0][0x294] ;  /* 0x0000a50000057ab9 */ /* 0x000fe20000000800 */
[----:B------:R-:W-:Y:S01]  /*1c70*/  IMAD R7, R7, c[0x0][0x288], RZ ;  /* 0x0000a20007077a24 */ /* 0x000fe200078e02ff */
[----:B------:R-:W-:Y:S01]  /*1c80*/  UIMAD UR5, UR8, UR5, URZ ;  /* 0x00000005080572a4 */ /* 0x000fe2000f8e023f */
[----:B------:R-:W-:Y:S01]  /*1c90*/  IMAD.IADD R19, R19, 0x1, R6 ;  /* 0x0000000113137824 */ /* 0x000fe200078e0206 */
[----:B------:R-:W-:Y:S01]  /*1ca0*/  UIMAD.WIDE.U32 UR10, UR8, UR4, URZ ;  /* 0x00000004080a72a5 */ /* 0x000fe2000f8e003f */
[----:B------:R-:W-:Y:S01]  /*1cb0*/  IMAD.WIDE.U32 R14, R8, c[0x0][0x288], R14 ;  /* 0x0000a200080e7a25 */ /* 0x000fe200078e000e */
[C---:B------:R-:W-:Y:S01]  /*1cc0*/  IADD3 R62, R130.reuse, 0x10, RZ ;  /* 0x00000010823e7810 */ /* 0x040fe20007ffe0ff */
[----:B------:R-:W-:Y:S01]  /*1cd0*/  ULDC UR4, c[0x0][0x230] ;  /* 0x00008c0000047ab9 */ /* 0x000fe20000000800 */
[----:B------:R-:W-:Y:S01]  /*1ce0*/  IADD3 R61, R130, 0x20, RZ ;  /* 0x00000020823d7810 */ /* 0x000fe20007ffe0ff */
[----:B------:R-:W-:Y:S01]  /*1cf0*/  IMAD R6, R8, c[0x0][0x28c], R7 ;  /* 0x0000a30008067a24 */ /* 0x000fe200078e0207 */
[----:B------:R-:W-:Y:S01]  /*1d00*/  IADD3 R60, R130, 0x30, RZ ;  /* 0x00000030823c7810 */ /* 0x000fe20007ffe0ff */
[C---:B------:R-:W-:Y:S01]  /*1d10*/  IMAD R11, R8.reuse, c[0x0][0x294], R11 ;  /* 0x0000a500080b7a24 */ /* 0x040fe200078e020b */
[----:B------:R-:W-:Y:S01]  /*1d20*/  SHF.R.S32.HI R111, RZ, 0x1f, R122 ;  /* 0x0000001fff6f7819 */ /* 0x000fe2000001147a */
[----:B------:R-:W-:Y:S01]  /*1d30*/  IMAD.WIDE.U32 R18, R8, c[0x0][0x290], R18 ;  /* 0x0000a40008127a25 */ /* 0x000fe200078e0012 */
[----:B------:R-:W-:Y:S01]  /*1d40*/  MOV R8, R14 ;  /* 0x0000000e00087202 */ /* 0x000fe20000000f00 */
[----:B------:R-:W-:Y:S01]  /*1d50*/  UIADD3 UR9, UR11, UR9, URZ ;  /* 0x000000090b097290 */ /* 0x000fe2000fffe03f */
[----:B------:R-:W-:Y:S01]  /*1d60*/  SHF.R.S32.HI R109, RZ, 0x1f, R116 ;  /* 0x0000001fff6d7819 */ /* 0x000fe20000011474 */
[----:B------:R-:W-:Y:S01]  /*1d70*/  IMAD.IADD R0, R12, 0x1, R9 ;  /* 0x000000010c007824 */ /* 0x000fe200078e0209 */
[----:B------:R-:W-:Y:S01]  /*1d80*/  ULDC.U8 UR8, c[0x0][0x313] ;  /* 0x0000c4c000087ab9 */ /* 0x000fe20000000000 */
[----:B------:R-:W-:-:S02]  /*1d90*/  IMAD.IADD R9, R15, 0x1, R6 ;  /* 0x000000010f097824 */ /* 0x000fc400078e0206 */
[C---:B------:R-:W-:Y:S02]  /*1da0*/  IMAD R93, R3.reuse, c[0x0][0x298], RZ ;  /* 0x0000a600035d7a24 */ /* 0x040fe400078e02ff */
[----:B------:R-:W-:Y:S02]  /*1db0*/  IMAD R7, R3, c[0x0][0x2a0], RZ ;  /* 0x0000a80003077a24 */ /* 0x000fe400078e02ff */
[----:B------:R-:W-:Y:S02]  /*1dc0*/  IMAD R3, R5, c[0x0][0x1a4], RZ ;  /* 0x0000690005037a24 */ /* 0x000fe400078e02ff */
[----:B------:R-:W-:-:S04]  /*1dd0*/  IMAD.WIDE.U32 R12, R2, 0x20, RZ ;  /* 0x00000020020c7825 */ /* 0x000fc800078e00ff */
[C---:B------:R-:W-:Y:S02]  /*1de0*/  IMAD R93, R4.reuse, c[0x0][0x29c], R93 ;  /* 0x0000a700045d7a24 */ /* 0x040fe400078e025d */
[----:B------:R-:W-:-:S04]  /*1df0*/  IMAD.WIDE.U32 R8, R4, c[0x0][0x298], R8 ;  /* 0x0000a60004087a25 */ /* 0x000fc800078e0008 */
[----:B------:R-:W-:Y:S01]  /*1e00*/  IMAD.IADD R3, R13, 0x1, R3 ;  /* 0x000000010d037824 */ /* 0x000fe200078e0203 */
[----:B------:R-:W-:Y:S01]  /*1e10*/  LEA R92, P0, R8, c[0x0][0x268], 0x1 ;  /* 0x00009a00085c7a11 */ /* 0x000fe200078008ff */
[----:B------:R-:W-:Y:S02]  /*1e20*/  IMAD.IADD R93, R9, 0x1, R93 ;  /* 0x00000001095d7824 */ /* 0x000fe400078e025d */
[----:B------:R-:W-:Y:S01]  /*1e30*/  IMAD.IADD R11, R19, 0x1, R11 ;  /* 0x00000001130b7824 */ /* 0x000fe200078e020b */
[----:B------:R-:W-:Y:S01]  /*1e40*/  SHF.L.U64.HI R83, R12, 0x1, R3 ;  /* 0x000000010c537819 */ /* 0x000fe20000010203 */
[----:B------:R-:W-:Y:S01]  /*1e50*/  IMAD.MOV.U32 R10, RZ, RZ, R18 ;  /* 0x000000ffff0a7224 */ /* 0x000fe200078e0012 */
[----:B------:R-:W-:Y:S01]  /*1e60*/  LEA.HI.X R93, R8, c[0x0][0x26c], R93, 0x1, P0 ;  /* 0x00009b00085d7a11 */ /* 0x000fe200000f0c5d */
[----:B------:R-:W-:Y:S01]  /*1e70*/  IMAD R3, R121, R0, RZ ;  /* 0x0000000079037224 */ /* 0x000fe200078e02ff */
[----:B------:R-:W-:Y:S01]  /*1e80*/  IADD3 R74, P4, P0, R99, 0x40, R99 ;  /* 0x00000040634a7810 */ /* 0x000fe2000789e063 */
[----:B------:R-:W-:-:S02]  /*1e90*/  IMAD R90, R4, c[0x0][0x2a4], R7 ;  /* 0x0000a900045a7a24 */ /* 0x000fc400078e0207 */
[----:B------:R-:W-:Y:S01]  /*1ea0*/  IMAD.WIDE.U32 R10, R4, c[0x0][0x2a0], R10 ;  /* 0x0000a800040a7a25 */ /* 0x000fe200078e000a */
[----:B------:R-:W-:Y:S02]  /*1eb0*/  IADD3.X R73, R98, RZ, R98, P4, P0 ;  /* 0x000000ff62497210 */ /* 0x000fe400027e0462 */
[----:B------:R-:W-:Y:S01]  /*1ec0*/  SHF.R.S32.HI R47, RZ, 0x1f, R3 ;  /* 0x0000001fff2f7819 */ /* 0x000fe20000011403 */
[----:B------:R-:W-:Y:S01]  /*1ed0*/  IMAD.IADD R90, R11, 0x1, R90 ;  /* 0x000000010b5a7824 */ /* 0x000fe200078e025a */
[-C--:B------:R-:W-:Y:S01]  /*1ee0*/  IADD3 R96, P4, R118, R3.reuse, RZ ;  /* 0x0000000376607210 */ /* 0x080fe20007f9e0ff */
[----:B------:R-:W-:Y:S01]  /*1ef0*/  IMAD.MOV.U32 R69, RZ, RZ, c[0x0][0x288] ;  /* 0x0000a200ff457624 */ /* 0x000fe200078e00ff */
[----:B------:R-:W-:Y:S01]  /*1f00*/  LEA R91, P1, R10, c[0x0][0x270], 0x1 ;  /* 0x00009c000a5b7a11 */ /* 0x000fe200078208ff */
[----:B------:R-:W-:Y:S01]  /*1f10*/  IMAD.MOV.U32 R68, RZ, RZ, 0x5 ;  /* 0x00000005ff447424 */ /* 0x000fe200078e00ff */
[----:B------:R-:W-:Y:S01]  /*1f20*/  IADD3 R46, P5, R120, R3, RZ ;  /* 0x00000003782e7210 */ /* 0x000fe20007fbe0ff */
[--C-:B------:R-:W-:Y:S01]  /*1f30*/  IMAD.X R97, R112, 0x1, R47.reuse, P4 ;  /* 0x0000000170617824 */ /* 0x100fe200020e062f */
[----:B------:R-:W-:Y:S01]  /*1f40*/  LEA.HI.X R90, R10, c[0x0][0x274], R90, 0x1, P1 ;  /* 0x00009d000a5a7a11 */ /* 0x000fe200008f0c5a */
[----:B------:R-:W-:Y:S01]  /*1f50*/  IMAD.SHL.U32 R67, R69, 0x10, RZ ;  /* 0x0000001045437824 */ /* 0x000fe200078e00ff */
[----:B------:R-:W-:Y:S01]  /*1f60*/  LEA R88, P1, R104, c[0x0][0x170], 0x1 ;  /* 0x00005c0068587a11 */ /* 0x000fe200078208ff */
[----:B------:R-:W-:Y:S01]  /*1f70*/  IMAD.X R47, R113, 0x1, R47, P5 ;  /* 0x00000001712f7824 */ /* 0x000fe200028e062f */
[C---:B------:R-:W-:Y:S01]  /*1f80*/  SHF.L.U64.HI R97, R96.reuse, 0x1, R97 ;  /* 0x0000000160617819 */ /* 0x040fe20000010261 */
[----:B------:R-:W-:Y:S01]  /*1f90*/  IMAD.SHL.U32 R96, R96, 0x2, RZ ;  /* 0x0000000260607824 */ /* 0x000fe200078e00ff */
[----:B------:R-:W-:Y:S01]  /*1fa0*/  LEA.HI.X R89, R104, c[0x0][0x174], R101, 0x1, P1 ;  /* 0x00005d0068597a11 */ /* 0x000fe200008f0c65 */
[----:B------:R-:W-:Y:S01]  /*1fb0*/  IMAD.IADD R115, R122, 0x1, R116 ;  /* 0x000000017a737824 */ /* 0x000fe200078e0274 */
[----:B------:R-:W-:Y:S01]  /*1fc0*/  SHF.L.U64.HI R66, R69, R79, c[0x0][0x28c] ;  /* 0x0000a30045427619 */ /* 0x000fe2000001024f */
[C---:B------:R-:W-:Y:S01]  /*1fd0*/  IMAD.SHL.U32 R82, R136.reuse, 0x20, RZ ;  /* 0x0000002088527824 */ /* 0x040fe200078e00ff */
[----:B------:R-:W-:Y:S01]  /*1fe0*/  IADD3 R72, P2, P1, R67, 0x40, R67 ;  /* 0x0000004043487810 */ /* 0x000fe2000795e043 */
[----:B------:R-:W-:Y:S01]  /*1ff0*/  IMAD.SHL.U32 R80, R136, 0x10, RZ ;  /* 0x0000001088507824 */ /* 0x000fe200078e00ff */
[----:B------:R-:W-:Y:S01]  /*2000*/  SHF.L.U64.HI R47, R46, 0x1, R47 ;  /* 0x000000012e2f7819 */ /* 0x000fe2000001022f */
[----:B------:R-:W-:Y:S01]  /*2010*/  IMAD R5, R5, c[0x0][0x19c], RZ ;  /* 0x0000670005057a24 */ /* 0x000fe200078e02ff */
[----:B------:R-:W-:Y:S01]  /*2020*/  IADD3 R78, P0, R99, R74, RZ ;  /* 0x0000004a634e7210 */ /* 0x000fe20007f1e0ff */
[----:B------:R-:W-:Y:S01]  /*2030*/  IMAD.WIDE.U32 R138, R138, 0x20, RZ ;  /* 0x000000208a8a7825 */ /* 0x000fe200078e00ff */
[----:B------:R-:W-:-:S02]  /*2040*/  SHF.L.U32 R46, R46, 0x1, RZ ;  /* 0x000000012e2e7819 */ /* 0x000fc400000006ff */
[C---:B------:R-:W-:Y:S01]  /*2050*/  SHF.L.U64.HI R79, R136.reuse, R79, c[0x0][0x294] ;  /* 0x0000a500884f7619 */ /* 0x040fe2000001024f */
[C---:B------:R-:W-:Y:S01]  /*2060*/  IMAD.SHL.U32 R119, R121.reuse, 0x20, RZ ;  /* 0x0000002079777824 */ /* 0x040fe200078e00ff */
[-C--:B------:R-:W-:Y:S01]  /*2070*/  SHF.L.U64.HI R81, R136, R68.reuse, c[0x0][0x294] ;  /* 0x0000a50088517619 */ /* 0x080fe20000010244 */
[----:B------:R-:W-:Y:S01]  /*2080*/  IMAD R117, R121, 0x30, RZ ;  /* 0x0000003079757824 */ /* 0x000fe200078e02ff */
[----:B------:R-:W-:Y:S01]  /*2090*/  IADD3.X R71, R66, RZ, R66, P2, P1 ;  /* 0x000000ff42477210 */ /* 0x000fe200017e2442 */
[----:B------:R-:W-:Y:S01]  /*20a0*/  IMAD.WIDE.U32 R136, R136, 0x60, RZ ;  /* 0x0000006088887825 */ /* 0x000fe200078e00ff */
[----:B------:R-:W-:Y:S02]  /*20b0*/  IADD3.X R77, R98, R73, RZ, P0, !PT ;  /* 0x00000049624d7210 */ /* 0x000fe400007fe4ff */
[----:B------:R-:W-:Y:S01]  /*20c0*/  IADD3 R76, P5, R72, R67, RZ ;  /* 0x00000043484c7210 */ /* 0x000fe20007fbe0ff */
[----:B------:R-:W-:Y:S01]  /*20d0*/  IMAD.IADD R114, R122, 0x1, R115 ;  /* 0x000000017a727824 */ /* 0x000fe200078e0273 */
[----:B------:R-:W-:Y:S01]  /*20e0*/  IADD3 R94, P4, R96, c[0x0][0x2b0], RZ ;  /* 0x0000ac00605e7a10 */ /* 0x000fe20007f9e0ff */
[----:B------:R-:W-:Y:S01]  /*20f0*/  IMAD.MOV.U32 R65, RZ, RZ, c[0x0][0x290] ;  /* 0x0000a400ff417624 */ /* 0x000fe200078e00ff */
[----:B------:R-:W-:Y:S01]  /*2100*/  IADD3 R10, P1, R46, c[0x0][0x2b0], RZ ;  /* 0x0000ac002e0a7a10 */ /* 0x000fe20007f3e0ff */
[----:B------:R-:W-:Y:S01]  /*2110*/  IMAD.SHL.U32 R84, R12, 0x2, RZ ;  /* 0x000000020c547824 */ /* 0x000fe200078e00ff */
[----:B------:R-:W-:Y:S01]  /*2120*/  IADD3 R96, P2, R96, c[0x0][0x2a8], RZ ;  /* 0x0000aa0060607a10 */ /* 0x000fe20007f5e0ff */
[----:B------:R-:W-:Y:S01]  /*2130*/  IMAD.MOV.U32 R11, RZ, RZ, R102 ;  /* 0x000000ffff0b7224 */ /* 0x000fe200078e0066 */
[----:B------:R-:W-:Y:S01]  /*2140*/  IADD3 R46, P0, R46, c[0x0][0x2a8], RZ ;  /* 0x0000aa002e2e7a10 */ /* 0x000fe20007f1e0ff */
[----:B------:R-:W-:Y:S01]  /*2150*/  IMAD.X R75, R71, 0x1, R66, P5 ;  /* 0x00000001474b7824 */ /* 0x000fe200028e0642 */
[C---:B------:R-:W-:Y:S01]  /*2160*/  SHF.L.U64.HI R68, R69.reuse, R68, c[0x0][0x28c] ;  /* 0x0000a30045447619 */ /* 0x040fe20000010244 */
[----:B------:R-:W-:Y:S01]  /*2170*/  IMAD.SHL.U32 R69, R69, 0x20, RZ ;  /* 0x0000002045457824 */ /* 0x000fe200078e00ff */
[C---:B------:R-:W-:Y:S01]  /*2180*/  SHF.L.U64.HI R81, R82.reuse, 0x1, R81 ;  /* 0x0000000152517819 */ /* 0x040fe20000010251 */
[----:B------:R-:W-:Y:S01]  /*2190*/  IMAD.SHL.U32 R82, R82, 0x2, RZ ;  /* 0x0000000252527824 */ /* 0x000fe200078e00ff */
[C---:B------:R-:W-:Y:S01]  /*21a0*/  SHF.L.U64.HI R79, R80.reuse, 0x1, R79 ;  /* 0x00000001504f7819 */ /* 0x040fe2000001024f */
[----:B------:R-:W-:Y:S01]  /*21b0*/  IMAD.SHL.U32 R80, R80, 0x2, RZ ;  /* 0x0000000250507824 */ /* 0x000fe200078e00ff */
[----:B------:R-:W-:Y:S01]  /*21c0*/  IADD3.X R95, R97, c[0x0][0x2b4], RZ, P4, !PT ;  /* 0x0000ad00615f7a10 */ /* 0x000fe200027fe4ff */
[----:B------:R-:W-:Y:S01]  /*21d0*/  IMAD.U32 R65, R65, -0x40, RZ ;  /* 0xffffffc041417824 */ /* 0x000fe200078e00ff */
[----:B------:R-:W-:-:S02]  /*21e0*/  IADD3.X R9, R47, c[0x0][0x2b4], RZ, P1, !PT ;  /* 0x0000ad002f097a10 */ /* 0x000fc40000ffe4ff */
[----:B------:R-:W-:Y:S02]  /*21f0*/  IADD3 R12, R16, 0x40, RZ ;  /* 0x00000040100c7810 */ /* 0x000fe40007ffe0ff */
[----:B------:R-:W-:Y:S02]  /*2200*/  IADD3 R70, R139, R5, RZ ;  /* 0x000000058b467210 */ /* 0x000fe40007ffe0ff */
[----:B------:R-:W-:Y:S02]  /*2210*/  SHF.R.S32.HI R110, RZ, 0x1f, R119 ;  /* 0x0000001fff6e7819 */ /* 0x000fe40000011477 */
[----:B------:R-:W-:Y:S02]  /*2220*/  SHF.R.S32.HI R108, RZ, 0x1f, R117 ;  /* 0x0000001fff6c7819 */ /* 0x000fe40000011475 */
[----:B------:R-:W-:Y:S02]  /*2230*/  SHF.R.S32.HI R107, RZ, 0x1f, R115 ;  /* 0x0000001fff6b7819 */ /* 0x000fe40000011473 */
[----:B------:R-:W-:-:S02]  /*2240*/  IADD3 R85, R137, UR5, RZ ;  /* 0x0000000589557c10 */ /* 0x000fc4000fffe0ff */
[----:B------:R-:W-:Y:S02]  /*2250*/  SHF.R.S32.HI R106, RZ, 0x1f, R114 ;  /* 0x0000001fff6a7819 */ /* 0x000fe40000011472 */
[----:B------:R-:W-:Y:S02]  /*2260*/  IADD3.X R97, R97, c[0x0][0x2ac], RZ, P2, !PT ;  /* 0x0000ab0061617a10 */ /* 0x000fe400017fe4ff */
[----:B------:R-:W-:Y:S02]  /*2270*/  IADD3.X R47, R47, c[0x0][0x2ac], RZ, P0, !PT ;  /* 0x0000ab002f2f7a10 */ /* 0x000fe400007fe4ff */
.L_x_6724:
[----:B------:R-:W-:Y:S01]  /*2280*/  IMAD.SHL.U32 R14, R11, 0x40, RZ ;  /* 0x000000400b0e7824 */ /* 0x000fe200078e00ff */
[----:B------:R-:W-:Y:S01]  /*2290*/  ISETP.NE.AND P6, PT, RZ, UR4, PT ;  /* 0x00000004ff007c0c */ /* 0x000fe2000bfc5270 */
[----:B------:R-:W-:Y:S02]  /*22a0*/  IMAD.MOV.U32 R18, RZ, RZ, R91 ;  /* 0x000000ffff127224 */ /* 0x000fe400078e005b */
[----:B------:R-:W-:Y:S01]  /*22b0*/  IMAD.MOV.U32 R19, RZ, RZ, R90 ;  /* 0x000000ffff137224 */ /* 0x000fe200078e005a */
[----:B------:R-:W-:Y:S05]  /*22c0*/  IADD3 R13, R14, -0x40, RZ ;  /* 0xffffffc00e0d7810 */ /* 0x000fea0007ffe0ff */
[--C-:B------:R-:W-:Y:S02]  /*22d0*/  IMAD.IADD R15, R54, 0x1, -R13.reuse ;  /* 0x00000001360f7824 */ /* 0x100fe400078e0a0d */
[----:B------:R-:W-:Y:S03]  /*22e0*/  IMAD.IADD R3, R64, 0x1, -R13 ;  /* 0x0000000140037824 */ /* 0x000fe600078e0a0d */
[-C--:B------:R-:W-:Y:S02]  /*22f0*/  ISETP.GE.AND P1, PT, R130, R15.reuse, PT ;  /* 0x0000000f8200720c */ /* 0x080fe40003f26270 */
[----:B------:R-:W-:Y:S02]  /*2300*/  ISETP.GE.AND P5, PT, R62, R15, PT ;  /* 0x0000000f3e00720c */ /* 0x000fe40003fa6270 */
[-C--:B------:R-:W-:Y:S02]  /*2310*/  ISETP.GE.AND P1, PT, R130, R3.reuse, !P1 ;  /* 0x000000038200720c */ /* 0x080fe40004f26270 */
[----:B------:R-:W-:Y:S02]  /*2320*/  ISETP.GE.AND P5, PT, R62, R3, !P5 ;  /* 0x000000033e00720c */ /* 0x000fe40006fa6270 */
[CC--:B------:R-:W-:Y:S02]  /*2330*/  ISETP.GE.AND P4, PT, R61.reuse, R15.reuse, PT ;  /* 0x0000000f3d00720c */ /* 0x0c0fe40003f86270 */
[C---:B------:R-:W-:Y:S02]  /*2340*/  ISETP.GE.AND P2, PT, R60.reuse, R15, PT ;  /* 0x0000000f3c00720c */ /* 0x040fe40003f46270 */
[-C--:B------:R-:W-:Y:S02]  /*2350*/  ISETP.GE.AND P4, PT, R61, R3.reuse, !P4 ;  /* 0x000000033d00720c */ /* 0x080fe40006786270 */
[----:B------:R-:W-:Y:S03]  /*2360*/  ISETP.GE.AND P2, PT, R60, R3, !P2 ;  /* 0x000000033c00720c */ /* 0x000fe60005746270 */
[----:B---3--:R-:W2:Y:S02]  /*2370*/  @P1 LDG.E.128 R24, [R18.64] ;  /* 0x0000000612181981 */ /* 0x008ea4000c1e1d00 */
[----:B------:R-:W-:Y:S05]  /*2380*/  @P5 IADD3 R28, P0, R91, R80, RZ ;  /* 0x000000505b1c5210 */ /* 0x000fea0007f1e0ff */
[C---:B------:R-:W-:Y:S01]  /*2390*/  @P5 IMAD.X R29, R90.reuse, 0x1, R79, P0 ;  /* 0x000000015a1d5824 */ /* 0x040fe200000e064f */
[C---:B------:R-:W-:Y:S04]  /*23a0*/  @P5 LEA R30, P0, R103.reuse, R88, 0x1 ;  /* 0x00000058671e5211 */ /* 0x040fe800078008ff */
[----:B------:R-:W-:Y:S02]  /*23b0*/  @P5 LEA.HI.X R31, R103, R89, R100, 0x1, P0 ;  /* 0x00000059671f5211 */ /* 0x000fe400000f0c64 */
[----:B------:R-:W-:Y:S05]  /*23c0*/  @P4 IADD3 R32, P0, R91, R82, RZ ;  /* 0x000000525b204210 */ /* 0x000fea0007f1e0ff */
[----:B------:R-:W-:Y:S01]  /*23d0*/  @P4 IMAD.X R33, R90, 0x1, R81, P0 ;  /* 0x000000015a214824 */ /* 0x000fe200000e0651 */
[----:B------:R-:W-:Y:S05]  /*23e0*/  @P4 IADD3 R34, P0, R88, R84, RZ ;  /* 0x0000005458224210 */ /* 0x000fea0007f1e0ff */
[----:B------:R-:W-:Y:S01]  /*23f0*/  @P4 IMAD.X R35, R89, 0x1, R83, P0 ;  /* 0x0000000159234824 */ /* 0x000fe200000e0653 */
[----:B------:R-:W-:Y:S05]  /*2400*/  @P2 IADD3 R2, P0, R91, R136, RZ ;  /* 0x000000885b022210 */ /* 0x000fea0007f1e0ff */
[----:B------:R-:W-:Y:S01]  /*2410*/  @P2 IMAD.X R3, R90, 0x1, R85, P0 ;  /* 0x000000015a032824 */ /* 0x000fe200000e0655 */
[----:B-12---:R1:W-:Y:S04]  /*2420*/  @P1 STG.E.128 [R88.64], R24 ;  /* 0x0000001858001986 */ /* 0x0063e8000c101d06 */
[----:B------:R-:W2:Y:S04]  /*2430*/  @P1 LDG.E.128 R20, [R18.64+0x80] ;  /* 0x0000800612141981 */ /* 0x000ea8000c1e1d00 */
[----:B--2---:R2:W-:Y:S04]  /*2440*/  @P1 STG.E.128 [R88.64+0x80], R20 ;  /* 0x0000801458001986 */ /* 0x0045e8000c101d06 */
[----:B------:R-:W3:Y:S04]  /*2450*/  @P5 LDG.E.128 R4, [R28.64] ;  /* 0x000000061c045981 */ /* 0x000ee8000c1e1d00 */
[----:B---3--:R3:W-:Y:S04]  /*2460*/  @P5 STG.E.128 [R30.64], R4 ;  /* 0x000000041e005986 */ /* 0x0087e8000c101d06 */
[----:B-1--4-:R1:W4:Y:S02]  /*2470*/  @P5 LDG.E.128 R24, [R28.64+0x80] ;  /* 0x000080061c185981 */ /* 0x012324000c1e1d00 */
[----:B-1----:R-:W-:Y:S04]  /*2480*/  @P2 IADD3 R28, P0, R88, UR10, RZ ;  /* 0x0000000a581c2c10 */ /* 0x002fe8000ff1e0ff */
[----:B------:R-:W-:Y:S02]  /*2490*/  @P2 IADD3.X R29, R89, UR9, RZ, P0, !PT ;  /* 0x00000009591d2c10 */ /* 0x000fe400087fe4ff */
[C---:B------:R-:W-:Y:S04]  /*24a0*/  LEA R91, P0, R65.reuse, R18, 0x1 ;  /* 0x00000012415b7211 */ /* 0x040fe800078008ff */
[----:B------:R-:W-:Y:S01]  /*24b0*/  LEA.HI.X.SX32 R90, R65, R19, 0x1, P0 ;  /* 0x00000013415a7211 */ /* 0x000fe200000f0eff */
[----:B----4-:R1:W-:Y:S04]  /*24c0*/  @P5 STG.E.128 [R30.64+0x80], R24 ;  /* 0x000080181e005986 */ /* 0x0103e8000c101d06 */
[----:B--2---:R-:W2:Y:S04]  /*24d0*/  @P4 LDG.E.128 R20, [R32.64] ;  /* 0x0000000620144981 */ /* 0x004ea8000c1e1d00 */
[----:B--2---:R2:W-:Y:S04]  /*24e0*/  @P4 STG.E.128 [R34.64], R20 ;  /* 0x0000001422004986 */ /* 0x0045e8000c101d06 */
[----:B---3--:R-:W3:Y:S04]  /*24f0*/  @P4 LDG.E.128 R4, [R32.64+0x80] ;  /* 0x0000800620044981 */ /* 0x008ee8000c1e1d00 */
[----:B---3--:R3:W-:Y:S04]  /*2500*/  @P4 STG.E.128 [R34.64+0x80], R4 ;  /* 0x0000800422004986 */ /* 0x0087e8000c101d06 */
[----:B-1----:R-:W4:Y:S04]  /*2510*/  @P2 LDG.E.128 R24, [R2.64] ;  /* 0x0000000602182981 */ /* 0x002f28000c1e1d00 */
[----:B----4-:R3:W-:Y:S04]  /*2520*/  @P2 STG.E.128 [R28.64], R24 ;  /* 0x000000181c002986 */ /* 0x0107e8000c101d06 */
[----:B--2---:R-:W2:Y:S04]  /*2530*/  @P2 LDG.E.128 R20, [R2.64+0x80] ;  /* 0x0000800602142981 */ /* 0x004ea8000c1e1d00 */
[----:B--2---:R3:W-:Y:S01]  /*2540*/  @P2 STG.E.128 [R28.64+0x80], R20 ;  /* 0x000080141c002986 */ /* 0x0047e2000c101d06 */
[----:B------:R-:W-:-:S05]  /*2550*/  @!P6 BRA `(.L_x_6687) ;  /* 0x00004e300000e947 */ /* 0x000fca0003800000 */
[----:B------:R-:W-:Y:S11]  /*2560*/  ISETP.NE.AND P0, PT, RZ, UR8, PT ;  /* 0x00000008ff007c0c */ /* 0x000ff6000bf05270 */
[----:B------:R-:W-:Y:S02]  /*2570*/  @!UPT UIADD3 URZ, URZ, URZ, URZ ;  /* 0x0000003f3f3ff290 */ /* 0x000fe4000fffe03f */
[----:B------:R-:W-:-:S05]  /*2580*/  @!P0 BRA `(.L_x_6688) ;  /* 0x00001c8000008947 */ /* 0x000fca0003800000 */
[----:B------:R-:W-:Y:S01]  /*2590*/  BSSY B0, `(.L_x_6689) ;  /* 0x0000066000007945 */ /* 0x000fe20003800000 */
[----:B------:R-:W-:-:S05]  /*25a0*/  @!P1 BRA `(.L_x_6690) ;  /* 0x0000064000009947 */ /* 0x000fca0003800000 */
[----:B------:R-:W-:Y:S01]  /*25b0*/  ISETP.GE.AND P0, PT, R16, UR4, PT ;  /* 0x0000000410007c0c */ /* 0x000fe2000bf06270 */
[----:B---3--:R-:W2:Y:S01]  /*25c0*/  LDG.E.128 R24, [R92.64] ;  /* 0x000000065c187981 */ /* 0x008ea2000c1e1d00 */
[----:B------:R-:W-:Y:S11]  /*25d0*/  ISETP.GE.AND P1, PT, R12, UR4, PT ;  /* 0x000000040c007c0c */ /* 0x000ff6000bf26270 */
[-C--:B------:R-:W-:Y:S01]  /*25e0*/  @!P0 MOV R8, R10.reuse ;  /* 0x0000000a00088202 */ /* 0x080fe20000000f00 */
[----:B------:R-:W3:Y:S06]  /*25f0*/  @!P0 LDG.E.64 R32, [R46.64] ;  /* 0x000000062e208981 */ /* 0x000eec000c1e1b00 */
[----:B------:R1:W4:Y:S02]  /*2600*/  @!P0 LDG.E.64 R18, [R8.64] ;  /* 0x0000000608128981 */ /* 0x000324000c1e1b00 */
[----:B-1----:R-:W-:Y:S01]  /*2610*/  @!P1 MOV R8, R10 ;  /* 0x0000000a00089202 */ /* 0x002fe20000000f00 */
        /* <DEDUP_REMOVED lines=44> */
[----:B------:R1:W-:Y:S08]  /*28e0*/  STG.E.128 [R86.64], R24 ;  /* 0x0000001856007986 */ /* 0x0003f0000c101d06 */
[----:B------:R-:W2:Y:S08]  /*28f0*/  LDG.E.128 R20, [R92.64+0x80] ;  /* 0x000080065c147981 */ /* 0x000eb0000c1e1d00 */
        /* <DEDUP_REMOVED lines=47> */
.L_x_6690:
[----:B------:R-:W-:Y:S05]  /*2bf0*/  BSYNC B0 ;  /* 0x0000000000007941 */ /* 0x000fea0003800000 */
.L_x_6689:
[----:B------:R-:W-:Y:S01]  /*2c00*/  BSSY B0, `(.L_x_6691) ;  /* 0x000006e000007945 */ /* 0x000fe20003800000 */
[----:B------:R-:W-:-:S05]  /*2c10*/  @!P5 BRA `(.L_x_6692) ;  /* 0x000006c00000d947 */ /* 0x000fca0003800000 */
[C---:B------:R-:W-:Y:S02]  /*2c20*/  LEA R50, P1, R67.reuse, R92, 0x1 ;  /* 0x0000005c43327211 */ /* 0x040fe400078208ff */
[----:B------:R-:W-:Y:S02]  /*2c30*/  ISETP.GE.AND P0, PT, R16, UR4, PT ;  /* 0x0000000410007c0c */ /* 0x000fe4000bf06270 */
[C---:B------:R-:W-:Y:S02]  /*2c40*/  SHF.L.U32 R41, R122.reuse, 0x1, RZ ;  /* 0x000000017a297819 */ /* 0x040fe400000006ff */
[----:B------:R-:W-:Y:S02]  /*2c50*/  LEA.HI.X R51, R67, R93, R66, 0x1, P1 ;  /* 0x0000005d43337211 */ /* 0x000fe400008f0c42 */
[C---:B---3--:R-:W-:Y:S02]  /*2c60*/  IADD3 R28, P1, R41.reuse, R10, RZ ;  /* 0x0000000a291c7210 */ /* 0x048fe40007f3e0ff */
[----:B------:R-:W-:Y:S01]  /*2c70*/  SHF.L.U64.HI R36, R122, 0x1, R111 ;  /* 0x000000017a247819 */ /* 0x000fe2000001026f */
[----:B------:R-:W2:Y:S01]  /*2c80*/  LDG.E.128 R24, [R50.64] ;  /* 0x0000000632187981 */ /* 0x000ea2000c1e1d00 */
[----:B------:R-:W-:Y:S02]  /*2c90*/  IADD3 R38, P5, R41, R46, RZ ;  /* 0x0000002e29267210 */ /* 0x000fe40007fbe0ff */
[C---:B------:R-:W-:Y:S02]  /*2ca0*/  IADD3.X R29, R36.reuse, R9, RZ, P1, !PT ;  /* 0x00000009241d7210 */ /* 0x040fe40000ffe4ff */
[----:B------:R-:W-:Y:S02]  /*2cb0*/  IADD3.X R39, R36, R47, RZ, P5, !PT ;  /* 0x0000002f24277210 */ /* 0x000fe40002ffe4ff */
[----:B------:R-:W-:Y:S01]  /*2cc0*/  LEA R40, P5, R99, R86, 0x1 ;  /* 0x0000005663287211 */ /* 0x000fe200078a08ff */
[----:B------:R-:W3:Y:S01]  /*2cd0*/  @!P0 LDG.E.64 R18, [R28.64] ;  /* 0x000000061c128981 */ /* 0x000ee2000c1e1b00 */
[----:B------:R-:W-:Y:S05]  /*2ce0*/  ISETP.GE.AND P1, PT, R12, UR4, PT ;  /* 0x000000040c007c0c */ /* 0x000fea000bf26270 */
[----:B------:R-:W4:Y:S02]  /*2cf0*/  @!P0 LDG.E.64 R34, [R38.64] ;  /* 0x0000000626228981 */ /* 0x000f24000c1e1b00 */
[----:B----4-:R-:W-:Y:S01]  /*2d00*/  @!P0 HADD2.F32 R32, -RZ, R34.H0_H0 ;  /* 0x20000022ff208230 */ /* 0x010fe20000004100 */
[----:B--2---:R-:W-:Y:S01]  /*2d10*/  @!P0 MOV R15, R24 ;  /* 0x00000018000f8202 */ /* 0x004fe20000000f00 */
[--C-:B-1-3--:R-:W-:Y:S01]  /*2d20*/  @!P0 HADD2.F32 R22, -RZ, R18.reuse.H0_H0 ;  /* 0x20000012ff168230 */ /* 0x10afe20000004100 */
        /* <DEDUP_REMOVED lines=29> */
[----:B------:R-:W-:Y:S01]  /*2f00*/  @!P0 FMUL.FTZ R53, R35, R19 ;  /* 0x0000001323358220 */ /* 0x000fe20000410000 */
[----:B------:R-:W-:Y:S01]  /*2f10*/  LEA.HI.X R41, R99, R87, R98, 0x1, P5 ;  /* 0x0000005763297211 */ /* 0x000fe200028f0c62 */
        /* <DEDUP_REMOVED lines=10> */
[----:B------:R-:W-:Y:S05]  /*2fc0*/  @!P0 MOV R27, R53 ;  /* 0x00000035001b8202 */ /* 0x000fea0000000f00 */
        /* <DEDUP_REMOVED lines=49> */
.L_x_6692:
[----:B------:R-:W-:Y:S05]  /*32e0*/  BSYNC B0 ;  /* 0x0000000000007941 */ /* 0x000fea0003800000 */
.L_x_6691:
[----:B------:R-:W-:Y:S01]  /*32f0*/  BSSY B0, `(.L_x_6693) ;  /* 0x0000072000007945 */ /* 0x000fe20003800000 */
[----:B------:R-:W-:-:S05]  /*3300*/  @!P4 BRA `(.L_x_6694) ;  /* 0x000007000000c947 */ /* 0x000fca0003800000 */
[----:B------:R-:W-:Y:S02]  /*3310*/  LEA R50, P1, R69, R92, 0x1 ;  /* 0x0000005c45327211 */ /* 0x000fe400078208ff */
[----:B------:R-:W-:Y:S02]  /*3320*/  ISETP.GE.AND P0, PT, R16, UR4, PT ;  /* 0x0000000410007c0c */ /* 0x000fe4000bf06270 */
[----:B------:R-:W-:Y:S02]  /*3330*/  SHF.L.U32 R49, R119, 0x1, RZ ;  /* 0x0000000177317819 */ /* 0x000fe400000006ff */
[----:B------:R-:W-:Y:S02]  /*3340*/  LEA.HI.X R51, R69, R93, R68, 0x1, P1 ;  /* 0x0000005d45337211 */ /* 0x000fe400008f0c44 */
[----:B---3--:R-:W-:Y:S02]  /*3350*/  IADD3 R28, P1, R49, R10, RZ ;  /* 0x0000000a311c7210 */ /* 0x008fe40007f3e0ff */
[----:B------:R-:W-:Y:S01]  /*3360*/  SHF.L.U64.HI R36, R119, 0x1, R110 ;  /* 0x0000000177247819 */ /* 0x000fe2000001026e */
[----:B------:R-:W2:Y:S01]  /*3370*/  LDG.E.128 R24, [R50.64] ;  /* 0x0000000632187981 */ /* 0x000ea2000c1e1d00 */
[----:B-1----:R-:W-:Y:S02]  /*3380*/  IADD3 R40, P4, R49, R46, RZ ;  /* 0x0000002e31287210 */ /* 0x002fe40007f9e0ff */
        /* <DEDUP_REMOVED lines=54> */
[----:B------:R2:W3:Y:S08]  /*36f0*/  LDG.E.128 R20, [R140.64] ;  /* 0x000000068c147981 */ /* 0x0004f0000c1e1d00 */
[----:B------:R-:W4:Y:S06]  /*3700*/  @!P1 LDG.E.64 R18, [R28.64+0x40] ;  /* 0x000040061c129981 */ /* 0x000f2c000c1e1b00 */
[----:B------:R-:W5:Y:S01]  /*3710*/  @!P1 LDG.E.64 R34, [R40.64+0x40] ;  /* 0x0000400628229981 */ /* 0x000f62000c1e1b00 */
[C---:B--2---:R-:W-:Y:S04]  /*3720*/  LEA R140, P0, R74.reuse, R86, 0x1 ;  /* 0x000000564a8c7211 */ /* 0x044fe800078008ff */
[----:B------:R-:W-:Y:S01]  /*3730*/  LEA.HI.X R141, R74, R87, R73, 0x1, P0 ;  /* 0x000000574a8d7211 */ /* 0x000fe200000f0c49 */
[----:B---3--:R-:W-:Y:S01]  /*3740*/  @!P1 IMAD.MOV.U32 R15, RZ, RZ, R20 ;  /* 0x000000ffff0f9224 */ /* 0x008fe200078e0014 */
[----:B-1----:R-:W-:Y:S02]  /*3750*/  @!P1 MOV R27, R21 ;  /* 0x00000015001b9202 */ /* 0x002fe40000000f00 */
[----:B------:R-:W-:Y:S02]  /*3760*/  @!P1 MOV R26, R22 ;  /* 0x00000016001a9202 */ /* 0x000fe40000000f00 */
        /* <DEDUP_REMOVED lines=42> */
.L_x_6694:
[----:B------:R-:W-:Y:S05]  /*3a10*/  BSYNC B0 ;  /* 0x0000000000007941 */ /* 0x000fea0003800000 */
.L_x_6693:
[----:B------:R-:W-:Y:S01]  /*3a20*/  BSSY B0, `(.L_x_6695) ;  /* 0x0000075000007945 */ /* 0x000fe20003800000 */
[----:B------:R-:W-:-:S05]  /*3a30*/  @!P2 BRA `(.L_x_6696) ;  /* 0x000007300000a947 */ /* 0x000fca0003800000 */
[----:B-1----:R-:W-:Y:S02]  /*3a40*/  MOV R41, 0x60 ;  /* 0x0000006000297802 */ /* 0x002fe40000000f00 */
[----:B------:R-:W-:Y:S02]  /*3a50*/  SHF.L.U32 R49, R117, 0x1, RZ ;  /* 0x0000000175317819 */ /* 0x000fe400000006ff */
[----:B------:R-:W-:Y:S01]  /*3a60*/  ISETP.GE.AND P0, PT, R16, UR4, PT ;  /* 0x0000000410007c0c */ /* 0x000fe2000bf06270 */
[----:B------:R-:W-:Y:S01]  /*3a70*/  IMAD.WIDE.U32 R50, R41, c[0x0][0x288], R92 ;  /* 0x0000a20029327a25 */ /* 0x000fe200078e005c */
[----:B------:R-:W-:Y:S02]  /*3a80*/  SHF.L.U64.HI R36, R117, 0x1, R108 ;  /* 0x0000000175247819 */ /* 0x000fe4000001026c */
[----:B---3--:R-:W-:Y:S01]  /*3a90*/  IADD3 R28, P1, R49, R10, RZ ;  /* 0x0000000a311c7210 */ /* 0x008fe20007f3e0ff */
        /* <DEDUP_REMOVED lines=109> */
.L_x_6696:
[----:B------:R-:W-:Y:S05]  /*4170*/  BSYNC B0 ;  /* 0x0000000000007941 */ /* 0x000fea0003800000 */
.L_x_6695:
        /* <DEDUP_REMOVED lines=9> */
.L_x_6688:
[----:B------:R-:W-:Y:S01]  /*4210*/  BSSY B1, `(.L_x_6698) ;  /* 0x00000b9000017945 */ /* 0x000fe20003800000 */
[----:B------:R-:W-:-:S05]  /*4220*/  @!P1 BRA `(.L_x_6699) ;  /* 0x00000b7000009947 */ /* 0x000fca0003800000 */
[----:B------:R1:W5:Y:S01]  /*4230*/  LDG.E.128 R36, [R92.64] ;  /* 0x000000065c247981 */ /* 0x000362000c1e1d00 */
[----:B------:R-:W-:Y:S01]  /*4240*/  ISETP.GE.AND P0, PT, R16, UR4, PT ;  /* 0x0000000410007c0c */ /* 0x000fe2000bf06270 */
[----:B------:R-:W-:Y:S01]  /*4250*/  @!UPT UIADD3 URZ, URZ, URZ, URZ ;  /* 0x0000003f3f3ff290 */ /* 0x000fe2000fffe03f */
[----:B------:R-:W-:Y:S11]  /*4260*/  BSSY B0, `(.L_x_6700) ;  /* 0x0000056000007945 */ /* 0x000ff60003800000 */
[----:B------:R-:W-:-:S05]  /*4270*/  @P0 BRA `(.L_x_6701) ;  /* 0x0000054000000947 */ /* 0x000fca0003800000 */
[--C-:B---3-5:R-:W-:Y:S01]  /*4280*/  HADD2.F32 R29, -RZ, R36.reuse.H0_H0 ;  /* 0x20000024ff1d7230 */ /* 0x128fe20000004100 */
        /* <DEDUP_REMOVED lines=15> */
[----:B------:R-:W-:Y:S02]  /*4380*/  LEA.HI.X.SX32 R49, R143, R97, 0x1, P0 ;  /* 0x000000618f317211 */ /* 0x000fe400000f0eff */
[----:B------:R-:W-:Y:S02]  /*4390*/  LEA R18, P1, R145, R92, 0x1 ;  /* 0x0000005c91127211 */ /* 0x000fe400078208ff */
[----:B------:R-:W-:Y:S02]  /*43a0*/  LEA R142, P0, R141, R94, 0x1 ;  /* 0x0000005e8d8e7211 */ /* 0x000fe400078008ff */
[----:B------:R-:W-:Y:S01]  /*43b0*/  LEA.HI.X.SX32 R19, R145, R93, 0x1, P1 ;  /* 0x0000005d91137211 */ /* 0x000fe200008f0eff */
[----:B------:R-:W2:Y:S01]  /*43c0*/  LDG.E.128 R48, [R48.64] ;  /* 0x0000000630307981 */ /* 0x000ea2000c1e1d00 */
[----:B------:R-:W-:Y:S07]  /*43d0*/  LEA.HI.X.SX32 R143, R141, R95, 0x1, P0 ;  /* 0x0000005f8d8f7211 */ /* 0x000fee00000f0eff */
        /* <DEDUP_REMOVED lines=62> */
.L_x_6701:
[----:B------:R-:W-:Y:S05]  /*47c0*/  BSYNC B0 ;  /* 0x0000000000007941 */ /* 0x000fea0003800000 */
.L_x_6700:
[----:B-----5:R2:W-:Y:S01]  /*47d0*/  STG.E.128 [R86.64], R36 ;  /* 0x0000002456007986 */ /* 0x0205e2000c101d06 */
[----:B------:R-:W-:Y:S01]  /*47e0*/  ISETP.GE.AND P0, PT, R12, UR4, PT ;  /* 0x000000040c007c0c */ /* 0x000fe2000bf06270 */
[----:B------:R-:W-:Y:S01]  /*47f0*/  BSSY B0, `(.L_x_6702) ;  /* 0x0000059000007945 */ /* 0x000fe20003800000 */
[----:B------:R-:W-:Y:S05]  /*4800*/  IADD3 R144, P1, R92, 0x80, RZ ;  /* 0x000000805c907810 */ /* 0x000fea0007f3e0ff */
[----:B------:R-:W-:Y:S01]  /*4810*/  IMAD.X R145, RZ, RZ, R93, P1 ;  /* 0x000000ffff917224 */ /* 0x000fe200008e065d */
[----:B--2---:R2:W5:Y:S05]  /*4820*/  LDG.E.128 R36, [R92.64+0x80] ;  /* 0x000080065c247981 */ /* 0x00456a000c1e1d00 */
        /* <DEDUP_REMOVED lines=18> */
[C---:B------:R-:W-:Y:S02]  /*4950*/  LEA R18, P1, R44.reuse, R144, 0x1 ;  /* 0x000000902c127211 */ /* 0x040fe400078208ff */
[C---:B------:R-:W-:Y:S02]  /*4960*/  LEA R142, P0, R141.reuse, R94, 0x1 ;  /* 0x0000005e8d8e7211 */ /* 0x040fe400078008ff */
[----:B------:R-:W-:Y:S01]  /*4970*/  LEA.HI.X.SX32 R19, R44, R145, 0x1, P1 ;  /* 0x000000912c137211 */ /* 0x000fe200008f0eff */
[----:B------:R-:W3:Y:S01]  /*4980*/  LDG.E.128 R48, [R48.64+0x80] ;  /* 0x0000800630307981 */ /* 0x000ee2000c1e1d00 */
[----:B------:R-:W-:Y:S07]  /*4990*/  LEA.HI.X.SX32 R143, R141, R95, 0x1, P0 ;  /* 0x0000005f8d8f7211 */ /* 0x000fee00000f0eff */
        /* <DEDUP_REMOVED lines=62> */
.L_x_6703:
[----:B------:R-:W-:Y:S05]  /*4d80*/  BSYNC B0 ;  /* 0x0000000000007941 */ /* 0x000fea0003800000 */
.L_x_6702:
[----:B-----5:R4:W-:Y:S02]  /*4d90*/  STG.E.128 [R86.64+0x80], R36 ;  /* 0x0000802456007986 */ /* 0x0209e4000c101d06 */
.L_x_6699:
[----:B------:R-:W-:Y:S05]  /*4da0*/  BSYNC B1 ;  /* 0x0000000000017941 */ /* 0x000fea0003800000 */
.L_x_6698:
[----:B------:R-:W-:Y:S01]  /*4db0*/  BSSY B1, `(.L_x_6704) ;  /* 0x00000c4000017945 */ /* 0x000fe20003800000 */
[----:B------:R-:W-:-:S05]  /*4dc0*/  @!P5 BRA `(.L_x_6705) ;  /* 0x00000c200000d947 */ /* 0x000fca0003800000 */
[C---:B------:R-:W-:Y:S01]  /*4dd0*/  LEA R146, P0, R67.reuse, R92, 0x1 ;  /* 0x0000005c43927211 */ /* 0x040fe200078008ff */
[----:B------:R-:W-:Y:S03]  /*4de0*/  BSSY B0, `(.L_x_6706) ;  /* 0x000005d000007945 */ /* 0x000fe60003800000 */
[----:B------:R-:W-:Y:S02]  /*4df0*/  LEA.HI.X R147, R67, R93, R66, 0x1, P0 ;  /* 0x0000005d43937211 */ /* 0x000fe400000f0c42 */
[----:B------:R-:W-:Y:S03]  /*4e00*/  ISETP.GE.AND P0, PT, R16, UR4, PT ;  /* 0x0000000410007c0c */ /* 0x000fe6000bf06270 */
[----:B---3--:R3:W5:Y:S10]  /*4e10*/  LDG.E.128 R32, [R146.64] ;  /* 0x0000000692207981 */ /* 0x008774000c1e1d00 */
[----:B------:R-:W-:-:S05]  /*4e20*/  @P0 BRA `(.L_x_6707) ;  /* 0x0000058000000947 */ /* 0x000fca0003800000 */
[----:B------:R-:W-:Y:S01]  /*4e30*/  ULEA.HI UR5, UR4, UR4, URZ, 0x1 ;  /* 0x0000000404057291 */ /* 0x000fe2000f8f083f */
[----:B------:R-:W-:Y:S02]  /*4e40*/  MOV R140, RZ ;  /* 0x000000ff008c7202 */ /* 0x000fe40000000f00 */
[----:B------:R-:W-:Y:S01]  /*4e50*/  MOV R144, RZ ;  /* 0x000000ff00907202 */ /* 0x000fe20000000f00 */
[----:B------:R-:W-:Y:S01]  /*4e60*/  USHF.R.S32.HI UR5, URZ, 0x1, UR5 ;  /* 0x000000013f057899 */ /* 0x000fe20008011405 */
[----:B-----5:R-:W-:Y:S01]  /*4e70*/  MOV R55, R33 ;  /* 0x0000002100377202 */ /* 0x020fe20000000f00 */
[--C-:B------:R-:W-:Y:S01]  /*4e80*/  HADD2.F32 R33, -RZ, R32.reuse.H0_H0 ;  /* 0x20000020ff217230 */ /* 0x100fe20000004100 */
[----:B------:R-:W-:Y:S01]  /*4e90*/  MOV R53, R35 ;  /* 0x0000002300357202 */ /* 0x000fe20000000f00 */
[----:B------:R-:W-:Y:S01]  /*4ea0*/  HADD2.F32 R35, -RZ, R32.H1_H1 ;  /* 0x30000020ff237230 */ /* 0x000fe20000004100 */
[----:B------:R-:W-:Y:S02]  /*4eb0*/  MOV R44, R34 ;  /* 0x00000022002c7202 */ /* 0x000fe40000000f00 */
[----:B------:R-:W-:Y:S02]  /*4ec0*/  ISETP.GE.AND P1, PT, R16, UR5, PT ;  /* 0x0000000510007c0c */ /* 0x000fe4000bf26270 */
[----:B------:R-:W-:Y:S11]  /*4ed0*/  MOV R143, UR5 ;  /* 0x00000005008f7c02 */ /* 0x000ff60008000f00 */
[----:B------:R-:W-:Y:S02]  /*4ee0*/  @P1 IADD3 R143, RZ, -UR5, RZ ;  /* 0x80000005ff8f1c10 */ /* 0x000fe4000fffe0ff */
[----:B------:R-:W-:Y:S02]  /*4ef0*/  @P1 IADD3 R140, RZ, -UR5, RZ ;  /* 0x80000005ff8c1c10 */ /* 0x000fe4000fffe0ff */
[C---:B------:R-:W-:Y:S02]  /*4f00*/  LEA R18, P0, R143.reuse, R146, 0x1 ;  /* 0x000000928f127211 */ /* 0x040fe400078008ff */
[----:B------:R-:W-:Y:S02]  /*4f10*/  IADD3 R141, P5, R122, R140, RZ ;  /* 0x0000008c7a8d7210 */ /* 0x000fe40007fbe0ff */
[----:B------:R-:W-:Y:S02]  /*4f20*/  LEA.HI.X.SX32 R19, R143, R147, 0x1, P0 ;  /* 0x000000938f137211 */ /* 0x000fe400000f0eff */
[----:B------:R-:W-:Y:S02]  /*4f30*/  LEA.HI.X.SX32 R140, R140, R111, 0x1, P5 ;  /* 0x0000006f8c8c7211 */ /* 0x000fe400028f0eff */
[C---:B------:R-:W-:Y:S01]  /*4f40*/  LEA R148, P0, R141.reuse, R94, 0x1 ;  /* 0x0000005e8d947211 */ /* 0x040fe200078008ff */
[----:B--2---:R-:W2:Y:S01]  /*4f50*/  LDG.E.128 R24, [R18.64] ;  /* 0x0000000612187981 */ /* 0x004ea2000c1e1d00 */
[----:B------:R-:W-:Y:S02]  /*4f60*/  @P1 IADD3 R144, RZ, -UR5, RZ ;  /* 0x80000005ff901c10 */ /* 0x000fe4000fffe0ff */
[----:B------:R-:W-:Y:S02]  /*4f70*/  LEA.HI.X R149, R141, R95, R140, 0x1, P0 ;  /* 0x0000005f8d957211 */ /* 0x000fe400000f0c8c */
[----:B------:R-:W-:Y:S03]  /*4f80*/  IADD3 R145, P0, R122, R144, RZ ;  /* 0x000000907a917210 */ /* 0x000fe60007f1e0ff */
[----:B---3--:R-:W3:Y:S01]  /*4f90*/  LDG.E.128 R140, [R148.64] ;  /* 0x00000006948c7981 */ /* 0x008ee2000c1e1d00 */
[----:B------:R-:W-:Y:S02]  /*4fa0*/  LEA.HI.X.SX32 R144, R144, R111, 0x1, P0 ;  /* 0x0000006f90907211 */ /* 0x000fe400000f0eff */
[C---:B----4-:R-:W-:Y:S04]  /*4fb0*/  LEA R36, P0, R145.reuse, R96, 0x1 ;  /* 0x0000006091247211 */ /* 0x050fe800078008ff */
        /* <DEDUP_REMOVED lines=8> */
[----:B------:R-:W-:Y:S02]  /*5040*/  HADD2.F32 R26, -RZ, R31.H0_H0 ;  /* 0x2000001fff1a7230 */ /* 0x000fe40000004100 */
[--C-:B---3--:R-:W-:Y:S02]  /*5050*/  HADD2.F32 R29, -RZ, R140.reuse.H0_H0 ;  /* 0x2000008cff1d7230 */ /* 0x108fe40000004100 */
[----:B------:R-:W-:Y:S02]  /*5060*/  HADD2.F32 R27, -RZ, R140.H1_H1 ;  /* 0x3000008cff1b7230 */ /* 0x000fe40000004100 */
[--C-:B------:R-:W-:Y:S01]  /*5070*/  HADD2.F32 R25, -RZ, R141.reuse.H0_H0 ;  /* 0x2000008dff197230 */ /* 0x100fe20000004100 */
[----:B------:R-:W-:Y:S01]  /*5080*/  @!P1 FADD.FTZ R29, -R29, -RZ ;  /* 0x800000ff1d1d9221 */ /* 0x000fe20000010100 */
[----:B------:R-:W-:Y:S01]  /*5090*/  HADD2.F32 R23, -RZ, R141.H1_H1 ;  /* 0x3000008dff177230 */ /* 0x000fe20000004100 */
[----:B------:R-:W-:Y:S01]  /*50a0*/  @!P1 FADD.FTZ R27, -R27, -RZ ;  /* 0x800000ff1b1b9221 */ /* 0x000fe20000010100 */
[----:B------:R-:W-:Y:S01]  /*50b0*/  HADD2.F32 R20, -RZ, R142.H0_H0 ;  /* 0x2000008eff147230 */ /* 0x000fe20000004100 */
[----:B------:R-:W-:Y:S01]  /*50c0*/  @!P1 FADD.FTZ R25, -R25, -RZ ;  /* 0x800000ff19199221 */ /* 0x000fe20000010100 */
[----:B------:R-:W-:Y:S01]  /*50d0*/  HADD2.F32 R24, -RZ, R31.H1_H1 ;  /* 0x3000001fff187230 */ /* 0x000fe20000004100 */
        /* <DEDUP_REMOVED lines=45> */
.L_x_6707:
[----:B------:R-:W-:Y:S05]  /*53b0*/  BSYNC B0 ;  /* 0x0000000000007941 */ /* 0x000fea0003800000 */
.L_x_6706:
[C---:B------:R-:W-:Y:S01]  /*53c0*/  LEA R144, P0, R99.reuse, R86, 0x1 ;  /* 0x0000005663907211 */ /* 0x040fe200078008ff */
[----:B------:R-:W-:Y:S01]  /*53d0*/  BSSY B0, `(.L_x_6708) ;  /* 0x0000060000007945 */ /* 0x000fe20003800000 */
[----:B------:R-:W-:Y:S02]  /*53e0*/  IADD3 R148, P1, R146, 0x80, RZ ;  /* 0x0000008092947810 */ /* 0x000fe40007f3e0ff */
[----:B------:R-:W-:Y:S02]  /*53f0*/  LEA.HI.X R145, R99, R87, R98, 0x1, P0 ;  /* 0x0000005763917211 */ /* 0x000fe400000f0c62 */
[----:B------:R-:W-:Y:S01]  /*5400*/  ISETP.GE.AND P0, PT, R12, UR4, PT ;  /* 0x000000040c007c0c */ /* 0x000fe2000bf06270 */
[----:B------:R-:W-:Y:S02]  /*5410*/  IMAD.X R149, RZ, RZ, R147, P1 ;  /* 0x000000ffff957224 */ /* 0x000fe400008e0693 */
[----:B-----5:R1:W-:Y:S04]  /*5420*/  STG.E.128 [R144.64], R32 ;  /* 0x0000002090007986 */ /* 0x0203e8000c101d06 */
[----:B-1----:R1:W5:Y:S06]  /*5430*/  LDG.E.128 R32, [R146.64+0x80] ;  /* 0x0000800692207981 */ /* 0x00236c000c1e1d00 */
[----:B------:R-:W-:-:S05]  /*5440*/  @P0 BRA `(.L_x_6709) ;  /* 0x0000058000000947 */ /* 0x000fca0003800000 */
[----:B------:R-:W-:Y:S01]  /*5450*/  ULEA.HI UR5, UR4, UR4, URZ, 0x1 ;  /* 0x0000000404057291 */ /* 0x000fe2000f8f083f */
[----:B------:R-:W-:Y:S02]  /*5460*/  MOV R141, RZ ;  /* 0x000000ff008d7202 */ /* 0x000fe40000000f00 */
[----:B-1-3--:R-:W-:Y:S01]  /*5470*/  MOV R146, RZ ;  /* 0x000000ff00927202 */ /* 0x00afe20000000f00 */
        /* <DEDUP_REMOVED lines=10> */
[----:B------:R-:W-:Y:S02]  /*5520*/  LEA R18, P0, R142, R148, 0x1 ;  /* 0x000000948e127211 */ /* 0x000fe400078008ff */
[----:B------:R-:W-:Y:S02]  /*5530*/  IADD3 R140, P5, R116, R141, RZ ;  /* 0x0000008d748c7210 */ /* 0x000fe40007fbe0ff */
[----:B------:R-:W-:Y:S02]  /*5540*/  LEA.HI.X.SX32 R19, R142, R149, 0x1, P0 ;  /* 0x000000958e137211 */ /* 0x000fe400000f0eff */
[----:B------:R-:W-:Y:S02]  /*5550*/  LEA.HI.X.SX32 R141, R141, R109, 0x1, P5 ;  /* 0x0000006d8d8d7211 */ /* 0x000fe400028f0eff */
[C---:B------:R-:W-:Y:S01]  /*5560*/  LEA R148, P0, R140.reuse, R94, 0x1 ;  /* 0x0000005e8c947211 */ /* 0x040fe200078008ff */
[----:B------:R-:W3:Y:S01]  /*5570*/  LDG.E.128 R24, [R18.64] ;  /* 0x0000000612187981 */ /* 0x000ee2000c1e1d00 */
[----:B------:R-:W-:Y:S02]  /*5580*/  @P1 IADD3 R146, RZ, -UR5, RZ ;  /* 0x80000005ff921c10 */ /* 0x000fe4000fffe0ff */
[----:B------:R-:W-:Y:S02]  /*5590*/  LEA.HI.X R149, R140, R95, R141, 0x1, P0 ;  /* 0x0000005f8c957211 */ /* 0x000fe400000f0c8d */
[----:B------:R-:W-:Y:S03]  /*55a0*/  IADD3 R147, P0, R116, R146, RZ ;  /* 0x0000009274937210 */ /* 0x000fe60007f1e0ff */
[----:B--2---:R-:W2:Y:S01]  /*55b0*/  LDG.E.128 R140, [R148.64] ;  /* 0x00000006948c7981 */ /* 0x004ea2000c1e1d00 */
[----:B------:R-:W-:Y:S02]  /*55c0*/  LEA.HI.X.SX32 R146, R146, R109, 0x1, P0 ;  /* 0x0000006d92927211 */ /* 0x000fe400000f0eff */
[C---:B----4-:R-:W-:Y:S04]  /*55d0*/  LEA R36, P0, R147.reuse, R96, 0x1 ;  /* 0x0000006093247211 */ /* 0x050fe800078008ff */
[----:B------:R-:W-:Y:S05]  /*55e0*/  LEA.HI.X R37, R147, R97, R146, 0x1, P0 ;  /* 0x0000006193257211 */ /* 0x000fea00000f0c92 */
[----:B------:R1:W4:Y:S02]  /*55f0*/  LDG.E.128 R48, [R36.64] ;  /* 0x0000000624307981 */ /* 0x000324000c1e1d00 */
[----:B-1----:R-:W-:Y:S02]  /*5600*/  HADD2.F32 R36, -RZ, R55.H0_H0 ;  /* 0x20000037ff247230 */ /* 0x002fe40000004100 */
[--C-:B---3--:R-:W-:Y:S01]  /*5610*/  HADD2.F32 R30, -RZ, R24.reuse.H0_H0 ;  /* 0x20000018ff1e7230 */ /* 0x108fe20000004100 */
[----:B------:R-:W-:Y:S01]  /*5620*/  MOV R31, R25 ;  /* 0x00000019001f7202 */ /* 0x000fe20000000f00 */
[----:B------:R-:W-:Y:S01]  /*5630*/  HADD2.F32 R28, -RZ, R24.H1_H1 ;  /* 0x30000018ff1c7230 */ /* 0x000fe20000004100 */
[----:B------:R-:W-:Y:S02]  /*5640*/  MOV R21, R27 ;  /* 0x0000001b00157202 */ /* 0x000fe40000000f00 */
        /* <DEDUP_REMOVED lines=12> */
[----:B----4-:R-:W-:Y:S01]  /*5710*/  HADD2.F32 R32, -RZ, R48.H0_H0 ;  /* 0x20000030ff207230 */ /* 0x010fe20000004100 */
        /* <DEDUP_REMOVED lines=43> */
.L_x_6709:
[----:B------:R-:W-:Y:S05]  /*59d0*/  BSYNC B0 ;  /* 0x0000000000007941 */ /* 0x000fea0003800000 */
.L_x_6708:
[----:B-----5:R1:W-:Y:S02]  /*59e0*/  STG.E.128 [R144.64+0x80], R32 ;  /* 0x0000802090007986 */ /* 0x0203e4000c101d06 */
.L_x_6705:
[----:B------:R-:W-:Y:S05]  /*59f0*/  BSYNC B1 ;  /* 0x0000000000017941 */ /* 0x000fea0003800000 */
.L_x_6704:
[----:B------:R-:W-:Y:S01]  /*5a00*/  BSSY B1, `(.L_x_6710) ;  /* 0x00000c6000017945 */ /* 0x000fe20003800000 */
[----:B------:R-:W-:-:S05]  /*5a10*/  @!P4 BRA `(.L_x_6711) ;  /* 0x00000c400000c947 */ /* 0x000fca0003800000 */
[C---:B-1----:R-:W-:Y:S01]  /*5a20*/  LEA R144, P0, R69.reuse, R92, 0x1 ;  /* 0x0000005c45907211 */ /* 0x042fe200078008ff */
[----:B------:R-:W-:Y:S03]  /*5a30*/  BSSY B0, `(.L_x_6712) ;  /* 0x000005d000007945 */ /* 0x000fe60003800000 */
[----:B------:R-:W-:Y:S02]  /*5a40*/  LEA.HI.X R145, R69, R93, R68, 0x1, P0 ;  /* 0x0000005d45917211 */ /* 0x000fe400000f0c44 */
[----:B------:R-:W-:Y:S03]  /*5a50*/  ISETP.GE.AND P0, PT, R16, UR4, PT ;  /* 0x0000000410007c0c */ /* 0x000fe6000bf06270 */
[----:B---3--:R1:W5:Y:S10]  /*5a60*/  LDG.E.128 R32, [R144.64] ;  /* 0x0000000690207981 */ /* 0x008374000c1e1d00 */
        /* <DEDUP_REMOVED lines=14> */
[----:B------:R-:W-:Y:S02]  /*5b50*/  IADD3 R140, P4, R119, R141, RZ ;  /* 0x0000008d778c7210 */ /* 0x000fe40007f9e0ff */
[----:B-1----:R-:W-:Y:S02]  /*5b60*/  MOV R144, RZ ;  /* 0x000000ff00907202 */ /* 0x002fe40000000f00 */
        /* <DEDUP_REMOVED lines=73> */
.L_x_6713:
[----:B------:R-:W-:Y:S05]  /*6000*/  BSYNC B0 ;  /* 0x0000000000007941 */ /* 0x000fea0003800000 */
.L_x_6712:
[----:B------:R-:W-:Y:S01]  /*6010*/  LEA R2, P1, R138, R86, 0x1 ;  /* 0x000000568a027211 */ /* 0x000fe200078208ff */
[----:B------:R-:W-:Y:S01]  /*6020*/  BSSY B0, `(.L_x_6714) ;  /* 0x0000060000007945 */ /* 0x000fe20003800000 */
[----:B-1----:R-:W-:Y:S02]  /*6030*/  LEA R144, P0, R72, R92, 0x1 ;  /* 0x0000005c48907211 */ /* 0x002fe400078008ff */
[----:B------:R-:W-:Y:S02]  /*6040*/  LEA.HI.X R3, R138, R87, R70, 0x1, P1 ;  /* 0x000000578a037211 */ /* 0x000fe400008f0c46 */
[----:B------:R-:W-:Y:S02]  /*6050*/  LEA.HI.X R145, R72, R93, R71, 0x1, P0 ;  /* 0x0000005d48917211 */ /* 0x000fe400000f0c47 */
[----:B------:R-:W-:Y:S01]  /*6060*/  ISETP.GE.AND P0, PT, R12, UR4, PT ;  /* 0x000000040c007c0c */ /* 0x000fe2000bf06270 */
[----:B-----5:R1:W-:Y:S04]  /*6070*/  STG.E.128 [R2.64], R32 ;  /* 0x0000002002007986 */ /* 0x0203e8000c101d06 */
[----:B-1----:R1:W5:Y:S08]  /*6080*/  LDG.E.128 R32, [R144.64] ;  /* 0x0000000690207981 */ /* 0x002370000c1e1d00 */
        /* <DEDUP_REMOVED lines=89> */
.L_x_6715:
[----:B------:R-:W-:Y:S05]  /*6620*/  BSYNC B0 ;  /* 0x0000000000007941 */ /* 0x000fea0003800000 */
.L_x_6714:
[C---:B------:R-:W-:Y:S04]  /*6630*/  LEA R2, P0, R74.reuse, R86, 0x1 ;  /* 0x000000564a027211 */ /* 0x040fe800078008ff */
[----:B------:R-:W-:Y:S05]  /*6640*/  LEA.HI.X R3, R74, R87, R73, 0x1, P0 ;  /* 0x000000574a037211 */ /* 0x000fea00000f0c49 */
[----:B-----5:R3:W-:Y:S04]  /*6650*/  STG.E.128 [R2.64], R32 ;  /* 0x0000002002007986 */ /* 0x0207e8000c101d06 */
.L_x_6711:
[----:B------:R-:W-:Y:S05]  /*6660*/  BSYNC B1 ;  /* 0x0000000000017941 */ /* 0x000fea0003800000 */
.L_x_6710:
[----:B------:R-:W-:Y:S01]  /*6670*/  BSSY B1, `(.L_x_6716) ;  /* 0x00000c9000017945 */ /* 0x000fe20003800000 */
[----:B------:R-:W-:-:S05]  /*6680*/  @!P2 BRA `(.L_x_6717) ;  /* 0x00000c700000a947 */ /* 0x000fca0003800000 */
[----:B-1----:R-:W-:Y:S01]  /*6690*/  MOV R145, 0x60 ;  /* 0x0000006000917802 */ /* 0x002fe20000000f00 */
[----:B------:R-:W-:Y:S01]  /*66a0*/  BSSY B0, `(.L_x_6718) ;  /* 0x000005f000007945 */ /* 0x000fe20003800000 */
[----:B------:R-:W-:Y:S03]  /*66b0*/  ISETP.GE.AND P0, PT, R16, UR4, PT ;  /* 0x0000000410007c0c */ /* 0x000fe6000bf06270 */
[C---:B---3--:R-:W-:Y:S04]  /*66c0*/  IMAD.WIDE.U32 R146, R145.reuse, c[0x0][0x288], R92 ;  /* 0x0000a20091927a25 */ /* 0x048fe800078e005c */
[----:B------:R-:W-:Y:S05]  /*66d0*/  IMAD R0, R145, c[0x0][0x28c], RZ ;  /* 0x0000a30091007a24 */ /* 0x000fea00078e02ff */
[----:B------:R-:W-:Y:S05]  /*66e0*/  IADD3 R147, R147, R0, RZ ;  /* 0x0000000093937210 */ /* 0x000fea0007ffe0ff */
[----:B------:R1:W5:Y:S01]  /*66f0*/  LDG.E.128 R32, [R146.64] ;  /* 0x0000000692207981 */ /* 0x000362000c1e1d00 */
        /* <DEDUP_REMOVED lines=19> */
[----:B------:R-:W3:Y:S01]  /*6830*/  LDG.E.128 R24, [R18.64] ;  /* 0x0000000612187981 */ /* 0x000ee2000c1e1d00 */
[----:B------:R-:W-:Y:S02]  /*6840*/  @P1 IADD3 R144, RZ, -UR5, RZ ;  /* 0x80000005ff901c10 */ /* 0x000fe4000fffe0ff */
[----:B------:R-:W-:Y:S02]  /*6850*/  LEA.HI.X R149, R140, R95, R141, 0x1, P0 ;  /* 0x0000005f8c957211 */ /* 0x000fe400000f0c8d */
[----:B-1----:R-:W-:Y:S03]  /*6860*/  IADD3 R147, P0, R117, R144, RZ ;  /* 0x0000009075937210 */ /* 0x002fe60007f1e0ff */
        /* <DEDUP_REMOVED lines=66> */
.L_x_6719:
[----:B------:R-:W-:Y:S05]  /*6c90*/  BSYNC B0 ;  /* 0x0000000000007941 */ /* 0x000fea0003800000 */
.L_x_6718:
[C---:B------:R-:W-:Y:S01]  /*6ca0*/  IMAD.WIDE.U32 R2, R145.reuse, c[0x0][0x198], R86 ;  /* 0x0000660091027a25 */ /* 0x040fe200078e0056 */
[C---:B------:R-:W-:Y:S01]  /*6cb0*/  LEA R144, P0, R76.reuse, R92, 0x1 ;  /* 0x0000005c4c907211 */ /* 0x040fe200078008ff */
[----:B------:R-:W-:Y:S02]  /*6cc0*/  BSSY B0, `(.L_x_6720) ;  /* 0x0000060000007945 */ /* 0x000fe40003800000 */
[----:B------:R-:W-:Y:S01]  /*6cd0*/  IMAD R0, R145, c[0x0][0x19c], RZ ;  /* 0x0000670091007a24 */ /* 0x000fe200078e02ff */
[----:B------:R-:W-:Y:S02]  /*6ce0*/  LEA.HI.X R145, R76, R93, R75, 0x1, P0 ;  /* 0x0000005d4c917211 */ /* 0x000fe400000f0c4b */
[----:B------:R-:W-:Y:S02]  /*6cf0*/  ISETP.GE.AND P0, PT, R12, UR4, PT ;  /* 0x000000040c007c0c */ /* 0x000fe4000bf06270 */
[----:B------:R-:W-:Y:S05]  /*6d00*/  IADD3 R3, R3, R0, RZ ;  /* 0x0000000003037210 */ /* 0x000fea0007ffe0ff */
[----:B-----5:R3:W-:Y:S04]  /*6d10*/  STG.E.128 [R2.64], R32 ;  /* 0x0000002002007986 */ /* 0x0207e8000c101d06 */
[----:B---3--:R3:W5:Y:S02]  /*6d20*/  LDG.E.128 R32, [R144.64] ;  /* 0x0000000690207981 */ /* 0x008764000c1e1d00 */
[----:B------:R-:W-:-:S05]  /*6d30*/  @P0 BRA `(.L_x_6721) ;  /* 0x0000058000000947 */ /* 0x000fca0003800000 */
[----:B------:R-:W-:Y:S01]  /*6d40*/  ULEA.HI UR5, UR4, UR4, URZ, 0x1 ;  /* 0x0000000404057291 */ /* 0x000fe2000f8f083f */
[----:B------:R-:W-:Y:S02]  /*6d50*/  MOV R141, RZ ;  /* 0x000000ff008d7202 */ /* 0x000fe40000000f00 */
[----:B-1----:R-:W-:Y:S01]  /*6d60*/  MOV R147, RZ ;  /* 0x000000ff00937202 */ /* 0x002fe20000000f00 */
        /* <DEDUP_REMOVED lines=15> */
[----:B--2---:R-:W2:Y:S01]  /*6e60*/  LDG.E.128 R24, [R18.64] ;  /* 0x0000000612187981 */ /* 0x004ea2000c1e1d00 */
[----:B------:R-:W-:Y:S02]  /*6e70*/  @P1 IADD3 R147, RZ, -UR5, RZ ;  /* 0x80000005ff931c10 */ /* 0x000fe4000fffe0ff */
[----:B------:R-:W-:Y:S02]  /*6e80*/  LEA.HI.X R149, R140, R95, R141, 0x1, P0 ;  /* 0x0000005f8c957211 */ /* 0x000fe400000f0c8d */
[----:B---3--:R-:W-:Y:S03]  /*6e90*/  IADD3 R145, P0, R114, R147, RZ ;  /* 0x0000009372917210 */ /* 0x008fe60007f1e0ff */
[----:B------:R-:W3:Y:S01]  /*6ea0*/  LDG.E.128 R140, [R148.64] ;  /* 0x00000006948c7981 */ /* 0x000ee2000c1e1d00 */
[----:B------:R-:W-:Y:S02]  /*6eb0*/  LEA.HI.X.SX32 R144, R147, R106, 0x1, P0 ;  /* 0x0000006a93907211 */ /* 0x000fe400000f0eff */
[C---:B----4-:R-:W-:Y:S04]  /*6ec0*/  LEA R36, P0, R145.reuse, R96, 0x1 ;  /* 0x0000006091247211 */ /* 0x050fe800078008ff */
        /* <DEDUP_REMOVED lines=63> */
.L_x_6721:
[----:B------:R-:W-:Y:S05]  /*72c0*/  BSYNC B0 ;  /* 0x0000000000007941 */ /* 0x000fea0003800000 */
.L_x_6720:
[C---:B------:R-:W-:Y:S04]  /*72d0*/  LEA R2, P0, R78.reuse, R86, 0x1 ;  /* 0x000000564e027211 */ /* 0x040fe800078008ff */
[----:B------:R-:W-:Y:S05]  /*72e0*/  LEA.HI.X R3, R78, R87, R77, 0x1, P0 ;  /* 0x000000574e037211 */ /* 0x000fea00000f0c4d */
[----:B-----5:R1:W-:Y:S04]  /*72f0*/  STG.E.128 [R2.64], R32 ;  /* 0x0000002002007986 */ /* 0x0203e8000c101d06 */
.L_x_6717:
[----:B------:R-:W-:Y:S05]  /*7300*/  BSYNC B1 ;  /* 0x0000000000017941 */ /* 0x000fea0003800000 */
.L_x_6716:
[----:B-1-3--:R-:W-:Y:S01]  /*7310*/  IMAD.MOV.U32 R3, RZ, RZ, c[0x0][0x230] ;  /* 0x00008c00ff037624 */ /* 0x00afe200078e00ff */
[----:B------:R-:W-:Y:S03]  /*7320*/  ULDC UR4, c[0x0][0x230] ;  /* 0x00008c0000047ab9 */ /* 0x000fe60000000800 */
[----:B------:R-:W-:Y:S05]  /*7330*/  IMAD.U32 R3, R3, -0x20, RZ ;  /* 0xffffffe003037824 */ /* 0x000fea00078e00ff */
[C---:B------:R-:W-:Y:S02]  /*7340*/  LEA R96, P1, R3.reuse, R96, 0x1 ;  /* 0x0000006003607211 */ /* 0x040fe400078208ff */
[C---:B------:R-:W-:Y:S02]  /*7350*/  LEA R94, P0, R3.reuse, R94, 0x1 ;  /* 0x0000005e035e7211 */ /* 0x040fe400078008ff */
[C---:B------:R-:W-:Y:S02]  /*7360*/  LEA.HI.X.SX32 R97, R3.reuse, R97, 0x1, P1 ;  /* 0x0000006103617211 */ /* 0x040fe400008f0eff */
[----:B------:R-:W-:Y:S01]  /*7370*/  LEA.HI.X.SX32 R95, R3, R95, 0x1, P0 ;  /* 0x0000005f035f7211 */ /* 0x000fe200000f0eff */
[----:B------:R-:W-:-:S05]  /*7380*/  BRA `(.L_x_6697) ;  /* 0x0000020000007947 */ /* 0x000fca0003800000 */
.L_x_6687:
[----:B---3--:R-:W2:Y:S01]  /*7390*/  @P1 LDG.E.128 R4, [R92.64] ;  /* 0x000000065c041981 */ /* 0x008ea2000c1e1d00 */
[C---:B------:R-:W-:Y:S01]  /*73a0*/  @P5 LEA R18, P0, R67.reuse, R92, 0x1 ;  /* 0x0000005c43125211 */ /* 0x040fe200078008ff */
[----:B------:R-:W-:Y:S01]  /*73b0*/  @P2 IMAD.MOV.U32 R3, RZ, RZ, 0x60 ;  /* 0x00000060ff032424 */ /* 0x000fe200078e00ff */
[----:B------:R-:W-:Y:S02]  /*73c0*/  UMOV UR4, URZ ;  /* 0x0000003f00047c82 */ /* 0x000fe40008000000 */
[----:B------:R-:W-:Y:S01]  /*73d0*/  @P5 LEA.HI.X R19, R67, R93, R66, 0x1, P0 ;  /* 0x0000005d43135211 */ /* 0x000fe200000f0c42 */
[----:B------:R-:W-:Y:S01]  /*73e0*/  @P2 IMAD R0, R3, c[0x0][0x28c], RZ ;  /* 0x0000a30003002a24 */ /* 0x000fe200078e02ff */
[C---:B------:R-:W-:Y:S04]  /*73f0*/  @P5 LEA R36, P0, R99.reuse, R86, 0x1 ;  /* 0x0000005663245211 */ /* 0x040fe800078008ff */
[----:B------:R-:W-:Y:S02]  /*7400*/  @P5 LEA.HI.X R37, R99, R87, R98, 0x1, P0 ;  /* 0x0000005763255211 */ /* 0x000fe400000f0c62 */
[C---:B------:R-:W-:Y:S04]  /*7410*/  @P4 LEA R34, P0, R69.reuse, R92, 0x1 ;  /* 0x0000005c45224211 */ /* 0x040fe800078008ff */
[----:B------:R-:W-:Y:S02]  /*7420*/  @P4 LEA.HI.X R35, R69, R93, R68, 0x1, P0 ;  /* 0x0000005d45234211 */ /* 0x000fe400000f0c44 */
[C---:B------:R-:W-:Y:S04]  /*7430*/  @P4 LEA R32, P0, R138.reuse, R86, 0x1 ;  /* 0x000000568a204211 */ /* 0x040fe800078008ff */
[----:B------:R-:W-:Y:S01]  /*7440*/  @P4 LEA.HI.X R33, R138, R87, R70, 0x1, P0 ;  /* 0x000000578a214211 */ /* 0x000fe200000f0c46 */
[----:B--2---:R-:W-:Y:S04]  /*7450*/  @P1 STG.E.128 [R86.64], R4 ;  /* 0x0000000456001986 */ /* 0x004fe8000c101d06 */
[----:B------:R-:W2:Y:S04]  /*7460*/  @P1 LDG.E.128 R24, [R92.64+0x80] ;  /* 0x000080065c181981 */ /* 0x000ea8000c1e1d00 */
[----:B--2---:R-:W-:Y:S04]  /*7470*/  @P1 STG.E.128 [R86.64+0x80], R24 ;  /* 0x0000801856001986 */ /* 0x004fe8000c101d06 */
[----:B------:R-:W2:Y:S04]  /*7480*/  @P5 LDG.E.128 R28, [R18.64] ;  /* 0x00000006121c5981 */ /* 0x000ea8000c1e1d00 */
[----:B--2---:R1:W-:Y:S04]  /*7490*/  @P5 STG.E.128 [R36.64], R28 ;  /* 0x0000001c24005986 */ /* 0x0043e8000c101d06 */
[----:B------:R2:W3:Y:S02]  /*74a0*/  @P5 LDG.E.128 R20, [R18.64+0x80] ;  /* 0x0000800612145981 */ /* 0x0004e4000c1e1d00 */
[----:B--2---:R-:W-:Y:S04]  /*74b0*/  @P2 IMAD.WIDE.U32 R18, R3, c[0x0][0x288], R92 ;  /* 0x0000a20003122a25 */ /* 0x004fe800078e005c */
[----:B------:R-:W-:Y:S02]  /*74c0*/  @P2 IMAD.IADD R19, R19, 0x1, R0 ;  /* 0x0000000113132824 */ /* 0x000fe400078e0200 */
[C---:B-1----:R-:W-:Y:S04]  /*74d0*/  @P2 IMAD.WIDE.U32 R28, R3.reuse, c[0x0][0x198], R86 ;  /* 0x00006600031c2a25 */ /* 0x042fe800078e0056 */
[----:B------:R-:W-:Y:S04]  /*74e0*/  @P2 IMAD R3, R3, c[0x0][0x19c], RZ ;  /* 0x0000670003032a24 */ /* 0x000fe800078e02ff */
[----:B------:R-:W-:Y:S01]  /*74f0*/  @P2 IMAD.IADD R29, R29, 0x1, R3 ;  /* 0x000000011d1d2824 */ /* 0x000fe200078e0203 */
[----:B---3--:R1:W-:Y:S04]  /*7500*/  @P5 STG.E.128 [R36.64+0x80], R20 ;  /* 0x0000801424005986 */ /* 0x0083e8000c101d06 */
[----:B------:R-:W2:Y:S04]  /*7510*/  @P4 LDG.E.128 R4, [R34.64] ;  /* 0x0000000622044981 */ /* 0x000ea8000c1e1d00 */
[----:B--2---:R2:W-:Y:S04]  /*7520*/  @P4 STG.E.128 [R32.64], R4 ;  /* 0x0000000420004986 */ /* 0x0045e8000c101d06 */
[----:B------:R-:W3:Y:S04]  /*7530*/  @P4 LDG.E.128 R24, [R34.64+0x80] ;  /* 0x0000800622184981 */ /* 0x000ee8000c1e1d00 */
[----:B---3--:R3:W-:Y:S04]  /*7540*/  @P4 STG.E.128 [R32.64+0x80], R24 ;  /* 0x0000801820004986 */ /* 0x0087e8000c101d06 */
[----:B-1----:R-:W4:Y:S04]  /*7550*/  @P2 LDG.E.128 R20, [R18.64] ;  /* 0x0000000612142981 */ /* 0x002f28000c1e1d00 */
[----:B----4-:R3:W-:Y:S04]  /*7560*/  @P2 STG.E.128 [R28.64], R20 ;  /* 0x000000141c002986 */ /* 0x0107e8000c101d06 */
[----:B--2---:R-:W2:Y:S04]  /*7570*/  @P2 LDG.E.128 R4, [R18.64+0x80] ;  /* 0x0000800612042981 */ /* 0x004ea8000c1e1d00 */
[----:B--2---:R3:W-:Y:S02]  /*7580*/  @P2 STG.E.128 [R28.64+0x80], R4 ;  /* 0x000080041c002986 */ /* 0x0047e4000c101d06 */
.L_x_6697:
[----:B------:R-:W-:Y:S04]  /*7590*/  IMAD.MOV.U32 R0, RZ, RZ, c[0x0][0x288] ;  /* 0x0000a200ff007624 */ /* 0x000fe800078e00ff */
[----:B------:R-:W-:Y:S05]  /*75a0*/  IMAD.U32 R3, R0, -0x40, RZ ;  /* 0xffffffc000037824 */ /* 0x000fea00078e00ff */
[C---:B--2---:R-:W-:Y:S04]  /*75b0*/  LEA R92, P0, R3.reuse, R92, 0x1 ;  /* 0x0000005c035c7211 */ /* 0x044fe800078008ff */
[----:B------:R-:W-:Y:S01]  /*75c0*/  LEA.HI.X.SX32 R93, R3, R93, 0x1, P0 ;  /* 0x0000005d035d7211 */ /* 0x000fe200000f0eff */
[----:B------:R-:W-:-:S05]  /*75d0*/  @!P3 BRA `(.L_x_6722) ;  /* 0x000004b00000b947 */ /* 0x000fca0003800000 */
[----:B------:R-:W-:Y:S04]  /*75e0*/  IADD3 R0, R11, -0x1, RZ ;  /* 0xffffffff0b007810 */ /* 0x000fe80007ffe0ff */
[----:B------:R-:W-:Y:S11]  /*75f0*/  ISETP.GT.AND P0, PT, R0, R63, PT ;  /* 0x0000003f0000720c */ /* 0x000ff60003f04270 */
[----:B------:R-:W-:Y:S02]  /*7600*/  @!UPT UIADD3 URZ, URZ, URZ, URZ ;  /* 0x0000003f3f3ff290 */ /* 0x000fe4000fffe03f */
[----:B------:R-:W-:-:S05]  /*7610*/  @!P0 BRA `(.L_x_6723) ;  /* 0x000004f000008947 */ /* 0x000fca0003800000 */
[----:B-1-3--:R-:W-:Y:S01]  /*7620*/  IMAD.MOV.U32 R20, RZ, RZ, RZ ;  /* 0x000000ffff147224 */ /* 0x00afe200078e00ff */
        /* <DEDUP_REMOVED lines=70> */
.L_x_6722:
[----:B------:R-:W-:Y:S02]  /*7a90*/  IMAD.MOV.U32 R2, RZ, RZ, c[0x0][0x1a0] ;  /* 0x00006800ff027624 */ /* 0x000fe400078e00ff */
[----:B------:R-:W-:Y:S02]  /*7aa0*/  IMAD.MOV.U32 R0, RZ, RZ, c[0x0][0x198] ;  /* 0x00006600ff007624 */ /* 0x000fe400078e00ff */
[----:B------:R-:W-:Y:S02]  /*7ab0*/  IMAD.U32 R3, R2, -0x40, RZ ;  /* 0xffffffc002037824 */ /* 0x000fe400078e00ff */
[----:B---3--:R-:W-:Y:S03]  /*7ac0*/  IMAD.U32 R5, R0, -0x40, RZ ;  /* 0xffffffc000057824 */ /* 0x008fe600078e00ff */
[----:B------:R-:W-:Y:S02]  /*7ad0*/  LEA R88, P1, R3, R88, 0x1 ;  /* 0x0000005803587211 */ /* 0x000fe400078208ff */
[----:B-1--4-:R-:W-:Y:S02]  /*7ae0*/  LEA R86, P0, R5, R86, 0x1 ;  /* 0x0000005605567211 */ /* 0x012fe400078008ff */
[----:B------:R-:W-:Y:S02]  /*7af0*/  LEA.HI.X.SX32 R89, R3, R89, 0x1, P1 ;  /* 0x0000005903597211 */ /* 0x000fe400008f0eff */
[----:B------:R-:W-:Y:S02]  /*7b00*/  LEA.HI.X.SX32 R87, R5, R87, 0x1, P0 ;  /* 0x0000005705577211 */ /* 0x000fe400000f0eff */
.L_x_6723:
[----:B------:R-:W-:Y:S04]  /*7b10*/  IADD3 R11, R11, -0x1, RZ ;  /* 0xffffffff0b0b7810 */ /* 0x000fe80007ffe0ff */
[----:B------:R-:W-:Y:S11]  /*7b20*/  ISETP.GT.AND P0, PT, R11, R63, PT ;  /* 0x0000003f0b00720c */ /* 0x000ff60003f04270 */
[----:B------:R-:W-:Y:S02]  /*7b30*/  @!UPT UIADD3 URZ, URZ, URZ, URZ ;  /* 0x0000003f3f3ff290 */ /* 0x000fe4000fffe03f */
[----:B------:R-:W-:-:S05]  /*7b40*/  @P0 BRA `(.L_x_6724) ;  /* 0xffffa73000000947 */ /* 0x000fca000383ffff */
.L_x_6686:
[----:B-1----:R-:W-:Y:S01]  /*7b50*/  BAR.SYNC.DEFER_BLOCKING 0x0 ;  /* 0x0000000000007b1d */ /* 0x002fe20000010000 */
[----:B------:R-:W-:Y:S01]  /*7b60*/  ISETP.NE.AND P0, PT, RZ, c[0x0][0x230], PT ;  /* 0x00008c00ff007a0c */ /* 0x000fe20003f05270 */
[----:B------:R-:W-:Y:S01]  /*7b70*/  IMAD.MOV.U32 R3, RZ, RZ, c[0x0][0x190] ;  /* 0x00006400ff037624 */ /* 0x000fe200078e00ff */
[----:B------:R-:W-:Y:S01]  /*7b80*/  SHF.L.U32 R161, R126, 0x1, RZ ;  /* 0x000000017ea17819 */ /* 0x000fe200000006ff */
[----:B------:R-:W-:Y:S02]  /*7b90*/  IMAD.MOV.U32 R0, RZ, RZ, 0x4 ;  /* 0x00000004ff007424 */ /* 0x000fe400078e00ff */
[----:B------:R-:W-:Y:S01]  /*7ba0*/  BSSY B2, `(.L_x_6725) ;  /* 0x00004c9000027945 */ /* 0x000fe20003800000 */
[C---:B------:R-:W-:Y:S02]  /*7bb0*/  IMAD.SHL.U32 R9, R3.reuse, 0x10, RZ ;  /* 0x0000001003097824 */ /* 0x040fe400078e00ff */
[----:B---3--:R-:W-:-:S05]  /*7bc0*/  SHF.L.U64.HI R5, R3, R0, c[0x0][0x194] ;  /* 0x0000650003057619 */ /* 0x008fca0000010200 */
        /* <DEDUP_REMOVED lines=10> */
[--C-:B------:R-:W-:Y:S01]  /*7c70*/  IMAD.X R9, R5, 0x1, R127.reuse, P1 ;  /* 0x0000000105097824 */ /* 0x100fe200008e067f */
[----:B------:R-:W-:Y:S01]  /*7c80*/  LEA.HI.X R5, R3, R127, R2, 0x5, P0 ;  /* 0x0000007f03057211 */ /* 0x000fe200000f2c02 */
[----:B------:R-:W-:Y:S01]  /*7c90*/  IMAD.MOV.U32 R126, RZ, RZ, R132 ;  /* 0x000000ffff7e7224 */ /* 0x000fe200078e0084 */
[----:B------:R-:W-:Y:S01]  /*7ca0*/  LEA R30, P0, R4, c[0x0][0x160], 0x1 ;  /* 0x00005800041e7a11 */ /* 0x000fe200078008ff */
[----:B------:R-:W-:Y:S01]  /*7cb0*/  IMAD.IADD R19, R159, 0x1, -R58 ;  /* 0x000000019f137824 */ /* 0x000fe200078e0a3a */
[--C-:B------:R-:W-:Y:S01]  /*7cc0*/  LEA.HI.X R33, R132, c[0x0][0x164], R127.reuse, 0x1, P2 ;  /* 0x0000590084217a11 */ /* 0x100fe200010f0c7f */
[----:B------:R-:W-:Y:S01]  /*7cd0*/  IMAD.WIDE.U32 R126, R3, 0x30, R126 ;  /* 0x00000030037e7825 */ /* 0x000fe200078e007e */
[----:B------:R-:W-:-:S02]  /*7ce0*/  LEA.HI.X R31, R4, c[0x0][0x164], R9, 0x1, P0 ;  /* 0x00005900041f7a11 */ /* 0x000fc400000f0c09 */
[----:B------:R-:W-:Y:S01]  /*7cf0*/  ISETP.NE.AND P0, PT, RZ, UR4, PT ;  /* 0x00000004ff007c0c */ /* 0x000fe2000bf05270 */
[----:B------:R-:W-:Y:S01]  /*7d00*/  IMAD R3, R2, 0x30, RZ ;  /* 0x0000003002037824 */ /* 0x000fe200078e02ff */
[----:B------:R-:W-:Y:S02]  /*7d10*/  ISETP.GE.AND P1, PT, R130, R19, PT ;  /* 0x000000138200720c */ /* 0x000fe40003f26270 */
[----:B------:R-:W-:Y:S01]  /*7d20*/  LEA R28, P4, R0, c[0x0][0x160], 0x1 ;  /* 0x00005800001c7a11 */ /* 0x000fe200078808ff */
[----:B------:R-:W-:Y:S01]  /*7d30*/  IMAD.IADD R2, R127, 0x1, R3 ;  /* 0x000000017f027824 */ /* 0x000fe200078e0203 */
[----:B------:R-:W-:Y:S02]  /*7d40*/  LEA R14, P2, R126, c[0x0][0x160], 0x1 ;  /* 0x000058007e0e7a11 */ /* 0x000fe400078408ff */
[----:B------:R-:W-:Y:S02]  /*7d50*/  ISETP.GT.AND P1, PT, R56, -0x8, !P1 ;  /* 0xfffffff83800780c */ /* 0x000fe40004f24270 */
[----:B------:R-:W-:-:S02]  /*7d60*/  LEA.HI.X R29, R0, c[0x0][0x164], R5, 0x1, P4 ;  /* 0x00005900001d7a11 */ /* 0x000fc400020f0c05 */
        /* <DEDUP_REMOVED lines=13> */
[C---:B----4-:R-:W-:Y:S01]  /*7e40*/  IMAD.SHL.U32 R36, R9.reuse, 0x2, RZ ;  /* 0x0000000209247824 */ /* 0x050fe200078e00ff */
        /* <DEDUP_REMOVED lines=16> */
[-C--:B------:R-:W-:Y:S01]  /*7f50*/  FMUL.FTZ R6, R13, R0.reuse ;  /* 0x000000000d067220 */ /* 0x080fe20000410000 */
[----:B------:R-:W-:Y:S01]  /*7f60*/  HADD2.F32 R12, -RZ, R4.H1_H1 ;  /* 0x30000004ff0c7230 */ /* 0x000fe20000004100 */
[----:B------:R-:W-:Y:S01]  /*7f70*/  FMUL.FTZ R10, R20, R7 ;  /* 0x00000007140a7220 */ /* 0x000fe20000410000 */
[----:B------:R-:W-:Y:S01]  /*7f80*/  HADD2.F32 R2, -RZ, R2.H0_H0 ;  /* 0x20000002ff027230 */ /* 0x000fe20000004100 */
[C---:B------:R-:W-:Y:S01]  /*7f90*/  FMUL.FTZ R0, R18.reuse, R0 ;  /* 0x0000000012007220 */ /* 0x040fe20000410000 */
[----:B------:R-:W-:Y:S01]  /*7fa0*/  HADD2.F32 R3, -RZ, R3.H0_H0 ;  /* 0x20000003ff037230 */ /* 0x000fe20000004100 */
[----:B------:R-:W-:Y:S01]  /*7fb0*/  FFMA.FTZ R6, R18, R11, -R6 ;  /* 0x0000000b12067223 */ /* 0x000fe20000010806 */
[----:B------:R-:W-:Y:S01]  /*7fc0*/  HADD2.F32 R23, -RZ, R5.H0_H0 ;  /* 0x20000005ff177230 */ /* 0x000fe20000004100 */
[C---:B------:R-:W-:Y:S01]  /*7fd0*/  FMUL.FTZ R7, R21.reuse, R7 ;  /* 0x0000000715077220 */ /* 0x040fe20000410000 */
[----:B------:R-:W-:Y:S01]  /*7fe0*/  HADD2.F32 R4, -RZ, R4.H0_H0 ;  /* 0x20000004ff047230 */ /* 0x000fe20000004100 */
[-C--:B------:R-:W-:Y:S01]  /*7ff0*/  FFMA.FTZ R10, R21, R12.reuse, -R10 ;  /* 0x0000000c150a7223 */ /* 0x080fe2000001080a */
[--C-:B------:R-:W-:Y:S01]  /*8000*/  HADD2.F32 R21, -RZ, R24.reuse.H1_H1 ;  /* 0x30000018ff157230 */ /* 0x100fe20000004100 */
        /* <DEDUP_REMOVED lines=17> */
.L_x_6731:
[----:B------:R-:W-:Y:S05]  /*8120*/  BSYNC B0 ;  /* 0x0000000000007941 */ /* 0x000fea0003800000 */
.L_x_6730:
[----:B------:R2:W5:Y:S01]  /*8130*/  LDG.E.128 R20, [R32.64+0x80] ;  /* 0x0000800620147981 */ /* 0x000562000c1e1d00 */
[----:B------:R-:W-:Y:S01]  /*8140*/  IADD3 R0, R16, 0x40, RZ ;  /* 0x0000004010007810 */ /* 0x000fe20007ffe0ff */
[----:B------:R-:W-:Y:S02]  /*8150*/  BSSY B0, `(.L_x_6732) ;  /* 0x000002b000007945 */ /* 0x000fe40003800000 */
[----:B-----5:R2:W-:Y:S01]  /*8160*/  STS.128 [R161], R24 ;  /* 0x00000018a1007388 */ /* 0x0205e20000000c00 */
[----:B------:R-:W-:-:S13]  /*8170*/  ISETP.GE.AND P0, PT, R0, c[0x0][0x230], PT ;  /* 0x00008c0000007a0c */ /* 0x000fda0003f06270 */
[----:B------:R-:W-:Y:S05]  /*8180*/  @P0 BRA `(.L_x_6733) ;  /* 0x0000027000000947 */ /* 0x000fea0003800000 */
[----:B------:R-:W3:Y:S04]  /*8190*/  LDG.E.64 R2, [R36.64+0x40] ;  /* 0x0000400624027981 */ /* 0x000ee8000c1e1b00 */
[----:B------:R-:W4:Y:S01]  /*81a0*/  LDG.E.64 R4, [R34.64+0x40] ;  /* 0x0000400622047981 */ /* 0x000f22000c1e1b00 */
[----:B------:R-:W-:Y:S01]  /*81b0*/  MOV R13, R23 ;  /* 0x00000017000d7202 */ /* 0x000fe20000000f00 */
[--C-:B------:R-:W-:Y:S02]  /*81c0*/  HADD2.F32 R23, -RZ, R21.reuse.H0_H0 ;  /* 0x20000015ff177230 */ /* 0x100fe40000004100 */
[----:B------:R-:W-:Y:S02]  /*81d0*/  HADD2.F32 R21, -RZ, R21.H1_H1 ;  /* 0x30000015ff157230 */ /* 0x000fe40000004100 */
[----:B------:R-:W-:-:S02]  /*81e0*/  HADD2.F32 R18, -RZ, R13.H0_H0 ;  /* 0x2000000dff127230 */ /* 0x000fc40000004100 */
[----:B------:R-:W-:Y:S02]  /*81f0*/  HADD2.F32 R13, -RZ, R13.H1_H1 ;  /* 0x3000000dff0d7230 */ /* 0x000fe40000004100 */
[----:B---3--:R-:W-:Y:S02]  /*8200*/  HADD2.F32 R6, -RZ, R2.H1_H1 ;  /* 0x30000002ff067230 */ /* 0x008fe40000004100 */
        /* <DEDUP_REMOVED lines=31> */
.L_x_6733:
[----:B------:R-:W-:Y:S05]  /*8400*/  BSYNC B0 ;  /* 0x0000000000007941 */ /* 0x000fea0003800000 */
.L_x_6732:
[----:B------:R3:W-:Y:S02]  /*8410*/  STS.128 [R161+0x2000], R20 ;  /* 0x00200014a1007388 */ /* 0x0007e40000000c00 */
.L_x_6729:
[----:B------:R-:W-:Y:S05]  /*8420*/  BSYNC B1 ;  /* 0x0000000000017941 */ /* 0x000fea0003800000 */
.L_x_6728:
        /* <DEDUP_REMOVED lines=19> */
[----:B-----5:R-:W-:Y:S02]  /*8560*/  MOV R6, R21 ;  /* 0x0000001500067202 */ /* 0x020fe40000000f00 */
[----:B------:R-:W-:-:S03]  /*8570*/  MOV R21, R23 ;  /* 0x0000001700157202 */ /* 0x000fc60000000f00 */
[--C-:B------:R-:W-:Y:S02]  /*8580*/  HADD2.F32 R24, -RZ, R6.reuse.H0_H0 ;  /* 0x20000006ff187230 */ /* 0x100fe40000004100 */
[----:B------:R-:W-:Y:S02]  /*8590*/  HADD2.F32 R23, -RZ, R6.H1_H1 ;  /* 0x30000006ff177230 */ /* 0x000fe40000004100 */
[--C-:B------:R-:W-:Y:S02]  /*85a0*/  HADD2.F32 R18, -RZ, R21.reuse.H0_H0 ;  /* 0x20000015ff127230 */ /* 0x100fe40000004100 */
[----:B------:R-:W-:Y:S02]  /*85b0*/  HADD2.F32 R21, -RZ, R21.H1_H1 ;  /* 0x30000015ff157230 */ /* 0x000fe40000004100 */
[----:B--2---:R-:W-:Y:S02]  /*85c0*/  HADD2.F32 R10, -RZ, R2.H1_H1 ;  /* 0x30000002ff0a7230 */ /* 0x004fe40000004100 */
[----:B------:R-:W-:-:S02]  /*85d0*/  HADD2.F32 R6, -RZ, R3.H1_H1 ;  /* 0x30000003ff067230 */ /* 0x000fc40000004100 */
        /* <DEDUP_REMOVED lines=9> */
[-C--:B------:R-:W-:Y:S02]  /*8670*/  FFMA.FTZ R11, R24, R13.reuse, -R11 ;  /* 0x0000000d180b7223 */ /* 0x080fe4000001080b */
[----:B------:R-:W-:Y:S01]  /*8680*/  FFMA.FTZ R10, R23, R13, R10 ;  /* 0x0000000d170a7223 */ /* 0x000fe2000001000a */
[--C-:B------:R-:W-:Y:S01]  /*8690*/  HADD2.F32 R13, -RZ, R20.reuse.H0_H0 ;  /* 0x20000014ff0d7230 */ /* 0x100fe20000004100 */
[-C--:B------:R-:W-:Y:S01]  /*86a0*/  FFMA.FTZ R7, R18, R12.reuse, -R7 ;  /* 0x0000000c12077223 */ /* 0x080fe20000010807 */
[----:B------:R-:W-:Y:S01]  /*86b0*/  HADD2.F32 R23, -RZ, R5.H0_H0 ;  /* 0x20000005ff177230 */ /* 0x000fe20000004100 */
[----:B------:R-:W-:Y:S01]  /*86c0*/  FFMA.FTZ R6, R21, R12, R6 ;  /* 0x0000000c15067223 */ /* 0x000fe20000010006 */
[----:B------:R-:W-:Y:S01]  /*86d0*/  HADD2.F32 R21, -RZ, R20.H1_H1 ;  /* 0x30000014ff157230 */ /* 0x000fe20000004100 */
[----:B------:R-:W-:Y:S01]  /*86e0*/  FMUL.FTZ R18, R13, R2 ;  /* 0x000000020d127220 */ /* 0x000fe20000410000 */
[----:B------:R-:W-:-:S02]  /*86f0*/  HADD2.F32 R12, -RZ, R22.H0_H0 ;  /* 0x20000016ff0c7230 */ /* 0x000fc40000004100 */
[----:B------:R-:W-:Y:S01]  /*8700*/  HADD2.F32 R22, -RZ, R22.H1_H1 ;  /* 0x30000016ff167230 */ /* 0x000fe20000004100 */
[C---:B------:R-:W-:Y:S02]  /*8710*/  FMUL.FTZ R5, R21.reuse, R2 ;  /* 0x0000000215057220 */ /* 0x040fe40000410000 */
[-C--:B------:R-:W-:Y:S01]  /*8720*/  FFMA.FTZ R18, R21, R4.reuse, R18 ;  /* 0x0000000415127223 */ /* 0x080fe20000010012 */
[----:B------:R-:W-:Y:S01]  /*8730*/  F2FP.PACK_AB R21, R10, R11 ;  /* 0x0000000b0a15723e */ /* 0x000fe200000000ff */
[-C--:B------:R-:W-:Y:S02]  /*8740*/  FMUL.FTZ R2, R22, R3.reuse ;  /* 0x0000000316027220 */ /* 0x080fe40000410000 */
[C---:B------:R-:W-:Y:S02]  /*8750*/  FMUL.FTZ R3, R12.reuse, R3 ;  /* 0x000000030c037220 */ /* 0x040fe40000410000 */
[----:B------:R-:W-:Y:S02]  /*8760*/  FFMA.FTZ R5, R13, R4, -R5 ;  /* 0x000000040d057223 */ /* 0x000fe40000010805 */
[----:B------:R-:W-:-:S02]  /*8770*/  FFMA.FTZ R2, R12, R23, -R2 ;  /* 0x000000170c027223 */ /* 0x000fc40000010802 */
[----:B------:R-:W-:Y:S01]  /*8780*/  FFMA.FTZ R3, R22, R23, R3 ;  /* 0x0000001716037223 */ /* 0x000fe20000010003 */
[----:B------:R-:W-:Y:S02]  /*8790*/  F2FP.PACK_AB R23, R6, R7 ;  /* 0x000000070617723e */ /* 0x000fe400000000ff */
[----:B------:R-:W-:Y:S02]  /*87a0*/  F2FP.PACK_AB R20, R18, R5 ;  /* 0x000000051214723e */ /* 0x000fe400000000ff */
[----:B------:R-:W-:Y:S02]  /*87b0*/  F2FP.PACK_AB R22, R3, R2 ;  /* 0x000000020316723e */ /* 0x000fe400000000ff */
.L_x_6737:
[----:B------:R-:W-:Y:S05]  /*87c0*/  BSYNC B0 ;  /* 0x0000000000007941 */ /* 0x000fea0003800000 */
.L_x_6736:
        /* <DEDUP_REMOVED lines=10> */
[--C-:B------:R-:W-:Y:S02]  /*8870*/  HADD2.F32 R21, -RZ, R27.reuse.H1_H1 ;  /* 0x3000001bff157230 */ /* 0x100fe40000004100 */
        /* <DEDUP_REMOVED lines=33> */
.L_x_6739:
[----:B------:R-:W-:Y:S05]  /*8a90*/  BSYNC B0 ;  /* 0x0000000000007941 */ /* 0x000fea0003800000 */
.L_x_6738:
[----:B------:R2:W-:Y:S02]  /*8aa0*/  STS.128 [R161+0x2800], R24 ;  /* 0x00280018a1007388 */ /* 0x0005e40000000c00 */
.L_x_6735:
[----:B------:R-:W-:Y:S05]  /*8ab0*/  BSYNC B1 ;  /* 0x0000000000017941 */ /* 0x000fea0003800000 */
.L_x_6734:
[----:B------:R-:W-:Y:S01]  /*8ac0*/  IADD3 R2, R130, 0x20, RZ ;  /* 0x0000002082027810 */ /* 0x000fe20007ffe0ff */
[----:B------:R-:W-:Y:S03]  /*8ad0*/  BSSY B1, `(.L_x_6740) ;  /* 0x0000068000017945 */ /* 0x000fe60003800000 */
[----:B------:R-:W-:-:S04]  /*8ae0*/  ISETP.GE.AND P0, PT, R2, R19, PT ;  /* 0x000000130200720c */ /* 0x000fc80003f06270 */
[----:B------:R-:W-:-:S13]  /*8af0*/  ISETP.LT.OR P0, PT, R56, -0x107, P0 ;  /* 0xfffffef93800780c */ /* 0x000fda0000701670 */
[----:B------:R-:W-:Y:S05]  /*8b00*/  @P0 BRA `(.L_x_6741) ;  /* 0x0000064000000947 */ /* 0x000fea0003800000 */
[----:B-1-3--:R1:W5:Y:S01]  /*8b10*/  LDG.E.128 R20, [R28.64] ;  /* 0x000000061c147981 */ /* 0x00a362000c1e1d00 */
[----:B------:R-:W-:Y:S01]  /*8b20*/  IMAD.SHL.U32 R3, R121, 0x20, RZ ;  /* 0x0000002079037824 */ /* 0x000fe200078e00ff */
[----:B------:R-:W-:Y:S04]  /*8b30*/  BSSY B0, `(.L_x_6742) ;  /* 0x0000033000007945 */ /* 0x000fe80003800000 */
[----:B------:R-:W-:-:S04]  /*8b40*/  IADD3 R4, P0, R3, R9, RZ ;  /* 0x0000000903047210 */ /* 0x000fc80007f1e0ff */
[----:B------:R-:W-:Y:S01]  /*8b50*/  LEA.HI.X.SX32 R3, R3, R8, 0x1, P0 ;  /* 0x0000000803037211 */ /* 0x000fe200000f0eff */
[----:B--2---:R-:W-:Y:S01]  /*8b60*/  IMAD.SHL.U32 R32, R4, 0x2, RZ ;  /* 0x0000000204207824 */ /* 0x004fe200078e00ff */
        /* <DEDUP_REMOVED lines=9> */
[----:B-----5:R-:W-:Y:S01]  /*8c00*/  MOV R3, R23 ;  /* 0x0000001700037202 */ /* 0x020fe20000000f00 */
[--C-:B------:R-:W-:Y:S01]  /*8c10*/  HADD2.F32 R25, -RZ, R21.reuse.H0_H0 ;  /* 0x20000015ff197230 */ /* 0x100fe20000004100 */
[----:B------:R-:W-:Y:S01]  /*8c20*/  MOV R24, R22 ;  /* 0x0000001600187202 */ /* 0x000fe20000000f00 */
[----:B------:R-:W-:Y:S02]  /*8c30*/  HADD2.F32 R23, -RZ, R21.H1_H1 ;  /* 0x30000015ff177230 */ /* 0x000fe40000004100 */
[----:B------:R-:W-:-:S02]  /*8c40*/  HADD2.F32 R21, -RZ, R3.H0_H0 ;  /* 0x20000003ff157230 */ /* 0x000fc40000004100 */
[----:B------:R-:W-:Y:S02]  /*8c50*/  HADD2.F32 R22, -RZ, R3.H1_H1 ;  /* 0x30000003ff167230 */ /* 0x000fe40000004100 */
        /* <DEDUP_REMOVED lines=13> */
[----:B------:R-:W-:Y:S01]  /*8d30*/  HADD2.F32 R18, -RZ, R24.H0_H0 ;  /* 0x20000018ff127230 */ /* 0x000fe20000004100 */
[-C--:B------:R-:W-:Y:S01]  /*8d40*/  FFMA.FTZ R10, R21, R13.reuse, -R10 ;  /* 0x0000000d150a7223 */ /* 0x080fe2000001080a */
[--C-:B------:R-:W-:Y:S01]  /*8d50*/  HADD2.F32 R21, -RZ, R20.reuse.H1_H1 ;  /* 0x30000014ff157230 */ /* 0x100fe20000004100 */
[----:B------:R-:W-:Y:S01]  /*8d60*/  FFMA.FTZ R3, R22, R13, R3 ;  /* 0x0000000d16037223 */ /* 0x000fe20000010003 */
[----:B------:R-:W-:Y:S02]  /*8d70*/  HADD2.F32 R13, -RZ, R20.H0_H0 ;  /* 0x20000014ff0d7230 */ /* 0x000fe40000004100 */
[----:B------:R-:W-:Y:S02]  /*8d80*/  HADD2.F32 R24, -RZ, R24.H1_H1 ;  /* 0x30000018ff187230 */ /* 0x000fe40000004100 */
[----:B------:R-:W-:Y:S01]  /*8d90*/  HADD2.F32 R23, -RZ, R7.H0_H0 ;  /* 0x20000007ff177230 */ /* 0x000fe20000004100 */
[----:B------:R-:W-:-:S02]  /*8da0*/  FMUL.FTZ R7, R21, R4 ;  /* 0x0000000415077220 */ /* 0x000fc40000410000 */
[C---:B------:R-:W-:Y:S02]  /*8db0*/  FMUL.FTZ R20, R13.reuse, R4 ;  /* 0x000000040d147220 */ /* 0x040fe40000410000 */
[-C--:B------:R-:W-:Y:S02]  /*8dc0*/  FMUL.FTZ R4, R24, R5.reuse ;  /* 0x0000000518047220 */ /* 0x080fe40000410000 */
[C---:B------:R-:W-:Y:S02]  /*8dd0*/  FMUL.FTZ R5, R18.reuse, R5 ;  /* 0x0000000512057220 */ /* 0x040fe40000410000 */
[-C--:B------:R-:W-:Y:S02]  /*8de0*/  FFMA.FTZ R7, R13, R6.reuse, -R7 ;  /* 0x000000060d077223 */ /* 0x080fe40000010807 */
[----:B------:R-:W-:Y:S01]  /*8df0*/  FFMA.FTZ R20, R21, R6, R20 ;  /* 0x0000000615147223 */ /* 0x000fe20000010014 */
[----:B------:R-:W-:Y:S01]  /*8e00*/  F2FP.PACK_AB R21, R11, R12 ;  /* 0x0000000c0b15723e */ /* 0x000fe200000000ff */
[----:B------:R-:W-:-:S02]  /*8e10*/  FFMA.FTZ R4, R18, R23, -R4 ;  /* 0x0000001712047223 */ /* 0x000fc40000010804 */
[----:B------:R-:W-:Y:S01]  /*8e20*/  FFMA.FTZ R5, R24, R23, R5 ;  /* 0x0000001718057223 */ /* 0x000fe20000010005 */
[----:B------:R-:W-:Y:S02]  /*8e30*/  F2FP.PACK_AB R23, R3, R10 ;  /* 0x0000000a0317723e */ /* 0x000fe400000000ff */
[----:B------:R-:W-:Y:S02]  /*8e40*/  F2FP.PACK_AB R20, R20, R7 ;  /* 0x000000071414723e */ /* 0x000fe400000000ff */
[----:B------:R-:W-:Y:S02]  /*8e50*/  F2FP.PACK_AB R22, R5, R4 ;  /* 0x000000040516723e */ /* 0x000fe400000000ff */
.L_x_6743:
[----:B-1----:R-:W-:Y:S05]  /*8e60*/  BSYNC B0 ;  /* 0x0000000000007941 */ /* 0x002fea0003800000 */
.L_x_6742:
        /* <DEDUP_REMOVED lines=23> */
[-C--:B------:R-:W-:Y:S01]  /*8fe0*/  FFMA.FTZ R12, R23, R18.reuse, -R12 ;  /* 0x00000012170c7223 */ /* 0x080fe2000001080c */
[----:B------:R-:W-:Y:S01]  /*8ff0*/  HADD2.F32 R23, -RZ, R7.H0_H0 ;  /* 0x20000007ff177230 */ /* 0x000fe20000004100 */
[----:B------:R-:W-:Y:S01]  /*9000*/  FFMA.FTZ R11, R22, R18, R11 ;  /* 0x00000012160b7223 */ /* 0x000fe2000001000b */
[----:B------:R-:W-:Y:S01]  /*9010*/  HADD2.F32 R18, -RZ, R30.H0_H0 ;  /* 0x2000001eff127230 */ /* 0x000fe20000004100 */
[-C--:B------:R-:W-:Y:S01]  /*9020*/  FFMA.FTZ R10, R21, R13.reuse, -R10 ;  /* 0x0000000d150a7223 */ /* 0x080fe2000001080a */
[--C-:B------:R-:W-:Y:S01]  /*9030*/  HADD2.F32 R21, -RZ, R28.reuse.H1_H1 ;  /* 0x3000001cff157230 */ /* 0x100fe20000004100 */
[----:B------:R-:W-:Y:S01]  /*9040*/  FFMA.FTZ R3, R20, R13, R3 ;  /* 0x0000000d14037223 */ /* 0x000fe20000010003 */
[----:B------:R-:W-:Y:S01]  /*9050*/  HADD2.F32 R13, -RZ, R28.H0_H0 ;  /* 0x2000001cff0d7230 */ /* 0x000fe20000004100 */
[----:B------:R-:W-:Y:S01]  /*9060*/  F2FP.PACK_AB R29, R11, R12 ;  /* 0x0000000c0b1d723e */ /* 0x000fe200000000ff */
[----:B------:R-:W-:Y:S01]  /*9070*/  HADD2.F32 R30, -RZ, R30.H1_H1 ;  /* 0x3000001eff1e7230 */ /* 0x000fe20000004100 */
[----:B------:R-:W-:Y:S01]  /*9080*/  FMUL.FTZ R7, R21, R4 ;  /* 0x0000000415077220 */ /* 0x000fe20000410000 */
[----:B------:R-:W-:Y:S01]  /*9090*/  F2FP.PACK_AB R31, R3, R10 ;  /* 0x0000000a031f723e */ /* 0x000fe200000000ff */
[----:B------:R-:W-:-:S02]  /*90a0*/  FMUL.FTZ R20, R13, R4 ;  /* 0x000000040d147220 */ /* 0x000fc40000410000 */
[-C--:B------:R-:W-:Y:S02]  /*90b0*/  FMUL.FTZ R4, R30, R5.reuse ;  /* 0x000000051e047220 */ /* 0x080fe40000410000 */
[C---:B------:R-:W-:Y:S02]  /*90c0*/  FMUL.FTZ R5, R18.reuse, R5 ;  /* 0x0000000512057220 */ /* 0x040fe40000410000 */
[-C--:B------:R-:W-:Y:S02]  /*90d0*/  FFMA.FTZ R7, R13, R6.reuse, -R7 ;  /* 0x000000060d077223 */ /* 0x080fe40000010807 */
[----:B------:R-:W-:Y:S02]  /*90e0*/  FFMA.FTZ R20, R21, R6, R20 ;  /* 0x0000000615147223 */ /* 0x000fe40000010014 */
[-C--:B------:R-:W-:Y:S02]  /*90f0*/  FFMA.FTZ R4, R18, R23.reuse, -R4 ;  /* 0x0000001712047223 */ /* 0x080fe40000010804 */
[----:B------:R-:W-:Y:S01]  /*9100*/  FFMA.FTZ R5, R30, R23, R5 ;  /* 0x000000171e057223 */ /* 0x000fe20000010005 */
[----:B------:R-:W-:-:S04]  /*9110*/  F2FP.PACK_AB R28, R20, R7 ;  /* 0x00000007141c723e */ /* 0x000fc800000000ff */
[----:B------:R-:W-:Y:S02]  /*9120*/  F2FP.PACK_AB R30, R5, R4 ;  /* 0x00000004051e723e */ /* 0x000fe400000000ff */
.L_x_6745:
[----:B------:R-:W-:Y:S05]  /*9130*/  BSYNC B0 ;  /* 0x0000000000007941 */ /* 0x000fea0003800000 */
.L_x_6744:
[----:B------:R2:W-:Y:S02]  /*9140*/  STS.128 [R161+0x3000], R28 ;  /* 0x0030001ca1007388 */ /* 0x0005e40000000c00 */
.L_x_6741:
[----:B------:R-:W-:Y:S05]  /*9150*/  BSYNC B1 ;  /* 0x0000000000017941 */ /* 0x000fea0003800000 */
.L_x_6740:
[----:B------:R-:W-:-:S04]  /*9160*/  IADD3 R12, R130, 0x30, RZ ;  /* 0x00000030820c7810 */ /* 0x000fc80007ffe0ff */
[----:B------:R-:W-:-:S04]  /*9170*/  ISETP.GE.AND P0, PT, R12, R19, PT ;  /* 0x000000130c00720c */ /* 0x000fc80003f06270 */
[----:B------:R-:W-:-:S13]  /*9180*/  ISETP.LT.OR P0, PT, R56, -0x187, P0 ;  /* 0xfffffe793800780c */ /* 0x000fda0000701670 */
[----:B------:R-:W-:Y:S05]  /*9190*/  @P0 BRA `(.L_x_6746) ;  /* 0x0000369000000947 */ /* 0x000fea0003800000 */
[----:B-1-3--:R1:W5:Y:S01]  /*91a0*/  LDG.E.128 R20, [R14.64] ;  /* 0x000000060e147981 */ /* 0x00a362000c1e1d00 */
[----:B------:R-:W-:Y:S01]  /*91b0*/  IMAD R121, R121, 0x30, RZ ;  /* 0x0000003079797824 */ /* 0x000fe200078e02ff */
[----:B------:R-:W-:Y:S04]  /*91c0*/  BSSY B0, `(.L_x_6747) ;  /* 0x0000032000007945 */ /* 0x000fe80003800000 */
[----:B------:R-:W-:-:S04]  /*91d0*/  IADD3 R3, P0, R121, R9, RZ ;  /* 0x0000000979037210 */ /* 0x000fc80007f1e0ff */
[----:B------:R-:W-:Y:S01]  /*91e0*/  LEA.HI.X.SX32 R8, R121, R8, 0x1, P0 ;  /* 0x0000000879087211 */ /* 0x000fe200000f0eff */
[C---:B--2---:R-:W-:Y:S01]  /*91f0*/  IMAD.SHL.U32 R28, R3.reuse, 0x2, RZ ;  /* 0x00000002031c7824 */ /* 0x044fe200078e00ff */
        /* <DEDUP_REMOVED lines=10> */
[--C-:B------:R-:W-:Y:S02]  /*92a0*/  HADD2.F32 R18, -RZ, R23.reuse.H1_H1 ;  /* 0x30000017ff127230 */ /* 0x100fe40000004100 */
[----:B------:R-:W-:Y:S02]  /*92b0*/  HADD2.F32 R19, -RZ, R23.H0_H0 ;  /* 0x20000017ff137230 */ /* 0x000fe40000004100 */
[----:B------:R-:W-:-:S02]  /*92c0*/  HADD2.F32 R21, -RZ, R24.H0_H0 ;  /* 0x20000018ff157230 */ /* 0x000fc40000004100 */
        /* <DEDUP_REMOVED lines=14> */
[--C-:B------:R-:W-:Y:S01]  /*93b0*/  HADD2.F32 R13, -RZ, R20.reuse.H1_H1 ;  /* 0x30000014ff0d7230 */ /* 0x100fe20000004100 */
[-C--:B------:R-:W-:Y:S01]  /*93c0*/  FFMA.FTZ R8, R19, R11.reuse, -R8 ;  /* 0x0000000b13087223 */ /* 0x080fe20000010808 */
[----:B------:R-:W-:Y:S01]  /*93d0*/  HADD2.F32 R19, -RZ, R7.H0_H0 ;  /* 0x20000007ff137230 */ /* 0x000fe20000004100 */
[----:B------:R-:W-:Y:S01]  /*93e0*/  FFMA.FTZ R3, R18, R11, R3 ;  /* 0x0000000b12037223 */ /* 0x000fe20000010003 */
[----:B------:R-:W-:Y:S01]  /*93f0*/  HADD2.F32 R11, -RZ, R20.H0_H0 ;  /* 0x20000014ff0b7230 */ /* 0x000fe20000004100 */
[----:B------:R-:W-:Y:S01]  /*9400*/  FMUL.FTZ R7, R13, R4 ;  /* 0x000000040d077220 */ /* 0x000fe20000410000 */
[--C-:B------:R-:W-:Y:S01]  /*9410*/  HADD2.F32 R18, -RZ, R22.reuse.H0_H0 ;  /* 0x20000016ff127230 */ /* 0x100fe20000004100 */
[----:B------:R-:W-:Y:S01]  /*9420*/  F2FP.PACK_AB R21, R9, R10 ;  /* 0x0000000a0915723e */ /* 0x000fe200000000ff */
[----:B------:R-:W-:Y:S01]  /*9430*/  HADD2.F32 R22, -RZ, R22.H1_H1 ;  /* 0x30000016ff167230 */ /* 0x000fe20000004100 */
[----:B------:R-:W-:Y:S01]  /*9440*/  FMUL.FTZ R20, R11, R4 ;  /* 0x000000040b147220 */ /* 0x000fe20000410000 */
[----:B------:R-:W-:Y:S01]  /*9450*/  F2FP.PACK_AB R23, R3, R8 ;  /* 0x000000080317723e */ /* 0x000fe200000000ff */
[----:B------:R-:W-:-:S02]  /*9460*/  FFMA.FTZ R7, R11, R6, -R7 ;  /* 0x000000060b077223 */ /* 0x000fc40000010807 */
[-C--:B------:R-:W-:Y:S02]  /*9470*/  FMUL.FTZ R4, R22, R5.reuse ;  /* 0x0000000516047220 */ /* 0x080fe40000410000 */
[C---:B------:R-:W-:Y:S02]  /*9480*/  FMUL.FTZ R5, R18.reuse, R5 ;  /* 0x0000000512057220 */ /* 0x040fe40000410000 */
[----:B------:R-:W-:Y:S02]  /*9490*/  FFMA.FTZ R20, R13, R6, R20 ;  /* 0x000000060d147223 */ /* 0x000fe40000010014 */
[-C--:B------:R-:W-:Y:S02]  /*94a0*/  FFMA.FTZ R4, R18, R19.reuse, -R4 ;  /* 0x0000001312047223 */ /* 0x080fe40000010804 */
[----:B------:R-:W-:Y:S01]  /*94b0*/  FFMA.FTZ R5, R22, R19, R5 ;  /* 0x0000001316057223 */ /* 0x000fe20000010005 */
[----:B------:R-:W-:-:S04]  /*94c0*/  F2FP.PACK_AB R20, R20, R7 ;  /* 0x000000071414723e */ /* 0x000fc800000000ff */
[----:B------:R-:W-:Y:S02]  /*94d0*/  F2FP.PACK_AB R22, R5, R4 ;  /* 0x000000040516723e */ /* 0x000fe400000000ff */
.L_x_6748:
[----:B-1----:R-:W-:Y:S05]  /*94e0*/  BSYNC B0 ;  /* 0x0000000000007941 */ /* 0x002fea0003800000 */
.L_x_6747:
[----:B------:R1:W5:Y:S01]  /*94f0*/  LDG.E.128 R8, [R14.64+0x80] ;  /* 0x000080060e087981 */ /* 0x000362000c1e1d00 */
[----:B------:R-:W-:Y:S01]  /*9500*/  IADD3 R16, R16, 0x40, RZ ;  /* 0x0000004010107810 */ /* 0x000fe20007ffe0ff */
[----:B------:R-:W-:Y:S02]  /*9510*/  BSSY B0, `(.L_x_6749) ;  /* 0x000002d000007945 */ /* 0x000fe40003800000 */
[----:B-----5:R1:W-:Y:S01]  /*9520*/  STS.128 [R161+0x1800], R20 ;  /* 0x00180014a1007388 */ /* 0x0203e20000000c00 */
[----:B------:R-:W-:-:S13]  /*9530*/  ISETP.GE.AND P0, PT, R16, c[0x0][0x230], PT ;  /* 0x00008c0010007a0c */ /* 0x000fda0003f06270 */
[----:B------:R-:W-:Y:S05]  /*9540*/  @P0 BRA `(.L_x_6750) ;  /* 0x0000029000000947 */ /* 0x000fea0003800000 */
[----:B------:R-:W2:Y:S04]  /*9550*/  LDG.E.64 R4, [R28.64+0x40] ;  /* 0x000040061c047981 */ /* 0x000ea8000c1e1b00 */
[----:B------:R-:W3:Y:S01]  /*9560*/  LDG.E.64 R6, [R26.64+0x40] ;  /* 0x000040061a067981 */ /* 0x000ee2000c1e1b00 */
[--C-:B-1----:R-:W-:Y:S01]  /*9570*/  HADD2.F32 R20, -RZ, R9.reuse.H0_H0 ;  /* 0x20000009ff147230 */ /* 0x102fe20000004100 */
        /* <DEDUP_REMOVED lines=15> */
[----:B------:R-:W-:Y:S01]  /*9670*/  FFMA.FTZ R9, R16, R14, -R9 ;  /* 0x0000000e10097223 */ /* 0x000fe20000010809 */
[----:B------:R-:W-:Y:S01]  /*9680*/  HADD2.F32 R16, -RZ, R17.H1_H1 ;  /* 0x30000011ff107230 */ /* 0x000fe20000004100 */
[----:B------:R-:W-:-:S02]  /*9690*/  FFMA.FTZ R11, R20, R13, -R11 ;  /* 0x0000000d140b7223 */ /* 0x000fc4000001080b */
[----:B------:R-:W-:Y:S01]  /*96a0*/  FFMA.FTZ R10, R18, R13, R10 ;  /* 0x0000000d120a7223 */ /* 0x000fe2000001000a */
[--C-:B------:R-:W-:Y:S01]  /*96b0*/  HADD2.F32 R13, -RZ, R8.reuse.H1_H1 ;  /* 0x30000008ff0d7230 */ /* 0x100fe20000004100 */
[----:B------:R-:W-:Y:S01]  /*96c0*/  FFMA.FTZ R14, R15, R14, R3 ;  /* 0x0000000e0f0e7223 */ /* 0x000fe20000010003 */
[----:B------:R-:W-:Y:S02]  /*96d0*/  HADD2.F32 R3, -RZ, R8.H0_H0 ;  /* 0x20000008ff037230 */ /* 0x000fe40000004100 */
[----:B------:R-:W-:Y:S01]  /*96e0*/  HADD2.F32 R8, -RZ, R17.H0_H0 ;  /* 0x20000011ff087230 */ /* 0x000fe20000004100 */
[----:B------:R-:W-:Y:S01]  /*96f0*/  F2FP.PACK_AB R10, R10, R11 ;  /* 0x0000000b0a0a723e */ /* 0x000fe200000000ff */
[----:B------:R-:W-:Y:S01]  /*9700*/  HADD2.F32 R15, -RZ, R7.H0_H0 ;  /* 0x20000007ff0f7230 */ /* 0x000fe20000004100 */
[-C--:B------:R-:W-:Y:S01]  /*9710*/  FMUL.FTZ R7, R13, R4.reuse ;  /* 0x000000040d077220 */ /* 0x080fe20000410000 */
[----:B------:R-:W-:Y:S01]  /*9720*/  F2FP.PACK_AB R11, R14, R9 ;  /* 0x000000090e0b723e */ /* 0x000fe200000000ff */
[----:B------:R-:W-:Y:S01]  /*9730*/  FMUL.FTZ R17, R3, R4 ;  /* 0x0000000403117220 */ /* 0x000fe20000410000 */
[----:B------:R-:W-:Y:S01]  /*9740*/  MOV R9, R10 ;  /* 0x0000000a00097202 */ /* 0x000fe20000000f00 */
[----:B------:R-:W-:-:S02]  /*9750*/  FMUL.FTZ R4, R16, R5 ;  /* 0x0000000510047220 */ /* 0x000fc40000410000 */
[C---:B------:R-:W-:Y:S02]  /*9760*/  FMUL.FTZ R5, R8.reuse, R5 ;  /* 0x0000000508057220 */ /* 0x040fe40000410000 */
[-C--:B------:R-:W-:Y:S02]  /*9770*/  FFMA.FTZ R4, R8, R15.reuse, -R4 ;  /* 0x0000000f08047223 */ /* 0x080fe40000010804 */
[----:B------:R-:W-:Y:S02]  /*9780*/  FFMA.FTZ R5, R16, R15, R5 ;  /* 0x0000000f10057223 */ /* 0x000fe40000010005 */
[-C--:B------:R-:W-:Y:S02]  /*9790*/  FFMA.FTZ R7, R3, R6.reuse, -R7 ;  /* 0x0000000603077223 */ /* 0x080fe40000010807 */
[----:B------:R-:W-:Y:S01]  /*97a0*/  FFMA.FTZ R6, R13, R6, R17 ;  /* 0x000000060d067223 */ /* 0x000fe20000010011 */
[----:B------:R-:W-:-:S04]  /*97b0*/  F2FP.PACK_AB R4, R5, R4 ;  /* 0x000000040504723e */ /* 0x000fc800000000ff */
[----:B------:R-:W-:Y:S02]  /*97c0*/  F2FP.PACK_AB R8, R6, R7 ;  /* 0x000000070608723e */ /* 0x000fe400000000ff */
[----:B------:R-:W-:Y:S02]  /*97d0*/  MOV R10, R4 ;  /* 0x00000004000a7202 */ /* 0x000fe40000000f00 */
.L_x_6750:
[----:B------:R-:W-:Y:S05]  /*97e0*/  BSYNC B0 ;  /* 0x0000000000007941 */ /* 0x000fea0003800000 */
.L_x_6749:
[----:B------:R2:W-:Y:S01]  /*97f0*/  STS.128 [R161+0x3800], R8 ;  /* 0x00380008a1007388 */ /* 0x0005e20000000c00 */
[----:B------:R-:W-:Y:S05]  /*9800*/  BRA `(.L_x_6746) ;  /* 0x0000302000007947 */ /* 0x000fea0003800000 */
.L_x_6727:
        /* <DEDUP_REMOVED lines=29> */
[----:B------:R-:W-:Y:S02]  /*99e0*/  HADD2.F32 R0, -RZ, R4.H0_H0 ;  /* 0x20000004ff007230 */ /* 0x000fe40000004100 */
        /* <DEDUP_REMOVED lines=18> */
[----:B------:R-:W-:Y:S01]  /*9b10*/  FMUL.FTZ R25, R25, R12 ;  /* 0x0000000c19197220 */ /* 0x000fe20000410000 */
[--C-:B----4-:R-:W-:Y:S01]  /*9b20*/  HADD2.F32 R12, -RZ, R8.reuse.H1_H1 ;  /* 0x30000008ff0c7230 */ /* 0x110fe20000004100 */
[----:B------:R-:W-:Y:S01]  /*9b30*/  FMUL.FTZ R5, R2, R5 ;  /* 0x0000000502057220 */ /* 0x000fe20000410000 */
[----:B------:R-:W-:Y:S01]  /*9b40*/  HADD2.F32 R2, -RZ, R8.H0_H0 ;  /* 0x20000008ff027230 */ /* 0x000fe20000004100 */
[----:B------:R-:W-:Y:S01]  /*9b50*/  FMUL.FTZ R39, R39, R4 ;  /* 0x0000000427277220 */ /* 0x000fe20000410000 */
[----:B-----5:R-:W-:Y:S01]  /*9b60*/  HADD2.F32 R4, -RZ, R21.H0_H0 ;  /* 0x20000015ff047230 */ /* 0x020fe20000004100 */
[----:B------:R-:W-:Y:S01]  /*9b70*/  FMUL.FTZ R7, R0, R7 ;  /* 0x0000000700077220 */ /* 0x000fe20000410000 */
[----:B------:R-:W-:Y:S02]  /*9b80*/  HADD2.F32 R0, -RZ, R20.H0_H0 ;  /* 0x20000014ff007230 */ /* 0x000fe40000004100 */
[----:B------:R-:W-:Y:S01]  /*9b90*/  HADD2.F32 R8, -RZ, R9.H0_H0 ;  /* 0x20000009ff087230 */ /* 0x000fe20000004100 */
[----:B------:R-:W-:Y:S01]  /*9ba0*/  @!P1 FADD.FTZ R18, -R18, -RZ ;  /* 0x800000ff12129221 */ /* 0x000fe20000010100 */
[----:B------:R-:W-:Y:S01]  /*9bb0*/  HADD2.F32 R47, -RZ, R26.H1_H1 ;  /* 0x3000001aff2f7230 */ /* 0x000fe20000004100 */
[----:B------:R-:W-:Y:S01]  /*9bc0*/  @!P1 FADD.FTZ R6, -R6, -RZ ;  /* 0x800000ff06069221 */ /* 0x000fe20000010100 */
[----:B------:R-:W-:Y:S01]  /*9bd0*/  HADD2.F32 R41, -RZ, R27.H0_H0 ;  /* 0x2000001bff297230 */ /* 0x000fe20000004100 */
[----:B------:R-:W-:Y:S01]  /*9be0*/  FFMA.FTZ R0, R0, R2, R35 ;  /* 0x0000000200007223 */ /* 0x000fe20000010023 */
[----:B------:R-:W-:Y:S01]  /*9bf0*/  HADD2.F32 R26, -RZ, R9.H1_H1 ;  /* 0x30000009ff1a7230 */ /* 0x000fe20000004100 */
[----:B------:R-:W-:Y:S01]  /*9c00*/  FFMA.FTZ R4, R4, R8, R37 ;  /* 0x0000000804047223 */ /* 0x000fe20000010025 */
[----:B------:R-:W-:-:S02]  /*9c10*/  HADD2.F32 R24, -RZ, R10.H0_H0 ;  /* 0x2000000aff187230 */ /* 0x000fc40000004100 */
[----:B------:R-:W-:Y:S02]  /*9c20*/  HADD2.F32 R27, -RZ, R10.H1_H1 ;  /* 0x3000000aff1b7230 */ /* 0x000fe40000004100 */
[----:B------:R-:W-:Y:S02]  /*9c30*/  HADD2.F32 R2, -RZ, R22.H0_H0 ;  /* 0x20000016ff027230 */ /* 0x000fe40000004100 */
[----:B------:R-:W-:Y:S01]  /*9c40*/  HADD2.F32 R8, -RZ, R23.H0_H0 ;  /* 0x20000017ff087230 */ /* 0x000fe20000004100 */
[----:B------:R-:W-:Y:S01]  /*9c50*/  FMUL.FTZ R18, R47, R18 ;  /* 0x000000122f127220 */ /* 0x000fe20000410000 */
[----:B------:R-:W-:Y:S01]  /*9c60*/  HADD2.F32 R20, -RZ, R20.H1_H1 ;  /* 0x30000014ff147230 */ /* 0x000fe20000004100 */
[----:B------:R-:W-:Y:S01]  /*9c70*/  FMUL.FTZ R6, R41, R6 ;  /* 0x0000000629067220 */ /* 0x000fe20000410000 */
[--C-:B------:R-:W-:Y:S02]  /*9c80*/  HADD2.F32 R9, -RZ, R11.reuse.H0_H0 ;  /* 0x2000000bff097230 */ /* 0x100fe40000004100 */
        /* <DEDUP_REMOVED lines=14> */
.L_x_6754:
[----:B------:R-:W-:Y:S05]  /*9d70*/  BSYNC B0 ;  /* 0x0000000000007941 */ /* 0x000fea0003800000 */
.L_x_6753:
        /* <DEDUP_REMOVED lines=27> */
[----:B-1----:R-:W-:Y:S02]  /*9f30*/  HADD2.F32 R33, -RZ, R20.H0_H0 ;  /* 0x20000014ff217230 */ /* 0x002fe40000004100 */
        /* <DEDUP_REMOVED lines=15> */
[----:B----4-:R-:W-:Y:S01]  /*a030*/  HADD2.F32 R37, -RZ, R20.H1_H1 ;  /* 0x30000014ff257230 */ /* 0x010fe20000004100 */
[----:B------:R-:W-:Y:S01]  /*a040*/  @!P1 FADD.FTZ R5, -R5, -RZ ;  /* 0x800000ff05059221 */ /* 0x000fe20000010100 */
[----:B------:R-:W-:Y:S01]  /*a050*/  HADD2.F32 R0, -RZ, R23.H1_H1 ;  /* 0x30000017ff007230 */ /* 0x000fe20000004100 */
[----:B------:R-:W-:-:S02]  /*a060*/  @!P1 FADD.FTZ R4, -R4, -RZ ;  /* 0x800000ff04049221 */ /* 0x000fc40000010100 */
[----:B------:R-:W-:Y:S02]  /*a070*/  @!P1 FADD.FTZ R7, -R7, -RZ ;  /* 0x800000ff07079221 */ /* 0x000fe40000010100 */
[----:B------:R-:W-:Y:S01]  /*a080*/  FMUL.FTZ R21, R21, R12 ;  /* 0x0000000c15157220 */ /* 0x000fe20000410000 */
[--C-:B-----5:R-:W-:Y:S01]  /*a090*/  HADD2.F32 R12, -RZ, R8.reuse.H1_H1 ;  /* 0x30000008ff0c7230 */ /* 0x120fe20000004100 */
[----:B------:R-:W-:Y:S01]  /*a0a0*/  FMUL.FTZ R5, R2, R5 ;  /* 0x0000000502057220 */ /* 0x000fe20000410000 */
[----:B------:R-:W-:Y:S01]  /*a0b0*/  HADD2.F32 R2, -RZ, R8.H0_H0 ;  /* 0x20000008ff027230 */ /* 0x000fe20000004100 */
[----:B------:R-:W-:Y:S01]  /*a0c0*/  FMUL.FTZ R37, R37, R4 ;  /* 0x0000000425257220 */ /* 0x000fe20000410000 */
[----:B------:R-:W-:Y:S01]  /*a0d0*/  HADD2.F32 R4, -RZ, R25.H0_H0 ;  /* 0x20000019ff047230 */ /* 0x000fe20000004100 */
        /* <DEDUP_REMOVED lines=32> */
.L_x_6756:
[----:B------:R-:W-:Y:S05]  /*a2e0*/  BSYNC B0 ;  /* 0x0000000000007941 */ /* 0x000fea0003800000 */
.L_x_6755:
[----:B------:R3:W-:Y:S02]  /*a2f0*/  STS.128 [R161+0x2000], R24 ;  /* 0x00200018a1007388 */ /* 0x0007e40000000c00 */
.L_x_6752:
[----:B------:R-:W-:Y:S05]  /*a300*/  BSYNC B1 ;  /* 0x0000000000017941 */ /* 0x000fea0003800000 */
.L_x_6751:
        /* <DEDUP_REMOVED lines=31> */
[----:B-12---:R-:W-:Y:S02]  /*a500*/  HADD2.F32 R33, -RZ, R20.H0_H0 ;  /* 0x20000014ff217230 */ /* 0x006fe40000004100 */
        /* <DEDUP_REMOVED lines=15> */
[----:B------:R-:W-:Y:S02]  /*a600*/  @!P0 FADD.FTZ R5, -R5, -RZ ;  /* 0x800000ff05058221 */ /* 0x000fe40000010100 */
        /* <DEDUP_REMOVED lines=9> */
[----:B------:R-:W-:Y:S01]  /*a6a0*/  HADD2.F32 R41, -RZ, R22.H1_H1 ;  /* 0x30000016ff297230 */ /* 0x000fe20000004100 */
[----:B------:R-:W-:Y:S01]  /*a6b0*/  FMUL.FTZ R21, R21, R18 ;  /* 0x0000001215157220 */ /* 0x000fe20000410000 */
[----:B------:R-:W-:Y:S01]  /*a6c0*/  HADD2.F32 R39, -RZ, R23.H0_H0 ;  /* 0x20000017ff277230 */ /* 0x000fe20000004100 */
[----:B------:R-:W-:Y:S01]  /*a6d0*/  @!P0 FADD.FTZ R32, -R32, -RZ ;  /* 0x800000ff20208221 */ /* 0x000fe20000010100 */
[----:B------:R-:W-:Y:S01]  /*a6e0*/  HADD2.F32 R18, -RZ, R8.H1_H1 ;  /* 0x30000008ff127230 */ /* 0x000fe20000004100 */
[----:B------:R-:W-:Y:S01]  /*a6f0*/  @!P0 FADD.FTZ R6, -R6, -RZ ;  /* 0x800000ff06068221 */ /* 0x000fe20000010100 */
[--C-:B------:R-:W-:Y:S01]  /*a700*/  HADD2.F32 R8, -RZ, R9.reuse.H0_H0 ;  /* 0x20000009ff087230 */ /* 0x100fe20000004100 */
[----:B------:R-:W-:Y:S01]  /*a710*/  FMUL.FTZ R37, R37, R12 ;  /* 0x0000000c25257220 */ /* 0x000fe20000410000 */
[----:B------:R-:W-:Y:S01]  /*a720*/  HADD2.F32 R22, -RZ, R9.H1_H1 ;  /* 0x30000009ff167230 */ /* 0x000fe20000004100 */
[----:B------:R-:W-:Y:S01]  /*a730*/  FFMA.FTZ R2, R2, R4, R33 ;  /* 0x0000000402027223 */ /* 0x000fe20000010021 */
[----:B------:R-:W-:-:S02]  /*a740*/  HADD2.F32 R20, -RZ, R10.H0_H0 ;  /* 0x2000000aff147230 */ /* 0x000fc40000004100 */
[----:B------:R-:W-:Y:S02]  /*a750*/  HADD2.F32 R23, -RZ, R10.H1_H1 ;  /* 0x3000000aff177230 */ /* 0x000fe40000004100 */
[--C-:B------:R-:W-:Y:S02]  /*a760*/  HADD2.F32 R9, -RZ, R11.reuse.H0_H0 ;  /* 0x2000000bff097230 */ /* 0x100fe40000004100 */
[----:B------:R-:W-:Y:S02]  /*a770*/  HADD2.F32 R10, -RZ, R11.H1_H1 ;  /* 0x3000000bff0a7230 */ /* 0x000fe40000004100 */
[----:B------:R-:W-:Y:S02]  /*a780*/  HADD2.F32 R12, -RZ, R25.H0_H0 ;  /* 0x20000019ff0c7230 */ /* 0x000fe40000004100 */
[----:B------:R-:W-:Y:S02]  /*a790*/  HADD2.F32 R4, -RZ, R26.H0_H0 ;  /* 0x2000001aff047230 */ /* 0x000fe40000004100 */
[----:B------:R-:W-:Y:S01]  /*a7a0*/  HADD2.F32 R11, -RZ, R27.H0_H0 ;  /* 0x2000001bff0b7230 */ /* 0x000fe20000004100 */
[----:B------:R-:W-:Y:S01]  /*a7b0*/  FMUL.FTZ R32, R41, R32 ;  /* 0x0000002029207220 */ /* 0x000fe20000410000 */
[----:B------:R-:W-:Y:S01]  /*a7c0*/  HADD2.F32 R24, -RZ, R24.H1_H1 ;  /* 0x30000018ff187230 */ /* 0x000fe20000004100 */
[----:B------:R-:W-:Y:S01]  /*a7d0*/  FMUL.FTZ R6, R39, R6 ;  /* 0x0000000627067220 */ /* 0x000fe20000410000 */
        /* <DEDUP_REMOVED lines=14> */
.L_x_6760:
[----:B------:R-:W-:Y:S05]  /*a8c0*/  BSYNC B0 ;  /* 0x0000000000007941 */ /* 0x000fea0003800000 */
.L_x_6759:
        /* <DEDUP_REMOVED lines=51> */
[----:B---3--:R-:W-:Y:S01]  /*ac00*/  HADD2.F32 R4, -RZ, R8.H0_H0 ;  /* 0x20000008ff047230 */ /* 0x008fe20000004100 */
[----:B------:R-:W-:Y:S01]  /*ac10*/  FMUL.FTZ R7, R2, R7 ;  /* 0x0000000702077220 */ /* 0x000fe20000410000 */
[----:B------:R-:W-:Y:S01]  /*ac20*/  HADD2.F32 R2, -RZ, R20.H0_H0 ;  /* 0x20000014ff027230 */ /* 0x000fe20000004100 */
[----:B------:R-:W-:Y:S01]  /*ac30*/  @!P0 FADD.FTZ R12, -R12, -RZ ;  /* 0x800000ff0c0c8221 */ /* 0x000fe20000010100 */
[----:B----4-:R-:W-:Y:S01]  /*ac40*/  HADD2.F32 R39, -RZ, R26.H1_H1 ;  /* 0x3000001aff277230 */ /* 0x010fe20000004100 */
        /* <DEDUP_REMOVED lines=33> */
.L_x_6762:
[----:B------:R-:W-:Y:S05]  /*ae60*/  BSYNC B0 ;  /* 0x0000000000007941 */ /* 0x000fea0003800000 */
.L_x_6761:
[----:B------:R1:W-:Y:S02]  /*ae70*/  STS.128 [R161+0x2800], R20 ;  /* 0x00280014a1007388 */ /* 0x0003e40000000c00 */
.L_x_6758:
[----:B------:R-:W-:Y:S05]  /*ae80*/  BSYNC B1 ;  /* 0x0000000000017941 */ /* 0x000fea0003800000 */
.L_x_6757:
[----:B------:R-:W-:Y:S01]  /*ae90*/  IADD3 R2, R130, 0x20, RZ ;  /* 0x0000002082027810 */ /* 0x000fe20007ffe0ff */
[----:B------:R-:W-:Y:S03]  /*aea0*/  BSSY B1, `(.L_x_6763) ;  /* 0x00000b7000017945 */ /* 0x000fe60003800000 */
[----:B------:R-:W-:-:S04]  /*aeb0*/  ISETP.GE.AND P0, PT, R2, R19, PT ;  /* 0x000000130200720c */ /* 0x000fc80003f06270 */
[----:B------:R-:W-:-:S13]  /*aec0*/  ISETP.LT.OR P0, PT, R56, -0x107, P0 ;  /* 0xfffffef93800780c */ /* 0x000fda0000701670 */
[----:B------:R-:W-:Y:S05]  /*aed0*/  @P0 BRA `(.L_x_6764) ;  /* 0x00000b3000000947 */ /* 0x000fea0003800000 */
[----:B--23--:R2:W5:Y:S01]  /*aee0*/  LDG.E.128 R24, [R28.64] ;  /* 0x000000061c187981 */ /* 0x00c562000c1e1d00 */
        /* <DEDUP_REMOVED lines=9> */
[C---:B------:R-:W-:Y:S02]  /*af80*/  @P0 IADD3 R4, -R121.reuse, RZ, RZ ;  /* 0x000000ff79040210 */ /* 0x040fe40007ffe1ff */
[C---:B------:R-:W-:Y:S02]  /*af90*/  IADD3 R9, P1, R8.reuse, R3, RZ ;  /* 0x0000000308097210 */ /* 0x040fe40007f3e0ff */
        /* <DEDUP_REMOVED lines=31> */
[----:B------:R-:W-:Y:S02]  /*b190*/  @!P0 FADD.FTZ R5, -R5, -RZ ;  /* 0x800000ff05058221 */ /* 0x000fe40000010100 */
[----:B------:R-:W-:Y:S01]  /*b1a0*/  @!P0 FADD.FTZ R7, -R7, -RZ ;  /* 0x800000ff07078221 */ /* 0x000fe20000010100 */
[----:B------:R-:W-:Y:S01]  /*b1b0*/  HADD2.F32 R21, -RZ, R21.H1_H1 ;  /* 0x30000015ff157230 */ /* 0x000fe20000004100 */
        /* <DEDUP_REMOVED lines=9> */
[----:B------:R-:W-:Y:S01]  /*b250*/  HADD2.F32 R39, -RZ, R23.H0_H0 ;  /* 0x20000017ff277230 */ /* 0x000fe20000004100 */
[----:B------:R-:W-:Y:S01]  /*b260*/  FMUL.FTZ R21, R21, R30 ;  /* 0x0000001e15157220 */ /* 0x000fe20000410000 */
[----:B------:R-:W-:Y:S01]  /*b270*/  HADD2.F32 R20, -RZ, R8.H1_H1 ;  /* 0x30000008ff147230 */ /* 0x000fe20000004100 */
[----:B------:R-:W-:Y:S01]  /*b280*/  @!P0 FADD.FTZ R6, -R6, -RZ ;  /* 0x800000ff06068221 */ /* 0x000fe20000010100 */
        /* <DEDUP_REMOVED lines=28> */
.L_x_6766:
[----:B------:R-:W-:Y:S05]  /*b450*/  BSYNC B0 ;  /* 0x0000000000007941 */ /* 0x000fea0003800000 */
.L_x_6765:
        /* <DEDUP_REMOVED lines=55> */
[--C-:B--2---:R-:W-:Y:S01]  /*b7d0*/  HADD2.F32 R12, -RZ, R8.reuse.H0_H0 ;  /* 0x20000008ff0c7230 */ /* 0x104fe20000004100 */
[----:B------:R-:W-:Y:S01]  /*b7e0*/  @!P0 FADD.FTZ R29, -R29, -RZ ;  /* 0x800000ff1d1d8221 */ /* 0x000fe20000010100 */
[----:B----4-:R-:W-:Y:S01]  /*b7f0*/  HADD2.F32 R37, -RZ, R27.H0_H0 ;  /* 0x2000001bff257230 */ /* 0x010fe20000004100 */
        /* <DEDUP_REMOVED lines=31> */
.L_x_6768:
[----:B------:R-:W-:Y:S05]  /*b9f0*/  BSYNC B0 ;  /* 0x0000000000007941 */ /* 0x000fea0003800000 */
.L_x_6767:
[----:B------:R3:W-:Y:S02]  /*ba00*/  STS.128 [R161+0x3000], R20 ;  /* 0x00300014a1007388 */ /* 0x0007e40000000c00 */
.L_x_6764:
[----:B------:R-:W-:Y:S05]  /*ba10*/  BSYNC B1 ;  /* 0x0000000000017941 */ /* 0x000fea0003800000 */
.L_x_6763:
[----:B------:R-:W-:-:S04]  /*ba20*/  IADD3 R12, R130, 0x30, RZ ;  /* 0x00000030820c7810 */ /* 0x000fc80007ffe0ff */
[----:B------:R-:W-:-:S04]  /*ba30*/  ISETP.GE.AND P0, PT, R12, R19, PT ;  /* 0x000000130c00720c */ /* 0x000fc80003f06270 */
[----:B------:R-:W-:-:S13]  /*ba40*/  ISETP.LT.OR P0, PT, R56, -0x187, P0 ;  /* 0xfffffe793800780c */ /* 0x000fda0000701670 */
[----:B------:R-:W-:Y:S05]  /*ba50*/  @P0 BRA `(.L_x_6746) ;  /* 0x00000dd000000947 */ /* 0x000fea0003800000 */
[----:B-123--:R1:W5:Y:S01]  /*ba60*/  LDG.E.128 R24, [R14.64] ;  /* 0x000000060e187981 */ /* 0x00e362000c1e1d00 */
        /* <DEDUP_REMOVED lines=40> */
[----:B------:R-:W-:Y:S01]  /*bcf0*/  HADD2.F32 R18, -RZ, R22.H0_H0 ;  /* 0x20000016ff127230 */ /* 0x000fe20000004100 */
[----:B------:R-:W-:Y:S01]  /*bd00*/  FMUL.FTZ R33, R33, R4 ;  /* 0x0000000421217220 */ /* 0x000fe20000410000 */
[----:B------:R-:W-:Y:S01]  /*bd10*/  HADD2.F32 R4, -RZ, R23.H1_H1 ;  /* 0x30000017ff047230 */ /* 0x000fe20000004100 */
[----:B------:R-:W-:-:S02]  /*bd20*/  @!P0 FADD.FTZ R19, -R19, -RZ ;  /* 0x800000ff13138221 */ /* 0x000fc40000010100 */
        /* <DEDUP_REMOVED lines=42> */
.L_x_6770:
[----:B------:R-:W-:Y:S05]  /*bfd0*/  BSYNC B0 ;  /* 0x0000000000007941 */ /* 0x000fea0003800000 */
.L_x_6769:
        /* <DEDUP_REMOVED lines=8> */
[----:B------:R-:W-:Y:S02]  /*c060*/  MOV R8, 0x30 ;  /* 0x0000003000087802 */ /* 0x000fe40000000f00 */
[----:B------:R-:W-:-:S07]  /*c070*/  MOV R4, RZ ;  /* 0x000000ff00047202 */ /* 0x000fce0000000f00 */
[--C-:B------:R-:W-:Y:S02]  /*c080*/  @P0 SHF.R.S32.HI R121, RZ, 0x1, R123.reuse ;  /* 0x00000001ff790819 */ /* 0x100fe4000001147b */
[--C-:B------:R-:W-:Y:S02]  /*c090*/  @P0 SHF.R.S32.HI R6, RZ, 0x1, R123.reuse ;  /* 0x00000001ff060819 */ /* 0x100fe4000001147b */
[C---:B------:R-:W-:Y:S01]  /*c0a0*/  @P0 IADD3 R5, -R121.reuse, RZ, RZ ;  /* 0x000000ff79050210 */ /* 0x040fe20007ffe1ff */
[----:B------:R-:W-:Y:S01]  /*c0b0*/  IMAD R8, R121, R8, 0x40 ;  /* 0x0000004079087424 */ /* 0x000fe200078e0208 */
[----:B------:R-:W-:Y:S02]  /*c0c0*/  @P0 IADD3 R4, -R6, RZ, RZ ;  /* 0x000000ff06040210 */ /* 0x000fe40007ffe1ff */
[----:B------:R-:W-:Y:S01]  /*c0d0*/  @P0 SHF.R.S32.HI R123, RZ, 0x1, R123 ;  /* 0x00000001ff7b0819 */ /* 0x000fe2000001147b */
[----:B------:R-:W-:Y:S01]  /*c0e0*/  IMAD.WIDE R16, R5, 0x2, R14 ;  /* 0x0000000205107825 */ /* 0x000fe200078e020e */
[----:B------:R-:W-:-:S04]  /*c0f0*/  IADD3 R3, P1, R8, R3, RZ ;  /* 0x0000000308037210 */ /* 0x000fc80007f3e0ff */
[----:B------:R-:W-:Y:S01]  /*c100*/  LEA.HI.X.SX32 R13, R8, R13, 0x1, P1 ;  /* 0x0000000d080d7211 */ /* 0x000fe200008f0eff */
[----:B------:R-:W3:Y:S01]  /*c110*/  LDG.E.128 R16, [R16.64+0x80] ;  /* 0x0000800610107981 */ /* 0x000ee2000c1e1d00 */
[----:B------:R-:W-:-:S04]  /*c120*/  IADD3 R6, P1, R4, R3, RZ ;  /* 0x0000000304067210 */ /* 0x000fc80007f3e0ff */
[----:B------:R-:W-:Y:S02]  /*c130*/  LEA.HI.X.SX32 R7, R4, R13, 0x1, P1 ;  /* 0x0000000d04077211 */ /* 0x000fe400008f0eff */
[----:B------:R-:W-:-:S04]  /*c140*/  LEA R4, P1, R6, c[0x0][0x2b0], 0x1 ;  /* 0x0000ac0006047a11 */ /* 0x000fc800078208ff */
[----:B------:R-:W-:Y:S02]  /*c150*/  LEA.HI.X R5, R6, c[0x0][0x2b4], R7, 0x1, P1 ;  /* 0x0000ad0006057a11 */ /* 0x000fe400008f0c07 */
[----:B------:R-:W-:Y:S02]  /*c160*/  MOV R8, RZ ;  /* 0x000000ff00087202 */ /* 0x000fe40000000f00 */
[----:B------:R-:W-:Y:S02]  /*c170*/  @P0 IADD3 R8, -R123, RZ, RZ ;  /* 0x000000ff7b080210 */ /* 0x000fe40007ffe1ff */
[----:B------:R-:W5:Y:S02]  /*c180*/  LDG.E.128 R4, [R4.64] ;  /* 0x0000000604047981 */ /* 0x000f64000c1e1d00 */
[----:B------:R-:W-:-:S04]  /*c190*/  IADD3 R3, P1, R8, R3, RZ ;  /* 0x0000000308037210 */ /* 0x000fc80007f3e0ff */
[----:B------:R-:W-:Y:S02]  /*c1a0*/  LEA.HI.X.SX32 R8, R8, R13, 0x1, P1 ;  /* 0x0000000d08087211 */ /* 0x000fe400008f0eff */
[----:B------:R-:W-:-:S04]  /*c1b0*/  LEA R10, P1, R3, c[0x0][0x2a8], 0x1 ;  /* 0x0000aa00030a7a11 */ /* 0x000fc800078208ff */
[----:B------:R-:W-:-:S06]  /*c1c0*/  LEA.HI.X R11, R3, c[0x0][0x2ac], R8, 0x1, P1 ;  /* 0x0000ab00030b7a11 */ /* 0x000fcc00008f0c08 */
[----:B--2---:R-:W2:Y:S01]  /*c1d0*/  LDG.E.128 R8, [R10.64] ;  /* 0x000000060a087981 */ /* 0x004ea2000c1e1d00 */
[--C-:B---3--:R-:W-:Y:S02]  /*c1e0*/  HADD2.F32 R24, -RZ, R17.reuse.H0_H0 ;  /* 0x20000011ff187230 */ /* 0x108fe40000004100 */
[----:B------:R-:W-:Y:S02]  /*c1f0*/  HADD2.F32 R26, -RZ, R17.H1_H1 ;  /* 0x30000011ff1a7230 */ /* 0x000fe40000004100 */
[----:B------:R-:W-:Y:S02]  /*c200*/  HADD2.F32 R17, -RZ, R16.H1_H1 ;  /* 0x30000010ff117230 */ /* 0x000fe40000004100 */
[--C-:B-----5:R-:W-:Y:S02]  /*c210*/  HADD2.F32 R3, -RZ, R5.reuse.H0_H0 ;  /* 0x20000005ff037230 */ /* 0x120fe40000004100 */
[----:B------:R-:W-:Y:S02]  /*c220*/  HADD2.F32 R5, -RZ, R5.H1_H1 ;  /* 0x30000005ff057230 */ /* 0x000fe40000004100 */
[--C-:B------:R-:W-:Y:S01]  /*c230*/  HADD2.F32 R13, -RZ, R4.reuse.H0_H0 ;  /* 0x20000004ff0d7230 */ /* 0x100fe20000004100 */
[----:B------:R-:W-:Y:S01]  /*c240*/  @!P0 FADD.FTZ R3, -R3, -RZ ;  /* 0x800000ff03038221 */ /* 0x000fe20000010100 */
[----:B-1----:R-:W-:Y:S01]  /*c250*/  HADD2.F32 R14, -RZ, R4.H1_H1 ;  /* 0x30000004ff0e7230 */ /* 0x002fe20000004100 */
[----:B------:R-:W-:Y:S01]  /*c260*/  @!P0 FADD.FTZ R5, -R5, -RZ ;  /* 0x800000ff05058221 */ /* 0x000fe20000010100 */
[----:B------:R-:W-:-:S02]  /*c270*/  HADD2.F32 R4, -RZ, R6.H0_H0 ;  /* 0x20000006ff047230 */ /* 0x000fc40000004100 */
[----:B------:R-:W-:Y:S02]  /*c280*/  HADD2.F32 R15, -RZ, R6.H1_H1 ;  /* 0x30000006ff0f7230 */ /* 0x000fe40000004100 */
[----:B------:R-:W-:Y:S01]  /*c290*/  HADD2.F32 R6, -RZ, R7.H0_H0 ;  /* 0x20000007ff067230 */ /* 0x000fe20000004100 */
[----:B------:R-:W-:Y:S01]  /*c2a0*/  FMUL.FTZ R24, R24, R3 ;  /* 0x0000000318187220 */ /* 0x000fe20000410000 */
[----:B------:R-:W-:Y:S01]  /*c2b0*/  HADD2.F32 R3, -RZ, R19.H0_H0 ;  /* 0x20000013ff037230 */ /* 0x000fe20000004100 */
[----:B------:R-:W-:Y:S01]  /*c2c0*/  FMUL.FTZ R26, R26, R5 ;  /* 0x000000051a1a7220 */ /* 0x000fe20000410000 */
[----:B------:R-:W-:Y:S01]  /*c2d0*/  HADD2.F32 R5, -RZ, R18.H0_H0 ;  /* 0x20000012ff057230 */ /* 0x000fe20000004100 */
[----:B------:R-:W-:Y:S02]  /*c2e0*/  @!P0 FADD.FTZ R4, -R4, -RZ ;  /* 0x800000ff04048221 */ /* 0x000fe40000010100 */
[----:B------:R-:W-:Y:S01]  /*c2f0*/  @!P0 FADD.FTZ R6, -R6, -RZ ;  /* 0x800000ff06068221 */ /* 0x000fe20000010100 */
[----:B------:R-:W-:Y:S01]  /*c300*/  HADD2.F32 R7, -RZ, R7.H1_H1 ;  /* 0x30000007ff077230 */ /* 0x000fe20000004100 */
[----:B------:R-:W-:-:S02]  /*c310*/  @!P0 FADD.FTZ R14, -R14, -RZ ;  /* 0x800000ff0e0e8221 */ /* 0x000fc40000010100 */
[----:B------:R-:W-:Y:S01]  /*c320*/  FMUL.FTZ R4, R5, R4 ;  /* 0x0000000405047220 */ /* 0x000fe20000410000 */
[----:B--2---:R-:W-:Y:S01]  /*c330*/  HADD2.F32 R5, -RZ, R9.H0_H0 ;  /* 0x20000009ff057230 */ /* 0x004fe20000004100 */
[----:B------:R-:W-:Y:S01]  /*c340*/  FMUL.FTZ R6, R3, R6 ;  /* 0x0000000603067220 */ /* 0x000fe20000410000 */
[----:B------:R-:W-:Y:S01]  /*c350*/  HADD2.F32 R3, -RZ, R21.H0_H0 ;  /* 0x20000015ff037230 */ /* 0x000fe20000004100 */
[----:B------:R-:W-:Y:S01]  /*c360*/  FMUL.FTZ R17, R17, R14 ;  /* 0x0000000e11117220 */ /* 0x000fe20000410000 */
[----:B------:R-:W-:Y:S01]  /*c370*/  HADD2.F32 R28, -RZ, R16.H0_H0 ;  /* 0x20000010ff1c7230 */ /* 0x000fe20000004100 */
[----:B------:R-:W-:Y:S01]  /*c380*/  @!P0 FADD.FTZ R13, -R13, -RZ ;  /* 0x800000ff0d0d8221 */ /* 0x000fe20000010100 */
[----:B------:R-:W-:Y:S01]  /*c390*/  HADD2.F32 R14, -RZ, R19.H1_H1 ;  /* 0x30000013ff0e7230 */ /* 0x000fe20000004100 */
[----:B------:R-:W-:Y:S01]  /*c3a0*/  @!P0 FADD.FTZ R7, -R7, -RZ ;  /* 0x800000ff07078221 */ /* 0x000fe20000010100 */
[----:B------:R-:W-:Y:S02]  /*c3b0*/  HADD2.F32 R21, -RZ, R21.H1_H1 ;  /* 0x30000015ff157230 */ /* 0x000fe40000004100 */
        /* <DEDUP_REMOVED lines=8> */
[----:B------:R-:W-:Y:S01]  /*c440*/  HADD2.F32 R13, -RZ, R20.H0_H0 ;  /* 0x20000014ff0d7230 */ /* 0x000fe20000004100 */
        /* <DEDUP_REMOVED lines=21> */
.L_x_6772:
[----:B------:R-:W-:Y:S05]  /*c5a0*/  BSYNC B0 ;  /* 0x0000000000007941 */ /* 0x000fea0003800000 */
.L_x_6771:
[----:B------:R3:W-:Y:S01]  /*c5b0*/  STS.128 [R161+0x3800], R20 ;  /* 0x00380014a1007388 */ /* 0x0007e20000000c00 */
[----:B------:R-:W-:Y:S05]  /*c5c0*/  BRA `(.L_x_6746) ;  /* 0x0000026000007947 */ /* 0x000fea0003800000 */
.L_x_6726:
[----:B------:R-:W-:Y:S01]  /*c5d0*/  IMAD.IADD R7, R159, 0x1, -R58 ;  /* 0x000000019f077824 */ /* 0x000fe200078e0a3a */
[C---:B------:R-:W-:Y:S02]  /*c5e0*/  IADD3 R0, R130.reuse, 0x10, RZ ;  /* 0x0000001082007810 */ /* 0x040fe40007ffe0ff */
[----:B------:R-:W-:-:S02]  /*c5f0*/  IADD3 R12, R130, 0x30, RZ ;  /* 0x00000030820c7810 */ /* 0x000fc40007ffe0ff */
[-C--:B------:R-:W-:Y:S02]  /*c600*/  ISETP.GE.AND P5, PT, R0, R7.reuse, PT ;  /* 0x000000070000720c */ /* 0x080fe40003fa6270 */
[CC--:B------:R-:W-:Y:S02]  /*c610*/  ISETP.GE.AND P6, PT, R130.reuse, R7.reuse, PT ;  /* 0x000000078200720c */ /* 0x0c0fe40003fc6270 */
        /* <DEDUP_REMOVED lines=33> */
.L_x_6746:
[----:B------:R-:W-:Y:S05]  /*c830*/  BSYNC B2 ;  /* 0x0000000000027941 */ /* 0x000fea0003800000 */
.L_x_6725:
[----:B------:R-:W-:Y:S01]  /*c840*/  IADD3 R166, R102, -0x1, RZ ;  /* 0xffffffff66a67810 */ /* 0x000fe20007ffe0ff */
[----:B------:R-:W-:Y:S01]  /*c850*/  IMAD.SHL.U32 R157, R130, 0x8, RZ ;  /* 0x00000008829d7824 */ /* 0x000fe200078e00ff */
[----:B------:R-:W-:Y:S01]  /*c860*/  LEA R164, P4, R128, c[0x0][0x168], 0x1 ;  /* 0x00005a0080a47a11 */ /* 0x000fe200078808ff */
[----:B-1----:R-:W-:Y:S01]  /*c870*/  IMAD.SHL.U32 R7, R124, 0x40, RZ ;  /* 0x000000407c077824 */ /* 0x002fe200078e00ff */
[----:B------:R-:W-:Y:S01]  /*c880*/  SHF.R.S32.HI R6, RZ, 0x4, R125 ;  /* 0x00000004ff067819 */ /* 0x000fe2000001147d */
[----:B------:R-:W-:Y:S01]  /*c890*/  IMAD.SHL.U32 R3, R166, 0x40, RZ ;  /* 0x00000040a6037824 */ /* 0x000fe200078e00ff */
[----:B------:R-:W-:Y:S01]  /*c8a0*/  LEA.HI.X R165, R128, c[0x0][0x16c], R52, 0x1, P4 ;  /* 0x00005b0080a57a11 */ /* 0x000fe200020f0c34 */
[----:B------:R-:W-:Y:S01]  /*c8b0*/  IMAD.SHL.U32 R41, R59, 0x40, RZ ;  /* 0x000000403b297824 */ /* 0x000fe200078e00ff */
[----:B------:R-:W-:Y:S01]  /*c8c0*/  LEA.HI R125, R125, R6, RZ, 0x1 ;  /* 0x000000067d7d7211 */ /* 0x000fe200078f08ff */
[----:B------:R-:W-:Y:S01]  /*c8d0*/  IMAD.IADD R5, R54, 0x1, -R3 ;  /* 0x0000000136057824 */ /* 0x000fe200078e0a03 */
[----:B------:R-:W-:-:S02]  /*c8e0*/  LOP3.LUT R7, R7, 0x1c0, RZ, 0xc0, !PT ;  /* 0x000001c007077812 */ /* 0x000fc400078ec0ff */
[----:B------:R-:W-:Y:S02]  /*c8f0*/  LOP3.LUT R125, R125, 0xfffffffe, RZ, 0xc0, !PT ;  /* 0xfffffffe7d7d7812 */ /* 0x000fe400078ec0ff */
[-C--:B------:R-:W-:Y:S02]  /*c900*/  ISETP.GE.AND P1, PT, R0, R5.reuse, PT ;  /* 0x000000050000720c */ /* 0x080fe40003f26270 */
[-C--:B------:R-:W-:Y:S02]  /*c910*/  ISETP.GE.AND P0, PT, R2, R5.reuse, PT ;  /* 0x000000050200720c */ /* 0x080fe40003f06270 */
[-C--:B------:R-:W-:Y:S02]  /*c920*/  ISETP.GE.AND P2, PT, R130, R5.reuse, PT ;  /* 0x000000058200720c */ /* 0x080fe40003f46270 */
[-C--:B------:R-:W-:Y:S02]  /*c930*/  ISETP.GE.AND P6, PT, R12, R5.reuse, PT ;  /* 0x000000050c00720c */ /* 0x080fe40003fc6270 */
[----:B------:R-:W-:-:S02]  /*c940*/  ISETP.GE.AND P4, PT, R0, R5, PT ;  /* 0x000000050000720c */ /* 0x000fc40003f86270 */
[----:B------:R-:W-:-:S03]  /*c950*/  LOP3.LUT R41, R41, 0xfffffe00, RZ, 0xc0, !PT ;  /* 0xfffffe0029297812 */ /* 0x000fc600078ec0ff */
[CC--:B--2---:R-:W-:Y:S02]  /*c960*/  @!P1 LEA R8, P5, R99.reuse, R164.reuse, 0x1 ;  /* 0x000000a463089211 */ /* 0x0c4fe400078a08ff */
[----:B------:R-:W-:Y:S02]  /*c970*/  @!P0 IMAD.MOV.U32 R0, RZ, RZ, c[0x0][0x198] ;  /* 0x00006600ff008624 */ /* 0x000fe400078e00ff */
[----:B------:R-:W-:Y:S01]  /*c980*/  @!P1 LEA.HI.X R9, R99, R165, R98, 0x1, P5 ;  /* 0x000000a563099211 */ /* 0x000fe200028f0c62 */
[----:B------:R-:W-:Y:S01]  /*c990*/  @!P0 IMAD.MOV.U32 R4, RZ, RZ, c[0x0][0x19c] ;  /* 0x00006700ff048624 */ /* 0x000fe200078e00ff */
[----:B------:R-:W-:Y:S01]  /*c9a0*/  @!PT LDS RZ, [RZ] ;  /* 0x00000000fffff984 */ /* 0x000fe20000000800 */
[----:B------:R-:W-:Y:S01]  /*c9b0*/  @!PT LDS RZ, [RZ] ;  /* 0x00000000fffff984 */ /* 0x000fe20000000800 */
[----:B------:R-:W-:Y:S01]  /*c9c0*/  @!PT LDS RZ, [RZ] ;  /* 0x00000000fffff984 */ /* 0x000fe20000000800 */
[----:B------:R1:W-:Y:S01]  /*c9d0*/  @!P2 LDGSTS.E.BYPASS.LTC128B.128 [R161+0x4000], [R164.64] ;  /* 0x04000000a4a1afae */ /* 0x0003e2000b901d46 */
[----:B------:R-:W-:-:S03]  /*c9e0*/  @!P0 LEA R10, P5, R0, R164, 0x6 ;  /* 0x000000a4000a8211 */ /* 0x000fc600078a30ff */
[----:B------:R1:W-:Y:S01]  /*c9f0*/  @!P2 LDGSTS.E.BYPASS.LTC128B.128 [R161+0x6000], [R164.64+0x80] ;  /* 0x06000080a4a1afae */ /* 0x0003e2000b901d46 */
[----:B------:R-:W-:Y:S01]  /*ca00*/  @!P0 LEA.HI.X R11, R0, R165, R4, 0x6, P5 ;  /* 0x000000a5000b8211 */ /* 0x000fe200028f3404 */
[----:B------:R-:W-:Y:S01]  /*ca10*/  @!P6 IMAD.MOV.U32 R4, RZ, RZ, c[0x0][0x198] ;  /* 0x00006600ff04e624 */ /* 0x000fe200078e00ff */
[-C--:B------:R-:W-:Y:S01]  /*ca20*/  ISETP.GE.AND P2, PT, R2, R5.reuse, PT ;  /* 0x000000050200720c */ /* 0x080fe20003f46270 */
[----:B------:R-:W-:Y:S01]  /*ca30*/  @!P6 IMAD.MOV.U32 R0, RZ, RZ, c[0x0][0x19c] ;  /* 0x00006700ff00e624 */ /* 0x000fe200078e00ff */
[----:B------:R2:W-:Y:S01]  /*ca40*/  @!P1 LDGSTS.E.BYPASS.LTC128B.128 [R161+0x4800], [R8.64] ;  /* 0x0480000008a19fae */ /* 0x0005e2000b901d46 */
[----:B------:R-:W-:Y:S01]  /*ca50*/  IMAD.IADD R2, R6, 0x1, -R125 ;  /* 0x0000000106027824 */ /* 0x000fe200078e0a7d */
[-C--:B------:R-:W-:Y:S01]  /*ca60*/  ISETP.GE.AND P5, PT, R130, R5.reuse, PT ;  /* 0x000000058200720c */ /* 0x080fe20003fa6270 */
[----:B------:R-:W-:Y:S01]  /*ca70*/  @!P6 IMAD R0, R0, 0x60, RZ ;  /* 0x000000600000e824 */ /* 0x000fe200078e02ff */
[----:B------:R2:W-:Y:S01]  /*ca80*/  @!P1 LDGSTS.E.BYPASS.LTC128B.128 [R161+0x6800], [R8.64+0x80] ;  /* 0x0680008008a19fae */ /* 0x0005e2000b901d46 */
[----:B------:R-:W-:Y:S01]  /*ca90*/  ISETP.GE.AND P1, PT, R12, R5, PT ;  /* 0x000000050c00720c */ /* 0x000fe20003f26270 */
[----:B------:R-:W-:-:S02]  /*caa0*/  IMAD.SHL.U32 R6, R57, 0x40, RZ ;  /* 0x0000004039067824 */ /* 0x000fc400078e00ff */
[----:B------:R5:W-:Y:S03]  /*cab0*/  @!P0 LDGSTS.E.BYPASS.LTC128B.128 [R161+0x5000], [R10.64] ;  /* 0x050000000aa18fae */ /* 0x000be6000b901d46 */
[----:B------:R-:W-:Y:S01]  /*cac0*/  LOP3.LUT R6, R6, 0x1c0, RZ, 0xc0, !PT ;  /* 0x000001c006067812 */ /* 0x000fe200078ec0ff */
[----:B------:R5:W-:Y:S01]  /*cad0*/  @!P0 LDGSTS.E.BYPASS.LTC128B.128 [R161+0x7000], [R10.64+0x80] ;  /* 0x070000800aa18fae */ /* 0x000be2000b901d46 */
[----:B------:R-:W-:Y:S02]  /*cae0*/  LEA R168, P0, R104, c[0x0][0x170], 0x1 ;  /* 0x00005c0068a87a11 */ /* 0x000fe400078008ff */
[----:B------:R-:W-:Y:S02]  /*caf0*/  LOP3.LUT R157, R6, 0x8, R157, 0xf8, !PT ;  /* 0x00000008069d7812 */ /* 0x000fe400078ef89d */
[----:B------:R-:W-:Y:S01]  /*cb00*/  SHF.R.U32.HI R6, RZ, 0x3, R6 ;  /* 0x00000003ff067819 */ /* 0x000fe20000011606 */
[----:B------:R-:W-:Y:S01]  /*cb10*/  @!P1 IMAD.MOV.U32 R14, RZ, RZ, c[0x0][0x1a0] ;  /* 0x00006800ff0e9624 */ /* 0x000fe200078e00ff */
[----:B------:R-:W-:-:S02]  /*cb20*/  LEA.HI.X R167, R104, c[0x0][0x174], R101, 0x1, P0 ;  /* 0x00005d0068a77a11 */ /* 0x000fc400000f0c65 */
[----:B------:R-:W-:Y:S01]  /*cb30*/  LOP3.LUT R157, R157, R6, RZ, 0x3c, !PT ;  /* 0x000000069d9d7212 */ /* 0x000fe200078e3cff */
[----:B------:R-:W-:Y:S02]  /*cb40*/  @!P2 IMAD.MOV.U32 R6, RZ, RZ, c[0x0][0x1a4] ;  /* 0x00006900ff06a624 */ /* 0x000fe400078e00ff */
[----:B------:R-:W-:Y:S02]  /*cb50*/  @!P1 IMAD.MOV.U32 R169, RZ, RZ, R167 ;  /* 0x000000ffffa99224 */ /* 0x000fe400078e00a7 */
[C---:B------:R-:W-:Y:S02]  /*cb60*/  IMAD R157, R2.reuse, 0x200, R157 ;  /* 0x00000200029d7824 */ /* 0x040fe400078e029d */
[----:B------:R-:W-:Y:S02]  /*cb70*/  IMAD.SHL.U32 R2, R2, 0x8, RZ ;  /* 0x0000000802027824 */ /* 0x000fe400078e00ff */
[----:B------:R-:W-:-:S03]  /*cb80*/  @!P1 IMAD.WIDE.U32 R14, R14, 0x60, R168 ;  /* 0x000000600e0e9825 */ /* 0x000fc600078e00a8 */
[----:B------:R-:W-:Y:S01]  /*cb90*/  LOP3.LUT R2, R7, 0x8, R2, 0xf8, !PT ;  /* 0x0000000807027812 */ /* 0x000fe200078ef802 */
[----:B--2---:R-:W-:Y:S01]  /*cba0*/  @!P6 IMAD.WIDE.U32 R8, R4, 0x60, R164 ;  /* 0x000000600408e825 */ /* 0x004fe200078e00a4 */
[----:B------:R-:W-:Y:S02]  /*cbb0*/  @!P4 LEA R4, P0, R103, R168, 0x1 ;  /* 0x000000a86704c211 */ /* 0x000fe400078008ff */
[----:B------:R-:W-:Y:S01]  /*cbc0*/  SHF.R.U32.HI R7, RZ, 0x3, R7 ;  /* 0x00000003ff077819 */ /* 0x000fe20000011607 */
[----:B------:R-:W-:Y:S01]  /*cbd0*/  @!P6 IMAD.IADD R13, R9, 0x1, R0 ;  /* 0x00000001090de824 */ /* 0x000fe200078e0200 */
[----:B-----5:R-:W-:Y:S01]  /*cbe0*/  SHF.R.S32.HI R11, RZ, 0x1f, R56 ;  /* 0x0000001fff0b7819 */ /* 0x020fe20000011438 */
[----:B------:R-:W-:Y:S01]  /*cbf0*/  @!P6 IMAD.MOV.U32 R12, RZ, RZ, R8 ;  /* 0x000000ffff0ce224 */ /* 0x000fe200078e0008 */
[----:B------:R-:W-:Y:S01]  /*cc00*/  @!P4 LEA.HI.X R5, R103, R167, R100, 0x1, P0 ;  /* 0x000000a76705c211 */ /* 0x000fe200000f0c64 */
[----:B------:R-:W-:Y:S01]  /*cc10*/  @!P2 IMAD.MOV.U32 R0, RZ, RZ, c[0x0][0x1a0] ;  /* 0x00006800ff00a624 */ /* 0x000fe200078e00ff */
[----:B------:R-:W-:Y:S01]  /*cc20*/  LEA.HI R40, R11, R56, RZ, 0x5 ;  /* 0x000000380b287211 */ /* 0x000fe200078f28ff */
[----:B------:R-:W-:Y:S01]  /*cc30*/  @!P1 IMAD.MOV.U32 R8, RZ, RZ, c[0x0][0x1a4] ;  /* 0x00006900ff089624 */ /* 0x000fe200078e00ff */
[----:B------:R2:W-:Y:S01]  /*cc40*/  @!P6 LDGSTS.E.BYPASS.LTC128B.128 [R161+0x5800], [R12.64] ;  /* 0x058000000ca1efae */ /* 0x0005e2000b901d46 */
[----:B------:R-:W-:Y:S01]  /*cc50*/  @!P5 IMAD.MOV.U32 R169, RZ, RZ, R167 ;  /* 0x000000ffffa9d224 */ /* 0x000fe200078e00a7 */
[----:B------:R-:W-:Y:S01]  /*cc60*/  SHF.R.S32.HI R42, RZ, 0x5, R40 ;  /* 0x00000005ff2a7819 */ /* 0x000fe20000011428 */
[----:B------:R-:W-:Y:S01]  /*cc70*/  @!P1 IMAD R8, R8, 0x60, RZ ;  /* 0x0000006008089824 */ /* 0x000fe200078e02ff */
[----:B------:R2:W-:Y:S01]  /*cc80*/  @!P6 LDGSTS.E.BYPASS.LTC128B.128 [R161+0x7800], [R12.64+0x80] ;  /* 0x078000800ca1efae */ /* 0x0005e2000b901d46 */
[----:B------:R-:W-:Y:S01]  /*cc90*/  LOP3.LUT R2, R2, R7, RZ, 0x3c, !PT ;  /* 0x0000000702027212 */ /* 0x000fe200078e3cff */
[----:B------:R-:W-:-:S02]  /*cca0*/  IMAD.SHL.U32 R157, R157, 0x2, RZ ;  /* 0x000000029d9d7824 */ /* 0x000fc400078e00ff */
[----:B------:R-:W0:Y:S01]  /*ccb0*/  LDGDEPBAR ;  /* 0x00000000000079af */ /* 0x000e220000000000 */
[----:B------:R-:W-:Y:S02]  /*ccc0*/  IMAD R7, R42, 0x400, R41 ;  /* 0x000004002a077824 */ /* 0x000fe400078e0229 */
[----:B------:R-:W-:Y:S01]  /*ccd0*/  @!P1 IMAD.IADD R9, R15, 0x1, R8 ;  /* 0x000000010f099824 */ /* 0x000fe200078e0208 */
[----:B------:R-:W-:Y:S01]  /*cce0*/  IADD3 R155, R157, 0x4020, RZ ;  /* 0x000040209d9b7810 */ /* 0x000fe20007ffe0ff */
[----:B------:R-:W-:Y:S02]  /*ccf0*/  IMAD.IADD R158, R2, 0x1, R7 ;  /* 0x00000001029e7824 */ /* 0x000fe400078e0207 */
[----:B------:R-:W-:Y:S02]  /*cd00*/  @!P1 IMAD.MOV.U32 R8, RZ, RZ, R14 ;  /* 0x000000ffff089224 */ /* 0x000fe400078e000e */
[----:B------:R-:W-:-:S04]  /*cd10*/  IMAD.SHL.U32 R158, R158, 0x2, RZ ;  /* 0x000000029e9e7824 */ /* 0x000fc800078e00ff */
[--C-:B------:R-:W-:Y:S02]  /*cd20*/  IMAD R156, R45, 0x2, R158.reuse ;  /* 0x000000022d9c7824 */ /* 0x100fe400078e029e */
[C---:B------:R-:W-:Y:S02]  /*cd30*/  IMAD R154, R43.reuse, 0x2, R158 ;  /* 0x000000022b9a7824 */ /* 0x040fe400078e029e */
[----:B------:R-:W-:Y:S01]  /*cd40*/  IMAD R153, R43, 0x2, R156 ;  /* 0x000000022b997824 */ /* 0x000fe200078e029c */
[----:B--2---:R-:W-:Y:S01]  /*cd50*/  @!P2 LEA R12, P0, R0, R168, 0x6 ;  /* 0x000000a8000ca211 */ /* 0x004fe200078030ff */
[----:B------:R-:W-:-:S04]  /*cd60*/  DEPBAR.LE SB0, 0x0 ;  /* 0x000080000000791a */ /* 0x000fc80000000000 */
[----:B------:R-:W-:Y:S01]  /*cd70*/  BAR.SYNC.DEFER_BLOCKING 0x0 ;  /* 0x0000000000007b1d */ /* 0x000fe20000010000 */
[----:B------:R-:W-:Y:S02]  /*cd80*/  @!P2 LEA.HI.X R13, R0, R167, R6, 0x6, P0 ;  /* 0x000000a7000da211 */ /* 0x000fe400000f3406 */
[----:B------:R-:W-:-:S03]  /*cd90*/  IADD3 R0, R157, 0x4000, RZ ;  /* 0x000040009d007810 */ /* 0x000fc60007ffe0ff */
        /* <DEDUP_REMOVED lines=29> */
[----:B---3--:R-:W-:Y:S04]  /*cf70*/  LDSM.16.M88.4 R24, [R158] ;  /* 0x000000009e18783b */ /* 0x008fe80000000200 */
[----:B--2---:R-:W2:Y:S04]  /*cf80*/  LDSM.16.M88.4 R4, [R157+0x4000] ;  /* 0x004000009d04783b */ /* 0x004ea80000000200 */
[----:B------:R-:W3:Y:S02]  /*cf90*/  LDSM.16.M88.4 R48, [R157+0x4800] ;  /* 0x004800009d30783b */ /* 0x000ee40000000200 */
[----:B------:R-:W-:Y:S01]  /*cfa0*/  @P1 IADD3 R155, R0, -0x20, RZ ;  /* 0xffffffe0009b1810 */ /* 0x000fe20007ffe0ff */
[----:B------:R-:W-:Y:S01]  /*cfb0*/  IMAD.MOV.U32 R0, RZ, RZ, 0x40 ;  /* 0x00000040ff007424 */ /* 0x000fe200078e00ff */
[----:B------:R-:W4:Y:S02]  /*cfc0*/  LDSM.16.M88.4 R32, [R157+0x5000] ;  /* 0x005000009d20783b */ /* 0x000f240000000200 */
[----:B------:R-:W-:-:S02]  /*cfd0*/  IADD3 R147, R155, 0x800, RZ ;  /* 0x000008009b937810 */ /* 0x000fc40007ffe0ff */
[----:B-----5:R-:W5:Y:S01]  /*cfe0*/  LDSM.16.M88.4 R12, [R157+0x5800] ;  /* 0x005800009d0c783b */ /* 0x020f620000000200 */
[----:B------:R-:W-:Y:S02]  /*cff0*/  SEL R0, R0, 0xffffffc0, !P2 ;  /* 0xffffffc000007807 */ /* 0x000fe40005000000 */
[C---:B------:R-:W-:Y:S01]  /*d000*/  IADD3 R146, R155.reuse, 0x1000, RZ ;  /* 0x000010009b927810 */ /* 0x040fe20007ffe0ff */
[----:B------:R-:W-:Y:S01]  /*d010*/  LDSM.16.M88.4 R76, [R156] ;  /* 0x000000009c4c783b */ /* 0x000fe20000000200 */
[----:B------:R-:W-:Y:S01]  /*d020*/  IADD3 R145, R155, 0x1800, RZ ;  /* 0x000018009b917810 */ /* 0x000fe20007ffe0ff */
[----:B------:R-:W-:Y:S01]  /*d030*/  IMAD.IADD R151, R157, 0x1, R0 ;  /* 0x000000019d977824 */ /* 0x000fe200078e0200 */
[C---:B------:R-:W-:Y:S01]  /*d040*/  IADD3 R143, R155.reuse, 0x2000, RZ ;  /* 0x000020009b8f7810 */ /* 0x040fe20007ffe0ff */
[----:B------:R-:W1:Y:S01]  /*d050*/  LDSM.16.M88.4 R80, [R155] ;  /* 0x000000009b50783b */ /* 0x000e620000000200 */
[----:B------:R-:W-:Y:S01]  /*d060*/  IMAD.IADD R144, R0, 0x1, R155 ;  /* 0x0000000100907824 */ /* 0x000fe200078e029b */
[----:B------:R-:W-:-:S02]  /*d070*/  IADD3 R142, R155, 0x2800, RZ ;  /* 0x000028009b8e7810 */ /* 0x000fc40007ffe0ff */
[----:B------:R-:W1:Y:S01]  /*d080*/  LDSM.16.M88.4 R72, [R155+0x800] ;  /* 0x000800009b48783b */ /* 0x000e620000000200 */
[C---:B------:R-:W-:Y:S02]  /*d090*/  IADD3 R141, R155.reuse, 0x3000, RZ ;  /* 0x000030009b8d7810 */ /* 0x040fe40007ffe0ff */
[----:B------:R-:W-:Y:S01]  /*d0a0*/  IADD3 R140, R155, 0x3800, RZ ;  /* 0x000038009b8c7810 */ /* 0x000fe20007ffe0ff */
[----:B------:R-:W1:Y:S04]  /*d0b0*/  LDSM.16.M88.4 R68, [R155+0x1000] ;  /* 0x001000009b44783b */ /* 0x000e680000000200 */
[----:B------:R-:W1:Y:S04]  /*d0c0*/  LDSM.16.M88.4 R64, [R155+0x1800] ;  /* 0x001800009b40783b */ /* 0x000e680000000200 */
[----:B------:R-:W-:Y:S01]  /*d0d0*/  LDSM.16.M88.4 R20, [R154] ;  /* 0x000000009a14783b */ /* 0x000fe20000000200 */
[C---:B--2---:R-:W-:Y:S03]  /*d0e0*/  HMMA.16816.F32 R8, R24.reuse, R4, RZ ;  /* 0x000000041808723c */ /* 0x044fe600000018ff */
[----:B------:R-:W2:Y:S04]  /*d0f0*/  LDSM.16.M88.4 R16, [R151+0x4000] ;  /* 0x004000009710783b */ /* 0x000ea80000000200 */
[----:B------:R-:W-:Y:S01]  /*d100*/  LDSM.16.M88.4 R92, [R151+0x5000] ;  /* 0x00500000975c783b */ /* 0x000fe20000000200 */
[C---:B------:R-:W-:Y:S03]  /*d110*/  HMMA.16816.F32 R4, R24.reuse, R6, RZ ;  /* 0x000000061804723c */ /* 0x040fe600000018ff */
[----:B------:R-:W-:Y:S04]  /*d120*/  LDSM.16.M88.4 R88, [R151+0x5800] ;  /* 0x005800009758783b */ /* 0x000fe80000000200 */
[----:B----4-:R-:W-:Y:S01]  /*d130*/  LDSM.16.M88.4 R84, [R153] ;  /* 0x000000009954783b */ /* 0x010fe20000000200 */
[C---:B---3--:R-:W-:Y:S03]  /*d140*/  HMMA.16816.F32 R60, R24.reuse, R48, RZ ;  /* 0x00000030183c723c */ /* 0x048fe600000018ff */
[----:B------:R-:W0:Y:S05]  /*d150*/  LDGDEPBAR ;  /* 0x00000000000079af */ /* 0x000e2a0000000000 */
[C---:B------:R-:W-:Y:S08]  /*d160*/  HMMA.16816.F32 R36, R24.reuse, R32, RZ ;  /* 0x000000201824723c */ /* 0x040ff000000018ff */
[C---:B------:R-:W-:Y:S08]  /*d170*/  HMMA.16816.F32 R48, R24.reuse, R50, RZ ;  /* 0x000000321830723c */ /* 0x040ff000000018ff */
[C---:B------:R-:W-:Y:S08]  /*d180*/  HMMA.16816.F32 R32, R24.reuse, R34, RZ ;  /* 0x000000221820723c */ /* 0x040ff000000018ff */
[C---:B-----5:R-:W-:Y:S08]  /*d190*/  HMMA.16816.F32 R28, R24.reuse, R12, RZ ;  /* 0x0000000c181c723c */ /* 0x060ff000000018ff */
[----:B------:R-:W-:Y:S01]  /*d1a0*/  HMMA.16816.F32 R24, R24, R14, RZ ;  /* 0x0000000e1818723c */ /* 0x000fe200000018ff */
[----:B------:R-:W3:Y:S07]  /*d1b0*/  LDSM.16.M88.4 R12, [R151+0x4800] ;  /* 0x00480000970c783b */ /* 0x000eee0000000200 */
[C---:B-1----:R-:W-:Y:S08]  /*d1c0*/  HMMA.16816.F32 R8, R76.reuse, R80, R8 ;  /* 0x000000504c08723c */ /* 0x042ff00000001808 */
[C---:B------:R-:W-:Y:S01]  /*d1d0*/  HMMA.16816.F32 R4, R76.reuse, R82, R4 ;  /* 0x000000524c04723c */ /* 0x040fe20000001804 */
[----:B------:R-:W1:Y:S07]  /*d1e0*/  LDSM.16.M88.4 R80, [R144] ;  /* 0x000000009050783b */ /* 0x000e6e0000000200 */
[C---:B------:R-:W-:Y:S08]  /*d1f0*/  HMMA.16816.F32 R60, R76.reuse, R72, R60 ;  /* 0x000000484c3c723c */ /* 0x040ff0000000183c */
        /* <DEDUP_REMOVED lines=8> */
[C---:B--2---:R-:W-:Y:S08]  /*d280*/  HMMA.16816.F32 R8, R20.reuse, R16, R8 ;  /* 0x000000101408723c */ /* 0x044ff00000001808 */
[C---:B------:R-:W-:Y:S01]  /*d290*/  HMMA.16816.F32 R4, R20.reuse, R18, R4 ;  /* 0x000000121404723c */ /* 0x040fe20000001804 */
[----:B------:R-:W2:Y:S07]  /*d2a0*/  LDSM.16.M88.4 R16, [R144+0x1800] ;  /* 0x001800009010783b */ /* 0x000eae0000000200 */
[C---:B---3--:R-:W-:Y:S01]  /*d2b0*/  HMMA.16816.F32 R76, R20.reuse, R12, R60 ;  /* 0x0000000c144c723c */ /* 0x048fe2000000183c */
[----:B------:R-:W3:Y:S07]  /*d2c0*/  LDSM.16.M88.4 R60, [R157+0x6000] ;  /* 0x006000009d3c783b */ /* 0x000eee0000000200 */
[C---:B------:R-:W-:Y:S01]  /*d2d0*/  HMMA.16816.F32 R48, R20.reuse, R14, R48 ;  /* 0x0000000e1430723c */ /* 0x040fe20000001830 */
        /* <DEDUP_REMOVED lines=8> */
[C---:B------:R-:W-:Y:S01]  /*d360*/  HMMA.16816.F32 R88, R84.reuse, R82, R4 ;  /* 0x000000525458723c */ /* 0x040fe20000001804 */
[----:B------:R-:W-:Y:S04]  /*d370*/  LDSM.16.M88.4 R80, [R156+0x2000] ;  /* 0x002000009c50783b */ /* 0x000fe80000000200 */
[----:B------:R-:W1:Y:S03]  /*d380*/  LDSM.16.M88.4 R4, [R155+0x2000] ;  /* 0x002000009b04783b */ /* 0x000e660000000200 */
[C---:B----4-:R-:W-:Y:S08]  /*d390*/  HMMA.16816.F32 R76, R84.reuse, R68, R76 ;  /* 0x00000044544c723c */ /* 0x050ff0000000184c */
[C---:B------:R-:W-:Y:S01]  /*d3a0*/  HMMA.16816.F32 R48, R84.reuse, R70, R48 ;  /* 0x000000465430723c */ /* 0x040fe20000001830 */
[----:B------:R-:W-:Y:S07]  /*d3b0*/  LDSM.16.M88.4 R68, [R151+0x7000] ;  /* 0x007000009744783b */ /* 0x000fee0000000200 */
[C---:B-----5:R-:W-:Y:S08]  /*d3c0*/  HMMA.16816.F32 R36, R84.reuse, R64, R36 ;  /* 0x000000405424723c */ /* 0x060ff00000001824 */
[C---:B------:R-:W-:Y:S01]  /*d3d0*/  HMMA.16816.F32 R32, R84.reuse, R66, R32 ;  /* 0x000000425420723c */ /* 0x040fe20000001820 */
[----:B------:R-:W-:Y:S07]  /*d3e0*/  LDSM.16.M88.4 R64, [R151+0x6000] ;  /* 0x006000009740783b */ /* 0x000fee0000000200 */
[C---:B--2---:R-:W-:Y:S08]  /*d3f0*/  HMMA.16816.F32 R28, R84.reuse, R16, R28 ;  /* 0x00000010541c723c */ /* 0x044ff0000000181c */
[----:B------:R-:W-:Y:S01]  /*d400*/  HMMA.16816.F32 R24, R84, R18, R24 ;  /* 0x000000125418723c */ /* 0x000fe20000001818 */
        /* <DEDUP_REMOVED lines=8> */
[----:B------:R-:W-:Y:S01]  /*d490*/  HMMA.16816.F32 R32, R72, R14, R32 ;  /* 0x0000000e4820723c */ /* 0x000fe20000001820 */
[----:B------:R-:W4:Y:S07]  /*d4a0*/  LDSM.16.M88.4 R12, [R155+0x3800] ;  /* 0x003800009b0c783b */ /* 0x000f2e0000000200 */
[C---:B-1----:R-:W-:Y:S08]  /*d4b0*/  HMMA.16816.F32 R8, R80.reuse, R4, R8 ;  /* 0x000000045008723c */ /* 0x042ff00000001808 */
[----:B------:R-:W-:Y:S01]  /*d4c0*/  HMMA.16816.F32 R88, R80, R6, R88 ;  /* 0x000000065058723c */ /* 0x000fe20000001858 */
[----:B------:R-:W1:Y:S07]  /*d4d0*/  LDSM.16.M88.4 R4, [R154+0x2000] ;  /* 0x002000009a04783b */ /* 0x000e6e0000000200 */
[C---:B------:R-:W-:Y:S08]  /*d4e0*/  HMMA.16816.F32 R28, R72.reuse, R92, R28 ;  /* 0x0000005c481c723c */ /* 0x040ff0000000181c */
[----:B------:R-:W-:Y:S08]  /*d4f0*/  HMMA.16816.F32 R24, R72, R94, R24 ;  /* 0x0000005e4818723c */ /* 0x000ff00000001818 */
[C---:B--2---:R-:W-:Y:S08]  /*d500*/  HMMA.16816.F32 R76, R80.reuse, R16, R76 ;  /* 0x00000010504c723c */ /* 0x044ff0000000184c */
[C---:B------:R-:W-:Y:S01]  /*d510*/  HMMA.16816.F32 R48, R80.reuse, R18, R48 ;  /* 0x000000125030723c */ /* 0x040fe20000001830 */
[----:B------:R-:W2:Y:S07]  /*d520*/  LDSM.16.M88.4 R16, [R151+0x7800] ;  /* 0x007800009710783b */ /* 0x000eae0000000200 */
[C---:B---3--:R-:W-:Y:S08]  /*d530*/  HMMA.16816.F32 R36, R80.reuse, R60, R36 ;  /* 0x0000003c5024723c */ /* 0x048ff00000001824 */
[C---:B------:R-:W-:Y:S01]  /*d540*/  HMMA.16816.F32 R72, R80.reuse, R62, R32 ;  /* 0x0000003e5048723c */ /* 0x040fe20000001820 */
[----:B------:R-:W-:Y:S04]  /*d550*/  LDSM.16.M88.4 R32, [R153+0x2000] ;  /* 0x002000009920783b */ /* 0x000fe80000000200 */
[----:B------:R-:W3:Y:S03]  /*d560*/  LDSM.16.M88.4 R60, [R144+0x2000] ;  /* 0x00200000903c783b */ /* 0x000ee60000000200 */
[C---:B----4-:R-:W-:Y:S08]  /*d570*/  HMMA.16816.F32 R28, R80.reuse, R12, R28 ;  /* 0x0000000c501c723c */ /* 0x050ff0000000181c */
[----:B------:R-:W-:Y:S01]  /*d580*/  HMMA.16816.F32 R24, R80, R14, R24 ;  /* 0x0000000e5018723c */ /* 0x000fe20000001818 */
[----:B------:R-:W4:Y:S07]  /*d590*/  LDSM.16.M88.4 R12, [R144+0x2800] ;  /* 0x00280000900c783b */ /* 0x000f2e0000000200 */
[C---:B-1----:R-:W-:Y:S07]  /*d5a0*/  HMMA.16816.F32 R76, R4.reuse, R20, R76 ;  /* 0x00000014044c723c */ /* 0x042fee000000184c */
[----:B------:R-:W-:Y:S01]  /*d5b0*/  LOP3.LUT R21, R40, 0xffffffe0, RZ, 0xc0, !PT ;  /* 0xffffffe028157812 */ /* 0x000fe200078ec0ff */
[----:B------:R-:W-:Y:S04]  /*d5c0*/  HMMA.16816.F32 R8, R4, R64, R8 ;  /* 0x000000400408723c */ /* 0x000fe80000001808 */
[----:B------:R-:W-:-:S04]  /*d5d0*/  IMAD.IADD R0, R56, 0x1, -R21 ;  /* 0x0000000138007824 */ /* 0x000fc800078e0a15 */
[C---:B------:R-:W-:Y:S08]  /*d5e0*/  HMMA.16816.F32 R88, R4.reuse, R66, R88 ;  /* 0x000000420458723c */ /* 0x040ff00000001858 */
[C---:B------:R-:W-:Y:S01]  /*d5f0*/  HMMA.16816.F32 R48, R4.reuse, R22, R48 ;  /* 0x000000160430723c */ /* 0x040fe20000001830 */
[----:B------:R-:W1:Y:S07]  /*d600*/  LDSM.16.M88.4 R20, [R144+0x3000] ;  /* 0x003000009014783b */ /* 0x000e6e0000000200 */
[C---:B--2---:R-:W-:Y:S07]  /*d610*/  HMMA.16816.F32 R28, R4.reuse, R16, R28 ;  /* 0x00000010041c723c */ /* 0x044fee000000181c */
[----:B------:R-:W-:Y:S01]  /*d620*/  SHF.R.S32.HI R17, RZ, 0x1f, R0 ;  /* 0x0000001fff117819 */ /* 0x000fe20000011400 */
[----:B------:R-:W-:Y:S03]  /*d630*/  HMMA.16816.F32 R36, R4, R68, R36 ;  /* 0x000000440424723c */ /* 0x000fe60000001824 */
[----:B------:R-:W-:Y:S01]  /*d640*/  LEA.HI R170, R17, R0, RZ, 0x2 ;  /* 0x0000000011aa7211 */ /* 0x000fe200078f10ff */
[----:B------:R-:W-:-:S03]  /*d650*/  IMAD R17, R42, 0x10, R58 ;  /* 0x000000102a117824 */ /* 0x000fc600078e023a */
[----:B------:R-:W-:Y:S01]  /*d660*/  SHF.R.S32.HI R170, RZ, 0x2, R170 ;  /* 0x00000002ffaa7819 */ /* 0x000fe200000114aa */
[----:B------:R-:W-:Y:S03]  /*d670*/  HMMA.16816.F32 R72, R4, R70, R72 ;  /* 0x000000460448723c */ /* 0x000fe60000001848 */
[----:B------:R-:W-:-:S04]  /*d680*/  IADD3 R0, R17, 0x1, R170 ;  /* 0x0000000111007810 */ /* 0x000fc80007ffe0aa */
[----:B------:R-:W-:Y:S01]  /*d690*/  IADD3 R47, R54, R0, -R159 ;  /* 0x00000000362f7210 */ /* 0x000fe20007ffe89f */
[----:B------:R-:W-:Y:S01]  /*d6a0*/  HMMA.16816.F32 R24, R4, R18, R24 ;  /* 0x000000120418723c */ /* 0x000fe20000001818 */
[----:B------:R-:W2:Y:S01]  /*d6b0*/  LDSM.16.M88.4 R4, [R144+0x3800] ;  /* 0x003800009004783b */ /* 0x000ea20000000200 */
[----:B------:R-:W-:Y:S01]  /*d6c0*/  IMAD.SHL.U32 R0, R56, 0x2, RZ ;  /* 0x0000000238007824 */ /* 0x000fe200078e00ff */
[----:B------:R-:W-:Y:S01]  /*d6d0*/  IADD3 R47, R47, c[0x0][0x2e8], RZ ;  /* 0x0000ba002f2f7a10 */ /* 0x000fe20007ffe0ff */
[----:B------:R-:W-:-:S04]  /*d6e0*/  DEPBAR.LE SB0, 0x0 ;  /* 0x000080000000791a */ /* 0x000fc80000000000 */
[----:B---3--:R-:W-:Y:S01]  /*d6f0*/  HMMA.16816.F32 R8, R32, R60, R8 ;  /* 0x0000003c2008723c */ /* 0x008fe20000001808 */
[----:B------:R-:W-:Y:S02]  /*d700*/  LOP3.LUT R0, R0, 0x6, RZ, 0xc0, !PT ;  /* 0x0000000600007812 */ /* 0x000fe400078ec0ff */
[----:B------:R-:W-:-:S03]  /*d710*/  IADD3 R103, R47, 0x8, RZ ;  /* 0x000000082f677810 */ /* 0x000fc60007ffe0ff */
[----:B------:R-:W-:Y:S01]  /*d720*/  IMAD.IADD R17, R3, 0x1, R0 ;  /* 0x0000000103117824 */ /* 0x000fe200078e0200 */
[----:B------:R-:W-:Y:S01]  /*d730*/  LOP3.LUT R0, R2, R41, RZ, 0xfc, !PT ;  /* 0x0000002902007212 */ /* 0x000fe200078efcff */
[----:B------:R-:W-:Y:S01]  /*d740*/  HMMA.16816.F32 R88, R32, R62, R88 ;  /* 0x0000003e2058723c */ /* 0x000fe20000001858 */
[-C--:B------:R-:W-:Y:S02]  /*d750*/  IMNMX R2, R47, R54.reuse, PT ;  /* 0x000000362f027217 */ /* 0x080fe40003800200 */
[----:B------:R-:W-:Y:S02]  /*d760*/  IMNMX R103, R103, R54, PT ;  /* 0x0000003667677217 */ /* 0x000fe40003800200 */
[----:B------:R-:W-:-:S03]  /*d770*/  IADD3 R16, R17, 0x1, RZ ;  /* 0x0000000111107810 */ /* 0x000fc60007ffe0ff */
[----:B----4-:R-:W-:Y:S01]  /*d780*/  HMMA.16816.F32 R76, R32, R12, R76 ;  /* 0x0000000c204c723c */ /* 0x010fe2000000184c */
[C---:B------:R-:W-:Y:S02]  /*d790*/  ISETP.GE.AND P1, PT, R16.reuse, R2, PT ;  /* 0x000000021000720c */ /* 0x040fe40003f26270 */
[----:B------:R-:W-:-:S04]  /*d7a0*/  ISETP.GE.AND P6, PT, R16, R103, PT ;  /* 0x000000671000720c */ /* 0x000fc80003fc6270 */
[C---:B------:R-:W-:Y:S01]  /*d7b0*/  IADD3 R12, R17.reuse, 0x9, RZ ;  /* 0x00000009110c7810 */ /* 0x040fe20007ffe0ff */
[C---:B------:R-:W-:Y:S01]  /*d7c0*/  HMMA.16816.F32 R48, R32.reuse, R14, R48 ;  /* 0x0000000e2030723c */ /* 0x040fe20000001830 */
[C---:B------:R-:W-:Y:S02]  /*d7d0*/  IADD3 R13, R17.reuse, 0x8, RZ ;  /* 0x00000008110d7810 */ /* 0x040fe40007ffe0ff */
[CC--:B------:R-:W-:Y:S02]  /*d7e0*/  ISETP.GE.AND P5, PT, R12.reuse, R2.reuse, PT ;  /* 0x000000020c00720c */ /* 0x0c0fe40003fa6270 */
[----:B------:R-:W-:Y:S02]  /*d7f0*/  ISETP.GE.AND P2, PT, R12, R103, PT ;  /* 0x000000670c00720c */ /* 0x000fe40003f46270 */
[----:B------:R-:W-:Y:S01]  /*d800*/  IADD3 R12, R17, 0x10, RZ ;  /* 0x00000010110c7810 */ /* 0x000fe20007ffe0ff */
[----:B-1----:R-:W-:Y:S01]  /*d810*/  HMMA.16816.F32 R36, R32, R20, R36 ;  /* 0x000000142024723c */ /* 0x002fe20000001824 */
[----:B------:R-:W-:-:S02]  /*d820*/  ISETP.GE.AND P0, PT, R13, R2, PT ;  /* 0x000000020d00720c */ /* 0x000fc40003f06270 */
[----:B------:R-:W-:Y:S02]  /*d830*/  ISETP.GE.AND P4, PT, R13, R103, PT ;  /* 0x000000670d00720c */ /* 0x000fe40003f86270 */
[----:B------:R-:W-:Y:S02]  /*d840*/  IADD3 R13, R17, 0x11, RZ ;  /* 0x00000011110d7810 */ /* 0x000fe40007ffe0ff */
[----:B------:R-:W-:Y:S01]  /*d850*/  FSEL R42, R9, -INF , !P1 ;  /* 0xff800000092a7808 */ /* 0x000fe20004800000 */
[----:B------:R-:W-:Y:S01]  /*d860*/  HMMA.16816.F32 R72, R32, R22, R72 ;  /* 0x000000162048723c */ /* 0x000fe20000001848 */
[----:B------:R-:W-:Y:S02]  /*d870*/  ISETP.GE.AND P1, PT, R12, R2, PT ;  /* 0x000000020c00720c */ /* 0x000fe40003f26270 */
[----:B------:R-:W-:Y:S02]  /*d880*/  IADD3 R9, R17, 0x18, RZ ;  /* 0x0000001811097810 */ /* 0x000fe40007ffe0ff */
[----:B------:R-:W-:-:S02]  /*d890*/  FSEL R88, R88, -INF , !P0 ;  /* 0xff80000058587808 */ /* 0x000fc40004000000 */
[----:B------:R-:W-:Y:S01]  /*d8a0*/  FSEL R90, R90, -INF , !P4 ;  /* 0xff8000005a5a7808 */ /* 0x000fe20006000000 */
[C---:B--2---:R-:W-:Y:S01]  /*d8b0*/  HMMA.16816.F32 R28, R32.reuse, R4, R28 ;  /* 0x00000004201c723c */ /* 0x044fe2000000181c */
[----:B------:R-:W-:Y:S02]  /*d8c0*/  ISETP.GE.AND P0, PT, R12, R103, PT ;  /* 0x000000670c00720c */ /* 0x000fe40003f06270 */
[----:B------:R-:W-:Y:S02]  /*d8d0*/  ISETP.GE.AND P4, PT, R13, R2, PT ;  /* 0x000000020d00720c */ /* 0x000fe40003f86270 */
[----:B------:R-:W-:Y:S02]  /*d8e0*/  FSEL R40, R89, -INF , !P5 ;  /* 0xff80000059287808 */ /* 0x000fe40006800000 */
[----:B------:R-:W-:Y:S01]  /*d8f0*/  FSEL R20, R91, -INF , !P2 ;  /* 0xff8000005b147808 */ /* 0x000fe20005000000 */
[----:B------:R-:W-:Y:S01]  /*d900*/  HMMA.16816.F32 R24, R32, R6, R24 ;  /* 0x000000062018723c */ /* 0x000fe20000001818 */
[----:B------:R-:W-:-:S02]  /*d910*/  IADD3 R12, R17, 0x19, RZ ;  /* 0x00000019110c7810 */ /* 0x000fc40007ffe0ff */
[----:B------:R-:W-:Y:S01]  /*d920*/  FSEL R18, R76, -INF , !P1 ;  /* 0xff8000004c127808 */ /* 0x000fe20004800000 */
[----:B------:R-:W-:Y:S01]  /*d930*/  BAR.SYNC.DEFER_BLOCKING 0x0 ;  /* 0x0000000000007b1d */ /* 0x000fe20000010000 */
[-C--:B------:R-:W-:Y:S02]  /*d940*/  ISETP.GE.AND P5, PT, R13, R103.reuse, PT ;  /* 0x000000670d00720c */ /* 0x080fe40003fa6270 */
        /* <DEDUP_REMOVED lines=10> */
[-C--:B------:R-:W-:Y:S02]  /*d9f0*/  ISETP.GE.AND P2, PT, R9, R103.reuse, PT ;  /* 0x000000670900720c */ /* 0x080fe40003f46270 */
[C---:B------:R-:W-:Y:S02]  /*da00*/  IADD3 R13, R17.reuse, 0x21, RZ ;  /* 0x00000021110d7810 */ /* 0x040fe40007ffe0ff */
        /* <DEDUP_REMOVED lines=8> */
[----:B------:R-:W-:Y:S02]  /*da90*/  FSEL R132, R39, -INF , !P0 ;  /* 0xff80000027847808 */ /* 0x000fe40004000000 */
[----:B------:R-:W-:-:S02]  /*daa0*/  FSEL R114, R72, -INF , !P4 ;  /* 0xff80000048727808 */ /* 0x000fc40006000000 */
[----:B------:R-:W-:Y:S02]  /*dab0*/  IADD3 R5, R17, 0x29, RZ ;  /* 0x0000002911057810 */ /* 0x000fe40007ffe0ff */
[CC--:B------:R-:W-:Y:S02]  /*dac0*/  ISETP.GE.AND P0, PT, R4.reuse, R2.reuse, PT ;  /* 0x000000020400720c */ /* 0x0c0fe40003f06270 */
[----:B------:R-:W-:Y:S02]  /*dad0*/  ISETP.GE.AND P4, PT, R4, R103, PT ;  /* 0x000000670400720c */ /* 0x000fe40003f86270 */
[----:B------:R-:W-:Y:S02]  /*dae0*/  FSEL R122, R38, -INF , !P2 ;  /* 0xff800000267a7808 */ /* 0x000fe40005000000 */
[----:B------:R-:W-:Y:S02]  /*daf0*/  FSEL R108, R37, -INF , !P1 ;  /* 0xff800000256c7808 */ /* 0x000fe40004800000 */
[----:B------:R-:W-:-:S02]  /*db00*/  ISETP.GE.AND P2, PT, R5, R2, PT ;  /* 0x000000020500720c */ /* 0x000fc40003f46270 */
[----:B------:R-:W-:Y:S02]  /*db10*/  ISETP.GE.AND P1, PT, R5, R103, PT ;  /* 0x000000670500720c */ /* 0x000fe40003f26270 */
[----:B------:R-:W-:Y:S02]  /*db20*/  FSEL R126, R28, -INF , !P0 ;  /* 0xff8000001c7e7808 */ /* 0x000fe40004000000 */
[----:B------:R-:W-:Y:S02]  /*db30*/  FSEL R116, R30, -INF , !P4 ;  /* 0xff8000001e747808 */ /* 0x000fe40006000000 */
[C---:B------:R-:W-:Y:S02]  /*db40*/  IADD3 R4, R17.reuse, 0x31, RZ ;  /* 0x0000003111047810 */ /* 0x040fe40007ffe0ff */
[C---:B------:R-:W-:Y:S02]  /*db50*/  IADD3 R5, R17.reuse, 0x38, RZ ;  /* 0x0000003811057810 */ /* 0x040fe40007ffe0ff */
[----:B------:R-:W-:-:S02]  /*db60*/  ISETP.GE.AND P0, PT, R17, R2, PT ;  /* 0x000000021100720c */ /* 0x000fc40003f06270 */
[CC--:B------:R-:W-:Y:S02]  /*db70*/  ISETP.GE.AND P4, PT, R17.reuse, R103.reuse, PT ;  /* 0x000000671100720c */ /* 0x0c0fe40003f86270 */
[----:B------:R-:W-:Y:S02]  /*db80*/  IADD3 R17, R17, 0x39, RZ ;  /* 0x0000003911117810 */ /* 0x000fe40007ffe0ff */
[----:B------:R-:W-:Y:S02]  /*db90*/  FSEL R8, R8, -INF , !P0 ;  /* 0xff80000008087808 */ /* 0x000fe40004000000 */
[----:B------:R-:W-:Y:S02]  /*dba0*/  ISETP.GE.AND P0, PT, R17, R103, PT ;  /* 0x000000671100720c */ /* 0x000fe40003f06270 */
[----:B------:R-:W-:Y:S02]  /*dbb0*/  FSEL R134, R36, -INF , !P5 ;  /* 0xff80000024867808 */ /* 0x000fe40006800000 */
[----:B------:R-:W-:-:S02]  /*dbc0*/  FSEL R110, R27, -INF , !P0 ;  /* 0xff8000001b6e7808 */ /* 0x000fc40004000000 */
[----:B------:R-:W-:Y:S02]  /*dbd0*/  ISETP.GE.AND P0, PT, R102, 0x2, PT ;  /* 0x000000026600780c */ /* 0x000fe40003f06270 */
[-C--:B------:R-:W-:Y:S02]  /*dbe0*/  ISETP.GE.AND P5, PT, R9, R103.reuse, PT ;  /* 0x000000670900720c */ /* 0x080fe40003fa6270 */
[----:B------:R-:W-:Y:S02]  /*dbf0*/  FSEL R136, R73, -INF , !P2 ;  /* 0xff80000049887808 */ /* 0x000fe40005000000 */
[----:B------:R-:W-:Y:S02]  /*dc00*/  FSEL R124, R74, -INF , !P5 ;  /* 0xff8000004a7c7808 */ /* 0x000fe40006800000 */
[C---:B------:R-:W-:Y:S02]  /*dc10*/  ISETP.GE.AND P5, PT, R4.reuse, R2, PT ;  /* 0x000000020400720c */ /* 0x040fe40003fa6270 */
[----:B------:R-:W-:-:S02]  /*dc20*/  ISETP.GE.AND P2, PT, R4, R103, PT ;  /* 0x000000670400720c */ /* 0x000fc40003f46270 */
[----:B------:R-:W-:Y:S02]  /*dc30*/  FSEL R130, R75, -INF , !P1 ;  /* 0xff8000004b827808 */ /* 0x000fe40004800000 */
[----:B------:R-:W-:Y:S02]  /*dc40*/  FSEL R4, R11, -INF , !P6 ;  /* 0xff8000000b047808 */ /* 0x000fe40007000000 */
[----:B------:R-:W-:Y:S02]  /*dc50*/  FSEL R118, R29, -INF , !P5 ;  /* 0xff8000001d767808 */ /* 0x000fe40006800000 */
[CC--:B------:R-:W-:Y:S02]  /*dc60*/  ISETP.GE.AND P6, PT, R5.reuse, R2.reuse, PT ;  /* 0x000000020500720c */ /* 0x0c0fe40003fc6270 */
[----:B------:R-:W-:Y:S02]  /*dc70*/  ISETP.GE.AND P1, PT, R5, R103, PT ;  /* 0x000000670500720c */ /* 0x000fe40003f26270 */
        /* <DEDUP_REMOVED lines=66> */
.L_x_6774:
[----:B------:R-:W-:-:S05]  /*e0a0*/  IMAD.MOV.U32 R3, RZ, RZ, c[0x0][0x198] ;  /* 0x00006600ff037624 */ /* 0x000fca00078e00ff */
[----:B------:R-:W-:-:S04]  /*e0b0*/  LEA R3, -R3, RZ, 0x6 ;  /* 0x000000ff03037211 */ /* 0x000fc800078e31ff */
[----:B------:R-:W-:Y:S02]  /*e0c0*/  SHF.R.S32.HI R6, RZ, 0x1f, R3 ;  /* 0x0000001fff067819 */ /* 0x000fe40000011403 */
.L_x_6775:
[----:B------:R-:W-:Y:S01]  /*e0d0*/  ULDC.64 UR4, c[0x0][0x198] ;  /* 0x0000660000047ab9 */ /* 0x000fe20000000a00 */
[C---:B------:R-:W-:Y:S01]  /*e0e0*/  LEA R164, P1, R3.reuse, R164, 0x1 ;  /* 0x000000a403a47211 */ /* 0x040fe200078208ff */
[----:B------:R-:W-:Y:S01]  /*e0f0*/  USHF.L.U32 UR9, UR4, 0x5, URZ ;  /* 0x0000000504097899 */ /* 0x000fe2000800063f */
[C---:B------:R-:W-:Y:S01]  /*e100*/  IADD3 R128, P2, R3.reuse, R128, RZ ;  /* 0x0000008003807210 */ /* 0x040fe20007f5e0ff */
[----:B------:R-:W-:Y:S01]  /*e110*/  UMOV UR8, 0x5 ;  /* 0x0000000500087882 */ /* 0x000fe20000000000 */
[----:B------:R-:W-:Y:S01]  /*e120*/  LEA.HI.X R165, R3, R165, R6, 0x1, P1 ;  /* 0x000000a503a57211 */ /* 0x000fe200008f0c06 */
[----:B------:R-:W-:Y:S02]  /*e130*/  USHF.L.U64.HI UR5, UR4, UR8, UR5 ;  /* 0x0000000804057299 */ /* 0x000fe40008010205 */
[----:B------:R-:W-:Y:S01]  /*e140*/  IADD3 R22, P1, R164, UR9, RZ ;  /* 0x00000009a4167c10 */ /* 0x000fe2000ff3e0ff */
[----:B------:R-:W-:Y:S01]  /*e150*/  IMAD.X R3, R6, 0x1, R52, P2 ;  /* 0x0000000106037824 */ /* 0x000fe200010e0634 */
[----:B------:R-:W-:Y:S01]  /*e160*/  LEA R24, P2, R128, c[0x0][0x168], 0x1 ;  /* 0x00005a0080187a11 */ /* 0x000fe200078408ff */
[----:B------:R-:W-:Y:S01]  /*e170*/  @!PT LDS RZ, [RZ] ;  /* 0x00000000fffff984 */ /* 0x000fe20000000800 */
[----:B------:R-:W-:Y:S01]  /*e180*/  @!PT LDS RZ, [RZ] ;  /* 0x00000000fffff984 */ /* 0x000fe20000000800 */
[----:B------:R-:W-:Y:S01]  /*e190*/  @!PT LDS RZ, [RZ] ;  /* 0x00000000fffff984 */ /* 0x000fe20000000800 */
[----:B------:R1:W-:Y:S01]  /*e1a0*/  LDGSTS.E.BYPASS.LTC128B.128 [R161+0x4000], [R164.64] ;  /* 0x04000000a4a17fae */ /* 0x0003e2000b901d46 */
[----:B------:R-:W-:-:S02]  /*e1b0*/  IADD3.X R23, R165, UR5, RZ, P1, !PT ;  /* 0x00000005a5177c10 */ /* 0x000fc40008ffe4ff */
[----:B------:R-:W-:Y:S02]  /*e1c0*/  IADD3 R6, P1, R22, UR9, RZ ;  /* 0x0000000916067c10 */ /* 0x000fe4000ff3e0ff */
[----:B------:R-:W-:Y:S02]  /*e1d0*/  LEA.HI.X R25, R128, c[0x0][0x16c], R3, 0x1, P2 ;  /* 0x00005b0080197a11 */ /* 0x000fe400010f0c03 */
        /* <DEDUP_REMOVED lines=11> */
.L_x_6773:
        /* <DEDUP_REMOVED lines=23> */
[----:B------:R-:W-:Y:S02]  /*e400*/  SHF.L.U32 R152, R0, 0x1, RZ ;  /* 0x0000000100987819 */ /* 0x000fe400000006ff */
[----:B-1----:R-:W-:Y:S02]  /*e410*/  FMNMX.FTZ R6, R118, R5, !PT ;  /* 0x0000000576067209 */ /* 0x002fe40007810000 */
[----:B------:R-:W-:Y:S01]  /*e420*/  LEA R149, R43, R152, 0x1 ;  /* 0x000000982b957211 */ /* 0x000fe200078e08ff */
[----:B------:R-:W-:Y:S01]  /*e430*/  LDSM.16.MT88.4 R36, [R152+0x8000] ;  /* 0x008000009824783b */ /* 0x000fe20000004200 */
[----:B------:R-:W-:-:S02]  /*e440*/  FMNMX.FTZ R5, R121, R6, !PT ;  /* 0x0000000679057209 */ /* 0x000fc40007810000 */
[----:B------:R-:W-:Y:S01]  /*e450*/  FMNMX.FTZ R6, R116, R3, !PT ;  /* 0x0000000374067209 */ /* 0x000fe20007810000 */
[----:B------:R-:W-:Y:S01]  /*e460*/  LDSM.16.MT88.4 R52, [R149+0x8000] ;  /* 0x008000009534783b */ /* 0x000fe20000004200 */
[----:B------:R-:W-:Y:S02]  /*e470*/  FMNMX.FTZ R22, R120, R5, !PT ;  /* 0x0000000578167209 */ /* 0x000fe40007810000 */
[----:B------:R-:W-:Y:S01]  /*e480*/  FMNMX.FTZ R7, R115, R6, !PT ;  /* 0x0000000673077209 */ /* 0x000fe20007810000 */
[----:B------:R-:W-:Y:S01]  /*e490*/  LDSM.16.MT88.4 R68, [R152+0xa000] ;  /* 0x00a000009844783b */ /* 0x000fe20000004200 */
[----:B------:R-:W-:Y:S02]  /*e4a0*/  LEA R150, R45, R152, 0x1 ;  /* 0x000000982d967211 */ /* 0x000fe400078e08ff */
[----:B------:R-:W-:Y:S01]  /*e4b0*/  FMNMX.FTZ R7, R112, R7, !PT ;  /* 0x0000000770077209 */ /* 0x000fe20007810000 */
[----:B------:R-:W1:Y:S01]  /*e4c0*/  SHFL.BFLY PT, R5, R22, 0x2, 0x1f ;  /* 0x0c401f0016057f89 */ /* 0x000e6200000e0000 */
[----:B------:R-:W-:-:S02]  /*e4d0*/  LEA R148, R43, R150, 0x1 ;  /* 0x000000962b947211 */ /* 0x000fc400078e08ff */
[----:B------:R-:W-:Y:S01]  /*e4e0*/  FMNMX.FTZ R7, R110, R7, !PT ;  /* 0x000000076e077209 */ /* 0x000fe20007810000 */
[----:B------:R-:W-:Y:S04]  /*e4f0*/  LDSM.16.MT88.4 R44, [R150+0x8000] ;  /* 0x00800000962c783b */ /* 0x000fe80000004200 */
[----:B------:R-:W2:Y:S04]  /*e500*/  SHFL.BFLY PT, R6, R7, 0x2, 0x1f ;  /* 0x0c401f0007067f89 */ /* 0x000ea800000e0000 */
[----:B------:R-:W-:Y:S04]  /*e510*/  LDSM.16.MT88.4 R60, [R148+0x8000] ;  /* 0x00800000943c783b */ /* 0x000fe80000004200 */
[----:B------:R-:W-:Y:S04]  /*e520*/  LDSM.16.MT88.4 R92, [R150+0xa000] ;  /* 0x00a00000965c783b */ /* 0x000fe80000004200 */
[----:B------:R-:W-:Y:S01]  /*e530*/  LDSM.16.MT88.4 R80, [R149+0xa000] ;  /* 0x00a000009550783b */ /* 0x000fe20000004200 */
        /* <DEDUP_REMOVED lines=22> */
[----:B------:R-:W1:Y:S01]  /*e6a0*/  LDSM.16.MT88.4 R4, [R148+0xa000] ;  /* 0x00a000009404783b */ /* 0x000e620000004200 */
[----:B------:R-:W2:Y:S01]  /*e6b0*/  MUFU.EX2 R34, R34 ;  /* 0x0000002200227308 */ /* 0x000ea20000000800 */
[----:B------:R-:W-:Y:S02]  /*e6c0*/  FFMA.FTZ R0, R14, c[0x0][0x23c], -R125 ;  /* 0x00008f000e007a23 */ /* 0x000fe4000001087d */
[----:B------:R-:W-:Y:S01]  /*e6d0*/  FFMA.FTZ R25, R12, c[0x0][0x23c], -R117 ;  /* 0x00008f000c197a23 */ /* 0x000fe20000010875 */
[----:B------:R-:W-:Y:S01]  /*e6e0*/  LDSM.16.MT88.4 R20, [R152+0x8800] ;  /* 0x008800009814783b */ /* 0x000fe20000004200 */
[----:B------:R-:W-:-:S02]  /*e6f0*/  FFMA.FTZ R31, R18, c[0x0][0x23c], -R125 ;  /* 0x00008f00121f7a23 */ /* 0x000fc4000001087d */
[--C-:B------:R-:W-:Y:S01]  /*e700*/  FFMA.FTZ R26, R16, c[0x0][0x23c], -R125.reuse ;  /* 0x00008f00101a7a23 */ /* 0x100fe2000001087d */
[----:B------:R-:W-:Y:S01]  /*e710*/  MUFU.EX2 R33, R33 ;  /* 0x0000002100217308 */ /* 0x000fe20000000800 */
[----:B------:R-:W3:Y:S01]  /*e720*/  LDSM.16.MT88.4 R12, [R149+0x8800] ;  /* 0x00880000950c783b */ /* 0x000ee20000004200 */
[----:B------:R-:W-:Y:S02]  /*e730*/  FFMA.FTZ R27, R48, c[0x0][0x23c], -R125 ;  /* 0x00008f00301b7a23 */ /* 0x000fe4000001087d */
[--C-:B------:R-:W-:Y:S01]  /*e740*/  FFMA.FTZ R32, R78, c[0x0][0x23c], -R117.reuse ;  /* 0x00008f004e207a23 */ /* 0x100fe20000010875 */
[----:B------:R-:W4:Y:S01]  /*e750*/  LDSM.16.MT88.4 R16, [R150+0x8800] ;  /* 0x008800009610783b */ /* 0x000f220000004200 */
[--C-:B------:R-:W-:Y:S02]  /*e760*/  FFMA.FTZ R29, R64, c[0x0][0x23c], -R117.reuse ;  /* 0x00008f00401d7a23 */ /* 0x100fe40000010875 */
[----:B------:R-:W5:Y:S01]  /*e770*/  MUFU.EX2 R28, R28 ;  /* 0x0000001c001c7308 */ /* 0x000f620000000800 */
        /* <DEDUP_REMOVED lines=10> */
[----:B-----5:R-:W-:Y:S01]  /*e820*/  F2FP.PACK_AB R86, R28, R33 ;  /* 0x000000211c56723e */ /* 0x020fe200000000ff */
[----:B------:R-:W-:-:S02]  /*e830*/  FFMA.FTZ R124, R124, c[0x0][0x23c], -R117 ;  /* 0x00008f007c7c7a23 */ /* 0x000fc40000010875 */
[----:B------:R-:W-:Y:S02]  /*e840*/  FFMA.FTZ R119, R130, c[0x0][0x23c], -R117 ;  /* 0x00008f0082777a23 */ /* 0x000fe40000010875 */
[--C-:B------:R-:W-:Y:S02]  /*e850*/  FFMA.FTZ R127, R118, c[0x0][0x23c], -R125.reuse ;  /* 0x00008f00767f7a23 */ /* 0x100fe4000001087d */
        /* <DEDUP_REMOVED lines=11> */
[----:B------:R-:W-:Y:S02]  /*e910*/  FADD.FTZ R34, R35, R34 ;  /* 0x0000002223227221 */ /* 0x000fe40000010000 */
[----:B------:R-:W-:Y:S02]  /*e920*/  FADD.FTZ R106, R109, R106 ;  /* 0x0000006a6d6a7221 */ /* 0x000fe40000010000 */
[----:B------:R-:W-:Y:S01]  /*e930*/  FADD.FTZ R33, R33, R34 ;  /* 0x0000002221217221 */ /* 0x000fe20000010000 */
[----:B-----5:R-:W-:-:S02]  /*e940*/  F2FP.PACK_AB R87, R30, R107 ;  /* 0x0000006b1e57723e */ /* 0x020fc400000000ff */
[----:B------:R-:W2:Y:S01]  /*e950*/  MUFU.EX2 R26, R26 ;  /* 0x0000001a001a7308 */ /* 0x000ea20000000800 */
        /* <DEDUP_REMOVED lines=31> */
[C---:B-1----:R-:W-:Y:S02]  /*eb50*/  HMMA.16816.F32 R88, R84.reuse, R4, RZ ;  /* 0x000000045458723c */ /* 0x042fe400000018ff */
[----:B------:R-:W-:Y:S05]  /*eb60*/  MUFU.EX2 R126, R126 ;  /* 0x0000007e007e7308 */ /* 0x000fea0000000800 */
[----:B--2---:R-:W-:Y:S01]  /*eb70*/  F2FP.PACK_AB R4, R26, R31 ;  /* 0x0000001f1a04723e */ /* 0x004fe200000000ff */
        /* <DEDUP_REMOVED lines=58> */
[C---:B-1----:R-:W-:Y:S08]  /*ef20*/  HMMA.16816.F32 R40, R4.reuse, R16, R40 ;  /* 0x000000100428723c */ /* 0x042ff00000001828 */
[C---:B------:R-:W-:Y:S01]  /*ef30*/  HMMA.16816.F32 R44, R4.reuse, R18, R44 ;  /* 0x00000012042c723c */ /* 0x040fe2000000182c */
[----:B------:R-:W1:Y:S07]  /*ef40*/  LDSM.16.MT88.4 R16, [R150+0xb000] ;  /* 0x00b000009610783b */ /* 0x000e6e0000004200 */
[C---:B--2---:R-:W-:Y:S08]  /*ef50*/  HMMA.16816.F32 R64, R4.reuse, R12, R64 ;  /* 0x0000000c0440723c */ /* 0x044ff00000001840 */
        /* <DEDUP_REMOVED lines=17> */
[----:B------:R-:W-:Y:S01]  /*f070*/  F2FP.PACK_AB R4, R127, R126 ;  /* 0x0000007e7f04723e */ /* 0x000fe200000000ff */
[----:B------:R-:W-:Y:S01]  /*f080*/  FADD.FTZ R126, R126, R113 ;  /* 0x000000717e7e7221 */ /* 0x000fe20000010000 */
[----:B---3--:R-:W-:Y:S01]  /*f090*/  F2FP.PACK_AB R5, R115, R116 ;  /* 0x000000747305723e */ /* 0x008fe200000000ff */
        /* <DEDUP_REMOVED lines=13> */
[C---:B-----5:R-:W-:Y:S08]  /*f170*/  HMMA.16816.F32 R40, R4.reuse, R8, R40 ;  /* 0x000000080428723c */ /* 0x060ff00000001828 */
[C---:B------:R-:W-:Y:S01]  /*f180*/  HMMA.16816.F32 R44, R4.reuse, R10, R44 ;  /* 0x0000000a042c723c */ /* 0x040fe2000000182c */
[----:B------:R-:W2:Y:S07]  /*f190*/  LDSM.16.MT88.4 R8, [R152+0xb800] ;  /* 0x00b800009808783b */ /* 0x000eae0000004200 */
[C---:B------:R-:W-:Y:S01]  /*f1a0*/  HMMA.16816.F32 R52, R4.reuse, R14, R52 ;  /* 0x0000000e0434723c */ /* 0x040fe20000001834 */
[----:B------:R-:W3:Y:S07]  /*f1b0*/  LDSM.16.MT88.4 R12, [R149+0xb800] ;  /* 0x00b80000950c783b */ /* 0x000eee0000004200 */
[C---:B------:R-:W-:Y:S08]  /*f1c0*/  HMMA.16816.F32 R56, R4.reuse, R20, R56 ;  /* 0x000000140438723c */ /* 0x040ff00000001838 */
[C---:B------:R-:W-:Y:S08]  /*f1d0*/  HMMA.16816.F32 R60, R4.reuse, R22, R60 ;  /* 0x00000016043c723c */ /* 0x040ff0000000183c */
[C---:B-1----:R-:W-:Y:S08]  /*f1e0*/  HMMA.16816.F32 R72, R4.reuse, R16, R72 ;  /* 0x000000100448723c */ /* 0x042ff00000001848 */
[C---:B------:R-:W-:Y:S08]  /*f1f0*/  HMMA.16816.F32 R92, R4.reuse, R18, R92 ;  /* 0x00000012045c723c */ /* 0x040ff0000000185c */
[C---:B--2---:R-:W-:Y:S08]  /*f200*/  HMMA.16816.F32 R64, R4.reuse, R8, R64 ;  /* 0x000000080440723c */ /* 0x044ff00000001840 */
[C---:B------:R-:W-:Y:S01]  /*f210*/  HMMA.16816.F32 R68, R4.reuse, R10, R68 ;  /* 0x0000000a0444723c */ /* 0x040fe20000001844 */
[----:B------:R-:W1:Y:S07]  /*f220*/  LDSM.16.MT88.4 R8, [R148+0xb800] ;  /* 0x00b800009408783b */ /* 0x000e6e0000004200 */
[C---:B---3--:R-:W-:Y:S08]  /*f230*/  HMMA.16816.F32 R76, R4.reuse, R12, R76 ;  /* 0x0000000c044c723c */ /* 0x048ff0000000184c */
        /* <DEDUP_REMOVED lines=67> */
.L_x_6777:
[----:B------:R-:W-:-:S05]  /*f670*/  IMAD.MOV.U32 R5, RZ, RZ, c[0x0][0x1a0] ;  /* 0x00006800ff057624 */ /* 0x000fca00078e00ff */
[----:B------:R-:W-:-:S04]  /*f680*/  LEA R5, -R5, RZ, 0x6 ;  /* 0x000000ff05057211 */ /* 0x000fc800078e31ff */
[----:B------:R-:W-:Y:S02]  /*f690*/  SHF.R.S32.HI R0, RZ, 0x1f, R5 ;  /* 0x0000001fff007819 */ /* 0x000fe40000011405 */
.L_x_6778:
        /* <DEDUP_REMOVED lines=10> */
[----:B------:R-:W-:Y:S01]  /*f740*/  IMAD.MOV.U32 R169, RZ, RZ, R167 ;  /* 0x000000ffffa97224 */ /* 0x000fe200078e00a7 */
[----:B------:R-:W-:Y:S01]  /*f750*/  IADD3.X R9, R167, UR5, RZ, P0, !PT ;  /* 0x00000005a7097c10 */ /* 0x000fe200087fe4ff */
[----:B------:R-:W1:Y:S01]  /*f760*/  S2R R0, SR_TID.X ;  /* 0x0000000000007919 */ /* 0x000e620000002100 */
[----:B------:R-:W-:-:S02]  /*f770*/  IADD3 R10, P0, R8, UR9, RZ ;  /* 0x00000009080a7c10 */ /* 0x000fc4000ff1e0ff */
[----:B------:R-:W-:Y:S01]  /*f780*/  LEA.HI.X R5, R104, c[0x0][0x174], R101, 0x1, P1 ;  /* 0x00005d0068057a11 */ /* 0x000fe200008f0c65 */
        /* <DEDUP_REMOVED lines=9> */
[----:B------:R-:W-:-:S03]  /*f820*/  ISETP.GE.AND P0, PT, R102, 0x3, PT ;  /* 0x000000036600780c */ /* 0x000fc60003f06270 */
[----:B------:R4:W-:Y:S04]  /*f830*/  LDGSTS.E.BYPASS.LTC128B.128 [R161+0xa800], [R8.64+0x80] ;  /* 0x0a80008008a17fae */ /* 0x0009e8000b901d46 */
[----:B------:R4:W-:Y:S04]  /*f840*/  LDGSTS.E.BYPASS.LTC128B.128 [R161+0x9000], [R10.64] ;  /* 0x090000000aa17fae */ /* 0x0009e8000b901d46 */
[----:B------:R4:W-:Y:S01]  /*f850*/  LDGSTS.E.BYPASS.LTC128B.128 [R161+0xb000], [R10.64+0x80] ;  /* 0x0b0000800aa17fae */ /* 0x0009e2000b901d46 */
[----:B-1----:R-:W-:-:S03]  /*f860*/  IMAD.SHL.U32 R0, R0, 0x2, RZ ;  /* 0x0000000200007824 */ /* 0x002fc600078e00ff */
[----:B------:R1:W-:Y:S02]  /*f870*/  LDGSTS.E.BYPASS.LTC128B.128 [R161+0x9800], [R16.64] ;  /* 0x0980000010a17fae */ /* 0x0003e4000b901d46 */
[----:B------:R-:W-:Y:S02]  /*f880*/  LOP3.LUT R101, R0, 0x6, RZ, 0xc0, !PT ;  /* 0x0000000600657812 */ /* 0x000fe400078ec0ff */
[----:B------:R1:W-:Y:S03]  /*f890*/  LDGSTS.E.BYPASS.LTC128B.128 [R161+0xb800], [R16.64+0x80] ;  /* 0x0b80008010a17fae */ /* 0x0003e6000b901d46 */
[----:B------:R-:W-:Y:S01]  /*f8a0*/  IMAD R101, R166, 0x40, R101 ;  /* 0x00000040a6657824 */ /* 0x000fe200078e0265 */
[----:B------:R-:W-:Y:S04]  /*f8b0*/  LDSM.16.M88.4 R112, [R158] ;  /* 0x000000009e70783b */ /* 0x000fe80000000200 */
[----:B------:R-:W5:Y:S01]  /*f8c0*/  LDSM.16.M88.4 R20, [R157+0x4000] ;  /* 0x004000009d14783b */ /* 0x000f620000000200 */
[----:B------:R-:W-:-:S02]  /*f8d0*/  IADD3 R0, R101, 0x1, RZ ;  /* 0x0000000165007810 */ /* 0x000fc40007ffe0ff */
[CC--:B------:R-:W-:Y:S01]  /*f8e0*/  ISETP.GE.AND P1, PT, R101.reuse, R2.reuse, PT ;  /* 0x000000026500720c */ /* 0x0c0fe20003f26270 */
[----:B------:R-:W1:Y:S01]  /*f8f0*/  LDSM.16.M88.4 R12, [R157+0x4800] ;  /* 0x004800009d0c783b */ /* 0x000e620000000200 */
[CC--:B------:R-:W-:Y:S02]  /*f900*/  ISETP.GE.AND P4, PT, R0.reuse, R2.reuse, PT ;  /* 0x000000020000720c */ /* 0x0c0fe40003f86270 */
[-C--:B------:R-:W-:Y:S01]  /*f910*/  ISETP.GE.AND P6, PT, R0, R103.reuse, PT ;  /* 0x000000670000720c */ /* 0x080fe20003fc6270 */
[----:B---3--:R-:W4:Y:S01]  /*f920*/  LDSM.16.M88.4 R4, [R157+0x5000] ;  /* 0x005000009d04783b */ /* 0x008f220000000200 */
[C---:B------:R-:W-:Y:S02]  /*f930*/  IADD3 R0, R101.reuse, 0x8, RZ ;  /* 0x0000000865007810 */ /* 0x040fe40007ffe0ff */
[----:B------:R-:W-:Y:S01]  /*f940*/  ISETP.GE.AND P2, PT, R101, R103, PT ;  /* 0x000000676500720c */ /* 0x000fe20003f46270 */
[----:B------:R-:W3:Y:S01]  /*f950*/  LDSM.16.M88.4 R104, [R157+0x5800] ;  /* 0x005800009d68783b */ /* 0x000ee20000000200 */
[----:B------:R-:W-:-:S02]  /*f960*/  ISETP.GE.AND P5, PT, R0, R2, PT ;  /* 0x000000020000720c */ /* 0x000fc40003fa6270 */
[----:B------:R-:W-:Y:S01]  /*f970*/  IADD3 R102, R101, 0x9, RZ ;  /* 0x0000000965667810 */ /* 0x000fe20007ffe0ff */
[----:B------:R-:W-:Y:S04]  /*f980*/  LDSM.16.M88.4 R108, [R156] ;  /* 0x000000009c6c783b */ /* 0x000fe80000000200 */
[----:B------:R-:W2:Y:S04]  /*f990*/  LDSM.16.M88.4 R32, [R155] ;  /* 0x000000009b20783b */ /* 0x000ea80000000200 */
[----:B------:R-:W2:Y:S04]  /*f9a0*/  LDSM.16.M88.4 R28, [R147] ;  /* 0x00000000931c783b */ /* 0x000ea80000000200 */
[----:B------:R-:W2:Y:S04]  /*f9b0*/  LDSM.16.M88.4 R120, [R145] ;  /* 0x000000009178783b */ /* 0x000ea80000000200 */
[----:B------:R-:W2:Y:S04]  /*f9c0*/  LDSM.16.M88.4 R128, [R146] ;  /* 0x000000009280783b */ /* 0x000ea80000000200 */
[----:B------:R-:W-:Y:S01]  /*f9d0*/  LDSM.16.M88.4 R124, [R151+0x5000] ;  /* 0x00500000977c783b */ /* 0x000fe20000000200 */
[C---:B-----5:R-:W-:Y:S03]  /*f9e0*/  HMMA.16816.F32 R24, R112.reuse, R20, RZ ;  /* 0x000000147018723c */ /* 0x060fe600000018ff */
[----:B------:R-:W0:Y:S05]  /*f9f0*/  LDGDEPBAR ;  /* 0x00000000000079af */ /* 0x000e2a0000000000 */
[C---:B-1----:R-:W-:Y:S08]  /*fa00*/  HMMA.16816.F32 R16, R112.reuse, R12, RZ ;  /* 0x0000000c7010723c */ /* 0x042ff000000018ff */
[C---:B------:R-:W-:Y:S08]  /*fa10*/  HMMA.16816.F32 R20, R112.reuse, R22, RZ ;  /* 0x000000167014723c */ /* 0x040ff000000018ff */
[C---:B------:R-:W-:Y:S08]  /*fa20*/  HMMA.16816.F32 R12, R112.reuse, R14, RZ ;  /* 0x0000000e700c723c */ /* 0x040ff000000018ff */
[C---:B----4-:R-:W-:Y:S08]  /*fa30*/  HMMA.16816.F32 R8, R112.reuse, R4, RZ ;  /* 0x000000047008723c */ /* 0x050ff000000018ff */
[C---:B------:R-:W-:Y:S08]  /*fa40*/  HMMA.16816.F32 R4, R112.reuse, R6, RZ ;  /* 0x000000067004723c */ /* 0x040ff000000018ff */
[C---:B---3--:R-:W-:Y:S08]  /*fa50*/  HMMA.16816.F32 R116, R112.reuse, R104, RZ ;  /* 0x000000687074723c */ /* 0x048ff000000018ff */
        /* <DEDUP_REMOVED lines=12> */
[----:B------:R-:W-:Y:S01]  /*fb20*/  HMMA.16816.F32 R4, R108, R130, R4 ;  /* 0x000000826c04723c */ /* 0x000fe20000001804 */
[----:B------:R-:W-:Y:S04]  /*fb30*/  LDSM.16.M88.4 R108, [R153] ;  /* 0x00000000996c783b */ /* 0x000fe80000000200 */
        /* <DEDUP_REMOVED lines=13> */
[----:B------:R-:W4:Y:S03]  /*fc10*/  LDSM.16.M88.4 R104, [R157+0x6000] ;  /* 0x006000009d68783b */ /* 0x000f260000000200 */
[C---:B-1----:R-:W-:Y:S08]  /*fc20*/  HMMA.16816.F32 R24, R108.reuse, R32, R24 ;  /* 0x000000206c18723c */ /* 0x042ff00000001818 */
[C---:B------:R-:W-:Y:S01]  /*fc30*/  HMMA.16816.F32 R20, R108.reuse, R34, R20 ;  /* 0x000000226c14723c */ /* 0x040fe20000001814 */
[----:B------:R-:W1:Y:S07]  /*fc40*/  LDSM.16.M88.4 R32, [R157+0x6800] ;  /* 0x006800009d20783b */ /* 0x000e6e0000000200 */
[C---:B--2---:R-:W-:Y:S08]  /*fc50*/  HMMA.16816.F32 R16, R108.reuse, R28, R16 ;  /* 0x0000001c6c10723c */ /* 0x044ff00000001810 */
[C---:B------:R-:W-:Y:S01]  /*fc60*/  HMMA.16816.F32 R12, R108.reuse, R30, R12 ;  /* 0x0000001e6c0c723c */ /* 0x040fe2000000180c */
[----:B------:R-:W2:Y:S07]  /*fc70*/  LDSM.16.M88.4 R28, [R157+0x7000] ;  /* 0x007000009d1c783b */ /* 0x000eae0000000200 */
[C---:B------:R-:W-:Y:S08]  /*fc80*/  HMMA.16816.F32 R8, R108.reuse, R128, R8 ;  /* 0x000000806c08723c */ /* 0x040ff00000001808 */
[C---:B------:R-:W-:Y:S08]  /*fc90*/  HMMA.16816.F32 R4, R108.reuse, R130, R4 ;  /* 0x000000826c04723c */ /* 0x040ff00000001804 */
[C---:B---3--:R-:W-:Y:S08]  /*fca0*/  HMMA.16816.F32 R116, R108.reuse, R120, R116 ;  /* 0x000000786c74723c */ /* 0x048ff00000001874 */
[----:B------:R-:W-:Y:S01]  /*fcb0*/  HMMA.16816.F32 R112, R108, R122, R112 ;  /* 0x0000007a6c70723c */ /* 0x000fe20000001870 */
[----:B------:R-:W3:Y:S04]  /*fcc0*/  LDSM.16.M88.4 R120, [R157+0x7800] ;  /* 0x007800009d78783b */ /* 0x000ee80000000200 */
[----:B------:R-:W-:Y:S03]  /*fcd0*/  LDSM.16.M88.4 R108, [R156+0x2000] ;  /* 0x002000009c6c783b */ /* 0x000fe60000000200 */
[C---:B----4-:R-:W-:Y:S08]  /*fce0*/  HMMA.16816.F32 R24, R124.reuse, R104, R24 ;  /* 0x000000687c18723c */ /* 0x050ff00000001818 */
[C---:B------:R-:W-:Y:S01]  /*fcf0*/  HMMA.16816.F32 R20, R124.reuse, R106, R20 ;  /* 0x0000006a7c14723c */ /* 0x040fe20000001814 */
[----:B------:R-:W4:Y:S07]  /*fd00*/  LDSM.16.M88.4 R104, [R143] ;  /* 0x000000008f68783b */ /* 0x000f2e0000000200 */
[C---:B-1----:R-:W-:Y:S08]  /*fd10*/  HMMA.16816.F32 R16, R124.reuse, R32, R16 ;  /* 0x000000207c10723c */ /* 0x042ff00000001810 */
[C---:B------:R-:W-:Y:S01]  /*fd20*/  HMMA.16816.F32 R12, R124.reuse, R34, R12 ;  /* 0x000000227c0c723c */ /* 0x040fe2000000180c */
[----:B------:R-:W1:Y:S07]  /*fd30*/  LDSM.16.M88.4 R32, [R142] ;  /* 0x000000008e20783b */ /* 0x000e6e0000000200 */
[C---:B--2---:R-:W-:Y:S08]  /*fd40*/  HMMA.16816.F32 R8, R124.reuse, R28, R8 ;  /* 0x0000001c7c08723c */ /* 0x044ff00000001808 */
[C---:B------:R-:W-:Y:S01]  /*fd50*/  HMMA.16816.F32 R4, R124.reuse, R30, R4 ;  /* 0x0000001e7c04723c */ /* 0x040fe20000001804 */
[----:B------:R-:W2:Y:S07]  /*fd60*/  LDSM.16.M88.4 R28, [R141] ;  /* 0x000000008d1c783b */ /* 0x000eae0000000200 */
[C---:B---3--:R-:W-:Y:S08]  /*fd70*/  HMMA.16816.F32 R116, R124.reuse, R120, R116 ;  /* 0x000000787c74723c */ /* 0x048ff00000001874 */
[----:B------:R-:W-:Y:S01]  /*fd80*/  HMMA.16816.F32 R112, R124, R122, R112 ;  /* 0x0000007a7c70723c */ /* 0x000fe20000001870 */
[----:B------:R-:W3:Y:S07]  /*fd90*/  LDSM.16.M88.4 R120, [R140] ;  /* 0x000000008c78783b */ /* 0x000eee0000000200 */
        /* <DEDUP_REMOVED lines=29> */
[C---:B--2---:R-:W-:Y:S08]  /*ff70*/  HMMA.16816.F32 R16, R32.reuse, R108, R16 ;  /* 0x0000006c2010723c */ /* 0x044ff00000001810 */
[----:B------:R-:W-:Y:S01]  /*ff80*/  HMMA.16816.F32 R12, R32, R110, R12 ;  /* 0x0000006e200c723c */ /* 0x000fe2000000180c */
[----:B------:R-:W-:Y:S02]  /*ff90*/  FSEL R128, R24, -INF , !P1 ;  /* 0xff80000018807808 */ /* 0x000fe40004800000 */
[----:B------:R-:W-:-:S02]  /*ffa0*/  ISETP.GE.AND P1, PT, R0, R103, PT ;  /* 0x000000670000720c */ /* 0x000fc40003f26270 */
[----:B------:R-:W-:Y:S02]  /*ffb0*/  FSEL R0, R26, -INF , !P2 ;  /* 0xff8000001a007808 */ /* 0x000fe40005000000 */
[----:B------:R-:W-:Y:S01]  /*ffc0*/  FSEL R26, R25, -INF , !P4 ;  /* 0xff800000191a7808 */ /* 0x000fe20006000000 */
[C---:B---3--:R-:W-:Y:S01]  /*ffd0*/  HMMA.16816.F32 R8, R32.reuse, R104, R8 ;  /* 0x000000682008723c */ /* 0x048fe20000001808 */
[C---:B------:R-:W-:Y:S02]  /*ffe0*/  IADD3 R24, R101.reuse, 0x10, RZ ;  /* 0x0000001065187810 */ /* 0x040fe40007ffe0ff */
[----:B------:R-:W-:Y:S02]  /*fff0*/  IADD3 R25, R101, 0x11, RZ ;  /* 0x0000001165197810 */ /* 0x000fe40007ffe0ff */
[C---:B------:R-:W-:Y:S02]  /*10000*/  ISETP.GE.AND P2, PT, R102.reuse, R2, PT ;  /* 0x000000026600720c */ /* 0x040fe40003f46270 */
[----:B------:R-:W-:Y:S01]  /*10010*/  FSEL R111, R27, -INF , !P6 ;  /* 0xff8000001b6f7808 */ /* 0x000fe20007000000 */
[----:B------:R-:W-:Y:S01]  /*10020*/  HMMA.16816.F32 R4, R32, R106, R4 ;  /* 0x0000006a2004723c */ /* 0x000fe20000001804 */
[----:B------:R-:W-:Y:S01]  /*10030*/  BAR.SYNC.DEFER_BLOCKING 0x0 ;  /* 0x0000000000007b1d */ /* 0x000fe20000010000 */
[----:B------:R-:W-:-:S02]  /*10040*/  ISETP.GE.AND P4, PT, R102, R103, PT ;  /* 0x000000676600720c */ /* 0x000fc40003f86270 */
[-C--:B------:R-:W-:Y:S02]  /*10050*/  ISETP.GE.AND P6, PT, R24, R2.reuse, PT ;  /* 0x000000021800720c */ /* 0x080fe40003fc6270 */
[----:B------:R-:W-:Y:S02]  /*10060*/  FSEL R130, R20, -INF , !P5 ;  /* 0xff80000014827808 */ /* 0x000fe40006800000 */
[----:B------:R-:W-:Y:S01]  /*10070*/  FSEL R131, R22, -INF , !P1 ;  /* 0xff80000016837808 */ /* 0x000fe20004800000 */
[----:B-1----:R-:W-:Y:S01]  /*10080*/  HMMA.16816.F32 R116, R32, R28, R116 ;  /* 0x0000001c2074723c */ /* 0x002fe20000001874 */
[----:B------:R-:W-:Y:S02]  /*10090*/  ISETP.GE.AND P1, PT, R25, R2, PT ;  /* 0x000000021900720c */ /* 0x000fe40003f26270 */
[----:B------:R-:W-:Y:S02]  /*100a0*/  IADD3 R20, R101, 0x18, RZ ;  /* 0x0000001865147810 */ /* 0x000fe40007ffe0ff */
[----:B------:R-:W-:-:S02]  /*100b0*/  ISETP.GE.AND P5, PT, R24, R103, PT ;  /* 0x000000671800720c */ /* 0x000fc40003fa6270 */
[----:B------:R-:W-:Y:S01]  /*100c0*/  FSEL R110, R21, -INF , !P2 ;  /* 0xff800000156e7808 */ /* 0x000fe20005000000 */
[----:B------:R-:W-:Y:S01]  /*100d0*/  HMMA.16816.F32 R112, R32, R30, R112 ;  /* 0x0000001e2070723c */ /* 0x000fe20000001870 */
[----:B------:R-:W-:Y:S02]  /*100e0*/  ISETP.GE.AND P2, PT, R25, R103, PT ;  /* 0x000000671900720c */ /* 0x000fe40003f46270 */
[----:B------:R-:W-:Y:S02]  /*100f0*/  FSEL R133, R23, -INF , !P4 ;  /* 0xff80000017857808 */ /* 0x000fe40006000000 */
[----:B------:R-:W-:Y:S02]  /*10100*/  IADD3 R21, R101, 0x19, RZ ;  /* 0x0000001965157810 */ /* 0x000fe40007ffe0ff */
[----:B------:R-:W-:Y:S02]  /*10110*/  FSEL R108, R16, -INF , !P6 ;  /* 0xff800000106c7808 */ /* 0x000fe40007000000 */
[----:B------:R-:W-:-:S02]  /*10120*/  ISETP.GE.AND P4, PT, R20, R2, PT ;  /* 0x000000021400720c */ /* 0x000fc40003f86270 */
[----:B------:R-:W-:Y:S02]  /*10130*/  ISETP.GE.AND P6, PT, R20, R103, PT ;  /* 0x000000671400720c */ /* 0x000fe40003fc6270 */
[----:B------:R-:W-:Y:S02]  /*10140*/  FSEL R104, R17, -INF , !P1 ;  /* 0xff80000011687808 */ /* 0x000fe40004800000 */
[C---:B------:R-:W-:Y:S02]  /*10150*/  IADD3 R16, R101.reuse, 0x20, RZ ;  /* 0x0000002065107810 */ /* 0x040fe40007ffe0ff */
[----:B------:R-:W-:Y:S02]  /*10160*/  IADD3 R17, R101, 0x21, RZ ;  /* 0x0000002165117810 */ /* 0x000fe40007ffe0ff */
[----:B------:R-:W-:Y:S02]  /*10170*/  FSEL R109, R18, -INF , !P5 ;  /* 0xff800000126d7808 */ /* 0x000fe40006800000 */
[----:B------:R-:W-:-:S02]  /*10180*/  ISETP.GE.AND P5, PT, R21, R2, PT ;  /* 0x000000021500720c */ /* 0x000fc40003fa6270 */
[----:B------:R-:W-:Y:S02]  /*10190*/  ISETP.GE.AND P1, PT, R21, R103, PT ;  /* 0x000000671500720c */ /* 0x000fe40003f26270 */
[----:B------:R-:W-:Y:S02]  /*101a0*/  FSEL R23, R19, -INF , !P2 ;  /* 0xff80000013177808 */ /* 0x000fe40005000000 */
[-C--:B------:R-:W-:Y:S02]  /*101b0*/  ISETP.GE.AND P2, PT, R16, R2.reuse, PT ;  /* 0x000000021000720c */ /* 0x080fe40003f46270 */
[----:B------:R-:W-:Y:S02]  /*101c0*/  FSEL R22, R12, -INF , !P4 ;  /* 0xff8000000c167808 */ /* 0x000fe40006000000 */
[----:B------:R-:W-:Y:S02]  /*101d0*/  FSEL R21, R14, -INF , !P6 ;  /* 0xff8000000e157808 */ /* 0x000fe40007000000 */
[----:B------:R-:W-:-:S02]  /*101e0*/  ISETP.GE.AND P6, PT, R17, R2, PT ;  /* 0x000000021100720c */ /* 0x000fc40003fc6270 */
[----:B------:R-:W-:Y:S02]  /*101f0*/  IADD3 R12, R101, 0x28, RZ ;  /* 0x00000028650c7810 */ /* 0x000fe40007ffe0ff */
[----:B------:R-:W-:Y:S02]  /*10200*/  FSEL R20, R13, -INF , !P5 ;  /* 0xff8000000d147808 */ /* 0x000fe40006800000 */
[----:B------:R-:W-:Y:S02]  /*10210*/  FSEL R129, R15, -INF , !P1 ;  /* 0xff8000000f817808 */ /* 0x000fe40004800000 */
[----:B------:R-:W-:Y:S02]  /*10220*/  FSEL R122, R8, -INF , !P2 ;  /* 0xff800000087a7808 */ /* 0x000fe40005000000 */
[-C--:B------:R-:W-:Y:S02]  /*10230*/  ISETP.GE.AND P4, PT, R16, R103.reuse, PT ;  /* 0x000000671000720c */ /* 0x080fe40003f86270 */
[----:B------:R-:W-:-:S02]  /*10240*/  ISETP.GE.AND P5, PT, R17, R103, PT ;  /* 0x000000671100720c */ /* 0x000fc40003fa6270 */
[C---:B------:R-:W-:Y:S02]  /*10250*/  ISETP.GE.AND P1, PT, R12.reuse, R2, PT ;  /* 0x000000020c00720c */ /* 0x040fe40003f26270 */
[----:B------:R-:W-:Y:S02]  /*10260*/  ISETP.GE.AND P2, PT, R12, R103, PT ;  /* 0x000000670c00720c */ /* 0x000fe40003f46270 */
[----:B------:R-:W-:Y:S02]  /*10270*/  FSEL R120, R9, -INF , !P6 ;  /* 0xff80000009787808 */ /* 0x000fe40007000000 */
[C---:B------:R-:W-:Y:S02]  /*10280*/  IADD3 R13, R101.reuse, 0x29, RZ ;  /* 0x00000029650d7810 */ /* 0x040fe40007ffe0ff */
        /* <DEDUP_REMOVED lines=8> */
[CC--:B------:R-:W-:Y:S02]  /*10310*/  ISETP.GE.AND P5, PT, R8.reuse, R2.reuse, PT ;  /* 0x000000020800720c */ /* 0x0c0fe40003fa6270 */
[----:B------:R-:W-:Y:S02]  /*10320*/  ISETP.GE.AND P1, PT, R8, R103, PT ;  /* 0x000000670800720c */ /* 0x000fe40003f26270 */
[----:B------:R-:W-:Y:S02]  /*10330*/  IADD3 R4, R101, 0x38, RZ ;  /* 0x0000003865047810 */ /* 0x000fe40007ffe0ff */
[----:B------:R-:W-:Y:S02]  /*10340*/  ISETP.GE.AND P2, PT, R9, R2, PT ;  /* 0x000000020900720c */ /* 0x000fe40003f46270 */
[----:B------:R-:W-:Y:S02]  /*10350*/  IADD3 R101, R101, 0x39, RZ ;  /* 0x0000003965657810 */ /* 0x000fe40007ffe0ff */
[----:B------:R-:W-:-:S02]  /*10360*/  FSEL R124, R5, -INF , !P4 ;  /* 0xff800000057c7808 */ /* 0x000fc40006000000 */
[----:B------:R-:W-:Y:S02]  /*10370*/  FSEL R121, R7, -INF , !P6 ;  /* 0xff80000007797808 */ /* 0x000fe40007000000 */
[----:B------:R-:W-:Y:S02]  /*10380*/  FSEL R116, R116, -INF , !P5 ;  /* 0xff80000074747808 */ /* 0x000fe40006800000 */
[----:B------:R-:W-:Y:S02]  /*10390*/  FSEL R106, R117, -INF , !P2 ;  /* 0xff800000756a7808 */ /* 0x000fe40005000000 */
[----:B------:R-:W-:Y:S02]  /*103a0*/  FSEL R27, R118, -INF , !P1 ;  /* 0xff800000761b7808 */ /* 0x000fe40004800000 */
[----:B------:R-:W-:Y:S02]  /*103b0*/  ISETP.GE.AND P4, PT, R9, R103, PT ;  /* 0x000000670900720c */ /* 0x000fe40003f86270 */
[----:B------:R-:W-:-:S02]  /*103c0*/  ISETP.GE.AND P6, PT, R4, R2, PT ;  /* 0x000000020400720c */ /* 0x000fc40003fc6270 */
[C---:B------:R-:W-:Y:S02]  /*103d0*/  ISETP.GE.AND P5, PT, R101.reuse, R2, PT ;  /* 0x000000026500720c */ /* 0x040fe40003fa6270 */
        /* <DEDUP_REMOVED lines=67> */
.L_x_6780:
[----:B------:R-:W-:-:S05]  /*10810*/  IMAD.MOV.U32 R6, RZ, RZ, c[0x0][0x198] ;  /* 0x00006600ff067624 */ /* 0x000fca00078e00ff */
[----:B------:R-:W-:-:S04]  /*10820*/  LEA R6, -R6, RZ, 0x6 ;  /* 0x000000ff06067211 */ /* 0x000fc800078e31ff */
[----:B------:R-:W-:Y:S02]  /*10830*/  SHF.R.S32.HI R2, RZ, 0x1f, R6 ;  /* 0x0000001fff027819 */ /* 0x000fe40000011406 */
.L_x_6781:
        /* <DEDUP_REMOVED lines=23> */
.L_x_6779:
        /* <DEDUP_REMOVED lines=47> */
[C---:B------:R-:W-:Y:S01]  /*10ca0*/  FSETP.NEU.FTZ.AND P0, PT, R33.reuse, -INF , PT ;  /* 0xff8000002100780b */ /* 0x040fe20003f1d000 */
[----:B------:R-:W-:Y:S02]  /*10cb0*/  FADD.FTZ R4, R100, -R5 ;  /* 0x8000000564047221 */ /* 0x000fe40000010000 */
[----:B------:R-:W-:Y:S01]  /*10cc0*/  FFMA.FTZ R31, R26, c[0x0][0x23c], -R105 ;  /* 0x00008f001a1f7a23 */ /* 0x000fe20000010869 */
[C---:B------:R-:W-:Y:S01]  /*10cd0*/  FSEL R6, R33.reuse, RZ, P0 ;  /* 0x000000ff21067208 */ /* 0x040fe20000000000 */
[----:B------:R-:W-:-:S02]  /*10ce0*/  FMUL.FTZ R26, R33, c[0x0][0x23c] ;  /* 0x00008f00211a7a20 */ /* 0x000fc40000410000 */
[--C-:B------:R-:W-:Y:S02]  /*10cf0*/  FFMA.FTZ R32, R128, c[0x0][0x23c], -R105.reuse ;  /* 0x00008f0080207a23 */ /* 0x100fe40000010869 */
[----:B------:R-:W-:Y:S01]  /*10d00*/  FADD.FTZ R6, R3, -R6 ;  /* 0x8000000603067221 */ /* 0x000fe20000010000 */
[----:B------:R-:W-:Y:S01]  /*10d10*/  FSEL R26, R26, RZ, P0 ;  /* 0x000000ff1a1a7208 */ /* 0x000fe20000000000 */
[--C-:B------:R-:W-:Y:S01]  /*10d20*/  FFMA.FTZ R30, R130, c[0x0][0x23c], -R105.reuse ;  /* 0x00008f00821e7a23 */ /* 0x100fe20000010869 */
[----:B------:R-:W-:Y:S01]  /*10d30*/  MUFU.EX2 R31, R31 ;  /* 0x0000001f001f7308 */ /* 0x000fe20000000800 */
[----:B------:R-:W-:Y:S02]  /*10d40*/  FFMA.FTZ R29, R110, c[0x0][0x23c], -R105 ;  /* 0x00008f006e1d7a23 */ /* 0x000fe40000010869 */
        /* <DEDUP_REMOVED lines=12> */
[--C-:B------:R-:W-:Y:S01]  /*10e10*/  FFMA.FTZ R109, R109, c[0x0][0x23c], -R26.reuse ;  /* 0x00008f006d6d7a23 */ /* 0x100fe2000001081a */
[----:B------:R-:W2:Y:S01]  /*10e20*/  MUFU.EX2 R29, R29 ;  /* 0x0000001d001d7308 */ /* 0x000ea20000000800 */
[----:B-1----:R-:W-:Y:S01]  /*10e30*/  F2FP.PACK_AB R4, R31, R32 ;  /* 0x000000201f04723e */ /* 0x002fe200000000ff */
        /* <DEDUP_REMOVED lines=8> */
[----:B------:R-:W-:Y:S01]  /*10ec0*/  FFMA.FTZ R115, R126, c[0x0][0x23c], -R105 ;  /* 0x00008f007e737a23 */ /* 0x000fe20000010869 */
[----:B------:R-:W1:Y:S01]  /*10ed0*/  MUFU.EX2 R2, R2 ;  /* 0x0000000200027308 */ /* 0x000e620000000800 */
        /* <DEDUP_REMOVED lines=16> */
[----:B------:R-:W-:Y:S02]  /*10fe0*/  FFMA.FTZ R123, R24, c[0x0][0x23c], -R26 ;  /* 0x00008f00187b7a23 */ /* 0x000fe4000001081a */
[----:B------:R-:W-:Y:S03]  /*10ff0*/  LDSM.16.MT88.4 R24, [R149+0x9800] ;  /* 0x009800009518783b */ /* 0x000fe60000004200 */
        /* <DEDUP_REMOVED lines=46> */
[----:B------:R-:W5:Y:S01]  /*112e0*/  LDSM.16.MT88.4 R8, [R150+0xa000] ;  /* 0x00a000009608783b */ /* 0x000f620000004200 */
[----:B------:R-:W-:-:S02]  /*112f0*/  FMUL.FTZ R61, R61, R100 ;  /* 0x000000643d3d7220 */ /* 0x000fc40000410000 */
[-C--:B------:R-:W-:Y:S01]  /*11300*/  FMUL.FTZ R62, R62, R3.reuse ;  /* 0x000000033e3e7220 */ /* 0x080fe20000410000 */
[----:B------:R-:W1:Y:S01]  /*11310*/  MUFU.EX2 R114, R114 ;  /* 0x0000007200727308 */ /* 0x000e620000000800 */
[-C--:B------:R-:W-:Y:S02]  /*11320*/  FMUL.FTZ R63, R63, R3.reuse ;  /* 0x000000033f3f7220 */ /* 0x080fe40000410000 */
[-C--:B------:R-:W-:Y:S02]  /*11330*/  FMUL.FTZ R64, R64, R100.reuse ;  /* 0x0000006440407220 */ /* 0x080fe40000410000 */
[----:B------:R-:W-:Y:S01]  /*11340*/  FMUL.FTZ R65, R65, R100 ;  /* 0x0000006441417220 */ /* 0x000fe20000410000 */
[----:B--2---:R-:W-:Y:S01]  /*11350*/  HMMA.16816.F32 R56, R4, R16, R56 ;  /* 0x000000100438723c */ /* 0x004fe20000001838 */
[-C--:B------:R-:W-:Y:S01]  /*11360*/  FMUL.FTZ R66, R66, R3.reuse ;  /* 0x0000000342427220 */ /* 0x080fe20000410000 */
        /* <DEDUP_REMOVED lines=8> */
[----:B------:R-:W1:Y:S01]  /*113f0*/  MUFU.EX2 R118, R118 ;  /* 0x0000007600767308 */ /* 0x000e620000000800 */
[-C--:B------:R-:W-:Y:S02]  /*11400*/  FMUL.FTZ R72, R72, R100.reuse ;  /* 0x0000006448487220 */ /* 0x080fe40000410000 */
[----:B------:R-:W-:Y:S01]  /*11410*/  FMUL.FTZ R73, R73, R100 ;  /* 0x0000006449497220 */ /* 0x000fe20000410000 */
[----:B---3--:R-:W-:Y:S01]  /*11420*/  HMMA.16816.F32 R64, R4, R12, R64 ;  /* 0x0000000c0440723c */ /* 0x008fe20000001840 */
[----:B------:R-:W-:-:S02]  /*11430*/  FMUL.FTZ R74, R74, R3 ;  /* 0x000000034a4a7220 */ /* 0x000fc40000410000 */
[-C--:B------:R-:W-:Y:S01]  /*11440*/  FMUL.FTZ R75, R75, R3.reuse ;  /* 0x000000034b4b7220 */ /* 0x080fe20000410000 */
[----:B------:R-:W-:Y:S01]  /*11450*/  MUFU.EX2 R115, R115 ;  /* 0x0000007300737308 */ /* 0x000fe20000000800 */
[-C--:B------:R-:W-:Y:S02]  /*11460*/  FMUL.FTZ R92, R92, R100.reuse ;  /* 0x000000645c5c7220 */ /* 0x080fe40000410000 */
[-C--:B------:R-:W-:Y:S01]  /*11470*/  FMUL.FTZ R93, R93, R100.reuse ;  /* 0x000000645d5d7220 */ /* 0x080fe20000410000 */
[----:B------:R-:W-:Y:S01]  /*11480*/  HMMA.16816.F32 R68, R4, R14, R68 ;  /* 0x0000000e0444723c */ /* 0x000fe20000001844 */
[-C--:B------:R-:W-:Y:S01]  /*11490*/  FMUL.FTZ R94, R94, R3.reuse ;  /* 0x000000035e5e7220 */ /* 0x080fe20000410000 */
[----:B------:R-:W3:Y:S01]  /*114a0*/  LDSM.16.MT88.4 R12, [R148+0xa000] ;  /* 0x00a00000940c783b */ /* 0x000ee20000004200 */
[----:B------:R-:W-:Y:S01]  /*114b0*/  FMUL.FTZ R95, R95, R3 ;  /* 0x000000035f5f7220 */ /* 0x000fe20000410000 */
[----:B------:R-:W-:Y:S01]  /*114c0*/  MUFU.EX2 R120, R120 ;  /* 0x0000007800787308 */ /* 0x000fe20000000800 */
[----:B------:R-:W-:-:S02]  /*114d0*/  FMUL.FTZ R76, R76, R100 ;  /* 0x000000644c4c7220 */ /* 0x000fc40000410000 */
[-C--:B------:R-:W-:Y:S01]  /*114e0*/  FMUL.FTZ R77, R77, R100.reuse ;  /* 0x000000644d4d7220 */ /* 0x080fe20000410000 */
[C---:B-----5:R-:W-:Y:S01]  /*114f0*/  HMMA.16816.F32 R72, R4.reuse, R8, R72 ;  /* 0x000000080448723c */ /* 0x060fe20000001848 */
[-C--:B------:R-:W-:Y:S02]  /*11500*/  FMUL.FTZ R78, R78, R3.reuse ;  /* 0x000000034e4e7220 */ /* 0x080fe40000410000 */
[-C--:B------:R-:W-:Y:S01]  /*11510*/  FMUL.FTZ R79, R79, R3.reuse ;  /* 0x000000034f4f7220 */ /* 0x080fe20000410000 */
[----:B------:R-:W-:Y:S01]  /*11520*/  MUFU.EX2 R117, R117 ;  /* 0x0000007500757308 */ /* 0x000fe20000000800 */
[-C--:B------:R-:W-:Y:S02]  /*11530*/  FMUL.FTZ R80, R80, R100.reuse ;  /* 0x0000006450507220 */ /* 0x080fe40000410000 */
[----:B------:R-:W-:Y:S01]  /*11540*/  FMUL.FTZ R81, R81, R100 ;  /* 0x0000006451517220 */ /* 0x000fe20000410000 */
[----:B------:R-:W-:Y:S01]  /*11550*/  HMMA.16816.F32 R92, R4, R10, R92 ;  /* 0x0000000a045c723c */ /* 0x000fe2000000185c */
[----:B------:R-:W5:Y:S01]  /*11560*/  LDSM.16.MT88.4 R8, [R152+0x8800] ;  /* 0x008800009808783b */ /* 0x000f620000004200 */
[----:B------:R-:W-:-:S02]  /*11570*/  FMUL.FTZ R82, R82, R3 ;  /* 0x0000000352527220 */ /* 0x000fc40000410000 */
[-C--:B------:R-:W-:Y:S01]  /*11580*/  FMUL.FTZ R83, R83, R3.reuse ;  /* 0x0000000353537220 */ /* 0x080fe20000410000 */
[----:B------:R-:W1:Y:S01]  /*11590*/  MUFU.EX2 R122, R122 ;  /* 0x0000007a007a7308 */ /* 0x000e620000000800 */
[-C--:B------:R-:W-:Y:S02]  /*115a0*/  FMUL.FTZ R88, R88, R100.reuse ;  /* 0x0000006458587220 */ /* 0x080fe40000410000 */
[-C--:B------:R-:W-:Y:S02]  /*115b0*/  FMUL.FTZ R89, R89, R100.reuse ;  /* 0x0000006459597220 */ /* 0x080fe40000410000 */
[-C--:B------:R-:W-:Y:S01]  /*115c0*/  FMUL.FTZ R90, R90, R3.reuse ;  /* 0x000000035a5a7220 */ /* 0x080fe20000410000 */
[----:B--2---:R-:W-:Y:S01]  /*115d0*/  HMMA.16816.F32 R76, R4, R16, R76 ;  /* 0x00000010044c723c */ /* 0x004fe2000000184c */
        /* <DEDUP_REMOVED lines=8> */
[----:B------:R-:W1:Y:S01]  /*11660*/  MUFU.EX2 R124, R124 ;  /* 0x0000007c007c7308 */ /* 0x000e620000000800 */
[----:B------:R-:W-:Y:S01]  /*11670*/  FFMA.FTZ R32, R175, R100, R32 ;  /* 0x00000064af207223 */ /* 0x000fe20000010020 */
[----:B------:R-:W-:Y:S01]  /*11680*/  MOV R100, R34 ;  /* 0x0000002200647202 */ /* 0x000fe20000000f00 */
[----:B------:R-:W-:Y:S02]  /*11690*/  FFMA.FTZ R3, R171, R3, R28 ;  /* 0x00000003ab037223 */ /* 0x000fe4000001001c */
[----:B---3--:R-:W-:Y:S01]  /*116a0*/  HMMA.16816.F32 R88, R4, R12, R88 ;  /* 0x0000000c0458723c */ /* 0x008fe20000001858 */
[----:B------:R-:W-:-:S02]  /*116b0*/  FADD.FTZ R31, R31, R32 ;  /* 0x000000201f1f7221 */ /* 0x000fc40000010000 */
[----:B------:R-:W-:Y:S01]  /*116c0*/  MUFU.EX2 R116, R116 ;  /* 0x0000007400747308 */ /* 0x000fe20000000800 */
[----:B------:R-:W-:Y:S02]  /*116d0*/  FADD.FTZ R3, R2, R3 ;  /* 0x0000000302037221 */ /* 0x000fe40000010000 */
[----:B------:R-:W-:Y:S02]  /*116e0*/  FADD.FTZ R30, R30, R31 ;  /* 0x0000001f1e1e7221 */ /* 0x000fe40000010000 */
[----:B------:R-:W-:Y:S01]  /*116f0*/  HMMA.16816.F32 R84, R4, R14, R84 ;  /* 0x0000000e0454723c */ /* 0x000fe20000001854 */
[----:B------:R-:W3:Y:S01]  /*11700*/  LDSM.16.MT88.4 R12, [R149+0x8800] ;  /* 0x00880000950c783b */ /* 0x000ee20000004200 */
[----:B------:R-:W-:Y:S01]  /*11710*/  FADD.FTZ R2, R0, R3 ;  /* 0x0000000300027221 */ /* 0x000fe20000010000 */
[----:B------:R-:W2:Y:S01]  /*11720*/  MUFU.EX2 R121, R121 ;  /* 0x0000007900797308 */ /* 0x000ea20000000800 */
[----:B------:R-:W-:Y:S02]  /*11730*/  FADD.FTZ R0, R29, R30 ;  /* 0x0000001e1d007221 */ /* 0x000fe40000010000 */
[----:B------:R-:W-:Y:S01]  /*11740*/  FADD.FTZ R2, R35, R2 ;  /* 0x0000000223027221 */ /* 0x000fe20000010000 */
[----:B-1----:R-:W-:Y:S01]  /*11750*/  F2FP.PACK_AB R4, R104, R101 ;  /* 0x000000656804723e */ /* 0x002fe200000000ff */
[----:B------:R-:W-:Y:S01]  /*11760*/  FADD.FTZ R101, R101, R0 ;  /* 0x0000000065657221 */ /* 0x000fe20000010000 */
[----:B----4-:R-:W-:Y:S01]  /*11770*/  F2FP.PACK_AB R5, R110, R109 ;  /* 0x0000006d6e05723e */ /* 0x010fe200000000ff */
[----:B------:R-:W-:Y:S01]  /*11780*/  FADD.FTZ R109, R109, R2 ;  /* 0x000000026d6d7221 */ /* 0x000fe20000010000 */
[----:B------:R-:W-:Y:S01]  /*11790*/  F2FP.PACK_AB R6, R108, R107 ;  /* 0x0000006b6c06723e */ /* 0x000fe200000000ff */
[----:B------:R-:W-:Y:S01]  /*117a0*/  MUFU.EX2 R106, R106 ;  /* 0x0000006a006a7308 */ /* 0x000fe20000000800 */
[----:B------:R-:W-:Y:S01]  /*117b0*/  F2FP.PACK_AB R7, R114, R111 ;  /* 0x0000006f7207723e */ /* 0x000fe200000000ff */
[----:B------:R-:W-:-:S02]  /*117c0*/  FADD.FTZ R104, R104, R101 ;  /* 0x0000006568687221 */ /* 0x000fc40000010000 */
[----:B------:R-:W-:Y:S02]  /*117d0*/  FADD.FTZ R110, R110, R109 ;  /* 0x0000006d6e6e7221 */ /* 0x000fe40000010000 */
[----:B------:R-:W-:Y:S02]  /*117e0*/  FADD.FTZ R107, R107, R104 ;  /* 0x000000686b6b7221 */ /* 0x000fe40000010000 */
[----:B-----5:R-:W-:Y:S01]  /*117f0*/  HMMA.16816.F32 R96, R4, R8, R96 ;  /* 0x000000080460723c */ /* 0x020fe20000001860 */
[----:B------:R-:W-:Y:S01]  /*11800*/  MUFU.EX2 R105, R105 ;  /* 0x0000006900697308 */ /* 0x000fe20000000800 */
[----:B------:R-:W-:Y:S02]  /*11810*/  FADD.FTZ R111, R111, R110 ;  /* 0x0000006e6f6f7221 */ /* 0x000fe40000010000 */
[----:B------:R-:W-:Y:S02]  /*11820*/  FADD.FTZ R108, R108, R107 ;  /* 0x0000006b6c6c7221 */ /* 0x000fe40000010000 */
[----:B------:R-:W-:-:S02]  /*11830*/  FADD.FTZ R114, R114, R111 ;  /* 0x0000006f72727221 */ /* 0x000fc40000010000 */
[C---:B------:R-:W-:Y:S01]  /*11840*/  HMMA.16816.F32 R36, R4.reuse, R10, R36 ;  /* 0x0000000a0424723c */ /* 0x040fe20000001824 */
[----:B------:R-:W1:Y:S01]  /*11850*/  LDSM.16.MT88.4 R8, [R148+0x8800] ;  /* 0x008800009408783b */ /* 0x000e620000004200 */
[----:B------:R-:W-:Y:S06]  /*11860*/  MUFU.EX2 R102, R102 ;  /* 0x0000006600667308 */ /* 0x000fec0000000800 */
[C---:B--2---:R-:W-:Y:S02]  /*11870*/  HMMA.16816.F32 R64, R4.reuse, R16, R64 ;  /* 0x000000100440723c */ /* 0x044fe40000001840 */
[----:B------:R-:W2:Y:S06]  /*11880*/  MUFU.EX2 R103, R103 ;  /* 0x0000006700677308 */ /* 0x000eac0000000800 */
[C---:B---3--:R-:W-:Y:S02]  /*11890*/  HMMA.16816.F32 R48, R4.reuse, R12, R48 ;  /* 0x0000000c0430723c */ /* 0x048fe40000001830 */
[----:B------:R-:W-:Y:S06]  /*118a0*/  MUFU.EX2 R112, R112 ;  /* 0x0000007000707308 */ /* 0x000fec0000000800 */
[C---:B------:R-:W-:Y:S01]  /*118b0*/  HMMA.16816.F32 R52, R4.reuse, R14, R52 ;  /* 0x0000000e0434723c */ /* 0x040fe20000001834 */
[----:B------:R-:W3:Y:S01]  /*118c0*/  LDSM.16.MT88.4 R12, [R150+0xa800] ;  /* 0x00a80000960c783b */ /* 0x000ee20000004200 */
[----:B------:R-:W4:Y:S06]  /*118d0*/  MUFU.EX2 R123, R123 ;  /* 0x0000007b007b7308 */ /* 0x000f2c0000000800 */
[C---:B------:R-:W-:Y:S01]  /*118e0*/  HMMA.16816.F32 R68, R4.reuse, R18, R68 ;  /* 0x000000120444723c */ /* 0x040fe20000001844 */
[----:B------:R-:W5:Y:S07]  /*118f0*/  LDSM.16.MT88.4 R16, [R148+0xa800] ;  /* 0x00a800009410783b */ /* 0x000f6e0000004200 */
[C---:B------:R-:W-:Y:S08]  /*11900*/  HMMA.16816.F32 R40, R4.reuse, R20, R40 ;  /* 0x000000140428723c */ /* 0x040ff00000001828 */
[C---:B-1----:R-:W-:Y:S08]  /*11910*/  HMMA.16816.F32 R56, R4.reuse, R8, R56 ;  /* 0x000000080438723c */ /* 0x042ff00000001838 */
[C---:B------:R-:W-:Y:S01]  /*11920*/  HMMA.16816.F32 R60, R4.reuse, R10, R60 ;  /* 0x0000000a043c723c */ /* 0x040fe2000000183c */
[----:B------:R-:W1:Y:S07]  /*11930*/  LDSM.16.MT88.4 R8, [R149+0xa800] ;  /* 0x00a800009508783b */ /* 0x000e6e0000004200 */
[C---:B------:R-:W-:Y:S01]  /*11940*/  HMMA.16816.F32 R44, R4.reuse, R22, R44 ;  /* 0x00000016042c723c */ /* 0x040fe2000000182c */
[----:B------:R-:W-:Y:S07]  /*11950*/  LDSM.16.MT88.4 R20, [R149+0x9000] ;  /* 0x009000009514783b */ /* 0x000fee0000004200 */
        /* <DEDUP_REMOVED lines=22> */
[C---:B-----5:R-:W-:Y:S08]  /*11ac0*/  HMMA.16816.F32 R56, R4.reuse, R16, R56 ;  /* 0x000000100438723c */ /* 0x060ff00000001838 */
[C---:B-1----:R-:W-:Y:S08]  /*11ad0*/  HMMA.16816.F32 R40, R4.reuse, R8, R40 ;  /* 0x000000080428723c */ /* 0x042ff00000001828 */
[C---:B------:R-:W-:Y:S01]  /*11ae0*/  HMMA.16816.F32 R44, R4.reuse, R10, R44 ;  /* 0x0000000a042c723c */ /* 0x040fe2000000182c */
[----:B------:R-:W1:Y:S07]  /*11af0*/  LDSM.16.MT88.4 R8, [R150+0xb000] ;  /* 0x00b000009608783b */ /* 0x000e6e0000004200 */
[C---:B------:R-:W-:Y:S01]  /*11b00*/  HMMA.16816.F32 R60, R4.reuse, R18, R60 ;  /* 0x00000012043c723c */ /* 0x040fe2000000183c */
[----:B------:R-:W5:Y:S07]  /*11b10*/  LDSM.16.MT88.4 R16, [R149+0xb000] ;  /* 0x00b000009510783b */ /* 0x000f6e0000004200 */
        /* <DEDUP_REMOVED lines=23> */
[----:B-1----:R-:W-:Y:S01]  /*11c90*/  HMMA.16816.F32 R40, R4, R8, R40 ;  /* 0x000000080428723c */ /* 0x002fe20000001828 */
        /* <DEDUP_REMOVED lines=9> */
[C---:B------:R-:W-:Y:S08]  /*11d30*/  HMMA.16816.F32 R48, R4.reuse, R24, R48 ;  /* 0x000000180430723c */ /* 0x040ff00000001830 */
[C---:B-1----:R-:W-:Y:S07]  /*11d40*/  HMMA.16816.F32 R76, R4.reuse, R8, R76 ;  /* 0x00000008044c723c */ /* 0x042fee000000184c */
[----:B------:R-:W-:Y:S01]  /*11d50*/  FADD.FTZ R9, R119, R122 ;  /* 0x0000007a77097221 */ /* 0x000fe20000010000 */
[----:B------:R-:W-:Y:S03]  /*11d60*/  HMMA.16816.F32 R52, R4, R26, R52 ;  /* 0x0000001a0434723c */ /* 0x000fe60000001834 */
[----:B------:R-:W-:-:S04]  /*11d70*/  FADD.FTZ R9, R124, R9 ;  /* 0x000000097c097221 */ /* 0x000fc80000010000 */
[----:B------:R-:W-:Y:S01]  /*11d80*/  FADD.FTZ R102, R102, R9 ;  /* 0x0000000966667221 */ /* 0x000fe20000010000 */
[----:B------:R-:W-:Y:S03]  /*11d90*/  HMMA.16816.F32 R56, R4, R20, R56 ;  /* 0x000000140438723c */ /* 0x000fe60000001838 */
[----:B------:R-:W-:-:S04]  /*11da0*/  FADD.FTZ R103, R103, R102 ;  /* 0x0000006667677221 */ /* 0x000fc80000010000 */
[----:B------:R-:W-:Y:S01]  /*11db0*/  FADD.FTZ R112, R112, R103 ;  /* 0x0000006770707221 */ /* 0x000fe20000010000 */
[----:B------:R-:W-:Y:S03]  /*11dc0*/  HMMA.16816.F32 R60, R4, R22, R60 ;  /* 0x00000016043c723c */ /* 0x000fe6000000183c */
[----:B------:R-:W-:-:S05]  /*11dd0*/  FADD.FTZ R171, R123, R112 ;  /* 0x000000707bab7221 */ /* 0x000fca0000010000 */
[C---:B--2---:R-:W-:Y:S08]  /*11de0*/  HMMA.16816.F32 R72, R4.reuse, R12, R72 ;  /* 0x0000000c0448723c */ /* 0x044ff00000001848 */
[C---:B------:R-:W-:Y:S08]  /*11df0*/  HMMA.16816.F32 R92, R4.reuse, R14, R92 ;  /* 0x0000000e045c723c */ /* 0x040ff0000000185c */
[C---:B------:R-:W-:Y:S08]  /*11e00*/  HMMA.16816.F32 R80, R4.reuse, R10, R80 ;  /* 0x0000000a0450723c */ /* 0x040ff00000001850 */
[C---:B---3--:R-:W-:Y:S08]  /*11e10*/  HMMA.16816.F32 R88, R4.reuse, R16, R88 ;  /* 0x000000100458723c */ /* 0x048ff00000001858 */
[----:B------:R-:W-:Y:S08]  /*11e20*/  HMMA.16816.F32 R84, R4, R18, R84 ;  /* 0x000000120454723c */ /* 0x000ff00000001854 */
.L_x_6776:
[----:B------:R-:W-:-:S13]  /*11e30*/  ISETP.GE.AND P0, PT, R166, 0x1, PT ;  /* 0x00000001a600780c */ /* 0x000fda0003f06270 */
[----:B------:R-:W-:Y:S05]  /*11e40*/  @!P0 BRA `(.L_x_6782) ;  /* 0x000026e000008947 */ /* 0x000fea0003800000 */
[----:B------:R-:W-:Y:S01]  /*11e50*/  ULDC.64 UR4, c[0x0][0x1a0] ;  /* 0x0000680000047ab9 */ /* 0x000fe20000000a00 */
[----:B------:R-:W-:Y:S01]  /*11e60*/  IMAD.MOV.U32 R0, RZ, RZ, R3 ;  /* 0x000000ffff007224 */ /* 0x000fe200078e0003 */
[----:B------:R-:W-:Y:S01]  /*11e70*/  ULEA UR9, -UR4, URZ, 0x6 ;  /* 0x0000003f04097291 */ /* 0x000fe2000f8e313f */
[----:B------:R-:W-:Y:S01]  /*11e80*/  IMAD.MOV.U32 R101, RZ, RZ, R100 ;  /* 0x000000ffff657224 */ /* 0x000fe200078e0064 */
[----:B------:R-:W-:Y:S02]  /*11e90*/  UMOV UR8, 0x5 ;  /* 0x0000000500087882 */ /* 0x000fe40000000000 */
[----:B------:R-:W-:Y:S02]  /*11ea0*/  USHF.R.S32.HI UR13, URZ, 0x1f, UR9 ;  /* 0x0000001f3f0d7899 */ /* 0x000fe40008011409 */
[----:B------:R-:W-:Y:S01]  /*11eb0*/  USHF.L.U64.HI UR10, UR4, UR8, UR5 ;  /* 0x00000008040a7299 */ /* 0x000fe20008010205 */
[----:B------:R-:W-:Y:S01]  /*11ec0*/  MOV R173, UR9 ;  /* 0x0000000900ad7c02 */ /* 0x000fe20008000f00 */
[----:B------:R-:W-:-:S02]  /*11ed0*/  USHF.L.U32 UR11, UR4, 0x5, URZ ;  /* 0x00000005040b7899 */ /* 0x000fc4000800063f */
[----:B------:R-:W-:Y:S01]  /*11ee0*/  MOV R172, UR13 ;  /* 0x0000000d00ac7c02 */ /* 0x000fe20008000f00 */
[----:B------:R-:W-:Y:S02]  /*11ef0*/  ULDC.64 UR4, c[0x0][0x198] ;  /* 0x0000660000047ab9 */ /* 0x000fe40000000a00 */
[----:B------:R-:W-:Y:S02]  /*11f00*/  ULEA UR12, -UR4, URZ, 0x6 ;  /* 0x0000003f040c7291 */ /* 0x000fe4000f8e313f */
[----:B------:R-:W-:Y:S02]  /*11f10*/  USHF.L.U64.HI UR5, UR4, UR8, UR5 ;  /* 0x0000000804057299 */ /* 0x000fe40008010205 */
[----:B------:R-:W-:Y:S02]  /*11f20*/  USHF.L.U32 UR4, UR4, 0x5, URZ ;  /* 0x0000000504047899 */ /* 0x000fe4000800063f */
[----:B------:R-:W-:Y:S02]  /*11f30*/  USHF.R.S32.HI UR8, URZ, 0x1f, UR12 ;  /* 0x0000001f3f087899 */ /* 0x000fe4000801140c */
.L_x_6786:
        /* <DEDUP_REMOVED lines=64> */
.L_x_6783:
        /* <DEDUP_REMOVED lines=22> */
[----:B------:R-:W2:Y:S04]  /*124a0*/  LDSM.16.M88.4 R108, [R157+0x4000] ;  /* 0x004000009d6c783b */ /* 0x000ea80000000200 */
[----:B------:R-:W4:Y:S04]  /*124b0*/  LDSM.16.M88.4 R112, [R157+0x4800] ;  /* 0x004800009d70783b */ /* 0x000f280000000200 */
[----:B------:R-:W5:Y:S04]  /*124c0*/  LDSM.16.M88.4 R116, [R157+0x5000] ;  /* 0x005000009d74783b */ /* 0x000f680000000200 */
[----:B------:R-:W0:Y:S04]  /*124d0*/  LDGDEPBAR ;  /* 0x00000000000079af */ /* 0x000e280000000000 */
[----:B------:R-:W1:Y:S04]  /*124e0*/  LDSM.16.M88.4 R120, [R157+0x5800] ;  /* 0x005800009d78783b */ /* 0x000e680000000200 */
[----:B------:R-:W-:Y:S04]  /*124f0*/  LDSM.16.M88.4 R124, [R156] ;  /* 0x000000009c7c783b */ /* 0x000fe80000000200 */
[----:B------:R-:W1:Y:S04]  /*12500*/  LDSM.16.M88.4 R128, [R155] ;  /* 0x000000009b80783b */ /* 0x000e680000000200 */
[----:B------:R-:W1:Y:S04]  /*12510*/  LDSM.16.M88.4 R132, [R147] ;  /* 0x000000009384783b */ /* 0x000e680000000200 */
[----:B------:R-:W1:Y:S01]  /*12520*/  LDSM.16.M88.4 R136, [R146] ;  /* 0x000000009288783b */ /* 0x000e620000000200 */
[C---:B--2---:R-:W-:Y:S08]  /*12530*/  HMMA.16816.F32 R4, R104.reuse, R108, RZ ;  /* 0x0000006c6804723c */ /* 0x044ff000000018ff */
[C---:B---3--:R-:W-:Y:S01]  /*12540*/  HMMA.16816.F32 R8, R104.reuse, R110, RZ ;  /* 0x0000006e6808723c */ /* 0x048fe200000018ff */
[----:B------:R-:W2:Y:S07]  /*12550*/  LDSM.16.M88.4 R108, [R145] ;  /* 0x00000000916c783b */ /* 0x000eae0000000200 */
        /* <DEDUP_REMOVED lines=10> */
[C---:B------:R-:W-:Y:S08]  /*12600*/  HMMA.16816.F32 R4, R124.reuse, R128, R4 ;  /* 0x000000807c04723c */ /* 0x040ff00000001804 */
[C---:B------:R-:W-:Y:S01]  /*12610*/  HMMA.16816.F32 R8, R124.reuse, R130, R8 ;  /* 0x000000827c08723c */ /* 0x040fe20000001808 */
[----:B------:R-:W4:Y:S07]  /*12620*/  LDSM.16.M88.4 R128, [R151+0x5800] ;  /* 0x005800009780783b */ /* 0x000f2e0000000200 */
        /* <DEDUP_REMOVED lines=8> */
[C---:B-1----:R-:W-:Y:S08]  /*126b0*/  HMMA.16816.F32 R4, R104.reuse, R112, R4 ;  /* 0x000000706804723c */ /* 0x042ff00000001804 */
[C---:B------:R-:W-:Y:S01]  /*126c0*/  HMMA.16816.F32 R8, R104.reuse, R114, R8 ;  /* 0x000000726808723c */ /* 0x040fe20000001808 */
[----:B------:R-:W1:Y:S07]  /*126d0*/  LDSM.16.M88.4 R112, [R144+0x800] ;  /* 0x000800009070783b */ /* 0x000e6e0000000200 */
[C---:B------:R-:W-:Y:S08]  /*126e0*/  HMMA.16816.F32 R12, R104.reuse, R116, R12 ;  /* 0x00000074680c723c */ /* 0x040ff0000000180c */
[C---:B------:R-:W-:Y:S01]  /*126f0*/  HMMA.16816.F32 R16, R104.reuse, R118, R16 ;  /* 0x000000766810723c */ /* 0x040fe20000001810 */
[----:B------:R-:W5:Y:S07]  /*12700*/  LDSM.16.M88.4 R116, [R144+0x1000] ;  /* 0x001000009074783b */ /* 0x000f6e0000000200 */
[C---:B---3--:R-:W-:Y:S08]  /*12710*/  HMMA.16816.F32 R20, R104.reuse, R120, R20 ;  /* 0x000000786814723c */ /* 0x048ff00000001814 */
[C---:B------:R-:W-:Y:S01]  /*12720*/  HMMA.16816.F32 R24, R104.reuse, R122, R24 ;  /* 0x0000007a6818723c */ /* 0x040fe20000001818 */
[----:B------:R-:W-:Y:S07]  /*12730*/  LDSM.16.M88.4 R120, [R158+0x2000] ;  /* 0x002000009e78783b */ /* 0x000fee0000000200 */
[C---:B----4-:R-:W-:Y:S08]  /*12740*/  HMMA.16816.F32 R28, R104.reuse, R128, R28 ;  /* 0x00000080681c723c */ /* 0x050ff0000000181c */
[----:B------:R-:W-:Y:S01]  /*12750*/  HMMA.16816.F32 R32, R104, R130, R32 ;  /* 0x000000826820723c */ /* 0x000fe20000001820 */
[----:B------:R-:W3:Y:S04]  /*12760*/  LDSM.16.M88.4 R104, [R144+0x1800] ;  /* 0x001800009068783b */ /* 0x000ee80000000200 */
[----:B------:R-:W4:Y:S03]  /*12770*/  LDSM.16.M88.4 R128, [R157+0x6000] ;  /* 0x006000009d80783b */ /* 0x000f260000000200 */
[C---:B--2---:R-:W-:Y:S08]  /*12780*/  HMMA.16816.F32 R4, R108.reuse, R124, R4 ;  /* 0x0000007c6c04723c */ /* 0x044ff00000001804 */
[C---:B------:R-:W-:Y:S01]  /*12790*/  HMMA.16816.F32 R8, R108.reuse, R126, R8 ;  /* 0x0000007e6c08723c */ /* 0x040fe20000001808 */
[----:B------:R-:W2:Y:S07]  /*127a0*/  LDSM.16.M88.4 R124, [R157+0x6800] ;  /* 0x006800009d7c783b */ /* 0x000eae0000000200 */
[C---:B-1----:R-:W-:Y:S08]  /*127b0*/  HMMA.16816.F32 R12, R108.reuse, R112, R12 ;  /* 0x000000706c0c723c */ /* 0x042ff0000000180c */
[C---:B------:R-:W-:Y:S01]  /*127c0*/  HMMA.16816.F32 R16, R108.reuse, R114, R16 ;  /* 0x000000726c10723c */ /* 0x040fe20000001810 */
[----:B------:R-:W-:Y:S07]  /*127d0*/  LDSM.16.M88.4 R112, [R156+0x2000] ;  /* 0x002000009c70783b */ /* 0x000fee0000000200 */
[C---:B-----5:R-:W-:Y:S08]  /*127e0*/  HMMA.16816.F32 R20, R108.reuse, R116, R20 ;  /* 0x000000746c14723c */ /* 0x060ff00000001814 */
[C---:B------:R-:W-:Y:S01]  /*127f0*/  HMMA.16816.F32 R24, R108.reuse, R118, R24 ;  /* 0x000000766c18723c */ /* 0x040fe20000001818 */
[----:B------:R-:W-:Y:S07]  /*12800*/  LDSM.16.M88.4 R116, [R143] ;  /* 0x000000008f74783b */ /* 0x000fee0000000200 */
[C---:B---3--:R-:W-:Y:S08]  /*12810*/  HMMA.16816.F32 R28, R108.reuse, R104, R28 ;  /* 0x000000686c1c723c */ /* 0x048ff0000000181c */
        /* <DEDUP_REMOVED lines=115> */
.L_x_6785:
        /* <DEDUP_REMOVED lines=20> */
.L_x_6784:
        /* <DEDUP_REMOVED lines=330> */
.L_x_6782:
        /* <DEDUP_REMOVED lines=193> */
.L_x_6787:
[----:B------:R-:W2:Y:S04]  /*15140*/  S2R R3, SR_CTAID.Z ;  /* 0x0000000000037919 */ /* 0x000ea80000002700 */
[----:B------:R-:W2:Y:S02]  /*15150*/  S2R R2, SR_CTAID.Y ;  /* 0x0000000000027919 */ /* 0x000ea40000002600 */
[----:B-12---:R-:W-:-:S04]  /*15160*/  IMAD R5, R2, c[0x0][0x1c0], R3 ;  /* 0x0000700002057a24 */ /* 0x006fc800078e0203 */
[----:B------:R-:W-:Y:S02]  /*15170*/  IMAD R5, R5, c[0x0][0x214], RZ ;  /* 0x0000850005057a24 */ /* 0x000fe400078e02ff */
.L_x_6788:
        /* <DEDUP_REMOVED lines=41> */
.L_x_6790:
[----:B------:R-:W-:Y:S05]  /*15410*/  BSYNC B0 ;  /* 0x0000000000007941 */ /* 0x000fea0003800000 */
.L_x_6789:
[----:B------:R-:W5:Y:S01]  /*15420*/  S2R R5, SR_CTAID.X ;  /* 0x0000000000057919 */ /* 0x000f620000002500 */
[----:B------:R-:W-:Y:S01]  /*15430*/  LEA.HI R7, R7, R0, RZ, 0x3 ;  /* 0x0000000007077211 */ /* 0x000fe200078f18ff */
[----:B------:R-:W-:Y:S02]  /*15440*/  BSSY B0, `(.L_x_6791) ;  /* 0x0000022000007945 */ /* 0x000fe40003800000 */
[----:B----4-:R-:W4:Y:S01]  /*15450*/  S2R R4, SR_TID.X ;  /* 0x0000000000047919 */ /* 0x010f220000002100 */
[----:B------:R-:W-:-:S05]  /*15460*/  LOP3.LUT R7, R7, 0xfffffff8, RZ, 0xc0, !PT ;  /* 0xfffffff807077812 */ /* 0x000fca00078ec0ff */
[----:B------:R-:W-:-:S04]  /*15470*/  IMAD.IADD R6, R0, 0x1, -R7 ;  /* 0x0000000100067824 */ /* 0x000fc800078e0a07 */
[----:B------:R-:W-:Y:S01]  /*15480*/  IMAD.SHL.U32 R8, R6, 0x8, RZ ;  /* 0x0000000806087824 */ /* 0x000fe200078e00ff */
[----:B------:R-:W-:-:S04]  /*15490*/  SHF.R.S32.HI R6, RZ, 0x1f, R3 ;  /* 0x0000001fff067819 */ /* 0x000fc80000011403 */
[----:B------:R-:W-:Y:S01]  /*154a0*/  SHF.R.S32.HI R9, RZ, 0x1f, R8 ;  /* 0x0000001fff097819 */ /* 0x000fe20000011408 */
[----:B------:R-:W-:Y:S02]  /*154b0*/  IMAD R6, R6, c[0x0][0x1f0], RZ ;  /* 0x00007c0006067a24 */ /* 0x000fe400078e02ff */
[----:B-----5:R-:W-:Y:S02]  /*154c0*/  IMAD.SHL.U32 R0, R5, 0x40, RZ ;  /* 0x0000004005007824 */ /* 0x020fe400078e00ff */
[----:B------:R-:W-:Y:S01]  /*154d0*/  IMAD R6, R3, c[0x0][0x1f4], R6 ;  /* 0x00007d0003067a24 */ /* 0x000fe200078e0206 */
[----:B----4-:R-:W-:Y:S01]  /*154e0*/  SHF.R.S32.HI R5, RZ, 0x1f, R4 ;  /* 0x0000001fff057819 */ /* 0x010fe20000011404 */
[----:B------:R-:W-:Y:S01]  /*154f0*/  IMAD.WIDE.U32 R8, R0, c[0x0][0x1e8], R8 ;  /* 0x00007a0000087a25 */ /* 0x000fe200078e0008 */
[----:B------:R-:W-:Y:S02]  /*15500*/  SHF.R.S32.HI R7, RZ, 0x1f, R0 ;  /* 0x0000001fff077819 */ /* 0x000fe40000011400 */
[----:B------:R-:W-:-:S02]  /*15510*/  LEA.HI R5, R5, R4, RZ, 0x3 ;  /* 0x0000000405057211 */ /* 0x000fc400078f18ff */
        /* <DEDUP_REMOVED lines=20> */
.L_x_6792:
[----:B------:R-:W-:Y:S05]  /*15660*/  BSYNC B0 ;  /* 0x0000000000007941 */ /* 0x000fea0003800000 */
.L_x_6791:
[----:B------:R-:W-:Y:S01]  /*15670*/  IADD3 R3, R5, 0x10, RZ ;  /* 0x0000001005037810 */ /* 0x000fe20007ffe0ff */
        /* <DEDUP_REMOVED lines=9> */
[----:B-12---:R-:W-:-:S03]  /*15710*/  LEA R20, P0, R10, c[0x0][0x1d0], 0x1 ;  /* 0x000074000a147a11 */ /* 0x006fc600078008ff */
[----:B------:R-:W-:-:S05]  /*15720*/  IMAD R3, R4, c[0x0][0x1ec], R3 ;  /* 0x00007b0004037a24 */ /* 0x000fca00078e0203 */
[----:B------:R-:W-:-:S04]  /*15730*/  IADD3 R3, R3, R11, RZ ;  /* 0x0000000b03037210 */ /* 0x000fc80007ffe0ff */
[----:B------:R-:W-:-:S05]  /*15740*/  LEA.HI.X R21, R10, c[0x0][0x1d4], R3, 0x1, P0 ;  /* 0x000075000a157a11 */ /* 0x000fca00000f0c03 */
[----:B---3--:R1:W-:Y:S04]  /*15750*/  STG.E.128 [R20.64], R32 ;  /* 0x0000002014007986 */ /* 0x0083e8000c101d06 */
[----:B------:R1:W-:Y:S02]  /*15760*/  STG.E.128 [R20.64+0x80], R16 ;  /* 0x0000801014007986 */ /* 0x0003e4000c101d06 */
.L_x_6794:
[----:B------:R-:W-:Y:S05]  /*15770*/  BSYNC B0 ;  /* 0x0000000000007941 */ /* 0x000fea0003800000 */
.L_x_6793:
        /* <DEDUP_REMOVED lines=10> */
[----:B-1----:R-:W-:-:S03]  /*15820*/  LEA R16, P0, R10, c[0x0][0x1d0], 0x1 ;  /* 0x000074000a107a11 */ /* 0x002fc600078008ff */
[----:B------:R-:W-:-:S05]  /*15830*/  IMAD R3, R4, c[0x0][0x1ec], R3 ;  /* 0x00007b0004037a24 */ /* 0x000fca00078e0203 */
[----:B------:R-:W-:-:S04]  /*15840*/  IADD3 R3, R3, R11, RZ ;  /* 0x0000000b03037210 */ /* 0x000fc80007ffe0ff */
[----:B------:R-:W-:-:S05]  /*15850*/  LEA.HI.X R17, R10, c[0x0][0x1d4], R3, 0x1, P0 ;  /* 0x000075000a117a11 */ /* 0x000fca00000f0c03 */
[----:B------:R1:W-:Y:S04]  /*15860*/  STG.E.128 [R16.64], R28 ;  /* 0x0000001c10007986 */ /* 0x0003e8000c101d06 */
[----:B------:R1:W-:Y:S02]  /*15870*/  STG.E.128 [R16.64+0x80], R12 ;  /* 0x0000800c10007986 */ /* 0x0003e4000c101d06 */
.L_x_6796:
[----:B------:R-:W-:Y:S05]  /*15880*/  BSYNC B0 ;  /* 0x0000000000007941 */ /* 0x000fea0003800000 */
.L_x_6795:
[----:B------:R-:W-:-:S04]  /*15890*/  IADD3 R3, R5, 0x30, RZ ;  /* 0x0000003005037810 */ /* 0x000fc80007ffe0ff */
[----:B------:R-:W-:-:S13]  /*158a0*/  ISETP.GE.AND P0, PT, R3, R0, PT ;  /* 0x000000000300720c */ /* 0x000fda0003f06270 */
[----:B------:R-:W-:Y:S05]  /*158b0*/  @P0 EXIT ;  /* 0x000000000000094d */ /* 0x000fea0003800000 */
[----:B------:R-:W-:Y:S02]  /*158c0*/  IADD3 R5, P0, R5, 0x30, RZ ;  /* 0x0000003005057810 */ /* 0x000fe40007f1e0ff */
[----:B------:R-:W-:-:S03]  /*158d0*/  MOV R3, R7 ;  /* 0x0000000700037202 */ /* 0x000fc60000000f00 */
[----:B------:R-:W-:Y:S02]  /*158e0*/  IMAD.X R0, RZ, RZ, R2, P0 ;  /* 0x000000ffff007224 */ /* 0x000fe400000e0602 */
[----:B------:R-:W-:Y:S02]  /*158f0*/  IMAD.MOV.U32 R2, RZ, RZ, R8 ;  /* 0x000000ffff027224 */ /* 0x000fe400078e0008 */
[----:B------:R-:W-:Y:S02]  /*15900*/  IMAD R0, R0, c[0x0][0x1e8], RZ ;  /* 0x00007a0000007a24 */ /* 0x000fe400078e02ff */
[----:B------:R-:W-:-:S04]  /*15910*/  IMAD.WIDE.U32 R2, R5, c[0x0][0x1e8], R2 ;  /* 0x00007a0005027a25 */ /* 0x000fc800078e0002 */
[----:B------:R-:W-:Y:S01]  /*15920*/  IMAD R0, R5, c[0x0][0x1ec], R0 ;  /* 0x00007b0005007a24 */ /* 0x000fe200078e0200 */
[----:B------:R-:W-:-:S04]  /*15930*/  LEA R4, P0, R2, c[0x0][0x1d0], 0x1 ;  /* 0x0000740002047a11 */ /* 0x000fc800078008ff */
[----:B------:R-:W-:-:S04]  /*15940*/  IADD3 R0, R0, R3, RZ ;  /* 0x0000000300007210 */ /* 0x000fc80007ffe0ff */
[----:B------:R-:W-:-:S05]  /*15950*/  LEA.HI.X R5, R2, c[0x0][0x1d4], R0, 0x1, P0 ;  /* 0x0000750002057a11 */ /* 0x000fca00000f0c00 */
[----:B-1----:R-:W-:Y:S04]  /*15960*/  STG.E.128 [R4.64], R24 ;  /* 0x0000001804007986 */ /* 0x002fe8000c101d06 */
[----:B------:R-:W-:Y:S01]  /*15970*/  STG.E.128 [R4.64+0x80], R40 ;  /* 0x0000802804007986 */ /* 0x000fe2000c101d06 */
[----:B------:R-:W-:Y:S05]  /*15980*/  EXIT ;  /* 0x000000000000794d */ /* 0x000fea0003800000 */
.L_x_6797:
        /* <DEDUP_REMOVED lines=15> */
.L_x_8276:


//--------------------- .text._ZN5flash24flash_fwd_splitkv_kernelI23Flash_fwd_kernel_traitsILi128ELi64ELi64ELi4ELb0ELb0EN7cutlass6half_tE19Flash_kernel_traitsILi128ELi64ELi64ELi4ES3_EELb1ELb0ELb0ELb0ELb1ELb1ELb0ELb1EEEvNS_16Flash_fwd_paramsE --------------------------
	.section	.text._ZN5flash24flash_fwd_splitkv_kernelI23Flash_fwd_kernel_traitsILi128ELi64ELi64ELi4ELb0ELb0EN7cutlass6half_tE19Flash_kernel_traitsILi128ELi64ELi64ELi4ES3_EELb1ELb0ELb0ELb0ELb1ELb1ELb0ELb1EEEvNS_16Flash_fwd_paramsE,"ax",@progbits
	.sectioninfo	@"SHI_REGISTERS=195"
	.align	128
        .global         _ZN5flash24flash_fwd_splitkv_kernelI23Flash_fwd_kernel_traitsILi128ELi64ELi64ELi4ELb0ELb0EN7cutlass6half_tE19Flash_kernel_traitsILi128ELi64ELi64ELi4ES3_EELb1ELb0ELb0ELb0ELb1ELb1ELb0ELb1EEEvNS_16Flash_fwd_paramsE
        .type           _ZN5flash24flash_fwd_splitkv_kernelI23Flash_fwd_kernel_traitsILi128ELi64ELi64ELi4ELb0ELb0EN7cutlass6half_tE19Flash_kernel_traitsILi128ELi64ELi64ELi4ES3_EELb1ELb0ELb0ELb0ELb1ELb1ELb0ELb1EEEvNS_16Flash_fwd_paramsE,@function
        .size           _ZN5flash24flash_fwd_splitkv_kernelI23Flash_fwd_kernel_traitsILi128ELi64ELi64ELi4ELb0ELb0EN7cutlass6half_tE19Flash_kernel_traitsILi128ELi64ELi64ELi4ES3_EELb1ELb0ELb0ELb0ELb1ELb1ELb0ELb1EEEvNS_16Flash_fwd_paramsE,(.L_x_8277 - _ZN5flash24flash_fwd_splitkv_kernelI23Flash_fwd_kernel_traitsILi128ELi64ELi64ELi4ELb0ELb0EN7cutlass6half_tE19Flash_kernel_traitsILi128ELi64ELi64ELi4ES3_EELb1ELb0ELb0ELb0ELb1ELb1ELb0ELb1EEEvNS_16Flash_fwd_paramsE)
        .other          _ZN5flash24flash_fwd_splitkv_kernelI23Flash_fwd_kernel_traitsILi128ELi64ELi64ELi4ELb0ELb0EN7cutlass6half_tE19Flash_kernel_traitsILi128ELi64ELi64ELi4ES3_EELb1ELb0ELb0ELb0ELb1ELb1ELb0ELb1EEEvNS_16Flash_fwd_paramsE,@"STO_CUDA_ENTRY STV_DEFAULT"
_ZN5flash24flash_fwd_splitkv_kernelI23Flash_fwd_kernel_traitsILi128ELi64ELi64ELi4ELb0ELb0EN7cutlass6half_tE19Flash_kernel_traitsILi128ELi64ELi64ELi4ES3_EELb1ELb0ELb0ELb0ELb1ELb1ELb0ELb1EEEvNS_16Flash_fwd_paramsE:
.text._ZN5flash24flash_fwd_splitkv_kernelI23Flash_fwd_kernel_traitsILi128ELi64ELi64ELi4ELb0ELb0EN7cutlass6half_tE19Flash_kernel_traitsILi128ELi64ELi64ELi4ES3_EELb1ELb0ELb0ELb0ELb1ELb1ELb0ELb1EEEvNS_16Flash_fwd_paramsE:
        /* <DEDUP_REMOVED lines=37> */
.L_x_6798:
[----:B-12-4-:R-:W-:Y:S02]  /*0250*/  MOV R3, c[0x0][0x218] ;  /* 0x0000860000037a02 */ /* 0x016fe40000000f00 */
.L_x_6799:
        /* <DEDUP_REMOVED lines=74> */
.L_x_6802:
[----:B------:R-:W-:Y:S05]  /*0700*/  BSYNC B0 ;  /* 0x0000000000007941 */ /* 0x000fea0003800000 */
.L_x_6801:
        /* <DEDUP_REMOVED lines=16> */
.L_x_6804:
[----:B------:R-:W-:Y:S05]  /*0810*/  BSYNC B0 ;  /* 0x0000000000007941 */ /* 0x000fea0003800000 */
.L_x_6803:
        /* <DEDUP_REMOVED lines=16> */
.L_x_6806:
[----:B------:R-:W-:Y:S05]  /*0920*/  BSYNC B0 ;  /* 0x0000000000007941 */ /* 0x000fea0003800000 */
.L_x_6805:
        /* <DEDUP_REMOVED lines=15> */
.L_x_6808:
[----:B------:R-:W-:Y:S05]  /*0a20*/  BSYNC B0 ;  /* 0x0000000000007941 */ /* 0x000fea0003800000 */
.L_x_6807:
        /* <DEDUP_REMOVED lines=19> */
.L_x_6800:
        /* <DEDUP_REMOVED lines=91> */
.L_x_6809:
        /* <DEDUP_REMOVED lines=15> */
.L_x_6811:
        /* <DEDUP_REMOVED lines=55> */
.L_x_6810:
        /* <DEDUP_REMOVED lines=209> */
.L_x_6850:
        /* <DEDUP_REMOVED lines=151> */
.L_x_6816:
[----:B------:R-:W-:Y:S05]  /*2bf0*/  BSYNC B0 ;  /* 0x0000000000007941 */ /* 0x000fea0003800000 */
.L_x_6815:
        /* <DEDUP_REMOVED lines=110> */
.L_x_6818:
[----:B------:R-:W-:Y:S05]  /*32e0*/  BSYNC B0 ;  /* 0x0000000000007941 */ /* 0x000fea0003800000 */
.L_x_6817:
        /* <DEDUP_REMOVED lines=114> */
.L_x_6820:
[----:B------:R-:W-:Y:S05]  /*3a10*/  BSYNC B0 ;  /* 0x0000000000007941 */ /* 0x000fea0003800000 */
.L_x_6819:
        /* <DEDUP_REMOVED lines=117> */
.L_x_6822:
[----:B------:R-:W-:Y:S05]  /*4170*/  BSYNC B0 ;  /* 0x0000000000007941 */ /* 0x000fea0003800000 */
.L_x_6821:
        /* <DEDUP_REMOVED lines=9> */
.L_x_6814:
        /* <DEDUP_REMOVED lines=91> */
.L_x_6827:
[----:B------:R-:W-:Y:S05]  /*47c0*/  BSYNC B0 ;  /* 0x0000000000007941 */ /* 0x000fea0003800000 */
.L_x_6826:
        /* <DEDUP_REMOVED lines=91> */
.L_x_6829:
[----:B------:R-:W-:Y:S05]  /*4d80*/  BSYNC B0 ;  /* 0x0000000000007941 */ /* 0x000fea0003800000 */
.L_x_6828:
[----:B-----5:R4:W-:Y:S02]  /*4d90*/  STG.E.128 [R86.64+0x80], R36 ;  /* 0x0000802456007986 */ /* 0x0209e4000c101d06 */
.L_x_6825:
[----:B------:R-:W-:Y:S05]  /*4da0*/  BSYNC B1 ;  /* 0x0000000000017941 */ /* 0x000fea0003800000 */
.L_x_6824:
        /* <DEDUP_REMOVED lines=96> */
.L_x_6833:
[----:B------:R-:W-:Y:S05]  /*53b0*/  BSYNC B0 ;  /* 0x0000000000007941 */ /* 0x000fea0003800000 */
.L_x_6832:
        /* <DEDUP_REMOVED lines=97> */
.L_x_6835:
[----:B------:R-:W-:Y:S05]  /*59d0*/  BSYNC B0 ;  /* 0x0000000000007941 */ /* 0x000fea0003800000 */
.L_x_6834:
[----:B-----5:R1:W-:Y:S02]  /*59e0*/  STG.E.128 [R144.64+0x80], R32 ;  /* 0x0000802090007986 */ /* 0x0203e4000c101d06 */
.L_x_6831:
[----:B------:R-:W-:Y:S05]  /*59f0*/  BSYNC B1 ;  /* 0x0000000000017941 */ /* 0x000fea0003800000 */
.L_x_6830:
        /* <DEDUP_REMOVED lines=96> */
.L_x_6839:
[----:B------:R-:W-:Y:S05]  /*6000*/  BSYNC B0 ;  /* 0x0000000000007941 */ /* 0x000fea0003800000 */
.L_x_6838:
        /* <DEDUP_REMOVED lines=97> */
.L_x_6841:
[----:B------:R-:W-:Y:S05]  /*6620*/  BSYNC B0 ;  /* 0x0000000000007941 */ /* 0x000fea0003800000 */
.L_x_6840:
[C---:B------:R-:W-:Y:S04]  /*6630*/  LEA R2, P0, R74.reuse, R86, 0x1 ;  /* 0x000000564a027211 */ /* 0x040fe800078008ff */
[----:B------:R-:W-:Y:S05]  /*6640*/  LEA.HI.X R3, R74, R87, R73, 0x1, P0 ;  /* 0x000000574a037211 */ /* 0x000fea00000f0c49 */
[----:B-----5:R3:W-:Y:S04]  /*6650*/  STG.E.128 [R2.64], R32 ;  /* 0x0000002002007986 */ /* 0x0207e8000c101d06 */
.L_x_6837:
[----:B------:R-:W-:Y:S05]  /*6660*/  BSYNC B1 ;  /* 0x0000000000017941 */ /* 0x000fea0003800000 */
.L_x_6836:
        /* <DEDUP_REMOVED lines=98> */
.L_x_6845:
[----:B------:R-:W-:Y:S05]  /*6c90*/  BSYNC B0 ;  /* 0x0000000000007941 */ /* 0x000fea0003800000 */
.L_x_6844:
        /* <DEDUP_REMOVED lines=98> */
.L_x_6847:
[----:B------:R-:W-:Y:S05]  /*72c0*/  BSYNC B0 ;  /* 0x0000000000007941 */ /* 0x000fea0003800000 */
.L_x_6846:
[C---:B------:R-:W-:Y:S04]  /*72d0*/  LEA R2, P0, R78.reuse, R86, 0x1 ;  /* 0x000000564e027211 */ /* 0x040fe800078008ff */
[----:B------:R-:W-:Y:S05]  /*72e0*/  LEA.HI.X R3, R78, R87, R77, 0x1, P0 ;  /* 0x000000574e037211 */ /* 0x000fea00000f0c4d */
[----:B-----5:R1:W-:Y:S04]  /*72f0*/  STG.E.128 [R2.64], R32 ;  /* 0x0000002002007986 */ /* 0x0203e8000c101d06 */
.L_x_6843:
[----:B------:R-:W-:Y:S05]  /*7300*/  BSYNC B1 ;  /* 0x0000000000017941 */ /* 0x000fea0003800000 */
.L_x_6842:
        /* <DEDUP_REMOVED lines=8> */
.L_x_6813:
        /* <DEDUP_REMOVED lines=32> */
.L_x_6823:
        /* <DEDUP_REMOVED lines=80> */
.L_x_6848:
        /* <DEDUP_REMOVED lines=8> */
.L_x_6849:
[----:B------:R-:W-:Y:S04]  /*7b10*/  IADD3 R11, R11, -0x1, RZ ;  /* 0xffffffff0b0b7810 */ /* 0x000fe80007ffe0ff */
[----:B------:R-:W-:Y:S11]  /*7b20*/  ISETP.GT.AND P0, PT, R11, R63, PT ;  /* 0x0000003f0b00720c */ /* 0x000ff60003f04270 */
[----:B------:R-:W-:Y:S02]  /*7b30*/  @!UPT UIADD3 URZ, URZ, URZ, URZ ;  /* 0x0000003f3f3ff290 */ /* 0x000fe4000fffe03f */
[----:B------:R-:W-:-:S05]  /*7b40*/  @P0 BRA `(.L_x_6850) ;  /* 0xffffa73000000947 */ /* 0x000fca000383ffff */
.L_x_6812:
        /* <DEDUP_REMOVED lines=93> */
.L_x_6857:
[----:B------:R-:W-:Y:S05]  /*8120*/  BSYNC B0 ;  /* 0x0000000000007941 */ /* 0x000fea0003800000 */
.L_x_6856:
        /* <DEDUP_REMOVED lines=45> */
.L_x_6859:
[----:B------:R-:W-:Y:S05]  /*8400*/  BSYNC B0 ;  /* 0x0000000000007941 */ /* 0x000fea0003800000 */
.L_x_6858:
[----:B------:R3:W-:Y:S02]  /*8410*/  STS.128 [R153+0x2000], R20 ;  /* 0x0020001499007388 */ /* 0x0007e40000000c00 */
.L_x_6855:
[----:B------:R-:W-:Y:S05]  /*8420*/  BSYNC B1 ;  /* 0x0000000000017941 */ /* 0x000fea0003800000 */
.L_x_6854:
        /* <DEDUP_REMOVED lines=57> */
.L_x_6863:
[----:B------:R-:W-:Y:S05]  /*87c0*/  BSYNC B0 ;  /* 0x0000000000007941 */ /* 0x000fea0003800000 */
.L_x_6862:
        /* <DEDUP_REMOVED lines=44> */
.L_x_6865:
[----:B------:R-:W-:Y:S05]  /*8a90*/  BSYNC B0 ;  /* 0x0000000000007941 */ /* 0x000fea0003800000 */
.L_x_6864:
[----:B------:R2:W-:Y:S02]  /*8aa0*/  STS.128 [R153+0x2800], R24 ;  /* 0x0028001899007388 */ /* 0x0005e40000000c00 */
.L_x_6861:
[----:B------:R-:W-:Y:S05]  /*8ab0*/  BSYNC B1 ;  /* 0x0000000000017941 */ /* 0x000fea0003800000 */
.L_x_6860:
        /* <DEDUP_REMOVED lines=58> */
.L_x_6869:
[----:B-1----:R-:W-:Y:S05]  /*8e60*/  BSYNC B0 ;  /* 0x0000000000007941 */ /* 0x002fea0003800000 */
.L_x_6868:
        /* <DEDUP_REMOVED lines=44> */
.L_x_6871:
[----:B------:R-:W-:Y:S05]  /*9130*/  BSYNC B0 ;  /* 0x0000000000007941 */ /* 0x000fea0003800000 */
.L_x_6870:
[----:B------:R2:W-:Y:S02]  /*9140*/  STS.128 [R153+0x3000], R28 ;  /* 0x0030001c99007388 */ /* 0x0005e40000000c00 */
.L_x_6867:
[----:B------:R-:W-:Y:S05]  /*9150*/  BSYNC B1 ;  /* 0x0000000000017941 */ /* 0x000fea0003800000 */
.L_x_6866:
        /* <DEDUP_REMOVED lines=56> */
.L_x_6874:
[----:B-1----:R-:W-:Y:S05]  /*94e0*/  BSYNC B0 ;  /* 0x0000000000007941 */ /* 0x002fea0003800000 */
.L_x_6873:
        /* <DEDUP_REMOVED lines=47> */
.L_x_6876:
[----:B------:R-:W-:Y:S05]  /*97e0*/  BSYNC B0 ;  /* 0x0000000000007941 */ /* 0x000fea0003800000 */
.L_x_6875:
[----:B------:R2:W-:Y:S01]  /*97f0*/  STS.128 [R153+0x3800], R8 ;  /* 0x0038000899007388 */ /* 0x0005e20000000c00 */
[----:B------:R-:W-:Y:S05]  /*9800*/  BRA `(.L_x_6872) ;  /* 0x0000302000007947 */ /* 0x000fea0003800000 */
.L_x_6853:
        /* <DEDUP_REMOVED lines=86> */
.L_x_6880:
[----:B------:R-:W-:Y:S05]  /*9d70*/  BSYNC B0 ;  /* 0x0000000000007941 */ /* 0x000fea0003800000 */
.L_x_6879:
        /* <DEDUP_REMOVED lines=86> */
.L_x_6882:
[----:B------:R-:W-:Y:S05]  /*a2e0*/  BSYNC B0 ;  /* 0x0000000000007941 */ /* 0x000fea0003800000 */
.L_x_6881:
[----:B------:R3:W-:Y:S02]  /*a2f0*/  STS.128 [R153+0x2000], R24 ;  /* 0x0020001899007388 */ /* 0x0007e40000000c00 */
.L_x_6878:
[----:B------:R-:W-:Y:S05]  /*a300*/  BSYNC B1 ;  /* 0x0000000000017941 */ /* 0x000fea0003800000 */
.L_x_6877:
        /* <DEDUP_REMOVED lines=91> */
.L_x_6886:
[----:B------:R-:W-:Y:S05]  /*a8c0*/  BSYNC B0 ;  /* 0x0000000000007941 */ /* 0x000fea0003800000 */
.L_x_6885:
        /* <DEDUP_REMOVED lines=89> */
.L_x_6888:
[----:B------:R-:W-:Y:S05]  /*ae60*/  BSYNC B0 ;  /* 0x0000000000007941 */ /* 0x000fea0003800000 */
.L_x_6887:
[----:B------:R1:W-:Y:S02]  /*ae70*/  STS.128 [R153+0x2800], R20 ;  /* 0x0028001499007388 */ /* 0x0003e40000000c00 */
.L_x_6884:
[----:B------:R-:W-:Y:S05]  /*ae80*/  BSYNC B1 ;  /* 0x0000000000017941 */ /* 0x000fea0003800000 */
.L_x_6883:
        /* <DEDUP_REMOVED lines=92> */
.L_x_6892:
[----:B------:R-:W-:Y:S05]  /*b450*/  BSYNC B0 ;  /* 0x0000000000007941 */ /* 0x000fea0003800000 */
.L_x_6891:
        /* <DEDUP_REMOVED lines=89> */
.L_x_6894:
[----:B------:R-:W-:Y:S05]  /*b9f0*/  BSYNC B0 ;  /* 0x0000000000007941 */ /* 0x000fea0003800000 */
.L_x_6893:
[----:B------:R3:W-:Y:S02]  /*ba00*/  STS.128 [R153+0x3000], R20 ;  /* 0x0030001499007388 */ /* 0x0007e40000000c00 */
.L_x_6890:
[----:B------:R-:W-:Y:S05]  /*ba10*/  BSYNC B1 ;  /* 0x0000000000017941 */ /* 0x000fea0003800000 */
.L_x_6889:
        /* <DEDUP_REMOVED lines=91> */
.L_x_6896:
[----:B------:R-:W-:Y:S05]  /*bfd0*/  BSYNC B0 ;  /* 0x0000000000007941 */ /* 0x000fea0003800000 */
.L_x_6895:
        /* <DEDUP_REMOVED lines=92> */
.L_x_6898:
[----:B------:R-:W-:Y:S05]  /*c5a0*/  BSYNC B0 ;  /* 0x0000000000007941 */ /* 0x000fea0003800000 */
.L_x_6897:
[----:B------:R3:W-:Y:S01]  /*c5b0*/  STS.128 [R153+0x3800], R20 ;  /* 0x0038001499007388 */ /* 0x0007e20000000c00 */
[----:B------:R-:W-:Y:S05]  /*c5c0*/  BRA `(.L_x_6872) ;  /* 0x0000026000007947 */ /* 0x000fea0003800000 */
.L_x_6852:
        /* <DEDUP_REMOVED lines=38> */
.L_x_6872:
[----:B------:R-:W-:Y:S05]  /*c830*/  BSYNC B2 ;  /* 0x0000000000027941 */ /* 0x000fea0003800000 */
.L_x_6851:
[----:B------:R-:W-:Y:S01]  /*c840*/  IADD3 R158, R102, -0x1, RZ ;  /* 0xffffffff669e7810 */ /* 0x000fe20007ffe0ff */
[----:B------:R-:W-:Y:S01]  /*c850*/  IMAD.SHL.U32 R149, R130, 0x8, RZ ;  /* 0x0000000882957824 */ /* 0x000fe200078e00ff */
[----:B------:R-:W-:Y:S01]  /*c860*/  LEA R156, P4, R128, c[0x0][0x168], 0x1 ;  /* 0x00005a00809c7a11 */ /* 0x000fe200078808ff */
[----:B------:R-:W-:Y:S01]  /*c870*/  IMAD.SHL.U32 R41, R59, 0x40, RZ ;  /* 0x000000403b297824 */ /* 0x000fe200078e00ff */
[----:B-1----:R-:W-:Y:S01]  /*c880*/  SHF.R.S32.HI R6, RZ, 0x4, R125 ;  /* 0x00000004ff067819 */ /* 0x002fe2000001147d */
[----:B------:R-:W-:Y:S01]  /*c890*/  IMAD.SHL.U32 R3, R158, 0x40, RZ ;  /* 0x000000409e037824 */ /* 0x000fe200078e00ff */
[----:B------:R-:W-:-:S02]  /*c8a0*/  LEA.HI.X R157, R128, c[0x0][0x16c], R52, 0x1, P4 ;  /* 0x00005b00809d7a11 */ /* 0x000fc400020f0c34 */
[----:B------:R-:W-:Y:S01]  /*c8b0*/  LEA.HI R125, R125, R6, RZ, 0x1 ;  /* 0x000000067d7d7211 */ /* 0x000fe200078f08ff */
[----:B------:R-:W-:Y:S01]  /*c8c0*/  IMAD.IADD R5, R54, 0x1, -R3 ;  /* 0x0000000136057824 */ /* 0x000fe200078e0a03 */
[----:B------:R-:W-:Y:S02]  /*c8d0*/  LOP3.LUT R41, R41, 0xfffffe00, RZ, 0xc0, !PT ;  /* 0xfffffe0029297812 */ /* 0x000fe400078ec0ff */
[----:B------:R-:W-:Y:S02]  /*c8e0*/  LOP3.LUT R125, R125, 0xfffffffe, RZ, 0xc0, !PT ;  /* 0xfffffffe7d7d7812 */ /* 0x000fe400078ec0ff */
[-C--:B------:R-:W-:Y:S02]  /*c8f0*/  ISETP.GE.AND P1, PT, R0, R5.reuse, PT ;  /* 0x000000050000720c */ /* 0x080fe40003f26270 */
[-C--:B------:R-:W-:Y:S02]  /*c900*/  ISETP.GE.AND P0, PT, R2, R5.reuse, PT ;  /* 0x000000050200720c */ /* 0x080fe40003f06270 */
[----:B------:R-:W-:-:S02]  /*c910*/  ISETP.GE.AND P2, PT, R130, R5, PT ;  /* 0x000000058200720c */ /* 0x000fc40003f46270 */
[-C--:B------:R-:W-:Y:S02]  /*c920*/  ISETP.GE.AND P6, PT, R12, R5.reuse, PT ;  /* 0x000000050c00720c */ /* 0x080fe40003fc6270 */
[----:B------:R-:W-:-:S05]  /*c930*/  ISETP.GE.AND P4, PT, R0, R5, PT ;  /* 0x000000050000720c */ /* 0x000fca0003f86270 */
        /* <DEDUP_REMOVED lines=13> */
[----:B------:R2:W-:Y:S01]  /*ca10*/  @!P1 LDGSTS.E.BYPASS.LTC128B.128 [R153+0x4800], [R8.64] ;  /* 0x0480000008999fae */ /* 0x0005e2000b901d46 */
[-C--:B------:R-:W-:Y:S01]  /*ca20*/  ISETP.GE.AND P5, PT, R130, R5.reuse, PT ;  /* 0x000000058200720c */ /* 0x080fe20003fa6270 */
[----:B------:R-:W-:Y:S02]  /*ca30*/  @!P6 IMAD R0, R0, 0x60, RZ ;  /* 0x000000600000e824 */ /* 0x000fe400078e02ff */
[----:B------:R2:W-:Y:S01]  /*ca40*/  @!P1 LDGSTS.E.BYPASS.LTC128B.128 [R153+0x6800], [R8.64+0x80] ;  /* 0x0680008008999fae */ /* 0x0005e2000b901d46 */
[----:B------:R-:W-:Y:S01]  /*ca50*/  ISETP.GE.AND P1, PT, R12, R5, PT ;  /* 0x000000050c00720c */ /* 0x000fe20003f26270 */
[----:B------:R-:W-:-:S02]  /*ca60*/  @!P6 IMAD.MOV.U32 R5, RZ, RZ, c[0x0][0x198] ;  /* 0x00006600ff05e624 */ /* 0x000fc400078e00ff */
[----:B------:R5:W-:Y:S01]  /*ca70*/  @!P0 LDGSTS.E.BYPASS.LTC128B.128 [R153+0x5000], [R10.64] ;  /* 0x050000000a998fae */ /* 0x000be2000b901d46 */
[----:B------:R-:W-:Y:S02]  /*ca80*/  IMAD.SHL.U32 R4, R57, 0x40, RZ ;  /* 0x0000004039047824 */ /* 0x000fe400078e00ff */
[----:B------:R-:W-:Y:S01]  /*ca90*/  IMAD.IADD R2, R6, 0x1, -R125 ;  /* 0x0000000106027824 */ /* 0x000fe200078e0a7d */
[----:B------:R5:W-:Y:S01]  /*caa0*/  @!P0 LDGSTS.E.BYPASS.LTC128B.128 [R153+0x7000], [R10.64+0x80] ;  /* 0x070000800a998fae */ /* 0x000be2000b901d46 */
[----:B------:R-:W-:Y:S02]  /*cab0*/  LEA R160, P0, R104, c[0x0][0x170], 0x1 ;  /* 0x00005c0068a07a11 */ /* 0x000fe400078008ff */
[----:B------:R-:W-:Y:S02]  /*cac0*/  LOP3.LUT R4, R4, 0x1c0, RZ, 0xc0, !PT ;  /* 0x000001c004047812 */ /* 0x000fe400078ec0ff */
[----:B------:R-:W-:Y:S01]  /*cad0*/  LEA.HI.X R159, R104, c[0x0][0x174], R101, 0x1, P0 ;  /* 0x00005d00689f7a11 */ /* 0x000fe200000f0c65 */
[----:B------:R-:W-:Y:S01]  /*cae0*/  @!P1 IMAD.MOV.U32 R12, RZ, RZ, c[0x0][0x1a0] ;  /* 0x00006800ff0c9624 */ /* 0x000fe200078e00ff */
[----:B------:R-:W-:-:S02]  /*caf0*/  LOP3.LUT R149, R4, 0x8, R149, 0xf8, !PT ;  /* 0x0000000804957812 */ /* 0x000fc400078ef895 */
[----:B------:R-:W-:Y:S01]  /*cb00*/  SHF.R.U32.HI R4, RZ, 0x3, R4 ;  /* 0x00000003ff047819 */ /* 0x000fe20000011604 */
[----:B------:R-:W-:Y:S01]  /*cb10*/  @!P1 IMAD.MOV.U32 R161, RZ, RZ, R159 ;  /* 0x000000ffffa19224 */ /* 0x000fe200078e009f */
[----:B------:R-:W-:Y:S02]  /*cb20*/  @!P4 LEA R6, P0, R103, R160, 0x1 ;  /* 0x000000a06706c211 */ /* 0x000fe400078008ff */
[----:B------:R-:W-:Y:S01]  /*cb30*/  LOP3.LUT R149, R149, R4, RZ, 0x3c, !PT ;  /* 0x0000000495957212 */ /* 0x000fe200078e3cff */
[----:B------:R-:W-:Y:S01]  /*cb40*/  @!P1 IMAD.WIDE.U32 R12, R12, 0x60, R160 ;  /* 0x000000600c0c9825 */ /* 0x000fe200078e00a0 */
[----:B------:R-:W-:-:S03]  /*cb50*/  @!P4 LEA.HI.X R7, R103, R159, R100, 0x1, P0 ;  /* 0x0000009f6707c211 */ /* 0x000fc600000f0c64 */
[----:B------:R-:W-:Y:S02]  /*cb60*/  IMAD R149, R2, 0x200, R149 ;  /* 0x0000020002957824 */ /* 0x000fe400078e0295 */
[----:B--2---:R-:W-:-:S04]  /*cb70*/  @!P6 IMAD.WIDE.U32 R8, R5, 0x60, R156 ;  /* 0x000000600508e825 */ /* 0x004fc800078e009c */
[----:B------:R-:W-:Y:S02]  /*cb80*/  @!P6 IMAD.IADD R15, R9, 0x1, R0 ;  /* 0x00000001090fe824 */ /* 0x000fe400078e0200 */
[----:B------:R-:W-:Y:S01]  /*cb90*/  @!P6 IMAD.MOV.U32 R14, RZ, RZ, R8 ;  /* 0x000000ffff0ee224 */ /* 0x000fe200078e0008 */
[----:B-----5:R-:W-:Y:S01]  /*cba0*/  SHF.R.S32.HI R11, RZ, 0x1f, R56 ;  /* 0x0000001fff0b7819 */ /* 0x020fe20000011438 */
[----:B------:R-:W-:Y:S02]  /*cbb0*/  IMAD.SHL.U32 R9, R124, 0x40, RZ ;  /* 0x000000407c097824 */ /* 0x000fe400078e00ff */
[----:B------:R-:W-:Y:S01]  /*cbc0*/  IMAD.SHL.U32 R2, R2, 0x8, RZ ;  /* 0x0000000802027824 */ /* 0x000fe200078e00ff */
[----:B------:R2:W-:Y:S01]  /*cbd0*/  @!P6 LDGSTS.E.BYPASS.LTC128B.128 [R153+0x5800], [R14.64] ;  /* 0x058000000e99efae */ /* 0x0005e2000b901d46 */
[----:B------:R-:W-:Y:S01]  /*cbe0*/  LEA.HI R40, R11, R56, RZ, 0x5 ;  /* 0x000000380b287211 */ /* 0x000fe200078f28ff */
[----:B------:R-:W-:Y:S01]  /*cbf0*/  @!P2 IMAD.MOV.U32 R0, RZ, RZ, c[0x0][0x1a0] ;  /* 0x00006800ff00a624 */ /* 0x000fe200078e00ff */
[----:B------:R-:W-:Y:S01]  /*cc00*/  LOP3.LUT R9, R9, 0x1c0, RZ, 0xc0, !PT ;  /* 0x000001c009097812 */ /* 0x000fe200078ec0ff */
[----:B------:R2:W-:Y:S01]  /*cc10*/  @!P6 LDGSTS.E.BYPASS.LTC128B.128 [R153+0x7800], [R14.64+0x80] ;  /* 0x078000800e99efae */ /* 0x0005e2000b901d46 */
[----:B------:R-:W-:Y:S01]  /*cc20*/  SHF.R.S32.HI R42, RZ, 0x5, R40 ;  /* 0x00000005ff2a7819 */ /* 0x000fe20000011428 */
[----:B------:R-:W-:Y:S01]  /*cc30*/  @!P5 IMAD.MOV.U32 R161, RZ, RZ, R159 ;  /* 0x000000ffffa1d224 */ /* 0x000fe200078e009f */
[----:B------:R-:W-:Y:S01]  /*cc40*/  LOP3.LUT R2, R9, 0x8, R2, 0xf8, !PT ;  /* 0x0000000809027812 */ /* 0x000fe200078ef802 */
[----:B------:R-:W0:Y:S01]  /*cc50*/  LDGDEPBAR ;  /* 0x00000000000079af */ /* 0x000e220000000000 */
[----:B------:R-:W-:Y:S01]  /*cc60*/  SHF.R.U32.HI R9, RZ, 0x3, R9 ;  /* 0x00000003ff097819 */ /* 0x000fe20000011609 */
[----:B------:R-:W-:Y:S01]  /*cc70*/  @!P1 IMAD.MOV.U32 R5, RZ, RZ, c[0x0][0x1a4] ;  /* 0x00006900ff059624 */ /* 0x000fe200078e00ff */
[----:B------:R-:W-:Y:S01]  /*cc80*/  @!P2 LEA R16, P0, R0, R160, 0x6 ;  /* 0x000000a00010a211 */ /* 0x000fe200078030ff */
[----:B------:R-:W-:Y:S01]  /*cc90*/  @!P2 IMAD.MOV.U32 R4, RZ, RZ, c[0x0][0x1a4] ;  /* 0x00006900ff04a624 */ /* 0x000fe200078e00ff */
[----:B------:R-:W-:Y:S01]  /*cca0*/  LOP3.LUT R2, R2, R9, RZ, 0x3c, !PT ;  /* 0x0000000902027212 */ /* 0x000fe200078e3cff */
[----:B------:R-:W-:-:S02]  /*ccb0*/  IMAD R9, R42, 0x400, R41 ;  /* 0x000004002a097824 */ /* 0x000fc400078e0229 */
[----:B------:R-:W-:Y:S01]  /*ccc0*/  @!P1 IMAD R5, R5, 0x60, RZ ;  /* 0x0000006005059824 */ /* 0x000fe200078e02ff */
[----:B------:R-:W-:Y:S01]  /*ccd0*/  @!P2 LEA.HI.X R17, R0, R159, R4, 0x6, P0 ;  /* 0x0000009f0011a211 */ /* 0x000fe200000f3404 */
[----:B------:R-:W-:Y:S02]  /*cce0*/  IMAD.IADD R150, R2, 0x1, R9 ;  /* 0x0000000102967824 */ /* 0x000fe400078e0209 */
[----:B------:R-:W-:Y:S02]  /*ccf0*/  @!P1 IMAD.IADD R5, R13, 0x1, R5 ;  /* 0x000000010d059824 */ /* 0x000fe400078e0205 */
[----:B------:R-:W-:Y:S02]  /*cd00*/  @!P1 IMAD.MOV.U32 R4, RZ, RZ, R12 ;  /* 0x000000ffff049224 */ /* 0x000fe400078e000c */
[----:B------:R-:W-:Y:S02]  /*cd10*/  IMAD.SHL.U32 R149, R149, 0x2, RZ ;  /* 0x0000000295957824 */ /* 0x000fe400078e00ff */
[----:B------:R-:W-:-:S03]  /*cd20*/  IMAD.SHL.U32 R150, R150, 0x2, RZ ;  /* 0x0000000296967824 */ /* 0x000fc600078e00ff */
[----:B------:R-:W-:Y:S01]  /*cd30*/  IADD3 R0, R149, 0x4000, RZ ;  /* 0x0000400095007810 */ /* 0x000fe20007ffe0ff */
[----:B------:R-:W-:Y:S01]  /*cd40*/  IMAD R148, R45, 0x2, R150 ;  /* 0x000000022d947824 */ /* 0x000fe200078e0296 */
[----:B------:R-:W-:Y:S01]  /*cd50*/  IADD3 R147, R149, 0x4020, RZ ;  /* 0x0000402095937810 */ /* 0x000fe20007ffe0ff */
[----:B------:R-:W-:-:S04]  /*cd60*/  DEPBAR.LE SB0, 0x0 ;  /* 0x000080000000791a */ /* 0x000fc80000000000 */
[----:B------:R-:W-:Y:S01]  /*cd70*/  BAR.SYNC.DEFER_BLOCKING 0x0 ;  /* 0x0000000000007b1d */ /* 0x000fe20000010000 */
[C---:B------:R-:W-:Y:S02]  /*cd80*/  IMAD R146, R43.reuse, 0x2, R150 ;  /* 0x000000022b927824 */ /* 0x040fe400078e0296 */
[----:B------:R-:W-:-:S03]  /*cd90*/  IMAD R145, R43, 0x2, R148 ;  /* 0x000000022b917824 */ /* 0x000fc600078e0294 */
        /* <DEDUP_REMOVED lines=29> */
[----:B------:R-:W-:Y:S04]  /*cf70*/  LDSM.16.M88.4 R8, [R150] ;  /* 0x000000009608783b */ /* 0x000fe80000000200 */
[----:B--2---:R-:W3:Y:S04]  /*cf80*/  LDSM.16.M88.4 R12, [R149+0x4000] ;  /* 0x00400000950c783b */ /* 0x004ee80000000200 */
[----:B----4-:R-:W-:Y:S02]  /*cf90*/  LDSM.16.M88.4 R36, [R148] ;  /* 0x000000009424783b */ /* 0x010fe40000000200 */
[----:B------:R-:W-:Y:S01]  /*cfa0*/  @P1 IADD3 R147, R0, -0x20, RZ ;  /* 0xffffffe000931810 */ /* 0x000fe20007ffe0ff */
[----:B------:R-:W-:Y:S01]  /*cfb0*/  IMAD.MOV.U32 R0, RZ, RZ, 0x40 ;  /* 0x00000040ff007424 */ /* 0x000fe200078e00ff */
[----:B------:R-:W2:Y:S02]  /*cfc0*/  LDSM.16.M88.4 R32, [R149+0x4800] ;  /* 0x004800009520783b */ /* 0x000ea40000000200 */
[----:B------:R-:W-:-:S02]  /*cfd0*/  IADD3 R139, R147, 0x800, RZ ;  /* 0x00000800938b7810 */ /* 0x000fc40007ffe0ff */
[----:B------:R-:W-:Y:S01]  /*cfe0*/  LDSM.16.M88.4 R72, [R149+0x5000] ;  /* 0x005000009548783b */ /* 0x000fe20000000200 */
[----:B------:R-:W-:Y:S02]  /*cff0*/  SEL R0, R0, 0xffffffc0, !P2 ;  /* 0xffffffc000007807 */ /* 0x000fe40005000000 */
[C---:B------:R-:W-:Y:S01]  /*d000*/  IADD3 R138, R147.reuse, 0x1000, RZ ;  /* 0x00001000938a7810 */ /* 0x040fe20007ffe0ff */
[----:B---3--:R-:W-:Y:S01]  /*d010*/  LDSM.16.M88.4 R28, [R149+0x5800] ;  /* 0x00580000951c783b */ /* 0x008fe20000000200 */
[----:B------:R-:W-:Y:S01]  /*d020*/  IADD3 R137, R147, 0x1800, RZ ;  /* 0x0000180093897810 */ /* 0x000fe20007ffe0ff */
[----:B------:R-:W-:Y:S01]  /*d030*/  IMAD.IADD R143, R149, 0x1, R0 ;  /* 0x00000001958f7824 */ /* 0x000fe200078e0200 */
[C---:B------:R-:W-:Y:S01]  /*d040*/  IADD3 R135, R147.reuse, 0x2000, RZ ;  /* 0x0000200093877810 */ /* 0x040fe20007ffe0ff */
[----:B-----5:R-:W3:Y:S01]  /*d050*/  LDSM.16.M88.4 R4, [R147] ;  /* 0x000000009304783b */ /* 0x020ee20000000200 */
[----:B------:R-:W-:Y:S01]  /*d060*/  IMAD.IADD R136, R0, 0x1, R147 ;  /* 0x0000000100887824 */ /* 0x000fe200078e0293 */
[----:B------:R-:W-:-:S02]  /*d070*/  IADD3 R134, R147, 0x2800, RZ ;  /* 0x0000280093867810 */ /* 0x000fc40007ffe0ff */
[----:B------:R-:W-:Y:S01]  /*d080*/  LDSM.16.M88.4 R64, [R146] ;  /* 0x000000009240783b */ /* 0x000fe20000000200 */
[C---:B------:R-:W-:Y:S02]  /*d090*/  IADD3 R133, R147.reuse, 0x3000, RZ ;  /* 0x0000300093857810 */ /* 0x040fe40007ffe0ff */
[----:B------:R-:W-:Y:S01]  /*d0a0*/  IADD3 R132, R147, 0x3800, RZ ;  /* 0x0000380093847810 */ /* 0x000fe20007ffe0ff */
[----:B------:R-:W4:Y:S04]  /*d0b0*/  LDSM.16.M88.4 R92, [R143+0x4000] ;  /* 0x004000008f5c783b */ /* 0x000f280000000200 */
[----:B------:R-:W5:Y:S04]  /*d0c0*/  LDSM.16.M88.4 R60, [R147+0x800] ;  /* 0x00080000933c783b */ /* 0x000f680000000200 */
[----:B------:R-:W1:Y:S01]  /*d0d0*/  LDSM.16.M88.4 R20, [R147+0x1000] ;  /* 0x001000009314783b */ /* 0x000e620000000200 */
[C---:B------:R-:W-:Y:S03]  /*d0e0*/  HMMA.16816.F32 R16, R8.reuse, R12, RZ ;  /* 0x0000000c0810723c */ /* 0x040fe600000018ff */
[----:B------:R-:W-:Y:S04]  /*d0f0*/  LDSM.16.M88.4 R88, [R145] ;  /* 0x000000009158783b */ /* 0x000fe80000000200 */
[----:B------:R-:W-:Y:S01]  /*d100*/  LDSM.16.M88.4 R48, [R147+0x1800] ;  /* 0x001800009330783b */ /* 0x000fe20000000200 */
[C---:B------:R-:W-:Y:S03]  /*d110*/  HMMA.16816.F32 R12, R8.reuse, R14, RZ ;  /* 0x0000000e080c723c */ /* 0x040fe600000018ff */
[----:B------:R-:W-:Y:S04]  /*d120*/  LDSM.16.M88.4 R84, [R143+0x5000] ;  /* 0x005000008f54783b */ /* 0x000fe80000000200 */
[----:B------:R-:W-:Y:S01]  /*d130*/  LDSM.16.M88.4 R80, [R143+0x5800] ;  /* 0x005800008f50783b */ /* 0x000fe20000000200 */
[----:B--2---:R-:W-:Y:S03]  /*d140*/  HMMA.16816.F32 R24, R8, R32, RZ ;  /* 0x000000200818723c */ /* 0x004fe600000018ff */
[----:B------:R-:W0:Y:S05]  /*d150*/  LDGDEPBAR ;  /* 0x00000000000079af */ /* 0x000e2a0000000000 */
[----:B---3--:R-:W-:Y:S08]  /*d160*/  HMMA.16816.F32 R16, R36, R4, R16 ;  /* 0x000000042410723c */ /* 0x008ff00000001810 */
[C---:B------:R-:W-:Y:S08]  /*d170*/  HMMA.16816.F32 R76, R8.reuse, R72, RZ ;  /* 0x00000048084c723c */ /* 0x040ff000000018ff */
[C---:B------:R-:W-:Y:S08]  /*d180*/  HMMA.16816.F32 R32, R8.reuse, R34, RZ ;  /* 0x000000220820723c */ /* 0x040ff000000018ff */
[C---:B------:R-:W-:Y:S08]  /*d190*/  HMMA.16816.F32 R72, R8.reuse, R74, RZ ;  /* 0x0000004a0848723c */ /* 0x040ff000000018ff */
[C---:B------:R-:W-:Y:S08]  /*d1a0*/  HMMA.16816.F32 R68, R8.reuse, R28, RZ ;  /* 0x0000001c0844723c */ /* 0x040ff000000018ff */
[----:B------:R-:W-:Y:S01]  /*d1b0*/  HMMA.16816.F32 R8, R8, R30, RZ ;  /* 0x0000001e0808723c */ /* 0x000fe200000018ff */
[----:B------:R-:W2:Y:S07]  /*d1c0*/  LDSM.16.M88.4 R28, [R136] ;  /* 0x00000000881c783b */ /* 0x000eae0000000200 */
[----:B------:R-:W-:Y:S01]  /*d1d0*/  HMMA.16816.F32 R12, R36, R6, R12 ;  /* 0x00000006240c723c */ /* 0x000fe2000000180c */
[----:B------:R-:W3:Y:S07]  /*d1e0*/  LDSM.16.M88.4 R4, [R143+0x4800] ;  /* 0x004800008f04783b */ /* 0x000eee0000000200 */
[----:B----4-:R-:W-:Y:S08]  /*d1f0*/  HMMA.16816.F32 R16, R64, R92, R16 ;  /* 0x0000005c4010723c */ /* 0x010ff00000001810 */
[C---:B-----5:R-:W-:Y:S08]  /*d200*/  HMMA.16816.F32 R24, R36.reuse, R60, R24 ;  /* 0x0000003c2418723c */ /* 0x060ff00000001818 */
[C---:B------:R-:W-:Y:S01]  /*d210*/  HMMA.16816.F32 R32, R36.reuse, R62, R32 ;  /* 0x0000003e2420723c */ /* 0x040fe20000001820 */
[----:B------:R-:W-:Y:S07]  /*d220*/  LDSM.16.M88.4 R60, [R150+0x2000] ;  /* 0x00200000963c783b */ /* 0x000fee0000000200 */
[C---:B-1----:R-:W-:Y:S08]  /*d230*/  HMMA.16816.F32 R76, R36.reuse, R20, R76 ;  /* 0x00000014244c723c */ /* 0x042ff0000000184c */
[----:B------:R-:W-:Y:S01]  /*d240*/  HMMA.16816.F32 R72, R36, R22, R72 ;  /* 0x000000162448723c */ /* 0x000fe20000001848 */
[----:B------:R-:W1:Y:S07]  /*d250*/  LDSM.16.M88.4 R20, [R149+0x6000] ;  /* 0x006000009514783b */ /* 0x000e6e0000000200 */
[----:B------:R-:W-:Y:S01]  /*d260*/  HMMA.16816.F32 R12, R64, R94, R12 ;  /* 0x0000005e400c723c */ /* 0x000fe2000000180c */
[----:B------:R-:W-:Y:S07]  /*d270*/  LDSM.16.M88.4 R92, [R147+0x2800] ;  /* 0x00280000935c783b */ /* 0x000fee0000000200 */
[----:B--2---:R-:W-:Y:S08]  /*d280*/  HMMA.16816.F32 R16, R88, R28, R16 ;  /* 0x0000001c5810723c */ /* 0x004ff00000001810 */
[C---:B------:R-:W-:Y:S08]  /*d290*/  HMMA.16816.F32 R68, R36.reuse, R48, R68 ;  /* 0x000000302444723c */ /* 0x040ff00000001844 */
[----:B------:R-:W-:Y:S01]  /*d2a0*/  HMMA.16816.F32 R8, R36, R50, R8 ;  /* 0x000000322408723c */ /* 0x000fe20000001808 */
[----:B------:R-:W-:Y:S04]  /*d2b0*/  LDSM.16.M88.4 R36, [R148+0x2000] ;  /* 0x002000009424783b */ /* 0x000fe80000000200 */
[----:B------:R-:W2:Y:S03]  /*d2c0*/  LDSM.16.M88.4 R48, [R147+0x2000] ;  /* 0x002000009330783b */ /* 0x000ea60000000200 */
[C---:B---3--:R-:W-:Y:S08]  /*d2d0*/  HMMA.16816.F32 R24, R64.reuse, R4, R24 ;  /* 0x000000044018723c */ /* 0x048ff00000001818 */
[----:B------:R-:W-:Y:S01]  /*d2e0*/  HMMA.16816.F32 R32, R64, R6, R32 ;  /* 0x000000064020723c */ /* 0x000fe20000001820 */
[----:B------:R-:W3:Y:S07]  /*d2f0*/  LDSM.16.M88.4 R4, [R136+0x800] ;  /* 0x000800008804783b */ /* 0x000eee0000000200 */
[----:B------:R-:W-:Y:S01]  /*d300*/  HMMA.16816.F32 R12, R88, R30, R12 ;  /* 0x0000001e580c723c */ /* 0x000fe2000000180c */
[----:B------:R-:W-:Y:S07]  /*d310*/  LDSM.16.M88.4 R28, [R149+0x6800] ;  /* 0x00680000951c783b */ /* 0x000fee0000000200 */
[----:B-1----:R-:W-:Y:S08]  /*d320*/  HMMA.16816.F32 R16, R60, R20, R16 ;  /* 0x000000143c10723c */ /* 0x002ff00000001810 */
        /* <DEDUP_REMOVED lines=10> */
[C---:B---3--:R-:W-:Y:S08]  /*d3d0*/  HMMA.16816.F32 R24, R88.reuse, R4, R24 ;  /* 0x000000045818723c */ /* 0x048ff00000001818 */
[----:B------:R-:W-:Y:S01]  /*d3e0*/  HMMA.16816.F32 R32, R88, R6, R32 ;  /* 0x000000065820723c */ /* 0x000fe20000001820 */
[----:B------:R-:W2:Y:S07]  /*d3f0*/  LDSM.16.M88.4 R4, [R145+0x2000] ;  /* 0x002000009104783b */ /* 0x000eae0000000200 */
[----:B------:R-:W-:Y:S01]  /*d400*/  HMMA.16816.F32 R12, R36, R50, R12 ;  /* 0x00000032240c723c */ /* 0x000fe2000000180c */
[----:B------:R-:W3:Y:S07]  /*d410*/  LDSM.16.M88.4 R48, [R149+0x7000] ;  /* 0x007000009530783b */ /* 0x000eee0000000200 */
[----:B-1----:R-:W-:Y:S08]  /*d420*/  HMMA.16816.F32 R16, R8, R80, R16 ;  /* 0x000000500810723c */ /* 0x002ff00000001810 */
[----:B------:R-:W-:Y:S01]  /*d430*/  HMMA.16816.F32 R96, R88, R84, R76 ;  /* 0x000000545860723c */ /* 0x000fe2000000184c */
[----:B------:R-:W-:Y:S07]  /*d440*/  LDSM.16.M88.4 R76, [R136+0x2800] ;  /* 0x00280000884c783b */ /* 0x000fee0000000200 */
[----:B------:R-:W-:Y:S01]  /*d450*/  HMMA.16816.F32 R12, R8, R82, R12 ;  /* 0x00000052080c723c */ /* 0x000fe2000000180c */
[----:B------:R-:W1:Y:S07]  /*d460*/  LDSM.16.M88.4 R80, [R136+0x1800] ;  /* 0x001800008850783b */ /* 0x000e6e0000000200 */
[----:B------:R-:W-:Y:S01]  /*d470*/  HMMA.16816.F32 R84, R88, R86, R72 ;  /* 0x000000565854723c */ /* 0x000fe20000001848 */
[----:B------:R-:W4:Y:S07]  /*d480*/  LDSM.16.M88.4 R72, [R147+0x3000] ;  /* 0x003000009348783b */ /* 0x000f2e0000000200 */
[C---:B--2---:R-:W-:Y:S08]  /*d490*/  HMMA.16816.F32 R16, R4.reuse, R20, R16 ;  /* 0x000000140410723c */ /* 0x044ff00000001810 */
[----:B------:R-:W-:Y:S01]  /*d4a0*/  HMMA.16816.F32 R12, R4, R22, R12 ;  /* 0x00000016040c723c */ /* 0x000fe2000000180c */
[----:B------:R-:W-:Y:S07]  /*d4b0*/  LDSM.16.M88.4 R20, [R143+0x7000] ;  /* 0x007000008f14783b */ /* 0x000fee0000000200 */
[C---:B---3--:R-:W-:Y:S08]  /*d4c0*/  HMMA.16816.F32 R96, R60.reuse, R48, R96 ;  /* 0x000000303c60723c */ /* 0x048ff00000001860 */
[----:B------:R-:W-:Y:S01]  /*d4d0*/  FMUL.FTZ R16, R16, c[0x0][0x2ec] ;  /* 0x0000bb0010107a20 */ /* 0x000fe20000410000 */
[----:B------:R-:W-:Y:S01]  /*d4e0*/  HMMA.16816.F32 R84, R60, R50, R84 ;  /* 0x000000323c54723c */ /* 0x000fe20000001854 */
[----:B------:R-:W-:-:S02]  /*d4f0*/  FMUL.FTZ R47, R17, c[0x0][0x2ec] ;  /* 0x0000bb00112f7a20 */ /* 0x000fc40000410000 */
[----:B------:R2:W-:Y:S01]  /*d500*/  MUFU.TANH R44, R16 ;  /* 0x00000010002c7308 */ /* 0x0005e20000002400 */
[----:B------:R-:W-:Y:S02]  /*d510*/  FMUL.FTZ R46, R18, c[0x0][0x2ec] ;  /* 0x0000bb00122e7a20 */ /* 0x000fe40000410000 */
[----:B------:R-:W-:Y:S02]  /*d520*/  FMUL.FTZ R48, R19, c[0x0][0x2ec] ;  /* 0x0000bb0013307a20 */ /* 0x000fe40000410000 */
[----:B------:R-:W-:Y:S01]  /*d530*/  HMMA.16816.F32 R24, R60, R28, R24 ;  /* 0x0000001c3c18723c */ /* 0x000fe20000001818 */
[----:B------:R-:W-:Y:S02]  /*d540*/  FMUL.FTZ R12, R12, c[0x0][0x2ec] ;  /* 0x0000bb000c0c7a20 */ /* 0x000fe40000410000 */
[----:B------:R-:W-:Y:S01]  /*d550*/  FMUL.FTZ R13, R13, c[0x0][0x2ec] ;  /* 0x0000bb000d0d7a20 */ /* 0x000fe20000410000 */
[----:B------:R-:W3:Y:S01]  /*d560*/  MUFU.TANH R47, R47 ;  /* 0x0000002f002f7308 */ /* 0x000ee20000002400 */
[----:B------:R-:W-:-:S02]  /*d570*/  FMUL.FTZ R50, R14, c[0x0][0x2ec] ;  /* 0x0000bb000e327a20 */ /* 0x000fc40000410000 */
[----:B------:R-:W-:Y:S01]  /*d580*/  FMUL.FTZ R51, R15, c[0x0][0x2ec] ;  /* 0x0000bb000f337a20 */ /* 0x000fe20000410000 */
[----:B------:R-:W-:Y:S01]  /*d590*/  HMMA.16816.F32 R32, R60, R30, R32 ;  /* 0x0000001e3c20723c */ /* 0x000fe20000001820 */
[----:B------:R-:W-:Y:S03]  /*d5a0*/  LDSM.16.M88.4 R28, [R143+0x6800] ;  /* 0x006800008f1c783b */ /* 0x000fe60000000200 */
[----:B------:R-:W-:Y:S01]  /*d5b0*/  MUFU.TANH R49, R12 ;  /* 0x0000000c00317308 */ /* 0x000fe20000002400 */
[----:B--2---:R-:W2:Y:S03]  /*d5c0*/  LDSM.16.M88.4 R16, [R149+0x7800] ;  /* 0x007800009510783b */ /* 0x004ea60000000200 */
[C---:B-1----:R-:W-:Y:S04]  /*d5d0*/  HMMA.16816.F32 R64, R88.reuse, R82, R64 ;  /* 0x000000525840723c */ /* 0x042fe80000001840 */
[----:B------:R1:W-:Y:S04]  /*d5e0*/  MUFU.TANH R53, R13 ;  /* 0x0000000d00357308 */ /* 0x0003e80000002400 */
[----:B------:R-:W-:Y:S04]  /*d5f0*/  HMMA.16816.F32 R68, R88, R80, R68 ;  /* 0x000000505844723c */ /* 0x000fe80000001844 */
[----:B------:R-:W5:Y:S04]  /*d600*/  MUFU.TANH R48, R48 ;  /* 0x0000003000307308 */ /* 0x000f680000002400 */
[C---:B----4-:R-:W-:Y:S01]  /*d610*/  HMMA.16816.F32 R84, R36.reuse, R74, R84 ;  /* 0x0000004a2454723c */ /* 0x050fe20000001854 */
[----:B-1----:R-:W1:Y:S03]  /*d620*/  LDSM.16.M88.4 R12, [R147+0x3800] ;  /* 0x00380000930c783b */ /* 0x002e660000000200 */
[----:B------:R-:W4:Y:S04]  /*d630*/  MUFU.TANH R50, R50 ;  /* 0x0000003200327308 */ /* 0x000f280000002400 */
[C---:B------:R-:W-:Y:S04]  /*d640*/  HMMA.16816.F32 R24, R36.reuse, R92, R24 ;  /* 0x0000005c2418723c */ /* 0x040fe80000001818 */
[----:B------:R-:W1:Y:S04]  /*d650*/  MUFU.TANH R51, R51 ;  /* 0x0000003300337308 */ /* 0x000e680000002400 */
[----:B------:R-:W-:Y:S04]  /*d660*/  HMMA.16816.F32 R32, R36, R94, R32 ;  /* 0x0000005e2420723c */ /* 0x000fe80000001820 */
[----:B------:R-:W-:Y:S04]  /*d670*/  MUFU.TANH R46, R46 ;  /* 0x0000002e002e7308 */ /* 0x000fe80000002400 */
[C---:B--2---:R-:W-:Y:S08]  /*d680*/  HMMA.16816.F32 R64, R60.reuse, R18, R64 ;  /* 0x000000123c40723c */ /* 0x044ff00000001840 */
[----:B------:R-:W-:Y:S01]  /*d690*/  HMMA.16816.F32 R68, R60, R16, R68 ;  /* 0x000000103c44723c */ /* 0x000fe20000001844 */
[----:B------:R-:W2:Y:S07]  /*d6a0*/  LDSM.16.M88.4 R16, [R143+0x7800] ;  /* 0x007800008f10783b */ /* 0x000eae0000000200 */
[----:B------:R-:W-:Y:S08]  /*d6b0*/  HMMA.16816.F32 R96, R36, R72, R96 ;  /* 0x000000482460723c */ /* 0x000ff00000001860 */
[C---:B------:R-:W-:Y:S07]  /*d6c0*/  HMMA.16816.F32 R84, R8.reuse, R22, R84 ;  /* 0x000000160854723c */ /* 0x040fee0000001854 */
[----:B------:R-:W-:Y:S01]  /*d6d0*/  LOP3.LUT R23, R40, 0xffffffe0, RZ, 0xc0, !PT ;  /* 0xffffffe028177812 */ /* 0x000fe200078ec0ff */
[----:B------:R-:W-:Y:S04]  /*d6e0*/  HMMA.16816.F32 R24, R8, R28, R24 ;  /* 0x0000001c0818723c */ /* 0x000fe80000001818 */
[----:B------:R-:W-:-:S04]  /*d6f0*/  IMAD.IADD R0, R56, 0x1, -R23 ;  /* 0x0000000138007824 */ /* 0x000fc800078e0a17 */
[----:B------:R-:W-:Y:S01]  /*d700*/  HMMA.16816.F32 R32, R8, R30, R32 ;  /* 0x0000001e0820723c */ /* 0x000fe20000001820 */
[----:B------:R-:W3:Y:S07]  /*d710*/  LDSM.16.M88.4 R28, [R136+0x3000] ;  /* 0x00300000881c783b */ /* 0x000eee0000000200 */
[C---:B-1----:R-:W-:Y:S08]  /*d720*/  HMMA.16816.F32 R64, R36.reuse, R14, R64 ;  /* 0x0000000e2440723c */ /* 0x042ff00000001840 */
[----:B------:R-:W-:Y:S07]  /*d730*/  HMMA.16816.F32 R68, R36, R12, R68 ;  /* 0x0000000c2444723c */ /* 0x000fee0000001844 */
[----:B------:R-:W-:Y:S01]  /*d740*/  SHF.R.S32.HI R13, RZ, 0x1f, R0 ;  /* 0x0000001fff0d7819 */ /* 0x000fe20000011400 */
[----:B------:R-:W-:Y:S03]  /*d750*/  HMMA.16816.F32 R96, R8, R20, R96 ;  /* 0x000000140860723c */ /* 0x000fe60000001860 */
[----:B------:R-:W-:-:S02]  /*d760*/  LEA.HI R162, R13, R0, RZ, 0x2 ;  /* 0x000000000da27211 */ /* 0x000fc400078f10ff */
[----:B------:R-:W1:Y:S01]  /*d770*/  LDSM.16.M88.4 R12, [R136+0x3800] ;  /* 0x00380000880c783b */ /* 0x000e620000000200 */
[----:B------:R-:W-:Y:S01]  /*d780*/  LOP3.LUT R0, R2, R41, RZ, 0xfc, !PT ;  /* 0x0000002902007212 */ /* 0x000fe200078efcff */
[----:B------:R-:W-:-:S04]  /*d790*/  DEPBAR.LE SB0, 0x0 ;  /* 0x000080000000791a */ /* 0x000fc80000000000 */
[----:B--2---:R-:W-:Y:S01]  /*d7a0*/  HMMA.16816.F32 R64, R8, R18, R64 ;  /* 0x000000120840723c */ /* 0x004fe20000001840 */
[----:B------:R-:W-:-:S07]  /*d7b0*/  SHF.R.S32.HI R162, RZ, 0x2, R162 ;  /* 0x00000002ffa27819 */ /* 0x000fce00000114a2 */
[----:B------:R-:W-:Y:S08]  /*d7c0*/  HMMA.16816.F32 R24, R4, R76, R24 ;  /* 0x0000004c0418723c */ /* 0x000ff00000001818 */
[----:B------:R-:W-:Y:S08]  /*d7d0*/  HMMA.16816.F32 R68, R8, R16, R68 ;  /* 0x000000100844723c */ /* 0x000ff00000001844 */
[C---:B------:R-:W-:Y:S08]  /*d7e0*/  HMMA.16816.F32 R32, R4.reuse, R78, R32 ;  /* 0x0000004e0420723c */ /* 0x040ff00000001820 */
[----:B---3--:R-:W-:Y:S01]  /*d7f0*/  HMMA.16816.F32 R96, R4, R28, R96 ;  /* 0x0000001c0460723c */ /* 0x008fe20000001860 */
[----:B------:R-:W-:-:S02]  /*d800*/  FMUL.FTZ R24, R24, c[0x0][0x2ec] ;  /* 0x0000bb0018187a20 */ /* 0x000fc40000410000 */
[----:B------:R-:W-:Y:S02]  /*d810*/  FMUL.FTZ R21, R26, c[0x0][0x2ec] ;  /* 0x0000bb001a157a20 */ /* 0x000fe40000410000 */
[----:B------:R-:W-:Y:S02]  /*d820*/  FMUL.FTZ R20, R25, c[0x0][0x2ec] ;  /* 0x0000bb0019147a20 */ /* 0x000fe40000410000 */
[----:B------:R-:W-:Y:S01]  /*d830*/  IMAD R29, R42, 0x10, R58 ;  /* 0x000000102a1d7824 */ /* 0x000fe200078e023a */
[----:B------:R-:W-:Y:S01]  /*d840*/  HMMA.16816.F32 R84, R4, R30, R84 ;  /* 0x0000001e0454723c */ /* 0x000fe20000001854 */
[----:B------:R-:W-:Y:S01]  /*d850*/  IMAD.SHL.U32 R28, R56, 0x2, RZ ;  /* 0x00000002381c7824 */ /* 0x000fe200078e00ff */
[----:B------:R-:W2:Y:S01]  /*d860*/  MUFU.TANH R24, R24 ;  /* 0x0000001800187308 */ /* 0x000ea20000002400 */
[----:B------:R-:W-:Y:S01]  /*d870*/  FMUL.FTZ R25, R27, c[0x0][0x2ec] ;  /* 0x0000bb001b197a20 */ /* 0x000fe20000410000 */
[----:B------:R-:W-:Y:S02]  /*d880*/  IADD3 R29, R29, 0x1, R162 ;  /* 0x000000011d1d7810 */ /* 0x000fe40007ffe0a2 */
[----:B------:R-:W-:-:S02]  /*d890*/  LOP3.LUT R28, R28, 0x6, RZ, 0xc0, !PT ;  /* 0x000000061c1c7812 */ /* 0x000fc400078ec0ff */
[----:B------:R-:W-:Y:S01]  /*d8a0*/  IADD3 R29, R54, R29, -R151 ;  /* 0x0000001d361d7210 */ /* 0x000fe20007ffe897 */
[C---:B-1----:R-:W-:Y:S01]  /*d8b0*/  HMMA.16816.F32 R64, R4.reuse, R14, R64 ;  /* 0x0000000e0440723c */ /* 0x042fe20000001840 */
[----:B------:R-:W-:Y:S01]  /*d8c0*/  FMUL.FTZ R26, R32, c[0x0][0x2ec] ;  /* 0x0000bb00201a7a20 */ /* 0x000fe20000410000 */
[----:B------:R-:W1:Y:S01]  /*d8d0*/  MUFU.TANH R21, R21 ;  /* 0x0000001500157308 */ /* 0x000e620000002400 */
[----:B------:R-:W-:Y:S01]  /*d8e0*/  IADD3 R29, R29, c[0x0][0x2e8], RZ ;  /* 0x0000ba001d1d7a10 */ /* 0x000fe20007ffe0ff */
[----:B------:R-:W-:Y:S02]  /*d8f0*/  IMAD.IADD R28, R3, 0x1, R28 ;  /* 0x00000001031c7824 */ /* 0x000fe400078e021c */
[----:B------:R-:W-:Y:S01]  /*d900*/  FMUL.FTZ R27, R33, c[0x0][0x2ec] ;  /* 0x0000bb00211b7a20 */ /* 0x000fe20000410000 */
[----:B------:R-:W-:Y:S01]  /*d910*/  IADD3 R103, R29, 0x8, RZ ;  /* 0x000000081d677810 */ /* 0x000fe20007ffe0ff */
[----:B------:R-:W-:Y:S01]  /*d920*/  HMMA.16816.F32 R68, R4, R12, R68 ;  /* 0x0000000c0444723c */ /* 0x000fe20000001844 */
[----:B------:R-:W-:Y:S01]  /*d930*/  FMUL.FTZ R22, R34, c[0x0][0x2ec] ;  /* 0x0000bb0022167a20 */ /* 0x000fe20000410000 */
[----:B------:R-:W-:Y:S01]  /*d940*/  IADD3 R16, R28, 0x1, RZ ;  /* 0x000000011c107810 */ /* 0x000fe20007ffe0ff */
[----:B------:R-:W-:Y:S01]  /*d950*/  FMUL.FTZ R23, R35, c[0x0][0x2ec] ;  /* 0x0000bb0023177a20 */ /* 0x000fe20000410000 */
[-C--:B------:R-:W-:Y:S01]  /*d960*/  IMNMX R2, R29, R54.reuse, PT ;  /* 0x000000361d027217 */ /* 0x080fe20003800200 */
[----:B------:R-:W3:Y:S01]  /*d970*/  MUFU.TANH R20, R20 ;  /* 0x0000001400147308 */ /* 0x000ee20000002400 */
[----:B------:R-:W-:Y:S01]  /*d980*/  IMNMX R103, R103, R54, PT ;  /* 0x0000003667677217 */ /* 0x000fe20003800200 */
[----:B------:R-:W-:Y:S01]  /*d990*/  FMUL.FTZ R96, R96, c[0x0][0x2ec] ;  /* 0x0000bb0060607a20 */ /* 0x000fe20000410000 */
[----:B------:R-:W-:Y:S01]  /*d9a0*/  IADD3 R17, R28, 0x8, RZ ;  /* 0x000000081c117810 */ /* 0x000fe20007ffe0ff */
[----:B------:R-:W-:Y:S01]  /*d9b0*/  FMUL.FTZ R97, R97, c[0x0][0x2ec] ;  /* 0x0000bb0061617a20 */ /* 0x000fe20000410000 */
[CC--:B------:R-:W-:Y:S01]  /*d9c0*/  ISETP.GE.AND P5, PT, R16.reuse, R2.reuse, PT ;  /* 0x000000021000720c */ /* 0x0c0fe20003fa6270 */
[----:B------:R-:W-:Y:S01]  /*d9d0*/  FMUL.FTZ R99, R99, c[0x0][0x2ec] ;  /* 0x0000bb0063637a20 */ /* 0x000fe20000410000 */
[-C--:B------:R-:W-:Y:S01]  /*d9e0*/  ISETP.GE.AND P1, PT, R16, R103.reuse, PT ;  /* 0x000000671000720c */ /* 0x080fe20003f26270 */
[----:B------:R-:W1:Y:S01]  /*d9f0*/  MUFU.TANH R25, R25 ;  /* 0x0000001900197308 */ /* 0x000e620000002400 */
[C---:B------:R-:W-:Y:S01]  /*da00*/  IADD3 R16, R28.reuse, 0x9, RZ ;  /* 0x000000091c107810 */ /* 0x040fe20007ffe0ff */
[----:B------:R-:W-:Y:S01]  /*da10*/  FMUL.FTZ R85, R85, c[0x0][0x2ec] ;  /* 0x0000bb0055557a20 */ /* 0x000fe20000410000 */
[----:B------:R-:W-:Y:S01]  /*da20*/  IADD3 R8, R28, 0x10, RZ ;  /* 0x000000101c087810 */ /* 0x000fe20007ffe0ff */
        /* <DEDUP_REMOVED lines=9> */
[----:B-----5:R-:W-:Y:S01]  /*dac0*/  FSEL R48, R48, -INF , !P1 ;  /* 0xff80000030307808 */ /* 0x020fe20004800000 */
[----:B------:R-:W-:Y:S01]  /*dad0*/  FMUL.FTZ R68, R68, c[0x0][0x2ec] ;  /* 0x0000bb0044447a20 */ /* 0x000fe20000410000 */
[CC--:B------:R-:W-:Y:S01]  /*dae0*/  ISETP.GE.AND P6, PT, R16.reuse, R2.reuse, PT ;  /* 0x000000021000720c */ /* 0x0c0fe20003fc6270 */
[----:B------:R-:W-:Y:S01]  /*daf0*/  MUFU.TANH R27, R27 ;  /* 0x0000001b001b7308 */ /* 0x000fe20000002400 */
[-C--:B------:R-:W-:Y:S01]  /*db00*/  ISETP.GE.AND P4, PT, R16, R103.reuse, PT ;  /* 0x000000671000720c */ /* 0x080fe20003f86270 */
[----:B------:R-:W-:Y:S01]  /*db10*/  FMUL.FTZ R70, R70, c[0x0][0x2ec] ;  /* 0x0000bb0046467a20 */ /* 0x000fe20000410000 */
[CC--:B------:R-:W-:Y:S01]  /*db20*/  ISETP.GE.AND P5, PT, R8.reuse, R2.reuse, PT ;  /* 0x000000020800720c */ /* 0x0c0fe20003fa6270 */
[----:B------:R-:W-:Y:S01]  /*db30*/  FMUL.FTZ R87, R87, c[0x0][0x2ec] ;  /* 0x0000bb0057577a20 */ /* 0x000fe20000410000 */
[-C--:B------:R-:W-:Y:S01]  /*db40*/  ISETP.GE.AND P1, PT, R8, R103.reuse, PT ;  /* 0x000000670800720c */ /* 0x080fe20003f26270 */
[----:B------:R-:W-:Y:S01]  /*db50*/  FMUL.FTZ R69, R69, c[0x0][0x2ec] ;  /* 0x0000bb0045457a20 */ /* 0x000fe20000410000 */
[----:B------:R-:W-:Y:S01]  /*db60*/  IADD3 R8, R28, 0x18, RZ ;  /* 0x000000181c087810 */ /* 0x000fe20007ffe0ff */
[----:B------:R-:W5:Y:S01]  /*db70*/  MUFU.TANH R22, R22 ;  /* 0x0000001600167308 */ /* 0x000f620000002400 */
[----:B------:R-:W-:Y:S01]  /*db80*/  FSEL R49, R49, -INF , !P0 ;  /* 0xff80000031317808 */ /* 0x000fe20004000000 */
[----:B------:R-:W-:Y:S01]  /*db90*/  FMUL.FTZ R71, R71, c[0x0][0x2ec] ;  /* 0x0000bb0047477a20 */ /* 0x000fe20000410000 */
[----:B----4-:R-:W-:Y:S01]  /*dba0*/  FSEL R50, R50, -INF , !P2 ;  /* 0xff80000032327808 */ /* 0x010fe20005000000 */
[----:B------:R-:W-:Y:S01]  /*dbb0*/  FMUL.FTZ R65, R65, c[0x0][0x2ec] ;  /* 0x0000bb0041417a20 */ /* 0x000fe20000410000 */
[C---:B------:R-:W-:Y:S01]  /*dbc0*/  ISETP.GE.AND P0, PT, R9.reuse, R2, PT ;  /* 0x000000020900720c */ /* 0x040fe20003f06270 */
[----:B------:R-:W-:Y:S01]  /*dbd0*/  FMUL.FTZ R66, R66, c[0x0][0x2ec] ;  /* 0x0000bb0042427a20 */ /* 0x000fe20000410000 */
[----:B------:R-:W-:Y:S01]  /*dbe0*/  ISETP.GE.AND P2, PT, R9, R103, PT ;  /* 0x000000670900720c */ /* 0x000fe20003f46270 */
[----:B------:R-:W4:Y:S01]  /*dbf0*/  MUFU.TANH R23, R23 ;  /* 0x0000001700177308 */ /* 0x000f220000002400 */
[----:B------:R-:W-:Y:S01]  /*dc00*/  IADD3 R9, R28, 0x19, RZ ;  /* 0x000000191c097810 */ /* 0x000fe20007ffe0ff */
[----:B------:R-:W-:Y:S01]  /*dc10*/  FMUL.FTZ R67, R67, c[0x0][0x2ec] ;  /* 0x0000bb0043437a20 */ /* 0x000fe20000410000 */
[----:B------:R-:W-:-:S02]  /*dc20*/  FSEL R53, R53, -INF , !P6 ;  /* 0xff80000035357808 */ /* 0x000fc40007000000 */
[----:B------:R-:W-:Y:S02]  /*dc30*/  FSEL R16, R51, -INF , !P4 ;  /* 0xff80000033107808 */ /* 0x000fe40006000000 */
[CC--:B------:R-:W-:Y:S01]  /*dc40*/  ISETP.GE.AND P6, PT, R8.reuse, R2.reuse, PT ;  /* 0x000000020800720c */ /* 0x0c0fe20003fc6270 */
[----:B------:R-:W3:Y:S01]  /*dc50*/  MUFU.TANH R111, R96 ;  /* 0x00000060006f7308 */ /* 0x000ee20000002400 */
[----:B------:R-:W-:Y:S02]  /*dc60*/  ISETP.GE.AND P4, PT, R8, R103, PT ;  /* 0x000000670800720c */ /* 0x000fe40003f86270 */
[----:B------:R-:W-:Y:S02]  /*dc70*/  IADD3 R8, R28, 0x20, RZ ;  /* 0x000000201c087810 */ /* 0x000fe40007ffe0ff */
[----:B--2---:R-:W-:Y:S02]  /*dc80*/  FSEL R13, R24, -INF , !P5 ;  /* 0xff800000180d7808 */ /* 0x004fe40006800000 */
[----:B-1----:R-:W-:Y:S01]  /*dc90*/  FSEL R12, R21, -INF , !P1 ;  /* 0xff800000150c7808 */ /* 0x002fe20004800000 */
[----:B------:R-:W1:Y:S01]  /*dca0*/  MUFU.TANH R125, R97 ;  /* 0x00000061007d7308 */ /* 0x000e620000002400 */
[----:B------:R-:W-:-:S02]  /*dcb0*/  ISETP.GE.AND P5, PT, R9, R2, PT ;  /* 0x000000020900720c */ /* 0x000fc40003fa6270 */
[----:B------:R-:W-:Y:S02]  /*dcc0*/  ISETP.GE.AND P1, PT, R9, R103, PT ;  /* 0x000000670900720c */ /* 0x000fe40003f26270 */
[C---:B------:R-:W-:Y:S02]  /*dcd0*/  IADD3 R6, R28.reuse, 0x21, RZ ;  /* 0x000000211c067810 */ /* 0x040fe40007ffe0ff */
[----:B------:R-:W-:Y:S01]  /*dce0*/  IADD3 R4, R28, 0x28, RZ ;  /* 0x000000281c047810 */ /* 0x000fe20007ffe0ff */
[----:B------:R-:W2:Y:S01]  /*dcf0*/  MUFU.TANH R130, R99 ;  /* 0x0000006300827308 */ /* 0x000ea20000002400 */
[----:B---3--:R-:W-:Y:S02]  /*dd00*/  FSEL R11, R20, -INF , !P0 ;  /* 0xff800000140b7808 */ /* 0x008fe40004000000 */
[----:B------:R-:W-:Y:S02]  /*dd10*/  FSEL R10, R25, -INF , !P2 ;  /* 0xff800000190a7808 */ /* 0x000fe40005000000 */
[----:B------:R-:W-:-:S02]  /*dd20*/  ISETP.GE.AND P0, PT, R8, R2, PT ;  /* 0x000000020800720c */ /* 0x000fc40003f06270 */
[----:B------:R-:W-:Y:S01]  /*dd30*/  ISETP.GE.AND P2, PT, R8, R103, PT ;  /* 0x000000670800720c */ /* 0x000fe20003f46270 */
[----:B------:R-:W3:Y:S01]  /*dd40*/  MUFU.TANH R123, R85 ;  /* 0x00000055007b7308 */ /* 0x000ee20000002400 */
[----:B------:R-:W-:Y:S02]  /*dd50*/  FSEL R5, R26, -INF , !P6 ;  /* 0xff8000001a057808 */ /* 0x000fe40007000000 */
[----:B-----5:R-:W-:Y:S02]  /*dd60*/  FSEL R24, R22, -INF , !P4 ;  /* 0xff80000016187808 */ /* 0x020fe40006000000 */
[----:B------:R-:W-:Y:S02]  /*dd70*/  FSEL R9, R27, -INF , !P5 ;  /* 0xff8000001b097808 */ /* 0x000fe40006800000 */
[----:B----4-:R-:W-:Y:S01]  /*dd80*/  FSEL R8, R23, -INF , !P1 ;  /* 0xff80000017087808 */ /* 0x010fe20004800000 */
[----:B------:R-:W-:Y:S01]  /*dd90*/  MUFU.TANH R120, R64 ;  /* 0x0000004000787308 */ /* 0x000fe20000002400 */
[----:B------:R-:W-:-:S02]  /*dda0*/  ISETP.GE.AND P6, PT, R6, R2, PT ;  /* 0x000000020600720c */ /* 0x000fc40003fc6270 */
[-C--:B------:R-:W-:Y:S02]  /*ddb0*/  ISETP.GE.AND P4, PT, R6, R103.reuse, PT ;  /* 0x000000670600720c */ /* 0x080fe40003f86270 */
[C---:B------:R-:W-:Y:S02]  /*ddc0*/  ISETP.GE.AND P5, PT, R4.reuse, R2, PT ;  /* 0x000000020400720c */ /* 0x040fe40003fa6270 */
[----:B------:R-:W-:Y:S01]  /*ddd0*/  ISETP.GE.AND P1, PT, R4, R103, PT ;  /* 0x000000670400720c */ /* 0x000fe20003f26270 */
[----:B------:R-:W4:Y:S01]  /*dde0*/  MUFU.TANH R122, R98 ;  /* 0x00000062007a7308 */ /* 0x000f220000002400 */
[C---:B------:R-:W-:Y:S02]  /*ddf0*/  IADD3 R6, R28.reuse, 0x29, RZ ;  /* 0x000000291c067810 */ /* 0x040fe40007ffe0ff */
[----:B------:R-:W-:Y:S02]  /*de00*/  IADD3 R4, R28, 0x30, RZ ;  /* 0x000000301c047810 */ /* 0x000fe40007ffe0ff */
[----:B------:R-:W-:-:S02]  /*de10*/  FSEL R111, R111, -INF , !P0 ;  /* 0xff8000006f6f7808 */ /* 0x000fc40004000000 */
[----:B-1----:R-:W-:Y:S01]  /*de20*/  FSEL R125, R125, -INF , !P6 ;  /* 0xff8000007d7d7808 */ /* 0x002fe20007000000 */
[----:B------:R-:W1:Y:S01]  /*de30*/  MUFU.TANH R113, R84 ;  /* 0x0000005400717308 */ /* 0x000e620000002400 */
        /* <DEDUP_REMOVED lines=8> */
[----:B----4-:R-:W-:Y:S01]  /*dec0*/  FSEL R122, R122, -INF , !P2 ;  /* 0xff8000007a7a7808 */ /* 0x010fe20005000000 */
[----:B------:R-:W3:Y:S01]  /*ded0*/  MUFU.TANH R127, R68 ;  /* 0x00000044007f7308 */ /* 0x000ee20000002400 */
[----:B------:R-:W-:Y:S02]  /*dee0*/  FSEL R120, R120, -INF , !P0 ;  /* 0xff80000078787808 */ /* 0x000fe40004000000 */
[----:B------:R-:W-:Y:S02]  /*def0*/  ISETP.GE.AND P0, PT, R102, 0x2, PT ;  /* 0x000000026600780c */ /* 0x000fe40003f06270 */
[----:B------:R-:W-:-:S02]  /*df00*/  ISETP.GE.AND P2, PT, R6, R103, PT ;  /* 0x000000670600720c */ /* 0x000fc40003f46270 */
[----:B------:R-:W-:Y:S01]  /*df10*/  IADD3 R6, R28, 0x31, RZ ;  /* 0x000000311c067810 */ /* 0x000fe20007ffe0ff */
[----:B------:R-:W4:Y:S01]  /*df20*/  MUFU.TANH R116, R70 ;  /* 0x0000004600747308 */ /* 0x000f220000002400 */
[----:B-1----:R-:W-:Y:S02]  /*df30*/  FSEL R113, R113, -INF , !P5 ;  /* 0xff80000071717808 */ /* 0x002fe40006800000 */
[----:B--2---:R-:W-:Y:S02]  /*df40*/  FSEL R126, R126, -INF , !P1 ;  /* 0xff8000007e7e7808 */ /* 0x004fe40004800000 */
[C---:B------:R-:W-:Y:S02]  /*df50*/  ISETP.GE.AND P5, PT, R6.reuse, R2, PT ;  /* 0x000000020600720c */ /* 0x040fe40003fa6270 */
[----:B------:R-:W-:Y:S01]  /*df60*/  ISETP.GE.AND P1, PT, R6, R103, PT ;  /* 0x000000670600720c */ /* 0x000fe20003f26270 */
[----:B------:R-:W1:Y:S01]  /*df70*/  MUFU.TANH R118, R87 ;  /* 0x0000005700767308 */ /* 0x000e620000002400 */
[----:B---3--:R-:W-:-:S02]  /*df80*/  FSEL R127, R127, -INF , !P6 ;  /* 0xff8000007f7f7808 */ /* 0x008fc40007000000 */
[----:B------:R-:W-:-:S04]  /*df90*/  ISETP.GE.AND P6, PT, R28, R2, PT ;  /* 0x000000021c00720c */ /* 0x000fc80003fc6270 */
[----:B------:R-:W-:Y:S01]  /*dfa0*/  FSEL R44, R44, -INF , !P6 ;  /* 0xff8000002c2c7808 */ /* 0x000fe20007000000 */
[----:B------:R-:W2:Y:S01]  /*dfb0*/  MUFU.TANH R121, R69 ;  /* 0x0000004500797308 */ /* 0x000ea20000002400 */
[----:B----4-:R-:W-:Y:S01]  /*dfc0*/  FSEL R116, R116, -INF , !P4 ;  /* 0xff80000074747808 */ /* 0x010fe20006000000 */
[----:B------:R-:W-:Y:S01]  /*dfd0*/  BAR.SYNC.DEFER_BLOCKING 0x0 ;  /* 0x0000000000007b1d */ /* 0x000fe20000010000 */
[C---:B------:R-:W-:Y:S02]  /*dfe0*/  ISETP.GE.AND P4, PT, R28.reuse, R103, PT ;  /* 0x000000671c00720c */ /* 0x040fe40003f86270 */
[----:B------:R-:W-:Y:S02]  /*dff0*/  IADD3 R28, R28, 0x39, RZ ;  /* 0x000000391c1c7810 */ /* 0x000fe40007ffe0ff */
[----:B------:R-:W-:Y:S01]  /*e000*/  FSEL R46, R46, -INF , !P4 ;  /* 0xff8000002e2e7808 */ /* 0x000fe20006000000 */
[----:B------:R-:W3:Y:S01]  /*e010*/  MUFU.TANH R115, R71 ;  /* 0x0000004700737308 */ /* 0x000ee20000002400 */
[----:B-1----:R-:W-:-:S02]  /*e020*/  FSEL R118, R118, -INF , !P2 ;  /* 0xff80000076767808 */ /* 0x002fc40005000000 */
[----:B------:R-:W-:-:S05]  /*e030*/  ISETP.GE.AND P2, PT, R4, R103, PT ;  /* 0x000000670400720c */ /* 0x000fca0003f46270 */
        /* <DEDUP_REMOVED lines=8> */
[----:B--2---:R-:W-:Y:S02]  /*e0c0*/  FSEL R112, R112, -INF , !P2 ;  /* 0xff80000070707808 */ /* 0x004fe40005000000 */
[----:B---3--:R-:W-:Y:S01]  /*e0d0*/  FSEL R110, R110, -INF , !P1 ;  /* 0xff8000006e6e7808 */ /* 0x008fe20004800000 */
        /* <DEDUP_REMOVED lines=60> */
.L_x_6900:
[----:B------:R-:W-:-:S05]  /*e4a0*/  IMAD.MOV.U32 R3, RZ, RZ, c[0x0][0x198] ;  /* 0x00006600ff037624 */ /* 0x000fca00078e00ff */
[----:B------:R-:W-:-:S04]  /*e4b0*/  LEA R3, -R3, RZ, 0x6 ;  /* 0x000000ff03037211 */ /* 0x000fc800078e31ff */
[----:B------:R-:W-:Y:S02]  /*e4c0*/  SHF.R.S32.HI R4, RZ, 0x1f, R3 ;  /* 0x0000001fff047819 */ /* 0x000fe40000011403 */
.L_x_6901:
        /* <DEDUP_REMOVED lines=28> */
.L_x_6899:
        /* <DEDUP_REMOVED lines=25> */
[----:B------:R-:W-:Y:S01]  /*e820*/  FMNMX.FTZ R4, R116, R3, !PT ;  /* 0x0000000374047209 */ /* 0x000fe20007810000 */
[----:B------:R-:W-:Y:S01]  /*e830*/  LDSM.16.MT88.4 R92, [R144+0x8000] ;  /* 0x00800000905c783b */ /* 0x000fe20000004200 */
[----:B------:R-:W-:-:S02]  /*e840*/  FMNMX.FTZ R6, R120, R7, !PT ;  /* 0x0000000778067209 */ /* 0x000fc40007810000 */
[----:B------:R-:W-:Y:S01]  /*e850*/  FMNMX.FTZ R15, R115, R4, !PT ;  /* 0x00000004730f7209 */ /* 0x000fe20007810000 */
[----:B------:R-:W-:Y:S01]  /*e860*/  LDSM.16.MT88.4 R20, [R144+0x8800] ;  /* 0x008800009014783b */ /* 0x000fe20000004200 */
[----:B------:R-:W-:Y:S02]  /*e870*/  FMNMX.FTZ R6, R119, R6, !PT ;  /* 0x0000000677067209 */ /* 0x000fe40007810000 */
[----:B------:R-:W-:Y:S02]  /*e880*/  FMNMX.FTZ R15, R112, R15, !PT ;  /* 0x0000000f700f7209 */ /* 0x000fe40007810000 */
[-C--:B------:R-:W-:Y:S01]  /*e890*/  LEA R141, R43, R144.reuse, 0x1 ;  /* 0x000000902b8d7211 */ /* 0x080fe200078e08ff */
[----:B------:R-:W1:Y:S01]  /*e8a0*/  SHFL.BFLY PT, R7, R6, 0x2, 0x1f ;  /* 0x0c401f0006077f89 */ /* 0x000e6200000e0000 */
[----:B------:R-:W-:Y:S02]  /*e8b0*/  FMNMX.FTZ R15, R110, R15, !PT ;  /* 0x0000000f6e0f7209 */ /* 0x000fe40007810000 */
[----:B------:R-:W-:Y:S01]  /*e8c0*/  LEA R142, R45, R144, 0x1 ;  /* 0x000000902d8e7211 */ /* 0x000fe200078e08ff */
[----:B------:R-:W-:Y:S03]  /*e8d0*/  LDSM.16.MT88.4 R76, [R141+0x8000] ;  /* 0x008000008d4c783b */ /* 0x000fe60000004200 */
[----:B------:R-:W-:Y:S01]  /*e8e0*/  LEA R140, R43, R142, 0x1 ;  /* 0x0000008e2b8c7211 */ /* 0x000fe200078e08ff */
[----:B------:R-:W2:Y:S04]  /*e8f0*/  SHFL.BFLY PT, R4, R15, 0x2, 0x1f ;  /* 0x0c401f000f047f89 */ /* 0x000ea800000e0000 */
[----:B------:R-:W-:Y:S04]  /*e900*/  LDSM.16.MT88.4 R68, [R140+0x8000] ;  /* 0x008000008c44783b */ /* 0x000fe80000004200 */
[----:B------:R-:W-:Y:S04]  /*e910*/  LDSM.16.MT88.4 R84, [R142+0x8000] ;  /* 0x008000008e54783b */ /* 0x000fe80000004200 */
[----:B------:R-:W-:Y:S01]  /*e920*/  LDSM.16.MT88.4 R40, [R144+0xa000] ;  /* 0x00a000009028783b */ /* 0x000fe20000004200 */
[----:B-1----:R-:W-:-:S03]  /*e930*/  FMNMX.FTZ R7, R6, R7, !PT ;  /* 0x0000000706077209 */ /* 0x002fc60007810000 */
[----:B------:R-:W-:Y:S04]  /*e940*/  LDSM.16.MT88.4 R56, [R141+0xa000] ;  /* 0x00a000008d38783b */ /* 0x000fe80000004200 */
        /* <DEDUP_REMOVED lines=17> */
[--C-:B------:R-:W-:Y:S02]  /*ea60*/  FFMA.FTZ R106, R48, c[0x0][0x23c], -R117.reuse ;  /* 0x00008f00306a7a23 */ /* 0x100fe40000010875 */
[--C-:B------:R-:W-:Y:S02]  /*ea70*/  FFMA.FTZ R107, R50, c[0x0][0x23c], -R117.reuse ;  /* 0x00008f00326b7a23 */ /* 0x100fe40000010875 */
[--C-:B------:R-:W-:Y:S01]  /*ea80*/  FFMA.FTZ R30, R16, c[0x0][0x23c], -R117.reuse ;  /* 0x00008f00101e7a23 */ /* 0x100fe20000010875 */
[----:B------:R-:W1:Y:S01]  /*ea90*/  LDSM.16.MT88.4 R48, [R142+0xa000] ;  /* 0x00a000008e30783b */ /* 0x000e620000004200 */
[--C-:B------:R-:W-:Y:S01]  /*eaa0*/  FFMA.FTZ R27, R5, c[0x0][0x23c], -R124.reuse ;  /* 0x00008f00051b7a23 */ /* 0x100fe2000001087c */
[----:B------:R-:W2:Y:S01]  /*eab0*/  MUFU.EX2 R34, R34 ;  /* 0x0000002200227308 */ /* 0x000ea20000000800 */
[----:B------:R-:W-:Y:S01]  /*eac0*/  FFMA.FTZ R31, R13, c[0x0][0x23c], -R124 ;  /* 0x00008f000d1f7a23 */ /* 0x000fe2000001087c */
[----:B------:R-:W3:Y:S01]  /*ead0*/  LDSM.16.MT88.4 R4, [R140+0xa000] ;  /* 0x00a000008c04783b */ /* 0x000ee20000004200 */
[----:B------:R-:W-:-:S02]  /*eae0*/  FFMA.FTZ R32, R12, c[0x0][0x23c], -R117 ;  /* 0x00008f000c207a23 */ /* 0x000fc40000010875 */
[--C-:B------:R-:W-:Y:S01]  /*eaf0*/  FFMA.FTZ R29, R24, c[0x0][0x23c], -R117.reuse ;  /* 0x00008f00181d7a23 */ /* 0x100fe20000010875 */
[----:B------:R-:W4:Y:S01]  /*eb00*/  LDSM.16.MT88.4 R12, [R141+0x8800] ;  /* 0x008800008d0c783b */ /* 0x000f220000004200 */
[--C-:B------:R-:W-:Y:S01]  /*eb10*/  FFMA.FTZ R26, R11, c[0x0][0x23c], -R124.reuse ;  /* 0x00008f000b1a7a23 */ /* 0x100fe2000001087c */
[----:B------:R-:W-:Y:S01]  /*eb20*/  MUFU.EX2 R33, R33 ;  /* 0x0000002100217308 */ /* 0x000fe20000000800 */
[--C-:B------:R-:W-:Y:S01]  /*eb30*/  FFMA.FTZ R0, R9, c[0x0][0x23c], -R124.reuse ;  /* 0x00008f0009007a23 */ /* 0x100fe2000001087c */
[----:B------:R-:W-:Y:S01]  /*eb40*/  LDSM.16.MT88.4 R16, [R142+0x8800] ;  /* 0x008800008e10783b */ /* 0x000fe20000004200 */
[--C-:B------:R-:W-:Y:S02]  /*eb50*/  FFMA.FTZ R25, R10, c[0x0][0x23c], -R117.reuse ;  /* 0x00008f000a197a23 */ /* 0x100fe40000010875 */
[----:B------:R-:W-:Y:S02]  /*eb60*/  FFMA.FTZ R24, R8, c[0x0][0x23c], -R117 ;  /* 0x00008f0008187a23 */ /* 0x000fe40000010875 */
[----:B------:R-:W5:Y:S01]  /*eb70*/  LDSM.16.MT88.4 R8, [R140+0x8800] ;  /* 0x008800008c08783b */ /* 0x000f620000004200 */
        /* <DEDUP_REMOVED lines=23> */
[----:B------:R-:W-:Y:S02]  /*ecf0*/  FFMA.FTZ R163, R110, c[0x0][0x23c], -R117 ;  /* 0x00008f006ea37a23 */ /* 0x000fe40000010875 */
[----:B------:R-:W-:Y:S02]  /*ed00*/  FADD.FTZ R34, R35, R34 ;  /* 0x0000002223227221 */ /* 0x000fe40000010000 */
[----:B------:R-:W-:Y:S01]  /*ed10*/  MUFU.EX2 R31, R31 ;  /* 0x0000001f001f7308 */ /* 0x000fe20000000800 */
[----:B------:R-:W-:Y:S02]  /*ed20*/  FADD.FTZ R106, R109, R106 ;  /* 0x0000006a6d6a7221 */ /* 0x000fe40000010000 */
[----:B------:R-:W-:-:S04]  /*ed30*/  FADD.FTZ R33, R33, R34 ;  /* 0x0000002221217221 */ /* 0x000fc80000010000 */
[----:B------:R-:W-:Y:S01]  /*ed40*/  FADD.FTZ R28, R28, R33 ;  /* 0x000000211c1c7221 */ /* 0x000fe20000010000 */
[----:B-1----:R-:W-:Y:S01]  /*ed50*/  F2FP.PACK_AB R67, R30, R107 ;  /* 0x0000006b1e43723e */ /* 0x002fe200000000ff */
        /* <DEDUP_REMOVED lines=10> */
[----:B------:R-:W2:Y:S06]  /*ee00*/  MUFU.EX2 R25, R25 ;  /* 0x0000001900197308 */ /* 0x000eac0000000800 */
        /* <DEDUP_REMOVED lines=40> */
[----:B------:R-:W2:Y:S01]  /*f090*/  LDSM.16.MT88.4 R12, [R142+0xa800] ;  /* 0x00a800008e0c783b */ /* 0x000ea20000004200 */
[----:B------:R-:W-:Y:S06]  /*f0a0*/  MUFU.EX2 R116, R116 ;  /* 0x0000007400747308 */ /* 0x000fec0000000800 */
        /* <DEDUP_REMOVED lines=76> */
[C---:B----4-:R-:W-:Y:S08]  /*f570*/  HMMA.16816.F32 R88, R4.reuse, R8, R88 ;  /* 0x000000080458723c */ /* 0x050ff00000001858 */
        /* <DEDUP_REMOVED lines=79> */
.L_x_6903:
[----:B------:R-:W-:-:S05]  /*fa70*/  IMAD.MOV.U32 R5, RZ, RZ, c[0x0][0x1a0] ;  /* 0x00006800ff057624 */ /* 0x000fca00078e00ff */
[----:B------:R-:W-:-:S04]  /*fa80*/  LEA R5, -R5, RZ, 0x6 ;  /* 0x000000ff05057211 */ /* 0x000fc800078e31ff */
[----:B------:R-:W-:Y:S02]  /*fa90*/  SHF.R.S32.HI R0, RZ, 0x1f, R5 ;  /* 0x0000001fff007819 */ /* 0x000fe40000011405 */
.L_x_6904:
        /* <DEDUP_REMOVED lines=11> */
[----:B------:R-:W-:-:S02]  /*fb50*/  IADD3.X R9, R159, UR5, RZ, P0, !PT ;  /* 0x000000059f097c10 */ /* 0x000fc400087fe4ff */
[----:B------:R-:W-:Y:S02]  /*fb60*/  IADD3 R10, P0, R8, UR9, RZ ;  /* 0x00000009080a7c10 */ /* 0x000fe4000ff1e0ff */
        /* <DEDUP_REMOVED lines=13> */
[----:B------:R3:W-:Y:S04]  /*fc40*/  LDGSTS.E.BYPASS.LTC128B.128 [R153+0xb000], [R10.64+0x80] ;  /* 0x0b0000800a997fae */ /* 0x0007e8000b901d46 */
[----:B------:R4:W-:Y:S04]  /*fc50*/  LDGSTS.E.BYPASS.LTC128B.128 [R153+0x9800], [R24.64] ;  /* 0x0980000018997fae */ /* 0x0009e8000b901d46 */
[----:B------:R4:W-:Y:S04]  /*fc60*/  LDGSTS.E.BYPASS.LTC128B.128 [R153+0xb800], [R24.64+0x80] ;  /* 0x0b80008018997fae */ /* 0x0009e8000b901d46 */
[----:B------:R-:W-:Y:S04]  /*fc70*/  LDSM.16.M88.4 R20, [R150] ;  /* 0x000000009614783b */ /* 0x000fe80000000200 */
[----:B------:R-:W3:Y:S04]  /*fc80*/  LDSM.16.M88.4 R4, [R149+0x4000] ;  /* 0x004000009504783b */ /* 0x000ee80000000200 */
[----:B------:R-:W5:Y:S04]  /*fc90*/  LDSM.16.M88.4 R104, [R149+0x4800] ;  /* 0x004800009568783b */ /* 0x000f680000000200 */
[----:B------:R-:W1:Y:S04]  /*fca0*/  LDSM.16.M88.4 R28, [R149+0x5000] ;  /* 0x00500000951c783b */ /* 0x000e680000000200 */
[----:B------:R-:W4:Y:S04]  /*fcb0*/  LDSM.16.M88.4 R120, [R149+0x5800] ;  /* 0x005800009578783b */ /* 0x000f280000000200 */
[----:B------:R-:W-:Y:S04]  /*fcc0*/  LDSM.16.M88.4 R112, [R148] ;  /* 0x000000009470783b */ /* 0x000fe80000000200 */
[----:B------:R-:W4:Y:S04]  /*fcd0*/  LDSM.16.M88.4 R116, [R147] ;  /* 0x000000009374783b */ /* 0x000f280000000200 */
[----:B------:R-:W4:Y:S04]  /*fce0*/  LDSM.16.M88.4 R16, [R139] ;  /* 0x000000008b10783b */ /* 0x000f280000000200 */
[----:B--2---:R-:W2:Y:S04]  /*fcf0*/  LDSM.16.M88.4 R12, [R138] ;  /* 0x000000008a0c783b */ /* 0x004ea80000000200 */
[----:B------:R-:W-:Y:S04]  /*fd00*/  LDSM.16.M88.4 R128, [R143+0x5000] ;  /* 0x005000008f80783b */ /* 0x000fe80000000200 */
[----:B------:R-:W-:Y:S01]  /*fd10*/  LDSM.16.M88.4 R124, [R143+0x5800] ;  /* 0x005800008f7c783b */ /* 0x000fe20000000200 */
[C---:B---3--:R-:W-:Y:S03]  /*fd20*/  HMMA.16816.F32 R8, R20.reuse, R4, RZ ;  /* 0x000000041408723c */ /* 0x048fe600000018ff */
[----:B------:R-:W0:Y:S05]  /*fd30*/  LDGDEPBAR ;  /* 0x00000000000079af */ /* 0x000e2a0000000000 */
[C---:B-----5:R-:W-:Y:S08]  /*fd40*/  HMMA.16816.F32 R108, R20.reuse, R104, RZ ;  /* 0x00000068146c723c */ /* 0x060ff000000018ff */
[C---:B-1----:R-:W-:Y:S08]  /*fd50*/  HMMA.16816.F32 R32, R20.reuse, R28, RZ ;  /* 0x0000001c1420723c */ /* 0x042ff000000018ff */
        /* <DEDUP_REMOVED lines=12> */
[C---:B--2---:R-:W-:Y:S08]  /*fe20*/  HMMA.16816.F32 R32, R112.reuse, R12, R32 ;  /* 0x0000000c7020723c */ /* 0x044ff00000001820 */
[C---:B------:R-:W-:Y:S01]  /*fe30*/  HMMA.16816.F32 R28, R112.reuse, R14, R28 ;  /* 0x0000000e701c723c */ /* 0x040fe2000000181c */
[----:B------:R-:W2:Y:S07]  /*fe40*/  LDSM.16.M88.4 R12, [R143+0x4800] ;  /* 0x004800008f0c783b */ /* 0x000eae0000000200 */
[C---:B-1----:R-:W-:Y:S08]  /*fe50*/  HMMA.16816.F32 R24, R112.reuse, R120, R24 ;  /* 0x000000787018723c */ /* 0x042ff00000001818 */
[----:B------:R-:W-:Y:S01]  /*fe60*/  HMMA.16816.F32 R20, R112, R122, R20 ;  /* 0x0000007a7014723c */ /* 0x000fe20000001814 */
[----:B------:R-:W-:Y:S04]  /*fe70*/  LDSM.16.M88.4 R112, [R145] ;  /* 0x000000009170783b */ /* 0x000fe80000000200 */
[----:B------:R-:W-:Y:S03]  /*fe80*/  LDSM.16.M88.4 R120, [R136] ;  /* 0x000000008878783b */ /* 0x000fe60000000200 */
[C---:B---3--:R-:W-:Y:S08]  /*fe90*/  HMMA.16816.F32 R32, R116.reuse, R128, R32 ;  /* 0x000000807420723c */ /* 0x048ff00000001820 */
[C---:B----4-:R-:W-:Y:S08]  /*fea0*/  HMMA.16816.F32 R8, R116.reuse, R16, R8 ;  /* 0x000000107408723c */ /* 0x050ff00000001808 */
[C---:B------:R-:W-:Y:S01]  /*feb0*/  HMMA.16816.F32 R4, R116.reuse, R18, R4 ;  /* 0x000000127404723c */ /* 0x040fe20000001804 */
[----:B------:R-:W1:Y:S07]  /*fec0*/  LDSM.16.M88.4 R16, [R136+0x800] ;  /* 0x000800008810783b */ /* 0x000e6e0000000200 */
[C---:B--2---:R-:W-:Y:S08]  /*fed0*/  HMMA.16816.F32 R108, R116.reuse, R12, R108 ;  /* 0x0000000c746c723c */ /* 0x044ff0000000186c */
[C---:B------:R-:W-:Y:S01]  /*fee0*/  HMMA.16816.F32 R104, R116.reuse, R14, R104 ;  /* 0x0000000e7468723c */ /* 0x040fe20000001868 */
[----:B------:R-:W2:Y:S07]  /*fef0*/  LDSM.16.M88.4 R12, [R136+0x1000] ;  /* 0x00100000880c783b */ /* 0x000eae0000000200 */
[C---:B------:R-:W-:Y:S08]  /*ff00*/  HMMA.16816.F32 R28, R116.reuse, R130, R28 ;  /* 0x00000082741c723c */ /* 0x040ff0000000181c */
[C---:B------:R-:W-:Y:S08]  /*ff10*/  HMMA.16816.F32 R24, R116.reuse, R124, R24 ;  /* 0x0000007c7418723c */ /* 0x040ff00000001818 */
        /* <DEDUP_REMOVED lines=24> */
[----:B------:R-:W3:Y:S07]  /*100a0*/  LDSM.16.M88.4 R116, [R133] ;  /* 0x000000008574783b */ /* 0x000eee0000000200 */
[C---:B----4-:R-:W-:Y:S08]  /*100b0*/  HMMA.16816.F32 R24, R16.reuse, R112, R24 ;  /* 0x000000701018723c */ /* 0x050ff00000001818 */
[----:B------:R-:W-:Y:S01]  /*100c0*/  HMMA.16816.F32 R20, R16, R114, R20 ;  /* 0x000000721014723c */ /* 0x000fe20000001814 */
[----:B------:R-:W4:Y:S04]  /*100d0*/  LDSM.16.M88.4 R112, [R132] ;  /* 0x000000008470783b */ /* 0x000f280000000200 */
[----:B------:R-:W-:Y:S03]  /*100e0*/  LDSM.16.M88.4 R16, [R146+0x2000] ;  /* 0x002000009210783b */ /* 0x000fe60000000200 */
[C---:B-1----:R-:W-:Y:S08]  /*100f0*/  HMMA.16816.F32 R8, R124.reuse, R12, R8 ;  /* 0x0000000c7c08723c */ /* 0x042ff00000001808 */
[C---:B------:R-:W-:Y:S01]  /*10100*/  HMMA.16816.F32 R4, R124.reuse, R14, R4 ;  /* 0x0000000e7c04723c */ /* 0x040fe20000001804 */
[----:B------:R-:W1:Y:S07]  /*10110*/  LDSM.16.M88.4 R12, [R143+0x6000] ;  /* 0x006000008f0c783b */ /* 0x000e6e0000000200 */
[C---:B--2---:R-:W-:Y:S08]  /*10120*/  HMMA.16816.F32 R108, R124.reuse, R120, R108 ;  /* 0x000000787c6c723c */ /* 0x044ff0000000186c */
[C---:B------:R-:W-:Y:S08]  /*10130*/  HMMA.16816.F32 R104, R124.reuse, R122, R104 ;  /* 0x0000007a7c68723c */ /* 0x040ff00000001868 */
[C---:B---3--:R-:W-:Y:S08]  /*10140*/  HMMA.16816.F32 R32, R124.reuse, R116, R32 ;  /* 0x000000747c20723c */ /* 0x048ff00000001820 */
[C---:B------:R-:W-:Y:S01]  /*10150*/  HMMA.16816.F32 R28, R124.reuse, R118, R28 ;  /* 0x000000767c1c723c */ /* 0x040fe2000000181c */
[----:B------:R-:W2:Y:S07]  /*10160*/  LDSM.16.M88.4 R116, [R143+0x6800] ;  /* 0x006800008f74783b */ /* 0x000eae0000000200 */
[C---:B----4-:R-:W-:Y:S08]  /*10170*/  HMMA.16816.F32 R24, R124.reuse, R112, R24 ;  /* 0x000000707c18723c */ /* 0x050ff00000001818 */
[----:B------:R-:W-:Y:S01]  /*10180*/  HMMA.16816.F32 R124, R124, R114, R20 ;  /* 0x000000727c7c723c */ /* 0x000fe20000001814 */
[----:B------:R-:W-:Y:S04]  /*10190*/  LDSM.16.M88.4 R112, [R145+0x2000] ;  /* 0x002000009170783b */ /* 0x000fe80000000200 */
[----:B------:R-:W3:Y:S03]  /*101a0*/  LDSM.16.M88.4 R20, [R136+0x2000] ;  /* 0x002000008814783b */ /* 0x000ee60000000200 */
[C---:B-1----:R-:W-:Y:S08]  /*101b0*/  HMMA.16816.F32 R8, R16.reuse, R12, R8 ;  /* 0x0000000c1008723c */ /* 0x042ff00000001808 */
[C---:B------:R-:W-:Y:S01]  /*101c0*/  HMMA.16816.F32 R4, R16.reuse, R14, R4 ;  /* 0x0000000e1004723c */ /* 0x040fe20000001804 */
[----:B------:R-:W1:Y:S07]  /*101d0*/  LDSM.16.M88.4 R12, [R136+0x2800] ;  /* 0x00280000880c783b */ /* 0x000e6e0000000200 */
[C---:B--2---:R-:W-:Y:S08]  /*101e0*/  HMMA.16816.F32 R108, R16.reuse, R116, R108 ;  /* 0x00000074106c723c */ /* 0x044ff0000000186c */
[----:B------:R-:W-:Y:S08]  /*101f0*/  HMMA.16816.F32 R104, R16, R118, R104 ;  /* 0x000000761068723c */ /* 0x000ff00000001868 */
[C---:B---3--:R-:W-:Y:S08]  /*10200*/  HMMA.16816.F32 R8, R112.reuse, R20, R8 ;  /* 0x000000147008723c */ /* 0x048ff00000001808 */
[C---:B------:R-:W-:Y:S01]  /*10210*/  HMMA.16816.F32 R4, R112.reuse, R22, R4 ;  /* 0x000000167004723c */ /* 0x040fe20000001804 */
[----:B------:R-:W2:Y:S07]  /*10220*/  LDSM.16.M88.4 R20, [R143+0x7000] ;  /* 0x007000008f14783b */ /* 0x000eae0000000200 */
[C---:B-1----:R-:W-:Y:S08]  /*10230*/  HMMA.16816.F32 R108, R112.reuse, R12, R108 ;  /* 0x0000000c706c723c */ /* 0x042ff0000000186c */
[----:B------:R-:W-:Y:S01]  /*10240*/  FMUL.FTZ R8, R8, c[0x0][0x2ec] ;  /* 0x0000bb0008087a20 */ /* 0x000fe20000410000 */
[----:B------:R-:W-:Y:S01]  /*10250*/  HMMA.16816.F32 R104, R112, R14, R104 ;  /* 0x0000000e7068723c */ /* 0x000fe20000001868 */
[----:B------:R-:W-:-:S02]  /*10260*/  FMUL.FTZ R116, R9, c[0x0][0x2ec] ;  /* 0x0000bb0009747a20 */ /* 0x000fc40000410000 */
[----:B------:R1:W3:Y:S01]  /*10270*/  MUFU.TANH R101, R8 ;  /* 0x0000000800657308 */ /* 0x0002e20000002400 */
[----:B------:R-:W-:Y:S02]  /*10280*/  FMUL.FTZ R117, R10, c[0x0][0x2ec] ;  /* 0x0000bb000a757a20 */ /* 0x000fe40000410000 */
[----:B------:R-:W-:Y:S02]  /*10290*/  FMUL.FTZ R0, R11, c[0x0][0x2ec] ;  /* 0x0000bb000b007a20 */ /* 0x000fe40000410000 */
[----:B------:R-:W-:Y:S02]  /*102a0*/  FMUL.FTZ R4, R4, c[0x0][0x2ec] ;  /* 0x0000bb0004047a20 */ /* 0x000fe40000410000 */
[----:B------:R-:W-:Y:S01]  /*102b0*/  FMUL.FTZ R5, R5, c[0x0][0x2ec] ;  /* 0x0000bb0005057a20 */ /* 0x000fe20000410000 */
[----:B------:R-:W-:Y:S04]  /*102c0*/  MUFU.TANH R116, R116 ;  /* 0x0000007400747308 */ /* 0x000fe80000002400 */
[----:B------:R-:W-:-:S02]  /*102d0*/  FMUL.FTZ R15, R108, c[0x0][0x2ec] ;  /* 0x0000bb006c0f7a20 */ /* 0x000fc40000410000 */
[----:B------:R-:W-:Y:S01]  /*102e0*/  FMUL.FTZ R14, R109, c[0x0][0x2ec] ;  /* 0x0000bb006d0e7a20 */ /* 0x000fe20000410000 */
[----:B-1----:R-:W1:Y:S01]  /*102f0*/  LDSM.16.M88.4 R8, [R136+0x3000] ;  /* 0x003000008808783b */ /* 0x002e620000000200 */
[----:B------:R-:W-:Y:S01]  /*10300*/  MUFU.TANH R12, R4 ;  /* 0x00000004000c7308 */ /* 0x000fe20000002400 */
[----:B--2---:R-:W-:Y:S04]  /*10310*/  HMMA.16816.F32 R32, R16, R20, R32 ;  /* 0x000000141020723c */ /* 0x004fe80000001820 */
[----:B------:R-:W-:Y:S02]  /*10320*/  FMUL.FTZ R108, R104, c[0x0][0x2ec] ;  /* 0x0000bb00686c7a20 */ /* 0x000fe40000410000 */
[----:B------:R-:W2:Y:S01]  /*10330*/  S2R R104, SR_TID.X ;  /* 0x0000000000687919 */ /* 0x000ea20000002100 */
[----:B------:R4:W-:Y:S01]  /*10340*/  MUFU.TANH R13, R5 ;  /* 0x00000005000d7308 */ /* 0x0009e20000002400 */
[----:B------:R-:W-:-:S02]  /*10350*/  FMUL.FTZ R105, R105, c[0x0][0x2ec] ;  /* 0x0000bb0069697a20 */ /* 0x000fc40000410000 */
[----:B------:R-:W-:Y:S01]  /*10360*/  FMUL.FTZ R20, R6, c[0x0][0x2ec] ;  /* 0x0000bb0006147a20 */ /* 0x000fe20000410000 */
[----:B------:R-:W-:Y:S01]  /*10370*/  HMMA.16816.F32 R28, R16, R22, R28 ;  /* 0x00000016101c723c */ /* 0x000fe2000000181c */
[----:B------:R-:W-:Y:S02]  /*10380*/  FMUL.FTZ R21, R7, c[0x0][0x2ec] ;  /* 0x0000bb0007157a20 */ /* 0x000fe40000410000 */
[----:B------:R-:W-:Y:S01]  /*10390*/  FMUL.FTZ R106, R106, c[0x0][0x2ec] ;  /* 0x0000bb006a6a7a20 */ /* 0x000fe20000410000 */
[----:B------:R-:W5:Y:S01]  /*103a0*/  MUFU.TANH R117, R117 ;  /* 0x0000007500757308 */ /* 0x000f620000002400 */
[----:B------:R-:W-:Y:S02]  /*103b0*/  FMUL.FTZ R107, R107, c[0x0][0x2ec] ;  /* 0x0000bb006b6b7a20 */ /* 0x000fe40000410000 */
[----:B------:R-:W-:Y:S02]  /*103c0*/  FMUL.FTZ R22, R110, c[0x0][0x2ec] ;  /* 0x0000bb006e167a20 */ /* 0x000fe40000410000 */
[----:B------:R-:W-:Y:S01]  /*103d0*/  FMUL.FTZ R23, R111, c[0x0][0x2ec] ;  /* 0x0000bb006f177a20 */ /* 0x000fe20000410000 */
[----:B----4-:R-:W4:Y:S02]  /*103e0*/  LDSM.16.M88.4 R4, [R143+0x7800] ;  /* 0x007800008f04783b */ /* 0x010f240000000200 */
[----:B------:R-:W2:Y:S08]  /*103f0*/  MUFU.TANH R0, R0 ;  /* 0x0000000000007308 */ /* 0x000eb00000002400 */
[----:B------:R-:W2:Y:S01]  /*10400*/  MUFU.TANH R20, R20 ;  /* 0x0000001400147308 */ /* 0x000ea20000002400 */
[C---:B-1----:R-:W-:Y:S07]  /*10410*/  HMMA.16816.F32 R32, R112.reuse, R8, R32 ;  /* 0x000000087020723c */ /* 0x042fee0000001820 */
[----:B------:R-:W1:Y:S01]  /*10420*/  MUFU.TANH R21, R21 ;  /* 0x0000001500157308 */ /* 0x000e620000002400 */
[----:B------:R-:W-:Y:S01]  /*10430*/  HMMA.16816.F32 R28, R112, R10, R28 ;  /* 0x0000000a701c723c */ /* 0x000fe2000000181c */
[----:B------:R-:W1:Y:S06]  /*10440*/  LDSM.16.M88.4 R8, [R136+0x3800] ;  /* 0x003800008808783b */ /* 0x000e6c0000000200 */
[----:B------:R-:W1:Y:S01]  /*10450*/  MUFU.TANH R15, R15 ;  /* 0x0000000f000f7308 */ /* 0x000e620000002400 */
[----:B------:R-:W-:-:S07]  /*10460*/  DEPBAR.LE SB0, 0x0 ;  /* 0x000080000000791a */ /* 0x000fce0000000000 */
[----:B------:R-:W1:Y:S01]  /*10470*/  MUFU.TANH R22, R22 ;  /* 0x0000001600167308 */ /* 0x000e620000002400 */
[----:B------:R-:W-:Y:S01]  /*10480*/  FMUL.FTZ R32, R32, c[0x0][0x2ec] ;  /* 0x0000bb0020207a20 */ /* 0x000fe20000410000 */
[----:B----4-:R-:W-:Y:S06]  /*10490*/  HMMA.16816.F32 R24, R16, R4, R24 ;  /* 0x000000041018723c */ /* 0x010fec0000001818 */
[----:B------:R-:W4:Y:S01]  /*104a0*/  MUFU.TANH R14, R14 ;  /* 0x0000000e000e7308 */ /* 0x000f220000002400 */
[----:B------:R-:W-:Y:S02]  /*104b0*/  FMUL.FTZ R33, R33, c[0x0][0x2ec] ;  /* 0x0000bb0021217a20 */ /* 0x000fe40000410000 */
[----:B------:R-:W-:-:S02]  /*104c0*/  FMUL.FTZ R34, R34, c[0x0][0x2ec] ;  /* 0x0000bb0022227a20 */ /* 0x000fc40000410000 */
[----:B------:R-:W-:Y:S01]  /*104d0*/  FMUL.FTZ R35, R35, c[0x0][0x2ec] ;  /* 0x0000bb0023237a20 */ /* 0x000fe20000410000 */
[----:B------:R-:W-:Y:S01]  /*104e0*/  HMMA.16816.F32 R124, R16, R6, R124 ;  /* 0x00000006107c723c */ /* 0x000fe2000000187c */
[----:B--2---:R-:W-:Y:S01]  /*104f0*/  IMAD.SHL.U32 R5, R104, 0x2, RZ ;  /* 0x0000000268057824 */ /* 0x004fe200078e00ff */
[----:B------:R-:W2:Y:S01]  /*10500*/  MUFU.TANH R23, R23 ;  /* 0x0000001700177308 */ /* 0x000ea20000002400 */
[----:B------:R-:W-:Y:S02]  /*10510*/  FMUL.FTZ R28, R28, c[0x0][0x2ec] ;  /* 0x0000bb001c1c7a20 */ /* 0x000fe40000410000 */
[----:B------:R-:W-:Y:S01]  /*10520*/  FMUL.FTZ R30, R30, c[0x0][0x2ec] ;  /* 0x0000bb001e1e7a20 */ /* 0x000fe20000410000 */
[----:B------:R-:W-:Y:S01]  /*10530*/  LOP3.LUT R5, R5, 0x6, RZ, 0xc0, !PT ;  /* 0x0000000605057812 */ /* 0x000fe200078ec0ff */
[----:B------:R-:W-:-:S03]  /*10540*/  FMUL.FTZ R31, R31, c[0x0][0x2ec] ;  /* 0x0000bb001f1f7a20 */ /* 0x000fc60000410000 */
[----:B------:R-:W2:Y:S01]  /*10550*/  MUFU.TANH R108, R108 ;  /* 0x0000006c006c7308 */ /* 0x000ea20000002400 */
[----:B------:R-:W-:-:S05]  /*10560*/  IMAD R4, R158, 0x40, R5 ;  /* 0x000000409e047824 */ /* 0x000fca00078e0205 */
[C---:B------:R-:W-:Y:S01]  /*10570*/  IADD3 R5, R4.reuse, 0x1, RZ ;  /* 0x0000000104057810 */ /* 0x040fe20007ffe0ff */
[C---:B-1----:R-:W-:Y:S01]  /*10580*/  HMMA.16816.F32 R24, R112.reuse, R8, R24 ;  /* 0x000000087018723c */ /* 0x042fe20000001818 */
[CC--:B------:R-:W-:Y:S01]  /*10590*/  ISETP.GE.AND P5, PT, R4.reuse, R2.reuse, PT ;  /* 0x000000020400720c */ /* 0x0c0fe20003fa6270 */
[----:B------:R-:W-:Y:S01]  /*105a0*/  MUFU.TANH R105, R105 ;  /* 0x0000006900697308 */ /* 0x000fe20000002400 */
[C---:B------:R-:W-:Y:S02]  /*105b0*/  ISETP.GE.AND P4, PT, R5.reuse, R2, PT ;  /* 0x000000020500720c */ /* 0x040fe40003f86270 */
[-C--:B------:R-:W-:Y:S02]  /*105c0*/  ISETP.GE.AND P1, PT, R5, R103.reuse, PT ;  /* 0x000000670500720c */ /* 0x080fe40003f26270 */
[C---:B------:R-:W-:Y:S01]  /*105d0*/  IADD3 R5, R4.reuse, 0x8, RZ ;  /* 0x0000000804057810 */ /* 0x040fe20007ffe0ff */
[----:B------:R-:W-:Y:S01]  /*105e0*/  HMMA.16816.F32 R124, R112, R10, R124 ;  /* 0x0000000a707c723c */ /* 0x000fe2000000187c */
[C---:B------:R-:W-:Y:S01]  /*105f0*/  ISETP.GE.AND P2, PT, R4.reuse, R103, PT ;  /* 0x000000670400720c */ /* 0x040fe20003f46270 */
[----:B------:R-:W1:Y:S01]  /*10600*/  MUFU.TANH R106, R106 ;  /* 0x0000006a006a7308 */ /* 0x000e620000002400 */
[----:B------:R-:W-:Y:S01]  /*10610*/  IADD3 R7, R4, 0x9, RZ ;  /* 0x0000000904077810 */ /* 0x000fe20007ffe0ff */
[----:B------:R-:W-:Y:S01]  /*10620*/  FMUL.FTZ R8, R29, c[0x0][0x2ec] ;  /* 0x0000bb001d087a20 */ /* 0x000fe20000410000 */
[----:B---3--:R-:W-:-:S02]  /*10630*/  FSEL R101, R101, -INF , !P5 ;  /* 0xff80000065657808 */ /* 0x008fc40006800000 */
[CC--:B------:R-:W-:Y:S02]  /*10640*/  ISETP.GE.AND P6, PT, R5.reuse, R2.reuse, PT ;  /* 0x000000020500720c */ /* 0x0c0fe40003fc6270 */
[-C--:B------:R-:W-:Y:S01]  /*10650*/  ISETP.GE.AND P5, PT, R5, R103.reuse, PT ;  /* 0x000000670500720c */ /* 0x080fe20003fa6270 */
[----:B------:R-:W3:Y:S01]  /*10660*/  MUFU.TANH R123, R107 ;  /* 0x0000006b007b7308 */ /* 0x000ee20000002400 */
[----:B-----5:R-:W-:Y:S02]  /*10670*/  FSEL R5, R117, -INF , !P2 ;  /* 0xff80000075057808 */ /* 0x020fe40005000000 */
[----:B------:R-:W-:Y:S02]  /*10680*/  FSEL R6, R116, -INF , !P4 ;  /* 0xff80000074067808 */ /* 0x000fe40006000000 */
[CC--:B------:R-:W-:Y:S01]  /*10690*/  ISETP.GE.AND P2, PT, R7.reuse, R2.reuse, PT ;  /* 0x000000020700720c */ /* 0x0c0fe20003f46270 */
[----:B------:R-:W-:Y:S01]  /*106a0*/  FMUL.FTZ R24, R24, c[0x0][0x2ec] ;  /* 0x0000bb0018187a20 */ /* 0x000fe20000410000 */
[-C--:B------:R-:W-:Y:S01]  /*106b0*/  ISETP.GE.AND P4, PT, R7, R103.reuse, PT ;  /* 0x000000670700720c */ /* 0x080fe20003f86270 */
[----:B------:R-:W5:Y:S01]  /*106c0*/  MUFU.TANH R118, R32 ;  /* 0x0000002000767308 */ /* 0x000f620000002400 */
[----:B------:R-:W-:Y:S01]  /*106d0*/  IADD3 R7, R4, 0x10, RZ ;  /* 0x0000001004077810 */ /* 0x000fe20007ffe0ff */
[----:B------:R-:W-:Y:S01]  /*106e0*/  FMUL.FTZ R25, R25, c[0x0][0x2ec] ;  /* 0x0000bb0019197a20 */ /* 0x000fe20000410000 */
[----:B------:R-:W-:Y:S01]  /*106f0*/  FSEL R9, R0, -INF , !P1 ;  /* 0xff80000000097808 */ /* 0x000fe20004800000 */
[----:B------:R-:W-:Y:S01]  /*10700*/  FMUL.FTZ R27, R27, c[0x0][0x2ec] ;  /* 0x0000bb001b1b7a20 */ /* 0x000fe20000410000 */
[----:B------:R-:W-:Y:S01]  /*10710*/  FSEL R12, R12, -INF , !P6 ;  /* 0xff8000000c0c7808 */ /* 0x000fe20007000000 */
[----:B------:R-:W-:Y:S01]  /*10720*/  FMUL.FTZ R124, R124, c[0x0][0x2ec] ;  /* 0x0000bb007c7c7a20 */ /* 0x000fe20000410000 */
[C---:B------:R-:W-:Y:S01]  /*10730*/  ISETP.GE.AND P1, PT, R7.reuse, R2, PT ;  /* 0x000000020700720c */ /* 0x040fe20003f26270 */
[----:B------:R-:W-:Y:S01]  /*10740*/  MUFU.TANH R122, R33 ;  /* 0x00000021007a7308 */ /* 0x000fe20000002400 */
[----:B------:R-:W-:Y:S01]  /*10750*/  ISETP.GE.AND P6, PT, R7, R103, PT ;  /* 0x000000670700720c */ /* 0x000fe20003fc6270 */
[----:B------:R-:W-:Y:S01]  /*10760*/  FMUL.FTZ R102, R125, c[0x0][0x2ec] ;  /* 0x0000bb007d667a20 */ /* 0x000fe20000410000 */
[----:B------:R-:W-:Y:S01]  /*10770*/  IADD3 R7, R4, 0x11, RZ ;  /* 0x0000001104077810 */ /* 0x000fe20007ffe0ff */
[----:B------:R-:W-:Y:S01]  /*10780*/  FMUL.FTZ R26, R26, c[0x0][0x2ec] ;  /* 0x0000bb001a1a7a20 */ /* 0x000fe20000410000 */
[----:B------:R-:W-:-:S02]  /*10790*/  IADD3 R10, R4, 0x18, RZ ;  /* 0x00000018040a7810 */ /* 0x000fc40007ffe0ff */
[----:B------:R-:W-:Y:S01]  /*107a0*/  FSEL R11, R20, -INF , !P5 ;  /* 0xff800000140b7808 */ /* 0x000fe20006800000 */
[----:B------:R-:W1:Y:S01]  /*107b0*/  MUFU.TANH R121, R34 ;  /* 0x0000002200797308 */ /* 0x000e620000002400 */
[----:B------:R-:W-:Y:S02]  /*107c0*/  FSEL R0, R13, -INF , !P2 ;  /* 0xff8000000d007808 */ /* 0x000fe40005000000 */
[CC--:B------:R-:W-:Y:S02]  /*107d0*/  ISETP.GE.AND P5, PT, R7.reuse, R2.reuse, PT ;  /* 0x000000020700720c */ /* 0x0c0fe40003fa6270 */
[----:B------:R-:W-:Y:S02]  /*107e0*/  ISETP.GE.AND P2, PT, R7, R103, PT ;  /* 0x000000670700720c */ /* 0x000fe40003f46270 */
[----:B------:R-:W-:Y:S01]  /*107f0*/  FSEL R7, R21, -INF , !P4 ;  /* 0xff80000015077808 */ /* 0x000fe20006000000 */
[----:B------:R-:W1:Y:S01]  /*10800*/  MUFU.TANH R119, R35 ;  /* 0x0000002300777308 */ /* 0x000e620000002400 */
[----:B------:R-:W-:-:S02]  /*10810*/  ISETP.GE.AND P4, PT, R10, R2, PT ;  /* 0x000000020a00720c */ /* 0x000fc40003f86270 */
[----:B------:R-:W-:Y:S02]  /*10820*/  FSEL R112, R15, -INF , !P1 ;  /* 0xff8000000f707808 */ /* 0x000fe40004800000 */
[C---:B------:R-:W-:Y:S02]  /*10830*/  IADD3 R13, R4.reuse, 0x19, RZ ;  /* 0x00000019040d7810 */ /* 0x040fe40007ffe0ff */
[----:B------:R-:W-:Y:S01]  /*10840*/  IADD3 R15, R4, 0x20, RZ ;  /* 0x00000020040f7810 */ /* 0x000fe20007ffe0ff */
[----:B------:R-:W1:Y:S01]  /*10850*/  MUFU.TANH R120, R28 ;  /* 0x0000001c00787308 */ /* 0x000e620000002400 */
[----:B------:R-:W-:Y:S02]  /*10860*/  FSEL R111, R22, -INF , !P6 ;  /* 0xff800000166f7808 */ /* 0x000fe40007000000 */
[----:B----4-:R-:W-:Y:S02]  /*10870*/  FSEL R104, R14, -INF , !P5 ;  /* 0xff8000000e687808 */ /* 0x010fe40006800000 */
[----:B--2---:R-:W-:-:S02]  /*10880*/  FSEL R23, R23, -INF , !P2 ;  /* 0xff80000017177808 */ /* 0x004fc40005000000 */
[----:B------:R-:W-:Y:S01]  /*10890*/  FSEL R22, R108, -INF , !P4 ;  /* 0xff8000006c167808 */ /* 0x000fe20006000000 */
[----:B------:R-:W2:Y:S01]  /*108a0*/  MUFU.TANH R117, R30 ;  /* 0x0000001e00757308 */ /* 0x000ea20000002400 */
[-C--:B------:R-:W-:Y:S02]  /*108b0*/  ISETP.GE.AND P1, PT, R10, R103.reuse, PT ;  /* 0x000000670a00720c */ /* 0x080fe40003f26270 */
[CC--:B------:R-:W-:Y:S02]  /*108c0*/  ISETP.GE.AND P6, PT, R13.reuse, R2.reuse, PT ;  /* 0x000000020d00720c */ /* 0x0c0fe40003fc6270 */
[-C--:B------:R-:W-:Y:S02]  /*108d0*/  ISETP.GE.AND P5, PT, R13, R103.reuse, PT ;  /* 0x000000670d00720c */ /* 0x080fe40003fa6270 */
[C---:B------:R-:W-:Y:S01]  /*108e0*/  ISETP.GE.AND P2, PT, R15.reuse, R2, PT ;  /* 0x000000020f00720c */ /* 0x040fe20003f46270 */
[----:B------:R-:W4:Y:S01]  /*108f0*/  MUFU.TANH R115, R31 ;  /* 0x0000001f00737308 */ /* 0x000f220000002400 */
[----:B------:R-:W-:-:S02]  /*10900*/  ISETP.GE.AND P4, PT, R15, R103, PT ;  /* 0x000000670f00720c */ /* 0x000fc40003f86270 */
[C---:B------:R-:W-:Y:S02]  /*10910*/  IADD3 R15, R4.reuse, 0x21, RZ ;  /* 0x00000021040f7810 */ /* 0x040fe40007ffe0ff */
[----:B------:R-:W-:Y:S02]  /*10920*/  IADD3 R14, R4, 0x28, RZ ;  /* 0x00000028040e7810 */ /* 0x000fe40007ffe0ff */
[----:B-1----:R-:W-:Y:S01]  /*10930*/  FSEL R21, R106, -INF , !P1 ;  /* 0xff8000006a157808 */ /* 0x002fe20004800000 */
[----:B------:R1:W-:Y:S01]  /*10940*/  MUFU.TANH R110, R24 ;  /* 0x00000018006e7308 */ /* 0x0003e20000002400 */
[----:B------:R-:W-:Y:S02]  /*10950*/  FSEL R20, R105, -INF , !P6 ;  /* 0xff80000069147808 */ /* 0x000fe40007000000 */
[----:B---3--:R-:W-:Y:S02]  /*10960*/  FSEL R123, R123, -INF , !P5 ;  /* 0xff8000007b7b7808 */ /* 0x008fe40006800000 */
[----:B------:R-:W-:-:S02]  /*10970*/  ISETP.GE.AND P1, PT, R15, R2, PT ;  /* 0x000000020f00720c */ /* 0x000fc40003f26270 */
[-C--:B------:R-:W-:Y:S01]  /*10980*/  ISETP.GE.AND P6, PT, R15, R103.reuse, PT ;  /* 0x000000670f00720c */ /* 0x080fe20003fc6270 */
[----:B------:R3:W-:Y:S01]  /*10990*/  MUFU.TANH R10, R25 ;  /* 0x00000019000a7308 */ /* 0x0007e20000002400 */
[----:B------:R-:W-:Y:S02]  /*109a0*/  ISETP.GE.AND P5, PT, R14, R2, PT ;  /* 0x000000020e00720c */ /* 0x000fe40003fa6270 */
[----:B-----5:R-:W-:Y:S02]  /*109b0*/  FSEL R118, R118, -INF , !P2 ;  /* 0xff80000076767808 */ /* 0x020fe40005000000 */
[C---:B------:R-:W-:Y:S02]  /*109c0*/  IADD3 R16, R4.reuse, 0x29, RZ ;  /* 0x0000002904107810 */ /* 0x040fe40007ffe0ff */
[----:B------:R-:W-:Y:S01]  /*109d0*/  IADD3 R15, R4, 0x30, RZ ;  /* 0x00000030040f7810 */ /* 0x000fe20007ffe0ff */
[----:B-1----:R-:W-:Y:S01]  /*109e0*/  FMUL.FTZ R24, R127, c[0x0][0x2ec] ;  /* 0x0000bb007f187a20 */ /* 0x002fe20000410000 */
[----:B------:R-:W1:Y:S01]  /*109f0*/  MUFU.TANH R8, R8 ;  /* 0x0000000800087308 */ /* 0x000e620000002400 */
[----:B------:R-:W-:-:S02]  /*10a00*/  ISETP.GE.AND P2, PT, R14, R103, PT ;  /* 0x000000670e00720c */ /* 0x000fc40003f46270 */
[----:B------:R-:W-:Y:S02]  /*10a10*/  FSEL R121, R121, -INF , !P4 ;  /* 0xff80000079797808 */ /* 0x000fe40006000000 */
[----:B------:R-:W-:Y:S01]  /*10a20*/  FSEL R122, R122, -INF , !P1 ;  /* 0xff8000007a7a7808 */ /* 0x000fe20004800000 */
[----:B---3--:R-:W-:Y:S02]  /*10a30*/  FMUL.FTZ R25, R126, c[0x0][0x2ec] ;  /* 0x0000bb007e197a20 */ /* 0x008fe40000410000 */
[----:B------:R-:W3:Y:S01]  /*10a40*/  MUFU.TANH R13, R124 ;  /* 0x0000007c000d7308 */ /* 0x000ee20000002400 */
[----:B------:R-:W-:Y:S02]  /*10a50*/  FSEL R119, R119, -INF , !P6 ;  /* 0xff80000077777808 */ /* 0x000fe40007000000 */
[----:B------:R-:W-:Y:S02]  /*10a60*/  FSEL R120, R120, -INF , !P5 ;  /* 0xff80000078787808 */ /* 0x000fe40006800000 */
[----:B------:R-:W-:-:S02]  /*10a70*/  ISETP.GE.AND P4, PT, R16, R2, PT ;  /* 0x000000021000720c */ /* 0x000fc40003f86270 */
[-C--:B------:R-:W-:Y:S01]  /*10a80*/  ISETP.GE.AND P1, PT, R16, R103.reuse, PT ;  /* 0x000000671000720c */ /* 0x080fe20003f26270 */
[----:B------:R-:W5:Y:S01]  /*10a90*/  MUFU.TANH R102, R102 ;  /* 0x0000006600667308 */ /* 0x000f620000002400 */
[C---:B------:R-:W-:Y:S02]  /*10aa0*/  ISETP.GE.AND P6, PT, R15.reuse, R2, PT ;  /* 0x000000020f00720c */ /* 0x040fe40003fc6270 */
[----:B------:R-:W-:Y:S02]  /*10ab0*/  ISETP.GE.AND P5, PT, R15, R103, PT ;  /* 0x000000670f00720c */ /* 0x000fe40003fa6270 */
[C---:B------:R-:W-:Y:S02]  /*10ac0*/  IADD3 R16, R4.reuse, 0x31, RZ ;  /* 0x0000003104107810 */ /* 0x040fe40007ffe0ff */
[----:B------:R-:W-:Y:S01]  /*10ad0*/  IADD3 R15, R4, 0x38, RZ ;  /* 0x00000038040f7810 */ /* 0x000fe20007ffe0ff */
[----:B------:R-:W3:Y:S01]  /*10ae0*/  MUFU.TANH R14, R26 ;  /* 0x0000001a000e7308 */ /* 0x000ee20000002400 */
[----:B--2---:R-:W-:-:S02]  /*10af0*/  FSEL R117, R117, -INF , !P2 ;  /* 0xff80000075757808 */ /* 0x004fc40005000000 */
[----:B----4-:R-:W-:Y:S02]  /*10b00*/  FSEL R115, R115, -INF , !P1 ;  /* 0xff80000073737808 */ /* 0x010fe40004800000 */
[-C--:B------:R-:W-:Y:S02]  /*10b10*/  ISETP.GE.AND P2, PT, R16, R2.reuse, PT ;  /* 0x000000021000720c */ /* 0x080fe40003f46270 */
[----:B------:R-:W-:Y:S01]  /*10b20*/  ISETP.GE.AND P1, PT, R15, R2, PT ;  /* 0x000000020f00720c */ /* 0x000fe20003f26270 */
[----:B------:R-:W2:Y:S01]  /*10b30*/  MUFU.TANH R27, R27 ;  /* 0x0000001b001b7308 */ /* 0x000ea20000002400 */
[----:B------:R-:W-:Y:S02]  /*10b40*/  IADD3 R4, R4, 0x39, RZ ;  /* 0x0000003904047810 */ /* 0x000fe40007ffe0ff */
[----:B-1----:R-:W-:Y:S02]  /*10b50*/  FSEL R116, R8, -INF , !P4 ;  /* 0xff80000008747808 */ /* 0x002fe40006000000 */
[----:B------:R-:W-:-:S02]  /*10b60*/  FSEL R110, R110, -INF , !P6 ;  /* 0xff8000006e6e7808 */ /* 0x000fc40007000000 */
[----:B------:R-:W-:Y:S01]  /*10b70*/  FSEL R108, R10, -INF , !P2 ;  /* 0xff8000000a6c7808 */ /* 0x000fe20005000000 */
[----:B------:R-:W1:Y:S01]  /*10b80*/  MUFU.TANH R25, R25 ;  /* 0x0000001900197308 */ /* 0x000e620000002400 */
[----:B---3--:R-:W-:Y:S01]  /*10b90*/  FSEL R106, R13, -INF , !P1 ;  /* 0xff8000000d6a7808 */ /* 0x008fe20004800000 */
[----:B------:R-:W-:Y:S01]  /*10ba0*/  BAR.SYNC.DEFER_BLOCKING 0x0 ;  /* 0x0000000000007b1d */ /* 0x000fe20000010000 */
[-C--:B------:R-:W-:Y:S02]  /*10bb0*/  ISETP.GE.AND P4, PT, R16, R103.reuse, PT ;  /* 0x000000671000720c */ /* 0x080fe40003f86270 */
[C---:B------:R-:W-:Y:S02]  /*10bc0*/  ISETP.GE.AND P6, PT, R4.reuse, R2, PT ;  /* 0x000000020400720c */ /* 0x040fe40003fc6270 */
[-C--:B------:R-:W-:Y:S01]  /*10bd0*/  ISETP.GE.AND P2, PT, R15, R103.reuse, PT ;  /* 0x000000670f00720c */ /* 0x080fe20003f46270 */
[----:B------:R-:W3:Y:S01]  /*10be0*/  MUFU.TANH R24, R24 ;  /* 0x0000001800187308 */ /* 0x000ee20000002400 */
[----:B------:R-:W-:-:S02]  /*10bf0*/  ISETP.GE.AND P1, PT, R4, R103, PT ;  /* 0x000000670400720c */ /* 0x000fc40003f26270 */
[----:B-----5:R-:W-:Y:S02]  /*10c00*/  FSEL R102, R102, -INF , !P6 ;  /* 0xff80000066667808 */ /* 0x020fe40007000000 */
[----:B------:R-:W-:Y:S02]  /*10c10*/  FSEL R103, R14, -INF , !P5 ;  /* 0xff8000000e677808 */ /* 0x000fe40006800000 */
[----:B--2---:R-:W-:Y:S02]  /*10c20*/  FSEL R27, R27, -INF , !P4 ;  /* 0xff8000001b1b7808 */ /* 0x004fe40006000000 */
[----:B-1----:R-:W-:Y:S02]  /*10c30*/  FSEL R25, R25, -INF , !P2 ;  /* 0xff80000019197808 */ /* 0x002fe40005000000 */
[----:B---3--:R-:W-:Y:S01]  /*10c40*/  FSEL R24, R24, -INF , !P1 ;  /* 0xff80000018187808 */ /* 0x008fe20004800000 */
        /* <DEDUP_REMOVED lines=59> */
[----:B------:R-:W-:Y:S05]  /*11000*/  BRA `(.L_x_6907) ;  /* 0x0000003000007947 */ /* 0x000fea0003800000 */
.L_x_6906:
[----:B------:R-:W-:-:S05]  /*11010*/  IMAD.MOV.U32 R14, RZ, RZ, c[0x0][0x198] ;  /* 0x00006600ff0e7624 */ /* 0x000fca00078e00ff */
[----:B------:R-:W-:-:S04]  /*11020*/  LEA R14, -R14, RZ, 0x6 ;  /* 0x000000ff0e0e7211 */ /* 0x000fc800078e31ff */
[----:B------:R-:W-:Y:S02]  /*11030*/  SHF.R.S32.HI R2, RZ, 0x1f, R14 ;  /* 0x0000001fff027819 */ /* 0x000fe4000001140e */
.L_x_6907:
        /* <DEDUP_REMOVED lines=23> */
.L_x_6905:
        /* <DEDUP_REMOVED lines=56> */
[----:B------:R-:W-:Y:S02]  /*11530*/  FFMA.FTZ R0, R11, c[0x0][0x23c], -R26 ;  /* 0x00008f000b007a23 */ /* 0x000fe4000001081a */
[----:B------:R-:W-:Y:S01]  /*11540*/  FADD.FTZ R4, R100, -R5 ;  /* 0x8000000564047221 */ /* 0x000fe20000010000 */
[----:B------:R-:W2:Y:S01]  /*11550*/  LDSM.16.MT88.4 R8, [R141+0x8000] ;  /* 0x008000008d08783b */ /* 0x000ea20000004200 */
[----:B------:R-:W-:Y:S01]  /*11560*/  FADD.FTZ R6, R3, -R6 ;  /* 0x8000000603067221 */ /* 0x000fe20000010000 */
[----:B------:R-:W-:Y:S01]  /*11570*/  MUFU.EX2 R31, R31 ;  /* 0x0000001f001f7308 */ /* 0x000fe20000000800 */
[----:B------:R-:W-:Y:S02]  /*11580*/  FFMA.FTZ R32, R101, c[0x0][0x23c], -R107 ;  /* 0x00008f0065207a23 */ /* 0x000fe4000001086b */
[----:B------:R-:W-:Y:S02]  /*11590*/  FFMA.FTZ R35, R7, c[0x0][0x23c], -R26 ;  /* 0x00008f0007237a23 */ /* 0x000fe4000001081a */
[----:B------:R-:W-:-:S02]  /*115a0*/  FMUL.FTZ R101, R4, c[0x0][0x23c] ;  /* 0x00008f0004657a20 */ /* 0x000fc40000410000 */
[----:B------:R-:W-:Y:S01]  /*115b0*/  FMUL.FTZ R3, R6, c[0x0][0x23c] ;  /* 0x00008f0006037a20 */ /* 0x000fe20000410000 */
[----:B------:R-:W3:Y:S01]  /*115c0*/  MUFU.EX2 R32, R32 ;  /* 0x0000002000207308 */ /* 0x000ee20000000800 */
[--C-:B------:R-:W-:Y:S02]  /*115d0*/  FFMA.FTZ R100, R112, c[0x0][0x23c], -R107.reuse ;  /* 0x00008f0070647a23 */ /* 0x100fe4000001086b */
[--C-:B------:R-:W-:Y:S02]  /*115e0*/  FFMA.FTZ R105, R104, c[0x0][0x23c], -R107.reuse ;  /* 0x00008f0068697a23 */ /* 0x100fe4000001086b */
[--C-:B------:R-:W-:Y:S02]  /*115f0*/  FFMA.FTZ R104, R22, c[0x0][0x23c], -R107.reuse ;  /* 0x00008f0016687a23 */ /* 0x100fe4000001086b */
[----:B------:R-:W-:Y:S01]  /*11600*/  FFMA.FTZ R109, R20, c[0x0][0x23c], -R107 ;  /* 0x00008f00146d7a23 */ /* 0x000fe2000001086b */
[----:B------:R-:W4:Y:S01]  /*11610*/  MUFU.EX2 R29, R29 ;  /* 0x0000001d001d7308 */ /* 0x000f220000000800 */
[----:B------:R-:W-:-:S02]  /*11620*/  FFMA.FTZ R111, R111, c[0x0][0x23c], -R26 ;  /* 0x00008f006f6f7a23 */ /* 0x000fc4000001081a */
[--C-:B------:R-:W-:Y:S02]  /*11630*/  FFMA.FTZ R112, R23, c[0x0][0x23c], -R26.reuse ;  /* 0x00008f0017707a23 */ /* 0x100fe4000001081a */
[--C-:B------:R-:W-:Y:S02]  /*11640*/  FFMA.FTZ R113, R21, c[0x0][0x23c], -R26.reuse ;  /* 0x00008f0015717a23 */ /* 0x100fe4000001081a */
[----:B------:R-:W-:Y:S01]  /*11650*/  FFMA.FTZ R114, R123, c[0x0][0x23c], -R26 ;  /* 0x00008f007b727a23 */ /* 0x000fe2000001081a */
[----:B------:R-:W-:Y:S01]  /*11660*/  MUFU.EX2 R28, R28 ;  /* 0x0000001c001c7308 */ /* 0x000fe20000000800 */
[----:B---3--:R-:W-:Y:S01]  /*11670*/  F2FP.PACK_AB R4, R31, R32 ;  /* 0x000000201f04723e */ /* 0x008fe200000000ff */
[----:B------:R-:W-:Y:S01]  /*11680*/  LDSM.16.MT88.4 R20, [R142+0x8800] ;  /* 0x008800008e14783b */ /* 0x000fe20000004200 */
[--C-:B------:R-:W-:Y:S02]  /*11690*/  FFMA.FTZ R123, R122, c[0x0][0x23c], -R107.reuse ;  /* 0x00008f007a7b7a23 */ /* 0x100fe4000001086b */
[----:B------:R-:W-:-:S02]  /*116a0*/  FFMA.FTZ R125, R116, c[0x0][0x23c], -R107 ;  /* 0x00008f00747d7a23 */ /* 0x000fc4000001086b */
[--C-:B------:R-:W-:Y:S01]  /*116b0*/  FFMA.FTZ R118, R118, c[0x0][0x23c], -R107.reuse ;  /* 0x00008f0076767a23 */ /* 0x100fe2000001086b */
[----:B------:R-:W3:Y:S01]  /*116c0*/  MUFU.EX2 R2, R2 ;  /* 0x0000000200027308 */ /* 0x000ee20000000800 */
[----:B----4-:R-:W-:Y:S01]  /*116d0*/  F2FP.PACK_AB R6, R29, R30 ;  /* 0x0000001e1d06723e */ /* 0x010fe200000000ff */
[----:B------:R-:W-:Y:S02]  /*116e0*/  FFMA.FTZ R120, R120, c[0x0][0x23c], -R107 ;  /* 0x00008f0078787a23 */ /* 0x000fe4000001086b */
[--C-:B------:R-:W-:Y:S02]  /*116f0*/  FFMA.FTZ R116, R121, c[0x0][0x23c], -R26.reuse ;  /* 0x00008f0079747a23 */ /* 0x100fe4000001081a */
[--C-:B------:R-:W-:Y:S02]  /*11700*/  FFMA.FTZ R119, R119, c[0x0][0x23c], -R26.reuse ;  /* 0x00008f0077777a23 */ /* 0x100fe4000001081a */
        /* <DEDUP_REMOVED lines=10> */
[----:B------:R-:W3:Y:S01]  /*117b0*/  MUFU.EX2 R101, R101 ;  /* 0x0000006500657308 */ /* 0x000ee20000000800 */
[--C-:B------:R-:W-:Y:S02]  /*117c0*/  FFMA.FTZ R103, R27, c[0x0][0x23c], -R26.reuse ;  /* 0x00008f001b677a23 */ /* 0x100fe4000001081a */
[--C-:B------:R-:W-:Y:S02]  /*117d0*/  FFMA.FTZ R108, R25, c[0x0][0x23c], -R26.reuse ;  /* 0x00008f00196c7a23 */ /* 0x100fe4000001081a */
[----:B------:R-:W-:Y:S02]  /*117e0*/  FFMA.FTZ R121, R24, c[0x0][0x23c], -R26 ;  /* 0x00008f0018797a23 */ /* 0x000fe4000001081a */
[----:B------:R-:W-:Y:S01]  /*117f0*/  LDSM.16.MT88.4 R24, [R141+0x9800] ;  /* 0x009800008d18783b */ /* 0x000fe20000004200 */
        /* <DEDUP_REMOVED lines=11> */
[----:B------:R-:W-:Y:S02]  /*118b0*/  FMUL.FTZ R95, R95, R3 ;  /* 0x000000035f5f7220 */ /* 0x000fe40000410000 */
[-C--:B------:R-:W-:Y:S01]  /*118c0*/  FMUL.FTZ R88, R88, R101.reuse ;  /* 0x0000006558587220 */ /* 0x080fe20000410000 */
[C---:B------:R-:W-:Y:S01]  /*118d0*/  HMMA.16816.F32 R96, R4.reuse, R16, R96 ;  /* 0x000000100460723c */ /* 0x040fe20000001860 */
[----:B------:R-:W-:Y:S01]  /*118e0*/  FMUL.FTZ R89, R89, R101 ;  /* 0x0000006559597220 */ /* 0x000fe20000410000 */
[----:B------:R-:W-:Y:S01]  /*118f0*/  MUFU.EX2 R104, R104 ;  /* 0x0000006800687308 */ /* 0x000fe20000000800 */
[-C--:B------:R-:W-:Y:S02]  /*11900*/  FMUL.FTZ R90, R90, R3.reuse ;  /* 0x000000035a5a7220 */ /* 0x080fe40000410000 */
[----:B------:R-:W-:Y:S02]  /*11910*/  FMUL.FTZ R91, R91, R3 ;  /* 0x000000035b5b7220 */ /* 0x000fe40000410000 */
[-C--:B------:R-:W-:Y:S01]  /*11920*/  FMUL.FTZ R84, R84, R101.reuse ;  /* 0x0000006554547220 */ /* 0x080fe20000410000 */
[----:B------:R-:W-:Y:S01]  /*11930*/  HMMA.16816.F32 R92, R4, R18, R92 ;  /* 0x00000012045c723c */ /* 0x000fe2000000185c */
[----:B------:R-:W-:Y:S01]  /*11940*/  FMUL.FTZ R85, R85, R101 ;  /* 0x0000006555557220 */ /* 0x000fe20000410000 */
[----:B------:R-:W4:Y:S01]  /*11950*/  LDSM.16.MT88.4 R16, [R140+0x8000] ;  /* 0x008000008c10783b */ /* 0x000f220000004200 */
        /* <DEDUP_REMOVED lines=11> */
[----:B------:R-:W-:Y:S01]  /*11a10*/  FMUL.FTZ R77, R77, R101 ;  /* 0x000000654d4d7220 */ /* 0x000fe20000410000 */
[----:B------:R-:W1:Y:S01]  /*11a20*/  LDSM.16.MT88.4 R12, [R144+0xa000] ;  /* 0x00a00000900c783b */ /* 0x000e620000004200 */
[-C--:B------:R-:W-:Y:S01]  /*11a30*/  FMUL.FTZ R78, R78, R3.reuse ;  /* 0x000000034e4e7220 */ /* 0x080fe20000410000 */
[----:B------:R-:W5:Y:S01]  /*11a40*/  MUFU.EX2 R112, R112 ;  /* 0x0000007000707308 */ /* 0x000f620000000800 */
[----:B------:R-:W-:-:S02]  /*11a50*/  FMUL.FTZ R79, R79, R3 ;  /* 0x000000034f4f7220 */ /* 0x000fc40000410000 */
[-C--:B------:R-:W-:Y:S01]  /*11a60*/  FMUL.FTZ R72, R72, R101.reuse ;  /* 0x0000006548487220 */ /* 0x080fe20000410000 */
[C---:B--2---:R-:W-:Y:S01]  /*11a70*/  HMMA.16816.F32 R80, R4.reuse, R8, R80 ;  /* 0x000000080450723c */ /* 0x044fe20000001850 */
[----:B------:R-:W-:Y:S02]  /*11a80*/  FMUL.FTZ R73, R73, R101 ;  /* 0x0000006549497220 */ /* 0x000fe40000410000 */
[-C--:B------:R-:W-:Y:S01]  /*11a90*/  FMUL.FTZ R74, R74, R3.reuse ;  /* 0x000000034a4a7220 */ /* 0x080fe20000410000 */
[----:B------:R-:W-:Y:S01]  /*11aa0*/  MUFU.EX2 R113, R113 ;  /* 0x0000007100717308 */ /* 0x000fe20000000800 */
[----:B------:R-:W-:Y:S02]  /*11ab0*/  FMUL.FTZ R75, R75, R3 ;  /* 0x000000034b4b7220 */ /* 0x000fe40000410000 */
[-C--:B------:R-:W-:Y:S01]  /*11ac0*/  FMUL.FTZ R68, R68, R101.reuse ;  /* 0x0000006544447220 */ /* 0x080fe20000410000 */
[----:B------:R-:W-:Y:S01]  /*11ad0*/  HMMA.16816.F32 R76, R4, R10, R76 ;  /* 0x0000000a044c723c */ /* 0x000fe2000000184c */
[----:B------:R-:W2:Y:S01]  /*11ae0*/  LDSM.16.MT88.4 R8, [R142+0xa000] ;  /* 0x00a000008e08783b */ /* 0x000ea20000004200 */
[----:B------:R-:W-:-:S02]  /*11af0*/  FMUL.FTZ R69, R69, R101 ;  /* 0x0000006545457220 */ /* 0x000fc40000410000 */
[-C--:B------:R-:W-:Y:S01]  /*11b00*/  FMUL.FTZ R70, R70, R3.reuse ;  /* 0x0000000346467220 */ /* 0x080fe20000410000 */
[----:B------:R-:W1:Y:S01]  /*11b10*/  MUFU.EX2 R114, R114 ;  /* 0x0000007200727308 */ /* 0x000e620000000800 */
[----:B------:R-:W-:Y:S02]  /*11b20*/  FMUL.FTZ R71, R71, R3 ;  /* 0x0000000347477220 */ /* 0x000fe40000410000 */
[-C--:B------:R-:W-:Y:S02]  /*11b30*/  FMUL.FTZ R36, R36, R101.reuse ;  /* 0x0000006524247220 */ /* 0x080fe40000410000 */
[----:B------:R-:W-:Y:S01]  /*11b40*/  FMUL.FTZ R37, R37, R101 ;  /* 0x0000006525257220 */ /* 0x000fe20000410000 */
[----:B----4-:R-:W-:Y:S01]  /*11b50*/  HMMA.16816.F32 R72, R4, R16, R72 ;  /* 0x000000100448723c */ /* 0x010fe20000001848 */
[-C--:B------:R-:W-:Y:S01]  /*11b60*/  FMUL.FTZ R38, R38, R3.reuse ;  /* 0x0000000326267220 */ /* 0x080fe20000410000 */
[----:B------:R-:W-:Y:S01]  /*11b70*/  MUFU.EX2 R118, R118 ;  /* 0x0000007600767308 */ /* 0x000fe20000000800 */
[----:B------:R-:W-:-:S02]  /*11b80*/  FMUL.FTZ R39, R39, R3 ;  /* 0x0000000327277220 */ /* 0x000fc40000410000 */
[-C--:B------:R-:W-:Y:S02]  /*11b90*/  FMUL.FTZ R40, R40, R101.reuse ;  /* 0x0000006528287220 */ /* 0x080fe40000410000 */
[----:B------:R-:W-:Y:S01]  /*11ba0*/  FMUL.FTZ R41, R41, R101 ;  /* 0x0000006529297220 */ /* 0x000fe20000410000 */
[C---:B------:R-:W-:Y:S01]  /*11bb0*/  HMMA.16816.F32 R68, R4.reuse, R18, R68 ;  /* 0x000000120444723c */ /* 0x040fe20000001844 */
[-C--:B------:R-:W-:Y:S01]  /*11bc0*/  FMUL.FTZ R42, R42, R3.reuse ;  /* 0x000000032a2a7220 */ /* 0x080fe20000410000 */
[----:B------:R-:W4:Y:S01]  /*11bd0*/  LDSM.16.MT88.4 R16, [R141+0xa000] ;  /* 0x00a000008d10783b */ /* 0x000f220000004200 */
[----:B------:R-:W-:Y:S01]  /*11be0*/  FMUL.FTZ R43, R43, R3 ;  /* 0x000000032b2b7220 */ /* 0x000fe20000410000 */
[----:B------:R-:W-:Y:S01]  /*11bf0*/  MUFU.EX2 R123, R123 ;  /* 0x0000007b007b7308 */ /* 0x000fe20000000800 */
[-C--:B------:R-:W-:Y:S02]  /*11c00*/  FMUL.FTZ R44, R44, R101.reuse ;  /* 0x000000652c2c7220 */ /* 0x080fe40000410000 */
[----:B------:R-:W-:Y:S01]  /*11c10*/  FMUL.FTZ R45, R45, R101 ;  /* 0x000000652d2d7220 */ /* 0x000fe20000410000 */
[----:B-1----:R-:W-:Y:S01]  /*11c20*/  HMMA.16816.F32 R36, R4, R12, R36 ;  /* 0x0000000c0424723c */ /* 0x002fe20000001824 */
[----:B------:R-:W-:-:S02]  /*11c30*/  FMUL.FTZ R46, R46, R3 ;  /* 0x000000032e2e7220 */ /* 0x000fc40000410000 */
[----:B------:R-:W-:Y:S01]  /*11c40*/  FMUL.FTZ R47, R47, R3 ;  /* 0x000000032f2f7220 */ /* 0x000fe20000410000 */
[----:B------:R-:W-:Y:S01]  /*11c50*/  MUFU.EX2 R120, R120 ;  /* 0x0000007800787308 */ /* 0x000fe20000000800 */
[-C--:B------:R-:W-:Y:S02]  /*11c60*/  FMUL.FTZ R48, R48, R101.reuse ;  /* 0x0000006530307220 */ /* 0x080fe40000410000 */
[----:B------:R-:W-:Y:S01]  /*11c70*/  FMUL.FTZ R49, R49, R101 ;  /* 0x0000006531317220 */ /* 0x000fe20000410000 */
[----:B------:R-:W-:Y:S01]  /*11c80*/  HMMA.16816.F32 R40, R4, R14, R40 ;  /* 0x0000000e0428723c */ /* 0x000fe20000001828 */
[-C--:B------:R-:W-:Y:S01]  /*11c90*/  FMUL.FTZ R50, R50, R3.reuse ;  /* 0x0000000332327220 */ /* 0x080fe20000410000 */
[----:B------:R-:W1:Y:S01]  /*11ca0*/  LDSM.16.MT88.4 R12, [R140+0xa000] ;  /* 0x00a000008c0c783b */ /* 0x000e620000004200 */
[----:B------:R-:W-:Y:S01]  /*11cb0*/  FMUL.FTZ R51, R51, R3 ;  /* 0x0000000333337220 */ /* 0x000fe20000410000 */
[----:B------:R-:W-:Y:S01]  /*11cc0*/  MUFU.EX2 R125, R125 ;  /* 0x0000007d007d7308 */ /* 0x000fe20000000800 */
[----:B------:R-:W-:-:S02]  /*11cd0*/  FMUL.FTZ R52, R52, R101 ;  /* 0x0000006534347220 */ /* 0x000fc40000410000 */
[----:B------:R-:W-:Y:S01]  /*11ce0*/  FMUL.FTZ R53, R53, R101 ;  /* 0x0000006535357220 */ /* 0x000fe20000410000 */
[C---:B--2---:R-:W-:Y:S01]  /*11cf0*/  HMMA.16816.F32 R44, R4.reuse, R8, R44 ;  /* 0x00000008042c723c */ /* 0x044fe2000000182c */
[-C--:B------:R-:W-:Y:S02]  /*11d00*/  FMUL.FTZ R54, R54, R3.reuse ;  /* 0x0000000336367220 */ /* 0x080fe40000410000 */
[----:B------:R-:W-:Y:S01]  /*11d10*/  FMUL.FTZ R55, R55, R3 ;  /* 0x0000000337377220 */ /* 0x000fe20000410000 */
[----:B------:R-:W2:Y:S01]  /*11d20*/  MUFU.EX2 R116, R116 ;  /* 0x0000007400747308 */ /* 0x000ea20000000800 */
[-C--:B------:R-:W-:Y:S02]  /*11d30*/  FMUL.FTZ R56, R56, R101.reuse ;  /* 0x0000006538387220 */ /* 0x080fe40000410000 */
[----:B------:R-:W-:Y:S01]  /*11d40*/  FMUL.FTZ R57, R57, R101 ;  /* 0x0000006539397220 */ /* 0x000fe20000410000 */
[----:B------:R-:W-:Y:S01]  /*11d50*/  HMMA.16816.F32 R48, R4, R10, R48 ;  /* 0x0000000a0430723c */ /* 0x000fe20000001830 */
[----:B------:R-:W2:Y:S01]  /*11d60*/  LDSM.16.MT88.4 R8, [R144+0x8800] ;  /* 0x008800009008783b */ /* 0x000ea20000004200 */
[----:B------:R-:W-:-:S02]  /*11d70*/  FMUL.FTZ R58, R58, R3 ;  /* 0x000000033a3a7220 */ /* 0x000fc40000410000 */
[----:B------:R-:W-:Y:S01]  /*11d80*/  FMUL.FTZ R59, R59, R3 ;  /* 0x000000033b3b7220 */ /* 0x000fe20000410000 */
[----:B------:R-:W1:Y:S01]  /*11d90*/  MUFU.EX2 R119, R119 ;  /* 0x0000007700777308 */ /* 0x000e620000000800 */
[-C--:B------:R-:W-:Y:S02]  /*11da0*/  FMUL.FTZ R60, R60, R101.reuse ;  /* 0x000000653c3c7220 */ /* 0x080fe40000410000 */
[----:B------:R-:W-:Y:S02]  /*11db0*/  FMUL.FTZ R61, R61, R101 ;  /* 0x000000653d3d7220 */ /* 0x000fe40000410000 */
[-C--:B------:R-:W-:Y:S01]  /*11dc0*/  FMUL.FTZ R62, R62, R3.reuse ;  /* 0x000000033e3e7220 */ /* 0x080fe20000410000 */
[----:B----4-:R-:W-:Y:S01]  /*11dd0*/  HMMA.16816.F32 R52, R4, R16, R52 ;  /* 0x000000100434723c */ /* 0x010fe20000001834 */
[----:B------:R-:W-:Y:S01]  /*11de0*/  FMUL.FTZ R63, R63, R3 ;  /* 0x000000033f3f7220 */ /* 0x000fe20000410000 */
[----:B------:R-:W4:Y:S01]  /*11df0*/  MUFU.EX2 R117, R117 ;  /* 0x0000007500757308 */ /* 0x000f220000000800 */
[----:B------:R-:W-:-:S02]  /*11e00*/  FMUL.FTZ R64, R64, R101 ;  /* 0x0000006540407220 */ /* 0x000fc40000410000 */
[----:B------:R-:W-:Y:S02]  /*11e10*/  FMUL.FTZ R65, R65, R101 ;  /* 0x0000006541417220 */ /* 0x000fe40000410000 */
[-C--:B------:R-:W-:Y:S01]  /*11e20*/  FMUL.FTZ R66, R66, R3.reuse ;  /* 0x0000000342427220 */ /* 0x080fe20000410000 */
[C---:B------:R-:W-:Y:S01]  /*11e30*/  HMMA.16816.F32 R56, R4.reuse, R18, R56 ;  /* 0x000000120438723c */ /* 0x040fe20000001838 */
[----:B------:R-:W-:Y:S01]  /*11e40*/  FMUL.FTZ R67, R67, R3 ;  /* 0x0000000343437220 */ /* 0x000fe20000410000 */
[----:B------:R-:W4:Y:S01]  /*11e50*/  LDSM.16.MT88.4 R16, [R144+0xa800] ;  /* 0x00a800009010783b */ /* 0x000f220000004200 */
[----:B------:R-:W2:Y:S01]  /*11e60*/  MUFU.EX2 R122, R122 ;  /* 0x0000007a007a7308 */ /* 0x000ea20000000800 */
[----:B------:R-:W-:Y:S02]  /*11e70*/  FFMA.FTZ R32, R166, R101, R32 ;  /* 0x00000065a6207223 */ /* 0x000fe40000010020 */
[----:B------:R-:W-:Y:S02]  /*11e80*/  FFMA.FTZ R3, R163, R3, R28 ;  /* 0x00000003a3037223 */ /* 0x000fe4000001001c */
[----:B-1----:R-:W-:Y:S01]  /*11e90*/  HMMA.16816.F32 R60, R4, R12, R60 ;  /* 0x0000000c043c723c */ /* 0x002fe2000000183c */
[----:B------:R-:W-:-:S02]  /*11ea0*/  FADD.FTZ R31, R31, R32 ;  /* 0x000000201f1f7221 */ /* 0x000fc40000010000 */
[----:B------:R-:W-:Y:S01]  /*11eb0*/  MUFU.EX2 R110, R110 ;  /* 0x0000006e006e7308 */ /* 0x000fe20000000800 */
[----:B------:R-:W-:Y:S02]  /*11ec0*/  FADD.FTZ R3, R2, R3 ;  /* 0x0000000302037221 */ /* 0x000fe40000010000 */
[----:B------:R-:W-:Y:S02]  /*11ed0*/  FADD.FTZ R30, R30, R31 ;  /* 0x0000001f1e1e7221 */ /* 0x000fe40000010000 */
[----:B------:R-:W-:Y:S01]  /*11ee0*/  HMMA.16816.F32 R64, R4, R14, R64 ;  /* 0x0000000e0440723c */ /* 0x000fe20000001840 */
[----:B------:R-:W1:Y:S01]  /*11ef0*/  LDSM.16.MT88.4 R12, [R141+0x8800] ;  /* 0x008800008d0c783b */ /* 0x000e620000004200 */
[----:B------:R-:W-:Y:S01]  /*11f00*/  FADD.FTZ R0, R0, R3 ;  /* 0x0000000300007221 */ /* 0x000fe20000010000 */
[----:B------:R-:W1:Y:S01]  /*11f10*/  MUFU.EX2 R115, R115 ;  /* 0x0000007300737308 */ /* 0x000e620000000800 */
[----:B------:R-:W-:Y:S02]  /*11f20*/  FADD.FTZ R29, R29, R30 ;  /* 0x0000001e1d1d7221 */ /* 0x000fe40000010000 */
[----:B------:R-:W-:Y:S01]  /*11f30*/  FADD.FTZ R0, R35, R0 ;  /* 0x0000000023007221 */ /* 0x000fe20000010000 */
[----:B---3--:R-:W-:Y:S01]  /*11f40*/  F2FP.PACK_AB R4, R105, R100 ;  /* 0x000000646904723e */ /* 0x008fe200000000ff */
[----:B------:R-:W-:Y:S01]  /*11f50*/  FADD.FTZ R100, R100, R29 ;  /* 0x0000001d64647221 */ /* 0x000fe20000010000 */
[----:B-----5:R-:W-:Y:S01]  /*11f60*/  F2FP.PACK_AB R5, R112, R111 ;  /* 0x0000006f7005723e */ /* 0x020fe200000000ff */
[----:B------:R-:W-:Y:S01]  /*11f70*/  FADD.FTZ R111, R111, R0 ;  /* 0x000000006f6f7221 */ /* 0x000fe20000010000 */
[----:B------:R-:W-:Y:S01]  /*11f80*/  F2FP.PACK_AB R6, R109, R104 ;  /* 0x000000686d06723e */ /* 0x000fe200000000ff */
[----:B------:R-:W-:Y:S01]  /*11f90*/  MUFU.EX2 R106, R106 ;  /* 0x0000006a006a7308 */ /* 0x000fe20000000800 */
[----:B------:R-:W-:Y:S01]  /*11fa0*/  F2FP.PACK_AB R7, R114, R113 ;  /* 0x000000717207723e */ /* 0x000fe200000000ff */
[----:B------:R-:W-:Y:S01]  /*11fb0*/  FADD.FTZ R105, R105, R100 ;  /* 0x0000006469697221 */ /* 0x000fe20000010000 */
[----:B------:R-:W-:Y:S01]  /*11fc0*/  MOV R100, R34 ;  /* 0x0000002200647202 */ /* 0x000fe20000000f00 */
[----:B------:R-:W-:-:S02]  /*11fd0*/  FADD.FTZ R112, R112, R111 ;  /* 0x0000006f70707221 */ /* 0x000fc40000010000 */
[----:B------:R-:W-:Y:S02]  /*11fe0*/  FADD.FTZ R104, R104, R105 ;  /* 0x0000006968687221 */ /* 0x000fe40000010000 */
[C---:B--2---:R-:W-:Y:S01]  /*11ff0*/  HMMA.16816.F32 R96, R4.reuse, R8, R96 ;  /* 0x000000080460723c */ /* 0x044fe20000001860 */
[----:B------:R-:W-:Y:S01]  /*12000*/  MUFU.EX2 R107, R107 ;  /* 0x0000006b006b7308 */ /* 0x000fe20000000800 */
[----:B------:R-:W-:Y:S02]  /*12010*/  FADD.FTZ R3, R113, R112 ;  /* 0x0000007071037221 */ /* 0x000fe40000010000 */
[----:B------:R-:W-:Y:S02]  /*12020*/  FADD.FTZ R109, R109, R104 ;  /* 0x000000686d6d7221 */ /* 0x000fe40000010000 */
[----:B------:R-:W-:Y:S02]  /*12030*/  FADD.FTZ R3, R114, R3 ;  /* 0x0000000372037221 */ /* 0x000fe40000010000 */
[----:B------:R-:W-:Y:S01]  /*12040*/  HMMA.16816.F32 R92, R4, R10, R92 ;  /* 0x0000000a045c723c */ /* 0x000fe2000000185c */
[----:B------:R-:W2:Y:S01]  /*12050*/  LDSM.16.MT88.4 R8, [R140+0x8800] ;  /* 0x008800008c08783b */ /* 0x000ea20000004200 */
[----:B------:R-:W-:Y:S01]  /*12060*/  MUFU.EX2 R102, R102 ;  /* 0x0000006600667308 */ /* 0x000fe20000000800 */
[----:B------:R-:W-:-:S04]  /*12070*/  FADD.FTZ R0, R116, R3 ;  /* 0x0000000374007221 */ /* 0x000fc80000010000 */
[----:B------:R-:W-:Y:S01]  /*12080*/  FADD.FTZ R0, R119, R0 ;  /* 0x0000000077007221 */ /* 0x000fe20000010000 */
[----:B----4-:R-:W-:Y:S02]  /*12090*/  HMMA.16816.F32 R36, R4, R16, R36 ;  /* 0x000000100424723c */ /* 0x010fe40000001824 */
[----:B------:R-:W3:Y:S01]  /*120a0*/  MUFU.EX2 R103, R103 ;  /* 0x0000006700677308 */ /* 0x000ee20000000800 */
[----:B------:R-:W-:-:S04]  /*120b0*/  FADD.FTZ R3, R117, R0 ;  /* 0x0000000075037221 */ /* 0x000fc80000010000 */
[----:B------:R-:W-:Y:S01]  /*120c0*/  FADD.FTZ R3, R122, R3 ;  /* 0x000000037a037221 */ /* 0x000fe20000010000 */
[C---:B-1----:R-:W-:Y:S02]  /*120d0*/  HMMA.16816.F32 R80, R4.reuse, R12, R80 ;  /* 0x0000000c0450723c */ /* 0x042fe40000001850 */
[----:B------:R-:W-:Y:S06]  /*120e0*/  MUFU.EX2 R108, R108 ;  /* 0x0000006c006c7308 */ /* 0x000fec0000000800 */
[C---:B------:R-:W-:Y:S01]  /*120f0*/  HMMA.16816.F32 R76, R4.reuse, R14, R76 ;  /* 0x0000000e044c723c */ /* 0x040fe2000000184c */
[----:B------:R-:W1:Y:S01]  /*12100*/  LDSM.16.MT88.4 R12, [R142+0xa800] ;  /* 0x00a800008e0c783b */ /* 0x000e620000004200 */
[----:B------:R-:W4:Y:S06]  /*12110*/  MUFU.EX2 R121, R121 ;  /* 0x0000007900797308 */ /* 0x000f2c0000000800 */
[C---:B------:R-:W-:Y:S01]  /*12120*/  HMMA.16816.F32 R40, R4.reuse, R18, R40 ;  /* 0x000000120428723c */ /* 0x040fe20000001828 */
[----:B------:R-:W5:Y:S07]  /*12130*/  LDSM.16.MT88.4 R16, [R140+0xa800] ;  /* 0x00a800008c10783b */ /* 0x000f6e0000004200 */
        /* <DEDUP_REMOVED lines=22> */
[----:B-1----:R-:W-:Y:S01]  /*122a0*/  HMMA.16816.F32 R96, R4, R12, R96 ;  /* 0x0000000c0460723c */ /* 0x002fe20000001860 */
[----:B------:R-:W-:-:S07]  /*122b0*/  FADD.FTZ R125, R125, R120 ;  /* 0x000000787d7d7221 */ /* 0x000fce0000010000 */
[C---:B------:R-:W-:Y:S01]  /*122c0*/  HMMA.16816.F32 R92, R4.reuse, R14, R92 ;  /* 0x0000000e045c723c */ /* 0x040fe2000000185c */
[----:B------:R-:W1:Y:S07]  /*122d0*/  LDSM.16.MT88.4 R12, [R144+0xb000] ;  /* 0x00b00000900c783b */ /* 0x000e6e0000004200 */
[C---:B-----5:R-:W-:Y:S08]  /*122e0*/  HMMA.16816.F32 R72, R4.reuse, R16, R72 ;  /* 0x000000100448723c */ /* 0x060ff00000001848 */
[C---:B--2---:R-:W-:Y:S08]  /*122f0*/  HMMA.16816.F32 R88, R4.reuse, R8, R88 ;  /* 0x000000080458723c */ /* 0x044ff00000001858 */
[C---:B------:R-:W-:Y:S01]  /*12300*/  HMMA.16816.F32 R84, R4.reuse, R10, R84 ;  /* 0x0000000a0454723c */ /* 0x040fe20000001854 */
[----:B------:R-:W2:Y:S07]  /*12310*/  LDSM.16.MT88.4 R8, [R142+0xb000] ;  /* 0x00b000008e08783b */ /* 0x000eae0000004200 */
[C---:B------:R-:W-:Y:S01]  /*12320*/  HMMA.16816.F32 R68, R4.reuse, R18, R68 ;  /* 0x000000120444723c */ /* 0x040fe20000001844 */
[----:B------:R-:W5:Y:S07]  /*12330*/  LDSM.16.MT88.4 R16, [R141+0xb000] ;  /* 0x00b000008d10783b */ /* 0x000f6e0000004200 */
        /* <DEDUP_REMOVED lines=21> */
[----:B----4-:R-:W-:Y:S01]  /*12490*/  F2FP.PACK_AB R7, R121, R108 ;  /* 0x0000006c7907723e */ /* 0x010fe200000000ff */
        /* <DEDUP_REMOVED lines=15> */
[C---:B------:R-:W-:Y:S08]  /*12590*/  HMMA.16816.F32 R80, R4.reuse, R24, R80 ;  /* 0x000000180450723c */ /* 0x040ff00000001850 */
[C---:B------:R-:W-:Y:S08]  /*125a0*/  HMMA.16816.F32 R76, R4.reuse, R26, R76 ;  /* 0x0000001a044c723c */ /* 0x040ff0000000184c */
[C---:B---3--:R-:W-:Y:S08]  /*125b0*/  HMMA.16816.F32 R72, R4.reuse, R20, R72 ;  /* 0x000000140448723c */ /* 0x048ff00000001848 */
[C---:B------:R-:W-:Y:S08]  /*125c0*/  HMMA.16816.F32 R68, R4.reuse, R22, R68 ;  /* 0x000000160444723c */ /* 0x040ff00000001844 */
[C---:B-1----:R-:W-:Y:S08]  /*125d0*/  HMMA.16816.F32 R44, R4.reuse, R12, R44 ;  /* 0x0000000c042c723c */ /* 0x042ff0000000182c */
[C---:B------:R-:W-:Y:S08]  /*125e0*/  HMMA.16816.F32 R48, R4.reuse, R14, R48 ;  /* 0x0000000e0430723c */ /* 0x040ff00000001830 */
[C---:B--2---:R-:W-:Y:S08]  /*125f0*/  HMMA.16816.F32 R52, R4.reuse, R8, R52 ;  /* 0x000000080434723c */ /* 0x044ff00000001834 */
[C---:B------:R-:W-:Y:S08]  /*12600*/  HMMA.16816.F32 R56, R4.reuse, R10, R56 ;  /* 0x0000000a0438723c */ /* 0x040ff00000001838 */
[C---:B----4-:R-:W-:Y:S08]  /*12610*/  HMMA.16816.F32 R60, R4.reuse, R16, R60 ;  /* 0x00000010043c723c */ /* 0x050ff0000000183c */
[----:B------:R-:W-:Y:S08]  /*12620*/  HMMA.16816.F32 R64, R4, R18, R64 ;  /* 0x000000120440723c */ /* 0x000ff00000001840 */
.L_x_6902:
        /* <DEDUP_REMOVED lines=17> */
.L_x_6912:
        /* <DEDUP_REMOVED lines=64> */
.L_x_6909:
        /* <DEDUP_REMOVED lines=22> */
[----:B------:R-:W2:Y:S07]  /*12ca0*/  LDSM.16.M88.4 R108, [R149+0x4000] ;  /* 0x00400000956c783b */ /* 0x000eae0000000200 */
[----:B------:R-:W5:Y:S07]  /*12cb0*/  LDSM.16.M88.4 R112, [R149+0x4800] ;  /* 0x004800009570783b */ /* 0x000f6e0000000200 */
[----:B------:R-:W1:Y:S07]  /*12cc0*/  LDSM.16.M88.4 R116, [R149+0x5000] ;  /* 0x005000009574783b */ /* 0x000e6e0000000200 */
[----:B------:R-:W0:Y:S07]  /*12cd0*/  LDGDEPBAR ;  /* 0x00000000000079af */ /* 0x000e2e0000000000 */
[----:B------:R-:W1:Y:S07]  /*12ce0*/  LDSM.16.M88.4 R120, [R149+0x5800] ;  /* 0x005800009578783b */ /* 0x000e6e0000000200 */
[----:B------:R-:W-:Y:S01]  /*12cf0*/  LDSM.16.M88.4 R124, [R148] ;  /* 0x00000000947c783b */ /* 0x000fe20000000200 */
[C---:B--2---:R-:W-:Y:S06]  /*12d00*/  HMMA.16816.F32 R4, R104.reuse, R108, RZ ;  /* 0x0000006c6804723c */ /* 0x044fec00000018ff */
[----:B------:R-:W2:Y:S02]  /*12d10*/  LDSM.16.M88.4 R128, [R147] ;  /* 0x000000009380783b */ /* 0x000ea40000000200 */
[C---:B------:R-:W-:Y:S05]  /*12d20*/  HMMA.16816.F32 R8, R104.reuse, R110, RZ ;  /* 0x0000006e6808723c */ /* 0x040fea00000018ff */
[----:B------:R-:W2:Y:S03]  /*12d30*/  LDSM.16.M88.4 R108, [R139] ;  /* 0x000000008b6c783b */ /* 0x000ea60000000200 */
[C---:B-----5:R-:W-:Y:S08]  /*12d40*/  HMMA.16816.F32 R12, R104.reuse, R112, RZ ;  /* 0x00000070680c723c */ /* 0x060ff000000018ff */
[C---:B----4-:R-:W-:Y:S01]  /*12d50*/  HMMA.16816.F32 R16, R104.reuse, R114, RZ ;  /* 0x000000726810723c */ /* 0x050fe200000018ff */
[----:B------:R-:W4:Y:S07]  /*12d60*/  LDSM.16.M88.4 R112, [R138] ;  /* 0x000000008a70783b */ /* 0x000f2e0000000200 */
[C---:B-1----:R-:W-:Y:S08]  /*12d70*/  HMMA.16816.F32 R20, R104.reuse, R116, RZ ;  /* 0x000000746814723c */ /* 0x042ff000000018ff */
[C---:B------:R-:W-:Y:S01]  /*12d80*/  HMMA.16816.F32 R24, R104.reuse, R118, RZ ;  /* 0x000000766818723c */ /* 0x040fe200000018ff */
[----:B------:R-:W-:Y:S07]  /*12d90*/  LDSM.16.M88.4 R116, [R146] ;  /* 0x000000009274783b */ /* 0x000fee0000000200 */
[C---:B------:R-:W-:Y:S08]  /*12da0*/  HMMA.16816.F32 R28, R104.reuse, R120, RZ ;  /* 0x00000078681c723c */ /* 0x040ff000000018ff */
[----:B------:R-:W-:Y:S01]  /*12db0*/  HMMA.16816.F32 R32, R104, R122, RZ ;  /* 0x0000007a6820723c */ /* 0x000fe200000018ff */
[----:B------:R-:W1:Y:S07]  /*12dc0*/  LDSM.16.M88.4 R104, [R137] ;  /* 0x000000008968783b */ /* 0x000e6e0000000200 */
[C---:B--2---:R-:W-:Y:S01]  /*12dd0*/  HMMA.16816.F32 R4, R124.reuse, R128, R4 ;  /* 0x000000807c04723c */ /* 0x044fe20000001804 */
[----:B------:R-:W2:Y:S07]  /*12de0*/  LDSM.16.M88.4 R120, [R143+0x4000] ;  /* 0x004000008f78783b */ /* 0x000eae0000000200 */
[C---:B------:R-:W-:Y:S01]  /*12df0*/  HMMA.16816.F32 R8, R124.reuse, R130, R8 ;  /* 0x000000827c08723c */ /* 0x040fe20000001808 */
[----:B------:R-:W5:Y:S07]  /*12e00*/  LDSM.16.M88.4 R128, [R143+0x4800] ;  /* 0x004800008f80783b */ /* 0x000f6e0000000200 */
[C---:B------:R-:W-:Y:S08]  /*12e10*/  HMMA.16816.F32 R12, R124.reuse, R108, R12 ;  /* 0x0000006c7c0c723c */ /* 0x040ff0000000180c */
[C---:B------:R-:W-:Y:S01]  /*12e20*/  HMMA.16816.F32 R16, R124.reuse, R110, R16 ;  /* 0x0000006e7c10723c */ /* 0x040fe20000001810 */
[----:B------:R-:W-:Y:S07]  /*12e30*/  LDSM.16.M88.4 R108, [R143+0x5800] ;  /* 0x005800008f6c783b */ /* 0x000fee0000000200 */
[C---:B----4-:R-:W-:Y:S08]  /*12e40*/  HMMA.16816.F32 R20, R124.reuse, R112, R20 ;  /* 0x000000707c14723c */ /* 0x050ff00000001814 */
[C---:B------:R-:W-:Y:S01]  /*12e50*/  HMMA.16816.F32 R24, R124.reuse, R114, R24 ;  /* 0x000000727c18723c */ /* 0x040fe20000001818 */
[----:B------:R-:W-:Y:S07]  /*12e60*/  LDSM.16.M88.4 R112, [R145] ;  /* 0x000000009170783b */ /* 0x000fee0000000200 */
[C---:B-1----:R-:W-:Y:S08]  /*12e70*/  HMMA.16816.F32 R28, R124.reuse, R104, R28 ;  /* 0x000000687c1c723c */ /* 0x042ff0000000181c */
[----:B------:R-:W-:Y:S01]  /*12e80*/  HMMA.16816.F32 R32, R124, R106, R32 ;  /* 0x0000006a7c20723c */ /* 0x000fe20000001820 */
[----:B------:R-:W1:Y:S07]  /*12e90*/  LDSM.16.M88.4 R104, [R143+0x5000] ;  /* 0x005000008f68783b */ /* 0x000e6e0000000200 */
[C---:B--2---:R-:W-:Y:S01]  /*12ea0*/  HMMA.16816.F32 R4, R116.reuse, R120, R4 ;  /* 0x000000787404723c */ /* 0x044fe20000001804 */
[----:B------:R-:W2:Y:S07]  /*12eb0*/  LDSM.16.M88.4 R124, [R136] ;  /* 0x00000000887c783b */ /* 0x000eae0000000200 */
[C---:B------:R-:W-:Y:S01]  /*12ec0*/  HMMA.16816.F32 R8, R116.reuse, R122, R8 ;  /* 0x0000007a7408723c */ /* 0x040fe20000001808 */
[----:B------:R-:W4:Y:S07]  /*12ed0*/  LDSM.16.M88.4 R120, [R136+0x800] ;  /* 0x000800008878783b */ /* 0x000f2e0000000200 */
[C---:B-----5:R-:W-:Y:S08]  /*12ee0*/  HMMA.16816.F32 R12, R116.reuse, R128, R12 ;  /* 0x00000080740c723c */ /* 0x060ff0000000180c */
[C---:B------:R-:W-:Y:S01]  /*12ef0*/  HMMA.16816.F32 R16, R116.reuse, R130, R16 ;  /* 0x000000827410723c */ /* 0x040fe20000001810 */
[----:B------:R-:W5:Y:S07]  /*12f00*/  LDSM.16.M88.4 R128, [R136+0x1000] ;  /* 0x001000008880783b */ /* 0x000f6e0000000200 */
        /* <DEDUP_REMOVED lines=16> */
[C---:B-1----:R-:W-:Y:S08]  /*13010*/  HMMA.16816.F32 R28, R112.reuse, R104, R28 ;  /* 0x00000068701c723c */ /* 0x042ff0000000181c */
[----:B------:R-:W-:Y:S01]  /*13020*/  HMMA.16816.F32 R32, R112, R106, R32 ;  /* 0x0000006a7020723c */ /* 0x000fe20000001820 */
[----:B------:R-:W-:Y:S07]  /*13030*/  LDSM.16.M88.4 R104, [R148+0x2000] ;  /* 0x002000009468783b */ /* 0x000fee0000000200 */
[C---:B--2---:R-:W-:Y:S01]  /*13040*/  HMMA.16816.F32 R4, R108.reuse, R116, R4 ;  /* 0x000000746c04723c */ /* 0x044fe20000001804 */
[----:B------:R-:W1:Y:S07]  /*13050*/  LDSM.16.M88.4 R112, [R135] ;  /* 0x000000008770783b */ /* 0x000e6e0000000200 */
[C---:B------:R-:W-:Y:S01]  /*13060*/  HMMA.16816.F32 R8, R108.reuse, R118, R8 ;  /* 0x000000766c08723c */ /* 0x040fe20000001808 */
[----:B------:R-:W2:Y:S07]  /*13070*/  LDSM.16.M88.4 R116, [R134] ;  /* 0x000000008674783b */ /* 0x000eae0000000200 */
[C---:B------:R-:W-:Y:S08]  /*13080*/  HMMA.16816.F32 R12, R108.reuse, R124, R12 ;  /* 0x0000007c6c0c723c */ /* 0x040ff0000000180c */
[C---:B------:R-:W-:Y:S01]  /*13090*/  HMMA.16816.F32 R16, R108.reuse, R126, R16 ;  /* 0x0000007e6c10723c */ /* 0x040fe20000001810 */
[----:B------:R-:W1:Y:S07]  /*130a0*/  LDSM.16.M88.4 R124, [R133] ;  /* 0x00000000857c783b */ /* 0x000e6e0000000200 */
[C---:B----4-:R-:W-:Y:S08]  /*130b0*/  HMMA.16816.F32 R20, R108.reuse, R120, R20 ;  /* 0x000000786c14723c */ /* 0x050ff00000001814 */
[C---:B------:R-:W-:Y:S01]  /*130c0*/  HMMA.16816.F32 R24, R108.reuse, R122, R24 ;  /* 0x0000007a6c18723c */ /* 0x040fe20000001818 */
[----:B------:R-:W4:Y:S07]  /*130d0*/  LDSM.16.M88.4 R120, [R132] ;  /* 0x000000008478783b */ /* 0x000f2e0000000200 */
[C---:B-----5:R-:W-:Y:S08]  /*130e0*/  HMMA.16816.F32 R28, R108.reuse, R128, R28 ;  /* 0x000000806c1c723c */ /* 0x060ff0000000181c */
[----:B------:R-:W-:Y:S01]  /*130f0*/  HMMA.16816.F32 R32, R108, R130, R32 ;  /* 0x000000826c20723c */ /* 0x000fe20000001820 */
[----:B------:R-:W-:Y:S07]  /*13100*/  LDSM.16.M88.4 R108, [R146+0x2000] ;  /* 0x00200000926c783b */ /* 0x000fee0000000200 */
[----:B------:R-:W5:Y:S01]  /*13110*/  LDSM.16.M88.4 R128, [R143+0x6000] ;  /* 0x006000008f80783b */ /* 0x000f620000000200 */
        /* <DEDUP_REMOVED lines=9> */
[C---:B----4-:R-:W-:Y:S08]  /*131b0*/  HMMA.16816.F32 R28, R104.reuse, R120, R28 ;  /* 0x00000078681c723c */ /* 0x050ff0000000181c */
[----:B------:R-:W-:Y:S01]  /*131c0*/  HMMA.16816.F32 R32, R104, R122, R32 ;  /* 0x0000007a6820723c */ /* 0x000fe20000001820 */
[----:B------:R-:W4:Y:S07]  /*131d0*/  LDSM.16.M88.4 R104, [R143+0x7800] ;  /* 0x007800008f68783b */ /* 0x000f2e0000000200 */
[----:B------:R-:W3:Y:S01]  /*131e0*/  LDSM.16.M88.4 R120, [R145+0x2000] ;  /* 0x002000009178783b */ /* 0x000ee20000000200 */
[C---:B-----5:R-:W-:Y:S08]  /*131f0*/  HMMA.16816.F32 R4, R108.reuse, R128, R4 ;  /* 0x000000806c04723c */ /* 0x060ff00000001804 */
        /* <DEDUP_REMOVED lines=8> */
[C---:B---3--:R-:W-:Y:S08]  /*13280*/  HMMA.16816.F32 R4, R120.reuse, R124, R4 ;  /* 0x0000007c7804723c */ /* 0x048ff00000001804 */
[C---:B------:R-:W-:Y:S11]  /*13290*/  HMMA.16816.F32 R8, R120.reuse, R126, R8 ;  /* 0x0000007e7808723c */ /* 0x040ff60000001808 */
[----:B------:R-:W-:Y:S05]  /*132a0*/  @!UPT UIADD3 URZ, URZ, URZ, URZ ;  /* 0x0000003f3f3ff290 */ /* 0x000fea000fffe03f */
[----:B------:R-:W-:Y:S02]  /*132b0*/  FMUL.FTZ R190, R4, c[0x0][0x2ec] ;  /* 0x0000bb0004be7a20 */ /* 0x000fe40000410000 */
[----:B------:R-:W-:Y:S02]  /*132c0*/  FMUL.FTZ R188, R5, c[0x0][0x2ec] ;  /* 0x0000bb0005bc7a20 */ /* 0x000fe40000410000 */
[----:B------:R-:W-:Y:S02]  /*132d0*/  FMUL.FTZ R185, R6, c[0x0][0x2ec] ;  /* 0x0000bb0006b97a20 */ /* 0x000fe40000410000 */
[----:B------:R-:W2:Y:S01]  /*132e0*/  MUFU.TANH R190, R190 ;  /* 0x000000be00be7308 */ /* 0x000ea20000002400 */
[----:B------:R-:W-:Y:S02]  /*132f0*/  FMUL.FTZ R167, R7, c[0x0][0x2ec] ;  /* 0x0000bb0007a77a20 */ /* 0x000fe40000410000 */
[----:B------:R-:W3:Y:S01]  /*13300*/  LDSM.16.M88.4 R4, [R136+0x3000] ;  /* 0x003000008804783b */ /* 0x000ee20000000200 */
[----:B------:R-:W-:Y:S01]  /*13310*/  FMUL.FTZ R9, R9, c[0x0][0x2ec] ;  /* 0x0000bb0009097a20 */ /* 0x000fe20000410000 */
[C---:B-1----:R-:W-:Y:S03]  /*13320*/  HMMA.16816.F32 R12, R120.reuse, R104, R12 ;  /* 0x00000068780c723c */ /* 0x042fe6000000180c */
[----:B------:R-:W-:Y:S02]  /*13330*/  FMUL.FTZ R10, R10, c[0x0][0x2ec] ;  /* 0x0000bb000a0a7a20 */ /* 0x000fe40000410000 */
[----:B------:R-:W1:Y:S01]  /*13340*/  MUFU.TANH R192, R9 ;  /* 0x0000000900c07308 */ /* 0x000e620000002400 */
[----:B------:R-:W-:Y:S02]  /*13350*/  FMUL.FTZ R11, R11, c[0x0][0x2ec] ;  /* 0x0000bb000b0b7a20 */ /* 0x000fe40000410000 */
[----:B------:R-:W-:Y:S01]  /*13360*/  FMUL.FTZ R186, R8, c[0x0][0x2ec] ;  /* 0x0000bb0008ba7a20 */ /* 0x000fe20000410000 */
[C---:B------:R-:W-:Y:S06]  /*13370*/  HMMA.16816.F32 R16, R120.reuse, R106, R16 ;  /* 0x0000006a7810723c */ /* 0x040fec0000001810 */
[----:B------:R-:W4:Y:S09]  /*13380*/  MUFU.TANH R189, R10 ;  /* 0x0000000a00bd7308 */ /* 0x000f320000002400 */
[----:B------:R-:W-:Y:S01]  /*13390*/  FMUL.FTZ R130, R12, c[0x0][0x2ec] ;  /* 0x0000bb000c827a20 */ /* 0x000fe20000410000 */
[----:B------:R5:W1:Y:S01]  /*133a0*/  MUFU.TANH R187, R11 ;  /* 0x0000000b00bb7308 */ /* 0x000a620000002400 */
[----:B------:R-:W-:Y:S02]  /*133b0*/  FMUL.FTZ R13, R13, c[0x0][0x2ec] ;  /* 0x0000bb000d0d7a20 */ /* 0x000fe40000410000 */
[----:B------:R-:W-:Y:S02]  /*133c0*/  FMUL.FTZ R14, R14, c[0x0][0x2ec] ;  /* 0x0000bb000e0e7a20 */ /* 0x000fe40000410000 */
[----:B------:R-:W-:Y:S03]  /*133d0*/  FMUL.FTZ R15, R15, c[0x0][0x2ec] ;  /* 0x0000bb000f0f7a20 */ /* 0x000fe60000410000 */
[----:B------:R-:W-:Y:S02]  /*133e0*/  FMUL.FTZ R174, R16, c[0x0][0x2ec] ;  /* 0x0000bb0010ae7a20 */ /* 0x000fe40000410000 */
[----:B------:R-:W1:Y:S01]  /*133f0*/  MUFU.TANH R188, R188 ;  /* 0x000000bc00bc7308 */ /* 0x000e620000002400 */
[----:B------:R-:W-:Y:S01]  /*13400*/  FMUL.FTZ R17, R17, c[0x0][0x2ec] ;  /* 0x0000bb0011117a20 */ /* 0x000fe20000410000 */
[C---:B---3--:R-:W-:Y:S03]  /*13410*/  HMMA.16816.F32 R20, R120.reuse, R4, R20 ;  /* 0x000000047814723c */ /* 0x048fe60000001814 */
[----:B------:R-:W-:Y:S02]  /*13420*/  FMUL.FTZ R18, R18, c[0x0][0x2ec] ;  /* 0x0000bb0012127a20 */ /* 0x000fe40000410000 */
[----:B------:R-:W-:Y:S03]  /*13430*/  FMUL.FTZ R19, R19, c[0x0][0x2ec] ;  /* 0x0000bb0013137a20 */ /* 0x000fe60000410000 */
[----:B------:R-:W3:Y:S01]  /*13440*/  MUFU.TANH R185, R185 ;  /* 0x000000b900b97308 */ /* 0x000ee20000002400 */
[C---:B------:R-:W-:Y:S01]  /*13450*/  HMMA.16816.F32 R24, R120.reuse, R6, R24 ;  /* 0x000000067818723c */ /* 0x040fe20000001818 */
[----:B-----5:R-:W5:Y:S01]  /*13460*/  LDSM.16.M88.4 R8, [R136+0x3800] ;  /* 0x003800008808783b */ /* 0x020f620000000200 */
[----:B------:R-:W-:Y:S07]  /*13470*/  DEPBAR.LE SB0, 0x0 ;  /* 0x000080000000791a */ /* 0x000fee0000000000 */
[----:B------:R-:W1:Y:S01]  /*13480*/  MUFU.TANH R167, R167 ;  /* 0x000000a700a77308 */ /* 0x000e620000002400 */
[----:B------:R-:W-:Y:S05]  /*13490*/  BAR.SYNC.DEFER_BLOCKING 0x0 ;  /* 0x0000000000007b1d */ /* 0x000fea0000010000 */
        /* <DEDUP_REMOVED lines=10> */
[----:B------:R1:W1:Y:S01]  /*13540*/  MUFU.TANH R172, R13 ;  /* 0x0000000d00ac7308 */ /* 0x0002620000002400 */
[C---:B-----5:R-:W-:Y:S09]  /*13550*/  HMMA.16816.F32 R28, R120.reuse, R8, R28 ;  /* 0x00000008781c723c */ /* 0x060ff2000000181c */
[----:B------:R1:W1:Y:S01]  /*13560*/  MUFU.TANH R169, R14 ;  /* 0x0000000e00a97308 */ /* 0x0002620000002400 */
[----:B------:R-:W-:Y:S09]  /*13570*/  HMMA.16816.F32 R32, R120, R10, R32 ;  /* 0x0000000a7820723c */ /* 0x000ff20000001820 */
[----:B------:R1:W1:Y:S05]  /*13580*/  MUFU.TANH R171, R15 ;  /* 0x0000000f00ab7308 */ /* 0x00026a0000002400 */
[----:B------:R-:W-:Y:S05]  /*13590*/  FMUL.FTZ R170, R28, c[0x0][0x2ec] ;  /* 0x0000bb001caa7a20 */ /* 0x000fea0000410000 */
[----:B------:R-:W1:Y:S01]  /*135a0*/  MUFU.TANH R174, R174 ;  /* 0x000000ae00ae7308 */ /* 0x000e620000002400 */
[----:B------:R-:W-:Y:S02]  /*135b0*/  FMUL.FTZ R29, R29, c[0x0][0x2ec] ;  /* 0x0000bb001d1d7a20 */ /* 0x000fe40000410000 */
[----:B------:R-:W-:Y:S02]  /*135c0*/  FMUL.FTZ R30, R30, c[0x0][0x2ec] ;  /* 0x0000bb001e1e7a20 */ /* 0x000fe40000410000 */
[----:B------:R-:W-:Y:S02]  /*135d0*/  FMUL.FTZ R31, R31, c[0x0][0x2ec] ;  /* 0x0000bb001f1f7a20 */ /* 0x000fe40000410000 */
[----:B------:R-:W-:Y:S02]  /*135e0*/  FMUL.FTZ R129, R32, c[0x0][0x2ec] ;  /* 0x0000bb0020817a20 */ /* 0x000fe40000410000 */
[----:B------:R-:W-:Y:S01]  /*135f0*/  FMUL.FTZ R33, R33, c[0x0][0x2ec] ;  /* 0x0000bb0021217a20 */ /* 0x000fe20000410000 */
[----:B------:R1:W1:Y:S01]  /*13600*/  MUFU.TANH R176, R17 ;  /* 0x0000001100b07308 */ /* 0x0002620000002400 */
[----:B------:R-:W-:Y:S02]  /*13610*/  FMUL.FTZ R34, R34, c[0x0][0x2ec] ;  /* 0x0000bb0022227a20 */ /* 0x000fe40000410000 */
[----:B------:R-:W-:Y:S07]  /*13620*/  FMUL.FTZ R35, R35, c[0x0][0x2ec] ;  /* 0x0000bb0023237a20 */ /* 0x000fee0000410000 */
        /* <DEDUP_REMOVED lines=35> */
[----:B-1----:R-:W1:Y:S02]  /*13860*/  F2I.FTZ.U32.TRUNC.NTZ R13, R12 ;  /* 0x0000000c000d7305 */ /* 0x002e64000021f000 */
        /* <DEDUP_REMOVED lines=46> */
.L_x_6911:
        /* <DEDUP_REMOVED lines=20> */
.L_x_6910:
[----:B--234-:R-:W-:Y:S01]  /*13c90*/  FMNMX.FTZ R3, R190, R103, !PT ;  /* 0x00000067be037209 */ /* 0x01cfe20007810000 */
        /* <DEDUP_REMOVED lines=214> */
[----:B------:R-:W1:Y:S03]  /*14a00*/  LDSM.16.MT88.4 R76, [R144+0xa800] ;  /* 0x00a80000904c783b */ /* 0x000e660000004200 */
[----:B------:R-:W-:Y:S01]  /*14a10*/  MOV R158, R0 ;  /* 0x00000000009e7202 */ /* 0x000fe20000000f00 */
[----:B------:R-:W-:Y:S01]  /*14a20*/  FADD.FTZ R125, R125, R126 ;  /* 0x0000007e7d7d7221 */ /* 0x000fe20000010000 */
[----:B------:R-:W-:Y:S01]  /*14a30*/  MOV R0, R3 ;  /* 0x0000000300007202 */ /* 0x000fe20000000f00 */
[----:B------:R-:W-:Y:S01]  /*14a40*/  MUFU.EX2 R179, R179 ;  /* 0x000000b300b37308 */ /* 0x000fe20000000800 */
[----:B------:R-:W-:Y:S01]  /*14a50*/  FADD.FTZ R121, R121, R122 ;  /* 0x0000007a79797221 */ /* 0x000fe20000010000 */
[C---:B-----5:R-:W-:Y:S05]  /*14a60*/  HMMA.16816.F32 R4, R68.reuse, R72, R4 ;  /* 0x000000484404723c */ /* 0x060fea0000001804 */
        /* <DEDUP_REMOVED lines=8> */
[----:B------:R-:W-:Y:S01]  /*14af0*/  MUFU.EX2 R177, R177 ;  /* 0x000000b100b17308 */ /* 0x000fe20000000800 */
[----:B------:R-:W-:Y:S02]  /*14b00*/  FADD.FTZ R167, R167, R130 ;  /* 0x00000082a7a77221 */ /* 0x000fe40000010000 */
[----:B------:R-:W-:Y:S01]  /*14b10*/  FADD.FTZ R172, R172, R169 ;  /* 0x000000a9acac7221 */ /* 0x000fe20000010000 */
[C---:B------:R-:W-:Y:S01]  /*14b20*/  HMMA.16816.F32 R16, R68.reuse, R82, R16 ;  /* 0x000000524410723c */ /* 0x040fe20000001810 */
[----:B------:R-:W3:Y:S03]  /*14b30*/  LDSM.16.MT88.4 R80, [R141+0xa800] ;  /* 0x00a800008d50783b */ /* 0x000ee60000004200 */
[----:B------:R-:W-:Y:S02]  /*14b40*/  FADD.FTZ R174, R174, R167 ;  /* 0x000000a7aeae7221 */ /* 0x000fe40000010000 */
[----:B------:R-:W-:Y:S01]  /*14b50*/  MUFU.EX2 R180, R180 ;  /* 0x000000b400b47308 */ /* 0x000fe20000000800 */
[----:B------:R-:W-:Y:S01]  /*14b60*/  FADD.FTZ R173, R173, R172 ;  /* 0x000000acadad7221 */ /* 0x000fe20000010000 */
[C---:B------:R-:W-:Y:S04]  /*14b70*/  HMMA.16816.F32 R20, R68.reuse, R84, R20 ;  /* 0x000000544414723c */ /* 0x040fe80000001814 */
[----:B------:R-:W-:Y:S02]  /*14b80*/  FADD.FTZ R171, R171, R174 ;  /* 0x000000aeabab7221 */ /* 0x000fe40000010000 */
[----:B------:R-:W-:Y:S02]  /*14b90*/  FADD.FTZ R176, R176, R173 ;  /* 0x000000adb0b07221 */ /* 0x000fe40000010000 */
        /* <DEDUP_REMOVED lines=34> */
[----:B------:R-:W-:Y:S01]  /*14dc0*/  FADD.FTZ R184, R184, R181 ;  /* 0x000000b5b8b87221 */ /* 0x000fe20000010000 */
[----:B-1----:R-:W-:Y:S01]  /*14dd0*/  F2FP.PACK_AB R104, R175, R170 ;  /* 0x000000aaaf68723e */ /* 0x002fe200000000ff */
[----:B------:R-:W-:Y:S02]  /*14de0*/  FADD.FTZ R179, R179, R182 ;  /* 0x000000b6b3b37221 */ /* 0x000fe40000010000 */
[C---:B------:R-:W-:Y:S03]  /*14df0*/  HMMA.16816.F32 R4, R68.reuse, R84, R4 ;  /* 0x000000544404723c */ /* 0x040fe60000001804 */
[----:B------:R-:W-:Y:S01]  /*14e00*/  F2FP.PACK_AB R107, R101, R102 ;  /* 0x00000066656b723e */ /* 0x000fe200000000ff */
[----:B------:R-:W-:Y:S02]  /*14e10*/  FADD.FTZ R177, R177, R184 ;  /* 0x000000b8b1b17221 */ /* 0x000fe40000010000 */
[----:B------:R-:W-:Y:S02]  /*14e20*/  FADD.FTZ R179, R178, R179 ;  /* 0x000000b3b2b37221 */ /* 0x000fe40000010000 */
[C---:B------:R-:W-:Y:S01]  /*14e30*/  HMMA.16816.F32 R8, R68.reuse, R86, R8 ;  /* 0x000000564408723c */ /* 0x040fe20000001808 */
[----:B------:R-:W1:Y:S03]  /*14e40*/  LDSM.16.MT88.4 R84, [R142+0xb000] ;  /* 0x00b000008e54783b */ /* 0x000e660000004200 */
[----:B------:R-:W-:Y:S02]  /*14e50*/  FADD.FTZ R180, R180, R177 ;  /* 0x000000b1b4b47221 */ /* 0x000fe40000010000 */
[----:B------:R-:W-:Y:S02]  /*14e60*/  FADD.FTZ R170, R170, R179 ;  /* 0x000000b3aaaa7221 */ /* 0x000fe40000010000 */
[C---:B------:R-:W-:Y:S04]  /*14e70*/  HMMA.16816.F32 R12, R68.reuse, R88, R12 ;  /* 0x00000058440c723c */ /* 0x040fe8000000180c */
[----:B------:R-:W-:Y:S02]  /*14e80*/  FADD.FTZ R161, R161, R180 ;  /* 0x000000b4a1a17221 */ /* 0x000fe40000010000 */
[----:B------:R-:W-:Y:S02]  /*14e90*/  FADD.FTZ R170, R175, R170 ;  /* 0x000000aaafaa7221 */ /* 0x000fe40000010000 */
[C---:B------:R-:W-:Y:S04]  /*14ea0*/  HMMA.16816.F32 R16, R68.reuse, R90, R16 ;  /* 0x0000005a4410723c */ /* 0x040fe80000001810 */
[----:B------:R-:W-:Y:S02]  /*14eb0*/  FADD.FTZ R161, R168, R161 ;  /* 0x000000a1a8a17221 */ /* 0x000fe40000010000 */
[----:B------:R-:W-:Y:S02]  /*14ec0*/  FADD.FTZ R129, R129, R170 ;  /* 0x000000aa81817221 */ /* 0x000fe40000010000 */
[C---:B--2---:R-:W-:Y:S04]  /*14ed0*/  HMMA.16816.F32 R20, R68.reuse, R72, R20 ;  /* 0x000000484414723c */ /* 0x044fe80000001814 */
[----:B------:R-:W-:Y:S02]  /*14ee0*/  FADD.FTZ R102, R102, R161 ;  /* 0x000000a166667221 */ /* 0x000fe40000010000 */
[----:B------:R-:W-:Y:S02]  /*14ef0*/  FADD.FTZ R166, R128, R129 ;  /* 0x0000008180a67221 */ /* 0x000fe40000010000 */
[C---:B------:R-:W-:Y:S01]  /*14f00*/  HMMA.16816.F32 R24, R68.reuse, R74, R24 ;  /* 0x0000004a4418723c */ /* 0x040fe20000001818 */
[----:B------:R-:W2:Y:S03]  /*14f10*/  LDSM.16.MT88.4 R72, [R141+0xb000] ;  /* 0x00b000008d48783b */ /* 0x000ea60000004200 */
[----:B------:R-:W-:Y:S04]  /*14f20*/  FADD.FTZ R163, R101, R102 ;  /* 0x0000006665a37221 */ /* 0x000fe80000010000 */
        /* <DEDUP_REMOVED lines=27> */
[C---:B--2---:R-:W-:Y:S08]  /*150e0*/  HMMA.16816.F32 R52, R104.reuse, R4, R52 ;  /* 0x000000046834723c */ /* 0x044ff00000001834 */
[C---:B------:R-:W-:Y:S08]  /*150f0*/  HMMA.16816.F32 R56, R104.reuse, R6, R56 ;  /* 0x000000066838723c */ /* 0x040ff00000001838 */
[C---:B---3--:R-:W-:Y:S08]  /*15100*/  HMMA.16816.F32 R60, R104.reuse, R8, R60 ;  /* 0x00000008683c723c */ /* 0x048ff0000000183c */
[----:B------:R-:W-:Y:S01]  /*15110*/  HMMA.16816.F32 R64, R104, R10, R64 ;  /* 0x0000000a6840723c */ /* 0x000fe20000001840 */
[----:B------:R-:W-:-:S07]  /*15120*/  @P0 BRA `(.L_x_6912) ;  /* 0xffffd61000000947 */ /* 0x000fce000383ffff */
.L_x_6908:
        /* <DEDUP_REMOVED lines=193> */
.L_x_6913:
[----:B------:R-:W2:Y:S04]  /*15d40*/  S2R R3, SR_CTAID.Z ;  /* 0x0000000000037919 */ /* 0x000ea80000002700 */
[----:B------:R-:W2:Y:S02]  /*15d50*/  S2R R2, SR_CTAID.Y ;  /* 0x0000000000027919 */ /* 0x000ea40000002600 */
[----:B-12---:R-:W-:-:S04]  /*15d60*/  IMAD R5, R2, c[0x0][0x1c0], R3 ;  /* 0x0000700002057a24 */ /* 0x006fc800078e0203 */
[----:B------:R-:W-:Y:S02]  /*15d70*/  IMAD R5, R5, c[0x0][0x214], RZ ;  /* 0x0000850005057a24 */ /* 0x000fe400078e02ff */
.L_x_6914:
        /* <DEDUP_REMOVED lines=41> */
.L_x_6916:
[----:B------:R-:W-:Y:S05]  /*16010*/  BSYNC B0 ;  /* 0x0000000000007941 */ /* 0x000fea0003800000 */
.L_x_6915:
        /* <DEDUP_REMOVED lines=36> */
.L_x_6918:
[----:B------:R-:W-:Y:S05]  /*16260*/  BSYNC B0 ;  /* 0x0000000000007941 */ /* 0x000fea0003800000 */
.L_x_6917:
        /* <DEDUP_REMOVED lines=16> */
.L_x_6920:
[----:B------:R-:W-:Y:S05]  /*16370*/  BSYNC B0 ;  /* 0x0000000000007941 */ /* 0x000fea0003800000 */
.L_x_6919:
        /* <DEDUP_REMOVED lines=16> */
.L_x_6922:
[----:B------:R-:W-:Y:S05]  /*16480*/  BSYNC B0 ;  /* 0x0000000000007941 */ /* 0x000fea0003800000 */
.L_x_6921:
        /* <DEDUP_REMOVED lines=16> */
.L_x_6923:
        /* <DEDUP_REMOVED lines=15> */
.L_x_8277:


//--------------------- .text._ZN5flash24flash_fwd_splitkv_kernelI23Flash_fwd_kernel_traitsILi128ELi64ELi64ELi4ELb0ELb0EN7cutlass6half_tE19Flash_kernel_traitsILi128ELi64ELi64ELi4ES3_EELb1ELb0ELb1ELb0ELb0ELb0ELb0ELb1EEEvNS_16Flash_fwd_paramsE --------------------------
	.section	.text._ZN5flash24flash_fwd_splitkv_kernelI23Flash_fwd_kernel_traitsILi128ELi64ELi64ELi4ELb0ELb0EN7cutlass6half_tE19Flash_kernel_traitsILi128ELi64ELi64ELi4ES3_EELb1ELb0ELb1ELb0ELb0ELb0ELb0ELb1EEEvNS_16Flash_fwd_paramsE,"ax",@progbits
	.sectioninfo	@"SHI_REGISTERS=200"
	.align	128
        .global         _ZN5flash24flash_fwd_splitkv_kernelI23Flash_fwd_kernel_traitsILi128ELi64ELi64ELi4ELb0ELb0EN7cutlass6half_tE19Flash_kernel_traitsILi128ELi64ELi64ELi4ES3_EELb1ELb0ELb1ELb0ELb0ELb0ELb0ELb1EEEvNS_16Flash_fwd_paramsE
        .type           _ZN5flash24flash_fwd_splitkv_kernelI23Flash_fwd_kernel_traitsILi128ELi64ELi64ELi4ELb0ELb0EN7cutlass6half_tE19Flash_kernel_traitsILi128ELi64ELi64ELi4ES3_EELb1ELb0ELb1ELb0ELb0ELb0ELb0ELb1EEEvNS_16Flash_fwd_paramsE,@function
        .size           _ZN5flash24flash_fwd_splitkv_kernelI23Flash_fwd_kernel_traitsILi128ELi64ELi64ELi4ELb0ELb0EN7cutlass6half_tE19Flash_kernel_traitsILi128ELi64ELi64ELi4ES3_EELb1ELb0ELb1ELb0ELb0ELb0ELb0ELb1EEEvNS_16Flash_fwd_paramsE,(.L_x_8278 - _ZN5flash24flash_fwd_splitkv_kernelI23Flash_fwd_kernel_traitsILi128ELi64ELi64ELi4ELb0ELb0EN7cutlass6half_tE19Flash_kernel_traitsILi128ELi64ELi64ELi4ES3_EELb1ELb0ELb1ELb0ELb0ELb0ELb0ELb1EEEvNS_16Flash_fwd_paramsE)
        .other          _ZN5flash24flash_fwd_splitkv_kernelI23Flash_fwd_kernel_traitsILi128ELi64ELi64ELi4ELb0ELb0EN7cutlass6half_tE19Flash_kernel_traitsILi128ELi64ELi64ELi4ES3_EELb1ELb0ELb1ELb0ELb0ELb0ELb0ELb1EEEvNS_16Flash_fwd_paramsE,@"STO_CUDA_ENTRY STV_DEFAULT"
_ZN5flash24flash_fwd_splitkv_kernelI23Flash_fwd_kernel_traitsILi128ELi64ELi64ELi4ELb0ELb0EN7cutlass6half_tE19Flash_kernel_traitsILi128ELi64ELi64ELi4ES3_EELb1ELb0ELb1ELb0ELb0ELb0ELb0ELb1EEEvNS_16Flash_fwd_paramsE:
.text._ZN5flash24flash_fwd_splitkv_kernelI23Flash_fwd_kernel_traitsILi128ELi64ELi64ELi4ELb0ELb0EN7cutlass6half_tE19Flash_kernel_traitsILi128ELi64ELi64ELi4ES3_EELb1ELb0ELb1ELb0ELb0ELb0ELb0ELb1EEEvNS_16Flash_fwd_paramsE:
[----:B------:R-:W-:Y:S02]  /*0000*/  MOV R1, c[0x0][0x28] ;  /* 0x00000a0000017a02 */ /* 0x000fe40000000f00 */
[----:B------:R-:W1:Y:S01]  /*0010*/  S2R R2, SR_CTAID.Y ;  /* 0x0000000000027919 */ /* 0x000e620000002600 */
[----:B------:R-:W2:Y:S01]  /*0020*/  LDC.U8 R0, c[0x0][0x312] ;  /* 0x0000c480ff007b82 */ /* 0x000ea20000000000 */
[----:B------:R-:W-:Y:S01]  /*0030*/  ISETP.NE.U32.AND P1, PT, RZ, c[0x0][0x240], PT ;  /* 0x00009000ff007a0c */ /* 0x000fe20003f25070 */
[----:B------:R-:W-:Y:S01]  /*0040*/  IMAD.MOV.U32 R81, RZ, RZ, 0x4 ;  /* 0x00000004ff517424 */ /* 0x000fe200078e00ff */
[----:B------:R-:W-:Y:S01]  /*0050*/  ISETP.NE.U32.AND P5, PT, RZ, c[0x0][0x250], PT ;  /* 0x00009400ff007a0c */ /* 0x000fe20003fa5070 */
[----:B------:R-:W-:Y:S01]  /*0060*/  IMAD.MOV.U32 R156, RZ, RZ, -0x1 ;  /* 0xffffffffff9c7424 */ /* 0x000fe200078e00ff */
[----:B------:R-:W-:Y:S01]  /*0070*/  ISETP.NE.AND.EX P1, PT, RZ, c[0x0][0x244], PT, P1 ;  /* 0x00009100ff007a0c */ /* 0x000fe20003f25310 */
[----:B------:R-:W-:Y:S01]  /*0080*/  ULDC.64 UR6, c[0x0][0x118] ;  /* 0x0000460000067ab9 */ /* 0x000fe20000000a00 */
[----:B------:R-:W-:Y:S02]  /*0090*/  ISETP.NE.AND.EX P5, PT, RZ, c[0x0][0x254], PT, P5 ;  /* 0x00009500ff007a0c */ /* 0x000fe40003fa5350 */
[----:B------:R-:W-:Y:S01]  /*00a0*/  ISETP.EQ.U32.AND P0, PT, RZ, c[0x0][0x248], PT ;  /* 0x00009200ff007a0c */ /* 0x000fe20003f02070 */
[----:B-1----:R-:W-:Y:S01]  /*00b0*/  IMAD.WIDE R4, R2, R81, c[0x0][0x240] ;  /* 0x0000900002047625 */ /* 0x002fe200078e0251 */
[----:B--2---:R-:W-:-:S03]  /*00c0*/  ISETP.NE.AND P2, PT, R0, RZ, PT ;  /* 0x000000ff0000720c */ /* 0x004fc60003f45270 */
[----:B------:R-:W-:-:S04]  /*00d0*/  IMAD.MOV.U32 R0, RZ, RZ, RZ ;  /* 0x000000ffff007224 */ /* 0x000fc800078e00ff */
[----:B------:R-:W2:Y:S01]  /*00e0*/  @P1 LDG.E R156, [R4.64] ;  /* 0x00000006049c1981 */ /* 0x000ea2000c1e1900 */
[CC--:B------:R-:W-:Y:S01]  /*00f0*/  IMAD.WIDE R142, R2.reuse, R81.reuse, c[0x0][0x250] ;  /* 0x00009400028e7625 */ /* 0x0c0fe200078e0251 */
[----:B------:R-:W-:Y:S02]  /*0100*/  ISETP.EQ.OR.EX P0, PT, RZ, c[0x0][0x24c], !P2, P0 ;  /* 0x00009300ff007a0c */ /* 0x000fe40005702700 */
[----:B------:R-:W2:Y:S04]  /*0110*/  @P1 LDG.E R155, [R4.64+0x4] ;  /* 0x00000406049b1981 */ /* 0x000ea8000c1e1900 */
[----:B------:R1:W5:Y:S01]  /*0120*/  @P5 LDG.E R0, [R142.64] ;  /* 0x000000068e005981 */ /* 0x000362000c1e1900 */
[----:B------:R-:W-:Y:S02]  /*0130*/  IMAD.MOV.U32 R13, RZ, RZ, -0x1 ;  /* 0xffffffffff0d7424 */ /* 0x000fe400078e00ff */
[----:B------:R-:W-:Y:S01]  /*0140*/  IMAD.WIDE R10, R2, R81, c[0x0][0x248] ;  /* 0x00009200020a7625 */ /* 0x000fe200078e0251 */
[----:B------:R-:W3:Y:S04]  /*0150*/  S2R R9, SR_CTAID.X ;  /* 0x0000000000097919 */ /* 0x000ee80000002500 */
[----:B------:R1:W5:Y:S01]  /*0160*/  @!P0 LDG.E R13, [R10.64] ;  /* 0x000000060a0d8981 */ /* 0x000362000c1e1900 */
[----:B------:R-:W-:-:S03]  /*0170*/  ISETP.NE.U32.AND P0, PT, RZ, c[0x0][0x248], PT ;  /* 0x00009200ff007a0c */ /* 0x000fc60003f05070 */
[----:B------:R-:W4:Y:S01]  /*0180*/  S2R R134, SR_CTAID.Z ;  /* 0x0000000000867919 */ /* 0x000f220000002700 */
[----:B------:R-:W-:Y:S02]  /*0190*/  ISETP.NE.AND.EX P0, PT, RZ, c[0x0][0x24c], PT, P0 ;  /* 0x00009300ff007a0c */ /* 0x000fe40003f05300 */
[----:B------:R-:W-:-:S04]  /*01a0*/  MOV R7, R2 ;  /* 0x0000000200077202 */ /* 0x000fc80000000f00 */
[--C-:B------:R-:W-:Y:S01]  /*01b0*/  SHF.R.S32.HI R62, RZ, 0x1f, R7.reuse ;  /* 0x0000001fff3e7819 */ /* 0x100fe20000011407 */
[----:B------:R-:W-:Y:S02]  /*01c0*/  IMAD.MOV.U32 R63, RZ, RZ, R7 ;  /* 0x000000ffff3f7224 */ /* 0x000fe400078e0007 */
[----:B--2---:R-:W-:Y:S01]  /*01d0*/  @P1 IMAD.IADD R155, R155, 0x1, -R156 ;  /* 0x000000019b9b1824 */ /* 0x004fe200078e0a9c */
[----:B------:R-:W-:-:S03]  /*01e0*/  @!P1 MOV R155, c[0x0][0x214] ;  /* 0x00008500009b9a02 */ /* 0x000fc60000000f00 */
[----:B------:R-:W-:Y:S05]  /*01f0*/  @!P0 BRA `(.L_x_6924) ;  /* 0x0000004000008947 */ /* 0x000fea0003800000 */
[----:B-1-34-:R-:W2:Y:S02]  /*0200*/  @P2 LDG.E R4, [R10.64+0x4] ;  /* 0x000004060a042981 */ /* 0x01aea4000c1e1900 */
[----:B--2--5:R-:W-:-:S06]  /*0210*/  @P2 IADD3 R61, R4, -R13, RZ ;  /* 0x8000000d043d2210 */ /* 0x024fcc0007ffe0ff */
[----:B------:R1:W5:Y:S01]  /*0220*/  @!P2 LDG.E R61, [R10.64] ;  /* 0x000000060a3da981 */ /* 0x000362000c1e1900 */
[----:B------:R-:W-:Y:S05]  /*0230*/  BRA `(.L_x_6925) ;  /* 0x0000001000007947 */ /* 0x000fea0003800000 */
.L_x_6924:
[----:B-1-34-:R-:W-:Y:S02]  /*0240*/  MOV R61, c[0x0][0x218] ;  /* 0x00008600003d7a02 */ /* 0x01afe40000000f00 */
.L_x_6925:
[----:B------:R-:W-:-:S04]  /*0250*/  ISETP.NE.U32.AND P2, PT, RZ, c[0x0][0x258], PT ;  /* 0x00009600ff007a0c */ /* 0x000fc80003f45070 */
[----:B------:R-:W-:-:S13]  /*0260*/  ISETP.NE.AND.EX P2, PT, RZ, c[0x0][0x25c], PT, P2 ;  /* 0x00009700ff007a0c */ /* 0x000fda0003f45320 */
[----:B-1----:R-:W-:-:S05]  /*0270*/  @P2 IMAD.WIDE R10, R2, R81, c[0x0][0x258] ;  /* 0x00009600020a2625 */ /* 0x002fca00078e0251 */
        /* <DEDUP_REMOVED lines=44> */
[----:B------:R-:W-:Y:S01]  /*0540*/  @!P0 IMAD.WIDE.U32 R12, R7, c[0x0][0x1e0], RZ ;  /* 0x00007800070c8a25 */ /* 0x000fe200078e00ff */
[----:B------:R-:W-:-:S03]  /*0550*/  SHF.R.S32.HI R6, RZ, 0x1f, R0 ;  /* 0x0000001fff067819 */ /* 0x000fc60000011400 */
        /* <DEDUP_REMOVED lines=8> */
[----:B------:R-:W-:-:S03]  /*05e0*/  IMAD R15, R15, c[0x0][0x1f0], RZ ;  /* 0x00007c000f0f7a24 */ /* 0x000fc600078e02ff */
[----:B------:R-:W-:Y:S01]  /*05f0*/  IADD3.X R9, R5, R11, R4, P0, !PT ;  /* 0x0000000b05097210 */ /* 0x000fe200007fe404 */
[----:B------:R-:W-:Y:S01]  /*0600*/  IMAD R5, R7, c[0x0][0x1c0], R134 ;  /* 0x0000700007057a24 */ /* 0x000fe200078e0286 */
[----:B------:R-:W-:Y:S01]  /*0610*/  ISETP.GE.AND P0, PT, R0, R155, PT ;  /* 0x0000009b0000720c */ /* 0x000fe20003f06270 */
[----:B------:R-:W-:Y:S01]  /*0620*/  IMAD R15, R134, c[0x0][0x1f4], R15 ;  /* 0x00007d00860f7a24 */ /* 0x000fe200078e020f */
        /* <DEDUP_REMOVED lines=16> */
.L_x_6928:
[----:B------:R-:W-:Y:S05]  /*0730*/  BSYNC B0 ;  /* 0x0000000000007941 */ /* 0x000fea0003800000 */
.L_x_6927:
        /* <DEDUP_REMOVED lines=18> */
.L_x_6930:
[----:B------:R-:W-:Y:S05]  /*0860*/  BSYNC B0 ;  /* 0x0000000000007941 */ /* 0x000fea0003800000 */
.L_x_6929:
        /* <DEDUP_REMOVED lines=18> */
.L_x_6932:
[----:B------:R-:W-:Y:S05]  /*0990*/  BSYNC B0 ;  /* 0x0000000000007941 */ /* 0x000fea0003800000 */
.L_x_6931:
        /* <DEDUP_REMOVED lines=17> */
.L_x_6934:
[----:B------:R-:W-:Y:S05]  /*0ab0*/  BSYNC B0 ;  /* 0x0000000000007941 */ /* 0x000fea0003800000 */
.L_x_6933:
        /* <DEDUP_REMOVED lines=19> */
.L_x_6926:
[----:B-1----:R-:W-:Y:S02]  /*0bf0*/  ISETP.NE.U32.AND P0, PT, RZ, c[0x0][0x2b8], PT ;  /* 0x0000ae00ff007a0c */ /* 0x002fe40003f05070 */
        /* <DEDUP_REMOVED lines=28> */
[----:B-----5:R-:W-:-:S05]  /*0dc0*/  IMAD.HI.U32 R7, R0, R3, RZ ;  /* 0x0000000300077227 */ /* 0x020fca00078e00ff */
        /* <DEDUP_REMOVED lines=14> */
[----:B------:R-:W-:Y:S02]  /*0eb0*/  IABS R5, c[0x0][0x1c8] ;  /* 0x0000720000057a13 */ /* 0x000fe40000000000 */
[----:B------:R-:W-:Y:S02]  /*0ec0*/  IABS R3, R134 ;  /* 0x0000008600037213 */ /* 0x000fe40000000000 */
[----:B------:R-:W1:Y:S01]  /*0ed0*/  I2F.RP R6, R5 ;  /* 0x0000000500067306 */ /* 0x000e620000209400 */
[----:B------:R-:W-:-:S05]  /*0ee0*/  IADD3 R7, -R7, RZ, RZ ;  /* 0x000000ff07077210 */ /* 0x000fca0007ffe1ff */
[----:B------:R-:W-:Y:S02]  /*0ef0*/  IMAD R17, R7, c[0x0][0x2d0], R98 ;  /* 0x0000b40007117a24 */ /* 0x000fe400078e0262 */
[----:B-1----:R-:W1:Y:S02]  /*0f00*/  MUFU.RCP R10, R6 ;  /* 0x00000006000a7308 */ /* 0x002e640000001000 */
[----:B-1----:R-:W-:-:S06]  /*0f10*/  IADD3 R10, R10, 0xffffffe, RZ ;  /* 0x0ffffffe0a0a7810 */ /* 0x002fcc0007ffe0ff */
[----:B------:R-:W1:Y:S02]  /*0f20*/  F2I.FTZ.U32.TRUNC.NTZ R11, R10 ;  /* 0x0000000a000b7305 */ /* 0x000e64000021f000 */
[----:B-1----:R-:W-:Y:S01]  /*0f30*/  IADD3 R2, RZ, -R11, RZ ;  /* 0x8000000bff027210 */ /* 0x002fe20007ffe0ff */
[----:B------:R-:W-:-:S04]  /*0f40*/  IMAD.MOV.U32 R10, RZ, RZ, RZ ;  /* 0x000000ffff0a7224 */ /* 0x000fc800078e00ff */
[----:B------:R-:W-:-:S04]  /*0f50*/  IMAD R4, R2, R5, RZ ;  /* 0x0000000502047224 */ /* 0x000fc800078e02ff */
[----:B------:R-:W-:-:S06]  /*0f60*/  IMAD.HI.U32 R4, R11, R4, R10 ;  /* 0x000000040b047227 */ /* 0x000fcc00078e000a */
        /* <DEDUP_REMOVED lines=10> */
[----:B------:R-:W-:-:S06]  /*1010*/  IMAD R2, R3, c[0x0][0x198], RZ ;  /* 0x0000660003027a24 */ /* 0x000fcc00078e02ff */
        /* <DEDUP_REMOVED lines=23> */
.L_x_6935:
        /* <DEDUP_REMOVED lines=16> */
.L_x_6937:
[----:B------:R-:W-:Y:S02]  /*1290*/  IABS R5, c[0x0][0x1c8] ;  /* 0x0000720000057a13 */ /* 0x000fe40000000000 */
[----:B------:R-:W-:Y:S02]  /*12a0*/  IABS R3, R134 ;  /* 0x0000008600037213 */ /* 0x000fe40000000000 */
[----:B------:R-:W1:Y:S01]  /*12b0*/  I2F.RP R6, R5 ;  /* 0x0000000500067306 */ /* 0x000e620000209400 */
[----:B------:R-:W-:Y:S02]  /*12c0*/  LEA R98, R104, 0xffffffc0, 0x6 ;  /* 0xffffffc068627811 */ /* 0x000fe400078e30ff */
[----:B------:R-:W-:-:S03]  /*12d0*/  @P4 IADD3 R13, R0, R13, RZ ;  /* 0x0000000d000d4210 */ /* 0x000fc60007ffe0ff */
[----:B------:R-:W-:-:S04]  /*12e0*/  IMAD.WIDE.U32 R10, R98, c[0x0][0x198], R10 ;  /* 0x00006600620a7a25 */ /* 0x000fc800078e000a */
[----:B------:R-:W-:Y:S01]  /*12f0*/  IMAD.MOV.U32 R17, RZ, RZ, R98 ;  /* 0x000000ffff117224 */ /* 0x000fe200078e0062 */
[----:B-1----:R-:W1:Y:S02]  /*1300*/  MUFU.RCP R14, R6 ;  /* 0x00000006000e7308 */ /* 0x002e640000001000 */
[----:B-1----:R-:W-:-:S06]  /*1310*/  IADD3 R14, R14, 0xffffffe, RZ ;  /* 0x0ffffffe0e0e7810 */ /* 0x002fcc0007ffe0ff */
[----:B------:R-:W1:Y:S02]  /*1320*/  F2I.FTZ.U32.TRUNC.NTZ R15, R14 ;  /* 0x0000000e000f7305 */ /* 0x000e64000021f000 */
[----:B-1----:R-:W-:Y:S01]  /*1330*/  IMAD.MOV R2, RZ, RZ, -R15 ;  /* 0x000000ffff027224 */ /* 0x002fe200078e0a0f */
[----:B------:R-:W-:-:S03]  /*1340*/  MOV R14, RZ ;  /* 0x000000ff000e7202 */ /* 0x000fc60000000f00 */
[----:B------:R-:W-:-:S04]  /*1350*/  IMAD R4, R2, R5, RZ ;  /* 0x0000000502047224 */ /* 0x000fc800078e02ff */
[----:B------:R-:W-:-:S04]  /*1360*/  IMAD.HI.U32 R4, R15, R4, R14 ;  /* 0x000000040f047227 */ /* 0x000fc800078e000e */
[----:B------:R-:W-:-:S04]  /*1370*/  @P4 IMAD.WIDE.U32 R14, R13, c[0x0][0x1a0], RZ ;  /* 0x000068000d0e4a25 */ /* 0x000fc800078e00ff */
[----:B------:R-:W-:Y:S01]  /*1380*/  IMAD.HI.U32 R4, R4, R3, RZ ;  /* 0x0000000304047227 */ /* 0x000fe200078e00ff */
[----:B------:R-:W-:-:S03]  /*1390*/  @P4 MOV R12, R14 ;  /* 0x0000000e000c4202 */ /* 0x000fc60000000f00 */
[----:B------:R-:W-:Y:S02]  /*13a0*/  IMAD.MOV R2, RZ, RZ, -R4 ;  /* 0x000000ffff027224 */ /* 0x000fe400078e0a04 */
[----:B------:R-:W-:Y:S02]  /*13b0*/  @P4 IMAD R13, R13, c[0x0][0x1a4], R15 ;  /* 0x000069000d0d4a24 */ /* 0x000fe400078e020f */
[----:B------:R-:W-:Y:S01]  /*13c0*/  IMAD R2, R5, R2, R3 ;  /* 0x0000000205027224 */ /* 0x000fe200078e0203 */
[----:B------:R-:W-:-:S04]  /*13d0*/  SHF.R.S32.HI R3, RZ, 0x1f, R98 ;  /* 0x0000001fff037819 */ /* 0x000fc80000011462 */
[----:B------:R-:W-:-:S13]  /*13e0*/  ISETP.GT.U32.AND P0, PT, R5, R2, PT ;  /* 0x000000020500720c */ /* 0x000fda0003f04070 */
[-C--:B------:R-:W-:Y:S02]  /*13f0*/  @!P0 IADD3 R2, R2, -R5.reuse, RZ ;  /* 0x8000000502028210 */ /* 0x080fe40007ffe0ff */
[----:B------:R-:W-:Y:S02]  /*1400*/  @!P0 IADD3 R4, R4, 0x1, RZ ;  /* 0x0000000104048810 */ /* 0x000fe40007ffe0ff */
[----:B------:R-:W-:Y:S01]  /*1410*/  ISETP.GE.U32.AND P2, PT, R2, R5, PT ;  /* 0x000000050200720c */ /* 0x000fe20003f46070 */
[----:B------:R-:W-:Y:S01]  /*1420*/  IMAD R5, R3, c[0x0][0x198], RZ ;  /* 0x0000660003057a24 */ /* 0x000fe200078e02ff */
[----:B------:R-:W-:Y:S02]  /*1430*/  LOP3.LUT R2, R134, c[0x0][0x1c8], RZ, 0x3c, !PT ;  /* 0x0000720086027a12 */ /* 0x000fe400078e3cff */
[----:B------:R-:W-:Y:S01]  /*1440*/  ISETP.NE.AND P0, PT, RZ, c[0x0][0x1c8], PT ;  /* 0x00007200ff007a0c */ /* 0x000fe20003f05270 */
[----:B------:R-:W-:Y:S01]  /*1450*/  IMAD R5, R98, c[0x0][0x19c], R5 ;  /* 0x0000670062057a24 */ /* 0x000fe200078e0205 */
[----:B------:R-:W-:-:S03]  /*1460*/  ISETP.GE.AND P1, PT, R2, RZ, PT ;  /* 0x000000ff0200720c */ /* 0x000fc60003f26270 */
[----:B------:R-:W-:-:S04]  /*1470*/  IMAD.IADD R11, R11, 0x1, R5 ;  /* 0x000000010b0b7824 */ /* 0x000fc800078e0205 */
[----:B------:R-:W-:-:S06]  /*1480*/  @P2 IADD3 R4, R4, 0x1, RZ ;  /* 0x0000000104042810 */ /* 0x000fcc0007ffe0ff */
[----:B------:R-:W-:Y:S01]  /*1490*/  @!P1 IMAD.MOV R4, RZ, RZ, -R4 ;  /* 0x000000ffff049224 */ /* 0x000fe200078e0a04 */
[----:B------:R-:W-:-:S04]  /*14a0*/  @!P0 LOP3.LUT R4, RZ, c[0x0][0x1c8], RZ, 0x33, !PT ;  /* 0x00007200ff048a12 */ /* 0x000fc800078e33ff */
[----:B------:R-:W-:Y:S01]  /*14b0*/  SHF.R.S32.HI R2, RZ, 0x1f, R4 ;  /* 0x0000001fff027819 */ /* 0x000fe20000011404 */
[----:B------:R-:W-:-:S04]  /*14c0*/  IMAD.WIDE.U32 R10, R4, c[0x0][0x1b0], R10 ;  /* 0x00006c00040a7a25 */ /* 0x000fc800078e000a */
[----:B------:R-:W-:Y:S02]  /*14d0*/  IMAD R5, R2, c[0x0][0x1b0], RZ ;  /* 0x00006c0002057a24 */ /* 0x000fe400078e02ff */
[----:B------:R-:W-:Y:S02]  /*14e0*/  IMAD.MOV.U32 R6, RZ, RZ, R10 ;  /* 0x000000ffff067224 */ /* 0x000fe400078e000a */
        /* <DEDUP_REMOVED lines=13> */
.L_x_6936:
[----:B------:R1:W5:Y:S01]  /*15c0*/  @P5 LDG.E R11, [R142.64] ;  /* 0x000000068e0b5981 */ /* 0x000362000c1e1900 */
[----:B------:R-:W-:Y:S01]  /*15d0*/  ISETP.NE.AND P0, PT, R156, -0x1, PT ;  /* 0xffffffff9c00780c */ /* 0x000fe20003f05270 */
[----:B------:R-:W-:Y:S01]  /*15e0*/  IMAD.MOV.U32 R0, RZ, RZ, 0x2 ;  /* 0x00000002ff007424 */ /* 0x000fe200078e00ff */
[----:B------:R-:W-:Y:S01]  /*15f0*/  SHF.R.S32.HI R48, RZ, 0x1f, R115 ;  /* 0x0000001fff307819 */ /* 0x000fe20000011473 */
[----:B------:R-:W-:Y:S01]  /*1600*/  IMAD.MOV.U32 R127, RZ, RZ, c[0x0][0x230] ;  /* 0x00008c00ff7f7624 */ /* 0x000fe200078e00ff */
[----:B------:R-:W-:Y:S01]  /*1610*/  SHF.R.S32.HI R60, RZ, 0x1f, R61 ;  /* 0x0000001fff3c7819 */ /* 0x000fe2000001143d */
[----:B------:R-:W-:Y:S01]  /*1620*/  IMAD.MOV.U32 R22, RZ, RZ, RZ ;  /* 0x000000ffff167224 */ /* 0x000fe200078e00ff */
[CC--:B------:R-:W-:Y:S01]  /*1630*/  LEA.HI R10, R48.reuse, R115.reuse, RZ, 0x3 ;  /* 0x00000073300a7211 */ /* 0x0c0fe200078f18ff */
[----:B------:R-:W-:Y:S01]  /*1640*/  IMAD.MOV.U32 R23, RZ, RZ, c[0x0][0x230] ;  /* 0x00008c00ff177624 */ /* 0x000fe200078e00ff */
[----:B------:R-:W-:Y:S01]  /*1650*/  LEA.HI R56, R48, R115, RZ, 0x4 ;  /* 0x0000007330387211 */ /* 0x000fe200078f20ff */
[----:B------:R-:W-:Y:S01]  /*1660*/  IMAD.MOV.U32 R146, RZ, RZ, c[0x0][0x198] ;  /* 0x00006600ff927624 */ /* 0x000fe200078e00ff */
[----:B------:R-:W-:Y:S01]  /*1670*/  SHF.R.S32.HI R132, RZ, 0x3, R10 ;  /* 0x00000003ff847819 */ /* 0x000fe2000001140a */
[----:B------:R-:W-:Y:S01]  /*1680*/  IMAD.HI.U32 R127, R0, R127, R22 ;  /* 0x0000007f007f7227 */ /* 0x000fe200078e0016 */
[----:B------:R-:W-:-:S02]  /*1690*/  LOP3.LUT R10, R10, 0xfffffff8, RZ, 0xc0, !PT ;  /* 0xfffffff80a0a7812 */ /* 0x000fc400078ec0ff */
[----:B------:R-:W-:Y:S01]  /*16a0*/  SHF.L.U32 R19, R132, 0x6, RZ ;  /* 0x0000000684137819 */ /* 0x000fe200000006ff */
[----:B------:R-:W-:Y:S01]  /*16b0*/  @!P0 IMAD R8, R62, c[0x0][0x178], RZ ;  /* 0x00005e003e088a24 */ /* 0x000fe200078e02ff */
[----:B------:R-:W-:Y:S01]  /*16c0*/  SHF.R.S32.HI R133, RZ, 0x1f, R132 ;  /* 0x0000001fff857819 */ /* 0x000fe20000011484 */
[----:B------:R-:W-:Y:S01]  /*16d0*/  @P0 IMAD.WIDE.U32 R20, R156, c[0x0][0x190], RZ ;  /* 0x000064009c140a25 */ /* 0x000fe200078e00ff */
[----:B------:R-:W-:Y:S02]  /*16e0*/  LOP3.LUT R19, R19, 0x1c0, RZ, 0xc0, !PT ;  /* 0x000001c013137812 */ /* 0x000fe400078ec0ff */
[----:B------:R-:W-:Y:S01]  /*16f0*/  LEA.HI R60, R60, R61, RZ, 0x6 ;  /* 0x0000003d3c3c7211 */ /* 0x000fe200078f30ff */
[----:B------:R-:W-:Y:S01]  /*1700*/  @!P0 IMAD.WIDE.U32 R14, R63, c[0x0][0x178], RZ ;  /* 0x00005e003f0e8a25 */ /* 0x000fe200078e00ff */
[----:B------:R-:W-:Y:S02]  /*1710*/  IADD3 R106, P1, R132, R17, RZ ;  /* 0x00000011846a7210 */ /* 0x000fe40007f3e0ff */
[----:B------:R-:W-:Y:S01]  /*1720*/  SHF.R.S32.HI R60, RZ, 0x6, R60 ;  /* 0x00000006ff3c7819 */ /* 0x000fe2000001143c */
[----:B------:R-:W-:Y:S01]  /*1730*/  IMAD.IADD R53, R115, 0x1, -R10 ;  /* 0x0000000173357824 */ /* 0x000fe200078e0a0a */
[CC--:B------:R-:W-:Y:S01]  /*1740*/  LEA.HI R10, R48.reuse, R115.reuse, RZ, 0x6 ;  /* 0x00000073300a7211 */ /* 0x0c0fe200078f30ff */
[----:B------:R-:W-:Y:S01]  /*1750*/  @!P0 IMAD R8, R63, c[0x0][0x17c], R8 ;  /* 0x00005f003f088a24 */ /* 0x000fe200078e0208 */
[----:B------:R-:W-:Y:S01]  /*1760*/  IMNMX R60, RZ, R60, !PT ;  /* 0x0000003cff3c7217 */ /* 0x000fe20007800200 */
[----:B------:R-:W-:Y:S01]  /*1770*/  @P0 IMAD.MOV.U32 R0, RZ, RZ, R20 ;  /* 0x000000ffff000224 */ /* 0x000fe200078e0014 */
[----:B------:R-:W-:Y:S01]  /*1780*/  SHF.R.S32.HI R125, RZ, 0x1, R127 ;  /* 0x00000001ff7d7819 */ /* 0x000fe2000001147f */
[----:B------:R-:W-:Y:S01]  /*1790*/  IMAD.SHL.U32 R102, R53, 0x8, RZ ;  /* 0x0000000835667824 */ /* 0x000fe200078e00ff */
[----:B------:R-:W-:Y:S01]  /*17a0*/  SHF.R.S32.HI R135, RZ, 0x1f, R134 ;  /* 0x0000001fff877819 */ /* 0x000fe20000011486 */
[----:B------:R-:W-:Y:S01]  /*17b0*/  @!P0 IMAD.MOV.U32 R0, RZ, RZ, R14 ;  /* 0x000000ffff008224 */ /* 0x000fe200078e000e */
[----:B------:R-:W-:Y:S01]  /*17c0*/  LEA.HI R48, R48, R115, RZ, 0x5 ;  /* 0x0000007330307211 */ /* 0x000fe200078f28ff */
[----:B-----5:R-:W-:Y:S01]  /*17d0*/  @P0 IMAD R7, R156, c[0x0][0x194], R21 ;  /* 0x000065009c070a24 */ /* 0x020fe200078e0215 */
[----:B------:R-:W-:Y:S01]  /*17e0*/  @!P0 IADD3 R7, R15, R8, RZ ;  /* 0x000000080f078210 */ /* 0x000fe20007ffe0ff */
[----:B------:R-:W-:Y:S01]  /*17f0*/  IMAD.WIDE R20, R9, 0x40, R132 ;  /* 0x0000004009147825 */ /* 0x000fe200078e0284 */
[----:B------:R-:W-:-:S02]  /*1800*/  IADD3 R18, P0, R102, R0, RZ ;  /* 0x0000000066127210 */ /* 0x000fc40007f1e0ff */
[--C-:B------:R-:W-:Y:S01]  /*1810*/  SHF.R.S32.HI R103, RZ, 0x1f, R102.reuse ;  /* 0x0000001fff677819 */ /* 0x100fe20000011466 */
[----:B------:R-:W-:Y:S01]  /*1820*/  IMAD R136, R21, c[0x0][0x190], RZ ;  /* 0x0000640015887a24 */ /* 0x000fe200078e02ff */
[----:B------:R-:W-:Y:S01]  /*1830*/  LOP3.LUT R15, R19, 0x38, R102, 0xf8, !PT ;  /* 0x00000038130f7812 */ /* 0x000fe200078ef866 */
[----:B------:R-:W-:Y:S01]  /*1840*/  IMAD.SHL.U32 R123, R53, 0x4, RZ ;  /* 0x00000004357b7824 */ /* 0x000fe200078e00ff */
[----:B------:R-:W-:Y:S01]  /*1850*/  SHF.R.U32.HI R8, RZ, 0x3, R19 ;  /* 0x00000003ff087819 */ /* 0x000fe20000011613 */
[----:B------:R-:W-:Y:S01]  /*1860*/  IMAD.X R19, R103, 0x1, R7, P0 ;  /* 0x0000000167137824 */ /* 0x000fe200000e0607 */
[----:B------:R-:W-:Y:S01]  /*1870*/  IADD3 R12, P0, R102, R12, RZ ;  /* 0x0000000c660c7210 */ /* 0x000fe20007f1e0ff */
[----:B------:R-:W-:Y:S01]  /*1880*/  IMAD R7, R2, c[0x0][0x1b8], RZ ;  /* 0x00006e0002077a24 */ /* 0x000fe200078e02ff */
[----:B------:R-:W-:Y:S01]  /*1890*/  LOP3.LUT R0, R56, 0xfffffff0, RZ, 0xc0, !PT ;  /* 0xfffffff038007812 */ /* 0x000fe200078ec0ff */
[----:B------:R-:W-:Y:S01]  /*18a0*/  IMAD R136, R20, c[0x0][0x194], R136 ;  /* 0x0000650014887a24 */ /* 0x000fe200078e0288 */
[----:B------:R-:W-:Y:S01]  /*18b0*/  LOP3.LUT R8, R15, R8, RZ, 0x3c, !PT ;  /* 0x000000080f087212 */ /* 0x000fe200078e3cff */
[----:B------:R-:W-:Y:S01]  /*18c0*/  IMAD.SHL.U32 R15, R10, 0x8, RZ ;  /* 0x000000080a0f7824 */ /* 0x000fe200078e00ff */
[----:B------:R-:W-:Y:S01]  /*18d0*/  IADD3 R100, R102, 0x40, RZ ;  /* 0x0000004066647810 */ /* 0x000fe20007ffe0ff */
[----:B------:R-:W-:Y:S01]  /*18e0*/  IMAD.X R13, R103, 0x1, R13, P0 ;  /* 0x00000001670d7824 */ /* 0x000fe200000e060d */
[----:B------:R-:W-:Y:S01]  /*18f0*/  IADD3 R9, -R0, R115, RZ ;  /* 0x0000007300097210 */ /* 0x000fe20007ffe1ff */
[----:B------:R-:W-:Y:S01]  /*1900*/  IMAD.X R0, R133, 0x1, R3, P1 ;  /* 0x0000000185007824 */ /* 0x000fe200008e0603 */
[----:B------:R-:W-:Y:S01]  /*1910*/  ISETP.GE.AND P0, PT, R100, c[0x0][0x220], PT ;  /* 0x0000880064007a0c */ /* 0x000fe20003f06270 */
[----:B------:R-:W-:Y:S01]  /*1920*/  IMAD R7, R4, c[0x0][0x1bc], R7 ;  /* 0x00006f0004077a24 */ /* 0x000fe200078e0207 */
[----:B------:R-:W-:Y:S01]  /*1930*/  LOP3.LUT R130, R8, 0xfffffe00, R15, 0xf8, !PT ;  /* 0xfffffe0008827812 */ /* 0x000fe200078ef80f */
[----:B------:R-:W-:Y:S01]  /*1940*/  IMAD.WIDE.U32 R14, R20, c[0x0][0x190], R18 ;  /* 0x00006400140e7a25 */ /* 0x000fe200078e0012 */
[----:B------:R-:W-:-:S02]  /*1950*/  SHF.R.S32.HI R8, RZ, 0x1f, R9 ;  /* 0x0000001fff087819 */ /* 0x000fc40000011409 */
[----:B------:R-:W-:Y:S01]  /*1960*/  SEL R128, RZ, 0xffffffff, P0 ;  /* 0xffffffffff807807 */ /* 0x000fe20000000000 */
[----:B------:R-:W-:Y:S01]  /*1970*/  IMAD.WIDE.U32 R12, R4, c[0x0][0x1b8], R12 ;  /* 0x00006e00040c7a25 */ /* 0x000fe200078e000c */
[----:B------:R-:W-:Y:S02]  /*1980*/  IADD3 R140, P0, R102, R6, RZ ;  /* 0x00000006668c7210 */ /* 0x000fe40007f1e0ff */
[----:B------:R-:W-:Y:S01]  /*1990*/  LEA.HI R55, R8, R9, RZ, 0x3 ;  /* 0x0000000908377211 */ /* 0x000fe200078f18ff */
[----:B------:R-:W-:Y:S01]  /*19a0*/  IMAD.SHL.U32 R128, R128, 0x2, RZ ;  /* 0x0000000280807824 */ /* 0x000fe200078e00ff */
[----:B------:R-:W-:Y:S01]  /*19b0*/  ISETP.GE.AND P1, PT, R102, c[0x0][0x220], PT ;  /* 0x0000880066007a0c */ /* 0x000fe20003f26270 */
[----:B------:R-:W-:Y:S01]  /*19c0*/  IMAD.X R141, R103, 0x1, R5, P0 ;  /* 0x00000001678d7824 */ /* 0x000fe200000e0605 */
[----:B------:R-:W-:Y:S01]  /*19d0*/  LOP3.LUT R54, R55, 0xfffffff8, RZ, 0xc0, !PT ;  /* 0xfffffff837367812 */ /* 0x000fe200078ec0ff */
[----:B------:R-:W-:Y:S01]  /*19e0*/  IMAD R101, R0, c[0x0][0x1a0], RZ ;  /* 0x0000680000657a24 */ /* 0x000fe200078e02ff */
[----:B------:R-:W-:Y:S01]  /*19f0*/  ISETP.GT.AND P0, PT, R104, R60, PT ;  /* 0x0000003c6800720c */ /* 0x000fe20003f04270 */
[----:B------:R-:W-:Y:S01]  /*1a00*/  IMAD R131, R133, c[0x0][0x198], RZ ;  /* 0x0000660085837a24 */ /* 0x000fe200078e02ff */
[----:B------:R-:W-:Y:S01]  /*1a10*/  SEL R3, RZ, 0x1, P1 ;  /* 0x00000001ff037807 */ /* 0x000fe20000800000 */
[----:B------:R-:W-:Y:S01]  /*1a20*/  IMAD.IADD R54, R9, 0x1, -R54 ;  /* 0x0000000109367824 */ /* 0x000fe200078e0a36 */
[----:B------:R-:W-:Y:S01]  /*1a30*/  IADD3 R137, R15, R136, RZ ;  /* 0x000000880f897210 */ /* 0x000fe20007ffe0ff */
[----:B------:R-:W-:Y:S01]  /*1a40*/  IMAD R124, R132, R125, R123 ;  /* 0x0000007d847c7224 */ /* 0x000fe200078e027b */
[----:B------:R-:W-:Y:S01]  /*1a50*/  LOP3.LUT R128, R128, 0x2, R3, 0xe2, !PT ;  /* 0x0000000280807812 */ /* 0x000fe200078ee203 */
[----:B------:R-:W-:Y:S01]  /*1a60*/  IMAD.IADD R13, R13, 0x1, R7 ;  /* 0x000000010d0d7824 */ /* 0x000fe200078e0207 */
[----:B------:R-:W-:Y:S01]  /*1a70*/  R2P PR, R54, 0x6 ;  /* 0x0000000636007804 */ /* 0x000fe20000000000 */
[----:B------:R-:W-:Y:S01]  /*1a80*/  IMAD.MOV.U32 R136, RZ, RZ, R14 ;  /* 0x000000ffff887224 */ /* 0x000fe200078e000e */
[----:B------:R-:W-:Y:S01]  /*1a90*/  MOV R41, 0x10 ;  /* 0x0000001000297802 */ /* 0x000fe20000000f00 */
[----:B------:R-:W-:Y:S01]  /*1aa0*/  IMAD R139, R135, c[0x0][0x1a8], RZ ;  /* 0x00006a00878b7a24 */ /* 0x000fe200078e02ff */
[----:B------:R-:W-:Y:S01]  /*1ab0*/  LOP3.LUT R8, R48, 0xffffffe0, RZ, 0xc0, !PT ;  /* 0xffffffe030087812 */ /* 0x000fe200078ec0ff */
[----:B------:R-:W-:Y:S01]  /*1ac0*/  IMAD R101, R106, c[0x0][0x1a4], R101 ;  /* 0x000069006a657a24 */ /* 0x000fe200078e0265 */
[C---:B------:R-:W-:Y:S01]  /*1ad0*/  SHF.L.U64.HI R151, R146.reuse, R81, c[0x0][0x19c] ;  /* 0x0000670092977619 */ /* 0x040fe20000010251 */
[----:B------:R-:W-:Y:S01]  /*1ae0*/  IMAD.MOV.U32 R3, RZ, RZ, 0x20 ;  /* 0x00000020ff037424 */ /* 0x000fe200078e00ff */
[----:B------:R-:W-:Y:S01]  /*1af0*/  SHF.L.U32 R152, R146, 0x4, RZ ;  /* 0x0000000492987819 */ /* 0x000fe200000006ff */
[----:B------:R-:W-:Y:S01]  /*1b00*/  IMAD.MOV.U32 R0, RZ, RZ, c[0x0][0x1a0] ;  /* 0x00006800ff007624 */ /* 0x000fe200078e00ff */
[----:B------:R-:W-:Y:S01]  /*1b10*/  SHF.R.S32.HI R48, RZ, 0x5, R48 ;  /* 0x00000005ff307819 */ /* 0x000fe20000011430 */
[----:B------:R-:W-:Y:S01]  /*1b20*/  IMAD R131, R132, c[0x0][0x19c], R131 ;  /* 0x0000670084837a24 */ /* 0x000fe200078e0283 */
[----:B------:R-:W-:Y:S01]  /*1b30*/  IADD3 R129, -R8, R115, RZ ;  /* 0x0000007308817210 */ /* 0x000fe20007ffe1ff */
[----:B------:R-:W-:Y:S01]  /*1b40*/  IMAD.IADD R123, R123, 0x1, R124 ;  /* 0x000000017b7b7824 */ /* 0x000fe200078e027c */
[----:B------:R-:W-:Y:S01]  /*1b50*/  SHF.L.U64.HI R153, R0, R81, c[0x0][0x1a4] ;  /* 0x0000690000997619 */ /* 0x000fe20000010251 */
[----:B------:R-:W-:Y:S01]  /*1b60*/  IMAD.WIDE.U32 R140, R132, c[0x0][0x198], R140 ;  /* 0x00006600848c7a25 */ /* 0x000fe200078e008c */
[----:B------:R-:W-:-:S02]  /*1b70*/  SHF.R.S32.HI R114, RZ, 0x1f, R124 ;  /* 0x0000001fff727819 */ /* 0x000fc4000001147c */
[----:B------:R-:W-:Y:S01]  /*1b80*/  SHF.R.S32.HI R113, RZ, 0x1f, R123 ;  /* 0x0000001fff717819 */ /* 0x000fe2000001147b */
[----:B------:R-:W-:Y:S01]  /*1b90*/  IMAD.WIDE.U32 R106, R106, c[0x0][0x1a0], R12 ;  /* 0x000068006a6a7a25 */ /* 0x000fe200078e000c */
[----:B------:R-:W-:Y:S02]  /*1ba0*/  SEL R41, R41, 0xfffffff0, !P1 ;  /* 0xfffffff029297807 */ /* 0x000fe40004800000 */
[----:B------:R-:W-:Y:S01]  /*1bb0*/  IADD3 R131, R141, R131, RZ ;  /* 0x000000838d837210 */ /* 0x000fe20007ffe0ff */
[C---:B------:R-:W-:Y:S01]  /*1bc0*/  IMAD R139, R134.reuse, c[0x0][0x1ac], R139 ;  /* 0x00006b00868b7a24 */ /* 0x040fe200078e028b */
[----:B------:R-:W-:Y:S01]  /*1bd0*/  SEL R39, R3, 0xffffffe0, !P2 ;  /* 0xffffffe003277807 */ /* 0x000fe20005000000 */
        /* <DEDUP_REMOVED lines=18> */
[C---:B------:R-:W-:Y:S01]  /*1d00*/  IMAD.WIDE.U32 R12, R63.reuse, c[0x0][0x278], R102 ;  /* 0x00009e003f0c7a25 */ /* 0x040fe200078e0066 */
[----:B------:R-:W-:Y:S01]  /*1d10*/  IADD3 R119, R126, 0x40, RZ ;  /* 0x000000407e777810 */ /* 0x000fe20007ffe0ff */
[----:B------:R-:W-:Y:S01]  /*1d20*/  ULDC.64 UR4, c[0x0][0x1a0] ;  /* 0x0000680000047ab9 */ /* 0x000fe20000000a00 */
[----:B------:R-:W-:Y:S01]  /*1d30*/  MOV R66, 0x5 ;  /* 0x0000000500427802 */ /* 0x000fe20000000f00 */
[----:B------:R-:W-:Y:S01]  /*1d40*/  IMAD R6, R63, c[0x0][0x27c], R6 ;  /* 0x00009f003f067a24 */ /* 0x000fe200078e0206 */
[----:B------:R-:W-:Y:S01]  /*1d50*/  UIMAD UR9, UR8, UR5, URZ ;  /* 0x00000005080972a4 */ /* 0x000fe2000f8e023f */
[----:B------:R-:W-:Y:S01]  /*1d60*/  IMAD.IADD R15, R15, 0x1, R7 ;  /* 0x000000010f0f7824 */ /* 0x000fe200078e0207 */
[----:B------:R-:W-:Y:S01]  /*1d70*/  LOP3.LUT R121, R128, 0xffff, RZ, 0xc0, !PT ;  /* 0x0000ffff80797812 */ /* 0x000fe200078ec0ff */
[C---:B------:R-:W-:Y:S01]  /*1d80*/  IMAD R7, R5.reuse, c[0x0][0x290], RZ ;  /* 0x0000a40005077a24 */ /* 0x040fe200078e02ff */
[----:B------:R-:W-:Y:S01]  /*1d90*/  ULDC UR5, c[0x0][0x294] ;  /* 0x0000a50000057ab9 */ /* 0x000fe20000000800 */
[----:B------:R-:W-:Y:S01]  /*1da0*/  IMAD R5, R5, c[0x0][0x288], RZ ;  /* 0x0000a20005057a24 */ /* 0x000fe200078e02ff */
[----:B------:R-:W-:Y:S01]  /*1db0*/  UIMAD UR5, UR8, UR5, URZ ;  /* 0x00000005080572a4 */ /* 0x000fe2000f8e023f */
[----:B------:R-:W-:Y:S01]  /*1dc0*/  IMAD.IADD R13, R13, 0x1, R6 ;  /* 0x000000010d0d7824 */ /* 0x000fe200078e0206 */
        /* <DEDUP_REMOVED lines=17> */
[----:B------:R-:W-:-:S02]  /*1ee0*/  IMAD.MOV.U32 R6, RZ, RZ, R14 ;  /* 0x000000ffff067224 */ /* 0x000fc400078e000e */
[C---:B------:R-:W-:Y:S02]  /*1ef0*/  IMAD R5, R2.reuse, c[0x0][0x2a0], RZ ;  /* 0x0000a80002057a24 */ /* 0x040fe400078e02ff */
[----:B------:R-:W-:Y:S02]  /*1f00*/  IMAD R95, R2, c[0x0][0x298], RZ ;  /* 0x0000a600025f7a24 */ /* 0x000fe400078e02ff */
[C---:B------:R-:W-:Y:S02]  /*1f10*/  IMAD R92, R4.reuse, c[0x0][0x2a4], R5 ;  /* 0x0000a900045c7a24 */ /* 0x040fe400078e0205 */
[C---:B------:R-:W-:Y:S02]  /*1f20*/  IMAD R95, R4.reuse, c[0x0][0x29c], R95 ;  /* 0x0000a700045f7a24 */ /* 0x040fe400078e025f */
[----:B------:R-:W-:-:S04]  /*1f30*/  IMAD.WIDE.U32 R6, R4, c[0x0][0x2a0], R6 ;  /* 0x0000a80004067a25 */ /* 0x000fc800078e0006 */
[----:B------:R-:W-:Y:S01]  /*1f40*/  IMAD.IADD R98, R11, 0x1, R98 ;  /* 0x000000010b627824 */ /* 0x000fe200078e0262 */
[----:B------:R-:W-:Y:S01]  /*1f50*/  LEA R93, P1, R6, c[0x0][0x270], 0x1 ;  /* 0x00009c00065d7a11 */ /* 0x000fe200078208ff */
[----:B------:R-:W-:-:S04]  /*1f60*/  IMAD.WIDE.U32 R4, R4, c[0x0][0x298], R8 ;  /* 0x0000a60004047a25 */ /* 0x000fc800078e0008 */
[----:B------:R-:W-:Y:S01]  /*1f70*/  IMAD.IADD R95, R5, 0x1, R95 ;  /* 0x00000001055f7824 */ /* 0x000fe200078e025f */
[C---:B------:R-:W-:Y:S01]  /*1f80*/  LEA R94, P0, R4.reuse, c[0x0][0x268], 0x1 ;  /* 0x00009a00045e7a11 */ /* 0x040fe200078008ff */
[----:B------:R-:W-:Y:S02]  /*1f90*/  IMAD R98, R125, R98, RZ ;  /* 0x000000627d627224 */ /* 0x000fe400078e02ff */
[----:B------:R-:W-:Y:S01]  /*1fa0*/  IMAD.IADD R92, R7, 0x1, R92 ;  /* 0x00000001075c7824 */ /* 0x000fe200078e025c */
[----:B------:R-:W-:Y:S01]  /*1fb0*/  LEA.HI.X R95, R4, c[0x0][0x26c], R95, 0x1, P0 ;  /* 0x00009b00045f7a11 */ /* 0x000fe200000f0c5f */
[----:B------:R-:W-:Y:S01]  /*1fc0*/  IMAD.MOV.U32 R67, RZ, RZ, c[0x0][0x288] ;  /* 0x0000a200ff437624 */ /* 0x000fe200078e00ff */
[----:B------:R-:W-:Y:S01]  /*1fd0*/  SHF.R.S32.HI R99, RZ, 0x1f, R98 ;  /* 0x0000001fff637819 */ /* 0x000fe20000011462 */
[----:B------:R-:W-:Y:S01]  /*1fe0*/  IMAD R2, R3, c[0x0][0x1a4], RZ ;  /* 0x0000690003027a24 */ /* 0x000fe200078e02ff */
[----:B------:R-:W-:Y:S01]  /*1ff0*/  IADD3 R42, P4, R124, R98, RZ ;  /* 0x000000627c2a7210 */ /* 0x000fe20007f9e0ff */
[----:B------:R-:W-:Y:S01]  /*2000*/  IMAD.SHL.U32 R65, R67, 0x10, RZ ;  /* 0x0000001043417824 */ /* 0x000fe200078e00ff */
[----:B------:R-:W-:Y:S01]  /*2010*/  LEA.HI.X R92, R6, c[0x0][0x274], R92, 0x1, P1 ;  /* 0x00009d00065c7a11 */ /* 0x000fe200008f0c5c */
[----:B------:R-:W-:Y:S01]  /*2020*/  IMAD.WIDE.U32 R10, R0, 0x20, RZ ;  /* 0x00000020000a7825 */ /* 0x000fe200078e00ff */
[----:B------:R-:W-:-:S02]  /*2030*/  IADD3 R73, P0, R152, 0x40, RZ ;  /* 0x0000004098497810 */ /* 0x000fc40007f1e0ff */
[----:B------:R-:W-:Y:S01]  /*2040*/  IADD3 R98, P2, R123, R98, RZ ;  /* 0x000000627b627210 */ /* 0x000fe20007f5e0ff */
[----:B------:R-:W-:Y:S01]  /*2050*/  IMAD.X R43, R114, 0x1, R99, P4 ;  /* 0x00000001722b7824 */ /* 0x000fe200020e0663 */
[C---:B------:R-:W-:Y:S01]  /*2060*/  LEA R90, P1, R106.reuse, c[0x0][0x170], 0x1 ;  /* 0x00005c006a5a7a11 */ /* 0x040fe200078208ff */
[----:B------:R-:W-:Y:S01]  /*2070*/  IMAD.X R74, RZ, RZ, R151, P0 ;  /* 0x000000ffff4a7224 */ /* 0x000fe200000e0697 */
[----:B------:R-:W-:Y:S01]  /*2080*/  SHF.L.U64.HI R64, R67, R81, c[0x0][0x28c] ;  /* 0x0000a30043407619 */ /* 0x000fe20000010251 */
[----:B------:R-:W-:Y:S01]  /*2090*/  IMAD.X R99, R113, 0x1, R99, P2 ;  /* 0x0000000171637824 */ /* 0x000fe200010e0663 */
[----:B------:R-:W-:Y:S01]  /*20a0*/  LEA.HI.X R91, R106, c[0x0][0x174], R101, 0x1, P1 ;  /* 0x00005d006a5b7a11 */ /* 0x000fe200008f0c65 */
[----:B------:R-:W-:Y:S01]  /*20b0*/  IMAD.MOV.U32 R144, RZ, RZ, c[0x0][0x290] ;  /* 0x0000a400ff907624 */ /* 0x000fe200078e00ff */
[----:B------:R-:W-:Y:S01]  /*20c0*/  IADD3 R75, P0, R152, R73, RZ ;  /* 0x00000049984b7210 */ /* 0x000fe20007f1e0ff */
[----:B------:R-:W-:Y:S01]  /*20d0*/  IMAD.IADD R117, R126, 0x1, R119 ;  /* 0x000000017e757824 */ /* 0x000fe200078e0277 */
[----:B------:R-:W-:Y:S01]  /*20e0*/  IADD3 R70, P1, R65, 0x40, RZ ;  /* 0x0000004041467810 */ /* 0x000fe20007f3e0ff */
[----:B------:R-:W-:Y:S01]  /*20f0*/  IMAD.SHL.U32 R86, R10, 0x2, RZ ;  /* 0x000000020a567824 */ /* 0x000fe200078e00ff */
[----:B------:R-:W-:Y:S01]  /*2100*/  IADD3.X R76, R151, R74, RZ, P0, !PT ;  /* 0x0000004a974c7210 */ /* 0x000fe200007fe4ff */
[----:B------:R-:W-:Y:S01]  /*2110*/  IMAD.SHL.U32 R82, R144, 0x10, RZ ;  /* 0x0000001090527824 */ /* 0x000fe200078e00ff */
[C---:B------:R-:W-:Y:S01]  /*2120*/  SHF.L.U64.HI R43, R42.reuse, 0x1, R43 ;  /* 0x000000012a2b7819 */ /* 0x040fe2000001022b */
[----:B------:R-:W-:Y:S01]  /*2130*/  IMAD.SHL.U32 R42, R42, 0x2, RZ ;  /* 0x000000022a2a7824 */ /* 0x000fe200078e00ff */
[C---:B------:R-:W-:Y:S01]  /*2140*/  SHF.L.U64.HI R99, R98.reuse, 0x1, R99 ;  /* 0x0000000162637819 */ /* 0x040fe20000010263 */
[----:B------:R-:W-:Y:S01]  /*2150*/  IMAD.SHL.U32 R98, R98, 0x2, RZ ;  /* 0x0000000262627824 */ /* 0x000fe200078e00ff */
[----:B------:R-:W-:Y:S01]  /*2160*/  IADD3.X R69, RZ, R64, RZ, P1, !PT ;  /* 0x00000040ff457210 */ /* 0x000fe20000ffe4ff */
[C---:B------:R-:W-:Y:S01]  /*2170*/  IMAD.SHL.U32 R120, R125.reuse, 0x20, RZ ;  /* 0x000000207d787824 */ /* 0x040fe200078e00ff */
[----:B------:R-:W-:Y:S01]  /*2180*/  IADD3 R72, P5, R70, R65, RZ ;  /* 0x0000004146487210 */ /* 0x000fe20007fbe0ff */
[----:B------:R-:W-:Y:S01]  /*2190*/  IMAD R118, R125, 0x30, RZ ;  /* 0x000000307d767824 */ /* 0x000fe200078e02ff */
[----:B------:R-:W-:Y:S01]  /*21a0*/  IADD3 R2, R11, R2, RZ ;  /* 0x000000020b027210 */ /* 0x000fe20007ffe0ff */
[----:B------:R-:W-:Y:S01]  /*21b0*/  IMAD.IADD R116, R126, 0x1, R117 ;  /* 0x000000017e747824 */ /* 0x000fe200078e0275 */
[----:B------:R-:W-:Y:S01]  /*21c0*/  IADD3 R80, P0, R152, R75, RZ ;  /* 0x0000004b98507210 */ /* 0x000fe20007f1e0ff */
[----:B------:R-:W-:Y:S01]  /*21d0*/  IMAD.X R71, R69, 0x1, R64, P5 ;  /* 0x0000000145477824 */ /* 0x000fe200028e0640 */
[----:B------:R-:W-:Y:S01]  /*21e0*/  SHF.L.U64.HI R85, R10, 0x1, R2 ;  /* 0x000000010a557819 */ /* 0x000fe20000010202 */
[----:B------:R-:W-:Y:S01]  /*21f0*/  IMAD R3, R3, c[0x0][0x19c], RZ ;  /* 0x0000670003037a24 */ /* 0x000fe200078e02ff */
[C---:B------:R-:W-:Y:S01]  /*2200*/  SHF.L.U64.HI R81, R144.reuse, R81, c[0x0][0x294] ;  /* 0x0000a50090517619 */ /* 0x040fe20000010251 */
[----:B------:R-:W-:Y:S01]  /*2210*/  IMAD.X R79, R151, 0x1, R76, P0 ;  /* 0x00000001974f7824 */ /* 0x000fe200000e064c */
[----:B------:R-:W-:Y:S01]  /*2220*/  SHF.L.U64.HI R83, R144, R66, c[0x0][0x294] ;  /* 0x0000a50090537619 */ /* 0x000fe20000010242 */
[----:B------:R-:W-:Y:S01]  /*2230*/  IMAD.WIDE.U32 R146, R146, 0x20, RZ ;  /* 0x0000002092927825 */ /* 0x000fe200078e00ff */
[----:B------:R-:W-:-:S02]  /*2240*/  SHF.L.U32 R84, R144, 0x5, RZ ;  /* 0x0000000590547819 */ /* 0x000fc400000006ff */
[----:B------:R-:W-:Y:S01]  /*2250*/  IADD3 R96, P4, R98, c[0x0][0x2b0], RZ ;  /* 0x0000ac0062607a10 */ /* 0x000fe20007f9e0ff */
[----:B------:R-:W-:Y:S01]  /*2260*/  IMAD.WIDE.U32 R144, R144, 0x60, RZ ;  /* 0x0000006090907825 */ /* 0x000fe200078e00ff */
[----:B------:R-:W-:Y:S02]  /*2270*/  IADD3 R10, P1, R42, c[0x0][0x2b0], RZ ;  /* 0x0000ac002a0a7a10 */ /* 0x000fe40007f3e0ff */
[----:B------:R-:W-:Y:S01]  /*2280*/  IADD3 R78, P5, R72, R65, RZ ;  /* 0x00000041484e7210 */ /* 0x000fe20007fbe0ff */
[----:B------:R-:W-:Y:S01]  /*2290*/  IMAD.MOV.U32 R11, RZ, RZ, R104 ;  /* 0x000000ffff0b7224 */ /* 0x000fe200078e0068 */
[----:B------:R-:W-:Y:S01]  /*22a0*/  IADD3 R98, P2, R98, c[0x0][0x2a8], RZ ;  /* 0x0000aa0062627a10 */ /* 0x000fe20007f5e0ff */
[----:B------:R-:W-:Y:S01]  /*22b0*/  IMAD.IADD R68, R147, 0x1, R3 ;  /* 0x0000000193447824 */ /* 0x000fe200078e0203 */
        /* <DEDUP_REMOVED lines=8> */
[----:B------:R-:W-:-:S02]  /*2340*/  IADD3.X R97, R99, c[0x0][0x2b4], RZ, P4, !PT ;  /* 0x0000ad0063617a10 */ /* 0x000fc400027fe4ff */
[----:B------:R-:W-:Y:S02]  /*2350*/  IADD3.X R9, R43, c[0x0][0x2b4], RZ, P1, !PT ;  /* 0x0000ad002b097a10 */ /* 0x000fe40000ffe4ff */
[----:B------:R-:W-:Y:S02]  /*2360*/  SHF.R.S32.HI R111, RZ, 0x1f, R120 ;  /* 0x0000001fff6f7819 */ /* 0x000fe40000011478 */
[----:B------:R-:W-:Y:S02]  /*2370*/  SHF.R.S32.HI R109, RZ, 0x1f, R118 ;  /* 0x0000001fff6d7819 */ /* 0x000fe40000011476 */
[----:B------:R-:W-:Y:S02]  /*2380*/  SHF.R.S32.HI R108, RZ, 0x1f, R117 ;  /* 0x0000001fff6c7819 */ /* 0x000fe40000011475 */
[----:B------:R-:W-:Y:S02]  /*2390*/  IADD3 R87, R145, UR5, RZ ;  /* 0x0000000591577c10 */ /* 0x000fe4000fffe0ff */
[----:B------:R-:W-:-:S02]  /*23a0*/  SHF.R.S32.HI R105, RZ, 0x1f, R116 ;  /* 0x0000001fff697819 */ /* 0x000fc40000011474 */
[----:B------:R-:W-:Y:S02]  /*23b0*/  IADD3.X R99, R99, c[0x0][0x2ac], RZ, P2, !PT ;  /* 0x0000ab0063637a10 */ /* 0x000fe400017fe4ff */
[----:B------:R-:W-:Y:S02]  /*23c0*/  IADD3.X R43, R43, c[0x0][0x2ac], RZ, P0, !PT ;  /* 0x0000ab002b2b7a10 */ /* 0x000fe400007fe4ff */
.L_x_7007:
        /* <DEDUP_REMOVED lines=8> */
[----:B-1-3--:R-:W-:-:S05]  /*2450*/  @!P6 BRA `(.L_x_6940) ;  /* 0x000000a00000e947 */ /* 0x00afca0003800000 */
[----:B------:R-:W-:Y:S02]  /*2460*/  ISETP.NE.AND P1, PT, R122, RZ, PT ;  /* 0x000000ff7a00720c */ /* 0x000fe40003f25270 */
[----:B------:R-:W-:Y:S11]  /*2470*/  ISETP.NE.AND P0, PT, R121, RZ, PT ;  /* 0x000000ff7900720c */ /* 0x000ff60003f05270 */
[----:B------:R-:W-:Y:S02]  /*2480*/  @P1 IMAD.MOV.U32 R14, RZ, RZ, R93 ;  /* 0x000000ffff0e1224 */ /* 0x000fe400078e005d */
[--C-:B------:R-:W-:Y:S01]  /*2490*/  @P1 IMAD.MOV.U32 R15, RZ, RZ, R92.reuse ;  /* 0x000000ffff0f1224 */ /* 0x100fe200078e005c */
[----:B------:R-:W-:Y:S01]  /*24a0*/  @P0 MOV R4, R93 ;  /* 0x0000005d00040202 */ /* 0x000fe20000000f00 */
[----:B------:R-:W-:Y:S03]  /*24b0*/  @P0 IMAD.MOV.U32 R5, RZ, RZ, R92 ;  /* 0x000000ffff050224 */ /* 0x000fe600078e005c */
[----:B------:R-:W2:Y:S04]  /*24c0*/  @P1 LDG.E.128 R16, [R14.64] ;  /* 0x000000060e101981 */ /* 0x000ea8000c1e1d00 */
[----:B--2---:R1:W-:Y:S04]  /*24d0*/  @P1 STG.E.128 [R90.64], R16 ;  /* 0x000000105a001986 */ /* 0x0043e8000c101d06 */
[----:B------:R-:W2:Y:S04]  /*24e0*/  @P0 LDG.E.128 R4, [R4.64+0x80] ;  /* 0x0000800604040981 */ /* 0x000ea8000c1e1d00 */
[----:B--2---:R1:W-:Y:S02]  /*24f0*/  @P0 STG.E.128 [R90.64+0x80], R4 ;  /* 0x000080045a000986 */ /* 0x0043e4000c101d06 */
.L_x_6940:
[----:B------:R-:W-:Y:S05]  /*2500*/  BSYNC B0 ;  /* 0x0000000000007941 */ /* 0x000fea0003800000 */
.L_x_6939:
        /* <DEDUP_REMOVED lines=15> */
.L_x_6942:
[----:B------:R-:W-:Y:S05]  /*2600*/  BSYNC B0 ;  /* 0x0000000000007941 */ /* 0x000fea0003800000 */
.L_x_6941:
        /* <DEDUP_REMOVED lines=15> */
.L_x_6944:
[----:B------:R-:W-:Y:S05]  /*2700*/  BSYNC B0 ;  /* 0x0000000000007941 */ /* 0x000fea0003800000 */
.L_x_6943:
        /* <DEDUP_REMOVED lines=15> */
.L_x_6946:
[----:B------:R-:W-:Y:S05]  /*2800*/  BSYNC B0 ;  /* 0x0000000000007941 */ /* 0x000fea0003800000 */
.L_x_6945:
[----:B------:R-:W-:Y:S01]  /*2810*/  ISETP.NE.AND P5, PT, RZ, UR4, PT ;  /* 0x00000004ff007c0c */ /* 0x000fe2000bfa5270 */
[----:B------:R-:W-:Y:S01]  /*2820*/  IMAD.MOV.U32 R0, RZ, RZ, c[0x0][0x290] ;  /* 0x0000a400ff007624 */ /* 0x000fe200078e00ff */
[----:B-1----:R-:W-:Y:S01]  /*2830*/  MOV R2, R93 ;  /* 0x0000005d00027202 */ /* 0x002fe20000000f00 */
[----:B------:R-:W-:Y:S02]  /*2840*/  IMAD.MOV.U32 R3, RZ, RZ, R92 ;  /* 0x000000ffff037224 */ /* 0x000fe400078e005c */
[----:B------:R-:W-:Y:S05]  /*2850*/  IMAD.U32 R0, R0, -0x40, RZ ;  /* 0xffffffc000007824 */ /* 0x000fea00078e00ff */
        /* <DEDUP_REMOVED lines=13> */
[----:B------:R-:W2:Y:S11]  /*2930*/  LDG.E.128 R16, [R94.64] ;  /* 0x000000065e107981 */ /* 0x000eb6000c1e1d00 */
        /* <DEDUP_REMOVED lines=49> */
.L_x_6952:
[----:B------:R-:W-:Y:S05]  /*2c50*/  BSYNC B0 ;  /* 0x0000000000007941 */ /* 0x000fea0003800000 */
.L_x_6951:
[----:B------:R-:W-:Y:S11]  /*2c60*/  ISETP.GE.AND P0, PT, R100, c[0x0][0x220], PT ;  /* 0x0000880064007a0c */ /* 0x000ff60003f06270 */
[----:B------:R-:W-:Y:S02]  /*2c70*/  @!UPT UIADD3 URZ, URZ, URZ, URZ ;  /* 0x0000003f3f3ff290 */ /* 0x000fe4000fffe03f */
[----:B------:R-:W-:-:S05]  /*2c80*/  @P0 BRA `(.L_x_6950) ;  /* 0x0000033000000947 */ /* 0x000fca0003800000 */
[----:B------:R-:W-:Y:S01]  /*2c90*/  ISETP.GE.AND P0, PT, R100, UR4, PT ;  /* 0x0000000464007c0c */ /* 0x000fe2000bf06270 */
[----:B-1----:R-:W2:Y:S11]  /*2ca0*/  LDG.E.128 R16, [R94.64+0x80] ;  /* 0x000080065e107981 */ /* 0x002eb6000c1e1d00 */
[----:B------:R-:W-:Y:S01]  /*2cb0*/  @!UPT UIADD3 URZ, URZ, URZ, URZ ;  /* 0x0000003f3f3ff290 */ /* 0x000fe2000fffe03f */
        /* <DEDUP_REMOVED lines=48> */
.L_x_6950:
[----:B------:R-:W-:Y:S05]  /*2fc0*/  BSYNC B1 ;  /* 0x0000000000017941 */ /* 0x000fea0003800000 */
.L_x_6949:
        /* <DEDUP_REMOVED lines=64> */
.L_x_6956:
[----:B------:R-:W-:Y:S05]  /*33d0*/  BSYNC B0 ;  /* 0x0000000000007941 */ /* 0x000fea0003800000 */
.L_x_6955:
        /* <DEDUP_REMOVED lines=56> */
.L_x_6954:
[----:B------:R-:W-:Y:S05]  /*3760*/  BSYNC B1 ;  /* 0x0000000000017941 */ /* 0x000fea0003800000 */
.L_x_6953:
        /* <DEDUP_REMOVED lines=64> */
.L_x_6960:
[----:B------:R-:W-:Y:S05]  /*3b70*/  BSYNC B0 ;  /* 0x0000000000007941 */ /* 0x000fea0003800000 */
.L_x_6959:
        /* <DEDUP_REMOVED lines=56> */
.L_x_6958:
[----:B------:R-:W-:Y:S05]  /*3f00*/  BSYNC B1 ;  /* 0x0000000000017941 */ /* 0x000fea0003800000 */
.L_x_6957:
        /* <DEDUP_REMOVED lines=12> */
[----:B------:R-:W-:Y:S03]  /*3fd0*/  ISETP.GE.AND P0, PT, R102, UR4, PT ;  /* 0x0000000466007c0c */ /* 0x000fe6000bf06270 */
[C---:B------:R-:W-:Y:S04]  /*3fe0*/  IMAD.WIDE.U32 R32, R31.reuse, c[0x0][0x288], R94 ;  /* 0x0000a2001f207a25 */ /* 0x040fe800078e005e */
[C---:B------:R-:W-:Y:S02]  /*3ff0*/  IMAD R30, R31.reuse, c[0x0][0x28c], RZ ;  /* 0x0000a3001f1e7a24 */ /* 0x040fe400078e02ff */
[----:B-1----:R-:W-:Y:S03]  /*4000*/  IMAD.WIDE.U32 R36, R31, c[0x0][0x198], R88 ;  /* 0x000066001f247a25 */ /* 0x002fe600078e0058 */
        /* <DEDUP_REMOVED lines=51> */
.L_x_6964:
[----:B------:R-:W-:Y:S05]  /*4340*/  BSYNC B0 ;  /* 0x0000000000007941 */ /* 0x000fea0003800000 */
.L_x_6963:
        /* <DEDUP_REMOVED lines=56> */
.L_x_6962:
[----:B------:R-:W-:Y:S05]  /*46d0*/  BSYNC B1 ;  /* 0x0000000000017941 */ /* 0x000fea0003800000 */
.L_x_6961:
        /* <DEDUP_REMOVED lines=9> */
.L_x_6948:
        /* <DEDUP_REMOVED lines=96> */
.L_x_6971:
[----:B------:R-:W-:Y:S05]  /*4d70*/  BSYNC B0 ;  /* 0x0000000000007941 */ /* 0x000fea0003800000 */
.L_x_6970:
[----:B-----5:R2:W-:Y:S02]  /*4d80*/  STG.E.128 [R88.64], R32 ;  /* 0x0000002058007986 */ /* 0x0205e4000c101d06 */
.L_x_6969:
[----:B------:R-:W-:Y:S05]  /*4d90*/  BSYNC B1 ;  /* 0x0000000000017941 */ /* 0x000fea0003800000 */
.L_x_6968:
        /* <DEDUP_REMOVED lines=94> */
.L_x_6973:
[----:B------:R-:W-:Y:S05]  /*5380*/  BSYNC B0 ;  /* 0x0000000000007941 */ /* 0x000fea0003800000 */
.L_x_6972:
[----:B-----5:R3:W-:Y:S02]  /*5390*/  STG.E.128 [R88.64+0x80], R32 ;  /* 0x0000802058007986 */ /* 0x0207e4000c101d06 */
.L_x_6967:
[----:B------:R-:W-:Y:S05]  /*53a0*/  BSYNC B2 ;  /* 0x0000000000027941 */ /* 0x000fea0003800000 */
.L_x_6966:
        /* <DEDUP_REMOVED lines=28> */
[C---:B----4-:R-:W-:Y:S02]  /*5570*/  LEA R160, P0, R148.reuse, R96, 0x1 ;  /* 0x0000006094a07211 */ /* 0x050fe400078008ff */
[-C--:B------:R-:W-:Y:S01]  /*5580*/  LEA.HI.X.SX32 R149, R149, R112.reuse, 0x1, P5 ;  /* 0x0000007095957211 */ /* 0x080fe200028f0eff */
[----:B------:R-:W4:Y:S01]  /*5590*/  LDG.E.128 R20, [R14.64] ;  /* 0x000000060e147981 */ /* 0x000f22000c1e1d00 */
[----:B------:R-:W-:Y:S02]  /*55a0*/  @P4 IADD3 R157, RZ, -UR5, RZ ;  /* 0x80000005ff9d4c10 */ /* 0x000fe4000fffe0ff */
[----:B------:R-:W-:Y:S02]  /*55b0*/  LEA.HI.X R161, R148, R97, R149, 0x1, P0 ;  /* 0x0000006194a17211 */ /* 0x000fe400000f0c95 */
[----:B------:R-:W-:Y:S04]  /*55c0*/  IADD3 R149, P0, R126, R157, RZ ;  /* 0x0000009d7e957210 */ /* 0x000fe80007f1e0ff */
[----:B------:R-:W-:Y:S01]  /*55d0*/  LEA.HI.X.SX32 R148, R157, R112, 0x1, P0 ;  /* 0x000000709d947211 */ /* 0x000fe200000f0eff */
[----:B--2---:R-:W2:Y:S01]  /*55e0*/  LDG.E.128 R160, [R160.64] ;  /* 0x00000006a0a07981 */ /* 0x004ea2000c1e1d00 */
[C---:B---3--:R-:W-:Y:S04]  /*55f0*/  LEA R32, P0, R149.reuse, R98, 0x1 ;  /* 0x0000006295207211 */ /* 0x048fe800078008ff */
[----:B------:R-:W-:Y:S05]  /*5600*/  LEA.HI.X R33, R149, R99, R148, 0x1, P0 ;  /* 0x0000006395217211 */ /* 0x000fea00000f0c94 */
[----:B------:R3:W4:Y:S02]  /*5610*/  LDG.E.128 R44, [R32.64] ;  /* 0x00000006202c7981 */ /* 0x000724000c1e1d00 */
[----:B---3--:R-:W-:Y:S02]  /*5620*/  HADD2.F32 R32, -RZ, R51.H0_H0 ;  /* 0x20000033ff207230 */ /* 0x008fe40000004100 */
[--C-:B--2---:R-:W-:Y:S01]  /*5630*/  HADD2.F32 R26, -RZ, R160.reuse.H0_H0 ;  /* 0x200000a0ff1a7230 */ /* 0x104fe20000004100 */
[----:B----4-:R-:W-:Y:S01]  /*5640*/  MOV R25, R20 ;  /* 0x0000001400197202 */ /* 0x010fe20000000f00 */
        /* <DEDUP_REMOVED lines=58> */
.L_x_6979:
[----:B------:R-:W-:Y:S05]  /*59f0*/  BSYNC B0 ;  /* 0x0000000000007941 */ /* 0x000fea0003800000 */
.L_x_6978:
[C---:B------:R-:W-:Y:S04]  /*5a00*/  LEA R2, P0, R152.reuse, R88, 0x1 ;  /* 0x0000005898027211 */ /* 0x040fe800078008ff */
[----:B------:R-:W-:Y:S05]  /*5a10*/  LEA.HI.X R3, R152, R89, R151, 0x1, P0 ;  /* 0x0000005998037211 */ /* 0x000fea00000f0c97 */
[----:B-----5:R1:W-:Y:S04]  /*5a20*/  STG.E.128 [R2.64], R28 ;  /* 0x0000001c02007986 */ /* 0x0203e8000c101d06 */
.L_x_6977:
[----:B------:R-:W-:Y:S05]  /*5a30*/  BSYNC B1 ;  /* 0x0000000000017941 */ /* 0x000fea0003800000 */
.L_x_6976:
        /* <DEDUP_REMOVED lines=23> */
[----:B------:R-:W-:Y:S02]  /*5bb0*/  LEA.HI.X.SX32 R15, R150, R161, 0x1, P0 ;  /* 0x000000a1960f7211 */ /* 0x000fe400000f0eff */
[C---:B-1----:R-:W-:Y:S02]  /*5bc0*/  LEA R160, P0, R148.reuse, R96, 0x1 ;  /* 0x0000006094a07211 */ /* 0x042fe400078008ff */
[----:B------:R-:W-:Y:S01]  /*5bd0*/  LEA.HI.X.SX32 R149, R149, R110, 0x1, P5 ;  /* 0x0000006e95957211 */ /* 0x000fe200028f0eff */
[----:B------:R-:W4:Y:S03]  /*5be0*/  LDG.E.128 R20, [R14.64] ;  /* 0x000000060e147981 */ /* 0x000f26000c1e1d00 */
[----:B------:R-:W-:Y:S02]  /*5bf0*/  LEA.HI.X R161, R148, R97, R149, 0x1, P0 ;  /* 0x0000006194a17211 */ /* 0x000fe400000f0c95 */
[----:B------:R-:W-:Y:S02]  /*5c00*/  MOV R148, RZ ;  /* 0x000000ff00947202 */ /* 0x000fe40000000f00 */
[----:B------:R-:W-:Y:S02]  /*5c10*/  @P4 IADD3 R148, RZ, -UR5, RZ ;  /* 0x80000005ff944c10 */ /* 0x000fe4000fffe0ff */
[----:B--2---:R-:W2:Y:S02]  /*5c20*/  LDG.E.128 R160, [R160.64] ;  /* 0x00000006a0a07981 */ /* 0x004ea4000c1e1d00 */
[----:B------:R-:W-:Y:S04]  /*5c30*/  IADD3 R149, P0, R119, R148, RZ ;  /* 0x0000009477957210 */ /* 0x000fe80007f1e0ff */
[----:B------:R-:W-:Y:S02]  /*5c40*/  LEA.HI.X.SX32 R148, R148, R110, 0x1, P0 ;  /* 0x0000006e94947211 */ /* 0x000fe400000f0eff */
[C---:B---3--:R-:W-:Y:S04]  /*5c50*/  LEA R32, P0, R149.reuse, R98, 0x1 ;  /* 0x0000006295207211 */ /* 0x048fe800078008ff */
[----:B------:R-:W-:Y:S05]  /*5c60*/  LEA.HI.X R33, R149, R99, R148, 0x1, P0 ;  /* 0x0000006395217211 */ /* 0x000fea00000f0c94 */
[----:B------:R1:W3:Y:S02]  /*5c70*/  LDG.E.128 R44, [R32.64] ;  /* 0x00000006202c7981 */ /* 0x0002e4000c1e1d00 */
[----:B-1----:R-:W-:Y:S02]  /*5c80*/  HADD2.F32 R32, -RZ, R51.H0_H0 ;  /* 0x20000033ff207230 */ /* 0x002fe40000004100 */
        /* <DEDUP_REMOVED lines=18> */
[----:B---3--:R-:W-:Y:S01]  /*5db0*/  HADD2.F32 R28, -RZ, R44.H0_H0 ;  /* 0x2000002cff1c7230 */ /* 0x008fe20000004100 */
        /* <DEDUP_REMOVED lines=41> */
.L_x_6981:
[----:B------:R-:W-:Y:S05]  /*6050*/  BSYNC B0 ;  /* 0x0000000000007941 */ /* 0x000fea0003800000 */
.L_x_6980:
[C---:B------:R-:W-:Y:S04]  /*6060*/  LEA R2, P0, R73.reuse, R88, 0x1 ;  /* 0x0000005849027211 */ /* 0x040fe800078008ff */
[----:B------:R-:W-:Y:S05]  /*6070*/  LEA.HI.X R3, R73, R89, R74, 0x1, P0 ;  /* 0x0000005949037211 */ /* 0x000fea00000f0c4a */
[----:B-----5:R4:W-:Y:S04]  /*6080*/  STG.E.128 [R2.64], R28 ;  /* 0x0000001c02007986 */ /* 0x0209e8000c101d06 */
.L_x_6975:
[----:B------:R-:W-:Y:S05]  /*6090*/  BSYNC B2 ;  /* 0x0000000000027941 */ /* 0x000fea0003800000 */
.L_x_6974:
        /* <DEDUP_REMOVED lines=100> */
.L_x_6987:
[----:B------:R-:W-:Y:S05]  /*66e0*/  BSYNC B0 ;  /* 0x0000000000007941 */ /* 0x000fea0003800000 */
.L_x_6986:
[C---:B------:R-:W-:Y:S04]  /*66f0*/  LEA R2, P0, R146.reuse, R88, 0x1 ;  /* 0x0000005892027211 */ /* 0x040fe800078008ff */
[----:B------:R-:W-:Y:S05]  /*6700*/  LEA.HI.X R3, R146, R89, R68, 0x1, P0 ;  /* 0x0000005992037211 */ /* 0x000fea00000f0c44 */
[----:B-----5:R4:W-:Y:S04]  /*6710*/  STG.E.128 [R2.64], R28 ;  /* 0x0000001c02007986 */ /* 0x0209e8000c101d06 */
.L_x_6985:
[----:B------:R-:W-:Y:S05]  /*6720*/  BSYNC B1 ;  /* 0x0000000000017941 */ /* 0x000fea0003800000 */
.L_x_6984:
        /* <DEDUP_REMOVED lines=97> */
.L_x_6989:
[----:B------:R-:W-:Y:S05]  /*6d40*/  BSYNC B0 ;  /* 0x0000000000007941 */ /* 0x000fea0003800000 */
.L_x_6988:
[C---:B------:R-:W-:Y:S04]  /*6d50*/  LEA R2, P0, R75.reuse, R88, 0x1 ;  /* 0x000000584b027211 */ /* 0x040fe800078008ff */
[----:B------:R-:W-:Y:S05]  /*6d60*/  LEA.HI.X R3, R75, R89, R76, 0x1, P0 ;  /* 0x000000594b037211 */ /* 0x000fea00000f0c4c */
[----:B-----5:R4:W-:Y:S04]  /*6d70*/  STG.E.128 [R2.64], R28 ;  /* 0x0000001c02007986 */ /* 0x0209e8000c101d06 */
.L_x_6983:
[----:B------:R-:W-:Y:S05]  /*6d80*/  BSYNC B2 ;  /* 0x0000000000027941 */ /* 0x000fea0003800000 */
.L_x_6982:
        /* <DEDUP_REMOVED lines=9> */
[C---:B-1--4-:R-:W-:Y:S04]  /*6e20*/  IMAD.WIDE.U32 R160, R149.reuse, c[0x0][0x288], R94 ;  /* 0x0000a20095a07a25 */ /* 0x052fe800078e005e */
[----:B------:R-:W-:Y:S05]  /*6e30*/  IMAD R0, R149, c[0x0][0x28c], RZ ;  /* 0x0000a30095007a24 */ /* 0x000fea00078e02ff */
[----:B------:R-:W-:Y:S05]  /*6e40*/  IADD3 R161, R161, R0, RZ ;  /* 0x00000000a1a17210 */ /* 0x000fea0007ffe0ff */
[----:B------:R1:W5:Y:S01]  /*6e50*/  LDG.E.128 R28, [R160.64] ;  /* 0x00000006a01c7981 */ /* 0x000362000c1e1d00 */
        /* <DEDUP_REMOVED lines=16> */
[----:B-1----:R-:W-:Y:S02]  /*6f60*/  LEA R160, P0, R148, R96, 0x1 ;  /* 0x0000006094a07211 */ /* 0x002fe400078008ff */
        /* <DEDUP_REMOVED lines=72> */
.L_x_6995:
[----:B------:R-:W-:Y:S05]  /*73f0*/  BSYNC B0 ;  /* 0x0000000000007941 */ /* 0x000fea0003800000 */
.L_x_6994:
[C---:B------:R-:W-:Y:S02]  /*7400*/  IMAD R0, R149.reuse, c[0x0][0x19c], RZ ;  /* 0x0000670095007a24 */ /* 0x040fe400078e02ff */
[----:B------:R-:W-:Y:S05]  /*7410*/  IMAD.WIDE.U32 R2, R149, c[0x0][0x198], R88 ;  /* 0x0000660095027a25 */ /* 0x000fea00078e0058 */
[----:B------:R-:W-:Y:S05]  /*7420*/  IADD3 R3, R3, R0, RZ ;  /* 0x0000000003037210 */ /* 0x000fea0007ffe0ff */
[----:B-----5:R4:W-:Y:S02]  /*7430*/  STG.E.128 [R2.64], R28 ;  /* 0x0000001c02007986 */ /* 0x0209e4000c101d06 */
.L_x_6993:
[----:B------:R-:W-:Y:S05]  /*7440*/  BSYNC B1 ;  /* 0x0000000000017941 */ /* 0x000fea0003800000 */
.L_x_6992:
        /* <DEDUP_REMOVED lines=97> */
.L_x_6997:
[----:B------:R-:W-:Y:S05]  /*7a60*/  BSYNC B0 ;  /* 0x0000000000007941 */ /* 0x000fea0003800000 */
.L_x_6996:
[C---:B------:R-:W-:Y:S04]  /*7a70*/  LEA R2, P0, R80.reuse, R88, 0x1 ;  /* 0x0000005850027211 */ /* 0x040fe800078008ff */
[----:B------:R-:W-:Y:S05]  /*7a80*/  LEA.HI.X R3, R80, R89, R79, 0x1, P0 ;  /* 0x0000005950037211 */ /* 0x000fea00000f0c4f */
[----:B-----5:R4:W-:Y:S04]  /*7a90*/  STG.E.128 [R2.64], R28 ;  /* 0x0000001c02007986 */ /* 0x0209e8000c101d06 */
.L_x_6991:
[----:B------:R-:W-:Y:S05]  /*7aa0*/  BSYNC B2 ;  /* 0x0000000000027941 */ /* 0x000fea0003800000 */
.L_x_6990:
[----:B-1--4-:R-:W-:Y:S01]  /*7ab0*/  IMAD.MOV.U32 R3, RZ, RZ, c[0x0][0x230] ;  /* 0x00008c00ff037624 */ /* 0x012fe200078e00ff */
[----:B------:R-:W-:Y:S03]  /*7ac0*/  ULDC UR4, c[0x0][0x230] ;  /* 0x00008c0000047ab9 */ /* 0x000fe60000000800 */
[----:B------:R-:W-:Y:S05]  /*7ad0*/  IMAD.U32 R3, R3, -0x20, RZ ;  /* 0xffffffe003037824 */ /* 0x000fea00078e00ff */
[C---:B------:R-:W-:Y:S02]  /*7ae0*/  LEA R98, P1, R3.reuse, R98, 0x1 ;  /* 0x0000006203627211 */ /* 0x040fe400078208ff */
[C---:B------:R-:W-:Y:S02]  /*7af0*/  LEA R96, P0, R3.reuse, R96, 0x1 ;  /* 0x0000006003607211 */ /* 0x040fe400078008ff */
[C---:B------:R-:W-:Y:S02]  /*7b00*/  LEA.HI.X.SX32 R99, R3.reuse, R99, 0x1, P1 ;  /* 0x0000006303637211 */ /* 0x040fe400008f0eff */
[----:B------:R-:W-:Y:S01]  /*7b10*/  LEA.HI.X.SX32 R97, R3, R97, 0x1, P0 ;  /* 0x0000006103617211 */ /* 0x000fe200000f0eff */
[----:B------:R-:W-:-:S05]  /*7b20*/  BRA `(.L_x_6965) ;  /* 0x0000040000007947 */ /* 0x000fca0003800000 */
.L_x_6947:
[----:B------:R-:W-:Y:S01]  /*7b30*/  BSSY B0, `(.L_x_6998) ;  /* 0x0000008000007945 */ /* 0x000fe20003800000 */
[----:B------:R-:W-:-:S05]  /*7b40*/  @!P6 BRA `(.L_x_6999) ;  /* 0x000000600000e947 */ /* 0x000fca0003800000 */
[----:B------:R-:W-:Y:S02]  /*7b50*/  ISETP.NE.AND P5, PT, R122, RZ, PT ;  /* 0x000000ff7a00720c */ /* 0x000fe40003fa5270 */
[----:B------:R-:W-:Y:S11]  /*7b60*/  ISETP.NE.AND P0, PT, R121, RZ, PT ;  /* 0x000000ff7900720c */ /* 0x000ff60003f05270 */
[----:B------:R-:W2:Y:S04]  /*7b70*/  @P5 LDG.E.128 R16, [R94.64] ;  /* 0x000000065e105981 */ /* 0x000ea8000c1e1d00 */
[----:B--2---:R1:W-:Y:S04]  /*7b80*/  @P5 STG.E.128 [R88.64], R16 ;  /* 0x0000001058005986 */ /* 0x0043e8000c101d06 */
[----:B------:R-:W2:Y:S04]  /*7b90*/  @P0 LDG.E.128 R4, [R94.64+0x80] ;  /* 0x000080065e040981 */ /* 0x000ea8000c1e1d00 */
[----:B--2---:R1:W-:Y:S02]  /*7ba0*/  @P0 STG.E.128 [R88.64+0x80], R4 ;  /* 0x0000800458000986 */ /* 0x0043e4000c101d06 */
.L_x_6999:
[----:B------:R-:W-:Y:S05]  /*7bb0*/  BSYNC B0 ;  /* 0x0000000000007941 */ /* 0x000fea0003800000 */
.L_x_6998:
        /* <DEDUP_REMOVED lines=9> */
[----:B-1----:R-:W2:Y:S01]  /*7c50*/  @P6 LDG.E.128 R16, [R22.64] ;  /* 0x0000000616106981 */ /* 0x002ea2000c1e1d00 */
[----:B------:R-:W-:Y:S02]  /*7c60*/  @P4 LEA.HI.X R3, R70, R95, R69, 0x1, P0 ;  /* 0x0000005f46034211 */ /* 0x000fe400000f0c45 */
[C---:B------:R-:W-:Y:S04]  /*7c70*/  @P4 LEA R20, P0, R73.reuse, R88, 0x1 ;  /* 0x0000005849144211 */ /* 0x040fe800078008ff */
[----:B------:R-:W-:Y:S01]  /*7c80*/  @P4 LEA.HI.X R21, R73, R89, R74, 0x1, P0 ;  /* 0x0000005949154211 */ /* 0x000fe200000f0c4a */
[----:B--2---:R1:W-:Y:S04]  /*7c90*/  @P6 STG.E.128 [R14.64], R16 ;  /* 0x000000100e006986 */ /* 0x0043e8000c101d06 */
[----:B------:R-:W2:Y:S04]  /*7ca0*/  @P4 LDG.E.128 R4, [R2.64] ;  /* 0x0000000602044981 */ /* 0x000ea8000c1e1d00 */
[----:B--2---:R1:W-:Y:S02]  /*7cb0*/  @P4 STG.E.128 [R20.64], R4 ;  /* 0x0000000414004986 */ /* 0x0043e4000c101d06 */
.L_x_7001:
[----:B------:R-:W-:Y:S05]  /*7cc0*/  BSYNC B0 ;  /* 0x0000000000007941 */ /* 0x000fea0003800000 */
.L_x_7000:
[----:B------:R-:W-:Y:S01]  /*7cd0*/  BSSY B0, `(.L_x_7002) ;  /* 0x0000010000007945 */ /* 0x000fe20003800000 */
        /* <DEDUP_REMOVED lines=13> */
[----:B------:R-:W2:Y:S04]  /*7db0*/  @P2 LDG.E.128 R4, [R2.64] ;  /* 0x0000000602042981 */ /* 0x000ea8000c1e1d00 */
[----:B--2---:R1:W-:Y:S02]  /*7dc0*/  @P2 STG.E.128 [R20.64], R4 ;  /* 0x0000000414002986 */ /* 0x0043e4000c101d06 */
.L_x_7003:
[----:B------:R-:W-:Y:S05]  /*7dd0*/  BSYNC B0 ;  /* 0x0000000000007941 */ /* 0x000fea0003800000 */
.L_x_7002:
[----:B------:R-:W-:Y:S01]  /*7de0*/  UMOV UR4, URZ ;  /* 0x0000003f00047c82 */ /* 0x000fe20008000000 */
[----:B------:R-:W-:Y:S01]  /*7df0*/  BSSY B0, `(.L_x_6965) ;  /* 0x0000013000007945 */ /* 0x000fe20003800000 */
[----:B------:R-:W-:-:S05]  /*7e00*/  @!P1 BRA `(.L_x_7004) ;  /* 0x0000011000009947 */ /* 0x000fca0003800000 */
[----:B------:R-:W-:Y:S02]  /*7e10*/  ISETP.NE.AND P2, PT, R122, RZ, PT ;  /* 0x000000ff7a00720c */ /* 0x000fe40003f45270 */
[----:B------:R-:W-:Y:S11]  /*7e20*/  ISETP.NE.AND P1, PT, R121, RZ, PT ;  /* 0x000000ff7900720c */ /* 0x000ff60003f25270 */
[----:B------:R-:W-:Y:S02]  /*7e30*/  @P2 IMAD.MOV.U32 R3, RZ, RZ, 0x60 ;  /* 0x00000060ff032424 */ /* 0x000fe400078e00ff */
[C---:B------:R-:W-:Y:S02]  /*7e40*/  @P1 LEA R2, P0, R78.reuse, R94, 0x1 ;  /* 0x0000005e4e021211 */ /* 0x040fe400078008ff */
[C---:B-1----:R-:W-:Y:S04]  /*7e50*/  @P2 IMAD.WIDE.U32 R4, R3.reuse, c[0x0][0x288], R94 ;  /* 0x0000a20003042a25 */ /* 0x042fe800078e005e */
[C---:B------:R-:W-:Y:S02]  /*7e60*/  @P2 IMAD R0, R3.reuse, c[0x0][0x28c], RZ ;  /* 0x0000a30003002a24 */ /* 0x040fe400078e02ff */
[----:B------:R-:W-:Y:S03]  /*7e70*/  @P2 IMAD.WIDE.U32 R14, R3, c[0x0][0x198], R88 ;  /* 0x00006600030e2a25 */ /* 0x000fe600078e0058 */
[----:B------:R-:W-:Y:S01]  /*7e80*/  @P2 IADD3 R5, R5, R0, RZ ;  /* 0x0000000005052210 */ /* 0x000fe20007ffe0ff */
[----:B------:R-:W-:Y:S01]  /*7e90*/  @P2 IMAD R0, R3, c[0x0][0x19c], RZ ;  /* 0x0000670003002a24 */ /* 0x000fe200078e02ff */
[----:B------:R-:W-:Y:S02]  /*7ea0*/  @P1 LEA.HI.X R3, R78, R95, R77, 0x1, P0 ;  /* 0x0000005f4e031211 */ /* 0x000fe400000f0c4d */
[C---:B------:R-:W-:Y:S01]  /*7eb0*/  @P1 LEA R20, P0, R80.reuse, R88, 0x1 ;  /* 0x0000005850141211 */ /* 0x040fe200078008ff */
[----:B------:R-:W2:Y:S01]  /*7ec0*/  @P2 LDG.E.128 R16, [R4.64] ;  /* 0x0000000604102981 */ /* 0x000ea2000c1e1d00 */
[----:B------:R-:W-:Y:S02]  /*7ed0*/  @P2 IMAD.IADD R15, R15, 0x1, R0 ;  /* 0x000000010f0f2824 */ /* 0x000fe400078e0200 */
[----:B------:R-:W-:Y:S03]  /*7ee0*/  @P1 LEA.HI.X R21, R80, R89, R79, 0x1, P0 ;  /* 0x0000005950151211 */ /* 0x000fe600000f0c4f */
[----:B--2---:R1:W-:Y:S04]  /*7ef0*/  @P2 STG.E.128 [R14.64], R16 ;  /* 0x000000100e002986 */ /* 0x0043e8000c101d06 */
[----:B------:R-:W2:Y:S04]  /*7f00*/  @P1 LDG.E.128 R4, [R2.64] ;  /* 0x0000000602041981 */ /* 0x000ea8000c1e1d00 */
[----:B--2---:R1:W-:Y:S02]  /*7f10*/  @P1 STG.E.128 [R20.64], R4 ;  /* 0x0000000414001986 */ /* 0x0043e4000c101d06 */
.L_x_7004:
[----:B------:R-:W-:Y:S05]  /*7f20*/  BSYNC B0 ;  /* 0x0000000000007941 */ /* 0x000fea0003800000 */
.L_x_6965:
        /* <DEDUP_REMOVED lines=9> */
[----:B-1----:R-:W-:Y:S01]  /*7fc0*/  IMAD.MOV.U32 R16, RZ, RZ, RZ ;  /* 0x000000ffff107224 */ /* 0x002fe200078e00ff */
        /* <DEDUP_REMOVED lines=70> */
.L_x_7005:
[----:B------:R-:W-:Y:S02]  /*8430*/  IMAD.MOV.U32 R2, RZ, RZ, c[0x0][0x1a0] ;  /* 0x00006800ff027624 */ /* 0x000fe400078e00ff */
[----:B------:R-:W-:Y:S02]  /*8440*/  IMAD.MOV.U32 R0, RZ, RZ, c[0x0][0x198] ;  /* 0x00006600ff007624 */ /* 0x000fe400078e00ff */
[----:B------:R-:W-:Y:S02]  /*8450*/  IMAD.U32 R3, R2, -0x40, RZ ;  /* 0xffffffc002037824 */ /* 0x000fe400078e00ff */
[----:B-1----:R-:W-:Y:S03]  /*8460*/  IMAD.U32 R5, R0, -0x40, RZ ;  /* 0xffffffc000057824 */ /* 0x002fe600078e00ff */
[----:B------:R-:W-:Y:S02]  /*8470*/  LEA R90, P1, R3, R90, 0x1 ;  /* 0x0000005a035a7211 */ /* 0x000fe400078208ff */
[----:B---3--:R-:W-:Y:S02]  /*8480*/  LEA R88, P0, R5, R88, 0x1 ;  /* 0x0000005805587211 */ /* 0x008fe400078008ff */
[----:B------:R-:W-:Y:S02]  /*8490*/  LEA.HI.X.SX32 R91, R3, R91, 0x1, P1 ;  /* 0x0000005b035b7211 */ /* 0x000fe400008f0eff */
[----:B------:R-:W-:Y:S02]  /*84a0*/  LEA.HI.X.SX32 R89, R5, R89, 0x1, P0 ;  /* 0x0000005905597211 */ /* 0x000fe400000f0eff */
.L_x_7006:
[----:B------:R-:W-:Y:S04]  /*84b0*/  IADD3 R11, R11, -0x1, RZ ;  /* 0xffffffff0b0b7810 */ /* 0x000fe80007ffe0ff */
[----:B------:R-:W-:Y:S11]  /*84c0*/  ISETP.GT.AND P0, PT, R11, R60, PT ;  /* 0x0000003c0b00720c */ /* 0x000ff60003f04270 */
[----:B------:R-:W-:Y:S02]  /*84d0*/  @!UPT UIADD3 URZ, URZ, URZ, URZ ;  /* 0x0000003f3f3ff290 */ /* 0x000fe4000fffe03f */
[----:B------:R-:W-:-:S05]  /*84e0*/  @P0 BRA `(.L_x_7007) ;  /* 0xffff9ee000000947 */ /* 0x000fca000383ffff */
.L_x_6938:
[----:B-1----:R-:W-:Y:S01]  /*84f0*/  BAR.SYNC.DEFER_BLOCKING 0x0 ;  /* 0x0000000000007b1d */ /* 0x002fe20000010000 */
[----:B------:R-:W-:Y:S01]  /*8500*/  ISETP.NE.AND P1, PT, RZ, c[0x0][0x230], PT ;  /* 0x00008c00ff007a0c */ /* 0x000fe20003f25270 */
[----:B------:R-:W-:Y:S01]  /*8510*/  IMAD.MOV.U32 R3, RZ, RZ, c[0x0][0x190] ;  /* 0x00006400ff037624 */ /* 0x000fe200078e00ff */
[----:B------:R-:W-:Y:S01]  /*8520*/  ISETP.GE.AND P0, PT, R100, c[0x0][0x220], PT ;  /* 0x0000880064007a0c */ /* 0x000fe20003f06270 */
[----:B------:R-:W-:Y:S01]  /*8530*/  IMAD.MOV.U32 R0, RZ, RZ, 0x4 ;  /* 0x00000004ff007424 */ /* 0x000fe200078e00ff */
[----:B------:R-:W-:Y:S01]  /*8540*/  SHF.L.U32 R157, R130, 0x1, RZ ;  /* 0x00000001829d7819 */ /* 0x000fe200000006ff */
        /* <DEDUP_REMOVED lines=20> */
[----:B------:R-:W-:Y:S01]  /*8690*/  LEA R28, P4, R4, c[0x0][0x160], 0x1 ;  /* 0x00005800041c7a11 */ /* 0x000fe200078808ff */
[----:B------:R-:W-:Y:S01]  /*86a0*/  IMAD.IADD R15, R155, 0x1, -R50 ;  /* 0x000000019b0f7824 */ /* 0x000fe200078e0a32 */
[----:B------:R-:W-:-:S02]  /*86b0*/  LEA.HI.X R139, R3, R139, R2, 0x5, P2 ;  /* 0x0000008b038b7211 */ /* 0x000fc400010f2c02 */
[----:B------:R-:W-:Y:S02]  /*86c0*/  LEA.HI.X R17, R8, c[0x0][0x164], R5, 0x1, P1 ;  /* 0x0000590008117a11 */ /* 0x000fe400008f0c05 */
[----:B------:R-:W-:Y:S02]  /*86d0*/  ISETP.NE.AND P1, PT, RZ, UR4, PT ;  /* 0x00000004ff007c0c */ /* 0x000fe4000bf25270 */
[----:B------:R-:W-:Y:S02]  /*86e0*/  LEA.HI.X R29, R4, c[0x0][0x164], R7, 0x1, P4 ;  /* 0x00005900041d7a11 */ /* 0x000fe400020f0c07 */
[----:B------:R-:W-:Y:S02]  /*86f0*/  LEA R18, P4, R0, c[0x0][0x160], 0x1 ;  /* 0x0000580000127a11 */ /* 0x000fe400078808ff */
[----:B------:R-:W-:Y:S02]  /*8700*/  ISETP.GE.AND P2, PT, R132, R15, PT ;  /* 0x0000000f8400720c */ /* 0x000fe40003f46270 */
[----:B------:R-:W-:-:S02]  /*8710*/  LEA.HI.X R19, R0, c[0x0][0x164], R139, 0x1, P4 ;  /* 0x0000590000137a11 */ /* 0x000fc400020f0c8b */
        /* <DEDUP_REMOVED lines=35> */
[CC--:B------:R-:W-:Y:S01]  /*8950*/  FMUL.FTZ R7, R13.reuse, R6.reuse ;  /* 0x000000060d077220 */ /* 0x0c0fe20000410000 */
[----:B------:R-:W-:Y:S01]  /*8960*/  HADD2.F32 R12, -RZ, R4.H1_H1 ;  /* 0x30000004ff0c7230 */ /* 0x000fe20000004100 */
[C---:B------:R-:W-:Y:S01]  /*8970*/  FMUL.FTZ R6, R14.reuse, R6 ;  /* 0x000000060e067220 */ /* 0x040fe20000410000 */
[----:B------:R-:W-:Y:S01]  /*8980*/  HADD2.F32 R2, -RZ, R2.H0_H0 ;  /* 0x20000002ff027230 */ /* 0x000fe20000004100 */
[-C--:B------:R-:W-:Y:S01]  /*8990*/  FFMA.FTZ R7, R14, R11.reuse, -R7 ;  /* 0x0000000b0e077223 */ /* 0x080fe20000010807 */
[----:B------:R-:W-:Y:S01]  /*89a0*/  HADD2.F32 R3, -RZ, R3.H0_H0 ;  /* 0x20000003ff037230 */ /* 0x000fe20000004100 */
[----:B------:R-:W-:Y:S01]  /*89b0*/  FFMA.FTZ R6, R13, R11, R6 ;  /* 0x0000000b0d067223 */ /* 0x000fe20000010006 */
[--C-:B------:R-:W-:Y:S01]  /*89c0*/  HADD2.F32 R11, -RZ, R8.reuse.H0_H0 ;  /* 0x20000008ff0b7230 */ /* 0x100fe20000004100 */
[CC--:B------:R-:W-:Y:S01]  /*89d0*/  FMUL.FTZ R10, R22.reuse, R9.reuse ;  /* 0x00000009160a7220 */ /* 0x0c0fe20000410000 */
[----:B------:R-:W-:Y:S01]  /*89e0*/  HADD2.F32 R13, -RZ, R8.H1_H1 ;  /* 0x30000008ff0d7230 */ /* 0x000fe20000004100 */
[C---:B------:R-:W-:Y:S01]  /*89f0*/  FMUL.FTZ R9, R23.reuse, R9 ;  /* 0x0000000917097220 */ /* 0x040fe20000410000 */
[--C-:B------:R-:W-:Y:S01]  /*8a00*/  HADD2.F32 R8, -RZ, R20.reuse.H0_H0 ;  /* 0x20000014ff087230 */ /* 0x100fe20000004100 */
[-C--:B------:R-:W-:Y:S01]  /*8a10*/  FFMA.FTZ R10, R23, R12.reuse, -R10 ;  /* 0x0000000c170a7223 */ /* 0x080fe2000001080a */
[----:B------:R-:W-:Y:S01]  /*8a20*/  HADD2.F32 R20, -RZ, R20.H1_H1 ;  /* 0x30000014ff147230 */ /* 0x000fe20000004100 */
[----:B------:R-:W-:Y:S01]  /*8a30*/  FFMA.FTZ R9, R22, R12, R9 ;  /* 0x0000000c16097223 */ /* 0x000fe20000010009 */
[----:B------:R-:W-:Y:S01]  /*8a40*/  HADD2.F32 R23, -RZ, R5.H0_H0 ;  /* 0x20000005ff177230 */ /* 0x000fe20000004100 */
[-C--:B------:R-:W-:Y:S01]  /*8a50*/  FMUL.FTZ R5, R13, R2.reuse ;  /* 0x000000020d057220 */ /* 0x080fe20000410000 */
        /* <DEDUP_REMOVED lines=12> */
.L_x_7016:
[----:B------:R-:W-:Y:S05]  /*8b20*/  BSYNC B0 ;  /* 0x0000000000007941 */ /* 0x000fea0003800000 */
.L_x_7015:
[----:B-----5:R4:W-:Y:S02]  /*8b30*/  STS.128 [R157], R8 ;  /* 0x000000089d007388 */ /* 0x0209e40000000c00 */
.L_x_7014:
[----:B------:R-:W-:Y:S05]  /*8b40*/  BSYNC B1 ;  /* 0x0000000000017941 */ /* 0x000fea0003800000 */
.L_x_7013:
        /* <DEDUP_REMOVED lines=45> */
.L_x_7018:
[----:B------:R-:W-:Y:S05]  /*8e20*/  BSYNC B0 ;  /* 0x0000000000007941 */ /* 0x000fea0003800000 */
.L_x_7017:
[----:B-----5:R1:W-:Y:S02]  /*8e30*/  STS.128 [R157+0x2000], R8 ;  /* 0x002000089d007388 */ /* 0x0203e40000000c00 */
.L_x_7012:
[----:B------:R-:W-:Y:S05]  /*8e40*/  BSYNC B2 ;  /* 0x0000000000027941 */ /* 0x000fea0003800000 */
.L_x_7011:
        /* <DEDUP_REMOVED lines=17> */
[----:B-1--4-:R1:W5:Y:S01]  /*8f60*/  LDG.E.128 R8, [R28.64] ;  /* 0x000000061c087981 */ /* 0x012362000c1e1d00 */
        /* <DEDUP_REMOVED lines=22> */
[-C--:B------:R-:W-:Y:S02]  /*90d0*/  FFMA.FTZ R11, R24, R13.reuse, -R11 ;  /* 0x0000000d180b7223 */ /* 0x080fe4000001080b */
[----:B------:R-:W-:Y:S01]  /*90e0*/  FFMA.FTZ R10, R23, R13, R10 ;  /* 0x0000000d170a7223 */ /* 0x000fe2000001000a */
[--C-:B------:R-:W-:Y:S01]  /*90f0*/  HADD2.F32 R13, -RZ, R8.reuse.H1_H1 ;  /* 0x30000008ff0d7230 */ /* 0x100fe20000004100 */
[----:B------:R-:W-:Y:S01]  /*9100*/  FFMA.FTZ R12, R14, R12, R3 ;  /* 0x0000000c0e0c7223 */ /* 0x000fe20000010003 */
[----:B------:R-:W-:Y:S02]  /*9110*/  HADD2.F32 R3, -RZ, R8.H0_H0 ;  /* 0x20000008ff037230 */ /* 0x000fe40000004100 */
[--C-:B------:R-:W-:Y:S01]  /*9120*/  HADD2.F32 R8, -RZ, R22.reuse.H0_H0 ;  /* 0x20000016ff087230 */ /* 0x100fe20000004100 */
[----:B------:R-:W-:Y:S01]  /*9130*/  F2FP.PACK_AB R10, R10, R11 ;  /* 0x0000000b0a0a723e */ /* 0x000fe200000000ff */
[----:B------:R-:W-:Y:S01]  /*9140*/  HADD2.F32 R22, -RZ, R22.H1_H1 ;  /* 0x30000016ff167230 */ /* 0x000fe20000004100 */
[-C--:B------:R-:W-:Y:S01]  /*9150*/  FMUL.FTZ R14, R3, R4.reuse ;  /* 0x00000004030e7220 */ /* 0x080fe20000410000 */
        /* <DEDUP_REMOVED lines=13> */
.L_x_7024:
[----:B------:R-:W-:Y:S05]  /*9230*/  BSYNC B0 ;  /* 0x0000000000007941 */ /* 0x000fea0003800000 */
.L_x_7023:
[----:B-----5:R4:W-:Y:S02]  /*9240*/  STS.128 [R157+0x800], R8 ;  /* 0x000800089d007388 */ /* 0x0209e40000000c00 */
.L_x_7022:
[----:B------:R-:W-:Y:S05]  /*9250*/  BSYNC B1 ;  /* 0x0000000000017941 */ /* 0x000fea0003800000 */
.L_x_7021:
        /* <DEDUP_REMOVED lines=44> */
.L_x_7026:
[----:B------:R-:W-:Y:S05]  /*9520*/  BSYNC B0 ;  /* 0x0000000000007941 */ /* 0x000fea0003800000 */
.L_x_7025:
[----:B-----5:R1:W-:Y:S02]  /*9530*/  STS.128 [R157+0x2800], R28 ;  /* 0x0028001c9d007388 */ /* 0x0203e40000000c00 */
.L_x_7020:
[----:B------:R-:W-:Y:S05]  /*9540*/  BSYNC B2 ;  /* 0x0000000000027941 */ /* 0x000fea0003800000 */
.L_x_7019:
        /* <DEDUP_REMOVED lines=46> */
[--C-:B------:R-:W-:Y:S01]  /*9830*/  HADD2.F32 R20, -RZ, R23.reuse.H1_H1 ;  /* 0x30000017ff147230 */ /* 0x100fe20000004100 */
[----:B------:R-:W-:Y:S01]  /*9840*/  F2FP.PACK_AB R10, R10, R11 ;  /* 0x0000000b0a0a723e */ /* 0x000fe200000000ff */
[----:B------:R-:W-:Y:S01]  /*9850*/  HADD2.F32 R8, -RZ, R23.H0_H0 ;  /* 0x20000017ff087230 */ /* 0x000fe20000004100 */
        /* <DEDUP_REMOVED lines=14> */
.L_x_7032:
[----:B------:R-:W-:Y:S05]  /*9940*/  BSYNC B0 ;  /* 0x0000000000007941 */ /* 0x000fea0003800000 */
.L_x_7031:
[----:B-----5:R4:W-:Y:S02]  /*9950*/  STS.128 [R157+0x1000], R8 ;  /* 0x001000089d007388 */ /* 0x0209e40000000c00 */
.L_x_7030:
[----:B------:R-:W-:Y:S05]  /*9960*/  BSYNC B1 ;  /* 0x0000000000017941 */ /* 0x000fea0003800000 */
.L_x_7029:
        /* <DEDUP_REMOVED lines=11> */
[--C-:B----4-:R-:W-:Y:S02]  /*9a20*/  HADD2.F32 R18, -RZ, R11.reuse.H1_H1 ;  /* 0x3000000bff127230 */ /* 0x110fe40000004100 */
        /* <DEDUP_REMOVED lines=13> */
[----:B------:R-:W-:Y:S01]  /*9b00*/  HADD2.F32 R19, -RZ, R7.H0_H0 ;  /* 0x20000007ff137230 */ /* 0x000fe20000004100 */
[----:B------:R-:W-:-:S02]  /*9b10*/  FFMA.FTZ R11, R24, R13, -R11 ;  /* 0x0000000d180b7223 */ /* 0x000fc4000001080b */
[----:B------:R-:W-:Y:S01]  /*9b20*/  FFMA.FTZ R10, R22, R13, R10 ;  /* 0x0000000d160a7223 */ /* 0x000fe2000001000a */
[--C-:B------:R-:W-:Y:S01]  /*9b30*/  HADD2.F32 R13, -RZ, R8.reuse.H1_H1 ;  /* 0x30000008ff0d7230 */ /* 0x100fe20000004100 */
[----:B------:R-:W-:Y:S01]  /*9b40*/  FFMA.FTZ R14, R18, R14, R3 ;  /* 0x0000000e120e7223 */ /* 0x000fe20000010003 */
[----:B------:R-:W-:Y:S02]  /*9b50*/  HADD2.F32 R3, -RZ, R8.H0_H0 ;  /* 0x20000008ff037230 */ /* 0x000fe40000004100 */
[--C-:B------:R-:W-:Y:S01]  /*9b60*/  HADD2.F32 R8, -RZ, R20.reuse.H0_H0 ;  /* 0x20000014ff087230 */ /* 0x100fe20000004100 */
[-C--:B------:R-:W-:Y:S01]  /*9b70*/  FMUL.FTZ R7, R13, R4.reuse ;  /* 0x000000040d077220 */ /* 0x080fe20000410000 */
[----:B------:R-:W-:Y:S01]  /*9b80*/  HADD2.F32 R20, -RZ, R20.H1_H1 ;  /* 0x30000014ff147230 */ /* 0x000fe20000004100 */
[C---:B------:R-:W-:Y:S01]  /*9b90*/  FMUL.FTZ R18, R3.reuse, R4 ;  /* 0x0000000403127220 */ /* 0x040fe20000410000 */
[----:B------:R-:W-:Y:S01]  /*9ba0*/  F2FP.PACK_AB R10, R10, R11 ;  /* 0x0000000b0a0a723e */ /* 0x000fe200000000ff */
[----:B------:R-:W-:Y:S01]  /*9bb0*/  FFMA.FTZ R7, R3, R6, -R7 ;  /* 0x0000000603077223 */ /* 0x000fe20000010807 */
[----:B------:R-:W-:Y:S01]  /*9bc0*/  F2FP.PACK_AB R11, R14, R9 ;  /* 0x000000090e0b723e */ /* 0x000fe200000000ff */
[-C--:B------:R-:W-:Y:S01]  /*9bd0*/  FMUL.FTZ R4, R20, R5.reuse ;  /* 0x0000000514047220 */ /* 0x080fe20000410000 */
[----:B------:R-:W-:Y:S01]  /*9be0*/  MOV R9, R10 ;  /* 0x0000000a00097202 */ /* 0x000fe20000000f00 */
[----:B------:R-:W-:-:S02]  /*9bf0*/  FMUL.FTZ R5, R8, R5 ;  /* 0x0000000508057220 */ /* 0x000fc40000410000 */
[-C--:B------:R-:W-:Y:S02]  /*9c00*/  FFMA.FTZ R4, R8, R19.reuse, -R4 ;  /* 0x0000001308047223 */ /* 0x080fe40000010804 */
[----:B------:R-:W-:Y:S02]  /*9c10*/  FFMA.FTZ R5, R20, R19, R5 ;  /* 0x0000001314057223 */ /* 0x000fe40000010005 */
[----:B------:R-:W-:-:S03]  /*9c20*/  FFMA.FTZ R18, R13, R6, R18 ;  /* 0x000000060d127223 */ /* 0x000fc60000010012 */
[----:B------:R-:W-:Y:S02]  /*9c30*/  F2FP.PACK_AB R4, R5, R4 ;  /* 0x000000040504723e */ /* 0x000fe400000000ff */
[----:B------:R-:W-:Y:S02]  /*9c40*/  F2FP.PACK_AB R8, R18, R7 ;  /* 0x000000071208723e */ /* 0x000fe400000000ff */
[----:B------:R-:W-:Y:S02]  /*9c50*/  MOV R10, R4 ;  /* 0x00000004000a7202 */ /* 0x000fe40000000f00 */
.L_x_7034:
[----:B------:R-:W-:Y:S05]  /*9c60*/  BSYNC B0 ;  /* 0x0000000000007941 */ /* 0x000fea0003800000 */
.L_x_7033:
[----:B-----5:R1:W-:Y:S02]  /*9c70*/  STS.128 [R157+0x3000], R8 ;  /* 0x003000089d007388 */ /* 0x0203e40000000c00 */
.L_x_7028:
[----:B------:R-:W-:Y:S05]  /*9c80*/  BSYNC B2 ;  /* 0x0000000000027941 */ /* 0x000fea0003800000 */
.L_x_7027:
        /* <DEDUP_REMOVED lines=33> */
[-C--:B------:R-:W-:Y:S01]  /*9ea0*/  FMUL.FTZ R3, R15, R0.reuse ;  /* 0x000000000f037220 */ /* 0x080fe20000410000 */
[----:B------:R-:W-:Y:S01]  /*9eb0*/  HADD2.F32 R4, -RZ, R4.H0_H0 ;  /* 0x20000004ff047230 */ /* 0x000fe20000004100 */
[C---:B------:R-:W-:Y:S01]  /*9ec0*/  FMUL.FTZ R9, R21.reuse, R9 ;  /* 0x0000000915097220 */ /* 0x040fe20000410000 */
[----:B------:R-:W-:Y:S01]  /*9ed0*/  HADD2.F32 R5, -RZ, R5.H0_H0 ;  /* 0x20000005ff057230 */ /* 0x000fe20000004100 */
[----:B------:R-:W-:Y:S01]  /*9ee0*/  FMUL.FTZ R0, R18, R0 ;  /* 0x0000000012007220 */ /* 0x000fe20000410000 */
[----:B------:R-:W-:Y:S01]  /*9ef0*/  HADD2.F32 R6, -RZ, R6.H0_H0 ;  /* 0x20000006ff067230 */ /* 0x000fe20000004100 */
[----:B------:R-:W-:-:S02]  /*9f00*/  FFMA.FTZ R10, R21, R13, -R10 ;  /* 0x0000000d150a7223 */ /* 0x000fc4000001080a */
[----:B------:R-:W-:Y:S01]  /*9f10*/  FFMA.FTZ R9, R20, R13, R9 ;  /* 0x0000000d14097223 */ /* 0x000fe20000010009 */
[--C-:B------:R-:W-:Y:S01]  /*9f20*/  HADD2.F32 R13, -RZ, R8.reuse.H1_H1 ;  /* 0x30000008ff0d7230 */ /* 0x100fe20000004100 */
[-C--:B------:R-:W-:Y:S01]  /*9f30*/  FFMA.FTZ R3, R18, R11.reuse, -R3 ;  /* 0x0000000b12037223 */ /* 0x080fe20000010803 */
[--C-:B------:R-:W-:Y:S01]  /*9f40*/  HADD2.F32 R18, -RZ, R19.reuse.H1_H1 ;  /* 0x30000013ff127230 */ /* 0x100fe20000004100 */
[----:B------:R-:W-:Y:S01]  /*9f50*/  FFMA.FTZ R0, R15, R11, R0 ;  /* 0x0000000b0f007223 */ /* 0x000fe20000010000 */
[----:B------:R-:W-:Y:S01]  /*9f60*/  HADD2.F32 R11, -RZ, R8.H0_H0 ;  /* 0x20000008ff0b7230 */ /* 0x000fe20000004100 */
[----:B------:R-:W-:Y:S01]  /*9f70*/  F2FP.PACK_AB R9, R9, R10 ;  /* 0x0000000a0909723e */ /* 0x000fe200000000ff */
[----:B------:R-:W-:Y:S02]  /*9f80*/  HADD2.F32 R8, -RZ, R19.H0_H0 ;  /* 0x20000013ff087230 */ /* 0x000fe40000004100 */
[----:B------:R-:W-:Y:S01]  /*9f90*/  HADD2.F32 R15, -RZ, R7.H0_H0 ;  /* 0x20000007ff0f7230 */ /* 0x000fe20000004100 */
[----:B------:R-:W-:-:S02]  /*9fa0*/  FMUL.FTZ R7, R13, R4 ;  /* 0x000000040d077220 */ /* 0x000fc40000410000 */
[C---:B------:R-:W-:Y:S02]  /*9fb0*/  FMUL.FTZ R19, R11.reuse, R4 ;  /* 0x000000040b137220 */ /* 0x040fe40000410000 */
[-C--:B------:R-:W-:Y:S02]  /*9fc0*/  FMUL.FTZ R4, R18, R5.reuse ;  /* 0x0000000512047220 */ /* 0x080fe40000410000 */
[----:B------:R-:W-:Y:S02]  /*9fd0*/  FMUL.FTZ R5, R8, R5 ;  /* 0x0000000508057220 */ /* 0x000fe40000410000 */
[-C--:B------:R-:W-:Y:S01]  /*9fe0*/  FFMA.FTZ R7, R11, R6.reuse, -R7 ;  /* 0x000000060b077223 */ /* 0x080fe20000010807 */
[----:B------:R-:W-:Y:S01]  /*9ff0*/  F2FP.PACK_AB R11, R0, R3 ;  /* 0x00000003000b723e */ /* 0x000fe200000000ff */
[----:B------:R-:W-:Y:S02]  /*a000*/  FFMA.FTZ R6, R13, R6, R19 ;  /* 0x000000060d067223 */ /* 0x000fe40000010013 */
[----:B------:R-:W-:-:S02]  /*a010*/  FFMA.FTZ R4, R8, R15, -R4 ;  /* 0x0000000f08047223 */ /* 0x000fc40000010804 */
[----:B------:R-:W-:Y:S01]  /*a020*/  FFMA.FTZ R5, R18, R15, R5 ;  /* 0x0000000f12057223 */ /* 0x000fe20000010005 */
[----:B------:R-:W-:-:S04]  /*a030*/  F2FP.PACK_AB R8, R6, R7 ;  /* 0x000000070608723e */ /* 0x000fc800000000ff */
[----:B------:R-:W-:Y:S02]  /*a040*/  F2FP.PACK_AB R10, R5, R4 ;  /* 0x00000004050a723e */ /* 0x000fe400000000ff */
.L_x_7039:
[----:B------:R-:W-:Y:S05]  /*a050*/  BSYNC B0 ;  /* 0x0000000000007941 */ /* 0x000fea0003800000 */
.L_x_7038:
[----:B-----5:R4:W-:Y:S02]  /*a060*/  STS.128 [R157+0x1800], R8 ;  /* 0x001800089d007388 */ /* 0x0209e40000000c00 */
.L_x_7037:
[----:B------:R-:W-:Y:S05]  /*a070*/  BSYNC B1 ;  /* 0x0000000000017941 */ /* 0x000fea0003800000 */
.L_x_7036:
        /* <DEDUP_REMOVED lines=8> */
[--C-:B-----5:R-:W-:Y:S02]  /*a100*/  HADD2.F32 R20, -RZ, R17.reuse.H0_H0 ;  /* 0x20000011ff147230 */ /* 0x120fe40000004100 */
[----:B------:R-:W-:Y:S02]  /*a110*/  HADD2.F32 R17, -RZ, R17.H1_H1 ;  /* 0x30000011ff117230 */ /* 0x000fe40000004100 */
[--C-:B------:R-:W-:Y:S02]  /*a120*/  HADD2.F32 R13, -RZ, R19.reuse.H1_H1 ;  /* 0x30000013ff0d7230 */ /* 0x100fe40000004100 */
        /* <DEDUP_REMOVED lines=8> */
[C---:B------:R-:W-:Y:S01]  /*a1b0*/  FMUL.FTZ R8, R20.reuse, R8 ;  /* 0x0000000814087220 */ /* 0x040fe20000410000 */
        /* <DEDUP_REMOVED lines=24> */
.L_x_7041:
[----:B------:R-:W-:Y:S05]  /*a340*/  BSYNC B0 ;  /* 0x0000000000007941 */ /* 0x000fea0003800000 */
.L_x_7040:
[----:B-----5:R1:W-:Y:S01]  /*a350*/  STS.128 [R157+0x3800], R16 ;  /* 0x003800109d007388 */ /* 0x0203e20000000c00 */
[----:B------:R-:W-:Y:S05]  /*a360*/  BRA `(.L_x_7035) ;  /* 0x0000353000007947 */ /* 0x000fea0003800000 */
.L_x_7010:
        /* <DEDUP_REMOVED lines=53> */
[--C-:B---3--:R-:W-:Y:S01]  /*a6c0*/  HADD2.F32 R12, -RZ, R8.reuse.H1_H1 ;  /* 0x30000008ff0c7230 */ /* 0x108fe20000004100 */
        /* <DEDUP_REMOVED lines=36> */
.L_x_7047:
[----:B------:R-:W-:Y:S05]  /*a910*/  BSYNC B0 ;  /* 0x0000000000007941 */ /* 0x000fea0003800000 */
.L_x_7046:
[----:B-----5:R4:W-:Y:S02]  /*a920*/  STS.128 [R157], R24 ;  /* 0x000000189d007388 */ /* 0x0209e40000000c00 */
.L_x_7045:
[----:B------:R-:W-:Y:S05]  /*a930*/  BSYNC B1 ;  /* 0x0000000000017941 */ /* 0x000fea0003800000 */
.L_x_7044:
        /* <DEDUP_REMOVED lines=86> */
.L_x_7049:
[----:B------:R-:W-:Y:S05]  /*aea0*/  BSYNC B0 ;  /* 0x0000000000007941 */ /* 0x000fea0003800000 */
.L_x_7048:
[----:B-----5:R1:W-:Y:S02]  /*aeb0*/  STS.128 [R157+0x2000], R24 ;  /* 0x002000189d007388 */ /* 0x0203e40000000c00 */
.L_x_7043:
[----:B------:R-:W-:Y:S05]  /*aec0*/  BSYNC B2 ;  /* 0x0000000000027941 */ /* 0x000fea0003800000 */
.L_x_7042:
        /* <DEDUP_REMOVED lines=95> */
.L_x_7055:
[----:B------:R-:W-:Y:S05]  /*b4c0*/  BSYNC B0 ;  /* 0x0000000000007941 */ /* 0x000fea0003800000 */
.L_x_7054:
[----:B-----5:R4:W-:Y:S02]  /*b4d0*/  STS.128 [R157+0x800], R24 ;  /* 0x000800189d007388 */ /* 0x0209e40000000c00 */
.L_x_7053:
[----:B------:R-:W-:Y:S05]  /*b4e0*/  BSYNC B1 ;  /* 0x0000000000017941 */ /* 0x000fea0003800000 */
.L_x_7052:
        /* <DEDUP_REMOVED lines=89> */
.L_x_7057:
[----:B------:R-:W-:Y:S05]  /*ba80*/  BSYNC B0 ;  /* 0x0000000000007941 */ /* 0x000fea0003800000 */
.L_x_7056:
[----:B-----5:R1:W-:Y:S02]  /*ba90*/  STS.128 [R157+0x2800], R20 ;  /* 0x002800149d007388 */ /* 0x0203e40000000c00 */
.L_x_7051:
[----:B------:R-:W-:Y:S05]  /*baa0*/  BSYNC B2 ;  /* 0x0000000000027941 */ /* 0x000fea0003800000 */
.L_x_7050:
        /* <DEDUP_REMOVED lines=96> */
.L_x_7063:
[----:B------:R-:W-:Y:S05]  /*c0b0*/  BSYNC B0 ;  /* 0x0000000000007941 */ /* 0x000fea0003800000 */
.L_x_7062:
[----:B-----5:R4:W-:Y:S02]  /*c0c0*/  STS.128 [R157+0x1000], R24 ;  /* 0x001000189d007388 */ /* 0x0209e40000000c00 */
.L_x_7061:
[----:B------:R-:W-:Y:S05]  /*c0d0*/  BSYNC B1 ;  /* 0x0000000000017941 */ /* 0x000fea0003800000 */
.L_x_7060:
        /* <DEDUP_REMOVED lines=89> */
.L_x_7065:
[----:B------:R-:W-:Y:S05]  /*c670*/  BSYNC B0 ;  /* 0x0000000000007941 */ /* 0x000fea0003800000 */
.L_x_7064:
[----:B-----5:R4:W-:Y:S02]  /*c680*/  STS.128 [R157+0x3000], R24 ;  /* 0x003000189d007388 */ /* 0x0209e40000000c00 */
.L_x_7059:
[----:B------:R-:W-:Y:S05]  /*c690*/  BSYNC B2 ;  /* 0x0000000000027941 */ /* 0x000fea0003800000 */
.L_x_7058:
        /* <DEDUP_REMOVED lines=33> */
[----:B------:R-:W-:-:S06]  /*c8b0*/  LEA.HI.X R11, R8, c[0x0][0x2ac], R9, 0x1, P2 ;  /* 0x0000ab00080b7a11 */ /* 0x000fcc00010f0c09 */
[----:B---3--:R-:W3:Y:S01]  /*c8c0*/  LDG.E.128 R8, [R10.64] ;  /* 0x000000060a087981 */ /* 0x008ee2000c1e1d00 */
[--C-:B----4-:R-:W-:Y:S02]  /*c8d0*/  HADD2.F32 R29, -RZ, R20.reuse.H0_H0 ;  /* 0x20000014ff1d7230 */ /* 0x110fe40000004100 */
[----:B------:R-:W-:Y:S02]  /*c8e0*/  HADD2.F32 R31, -RZ, R21.H0_H0 ;  /* 0x20000015ff1f7230 */ /* 0x000fe40000004100 */
[----:B------:R-:W-:Y:S02]  /*c8f0*/  HADD2.F32 R20, -RZ, R20.H1_H1 ;  /* 0x30000014ff147230 */ /* 0x000fe40000004100 */
[--C-:B--2---:R-:W-:Y:S02]  /*c900*/  HADD2.F32 R0, -RZ, R4.reuse.H0_H0 ;  /* 0x20000004ff007230 */ /* 0x104fe40000004100 */
        /* <DEDUP_REMOVED lines=10> */
[----:B------:R-:W-:Y:S01]  /*c9b0*/  HADD2.F32 R0, -RZ, R23.H1_H1 ;  /* 0x30000017ff007230 */ /* 0x000fe20000004100 */
[----:B------:R-:W-:Y:S01]  /*c9c0*/  FMUL.FTZ R31, R31, R4 ;  /* 0x000000041f1f7220 */ /* 0x000fe20000410000 */
[----:B------:R-:W-:Y:S01]  /*c9d0*/  HADD2.F32 R4, -RZ, R22.H0_H0 ;  /* 0x20000016ff047230 */ /* 0x000fe20000004100 */
        /* <DEDUP_REMOVED lines=43> */
.L_x_7069:
[----:B------:R-:W-:Y:S05]  /*cc90*/  BSYNC B0 ;  /* 0x0000000000007941 */ /* 0x000fea0003800000 */
.L_x_7068:
[----:B-----5:R4:W-:Y:S02]  /*cca0*/  STS.128 [R157+0x1800], R24 ;  /* 0x001800189d007388 */ /* 0x0209e40000000c00 */
.L_x_7067:
[----:B------:R-:W-:Y:S05]  /*ccb0*/  BSYNC B1 ;  /* 0x0000000000017941 */ /* 0x000fea0003800000 */
.L_x_7066:
[----:B------:R1:W-:Y:S01]  /*ccc0*/  @P0 STS.128 [R157+0x3800], RZ ;  /* 0x003800ff9d000388 */ /* 0x0003e20000000c00 */
[----:B------:R-:W-:Y:S05]  /*ccd0*/  @P0 BRA `(.L_x_7035) ;  /* 0x00000bc000000947 */ /* 0x000fea0003800000 */
[----:B-1----:R1:W5:Y:S01]  /*cce0*/  LDG.E.128 R20, [R16.64+0x80] ;  /* 0x0000800610147981 */ /* 0x002362000c1e1d00 */
[----:B------:R-:W-:Y:S01]  /*ccf0*/  ISETP.GE.AND P0, PT, R100, c[0x0][0x230], PT ;  /* 0x00008c0064007a0c */ /* 0x000fe20003f06270 */
[----:B------:R-:W-:-:S12]  /*cd00*/  BSSY B0, `(.L_x_7070) ;  /* 0x000005a000007945 */ /* 0x000fd80003800000 */
[----:B------:R-:W-:Y:S05]  /*cd10*/  @P0 BRA `(.L_x_7071) ;  /* 0x0000058000000947 */ /* 0x000fea0003800000 */
[-C--:B------:R-:W-:Y:S02]  /*cd20*/  ISETP.GE.AND P0, PT, R100, R125.reuse, PT ;  /* 0x0000007d6400720c */ /* 0x080fe40003f06270 */
[----:B------:R-:W-:Y:S02]  /*cd30*/  MOV R4, R125 ;  /* 0x0000007d00047202 */ /* 0x000fe40000000f00 */
[----:B------:R-:W-:Y:S02]  /*cd40*/  MOV R6, 0x30 ;  /* 0x0000003000067802 */ /* 0x000fe40000000f00 */
[----:B------:R-:W-:Y:S02]  /*cd50*/  MOV R0, RZ ;  /* 0x000000ff00007202 */ /* 0x000fe40000000f00 */
[----:B------:R-:W-:-:S04]  /*cd60*/  IADD3 R8, P2, R16, 0x80, RZ ;  /* 0x0000008010087810 */ /* 0x000fc80007f5e0ff */
[----:B------:R-:W-:Y:S02]  /*cd70*/  IADD3.X R9, RZ, R17, RZ, P2, !PT ;  /* 0x00000011ff097210 */ /* 0x000fe400017fe4ff */
[--C-:B------:R-:W-:Y:S02]  /*cd80*/  @P0 SHF.R.S32.HI R125, RZ, 0x1, R127.reuse ;  /* 0x00000001ff7d0819 */ /* 0x100fe4000001147f */
[--C-:B------:R-:W-:Y:S02]  /*cd90*/  @P0 SHF.R.S32.HI R5, RZ, 0x1, R127.reuse ;  /* 0x00000001ff050819 */ /* 0x100fe4000001147f */
[C---:B------:R-:W-:Y:S01]  /*cda0*/  @P0 IADD3 R4, -R125.reuse, RZ, RZ ;  /* 0x000000ff7d040210 */ /* 0x040fe20007ffe1ff */
[----:B------:R-:W-:Y:S01]  /*cdb0*/  IMAD R6, R125, R6, 0x40 ;  /* 0x000000407d067424 */ /* 0x000fe200078e0206 */
[----:B------:R-:W-:Y:S02]  /*cdc0*/  @P0 IADD3 R0, -R5, RZ, RZ ;  /* 0x000000ff05000210 */ /* 0x000fe40007ffe1ff */
[----:B------:R-:W-:Y:S01]  /*cdd0*/  @P0 SHF.R.S32.HI R127, RZ, 0x1, R127 ;  /* 0x00000001ff7f0819 */ /* 0x000fe2000001147f */
[----:B-1----:R-:W-:Y:S01]  /*cde0*/  IMAD.WIDE R16, R4, 0x2, R8 ;  /* 0x0000000204107825 */ /* 0x002fe200078e0208 */
[----:B------:R-:W-:-:S04]  /*cdf0*/  IADD3 R3, P1, R6, R3, RZ ;  /* 0x0000000306037210 */ /* 0x000fc80007f3e0ff */
[----:B------:R-:W-:Y:S01]  /*ce00*/  LEA.HI.X.SX32 R13, R6, R13, 0x1, P1 ;  /* 0x0000000d060d7211 */ /* 0x000fe200008f0eff */
[----:B--2---:R-:W2:Y:S01]  /*ce10*/  LDG.E.128 R16, [R16.64] ;  /* 0x0000000610107981 */ /* 0x004ea2000c1e1d00 */
[----:B------:R-:W-:-:S04]  /*ce20*/  IADD3 R5, P1, R0, R3, RZ ;  /* 0x0000000300057210 */ /* 0x000fc80007f3e0ff */
[----:B------:R-:W-:Y:S02]  /*ce30*/  LEA.HI.X.SX32 R0, R0, R13, 0x1, P1 ;  /* 0x0000000d00007211 */ /* 0x000fe400008f0eff */
[----:B------:R-:W-:-:S04]  /*ce40*/  LEA R6, P1, R5, c[0x0][0x2b0], 0x1 ;  /* 0x0000ac0005067a11 */ /* 0x000fc800078208ff */
        /* <DEDUP_REMOVED lines=9> */
[--C-:B--2---:R-:W-:Y:S02]  /*cee0*/  HADD2.F32 R25, -RZ, R16.reuse.H0_H0 ;  /* 0x20000010ff197230 */ /* 0x104fe40000004100 */
[----:B------:R-:W-:Y:S02]  /*cef0*/  HADD2.F32 R27, -RZ, R16.H1_H1 ;  /* 0x30000010ff1b7230 */ /* 0x000fe40000004100 */
[----:B------:R-:W-:Y:S02]  /*cf00*/  HADD2.F32 R16, -RZ, R17.H0_H0 ;  /* 0x20000011ff107230 */ /* 0x000fe40000004100 */
[----:B---3--:R-:W-:Y:S02]  /*cf10*/  HADD2.F32 R0, -RZ, R4.H0_H0 ;  /* 0x20000004ff007230 */ /* 0x008fe40000004100 */
        /* <DEDUP_REMOVED lines=24> */
[----:B------:R-:W-:Y:S01]  /*d0a0*/  @!P0 FADD.FTZ R5, -R5, -RZ ;  /* 0x800000ff05058221 */ /* 0x000fe20000010100 */
[----:B------:R-:W-:Y:S01]  /*d0b0*/  HADD2.F32 R18, -RZ, R18.H1_H1 ;  /* 0x30000012ff127230 */ /* 0x000fe20000004100 */
[----:B------:R-:W-:Y:S01]  /*d0c0*/  @!P0 FADD.FTZ R15, -R15, -RZ ;  /* 0x800000ff0f0f8221 */ /* 0x000fe20000010100 */
[----:B------:R-:W-:-:S02]  /*d0d0*/  HADD2.F32 R20, -RZ, R20.H1_H1 ;  /* 0x30000014ff147230 */ /* 0x000fc40000004100 */
[----:B------:R-:W-:Y:S01]  /*d0e0*/  HADD2.F32 R8, -RZ, R8.H1_H1 ;  /* 0x30000008ff087230 */ /* 0x000fe20000004100 */
[----:B------:R-:W-:Y:S01]  /*d0f0*/  FMUL.FTZ R24, R24, R13 ;  /* 0x0000000d18187220 */ /* 0x000fe20000410000 */
[----:B------:R-:W-:Y:S01]  /*d100*/  HADD2.F32 R13, -RZ, R21.H0_H0 ;  /* 0x20000015ff0d7230 */ /* 0x000fe20000004100 */
        /* <DEDUP_REMOVED lines=8> */
[----:B------:R-:W-:Y:S02]  /*d190*/  HADD2.F32 R9, -RZ, R9.H1_H1 ;  /* 0x30000009ff097230 */ /* 0x000fe40000004100 */
[----:B------:R-:W-:Y:S02]  /*d1a0*/  HADD2.F32 R10, -RZ, R10.H1_H1 ;  /* 0x3000000aff0a7230 */ /* 0x000fe40000004100 */
[--C-:B------:R-:W-:Y:S02]  /*d1b0*/  HADD2.F32 R17, -RZ, R11.reuse.H0_H0 ;  /* 0x2000000bff117230 */ /* 0x100fe40000004100 */
        /* <DEDUP_REMOVED lines=14> */
.L_x_7071:
[----:B------:R-:W-:Y:S05]  /*d2a0*/  BSYNC B0 ;  /* 0x0000000000007941 */ /* 0x000fea0003800000 */
.L_x_7070:
[----:B-----5:R1:W-:Y:S01]  /*d2b0*/  STS.128 [R157+0x3800], R20 ;  /* 0x003800149d007388 */ /* 0x0203e20000000c00 */
[----:B------:R-:W-:Y:S05]  /*d2c0*/  BRA `(.L_x_7035) ;  /* 0x000005d000007947 */ /* 0x000fea0003800000 */
.L_x_7009:
        /* <DEDUP_REMOVED lines=20> */
.L_x_7073:
[----:B------:R-:W-:Y:S05]  /*d410*/  BSYNC B0 ;  /* 0x0000000000007941 */ /* 0x000fea0003800000 */
.L_x_7072:
        /* <DEDUP_REMOVED lines=22> */
.L_x_7075:
[----:B------:R-:W-:Y:S05]  /*d580*/  BSYNC B0 ;  /* 0x0000000000007941 */ /* 0x000fea0003800000 */
.L_x_7074:
        /* <DEDUP_REMOVED lines=23> */
.L_x_7077:
[----:B------:R-:W-:Y:S05]  /*d700*/  BSYNC B0 ;  /* 0x0000000000007941 */ /* 0x000fea0003800000 */
.L_x_7076:
        /* <DEDUP_REMOVED lines=25> */
.L_x_7035:
[----:B------:R-:W-:Y:S05]  /*d8a0*/  BSYNC B3 ;  /* 0x0000000000037941 */ /* 0x000fea0003800000 */
.L_x_7008:
        /* <DEDUP_REMOVED lines=26> */
.L_x_7079:
[----:B------:R-:W-:Y:S05]  /*da50*/  BSYNC B0 ;  /* 0x0000000000007941 */ /* 0x000fea0003800000 */
.L_x_7078:
        /* <DEDUP_REMOVED lines=22> */
.L_x_7081:
[----:B------:R-:W-:Y:S05]  /*dbc0*/  BSYNC B0 ;  /* 0x0000000000007941 */ /* 0x000fea0003800000 */
.L_x_7080:
        /* <DEDUP_REMOVED lines=26> */
.L_x_7083:
[----:B------:R-:W-:Y:S05]  /*dd70*/  BSYNC B0 ;  /* 0x0000000000007941 */ /* 0x000fea0003800000 */
.L_x_7082:
        /* <DEDUP_REMOVED lines=12> */
[----:B------:R-:W-:Y:S02]  /*de40*/  @!P1 IMAD.MOV.U32 R11, RZ, RZ, R163 ;  /* 0x000000ffff0b9224 */ /* 0x000fe400078e00a3 */
        /* <DEDUP_REMOVED lines=18> */
.L_x_7085:
[----:B------:R-:W-:Y:S05]  /*df70*/  BSYNC B0 ;  /* 0x0000000000007941 */ /* 0x000fea0003800000 */
.L_x_7084:
[----:B------:R-:W-:Y:S01]  /*df80*/  IMAD R62, R62, c[0x0][0x320], RZ ;  /* 0x0000c8003e3e7a24 */ /* 0x000fe200078e02ff */
[----:B------:R-:W0:Y:S01]  /*df90*/  LDGDEPBAR ;  /* 0x00000000000079af */ /* 0x000e220000000000 */
[----:B------:R-:W-:-:S04]  /*dfa0*/  IMAD.WIDE.U32 R134, R63, c[0x0][0x320], R134 ;  /* 0x0000c8003f867a25 */ /* 0x000fc800078e0086 */
[----:B------:R-:W-:Y:S01]  /*dfb0*/  IMAD R62, R63, c[0x0][0x324], R62 ;  /* 0x0000c9003f3e7a24 */ /* 0x000fe200078e023e */
[----:B-1----:R-:W-:-:S03]  /*dfc0*/  LEA R6, P0, R134, c[0x0][0x318], 0x2 ;  /* 0x0000c60086067a11 */ /* 0x002fc600078010ff */
[----:B------:R-:W-:-:S05]  /*dfd0*/  IMAD.IADD R62, R135, 0x1, R62 ;  /* 0x00000001873e7824 */ /* 0x000fca00078e023e */
[----:B------:R-:W-:-:S06]  /*dfe0*/  LEA.HI.X R7, R134, c[0x0][0x31c], R62, 0x2, P0 ;  /* 0x0000c70086077a11 */ /* 0x000fcc00000f143e */
[----:B------:R-:W2:Y:S01]  /*dff0*/  LDG.E R7, [R6.64] ;  /* 0x0000000606077981 */ /* 0x000ea2000c1e1900 */
[----:B------:R-:W-:Y:S01]  /*e000*/  ISETP.GE.AND P1, PT, R132, R5, PT ;  /* 0x000000058400720c */ /* 0x000fe20003f26270 */
[----:B------:R-:W2:Y:S01]  /*e010*/  MUFU.RCP R0, c[0x0][0x238] ;  /* 0x00008e0000007b08 */ /* 0x000ea20000001000 */
[----:B------:R-:W-:Y:S01]  /*e020*/  SHF.R.S32.HI R164, RZ, 0x1f, R129 ;  /* 0x0000001fffa47819 */ /* 0x000fe20000011481 */
[----:B------:R-:W-:-:S04]  /*e030*/  DEPBAR.LE SB0, 0x0 ;  /* 0x000080000000791a */ /* 0x000fc80000000000 */
[----:B------:R-:W-:Y:S01]  /*e040*/  BAR.SYNC.DEFER_BLOCKING 0x0 ;  /* 0x0000000000007b1d */ /* 0x000fe20000010000 */
[----:B------:R-:W-:Y:S01]  /*e050*/  IMAD.SHL.U32 R165, R115, 0x2, RZ ;  /* 0x0000000273a57824 */ /* 0x000fe200078e00ff */
[----:B------:R-:W-:Y:S02]  /*e060*/  LEA R170, P0, R106, c[0x0][0x170], 0x1 ;  /* 0x00005c006aaa7a11 */ /* 0x000fe400078008ff */
[----:B------:R-:W-:Y:S02]  /*e070*/  LEA.HI R164, R164, R129, RZ, 0x2 ;  /* 0x00000081a4a47211 */ /* 0x000fe400078f10ff */
        /* <DEDUP_REMOVED lines=23> */
.L_x_7087:
[----:B-1----:R-:W-:Y:S05]  /*e1f0*/  BSYNC B0 ;  /* 0x0000000000007941 */ /* 0x002fea0003800000 */
.L_x_7086:
        /* <DEDUP_REMOVED lines=22> */
.L_x_7089:
[----:B------:R-:W-:Y:S05]  /*e360*/  BSYNC B0 ;  /* 0x0000000000007941 */ /* 0x000fea0003800000 */
.L_x_7088:
        /* <DEDUP_REMOVED lines=26> */
.L_x_7091:
[----:B------:R-:W-:Y:S05]  /*e510*/  BSYNC B0 ;  /* 0x0000000000007941 */ /* 0x000fea0003800000 */
.L_x_7090:
        /* <DEDUP_REMOVED lines=28> */
.L_x_7093:
[----:B------:R-:W-:Y:S05]  /*e6e0*/  BSYNC B0 ;  /* 0x0000000000007941 */ /* 0x000fea0003800000 */
.L_x_7092:
        /* <DEDUP_REMOVED lines=9> */
[----:B------:R-:W0:Y:S01]  /*e780*/  LDGDEPBAR ;  /* 0x00000000000079af */ /* 0x000e220000000000 */
[----:B------:R-:W-:-:S02]  /*e790*/  LOP3.LUT R7, R54, 0x1c0, RZ, 0xc0, !PT ;  /* 0x000001c036077812 */ /* 0x000fc400078ec0ff */
[----:B------:R-:W-:Y:S01]  /*e7a0*/  LOP3.LUT R132, R5, 0x8, R132, 0xf8, !PT ;  /* 0x0000000805847812 */ /* 0x000fe200078ef884 */
[----:B------:R-:W-:Y:S01]  /*e7b0*/  IMAD.IADD R149, R149, 0x1, -R4 ;  /* 0x0000000195957824 */ /* 0x000fe200078e0a04 */
[----:B------:R-:W-:Y:S02]  /*e7c0*/  LOP3.LUT R37, R37, 0xfffffe00, RZ, 0xc0, !PT ;  /* 0xfffffe0025257812 */ /* 0x000fe400078ec0ff */
        /* <DEDUP_REMOVED lines=19> */
[----:B------:R-:W5:Y:S01]  /*e900*/  LDSM.16.M88.4 R28, [R149+0x5000] ;  /* 0x00500000951c783b */ /* 0x000f620000000200 */
[----:B------:R-:W-:Y:S01]  /*e910*/  IMAD R146, R39, 0x2, R150 ;  /* 0x0000000227927824 */ /* 0x000fe200078e0296 */
[----:B------:R-:W-:Y:S01]  /*e920*/  IADD3 R139, R147, 0x800, RZ ;  /* 0x00000800938b7810 */ /* 0x000fe20007ffe0ff */
[----:B------:R-:W-:Y:S01]  /*e930*/  IMAD R145, R39, 0x2, R148 ;  /* 0x0000000227917824 */ /* 0x000fe200078e0294 */
[----:B------:R-:W1:Y:S01]  /*e940*/  LDSM.16.M88.4 R8, [R149+0x5800] ;  /* 0x005800009508783b */ /* 0x000e620000000200 */
[----:B------:R-:W-:Y:S02]  /*e950*/  SEL R2, R2, 0xffffffc0, !P2 ;  /* 0xffffffc002027807 */ /* 0x000fe40005000000 */
[C---:B------:R-:W-:Y:S01]  /*e960*/  IADD3 R138, R147.reuse, 0x1000, RZ ;  /* 0x00001000938a7810 */ /* 0x040fe20007ffe0ff */
[----:B------:R-:W-:Y:S01]  /*e970*/  LDSM.16.M88.4 R76, [R147] ;  /* 0x00000000934c783b */ /* 0x000fe20000000200 */
[----:B------:R-:W-:Y:S01]  /*e980*/  IADD3 R137, R147, 0x1800, RZ ;  /* 0x0000180093897810 */ /* 0x000fe20007ffe0ff */
[----:B------:R-:W-:Y:S01]  /*e990*/  IMAD.IADD R143, R149, 0x1, R2 ;  /* 0x00000001958f7824 */ /* 0x000fe200078e0202 */
[C---:B------:R-:W-:Y:S01]  /*e9a0*/  IADD3 R135, R147.reuse, 0x2000, RZ ;  /* 0x0000200093877810 */ /* 0x040fe20007ffe0ff */
[----:B------:R-:W3:Y:S01]  /*e9b0*/  LDSM.16.M88.4 R72, [R148] ;  /* 0x000000009448783b */ /* 0x000ee20000000200 */
[----:B------:R-:W-:Y:S01]  /*e9c0*/  IMAD.IADD R136, R2, 0x1, R147 ;  /* 0x0000000102887824 */ /* 0x000fe200078e0293 */
[----:B------:R-:W-:Y:S01]  /*e9d0*/  IADD3 R134, R147, 0x2800, RZ ;  /* 0x0000280093867810 */ /* 0x000fe20007ffe0ff */
[----:B------:R-:W-:Y:S01]  /*e9e0*/  IMAD.IADD R2, R3, 0x1, R165 ;  /* 0x0000000103027824 */ /* 0x000fe200078e02a5 */
[----:B------:R-:W4:Y:S01]  /*e9f0*/  LDSM.16.M88.4 R68, [R147+0x800] ;  /* 0x000800009344783b */ /* 0x000f220000000200 */
[----:B------:R-:W-:-:S02]  /*ea00*/  IADD3 R133, R147, 0x3000, RZ ;  /* 0x0000300093857810 */ /* 0x000fc40007ffe0ff */
[----:B------:R-:W-:Y:S01]  /*ea10*/  I2F R43, R2 ;  /* 0x00000002002b7306 */ /* 0x000fe20000201400 */
[----:B------:R-:W1:Y:S01]  /*ea20*/  LDSM.16.M88.4 R64, [R147+0x1000] ;  /* 0x001000009340783b */ /* 0x000e620000000200 */
[C---:B------:R-:W-:Y:S02]  /*ea30*/  IADD3 R40, R2.reuse, 0x9, RZ ;  /* 0x0000000902287810 */ /* 0x040fe40007ffe0ff */
[----:B------:R-:W-:Y:S01]  /*ea40*/  IADD3 R54, R2, 0x11, RZ ;  /* 0x0000001102367810 */ /* 0x000fe20007ffe0ff */
[----:B------:R-:W1:Y:S01]  /*ea50*/  LDSM.16.M88.4 R60, [R147+0x1800] ;  /* 0x00180000933c783b */ /* 0x000e620000000200 */
[----:B------:R-:W-:Y:S02]  /*ea60*/  IADD3 R132, R147, 0x3800, RZ ;  /* 0x0000380093847810 */ /* 0x000fe40007ffe0ff */
[----:B------:R-:W-:Y:S01]  /*ea70*/  I2F R42, R40 ;  /* 0x00000028002a7306 */ /* 0x000fe20000201400 */
[----:B------:R-:W-:Y:S04]  /*ea80*/  LDSM.16.M88.4 R12, [R143+0x4000] ;  /* 0x004000008f0c783b */ /* 0x000fe80000000200 */
[----:B------:R-:W1:Y:S01]  /*ea90*/  LDSM.16.M88.4 R16, [R146] ;  /* 0x000000009210783b */ /* 0x000e620000000200 */
[C---:B--2---:R-:W-:Y:S03]  /*eaa0*/  HMMA.16816.F32 R4, R20.reuse, R84, RZ ;  /* 0x000000541404723c */ /* 0x044fe600000018ff */
[----:B------:R-:W-:Y:S04]  /*eab0*/  LDSM.16.M88.4 R92, [R143+0x5000] ;  /* 0x005000008f5c783b */ /* 0x000fe80000000200 */
[----:B---3--:R-:W-:Y:S01]  /*eac0*/  LDSM.16.M88.4 R88, [R143+0x5800] ;  /* 0x005800008f58783b */ /* 0x008fe20000000200 */
[C---:B------:R-:W-:Y:S03]  /*ead0*/  HMMA.16816.F32 R84, R20.reuse, R86, RZ ;  /* 0x000000561454723c */ /* 0x040fe600000018ff */
[----:B------:R-:W-:Y:S05]  /*eae0*/  LDSM.16.M88.4 R80, [R145] ;  /* 0x000000009150783b */ /* 0x000fea0000000200 */
[C---:B------:R-:W-:Y:S08]  /*eaf0*/  HMMA.16816.F32 R56, R20.reuse, R44, RZ ;  /* 0x0000002c1438723c */ /* 0x040ff000000018ff */
[C---:B-----5:R-:W-:Y:S08]  /*eb00*/  HMMA.16816.F32 R32, R20.reuse, R28, RZ ;  /* 0x0000001c1420723c */ /* 0x060ff000000018ff */
[C---:B------:R-:W-:Y:S08]  /*eb10*/  HMMA.16816.F32 R44, R20.reuse, R46, RZ ;  /* 0x0000002e142c723c */ /* 0x040ff000000018ff */
[C---:B------:R-:W-:Y:S08]  /*eb20*/  HMMA.16816.F32 R28, R20.reuse, R30, RZ ;  /* 0x0000001e141c723c */ /* 0x040ff000000018ff */
[C---:B-1----:R-:W-:Y:S08]  /*eb30*/  HMMA.16816.F32 R24, R20.reuse, R8, RZ ;  /* 0x000000081418723c */ /* 0x042ff000000018ff */
[----:B------:R-:W-:Y:S01]  /*eb40*/  HMMA.16816.F32 R20, R20, R10, RZ ;  /* 0x0000000a1414723c */ /* 0x000fe200000018ff */
[----:B------:R-:W1:Y:S07]  /*eb50*/  LDSM.16.M88.4 R8, [R143+0x4800] ;  /* 0x004800008f08783b */ /* 0x000e6e0000000200 */
[C---:B------:R-:W-:Y:S08]  /*eb60*/  HMMA.16816.F32 R4, R72.reuse, R76, R4 ;  /* 0x0000004c4804723c */ /* 0x040ff00000001804 */
[C---:B------:R-:W-:Y:S01]  /*eb70*/  HMMA.16816.F32 R84, R72.reuse, R78, R84 ;  /* 0x0000004e4854723c */ /* 0x040fe20000001854 */
[----:B------:R-:W2:Y:S07]  /*eb80*/  LDSM.16.M88.4 R76, [R136] ;  /* 0x00000000884c783b */ /* 0x000eae0000000200 */
[C---:B----4-:R-:W-:Y:S08]  /*eb90*/  HMMA.16816.F32 R56, R72.reuse, R68, R56 ;  /* 0x000000444838723c */ /* 0x050ff00000001838 */
[C---:B------:R-:W-:Y:S01]  /*eba0*/  HMMA.16816.F32 R44, R72.reuse, R70, R44 ;  /* 0x00000046482c723c */ /* 0x040fe2000000182c */
[----:B------:R-:W-:Y:S07]  /*ebb0*/  LDSM.16.M88.4 R68, [R150+0x2000] ;  /* 0x002000009644783b */ /* 0x000fee0000000200 */
[C---:B------:R-:W-:Y:S08]  /*ebc0*/  HMMA.16816.F32 R32, R72.reuse, R64, R32 ;  /* 0x000000404820723c */ /* 0x040ff00000001820 */
[C---:B------:R-:W-:Y:S01]  /*ebd0*/  HMMA.16816.F32 R28, R72.reuse, R66, R28 ;  /* 0x00000042481c723c */ /* 0x040fe2000000181c */
[----:B------:R-:W3:Y:S07]  /*ebe0*/  LDSM.16.M88.4 R64, [R136+0x800] ;  /* 0x000800008840783b */ /* 0x000eee0000000200 */
[C---:B------:R-:W-:Y:S08]  /*ebf0*/  HMMA.16816.F32 R24, R72.reuse, R60, R24 ;  /* 0x0000003c4818723c */ /* 0x040ff00000001818 */
[----:B------:R-:W-:Y:S01]  /*ec00*/  HMMA.16816.F32 R20, R72, R62, R20 ;  /* 0x0000003e4814723c */ /* 0x000fe20000001814 */
[----:B------:R-:W4:Y:S04]  /*ec10*/  LDSM.16.M88.4 R60, [R136+0x1000] ;  /* 0x00100000883c783b */ /* 0x000f280000000200 */
[----:B------:R-:W-:Y:S03]  /*ec20*/  LDSM.16.M88.4 R72, [R136+0x1800] ;  /* 0x001800008848783b */ /* 0x000fe60000000200 */
[C---:B------:R-:W-:Y:S08]  /*ec30*/  HMMA.16816.F32 R4, R16.reuse, R12, R4 ;  /* 0x0000000c1004723c */ /* 0x040ff00000001804 */
[C---:B------:R-:W-:Y:S01]  /*ec40*/  HMMA.16816.F32 R84, R16.reuse, R14, R84 ;  /* 0x0000000e1054723c */ /* 0x040fe20000001854 */
[----:B------:R-:W5:Y:S07]  /*ec50*/  LDSM.16.M88.4 R12, [R149+0x6000] ;  /* 0x00600000950c783b */ /* 0x000f6e0000000200 */
[C---:B-1----:R-:W-:Y:S08]  /*ec60*/  HMMA.16816.F32 R56, R16.reuse, R8, R56 ;  /* 0x000000081038723c */ /* 0x042ff00000001838 */
[C---:B------:R-:W-:Y:S01]  /*ec70*/  HMMA.16816.F32 R44, R16.reuse, R10, R44 ;  /* 0x0000000a102c723c */ /* 0x040fe2000000182c */
[----:B------:R-:W-:Y:S07]  /*ec80*/  LDSM.16.M88.4 R8, [R149+0x7000] ;  /* 0x007000009508783b */ /* 0x000fee0000000200 */
[C---:B------:R-:W-:Y:S08]  /*ec90*/  HMMA.16816.F32 R32, R16.reuse, R92, R32 ;  /* 0x0000005c1020723c */ /* 0x040ff00000001820 */
[C---:B------:R-:W-:Y:S01]  /*eca0*/  HMMA.16816.F32 R28, R16.reuse, R94, R28 ;  /* 0x0000005e101c723c */ /* 0x040fe2000000181c */
[----:B------:R-:W-:Y:S07]  /*ecb0*/  LDSM.16.M88.4 R92, [R149+0x7800] ;  /* 0x00780000955c783b */ /* 0x000fee0000000200 */
[C---:B------:R-:W-:Y:S08]  /*ecc0*/  HMMA.16816.F32 R24, R16.reuse, R88, R24 ;  /* 0x000000581018723c */ /* 0x040ff00000001818 */
[----:B------:R-:W-:Y:S01]  /*ecd0*/  HMMA.16816.F32 R20, R16, R90, R20 ;  /* 0x0000005a1014723c */ /* 0x000fe20000001814 */
[----:B------:R-:W1:Y:S07]  /*ece0*/  LDSM.16.M88.4 R16, [R149+0x6800] ;  /* 0x006800009510783b */ /* 0x000e6e0000000200 */
        /* <DEDUP_REMOVED lines=8> */
[----:B------:R-:W-:Y:S01]  /*ed70*/  HMMA.16816.F32 R28, R80, R62, R28 ;  /* 0x0000003e501c723c */ /* 0x000fe2000000181c */
[----:B------:R-:W-:Y:S07]  /*ed80*/  LDSM.16.M88.4 R60, [R147+0x3000] ;  /* 0x00300000933c783b */ /* 0x000fee0000000200 */
[----:B-----5:R-:W-:Y:S08]  /*ed90*/  HMMA.16816.F32 R4, R68, R12, R4 ;  /* 0x0000000c4404723c */ /* 0x020ff00000001804 */
[C---:B------:R-:W-:Y:S08]  /*eda0*/  HMMA.16816.F32 R24, R80.reuse, R72, R24 ;  /* 0x000000485018723c */ /* 0x040ff00000001818 */
[----:B------:R-:W-:Y:S01]  /*edb0*/  HMMA.16816.F32 R20, R80, R74, R20 ;  /* 0x0000004a5014723c */ /* 0x000fe20000001814 */
[----:B------:R-:W-:Y:S04]  /*edc0*/  LDSM.16.M88.4 R72, [R143+0x6000] ;  /* 0x006000008f48783b */ /* 0x000fe80000000200 */
[----:B------:R-:W-:Y:S03]  /*edd0*/  LDSM.16.M88.4 R80, [R147+0x3800] ;  /* 0x003800009350783b */ /* 0x000fe60000000200 */
[C---:B------:R-:W-:Y:S01]  /*ede0*/  HMMA.16816.F32 R88, R68.reuse, R14, R88 ;  /* 0x0000000e4458723c */ /* 0x040fe20000001858 */
[----:B------:R-:W4:Y:S07]  /*edf0*/  LDSM.16.M88.4 R12, [R146+0x2000] ;  /* 0x00200000920c783b */ /* 0x000f2e0000000200 */
[C---:B-1----:R-:W-:Y:S08]  /*ee00*/  HMMA.16816.F32 R56, R68.reuse, R16, R56 ;  /* 0x000000104438723c */ /* 0x042ff00000001838 */
[C---:B------:R-:W-:Y:S08]  /*ee10*/  HMMA.16816.F32 R32, R68.reuse, R8, R32 ;  /* 0x000000084420723c */ /* 0x040ff00000001820 */
[C---:B------:R-:W-:Y:S01]  /*ee20*/  HMMA.16816.F32 R28, R68.reuse, R10, R28 ;  /* 0x0000000a441c723c */ /* 0x040fe2000000181c */
[----:B------:R-:W1:Y:S07]  /*ee30*/  LDSM.16.M88.4 R8, [R143+0x6800] ;  /* 0x006800008f08783b */ /* 0x000e6e0000000200 */
[----:B------:R-:W-:Y:S01]  /*ee40*/  HMMA.16816.F32 R44, R68, R18, R44 ;  /* 0x00000012442c723c */ /* 0x000fe2000000182c */
[----:B------:R-:W-:Y:S07]  /*ee50*/  LDSM.16.M88.4 R16, [R145+0x2000] ;  /* 0x002000009110783b */ /* 0x000fee0000000200 */
[----:B--2---:R-:W-:Y:S08]  /*ee60*/  HMMA.16816.F32 R4, R84, R76, R4 ;  /* 0x0000004c5404723c */ /* 0x004ff00000001804 */
[C---:B------:R-:W-:Y:S08]  /*ee70*/  HMMA.16816.F32 R24, R68.reuse, R92, R24 ;  /* 0x0000005c4418723c */ /* 0x040ff00000001818 */
[----:B------:R-:W-:Y:S01]  /*ee80*/  HMMA.16816.F32 R20, R68, R94, R20 ;  /* 0x0000005e4414723c */ /* 0x000fe20000001814 */
[----:B------:R-:W2:Y:S07]  /*ee90*/  LDSM.16.M88.4 R68, [R136+0x2000] ;  /* 0x002000008844783b */ /* 0x000eae0000000200 */
[C---:B------:R-:W-:Y:S08]  /*eea0*/  HMMA.16816.F32 R88, R84.reuse, R78, R88 ;  /* 0x0000004e5458723c */ /* 0x040ff00000001858 */
[C---:B---3--:R-:W-:Y:S08]  /*eeb0*/  HMMA.16816.F32 R56, R84.reuse, R64, R56 ;  /* 0x000000405438723c */ /* 0x048ff00000001838 */
[----:B------:R-:W-:Y:S01]  /*eec0*/  HMMA.16816.F32 R44, R84, R66, R44 ;  /* 0x00000042542c723c */ /* 0x000fe2000000182c */
[----:B------:R-:W3:Y:S07]  /*eed0*/  LDSM.16.M88.4 R64, [R136+0x2800] ;  /* 0x002800008840783b */ /* 0x000eee0000000200 */
[C---:B----4-:R-:W-:Y:S08]  /*eee0*/  HMMA.16816.F32 R4, R12.reuse, R72, R4 ;  /* 0x000000480c04723c */ /* 0x050ff00000001804 */
[C---:B------:R-:W-:Y:S08]  /*eef0*/  HMMA.16816.F32 R88, R12.reuse, R74, R88 ;  /* 0x0000004a0c58723c */ /* 0x040ff00000001858 */
[----:B-1----:R-:W-:Y:S07]  /*ef00*/  HMMA.16816.F32 R56, R12, R8, R56 ;  /* 0x000000080c38723c */ /* 0x002fee0000001838 */
[----:B------:R-:W-:Y:S01]  /*ef10*/  IMAD R9, R48, 0x10, R50 ;  /* 0x0000001030097824 */ /* 0x000fe200078e0232 */
[----:B------:R-:W-:Y:S01]  /*ef20*/  HMMA.16816.F32 R32, R84, R60, R32 ;  /* 0x0000003c5420723c */ /* 0x000fe20000001820 */
[----:B------:R-:W-:-:S03]  /*ef30*/  IADD3 R8, R2, 0x8, RZ ;  /* 0x0000000802087810 */ /* 0x000fc60007ffe0ff */
[----:B------:R-:W-:Y:S01]  /*ef40*/  IADD3 R9, R9, 0x1, R164 ;  /* 0x0000000109097810 */ /* 0x000fe20007ffe0a4 */
[----:B------:R-:W-:Y:S03]  /*ef50*/  I2F R55, R8 ;  /* 0x0000000800377306 */ /* 0x000fe60000201400 */
[----:B------:R-:W-:Y:S01]  /*ef60*/  HMMA.16816.F32 R28, R84, R62, R28 ;  /* 0x0000003e541c723c */ /* 0x000fe2000000181c */
[----:B------:R-:W1:Y:S01]  /*ef70*/  LDSM.16.M88.4 R60, [R143+0x7000] ;  /* 0x007000008f3c783b */ /* 0x000e620000000200 */
[----:B------:R-:W-:Y:S02]  /*ef80*/  IADD3 R105, R52, R9, -R155 ;  /* 0x0000000934697210 */ /* 0x000fe40007ffe89b */
[----:B------:R-:W-:Y:S02]  /*ef90*/  IADD3 R9, R2, 0x1, RZ ;  /* 0x0000000102097810 */ /* 0x000fe40007ffe0ff */
[----:B------:R-:W-:-:S02]  /*efa0*/  IADD3 R105, R105, c[0x0][0x2e8], RZ ;  /* 0x0000ba0069697a10 */ /* 0x000fc40007ffe0ff */
[C---:B--2---:R-:W-:Y:S01]  /*efb0*/  HMMA.16816.F32 R48, R16.reuse, R68, R4 ;  /* 0x000000441030723c */ /* 0x044fe20000001804 */
[----:B------:R2:W4:Y:S06]  /*efc0*/  I2F R38, R9 ;  /* 0x0000000900267306 */ /* 0x00052c0000201400 */
[C---:B------:R-:W-:Y:S01]  /*efd0*/  IADD3 R5, R105.reuse, 0x8, RZ ;  /* 0x0000000869057810 */ /* 0x040fe20007ffe0ff */
[----:B------:R-:W-:Y:S01]  /*efe0*/  HMMA.16816.F32 R88, R16, R70, R88 ;  /* 0x000000461058723c */ /* 0x000fe20000001858 */
[-C--:B------:R-:W-:Y:S02]  /*eff0*/  IMNMX R105, R105, R52.reuse, PT ;  /* 0x0000003469697217 */ /* 0x080fe40003800200 */
[----:B------:R-:W-:-:S02]  /*f000*/  IMNMX R128, R5, R52, PT ;  /* 0x0000003405807217 */ /* 0x000fc40003800200 */
[CC--:B------:R-:W-:Y:S01]  /*f010*/  ISETP.GE.AND P5, PT, R9.reuse, R105.reuse, PT ;  /* 0x000000690900720c */ /* 0x0c0fe20003fa6270 */
[----:B------:R-:W-:Y:S01]  /*f020*/  LDSM.16.M88.4 R4, [R143+0x7800] ;  /* 0x007800008f04783b */ /* 0x000fe20000000200 */
[-C--:B------:R-:W-:Y:S01]  /*f030*/  ISETP.GE.AND P0, PT, R9, R128.reuse, PT ;  /* 0x000000800900720c */ /* 0x080fe20003f06270 */
[----:B------:R-:W-:Y:S01]  /*f040*/  HMMA.16816.F32 R44, R12, R10, R44 ;  /* 0x0000000a0c2c723c */ /* 0x000fe2000000182c */
[CC--:B------:R-:W-:Y:S02]  /*f050*/  ISETP.GE.AND P1, PT, R8.reuse, R105.reuse, PT ;  /* 0x000000690800720c */ /* 0x0c0fe40003f26270 */
[----:B------:R-:W-:Y:S02]  /*f060*/  ISETP.GE.AND P2, PT, R8, R128, PT ;  /* 0x000000800800720c */ /* 0x000fe40003f46270 */
[----:B--2---:R-:W2:Y:S01]  /*f070*/  LDSM.16.M88.4 R8, [R136+0x3000] ;  /* 0x003000008808783b */ /* 0x004ea20000000200 */
[----:B------:R-:W-:Y:S02]  /*f080*/  IADD3 R52, R2, 0x10, RZ ;  /* 0x0000001002347810 */ /* 0x000fe40007ffe0ff */
[----:B---3--:R-:W-:Y:S01]  /*f090*/  HMMA.16816.F32 R56, R16, R64, R56 ;  /* 0x000000401038723c */ /* 0x008fe20000001838 */
[CC--:B----4-:R-:W-:Y:S01]  /*f0a0*/  FFMA.FTZ R49, R0.reuse, R38.reuse, R49 ;  /* 0x0000002600317223 */ /* 0x0d0fe20000010031 */
[----:B------:R3:W4:Y:S01]  /*f0b0*/  I2F R53, R52 ;  /* 0x0000003400357306 */ /* 0x0007220000201400 */
[----:B------:R-:W-:Y:S01]  /*f0c0*/  FFMA.FTZ R51, R0, R38, R51 ;  /* 0x0000002600337223 */ /* 0x000fe20000010033 */
[----:B------:R-:W-:-:S02]  /*f0d0*/  ISETP.GE.AND P6, PT, R40, R105, PT ;  /* 0x000000692800720c */ /* 0x000fc40003fc6270 */
[----:B------:R-:W-:Y:S02]  /*f0e0*/  FSEL R38, R49, -INF , !P5 ;  /* 0xff80000031267808 */ /* 0x000fe40006800000 */
[----:B------:R-:W-:Y:S01]  /*f0f0*/  HMMA.16816.F32 R24, R84, R80, R24 ;  /* 0x000000505418723c */ /* 0x000fe20000001818 */
[----:B------:R-:W-:Y:S01]  /*f100*/  ISETP.GE.AND P4, PT, R40, R128, PT ;  /* 0x000000802800720c */ /* 0x000fe20003f86270 */
[CC--:B------:R-:W-:Y:S01]  /*f110*/  FFMA.FTZ R40, R0.reuse, R55.reuse, R88 ;  /* 0x0000003700287223 */ /* 0x0c0fe20000010058 */
[----:B------:R-:W-:Y:S01]  /*f120*/  FSEL R49, R51, -INF , !P0 ;  /* 0xff80000033317808 */ /* 0x000fe20004000000 */
[----:B------:R-:W-:Y:S01]  /*f130*/  FFMA.FTZ R51, R0, R55, R90 ;  /* 0x0000003700337223 */ /* 0x000fe2000001005a */
[----:B------:R-:W-:Y:S01]  /*f140*/  ISETP.GE.AND P5, PT, R52, R105, PT ;  /* 0x000000693400720c */ /* 0x000fe20003fa6270 */
[----:B------:R-:W-:Y:S01]  /*f150*/  FFMA.FTZ R89, R0, R42, R89 ;  /* 0x0000002a00597223 */ /* 0x000fe20000010059 */
[----:B------:R-:W-:Y:S01]  /*f160*/  ISETP.GE.AND P0, PT, R52, R128, PT ;  /* 0x000000803400720c */ /* 0x000fe20003f06270 */
[----:B-1----:R-:W-:Y:S01]  /*f170*/  HMMA.16816.F32 R32, R12, R60, R32 ;  /* 0x0000003c0c20723c */ /* 0x002fe20000001820 */
[----:B------:R-:W-:Y:S01]  /*f180*/  FSEL R40, R40, -INF , !P1 ;  /* 0xff80000028287808 */ /* 0x000fe20004800000 */
[----:B------:R-:W1:Y:S01]  /*f190*/  I2F R60, R54 ;  /* 0x00000036003c7306 */ /* 0x000e620000201400 */
[----:B---3--:R-:W-:-:S02]  /*f1a0*/  IADD3 R52, R2, 0x18, RZ ;  /* 0x0000001802347810 */ /* 0x008fc40007ffe0ff */
[----:B------:R-:W-:Y:S02]  /*f1b0*/  FSEL R51, R51, -INF , !P2 ;  /* 0xff80000033337808 */ /* 0x000fe40005000000 */
[C---:B------:R-:W-:Y:S01]  /*f1c0*/  ISETP.GE.AND P1, PT, R54.reuse, R105, PT ;  /* 0x000000693600720c */ /* 0x040fe20003f26270 */
[----:B------:R-:W-:Y:S01]  /*f1d0*/  HMMA.16816.F32 R28, R12, R62, R28 ;  /* 0x0000003e0c1c723c */ /* 0x000fe2000000181c */
[----:B------:R-:W-:Y:S01]  /*f1e0*/  ISETP.GE.AND P2, PT, R54, R128, PT ;  /* 0x000000803600720c */ /* 0x000fe20003f46270 */
[----:B------:R3:W-:Y:S01]  /*f1f0*/  I2F R65, R52 ;  /* 0x0000003400417306 */ /* 0x0007e20000201400 */
[CC--:B----4-:R-:W-:Y:S02]  /*f200*/  FFMA.FTZ R56, R0.reuse, R53.reuse, R56 ;  /* 0x0000003500387223 */ /* 0x0d0fe40000010038 */
[C---:B------:R-:W-:Y:S02]  /*f210*/  FFMA.FTZ R58, R0.reuse, R53, R58 ;  /* 0x00000035003a7223 */ /* 0x040fe4000001003a */
[C---:B------:R-:W-:Y:S01]  /*f220*/  FFMA.FTZ R63, R0.reuse, R42, R91 ;  /* 0x0000002a003f7223 */ /* 0x040fe2000001005b */
[----:B------:R-:W-:Y:S01]  /*f230*/  HMMA.16816.F32 R20, R84, R82, R20 ;  /* 0x000000525414723c */ /* 0x000fe20000001814 */
[----:B------:R-:W-:Y:S01]  /*f240*/  FSEL R42, R89, -INF , !P6 ;  /* 0xff800000592a7808 */ /* 0x000fe20007000000 */
[----:B-1----:R-:W-:Y:S01]  /*f250*/  FFMA.FTZ R64, R0, R60, R57 ;  /* 0x0000003c00407223 */ /* 0x002fe20000010039 */
[----:B------:R-:W-:-:S02]  /*f260*/  ISETP.GE.AND P6, PT, R52, R105, PT ;  /* 0x000000693400720c */ /* 0x000fc40003fc6270 */
[----:B------:R-:W-:Y:S02]  /*f270*/  FSEL R63, R63, -INF , !P4 ;  /* 0xff8000003f3f7808 */ /* 0x000fe40006000000 */
[----:B------:R-:W-:Y:S01]  /*f280*/  ISETP.GE.AND P4, PT, R52, R128, PT ;  /* 0x000000803400720c */ /* 0x000fe20003f86270 */
[----:B--2---:R-:W-:Y:S01]  /*f290*/  HMMA.16816.F32 R32, R16, R8, R32 ;  /* 0x000000081020723c */ /* 0x004fe20000001820 */
[----:B------:R-:W-:Y:S01]  /*f2a0*/  IADD3 R62, R2, 0x19, RZ ;  /* 0x00000019023e7810 */ /* 0x000fe20007ffe0ff */
[----:B---3--:R-:W1:Y:S01]  /*f2b0*/  LDSM.16.M88.4 R52, [R136+0x3800] ;  /* 0x003800008834783b */ /* 0x008e620000000200 */
[----:B------:R-:W-:Y:S01]  /*f2c0*/  FSEL R61, R58, -INF , !P0 ;  /* 0xff8000003a3d7808 */ /* 0x000fe20004000000 */
[----:B------:R-:W-:-:S04]  /*f2d0*/  DEPBAR.LE SB0, 0x0 ;  /* 0x000080000000791a */ /* 0x000fc80000000000 */
[C---:B------:R-:W-:Y:S01]  /*f2e0*/  HMMA.16816.F32 R24, R12.reuse, R4, R24 ;  /* 0x000000040c18723c */ /* 0x040fe20000001818 */
[----:B------:R-:W-:Y:S01]  /*f2f0*/  I2F R4, R62 ;  /* 0x0000003e00047306 */ /* 0x000fe20000201400 */
[----:B------:R-:W-:Y:S01]  /*f300*/  IADD3 R58, R2, 0x21, RZ ;  /* 0x00000021023a7810 */ /* 0x000fe20007ffe0ff */
[----:B------:R-:W-:Y:S01]  /*f310*/  FFMA.FTZ R9, R0, R60, R59 ;  /* 0x0000003c00097223 */ /* 0x000fe2000001003b */
[----:B------:R-:W-:Y:S02]  /*f320*/  FSEL R8, R64, -INF , !P1 ;  /* 0xff80000040087808 */ /* 0x000fe40004800000 */
[----:B------:R-:W-:Y:S02]  /*f330*/  FSEL R56, R56, -INF , !P5 ;  /* 0xff80000038387808 */ /* 0x000fe40006800000 */
[----:B------:R-:W-:Y:S01]  /*f340*/  HMMA.16816.F32 R20, R12, R6, R20 ;  /* 0x000000060c14723c */ /* 0x000fe20000001814 */
[----:B------:R-:W-:Y:S01]  /*f350*/  IADD3 R5, R2, 0x20, RZ ;  /* 0x0000002002057810 */ /* 0x000fe20007ffe0ff */
[----:B------:R-:W2:Y:S01]  /*f360*/  I2F R13, R58 ;  /* 0x0000003a000d7306 */ /* 0x000ea20000201400 */
[----:B------:R-:W-:-:S02]  /*f370*/  FSEL R9, R9, -INF , !P2 ;  /* 0xff80000009097808 */ /* 0x000fc40005000000 */
[CC--:B------:R-:W-:Y:S02]  /*f380*/  ISETP.GE.AND P1, PT, R5.reuse, R105.reuse, PT ;  /* 0x000000690500720c */ /* 0x0c0fe40003f26270 */
[C---:B------:R-:W-:Y:S01]  /*f390*/  IADD3 R14, R2.reuse, 0x28, RZ ;  /* 0x00000028020e7810 */ /* 0x040fe20007ffe0ff */
[C---:B------:R-:W-:Y:S01]  /*f3a0*/  HMMA.16816.F32 R44, R16.reuse, R66, R44 ;  /* 0x00000042102c723c */ /* 0x040fe2000000182c */
[-C--:B------:R-:W-:Y:S01]  /*f3b0*/  ISETP.GE.AND P2, PT, R5, R128.reuse, PT ;  /* 0x000000800500720c */ /* 0x080fe20003f46270 */
[----:B------:R-:W3:Y:S01]  /*f3c0*/  I2F R57, R5 ;  /* 0x0000000500397306 */ /* 0x000ee20000201400 */
[----:B------:R-:W-:Y:S02]  /*f3d0*/  IADD3 R15, R2, 0x29, RZ ;  /* 0x00000029020f7810 */ /* 0x000fe40007ffe0ff */
[C---:B------:R-:W-:Y:S02]  /*f3e0*/  ISETP.GE.AND P5, PT, R62.reuse, R105, PT ;  /* 0x000000693e00720c */ /* 0x040fe40003fa6270 */
[----:B------:R-:W-:Y:S01]  /*f3f0*/  ISETP.GE.AND P0, PT, R62, R128, PT ;  /* 0x000000803e00720c */ /* 0x000fe20003f06270 */
[----:B------:R-:W-:Y:S02]  /*f400*/  HMMA.16816.F32 R28, R16, R10, R28 ;  /* 0x0000000a101c723c */ /* 0x000fe4000000181c */
[----:B------:R-:W4:Y:S01]  /*f410*/  I2F R11, R14 ;  /* 0x0000000e000b7306 */ /* 0x000f220000201400 */
[----:B--2---:R-:W-:-:S02]  /*f420*/  FFMA.FTZ R33, R0, R13, R33 ;  /* 0x0000000d00217223 */ /* 0x004fc40000010021 */
[----:B------:R-:W-:Y:S02]  /*f430*/  FFMA.FTZ R35, R0, R13, R35 ;  /* 0x0000000d00237223 */ /* 0x000fe40000010023 */
[----:B------:R-:W-:Y:S01]  /*f440*/  IADD3 R10, R2, 0x30, RZ ;  /* 0x00000030020a7810 */ /* 0x000fe20007ffe0ff */
[CC--:B---3--:R-:W-:Y:S01]  /*f450*/  FFMA.FTZ R32, R0.reuse, R57.reuse, R32 ;  /* 0x0000003900207223 */ /* 0x0c8fe20000010020 */
[----:B-1----:R-:W-:Y:S01]  /*f460*/  HMMA.16816.F32 R24, R16, R52, R24 ;  /* 0x000000341018723c */ /* 0x002fe20000001818 */
[----:B------:R-:W-:Y:S01]  /*f470*/  FFMA.FTZ R34, R0, R57, R34 ;  /* 0x0000003900227223 */ /* 0x000fe20000010022 */
[----:B------:R-:W1:Y:S02]  /*f480*/  I2F R13, R10 ;  /* 0x0000000a000d7306 */ /* 0x000e640000201400 */
[----:B------:R-:W-:-:S03]  /*f490*/  FSEL R122, R32, -INF , !P1 ;  /* 0xff800000207a7808 */ /* 0x000fc60004800000 */
[-C--:B------:R-:W-:Y:S01]  /*f4a0*/  FFMA.FTZ R6, R0, R4.reuse, R45 ;  /* 0x0000000400067223 */ /* 0x080fe2000001002d */
[----:B------:R-:W-:Y:S01]  /*f4b0*/  FSEL R125, R34, -INF , !P2 ;  /* 0xff800000227d7808 */ /* 0x000fe20005000000 */
[C---:B------:R-:W-:Y:S01]  /*f4c0*/  FFMA.FTZ R7, R0.reuse, R4, R47 ;  /* 0x0000000400077223 */ /* 0x040fe2000001002f */
[----:B------:R-:W-:Y:S01]  /*f4d0*/  HMMA.16816.F32 R20, R16, R54, R20 ;  /* 0x000000361014723c */ /* 0x000fe20000001814 */
[C---:B------:R-:W-:Y:S01]  /*f4e0*/  ISETP.GE.AND P1, PT, R15.reuse, R105, PT ;  /* 0x000000690f00720c */ /* 0x040fe20003f26270 */
[----:B------:R-:W2:Y:S01]  /*f4f0*/  I2F R4, R15 ;  /* 0x0000000f00047306 */ /* 0x000ea20000201400 */
[-C--:B------:R-:W-:Y:S01]  /*f500*/  ISETP.GE.AND P2, PT, R15, R128.reuse, PT ;  /* 0x000000800f00720c */ /* 0x080fe20003f46270 */
[----:B------:R-:W-:Y:S01]  /*f510*/  FFMA.FTZ R44, R0, R65, R44 ;  /* 0x00000041002c7223 */ /* 0x000fe2000001002c */
[----:B------:R-:W-:Y:S01]  /*f520*/  FSEL R6, R6, -INF , !P5 ;  /* 0xff80000006067808 */ /* 0x000fe20006800000 */
[CC--:B----4-:R-:W-:Y:S01]  /*f530*/  FFMA.FTZ R28, R0.reuse, R11.reuse, R28 ;  /* 0x0000000b001c7223 */ /* 0x0d0fe2000001001c */
[----:B------:R-:W-:Y:S01]  /*f540*/  FSEL R7, R7, -INF , !P0 ;  /* 0xff80000007077808 */ /* 0x000fe20004000000 */
[----:B------:R-:W-:Y:S01]  /*f550*/  FFMA.FTZ R30, R0, R11, R30 ;  /* 0x0000000b001e7223 */ /* 0x000fe2000001001e */
[----:B------:R-:W-:Y:S01]  /*f560*/  ISETP.GE.AND P5, PT, R14, R105, PT ;  /* 0x000000690e00720c */ /* 0x000fe20003fa6270 */
[----:B------:R-:W-:Y:S01]  /*f570*/  FFMA.FTZ R46, R0, R65, R46 ;  /* 0x00000041002e7223 */ /* 0x000fe2000001002e */
[----:B------:R-:W-:-:S02]  /*f580*/  ISETP.GE.AND P0, PT, R14, R128, PT ;  /* 0x000000800e00720c */ /* 0x000fc40003f06270 */
[----:B------:R-:W-:Y:S02]  /*f590*/  FSEL R12, R44, -INF , !P6 ;  /* 0xff8000002c0c7808 */ /* 0x000fe40007000000 */
[----:B------:R-:W-:Y:S01]  /*f5a0*/  FSEL R5, R46, -INF , !P4 ;  /* 0xff8000002e057808 */ /* 0x000fe20006000000 */
[-C--:B-1----:R-:W-:Y:S01]  /*f5b0*/  FFMA.FTZ R24, R0, R13.reuse, R24 ;  /* 0x0000000d00187223 */ /* 0x082fe20000010018 */
[----:B------:R-:W-:Y:S01]  /*f5c0*/  IADD3 R14, R2, 0x31, RZ ;  /* 0x00000031020e7810 */ /* 0x000fe20007ffe0ff */
[----:B--2---:R-:W-:Y:S01]  /*f5d0*/  FFMA.FTZ R29, R0, R4, R29 ;  /* 0x00000004001d7223 */ /* 0x004fe2000001001d */
[----:B------:R-:W-:Y:S01]  /*f5e0*/  IADD3 R15, R2, 0x38, RZ ;  /* 0x00000038020f7810 */ /* 0x000fe20007ffe0ff */
[----:B------:R-:W-:Y:S01]  /*f5f0*/  FFMA.FTZ R26, R0, R13, R26 ;  /* 0x0000000d001a7223 */ /* 0x000fe2000001001a */
[C---:B------:R-:W-:Y:S01]  /*f600*/  ISETP.GE.AND P6, PT, R58.reuse, R105, PT ;  /* 0x000000693a00720c */ /* 0x040fe20003fc6270 */
[----:B------:R-:W1:Y:S01]  /*f610*/  I2F R16, R14 ;  /* 0x0000000e00107306 */ /* 0x000e620000201400 */
[----:B------:R-:W-:Y:S01]  /*f620*/  ISETP.GE.AND P4, PT, R58, R128, PT ;  /* 0x000000803a00720c */ /* 0x000fe20003f86270 */
[----:B------:R-:W-:Y:S01]  /*f630*/  FFMA.FTZ R31, R0, R4, R31 ;  /* 0x00000004001f7223 */ /* 0x000fe2000001001f */
[----:B------:R-:W-:-:S02]  /*f640*/  FSEL R126, R33, -INF , !P6 ;  /* 0xff800000217e7808 */ /* 0x000fc40007000000 */
[----:B------:R-:W-:Y:S02]  /*f650*/  FSEL R129, R35, -INF , !P4 ;  /* 0xff80000023817808 */ /* 0x000fe40006000000 */
[CC--:B------:R-:W-:Y:S01]  /*f660*/  ISETP.GE.AND P6, PT, R10.reuse, R105.reuse, PT ;  /* 0x000000690a00720c */ /* 0x0c0fe20003fc6270 */
[----:B------:R-:W2:Y:S01]  /*f670*/  I2F R11, R15 ;  /* 0x0000000f000b7306 */ /* 0x000ea20000201400 */
[----:B------:R-:W-:Y:S02]  /*f680*/  ISETP.GE.AND P4, PT, R10, R128, PT ;  /* 0x000000800a00720c */ /* 0x000fe40003f86270 */
[----:B------:R-:W-:Y:S02]  /*f690*/  IADD3 R10, R2, 0x39, RZ ;  /* 0x00000039020a7810 */ /* 0x000fe40007ffe0ff */
[----:B------:R-:W-:Y:S02]  /*f6a0*/  FSEL R168, R29, -INF , !P1 ;  /* 0xff8000001da87808 */ /* 0x000fe40004800000 */
[-C--:B------:R-:W-:Y:S01]  /*f6b0*/  ISETP.GE.AND P1, PT, R15, R105.reuse, PT ;  /* 0x000000690f00720c */ /* 0x080fe20003f26270 */
[----:B------:R-:W3:Y:S01]  /*f6c0*/  I2F R13, R10 ;  /* 0x0000000a000d7306 */ /* 0x000ee20000201400 */
[----:B------:R-:W-:Y:S01]  /*f6d0*/  FSEL R166, R28, -INF , !P5 ;  /* 0xff8000001ca67808 */ /* 0x000fe20006800000 */
[-C--:B-1----:R-:W-:Y:S01]  /*f6e0*/  FFMA.FTZ R25, R0, R16.reuse, R25 ;  /* 0x0000001000197223 */ /* 0x082fe20000010019 */
[----:B------:R-:W-:Y:S01]  /*f6f0*/  FSEL R167, R30, -INF , !P0 ;  /* 0xff8000001ea77808 */ /* 0x000fe20004000000 */
[----:B------:R-:W-:Y:S01]  /*f700*/  FFMA.FTZ R27, R0, R16, R27 ;  /* 0x00000010001b7223 */ /* 0x000fe2000001001b */
[----:B------:R-:W-:-:S02]  /*f710*/  ISETP.GE.AND P5, PT, R14, R105, PT ;  /* 0x000000690e00720c */ /* 0x000fc40003fa6270 */
[----:B------:R-:W-:Y:S01]  /*f720*/  ISETP.GE.AND P0, PT, R14, R128, PT ;  /* 0x000000800e00720c */ /* 0x000fe20003f06270 */
[-C--:B--2---:R-:W-:Y:S01]  /*f730*/  FFMA.FTZ R20, R0, R11.reuse, R20 ;  /* 0x0000000b00147223 */ /* 0x084fe20000010014 */
[----:B------:R-:W-:Y:S01]  /*f740*/  FSEL R117, R24, -INF , !P6 ;  /* 0xff80000018757808 */ /* 0x000fe20007000000 */
[----:B------:R-:W-:Y:S01]  /*f750*/  FFMA.FTZ R22, R0, R11, R22 ;  /* 0x0000000b00167223 */ /* 0x000fe20000010016 */
[----:B------:R-:W-:Y:S02]  /*f760*/  FSEL R113, R26, -INF , !P4 ;  /* 0xff8000001a717808 */ /* 0x000fe40006000000 */
[----:B------:R-:W-:Y:S02]  /*f770*/  FSEL R119, R20, -INF , !P1 ;  /* 0xff80000014777808 */ /* 0x000fe40004800000 */
[----:B------:R-:W-:Y:S01]  /*f780*/  ISETP.GE.AND P1, PT, R104, 0x2, PT ;  /* 0x000000026800780c */ /* 0x000fe20003f26270 */
[CC--:B---3--:R-:W-:Y:S01]  /*f790*/  FFMA.FTZ R21, R0.reuse, R13.reuse, R21 ;  /* 0x0000000d00157223 */ /* 0x0c8fe20000010015 */
[----:B------:R-:W-:Y:S01]  /*f7a0*/  FSEL R116, R25, -INF , !P5 ;  /* 0xff80000019747808 */ /* 0x000fe20006800000 */
[----:B------:R-:W-:Y:S01]  /*f7b0*/  FFMA.FTZ R23, R0, R13, R23 ;  /* 0x0000000d00177223 */ /* 0x000fe20000010017 */
[----:B------:R-:W-:Y:S01]  /*f7c0*/  FSEL R112, R27, -INF , !P0 ;  /* 0xff8000001b707808 */ /* 0x000fe20004000000 */
[----:B------:R-:W-:Y:S01]  /*f7d0*/  BAR.SYNC.DEFER_BLOCKING 0x0 ;  /* 0x0000000000007b1d */ /* 0x000fe20000010000 */
[----:B------:R-:W-:-:S02]  /*f7e0*/  ISETP.GE.AND P6, PT, R2, R105, PT ;  /* 0x000000690200720c */ /* 0x000fc40003fc6270 */
[-C--:B------:R-:W-:Y:S01]  /*f7f0*/  ISETP.GE.AND P4, PT, R2, R128.reuse, PT ;  /* 0x000000800200720c */ /* 0x080fe20003f86270 */
[----:B------:R-:W-:Y:S01]  /*f800*/  FFMA.FTZ R2, R0, R43, R48 ;  /* 0x0000002b00027223 */ /* 0x000fe20000010030 */
[C---:B------:R-:W-:Y:S02]  /*f810*/  ISETP.GE.AND P5, PT, R10.reuse, R105, PT ;  /* 0x000000690a00720c */ /* 0x040fe40003fa6270 */
[-C--:B------:R-:W-:Y:S01]  /*f820*/  ISETP.GE.AND P0, PT, R10, R128.reuse, PT ;  /* 0x000000800a00720c */ /* 0x080fe20003f06270 */
[----:B------:R-:W-:Y:S01]  /*f830*/  FFMA.FTZ R10, R0, R43, R50 ;  /* 0x0000002b000a7223 */ /* 0x000fe20000010032 */
[----:B------:R-:W-:Y:S02]  /*f840*/  FSEL R127, R31, -INF , !P2 ;  /* 0xff8000001f7f7808 */ /* 0x000fe40005000000 */
        /* <DEDUP_REMOVED lines=67> */
.L_x_7095:
[----:B------:R-:W-:-:S05]  /*fc80*/  IMAD.MOV.U32 R11, RZ, RZ, c[0x0][0x198] ;  /* 0x00006600ff0b7624 */ /* 0x000fca00078e00ff */
[----:B------:R-:W-:-:S04]  /*fc90*/  LEA R11, -R11, RZ, 0x6 ;  /* 0x000000ff0b0b7211 */ /* 0x000fc800078e31ff */
[----:B------:R-:W-:Y:S02]  /*fca0*/  SHF.R.S32.HI R14, RZ, 0x1f, R11 ;  /* 0x0000001fff0e7819 */ /* 0x000fe4000001140b */
.L_x_7096:
[C---:B------:R-:W-:Y:S02]  /*fcb0*/  LOP3.LUT P0, RZ, R162.reuse, 0x2, RZ, 0xc0, !PT ;  /* 0x00000002a2ff7812 */ /* 0x040fe4000780c0ff */
[----:B------:R-:W-:Y:S02]  /*fcc0*/  LOP3.LUT P6, RZ, R162, 0x1, RZ, 0xc0, !PT ;  /* 0x00000001a2ff7812 */ /* 0x000fe400078cc0ff */
[----:B------:R-:W-:-:S04]  /*fcd0*/  LEA R20, P5, R11, R160, 0x1 ;  /* 0x000000a00b147211 */ /* 0x000fc800078a08ff */
[----:B------:R-:W-:-:S05]  /*fce0*/  LEA.HI.X R21, R11, R163, R14, 0x1, P5 ;  /* 0x000000a30b157211 */ /* 0x000fca00028f0c0e */
[-C--:B------:R-:W-:Y:S02]  /*fcf0*/  @P0 IADD3 R16, P2, R11, R140.reuse, RZ ;  /* 0x0000008c0b100210 */ /* 0x080fe40007f5e0ff */
[----:B------:R-:W-:Y:S01]  /*fd00*/  @!PT LDS RZ, [RZ] ;  /* 0x00000000fffff984 */ /* 0x000fe20000000800 */
[----:B------:R-:W-:Y:S01]  /*fd10*/  @!PT LDS RZ, [RZ] ;  /* 0x00000000fffff984 */ /* 0x000fe20000000800 */
[----:B------:R-:W-:Y:S01]  /*fd20*/  @!PT LDS RZ, [RZ] ;  /* 0x00000000fffff984 */ /* 0x000fe20000000800 */
[----:B------:R1:W-:Y:S02]  /*fd30*/  @P6 LDGSTS.E.BYPASS.LTC128B.128 [R157+0x4000], [R20.64] ;  /* 0x04000000149d6fae */ /* 0x0003e4000b901d46 */
[----:B------:R-:W-:Y:S01]  /*fd40*/  @P0 LEA R18, P4, R16, c[0x0][0x168], 0x1 ;  /* 0x00005a0010120a11 */ /* 0x000fe200078808ff */
        /* <DEDUP_REMOVED lines=23> */
[C---:B------:R-:W-:Y:S01]  /*fec0*/  @P6 LEA R26, P5, R11.reuse, R160, 0x1 ;  /* 0x000000a00b1a6211 */ /* 0x040fe200078a08ff */
[----:B------:R-:W-:Y:S01]  /*fed0*/  @P0 IMAD.X R14, R130, 0x1, R131, P2 ;  /* 0x00000001820e0824 */ /* 0x000fe200010e0683 */
[----:B------:R-:W-:Y:S01]  /*fee0*/  IADD3 R13, P2, R152, R11, RZ ;  /* 0x0000000b980d7210 */ /* 0x000fe20007f5e0ff */
[----:B------:R1:W-:Y:S01]  /*fef0*/  @!P6 STS.128 [R157+0x4800], RZ ;  /* 0x004800ff9d00e388 */ /* 0x0003e20000000c00 */
[--C-:B------:R-:W-:Y:S02]  /*ff00*/  @P6 LEA.HI.X R27, R11, R163, R130.reuse, 0x1, P5 ;  /* 0x000000a30b1b6211 */ /* 0x100fe400028f0c82 */
[----:B------:R-:W-:Y:S01]  /*ff10*/  @P0 LEA R24, P4, R3, c[0x0][0x168], 0x1 ;  /* 0x00005a0003180a11 */ /* 0x000fe200078808ff */
[----:B------:R-:W-:Y:S01]  /*ff20*/  IMAD.X R130, R151, 0x1, R130, P2 ;  /* 0x0000000197827824 */ /* 0x000fe200010e0682 */
[----:B------:R-:W-:Y:S01]  /*ff30*/  @P0 IADD3 R140, P2, R13, R140, RZ ;  /* 0x0000008c0d8c0210 */ /* 0x000fe20007f5e0ff */
[----:B------:R-:W-:Y:S01]  /*ff40*/  @!PT LDS RZ, [RZ] ;  /* 0x00000000fffff984 */ /* 0x000fe20000000800 */
[----:B------:R-:W-:Y:S01]  /*ff50*/  @!PT LDS RZ, [RZ] ;  /* 0x00000000fffff984 */ /* 0x000fe20000000800 */
[----:B------:R-:W-:Y:S01]  /*ff60*/  @!PT LDS RZ, [RZ] ;  /* 0x00000000fffff984 */ /* 0x000fe20000000800 */
[----:B------:R1:W-:Y:S01]  /*ff70*/  @P0 LDGSTS.E.BYPASS.LTC128B.128 [R157+0x6800], [R22.64+0x80] ;  /* 0x06800080169d0fae */ /* 0x0003e2000b901d46 */
[----:B------:R-:W-:-:S02]  /*ff80*/  @P0 LEA.HI.X R25, R3, c[0x0][0x16c], R14, 0x1, P4 ;  /* 0x00005b0003190a11 */ /* 0x000fc400020f0c0e */
        /* <DEDUP_REMOVED lines=29> */
.L_x_7094:
        /* <DEDUP_REMOVED lines=33> */
[-C--:B------:R-:W-:Y:S02]  /*10370*/  LEA R142, R41, R144.reuse, 0x1 ;  /* 0x00000090298e7211 */ /* 0x080fe400078e08ff */
[----:B------:R-:W-:Y:S01]  /*10380*/  FMNMX.FTZ R13, R114, R13, !PT ;  /* 0x0000000d720d7209 */ /* 0x000fe20007810000 */
[----:B------:R-:W1:Y:S01]  /*10390*/  SHFL.BFLY PT, R16, R11, 0x2, 0x1f ;  /* 0x0c401f000b107f89 */ /* 0x000e6200000e0000 */
[----:B------:R-:W-:-:S02]  /*103a0*/  LEA R141, R39, R144, 0x1 ;  /* 0x00000090278d7211 */ /* 0x000fc400078e08ff */
[----:B------:R-:W-:Y:S01]  /*103b0*/  LEA R140, R39, R142, 0x1 ;  /* 0x0000008e278c7211 */ /* 0x000fe200078e08ff */
[----:B------:R-:W2:Y:S04]  /*103c0*/  SHFL.BFLY PT, R14, R13, 0x2, 0x1f ;  /* 0x0c401f000d0e7f89 */ /* 0x000ea800000e0000 */
[----:B------:R-:W-:Y:S04]  /*103d0*/  LDSM.16.MT88.4 R72, [R142+0xa000] ;  /* 0x00a000008e48783b */ /* 0x000fe80000004200 */
[----:B------:R-:W-:Y:S01]  /*103e0*/  LDSM.16.MT88.4 R80, [R141+0xa000] ;  /* 0x00a000008d50783b */ /* 0x000fe20000004200 */
[----:B-1----:R-:W-:-:S02]  /*103f0*/  FMNMX.FTZ R16, R11, R16, !PT ;  /* 0x000000100b107209 */ /* 0x002fc40007810000 */
[----:B--2---:R-:W-:-:S03]  /*10400*/  FMNMX.FTZ R14, R13, R14, !PT ;  /* 0x0000000e0d0e7209 */ /* 0x004fc60007810000 */
[----:B------:R-:W1:Y:S04]  /*10410*/  SHFL.BFLY PT, R3, R16, 0x1, 0x1f ;  /* 0x0c201f0010037f89 */ /* 0x000e6800000e0000 */
[----:B------:R-:W2:Y:S01]  /*10420*/  SHFL.BFLY PT, R11, R14, 0x1, 0x1f ;  /* 0x0c201f000e0b7f89 */ /* 0x000ea200000e0000 */
[----:B-1----:R-:W-:-:S03]  /*10430*/  FMNMX.FTZ R3, R16, R3, !PT ;  /* 0x0000000310037209 */ /* 0x002fc60007810000 */
[----:B------:R-:W-:Y:S01]  /*10440*/  LDSM.16.MT88.4 R16, [R141+0x8800] ;  /* 0x008800008d10783b */ /* 0x000fe20000004200 */
[C---:B------:R-:W-:Y:S01]  /*10450*/  FSETP.NEU.FTZ.AND P0, PT, R3.reuse, -INF , PT ;  /* 0xff8000000300780b */ /* 0x040fe20003f1d000 */
[----:B------:R-:W-:-:S05]  /*10460*/  FMUL.FTZ R121, R3, c[0x0][0x23c] ;  /* 0x00008f0003797a20 */ /* 0x000fca0000410000 */
[----:B------:R-:W-:-:S05]  /*10470*/  FSEL R121, R121, RZ, P0 ;  /* 0x000000ff79797208 */ /* 0x000fca0000000000 */
[--C-:B------:R-:W-:Y:S01]  /*10480*/  FFMA.FTZ R109, R2, c[0x0][0x23c], -R121.reuse ;  /* 0x00008f00026d7a23 */ /* 0x100fe20000010879 */
[----:B--2---:R-:W-:Y:S01]  /*10490*/  FMNMX.FTZ R2, R14, R11, !PT ;  /* 0x0000000b0e027209 */ /* 0x004fe20007810000 */
[--C-:B------:R-:W-:Y:S02]  /*104a0*/  FFMA.FTZ R35, R40, c[0x0][0x23c], -R121.reuse ;  /* 0x00008f0028237a23 */ /* 0x100fe40000010879 */
[--C-:B------:R-:W-:Y:S01]  /*104b0*/  FFMA.FTZ R30, R42, c[0x0][0x23c], -R121.reuse ;  /* 0x00008f002a1e7a23 */ /* 0x100fe20000010879 */
[C---:B------:R-:W-:Y:S01]  /*104c0*/  FSETP.NEU.FTZ.AND P0, PT, R2.reuse, -INF , PT ;  /* 0xff8000000200780b */ /* 0x040fe20003f1d000 */
[----:B------:R-:W1:Y:S01]  /*104d0*/  LDSM.16.MT88.4 R40, [R142+0x8000] ;  /* 0x008000008e28783b */ /* 0x000e620000004200 */
[----:B------:R-:W-:Y:S01]  /*104e0*/  FMUL.FTZ R120, R2, c[0x0][0x23c] ;  /* 0x00008f0002787a20 */ /* 0x000fe20000410000 */
[----:B------:R-:W-:Y:S01]  /*104f0*/  MUFU.EX2 R109, R109 ;  /* 0x0000006d006d7308 */ /* 0x000fe20000000800 */
[--C-:B------:R-:W-:Y:S02]  /*10500*/  FFMA.FTZ R108, R38, c[0x0][0x23c], -R121.reuse ;  /* 0x00008f00266c7a23 */ /* 0x100fe40000010879 */
[--C-:B------:R-:W-:Y:S01]  /*10510*/  FFMA.FTZ R28, R8, c[0x0][0x23c], -R121.reuse ;  /* 0x00008f00081c7a23 */ /* 0x100fe20000010879 */
[----:B------:R-:W-:Y:S01]  /*10520*/  FSEL R120, R120, RZ, P0 ;  /* 0x000000ff78787208 */ /* 0x000fe20000000000 */
[----:B------:R-:W-:-:S02]  /*10530*/  FFMA.FTZ R31, R56, c[0x0][0x23c], -R121 ;  /* 0x00008f00381f7a23 */ /* 0x000fc40000010879 */
[--C-:B------:R-:W-:Y:S01]  /*10540*/  FFMA.FTZ R29, R12, c[0x0][0x23c], -R121.reuse ;  /* 0x00008f000c1d7a23 */ /* 0x100fe20000010879 */
[----:B------:R-:W2:Y:S01]  /*10550*/  MUFU.EX2 R108, R108 ;  /* 0x0000006c006c7308 */ /* 0x000ea20000000800 */
[--C-:B------:R-:W-:Y:S01]  /*10560*/  FFMA.FTZ R111, R10, c[0x0][0x23c], -R120.reuse ;  /* 0x00008f000a6f7a23 */ /* 0x100fe20000010878 */
[----:B------:R-:W-:Y:S01]  /*10570*/  LDSM.16.MT88.4 R56, [R140+0x8000] ;  /* 0x008000008c38783b */ /* 0x000fe20000004200 */
[--C-:B------:R-:W-:Y:S02]  /*10580*/  FFMA.FTZ R110, R49, c[0x0][0x23c], -R120.reuse ;  /* 0x00008f00316e7a23 */ /* 0x100fe40000010878 */
[--C-:B------:R-:W-:Y:S02]  /*10590*/  FFMA.FTZ R34, R51, c[0x0][0x23c], -R120.reuse ;  /* 0x00008f0033227a23 */ /* 0x100fe40000010878 */
[--C-:B------:R-:W-:Y:S01]  /*105a0*/  FFMA.FTZ R33, R63, c[0x0][0x23c], -R120.reuse ;  /* 0x00008f003f217a23 */ /* 0x100fe20000010878 */
[----:B------:R-:W-:Y:S01]  /*105b0*/  MUFU.EX2 R35, R35 ;  /* 0x0000002300237308 */ /* 0x000fe20000000800 */
[----:B------:R-:W-:Y:S01]  /*105c0*/  FFMA.FTZ R27, R9, c[0x0][0x23c], -R120 ;  /* 0x00008f00091b7a23 */ /* 0x000fe20000010878 */
[----:B------:R-:W3:Y:S01]  /*105d0*/  LDSM.16.MT88.4 R48, [R141+0x8000] ;  /* 0x008000008d30783b */ /* 0x000ee20000004200 */
[----:B------:R-:W-:-:S02]  /*105e0*/  FFMA.FTZ R24, R6, c[0x0][0x23c], -R121 ;  /* 0x00008f0006187a23 */ /* 0x000fc40000010879 */
[--C-:B------:R-:W-:Y:S01]  /*105f0*/  FFMA.FTZ R32, R61, c[0x0][0x23c], -R120.reuse ;  /* 0x00008f003d207a23 */ /* 0x100fe20000010878 */
[----:B------:R-:W4:Y:S01]  /*10600*/  LDSM.16.MT88.4 R8, [R142+0x8800] ;  /* 0x008800008e08783b */ /* 0x000f220000004200 */
[--C-:B------:R-:W-:Y:S01]  /*10610*/  FFMA.FTZ R26, R5, c[0x0][0x23c], -R120.reuse ;  /* 0x00008f00051a7a23 */ /* 0x100fe20000010878 */
[----:B------:R-:W5:Y:S01]  /*10620*/  MUFU.EX2 R30, R30 ;  /* 0x0000001e001e7308 */ /* 0x000f620000000800 */
[----:B--2---:R-:W-:Y:S01]  /*10630*/  F2FP.PACK_AB R84, R108, R109 ;  /* 0x0000006d6c54723e */ /* 0x004fe200000000ff */
        /* <DEDUP_REMOVED lines=16> */
[----:B------:R-:W-:-:S03]  /*10740*/  FADD.FTZ R108, R109, R108 ;  /* 0x0000006c6d6c7221 */ /* 0x000fc60000010000 */
[----:B------:R-:W5:Y:S01]  /*10750*/  MUFU.EX2 R33, R33 ;  /* 0x0000002100217308 */ /* 0x000f620000000800 */
[----:B--2---:R-:W-:Y:S01]  /*10760*/  F2FP.PACK_AB R85, R110, R111 ;  /* 0x0000006f6e55723e */ /* 0x004fe200000000ff */
[----:B------:R-:W-:Y:S02]  /*10770*/  FADD.FTZ R111, R111, R110 ;  /* 0x0000006e6f6f7221 */ /* 0x000fe40000010000 */
[----:B------:R-:W-:-:S04]  /*10780*/  FADD.FTZ R35, R35, R108 ;  /* 0x0000006c23237221 */ /* 0x000fc80000010000 */
[----:B------:R-:W-:Y:S01]  /*10790*/  MUFU.EX2 R31, R31 ;  /* 0x0000001f001f7308 */ /* 0x000fe20000000800 */
[----:B------:R-:W-:Y:S01]  /*107a0*/  FADD.FTZ R30, R30, R35 ;  /* 0x000000231e1e7221 */ /* 0x000fe20000010000 */
[----:B-----5:R-:W-:-:S06]  /*107b0*/  F2FP.PACK_AB R87, R33, R34 ;  /* 0x000000222157723e */ /* 0x020fcc00000000ff */
[----:B------:R-:W2:Y:S01]  /*107c0*/  MUFU.EX2 R28, R28 ;  /* 0x0000001c001c7308 */ /* 0x000ea20000000800 */
[----:B------:R-:W-:-:S04]  /*107d0*/  FADD.FTZ R34, R34, R111 ;  /* 0x0000006f22227221 */ /* 0x000fc80000010000 */
[----:B------:R-:W-:Y:S01]  /*107e0*/  FADD.FTZ R33, R33, R34 ;  /* 0x0000002221217221 */ /* 0x000fe20000010000 */
[C---:B-1----:R-:W-:Y:S02]  /*107f0*/  HMMA.16816.F32 R12, R84.reuse, R40, RZ ;  /* 0x00000028540c723c */ /* 0x042fe400000018ff */
[----:B------:R-:W-:Y:S06]  /*10800*/  MUFU.EX2 R29, R29 ;  /* 0x0000001d001d7308 */ /* 0x000fec0000000800 */
[----:B------:R-:W-:Y:S02]  /*10810*/  HMMA.16816.F32 R40, R84, R42, RZ ;  /* 0x0000002a5428723c */ /* 0x000fe400000018ff */
[----:B------:R-:W1:Y:S01]  /*10820*/  MUFU.EX2 R24, R24 ;  /* 0x0000001800187308 */ /* 0x000e620000000800 */
[----:B--2---:R-:W-:Y:S01]  /*10830*/  F2FP.PACK_AB R4, R28, R31 ;  /* 0x0000001f1c04723e */ /* 0x004fe200000000ff */
[----:B------:R-:W-:-:S04]  /*10840*/  FADD.FTZ R31, R31, R30 ;  /* 0x0000001e1f1f7221 */ /* 0x000fc80000010000 */
[C---:B------:R-:W-:Y:S01]  /*10850*/  HMMA.16816.F32 R60, R84.reuse, R64, RZ ;  /* 0x00000040543c723c */ /* 0x040fe200000018ff */
[----:B------:R-:W-:Y:S01]  /*10860*/  FADD.FTZ R28, R28, R31 ;  /* 0x0000001f1c1c7221 */ /* 0x000fe20000010000 */
[----:B------:R-:W-:Y:S06]  /*10870*/  MUFU.EX2 R32, R32 ;  /* 0x0000002000207308 */ /* 0x000fec0000000800 */
[----:B------:R-:W-:Y:S02]  /*10880*/  HMMA.16816.F32 R64, R84, R66, RZ ;  /* 0x000000425440723c */ /* 0x000fe400000018ff */
[----:B------:R-:W2:Y:S01]  /*10890*/  MUFU.EX2 R27, R27 ;  /* 0x0000001b001b7308 */ /* 0x000ea20000000800 */
[----:B-1----:R-:W-:Y:S01]  /*108a0*/  F2FP.PACK_AB R6, R24, R29 ;  /* 0x0000001d1806723e */ /* 0x002fe200000000ff */
[----:B------:R-:W-:-:S04]  /*108b0*/  FADD.FTZ R29, R29, R28 ;  /* 0x0000001c1d1d7221 */ /* 0x000fc80000010000 */
[C---:B------:R-:W-:Y:S01]  /*108c0*/  HMMA.16816.F32 R96, R84.reuse, R92, RZ ;  /* 0x0000005c5460723c */ /* 0x040fe200000018ff */
[----:B------:R-:W-:Y:S01]  /*108d0*/  FADD.FTZ R29, R24, R29 ;  /* 0x0000001d181d7221 */ /* 0x000fe20000010000 */
[----:B------:R-:W-:Y:S06]  /*108e0*/  MUFU.EX2 R26, R26 ;  /* 0x0000001a001a7308 */ /* 0x000fec0000000800 */
[----:B------:R-:W-:Y:S02]  /*108f0*/  HMMA.16816.F32 R92, R84, R94, RZ ;  /* 0x0000005e545c723c */ /* 0x000fe400000018ff */
[----:B------:R-:W1:Y:S01]  /*10900*/  MUFU.EX2 R25, R25 ;  /* 0x0000001900197308 */ /* 0x000e620000000800 */
[----:B--2---:R-:W-:Y:S01]  /*10910*/  F2FP.PACK_AB R5, R27, R32 ;  /* 0x000000201b05723e */ /* 0x004fe200000000ff */
[----:B------:R-:W-:-:S04]  /*10920*/  FADD.FTZ R32, R32, R33 ;  /* 0x0000002120207221 */ /* 0x000fc80000010000 */
[C---:B---3--:R-:W-:Y:S01]  /*10930*/  HMMA.16816.F32 R44, R84.reuse, R48, RZ ;  /* 0x00000030542c723c */ /* 0x048fe200000018ff */
[----:B------:R-:W-:Y:S01]  /*10940*/  FADD.FTZ R27, R27, R32 ;  /* 0x000000201b1b7221 */ /* 0x000fe20000010000 */
[----:B------:R-:W-:Y:S06]  /*10950*/  MUFU.EX2 R124, R124 ;  /* 0x0000007c007c7308 */ /* 0x000fec0000000800 */
[----:B------:R-:W-:Y:S01]  /*10960*/  HMMA.16816.F32 R48, R84, R50, RZ ;  /* 0x000000325430723c */ /* 0x000fe200000018ff */
[----:B-1----:R-:W-:Y:S01]  /*10970*/  F2FP.PACK_AB R7, R25, R26 ;  /* 0x0000001a1907723e */ /* 0x002fe200000000ff */
[----:B------:R-:W1:Y:S01]  /*10980*/  MUFU.EX2 R123, R123 ;  /* 0x0000007b007b7308 */ /* 0x000e620000000800 */
[----:B------:R-:W-:-:S05]  /*10990*/  FADD.FTZ R26, R26, R27 ;  /* 0x0000001b1a1a7221 */ /* 0x000fca0000010000 */
[----:B------:R-:W-:Y:S01]  /*109a0*/  HMMA.16816.F32 R52, R84, R56, RZ ;  /* 0x000000385434723c */ /* 0x000fe200000018ff */
[----:B------:R-:W-:Y:S01]  /*109b0*/  FADD.FTZ R26, R25, R26 ;  /* 0x0000001a191a7221 */ /* 0x000fe20000010000 */
[----:B------:R-:W-:Y:S06]  /*109c0*/  MUFU.EX2 R122, R122 ;  /* 0x0000007a007a7308 */ /* 0x000fec0000000800 */
[C---:B----4-:R-:W-:Y:S01]  /*109d0*/  HMMA.16816.F32 R36, R4.reuse, R8, R12 ;  /* 0x000000080424723c */ /* 0x050fe2000000180c */
[----:B------:R-:W-:Y:S01]  /*109e0*/  LDSM.16.MT88.4 R12, [R140+0xa000] ;  /* 0x00a000008c0c783b */ /* 0x000fe20000004200 */
[----:B------:R-:W-:Y:S06]  /*109f0*/  MUFU.EX2 R125, R125 ;  /* 0x0000007d007d7308 */ /* 0x000fec0000000800 */
[C---:B------:R-:W-:Y:S01]  /*10a00*/  HMMA.16816.F32 R40, R4.reuse, R10, R40 ;  /* 0x0000000a0428723c */ /* 0x040fe20000001828 */
[----:B------:R-:W2:Y:S01]  /*10a10*/  LDSM.16.MT88.4 R8, [R144+0xa800] ;  /* 0x00a800009008783b */ /* 0x000ea20000004200 */
[----:B------:R-:W-:Y:S06]  /*10a20*/  MUFU.EX2 R117, R117 ;  /* 0x0000007500757308 */ /* 0x000fec0000000800 */
[C---:B------:R-:W-:Y:S02]  /*10a30*/  HMMA.16816.F32 R96, R4.reuse, R20, R96 ;  /* 0x000000140460723c */ /* 0x040fe40000001860 */
[----:B------:R-:W-:Y:S06]  /*10a40*/  MUFU.EX2 R116, R116 ;  /* 0x0000007400747308 */ /* 0x000fec0000000800 */
[----:B------:R-:W-:Y:S01]  /*10a50*/  HMMA.16816.F32 R92, R4, R22, R92 ;  /* 0x00000016045c723c */ /* 0x000fe2000000185c */
[----:B------:R-:W-:Y:S01]  /*10a60*/  LDSM.16.MT88.4 R20, [R140+0x8800] ;  /* 0x008800008c14783b */ /* 0x000fe20000004200 */
[----:B------:R-:W-:Y:S06]  /*10a70*/  MUFU.EX2 R119, R119 ;  /* 0x0000007700777308 */ /* 0x000fec0000000800 */
[C---:B------:R-:W-:Y:S02]  /*10a80*/  HMMA.16816.F32 R68, R84.reuse, R72, RZ ;  /* 0x000000485444723c */ /* 0x040fe400000018ff */
[----:B------:R-:W-:Y:S06]  /*10a90*/  MUFU.EX2 R118, R118 ;  /* 0x0000007600767308 */ /* 0x000fec0000000800 */
[C---:B------:R-:W-:Y:S02]  /*10aa0*/  HMMA.16816.F32 R76, R84.reuse, R80, RZ ;  /* 0x00000050544c723c */ /* 0x040fe400000018ff */
[----:B------:R-:W-:Y:S06]  /*10ab0*/  MUFU.EX2 R113, R113 ;  /* 0x0000007100717308 */ /* 0x000fec0000000800 */
[----:B------:R-:W-:Y:S02]  /*10ac0*/  HMMA.16816.F32 R56, R84, R58, RZ ;  /* 0x0000003a5438723c */ /* 0x000fe400000018ff */
[----:B------:R-:W-:Y:S06]  /*10ad0*/  MUFU.EX2 R112, R112 ;  /* 0x0000007000707308 */ /* 0x000fec0000000800 */
[C---:B--2---:R-:W-:Y:S02]  /*10ae0*/  HMMA.16816.F32 R60, R4.reuse, R8, R60 ;  /* 0x00000008043c723c */ /* 0x044fe4000000183c */
[----:B------:R-:W-:Y:S06]  /*10af0*/  MUFU.EX2 R115, R115 ;  /* 0x0000007300737308 */ /* 0x000fec0000000800 */
[----:B------:R-:W-:Y:S01]  /*10b00*/  HMMA.16816.F32 R64, R4, R10, R64 ;  /* 0x0000000a0440723c */ /* 0x000fe20000001840 */
[----:B------:R-:W2:Y:S07]  /*10b10*/  LDSM.16.MT88.4 R8, [R140+0xa800] ;  /* 0x00a800008c08783b */ /* 0x000eae0000004200 */
[C---:B------:R-:W-:Y:S08]  /*10b20*/  HMMA.16816.F32 R72, R84.reuse, R74, RZ ;  /* 0x0000004a5448723c */ /* 0x040ff000000018ff */
[C---:B------:R-:W-:Y:S08]  /*10b30*/  HMMA.16816.F32 R80, R84.reuse, R82, RZ ;  /* 0x000000525450723c */ /* 0x040ff000000018ff */
[C---:B------:R-:W-:Y:S08]  /*10b40*/  HMMA.16816.F32 R88, R84.reuse, R12, RZ ;  /* 0x0000000c5458723c */ /* 0x040ff000000018ff */
[----:B------:R-:W-:Y:S01]  /*10b50*/  HMMA.16816.F32 R84, R84, R14, RZ ;  /* 0x0000000e5454723c */ /* 0x000fe200000018ff */
[----:B------:R-:W3:Y:S07]  /*10b60*/  LDSM.16.MT88.4 R12, [R141+0xa800] ;  /* 0x00a800008d0c783b */ /* 0x000eee0000004200 */
[C---:B------:R-:W-:Y:S08]  /*10b70*/  HMMA.16816.F32 R44, R4.reuse, R16, R44 ;  /* 0x00000010042c723c */ /* 0x040ff0000000182c */
[C---:B------:R-:W-:Y:S01]  /*10b80*/  HMMA.16816.F32 R48, R4.reuse, R18, R48 ;  /* 0x000000120430723c */ /* 0x040fe20000001830 */
[----:B------:R-:W4:Y:S07]  /*10b90*/  LDSM.16.MT88.4 R16, [R142+0xa800] ;  /* 0x00a800008e10783b */ /* 0x000f2e0000004200 */
[C---:B--2---:R-:W-:Y:S08]  /*10ba0*/  HMMA.16816.F32 R88, R4.reuse, R8, R88 ;  /* 0x000000080458723c */ /* 0x044ff00000001858 */
[C---:B------:R-:W-:Y:S01]  /*10bb0*/  HMMA.16816.F32 R84, R4.reuse, R10, R84 ;  /* 0x0000000a0454723c */ /* 0x040fe20000001854 */
[----:B------:R-:W2:Y:S07]  /*10bc0*/  LDSM.16.MT88.4 R8, [R144+0x9000] ;  /* 0x009000009008783b */ /* 0x000eae0000004200 */
[C---:B------:R-:W-:Y:S07]  /*10bd0*/  HMMA.16816.F32 R52, R4.reuse, R20, R52 ;  /* 0x000000140434723c */ /* 0x040fee0000001834 */
[----:B------:R-:W-:Y:S01]  /*10be0*/  FFMA.FTZ R21, R168, c[0x0][0x23c], -R121 ;  /* 0x00008f00a8157a23 */ /* 0x000fe20000010879 */
[----:B------:R-:W-:Y:S01]  /*10bf0*/  HMMA.16816.F32 R56, R4, R22, R56 ;  /* 0x000000160438723c */ /* 0x000fe20000001838 */
[----:B------:R-:W-:-:S02]  /*10c00*/  FFMA.FTZ R20, R127, c[0x0][0x23c], -R120 ;  /* 0x00008f007f147a23 */ /* 0x000fc40000010878 */
[--C-:B------:R-:W-:Y:S02]  /*10c10*/  FFMA.FTZ R168, R114, c[0x0][0x23c], -R120.reuse ;  /* 0x00008f0072a87a23 */ /* 0x100fe40000010878 */
[----:B------:R-:W-:Y:S02]  /*10c20*/  MUFU.EX2 R21, R21 ;  /* 0x0000001500157308 */ /* 0x000fe40000000800 */
[--C-:B------:R-:W-:Y:S01]  /*10c30*/  FFMA.FTZ R22, R129, c[0x0][0x23c], -R120.reuse ;  /* 0x00008f0081167a23 */ /* 0x100fe20000010878 */
[----:B---3--:R-:W-:Y:S01]  /*10c40*/  HMMA.16816.F32 R76, R4, R12, R76 ;  /* 0x0000000c044c723c */ /* 0x008fe2000000184c */
[----:B------:R-:W-:-:S04]  /*10c50*/  FFMA.FTZ R23, R167, c[0x0][0x23c], -R120 ;  /* 0x00008f00a7177a23 */ /* 0x000fc80000010878 */
[----:B------:R-:W3:Y:S03]  /*10c60*/  MUFU.EX2 R22, R22 ;  /* 0x0000001600167308 */ /* 0x000ee60000000800 */
[C---:B----4-:R-:W-:Y:S05]  /*10c70*/  HMMA.16816.F32 R68, R4.reuse, R16, R68 ;  /* 0x000000100444723c */ /* 0x050fea0000001844 */
[----:B------:R-:W-:Y:S03]  /*10c80*/  MUFU.EX2 R23, R23 ;  /* 0x0000001700177308 */ /* 0x000fe60000000800 */
[C---:B------:R-:W-:Y:S01]  /*10c90*/  HMMA.16816.F32 R72, R4.reuse, R18, R72 ;  /* 0x000000120448723c */ /* 0x040fe20000001848 */
[----:B------:R-:W4:Y:S04]  /*10ca0*/  LDSM.16.MT88.4 R16, [R140+0x9000] ;  /* 0x009000008c10783b */ /* 0x000f280000004200 */
[----:B------:R-:W5:Y:S03]  /*10cb0*/  MUFU.EX2 R20, R20 ;  /* 0x0000001400147308 */ /* 0x000f660000000800 */
[----:B------:R-:W-:Y:S01]  /*10cc0*/  HMMA.16816.F32 R80, R4, R14, R80 ;  /* 0x0000000e0450723c */ /* 0x000fe20000001850 */
[----:B------:R-:W4:Y:S04]  /*10cd0*/  LDSM.16.MT88.4 R12, [R142+0x9000] ;  /* 0x009000008e0c783b */ /* 0x000f280000004200 */
[----:B------:R-:W4:Y:S02]  /*10ce0*/  MUFU.EX2 R168, R168 ;  /* 0x000000a800a87308 */ /* 0x000f240000000800 */
[----:B-1----:R-:W-:Y:S01]  /*10cf0*/  F2FP.PACK_AB R4, R123, R124 ;  /* 0x0000007c7b04723e */ /* 0x002fe200000000ff */
        /* <DEDUP_REMOVED lines=15> */
[C---:B------:R-:W-:Y:S08]  /*10df0*/  HMMA.16816.F32 R36, R4.reuse, R12, R36 ;  /* 0x0000000c0424723c */ /* 0x040ff00000001824 */
        /* <DEDUP_REMOVED lines=116> */
.L_x_7098:
[----:B------:R-:W-:-:S05]  /*11540*/  IMAD.MOV.U32 R5, RZ, RZ, c[0x0][0x1a0] ;  /* 0x00006800ff057624 */ /* 0x000fca00078e00ff */
[----:B------:R-:W-:-:S04]  /*11550*/  LEA R5, -R5, RZ, 0x6 ;  /* 0x000000ff05057211 */ /* 0x000fc800078e31ff */
[----:B------:R-:W-:Y:S02]  /*11560*/  SHF.R.S32.HI R6, RZ, 0x1f, R5 ;  /* 0x0000001fff067819 */ /* 0x000fe40000011405 */
.L_x_7099:
        /* <DEDUP_REMOVED lines=52> */
[----:B------:R-:W-:-:S02]  /*118b0*/  IMAD R101, R161, 0x40, R165 ;  /* 0x00000040a1657824 */ /* 0x000fc400078e02a5 */
[----:B------:R-:W-:Y:S01]  /*118c0*/  @!P2 STS.128 [R157+0xa800], RZ ;  /* 0x00a800ff9d00a388 */ /* 0x000fe20000000c00 */
[----:B------:R-:W-:Y:S02]  /*118d0*/  IMAD.MOV.U32 R171, RZ, RZ, R131 ;  /* 0x000000ffffab7224 */ /* 0x000fe400078e0083 */
[C---:B------:R-:W-:Y:S01]  /*118e0*/  IADD3 R106, R101.reuse, 0x1, RZ ;  /* 0x00000001656a7810 */ /* 0x040fe20007ffe0ff */
[----:B------:R-:W-:Y:S01]  /*118f0*/  @!PT LDS RZ, [RZ] ;  /* 0x00000000fffff984 */ /* 0x000fe20000000800 */
[----:B------:R-:W-:Y:S01]  /*11900*/  @!PT LDS RZ, [RZ] ;  /* 0x00000000fffff984 */ /* 0x000fe20000000800 */
[----:B------:R-:W-:Y:S01]  /*11910*/  @!PT LDS RZ, [RZ] ;  /* 0x00000000fffff984 */ /* 0x000fe20000000800 */
[----:B------:R2:W-:Y:S01]  /*11920*/  @P0 LDGSTS.E.BYPASS.LTC128B.128 [R157+0x9000], [R14.64] ;  /* 0x090000000e9d0fae */ /* 0x0005e2000b901d46 */
[----:B------:R-:W-:Y:S02]  /*11930*/  IADD3 R107, R101, 0x8, RZ ;  /* 0x00000008656b7810 */ /* 0x000fe40007ffe0ff */
[CC--:B------:R-:W-:Y:S01]  /*11940*/  ISETP.GE.AND P6, PT, R106.reuse, R105.reuse, PT ;  /* 0x000000696a00720c */ /* 0x0c0fe20003fc6270 */
[----:B------:R-:W-:Y:S01]  /*11950*/  @!P0 STS.128 [R157+0x9000], RZ ;  /* 0x009000ff9d008388 */ /* 0x000fe20000000c00 */
[C---:B------:R-:W-:Y:S02]  /*11960*/  ISETP.GE.AND P5, PT, R107.reuse, R105, PT ;  /* 0x000000696b00720c */ /* 0x040fe40003fa6270 */
[-C--:B------:R-:W-:Y:S01]  /*11970*/  ISETP.GE.AND P4, PT, R106, R128.reuse, PT ;  /* 0x000000806a00720c */ /* 0x080fe20003f86270 */
[----:B------:R-:W-:Y:S01]  /*11980*/  @!PT LDS RZ, [RZ] ;  /* 0x00000000fffff984 */ /* 0x000fe20000000800 */
[----:B------:R-:W-:Y:S01]  /*11990*/  @!PT LDS RZ, [RZ] ;  /* 0x00000000fffff984 */ /* 0x000fe20000000800 */
[----:B------:R-:W-:Y:S01]  /*119a0*/  @!PT LDS RZ, [RZ] ;  /* 0x00000000fffff984 */ /* 0x000fe20000000800 */
[----:B------:R4:W-:Y:S01]  /*119b0*/  @P2 LDGSTS.E.BYPASS.LTC128B.128 [R157+0xb000], [R16.64+0x80] ;  /* 0x0b000080109d2fae */ /* 0x0009e2000b901d46 */
[----:B------:R-:W-:-:S03]  /*119c0*/  ISETP.GE.AND P1, PT, R107, R128, PT ;  /* 0x000000806b00720c */ /* 0x000fc60003f26270 */
[----:B------:R-:W-:Y:S04]  /*119d0*/  @!P2 STS.128 [R157+0xb000], RZ ;  /* 0x00b000ff9d00a388 */ /* 0x000fe80000000c00 */
[----:B------:R-:W-:Y:S01]  /*119e0*/  @!PT LDS RZ, [RZ] ;  /* 0x00000000fffff984 */ /* 0x000fe20000000800 */
[----:B------:R-:W-:Y:S01]  /*119f0*/  @!PT LDS RZ, [RZ] ;  /* 0x00000000fffff984 */ /* 0x000fe20000000800 */
[----:B------:R-:W-:Y:S01]  /*11a00*/  @!PT LDS RZ, [RZ] ;  /* 0x00000000fffff984 */ /* 0x000fe20000000800 */
[----:B------:R4:W-:Y:S04]  /*11a10*/  @P0 LDGSTS.E.BYPASS.LTC128B.128 [R157+0x9800], [R18.64] ;  /* 0x09800000129d0fae */ /* 0x0009e8000b901d46 */
[----:B------:R-:W-:Y:S01]  /*11a20*/  @!P0 STS.128 [R157+0x9800], RZ ;  /* 0x009800ff9d008388 */ /* 0x000fe20000000c00 */
[----:B------:R-:W-:Y:S02]  /*11a30*/  ISETP.GE.AND P0, PT, R104, 0x3, PT ;  /* 0x000000036800780c */ /* 0x000fe40003f06270 */
[----:B------:R-:W-:Y:S01]  /*11a40*/  IADD3 R104, R101, 0x18, RZ ;  /* 0x0000001865687810 */ /* 0x000fe20007ffe0ff */
        /* <DEDUP_REMOVED lines=101> */
[----:B------:R-:W4:Y:S01]  /*120a0*/  LDSM.16.M88.4 R112, [R136+0x3000] ;  /* 0x003000008870783b */ /* 0x000f220000000200 */
[----:B------:R-:W-:-:S04]  /*120b0*/  DEPBAR.LE SB0, 0x0 ;  /* 0x000080000000791a */ /* 0x000fc80000000000 */
[C---:B-1----:R-:W-:Y:S08]  /*120c0*/  HMMA.16816.F32 R32, R124.reuse, R120, R32 ;  /* 0x000000787c20723c */ /* 0x042ff00000001820 */
[C---:B------:R-:W-:Y:S08]  /*120d0*/  HMMA.16816.F32 R28, R124.reuse, R122, R28 ;  /* 0x0000007a7c1c723c */ /* 0x040ff0000000181c */
[C---:B---3--:R-:W-:Y:S08]  /*120e0*/  HMMA.16816.F32 R24, R124.reuse, R116, R24 ;  /* 0x000000747c18723c */ /* 0x048ff00000001818 */
[C---:B------:R-:W-:Y:S08]  /*120f0*/  HMMA.16816.F32 R20, R124.reuse, R118, R20 ;  /* 0x000000767c14723c */ /* 0x040ff00000001814 */
[C---:B--2---:R-:W-:Y:S01]  /*12100*/  HMMA.16816.F32 R8, R124.reuse, R108, R8 ;  /* 0x0000006c7c08723c */ /* 0x044fe20000001808 */
[----:B------:R-:W1:Y:S07]  /*12110*/  I2F R108, R106 ;  /* 0x0000006a006c7306 */ /* 0x000e6e0000201400 */
[C---:B----4-:R-:W-:Y:S01]  /*12120*/  HMMA.16816.F32 R16, R124.reuse, R112, R16 ;  /* 0x000000707c10723c */ /* 0x050fe20000001810 */
[----:B------:R-:W2:Y:S06]  /*12130*/  I2F R113, R107 ;  /* 0x0000006b00717306 */ /* 0x000eac0000201400 */
[----:B------:R-:W-:Y:S01]  /*12140*/  IADD3 R112, R101, 0x9, RZ ;  /* 0x0000000965707810 */ /* 0x000fe20007ffe0ff */
[----:B------:R-:W-:Y:S01]  /*12150*/  HMMA.16816.F32 R4, R124, R110, R4 ;  /* 0x0000006e7c04723c */ /* 0x000fe20000001804 */
[----:B-1----:R-:W-:-:S02]  /*12160*/  FFMA.FTZ R33, R0, R108, R33 ;  /* 0x0000006c00217223 */ /* 0x002fc40000010021 */
[----:B------:R-:W1:Y:S01]  /*12170*/  I2F R109, R112 ;  /* 0x00000070006d7306 */ /* 0x000e620000201400 */
[C---:B------:R-:W-:Y:S01]  /*12180*/  FFMA.FTZ R35, R0.reuse, R108, R35 ;  /* 0x0000006c00237223 */ /* 0x040fe20000010023 */
[C---:B------:R-:W-:Y:S02]  /*12190*/  IADD3 R108, R101.reuse, 0x11, RZ ;  /* 0x00000011656c7810 */ /* 0x040fe40007ffe0ff */
[----:B------:R-:W-:Y:S01]  /*121a0*/  IADD3 R110, R101, 0x10, RZ ;  /* 0x00000010656e7810 */ /* 0x000fe20007ffe0ff */
[----:B------:R-:W-:Y:S01]  /*121b0*/  HMMA.16816.F32 R12, R124, R114, R12 ;  /* 0x000000727c0c723c */ /* 0x000fe2000000180c */
[CC--:B--2---:R-:W-:Y:S01]  /*121c0*/  FFMA.FTZ R28, R0.reuse, R113.reuse, R28 ;  /* 0x00000071001c7223 */ /* 0x0c4fe2000001001c */
[----:B------:R-:W-:Y:S01]  /*121d0*/  FSEL R107, R33, -INF , !P6 ;  /* 0xff800000216b7808 */ /* 0x000fe20007000000 */
[----:B------:R-:W2:Y:S01]  /*121e0*/  I2F R111, R110 ;  /* 0x0000006e006f7306 */ /* 0x000ea20000201400 */
[----:B------:R-:W-:Y:S01]  /*121f0*/  FFMA.FTZ R30, R0, R113, R30 ;  /* 0x00000071001e7223 */ /* 0x000fe2000001001e */
[----:B------:R-:W-:Y:S01]  /*12200*/  BAR.SYNC.DEFER_BLOCKING 0x0 ;  /* 0x0000000000007b1d */ /* 0x000fe20000010000 */
[----:B------:R-:W-:-:S02]  /*12210*/  FSEL R113, R28, -INF , !P5 ;  /* 0xff8000001c717808 */ /* 0x000fc40006800000 */
[----:B------:R-:W-:Y:S02]  /*12220*/  ISETP.GE.AND P6, PT, R112, R105, PT ;  /* 0x000000697000720c */ /* 0x000fe40003fc6270 */
[----:B------:R-:W-:Y:S01]  /*12230*/  FSEL R33, R35, -INF , !P4 ;  /* 0xff80000023217808 */ /* 0x000fe20006000000 */
[----:B------:R-:W3:Y:S01]  /*12240*/  I2F R106, R108 ;  /* 0x0000006c006a7306 */ /* 0x000ee20000201400 */
[-C--:B-1----:R-:W-:Y:S01]  /*12250*/  FFMA.FTZ R29, R0, R109.reuse, R29 ;  /* 0x0000006d001d7223 */ /* 0x082fe2000001001d */
[----:B------:R-:W-:Y:S01]  /*12260*/  ISETP.GE.AND P4, PT, R112, R128, PT ;  /* 0x000000807000720c */ /* 0x000fe20003f86270 */
[----:B------:R-:W-:Y:S01]  /*12270*/  FFMA.FTZ R28, R0, R109, R31 ;  /* 0x0000006d001c7223 */ /* 0x000fe2000001001f */
[----:B------:R-:W-:Y:S02]  /*12280*/  FSEL R35, R30, -INF , !P1 ;  /* 0xff8000001e237808 */ /* 0x000fe40004800000 */
[----:B------:R-:W-:Y:S02]  /*12290*/  IADD3 R30, R101, 0x19, RZ ;  /* 0x00000019651e7810 */ /* 0x000fe40007ffe0ff */
[----:B------:R-:W1:Y:S01]  /*122a0*/  I2F R109, R104 ;  /* 0x00000068006d7306 */ /* 0x000e620000201400 */
[----:B------:R-:W-:Y:S01]  /*122b0*/  FSEL R31, R29, -INF , !P6 ;  /* 0xff8000001d1f7808 */ /* 0x000fe20007000000 */
[-C--:B--2---:R-:W-:Y:S01]  /*122c0*/  FFMA.FTZ R129, R0, R111.reuse, R26 ;  /* 0x0000006f00817223 */ /* 0x084fe2000001001a */
[----:B------:R-:W-:Y:S01]  /*122d0*/  FSEL R29, R28, -INF , !P4 ;  /* 0xff8000001c1d7808 */ /* 0x000fe20006000000 */
[----:B------:R-:W-:Y:S01]  /*122e0*/  FFMA.FTZ R24, R0, R111, R24 ;  /* 0x0000006f00187223 */ /* 0x000fe20000010018 */
[----:B------:R-:W-:-:S02]  /*122f0*/  IADD3 R26, R101, 0x20, RZ ;  /* 0x00000020651a7810 */ /* 0x000fc40007ffe0ff */
[-C--:B------:R-:W-:Y:S01]  /*12300*/  ISETP.GE.AND P5, PT, R110, R105.reuse, PT ;  /* 0x000000696e00720c */ /* 0x080fe20003fa6270 */
[----:B------:R-:W2:Y:S01]  /*12310*/  I2F R28, R30 ;  /* 0x0000001e001c7306 */ /* 0x000ea20000201400 */
[CC--:B---3--:R-:W-:Y:S01]  /*12320*/  FFMA.FTZ R193, R0.reuse, R106.reuse, R25 ;  /* 0x0000006a00c17223 */ /* 0x0c8fe20000010019 */
[C---:B------:R-:W-:Y:S01]  /*12330*/  IADD3 R25, R101.reuse, 0x21, RZ ;  /* 0x0000002165197810 */ /* 0x040fe20007ffe0ff */
[----:B------:R-:W-:Y:S01]  /*12340*/  FFMA.FTZ R191, R0, R106, R27 ;  /* 0x0000006a00bf7223 */ /* 0x000fe2000001001b */
[----:B------:R-:W-:Y:S02]  /*12350*/  FSEL R127, R24, -INF , !P5 ;  /* 0xff800000187f7808 */ /* 0x000fe40006800000 */
[----:B------:R-:W-:Y:S02]  /*12360*/  ISETP.GE.AND P5, PT, R104, R105, PT ;  /* 0x000000696800720c */ /* 0x000fe40003fa6270 */
[----:B------:R-:W3:Y:S01]  /*12370*/  I2F R27, R26 ;  /* 0x0000001a001b7306 */ /* 0x000ee20000201400 */
[CC--:B-1----:R-:W-:Y:S01]  /*12380*/  FFMA.FTZ R167, R0.reuse, R109.reuse, R22 ;  /* 0x0000006d00a77223 */ /* 0x0c2fe20000010016 */
[----:B------:R-:W-:Y:S01]  /*12390*/  IADD3 R22, R101, 0x28, RZ ;  /* 0x0000002865167810 */ /* 0x000fe20007ffe0ff */
[----:B------:R-:W-:Y:S01]  /*123a0*/  FFMA.FTZ R20, R0, R109, R20 ;  /* 0x0000006d00147223 */ /* 0x000fe20000010014 */
[----:B------:R-:W-:-:S02]  /*123b0*/  ISETP.GE.AND P4, PT, R108, R128, PT ;  /* 0x000000806c00720c */ /* 0x000fc40003f86270 */
[----:B------:R-:W-:Y:S02]  /*123c0*/  ISETP.GE.AND P1, PT, R110, R128, PT ;  /* 0x000000806e00720c */ /* 0x000fe40003f26270 */
[----:B------:R-:W1:Y:S01]  /*123d0*/  I2F R24, R25 ;  /* 0x0000001900187306 */ /* 0x000e620000201400 */
[CC--:B--2---:R-:W-:Y:S01]  /*123e0*/  FFMA.FTZ R197, R0.reuse, R28.reuse, R21 ;  /* 0x0000001c00c57223 */ /* 0x0c4fe20000010015 */
[C---:B------:R-:W-:Y:S01]  /*123f0*/  IADD3 R21, R101.reuse, 0x29, RZ ;  /* 0x0000002965157810 */ /* 0x040fe20007ffe0ff */
[----:B------:R-:W-:Y:S01]  /*12400*/  FFMA.FTZ R189, R0, R28, R23 ;  /* 0x0000001c00bd7223 */ /* 0x000fe20000010017 */
[----:B------:R-:W-:Y:S02]  /*12410*/  FSEL R195, R20, -INF , !P5 ;  /* 0xff80000014c37808 */ /* 0x000fe40006800000 */
[----:B------:R-:W-:Y:S02]  /*12420*/  ISETP.GE.AND P5, PT, R26, R105, PT ;  /* 0x000000691a00720c */ /* 0x000fe40003fa6270 */
[----:B------:R-:W2:Y:S01]  /*12430*/  I2F R23, R22 ;  /* 0x0000001600177306 */ /* 0x000ea20000201400 */
[CC--:B---3--:R-:W-:Y:S01]  /*12440*/  FFMA.FTZ R181, R0.reuse, R27.reuse, R18 ;  /* 0x0000001b00b57223 */ /* 0x0c8fe20000010012 */
[----:B------:R-:W-:Y:S01]  /*12450*/  IADD3 R18, R101, 0x30, RZ ;  /* 0x0000003065127810 */ /* 0x000fe20007ffe0ff */
[----:B------:R-:W-:Y:S01]  /*12460*/  FFMA.FTZ R16, R0, R27, R16 ;  /* 0x0000001b00107223 */ /* 0x000fe20000010010 */
[----:B------:R-:W-:-:S02]  /*12470*/  FSEL R191, R191, -INF , !P4 ;  /* 0xff800000bfbf7808 */ /* 0x000fc40006000000 */
[----:B------:R-:W-:Y:S02]  /*12480*/  ISETP.GE.AND P4, PT, R30, R128, PT ;  /* 0x000000801e00720c */ /* 0x000fe40003f86270 */
[----:B------:R-:W3:Y:S01]  /*12490*/  I2F R20, R21 ;  /* 0x0000001500147306 */ /* 0x000ee20000201400 */
[-C--:B-1----:R-:W-:Y:S01]  /*124a0*/  FFMA.FTZ R183, R0, R24.reuse, R17 ;  /* 0x0000001800b77223 */ /* 0x082fe20000010011 */
[----:B------:R-:W-:Y:S01]  /*124b0*/  FSEL R179, R16, -INF , !P5 ;  /* 0xff80000010b37808 */ /* 0x000fe20006800000 */
[----:B------:R-:W-:Y:S01]  /*124c0*/  FFMA.FTZ R19, R0, R24, R19 ;  /* 0x0000001800137223 */ /* 0x000fe20000010013 */
[----:B------:R-:W-:Y:S02]  /*124d0*/  ISETP.GE.AND P5, PT, R22, R105, PT ;  /* 0x000000691600720c */ /* 0x000fe40003fa6270 */
[----:B------:R-:W-:Y:S02]  /*124e0*/  FSEL R189, R189, -INF , !P4 ;  /* 0xff800000bdbd7808 */ /* 0x000fe40006000000 */
[----:B------:R-:W1:Y:S01]  /*124f0*/  I2F R17, R18 ;  /* 0x0000001200117306 */ /* 0x000e620000201400 */
[CC--:B--2---:R-:W-:Y:S01]  /*12500*/  FFMA.FTZ R185, R0.reuse, R23.reuse, R12 ;  /* 0x0000001700b97223 */ /* 0x0c4fe2000001000c */
[----:B------:R-:W-:Y:S01]  /*12510*/  IADD3 R12, R101, 0x38, RZ ;  /* 0x00000038650c7810 */ /* 0x000fe20007ffe0ff */
[----:B------:R-:W-:Y:S01]  /*12520*/  FFMA.FTZ R177, R0, R23, R14 ;  /* 0x0000001700b17223 */ /* 0x000fe2000001000e */
[----:B------:R-:W-:-:S02]  /*12530*/  ISETP.GE.AND P4, PT, R25, R128, PT ;  /* 0x000000801900720c */ /* 0x000fc40003f86270 */
[----:B------:R-:W-:Y:S01]  /*12540*/  FSEL R185, R185, -INF , !P5 ;  /* 0xff800000b9b97808 */ /* 0x000fe20006800000 */
[CC--:B---3--:R-:W-:Y:S01]  /*12550*/  FFMA.FTZ R187, R0.reuse, R20.reuse, R13 ;  /* 0x0000001400bb7223 */ /* 0x0c8fe2000001000d */
[----:B------:R-:W-:Y:S01]  /*12560*/  FSEL R129, R129, -INF , !P1 ;  /* 0xff80000081817808 */ /* 0x000fe20004800000 */
[----:B------:R-:W2:Y:S01]  /*12570*/  I2F R13, R12 ;  /* 0x0000000c000d7306 */ /* 0x000ea20000201400 */
[----:B------:R-:W-:Y:S01]  /*12580*/  IADD3 R16, R101, 0x31, RZ ;  /* 0x0000003165107810 */ /* 0x000fe20007ffe0ff */
[----:B------:R-:W-:Y:S01]  /*12590*/  FFMA.FTZ R15, R0, R20, R15 ;  /* 0x00000014000f7223 */ /* 0x000fe2000001000f */
[-C--:B------:R-:W-:Y:S02]  /*125a0*/  ISETP.GE.AND P5, PT, R18, R105.reuse, PT ;  /* 0x000000691200720c */ /* 0x080fe40003fa6270 */
[----:B------:R-:W-:Y:S01]  /*125b0*/  ISETP.GE.AND P6, PT, R108, R105, PT ;  /* 0x000000696c00720c */ /* 0x000fe20003fc6270 */
[-C--:B-1----:R-:W-:Y:S01]  /*125c0*/  FFMA.FTZ R8, R0, R17.reuse, R8 ;  /* 0x0000001100087223 */ /* 0x082fe20000010008 */
[-C--:B------:R-:W-:Y:S01]  /*125d0*/  ISETP.GE.AND P1, PT, R104, R128.reuse, PT ;  /* 0x000000806800720c */ /* 0x080fe20003f26270 */
[----:B------:R-:W1:Y:S01]  /*125e0*/  I2F R14, R16 ;  /* 0x00000010000e7306 */ /* 0x000e620000201400 */
[----:B------:R-:W-:Y:S01]  /*125f0*/  FSEL R175, R19, -INF , !P4 ;  /* 0xff80000013af7808 */ /* 0x000fe20006000000 */
[----:B------:R-:W-:Y:S01]  /*12600*/  FFMA.FTZ R10, R0, R17, R10 ;  /* 0x00000011000a7223 */ /* 0x000fe2000001000a */
[----:B------:R-:W-:-:S02]  /*12610*/  ISETP.GE.AND P4, PT, R21, R128, PT ;  /* 0x000000801500720c */ /* 0x000fc40003f86270 */
[----:B------:R-:W-:Y:S02]  /*12620*/  FSEL R121, R8, -INF , !P5 ;  /* 0xff80000008797808 */ /* 0x000fe40006800000 */
[----:B------:R-:W-:Y:S01]  /*12630*/  FSEL R193, R193, -INF , !P6 ;  /* 0xff800000c1c17808 */ /* 0x000fe20007000000 */
[CC--:B--2---:R-:W-:Y:S01]  /*12640*/  FFMA.FTZ R123, R0.reuse, R13.reuse, R4 ;  /* 0x0000000d007b7223 */ /* 0x0c4fe20000010004 */
[----:B------:R-:W-:Y:S01]  /*12650*/  FSEL R167, R167, -INF , !P1 ;  /* 0xff800000a7a77808 */ /* 0x000fe20004800000 */
[----:B------:R-:W-:Y:S01]  /*12660*/  FFMA.FTZ R6, R0, R13, R6 ;  /* 0x0000000d00067223 */ /* 0x000fe20000010006 */
[----:B------:R-:W-:Y:S02]  /*12670*/  IADD3 R8, R101, 0x39, RZ ;  /* 0x0000003965087810 */ /* 0x000fe40007ffe0ff */
[----:B------:R-:W-:Y:S02]  /*12680*/  ISETP.GE.AND P6, PT, R30, R105, PT ;  /* 0x000000691e00720c */ /* 0x000fe40003fc6270 */
[----:B------:R-:W-:Y:S01]  /*12690*/  ISETP.GE.AND P1, PT, R26, R128, PT ;  /* 0x000000801a00720c */ /* 0x000fe20003f26270 */
[----:B------:R-:W2:Y:S01]  /*126a0*/  I2F R4, R8 ;  /* 0x0000000800047306 */ /* 0x000ea20000201400 */
[----:B------:R-:W-:Y:S01]  /*126b0*/  FSEL R173, R15, -INF , !P4 ;  /* 0xff8000000fad7808 */ /* 0x000fe20006000000 */
[CC--:B-1----:R-:W-:Y:S01]  /*126c0*/  FFMA.FTZ R9, R0.reuse, R14.reuse, R9 ;  /* 0x0000000e00097223 */ /* 0x0c2fe20000010009 */
[----:B------:R-:W-:Y:S01]  /*126d0*/  FSEL R197, R197, -INF , !P6 ;  /* 0xff800000c5c57808 */ /* 0x000fe20007000000 */
[----:B------:R-:W-:Y:S01]  /*126e0*/  FFMA.FTZ R11, R0, R14, R11 ;  /* 0x0000000e000b7223 */ /* 0x000fe2000001000b */
[----:B------:R-:W-:-:S02]  /*126f0*/  FSEL R181, R181, -INF , !P1 ;  /* 0xff800000b5b57808 */ /* 0x000fc40004800000 */
[-C--:B------:R-:W-:Y:S01]  /*12700*/  ISETP.GE.AND P6, PT, R25, R105.reuse, PT ;  /* 0x000000691900720c */ /* 0x080fe20003fc6270 */
[----:B------:R-:W1:Y:S01]  /*12710*/  I2F R15, R101 ;  /* 0x00000065000f7306 */ /* 0x000e620000201400 */
[----:B------:R-:W-:Y:S02]  /*12720*/  ISETP.GE.AND P1, PT, R22, R128, PT ;  /* 0x000000801600720c */ /* 0x000fe40003f26270 */
[----:B------:R-:W-:Y:S02]  /*12730*/  FSEL R183, R183, -INF , !P6 ;  /* 0xff800000b7b77808 */ /* 0x000fe40007000000 */
[----:B------:R-:W-:Y:S02]  /*12740*/  FSEL R177, R177, -INF , !P1 ;  /* 0xff800000b1b17808 */ /* 0x000fe40004800000 */
[----:B------:R-:W-:Y:S01]  /*12750*/  ISETP.GE.AND P6, PT, R21, R105, PT ;  /* 0x000000691500720c */ /* 0x000fe20003fc6270 */
[----:B--2---:R-:W-:Y:S01]  /*12760*/  FFMA.FTZ R125, R0, R4, R5 ;  /* 0x00000004007d7223 */ /* 0x004fe20000010005 */
[----:B------:R-:W-:Y:S01]  /*12770*/  ISETP.GE.AND P1, PT, R18, R128, PT ;  /* 0x000000801200720c */ /* 0x000fe20003f26270 */
[----:B------:R-:W-:Y:S01]  /*12780*/  FFMA.FTZ R7, R0, R4, R7 ;  /* 0x0000000400077223 */ /* 0x000fe20000010007 */
[----:B------:R-:W-:-:S02]  /*12790*/  FSEL R187, R187, -INF , !P6 ;  /* 0xff800000bbbb7808 */ /* 0x000fc40007000000 */
[----:B------:R-:W-:Y:S02]  /*127a0*/  FSEL R120, R10, -INF , !P1 ;  /* 0xff8000000a787808 */ /* 0x000fe40004800000 */
[----:B------:R-:W-:Y:S01]  /*127b0*/  ISETP.GE.AND P6, PT, R16, R105, PT ;  /* 0x000000691000720c */ /* 0x000fe20003fc6270 */
[-C--:B-1----:R-:W-:Y:S01]  /*127c0*/  FFMA.FTZ R32, R0, R15.reuse, R32 ;  /* 0x0000000f00207223 */ /* 0x082fe20000010020 */
[-C--:B------:R-:W-:Y:S01]  /*127d0*/  ISETP.GE.AND P4, PT, R16, R128.reuse, PT ;  /* 0x000000801000720c */ /* 0x080fe20003f86270 */
[----:B------:R-:W-:Y:S01]  /*127e0*/  FFMA.FTZ R34, R0, R15, R34 ;  /* 0x0000000f00227223 */ /* 0x000fe20000010022 */
[C---:B------:R-:W-:Y:S02]  /*127f0*/  ISETP.GE.AND P5, PT, R12.reuse, R105, PT ;  /* 0x000000690c00720c */ /* 0x040fe40003fa6270 */
[----:B------:R-:W-:Y:S02]  /*12800*/  ISETP.GE.AND P1, PT, R12, R128, PT ;  /* 0x000000800c00720c */ /* 0x000fe40003f26270 */
        /* <DEDUP_REMOVED lines=73> */
.L_x_7101:
[----:B------:R-:W-:-:S05]  /*12ca0*/  IMAD.MOV.U32 R9, RZ, RZ, c[0x0][0x198] ;  /* 0x00006600ff097624 */ /* 0x000fca00078e00ff */
[----:B------:R-:W-:-:S04]  /*12cb0*/  LEA R9, -R9, RZ, 0x6 ;  /* 0x000000ff09097211 */ /* 0x000fc800078e31ff */
[----:B------:R-:W-:Y:S02]  /*12cc0*/  SHF.R.S32.HI R10, RZ, 0x1f, R9 ;  /* 0x0000001fff0a7819 */ /* 0x000fe40000011409 */
.L_x_7102:
        /* <DEDUP_REMOVED lines=69> */
.L_x_7100:
[----:B------:R-:W-:Y:S01]  /*13120*/  FMNMX.FTZ R8, R3, R4, !PT ;  /* 0x0000000403087209 */ /* 0x000fe20007810000 */
[----:B-1----:R-:W-:Y:S01]  /*13130*/  LDSM.16.MT88.4 R24, [R141+0x8000] ;  /* 0x008000008d18783b */ /* 0x002fe20000004200 */
        /* <DEDUP_REMOVED lines=24> */
[----:B------:R-:W-:Y:S02]  /*132c0*/  FMNMX.FTZ R8, R124, R7, !PT ;  /* 0x000000077c087209 */ /* 0x000fe40007810000 */
[----:B------:R-:W-:Y:S02]  /*132d0*/  FMNMX.FTZ R7, R173, R6, !PT ;  /* 0x00000006ad077209 */ /* 0x000fe40007810000 */
[----:B------:R-:W-:-:S04]  /*132e0*/  FMNMX.FTZ R8, R123, R8, !PT ;  /* 0x000000087b087209 */ /* 0x000fc80007810000 */
[----:B------:R-:W-:Y:S02]  /*132f0*/  FMNMX.FTZ R9, R125, R8, !PT ;  /* 0x000000087d097209 */ /* 0x000fe40007810000 */
[----:B------:R-:W-:-:S03]  /*13300*/  FMNMX.FTZ R8, R120, R7, !PT ;  /* 0x0000000778087209 */ /* 0x000fc60007810000 */
[----:B------:R-:W1:Y:S01]  /*13310*/  SHFL.BFLY PT, R6, R9, 0x2, 0x1f ;  /* 0x0c401f0009067f89 */ /* 0x000e6200000e0000 */
[----:B------:R-:W-:-:S04]  /*13320*/  FMNMX.FTZ R8, R111, R8, !PT ;  /* 0x000000086f087209 */ /* 0x000fc80007810000 */
[----:B------:R-:W-:-:S04]  /*13330*/  FMNMX.FTZ R7, R109, R8, !PT ;  /* 0x000000086d077209 */ /* 0x000fc80007810000 */
[----:B------:R-:W-:-:S05]  /*13340*/  FMNMX.FTZ R8, R118, R7, !PT ;  /* 0x0000000776087209 */ /* 0x000fca0007810000 */
[----:B------:R-:W2:Y:S01]  /*13350*/  SHFL.BFLY PT, R7, R8, 0x2, 0x1f ;  /* 0x0c401f0008077f89 */ /* 0x000ea200000e0000 */
[----:B-1----:R-:W-:-:S05]  /*13360*/  FMNMX.FTZ R6, R9, R6, !PT ;  /* 0x0000000609067209 */ /* 0x002fca0007810000 */
[----:B------:R-:W1:Y:S01]  /*13370*/  SHFL.BFLY PT, R115, R6, 0x1, 0x1f ;  /* 0x0c201f0006737f89 */ /* 0x000e6200000e0000 */
[----:B--2---:R-:W-:-:S03]  /*13380*/  FMNMX.FTZ R7, R8, R7, !PT ;  /* 0x0000000708077209 */ /* 0x004fc60007810000 */
[----:B------:R-:W-:Y:S04]  /*13390*/  LDSM.16.MT88.4 R8, [R144+0x8000] ;  /* 0x008000009008783b */ /* 0x000fe80000004200 */
[----:B------:R-:W2:Y:S01]  /*133a0*/  SHFL.BFLY PT, R114, R7, 0x1, 0x1f ;  /* 0x0c201f0007727f89 */ /* 0x000ea200000e0000 */
[----:B-1----:R-:W-:-:S04]  /*133b0*/  FMNMX.FTZ R115, R6, R115, !PT ;  /* 0x0000007306737209 */ /* 0x002fc80007810000 */
[C---:B------:R-:W-:Y:S01]  /*133c0*/  FSETP.NEU.FTZ.AND P1, PT, R115.reuse, -INF , PT ;  /* 0xff8000007300780b */ /* 0x040fe20003f3d000 */
[----:B------:R-:W-:-:S03]  /*133d0*/  FMUL.FTZ R126, R115, c[0x0][0x23c] ;  /* 0x00008f00737e7a20 */ /* 0x000fc60000410000 */
[----:B------:R-:W-:Y:S02]  /*133e0*/  FSEL R110, R115, RZ, P1 ;  /* 0x000000ff736e7208 */ /* 0x000fe40000800000 */
[----:B------:R-:W-:-:S03]  /*133f0*/  FSEL R126, R126, RZ, P1 ;  /* 0x000000ff7e7e7208 */ /* 0x000fc60000800000 */
[----:B------:R-:W-:Y:S01]  /*13400*/  FADD.FTZ R110, R3, -R110 ;  /* 0x8000006e036e7221 */ /* 0x000fe20000010000 */
[----:B--2---:R-:W-:Y:S01]  /*13410*/  FMNMX.FTZ R114, R7, R114, !PT ;  /* 0x0000007207727209 */ /* 0x004fe20007810000 */
[--C-:B------:R-:W-:Y:S02]  /*13420*/  FFMA.FTZ R108, R4, c[0x0][0x23c], -R126.reuse ;  /* 0x00008f00046c7a23 */ /* 0x100fe4000001087e */
[--C-:B------:R-:W-:Y:S01]  /*13430*/  FFMA.FTZ R117, R107, c[0x0][0x23c], -R126.reuse ;  /* 0x00008f006b757a23 */ /* 0x100fe2000001087e */
[C---:B------:R-:W-:Y:S01]  /*13440*/  FSETP.NEU.FTZ.AND P0, PT, R114.reuse, -INF , PT ;  /* 0xff8000007200780b */ /* 0x040fe20003f1d000 */
[----:B------:R-:W-:Y:S02]  /*13450*/  FMUL.FTZ R122, R114, c[0x0][0x23c] ;  /* 0x00008f00727a7a20 */ /* 0x000fe40000410000 */
[--C-:B------:R-:W-:Y:S01]  /*13460*/  FFMA.FTZ R113, R113, c[0x0][0x23c], -R126.reuse ;  /* 0x00008f0071717a23 */ /* 0x100fe2000001087e */
[----:B------:R-:W-:Y:S01]  /*13470*/  MUFU.EX2 R108, R108 ;  /* 0x0000006c006c7308 */ /* 0x000fe20000000800 */
[----:B------:R-:W-:Y:S01]  /*13480*/  FFMA.FTZ R112, R31, c[0x0][0x23c], -R126 ;  /* 0x00008f001f707a23 */ /* 0x000fe2000001087e */
[----:B------:R-:W-:Y:S01]  /*13490*/  FSEL R122, R122, RZ, P0 ;  /* 0x000000ff7a7a7208 */ /* 0x000fe20000000000 */
[----:B------:R-:W-:-:S02]  /*134a0*/  FMUL.FTZ R110, R110, c[0x0][0x23c] ;  /* 0x00008f006e6e7a20 */ /* 0x000fc40000410000 */
[----:B------:R-:W-:Y:S02]  /*134b0*/  FFMA.FTZ R131, R127, c[0x0][0x23c], -R126 ;  /* 0x00008f007f837a23 */ /* 0x000fe4000001087e */
[--C-:B------:R-:W-:Y:S01]  /*134c0*/  FFMA.FTZ R116, R5, c[0x0][0x23c], -R122.reuse ;  /* 0x00008f0005747a23 */ /* 0x100fe2000001087a */
[----:B------:R-:W-:Y:S01]  /*134d0*/  FSEL R5, R114, RZ, P0 ;  /* 0x000000ff72057208 */ /* 0x000fe20000000000 */
[--C-:B------:R-:W-:Y:S01]  /*134e0*/  FFMA.FTZ R101, R33, c[0x0][0x23c], -R122.reuse ;  /* 0x00008f0021657a23 */ /* 0x100fe2000001087a */
[----:B------:R-:W1:Y:S01]  /*134f0*/  MUFU.EX2 R117, R117 ;  /* 0x0000007500757308 */ /* 0x000e620000000800 */
[----:B------:R-:W-:Y:S02]  /*13500*/  FFMA.FTZ R35, R35, c[0x0][0x23c], -R122 ;  /* 0x00008f0023237a23 */ /* 0x000fe4000001087a */
[----:B------:R-:W-:Y:S02]  /*13510*/  FADD.FTZ R2, R2, -R5 ;  /* 0x8000000502027221 */ /* 0x000fe40000010000 */
[----:B------:R-:W-:-:S02]  /*13520*/  FFMA.FTZ R130, R193, c[0x0][0x23c], -R126 ;  /* 0x00008f00c1827a23 */ /* 0x000fc4000001087e */
[----:B------:R-:W-:Y:S01]  /*13530*/  FMUL.FTZ R119, R2, c[0x0][0x23c] ;  /* 0x00008f0002777a20 */ /* 0x000fe20000410000 */
[----:B------:R-:W-:Y:S01]  /*13540*/  MUFU.EX2 R113, R113 ;  /* 0x0000007100717308 */ /* 0x000fe20000000800 */
[----:B------:R-:W-:Y:S02]  /*13550*/  FFMA.FTZ R2, R29, c[0x0][0x23c], -R122 ;  /* 0x00008f001d027a23 */ /* 0x000fe4000001087a */
[--C-:B------:R-:W-:Y:S02]  /*13560*/  FFMA.FTZ R128, R195, c[0x0][0x23c], -R126.reuse ;  /* 0x00008f00c3807a23 */ /* 0x100fe4000001087e */
[----:B------:R-:W-:Y:S02]  /*13570*/  FFMA.FTZ R127, R197, c[0x0][0x23c], -R126 ;  /* 0x00008f00c57f7a23 */ /* 0x000fe4000001087e */
[--C-:B------:R-:W-:Y:S01]  /*13580*/  FFMA.FTZ R129, R129, c[0x0][0x23c], -R122.reuse ;  /* 0x00008f0081817a23 */ /* 0x100fe2000001087a */
[----:B------:R-:W2:Y:S01]  /*13590*/  MUFU.EX2 R112, R112 ;  /* 0x0000007000707308 */ /* 0x000ea20000000800 */
[----:B-1----:R-:W-:Y:S01]  /*135a0*/  F2FP.PACK_AB R104, R117, R108 ;  /* 0x0000006c7568723e */ /* 0x002fe200000000ff */
        /* <DEDUP_REMOVED lines=13> */
[----:B------:R2:W-:Y:S01]  /*13680*/  MUFU.EX2 R3, R35 ;  /* 0x0000002300037308 */ /* 0x0005e20000000800 */
[----:B------:R-:W-:Y:S02]  /*13690*/  FFMA.FTZ R180, R173, c[0x0][0x23c], -R122 ;  /* 0x00008f00adb47a23 */ /* 0x000fe4000001087a */
[--C-:B------:R-:W-:Y:S02]  /*136a0*/  FFMA.FTZ R121, R121, c[0x0][0x23c], -R126.reuse ;  /* 0x00008f0079797a23 */ /* 0x100fe4000001087e */
[--C-:B------:R-:W-:Y:S02]  /*136b0*/  FFMA.FTZ R124, R124, c[0x0][0x23c], -R126.reuse ;  /* 0x00008f007c7c7a23 */ /* 0x100fe4000001087e */
[--C-:B------:R-:W-:Y:S01]  /*136c0*/  FFMA.FTZ R123, R123, c[0x0][0x23c], -R126.reuse ;  /* 0x00008f007b7b7a23 */ /* 0x100fe2000001087e */
[----:B------:R-:W3:Y:S01]  /*136d0*/  MUFU.EX2 R110, R110 ;  /* 0x0000006e006e7308 */ /* 0x000ee20000000800 */
[----:B-1----:R-:W-:Y:S01]  /*136e0*/  F2FP.PACK_AB R105, R101, R116 ;  /* 0x000000746569723e */ /* 0x002fe200000000ff */
[----:B------:R-:W-:-:S02]  /*136f0*/  FFMA.FTZ R126, R125, c[0x0][0x23c], -R126 ;  /* 0x00008f007d7e7a23 */ /* 0x000fc4000001087e */
[--C-:B------:R-:W-:Y:S02]  /*13700*/  FFMA.FTZ R120, R120, c[0x0][0x23c], -R122.reuse ;  /* 0x00008f0078787a23 */ /* 0x100fe4000001087a */
[--C-:B------:R-:W-:Y:S02]  /*13710*/  FFMA.FTZ R125, R111, c[0x0][0x23c], -R122.reuse ;  /* 0x00008f006f7d7a23 */ /* 0x100fe4000001087a */
[----:B------:R-:W1:Y:S01]  /*13720*/  MUFU.EX2 R119, R119 ;  /* 0x0000007700777308 */ /* 0x000e620000000800 */
[----:B--2---:R-:W2:Y:S01]  /*13730*/  LDSM.16.MT88.4 R32, [R140+0x8000] ;  /* 0x008000008c20783b */ /* 0x004ea20000004200 */
[--C-:B------:R-:W-:Y:S02]  /*13740*/  FFMA.FTZ R173, R109, c[0x0][0x23c], -R122.reuse ;  /* 0x00008f006dad7a23 */ /* 0x100fe4000001087a */
[----:B------:R-:W-:-:S04]  /*13750*/  FFMA.FTZ R118, R118, c[0x0][0x23c], -R122 ;  /* 0x00008f0076767a23 */ /* 0x000fc8000001087a */
[----:B------:R-:W4:Y:S01]  /*13760*/  MUFU.EX2 R2, R2 ;  /* 0x0000000200027308 */ /* 0x000f220000000800 */
[-C--:B---3--:R-:W-:Y:S02]  /*13770*/  FMUL.FTZ R20, R44, R110.reuse ;  /* 0x0000006e2c147220 */ /* 0x088fe40000410000 */
[-C--:B------:R-:W-:Y:S02]  /*13780*/  FMUL.FTZ R21, R45, R110.reuse ;  /* 0x0000006e2d157220 */ /* 0x080fe40000410000 */
[-C--:B------:R-:W-:Y:S02]  /*13790*/  FMUL.FTZ R48, R48, R110.reuse ;  /* 0x0000006e30307220 */ /* 0x080fe40000410000 */
[----:B------:R-:W-:Y:S01]  /*137a0*/  FMUL.FTZ R49, R49, R110 ;  /* 0x0000006e31317220 */ /* 0x000fe20000410000 */
[----:B------:R-:W-:Y:S01]  /*137b0*/  MUFU.EX2 R131, R131 ;  /* 0x0000008300837308 */ /* 0x000fe20000000800 */
[-C--:B-1----:R-:W-:Y:S02]  /*137c0*/  FMUL.FTZ R22, R46, R119.reuse ;  /* 0x000000772e167220 */ /* 0x082fe40000410000 */
[----:B------:R-:W-:-:S02]  /*137d0*/  FMUL.FTZ R23, R47, R119 ;  /* 0x000000772f177220 */ /* 0x000fc40000410000 */
[-C--:B------:R-:W-:Y:S02]  /*137e0*/  FMUL.FTZ R50, R50, R119.reuse ;  /* 0x0000007732327220 */ /* 0x080fe40000410000 */
[----:B------:R-:W-:Y:S01]  /*137f0*/  FMUL.FTZ R51, R51, R119 ;  /* 0x0000007733337220 */ /* 0x000fe20000410000 */
[----:B----4-:R-:W-:Y:S01]  /*13800*/  F2FP.PACK_AB R107, R2, R3 ;  /* 0x00000003026b723e */ /* 0x010fe200000000ff */
[-C--:B------:R-:W-:Y:S01]  /*13810*/  FMUL.FTZ R28, R52, R110.reuse ;  /* 0x0000006e341c7220 */ /* 0x080fe20000410000 */
[----:B------:R-:W1:Y:S01]  /*13820*/  MUFU.EX2 R130, R130 ;  /* 0x0000008200827308 */ /* 0x000e620000000800 */
        /* <DEDUP_REMOVED lines=8> */
[C---:B------:R-:W-:Y:S01]  /*138b0*/  HMMA.16816.F32 R24, R104.reuse, R26, R48 ;  /* 0x0000001a6818723c */ /* 0x040fe20000001830 */
[----:B------:R-:W3:Y:S01]  /*138c0*/  LDSM.16.MT88.4 R48, [R142+0xa000] ;  /* 0x00a000008e30783b */ /* 0x000ee20000004200 */
[----:B------:R-:W-:Y:S02]  /*138d0*/  FMUL.FTZ R59, R59, R119 ;  /* 0x000000773b3b7220 */ /* 0x000fe40000410000 */
[-C--:B------:R-:W-:Y:S01]  /*138e0*/  FMUL.FTZ R44, R68, R110.reuse ;  /* 0x0000006e442c7220 */ /* 0x080fe20000410000 */
[----:B------:R-:W4:Y:S01]  /*138f0*/  MUFU.EX2 R127, R127 ;  /* 0x0000007f007f7308 */ /* 0x000f220000000800 */
[----:B------:R-:W-:Y:S01]  /*13900*/  FMUL.FTZ R45, R69, R110 ;  /* 0x0000006e452d7220 */ /* 0x000fe20000410000 */
[----:B-1----:R-:W-:Y:S01]  /*13910*/  F2FP.PACK_AB R68, R130, R131 ;  /* 0x000000838244723e */ /* 0x002fe200000000ff */
        /* <DEDUP_REMOVED lines=10> */
[-C--:B------:R-:W-:Y:S01]  /*139c0*/  FMUL.FTZ R52, R76, R110.reuse ;  /* 0x0000006e4c347220 */ /* 0x080fe20000410000 */
[----:B------:R-:W2:Y:S01]  /*139d0*/  MUFU.EX2 R172, R172 ;  /* 0x000000ac00ac7308 */ /* 0x000ea20000000800 */
[----:B------:R-:W-:Y:S01]  /*139e0*/  FMUL.FTZ R53, R77, R110 ;  /* 0x0000006e4d357220 */ /* 0x000fe20000410000 */
[----:B----4-:R-:W-:Y:S01]  /*139f0*/  F2FP.PACK_AB R70, R127, R128 ;  /* 0x000000807f46723e */ /* 0x010fe200000000ff */
[----:B------:R-:W-:-:S02]  /*13a00*/  FMUL.FTZ R54, R78, R119 ;  /* 0x000000774e367220 */ /* 0x000fc40000410000 */
[-C--:B------:R-:W-:Y:S02]  /*13a10*/  FMUL.FTZ R55, R79, R119.reuse ;  /* 0x000000774f377220 */ /* 0x080fe40000410000 */
[----:B------:R-:W-:Y:S01]  /*13a20*/  LDSM.16.MT88.4 R76, [R141+0x8800] ;  /* 0x008800008d4c783b */ /* 0x000fe20000004200 */
[-C--:B------:R-:W-:Y:S01]  /*13a30*/  FMUL.FTZ R12, R36, R110.reuse ;  /* 0x0000006e240c7220 */ /* 0x080fe20000410000 */
[----:B------:R-:W-:Y:S01]  /*13a40*/  MUFU.EX2 R167, R167 ;  /* 0x000000a700a77308 */ /* 0x000fe20000000800 */
[-C--:B------:R-:W-:Y:S02]  /*13a50*/  FMUL.FTZ R13, R37, R110.reuse ;  /* 0x0000006e250d7220 */ /* 0x080fe40000410000 */
[-C--:B------:R-:W-:Y:S02]  /*13a60*/  FMUL.FTZ R14, R38, R119.reuse ;  /* 0x00000077260e7220 */ /* 0x080fe40000410000 */
[----:B------:R-:W-:Y:S02]  /*13a70*/  FMUL.FTZ R15, R39, R119 ;  /* 0x00000077270f7220 */ /* 0x000fe40000410000 */
[-C--:B------:R-:W-:Y:S01]  /*13a80*/  FMUL.FTZ R40, R40, R110.reuse ;  /* 0x0000006e28287220 */ /* 0x080fe20000410000 */
[----:B------:R-:W4:Y:S01]  /*13a90*/  MUFU.EX2 R166, R166 ;  /* 0x000000a600a67308 */ /* 0x000f220000000800 */
[----:B------:R-:W-:Y:S01]  /*13aa0*/  FMUL.FTZ R41, R41, R110 ;  /* 0x0000006e29297220 */ /* 0x000fe20000410000 */
[----:B--2---:R-:W-:Y:S01]  /*13ab0*/  F2FP.PACK_AB R69, R172, R129 ;  /* 0x00000081ac45723e */ /* 0x004fe200000000ff */
[----:B---3--:R-:W-:Y:S01]  /*13ac0*/  HMMA.16816.F32 R44, R104, R48, R44 ;  /* 0x00000030682c723c */ /* 0x008fe2000000182c */
[----:B------:R-:W-:-:S02]  /*13ad0*/  FMUL.FTZ R42, R42, R119 ;  /* 0x000000772a2a7220 */ /* 0x000fc40000410000 */
[-C--:B------:R-:W-:Y:S02]  /*13ae0*/  FMUL.FTZ R43, R43, R119.reuse ;  /* 0x000000772b2b7220 */ /* 0x080fe40000410000 */
[-C--:B------:R-:W-:Y:S01]  /*13af0*/  FMUL.FTZ R4, R96, R110.reuse ;  /* 0x0000006e60047220 */ /* 0x080fe20000410000 */
[----:B------:R-:W-:Y:S01]  /*13b00*/  MUFU.EX2 R176, R176 ;  /* 0x000000b000b07308 */ /* 0x000fe20000000800 */
[-C--:B------:R-:W-:Y:S01]  /*13b10*/  FMUL.FTZ R5, R97, R110.reuse ;  /* 0x0000006e61057220 */ /* 0x080fe20000410000 */
[C---:B------:R-:W-:Y:S01]  /*13b20*/  HMMA.16816.F32 R48, R104.reuse, R50, R72 ;  /* 0x000000326830723c */ /* 0x040fe20000001848 */
[----:B------:R-:W2:Y:S01]  /*13b30*/  LDSM.16.MT88.4 R72, [R144+0x8800] ;  /* 0x008800009048783b */ /* 0x000ea20000004200 */
[-C--:B------:R-:W-:Y:S02]  /*13b40*/  FMUL.FTZ R6, R98, R119.reuse ;  /* 0x0000007762067220 */ /* 0x080fe40000410000 */
[----:B------:R-:W-:Y:S01]  /*13b50*/  FMUL.FTZ R7, R99, R119 ;  /* 0x0000007763077220 */ /* 0x000fe20000410000 */
[----:B----4-:R-:W-:Y:S01]  /*13b60*/  F2FP.PACK_AB R71, R166, R167 ;  /* 0x000000a7a647723e */ /* 0x010fe200000000ff */
[-C--:B------:R-:W-:Y:S01]  /*13b70*/  FMUL.FTZ R92, R92, R110.reuse ;  /* 0x0000006e5c5c7220 */ /* 0x080fe20000410000 */
[----:B------:R-:W-:Y:S01]  /*13b80*/  MUFU.EX2 R183, R183 ;  /* 0x000000b700b77308 */ /* 0x000fe20000000800 */
[----:B------:R-:W-:Y:S01]  /*13b90*/  FMUL.FTZ R93, R93, R110 ;  /* 0x0000006e5d5d7220 */ /* 0x000fe20000410000 */
[----:B------:R-:W-:Y:S01]  /*13ba0*/  HMMA.16816.F32 R12, R104, R16, R12 ;  /* 0x00000010680c723c */ /* 0x000fe2000000180c */
[----:B------:R-:W-:-:S02]  /*13bb0*/  FMUL.FTZ R94, R94, R119 ;  /* 0x000000775e5e7220 */ /* 0x000fc40000410000 */
[-C--:B------:R-:W-:Y:S02]  /*13bc0*/  FMUL.FTZ R95, R95, R119.reuse ;  /* 0x000000775f5f7220 */ /* 0x080fe40000410000 */
[-C--:B------:R-:W-:Y:S01]  /*13bd0*/  FMUL.FTZ R80, R80, R110.reuse ;  /* 0x0000006e50507220 */ /* 0x080fe20000410000 */
[----:B------:R-:W-:Y:S01]  /*13be0*/  MUFU.EX2 R174, R174 ;  /* 0x000000ae00ae7308 */ /* 0x000fe20000000800 */
[-C--:B------:R-:W-:Y:S01]  /*13bf0*/  FMUL.FTZ R81, R81, R110.reuse ;  /* 0x0000006e51517220 */ /* 0x080fe20000410000 */
[C---:B------:R-:W-:Y:S01]  /*13c00*/  HMMA.16816.F32 R16, R104.reuse, R18, R40 ;  /* 0x000000126810723c */ /* 0x040fe20000001828 */
[----:B------:R-:W3:Y:S01]  /*13c10*/  LDSM.16.MT88.4 R40, [R144+0xa000] ;  /* 0x00a000009028783b */ /* 0x000ee20000004200 */
[-C--:B------:R-:W-:Y:S02]  /*13c20*/  FMUL.FTZ R82, R82, R119.reuse ;  /* 0x0000007752527220 */ /* 0x080fe40000410000 */
[----:B------:R-:W-:Y:S02]  /*13c30*/  FMUL.FTZ R83, R83, R119 ;  /* 0x0000007753537220 */ /* 0x000fe40000410000 */
[-C--:B------:R-:W-:Y:S01]  /*13c40*/  FMUL.FTZ R36, R60, R110.reuse ;  /* 0x0000006e3c247220 */ /* 0x080fe20000410000 */
[----:B------:R-:W-:Y:S01]  /*13c50*/  MUFU.EX2 R179, R179 ;  /* 0x000000b300b37308 */ /* 0x000fe20000000800 */
[----:B------:R-:W-:Y:S01]  /*13c60*/  HMMA.16816.F32 R4, R104, R8, R4 ;  /* 0x000000086804723c */ /* 0x000fe20000001804 */
[----:B------:R-:W-:-:S02]  /*13c70*/  FMUL.FTZ R37, R61, R110 ;  /* 0x0000006e3d257220 */ /* 0x000fc40000410000 */
[-C--:B------:R-:W-:Y:S02]  /*13c80*/  FMUL.FTZ R38, R62, R119.reuse ;  /* 0x000000773e267220 */ /* 0x080fe40000410000 */
[-C--:B------:R-:W-:Y:S02]  /*13c90*/  FMUL.FTZ R39, R63, R119.reuse ;  /* 0x000000773f277220 */ /* 0x080fe40000410000 */
[-C--:B------:R-:W-:Y:S01]  /*13ca0*/  FMUL.FTZ R64, R64, R110.reuse ;  /* 0x0000006e40407220 */ /* 0x080fe20000410000 */
[----:B------:R-:W-:Y:S01]  /*13cb0*/  HMMA.16816.F32 R8, R104, R10, R92 ;  /* 0x0000000a6808723c */ /* 0x000fe2000000185c */
[----:B------:R-:W-:Y:S01]  /*13cc0*/  FMUL.FTZ R65, R65, R110 ;  /* 0x0000006e41417220 */ /* 0x000fe20000410000 */
[----:B------:R-:W-:Y:S01]  /*13cd0*/  LDSM.16.MT88.4 R92, [R144+0x9000] ;  /* 0x00900000905c783b */ /* 0x000fe20000004200 */
[-C--:B------:R-:W-:Y:S01]  /*13ce0*/  FMUL.FTZ R66, R66, R119.reuse ;  /* 0x0000007742427220 */ /* 0x080fe20000410000 */
[----:B------:R-:W-:Y:S01]  /*13cf0*/  MUFU.EX2 R178, R178 ;  /* 0x000000b200b27308 */ /* 0x000fe20000000800 */
[----:B------:R-:W-:-:S02]  /*13d00*/  FMUL.FTZ R67, R67, R119 ;  /* 0x0000007743437220 */ /* 0x000fc40000410000 */
[-C--:B------:R-:W-:Y:S01]  /*13d10*/  FMUL.FTZ R60, R88, R110.reuse ;  /* 0x0000006e583c7220 */ /* 0x080fe20000410000 */
[C---:B-1----:R-:W-:Y:S01]  /*13d20*/  HMMA.16816.F32 R52, R104.reuse, R56, R52 ;  /* 0x000000386834723c */ /* 0x042fe20000001834 */
[-C--:B------:R-:W-:Y:S02]  /*13d30*/  FMUL.FTZ R61, R89, R110.reuse ;  /* 0x0000006e593d7220 */ /* 0x080fe40000410000 */
        /* <DEDUP_REMOVED lines=8> */
[----:B------:R-:W-:Y:S01]  /*13dc0*/  MUFU.EX2 R177, R177 ;  /* 0x000000b100b17308 */ /* 0x000fe20000000800 */
[-C--:B------:R-:W-:Y:S02]  /*13dd0*/  FMUL.FTZ R87, R87, R119.reuse ;  /* 0x0000007757577220 */ /* 0x080fe40000410000 */
[----:B--2---:R-:W-:Y:S01]  /*13de0*/  HMMA.16816.F32 R4, R68, R72, R4 ;  /* 0x000000484404723c */ /* 0x004fe20000001804 */
[----:B------:R-:W-:Y:S02]  /*13df0*/  FFMA.FTZ R122, R169, R110, R108 ;  /* 0x0000006ea97a7223 */ /* 0x000fe4000001006c */
[----:B------:R-:W-:Y:S02]  /*13e00*/  FFMA.FTZ R116, R168, R119, R116 ;  /* 0x00000077a8747223 */ /* 0x000fe40000010074 */
[----:B------:R-:W-:Y:S01]  /*13e10*/  MUFU.EX2 R180, R180 ;  /* 0x000000b400b47308 */ /* 0x000fe20000000800 */
[----:B------:R-:W-:-:S02]  /*13e20*/  FADD.FTZ R122, R117, R122 ;  /* 0x0000007a757a7221 */ /* 0x000fc40000010000 */
[C---:B------:R-:W-:Y:S01]  /*13e30*/  HMMA.16816.F32 R8, R68.reuse, R74, R8 ;  /* 0x0000004a4408723c */ /* 0x040fe20000001808 */
[----:B------:R-:W2:Y:S01]  /*13e40*/  LDSM.16.MT88.4 R72, [R140+0x8800] ;  /* 0x008800008c48783b */ /* 0x000ea20000004200 */
[----:B------:R-:W-:Y:S02]  /*13e50*/  FADD.FTZ R116, R101, R116 ;  /* 0x0000007465747221 */ /* 0x000fe40000010000 */
[----:B------:R-:W-:Y:S01]  /*13e60*/  FADD.FTZ R113, R113, R122 ;  /* 0x0000007a71717221 */ /* 0x000fe20000010000 */
[----:B------:R-:W-:Y:S01]  /*13e70*/  MUFU.EX2 R121, R121 ;  /* 0x0000007900797308 */ /* 0x000fe20000000800 */
[----:B------:R-:W-:Y:S02]  /*13e80*/  FADD.FTZ R3, R3, R116 ;  /* 0x0000007403037221 */ /* 0x000fe40000010000 */
[----:B------:R-:W-:Y:S01]  /*13e90*/  HMMA.16816.F32 R20, R68, R76, R20 ;  /* 0x0000004c4414723c */ /* 0x000fe20000001814 */
[----:B------:R-:W-:Y:S02]  /*13ea0*/  FADD.FTZ R112, R112, R113 ;  /* 0x0000007170707221 */ /* 0x000fe40000010000 */
[----:B------:R-:W-:-:S02]  /*13eb0*/  FADD.FTZ R2, R2, R3 ;  /* 0x0000000302027221 */ /* 0x000fc40000010000 */
[----:B------:R-:W4:Y:S01]  /*13ec0*/  MUFU.EX2 R124, R124 ;  /* 0x0000007c007c7308 */ /* 0x000f220000000800 */
[----:B------:R-:W-:Y:S02]  /*13ed0*/  FADD.FTZ R3, R131, R112 ;  /* 0x0000007083037221 */ /* 0x000fe40000010000 */
[----:B------:R-:W-:Y:S01]  /*13ee0*/  HMMA.16816.F32 R24, R68, R78, R24 ;  /* 0x0000004e4418723c */ /* 0x000fe20000001818 */
[----:B------:R-:W5:Y:S01]  /*13ef0*/  LDSM.16.MT88.4 R76, [R142+0xa800] ;  /* 0x00a800008e4c783b */ /* 0x000f620000004200 */
[----:B------:R-:W-:Y:S02]  /*13f00*/  FADD.FTZ R129, R129, R2 ;  /* 0x0000000281817221 */ /* 0x000fe40000010000 */
[----:B------:R-:W-:Y:S01]  /*13f10*/  FADD.FTZ R3, R130, R3 ;  /* 0x0000000382037221 */ /* 0x000fe20000010000 */
[----:B------:R-:W-:Y:S01]  /*13f20*/  MUFU.EX2 R123, R123 ;  /* 0x0000007b007b7308 */ /* 0x000fe20000000800 */
[----:B------:R-:W-:Y:S02]  /*13f30*/  FADD.FTZ R172, R172, R129 ;  /* 0x00000081acac7221 */ /* 0x000fe40000010000 */
[----:B---3--:R-:W-:Y:S01]  /*13f40*/  HMMA.16816.F32 R36, R104, R40, R36 ;  /* 0x000000286824723c */ /* 0x008fe20000001824 */
[----:B------:R-:W-:-:S02]  /*13f50*/  FADD.FTZ R128, R128, R3 ;  /* 0x0000000380807221 */ /* 0x000fc40000010000 */
[----:B------:R-:W-:Y:S02]  /*13f60*/  FADD.FTZ R3, R167, R172 ;  /* 0x000000aca7037221 */ /* 0x000fe40000010000 */
[----:B------:R-:W3:Y:S01]  /*13f70*/  MUFU.EX2 R126, R126 ;  /* 0x0000007e007e7308 */ /* 0x000ee20000000800 */
[----:B----4-:R-:W-:Y:S01]  /*13f80*/  F2FP.PACK_AB R108, R124, R121 ;  /* 0x000000797c6c723e */ /* 0x010fe200000000ff */
[----:B------:R-:W-:Y:S01]  /*13f90*/  FADD.FTZ R127, R127, R128 ;  /* 0x000000807f7f7221 */ /* 0x000fe20000010000 */
[----:B------:R-:W-:Y:S01]  /*13fa0*/  HMMA.16816.F32 R40, R104, R42, R64 ;  /* 0x0000002a6828723c */ /* 0x000fe20000001840 */
[----:B------:R-:W4:Y:S01]  /*13fb0*/  LDSM.16.MT88.4 R64, [R140+0xa000] ;  /* 0x00a000008c40783b */ /* 0x000f220000004200 */
[----:B------:R-:W-:-:S03]  /*13fc0*/  FADD.FTZ R3, R166, R3 ;  /* 0x00000003a6037221 */ /* 0x000fc60000010000 */
[----:B------:R-:W-:Y:S01]  /*13fd0*/  MUFU.EX2 R120, R120 ;  /* 0x0000007800787308 */ /* 0x000fe20000000800 */
[----:B------:R-:W-:Y:S02]  /*13fe0*/  FADD.FTZ R2, R178, R3 ;  /* 0x00000003b2027221 */ /* 0x000fe40000010000 */
[----:B-1----:R-:W-:Y:S02]  /*13ff0*/  HMMA.16816.F32 R12, R68, R80, R12 ;  /* 0x00000050440c723c */ /* 0x002fe4000000180c */
[----:B------:R-:W-:-:S03]  /*14000*/  FADD.FTZ R2, R175, R2 ;  /* 0x00000002af027221 */ /* 0x000fc60000010000 */
[----:B------:R-:W1:Y:S01]  /*14010*/  MUFU.EX2 R125, R125 ;  /* 0x0000007d007d7308 */ /* 0x000e620000000800 */
[----:B---3--:R-:W-:Y:S01]  /*14020*/  F2FP.PACK_AB R110, R126, R123 ;  /* 0x0000007b7e6e723e */ /* 0x008fe200000000ff */
[----:B------:R-:W-:Y:S01]  /*14030*/  FADD.FTZ R3, R177, R2 ;  /* 0x00000002b1037221 */ /* 0x000fe20000010000 */
[C---:B------:R-:W-:Y:S01]  /*14040*/  HMMA.16816.F32 R16, R68.reuse, R82, R16 ;  /* 0x000000524410723c */ /* 0x040fe20000001810 */
[----:B------:R-:W3:Y:S02]  /*14050*/  LDSM.16.MT88.4 R80, [R144+0xa800] ;  /* 0x00a800009050783b */ /* 0x000ee40000004200 */
[----:B------:R-:W-:Y:S02]  /*14060*/  FADD.FTZ R3, R180, R3 ;  /* 0x00000003b4037221 */ /* 0x000fe40000010000 */
[----:B------:R-:W-:Y:S03]  /*14070*/  MUFU.EX2 R173, R173 ;  /* 0x000000ad00ad7308 */ /* 0x000fe60000000800 */
[C---:B--2---:R-:W-:Y:S05]  /*14080*/  HMMA.16816.F32 R28, R68.reuse, R72, R28 ;  /* 0x00000048441c723c */ /* 0x044fea000000181c */
[----:B------:R-:W2:Y:S01]  /*14090*/  MUFU.EX2 R118, R118 ;  /* 0x0000007600767308 */ /* 0x000ea20000000800 */
[C---:B-1----:R-:W-:Y:S01]  /*140a0*/  F2FP.PACK_AB R109, R125.reuse, R120 ;  /* 0x000000787d6d723e */ /* 0x042fe200000000ff */
[----:B------:R-:W-:Y:S01]  /*140b0*/  FADD.FTZ R120, R120, R3 ;  /* 0x0000000378787221 */ /* 0x000fe20000010000 */
[----:B------:R-:W-:Y:S01]  /*140c0*/  HMMA.16816.F32 R32, R68, R74, R32 ;  /* 0x0000004a4420723c */ /* 0x000fe20000001820 */
[----:B------:R-:W1:Y:S01]  /*140d0*/  LDSM.16.MT88.4 R72, [R141+0xa800] ;  /* 0x00a800008d48783b */ /* 0x000e620000004200 */
[----:B------:R-:W-:Y:S01]  /*140e0*/  MOV R3, R115 ;  /* 0x0000007300037202 */ /* 0x000fe20000000f00 */
[----:B------:R-:W-:-:S05]  /*140f0*/  FADD.FTZ R120, R125, R120 ;  /* 0x000000787d787221 */ /* 0x000fca0000010000 */
[----:B-----5:R-:W-:Y:S01]  /*14100*/  HMMA.16816.F32 R44, R68, R76, R44 ;  /* 0x0000004c442c723c */ /* 0x020fe2000000182c */
[----:B--2---:R-:W-:Y:S01]  /*14110*/  F2FP.PACK_AB R111, R118, R173 ;  /* 0x000000ad766f723e */ /* 0x004fe200000000ff */
[----:B------:R-:W-:-:S06]  /*14120*/  FADD.FTZ R173, R173, R120 ;  /* 0x00000078adad7221 */ /* 0x000fcc0000010000 */
[----:B------:R-:W-:Y:S01]  /*14130*/  HMMA.16816.F32 R48, R68, R78, R48 ;  /* 0x0000004e4430723c */ /* 0x000fe20000001830 */
[----:B------:R-:W2:Y:S01]  /*14140*/  LDSM.16.MT88.4 R76, [R140+0xa800] ;  /* 0x00a800008c4c783b */ /* 0x000ea20000004200 */
[----:B------:R-:W-:-:S06]  /*14150*/  FADD.FTZ R168, R118, R173 ;  /* 0x000000ad76a87221 */ /* 0x000fcc0000010000 */
[C---:B----4-:R-:W-:Y:S08]  /*14160*/  HMMA.16816.F32 R60, R104.reuse, R64, R60 ;  /* 0x00000040683c723c */ /* 0x050ff0000000183c */
[----:B------:R-:W-:Y:S01]  /*14170*/  HMMA.16816.F32 R64, R104, R66, R84 ;  /* 0x000000426840723c */ /* 0x000fe20000001854 */
[----:B------:R-:W-:Y:S07]  /*14180*/  LDSM.16.MT88.4 R104, [R140+0xb000] ;  /* 0x00b000008c68783b */ /* 0x000fee0000004200 */
[C---:B---3--:R-:W-:Y:S08]  /*14190*/  HMMA.16816.F32 R36, R68.reuse, R80, R36 ;  /* 0x000000504424723c */ /* 0x048ff00000001824 */
        /* <DEDUP_REMOVED lines=15> */
[----:B------:R-:W-:Y:S01]  /*14290*/  HMMA.16816.F32 R96, R68, R92, R4 ;  /* 0x0000005c4460723c */ /* 0x000fe20000001804 */
[----:B------:R-:W-:Y:S01]  /*142a0*/  LDSM.16.MT88.4 R4, [R140+0x9000] ;  /* 0x009000008c04783b */ /* 0x000fe20000004200 */
[----:B------:R-:W-:-:S04]  /*142b0*/  FADD.FTZ R2, R179, R174 ;  /* 0x000000aeb3027221 */ /* 0x000fc80000010000 */
[----:B------:R-:W-:Y:S01]  /*142c0*/  FADD.FTZ R121, R121, R2 ;  /* 0x0000000279797221 */ /* 0x000fe20000010000 */
[----:B------:R-:W-:Y:S01]  /*142d0*/  MOV R2, R114 ;  /* 0x0000007200027202 */ /* 0x000fe20000000f00 */
[----:B------:R-:W-:Y:S01]  /*142e0*/  HMMA.16816.F32 R92, R68, R94, R8 ;  /* 0x0000005e445c723c */ /* 0x000fe20000001808 */
[----:B------:R-:W3:Y:S01]  /*142f0*/  LDSM.16.MT88.4 R8, [R144+0xb000] ;  /* 0x00b000009008783b */ /* 0x000ee20000004200 */
[----:B------:R-:W-:-:S04]  /*14300*/  FADD.FTZ R124, R124, R121 ;  /* 0x000000797c7c7221 */ /* 0x000fc80000010000 */
[----:B------:R-:W-:Y:S02]  /*14310*/  FADD.FTZ R123, R123, R124 ;  /* 0x0000007c7b7b7221 */ /* 0x000fe40000010000 */
[----:B-1----:R-:W-:Y:S02]  /*14320*/  HMMA.16816.F32 R20, R68, R72, R20 ;  /* 0x000000484414723c */ /* 0x002fe40000001814 */
[----:B------:R-:W-:-:S06]  /*14330*/  FADD.FTZ R169, R126, R123 ;  /* 0x0000007b7ea97221 */ /* 0x000fcc0000010000 */
[C---:B--2---:R-:W-:Y:S08]  /*14340*/  HMMA.16816.F32 R84, R68.reuse, R76, R12 ;  /* 0x0000004c4454723c */ /* 0x044ff0000000180c */
[C---:B------:R-:W-:Y:S01]  /*14350*/  HMMA.16816.F32 R24, R68.reuse, R74, R24 ;  /* 0x0000004a4418723c */ /* 0x040fe20000001818 */
[----:B------:R-:W1:Y:S07]  /*14360*/  LDSM.16.MT88.4 R72, [R142+0xb000] ;  /* 0x00b000008e48783b */ /* 0x000e6e0000004200 */
[C---:B------:R-:W-:Y:S08]  /*14370*/  HMMA.16816.F32 R88, R68.reuse, R104, R60 ;  /* 0x000000684458723c */ /* 0x040ff0000000183c */
[C---:B------:R-:W-:Y:S01]  /*14380*/  HMMA.16816.F32 R104, R68.reuse, R106, R64 ;  /* 0x0000006a4468723c */ /* 0x040fe20000001840 */
[----:B------:R-:W-:Y:S07]  /*14390*/  LDSM.16.MT88.4 R64, [R144+0xb800] ;  /* 0x00b800009040783b */ /* 0x000fee0000004200 */
[C---:B---3--:R-:W-:Y:S01]  /*143a0*/  HMMA.16816.F32 R12, R68.reuse, R8, R36 ;  /* 0x00000008440c723c */ /* 0x048fe20000001824 */
[----:B------:R-:W2:Y:S07]  /*143b0*/  LDSM.16.MT88.4 R36, [R144+0x9800] ;  /* 0x009800009024783b */ /* 0x000eae0000004200 */
[C---:B------:R-:W-:Y:S01]  /*143c0*/  HMMA.16816.F32 R8, R68.reuse, R10, R40 ;  /* 0x0000000a4408723c */ /* 0x040fe20000001828 */
[----:B------:R-:W3:Y:S07]  /*143d0*/  LDSM.16.MT88.4 R40, [R142+0x9800] ;  /* 0x009800008e28783b */ /* 0x000eee0000004200 */
[C---:B------:R-:W-:Y:S08]  /*143e0*/  HMMA.16816.F32 R16, R68.reuse, R78, R16 ;  /* 0x0000004e4410723c */ /* 0x040ff00000001810 */
[C---:B------:R-:W-:Y:S08]  /*143f0*/  HMMA.16816.F32 R28, R68.reuse, R4, R28 ;  /* 0x00000004441c723c */ /* 0x040ff0000000181c */
[C---:B------:R-:W-:Y:S08]  /*14400*/  HMMA.16816.F32 R32, R68.reuse, R6, R32 ;  /* 0x000000064420723c */ /* 0x040ff00000001820 */
[C---:B-1----:R-:W-:Y:S08]  /*14410*/  HMMA.16816.F32 R4, R68.reuse, R72, R44 ;  /* 0x000000484404723c */ /* 0x042ff0000000182c */
[----:B------:R-:W-:Y:S08]  /*14420*/  HMMA.16816.F32 R76, R68, R80, R52 ;  /* 0x00000050444c723c */ /* 0x000ff00000001834 */
[C---:B--2---:R-:W-:Y:S08]  /*14430*/  HMMA.16816.F32 R96, R108.reuse, R36, R96 ;  /* 0x000000246c60723c */ /* 0x044ff00000001860 */
[----:B------:R-:W-:Y:S08]  /*14440*/  HMMA.16816.F32 R92, R108, R38, R92 ;  /* 0x000000266c5c723c */ /* 0x000ff0000000185c */
[C---:B------:R-:W-:Y:S01]  /*14450*/  HMMA.16816.F32 R72, R68.reuse, R74, R48 ;  /* 0x0000004a4448723c */ /* 0x040fe20000001830 */
[----:B------:R-:W1:Y:S07]  /*14460*/  LDSM.16.MT88.4 R48, [R141+0x9800] ;  /* 0x009800008d30783b */ /* 0x000e6e0000004200 */
[----:B------:R-:W-:Y:S01]  /*14470*/  HMMA.16816.F32 R80, R68, R82, R56 ;  /* 0x000000524450723c */ /* 0x000fe20000001838 */
[----:B------:R-:W2:Y:S07]  /*14480*/  LDSM.16.MT88.4 R56, [R140+0x9800] ;  /* 0x009800008c38783b */ /* 0x000eae0000004200 */
[C---:B---3--:R-:W-:Y:S01]  /*14490*/  HMMA.16816.F32 R36, R108.reuse, R40, R84 ;  /* 0x000000286c24723c */ /* 0x048fe20000001854 */
[----:B------:R-:W3:Y:S07]  /*144a0*/  LDSM.16.MT88.4 R84, [R140+0xb800] ;  /* 0x00b800008c54783b */ /* 0x000eee0000004200 */
[C---:B------:R-:W-:Y:S01]  /*144b0*/  HMMA.16816.F32 R40, R108.reuse, R42, R16 ;  /* 0x0000002a6c28723c */ /* 0x040fe20000001810 */
[----:B------:R-:W4:Y:S07]  /*144c0*/  LDSM.16.MT88.4 R16, [R142+0xb800] ;  /* 0x00b800008e10783b */ /* 0x000f2e0000004200 */
[C---:B------:R-:W-:Y:S01]  /*144d0*/  HMMA.16816.F32 R60, R108.reuse, R64, R12 ;  /* 0x000000406c3c723c */ /* 0x040fe2000000180c */
[----:B------:R-:W5:Y:S07]  /*144e0*/  LDSM.16.MT88.4 R12, [R141+0xb800] ;  /* 0x00b800008d0c783b */ /* 0x000f6e0000004200 */
[C---:B------:R-:W-:Y:S08]  /*144f0*/  HMMA.16816.F32 R64, R108.reuse, R66, R8 ;  /* 0x000000426c40723c */ /* 0x040ff00000001808 */
[C---:B-1----:R-:W-:Y:S08]  /*14500*/  HMMA.16816.F32 R44, R108.reuse, R48, R20 ;  /* 0x000000306c2c723c */ /* 0x042ff00000001814 */
[C---:B--2---:R-:W-:Y:S08]  /*14510*/  HMMA.16816.F32 R52, R108.reuse, R56, R28 ;  /* 0x000000386c34723c */ /* 0x044ff0000000181c */
[C---:B---3--:R-:W-:Y:S08]  /*14520*/  HMMA.16816.F32 R88, R108.reuse, R84, R88 ;  /* 0x000000546c58723c */ /* 0x048ff00000001858 */
[C---:B------:R-:W-:Y:S08]  /*14530*/  HMMA.16816.F32 R48, R108.reuse, R50, R24 ;  /* 0x000000326c30723c */ /* 0x040ff00000001818 */
[C---:B------:R-:W-:Y:S08]  /*14540*/  HMMA.16816.F32 R56, R108.reuse, R58, R32 ;  /* 0x0000003a6c38723c */ /* 0x040ff00000001820 */
[C---:B----4-:R-:W-:Y:S08]  /*14550*/  HMMA.16816.F32 R68, R108.reuse, R16, R4 ;  /* 0x000000106c44723c */ /* 0x050ff00000001804 */
[C---:B------:R-:W-:Y:S08]  /*14560*/  HMMA.16816.F32 R72, R108.reuse, R18, R72 ;  /* 0x000000126c48723c */ /* 0x040ff00000001848 */
[C---:B-----5:R-:W-:Y:S08]  /*14570*/  HMMA.16816.F32 R76, R108.reuse, R12, R76 ;  /* 0x0000000c6c4c723c */ /* 0x060ff0000000184c */
[C---:B------:R-:W-:Y:S08]  /*14580*/  HMMA.16816.F32 R80, R108.reuse, R14, R80 ;  /* 0x0000000e6c50723c */ /* 0x040ff00000001850 */
[----:B------:R-:W-:Y:S08]  /*14590*/  HMMA.16816.F32 R84, R108, R86, R104 ;  /* 0x000000566c54723c */ /* 0x000ff00000001868 */
.L_x_7097:
        /* <DEDUP_REMOVED lines=12> */
.L_x_7107:
        /* <DEDUP_REMOVED lines=65> */
.L_x_7104:
        /* <DEDUP_REMOVED lines=238> */
.L_x_7106:
        /* <DEDUP_REMOVED lines=63> */
.L_x_7105:
        /* <DEDUP_REMOVED lines=44> */
[----:B------:R-:W-:Y:S01]  /*16000*/  FFMA.FTZ R18, R0, R109, R18 ;  /* 0x0000006d00127223 */ /* 0x000fe20000010012 */
[----:B------:R-:W-:Y:S01]  /*16010*/  FMNMX.FTZ R114, R8, R117, !PT ;  /* 0x0000007508727209 */ /* 0x000fe20007810000 */
[C---:B------:R-:W-:Y:S01]  /*16020*/  FFMA.FTZ R9, R0.reuse, R108, R9 ;  /* 0x0000006c00097223 */ /* 0x040fe20000010009 */
        /* <DEDUP_REMOVED lines=18> */
[----:B------:R-:W-:Y:S01]  /*16150*/  FFMA.FTZ R26, R0, R107, R26 ;  /* 0x0000006b001a7223 */ /* 0x000fe2000001001a */
[----:B------:R-:W-:Y:S01]  /*16160*/  FMNMX.FTZ R110, R16, R115, !PT ;  /* 0x00000073106e7209 */ /* 0x000fe20007810000 */
[C---:B------:R-:W-:Y:S01]  /*16170*/  FFMA.FTZ R21, R0.reuse, R106, R21 ;  /* 0x0000006a00157223 */ /* 0x040fe20000010015 */
[----:B------:R-:W-:Y:S01]  /*16180*/  FMNMX.FTZ R117, R19, R112, !PT ;  /* 0x0000007013757209 */ /* 0x000fe20007810000 */
[C---:B------:R-:W-:Y:S01]  /*16190*/  FFMA.FTZ R27, R0.reuse, R3, R27 ;  /* 0x00000003001b7223 */ /* 0x040fe2000001001b */
[----:B------:R-:W4:Y:S01]  /*161a0*/  I2F R2, R2 ;  /* 0x0000000200027306 */ /* 0x000f220000201400 */
[----:B------:R-:W-:Y:S01]  /*161b0*/  FMNMX.FTZ R111, R17, R110, !PT ;  /* 0x0000006e116f7209 */ /* 0x000fe20007810000 */
[----:B------:R-:W-:Y:S01]  /*161c0*/  FFMA.FTZ R24, R0, R107, R24 ;  /* 0x0000006b00187223 */ /* 0x000fe20000010018 */
[----:B------:R-:W-:Y:S01]  /*161d0*/  FMNMX.FTZ R112, R22, R117, !PT ;  /* 0x0000007516707209 */ /* 0x000fe20007810000 */
[----:B------:R-:W-:Y:S01]  /*161e0*/  FFMA.FTZ R25, R0, R3, R25 ;  /* 0x0000000300197223 */ /* 0x000fe20000010019 */
[----:B------:R-:W-:Y:S01]  /*161f0*/  FMNMX.FTZ R106, R20, R111, !PT ;  /* 0x0000006f146a7209 */ /* 0x000fe20007810000 */
[C---:B------:R-:W-:Y:S01]  /*16200*/  FFMA.FTZ R28, R0.reuse, R105, R28 ;  /* 0x00000069001c7223 */ /* 0x040fe2000001001c */
[----:B-1----:R-:W-:Y:S01]  /*16210*/  FMNMX.FTZ R113, R23, R112, !PT ;  /* 0x0000007017717209 */ /* 0x002fe20007810000 */
[CC--:B--2---:R-:W-:Y:S01]  /*16220*/  FFMA.FTZ R34, R0.reuse, R109.reuse, R34 ;  /* 0x0000006d00227223 */ /* 0x0c4fe20000010022 */
[----:B------:R-:W-:Y:S01]  /*16230*/  FMNMX.FTZ R107, R21, R106, !PT ;  /* 0x0000006a156b7209 */ /* 0x000fe20007810000 */
[----:B------:R-:W-:Y:S01]  /*16240*/  FFMA.FTZ R32, R0, R109, R32 ;  /* 0x0000006d00207223 */ /* 0x000fe20000010020 */
[----:B------:R-:W-:Y:S02]  /*16250*/  FMNMX.FTZ R110, R26, R113, !PT ;  /* 0x000000711a6e7209 */ /* 0x000fe40007810000 */
[----:B------:R-:W-:Y:S01]  /*16260*/  FMNMX.FTZ R106, R24, R107, !PT ;  /* 0x0000006b186a7209 */ /* 0x000fe20007810000 */
[C---:B---3--:R-:W-:Y:S01]  /*16270*/  FFMA.FTZ R31, R0.reuse, R108, R31 ;  /* 0x0000006c001f7223 */ /* 0x048fe2000001001f */
[----:B------:R-:W-:Y:S01]  /*16280*/  FMNMX.FTZ R111, R27, R110, !PT ;  /* 0x0000006e1b6f7209 */ /* 0x000fe20007810000 */
[----:B------:R-:W-:Y:S01]  /*16290*/  FFMA.FTZ R29, R0, R108, R29 ;  /* 0x0000006c001d7223 */ /* 0x000fe2000001001d */
[----:B------:R-:W-:Y:S01]  /*162a0*/  FMNMX.FTZ R105, R25, R106, !PT ;  /* 0x0000006a19697209 */ /* 0x000fe20007810000 */
[----:B------:R-:W-:Y:S01]  /*162b0*/  LDSM.16.MT88.4 R112, [R142+0x8000] ;  /* 0x008000008e70783b */ /* 0x000fe20000004200 */
[----:B------:R-:W-:Y:S04]  /*162c0*/  FMNMX.FTZ R110, R30, R111, !PT ;  /* 0x0000006f1e6e7209 */ /* 0x000fe80007810000 */
[----:B------:R-:W-:Y:S01]  /*162d0*/  FMNMX.FTZ R3, R31, R110, !PT ;  /* 0x0000006e1f037209 */ /* 0x000fe20007810000 */
[-C--:B----4-:R-:W-:Y:S01]  /*162e0*/  FFMA.FTZ R35, R0, R2.reuse, R35 ;  /* 0x0000000200237223 */ /* 0x090fe20000010023 */
        /* <DEDUP_REMOVED lines=13> */
[----:B------:R-:W3:Y:S01]  /*163c0*/  LDSM.16.MT88.4 R108, [R144+0x8000] ;  /* 0x00800000906c783b */ /* 0x000ee20000004200 */
        /* <DEDUP_REMOVED lines=14> */
[--C-:B------:R-:W-:Y:S01]  /*164b0*/  FFMA.FTZ R105, R11, c[0x0][0x23c], -R126.reuse ;  /* 0x00008f000b697a23 */ /* 0x100fe2000001087e */
[----:B------:R-:W-:Y:S01]  /*164c0*/  ISETP.GT.AND P0, PT, R161, 0x1, PT ;  /* 0x00000001a100780c */ /* 0x000fe20003f04270 */
[--C-:B------:R-:W-:Y:S01]  /*164d0*/  FFMA.FTZ R118, R8, c[0x0][0x23c], -R121.reuse ;  /* 0x00008f0008767a23 */ /* 0x100fe20000010879 */
[----:B------:R-:W-:Y:S01]  /*164e0*/  MOV R161, R116 ;  /* 0x0000007400a17202 */ /* 0x000fe20000000f00 */
[--C-:B------:R-:W-:Y:S02]  /*164f0*/  FFMA.FTZ R117, R9, c[0x0][0x23c], -R121.reuse ;  /* 0x00008f0009757a23 */ /* 0x100fe40000010879 */
[--C-:B------:R-:W-:Y:S02]  /*16500*/  FFMA.FTZ R122, R6, c[0x0][0x23c], -R126.reuse ;  /* 0x00008f00067a7a23 */ /* 0x100fe4000001087e */
        /* <DEDUP_REMOVED lines=18> */
[----:B------:R-:W2:Y:S01]  /*16630*/  LDSM.16.MT88.4 R92, [R141+0x8000] ;  /* 0x008000008d5c783b */ /* 0x000ea20000004200 */
[----:B------:R-:W-:Y:S01]  /*16640*/  MUFU.EX2 R106, R106 ;  /* 0x0000006a006a7308 */ /* 0x000fe20000000800 */
[C---:B------:R-:W-:Y:S02]  /*16650*/  FMUL.FTZ R4, R104.reuse, R96 ;  /* 0x0000006068047220 */ /* 0x040fe40000410000 */
[C---:B------:R-:W-:Y:S02]  /*16660*/  FMUL.FTZ R5, R104.reuse, R97 ;  /* 0x0000006168057220 */ /* 0x040fe40000410000 */
[C---:B------:R-:W-:Y:S02]  /*16670*/  FMUL.FTZ R39, R101.reuse, R39 ;  /* 0x0000002765277220 */ /* 0x040fe40000410000 */
[C---:B------:R-:W-:Y:S02]  /*16680*/  FMUL.FTZ R36, R104.reuse, R36 ;  /* 0x0000002468247220 */ /* 0x040fe40000410000 */
[C---:B------:R-:W-:Y:S01]  /*16690*/  FMUL.FTZ R37, R104.reuse, R37 ;  /* 0x0000002568257220 */ /* 0x040fe20000410000 */
[----:B------:R-:W4:Y:S01]  /*166a0*/  MUFU.EX2 R105, R105 ;  /* 0x0000006900697308 */ /* 0x000f220000000800 */
[C---:B------:R-:W-:Y:S02]  /*166b0*/  FMUL.FTZ R42, R101.reuse, R42 ;  /* 0x0000002a652a7220 */ /* 0x040fe40000410000 */
[----:B------:R-:W-:Y:S01]  /*166c0*/  FMUL.FTZ R43, R101, R43 ;  /* 0x0000002b652b7220 */ /* 0x000fe20000410000 */
        /* <DEDUP_REMOVED lines=10> */
[----:B------:R-:W1:Y:S01]  /*16770*/  MUFU.EX2 R119, R119 ;  /* 0x0000007700777308 */ /* 0x000e620000000800 */
[C---:B------:R-:W-:Y:S02]  /*16780*/  FMUL.FTZ R48, R104.reuse, R48 ;  /* 0x0000003068307220 */ /* 0x040fe40000410000 */
[C---:B------:R-:W-:Y:S01]  /*16790*/  FMUL.FTZ R49, R104.reuse, R49 ;  /* 0x0000003168317220 */ /* 0x040fe20000410000 */
[----:B----4-:R-:W-:Y:S01]  /*167a0*/  F2FP.PACK_AB R99, R105, R106 ;  /* 0x0000006a6963723e */ /* 0x010fe200000000ff */
[C---:B------:R-:W-:Y:S02]  /*167b0*/  FMUL.FTZ R54, R101.reuse, R54 ;  /* 0x0000003665367220 */ /* 0x040fe40000410000 */
[C---:B------:R-:W-:Y:S02]  /*167c0*/  FMUL.FTZ R55, R101.reuse, R55 ;  /* 0x0000003765377220 */ /* 0x040fe40000410000 */
[C---:B------:R-:W-:Y:S01]  /*167d0*/  FMUL.FTZ R52, R104.reuse, R52 ;  /* 0x0000003468347220 */ /* 0x040fe20000410000 */
[----:B------:R-:W-:Y:S01]  /*167e0*/  MUFU.EX2 R118, R118 ;  /* 0x0000007600767308 */ /* 0x000fe20000000800 */
[C---:B------:R-:W-:Y:S02]  /*167f0*/  FMUL.FTZ R53, R104.reuse, R53 ;  /* 0x0000003568357220 */ /* 0x040fe40000410000 */
[C---:B------:R-:W-:Y:S02]  /*16800*/  FMUL.FTZ R58, R101.reuse, R58 ;  /* 0x0000003a653a7220 */ /* 0x040fe40000410000 */
[----:B------:R-:W-:Y:S02]  /*16810*/  FMUL.FTZ R59, R101, R59 ;  /* 0x0000003b653b7220 */ /* 0x000fe40000410000 */
[C---:B------:R-:W-:Y:S02]  /*16820*/  FMUL.FTZ R56, R104.reuse, R56 ;  /* 0x0000003868387220 */ /* 0x040fe40000410000 */
[C---:B------:R-:W-:Y:S01]  /*16830*/  FMUL.FTZ R57, R104.reuse, R57 ;  /* 0x0000003968397220 */ /* 0x040fe20000410000 */
[----:B------:R-:W4:Y:S01]  /*16840*/  MUFU.EX2 R117, R117 ;  /* 0x0000007500757308 */ /* 0x000f220000000800 */
[--C-:B------:R-:W-:Y:S02]  /*16850*/  FFMA.FTZ R176, R29, c[0x0][0x23c], -R121.reuse ;  /* 0x00008f001db07a23 */ /* 0x100fe40000010879 */
[----:B------:R-:W-:Y:S01]  /*16860*/  LDSM.16.MT88.4 R28, [R141+0x9800] ;  /* 0x009800008d1c783b */ /* 0x000fe20000004200 */
        /* <DEDUP_REMOVED lines=13> */
[----:B----4-:R-:W-:Y:S01]  /*16940*/  F2FP.PACK_AB R98, R117, R118 ;  /* 0x000000767562723e */ /* 0x010fe200000000ff */
[C---:B------:R-:W-:Y:S02]  /*16950*/  FMUL.FTZ R68, R104.reuse, R68 ;  /* 0x0000004468447220 */ /* 0x040fe40000410000 */
[C---:B------:R-:W-:Y:S02]  /*16960*/  FMUL.FTZ R69, R104.reuse, R69 ;  /* 0x0000004568457220 */ /* 0x040fe40000410000 */
[C---:B------:R-:W-:Y:S01]  /*16970*/  FMUL.FTZ R74, R101.reuse, R74 ;  /* 0x0000004a654a7220 */ /* 0x040fe20000410000 */
[----:B------:R-:W-:Y:S01]  /*16980*/  MUFU.EX2 R131, R131 ;  /* 0x0000008300837308 */ /* 0x000fe20000000800 */
[C---:B---3--:R-:W-:Y:S05]  /*16990*/  HMMA.16816.F32 R4, R96.reuse, R108, R4 ;  /* 0x0000006c6004723c */ /* 0x048fea0000001804 */
[C---:B------:R-:W-:Y:S02]  /*169a0*/  FMUL.FTZ R75, R101.reuse, R75 ;  /* 0x0000004b654b7220 */ /* 0x040fe40000410000 */
[C---:B------:R-:W-:Y:S01]  /*169b0*/  FMUL.FTZ R72, R104.reuse, R72 ;  /* 0x0000004868487220 */ /* 0x040fe20000410000 */
[C---:B------:R-:W-:Y:S01]  /*169c0*/  HMMA.16816.F32 R8, R96.reuse, R110, R8 ;  /* 0x0000006e6008723c */ /* 0x040fe20000001808 */
[----:B------:R-:W1:Y:S01]  /*169d0*/  LDSM.16.MT88.4 R108, [R140+0x8000] ;  /* 0x008000008c6c783b */ /* 0x000e620000004200 */
[----:B------:R-:W-:Y:S02]  /*169e0*/  MUFU.EX2 R174, R174 ;  /* 0x000000ae00ae7308 */ /* 0x000fe40000000800 */
[C---:B------:R-:W-:Y:S02]  /*169f0*/  FMUL.FTZ R73, R104.reuse, R73 ;  /* 0x0000004968497220 */ /* 0x040fe40000410000 */
[C---:B------:R-:W-:Y:S02]  /*16a00*/  FMUL.FTZ R78, R101.reuse, R78 ;  /* 0x0000004e654e7220 */ /* 0x040fe40000410000 */
[C---:B------:R-:W-:Y:S04]  /*16a10*/  HMMA.16816.F32 R36, R96.reuse, R112, R36 ;  /* 0x000000706024723c */ /* 0x040fe80000001824 */
[C---:B------:R-:W-:Y:S01]  /*16a20*/  FMUL.FTZ R79, R101.reuse, R79 ;  /* 0x0000004f654f7220 */ /* 0x040fe20000410000 */
[----:B------:R-:W-:Y:S01]  /*16a30*/  MUFU.EX2 R173, R173 ;  /* 0x000000ad00ad7308 */ /* 0x000fe20000000800 */
[C---:B------:R-:W-:Y:S02]  /*16a40*/  FMUL.FTZ R76, R104.reuse, R76 ;  /* 0x0000004c684c7220 */ /* 0x040fe40000410000 */
[C---:B------:R-:W-:Y:S01]  /*16a50*/  HMMA.16816.F32 R40, R96.reuse, R114, R40 ;  /* 0x000000726028723c */ /* 0x040fe20000001828 */
[----:B------:R-:W3:Y:S03]  /*16a60*/  LDSM.16.MT88.4 R112, [R144+0xa000] ;  /* 0x00a000009070783b */ /* 0x000ee60000004200 */
[C---:B------:R-:W-:Y:S02]  /*16a70*/  FMUL.FTZ R77, R104.reuse, R77 ;  /* 0x0000004d684d7220 */ /* 0x040fe40000410000 */
[C---:B------:R-:W-:Y:S01]  /*16a80*/  FMUL.FTZ R82, R101.reuse, R82 ;  /* 0x0000005265527220 */ /* 0x040fe20000410000 */
[----:B------:R-:W-:Y:S01]  /*16a90*/  MUFU.EX2 R176, R176 ;  /* 0x000000b000b07308 */ /* 0x000fe20000000800 */
[C---:B--2---:R-:W-:Y:S04]  /*16aa0*/  HMMA.16816.F32 R44, R96.reuse, R92, R44 ;  /* 0x0000005c602c723c */ /* 0x044fe8000000182c */
[C---:B------:R-:W-:Y:S02]  /*16ab0*/  FMUL.FTZ R83, R101.reuse, R83 ;  /* 0x0000005365537220 */ /* 0x040fe40000410000 */
[C---:B------:R-:W-:Y:S02]  /*16ac0*/  FMUL.FTZ R80, R104.reuse, R80 ;  /* 0x0000005068507220 */ /* 0x040fe40000410000 */
[C---:B------:R-:W-:Y:S01]  /*16ad0*/  HMMA.16816.F32 R48, R96.reuse, R94, R48 ;  /* 0x0000005e6030723c */ /* 0x040fe20000001830 */
[----:B------:R-:W2:Y:S03]  /*16ae0*/  LDSM.16.MT88.4 R92, [R142+0xa000] ;  /* 0x00a000008e5c783b */ /* 0x000ea60000004200 */
[----:B------:R-:W-:Y:S02]  /*16af0*/  FMUL.FTZ R81, R104, R81 ;  /* 0x0000005168517220 */ /* 0x000fe40000410000 */
[--C-:B------:R-:W-:Y:S02]  /*16b00*/  FFMA.FTZ R124, R14, c[0x0][0x23c], -R126.reuse ;  /* 0x00008f000e7c7a23 */ /* 0x100fe4000001087e */
[----:B------:R-:W-:Y:S01]  /*16b10*/  FMUL.FTZ R14, R101, R90 ;  /* 0x0000005a650e7220 */ /* 0x000fe20000410000 */
[C---:B-1----:R-:W-:Y:S03]  /*16b20*/  HMMA.16816.F32 R52, R96.reuse, R108, R52 ;  /* 0x0000006c6034723c */ /* 0x042fe60000001834 */
[--C-:B------:R-:W-:Y:S01]  /*16b30*/  FFMA.FTZ R123, R15, c[0x0][0x23c], -R126.reuse ;  /* 0x00008f000f7b7a23 */ /* 0x100fe2000001087e */
[----:B------:R-:W-:Y:S01]  /*16b40*/  MUFU.EX2 R124, R124 ;  /* 0x0000007c007c7308 */ /* 0x000fe20000000800 */
[----:B------:R-:W-:Y:S02]  /*16b50*/  FMUL.FTZ R15, R101, R91 ;  /* 0x0000005b650f7220 */ /* 0x000fe40000410000 */
[--C-:B------:R-:W-:Y:S01]  /*16b60*/  FFMA.FTZ R127, R20, c[0x0][0x23c], -R121.reuse ;  /* 0x00008f00147f7a23 */ /* 0x100fe20000010879 */
[C---:B------:R-:W-:Y:S01]  /*16b70*/  HMMA.16816.F32 R56, R96.reuse, R110, R56 ;  /* 0x0000006e6038723c */ /* 0x040fe20000001838 */
[----:B------:R-:W1:Y:S03]  /*16b80*/  LDSM.16.MT88.4 R108, [R141+0xa000] ;  /* 0x00a000008d6c783b */ /* 0x000e660000004200 */
[--C-:B------:R-:W-:Y:S02]  /*16b90*/  FFMA.FTZ R130, R21, c[0x0][0x23c], -R121.reuse ;  /* 0x00008f0015827a23 */ /* 0x100fe40000010879 */
[----:B------:R-:W-:Y:S01]  /*16ba0*/  MUFU.EX2 R123, R123 ;  /* 0x0000007b007b7308 */ /* 0x000fe20000000800 */
[--C-:B------:R-:W-:Y:S01]  /*16bb0*/  FFMA.FTZ R125, R18, c[0x0][0x23c], -R126.reuse ;  /* 0x00008f00127d7a23 */ /* 0x100fe2000001087e */
[C---:B---3--:R-:W-:Y:S04]  /*16bc0*/  HMMA.16816.F32 R60, R96.reuse, R112, R60 ;  /* 0x00000070603c723c */ /* 0x048fe8000000183c */
[--C-:B------:R-:W-:Y:S02]  /*16bd0*/  FFMA.FTZ R18, R12, c[0x0][0x23c], -R121.reuse ;  /* 0x00008f000c127a23 */ /* 0x100fe40000010879 */
[----:B------:R-:W-:Y:S02]  /*16be0*/  FMUL.FTZ R12, R104, R88 ;  /* 0x00000058680c7220 */ /* 0x000fe40000410000 */
[C---:B------:R-:W-:Y:S01]  /*16bf0*/  HMMA.16816.F32 R64, R96.reuse, R114, R64 ;  /* 0x000000726040723c */ /* 0x040fe20000001840 */
[----:B------:R-:W3:Y:S01]  /*16c00*/  LDSM.16.MT88.4 R112, [R140+0xa000] ;  /* 0x00a000008c70783b */ /* 0x000ee20000004200 */
[----:B------:R-:W-:Y:S02]  /*16c10*/  MUFU.EX2 R125, R125 ;  /* 0x0000007d007d7308 */ /* 0x000fe40000000800 */
[--C-:B------:R-:W-:Y:S02]  /*16c20*/  FFMA.FTZ R128, R19, c[0x0][0x23c], -R126.reuse ;  /* 0x00008f0013807a23 */ /* 0x100fe4000001087e */
[C---:B------:R-:W-:Y:S02]  /*16c30*/  FMUL.FTZ R19, R101.reuse, R87 ;  /* 0x0000005765137220 */ /* 0x040fe40000410000 */
[C---:B--2---:R-:W-:Y:S04]  /*16c40*/  HMMA.16816.F32 R68, R96.reuse, R92, R68 ;  /* 0x0000005c6044723c */ /* 0x044fe80000001844 */
[----:B------:R-:W2:Y:S01]  /*16c50*/  MUFU.EX2 R128, R128 ;  /* 0x0000008000807308 */ /* 0x000ea20000000800 */
[----:B------:R-:W-:Y:S02]  /*16c60*/  FFMA.FTZ R34, R34, c[0x0][0x23c], -R126 ;  /* 0x00008f0022227a23 */ /* 0x000fe4000001087e */
[--C-:B------:R-:W-:Y:S01]  /*16c70*/  FFMA.FTZ R32, R32, c[0x0][0x23c], -R121.reuse ;  /* 0x00008f0020207a23 */ /* 0x100fe20000010879 */
[C---:B------:R-:W-:Y:S01]  /*16c80*/  HMMA.16816.F32 R72, R96.reuse, R94, R72 ;  /* 0x0000005e6048723c */ /* 0x040fe20000001848 */
[----:B------:R-:W-:Y:S03]  /*16c90*/  LDSM.16.MT88.4 R92, [R142+0x8800] ;  /* 0x008800008e5c783b */ /* 0x000fe60000004200 */
[----:B------:R-:W-:Y:S02]  /*16ca0*/  FFMA.FTZ R122, R101, R168, R122 ;  /* 0x000000a8657a7223 */ /* 0x000fe4000001007a */
[----:B------:R-:W-:Y:S01]  /*16cb0*/  MUFU.EX2 R127, R127 ;  /* 0x0000007f007f7308 */ /* 0x000fe20000000800 */
[C---:B------:R-:W-:Y:S01]  /*16cc0*/  FFMA.FTZ R120, R104.reuse, R169, R120 ;  /* 0x000000a968787223 */ /* 0x040fe20000010078 */
[C---:B-1----:R-:W-:Y:S04]  /*16cd0*/  HMMA.16816.F32 R76, R96.reuse, R108, R76 ;  /* 0x0000006c604c723c */ /* 0x042fe8000000184c */
[----:B------:R-:W-:Y:S02]  /*16ce0*/  FADD.FTZ R107, R107, R122 ;  /* 0x0000007a6b6b7221 */ /* 0x000fe40000010000 */
[----:B------:R-:W-:Y:S02]  /*16cf0*/  FADD.FTZ R119, R119, R120 ;  /* 0x0000007877777221 */ /* 0x000fe40000010000 */
[--C-:B------:R-:W-:Y:S01]  /*16d00*/  FFMA.FTZ R109, R13, c[0x0][0x23c], -R121.reuse ;  /* 0x00008f000d6d7a23 */ /* 0x100fe20000010879 */
[C---:B------:R-:W-:Y:S01]  /*16d10*/  HMMA.16816.F32 R80, R96.reuse, R110, R80 ;  /* 0x0000006e6050723c */ /* 0x040fe20000001850 */
[----:B------:R1:W-:Y:S02]  /*16d20*/  MUFU.EX2 R108, R18 ;  /* 0x00000012006c7308 */ /* 0x0003e40000000800 */
[----:B------:R-:W-:Y:S01]  /*16d30*/  FMUL.FTZ R13, R104, R89 ;  /* 0x00000059680d7220 */ /* 0x000fe20000410000 */
[----:B--2---:R-:W-:Y:S01]  /*16d40*/  F2FP.PACK_AB R87, R128, R125 ;  /* 0x0000007d8057723e */ /* 0x004fe200000000ff */
[----:B------:R-:W2:Y:S02]  /*16d50*/  LDSM.16.MT88.4 R88, [R144+0x8800] ;  /* 0x008800009058783b */ /* 0x000ea40000004200 */
[--C-:B------:R-:W-:Y:S02]  /*16d60*/  FFMA.FTZ R110, R16, c[0x0][0x23c], -R121.reuse ;  /* 0x00008f00106e7a23 */ /* 0x100fe40000010879 */
[--C-:B------:R-:W-:Y:S01]  /*16d70*/  FFMA.FTZ R111, R17, c[0x0][0x23c], -R121.reuse ;  /* 0x00008f00116f7a23 */ /* 0x100fe20000010879 */
[C---:B---3--:R-:W-:Y:S01]  /*16d80*/  HMMA.16816.F32 R12, R96.reuse, R112, R12 ;  /* 0x00000070600c723c */ /* 0x048fe2000000180c */
[----:B------:R-:W3:Y:S02]  /*16d90*/  MUFU.EX2 R109, R109 ;  /* 0x0000006d006d7308 */ /* 0x000ee40000000800 */
[C---:B------:R-:W-:Y:S02]  /*16da0*/  FMUL.FTZ R16, R104.reuse, R84 ;  /* 0x0000005468107220 */ /* 0x040fe40000410000 */
[----:B------:R-:W-:Y:S01]  /*16db0*/  FMUL.FTZ R17, R104, R85 ;  /* 0x0000005568117220 */ /* 0x000fe20000410000 */
[----:B------:R-:W-:Y:S01]  /*16dc0*/  F2FP.PACK_AB R85, R123, R124 ;  /* 0x0000007c7b55723e */ /* 0x000fe200000000ff */
[--C-:B------:R-:W-:Y:S01]  /*16dd0*/  FFMA.FTZ R112, R27, c[0x0][0x23c], -R126.reuse ;  /* 0x00008f001b707a23 */ /* 0x100fe2000001087e */
[----:B------:R-:W-:Y:S01]  /*16de0*/  MOV R104, R3 ;  /* 0x0000000300687202 */ /* 0x000fe20000000f00 */
[----:B------:R-:W-:Y:S02]  /*16df0*/  FFMA.FTZ R113, R23, c[0x0][0x23c], -R126 ;  /* 0x00008f0017717a23 */ /* 0x000fe4000001087e */
[----:B------:R-:W-:Y:S01]  /*16e00*/  MUFU.EX2 R110, R110 ;  /* 0x0000006e006e7308 */ /* 0x000fe20000000800 */
[----:B------:R-:W-:Y:S02]  /*16e10*/  FFMA.FTZ R121, R33, c[0x0][0x23c], -R121 ;  /* 0x00008f0021797a23 */ /* 0x000fe40000010879 */
[----:B-1----:R-:W-:Y:S01]  /*16e20*/  FMUL.FTZ R18, R101, R86 ;  /* 0x0000005665127220 */ /* 0x002fe20000410000 */
[----:B------:R-:W-:Y:S01]  /*16e30*/  MOV R101, R2 ;  /* 0x0000000200657202 */ /* 0x000fe20000000f00 */
[----:B------:R-:W-:Y:S02]  /*16e40*/  FADD.FTZ R106, R106, R107 ;  /* 0x0000006b6a6a7221 */ /* 0x000fe40000010000 */
[----:B------:R-:W-:Y:S02]  /*16e50*/  FADD.FTZ R118, R118, R119 ;  /* 0x0000007776767221 */ /* 0x000fe40000010000 */
[----:B------:R-:W-:Y:S01]  /*16e60*/  FADD.FTZ R105, R105, R106 ;  /* 0x0000006a69697221 */ /* 0x000fe20000010000 */
[----:B------:R-:W-:Y:S01]  /*16e70*/  HMMA.16816.F32 R16, R96, R114, R16 ;  /* 0x000000726010723c */ /* 0x000fe20000001810 */
[----:B------:R-:W1:Y:S01]  /*16e80*/  MUFU.EX2 R111, R111 ;  /* 0x0000006f006f7308 */ /* 0x000e620000000800 */
[----:B------:R-:W4:Y:S01]  /*16e90*/  LDSM.16.MT88.4 R96, [R141+0x8800] ;  /* 0x008800008d60783b */ /* 0x000f220000004200 */
[----:B------:R-:W-:Y:S01]  /*16ea0*/  FADD.FTZ R117, R117, R118 ;  /* 0x0000007675757221 */ /* 0x000fe20000010000 */
[----:B---3--:R-:W-:Y:S01]  /*16eb0*/  F2FP.PACK_AB R84, R109, R108 ;  /* 0x0000006c6d54723e */ /* 0x008fe200000000ff */
[----:B------:R-:W-:Y:S02]  /*16ec0*/  FADD.FTZ R124, R124, R105 ;  /* 0x000000697c7c7221 */ /* 0x000fe40000010000 */
[--C-:B------:R-:W-:Y:S02]  /*16ed0*/  FFMA.FTZ R115, R26, c[0x0][0x23c], -R126.reuse ;  /* 0x00008f001a737a23 */ /* 0x100fe4000001087e */
[--C-:B------:R-:W-:Y:S01]  /*16ee0*/  FFMA.FTZ R114, R22, c[0x0][0x23c], -R126.reuse ;  /* 0x00008f0016727a23 */ /* 0x100fe2000001087e */
[----:B------:R-:W-:Y:S01]  /*16ef0*/  LDSM.16.MT88.4 R24, [R141+0x9000] ;  /* 0x009000008d18783b */ /* 0x000fe20000004200 */
[----:B------:R-:W-:Y:S01]  /*16f00*/  MUFU.EX2 R113, R113 ;  /* 0x0000007100717308 */ /* 0x000fe20000000800 */
[----:B------:R-:W-:Y:S01]  /*16f10*/  F2FP.PACK_AB R22, R172, R129 ;  /* 0x00000081ac16723e */ /* 0x000fe200000000ff */
[----:B------:R-:W-:Y:S02]  /*16f20*/  FFMA.FTZ R126, R35, c[0x0][0x23c], -R126 ;  /* 0x00008f00237e7a23 */ /* 0x000fe4000001087e */
[----:B------:R-:W-:Y:S02]  /*16f30*/  FADD.FTZ R108, R108, R117 ;  /* 0x000000756c6c7221 */ /* 0x000fe40000010000 */
[----:B------:R-:W-:Y:S02]  /*16f40*/  FADD.FTZ R124, R123, R124 ;  /* 0x0000007c7b7c7221 */ /* 0x000fe40000010000 */
[----:B------:R-:W-:Y:S02]  /*16f50*/  FADD.FTZ R109, R109, R108 ;  /* 0x0000006c6d6d7221 */ /* 0x000fe40000010000 */
[----:B------:R-:W3:Y:S01]  /*16f60*/  MUFU.EX2 R114, R114 ;  /* 0x0000007200727308 */ /* 0x000ee20000000800 */
[----:B------:R-:W-:Y:S01]  /*16f70*/  FADD.FTZ R125, R125, R124 ;  /* 0x0000007c7d7d7221 */ /* 0x000fe20000010000 */
[----:B-1----:R-:W-:Y:S03]  /*16f80*/  F2FP.PACK_AB R86, R111, R110 ;  /* 0x0000006e6f56723e */ /* 0x002fe600000000ff */
[----:B------:R-:W-:Y:S05]  /*16f90*/  FADD.FTZ R125, R128, R125 ;  /* 0x0000007d807d7221 */ /* 0x000fea0000010000 */
[----:B------:R-:W-:Y:S01]  /*16fa0*/  MUFU.EX2 R115, R115 ;  /* 0x0000007300737308 */ /* 0x000fe20000000800 */
[C---:B--2---:R-:W-:Y:S08]  /*16fb0*/  HMMA.16816.F32 R4, R84.reuse, R88, R4 ;  /* 0x000000585404723c */ /* 0x044ff00000001804 */
[C---:B------:R-:W-:Y:S01]  /*16fc0*/  HMMA.16816.F32 R8, R84.reuse, R90, R8 ;  /* 0x0000005a5408723c */ /* 0x040fe20000001808 */
[----:B------:R-:W1:Y:S01]  /*16fd0*/  LDSM.16.MT88.4 R88, [R140+0x8800] ;  /* 0x008800008c58783b */ /* 0x000e620000004200 */
[----:B------:R-:W2:Y:S02]  /*16fe0*/  MUFU.EX2 R112, R112 ;  /* 0x0000007000707308 */ /* 0x000ea40000000800 */
[C---:B---3--:R-:W-:Y:S01]  /*16ff0*/  F2FP.PACK_AB R21, R113.reuse, R114 ;  /* 0x000000727115723e */ /* 0x048fe200000000ff */
[----:B------:R-:W-:Y:S03]  /*17000*/  FADD.FTZ R114, R114, R125 ;  /* 0x0000007d72727221 */ /* 0x000fe60000010000 */
[C---:B------:R-:W-:Y:S04]  /*17010*/  HMMA.16816.F32 R36, R84.reuse, R92, R36 ;  /* 0x0000005c5424723c */ /* 0x040fe80000001824 */
[----:B------:R-:W3:Y:S01]  /*17020*/  MUFU.EX2 R130, R130 ;  /* 0x0000008200827308 */ /* 0x000ee20000000800 */
[----:B------:R-:W-:Y:S03]  /*17030*/  FADD.FTZ R114, R113, R114 ;  /* 0x0000007271727221 */ /* 0x000fe60000010000 */
[C---:B------:R-:W-:Y:S01]  /*17040*/  HMMA.16816.F32 R40, R84.reuse, R94, R40 ;  /* 0x0000005e5428723c */ /* 0x040fe20000001828 */
[----:B------:R-:W5:Y:S05]  /*17050*/  LDSM.16.MT88.4 R92, [R144+0xa800] ;  /* 0x00a80000905c783b */ /* 0x000f6a0000004200 */
[----:B------:R-:W-:Y:S02]  /*17060*/  MUFU.EX2 R34, R34 ;  /* 0x0000002200227308 */ /* 0x000fe40000000800 */
[C---:B----4-:R-:W-:Y:S04]  /*17070*/  HMMA.16816.F32 R44, R84.reuse, R96, R44 ;  /* 0x00000060542c723c */ /* 0x050fe8000000182c */
[----:B--2---:R-:W-:Y:S01]  /*17080*/  F2FP.PACK_AB R23, R112, R115 ;  /* 0x000000737017723e */ /* 0x004fe200000000ff */
[----:B------:R-:W-:Y:S03]  /*17090*/  FADD.FTZ R115, R115, R114 ;  /* 0x0000007273737221 */ /* 0x000fe60000010000 */
[C---:B------:R-:W-:Y:S01]  /*170a0*/  HMMA.16816.F32 R48, R84.reuse, R98, R48 ;  /* 0x000000625430723c */ /* 0x040fe20000001830 */
[----:B------:R-:W2:Y:S01]  /*170b0*/  LDSM.16.MT88.4 R96, [R142+0xa800] ;  /* 0x00a800008e60783b */ /* 0x000ea20000004200 */
[----:B------:R-:W4:Y:S02]  /*170c0*/  MUFU.EX2 R35, R126 ;  /* 0x0000007e00237308 */ /* 0x000f240000000800 */
[----:B---3--:R-:W-:Y:S01]  /*170d0*/  F2FP.PACK_AB R20, R130, R127 ;  /* 0x0000007f8214723e */ /* 0x008fe200000000ff */
[----:B------:R-:W-:Y:S03]  /*170e0*/  FADD.FTZ R112, R112, R115 ;  /* 0x0000007370707221 */ /* 0x000fe60000010000 */
[C---:B-1----:R-:W-:Y:S04]  /*170f0*/  HMMA.16816.F32 R52, R84.reuse, R88, R52 ;  /* 0x000000585434723c */ /* 0x042fe80000001834 */
[----:B------:R-:W-:Y:S04]  /*17100*/  MUFU.EX2 R32, R32 ;  /* 0x0000002000207308 */ /* 0x000fe80000000800 */
[C---:B------:R-:W-:Y:S01]  /*17110*/  HMMA.16816.F32 R56, R84.reuse, R90, R56 ;  /* 0x0000005a5438723c */ /* 0x040fe20000001838 */
[----:B------:R-:W1:Y:S05]  /*17120*/  LDSM.16.MT88.4 R88, [R141+0xa800] ;  /* 0x00a800008d58783b */ /* 0x000e6a0000004200 */
[----:B------:R-:W3:Y:S02]  /*17130*/  MUFU.EX2 R121, R121 ;  /* 0x0000007900797308 */ /* 0x000ee40000000800 */
        /* <DEDUP_REMOVED lines=9> */
[C---:B-----5:R-:W-:Y:S08]  /*171d0*/  HMMA.16816.F32 R12, R84.reuse, R92, R12 ;  /* 0x0000005c540c723c */ /* 0x060ff0000000180c */
[----:B------:R-:W-:Y:S01]  /*171e0*/  HMMA.16816.F32 R16, R84, R94, R16 ;  /* 0x0000005e5410723c */ /* 0x000fe20000001810 */
[----:B------:R-:W2:Y:S08]  /*171f0*/  LDSM.16.MT88.4 R84, [R140+0x9000] ;  /* 0x009000008c54783b */ /* 0x000eb00000004200 */
[----:B------:R-:W-:Y:S01]  /*17200*/  LDSM.16.MT88.4 R92, [R144+0x9800] ;  /* 0x00980000905c783b */ /* 0x000fe20000004200 */
[C---:B-1----:R-:W-:Y:S08]  /*17210*/  HMMA.16816.F32 R4, R20.reuse, R88, R4 ;  /* 0x000000581404723c */ /* 0x042ff00000001804 */
[C---:B------:R-:W-:Y:S01]  /*17220*/  HMMA.16816.F32 R8, R20.reuse, R90, R8 ;  /* 0x0000005a1408723c */ /* 0x040fe20000001808 */
[----:B------:R-:W1:Y:S07]  /*17230*/  LDSM.16.MT88.4 R88, [R144+0xb000] ;  /* 0x00b000009058783b */ /* 0x000e6e0000004200 */
[C---:B------:R-:W-:Y:S08]  /*17240*/  HMMA.16816.F32 R36, R20.reuse, R96, R36 ;  /* 0x000000601424723c */ /* 0x040ff00000001824 */
[C---:B------:R-:W-:Y:S08]  /*17250*/  HMMA.16816.F32 R40, R20.reuse, R98, R40 ;  /* 0x000000621428723c */ /* 0x040ff00000001828 */
[C---:B------:R-:W-:Y:S08]  /*17260*/  HMMA.16816.F32 R44, R20.reuse, R24, R44 ;  /* 0x00000018142c723c */ /* 0x040ff0000000182c */
        /* <DEDUP_REMOVED lines=11> */
[C---:B--2---:R-:W-:Y:S07]  /*17320*/  HMMA.16816.F32 R76, R20.reuse, R84, R76 ;  /* 0x00000054144c723c */ /* 0x044fee000000184c */
[----:B------:R-:W-:Y:S01]  /*17330*/  F2FP.PACK_AB R85, R174, R131 ;  /* 0x00000083ae55723e */ /* 0x000fe200000000ff */
[C---:B------:R-:W-:Y:S04]  /*17340*/  HMMA.16816.F32 R80, R20.reuse, R86, R80 ;  /* 0x000000561450723c */ /* 0x040fe80000001850 */
[----:B------:R-:W-:Y:S01]  /*17350*/  F2FP.PACK_AB R84, R176, R173 ;  /* 0x000000adb054723e */ /* 0x000fe200000000ff */
[----:B------:R-:W-:Y:S02]  /*17360*/  FADD.FTZ R131, R131, R112 ;  /* 0x0000007083837221 */ /* 0x000fe40000010000 */
[----:B----4-:R-:W-:Y:S01]  /*17370*/  F2FP.PACK_AB R87, R35, R34 ;  /* 0x000000222357723e */ /* 0x010fe200000000ff */
[C---:B-1----:R-:W-:Y:S04]  /*17380*/  HMMA.16816.F32 R12, R20.reuse, R88, R12 ;  /* 0x00000058140c723c */ /* 0x042fe8000000180c */
[----:B---3--:R-:W-:Y:S01]  /*17390*/  F2FP.PACK_AB R86, R121, R32 ;  /* 0x000000207956723e */ /* 0x008fe200000000ff */
[----:B------:R-:W-:Y:S03]  /*173a0*/  FADD.FTZ R131, R174, R131 ;  /* 0x00000083ae837221 */ /* 0x000fe60000010000 */
[----:B------:R-:W-:Y:S01]  /*173b0*/  HMMA.16816.F32 R16, R20, R90, R16 ;  /* 0x0000005a1410723c */ /* 0x000fe20000001810 */
[----:B------:R-:W-:Y:S03]  /*173c0*/  LDSM.16.MT88.4 R20, [R142+0xb800] ;  /* 0x00b800008e14783b */ /* 0x000fe60000004200 */
[----:B------:R-:W-:Y:S04]  /*173d0*/  FADD.FTZ R34, R34, R131 ;  /* 0x0000008322227221 */ /* 0x000fe80000010000 */
[C---:B------:R-:W-:Y:S01]  /*173e0*/  HMMA.16816.F32 R96, R84.reuse, R92, R4 ;  /* 0x0000005c5460723c */ /* 0x040fe20000001804 */
[----:B------:R-:W1:Y:S04]  /*173f0*/  LDSM.16.MT88.4 R4, [R140+0x9800] ;  /* 0x009800008c04783b */ /* 0x000e680000004200 */
[----:B------:R-:W-:Y:S03]  /*17400*/  FADD.FTZ R168, R35, R34 ;  /* 0x0000002223a87221 */ /* 0x000fe60000010000 */
[C---:B------:R-:W-:Y:S01]  /*17410*/  HMMA.16816.F32 R92, R84.reuse, R94, R8 ;  /* 0x0000005e545c723c */ /* 0x040fe20000001808 */
[----:B------:R-:W2:Y:S07]  /*17420*/  LDSM.16.MT88.4 R8, [R144+0xb800] ;  /* 0x00b800009008783b */ /* 0x000eae0000004200 */
[C---:B-----5:R-:W-:Y:S08]  /*17430*/  HMMA.16816.F32 R36, R84.reuse, R24, R36 ;  /* 0x000000185424723c */ /* 0x060ff00000001824 */
[C---:B------:R-:W-:Y:S01]  /*17440*/  HMMA.16816.F32 R40, R84.reuse, R26, R40 ;  /* 0x0000001a5428723c */ /* 0x040fe20000001828 */
[----:B------:R-:W3:Y:S07]  /*17450*/  LDSM.16.MT88.4 R24, [R141+0xb800] ;  /* 0x00b800008d18783b */ /* 0x000eee0000004200 */
[C---:B------:R-:W-:Y:S08]  /*17460*/  HMMA.16816.F32 R44, R84.reuse, R28, R44 ;  /* 0x0000001c542c723c */ /* 0x040ff0000000182c */
[C---:B------:R-:W-:Y:S08]  /*17470*/  HMMA.16816.F32 R48, R84.reuse, R30, R48 ;  /* 0x0000001e5430723c */ /* 0x040ff00000001830 */
[C---:B-1----:R-:W-:Y:S08]  /*17480*/  HMMA.16816.F32 R52, R84.reuse, R4, R52 ;  /* 0x000000045434723c */ /* 0x042ff00000001834 */
[C---:B------:R-:W-:Y:S01]  /*17490*/  HMMA.16816.F32 R56, R84.reuse, R6, R56 ;  /* 0x000000065438723c */ /* 0x040fe20000001838 */
[----:B------:R-:W1:Y:S07]  /*174a0*/  LDSM.16.MT88.4 R4, [R140+0xb800] ;  /* 0x00b800008c04783b */ /* 0x000e6e0000004200 */
[C---:B--2---:R-:W-:Y:S07]  /*174b0*/  HMMA.16816.F32 R60, R84.reuse, R8, R60 ;  /* 0x00000008543c723c */ /* 0x044fee000000183c */
[----:B------:R-:W-:Y:S01]  /*174c0*/  FADD.FTZ R8, R110, R109 ;  /* 0x0000006d6e087221 */ /* 0x000fe20000010000 */
[C---:B------:R-:W-:Y:S04]  /*174d0*/  HMMA.16816.F32 R64, R84.reuse, R10, R64 ;  /* 0x0000000a5440723c */ /* 0x040fe80000001840 */
[----:B------:R-:W-:Y:S04]  /*174e0*/  FADD.FTZ R8, R111, R8 ;  /* 0x000000086f087221 */ /* 0x000fe80000010000 */
        /* <DEDUP_REMOVED lines=10> */
[----:B------:R-:W-:Y:S04]  /*17590*/  HMMA.16816.F32 R84, R84, R6, R16 ;  /* 0x000000065454723c */ /* 0x000fe80000001810 */
[----:B------:R-:W-:Y:S04]  /*175a0*/  FADD.FTZ R173, R176, R173 ;  /* 0x000000adb0ad7221 */ /* 0x000fe80000010000 */
[----:B------:R-:W-:Y:S04]  /*175b0*/  FADD.FTZ R32, R32, R173 ;  /* 0x000000ad20207221 */ /* 0x000fe80000010000 */
[----:B------:R-:W-:Y:S01]  /*175c0*/  FADD.FTZ R169, R121, R32 ;  /* 0x0000002079a97221 */ /* 0x000fe20000010000 */
[----:B------:R-:W-:-:S05]  /*175d0*/  @P0 BRA `(.L_x_7107) ;  /* 0xffffd08000000947 */ /* 0x000fca000383ffff */
.L_x_7103:
        /* <DEDUP_REMOVED lines=8> */
[----:B------:R-:W1:Y:S04]  /*17660*/  SHFL.BFLY PT, R5, R8, 0x1, 0x1f ;  /* 0x0c201f0008057f89 */ /* 0x000e6800000e0000 */
[----:B------:R-:W2:Y:S01]  /*17670*/  SHFL.BFLY PT, R4, R9, 0x1, 0x1f ;  /* 0x0c201f0009047f89 */ /* 0x000ea200000e0000 */
        /* <DEDUP_REMOVED lines=143> */
[----:B------:R2:W-:Y:S01]  /*17f70*/  STS [R15], R40 ;  /* 0x000000280f007388 */ /* 0x0005e20000000800 */
        /* <DEDUP_REMOVED lines=8> */
[----:B------:R-:W-:Y:S01]  /*18000*/  STS [R21], R52 ;  /* 0x0000003415007388 */ /* 0x000fe20000000800 */
[----:B--2---:R-:W-:-:S03]  /*18010*/  MOV R40, 0x7f800000 ;  /* 0x7f80000000287802 */ /* 0x004fc60000000f00 */
        /* <DEDUP_REMOVED lines=29> */
.L_x_7108:
[----:B------:R-:W1:Y:S04]  /*181f0*/  S2R R3, SR_CTAID.Z ;  /* 0x0000000000037919 */ /* 0x000e680000002700 */
[----:B------:R-:W1:Y:S02]  /*18200*/  S2R R2, SR_CTAID.Y ;  /* 0x0000000000027919 */ /* 0x000e640000002600 */
[----:B-1----:R-:W-:-:S04]  /*18210*/  IMAD R4, R2, c[0x0][0x1c0], R3 ;  /* 0x0000700002047a24 */ /* 0x002fc800078e0203 */
[----:B------:R-:W-:Y:S02]  /*18220*/  IMAD R4, R4, c[0x0][0x214], RZ ;  /* 0x0000850004047a24 */ /* 0x000fe400078e02ff */
.L_x_7109:
        /* <DEDUP_REMOVED lines=41> */
.L_x_7111:
[----:B------:R-:W-:Y:S05]  /*184c0*/  BSYNC B0 ;  /* 0x0000000000007941 */ /* 0x000fea0003800000 */
.L_x_7110:
        /* <DEDUP_REMOVED lines=35> */
.L_x_7113:
[----:B------:R-:W-:Y:S05]  /*18700*/  BSYNC B0 ;  /* 0x0000000000007941 */ /* 0x000fea0003800000 */
.L_x_7112:
        /* <DEDUP_REMOVED lines=18> */
.L_x_7115:
[----:B------:R-:W-:Y:S05]  /*18830*/  BSYNC B0 ;  /* 0x0000000000007941 */ /* 0x000fea0003800000 */
.L_x_7114:
        /* <DEDUP_REMOVED lines=18> */
.L_x_7117:
[----:B------:R-:W-:Y:S05]  /*18960*/  BSYNC B0 ;  /* 0x0000000000007941 */ /* 0x000fea0003800000 */
.L_x_7116:
        /* <DEDUP_REMOVED lines=19> */
.L_x_7118:
        /* <DEDUP_REMOVED lines=14> */
.L_x_8278:


//--------------------- .text._ZN5flash24flash_fwd_splitkv_kernelI23Flash_fwd_kernel_traitsILi128ELi64ELi64ELi4ELb0ELb0EN7cutlass6half_tE19Flash_kernel_traitsILi128ELi64ELi64ELi4ES3_EELb1ELb0ELb1ELb0ELb0ELb1ELb0ELb1EEEvNS_16Flash_fwd_paramsE --------------------------
	.section	.text._ZN5flash24flash_fwd_splitkv_kernelI23Flash_fwd_kernel_traitsILi128ELi64ELi64ELi4ELb0ELb0EN7cutlass6half_tE19Flash_kernel_traitsILi128ELi64ELi64ELi4ES3_EELb1ELb0ELb1ELb0ELb0ELb1ELb0ELb1EEEvNS_16Flash_fwd_paramsE,"ax",@progbits
	.sectioninfo	@"SHI_REGISTERS=212"
	.align	128
        .global         _ZN5flash24flash_fwd_splitkv_kernelI23Flash_fwd_kernel_traitsILi128ELi64ELi64ELi4ELb0ELb0EN7cutlass6half_tE19Flash_kernel_traitsILi128ELi64ELi64ELi4ES3_EELb1ELb0ELb1ELb0ELb0ELb1ELb0ELb1EEEvNS_16Flash_fwd_paramsE
        .type           _ZN5flash24flash_fwd_splitkv_kernelI23Flash_fwd_kernel_traitsILi128ELi64ELi64ELi4ELb0ELb0EN7cutlass6half_tE19Flash_kernel_traitsILi128ELi64ELi64ELi4ES3_EELb1ELb0ELb1ELb0ELb0ELb1ELb0ELb1EEEvNS_16Flash_fwd_paramsE,@function
        .size           _ZN5flash24flash_fwd_splitkv_kernelI23Flash_fwd_kernel_traitsILi128ELi64ELi64ELi4ELb0ELb0EN7cutlass6half_tE19Flash_kernel_traitsILi128ELi64ELi64ELi4ES3_EELb1ELb0ELb1ELb0ELb0ELb1ELb0ELb1EEEvNS_16Flash_fwd_paramsE,(.L_x_8279 - _ZN5flash24flash_fwd_splitkv_kernelI23Flash_fwd_kernel_traitsILi128ELi64ELi64ELi4ELb0ELb0EN7cutlass6half_tE19Flash_kernel_traitsILi128ELi64ELi64ELi4ES3_EELb1ELb0ELb1ELb0ELb0ELb1ELb0ELb1EEEvNS_16Flash_fwd_paramsE)
        .other          _ZN5flash24flash_fwd_splitkv_kernelI23Flash_fwd_kernel_traitsILi128ELi64ELi64ELi4ELb0ELb0EN7cutlass6half_tE19Flash_kernel_traitsILi128ELi64ELi64ELi4ES3_EELb1ELb0ELb1ELb0ELb0ELb1ELb0ELb1EEEvNS_16Flash_fwd_paramsE,@"STO_CUDA_ENTRY STV_DEFAULT"
_ZN5flash24flash_fwd_splitkv_kernelI23Flash_fwd_kernel_traitsILi128ELi64ELi64ELi4ELb0ELb0EN7cutlass6half_tE19Flash_kernel_traitsILi128ELi64ELi64ELi4ES3_EELb1ELb0ELb1ELb0ELb0ELb1ELb0ELb1EEEvNS_16Flash_fwd_paramsE:
.text._ZN5flash24flash_fwd_splitkv_kernelI23Flash_fwd_kernel_traitsILi128ELi64ELi64ELi4ELb0ELb0EN7cutlass6half_tE19Flash_kernel_traitsILi128ELi64ELi64ELi4ES3_EELb1ELb0ELb1ELb0ELb0ELb1ELb0ELb1EEEvNS_16Flash_fwd_paramsE:
        /* <DEDUP_REMOVED lines=36> */
.L_x_7119:
[----:B-1-34-:R-:W-:Y:S02]  /*0240*/  MOV R61, c[0x0][0x218] ;  /* 0x00008600003d7a02 */ /* 0x01afe40000000f00 */
.L_x_7120:
        /* <DEDUP_REMOVED lines=78> */
.L_x_7123:
[----:B------:R-:W-:Y:S05]  /*0730*/  BSYNC B0 ;  /* 0x0000000000007941 */ /* 0x000fea0003800000 */
.L_x_7122:
        /* <DEDUP_REMOVED lines=18> */
.L_x_7125:
[----:B------:R-:W-:Y:S05]  /*0860*/  BSYNC B0 ;  /* 0x0000000000007941 */ /* 0x000fea0003800000 */
.L_x_7124:
        /* <DEDUP_REMOVED lines=18> */
.L_x_7127:
[----:B------:R-:W-:Y:S05]  /*0990*/  BSYNC B0 ;  /* 0x0000000000007941 */ /* 0x000fea0003800000 */
.L_x_7126:
        /* <DEDUP_REMOVED lines=17> */
.L_x_7129:
[----:B------:R-:W-:Y:S05]  /*0ab0*/  BSYNC B0 ;  /* 0x0000000000007941 */ /* 0x000fea0003800000 */
.L_x_7128:
        /* <DEDUP_REMOVED lines=19> */
.L_x_7121:
        /* <DEDUP_REMOVED lines=90> */
.L_x_7130:
        /* <DEDUP_REMOVED lines=16> */
.L_x_7132:
        /* <DEDUP_REMOVED lines=51> */
.L_x_7131:
        /* <DEDUP_REMOVED lines=225> */
.L_x_7202:
        /* <DEDUP_REMOVED lines=19> */
.L_x_7135:
[----:B------:R-:W-:Y:S05]  /*2500*/  BSYNC B0 ;  /* 0x0000000000007941 */ /* 0x000fea0003800000 */
.L_x_7134:
        /* <DEDUP_REMOVED lines=15> */
.L_x_7137:
[----:B------:R-:W-:Y:S05]  /*2600*/  BSYNC B0 ;  /* 0x0000000000007941 */ /* 0x000fea0003800000 */
.L_x_7136:
        /* <DEDUP_REMOVED lines=15> */
.L_x_7139:
[----:B------:R-:W-:Y:S05]  /*2700*/  BSYNC B0 ;  /* 0x0000000000007941 */ /* 0x000fea0003800000 */
.L_x_7138:
        /* <DEDUP_REMOVED lines=15> */
.L_x_7141:
[----:B------:R-:W-:Y:S05]  /*2800*/  BSYNC B0 ;  /* 0x0000000000007941 */ /* 0x000fea0003800000 */
.L_x_7140:
        /* <DEDUP_REMOVED lines=68> */
.L_x_7147:
[----:B------:R-:W-:Y:S05]  /*2c50*/  BSYNC B0 ;  /* 0x0000000000007941 */ /* 0x000fea0003800000 */
.L_x_7146:
        /* <DEDUP_REMOVED lines=54> */
.L_x_7145:
[----:B------:R-:W-:Y:S05]  /*2fc0*/  BSYNC B1 ;  /* 0x0000000000017941 */ /* 0x000fea0003800000 */
.L_x_7144:
        /* <DEDUP_REMOVED lines=64> */
.L_x_7151:
[----:B------:R-:W-:Y:S05]  /*33d0*/  BSYNC B0 ;  /* 0x0000000000007941 */ /* 0x000fea0003800000 */
.L_x_7150:
        /* <DEDUP_REMOVED lines=56> */
.L_x_7149:
[----:B------:R-:W-:Y:S05]  /*3760*/  BSYNC B1 ;  /* 0x0000000000017941 */ /* 0x000fea0003800000 */
.L_x_7148:
        /* <DEDUP_REMOVED lines=64> */
.L_x_7155:
[----:B------:R-:W-:Y:S05]  /*3b70*/  BSYNC B0 ;  /* 0x0000000000007941 */ /* 0x000fea0003800000 */
.L_x_7154:
        /* <DEDUP_REMOVED lines=56> */
.L_x_7153:
[----:B------:R-:W-:Y:S05]  /*3f00*/  BSYNC B1 ;  /* 0x0000000000017941 */ /* 0x000fea0003800000 */
.L_x_7152:
        /* <DEDUP_REMOVED lines=67> */
.L_x_7159:
[----:B------:R-:W-:Y:S05]  /*4340*/  BSYNC B0 ;  /* 0x0000000000007941 */ /* 0x000fea0003800000 */
.L_x_7158:
        /* <DEDUP_REMOVED lines=56> */
.L_x_7157:
[----:B------:R-:W-:Y:S05]  /*46d0*/  BSYNC B1 ;  /* 0x0000000000017941 */ /* 0x000fea0003800000 */
.L_x_7156:
        /* <DEDUP_REMOVED lines=9> */
.L_x_7143:
        /* <DEDUP_REMOVED lines=96> */
.L_x_7166:
[----:B------:R-:W-:Y:S05]  /*4d70*/  BSYNC B0 ;  /* 0x0000000000007941 */ /* 0x000fea0003800000 */
.L_x_7165:
[----:B-----5:R2:W-:Y:S02]  /*4d80*/  STG.E.128 [R88.64], R32 ;  /* 0x0000002058007986 */ /* 0x0205e4000c101d06 */
.L_x_7164:
[----:B------:R-:W-:Y:S05]  /*4d90*/  BSYNC B1 ;  /* 0x0000000000017941 */ /* 0x000fea0003800000 */
.L_x_7163:
        /* <DEDUP_REMOVED lines=94> */
.L_x_7168:
[----:B------:R-:W-:Y:S05]  /*5380*/  BSYNC B0 ;  /* 0x0000000000007941 */ /* 0x000fea0003800000 */
.L_x_7167:
[----:B-----5:R3:W-:Y:S02]  /*5390*/  STG.E.128 [R88.64+0x80], R32 ;  /* 0x0000802058007986 */ /* 0x0207e4000c101d06 */
.L_x_7162:
[----:B------:R-:W-:Y:S05]  /*53a0*/  BSYNC B2 ;  /* 0x0000000000027941 */ /* 0x000fea0003800000 */
.L_x_7161:
        /* <DEDUP_REMOVED lines=100> */
.L_x_7174:
[----:B------:R-:W-:Y:S05]  /*59f0*/  BSYNC B0 ;  /* 0x0000000000007941 */ /* 0x000fea0003800000 */
.L_x_7173:
[C---:B------:R-:W-:Y:S04]  /*5a00*/  LEA R2, P0, R152.reuse, R88, 0x1 ;  /* 0x0000005898027211 */ /* 0x040fe800078008ff */
[----:B------:R-:W-:Y:S05]  /*5a10*/  LEA.HI.X R3, R152, R89, R151, 0x1, P0 ;  /* 0x0000005998037211 */ /* 0x000fea00000f0c97 */
[----:B-----5:R1:W-:Y:S04]  /*5a20*/  STG.E.128 [R2.64], R28 ;  /* 0x0000001c02007986 */ /* 0x0203e8000c101d06 */
.L_x_7172:
[----:B------:R-:W-:Y:S05]  /*5a30*/  BSYNC B1 ;  /* 0x0000000000017941 */ /* 0x000fea0003800000 */
.L_x_7171:
        /* <DEDUP_REMOVED lines=97> */
.L_x_7176:
[----:B------:R-:W-:Y:S05]  /*6050*/  BSYNC B0 ;  /* 0x0000000000007941 */ /* 0x000fea0003800000 */
.L_x_7175:
[C---:B------:R-:W-:Y:S04]  /*6060*/  LEA R2, P0, R73.reuse, R88, 0x1 ;  /* 0x0000005849027211 */ /* 0x040fe800078008ff */
[----:B------:R-:W-:Y:S05]  /*6070*/  LEA.HI.X R3, R73, R89, R74, 0x1, P0 ;  /* 0x0000005949037211 */ /* 0x000fea00000f0c4a */
[----:B-----5:R4:W-:Y:S04]  /*6080*/  STG.E.128 [R2.64], R28 ;  /* 0x0000001c02007986 */ /* 0x0209e8000c101d06 */
.L_x_7170:
[----:B------:R-:W-:Y:S05]  /*6090*/  BSYNC B2 ;  /* 0x0000000000027941 */ /* 0x000fea0003800000 */
.L_x_7169:
        /* <DEDUP_REMOVED lines=100> */
.L_x_7182:
[----:B------:R-:W-:Y:S05]  /*66e0*/  BSYNC B0 ;  /* 0x0000000000007941 */ /* 0x000fea0003800000 */
.L_x_7181:
[C---:B------:R-:W-:Y:S04]  /*66f0*/  LEA R2, P0, R146.reuse, R88, 0x1 ;  /* 0x0000005892027211 */ /* 0x040fe800078008ff */
[----:B------:R-:W-:Y:S05]  /*6700*/  LEA.HI.X R3, R146, R89, R68, 0x1, P0 ;  /* 0x0000005992037211 */ /* 0x000fea00000f0c44 */
[----:B-----5:R4:W-:Y:S04]  /*6710*/  STG.E.128 [R2.64], R28 ;  /* 0x0000001c02007986 */ /* 0x0209e8000c101d06 */
.L_x_7180:
[----:B------:R-:W-:Y:S05]  /*6720*/  BSYNC B1 ;  /* 0x0000000000017941 */ /* 0x000fea0003800000 */
.L_x_7179:
        /* <DEDUP_REMOVED lines=97> */
.L_x_7184:
[----:B------:R-:W-:Y:S05]  /*6d40*/  BSYNC B0 ;  /* 0x0000000000007941 */ /* 0x000fea0003800000 */
.L_x_7183:
[C---:B------:R-:W-:Y:S04]  /*6d50*/  LEA R2, P0, R75.reuse, R88, 0x1 ;  /* 0x000000584b027211 */ /* 0x040fe800078008ff */
[----:B------:R-:W-:Y:S05]  /*6d60*/  LEA.HI.X R3, R75, R89, R76, 0x1, P0 ;  /* 0x000000594b037211 */ /* 0x000fea00000f0c4c */
[----:B-----5:R4:W-:Y:S04]  /*6d70*/  STG.E.128 [R2.64], R28 ;  /* 0x0000001c02007986 */ /* 0x0209e8000c101d06 */
.L_x_7178:
[----:B------:R-:W-:Y:S05]  /*6d80*/  BSYNC B2 ;  /* 0x0000000000027941 */ /* 0x000fea0003800000 */
.L_x_7177:
        /* <DEDUP_REMOVED lines=102> */
.L_x_7190:
[----:B------:R-:W-:Y:S05]  /*73f0*/  BSYNC B0 ;  /* 0x0000000000007941 */ /* 0x000fea0003800000 */
.L_x_7189:
[C---:B------:R-:W-:Y:S02]  /*7400*/  IMAD R0, R149.reuse, c[0x0][0x19c], RZ ;  /* 0x0000670095007a24 */ /* 0x040fe400078e02ff */
[----:B------:R-:W-:Y:S05]  /*7410*/  IMAD.WIDE.U32 R2, R149, c[0x0][0x198], R88 ;  /* 0x0000660095027a25 */ /* 0x000fea00078e0058 */
[----:B------:R-:W-:Y:S05]  /*7420*/  IADD3 R3, R3, R0, RZ ;  /* 0x0000000003037210 */ /* 0x000fea0007ffe0ff */
[----:B-----5:R4:W-:Y:S02]  /*7430*/  STG.E.128 [R2.64], R28 ;  /* 0x0000001c02007986 */ /* 0x0209e4000c101d06 */
.L_x_7188:
[----:B------:R-:W-:Y:S05]  /*7440*/  BSYNC B1 ;  /* 0x0000000000017941 */ /* 0x000fea0003800000 */
.L_x_7187:
        /* <DEDUP_REMOVED lines=97> */
.L_x_7192:
[----:B------:R-:W-:Y:S05]  /*7a60*/  BSYNC B0 ;  /* 0x0000000000007941 */ /* 0x000fea0003800000 */
.L_x_7191:
[C---:B------:R-:W-:Y:S04]  /*7a70*/  LEA R2, P0, R80.reuse, R88, 0x1 ;  /* 0x0000005850027211 */ /* 0x040fe800078008ff */
[----:B------:R-:W-:Y:S05]  /*7a80*/  LEA.HI.X R3, R80, R89, R79, 0x1, P0 ;  /* 0x0000005950037211 */ /* 0x000fea00000f0c4f */
[----:B-----5:R4:W-:Y:S04]  /*7a90*/  STG.E.128 [R2.64], R28 ;  /* 0x0000001c02007986 */ /* 0x0209e8000c101d06 */
.L_x_7186:
[----:B------:R-:W-:Y:S05]  /*7aa0*/  BSYNC B2 ;  /* 0x0000000000027941 */ /* 0x000fea0003800000 */
.L_x_7185:
        /* <DEDUP_REMOVED lines=8> */
.L_x_7142:
        /* <DEDUP_REMOVED lines=8> */
.L_x_7194:
[----:B------:R-:W-:Y:S05]  /*7bb0*/  BSYNC B0 ;  /* 0x0000000000007941 */ /* 0x000fea0003800000 */
.L_x_7193:
        /* <DEDUP_REMOVED lines=16> */
.L_x_7196:
[----:B------:R-:W-:Y:S05]  /*7cc0*/  BSYNC B0 ;  /* 0x0000000000007941 */ /* 0x000fea0003800000 */
.L_x_7195:
        /* <DEDUP_REMOVED lines=16> */
.L_x_7198:
[----:B------:R-:W-:Y:S05]  /*7dd0*/  BSYNC B0 ;  /* 0x0000000000007941 */ /* 0x000fea0003800000 */
.L_x_7197:
        /* <DEDUP_REMOVED lines=20> */
.L_x_7199:
[----:B------:R-:W-:Y:S05]  /*7f20*/  BSYNC B0 ;  /* 0x0000000000007941 */ /* 0x000fea0003800000 */
.L_x_7160:
        /* <DEDUP_REMOVED lines=80> */
.L_x_7200:
        /* <DEDUP_REMOVED lines=8> */
.L_x_7201:
[----:B------:R-:W-:Y:S04]  /*84b0*/  IADD3 R11, R11, -0x1, RZ ;  /* 0xffffffff0b0b7810 */ /* 0x000fe80007ffe0ff */
[----:B------:R-:W-:Y:S11]  /*84c0*/  ISETP.GT.AND P0, PT, R11, R60, PT ;  /* 0x0000003c0b00720c */ /* 0x000ff60003f04270 */
[----:B------:R-:W-:Y:S02]  /*84d0*/  @!UPT UIADD3 URZ, URZ, URZ, URZ ;  /* 0x0000003f3f3ff290 */ /* 0x000fe4000fffe03f */
[----:B------:R-:W-:-:S05]  /*84e0*/  @P0 BRA `(.L_x_7202) ;  /* 0xffff9ee000000947 */ /* 0x000fca000383ffff */
.L_x_7133:
        /* <DEDUP_REMOVED lines=99> */
.L_x_7211:
[----:B------:R-:W-:Y:S05]  /*8b20*/  BSYNC B0 ;  /* 0x0000000000007941 */ /* 0x000fea0003800000 */
.L_x_7210:
[----:B-----5:R4:W-:Y:S02]  /*8b30*/  STS.128 [R157], R8 ;  /* 0x000000089d007388 */ /* 0x0209e40000000c00 */
.L_x_7209:
[----:B------:R-:W-:Y:S05]  /*8b40*/  BSYNC B1 ;  /* 0x0000000000017941 */ /* 0x000fea0003800000 */
.L_x_7208:
        /* <DEDUP_REMOVED lines=45> */
.L_x_7213:
[----:B------:R-:W-:Y:S05]  /*8e20*/  BSYNC B0 ;  /* 0x0000000000007941 */ /* 0x000fea0003800000 */
.L_x_7212:
[----:B-----5:R1:W-:Y:S02]  /*8e30*/  STS.128 [R157+0x2000], R8 ;  /* 0x002000089d007388 */ /* 0x0203e40000000c00 */
.L_x_7207:
[----:B------:R-:W-:Y:S05]  /*8e40*/  BSYNC B2 ;  /* 0x0000000000027941 */ /* 0x000fea0003800000 */
.L_x_7206:
        /* <DEDUP_REMOVED lines=62> */
.L_x_7219:
[----:B------:R-:W-:Y:S05]  /*9230*/  BSYNC B0 ;  /* 0x0000000000007941 */ /* 0x000fea0003800000 */
.L_x_7218:
[----:B-----5:R4:W-:Y:S02]  /*9240*/  STS.128 [R157+0x800], R8 ;  /* 0x000800089d007388 */ /* 0x0209e40000000c00 */
.L_x_7217:
[----:B------:R-:W-:Y:S05]  /*9250*/  BSYNC B1 ;  /* 0x0000000000017941 */ /* 0x000fea0003800000 */
.L_x_7216:
        /* <DEDUP_REMOVED lines=44> */
.L_x_7221:
[----:B------:R-:W-:Y:S05]  /*9520*/  BSYNC B0 ;  /* 0x0000000000007941 */ /* 0x000fea0003800000 */
.L_x_7220:
[----:B-----5:R1:W-:Y:S02]  /*9530*/  STS.128 [R157+0x2800], R28 ;  /* 0x0028001c9d007388 */ /* 0x0203e40000000c00 */
.L_x_7215:
[----:B------:R-:W-:Y:S05]  /*9540*/  BSYNC B2 ;  /* 0x0000000000027941 */ /* 0x000fea0003800000 */
.L_x_7214:
        /* <DEDUP_REMOVED lines=63> */
.L_x_7227:
[----:B------:R-:W-:Y:S05]  /*9940*/  BSYNC B0 ;  /* 0x0000000000007941 */ /* 0x000fea0003800000 */
.L_x_7226:
[----:B-----5:R4:W-:Y:S02]  /*9950*/  STS.128 [R157+0x1000], R8 ;  /* 0x001000089d007388 */ /* 0x0209e40000000c00 */
.L_x_7225:
[----:B------:R-:W-:Y:S05]  /*9960*/  BSYNC B1 ;  /* 0x0000000000017941 */ /* 0x000fea0003800000 */
.L_x_7224:
        /* <DEDUP_REMOVED lines=47> */
.L_x_7229:
[----:B------:R-:W-:Y:S05]  /*9c60*/  BSYNC B0 ;  /* 0x0000000000007941 */ /* 0x000fea0003800000 */
.L_x_7228:
[----:B-----5:R1:W-:Y:S02]  /*9c70*/  STS.128 [R157+0x3000], R8 ;  /* 0x003000089d007388 */ /* 0x0203e40000000c00 */
.L_x_7223:
[----:B------:R-:W-:Y:S05]  /*9c80*/  BSYNC B2 ;  /* 0x0000000000027941 */ /* 0x000fea0003800000 */
.L_x_7222:
        /* <DEDUP_REMOVED lines=60> */
.L_x_7234:
[----:B------:R-:W-:Y:S05]  /*a050*/  BSYNC B0 ;  /* 0x0000000000007941 */ /* 0x000fea0003800000 */
.L_x_7233:
[----:B-----5:R4:W-:Y:S02]  /*a060*/  STS.128 [R157+0x1800], R8 ;  /* 0x001800089d007388 */ /* 0x0209e40000000c00 */
.L_x_7232:
[----:B------:R-:W-:Y:S05]  /*a070*/  BSYNC B1 ;  /* 0x0000000000017941 */ /* 0x000fea0003800000 */
.L_x_7231:
        /* <DEDUP_REMOVED lines=44> */
.L_x_7236:
[----:B------:R-:W-:Y:S05]  /*a340*/  BSYNC B0 ;  /* 0x0000000000007941 */ /* 0x000fea0003800000 */
.L_x_7235:
[----:B-----5:R1:W-:Y:S01]  /*a350*/  STS.128 [R157+0x3800], R16 ;  /* 0x003800109d007388 */ /* 0x0203e20000000c00 */
[----:B------:R-:W-:Y:S05]  /*a360*/  BRA `(.L_x_7230) ;  /* 0x0000353000007947 */ /* 0x000fea0003800000 */
.L_x_7205:
        /* <DEDUP_REMOVED lines=90> */
.L_x_7242:
[----:B------:R-:W-:Y:S05]  /*a910*/  BSYNC B0 ;  /* 0x0000000000007941 */ /* 0x000fea0003800000 */
.L_x_7241:
[----:B-----5:R4:W-:Y:S02]  /*a920*/  STS.128 [R157], R24 ;  /* 0x000000189d007388 */ /* 0x0209e40000000c00 */
.L_x_7240:
[----:B------:R-:W-:Y:S05]  /*a930*/  BSYNC B1 ;  /* 0x0000000000017941 */ /* 0x000fea0003800000 */
.L_x_7239:
        /* <DEDUP_REMOVED lines=86> */
.L_x_7244:
[----:B------:R-:W-:Y:S05]  /*aea0*/  BSYNC B0 ;  /* 0x0000000000007941 */ /* 0x000fea0003800000 */
.L_x_7243:
[----:B-----5:R1:W-:Y:S02]  /*aeb0*/  STS.128 [R157+0x2000], R24 ;  /* 0x002000189d007388 */ /* 0x0203e40000000c00 */
.L_x_7238:
[----:B------:R-:W-:Y:S05]  /*aec0*/  BSYNC B2 ;  /* 0x0000000000027941 */ /* 0x000fea0003800000 */
.L_x_7237:
        /* <DEDUP_REMOVED lines=95> */
.L_x_7250:
[----:B------:R-:W-:Y:S05]  /*b4c0*/  BSYNC B0 ;  /* 0x0000000000007941 */ /* 0x000fea0003800000 */
.L_x_7249:
[----:B-----5:R4:W-:Y:S02]  /*b4d0*/  STS.128 [R157+0x800], R24 ;  /* 0x000800189d007388 */ /* 0x0209e40000000c00 */
.L_x_7248:
[----:B------:R-:W-:Y:S05]  /*b4e0*/  BSYNC B1 ;  /* 0x0000000000017941 */ /* 0x000fea0003800000 */
.L_x_7247:
        /* <DEDUP_REMOVED lines=89> */
.L_x_7252:
[----:B------:R-:W-:Y:S05]  /*ba80*/  BSYNC B0 ;  /* 0x0000000000007941 */ /* 0x000fea0003800000 */
.L_x_7251:
[----:B-----5:R1:W-:Y:S02]  /*ba90*/  STS.128 [R157+0x2800], R20 ;  /* 0x002800149d007388 */ /* 0x0203e40000000c00 */
.L_x_7246:
[----:B------:R-:W-:Y:S05]  /*baa0*/  BSYNC B2 ;  /* 0x0000000000027941 */ /* 0x000fea0003800000 */
.L_x_7245:
        /* <DEDUP_REMOVED lines=96> */
.L_x_7258:
[----:B------:R-:W-:Y:S05]  /*c0b0*/  BSYNC B0 ;  /* 0x0000000000007941 */ /* 0x000fea0003800000 */
.L_x_7257:
[----:B-----5:R4:W-:Y:S02]  /*c0c0*/  STS.128 [R157+0x1000], R24 ;  /* 0x001000189d007388 */ /* 0x0209e40000000c00 */
.L_x_7256:
[----:B------:R-:W-:Y:S05]  /*c0d0*/  BSYNC B1 ;  /* 0x0000000000017941 */ /* 0x000fea0003800000 */
.L_x_7255:
        /* <DEDUP_REMOVED lines=89> */
.L_x_7260:
[----:B------:R-:W-:Y:S05]  /*c670*/  BSYNC B0 ;  /* 0x0000000000007941 */ /* 0x000fea0003800000 */
.L_x_7259:
[----:B-----5:R4:W-:Y:S02]  /*c680*/  STS.128 [R157+0x3000], R24 ;  /* 0x003000189d007388 */ /* 0x0209e40000000c00 */
.L_x_7254:
[----:B------:R-:W-:Y:S05]  /*c690*/  BSYNC B2 ;  /* 0x0000000000027941 */ /* 0x000fea0003800000 */
.L_x_7253:
        /* <DEDUP_REMOVED lines=95> */
.L_x_7264:
[----:B------:R-:W-:Y:S05]  /*cc90*/  BSYNC B0 ;  /* 0x0000000000007941 */ /* 0x000fea0003800000 */
.L_x_7263:
[----:B-----5:R4:W-:Y:S02]  /*cca0*/  STS.128 [R157+0x1800], R24 ;  /* 0x001800189d007388 */ /* 0x0209e40000000c00 */
.L_x_7262:
[----:B------:R-:W-:Y:S05]  /*ccb0*/  BSYNC B1 ;  /* 0x0000000000017941 */ /* 0x000fea0003800000 */
.L_x_7261:
        /* <DEDUP_REMOVED lines=94> */
.L_x_7266:
[----:B------:R-:W-:Y:S05]  /*d2a0*/  BSYNC B0 ;  /* 0x0000000000007941 */ /* 0x000fea0003800000 */
.L_x_7265:
[----:B-----5:R1:W-:Y:S01]  /*d2b0*/  STS.128 [R157+0x3800], R20 ;  /* 0x003800149d007388 */ /* 0x0203e20000000c00 */
[----:B------:R-:W-:Y:S05]  /*d2c0*/  BRA `(.L_x_7230) ;  /* 0x000005d000007947 */ /* 0x000fea0003800000 */
.L_x_7204:
        /* <DEDUP_REMOVED lines=20> */
.L_x_7268:
[----:B------:R-:W-:Y:S05]  /*d410*/  BSYNC B0 ;  /* 0x0000000000007941 */ /* 0x000fea0003800000 */
.L_x_7267:
        /* <DEDUP_REMOVED lines=22> */
.L_x_7270:
[----:B------:R-:W-:Y:S05]  /*d580*/  BSYNC B0 ;  /* 0x0000000000007941 */ /* 0x000fea0003800000 */
.L_x_7269:
        /* <DEDUP_REMOVED lines=23> */
.L_x_7272:
[----:B------:R-:W-:Y:S05]  /*d700*/  BSYNC B0 ;  /* 0x0000000000007941 */ /* 0x000fea0003800000 */
.L_x_7271:
        /* <DEDUP_REMOVED lines=25> */
.L_x_7230:
[----:B------:R-:W-:Y:S05]  /*d8a0*/  BSYNC B3 ;  /* 0x0000000000037941 */ /* 0x000fea0003800000 */
.L_x_7203:
        /* <DEDUP_REMOVED lines=26> */
.L_x_7274:
[----:B------:R-:W-:Y:S05]  /*da50*/  BSYNC B0 ;  /* 0x0000000000007941 */ /* 0x000fea0003800000 */
.L_x_7273:
        /* <DEDUP_REMOVED lines=22> */
.L_x_7276:
[----:B------:R-:W-:Y:S05]  /*dbc0*/  BSYNC B0 ;  /* 0x0000000000007941 */ /* 0x000fea0003800000 */
.L_x_7275:
        /* <DEDUP_REMOVED lines=26> */
.L_x_7278:
[----:B------:R-:W-:Y:S05]  /*dd70*/  BSYNC B0 ;  /* 0x0000000000007941 */ /* 0x000fea0003800000 */
.L_x_7277:
        /* <DEDUP_REMOVED lines=31> */
.L_x_7280:
[----:B------:R-:W-:Y:S05]  /*df70*/  BSYNC B0 ;  /* 0x0000000000007941 */ /* 0x000fea0003800000 */
.L_x_7279:
        /* <DEDUP_REMOVED lines=39> */
.L_x_7282:
[----:B-1----:R-:W-:Y:S05]  /*e1f0*/  BSYNC B0 ;  /* 0x0000000000007941 */ /* 0x002fea0003800000 */
.L_x_7281:
        /* <DEDUP_REMOVED lines=22> */
.L_x_7284:
[----:B------:R-:W-:Y:S05]  /*e360*/  BSYNC B0 ;  /* 0x0000000000007941 */ /* 0x000fea0003800000 */
.L_x_7283:
        /* <DEDUP_REMOVED lines=26> */
.L_x_7286:
[----:B------:R-:W-:Y:S05]  /*e510*/  BSYNC B0 ;  /* 0x0000000000007941 */ /* 0x000fea0003800000 */
.L_x_7285:
        /* <DEDUP_REMOVED lines=28> */
.L_x_7288:
[----:B------:R-:W-:Y:S05]  /*e6e0*/  BSYNC B0 ;  /* 0x0000000000007941 */ /* 0x000fea0003800000 */
.L_x_7287:
        /* <DEDUP_REMOVED lines=32> */
[----:B------:R-:W2:Y:S01]  /*e8f0*/  LDSM.16.M88.4 R92, [R150] ;  /* 0x00000000965c783b */ /* 0x000ea20000000200 */
        /* <DEDUP_REMOVED lines=9> */
[----:B------:R-:W5:Y:S01]  /*e990*/  LDSM.16.M88.4 R24, [R149+0x5000] ;  /* 0x005000009518783b */ /* 0x000f620000000200 */
[----:B------:R-:W-:Y:S02]  /*e9a0*/  IMAD.IADD R136, R2, 0x1, R147 ;  /* 0x0000000102887824 */ /* 0x000fe400078e0293 */
[----:B------:R-:W-:Y:S01]  /*e9b0*/  IMAD.IADD R2, R3, 0x1, R165 ;  /* 0x0000000103027824 */ /* 0x000fe200078e02a5 */
[----:B------:R-:W1:Y:S03]  /*e9c0*/  LDSM.16.M88.4 R76, [R149+0x5800] ;  /* 0x00580000954c783b */ /* 0x000e660000000200 */
[----:B------:R-:W-:Y:S01]  /*e9d0*/  I2F R43, R2 ;  /* 0x00000002002b7306 */ /* 0x000fe20000201400 */
[----:B------:R-:W-:Y:S01]  /*e9e0*/  LDSM.16.M88.4 R12, [R143+0x4000] ;  /* 0x004000008f0c783b */ /* 0x000fe20000000200 */
[----:B------:R-:W-:-:S02]  /*e9f0*/  IADD3 R110, R2, 0x18, RZ ;  /* 0x00000018026e7810 */ /* 0x000fc40007ffe0ff */
[C---:B------:R-:W-:Y:S01]  /*ea00*/  IADD3 R40, R2.reuse, 0x8, RZ ;  /* 0x0000000802287810 */ /* 0x040fe20007ffe0ff */
[----:B------:R-:W4:Y:S01]  /*ea10*/  LDSM.16.M88.4 R16, [R146] ;  /* 0x000000009210783b */ /* 0x000f220000000200 */
[C---:B------:R-:W-:Y:S02]  /*ea20*/  IADD3 R108, R2.reuse, 0x11, RZ ;  /* 0x00000011026c7810 */ /* 0x040fe40007ffe0ff */
[----:B------:R-:W-:Y:S01]  /*ea30*/  I2F R111, R110 ;  /* 0x0000006e006f7306 */ /* 0x000fe20000201400 */
[----:B------:R-:W1:Y:S01]  /*ea40*/  LDSM.16.M88.4 R68, [R147+0x800] ;  /* 0x000800009344783b */ /* 0x000e620000000200 */
[C---:B------:R-:W-:Y:S02]  /*ea50*/  IADD3 R112, R2.reuse, 0x19, RZ ;  /* 0x0000001902707810 */ /* 0x040fe40007ffe0ff */
[C---:B------:R-:W-:Y:S01]  /*ea60*/  IADD3 R114, R2.reuse, 0x20, RZ ;  /* 0x0000002002727810 */ /* 0x040fe20007ffe0ff */
[----:B------:R-:W1:Y:S01]  /*ea70*/  LDSM.16.M88.4 R60, [R147+0x1800] ;  /* 0x00180000933c783b */ /* 0x000e620000000200 */
[----:B------:R-:W-:-:S02]  /*ea80*/  IADD3 R38, R2, 0x1, RZ ;  /* 0x0000000102267810 */ /* 0x000fc40007ffe0ff */
[----:B------:R-:W-:Y:S01]  /*ea90*/  I2F R51, R40 ;  /* 0x0000002800337306 */ /* 0x000fe20000201400 */
[----:B------:R-:W1:Y:S01]  /*eaa0*/  LDSM.16.M88.4 R64, [R147+0x1000] ;  /* 0x001000009340783b */ /* 0x000e620000000200 */
[C---:B------:R-:W-:Y:S02]  /*eab0*/  IADD3 R42, R2.reuse, 0x9, RZ ;  /* 0x00000009022a7810 */ /* 0x040fe40007ffe0ff */
[C---:B------:R-:W-:Y:S01]  /*eac0*/  IADD3 R54, R2.reuse, 0x10, RZ ;  /* 0x0000001002367810 */ /* 0x040fe20007ffe0ff */
[----:B--2---:R-:W-:Y:S01]  /*ead0*/  HMMA.16816.F32 R4, R92, R56, RZ ;  /* 0x000000385c04723c */ /* 0x004fe200000018ff */
[----:B------:R-:W-:Y:S01]  /*eae0*/  LDSM.16.M88.4 R80, [R145] ;  /* 0x000000009150783b */ /* 0x000fe20000000200 */
[C---:B------:R-:W-:Y:S01]  /*eaf0*/  IADD3 R120, R2.reuse, 0x29, RZ ;  /* 0x0000002902787810 */ /* 0x040fe20007ffe0ff */
[----:B------:R-:W-:Y:S01]  /*eb00*/  I2F R109, R108 ;  /* 0x0000006c006d7306 */ /* 0x000fe20000201400 */
[C---:B------:R-:W-:Y:S01]  /*eb10*/  IADD3 R116, R2.reuse, 0x21, RZ ;  /* 0x0000002102747810 */ /* 0x040fe20007ffe0ff */
[----:B------:R-:W-:Y:S01]  /*eb20*/  LDSM.16.M88.4 R8, [R143+0x4800] ;  /* 0x004800008f08783b */ /* 0x000fe20000000200 */
[----:B------:R-:W-:-:S02]  /*eb30*/  IADD3 R122, R2, 0x30, RZ ;  /* 0x00000030027a7810 */ /* 0x000fc40007ffe0ff */
[C---:B------:R-:W-:Y:S01]  /*eb40*/  HMMA.16816.F32 R56, R92.reuse, R58, RZ ;  /* 0x0000003a5c38723c */ /* 0x040fe200000018ff */
[----:B------:R-:W-:Y:S01]  /*eb50*/  LDSM.16.M88.4 R88, [R143+0x5000] ;  /* 0x005000008f58783b */ /* 0x000fe20000000200 */
[C---:B------:R-:W-:Y:S01]  /*eb60*/  IADD3 R132, R2.reuse, 0x38, RZ ;  /* 0x0000003802847810 */ /* 0x040fe20007ffe0ff */
[----:B------:R-:W-:Y:S01]  /*eb70*/  I2F R113, R112 ;  /* 0x0000007000717306 */ /* 0x000fe20000201400 */
[C---:B------:R-:W-:Y:S01]  /*eb80*/  IADD3 R118, R2.reuse, 0x28, RZ ;  /* 0x0000002802767810 */ /* 0x040fe20007ffe0ff */
[----:B------:R-:W-:Y:S01]  /*eb90*/  LDSM.16.M88.4 R84, [R143+0x5800] ;  /* 0x005800008f54783b */ /* 0x000fe20000000200 */
[C---:B------:R-:W-:Y:S02]  /*eba0*/  IADD3 R134, R2.reuse, 0x39, RZ ;  /* 0x0000003902867810 */ /* 0x040fe40007ffe0ff */
[----:B------:R-:W-:Y:S03]  /*ebb0*/  HMMA.16816.F32 R44, R92, R32, RZ ;  /* 0x000000205c2c723c */ /* 0x000fe600000018ff */
[----:B------:R-:W-:Y:S05]  /*ebc0*/  I2F R115, R114 ;  /* 0x0000007200737306 */ /* 0x000fea0000201400 */
[----:B---3--:R-:W-:Y:S03]  /*ebd0*/  HMMA.16816.F32 R4, R72, R96, R4 ;  /* 0x000000604804723c */ /* 0x008fe60000001804 */
[----:B------:R-:W-:Y:S05]  /*ebe0*/  I2F R49, R38 ;  /* 0x0000002600317306 */ /* 0x000fea0000201400 */
[C---:B-----5:R-:W-:Y:S03]  /*ebf0*/  HMMA.16816.F32 R28, R92.reuse, R24, RZ ;  /* 0x000000185c1c723c */ /* 0x060fe600000018ff */
[----:B------:R-:W-:Y:S05]  /*ec00*/  I2F R53, R42 ;  /* 0x0000002a00357306 */ /* 0x000fea0000201400 */
[C---:B------:R-:W-:Y:S03]  /*ec10*/  HMMA.16816.F32 R32, R92.reuse, R34, RZ ;  /* 0x000000225c20723c */ /* 0x040fe600000018ff */
[----:B------:R-:W-:Y:S05]  /*ec20*/  I2F R55, R54 ;  /* 0x0000003600377306 */ /* 0x000fea0000201400 */
[C---:B------:R-:W-:Y:S03]  /*ec30*/  HMMA.16816.F32 R24, R92.reuse, R26, RZ ;  /* 0x0000001a5c18723c */ /* 0x040fe600000018ff */
[----:B------:R-:W-:Y:S05]  /*ec40*/  I2F R121, R120 ;  /* 0x0000007800797306 */ /* 0x000fea0000201400 */
[----:B-1----:R-:W-:Y:S03]  /*ec50*/  HMMA.16816.F32 R20, R92, R76, RZ ;  /* 0x0000004c5c14723c */ /* 0x002fe600000018ff */
[----:B------:R-:W-:Y:S05]  /*ec60*/  I2F R117, R116 ;  /* 0x0000007400757306 */ /* 0x000fea0000201400 */
[----:B------:R-:W-:Y:S01]  /*ec70*/  HMMA.16816.F32 R56, R72, R98, R56 ;  /* 0x000000624838723c */ /* 0x000fe20000001838 */
[----:B------:R-:W-:Y:S02]  /*ec80*/  LDSM.16.M88.4 R96, [R149+0x7000] ;  /* 0x007000009560783b */ /* 0x000fe40000000200 */
[----:B------:R-:W-:Y:S05]  /*ec90*/  I2F R123, R122 ;  /* 0x0000007a007b7306 */ /* 0x000fea0000201400 */
[----:B------:R-:W-:Y:S01]  /*eca0*/  HMMA.16816.F32 R92, R92, R78, RZ ;  /* 0x0000004e5c5c723c */ /* 0x000fe200000018ff */
[----:B------:R-:W1:Y:S02]  /*ecb0*/  LDSM.16.M88.4 R76, [R136] ;  /* 0x00000000884c783b */ /* 0x000e640000000200 */
[----:B------:R-:W-:Y:S05]  /*ecc0*/  I2F R133, R132 ;  /* 0x0000008400857306 */ /* 0x000fea0000201400 */
[C---:B----4-:R-:W-:Y:S03]  /*ecd0*/  HMMA.16816.F32 R4, R16.reuse, R12, R4 ;  /* 0x0000000c1004723c */ /* 0x050fe60000001804 */
[----:B------:R-:W-:Y:S05]  /*ece0*/  I2F R119, R118 ;  /* 0x0000007600777306 */ /* 0x000fea0000201400 */
[----:B------:R-:W-:Y:S01]  /*ecf0*/  HMMA.16816.F32 R56, R16, R14, R56 ;  /* 0x0000000e1038723c */ /* 0x000fe20000001838 */
[----:B------:R-:W-:Y:S02]  /*ed00*/  LDSM.16.M88.4 R12, [R147+0x2000] ;  /* 0x00200000930c783b */ /* 0x000fe40000000200 */
[----:B------:R-:W-:Y:S05]  /*ed10*/  I2F R135, R134 ;  /* 0x0000008600877306 */ /* 0x000fea0000201400 */
[C---:B------:R-:W-:Y:S08]  /*ed20*/  HMMA.16816.F32 R44, R72.reuse, R68, R44 ;  /* 0x00000044482c723c */ /* 0x040ff0000000182c */
[C---:B------:R-:W-:Y:S01]  /*ed30*/  HMMA.16816.F32 R32, R72.reuse, R70, R32 ;  /* 0x000000464820723c */ /* 0x040fe20000001820 */
[----:B------:R-:W-:Y:S07]  /*ed40*/  LDSM.16.M88.4 R68, [R150+0x2000] ;  /* 0x002000009644783b */ /* 0x000fee0000000200 */
[C---:B------:R-:W-:Y:S08]  /*ed50*/  HMMA.16816.F32 R20, R72.reuse, R60, R20 ;  /* 0x0000003c4814723c */ /* 0x040ff00000001814 */
[C---:B------:R-:W-:Y:S01]  /*ed60*/  HMMA.16816.F32 R92, R72.reuse, R62, R92 ;  /* 0x0000003e485c723c */ /* 0x040fe2000000185c */
[----:B------:R-:W2:Y:S07]  /*ed70*/  LDSM.16.M88.4 R60, [R149+0x6000] ;  /* 0x00600000953c783b */ /* 0x000eae0000000200 */
[C---:B------:R-:W-:Y:S08]  /*ed80*/  HMMA.16816.F32 R28, R72.reuse, R64, R28 ;  /* 0x00000040481c723c */ /* 0x040ff0000000181c */
[----:B------:R-:W-:Y:S01]  /*ed90*/  HMMA.16816.F32 R24, R72, R66, R24 ;  /* 0x000000424818723c */ /* 0x000fe20000001818 */
[----:B------:R-:W3:Y:S04]  /*eda0*/  LDSM.16.M88.4 R64, [R136+0x800] ;  /* 0x000800008840783b */ /* 0x000ee80000000200 */
[----:B------:R-:W-:Y:S03]  /*edb0*/  LDSM.16.M88.4 R72, [R149+0x6800] ;  /* 0x006800009548783b */ /* 0x000fe60000000200 */
[C---:B-1----:R-:W-:Y:S08]  /*edc0*/  HMMA.16816.F32 R4, R80.reuse, R76, R4 ;  /* 0x0000004c5004723c */ /* 0x042ff00000001804 */
[----:B------:R-:W-:Y:S08]  /*edd0*/  HMMA.16816.F32 R56, R80, R78, R56 ;  /* 0x0000004e5038723c */ /* 0x000ff00000001838 */
[C---:B------:R-:W-:Y:S08]  /*ede0*/  HMMA.16816.F32 R44, R16.reuse, R8, R44 ;  /* 0x00000008102c723c */ /* 0x040ff0000000182c */
[C---:B------:R-:W-:Y:S01]  /*edf0*/  HMMA.16816.F32 R32, R16.reuse, R10, R32 ;  /* 0x0000000a1020723c */ /* 0x040fe20000001820 */
[----:B------:R-:W1:Y:S07]  /*ee00*/  LDSM.16.M88.4 R8, [R148+0x2000] ;  /* 0x002000009408783b */ /* 0x000e6e0000000200 */
[C---:B------:R-:W-:Y:S08]  /*ee10*/  HMMA.16816.F32 R28, R16.reuse, R88, R28 ;  /* 0x00000058101c723c */ /* 0x040ff0000000181c */
[C---:B------:R-:W-:Y:S08]  /*ee20*/  HMMA.16816.F32 R24, R16.reuse, R90, R24 ;  /* 0x0000005a1018723c */ /* 0x040ff00000001818 */
[C---:B------:R-:W-:Y:S08]  /*ee30*/  HMMA.16816.F32 R20, R16.reuse, R84, R20 ;  /* 0x000000541014723c */ /* 0x040ff00000001814 */
[----:B------:R-:W-:Y:S01]  /*ee40*/  HMMA.16816.F32 R92, R16, R86, R92 ;  /* 0x00000056105c723c */ /* 0x000fe2000000185c */
[----:B------:R-:W4:Y:S04]  /*ee50*/  LDSM.16.M88.4 R16, [R136+0x1000] ;  /* 0x001000008810783b */ /* 0x000f280000000200 */
[----:B------:R-:W-:Y:S03]  /*ee60*/  LDSM.16.M88.4 R84, [R136+0x2000] ;  /* 0x002000008854783b */ /* 0x000fe60000000200 */
[C---:B--2---:R-:W-:Y:S08]  /*ee70*/  HMMA.16816.F32 R4, R68.reuse, R60, R4 ;  /* 0x0000003c4404723c */ /* 0x044ff00000001804 */
[----:B------:R-:W-:Y:S01]  /*ee80*/  HMMA.16816.F32 R56, R68, R62, R56 ;  /* 0x0000003e4438723c */ /* 0x000fe20000001838 */
[----:B------:R-:W-:Y:S07]  /*ee90*/  LDSM.16.M88.4 R60, [R147+0x2800] ;  /* 0x00280000933c783b */ /* 0x000fee0000000200 */
[C---:B---3--:R-:W-:Y:S08]  /*eea0*/  HMMA.16816.F32 R44, R80.reuse, R64, R44 ;  /* 0x00000040502c723c */ /* 0x048ff0000000182c */
[----:B------:R-:W-:Y:S01]  /*eeb0*/  HMMA.16816.F32 R76, R80, R66, R32 ;  /* 0x00000042504c723c */ /* 0x000fe20000001820 */
[----:B------:R-:W-:Y:S04]  /*eec0*/  LDSM.16.M88.4 R64, [R143+0x6000] ;  /* 0x006000008f40783b */ /* 0x000fe80000000200 */
[----:B------:R-:W2:Y:S03]  /*eed0*/  LDSM.16.M88.4 R32, [R146+0x2000] ;  /* 0x002000009220783b */ /* 0x000ea60000000200 */
[C---:B-1----:R-:W-:Y:S08]  /*eee0*/  HMMA.16816.F32 R4, R8.reuse, R12, R4 ;  /* 0x0000000c0804723c */ /* 0x042ff00000001804 */
[----:B------:R-:W-:Y:S01]  /*eef0*/  HMMA.16816.F32 R56, R8, R14, R56 ;  /* 0x0000000e0838723c */ /* 0x000fe20000001838 */
[----:B------:R-:W-:Y:S07]  /*ef00*/  LDSM.16.M88.4 R12, [R143+0x6800] ;  /* 0x006800008f0c783b */ /* 0x000fee0000000200 */
[----:B----4-:R-:W-:Y:S01]  /*ef10*/  HMMA.16816.F32 R88, R80, R16, R28 ;  /* 0x000000105058723c */ /* 0x010fe2000000181c */
[----:B------:R-:W1:Y:S07]  /*ef20*/  LDSM.16.M88.4 R28, [R145+0x2000] ;  /* 0x00200000911c783b */ /* 0x000e6e0000000200 */
[C---:B------:R-:W-:Y:S08]  /*ef30*/  HMMA.16816.F32 R44, R68.reuse, R72, R44 ;  /* 0x00000048442c723c */ /* 0x040ff0000000182c */
[----:B------:R-:W-:Y:S01]  /*ef40*/  HMMA.16816.F32 R76, R68, R74, R76 ;  /* 0x0000004a444c723c */ /* 0x000fe2000000184c */
[----:B------:R-:W-:Y:S07]  /*ef50*/  LDSM.16.M88.4 R72, [R136+0x2800] ;  /* 0x002800008848783b */ /* 0x000fee0000000200 */
[C---:B--2---:R-:W-:Y:S08]  /*ef60*/  HMMA.16816.F32 R4, R32.reuse, R64, R4 ;  /* 0x000000402004723c */ /* 0x044ff00000001804 */
[----:B------:R-:W-:Y:S01]  /*ef70*/  HMMA.16816.F32 R56, R32, R66, R56 ;  /* 0x000000422038723c */ /* 0x000fe20000001838 */
[----:B------:R-:W2:Y:S07]  /*ef80*/  LDSM.16.M88.4 R64, [R147+0x3000] ;  /* 0x003000009340783b */ /* 0x000eae0000000200 */
[----:B------:R-:W-:Y:S07]  /*ef90*/  HMMA.16816.F32 R88, R68, R96, R88 ;  /* 0x000000604458723c */ /* 0x000fee0000001858 */
[----:B------:R-:W-:Y:S01]  /*efa0*/  IADD3 R96, R2, 0x31, RZ ;  /* 0x0000003102607810 */ /* 0x000fe20007ffe0ff */
[----:B------:R-:W-:Y:S03]  /*efb0*/  HMMA.16816.F32 R44, R8, R60, R44 ;  /* 0x0000003c082c723c */ /* 0x000fe6000000182c */
[----:B------:R-:W-:Y:S05]  /*efc0*/  I2F R97, R96 ;  /* 0x0000006000617306 */ /* 0x000fea0000201400 */
[----:B-1----:R-:W-:Y:S08]  /*efd0*/  HMMA.16816.F32 R4, R28, R84, R4 ;  /* 0x000000541c04723c */ /* 0x002ff00000001804 */
[----:B------:R-:W-:Y:S01]  /*efe0*/  HMMA.16816.F32 R76, R8, R62, R76 ;  /* 0x0000003e084c723c */ /* 0x000fe2000000184c */
[----:B------:R-:W1:Y:S07]  /*eff0*/  LDSM.16.M88.4 R60, [R136+0x1800] ;  /* 0x00180000883c783b */ /* 0x000e6e0000000200 */
[----:B------:R-:W-:Y:S01]  /*f000*/  HMMA.16816.F32 R24, R80, R18, R24 ;  /* 0x000000125018723c */ /* 0x000fe20000001818 */
[----:B------:R-:W-:Y:S07]  /*f010*/  LDSM.16.M88.4 R16, [R147+0x3800] ;  /* 0x003800009310783b */ /* 0x000fee0000000200 */
[----:B--2---:R-:W-:Y:S01]  /*f020*/  HMMA.16816.F32 R88, R8, R64, R88 ;  /* 0x000000400858723c */ /* 0x004fe20000001858 */
[----:B------:R-:W-:-:S02]  /*f030*/  FMUL.FTZ R137, R4, c[0x0][0x2ec] ;  /* 0x0000bb0004897a20 */ /* 0x000fc40000410000 */
[----:B------:R-:W-:-:S04]  /*f040*/  FMUL.FTZ R124, R5, c[0x0][0x2ec] ;  /* 0x0000bb00057c7a20 */ /* 0x000fc80000410000 */
[----:B------:R-:W-:Y:S01]  /*f050*/  FMUL.FTZ R64, R6, c[0x0][0x2ec] ;  /* 0x0000bb0006407a20 */ /* 0x000fe20000410000 */
[----:B------:R-:W-:Y:S01]  /*f060*/  HMMA.16816.F32 R44, R32, R12, R44 ;  /* 0x0000000c202c723c */ /* 0x000fe2000000182c */
[----:B------:R-:W-:Y:S01]  /*f070*/  FMUL.FTZ R65, R7, c[0x0][0x2ec] ;  /* 0x0000bb0007417a20 */ /* 0x000fe20000410000 */
[----:B------:R-:W-:Y:S01]  /*f080*/  MUFU.TANH R124, R124 ;  /* 0x0000007c007c7308 */ /* 0x000fe20000002400 */
[----:B------:R-:W2:Y:S05]  /*f090*/  LDSM.16.M88.4 R4, [R149+0x7800] ;  /* 0x007800009504783b */ /* 0x000eaa0000000200 */
[----:B------:R-:W-:Y:S02]  /*f0a0*/  HMMA.16816.F32 R24, R68, R98, R24 ;  /* 0x000000624418723c */ /* 0x000fe40000001818 */
[----:B------:R-:W-:Y:S06]  /*f0b0*/  MUFU.TANH R65, R65 ;  /* 0x0000004100417308 */ /* 0x000fec0000002400 */
[----:B------:R-:W-:Y:S01]  /*f0c0*/  HMMA.16816.F32 R56, R28, R86, R56 ;  /* 0x000000561c38723c */ /* 0x000fe20000001838 */
[----:B------:R-:W3:Y:S01]  /*f0d0*/  LDSM.16.M88.4 R84, [R143+0x7000] ;  /* 0x007000008f54783b */ /* 0x000ee20000000200 */
[----:B------:R-:W-:Y:S06]  /*f0e0*/  MUFU.TANH R137, R137 ;  /* 0x0000008900897308 */ /* 0x000fec0000002400 */
[C---:B-1----:R-:W-:Y:S02]  /*f0f0*/  HMMA.16816.F32 R20, R80.reuse, R60, R20 ;  /* 0x0000003c5014723c */ /* 0x042fe40000001814 */
[----:B------:R-:W-:Y:S06]  /*f100*/  MUFU.TANH R64, R64 ;  /* 0x0000004000407308 */ /* 0x000fec0000002400 */
[----:B------:R-:W-:Y:S07]  /*f110*/  HMMA.16816.F32 R92, R80, R62, R92 ;  /* 0x0000003e505c723c */ /* 0x000fee000000185c */
[----:B------:R-:W-:Y:S01]  /*f120*/  IMAD R63, R48, 0x10, R50 ;  /* 0x00000010303f7824 */ /* 0x000fe200078e0232 */
[----:B------:R-:W-:Y:S01]  /*f130*/  HMMA.16816.F32 R44, R28, R72, R44 ;  /* 0x000000481c2c723c */ /* 0x000fe2000000182c */
[----:B------:R-:W-:-:S02]  /*f140*/  FMUL.FTZ R58, R58, c[0x0][0x2ec] ;  /* 0x0000bb003a3a7a20 */ /* 0x000fc40000410000 */
[----:B------:R-:W-:Y:S01]  /*f150*/  FMUL.FTZ R56, R56, c[0x0][0x2ec] ;  /* 0x0000bb0038387a20 */ /* 0x000fe20000410000 */
[----:B------:R-:W-:Y:S01]  /*f160*/  IADD3 R48, R63, 0x1, R164 ;  /* 0x000000013f307810 */ /* 0x000fe20007ffe0a4 */
[----:B------:R-:W-:Y:S02]  /*f170*/  FMUL.FTZ R57, R57, c[0x0][0x2ec] ;  /* 0x0000bb0039397a20 */ /* 0x000fe40000410000 */
[----:B------:R-:W-:Y:S01]  /*f180*/  MUFU.TANH R58, R58 ;  /* 0x0000003a003a7308 */ /* 0x000fe20000002400 */
[----:B--2---:R-:W-:Y:S01]  /*f190*/  HMMA.16816.F32 R20, R68, R4, R20 ;  /* 0x000000044414723c */ /* 0x004fe20000001814 */
[----:B------:R-:W-:Y:S01]  /*f1a0*/  IADD3 R48, R52, R48, -R155 ;  /* 0x0000003034307210 */ /* 0x000fe20007ffe89b */
[----:B------:R-:W-:-:S03]  /*f1b0*/  FMUL.FTZ R59, R59, c[0x0][0x2ec] ;  /* 0x0000bb003b3b7a20 */ /* 0x000fc60000410000 */
[----:B------:R-:W-:Y:S02]  /*f1c0*/  IADD3 R105, R48, c[0x0][0x2e8], RZ ;  /* 0x0000ba0030697a10 */ /* 0x000fe40007ffe0ff */
[----:B------:R-:W1:Y:S01]  /*f1d0*/  MUFU.TANH R56, R56 ;  /* 0x0000003800387308 */ /* 0x000e620000002400 */
[----:B------:R-:W-:Y:S01]  /*f1e0*/  HMMA.16816.F32 R92, R68, R6, R92 ;  /* 0x00000006445c723c */ /* 0x000fe2000000185c */
[----:B------:R-:W-:Y:S06]  /*f1f0*/  LDSM.16.M88.4 R4, [R136+0x3800] ;  /* 0x003800008804783b */ /* 0x000fec0000000200 */
[----:B------:R-:W-:Y:S01]  /*f200*/  MUFU.TANH R57, R57 ;  /* 0x0000003900397308 */ /* 0x000fe20000002400 */
[----:B------:R-:W-:Y:S01]  /*f210*/  HMMA.16816.F32 R24, R8, R66, R24 ;  /* 0x000000420818723c */ /* 0x000fe20000001818 */
[----:B------:R-:W-:-:S02]  /*f220*/  FMUL.FTZ R60, R44, c[0x0][0x2ec] ;  /* 0x0000bb002c3c7a20 */ /* 0x000fc40000410000 */
[----:B------:R-:W-:Y:S02]  /*f230*/  FMUL.FTZ R61, R45, c[0x0][0x2ec] ;  /* 0x0000bb002d3d7a20 */ /* 0x000fe40000410000 */
[----:B------:R-:W-:Y:S02]  /*f240*/  FMUL.FTZ R62, R47, c[0x0][0x2ec] ;  /* 0x0000bb002f3e7a20 */ /* 0x000fe40000410000 */
[----:B------:R-:W-:Y:S01]  /*f250*/  FMUL.FTZ R66, R46, c[0x0][0x2ec] ;  /* 0x0000bb002e427a20 */ /* 0x000fe20000410000 */
[----:B------:R-:W-:Y:S01]  /*f260*/  HMMA.16816.F32 R76, R32, R14, R76 ;  /* 0x0000000e204c723c */ /* 0x000fe2000000184c */
[----:B------:R-:W2:Y:S01]  /*f270*/  LDSM.16.M88.4 R44, [R143+0x7800] ;  /* 0x007800008f2c783b */ /* 0x000ea20000000200 */
[----:B------:R-:W-:Y:S01]  /*f280*/  MUFU.TANH R61, R61 ;  /* 0x0000003d003d7308 */ /* 0x000fe20000002400 */
[----:B-1----:R-:W-:Y:S02]  /*f290*/  FFMA.FTZ R56, R0, R51, R56 ;  /* 0x0000003300387223 */ /* 0x002fe40000010038 */
[----:B------:R-:W1:Y:S01]  /*f2a0*/  LDSM.16.M88.4 R12, [R136+0x3000] ;  /* 0x00300000880c783b */ /* 0x000e620000000200 */
[----:B------:R-:W-:-:S04]  /*f2b0*/  DEPBAR.LE SB0, 0x0 ;  /* 0x000080000000791a */ /* 0x000fc80000000000 */
[C---:B------:R-:W-:Y:S01]  /*f2c0*/  HMMA.16816.F32 R20, R8.reuse, R16, R20 ;  /* 0x000000100814723c */ /* 0x040fe20000001814 */
[----:B------:R-:W4:Y:S07]  /*f2d0*/  MUFU.TANH R62, R62 ;  /* 0x0000003e003e7308 */ /* 0x000f2e0000002400 */
[----:B------:R-:W-:Y:S01]  /*f2e0*/  HMMA.16816.F32 R92, R8, R18, R92 ;  /* 0x00000012085c723c */ /* 0x000fe2000000185c */
[----:B------:R-:W-:Y:S06]  /*f2f0*/  MUFU.TANH R59, R59 ;  /* 0x0000003b003b7308 */ /* 0x000fec0000002400 */
[C---:B------:R-:W-:Y:S01]  /*f300*/  FFMA.FTZ R19, R0.reuse, R51, R58 ;  /* 0x0000003300137223 */ /* 0x040fe2000001003a */
[----:B---3--:R-:W-:Y:S01]  /*f310*/  HMMA.16816.F32 R88, R32, R84, R88 ;  /* 0x000000542058723c */ /* 0x008fe20000001858 */
[----:B------:R-:W-:Y:S01]  /*f320*/  MUFU.TANH R60, R60 ;  /* 0x0000003c003c7308 */ /* 0x000fe20000002400 */
[----:B----4-:R-:W-:-:S02]  /*f330*/  FFMA.FTZ R11, R0, R109, R62 ;  /* 0x0000006d000b7223 */ /* 0x010fc4000001003e */
[C---:B------:R-:W-:Y:S02]  /*f340*/  FFMA.FTZ R10, R0.reuse, R109, R61 ;  /* 0x0000006d000a7223 */ /* 0x040fe4000001003d */
[CC--:B------:R-:W-:Y:S02]  /*f350*/  FFMA.FTZ R8, R0.reuse, R49.reuse, R124 ;  /* 0x0000003100087223 */ /* 0x0c0fe4000001007c */
[----:B------:R-:W-:Y:S01]  /*f360*/  HMMA.16816.F32 R24, R32, R86, R24 ;  /* 0x000000562018723c */ /* 0x000fe20000001818 */
[----:B------:R-:W-:Y:S01]  /*f370*/  MUFU.TANH R66, R66 ;  /* 0x0000004200427308 */ /* 0x000fe20000002400 */
[----:B------:R-:W-:-:S06]  /*f380*/  FFMA.FTZ R9, R0, R49, R65 ;  /* 0x0000003100097223 */ /* 0x000fcc0000010041 */
[C---:B--2---:R-:W-:Y:S08]  /*f390*/  HMMA.16816.F32 R20, R32.reuse, R44, R20 ;  /* 0x0000002c2014723c */ /* 0x044ff00000001814 */
[----:B------:R-:W-:Y:S08]  /*f3a0*/  HMMA.16816.F32 R92, R32, R46, R92 ;  /* 0x0000002e205c723c */ /* 0x000ff0000000185c */
[C---:B------:R-:W-:Y:S08]  /*f3b0*/  HMMA.16816.F32 R76, R28.reuse, R74, R76 ;  /* 0x0000004a1c4c723c */ /* 0x040ff0000000184c */
[C---:B-1----:R-:W-:Y:S08]  /*f3c0*/  HMMA.16816.F32 R88, R28.reuse, R12, R88 ;  /* 0x0000000c1c58723c */ /* 0x042ff00000001858 */
[C---:B------:R-:W-:Y:S07]  /*f3d0*/  HMMA.16816.F32 R24, R28.reuse, R14, R24 ;  /* 0x0000000e1c18723c */ /* 0x040fee0000001818 */
[C---:B------:R-:W-:Y:S01]  /*f3e0*/  IADD3 R15, R105.reuse, 0x8, RZ ;  /* 0x00000008690f7810 */ /* 0x040fe20007ffe0ff */
[C---:B------:R-:W-:Y:S01]  /*f3f0*/  HMMA.16816.F32 R20, R28.reuse, R4, R20 ;  /* 0x000000041c14723c */ /* 0x040fe20000001814 */
[----:B------:R-:W-:Y:S01]  /*f400*/  FMUL.FTZ R16, R78, c[0x0][0x2ec] ;  /* 0x0000bb004e107a20 */ /* 0x000fe20000410000 */
[-C--:B------:R-:W-:Y:S01]  /*f410*/  IMNMX R105, R105, R52.reuse, PT ;  /* 0x0000003469697217 */ /* 0x080fe20003800200 */
[----:B------:R-:W-:Y:S01]  /*f420*/  FMUL.FTZ R17, R79, c[0x0][0x2ec] ;  /* 0x0000bb004f117a20 */ /* 0x000fe20000410000 */
[----:B------:R-:W-:Y:S01]  /*f430*/  IMNMX R166, R15, R52, PT ;  /* 0x000000340fa67217 */ /* 0x000fe20003800200 */
[----:B------:R-:W-:Y:S01]  /*f440*/  FMUL.FTZ R13, R77, c[0x0][0x2ec] ;  /* 0x0000bb004d0d7a20 */ /* 0x000fe20000410000 */
[-C--:B------:R-:W-:Y:S01]  /*f450*/  ISETP.GE.AND P5, PT, R38, R105.reuse, PT ;  /* 0x000000692600720c */ /* 0x080fe20003fa6270 */
[----:B------:R-:W1:Y:S01]  /*f460*/  MUFU.TANH R16, R16 ;  /* 0x0000001000107308 */ /* 0x000e620000002400 */
[----:B------:R-:W-:Y:S01]  /*f470*/  HMMA.16816.F32 R92, R28, R6, R92 ;  /* 0x000000061c5c723c */ /* 0x000fe2000000185c */
[----:B------:R-:W-:Y:S01]  /*f480*/  FMUL.FTZ R90, R90, c[0x0][0x2ec] ;  /* 0x0000bb005a5a7a20 */ /* 0x000fe20000410000 */
[-C--:B------:R-:W-:Y:S01]  /*f490*/  ISETP.GE.AND P0, PT, R38, R166.reuse, PT ;  /* 0x000000a62600720c */ /* 0x080fe20003f06270 */
[----:B------:R-:W-:Y:S01]  /*f4a0*/  FMUL.FTZ R88, R88, c[0x0][0x2ec] ;  /* 0x0000bb0058587a20 */ /* 0x000fe20000410000 */
[-C--:B------:R-:W-:Y:S01]  /*f4b0*/  ISETP.GE.AND P2, PT, R40, R166.reuse, PT ;  /* 0x000000a62800720c */ /* 0x080fe20003f46270 */
[----:B------:R-:W-:Y:S01]  /*f4c0*/  FMUL.FTZ R12, R76, c[0x0][0x2ec] ;  /* 0x0000bb004c0c7a20 */ /* 0x000fe20000410000 */
[-C--:B------:R-:W-:Y:S01]  /*f4d0*/  ISETP.GE.AND P1, PT, R40, R105.reuse, PT ;  /* 0x000000692800720c */ /* 0x080fe20003f26270 */
[----:B------:R-:W-:Y:S01]  /*f4e0*/  MUFU.TANH R17, R17 ;  /* 0x0000001100117308 */ /* 0x000fe20000002400 */
[----:B------:R-:W-:Y:S01]  /*f4f0*/  FMUL.FTZ R5, R25, c[0x0][0x2ec] ;  /* 0x0000bb0019057a20 */ /* 0x000fe20000410000 */
[----:B------:R-:W-:Y:S01]  /*f500*/  FSEL R19, R19, -INF , !P2 ;  /* 0xff80000013137808 */ /* 0x000fe20005000000 */
[----:B------:R-:W-:Y:S01]  /*f510*/  FMUL.FTZ R38, R91, c[0x0][0x2ec] ;  /* 0x0000bb005b267a20 */ /* 0x000fe20000410000 */
[-C--:B------:R-:W-:Y:S01]  /*f520*/  ISETP.GE.AND P2, PT, R108, R166.reuse, PT ;  /* 0x000000a66c00720c */ /* 0x080fe20003f46270 */
[----:B------:R-:W-:Y:S01]  /*f530*/  FMUL.FTZ R89, R89, c[0x0][0x2ec] ;  /* 0x0000bb0059597a20 */ /* 0x000fe20000410000 */
[----:B------:R-:W-:Y:S01]  /*f540*/  FSEL R4, R56, -INF , !P1 ;  /* 0xff80000038047808 */ /* 0x000fe20004800000 */
[----:B------:R-:W-:Y:S01]  /*f550*/  FMUL.FTZ R40, R24, c[0x0][0x2ec] ;  /* 0x0000bb0018287a20 */ /* 0x000fe20000410000 */
[----:B------:R-:W2:Y:S01]  /*f560*/  MUFU.TANH R18, R90 ;  /* 0x0000005a00127308 */ /* 0x000ea20000002400 */
[----:B------:R-:W-:Y:S01]  /*f570*/  FMUL.FTZ R20, R20, c[0x0][0x2ec] ;  /* 0x0000bb0014147a20 */ /* 0x000fe20000410000 */
[----:B------:R-:W-:Y:S01]  /*f580*/  ISETP.GE.AND P1, PT, R108, R105, PT ;  /* 0x000000696c00720c */ /* 0x000fe20003f26270 */
[----:B-1----:R-:W-:Y:S01]  /*f590*/  FFMA.FTZ R7, R0, R111, R16 ;  /* 0x0000006f00077223 */ /* 0x002fe20000010010 */
[----:B------:R-:W-:Y:S01]  /*f5a0*/  FSEL R11, R11, -INF , !P2 ;  /* 0xff8000000b0b7808 */ /* 0x000fe20005000000 */
[----:B------:R-:W-:Y:S01]  /*f5b0*/  FMUL.FTZ R33, R26, c[0x0][0x2ec] ;  /* 0x0000bb001a217a20 */ /* 0x000fe20000410000 */
[-C--:B------:R-:W-:Y:S01]  /*f5c0*/  ISETP.GE.AND P2, PT, R114, R166.reuse, PT ;  /* 0x000000a67200720c */ /* 0x080fe20003f46270 */
[----:B------:R-:W-:Y:S01]  /*f5d0*/  FMUL.FTZ R27, R27, c[0x0][0x2ec] ;  /* 0x0000bb001b1b7a20 */ /* 0x000fe20000410000 */
[----:B------:R-:W1:Y:S01]  /*f5e0*/  MUFU.TANH R14, R88 ;  /* 0x00000058000e7308 */ /* 0x000e620000002400 */
[----:B------:R-:W-:Y:S01]  /*f5f0*/  FMUL.FTZ R16, R92, c[0x0][0x2ec] ;  /* 0x0000bb005c107a20 */ /* 0x000fe20000410000 */
[----:B------:R-:W-:Y:S01]  /*f600*/  FSEL R10, R10, -INF , !P1 ;  /* 0xff8000000a0a7808 */ /* 0x000fe20004800000 */
[----:B------:R-:W-:Y:S01]  /*f610*/  FMUL.FTZ R22, R22, c[0x0][0x2ec] ;  /* 0x0000bb0016167a20 */ /* 0x000fe20000410000 */
[-C--:B------:R-:W-:Y:S01]  /*f620*/  ISETP.GE.AND P1, PT, R114, R105.reuse, PT ;  /* 0x000000697200720c */ /* 0x080fe20003f26270 */
[----:B------:R-:W-:Y:S01]  /*f630*/  FMUL.FTZ R21, R21, c[0x0][0x2ec] ;  /* 0x0000bb0015157a20 */ /* 0x000fe20000410000 */
[----:B------:R-:W-:Y:S01]  /*f640*/  ISETP.GE.AND P6, PT, R42, R105, PT ;  /* 0x000000692a00720c */ /* 0x000fe20003fc6270 */
[C---:B------:R-:W-:Y:S01]  /*f650*/  FFMA.FTZ R24, R0.reuse, R53, R57 ;  /* 0x0000003500187223 */ /* 0x040fe20000010039 */
[----:B------:R-:W3:Y:S01]  /*f660*/  MUFU.TANH R13, R13 ;  /* 0x0000000d000d7308 */ /* 0x000ee20000002400 */
[----:B--2---:R-:W-:Y:S01]  /*f670*/  FFMA.FTZ R18, R0, R115, R18 ;  /* 0x0000007300127223 */ /* 0x004fe20000010012 */
[----:B------:R-:W-:Y:S01]  /*f680*/  ISETP.GE.AND P4, PT, R42, R166, PT ;  /* 0x000000a62a00720c */ /* 0x000fe20003f86270 */
[----:B------:R-:W-:Y:S01]  /*f690*/  FFMA.FTZ R25, R0, R53, R59 ;  /* 0x0000003500197223 */ /* 0x000fe2000001003b */
[----:B------:R-:W-:Y:S01]  /*f6a0*/  FSEL R8, R8, -INF , !P5 ;  /* 0xff80000008087808 */ /* 0x000fe20006800000 */
[----:B------:R-:W-:Y:S01]  /*f6b0*/  FMUL.FTZ R95, R95, c[0x0][0x2ec] ;  /* 0x0000bb005f5f7a20 */ /* 0x000fe20000410000 */
[----:B------:R-:W-:Y:S01]  /*f6c0*/  FSEL R125, R18, -INF , !P2 ;  /* 0xff800000127d7808 */ /* 0x000fe20005000000 */
[----:B------:R-:W-:Y:S01]  /*f6d0*/  FMUL.FTZ R18, R94, c[0x0][0x2ec] ;  /* 0x0000bb005e127a20 */ /* 0x000fe20000410000 */
[----:B------:R2:W4:Y:S01]  /*f6e0*/  MUFU.TANH R32, R5 ;  /* 0x0000000500207308 */ /* 0x0005220000002400 */
[----:B-1----:R-:W-:Y:S01]  /*f6f0*/  FFMA.FTZ R124, R0, R115, R14 ;  /* 0x00000073007c7223 */ /* 0x002fe2000001000e */
[----:B------:R-:W-:Y:S01]  /*f700*/  ISETP.GE.AND P5, PT, R54, R105, PT ;  /* 0x000000693600720c */ /* 0x000fe20003fa6270 */
[CC--:B------:R-:W-:Y:S01]  /*f710*/  FFMA.FTZ R26, R0.reuse, R55.reuse, R60 ;  /* 0x00000037001a7223 */ /* 0x0c0fe2000001003c */
[----:B------:R-:W-:Y:S01]  /*f720*/  FSEL R9, R9, -INF , !P0 ;  /* 0xff80000009097808 */ /* 0x000fe20004000000 */
[----:B------:R-:W-:Y:S01]  /*f730*/  FFMA.FTZ R15, R0, R55, R66 ;  /* 0x00000037000f7223 */ /* 0x000fe20000010042 */
[----:B------:R-:W-:Y:S01]  /*f740*/  FSEL R124, R124, -INF , !P1 ;  /* 0xff8000007c7c7808 */ /* 0x000fe20004800000 */
[----:B------:R-:W-:Y:S01]  /*f750*/  FMUL.FTZ R93, R93, c[0x0][0x2ec] ;  /* 0x0000bb005d5d7a20 */ /* 0x000fe20000410000 */
[----:B------:R-:W1:Y:S01]  /*f760*/  MUFU.TANH R12, R12 ;  /* 0x0000000c000c7308 */ /* 0x000e620000002400 */
[----:B---3--:R-:W-:Y:S01]  /*f770*/  FFMA.FTZ R6, R0, R113, R13 ;  /* 0x0000007100067223 */ /* 0x008fe2000001000d */
[----:B------:R-:W-:-:S02]  /*f780*/  ISETP.GE.AND P1, PT, R120, R105, PT ;  /* 0x000000697800720c */ /* 0x000fc40003f26270 */
[-C--:B------:R-:W-:Y:S02]  /*f790*/  ISETP.GE.AND P0, PT, R54, R166.reuse, PT ;  /* 0x000000a63600720c */ /* 0x080fe40003f06270 */
[----:B------:R-:W-:Y:S02]  /*f7a0*/  FSEL R24, R24, -INF , !P6 ;  /* 0xff80000018187808 */ /* 0x000fe40007000000 */
[----:B------:R-:W3:Y:S01]  /*f7b0*/  MUFU.TANH R44, R89 ;  /* 0x00000059002c7308 */ /* 0x000ee20000002400 */
[----:B--2---:R-:W-:Y:S01]  /*f7c0*/  FFMA.FTZ R5, R0, R113, R17 ;  /* 0x0000007100057223 */ /* 0x004fe20000010011 */
[----:B------:R-:W-:Y:S01]  /*f7d0*/  FSEL R25, R25, -INF , !P4 ;  /* 0xff80000019197808 */ /* 0x000fe20006000000 */
[----:B------:R-:W-:Y:S01]  /*f7e0*/  FMUL.FTZ R17, R23, c[0x0][0x2ec] ;  /* 0x0000bb0017117a20 */ /* 0x000fe20000410000 */
[----:B------:R-:W-:Y:S01]  /*f7f0*/  ISETP.GE.AND P6, PT, R110, R105, PT ;  /* 0x000000696e00720c */ /* 0x000fe20003fc6270 */
[----:B----4-:R-:W-:Y:S01]  /*f800*/  FFMA.FTZ R32, R0, R121, R32 ;  /* 0x0000007900207223 */ /* 0x010fe20000010020 */
[----:B------:R-:W-:-:S02]  /*f810*/  ISETP.GE.AND P4, PT, R110, R166, PT ;  /* 0x000000a66e00720c */ /* 0x000fc40003f86270 */
[----:B------:R-:W2:Y:S01]  /*f820*/  MUFU.TANH R38, R38 ;  /* 0x0000002600267308 */ /* 0x000ea20000002400 */
[----:B-1----:R-:W-:Y:S01]  /*f830*/  FFMA.FTZ R12, R0, R111, R12 ;  /* 0x0000006f000c7223 */ /* 0x002fe2000001000c */
[----:B------:R-:W-:Y:S02]  /*f840*/  FSEL R26, R26, -INF , !P5 ;  /* 0xff8000001a1a7808 */ /* 0x000fe40006800000 */
[----:B------:R-:W-:Y:S02]  /*f850*/  FSEL R126, R32, -INF , !P1 ;  /* 0xff800000207e7808 */ /* 0x000fe40004800000 */
[----:B------:R-:W-:Y:S02]  /*f860*/  ISETP.GE.AND P5, PT, R112, R105, PT ;  /* 0x000000697000720c */ /* 0x000fe40003fa6270 */
[----:B------:R-:W1:Y:S01]  /*f870*/  MUFU.TANH R20, R20 ;  /* 0x0000001400147308 */ /* 0x000e620000002400 */
[----:B---3--:R-:W-:Y:S01]  /*f880*/  FFMA.FTZ R44, R0, R117, R44 ;  /* 0x00000075002c7223 */ /* 0x008fe2000001002c */
[----:B------:R-:W-:-:S02]  /*f890*/  FSEL R15, R15, -INF , !P0 ;  /* 0xff8000000f0f7808 */ /* 0x000fc40004000000 */
[----:B------:R-:W-:Y:S02]  /*f8a0*/  ISETP.GE.AND P1, PT, R132, R105, PT ;  /* 0x000000698400720c */ /* 0x000fe40003f26270 */
[----:B------:R-:W-:Y:S02]  /*f8b0*/  ISETP.GE.AND P0, PT, R112, R166, PT ;  /* 0x000000a67000720c */ /* 0x000fe40003f06270 */
[----:B------:R-:W3:Y:S01]  /*f8c0*/  MUFU.TANH R16, R16 ;  /* 0x0000001000107308 */ /* 0x000ee20000002400 */
[----:B--2---:R-:W-:Y:S01]  /*f8d0*/  FFMA.FTZ R38, R0, R117, R38 ;  /* 0x0000007500267223 */ /* 0x004fe20000010026 */
[----:B------:R-:W-:Y:S02]  /*f8e0*/  FSEL R12, R12, -INF , !P6 ;  /* 0xff8000000c0c7808 */ /* 0x000fe40007000000 */
[----:B------:R-:W-:Y:S02]  /*f8f0*/  FSEL R7, R7, -INF , !P4 ;  /* 0xff80000007077808 */ /* 0x000fe40006000000 */
[----:B------:R-:W-:-:S02]  /*f900*/  ISETP.GE.AND P6, PT, R116, R105, PT ;  /* 0x000000697400720c */ /* 0x000fc40003fc6270 */
[----:B------:R-:W2:Y:S01]  /*f910*/  MUFU.TANH R40, R40 ;  /* 0x0000002800287308 */ /* 0x000ea20000002400 */
[----:B-1----:R-:W-:Y:S01]  /*f920*/  FFMA.FTZ R117, R0, R123, R20 ;  /* 0x0000007b00757223 */ /* 0x002fe20000010014 */
[----:B------:R-:W-:Y:S02]  /*f930*/  ISETP.GE.AND P4, PT, R116, R166, PT ;  /* 0x000000a67400720c */ /* 0x000fe40003f86270 */
[----:B------:R-:W-:Y:S02]  /*f940*/  FSEL R6, R6, -INF , !P5 ;  /* 0xff80000006067808 */ /* 0x000fe40006800000 */
[----:B------:R-:W-:Y:S02]  /*f950*/  ISETP.GE.AND P5, PT, R118, R105, PT ;  /* 0x000000697600720c */ /* 0x000fe40003fa6270 */
[----:B------:R-:W1:Y:S01]  /*f960*/  MUFU.TANH R33, R33 ;  /* 0x0000002100217308 */ /* 0x000e620000002400 */
[----:B---3--:R-:W-:Y:S01]  /*f970*/  FFMA.FTZ R16, R0, R133, R16 ;  /* 0x0000008500107223 */ /* 0x008fe20000010010 */
[----:B------:R-:W-:-:S02]  /*f980*/  FSEL R5, R5, -INF , !P0 ;  /* 0xff80000005057808 */ /* 0x000fc40004000000 */
[-C--:B------:R-:W-:Y:S02]  /*f990*/  ISETP.GE.AND P0, PT, R118, R166.reuse, PT ;  /* 0x000000a67600720c */ /* 0x080fe40003f06270 */
[----:B------:R-:W-:Y:S02]  /*f9a0*/  FSEL R168, R44, -INF , !P6 ;  /* 0xff8000002ca87808 */ /* 0x000fe40007000000 */
[----:B------:R-:W3:Y:S01]  /*f9b0*/  MUFU.TANH R14, R22 ;  /* 0x00000016000e7308 */ /* 0x000ee20000002400 */
[----:B--2---:R-:W-:Y:S01]  /*f9c0*/  FFMA.FTZ R40, R0, R119, R40 ;  /* 0x0000007700287223 */ /* 0x004fe20000010028 */
[----:B------:R-:W-:Y:S02]  /*f9d0*/  FSEL R169, R38, -INF , !P4 ;  /* 0xff80000026a97808 */ /* 0x000fe40006000000 */
[C---:B------:R-:W-:Y:S02]  /*f9e0*/  ISETP.GE.AND P6, PT, R122.reuse, R105, PT ;  /* 0x000000697a00720c */ /* 0x040fe40003fc6270 */
[----:B------:R-:W-:-:S02]  /*f9f0*/  ISETP.GE.AND P4, PT, R122, R166, PT ;  /* 0x000000a67a00720c */ /* 0x000fc40003f86270 */
[----:B------:R-:W2:Y:S01]  /*fa00*/  MUFU.TANH R13, R21 ;  /* 0x00000015000d7308 */ /* 0x000ea20000002400 */
[----:B-1----:R-:W-:Y:S01]  /*fa10*/  FFMA.FTZ R33, R0, R119, R33 ;  /* 0x0000007700217223 */ /* 0x002fe20000010021 */
[----:B------:R-:W-:Y:S02]  /*fa20*/  FSEL R119, R16, -INF , !P1 ;  /* 0xff80000010777808 */ /* 0x000fe40004800000 */
[----:B------:R-:W-:Y:S02]  /*fa30*/  ISETP.GE.AND P1, PT, R104, 0x2, PT ;  /* 0x000000026800780c */ /* 0x000fe40003f26270 */
[----:B------:R-:W-:Y:S02]  /*fa40*/  FSEL R122, R40, -INF , !P5 ;  /* 0xff800000287a7808 */ /* 0x000fe40006800000 */
[----:B------:R-:W1:Y:S01]  /*fa50*/  MUFU.TANH R27, R27 ;  /* 0x0000001b001b7308 */ /* 0x000e620000002400 */
[----:B---3--:R-:W-:Y:S01]  /*fa60*/  FFMA.FTZ R14, R0, R123, R14 ;  /* 0x0000007b000e7223 */ /* 0x008fe2000001000e */
[----:B------:R-:W-:-:S02]  /*fa70*/  ISETP.GE.AND P5, PT, R96, R105, PT ;  /* 0x000000696000720c */ /* 0x000fc40003fa6270 */
[----:B------:R-:W-:Y:S02]  /*fa80*/  FSEL R167, R33, -INF , !P0 ;  /* 0xff80000021a77808 */ /* 0x000fe40004000000 */
[-C--:B------:R-:W-:Y:S02]  /*fa90*/  ISETP.GE.AND P2, PT, R120, R166.reuse, PT ;  /* 0x000000a67800720c */ /* 0x080fe40003f46270 */
[----:B------:R-:W3:Y:S01]  /*faa0*/  MUFU.TANH R17, R17 ;  /* 0x0000001100117308 */ /* 0x000ee20000002400 */
[----:B--2---:R-:W-:Y:S01]  /*fab0*/  FFMA.FTZ R13, R0, R97, R13 ;  /* 0x00000061000d7223 */ /* 0x004fe2000001000d */
[----:B------:R-:W-:Y:S02]  /*fac0*/  ISETP.GE.AND P0, PT, R96, R166, PT ;  /* 0x000000a66000720c */ /* 0x000fe40003f06270 */
[----:B------:R-:W-:Y:S02]  /*fad0*/  FSEL R117, R117, -INF , !P6 ;  /* 0xff80000075757808 */ /* 0x000fe40007000000 */
[----:B------:R-:W-:-:S02]  /*fae0*/  FSEL R113, R14, -INF , !P4 ;  /* 0xff8000000e717808 */ /* 0x000fc40006000000 */
[----:B------:R-:W2:Y:S01]  /*faf0*/  MUFU.TANH R18, R18 ;  /* 0x0000001200127308 */ /* 0x000ea20000002400 */
[----:B-1----:R-:W-:Y:S01]  /*fb00*/  FFMA.FTZ R27, R0, R121, R27 ;  /* 0x00000079001b7223 */ /* 0x002fe2000001001b */
[C---:B------:R-:W-:Y:S01]  /*fb10*/  ISETP.GE.AND P6, PT, R2.reuse, R105, PT ;  /* 0x000000690200720c */ /* 0x040fe20003fc6270 */
[----:B------:R-:W-:Y:S01]  /*fb20*/  BAR.SYNC.DEFER_BLOCKING 0x0 ;  /* 0x0000000000007b1d */ /* 0x000fe20000010000 */
[-C--:B------:R-:W-:Y:S01]  /*fb30*/  ISETP.GE.AND P4, PT, R2, R166.reuse, PT ;  /* 0x000000a60200720c */ /* 0x080fe20003f86270 */
[CC--:B------:R-:W-:Y:S01]  /*fb40*/  FFMA.FTZ R2, R0.reuse, R43.reuse, R137 ;  /* 0x0000002b00027223 */ /* 0x0c0fe20000010089 */
[----:B------:R-:W-:Y:S01]  /*fb50*/  FSEL R116, R13, -INF , !P5 ;  /* 0xff8000000d747808 */ /* 0x000fe20006800000 */
[C---:B------:R-:W-:Y:S01]  /*fb60*/  FFMA.FTZ R13, R0.reuse, R43, R64 ;  /* 0x0000002b000d7223 */ /* 0x040fe20000010040 */
[----:B------:R-:W-:Y:S01]  /*fb70*/  FSEL R127, R27, -INF , !P2 ;  /* 0xff8000001b7f7808 */ /* 0x000fe20005000000 */
[----:B------:R-:W1:Y:S01]  /*fb80*/  MUFU.TANH R20, R93 ;  /* 0x0000005d00147308 */ /* 0x000e620000002400 */
[----:B---3--:R-:W-:Y:S01]  /*fb90*/  FFMA.FTZ R17, R0, R97, R17 ;  /* 0x0000006100117223 */ /* 0x008fe20000010011 */
[----:B------:R-:W-:-:S02]  /*fba0*/  ISETP.GE.AND P2, PT, R132, R166, PT ;  /* 0x000000a68400720c */ /* 0x000fc40003f46270 */
[----:B------:R-:W-:Y:S02]  /*fbb0*/  ISETP.GE.AND P5, PT, R134, R105, PT ;  /* 0x000000698600720c */ /* 0x000fe40003fa6270 */
[----:B------:R-:W-:Y:S01]  /*fbc0*/  FSEL R112, R17, -INF , !P0 ;  /* 0xff80000011707808 */ /* 0x000fe20004000000 */
[----:B--2---:R-:W-:Y:S01]  /*fbd0*/  FFMA.FTZ R18, R0, R133, R18 ;  /* 0x0000008500127223 */ /* 0x004fe20000010012 */
[----:B------:R-:W2:Y:S01]  /*fbe0*/  MUFU.TANH R95, R95 ;  /* 0x0000005f005f7308 */ /* 0x000ea20000002400 */
[----:B------:R-:W-:Y:S02]  /*fbf0*/  ISETP.GE.AND P0, PT, R134, R166, PT ;  /* 0x000000a68600720c */ /* 0x000fe40003f06270 */
[C---:B------:R-:W-:Y:S02]  /*fc00*/  IADD3 R137, R147.reuse, 0x1800, RZ ;  /* 0x0000180093897810 */ /* 0x040fe40007ffe0ff */
[C---:B------:R-:W-:Y:S02]  /*fc10*/  IADD3 R134, R147.reuse, 0x2800, RZ ;  /* 0x0000280093867810 */ /* 0x040fe40007ffe0ff */
[C---:B------:R-:W-:Y:S01]  /*fc20*/  IADD3 R133, R147.reuse, 0x3000, RZ ;  /* 0x0000300093857810 */ /* 0x040fe20007ffe0ff */
[----:B-1----:R-:W-:Y:S01]  /*fc30*/  FFMA.FTZ R20, R0, R135, R20 ;  /* 0x0000008700147223 */ /* 0x002fe20000010014 */
[----:B------:R-:W-:-:S02]  /*fc40*/  IADD3 R132, R147, 0x3800, RZ ;  /* 0x0000380093847810 */ /* 0x000fc40007ffe0ff */
[----:B------:R-:W-:Y:S02]  /*fc50*/  FSEL R115, R18, -INF , !P2 ;  /* 0xff80000012737808 */ /* 0x000fe40005000000 */
[----:B------:R-:W-:Y:S02]  /*fc60*/  FSEL R2, R2, -INF , !P6 ;  /* 0xff80000002027808 */ /* 0x000fe40007000000 */
[----:B------:R-:W-:Y:S01]  /*fc70*/  FSEL R13, R13, -INF , !P4 ;  /* 0xff8000000d0d7808 */ /* 0x000fe20006000000 */
[----:B--2---:R-:W-:Y:S01]  /*fc80*/  FFMA.FTZ R114, R0, R135, R95 ;  /* 0x0000008700727223 */ /* 0x004fe2000001005f */
[----:B------:R-:W-:Y:S02]  /*fc90*/  IADD3 R135, R147, 0x2000, RZ ;  /* 0x0000200093877810 */ /* 0x000fe40007ffe0ff */
        /* <DEDUP_REMOVED lines=58> */
[----:B------:R-:W-:Y:S02]  /*10040*/  IMAD R14, R17, c[0x0][0x184], R14 ;  /* 0x00006100110e7a24 */ /* 0x000fe400078e020e */
[----:B------:R-:W-:-:S03]  /*10050*/  IMAD.MOV.U32 R17, RZ, RZ, R20 ;  /* 0x000000ffff117224 */ /* 0x000fc600078e0014 */
[----:B------:R-:W-:Y:S01]  /*10060*/  IADD3 R14, R21, R14, RZ ;  /* 0x0000000e150e7210 */ /* 0x000fe20007ffe0ff */
[----:B------:R-:W-:Y:S05]  /*10070*/  BRA `(.L_x_7291) ;  /* 0x0000003000007947 */ /* 0x000fea0003800000 */
.L_x_7290:
[----:B------:R-:W-:-:S05]  /*10080*/  IMAD.MOV.U32 R17, RZ, RZ, c[0x0][0x198] ;  /* 0x00006600ff117624 */ /* 0x000fca00078e00ff */
[----:B------:R-:W-:-:S04]  /*10090*/  LEA R17, -R17, RZ, 0x6 ;  /* 0x000000ff11117211 */ /* 0x000fc800078e31ff */
[----:B------:R-:W-:Y:S02]  /*100a0*/  SHF.R.S32.HI R14, RZ, 0x1f, R17 ;  /* 0x0000001fff0e7819 */ /* 0x000fe40000011411 */
.L_x_7291:
        /* <DEDUP_REMOVED lines=75> */
.L_x_7289:
        /* <DEDUP_REMOVED lines=21> */
[----:B------:R-:W-:Y:S02]  /*106b0*/  FMNMX.FTZ R14, R127, R14, !PT ;  /* 0x0000000e7f0e7209 */ /* 0x000fe40007810000 */
[----:B------:R-:W-:Y:S02]  /*106c0*/  FMNMX.FTZ R3, R117, R16, !PT ;  /* 0x0000001075037209 */ /* 0x000fe40007810000 */
[----:B------:R-:W-:Y:S02]  /*106d0*/  SHF.L.U32 R144, R144, 0x1, RZ ;  /* 0x0000000190907819 */ /* 0x000fe400000006ff */
[----:B------:R-:W-:Y:S02]  /*106e0*/  FMNMX.FTZ R16, R116, R3, !PT ;  /* 0x0000000374107209 */ /* 0x000fe40007810000 */
[----:B------:R-:W-:Y:S01]  /*106f0*/  FMNMX.FTZ R3, R113, R14, !PT ;  /* 0x0000000e71037209 */ /* 0x000fe20007810000 */
[----:B------:R-:W-:Y:S01]  /*10700*/  LDSM.16.MT88.4 R92, [R144+0x8000] ;  /* 0x00800000905c783b */ /* 0x000fe20000004200 */
[----:B------:R-:W-:-:S02]  /*10710*/  FMNMX.FTZ R21, R119, R16, !PT ;  /* 0x0000001077157209 */ /* 0x000fc40007810000 */
[----:B------:R-:W-:Y:S02]  /*10720*/  FMNMX.FTZ R14, R112, R3, !PT ;  /* 0x00000003700e7209 */ /* 0x000fe40007810000 */
[----:B------:R-:W-:Y:S02]  /*10730*/  FMNMX.FTZ R21, R118, R21, !PT ;  /* 0x0000001576157209 */ /* 0x000fe40007810000 */
[----:B------:R-:W-:Y:S02]  /*10740*/  FMNMX.FTZ R3, R115, R14, !PT ;  /* 0x0000000e73037209 */ /* 0x000fe40007810000 */
[-C--:B------:R-:W-:Y:S01]  /*10750*/  LEA R142, R41, R144.reuse, 0x1 ;  /* 0x00000090298e7211 */ /* 0x080fe200078e08ff */
[----:B------:R-:W1:Y:S01]  /*10760*/  SHFL.BFLY PT, R16, R21, 0x2, 0x1f ;  /* 0x0c401f0015107f89 */ /* 0x000e6200000e0000 */
[----:B------:R-:W-:Y:S02]  /*10770*/  FMNMX.FTZ R18, R114, R3, !PT ;  /* 0x0000000372127209 */ /* 0x000fe40007810000 */
[C---:B------:R-:W-:Y:S01]  /*10780*/  LEA R141, R39.reuse, R144, 0x1 ;  /* 0x00000090278d7211 */ /* 0x040fe200078e08ff */
[----:B------:R-:W-:Y:S01]  /*10790*/  LDSM.16.MT88.4 R84, [R142+0x8000] ;  /* 0x008000008e54783b */ /* 0x000fe20000004200 */
[----:B------:R-:W-:-:S03]  /*107a0*/  LEA R140, R39, R142, 0x1 ;  /* 0x0000008e278c7211 */ /* 0x000fc600078e08ff */
[----:B------:R-:W2:Y:S04]  /*107b0*/  SHFL.BFLY PT, R17, R18, 0x2, 0x1f ;  /* 0x0c401f0012117f89 */ /* 0x000ea800000e0000 */
[----:B------:R-:W-:Y:S04]  /*107c0*/  LDSM.16.MT88.4 R40, [R144+0xa000] ;  /* 0x00a000009028783b */ /* 0x000fe80000004200 */
[----:B------:R-:W-:Y:S04]  /*107d0*/  LDSM.16.MT88.4 R76, [R141+0x8000] ;  /* 0x008000008d4c783b */ /* 0x000fe80000004200 */
[----:B------:R-:W-:Y:S01]  /*107e0*/  LDSM.16.MT88.4 R68, [R140+0x8000] ;  /* 0x008000008c44783b */ /* 0x000fe20000004200 */
[----:B-1----:R-:W-:-:S03]  /*107f0*/  FMNMX.FTZ R16, R21, R16, !PT ;  /* 0x0000001015107209 */ /* 0x002fc60007810000 */
[----:B------:R-:W-:Y:S04]  /*10800*/  LDSM.16.MT88.4 R48, [R142+0xa000] ;  /* 0x00a000008e30783b */ /* 0x000fe80000004200 */
[----:B------:R-:W1:Y:S01]  /*10810*/  SHFL.BFLY PT, R3, R16, 0x1, 0x1f ;  /* 0x0c201f0010037f89 */ /* 0x000e6200000e0000 */
[----:B--2---:R-:W-:-:S03]  /*10820*/  FMNMX.FTZ R17, R18, R17, !PT ;  /* 0x0000001112117209 */ /* 0x004fc60007810000 */
[----:B------:R-:W-:Y:S04]  /*10830*/  LDSM.16.MT88.4 R56, [R141+0xa000] ;  /* 0x00a000008d38783b */ /* 0x000fe80000004200 */
[----:B------:R-:W2:Y:S04]  /*10840*/  SHFL.BFLY PT, R14, R17, 0x1, 0x1f ;  /* 0x0c201f00110e7f89 */ /* 0x000ea800000e0000 */
[----:B------:R-:W-:Y:S01]  /*10850*/  LDSM.16.MT88.4 R20, [R140+0x8800] ;  /* 0x008800008c14783b */ /* 0x000fe20000004200 */
[----:B-1----:R-:W-:-:S04]  /*10860*/  FMNMX.FTZ R3, R16, R3, !PT ;  /* 0x0000000310037209 */ /* 0x002fc80007810000 */
        /* <DEDUP_REMOVED lines=8> */
[----:B------:R-:W-:Y:S01]  /*108f0*/  FMUL.FTZ R120, R2, c[0x0][0x23c] ;  /* 0x00008f0002787a20 */ /* 0x000fe20000410000 */
[----:B------:R-:W-:Y:S01]  /*10900*/  MUFU.EX2 R109, R109 ;  /* 0x0000006d006d7308 */ /* 0x000fe20000000800 */
[--C-:B------:R-:W-:Y:S02]  /*10910*/  FFMA.FTZ R30, R24, c[0x0][0x23c], -R121.reuse ;  /* 0x00008f00181e7a23 */ /* 0x100fe40000010879 */
[--C-:B------:R-:W-:Y:S01]  /*10920*/  FFMA.FTZ R28, R10, c[0x0][0x23c], -R121.reuse ;  /* 0x00008f000a1c7a23 */ /* 0x100fe20000010879 */
[----:B------:R-:W-:Y:S01]  /*10930*/  FSEL R120, R120, RZ, P0 ;  /* 0x000000ff78787208 */ /* 0x000fe20000000000 */
[----:B------:R-:W-:-:S02]  /*10940*/  FFMA.FTZ R31, R26, c[0x0][0x23c], -R121 ;  /* 0x00008f001a1f7a23 */ /* 0x000fc40000010879 */
[--C-:B------:R-:W-:Y:S01]  /*10950*/  FFMA.FTZ R29, R12, c[0x0][0x23c], -R121.reuse ;  /* 0x00008f000c1d7a23 */ /* 0x100fe20000010879 */
[----:B------:R-:W1:Y:S01]  /*10960*/  MUFU.EX2 R108, R108 ;  /* 0x0000006c006c7308 */ /* 0x000e620000000800 */
[--C-:B------:R-:W-:Y:S02]  /*10970*/  FFMA.FTZ R111, R13, c[0x0][0x23c], -R120.reuse ;  /* 0x00008f000d6f7a23 */ /* 0x100fe40000010878 */
[--C-:B------:R-:W-:Y:S02]  /*10980*/  FFMA.FTZ R110, R9, c[0x0][0x23c], -R120.reuse ;  /* 0x00008f00096e7a23 */ /* 0x100fe40000010878 */
[--C-:B------:R-:W-:Y:S02]  /*10990*/  FFMA.FTZ R34, R19, c[0x0][0x23c], -R120.reuse ;  /* 0x00008f0013227a23 */ /* 0x100fe40000010878 */
[--C-:B------:R-:W-:Y:S01]  /*109a0*/  FFMA.FTZ R33, R25, c[0x0][0x23c], -R120.reuse ;  /* 0x00008f0019217a23 */ /* 0x100fe20000010878 */
[----:B------:R-:W-:Y:S01]  /*109b0*/  MUFU.EX2 R35, R35 ;  /* 0x0000002300237308 */ /* 0x000fe20000000800 */
[----:B------:R-:W-:Y:S01]  /*109c0*/  FFMA.FTZ R27, R11, c[0x0][0x23c], -R120 ;  /* 0x00008f000b1b7a23 */ /* 0x000fe20000010878 */
[----:B------:R-:W-:Y:S01]  /*109d0*/  LDSM.16.MT88.4 R16, [R141+0x8800] ;  /* 0x008800008d10783b */ /* 0x000fe20000004200 */
[----:B------:R-:W-:-:S02]  /*109e0*/  FFMA.FTZ R24, R6, c[0x0][0x23c], -R121 ;  /* 0x00008f0006187a23 */ /* 0x000fc40000010879 */
[--C-:B------:R-:W-:Y:S01]  /*109f0*/  FFMA.FTZ R32, R15, c[0x0][0x23c], -R120.reuse ;  /* 0x00008f000f207a23 */ /* 0x100fe20000010878 */
[----:B------:R-:W2:Y:S01]  /*10a00*/  LDSM.16.MT88.4 R8, [R142+0x8800] ;  /* 0x008800008e08783b */ /* 0x000ea20000004200 */
[--C-:B------:R-:W-:Y:S01]  /*10a10*/  FFMA.FTZ R26, R7, c[0x0][0x23c], -R120.reuse ;  /* 0x00008f00071a7a23 */ /* 0x100fe20000010878 */
[----:B------:R-:W3:Y:S01]  /*10a20*/  MUFU.EX2 R30, R30 ;  /* 0x0000001e001e7308 */ /* 0x000ee20000000800 */
[----:B-1----:R-:W-:Y:S01]  /*10a30*/  F2FP.PACK_AB R64, R108, R109 ;  /* 0x0000006d6c40723e */ /* 0x002fe200000000ff */
[----:B------:R-:W-:Y:S01]  /*10a40*/  FFMA.FTZ R25, R5, c[0x0][0x23c], -R120 ;  /* 0x00008f0005197a23 */ /* 0x000fe20000010878 */
[----:B------:R-:W1:Y:S01]  /*10a50*/  LDSM.16.MT88.4 R12, [R144+0x8800] ;  /* 0x00880000900c783b */ /* 0x000e620000004200 */
        /* <DEDUP_REMOVED lines=14> */
[--C-:B------:R-:W-:Y:S02]  /*10b40*/  FFMA.FTZ R115, R115, c[0x0][0x23c], -R120.reuse ;  /* 0x00008f0073737a23 */ /* 0x100fe40000010878 */
[----:B------:R-:W-:Y:S02]  /*10b50*/  FFMA.FTZ R168, R114, c[0x0][0x23c], -R120 ;  /* 0x00008f0072a87a23 */ /* 0x000fe40000010878 */
[----:B------:R-:W-:Y:S01]  /*10b60*/  FADD.FTZ R108, R109, R108 ;  /* 0x0000006c6d6c7221 */ /* 0x000fe20000010000 */
[----:B------:R-:W3:Y:S01]  /*10b70*/  MUFU.EX2 R33, R33 ;  /* 0x0000002100217308 */ /* 0x000ee20000000800 */
[----:B----4-:R-:W-:Y:S01]  /*10b80*/  F2FP.PACK_AB R65, R110, R111 ;  /* 0x0000006f6e41723e */ /* 0x010fe200000000ff */
[----:B------:R-:W-:-:S02]  /*10b90*/  FADD.FTZ R111, R111, R110 ;  /* 0x0000006e6f6f7221 */ /* 0x000fc40000010000 */
[----:B------:R-:W-:-:S04]  /*10ba0*/  FADD.FTZ R35, R35, R108 ;  /* 0x0000006c23237221 */ /* 0x000fc80000010000 */
[----:B------:R-:W-:Y:S01]  /*10bb0*/  MUFU.EX2 R31, R31 ;  /* 0x0000001f001f7308 */ /* 0x000fe20000000800 */
[----:B------:R-:W-:Y:S01]  /*10bc0*/  FADD.FTZ R30, R30, R35 ;  /* 0x000000231e1e7221 */ /* 0x000fe20000010000 */
[----:B---3--:R-:W-:-:S06]  /*10bd0*/  F2FP.PACK_AB R67, R33, R34 ;  /* 0x000000222143723e */ /* 0x008fcc00000000ff */
[----:B------:R-:W3:Y:S01]  /*10be0*/  MUFU.EX2 R28, R28 ;  /* 0x0000001c001c7308 */ /* 0x000ee20000000800 */
[----:B------:R-:W-:-:S04]  /*10bf0*/  FADD.FTZ R34, R34, R111 ;  /* 0x0000006f22227221 */ /* 0x000fc80000010000 */
[----:B------:R-:W-:Y:S01]  /*10c00*/  FADD.FTZ R33, R33, R34 ;  /* 0x0000002221217221 */ /* 0x000fe20000010000 */
[C---:B------:R-:W-:Y:S02]  /*10c10*/  HMMA.16816.F32 R88, R64.reuse, R84, RZ ;  /* 0x000000544058723c */ /* 0x040fe400000018ff */
[----:B------:R-:W-:Y:S06]  /*10c20*/  MUFU.EX2 R29, R29 ;  /* 0x0000001d001d7308 */ /* 0x000fec0000000800 */
[----:B------:R-:W-:Y:S02]  /*10c30*/  HMMA.16816.F32 R84, R64, R86, RZ ;  /* 0x000000564054723c */ /* 0x000fe400000018ff */
[----:B------:R-:W4:Y:S01]  /*10c40*/  MUFU.EX2 R24, R24 ;  /* 0x0000001800187308 */ /* 0x000f220000000800 */
[----:B---3--:R-:W-:Y:S01]  /*10c50*/  F2FP.PACK_AB R4, R28, R31 ;  /* 0x0000001f1c04723e */ /* 0x008fe200000000ff */
[----:B------:R-:W-:-:S04]  /*10c60*/  FADD.FTZ R31, R31, R30 ;  /* 0x0000001e1f1f7221 */ /* 0x000fc80000010000 */
[C---:B------:R-:W-:Y:S01]  /*10c70*/  HMMA.16816.F32 R96, R64.reuse, R92, RZ ;  /* 0x0000005c4060723c */ /* 0x040fe200000018ff */
[----:B------:R-:W-:Y:S01]  /*10c80*/  FADD.FTZ R28, R28, R31 ;  /* 0x0000001f1c1c7221 */ /* 0x000fe20000010000 */
[----:B------:R-:W-:Y:S06]  /*10c90*/  MUFU.EX2 R32, R32 ;  /* 0x0000002000207308 */ /* 0x000fec0000000800 */
[----:B------:R-:W-:Y:S02]  /*10ca0*/  HMMA.16816.F32 R92, R64, R94, RZ ;  /* 0x0000005e405c723c */ /* 0x000fe400000018ff */
[----:B------:R-:W3:Y:S01]  /*10cb0*/  MUFU.EX2 R27, R27 ;  /* 0x0000001b001b7308 */ /* 0x000ee20000000800 */
[----:B----4-:R-:W-:Y:S01]  /*10cc0*/  F2FP.PACK_AB R6, R24, R29 ;  /* 0x0000001d1806723e */ /* 0x010fe200000000ff */
[----:B------:R-:W-:-:S04]  /*10cd0*/  FADD.FTZ R29, R29, R28 ;  /* 0x0000001c1d1d7221 */ /* 0x000fc80000010000 */
[C---:B------:R-:W-:Y:S01]  /*10ce0*/  HMMA.16816.F32 R36, R64.reuse, R40, RZ ;  /* 0x000000284024723c */ /* 0x040fe200000018ff */
[----:B------:R-:W-:Y:S01]  /*10cf0*/  FADD.FTZ R29, R24, R29 ;  /* 0x0000001d181d7221 */ /* 0x000fe20000010000 */
        /* <DEDUP_REMOVED lines=8> */
[----:B------:R-:W-:Y:S01]  /*10d80*/  HMMA.16816.F32 R76, R64, R78, RZ ;  /* 0x0000004e404c723c */ /* 0x000fe200000018ff */
[----:B----4-:R-:W-:Y:S01]  /*10d90*/  F2FP.PACK_AB R7, R25, R26 ;  /* 0x0000001a1907723e */ /* 0x010fe200000000ff */
[----:B------:R-:W3:Y:S01]  /*10da0*/  MUFU.EX2 R123, R123 ;  /* 0x0000007b007b7308 */ /* 0x000ee20000000800 */
[----:B------:R-:W-:-:S05]  /*10db0*/  FADD.FTZ R26, R26, R27 ;  /* 0x0000001b1a1a7221 */ /* 0x000fca0000010000 */
[----:B------:R-:W-:Y:S01]  /*10dc0*/  HMMA.16816.F32 R72, R64, R68, RZ ;  /* 0x000000444048723c */ /* 0x000fe200000018ff */
        /* <DEDUP_REMOVED lines=21> */
[----:B------:R-:W2:Y:S01]  /*10f20*/  LDSM.16.MT88.4 R8, [R140+0xa800] ;  /* 0x00a800008c08783b */ /* 0x000ea20000004200 */
[----:B------:R-:W-:Y:S06]  /*10f30*/  MUFU.EX2 R168, R168 ;  /* 0x000000a800a87308 */ /* 0x000fec0000000800 */
[C---:B------:R-:W-:Y:S08]  /*10f40*/  HMMA.16816.F32 R48, R64.reuse, R50, RZ ;  /* 0x000000324030723c */ /* 0x040ff000000018ff */
[C---:B------:R-:W-:Y:S08]  /*10f50*/  HMMA.16816.F32 R56, R64.reuse, R58, RZ ;  /* 0x0000003a4038723c */ /* 0x040ff000000018ff */
[C---:B-1----:R-:W-:Y:S08]  /*10f60*/  HMMA.16816.F32 R60, R64.reuse, R12, RZ ;  /* 0x0000000c403c723c */ /* 0x042ff000000018ff */
[----:B------:R-:W-:Y:S01]  /*10f70*/  HMMA.16816.F32 R64, R64, R14, RZ ;  /* 0x0000000e4040723c */ /* 0x000fe200000018ff */
[----:B------:R-:W1:Y:S07]  /*10f80*/  LDSM.16.MT88.4 R12, [R141+0xa800] ;  /* 0x00a800008d0c783b */ /* 0x000e6e0000004200 */
        /* <DEDUP_REMOVED lines=12> */
[----:B-1----:R-:W-:Y:S01]  /*11050*/  HMMA.16816.F32 R52, R4, R12, R52 ;  /* 0x0000000c0434723c */ /* 0x002fe20000001834 */
[----:B------:R-:W-:-:S04]  /*11060*/  FFMA.FTZ R23, R167, c[0x0][0x23c], -R120 ;  /* 0x00008f00a7177a23 */ /* 0x000fc80000010878 */
[----:B------:R-:W1:Y:S03]  /*11070*/  MUFU.EX2 R22, R22 ;  /* 0x0000001600167308 */ /* 0x000e660000000800 */
[C---:B----4-:R-:W-:Y:S05]  /*11080*/  HMMA.16816.F32 R44, R4.reuse, R16, R44 ;  /* 0x00000010042c723c */ /* 0x050fea000000182c */
[----:B------:R-:W-:Y:S03]  /*11090*/  MUFU.EX2 R23, R23 ;  /* 0x0000001700177308 */ /* 0x000fe60000000800 */
[C---:B------:R-:W-:Y:S01]  /*110a0*/  HMMA.16816.F32 R48, R4.reuse, R18, R48 ;  /* 0x000000120430723c */ /* 0x040fe20000001830 */
[----:B------:R-:W4:Y:S04]  /*110b0*/  LDSM.16.MT88.4 R16, [R140+0x9000] ;  /* 0x009000008c10783b */ /* 0x000f280000004200 */
[----:B------:R-:W5:Y:S03]  /*110c0*/  MUFU.EX2 R20, R20 ;  /* 0x0000001400147308 */ /* 0x000f660000000800 */
[----:B------:R-:W-:Y:S01]  /*110d0*/  HMMA.16816.F32 R56, R4, R14, R56 ;  /* 0x0000000e0438723c */ /* 0x000fe20000001838 */
[----:B------:R-:W4:Y:S06]  /*110e0*/  LDSM.16.MT88.4 R12, [R142+0x9000] ;  /* 0x009000008e0c783b */ /* 0x000f2c0000004200 */
[----:B---3--:R-:W-:Y:S01]  /*110f0*/  F2FP.PACK_AB R4, R123, R124 ;  /* 0x0000007c7b04723e */ /* 0x008fe200000000ff */
[----:B------:R-:W-:Y:S01]  /*11100*/  FADD.FTZ R124, R124, R29 ;  /* 0x0000001d7c7c7221 */ /* 0x000fe20000010000 */
[----:B-1----:R-:W-:Y:S01]  /*11110*/  F2FP.PACK_AB R5, R22, R125 ;  /* 0x0000007d1605723e */ /* 0x002fe200000000ff */
        /* <DEDUP_REMOVED lines=130> */
.L_x_7293:
[----:B------:R-:W-:-:S05]  /*11940*/  IMAD.MOV.U32 R5, RZ, RZ, c[0x0][0x1a0] ;  /* 0x00006800ff057624 */ /* 0x000fca00078e00ff */
[----:B------:R-:W-:-:S04]  /*11950*/  LEA R5, -R5, RZ, 0x6 ;  /* 0x000000ff05057211 */ /* 0x000fc800078e31ff */
[----:B------:R-:W-:Y:S02]  /*11960*/  SHF.R.S32.HI R6, RZ, 0x1f, R5 ;  /* 0x0000001fff067819 */ /* 0x000fe40000011405 */
.L_x_7294:
        /* <DEDUP_REMOVED lines=53> */
[----:B------:R-:W-:Y:S02]  /*11cc0*/  @!P2 STS.128 [R157+0xa800], RZ ;  /* 0x00a800ff9d00a388 */ /* 0x000fe40000000c00 */
[----:B------:R-:W-:Y:S02]  /*11cd0*/  I2F R101, R106 ;  /* 0x0000006a00657306 */ /* 0x000fe40000201400 */
        /* <DEDUP_REMOVED lines=122> */
[----:B------:R-:W-:Y:S01]  /*12480*/  HMMA.16816.F32 R20, R124, R118, R20 ;  /* 0x000000767c14723c */ /* 0x000fe20000001814 */
[----:B------:R-:W-:-:S02]  /*12490*/  FMUL.FTZ R35, R35, c[0x0][0x2ec] ;  /* 0x0000bb0023237a20 */ /* 0x000fc40000410000 */
[----:B------:R-:W-:-:S05]  /*124a0*/  FMUL.FTZ R32, R32, c[0x0][0x2ec] ;  /* 0x0000bb0020207a20 */ /* 0x000fca0000410000 */
[----:B--2---:R-:W-:Y:S01]  /*124b0*/  HMMA.16816.F32 R16, R124, R112, R16 ;  /* 0x000000707c10723c */ /* 0x004fe20000001810 */
[----:B------:R-:W-:Y:S01]  /*124c0*/  FMUL.FTZ R28, R28, c[0x0][0x2ec] ;  /* 0x0000bb001c1c7a20 */ /* 0x000fe20000410000 */
[----:B------:R-:W-:Y:S01]  /*124d0*/  MUFU.TANH R112, R35 ;  /* 0x0000002300707308 */ /* 0x000fe20000002400 */
[----:B------:R-:W-:Y:S02]  /*124e0*/  FMUL.FTZ R30, R30, c[0x0][0x2ec] ;  /* 0x0000bb001e1e7a20 */ /* 0x000fe40000410000 */
[----:B------:R-:W-:-:S03]  /*124f0*/  FMUL.FTZ R31, R31, c[0x0][0x2ec] ;  /* 0x0000bb001f1f7a20 */ /* 0x000fc60000410000 */
[C---:B----4-:R-:W-:Y:S01]  /*12500*/  HMMA.16816.F32 R8, R124.reuse, R108, R8 ;  /* 0x0000006c7c08723c */ /* 0x050fe20000001808 */
[----:B------:R-:W-:Y:S01]  /*12510*/  FMUL.FTZ R25, R25, c[0x0][0x2ec] ;  /* 0x0000bb0019197a20 */ /* 0x000fe20000410000 */
[----:B------:R-:W-:Y:S01]  /*12520*/  MUFU.TANH R28, R28 ;  /* 0x0000001c001c7308 */ /* 0x000fe20000002400 */
[----:B------:R-:W-:Y:S02]  /*12530*/  FMUL.FTZ R24, R24, c[0x0][0x2ec] ;  /* 0x0000bb0018187a20 */ /* 0x000fe40000410000 */
[----:B------:R-:W-:Y:S02]  /*12540*/  FMUL.FTZ R26, R26, c[0x0][0x2ec] ;  /* 0x0000bb001a1a7a20 */ /* 0x000fe40000410000 */
[----:B------:R-:W-:Y:S01]  /*12550*/  IADD3 R108, R106, 0x8, RZ ;  /* 0x000000086a6c7810 */ /* 0x000fe20007ffe0ff */
[C---:B------:R-:W-:Y:S01]  /*12560*/  HMMA.16816.F32 R12, R124.reuse, R114, R12 ;  /* 0x000000727c0c723c */ /* 0x040fe2000000180c */
[----:B------:R-:W-:Y:S01]  /*12570*/  FMUL.FTZ R23, R23, c[0x0][0x2ec] ;  /* 0x0000bb0017177a20 */ /* 0x000fe20000410000 */
[----:B------:R-:W-:Y:S01]  /*12580*/  MUFU.TANH R30, R30 ;  /* 0x0000001e001e7308 */ /* 0x000fe20000002400 */
[----:B------:R-:W-:Y:S01]  /*12590*/  FMUL.FTZ R21, R21, c[0x0][0x2ec] ;  /* 0x0000bb0015157a20 */ /* 0x000fe20000410000 */
[----:B------:R-:W-:Y:S01]  /*125a0*/  ISETP.GE.AND P5, PT, R108, R105, PT ;  /* 0x000000696c00720c */ /* 0x000fe20003fa6270 */
[----:B------:R-:W-:Y:S01]  /*125b0*/  FMUL.FTZ R20, R20, c[0x0][0x2ec] ;  /* 0x0000bb0014147a20 */ /* 0x000fe20000410000 */
[----:B------:R-:W-:Y:S01]  /*125c0*/  ISETP.GE.AND P1, PT, R108, R166, PT ;  /* 0x000000a66c00720c */ /* 0x000fe20003f26270 */
[----:B------:R-:W-:Y:S01]  /*125d0*/  FMUL.FTZ R115, R27, c[0x0][0x2ec] ;  /* 0x0000bb001b737a20 */ /* 0x000fe20000410000 */
[----:B------:R-:W-:Y:S01]  /*125e0*/  HMMA.16816.F32 R4, R124, R110, R4 ;  /* 0x0000006e7c04723c */ /* 0x000fe20000001804 */
[----:B------:R-:W-:Y:S01]  /*125f0*/  FMUL.FTZ R17, R17, c[0x0][0x2ec] ;  /* 0x0000bb0011117a20 */ /* 0x000fe20000410000 */
[----:B------:R-:W1:Y:S01]  /*12600*/  I2F R107, R108 ;  /* 0x0000006c006b7306 */ /* 0x000e620000201400 */
[----:B------:R-:W-:-:S02]  /*12610*/  FMUL.FTZ R18, R18, c[0x0][0x2ec] ;  /* 0x0000bb0012127a20 */ /* 0x000fc40000410000 */
[----:B------:R-:W-:Y:S02]  /*12620*/  FMUL.FTZ R19, R19, c[0x0][0x2ec] ;  /* 0x0000bb0013137a20 */ /* 0x000fe40000410000 */
[----:B------:R-:W-:Y:S01]  /*12630*/  FMUL.FTZ R111, R33, c[0x0][0x2ec] ;  /* 0x0000bb00216f7a20 */ /* 0x000fe20000410000 */
[----:B------:R-:W-:Y:S01]  /*12640*/  IADD3 R110, R106, 0x1, RZ ;  /* 0x000000016a6e7810 */ /* 0x000fe20007ffe0ff */
[----:B------:R-:W-:Y:S01]  /*12650*/  FMUL.FTZ R33, R29, c[0x0][0x2ec] ;  /* 0x0000bb001d217a20 */ /* 0x000fe20000410000 */
[----:B------:R-:W-:Y:S01]  /*12660*/  MUFU.TANH R117, R31 ;  /* 0x0000001f00757308 */ /* 0x000fe20000002400 */
[----:B------:R-:W-:Y:S01]  /*12670*/  FMUL.FTZ R119, R8, c[0x0][0x2ec] ;  /* 0x0000bb0008777a20 */ /* 0x000fe20000410000 */
[----:B------:R-:W-:Y:S01]  /*12680*/  ISETP.GE.AND P6, PT, R110, R105, PT ;  /* 0x000000696e00720c */ /* 0x000fe20003fc6270 */
[----:B------:R-:W-:Y:S01]  /*12690*/  FMUL.FTZ R16, R16, c[0x0][0x2ec] ;  /* 0x0000bb0010107a20 */ /* 0x000fe20000410000 */
[----:B------:R-:W-:Y:S01]  /*126a0*/  ISETP.GE.AND P4, PT, R110, R166, PT ;  /* 0x000000a66e00720c */ /* 0x000fe20003f86270 */
[----:B------:R-:W-:-:S02]  /*126b0*/  FMUL.FTZ R22, R22, c[0x0][0x2ec] ;  /* 0x0000bb0016167a20 */ /* 0x000fc40000410000 */
[----:B------:R-:W-:Y:S01]  /*126c0*/  FMUL.FTZ R12, R12, c[0x0][0x2ec] ;  /* 0x0000bb000c0c7a20 */ /* 0x000fe20000410000 */
[----:B------:R-:W-:Y:S01]  /*126d0*/  I2F R109, R110 ;  /* 0x0000006e006d7306 */ /* 0x000fe20000201400 */
[----:B------:R-:W-:Y:S02]  /*126e0*/  FMUL.FTZ R15, R15, c[0x0][0x2ec] ;  /* 0x0000bb000f0f7a20 */ /* 0x000fe40000410000 */
[----:B------:R-:W-:Y:S02]  /*126f0*/  FMUL.FTZ R14, R14, c[0x0][0x2ec] ;  /* 0x0000bb000e0e7a20 */ /* 0x000fe40000410000 */
[----:B------:R-:W-:Y:S02]  /*12700*/  FMUL.FTZ R10, R10, c[0x0][0x2ec] ;  /* 0x0000bb000a0a7a20 */ /* 0x000fe40000410000 */
[----:B------:R-:W-:Y:S01]  /*12710*/  FMUL.FTZ R4, R4, c[0x0][0x2ec] ;  /* 0x0000bb0004047a20 */ /* 0x000fe20000410000 */
[----:B------:R-:W2:Y:S01]  /*12720*/  MUFU.TANH R111, R111 ;  /* 0x0000006f006f7308 */ /* 0x000ea20000002400 */
[----:B------:R-:W-:-:S02]  /*12730*/  FMUL.FTZ R11, R11, c[0x0][0x2ec] ;  /* 0x0000bb000b0b7a20 */ /* 0x000fc40000410000 */
[----:B------:R-:W-:Y:S02]  /*12740*/  FMUL.FTZ R6, R6, c[0x0][0x2ec] ;  /* 0x0000bb0006067a20 */ /* 0x000fe40000410000 */
[----:B------:R-:W-:Y:S02]  /*12750*/  FMUL.FTZ R7, R7, c[0x0][0x2ec] ;  /* 0x0000bb0007077a20 */ /* 0x000fe40000410000 */
[----:B------:R-:W-:Y:S01]  /*12760*/  FMUL.FTZ R5, R5, c[0x0][0x2ec] ;  /* 0x0000bb0005057a20 */ /* 0x000fe20000410000 */
[----:B------:R-:W-:Y:S08]  /*12770*/  MUFU.TANH R29, R25 ;  /* 0x00000019001d7308 */ /* 0x000ff00000002400 */
[----:B------:R3:W-:Y:S08]  /*12780*/  MUFU.TANH R25, R17 ;  /* 0x0000001100197308 */ /* 0x0007f00000002400 */
[----:B------:R-:W-:Y:S01]  /*12790*/  MUFU.TANH R33, R33 ;  /* 0x0000002100217308 */ /* 0x000fe20000002400 */
[----:B---3--:R-:W-:-:S07]  /*127a0*/  IADD3 R17, R106, 0x9, RZ ;  /* 0x000000096a117810 */ /* 0x008fce0007ffe0ff */
[----:B------:R3:W-:Y:S08]  /*127b0*/  MUFU.TANH R113, R23 ;  /* 0x0000001700717308 */ /* 0x0007f00000002400 */
[----:B------:R-:W4:Y:S01]  /*127c0*/  I2F R8, R17 ;  /* 0x0000001100087306 */ /* 0x000f220000201400 */
[----:B---3--:R-:W-:-:S07]  /*127d0*/  FMUL.FTZ R23, R13, c[0x0][0x2ec] ;  /* 0x0000bb000d177a20 */ /* 0x008fce0000410000 */
[----:B------:R3:W-:Y:S01]  /*127e0*/  MUFU.TANH R173, R18 ;  /* 0x0000001200ad7308 */ /* 0x0007e20000002400 */
[----:B------:R-:W-:-:S07]  /*127f0*/  IADD3 R13, R106, 0x10, RZ ;  /* 0x000000106a0d7810 */ /* 0x000fce0007ffe0ff */
[----:B------:R2:W-:Y:S08]  /*12800*/  MUFU.TANH R27, R21 ;  /* 0x00000015001b7308 */ /* 0x0005f00000002400 */
[----:B------:R5:W-:Y:S01]  /*12810*/  MUFU.TANH R35, R19 ;  /* 0x0000001300237308 */ /* 0x000be20000002400 */
[----:B---3--:R-:W-:Y:S02]  /*12820*/  FMUL.FTZ R18, R9, c[0x0][0x2ec] ;  /* 0x0000bb0009127a20 */ /* 0x008fe40000410000 */
[----:B-1----:R-:W-:-:S05]  /*12830*/  FFMA.FTZ R9, R0, R107, R30 ;  /* 0x0000006b00097223 */ /* 0x002fca000001001e */
[----:B------:R1:W-:Y:S01]  /*12840*/  MUFU.TANH R121, R12 ;  /* 0x0000000c00797308 */ /* 0x0003e20000002400 */
[C---:B--2---:R-:W-:Y:S01]  /*12850*/  FFMA.FTZ R21, R0.reuse, R109, R111 ;  /* 0x0000006d00157223 */ /* 0x044fe2000001006f */
[----:B------:R-:W-:Y:S02]  /*12860*/  FSEL R9, R9, -INF , !P1 ;  /* 0xff80000009097808 */ /* 0x000fe40004800000 */
[----:B------:R-:W-:Y:S02]  /*12870*/  ISETP.GE.AND P1, PT, R13, R166, PT ;  /* 0x000000a60d00720c */ /* 0x000fe40003f26270 */
[----:B------:R-:W-:Y:S02]  /*12880*/  FSEL R21, R21, -INF , !P6 ;  /* 0xff80000015157808 */ /* 0x000fe40007000000 */
[----:B------:R2:W-:Y:S01]  /*12890*/  MUFU.TANH R31, R15 ;  /* 0x0000000f001f7308 */ /* 0x0005e20000002400 */
[----:B-----5:R-:W-:Y:S01]  /*128a0*/  FFMA.FTZ R19, R0, R107, R28 ;  /* 0x0000006b00137223 */ /* 0x020fe2000001001c */
[----:B------:R-:W-:-:S04]  /*128b0*/  ISETP.GE.AND P6, PT, R17, R105, PT ;  /* 0x000000691100720c */ /* 0x000fc80003fc6270 */
[----:B------:R-:W-:Y:S02]  /*128c0*/  FSEL R19, R19, -INF , !P5 ;  /* 0xff80000013137808 */ /* 0x000fe40006800000 */
[----:B-1----:R-:W-:Y:S01]  /*128d0*/  IADD3 R12, R106, 0x11, RZ ;  /* 0x000000116a0c7810 */ /* 0x002fe20007ffe0ff */
[----:B------:R-:W-:Y:S01]  /*128e0*/  MUFU.TANH R123, R16 ;  /* 0x00000010007b7308 */ /* 0x000fe20000002400 */
[----:B------:R-:W-:Y:S01]  /*128f0*/  ISETP.GE.AND P5, PT, R13, R105, PT ;  /* 0x000000690d00720c */ /* 0x000fe20003fa6270 */
[----:B--2---:R-:W-:-:S06]  /*12900*/  FFMA.FTZ R15, R0, R109, R112 ;  /* 0x0000006d000f7223 */ /* 0x004fcc0000010070 */
[----:B------:R-:W-:Y:S01]  /*12910*/  MUFU.TANH R127, R24 ;  /* 0x00000018007f7308 */ /* 0x000fe20000002400 */
[----:B------:R-:W-:Y:S02]  /*12920*/  FSEL R15, R15, -INF , !P4 ;  /* 0xff8000000f0f7808 */ /* 0x000fe40006000000 */
[----:B------:R-:W-:Y:S01]  /*12930*/  ISETP.GE.AND P4, PT, R17, R166, PT ;  /* 0x000000a61100720c */ /* 0x000fe20003f86270 */
[----:B----4-:R-:W-:-:S04]  /*12940*/  FFMA.FTZ R17, R0, R8, R33 ;  /* 0x0000000800117223 */ /* 0x010fc80000010021 */
[----:B------:R1:W2:Y:S01]  /*12950*/  I2F R16, R13 ;  /* 0x0000000d00107306 */ /* 0x0002a20000201400 */
[----:B------:R-:W-:Y:S02]  /*12960*/  FSEL R17, R17, -INF , !P6 ;  /* 0xff80000011117808 */ /* 0x000fe40007000000 */
[----:B------:R-:W-:-:S05]  /*12970*/  ISETP.GE.AND P6, PT, R12, R105, PT ;  /* 0x000000690c00720c */ /* 0x000fca0003fc6270 */
[----:B------:R-:W3:Y:S08]  /*12980*/  MUFU.TANH R167, R26 ;  /* 0x0000001a00a77308 */ /* 0x000ef00000002400 */
[----:B------:R-:W-:Y:S01]  /*12990*/  MUFU.TANH R129, R14 ;  /* 0x0000000e00817308 */ /* 0x000fe20000002400 */
[C---:B-1----:R-:W-:Y:S02]  /*129a0*/  FFMA.FTZ R13, R0.reuse, R8, R117 ;  /* 0x00000008000d7223 */ /* 0x042fe40000010075 */
[----:B--2---:R-:W-:-:S03]  /*129b0*/  FFMA.FTZ R127, R0, R16, R127 ;  /* 0x00000010007f7223 */ /* 0x004fc6000001007f */
[----:B------:R-:W-:Y:S02]  /*129c0*/  FSEL R13, R13, -INF , !P4 ;  /* 0xff8000000d0d7808 */ /* 0x000fe40006000000 */
[----:B------:R1:W-:Y:S01]  /*129d0*/  MUFU.TANH R107, R18 ;  /* 0x00000012006b7308 */ /* 0x0003e20000002400 */
[----:B---3--:R-:W-:Y:S01]  /*129e0*/  FFMA.FTZ R193, R0, R16, R167 ;  /* 0x0000001000c17223 */ /* 0x008fe200000100a7 */
[----:B------:R-:W-:Y:S02]  /*129f0*/  ISETP.GE.AND P4, PT, R12, R166, PT ;  /* 0x000000a60c00720c */ /* 0x000fe40003f86270 */
[----:B------:R-:W-:Y:S02]  /*12a00*/  IADD3 R16, R106, 0x20, RZ ;  /* 0x000000206a107810 */ /* 0x000fe40007ffe0ff */
[----:B------:R-:W-:Y:S02]  /*12a10*/  FSEL R167, R127, -INF , !P5 ;  /* 0xff8000007fa77808 */ /* 0x000fe40006800000 */
[----:B------:R-:W-:Y:S01]  /*12a20*/  MUFU.TANH R115, R115 ;  /* 0x0000007300737308 */ /* 0x000fe20000002400 */
[----:B------:R-:W-:-:S07]  /*12a30*/  FSEL R193, R193, -INF , !P1 ;  /* 0xff800000c1c17808 */ /* 0x000fce0004800000 */
[----:B------:R-:W2:Y:S01]  /*12a40*/  I2F R14, R12 ;  /* 0x0000000c000e7306 */ /* 0x000ea20000201400 */
[----:B-1----:R-:W-:-:S07]  /*12a50*/  IADD3 R18, R106, 0x19, RZ ;  /* 0x000000196a127810 */ /* 0x002fce0007ffe0ff */
[----:B------:R1:W-:Y:S08]  /*12a60*/  MUFU.TANH R125, R20 ;  /* 0x00000014007d7308 */ /* 0x0003f00000002400 */
[----:B------:R-:W3:Y:S01]  /*12a70*/  I2F R8, R18 ;  /* 0x0000001200087306 */ /* 0x000ee20000201400 */
[CC--:B--2---:R-:W-:Y:S02]  /*12a80*/  FFMA.FTZ R29, R0.reuse, R14.reuse, R29 ;  /* 0x0000000e001d7223 */ /* 0x0c4fe4000001001d */
[----:B------:R-:W-:Y:S01]  /*12a90*/  FFMA.FTZ R115, R0, R14, R115 ;  /* 0x0000000e00737223 */ /* 0x000fe20000010073 */
[----:B------:R-:W-:-:S02]  /*12aa0*/  IADD3 R14, R106, 0x29, RZ ;  /* 0x000000296a0e7810 */ /* 0x000fc40007ffe0ff */
[----:B------:R-:W-:Y:S02]  /*12ab0*/  FSEL R197, R29, -INF , !P6 ;  /* 0xff8000001dc57808 */ /* 0x000fe40007000000 */
[----:B-1----:R-:W-:Y:S01]  /*12ac0*/  IADD3 R20, R106, 0x18, RZ ;  /* 0x000000186a147810 */ /* 0x002fe20007ffe0ff */
[----:B------:R-:W-:Y:S01]  /*12ad0*/  MUFU.TANH R171, R22 ;  /* 0x0000001600ab7308 */ /* 0x000fe20000002400 */
[----:B------:R-:W-:Y:S02]  /*12ae0*/  FSEL R191, R115, -INF , !P4 ;  /* 0xff80000073bf7808 */ /* 0x000fe40006000000 */
[CC--:B------:R-:W-:Y:S02]  /*12af0*/  ISETP.GE.AND P5, PT, R20.reuse, R105.reuse, PT ;  /* 0x000000691400720c */ /* 0x0c0fe40003fa6270 */
[----:B------:R-:W-:Y:S01]  /*12b00*/  ISETP.GE.AND P1, PT, R20, R166, PT ;  /* 0x000000a61400720c */ /* 0x000fe20003f26270 */
[CC--:B---3--:R-:W-:Y:S02]  /*12b10*/  FFMA.FTZ R127, R0.reuse, R8.reuse, R27 ;  /* 0x00000008007f7223 */ /* 0x0c8fe4000001001b */
[----:B------:R-:W1:Y:S01]  /*12b20*/  I2F R22, R20 ;  /* 0x0000001400167306 */ /* 0x000e620000201400 */
[----:B------:R-:W-:Y:S01]  /*12b30*/  FFMA.FTZ R113, R0, R8, R113 ;  /* 0x0000000800717223 */ /* 0x000fe20000010071 */
[----:B------:R-:W-:-:S02]  /*12b40*/  ISETP.GE.AND P6, PT, R18, R105, PT ;  /* 0x000000691200720c */ /* 0x000fc40003fc6270 */
[----:B------:R-:W-:Y:S02]  /*12b50*/  ISETP.GE.AND P4, PT, R18, R166, PT ;  /* 0x000000a61200720c */ /* 0x000fe40003f86270 */
[----:B------:R-:W-:Y:S02]  /*12b60*/  FSEL R127, R127, -INF , !P6 ;  /* 0xff8000007f7f7808 */ /* 0x000fe40007000000 */
[----:B------:R2:W-:Y:S01]  /*12b70*/  MUFU.TANH R33, R10 ;  /* 0x0000000a00217308 */ /* 0x0005e20000002400 */
[----:B------:R-:W-:-:S07]  /*12b80*/  FSEL R189, R113, -INF , !P4 ;  /* 0xff80000071bd7808 */ /* 0x000fce0006000000 */
[----:B------:R3:W4:Y:S01]  /*12b90*/  I2F R24, R16 ;  /* 0x0000001000187306 */ /* 0x0007220000201400 */
[-C--:B-1----:R-:W-:Y:S01]  /*12ba0*/  FFMA.FTZ R125, R0, R22.reuse, R125 ;  /* 0x00000016007d7223 */ /* 0x082fe2000001007d */
[----:B------:R-:W-:Y:S01]  /*12bb0*/  IADD3 R20, R106, 0x28, RZ ;  /* 0x000000286a147810 */ /* 0x000fe20007ffe0ff */
[----:B------:R-:W-:-:S03]  /*12bc0*/  FFMA.FTZ R171, R0, R22, R171 ;  /* 0x0000001600ab7223 */ /* 0x000fc600000100ab */
[----:B------:R-:W-:Y:S02]  /*12bd0*/  FSEL R195, R125, -INF , !P5 ;  /* 0xff8000007dc37808 */ /* 0x000fe40006800000 */
[----:B--2---:R-:W-:Y:S01]  /*12be0*/  IADD3 R10, R106, 0x21, RZ ;  /* 0x000000216a0a7810 */ /* 0x004fe20007ffe0ff */
[----:B------:R-:W-:Y:S01]  /*12bf0*/  MUFU.TANH R23, R23 ;  /* 0x0000001700177308 */ /* 0x000fe20000002400 */
[----:B------:R-:W-:Y:S02]  /*12c00*/  FSEL R171, R171, -INF , !P1 ;  /* 0xff800000abab7808 */ /* 0x000fe40004800000 */
[CC--:B------:R-:W-:Y:S02]  /*12c10*/  ISETP.GE.AND P5, PT, R16.reuse, R105.reuse, PT ;  /* 0x000000691000720c */ /* 0x0c0fe40003fa6270 */
[----:B------:R-:W-:Y:S02]  /*12c20*/  ISETP.GE.AND P1, PT, R16, R166, PT ;  /* 0x000000a61000720c */ /* 0x000fe40003f26270 */
[----:B---3--:R-:W-:Y:S01]  /*12c30*/  IADD3 R16, R106, 0x30, RZ ;  /* 0x000000306a107810 */ /* 0x008fe20007ffe0ff */
[----:B------:R-:W1:Y:S01]  /*12c40*/  I2F R12, R10 ;  /* 0x0000000a000c7306 */ /* 0x000e620000201400 */
[----:B------:R-:W-:Y:S01]  /*12c50*/  ISETP.GE.AND P6, PT, R10, R105, PT ;  /* 0x000000690a00720c */ /* 0x000fe20003fc6270 */
[----:B----4-:R-:W-:Y:S01]  /*12c60*/  FFMA.FTZ R173, R0, R24, R173 ;  /* 0x0000001800ad7223 */ /* 0x010fe200000100ad */
[----:B------:R-:W-:Y:S01]  /*12c70*/  ISETP.GE.AND P4, PT, R10, R166, PT ;  /* 0x000000a60a00720c */ /* 0x000fe20003f86270 */
[----:B------:R-:W-:-:S03]  /*12c80*/  FFMA.FTZ R123, R0, R24, R123 ;  /* 0x00000018007b7223 */ /* 0x000fc6000001007b */
[----:B------:R-:W-:Y:S01]  /*12c90*/  FSEL R179, R173, -INF , !P1 ;  /* 0xff800000adb37808 */ /* 0x000fe20004800000 */
[----:B------:R-:W2:Y:S01]  /*12ca0*/  I2F R8, R14 ;  /* 0x0000000e00087306 */ /* 0x000ea20000201400 */
[----:B------:R-:W-:Y:S02]  /*12cb0*/  FSEL R181, R123, -INF , !P5 ;  /* 0xff8000007bb57808 */ /* 0x000fe40006800000 */
[C---:B------:R-:W-:Y:S02]  /*12cc0*/  ISETP.GE.AND P5, PT, R20.reuse, R105, PT ;  /* 0x000000691400720c */ /* 0x040fe40003fa6270 */
[----:B------:R-:W-:-:S03]  /*12cd0*/  ISETP.GE.AND P1, PT, R20, R166, PT ;  /* 0x000000a61400720c */ /* 0x000fc60003f26270 */
[----:B------:R-:W3:Y:S01]  /*12ce0*/  I2F R18, R20 ;  /* 0x0000001400127306 */ /* 0x000ee20000201400 */
[CC--:B-1----:R-:W-:Y:S02]  /*12cf0*/  FFMA.FTZ R185, R0.reuse, R12.reuse, R25 ;  /* 0x0000000c00b97223 */ /* 0x0c2fe40000010019 */
[----:B------:R-:W-:Y:S01]  /*12d00*/  FFMA.FTZ R35, R0, R12, R35 ;  /* 0x0000000c00237223 */ /* 0x000fe20000010023 */
[----:B------:R-:W-:Y:S02]  /*12d10*/  IADD3 R12, R106, 0x38, RZ ;  /* 0x000000386a0c7810 */ /* 0x000fe40007ffe0ff */
[----:B------:R-:W-:Y:S02]  /*12d20*/  FSEL R185, R185, -INF , !P6 ;  /* 0xff800000b9b97808 */ /* 0x000fe40007000000 */
[----:B------:R-:W-:Y:S01]  /*12d30*/  MUFU.TANH R119, R119 ;  /* 0x0000007700777308 */ /* 0x000fe20000002400 */
[----:B------:R-:W-:Y:S01]  /*12d40*/  FSEL R177, R35, -INF , !P4 ;  /* 0xff80000023b17808 */ /* 0x000fe20006000000 */
[-C--:B--2---:R-:W-:Y:S01]  /*12d50*/  FFMA.FTZ R187, R0, R8.reuse, R23 ;  /* 0x0000000800bb7223 */ /* 0x084fe20000010017 */
[----:B------:R-:W-:Y:S01]  /*12d60*/  ISETP.GE.AND P6, PT, R14, R105, PT ;  /* 0x000000690e00720c */ /* 0x000fe20003fc6270 */
[----:B------:R-:W-:Y:S01]  /*12d70*/  FFMA.FTZ R31, R0, R8, R31 ;  /* 0x00000008001f7223 */ /* 0x000fe2000001001f */
[----:B------:R-:W-:Y:S01]  /*12d80*/  ISETP.GE.AND P4, PT, R14, R166, PT ;  /* 0x000000a60e00720c */ /* 0x000fe20003f86270 */
[----:B------:R-:W-:Y:S01]  /*12d90*/  FMUL.FTZ R8, R34, c[0x0][0x2ec] ;  /* 0x0000bb0022087a20 */ /* 0x000fe20000410000 */
[----:B------:R-:W-:Y:S01]  /*12da0*/  FSEL R187, R187, -INF , !P6 ;  /* 0xff800000bbbb7808 */ /* 0x000fe20007000000 */
[----:B------:R1:W-:Y:S01]  /*12db0*/  MUFU.TANH R27, R4 ;  /* 0x00000004001b7308 */ /* 0x0003e20000002400 */
[----:B------:R-:W-:Y:S01]  /*12dc0*/  FSEL R173, R31, -INF , !P4 ;  /* 0xff8000001fad7808 */ /* 0x000fe20006000000 */
[----:B---3--:R-:W-:-:S02]  /*12dd0*/  FFMA.FTZ R121, R0, R18, R121 ;  /* 0x0000001200797223 */ /* 0x008fc40000010079 */
[----:B------:R-:W-:-:S03]  /*12de0*/  FFMA.FTZ R129, R0, R18, R129 ;  /* 0x0000001200817223 */ /* 0x000fc60000010081 */
[----:B------:R-:W-:Y:S01]  /*12df0*/  FSEL R183, R121, -INF , !P5 ;  /* 0xff80000079b77808 */ /* 0x000fe20006800000 */
[----:B------:R-:W2:Y:S01]  /*12e00*/  I2F R22, R16 ;  /* 0x0000001000167306 */ /* 0x000ea20000201400 */
[----:B------:R-:W-:Y:S01]  /*12e10*/  FSEL R175, R129, -INF , !P1 ;  /* 0xff80000081af7808 */ /* 0x000fe20004800000 */
[----:B------:R-:W-:Y:S01]  /*12e20*/  IMAD.MOV.U32 R129, RZ, RZ, R131 ;  /* 0x000000ffff817224 */ /* 0x000fe200078e0083 */
[CC--:B------:R-:W-:Y:S02]  /*12e30*/  ISETP.GE.AND P5, PT, R16.reuse, R105.reuse, PT ;  /* 0x000000691000720c */ /* 0x0c0fe40003fa6270 */
[----:B------:R-:W-:Y:S02]  /*12e40*/  ISETP.GE.AND P1, PT, R16, R166, PT ;  /* 0x000000a61000720c */ /* 0x000fe40003f26270 */
[----:B-1----:R-:W-:Y:S01]  /*12e50*/  IADD3 R4, R106, 0x31, RZ ;  /* 0x000000316a047810 */ /* 0x002fe20007ffe0ff */
[----:B------:R-:W-:Y:S03]  /*12e60*/  MUFU.TANH R11, R11 ;  /* 0x0000000b000b7308 */ /* 0x000fe60000002400 */
[----:B------:R-:W-:-:S02]  /*12e70*/  ISETP.GE.AND P6, PT, R4, R105, PT ;  /* 0x000000690400720c */ /* 0x000fc40003fc6270 */
[----:B------:R-:W-:Y:S01]  /*12e80*/  ISETP.GE.AND P4, PT, R4, R166, PT ;  /* 0x000000a60400720c */ /* 0x000fe20003f86270 */
[CC--:B--2---:R-:W-:Y:S02]  /*12e90*/  FFMA.FTZ R119, R0.reuse, R22.reuse, R119 ;  /* 0x0000001600777223 */ /* 0x0c4fe40000010077 */
[----:B------:R-:W1:Y:S01]  /*12ea0*/  I2F R10, R4 ;  /* 0x00000004000a7306 */ /* 0x000e620000201400 */
[----:B------:R-:W-:Y:S02]  /*12eb0*/  FFMA.FTZ R33, R0, R22, R33 ;  /* 0x0000001600217223 */ /* 0x000fe40000010021 */
[----:B------:R-:W-:-:S03]  /*12ec0*/  FSEL R122, R119, -INF , !P5 ;  /* 0xff800000777a7808 */ /* 0x000fc60006800000 */
[----:B------:R-:W-:Y:S02]  /*12ed0*/  FSEL R121, R33, -INF , !P1 ;  /* 0xff80000021797808 */ /* 0x000fe40004800000 */
[----:B------:R2:W-:Y:S01]  /*12ee0*/  MUFU.TANH R25, R6 ;  /* 0x0000000600197308 */ /* 0x0005e20000002400 */
[C---:B------:R-:W-:Y:S02]  /*12ef0*/  ISETP.GE.AND P5, PT, R12.reuse, R105, PT ;  /* 0x000000690c00720c */ /* 0x040fe40003fa6270 */
[----:B------:R-:W-:-:S05]  /*12f00*/  ISETP.GE.AND P1, PT, R12, R166, PT ;  /* 0x000000a60c00720c */ /* 0x000fca0003f26270 */
[----:B------:R-:W3:Y:S01]  /*12f10*/  I2F R14, R12 ;  /* 0x0000000c000e7306 */ /* 0x000ee20000201400 */
[CC--:B-1----:R-:W-:Y:S02]  /*12f20*/  FFMA.FTZ R107, R0.reuse, R10.reuse, R107 ;  /* 0x0000000a006b7223 */ /* 0x0c2fe4000001006b */
[----:B------:R-:W-:-:S03]  /*12f30*/  FFMA.FTZ R11, R0, R10, R11 ;  /* 0x0000000a000b7223 */ /* 0x000fc6000001000b */
[----:B------:R-:W-:Y:S02]  /*12f40*/  FSEL R124, R107, -INF , !P6 ;  /* 0xff8000006b7c7808 */ /* 0x000fe40007000000 */
[C---:B--2---:R-:W-:Y:S01]  /*12f50*/  IADD3 R6, R106.reuse, 0x39, RZ ;  /* 0x000000396a067810 */ /* 0x044fe20007ffe0ff */
[----:B------:R-:W1:Y:S01]  /*12f60*/  MUFU.TANH R32, R32 ;  /* 0x0000002000207308 */ /* 0x000e620000002400 */
[----:B------:R-:W-:Y:S02]  /*12f70*/  FSEL R119, R11, -INF , !P4 ;  /* 0xff8000000b777808 */ /* 0x000fe40006000000 */
[C---:B------:R-:W-:Y:S02]  /*12f80*/  ISETP.GE.AND P6, PT, R106.reuse, R105, PT ;  /* 0x000000696a00720c */ /* 0x040fe40003fc6270 */
[----:B------:R-:W-:Y:S01]  /*12f90*/  ISETP.GE.AND P4, PT, R106, R166, PT ;  /* 0x000000a66a00720c */ /* 0x000fe20003f86270 */
[CC--:B---3--:R-:W-:Y:S02]  /*12fa0*/  FFMA.FTZ R27, R0.reuse, R14.reuse, R27 ;  /* 0x0000000e001b7223 */ /* 0x0c8fe4000001001b */
[----:B------:R-:W-:Y:S01]  /*12fb0*/  I2F R23, R6 ;  /* 0x0000000600177306 */ /* 0x000fe20000201400 */
[----:B------:R-:W-:-:S02]  /*12fc0*/  FFMA.FTZ R25, R0, R14, R25 ;  /* 0x0000000e00197223 */ /* 0x000fc40000010019 */
[----:B------:R-:W-:-:S03]  /*12fd0*/  FSEL R123, R27, -INF , !P5 ;  /* 0xff8000001b7b7808 */ /* 0x000fc60006800000 */
[----:B------:R-:W-:Y:S02]  /*12fe0*/  FSEL R117, R25, -INF , !P1 ;  /* 0xff80000019757808 */ /* 0x000fe40004800000 */
[----:B------:R-:W2:Y:S01]  /*12ff0*/  MUFU.TANH R8, R8 ;  /* 0x0000000800087308 */ /* 0x000ea20000002400 */
[----:B-1----:R-:W-:Y:S01]  /*13000*/  FFMA.FTZ R32, R0, R101, R32 ;  /* 0x0000006500207223 */ /* 0x002fe20000010020 */
[----:B------:R-:W-:Y:S01]  /*13010*/  BAR.SYNC.DEFER_BLOCKING 0x0 ;  /* 0x0000000000007b1d */ /* 0x000fe20000010000 */
[C---:B------:R-:W-:Y:S02]  /*13020*/  ISETP.GE.AND P5, PT, R6.reuse, R105, PT ;  /* 0x000000690600720c */ /* 0x040fe40003fa6270 */
[----:B------:R-:W-:-:S03]  /*13030*/  ISETP.GE.AND P1, PT, R6, R166, PT ;  /* 0x000000a60600720c */ /* 0x000fc60003f26270 */
[----:B------:R2:W1:Y:S08]  /*13040*/  MUFU.TANH R4, R5 ;  /* 0x0000000500047308 */ /* 0x0004700000002400 */
[----:B------:R-:W3:Y:S01]  /*13050*/  MUFU.TANH R7, R7 ;  /* 0x0000000700077308 */ /* 0x000ee20000002400 */
[C---:B--2---:R-:W-:Y:S02]  /*13060*/  FFMA.FTZ R5, R0.reuse, R101, R8 ;  /* 0x0000006500057223 */ /* 0x044fe40000010008 */
[----:B-1----:R-:W-:Y:S01]  /*13070*/  FFMA.FTZ R125, R0, R23, R4 ;  /* 0x00000017007d7223 */ /* 0x002fe20000010004 */
[----:B------:R-:W-:-:S02]  /*13080*/  FSEL R4, R32, -INF , !P6 ;  /* 0xff80000020047808 */ /* 0x000fc40007000000 */
[----:B------:R-:W-:Y:S02]  /*13090*/  FSEL R5, R5, -INF , !P4 ;  /* 0xff80000005057808 */ /* 0x000fe40006000000 */
        /* <DEDUP_REMOVED lines=64> */
.L_x_7296:
[----:B------:R-:W-:-:S05]  /*134a0*/  IMAD.MOV.U32 R11, RZ, RZ, c[0x0][0x198] ;  /* 0x00006600ff0b7624 */ /* 0x000fca00078e00ff */
[----:B------:R-:W-:-:S04]  /*134b0*/  LEA R11, -R11, RZ, 0x6 ;  /* 0x000000ff0b0b7211 */ /* 0x000fc800078e31ff */
[----:B------:R-:W-:Y:S02]  /*134c0*/  SHF.R.S32.HI R10, RZ, 0x1f, R11 ;  /* 0x0000001fff0a7819 */ /* 0x000fe4000001140b */
.L_x_7297:
        /* <DEDUP_REMOVED lines=69> */
.L_x_7295:
        /* <DEDUP_REMOVED lines=56> */
[----:B------:R-:W-:-:S02]  /*13ca0*/  FMUL.FTZ R115, R2, c[0x0][0x23c] ;  /* 0x00008f0002737a20 */ /* 0x000fc40000410000 */
[--C-:B------:R-:W-:Y:S02]  /*13cb0*/  FFMA.FTZ R114, R4, c[0x0][0x23c], -R126.reuse ;  /* 0x00008f0004727a23 */ /* 0x100fe4000001087e */
[--C-:B------:R-:W-:Y:S01]  /*13cc0*/  FFMA.FTZ R113, R21, c[0x0][0x23c], -R126.reuse ;  /* 0x00008f0015717a23 */ /* 0x100fe2000001087e */
[----:B------:R-:W1:Y:S01]  /*13cd0*/  MUFU.EX2 R101, R101 ;  /* 0x0000006500657308 */ /* 0x000e620000000800 */
[--C-:B------:R-:W-:Y:S02]  /*13ce0*/  FFMA.FTZ R109, R19, c[0x0][0x23c], -R126.reuse ;  /* 0x00008f00136d7a23 */ /* 0x100fe4000001087e */
[----:B------:R-:W-:Y:S02]  /*13cf0*/  FFMA.FTZ R108, R17, c[0x0][0x23c], -R126 ;  /* 0x00008f00116c7a23 */ /* 0x000fe4000001087e */
[----:B------:R-:W-:Y:S01]  /*13d00*/  FMUL.FTZ R116, R116, c[0x0][0x23c] ;  /* 0x00008f0074747a20 */ /* 0x000fe20000410000 */
[----:B------:R-:W-:Y:S01]  /*13d10*/  LDSM.16.MT88.4 R16, [R142+0x8000] ;  /* 0x008000008e10783b */ /* 0x000fe20000004200 */
[--C-:B------:R-:W-:Y:S01]  /*13d20*/  FFMA.FTZ R2, R13, c[0x0][0x23c], -R120.reuse ;  /* 0x00008f000d027a23 */ /* 0x100fe20000010878 */
[----:B------:R-:W-:Y:S01]  /*13d30*/  MUFU.EX2 R114, R114 ;  /* 0x0000007200727308 */ /* 0x000fe20000000800 */
[----:B------:R-:W-:-:S02]  /*13d40*/  FFMA.FTZ R4, R9, c[0x0][0x23c], -R120 ;  /* 0x00008f0009047a23 */ /* 0x000fc40000010878 */
[----:B------:R-:W-:Y:S01]  /*13d50*/  LDSM.16.MT88.4 R8, [R144+0x8000] ;  /* 0x008000009008783b */ /* 0x000fe20000004200 */
[--C-:B------:R-:W-:Y:S02]  /*13d60*/  FFMA.FTZ R167, R167, c[0x0][0x23c], -R126.reuse ;  /* 0x00008f00a7a77a23 */ /* 0x100fe4000001087e */
[--C-:B------:R-:W-:Y:S02]  /*13d70*/  FFMA.FTZ R166, R197, c[0x0][0x23c], -R126.reuse ;  /* 0x00008f00c5a67a23 */ /* 0x100fe4000001087e */
        /* <DEDUP_REMOVED lines=25> */
[----:B------:R-:W1:Y:S01]  /*13f10*/  MUFU.EX2 R115, R115 ;  /* 0x0000007300737308 */ /* 0x000e620000000800 */
[--C-:B------:R-:W-:Y:S02]  /*13f20*/  FFMA.FTZ R121, R121, c[0x0][0x23c], -R120.reuse ;  /* 0x00008f0079797a23 */ /* 0x100fe40000010878 */
[--C-:B------:R-:W-:Y:S02]  /*13f30*/  FFMA.FTZ R126, R119, c[0x0][0x23c], -R120.reuse ;  /* 0x00008f00777e7a23 */ /* 0x100fe40000010878 */
[--C-:B------:R-:W-:Y:S02]  /*13f40*/  FFMA.FTZ R117, R117, c[0x0][0x23c], -R120.reuse ;  /* 0x00008f0075757a23 */ /* 0x100fe40000010878 */
[----:B------:R-:W-:Y:S01]  /*13f50*/  FFMA.FTZ R118, R118, c[0x0][0x23c], -R120 ;  /* 0x00008f0076767a23 */ /* 0x000fe20000010878 */
[----:B------:R-:W3:Y:S01]  /*13f60*/  MUFU.EX2 R2, R2 ;  /* 0x0000000200027308 */ /* 0x000ee20000000800 */
[----:B--2---:R-:W-:-:S02]  /*13f70*/  FMUL.FTZ R28, R72, R116 ;  /* 0x00000074481c7220 */ /* 0x004fc40000410000 */
[-C--:B------:R-:W-:Y:S02]  /*13f80*/  FMUL.FTZ R29, R73, R116.reuse ;  /* 0x00000074491d7220 */ /* 0x080fe40000410000 */
[-C--:B------:R-:W-:Y:S02]  /*13f90*/  FMUL.FTZ R68, R68, R116.reuse ;  /* 0x0000007444447220 */ /* 0x080fe40000410000 */
[-C--:B------:R-:W-:Y:S01]  /*13fa0*/  FMUL.FTZ R69, R69, R116.reuse ;  /* 0x0000007445457220 */ /* 0x080fe20000410000 */
[----:B------:R-:W-:Y:S01]  /*13fb0*/  MUFU.EX2 R167, R167 ;  /* 0x000000a700a77308 */ /* 0x000fe20000000800 */
[-C--:B-1----:R-:W-:Y:S02]  /*13fc0*/  FMUL.FTZ R30, R74, R115.reuse ;  /* 0x000000734a1e7220 */ /* 0x082fe40000410000 */
[-C--:B------:R-:W-:Y:S02]  /*13fd0*/  FMUL.FTZ R31, R75, R115.reuse ;  /* 0x000000734b1f7220 */ /* 0x080fe40000410000 */
[-C--:B------:R-:W-:Y:S01]  /*13fe0*/  FMUL.FTZ R70, R70, R115.reuse ;  /* 0x0000007346467220 */ /* 0x080fe20000410000 */
[----:B------:R-:W-:Y:S01]  /*13ff0*/  LDSM.16.MT88.4 R72, [R142+0xa000] ;  /* 0x00a000008e48783b */ /* 0x000fe20000004200 */
[----:B------:R-:W-:Y:S01]  /*14000*/  FMUL.FTZ R71, R71, R115 ;  /* 0x0000007347477220 */ /* 0x000fe20000410000 */
[----:B---3--:R-:W-:Y:S01]  /*14010*/  F2FP.PACK_AB R107, R2, R3 ;  /* 0x00000003026b723e */ /* 0x008fe200000000ff */
[-C--:B------:R-:W-:Y:S01]  /*14020*/  FMUL.FTZ R20, R80, R116.reuse ;  /* 0x0000007450147220 */ /* 0x080fe20000410000 */
[----:B------:R-:W1:Y:S01]  /*14030*/  MUFU.EX2 R166, R166 ;  /* 0x000000a600a67308 */ /* 0x000e620000000800 */
[----:B------:R-:W-:-:S02]  /*14040*/  FMUL.FTZ R21, R81, R116 ;  /* 0x0000007451157220 */ /* 0x000fc40000410000 */
[-C--:B------:R-:W-:Y:S02]  /*14050*/  FMUL.FTZ R22, R82, R115.reuse ;  /* 0x0000007352167220 */ /* 0x080fe40000410000 */
[C---:B------:R-:W-:Y:S01]  /*14060*/  HMMA.16816.F32 R28, R104.reuse, R32, R28 ;  /* 0x00000020681c723c */ /* 0x040fe2000000181c */
[-C--:B------:R-:W-:Y:S02]  /*14070*/  FMUL.FTZ R23, R83, R115.reuse ;  /* 0x0000007353177220 */ /* 0x080fe40000410000 */
[-C--:B------:R-:W-:Y:S01]  /*14080*/  FMUL.FTZ R76, R76, R116.reuse ;  /* 0x000000744c4c7220 */ /* 0x080fe20000410000 */
[----:B------:R-:W-:Y:S01]  /*14090*/  MUFU.EX2 R130, R130 ;  /* 0x0000008200827308 */ /* 0x000fe20000000800 */
[-C--:B------:R-:W-:Y:S01]  /*140a0*/  FMUL.FTZ R77, R77, R116.reuse ;  /* 0x000000744d4d7220 */ /* 0x080fe20000410000 */
[----:B------:R-:W-:Y:S01]  /*140b0*/  LDSM.16.MT88.4 R80, [R142+0x8800] ;  /* 0x008800008e50783b */ /* 0x000fe20000004200 */
        /* <DEDUP_REMOVED lines=51> */
[----:B------:R-:W-:Y:S01]  /*143f0*/  LDSM.16.MT88.4 R76, [R141+0x8800] ;  /* 0x008800008d4c783b */ /* 0x000fe20000004200 */
[----:B------:R-:W-:-:S02]  /*14400*/  FMUL.FTZ R95, R95, R115 ;  /* 0x000000735f5f7220 */ /* 0x000fc40000410000 */
[-C--:B------:R-:W-:Y:S01]  /*14410*/  FMUL.FTZ R60, R60, R116.reuse ;  /* 0x000000743c3c7220 */ /* 0x080fe20000410000 */
[----:B------:R-:W-:Y:S01]  /*14420*/  MUFU.EX2 R181, R181 ;  /* 0x000000b500b57308 */ /* 0x000fe20000000800 */
[-C--:B------:R-:W-:Y:S02]  /*14430*/  FMUL.FTZ R61, R61, R116.reuse ;  /* 0x000000743d3d7220 */ /* 0x080fe40000410000 */
[C---:B------:R-:W-:Y:S01]  /*14440*/  HMMA.16816.F32 R44, R104.reuse, R72, R44 ;  /* 0x00000048682c723c */ /* 0x040fe2000000182c */
[-C--:B------:R-:W-:Y:S02]  /*14450*/  FMUL.FTZ R62, R62, R115.reuse ;  /* 0x000000733e3e7220 */ /* 0x080fe40000410000 */
[-C--:B------:R-:W-:Y:S02]  /*14460*/  FMUL.FTZ R63, R63, R115.reuse ;  /* 0x000000733f3f7220 */ /* 0x080fe40000410000 */
[-C--:B------:R-:W-:Y:S01]  /*14470*/  FMUL.FTZ R64, R64, R116.reuse ;  /* 0x0000007440407220 */ /* 0x080fe20000410000 */
[----:B------:R-:W3:Y:S01]  /*14480*/  MUFU.EX2 R178, R178 ;  /* 0x000000b200b27308 */ /* 0x000ee20000000800 */
[----:B------:R-:W-:Y:S01]  /*14490*/  FMUL.FTZ R65, R65, R116 ;  /* 0x0000007441417220 */ /* 0x000fe20000410000 */
[----:B------:R-:W-:Y:S01]  /*144a0*/  HMMA.16816.F32 R48, R104, R74, R48 ;  /* 0x0000004a6830723c */ /* 0x000fe20000001830 */
[----:B------:R-:W3:Y:S01]  /*144b0*/  LDSM.16.MT88.4 R72, [R144+0x8800] ;  /* 0x008800009048783b */ /* 0x000ee20000004200 */
[----:B------:R-:W-:-:S02]  /*144c0*/  FMUL.FTZ R66, R66, R115 ;  /* 0x0000007342427220 */ /* 0x000fc40000410000 */
[-C--:B------:R-:W-:Y:S02]  /*144d0*/  FMUL.FTZ R67, R67, R115.reuse ;  /* 0x0000007343437220 */ /* 0x080fe40000410000 */
[-C--:B------:R-:W-:Y:S01]  /*144e0*/  FMUL.FTZ R12, R88, R116.reuse ;  /* 0x00000074580c7220 */ /* 0x080fe20000410000 */
[----:B------:R-:W1:Y:S01]  /*144f0*/  MUFU.EX2 R177, R177 ;  /* 0x000000b100b17308 */ /* 0x000e620000000800 */
[C---:B------:R-:W-:Y:S01]  /*14500*/  HMMA.16816.F32 R4, R104.reuse, R8, R4 ;  /* 0x000000086804723c */ /* 0x040fe20000001804 */
[-C--:B------:R-:W-:Y:S02]  /*14510*/  FMUL.FTZ R13, R89, R116.reuse ;  /* 0x00000074590d7220 */ /* 0x080fe40000410000 */
[-C--:B------:R-:W-:Y:S02]  /*14520*/  FMUL.FTZ R14, R90, R115.reuse ;  /* 0x000000735a0e7220 */ /* 0x080fe40000410000 */
[-C--:B------:R-:W-:Y:S02]  /*14530*/  FMUL.FTZ R15, R91, R115.reuse ;  /* 0x000000735b0f7220 */ /* 0x080fe40000410000 */
[-C--:B------:R-:W-:Y:S01]  /*14540*/  FMUL.FTZ R84, R84, R116.reuse ;  /* 0x0000007454547220 */ /* 0x080fe20000410000 */
[----:B------:R-:W-:Y:S01]  /*14550*/  HMMA.16816.F32 R8, R104, R10, R92 ;  /* 0x0000000a6808723c */ /* 0x000fe2000000185c */
[----:B------:R-:W-:Y:S01]  /*14560*/  FMUL.FTZ R85, R85, R116 ;  /* 0x0000007455557220 */ /* 0x000fe20000410000 */
[----:B------:R-:W-:Y:S01]  /*14570*/  MUFU.EX2 R175, R175 ;  /* 0x000000af00af7308 */ /* 0x000fe20000000800 */
[-C--:B------:R-:W-:Y:S01]  /*14580*/  FMUL.FTZ R86, R86, R115.reuse ;  /* 0x0000007356567220 */ /* 0x080fe20000410000 */
[----:B------:R-:W-:Y:S01]  /*14590*/  LDSM.16.MT88.4 R92, [R144+0x9800] ;  /* 0x00980000905c783b */ /* 0x000fe20000004200 */
[----:B------:R-:W-:-:S02]  /*145a0*/  FMUL.FTZ R87, R87, R115 ;  /* 0x0000007357577220 */ /* 0x000fc40000410000 */
[----:B------:R-:W-:Y:S01]  /*145b0*/  FFMA.FTZ R114, R169, R116, R114 ;  /* 0x00000074a9727223 */ /* 0x000fe20000010072 */
[C---:B--2---:R-:W-:Y:S01]  /*145c0*/  HMMA.16816.F32 R60, R104.reuse, R68, R60 ;  /* 0x00000044683c723c */ /* 0x044fe2000000183c */
[----:B------:R-:W-:Y:S01]  /*145d0*/  FFMA.FTZ R112, R168, R115, R112 ;  /* 0x00000073a8707223 */ /* 0x000fe20000010070 */
[----:B------:R-:W-:Y:S01]  /*145e0*/  MUFU.EX2 R180, R180 ;  /* 0x000000b400b47308 */ /* 0x000fe20000000800 */
[----:B------:R-:W-:Y:S02]  /*145f0*/  FADD.FTZ R114, R113, R114 ;  /* 0x0000007271727221 */ /* 0x000fe40000010000 */
[----:B------:R-:W-:Y:S02]  /*14600*/  FADD.FTZ R112, R101, R112 ;  /* 0x0000007065707221 */ /* 0x000fe40000010000 */
[----:B-1----:R-:W-:Y:S01]  /*14610*/  F2FP.PACK_AB R68, R166, R167 ;  /* 0x000000a7a644723e */ /* 0x002fe200000000ff */
[----:B------:R-:W-:Y:S01]  /*14620*/  HMMA.16816.F32 R64, R104, R70, R64 ;  /* 0x000000466840723c */ /* 0x000fe20000001840 */
[----:B----4-:R-:W-:Y:S01]  /*14630*/  F2FP.PACK_AB R69, R172, R131 ;  /* 0x00000083ac45723e */ /* 0x010fe200000000ff */
[----:B------:R-:W-:Y:S01]  /*14640*/  MUFU.EX2 R122, R122 ;  /* 0x0000007a007a7308 */ /* 0x000fe20000000800 */
[----:B------:R-:W-:-:S02]  /*14650*/  FADD.FTZ R109, R109, R114 ;  /* 0x000000726d6d7221 */ /* 0x000fc40000010000 */
[----:B------:R-:W-:Y:S02]  /*14660*/  FADD.FTZ R3, R3, R112 ;  /* 0x0000007003037221 */ /* 0x000fe40000010000 */
[----:B------:R-:W-:Y:S01]  /*14670*/  F2FP.PACK_AB R70, R127, R130 ;  /* 0x000000827f46723e */ /* 0x000fe200000000ff */
[----:B------:R-:W-:Y:S01]  /*14680*/  HMMA.16816.F32 R12, R104, R16, R12 ;  /* 0x00000010680c723c */ /* 0x000fe2000000180c */
[----:B-----5:R-:W-:Y:S01]  /*14690*/  F2FP.PACK_AB R71, R170, R171 ;  /* 0x000000abaa47723e */ /* 0x020fe200000000ff */
[----:B------:R-:W1:Y:S01]  /*146a0*/  MUFU.EX2 R173, R173 ;  /* 0x000000ad00ad7308 */ /* 0x000e620000000800 */
[----:B------:R-:W-:Y:S02]  /*146b0*/  FADD.FTZ R108, R108, R109 ;  /* 0x0000006d6c6c7221 */ /* 0x000fe40000010000 */
[----:B------:R-:W-:Y:S02]  /*146c0*/  FADD.FTZ R2, R2, R3 ;  /* 0x0000000302027221 */ /* 0x000fe40000010000 */
[----:B------:R-:W-:Y:S01]  /*146d0*/  FADD.FTZ R3, R167, R108 ;  /* 0x0000006ca7037221 */ /* 0x000fe20000010000 */
[----:B---3--:R-:W-:Y:S01]  /*146e0*/  HMMA.16816.F32 R4, R68, R72, R4 ;  /* 0x000000484404723c */ /* 0x008fe20000001804 */
[----:B------:R-:W-:Y:S01]  /*146f0*/  FADD.FTZ R131, R131, R2 ;  /* 0x0000000283837221 */ /* 0x000fe20000010000 */
[----:B------:R-:W-:Y:S01]  /*14700*/  MUFU.EX2 R123, R123 ;  /* 0x0000007b007b7308 */ /* 0x000fe20000000800 */
[----:B------:R-:W-:-:S02]  /*14710*/  FADD.FTZ R3, R166, R3 ;  /* 0x00000003a6037221 */ /* 0x000fc40000010000 */
[----:B------:R-:W-:Y:S02]  /*14720*/  FADD.FTZ R172, R172, R131 ;  /* 0x00000083acac7221 */ /* 0x000fe40000010000 */
[----:B------:R-:W-:Y:S01]  /*14730*/  FADD.FTZ R130, R130, R3 ;  /* 0x0000000382827221 */ /* 0x000fe20000010000 */
[C---:B------:R-:W-:Y:S01]  /*14740*/  HMMA.16816.F32 R8, R68.reuse, R74, R8 ;  /* 0x0000004a4408723c */ /* 0x040fe20000001808 */
[----:B------:R-:W2:Y:S01]  /*14750*/  LDSM.16.MT88.4 R72, [R140+0x8800] ;  /* 0x008800008c48783b */ /* 0x000ea20000004200 */
[----:B------:R-:W3:Y:S01]  /*14760*/  MUFU.EX2 R124, R124 ;  /* 0x0000007c007c7308 */ /* 0x000ee20000000800 */
[----:B------:R-:W-:Y:S02]  /*14770*/  FADD.FTZ R3, R171, R172 ;  /* 0x000000acab037221 */ /* 0x000fe40000010000 */
[----:B------:R-:W-:Y:S02]  /*14780*/  FADD.FTZ R127, R127, R130 ;  /* 0x000000827f7f7221 */ /* 0x000fe40000010000 */
[----:B------:R-:W-:Y:S01]  /*14790*/  FADD.FTZ R3, R170, R3 ;  /* 0x00000003aa037221 */ /* 0x000fe20000010000 */
[----:B------:R-:W-:Y:S02]  /*147a0*/  HMMA.16816.F32 R20, R68, R76, R20 ;  /* 0x0000004c4414723c */ /* 0x000fe40000001814 */
[----:B------:R-:W-:Y:S01]  /*147b0*/  MUFU.EX2 R121, R121 ;  /* 0x0000007900797308 */ /* 0x000fe20000000800 */
[----:B------:R-:W-:Y:S01]  /*147c0*/  FADD.FTZ R2, R178, R3 ;  /* 0x00000003b2027221 */ /* 0x000fe20000010000 */
[----:B------:R-:W-:-:S03]  /*147d0*/  MOV R3, R111 ;  /* 0x0000006f00037202 */ /* 0x000fc60000000f00 */
[----:B------:R-:W-:Y:S01]  /*147e0*/  FADD.FTZ R2, R177, R2 ;  /* 0x00000002b1027221 */ /* 0x000fe20000010000 */
[----:B------:R-:W-:Y:S01]  /*147f0*/  HMMA.16816.F32 R24, R68, R78, R24 ;  /* 0x0000004e4418723c */ /* 0x000fe20000001818 */
[----:B------:R-:W4:Y:S01]  /*14800*/  LDSM.16.MT88.4 R76, [R142+0xa800] ;  /* 0x00a800008e4c783b */ /* 0x000f220000004200 */
[----:B------:R-:W5:Y:S06]  /*14810*/  MUFU.EX2 R126, R126 ;  /* 0x0000007e007e7308 */ /* 0x000f6c0000000800 */
[----:B------:R-:W-:Y:S01]  /*14820*/  HMMA.16816.F32 R16, R104, R18, R84 ;  /* 0x000000126810723c */ /* 0x000fe20000001854 */
[----:B------:R-:W-:Y:S01]  /*14830*/  LDSM.16.MT88.4 R84, [R142+0x9800] ;  /* 0x009800008e54783b */ /* 0x000fe20000004200 */
[----:B------:R-:W-:Y:S05]  /*14840*/  MUFU.EX2 R117, R117 ;  /* 0x0000007500757308 */ /* 0x000fea0000000800 */
[----:B-1----:R-:W-:Y:S01]  /*14850*/  F2FP.PACK_AB R104, R173, R122 ;  /* 0x0000007aad68723e */ /* 0x002fe200000000ff */
[----:B------:R-:W-:Y:S01]  /*14860*/  HMMA.16816.F32 R12, R68, R80, R12 ;  /* 0x00000050440c723c */ /* 0x000fe2000000180c */
[----:B---3--:R-:W-:Y:S01]  /*14870*/  F2FP.PACK_AB R106, R124, R123 ;  /* 0x0000007b7c6a723e */ /* 0x008fe200000000ff */
[----:B------:R-:W1:Y:S01]  /*14880*/  MUFU.EX2 R118, R118 ;  /* 0x0000007600767308 */ /* 0x000e620000000800 */
[----:B-----5:R-:W-:-:S05]  /*14890*/  F2FP.PACK_AB R105, R126, R121 ;  /* 0x000000797e69723e */ /* 0x020fca00000000ff */
[C---:B--2---:R-:W-:Y:S08]  /*148a0*/  HMMA.16816.F32 R28, R68.reuse, R72, R28 ;  /* 0x00000048441c723c */ /* 0x044ff0000000181c */
[----:B------:R-:W-:Y:S01]  /*148b0*/  HMMA.16816.F32 R32, R68, R74, R32 ;  /* 0x0000004a4420723c */ /* 0x000fe20000001820 */
[----:B------:R-:W2:Y:S01]  /*148c0*/  LDSM.16.MT88.4 R72, [R141+0xa800] ;  /* 0x00a800008d48783b */ /* 0x000ea20000004200 */
[----:B-1----:R-:W-:-:S06]  /*148d0*/  F2FP.PACK_AB R107, R118, R117 ;  /* 0x00000075766b723e */ /* 0x002fcc00000000ff */
[C---:B----4-:R-:W-:Y:S08]  /*148e0*/  HMMA.16816.F32 R44, R68.reuse, R76, R44 ;  /* 0x0000004c442c723c */ /* 0x050ff0000000182c */
        /* <DEDUP_REMOVED lines=23> */
[----:B--2---:R-:W-:Y:S01]  /*14a60*/  HMMA.16816.F32 R20, R68, R72, R20 ;  /* 0x000000484414723c */ /* 0x004fe20000001814 */
        /* <DEDUP_REMOVED lines=10> */
[----:B------:R-:W1:Y:S01]  /*14b10*/  LDSM.16.MT88.4 R76, [R144+0xb000] ;  /* 0x00b00000904c783b */ /* 0x000e620000004200 */
[----:B------:R-:W-:-:S06]  /*14b20*/  FADD.FTZ R169, R124, R123 ;  /* 0x0000007b7ca97221 */ /* 0x000fcc0000010000 */
[C---:B------:R-:W-:Y:S01]  /*14b30*/  HMMA.16816.F32 R24, R68.reuse, R74, R24 ;  /* 0x0000004a4418723c */ /* 0x040fe20000001818 */
[----:B------:R-:W2:Y:S07]  /*14b40*/  LDSM.16.MT88.4 R72, [R142+0xb000] ;  /* 0x00b000008e48783b */ /* 0x000eae0000004200 */
[C---:B---3--:R-:W-:Y:S08]  /*14b50*/  HMMA.16816.F32 R4, R68.reuse, R80, R4 ;  /* 0x000000504404723c */ /* 0x048ff00000001804 */
[----:B------:R-:W-:Y:S01]  /*14b60*/  HMMA.16816.F32 R8, R68, R82, R8 ;  /* 0x000000524408723c */ /* 0x000fe20000001808 */
[----:B------:R-:W3:Y:S07]  /*14b70*/  LDSM.16.MT88.4 R80, [R140+0x9000] ;  /* 0x009000008c50783b */ /* 0x000eee0000004200 */
[C---:B------:R-:W-:Y:S01]  /*14b80*/  HMMA.16816.F32 R88, R104.reuse, R84, R12 ;  /* 0x000000546858723c */ /* 0x040fe2000000180c */
[----:B------:R-:W-:Y:S07]  /*14b90*/  LDSM.16.MT88.4 R12, [R142+0xb800] ;  /* 0x00b800008e0c783b */ /* 0x000fee0000004200 */
[----:B------:R-:W-:Y:S01]  /*14ba0*/  HMMA.16816.F32 R96, R104, R92, R4 ;  /* 0x0000005c6860723c */ /* 0x000fe20000001804 */
        /* <DEDUP_REMOVED lines=8> */
[----:B------:R-:W-:Y:S08]  /*14c30*/  HMMA.16816.F32 R32, R68, R82, R32 ;  /* 0x000000524420723c */ /* 0x000ff00000001820 */
[----:B------:R-:W-:Y:S01]  /*14c40*/  HMMA.16816.F32 R92, R104, R94, R8 ;  /* 0x0000005e685c723c */ /* 0x000fe20000001808 */
[----:B------:R-:W-:Y:S07]  /*14c50*/  LDSM.16.MT88.4 R8, [R141+0xb800] ;  /* 0x00b800008d08783b */ /* 0x000fee0000004200 */
[C---:B-1----:R-:W-:Y:S08]  /*14c60*/  HMMA.16816.F32 R52, R68.reuse, R76, R52 ;  /* 0x0000004c4434723c */ /* 0x042ff00000001834 */
[C---:B------:R-:W-:Y:S01]  /*14c70*/  HMMA.16816.F32 R56, R68.reuse, R78, R56 ;  /* 0x0000004e4438723c */ /* 0x040fe20000001838 */
[----:B------:R-:W1:Y:S07]  /*14c80*/  LDSM.16.MT88.4 R76, [R141+0x9800] ;  /* 0x009800008d4c783b */ /* 0x000e6e0000004200 */
[C---:B--2---:R-:W-:Y:S08]  /*14c90*/  HMMA.16816.F32 R60, R68.reuse, R72, R60 ;  /* 0x00000048443c723c */ /* 0x044ff0000000183c */
[----:B------:R-:W-:Y:S01]  /*14ca0*/  HMMA.16816.F32 R64, R68, R74, R64 ;  /* 0x0000004a4440723c */ /* 0x000fe20000001840 */
[----:B------:R-:W2:Y:S07]  /*14cb0*/  LDSM.16.MT88.4 R68, [R140+0x9800] ;  /* 0x009800008c44783b */ /* 0x000eae0000004200 */
[C---:B------:R-:W-:Y:S08]  /*14cc0*/  HMMA.16816.F32 R36, R104.reuse, R4, R36 ;  /* 0x000000046824723c */ /* 0x040ff00000001824 */
[C---:B------:R-:W-:Y:S01]  /*14cd0*/  HMMA.16816.F32 R40, R104.reuse, R6, R40 ;  /* 0x000000066828723c */ /* 0x040fe20000001828 */
[----:B------:R-:W3:Y:S07]  /*14ce0*/  LDSM.16.MT88.4 R4, [R140+0xb800] ;  /* 0x00b800008c04783b */ /* 0x000eee0000004200 */
[C---:B------:R-:W-:Y:S08]  /*14cf0*/  HMMA.16816.F32 R84, R104.reuse, R86, R16 ;  /* 0x000000566854723c */ /* 0x040ff00000001810 */
[C---:B-1----:R-:W-:Y:S08]  /*14d00*/  HMMA.16816.F32 R80, R104.reuse, R76, R20 ;  /* 0x0000004c6850723c */ /* 0x042ff00000001814 */
[C---:B------:R-:W-:Y:S08]  /*14d10*/  HMMA.16816.F32 R76, R104.reuse, R78, R24 ;  /* 0x0000004e684c723c */ /* 0x040ff00000001818 */
[C---:B--2---:R-:W-:Y:S08]  /*14d20*/  HMMA.16816.F32 R72, R104.reuse, R68, R28 ;  /* 0x000000446848723c */ /* 0x044ff0000000181c */
[C---:B------:R-:W-:Y:S08]  /*14d30*/  HMMA.16816.F32 R68, R104.reuse, R70, R32 ;  /* 0x000000466844723c */ /* 0x040ff00000001820 */
[C---:B------:R-:W-:Y:S08]  /*14d40*/  HMMA.16816.F32 R44, R104.reuse, R12, R44 ;  /* 0x0000000c682c723c */ /* 0x040ff0000000182c */
[C---:B------:R-:W-:Y:S08]  /*14d50*/  HMMA.16816.F32 R48, R104.reuse, R14, R48 ;  /* 0x0000000e6830723c */ /* 0x040ff00000001830 */
[C---:B------:R-:W-:Y:S08]  /*14d60*/  HMMA.16816.F32 R52, R104.reuse, R8, R52 ;  /* 0x000000086834723c */ /* 0x040ff00000001834 */
[C---:B------:R-:W-:Y:S08]  /*14d70*/  HMMA.16816.F32 R56, R104.reuse, R10, R56 ;  /* 0x0000000a6838723c */ /* 0x040ff00000001838 */
[C---:B---3--:R-:W-:Y:S08]  /*14d80*/  HMMA.16816.F32 R60, R104.reuse, R4, R60 ;  /* 0x00000004683c723c */ /* 0x048ff0000000183c */
[----:B------:R-:W-:Y:S08]  /*14d90*/  HMMA.16816.F32 R64, R104, R6, R64 ;  /* 0x000000066840723c */ /* 0x000ff00000001840 */
.L_x_7292:
        /* <DEDUP_REMOVED lines=12> */
.L_x_7302:
        /* <DEDUP_REMOVED lines=65> */
.L_x_7299:
        /* <DEDUP_REMOVED lines=64> */
[----:B------:R-:W1:Y:S07]  /*15670*/  LDSM.16.M88.4 R112, [R149+0x4000] ;  /* 0x004000009570783b */ /* 0x000e6e0000000200 */
[----:B------:R-:W3:Y:S07]  /*15680*/  LDSM.16.M88.4 R116, [R149+0x4800] ;  /* 0x004800009574783b */ /* 0x000eee0000000200 */
[----:B------:R-:W3:Y:S07]  /*15690*/  LDSM.16.M88.4 R120, [R149+0x5000] ;  /* 0x005000009578783b */ /* 0x000eee0000000200 */
[----:B------:R-:W0:Y:S07]  /*156a0*/  LDGDEPBAR ;  /* 0x00000000000079af */ /* 0x000e2e0000000000 */
[----:B------:R-:W4:Y:S07]  /*156b0*/  LDSM.16.M88.4 R124, [R149+0x5800] ;  /* 0x00580000957c783b */ /* 0x000f2e0000000200 */
[----:B--2---:R-:W-:Y:S01]  /*156c0*/  LDSM.16.M88.4 R128, [R138] ;  /* 0x000000008a80783b */ /* 0x004fe20000000200 */
[C---:B-1----:R-:W-:Y:S08]  /*156d0*/  HMMA.16816.F32 R4, R108.reuse, R112, RZ ;  /* 0x000000706c04723c */ /* 0x042ff000000018ff */
[C---:B------:R-:W-:Y:S01]  /*156e0*/  HMMA.16816.F32 R8, R108.reuse, R114, RZ ;  /* 0x000000726c08723c */ /* 0x040fe200000018ff */
[----:B------:R-:W-:Y:S07]  /*156f0*/  LDSM.16.M88.4 R112, [R148] ;  /* 0x000000009470783b */ /* 0x000fee0000000200 */
[C---:B---3--:R-:W-:Y:S08]  /*15700*/  HMMA.16816.F32 R12, R108.reuse, R116, RZ ;  /* 0x000000746c0c723c */ /* 0x048ff000000018ff */
        /* <DEDUP_REMOVED lines=112> */
[----:B---3--:R-:W-:Y:S02]  /*15e10*/  FMUL.FTZ R105, R18, c[0x0][0x2ec] ;  /* 0x0000bb0012697a20 */ /* 0x008fe40000410000 */
[----:B------:R-:W-:Y:S01]  /*15e20*/  FMUL.FTZ R187, R17, c[0x0][0x2ec] ;  /* 0x0000bb0011bb7a20 */ /* 0x000fe20000410000 */
[----:B------:R-:W-:Y:S04]  /*15e30*/  HMMA.16816.F32 R32, R120, R110, R32 ;  /* 0x0000006e7820723c */ /* 0x000fe80000001820 */
[----:B------:R3:W1:Y:S01]  /*15e40*/  MUFU.TANH R125, R105 ;  /* 0x00000069007d7308 */ /* 0x0006620000002400 */
        /* <DEDUP_REMOVED lines=8> */
[----:B-----5:R-:W-:Y:S02]  /*15ed0*/  FMUL.FTZ R171, R25, c[0x0][0x2ec] ;  /* 0x0000bb0019ab7a20 */ /* 0x020fe40000410000 */
[----:B------:R-:W-:Y:S01]  /*15ee0*/  FMUL.FTZ R181, R26, c[0x0][0x2ec] ;  /* 0x0000bb001ab57a20 */ /* 0x000fe20000410000 */
[----:B------:R5:W1:Y:S01]  /*15ef0*/  MUFU.TANH R121, R128 ;  /* 0x0000008000797308 */ /* 0x000a620000002400 */
[----:B------:R-:W-:Y:S02]  /*15f00*/  FMUL.FTZ R129, R32, c[0x0][0x2ec] ;  /* 0x0000bb0020817a20 */ /* 0x000fe40000410000 */
[----:B------:R-:W-:Y:S02]  /*15f10*/  FMUL.FTZ R179, R27, c[0x0][0x2ec] ;  /* 0x0000bb001bb37a20 */ /* 0x000fe40000410000 */
[----:B---3--:R-:W-:Y:S02]  /*15f20*/  FMUL.FTZ R105, R28, c[0x0][0x2ec] ;  /* 0x0000bb001c697a20 */ /* 0x008fe40000410000 */
[----:B------:R-:W-:Y:S02]  /*15f30*/  FMUL.FTZ R106, R29, c[0x0][0x2ec] ;  /* 0x0000bb001d6a7a20 */ /* 0x000fe40000410000 */
[----:B------:R-:W-:Y:S01]  /*15f40*/  FMUL.FTZ R130, R30, c[0x0][0x2ec] ;  /* 0x0000bb001e827a20 */ /* 0x000fe20000410000 */
[----:B------:R3:W1:Y:S01]  /*15f50*/  MUFU.TANH R117, R129 ;  /* 0x0000008100757308 */ /* 0x0006620000002400 */
[----:B------:R-:W-:Y:S02]  /*15f60*/  FMUL.FTZ R33, R33, c[0x0][0x2ec] ;  /* 0x0000bb0021217a20 */ /* 0x000fe40000410000 */
[----:B------:R-:W-:Y:S02]  /*15f70*/  FMUL.FTZ R34, R34, c[0x0][0x2ec] ;  /* 0x0000bb0022227a20 */ /* 0x000fe40000410000 */
[----:B------:R-:W-:Y:S05]  /*15f80*/  FMUL.FTZ R35, R35, c[0x0][0x2ec] ;  /* 0x0000bb0023237a20 */ /* 0x000fea0000410000 */
[----:B------:R-:W1:Y:S01]  /*15f90*/  MUFU.TANH R201, R201 ;  /* 0x000000c900c97308 */ /* 0x000e620000002400 */
[----:B-----5:R-:W-:Y:S09]  /*15fa0*/  MOV R128, R2 ;  /* 0x0000000200807202 */ /* 0x020ff20000000f00 */
[----:B------:R-:W1:Y:S01]  /*15fb0*/  MUFU.TANH R203, R203 ;  /* 0x000000cb00cb7308 */ /* 0x000e620000002400 */
[----:B---3--:R-:W-:Y:S09]  /*15fc0*/  MOV R129, R3 ;  /* 0x0000000300817202 */ /* 0x008ff20000000f00 */
[----:B------:R-:W3:Y:S10]  /*15fd0*/  MUFU.TANH R205, R205 ;  /* 0x000000cd00cd7308 */ /* 0x000ef40000002400 */
        /* <DEDUP_REMOVED lines=86> */
.L_x_7301:
        /* <DEDUP_REMOVED lines=63> */
.L_x_7300:
[----:B--234-:R-:W-:Y:S01]  /*16930*/  IADD3 R108, R161, -0x1, RZ ;  /* 0xffffffffa16c7810 */ /* 0x01cfe20007ffe0ff */
[----:B------:R-:W-:Y:S03]  /*16940*/  LDSM.16.MT88.4 R20, [R142+0x8000] ;  /* 0x008000008e14783b */ /* 0x000fe60000004200 */
[----:B------:R-:W-:Y:S04]  /*16950*/  LEA R5, R108, R165, 0x6 ;  /* 0x000000a56c057211 */ /* 0x000fe800078e30ff */
        /* <DEDUP_REMOVED lines=25> */
[----:B------:R-:W2:Y:S02]  /*16af0*/  I2F R3, R3 ;  /* 0x0000000300037306 */ /* 0x000ea40000201400 */
[C---:B-12---:R-:W-:Y:S02]  /*16b00*/  FFMA.FTZ R124, R0.reuse, R3, R124 ;  /* 0x00000003007c7223 */ /* 0x046fe4000001007c */
[CC--:B------:R-:W-:Y:S02]  /*16b10*/  FFMA.FTZ R197, R0.reuse, R15.reuse, R197 ;  /* 0x0000000f00c57223 */ /* 0x0c0fe400000100c5 */
[C---:B------:R-:W-:Y:S02]  /*16b20*/  FFMA.FTZ R107, R0.reuse, R15, R107 ;  /* 0x0000000f006b7223 */ /* 0x040fe4000001006b */
[CC--:B------:R-:W-:Y:S02]  /*16b30*/  FFMA.FTZ R199, R0.reuse, R14.reuse, R199 ;  /* 0x0000000e00c77223 */ /* 0x0c0fe400000100c7 */
[C---:B------:R-:W-:Y:S01]  /*16b40*/  FFMA.FTZ R195, R0.reuse, R14, R195 ;  /* 0x0000000e00c37223 */ /* 0x040fe200000100c3 */
[----:B------:R-:W-:Y:S01]  /*16b50*/  FMNMX.FTZ R14, R197, R101, !PT ;  /* 0x00000065c50e7209 */ /* 0x000fe20007810000 */
[CC--:B------:R-:W-:Y:S01]  /*16b60*/  FFMA.FTZ R205, R0.reuse, R13.reuse, R205 ;  /* 0x0000000d00cd7223 */ /* 0x0c0fe200000100cd */
[----:B------:R-:W-:Y:S01]  /*16b70*/  FMNMX.FTZ R16, R107, R104, !PT ;  /* 0x000000686b107209 */ /* 0x000fe20007810000 */
[C---:B------:R-:W-:Y:S01]  /*16b80*/  FFMA.FTZ R201, R0.reuse, R13, R201 ;  /* 0x0000000d00c97223 */ /* 0x040fe200000100c9 */
[----:B------:R-:W-:Y:S01]  /*16b90*/  FMNMX.FTZ R14, R199, R14, !PT ;  /* 0x0000000ec70e7209 */ /* 0x000fe20007810000 */
[C---:B------:R-:W-:Y:S01]  /*16ba0*/  FFMA.FTZ R207, R0.reuse, R12, R207 ;  /* 0x0000000c00cf7223 */ /* 0x040fe200000100cf */
[----:B------:R-:W-:Y:S01]  /*16bb0*/  FMNMX.FTZ R16, R195, R16, !PT ;  /* 0x00000010c3107209 */ /* 0x000fe20007810000 */
[C---:B------:R-:W-:Y:S01]  /*16bc0*/  FFMA.FTZ R203, R0.reuse, R12, R203 ;  /* 0x0000000c00cb7223 */ /* 0x040fe200000100cb */
[----:B------:R-:W-:Y:S01]  /*16bd0*/  FMNMX.FTZ R14, R205, R14, !PT ;  /* 0x0000000ecd0e7209 */ /* 0x000fe20007810000 */
[CC--:B------:R-:W-:Y:S01]  /*16be0*/  FFMA.FTZ R123, R0.reuse, R7.reuse, R209 ;  /* 0x00000007007b7223 */ /* 0x0c0fe200000100d1 */
[----:B------:R-:W-:Y:S01]  /*16bf0*/  FMNMX.FTZ R16, R201, R16, !PT ;  /* 0x00000010c9107209 */ /* 0x000fe20007810000 */
[C---:B------:R-:W-:Y:S01]  /*16c00*/  FFMA.FTZ R127, R0.reuse, R7, R127 ;  /* 0x00000007007f7223 */ /* 0x040fe2000001007f */
[----:B------:R-:W-:Y:S01]  /*16c10*/  FMNMX.FTZ R14, R207, R14, !PT ;  /* 0x0000000ecf0e7209 */ /* 0x000fe20007810000 */
[CC--:B------:R-:W-:Y:S01]  /*16c20*/  FFMA.FTZ R193, R0.reuse, R11.reuse, R193 ;  /* 0x0000000b00c17223 */ /* 0x0c0fe200000100c1 */
[----:B------:R-:W-:Y:S01]  /*16c30*/  FMNMX.FTZ R16, R203, R16, !PT ;  /* 0x00000010cb107209 */ /* 0x000fe20007810000 */
[C---:B------:R-:W-:Y:S01]  /*16c40*/  FFMA.FTZ R189, R0.reuse, R11, R189 ;  /* 0x0000000b00bd7223 */ /* 0x040fe200000100bd */
[----:B------:R-:W-:Y:S01]  /*16c50*/  IADD3 R11, R5, 0x38, RZ ;  /* 0x00000038050b7810 */ /* 0x000fe20007ffe0ff */
[CC--:B------:R-:W-:Y:S01]  /*16c60*/  FFMA.FTZ R125, R0.reuse, R9.reuse, R125 ;  /* 0x00000009007d7223 */ /* 0x0c0fe2000001007d */
[----:B------:R-:W-:Y:S01]  /*16c70*/  FMNMX.FTZ R14, R123, R14, !PT ;  /* 0x0000000e7b0e7209 */ /* 0x000fe20007810000 */
[C---:B------:R-:W-:Y:S01]  /*16c80*/  FFMA.FTZ R131, R0.reuse, R9, R131 ;  /* 0x0000000900837223 */ /* 0x040fe20000010083 */
[----:B------:R-:W-:Y:S01]  /*16c90*/  IADD3 R12, R5, 0x31, RZ ;  /* 0x00000031050c7810 */ /* 0x000fe20007ffe0ff */
[----:B------:R1:W2:Y:S01]  /*16ca0*/  I2F R9, R11 ;  /* 0x0000000b00097306 */ /* 0x0002a20000201400 */
        /* <DEDUP_REMOVED lines=8> */
[----:B------:R-:W-:Y:S01]  /*16d30*/  IADD3 R5, R5, 0x39, RZ ;  /* 0x0000003905057810 */ /* 0x000fe20007ffe0ff */
[----:B------:R-:W3:Y:S01]  /*16d40*/  I2F R7, R12 ;  /* 0x0000000c00077306 */ /* 0x000ee20000201400 */
        /* <DEDUP_REMOVED lines=9> */
[----:B------:R-:W4:Y:S01]  /*16de0*/  I2F R5, R5 ;  /* 0x0000000500057306 */ /* 0x000f220000201400 */
[----:B------:R-:W-:Y:S01]  /*16df0*/  FMNMX.FTZ R16, R177, R16, !PT ;  /* 0x00000010b1107209 */ /* 0x000fe20007810000 */
[C---:B------:R-:W-:Y:S01]  /*16e00*/  FFMA.FTZ R173, R0.reuse, R4, R173 ;  /* 0x0000000400ad7223 */ /* 0x040fe200000100ad */
[----:B------:R-:W-:Y:S01]  /*16e10*/  FMNMX.FTZ R14, R181, R14, !PT ;  /* 0x0000000eb50e7209 */ /* 0x000fe20007810000 */
[C---:B------:R-:W-:Y:S01]  /*16e20*/  FFMA.FTZ R171, R0.reuse, R2, R171 ;  /* 0x0000000200ab7223 */ /* 0x040fe200000100ab */
        /* <DEDUP_REMOVED lines=8> */
[CC--:B---3--:R-:W-:Y:S01]  /*16eb0*/  FFMA.FTZ R121, R0.reuse, R7.reuse, R121 ;  /* 0x0000000700797223 */ /* 0x0c8fe20000010079 */
[----:B------:R-:W-:Y:S01]  /*16ec0*/  LDSM.16.MT88.4 R12, [R144+0x8000] ;  /* 0x00800000900c783b */ /* 0x000fe20000004200 */
[----:B------:R-:W-:Y:S01]  /*16ed0*/  FFMA.FTZ R118, R0, R7, R118 ;  /* 0x0000000700767223 */ /* 0x000fe20000010076 */
[----:B------:R-:W-:Y:S02]  /*16ee0*/  FMNMX.FTZ R11, R119, R16, !PT ;  /* 0x00000010770b7209 */ /* 0x000fe40007810000 */
[----:B------:R-:W-:Y:S02]  /*16ef0*/  FMNMX.FTZ R3, R121, R2, !PT ;  /* 0x0000000279037209 */ /* 0x000fe40007810000 */
[----:B------:R-:W-:Y:S02]  /*16f00*/  FMNMX.FTZ R4, R118, R11, !PT ;  /* 0x0000000b76047209 */ /* 0x000fe40007810000 */
[----:B------:R-:W-:Y:S01]  /*16f10*/  FMNMX.FTZ R2, R106, R3, !PT ;  /* 0x000000036a027209 */ /* 0x000fe20007810000 */
[CC--:B----4-:R-:W-:Y:S01]  /*16f20*/  FFMA.FTZ R105, R0.reuse, R5.reuse, R105 ;  /* 0x0000000500697223 */ /* 0x0d0fe20000010069 */
[----:B------:R-:W-:Y:S01]  /*16f30*/  FMNMX.FTZ R4, R117, R4, !PT ;  /* 0x0000000475047209 */ /* 0x000fe20007810000 */
        /* <DEDUP_REMOVED lines=27> */
[----:B------:R-:W-:Y:S02]  /*170f0*/  FFMA.FTZ R109, R207, c[0x0][0x23c], -R126 ;  /* 0x00008f00cf6d7a23 */ /* 0x000fe4000001087e */
[--C-:B------:R-:W-:Y:S02]  /*17100*/  FFMA.FTZ R107, R107, c[0x0][0x23c], -R120.reuse ;  /* 0x00008f006b6b7a23 */ /* 0x100fe40000010878 */
[--C-:B------:R-:W-:Y:S01]  /*17110*/  FFMA.FTZ R114, R195, c[0x0][0x23c], -R120.reuse ;  /* 0x00008f00c3727a23 */ /* 0x100fe20000010878 */
[----:B------:R-:W2:Y:S01]  /*17120*/  MUFU.EX2 R104, R104 ;  /* 0x0000006800687308 */ /* 0x000ea20000000800 */
[--C-:B------:R-:W-:Y:S02]  /*17130*/  FFMA.FTZ R113, R201, c[0x0][0x23c], -R120.reuse ;  /* 0x00008f00c9717a23 */ /* 0x100fe40000010878 */
[----:B------:R-:W-:Y:S02]  /*17140*/  FFMA.FTZ R112, R203, c[0x0][0x23c], -R120 ;  /* 0x00008f00cb707a23 */ /* 0x000fe40000010878 */
[--C-:B------:R-:W-:Y:S02]  /*17150*/  FFMA.FTZ R185, R185, c[0x0][0x23c], -R126.reuse ;  /* 0x00008f00b9b97a23 */ /* 0x100fe4000001087e */
[--C-:B------:R-:W-:Y:S02]  /*17160*/  FFMA.FTZ R176, R183, c[0x0][0x23c], -R126.reuse ;  /* 0x00008f00b7b07a23 */ /* 0x100fe4000001087e */
        /* <DEDUP_REMOVED lines=33> */
[----:B------:R-:W-:Y:S01]  /*17380*/  FMUL.FTZ R39, R101, R39 ;  /* 0x0000002765277220 */ /* 0x000fe20000410000 */
[----:B------:R-:W-:Y:S01]  /*17390*/  LDSM.16.MT88.4 R68, [R141+0xa000] ;  /* 0x00a000008d44783b */ /* 0x000fe20000004200 */
[----:B------:R-:W1:Y:S01]  /*173a0*/  MUFU.EX2 R114, R114 ;  /* 0x0000007200727308 */ /* 0x000e620000000800 */
        /* <DEDUP_REMOVED lines=44> */
[----:B------:R-:W-:Y:S02]  /*17670*/  FMUL.FTZ R59, R101, R59 ;  /* 0x0000003b653b7220 */ /* 0x000fe40000410000 */
[C---:B------:R-:W-:Y:S02]  /*17680*/  FMUL.FTZ R56, R104.reuse, R56 ;  /* 0x0000003868387220 */ /* 0x040fe40000410000 */
[C---:B------:R-:W-:Y:S03]  /*17690*/  HMMA.16816.F32 R12, R96.reuse, R20, R12 ;  /* 0x00000014600c723c */ /* 0x040fe6000000180c */
[C---:B------:R-:W-:Y:S02]  /*176a0*/  FMUL.FTZ R57, R104.reuse, R57 ;  /* 0x0000003968397220 */ /* 0x040fe40000410000 */
        /* <DEDUP_REMOVED lines=13> */
[C---:B------:R-:W-:Y:S01]  /*17780*/  FFMA.FTZ R169, R104.reuse, R169, R107 ;  /* 0x000000a968a97223 */ /* 0x040fe2000001006b */
        /* <DEDUP_REMOVED lines=8> */
[----:B------:R-:W2:Y:S01]  /*17810*/  LDSM.16.MT88.4 R72, [R142+0xa000] ;  /* 0x00a000008e48783b */ /* 0x000ea20000004200 */
[--C-:B------:R-:W-:Y:S02]  /*17820*/  FFMA.FTZ R122, R193, c[0x0][0x23c], -R126.reuse ;  /* 0x00008f00c17a7a23 */ /* 0x100fe4000001087e */
[--C-:B------:R-:W-:Y:S02]  /*17830*/  FFMA.FTZ R125, R125, c[0x0][0x23c], -R126.reuse ;  /* 0x00008f007d7d7a23 */ /* 0x100fe4000001087e */
[C---:B-1----:R-:W-:Y:S01]  /*17840*/  HMMA.16816.F32 R28, R96.reuse, R88, R28 ;  /* 0x00000058601c723c */ /* 0x042fe2000000181c */
[----:B------:R-:W-:Y:S02]  /*17850*/  MUFU.EX2 R171, R171 ;  /* 0x000000ab00ab7308 */ /* 0x000fe40000000800 */
[----:B------:R-:W-:Y:S02]  /*17860*/  FFMA.FTZ R130, R191, c[0x0][0x23c], -R126 ;  /* 0x00008f00bf827a23 */ /* 0x000fe4000001087e */
[--C-:B------:R-:W-:Y:S02]  /*17870*/  FFMA.FTZ R127, R127, c[0x0][0x23c], -R120.reuse ;  /* 0x00008f007f7f7a23 */ /* 0x100fe40000010878 */
[--C-:B------:R-:W-:Y:S01]  /*17880*/  FFMA.FTZ R170, R189, c[0x0][0x23c], -R120.reuse ;  /* 0x00008f00bdaa7a23 */ /* 0x100fe20000010878 */
[C---:B------:R-:W-:Y:S03]  /*17890*/  HMMA.16816.F32 R32, R96.reuse, R90, R32 ;  /* 0x0000005a6020723c */ /* 0x040fe60000001820 */
[----:B------:R-:W1:Y:S01]  /*178a0*/  MUFU.EX2 R122, R122 ;  /* 0x0000007a007a7308 */ /* 0x000e620000000800 */
[--C-:B------:R-:W-:Y:S02]  /*178b0*/  FFMA.FTZ R131, R131, c[0x0][0x23c], -R120.reuse ;  /* 0x00008f0083837a23 */ /* 0x100fe40000010878 */
[----:B------:R-:W-:Y:S02]  /*178c0*/  FFMA.FTZ R172, R187, c[0x0][0x23c], -R120 ;  /* 0x00008f00bbac7a23 */ /* 0x000fe40000010878 */
[C---:B------:R-:W-:Y:S04]  /*178d0*/  HMMA.16816.F32 R36, R96.reuse, R76, R36 ;  /* 0x0000004c6024723c */ /* 0x040fe80000001824 */
[--C-:B------:R-:W-:Y:S01]  /*178e0*/  FFMA.FTZ R124, R124, c[0x0][0x23c], -R126.reuse ;  /* 0x00008f007c7c7a23 */ /* 0x100fe2000001087e */
[----:B------:R-:W-:Y:S01]  /*178f0*/  MUFU.EX2 R125, R125 ;  /* 0x0000007d007d7308 */ /* 0x000fe20000000800 */
[--C-:B------:R-:W-:Y:S02]  /*17900*/  FFMA.FTZ R121, R121, c[0x0][0x23c], -R126.reuse ;  /* 0x00008f0079797a23 */ /* 0x100fe4000001087e */
[C---:B------:R-:W-:Y:S01]  /*17910*/  HMMA.16816.F32 R40, R96.reuse, R78, R40 ;  /* 0x0000004e6028723c */ /* 0x040fe20000001828 */
[----:B------:R-:W3:Y:S03]  /*17920*/  LDSM.16.MT88.4 R76, [R140+0xa000] ;  /* 0x00a000008c4c783b */ /* 0x000ee60000004200 */
[----:B------:R-:W-:Y:S02]  /*17930*/  FFMA.FTZ R126, R105, c[0x0][0x23c], -R126 ;  /* 0x00008f00697e7a23 */ /* 0x000fe4000001087e */
[--C-:B------:R-:W-:Y:S01]  /*17940*/  FFMA.FTZ R119, R119, c[0x0][0x23c], -R120.reuse ;  /* 0x00008f0077777a23 */ /* 0x100fe20000010878 */
[----:B------:R-:W4:Y:S01]  /*17950*/  MUFU.EX2 R130, R130 ;  /* 0x0000008200827308 */ /* 0x000f220000000800 */
[--C-:B------:R-:W-:Y:S01]  /*17960*/  FFMA.FTZ R118, R118, c[0x0][0x23c], -R120.reuse ;  /* 0x00008f0076767a23 */ /* 0x100fe20000010878 */
[C---:B--2---:R-:W-:Y:S03]  /*17970*/  HMMA.16816.F32 R44, R96.reuse, R72, R44 ;  /* 0x00000048602c723c */ /* 0x044fe6000000182c */
[--C-:B------:R-:W-:Y:S02]  /*17980*/  FFMA.FTZ R117, R117, c[0x0][0x23c], -R120.reuse ;  /* 0x00008f0075757a23 */ /* 0x100fe40000010878 */
[----:B------:R-:W-:Y:S03]  /*17990*/  FFMA.FTZ R120, R115, c[0x0][0x23c], -R120 ;  /* 0x00008f0073787a23 */ /* 0x000fe60000010878 */
[----:B------:R-:W-:Y:S01]  /*179a0*/  MUFU.EX2 R127, R127 ;  /* 0x0000007f007f7308 */ /* 0x000fe20000000800 */
[----:B------:R-:W-:Y:S01]  /*179b0*/  FFMA.FTZ R116, R101, R168, R116 ;  /* 0x000000a865747223 */ /* 0x000fe20000010074 */
[C---:B------:R-:W-:Y:S01]  /*179c0*/  HMMA.16816.F32 R48, R96.reuse, R74, R48 ;  /* 0x0000004a6030723c */ /* 0x040fe20000001830 */
[----:B------:R-:W2:Y:S02]  /*179d0*/  LDSM.16.MT88.4 R72, [R144+0x8800] ;  /* 0x008800009048783b */ /* 0x000ea40000004200 */
[----:B------:R-:W-:Y:S01]  /*179e0*/  MOV R101, R2 ;  /* 0x0000000200657202 */ /* 0x000fe20000000f00 */
[----:B------:R-:W-:Y:S02]  /*179f0*/  FADD.FTZ R111, R111, R116 ;  /* 0x000000746f6f7221 */ /* 0x000fe40000010000 */
[----:B------:R-:W-:Y:S02]  /*17a00*/  FADD.FTZ R114, R114, R169 ;  /* 0x000000a972727221 */ /* 0x000fe40000010000 */
[C---:B------:R-:W-:Y:S01]  /*17a10*/  HMMA.16816.F32 R52, R96.reuse, R68, R52 ;  /* 0x000000446034723c */ /* 0x040fe20000001834 */
[----:B------:R-:W5:Y:S03]  /*17a20*/  MUFU.EX2 R170, R170 ;  /* 0x000000aa00aa7308 */ /* 0x000f660000000800 */
[----:B------:R-:W-:Y:S02]  /*17a30*/  FADD.FTZ R110, R110, R111 ;  /* 0x0000006f6e6e7221 */ /* 0x000fe40000010000 */
[----:B------:R-:W-:Y:S01]  /*17a40*/  FADD.FTZ R113, R113, R114 ;  /* 0x0000007271717221 */ /* 0x000fe20000010000 */
[----:B-1----:R-:W-:Y:S01]  /*17a50*/  F2FP.PACK_AB R69, R122, R123 ;  /* 0x0000007b7a45723e */ /* 0x002fe200000000ff */
[C---:B------:R-:W-:Y:S03]  /*17a60*/  HMMA.16816.F32 R56, R96.reuse, R70, R56 ;  /* 0x000000466038723c */ /* 0x040fe60000001838 */
[----:B------:R-:W-:Y:S01]  /*17a70*/  MUFU.EX2 R131, R131 ;  /* 0x0000008300837308 */ /* 0x000fe20000000800 */
[----:B------:R-:W-:Y:S02]  /*17a80*/  FADD.FTZ R110, R109, R110 ;  /* 0x0000006e6d6e7221 */ /* 0x000fe40000010000 */
[----:B------:R-:W-:Y:S01]  /*17a90*/  FADD.FTZ R112, R112, R113 ;  /* 0x0000007170707221 */ /* 0x000fe20000010000 */
[----:B----4-:R-:W-:Y:S01]  /*17aa0*/  F2FP.PACK_AB R71, R130, R125 ;  /* 0x0000007d8247723e */ /* 0x010fe200000000ff */
[C---:B---3--:R-:W-:Y:S04]  /*17ab0*/  HMMA.16816.F32 R60, R96.reuse, R76, R60 ;  /* 0x0000004c603c723c */ /* 0x048fe8000000183c */
[----:B------:R-:W-:Y:S01]  /*17ac0*/  FADD.FTZ R123, R123, R110 ;  /* 0x0000006e7b7b7221 */ /* 0x000fe20000010000 */
[----:B------:R-:W1:Y:S03]  /*17ad0*/  MUFU.EX2 R172, R172 ;  /* 0x000000ac00ac7308 */ /* 0x000e660000000800 */
[----:B------:R-:W-:Y:S01]  /*17ae0*/  HMMA.16816.F32 R64, R96, R78, R64 ;  /* 0x0000004e6040723c */ /* 0x000fe20000001840 */
[----:B------:R-:W3:Y:S03]  /*17af0*/  LDSM.16.MT88.4 R76, [R141+0x8800] ;  /* 0x008800008d4c783b */ /* 0x000ee60000004200 */
[----:B-----5:R-:W-:Y:S01]  /*17b00*/  F2FP.PACK_AB R68, R170, R127 ;  /* 0x0000007faa44723e */ /* 0x020fe200000000ff */
[----:B------:R-:W-:Y:S02]  /*17b10*/  FADD.FTZ R127, R127, R112 ;  /* 0x000000707f7f7221 */ /* 0x000fe40000010000 */
[----:B------:R-:W-:Y:S01]  /*17b20*/  MUFU.EX2 R124, R124 ;  /* 0x0000007c007c7308 */ /* 0x000fe20000000800 */
[----:B------:R-:W-:Y:S04]  /*17b30*/  FADD.FTZ R122, R122, R123 ;  /* 0x0000007b7a7a7221 */ /* 0x000fe80000010000 */
[----:B------:R-:W-:Y:S02]  /*17b40*/  FADD.FTZ R170, R170, R127 ;  /* 0x0000007faaaa7221 */ /* 0x000fe40000010000 */
[----:B------:R-:W-:Y:S03]  /*17b50*/  FADD.FTZ R125, R125, R122 ;  /* 0x0000007a7d7d7221 */ /* 0x000fe60000010000 */
[----:B------:R-:W4:Y:S01]  /*17b60*/  MUFU.EX2 R121, R121 ;  /* 0x0000007900797308 */ /* 0x000f220000000800 */
[----:B------:R-:W-:Y:S01]  /*17b70*/  FADD.FTZ R130, R130, R125 ;  /* 0x0000007d82827221 */ /* 0x000fe20000010000 */
[C---:B-1----:R-:W-:Y:S01]  /*17b80*/  F2FP.PACK_AB R70, R172.reuse, R131 ;  /* 0x00000083ac46723e */ /* 0x042fe200000000ff */
[----:B------:R-:W-:Y:S04]  /*17b90*/  FADD.FTZ R131, R131, R170 ;  /* 0x000000aa83837221 */ /* 0x000fe80000010000 */
[----:B------:R-:W-:Y:S03]  /*17ba0*/  FADD.FTZ R172, R172, R131 ;  /* 0x00000083acac7221 */ /* 0x000fe60000010000 */
[----:B------:R-:W1:Y:S01]  /*17bb0*/  MUFU.EX2 R126, R126 ;  /* 0x0000007e007e7308 */ /* 0x000e620000000800 */
[C---:B--2---:R-:W-:Y:S08]  /*17bc0*/  HMMA.16816.F32 R4, R68.reuse, R72, R4 ;  /* 0x000000484404723c */ /* 0x044ff00000001804 */
[C---:B------:R-:W-:Y:S01]  /*17bd0*/  HMMA.16816.F32 R8, R68.reuse, R74, R8 ;  /* 0x0000004a4408723c */ /* 0x040fe20000001808 */
[----:B------:R-:W2:Y:S01]  /*17be0*/  LDSM.16.MT88.4 R72, [R140+0x8800] ;  /* 0x008800008c48783b */ /* 0x000ea20000004200 */
[----:B------:R-:W-:Y:S02]  /*17bf0*/  MUFU.EX2 R119, R119 ;  /* 0x0000007700777308 */ /* 0x000fe40000000800 */
[----:B----4-:R-:W-:Y:S04]  /*17c00*/  F2FP.PACK_AB R105, R121, R124 ;  /* 0x0000007c7969723e */ /* 0x010fe800000000ff */
[C---:B------:R-:W-:Y:S04]  /*17c10*/  HMMA.16816.F32 R12, R68.reuse, R80, R12 ;  /* 0x00000050440c723c */ /* 0x040fe8000000180c */
[----:B------:R-:W4:Y:S01]  /*17c20*/  MUFU.EX2 R118, R118 ;  /* 0x0000007600767308 */ /* 0x000f220000000800 */
[----:B-1----:R-:W-:Y:S03]  /*17c30*/  F2FP.PACK_AB R107, R126, R171 ;  /* 0x000000ab7e6b723e */ /* 0x002fe600000000ff */
[C---:B------:R-:W-:Y:S01]  /*17c40*/  HMMA.16816.F32 R16, R68.reuse, R82, R16 ;  /* 0x000000524410723c */ /* 0x040fe20000001810 */
[----:B------:R-:W1:Y:S05]  /*17c50*/  LDSM.16.MT88.4 R80, [R144+0xa800] ;  /* 0x00a800009050783b */ /* 0x000e6a0000004200 */
[----:B------:R-:W-:Y:S02]  /*17c60*/  MUFU.EX2 R117, R117 ;  /* 0x0000007500757308 */ /* 0x000fe40000000800 */
[C---:B---3--:R-:W-:Y:S08]  /*17c70*/  HMMA.16816.F32 R20, R68.reuse, R76, R20 ;  /* 0x0000004c4414723c */ /* 0x048ff00000001814 */
[C---:B------:R-:W-:Y:S01]  /*17c80*/  HMMA.16816.F32 R24, R68.reuse, R78, R24 ;  /* 0x0000004e4418723c */ /* 0x040fe20000001818 */
[----:B------:R-:W3:Y:S01]  /*17c90*/  LDSM.16.MT88.4 R76, [R142+0xa800] ;  /* 0x00a800008e4c783b */ /* 0x000ee20000004200 */
[----:B------:R-:W5:Y:S02]  /*17ca0*/  MUFU.EX2 R120, R120 ;  /* 0x0000007800787308 */ /* 0x000f640000000800 */
[----:B----4-:R-:W-:Y:S04]  /*17cb0*/  F2FP.PACK_AB R104, R118, R119 ;  /* 0x000000777668723e */ /* 0x010fe800000000ff */
[C---:B--2---:R-:W-:Y:S08]  /*17cc0*/  HMMA.16816.F32 R28, R68.reuse, R72, R28 ;  /* 0x00000048441c723c */ /* 0x044ff0000000181c */
[C---:B------:R-:W-:Y:S01]  /*17cd0*/  HMMA.16816.F32 R32, R68.reuse, R74, R32 ;  /* 0x0000004a4420723c */ /* 0x040fe20000001820 */
[----:B------:R-:W2:Y:S07]  /*17ce0*/  LDSM.16.MT88.4 R72, [R141+0xa800] ;  /* 0x00a800008d48783b */ /* 0x000eae0000004200 */
[C---:B-1----:R-:W-:Y:S04]  /*17cf0*/  HMMA.16816.F32 R36, R68.reuse, R80, R36 ;  /* 0x000000504424723c */ /* 0x042fe80000001824 */
[----:B-----5:R-:W-:Y:S04]  /*17d00*/  F2FP.PACK_AB R106, R120, R117 ;  /* 0x00000075786a723e */ /* 0x020fe800000000ff */
[C---:B------:R-:W-:Y:S01]  /*17d10*/  HMMA.16816.F32 R40, R68.reuse, R82, R40 ;  /* 0x000000524428723c */ /* 0x040fe20000001828 */
[----:B------:R-:W1:Y:S07]  /*17d20*/  LDSM.16.MT88.4 R80, [R140+0xa800] ;  /* 0x00a800008c50783b */ /* 0x000e6e0000004200 */
        /* <DEDUP_REMOVED lines=31> */
[C---:B------:R-:W-:Y:S01]  /*17f20*/  HMMA.16816.F32 R16, R68.reuse, R78, R16 ;  /* 0x0000004e4410723c */ /* 0x040fe20000001810 */
[----:B------:R-:W3:Y:S03]  /*17f30*/  LDSM.16.MT88.4 R76, [R144+0xb000] ;  /* 0x00b00000904c783b */ /* 0x000ee60000004200 */
[----:B------:R-:W-:Y:S02]  /*17f40*/  FADD.FTZ R168, R126, R171 ;  /* 0x000000ab7ea87221 */ /* 0x000fe40000010000 */
[----:B------:R-:W-:Y:S02]  /*17f50*/  FADD.FTZ R169, R120, R117 ;  /* 0x0000007578a97221 */ /* 0x000fe40000010000 */
        /* <DEDUP_REMOVED lines=14> */
[C---:B---3--:R-:W-:Y:S08]  /*18040*/  HMMA.16816.F32 R60, R68.reuse, R76, R60 ;  /* 0x0000004c443c723c */ /* 0x048ff0000000183c */
        /* <DEDUP_REMOVED lines=8> */
[C---:B------:R-:W-:Y:S08]  /*180d0*/  HMMA.16816.F32 R84, R104.reuse, R86, R16 ;  /* 0x000000566854723c */ /* 0x040ff00000001810 */
[C---:B-1----:R-:W-:Y:S08]  /*180e0*/  HMMA.16816.F32 R80, R104.reuse, R72, R20 ;  /* 0x000000486850723c */ /* 0x042ff00000001814 */
[C---:B------:R-:W-:Y:S08]  /*180f0*/  HMMA.16816.F32 R76, R104.reuse, R74, R24 ;  /* 0x0000004a684c723c */ /* 0x040ff00000001818 */
[C---:B--2---:R-:W-:Y:S08]  /*18100*/  HMMA.16816.F32 R72, R104.reuse, R68, R28 ;  /* 0x000000446848723c */ /* 0x044ff0000000181c */
[C---:B------:R-:W-:Y:S08]  /*18110*/  HMMA.16816.F32 R68, R104.reuse, R70, R32 ;  /* 0x000000466844723c */ /* 0x040ff00000001820 */
[C---:B---3--:R-:W-:Y:S08]  /*18120*/  HMMA.16816.F32 R36, R104.reuse, R4, R36 ;  /* 0x000000046824723c */ /* 0x048ff00000001824 */
[C---:B------:R-:W-:Y:S01]  /*18130*/  HMMA.16816.F32 R40, R104.reuse, R6, R40 ;  /* 0x000000066828723c */ /* 0x040fe20000001828 */
[----:B------:R-:W1:Y:S07]  /*18140*/  LDSM.16.MT88.4 R4, [R140+0xb800] ;  /* 0x00b800008c04783b */ /* 0x000e6e0000004200 */
[C---:B----4-:R-:W-:Y:S08]  /*18150*/  HMMA.16816.F32 R44, R104.reuse, R8, R44 ;  /* 0x00000008682c723c */ /* 0x050ff0000000182c */
[C---:B------:R-:W-:Y:S08]  /*18160*/  HMMA.16816.F32 R48, R104.reuse, R10, R48 ;  /* 0x0000000a6830723c */ /* 0x040ff00000001830 */
[C---:B-----5:R-:W-:Y:S08]  /*18170*/  HMMA.16816.F32 R52, R104.reuse, R12, R52 ;  /* 0x0000000c6834723c */ /* 0x060ff00000001834 */
[C---:B------:R-:W-:Y:S08]  /*18180*/  HMMA.16816.F32 R56, R104.reuse, R14, R56 ;  /* 0x0000000e6838723c */ /* 0x040ff00000001838 */
[C---:B-1----:R-:W-:Y:S08]  /*18190*/  HMMA.16816.F32 R60, R104.reuse, R4, R60 ;  /* 0x00000004683c723c */ /* 0x042ff0000000183c */
[----:B------:R-:W-:Y:S07]  /*181a0*/  HMMA.16816.F32 R64, R104, R6, R64 ;  /* 0x000000066840723c */ /* 0x000fee0000001840 */
[----:B------:R-:W-:Y:S01]  /*181b0*/  MOV R104, R3 ;  /* 0x0000000300687202 */ /* 0x000fe20000000f00 */
[----:B------:R-:W-:-:S05]  /*181c0*/  @P0 BRA `(.L_x_7302) ;  /* 0xffffcc9000000947 */ /* 0x000fca000383ffff */
.L_x_7298:
        /* <DEDUP_REMOVED lines=193> */
.L_x_7303:
[----:B------:R-:W1:Y:S04]  /*18de0*/  S2R R3, SR_CTAID.Z ;  /* 0x0000000000037919 */ /* 0x000e680000002700 */
[----:B------:R-:W1:Y:S02]  /*18df0*/  S2R R2, SR_CTAID.Y ;  /* 0x0000000000027919 */ /* 0x000e640000002600 */
[----:B-1----:R-:W-:-:S04]  /*18e00*/  IMAD R4, R2, c[0x0][0x1c0], R3 ;  /* 0x0000700002047a24 */ /* 0x002fc800078e0203 */
[----:B------:R-:W-:Y:S02]  /*18e10*/  IMAD R4, R4, c[0x0][0x214], RZ ;  /* 0x0000850004047a24 */ /* 0x000fe400078e02ff */
.L_x_7304:
        /* <DEDUP_REMOVED lines=41> */
.L_x_7306:
[----:B------:R-:W-:Y:S05]  /*190b0*/  BSYNC B0 ;  /* 0x0000000000007941 */ /* 0x000fea0003800000 */
.L_x_7305:
        /* <DEDUP_REMOVED lines=35> */
.L_x_7308:
[----:B------:R-:W-:Y:S05]  /*192f0*/  BSYNC B0 ;  /* 0x0000000000007941 */ /* 0x000fea0003800000 */
.L_x_7307:
        /* <DEDUP_REMOVED lines=18> */
.L_x_7310:
[----:B------:R-:W-:Y:S05]  /*19420*/  BSYNC B0 ;  /* 0x0000000000007941 */ /* 0x000fea0003800000 */
.L_x_7309:
        /* <DEDUP_REMOVED lines=18> */
.L_x_7312:
[----:B------:R-:W-:Y:S05]  /*19550*/  BSYNC B0 ;  /* 0x0000000000007941 */ /* 0x000fea0003800000 */
.L_x_7311:
        /* <DEDUP_REMOVED lines=19> */
.L_x_7313:
        /* <DEDUP_REMOVED lines=15> */
.L_x_8279:


//--------------------- .text._ZN5flash24flash_fwd_splitkv_kernelI23Flash_fwd_kernel_traitsILi128ELi64ELi64ELi4ELb0ELb0EN7cutlass6half_tE19Flash_kernel_traitsILi128ELi64ELi64ELi4ES3_EELb1ELb0ELb0ELb0ELb1ELb0ELb1ELb0EEEvNS_16Flash_fwd_paramsE --------------------------
	.section	.text._ZN5flash24flash_fwd_splitkv_kernelI23Flash_fwd_kernel_traitsILi128ELi64ELi64ELi4ELb0ELb0EN7cutlass6half_tE19Flash_kernel_traitsILi128ELi64ELi64ELi4ES3_EELb1ELb0ELb0ELb0ELb1ELb0ELb1ELb0EEEvNS_16Flash_fwd_paramsE,"ax",@progbits
	.sectioninfo	@"SHI_REGISTERS=202"
	.align	128
        .global         _ZN5flash24flash_fwd_splitkv_kernelI23Flash_fwd_kernel_traitsILi128ELi64ELi64ELi4ELb0ELb0EN7cutlass6half_tE19Flash_kernel_traitsILi128ELi64ELi64ELi4ES3_EELb1ELb0ELb0ELb0ELb1ELb0ELb1ELb0EEEvNS_16Flash_fwd_paramsE
        .type           _ZN5flash24flash_fwd_splitkv_kernelI23Flash_fwd_kernel_traitsILi128ELi64ELi64ELi4ELb0ELb0EN7cutlass6half_tE19Flash_kernel_traitsILi128ELi64ELi64ELi4ES3_EELb1ELb0ELb0ELb0ELb1ELb0ELb1ELb0EEEvNS_16Flash_fwd_paramsE,@function
        .size           _ZN5flash24flash_fwd_splitkv_kernelI23Flash_fwd_kernel_traitsILi128ELi64ELi64ELi4ELb0ELb0EN7cutlass6half_tE19Flash_kernel_traitsILi128ELi64ELi64ELi4ES3_EELb1ELb0ELb0ELb0ELb1ELb0ELb1ELb0EEEvNS_16Flash_fwd_paramsE,(.L_x_8280 - _ZN5flash24flash_fwd_splitkv_kernelI23Flash_fwd_kernel_traitsILi128ELi64ELi64ELi4ELb0ELb0EN7cutlass6half_tE19Flash_kernel_traitsILi128ELi64ELi64ELi4ES3_EELb1ELb0ELb0ELb0ELb1ELb0ELb1ELb0EEEvNS_16Flash_fwd_paramsE)
        .other          _ZN5flash24flash_fwd_splitkv_kernelI23Flash_fwd_kernel_traitsILi128ELi64ELi64ELi4ELb0ELb0EN7cutlass6half_tE19Flash_kernel_traitsILi128ELi64ELi64ELi4ES3_EELb1ELb0ELb0ELb0ELb1ELb0ELb1ELb0EEEvNS_16Flash_fwd_paramsE,@"STO_CUDA_ENTRY STV_DEFAULT"
_ZN5flash24flash_fwd_splitkv_kernelI23Flash_fwd_kernel_traitsILi128ELi64ELi64ELi4ELb0ELb0EN7cutlass6half_tE19Flash_kernel_traitsILi128ELi64ELi64ELi4ES3_EELb1ELb0ELb0ELb0ELb1ELb0ELb1ELb0EEEvNS_16Flash_fwd_paramsE:
.text._ZN5flash24flash_fwd_splitkv_kernelI23Flash_fwd_kernel_traitsILi128ELi64ELi64ELi4ELb0ELb0EN7cutlass6half_tE19Flash_kernel_traitsILi128ELi64ELi64ELi4ES3_EELb1ELb0ELb0ELb0ELb1ELb0ELb1ELb0EEEvNS_16Flash_fwd_paramsE:
[----:B------:R-:W-:Y:S02]  /*0000*/  MOV R1, c[0x0][0x28] ;  /* 0x00000a0000017a02 */ /* 0x000fe40000000f00 */
[----:B------:R-:W1:Y:S01]  /*0010*/  I2F.U32.RP R4, c[0x0][0x1c0] ;  /* 0x0000700000047b06 */ /* 0x000e620000209000 */
[----:B------:R-:W2:Y:S01]  /*0020*/  S2R R11, SR_CTAID.Z ;  /* 0x00000000000b7919 */ /* 0x000ea20000002700 */
[----:B------:R-:W-:Y:S01]  /*0030*/  IMAD.MOV.U32 R2, RZ, RZ, RZ ;  /* 0x000000ffff027224 */ /* 0x000fe200078e00ff */
[----:B------:R-:W-:Y:S01]  /*0040*/  ISETP.NE.U32.AND P1, PT, RZ, c[0x0][0x1c0], PT ;  /* 0x00007000ff007a0c */ /* 0x000fe20003f25070 */
[----:B------:R-:W-:Y:S01]  /*0050*/  IMAD.MOV.U32 R12, RZ, RZ, -0x1 ;  /* 0xffffffffff0c7424 */ /* 0x000fe200078e00ff */
[----:B------:R-:W-:-:S03]  /*0060*/  ULDC.64 UR4, c[0x0][0x118] ;  /* 0x0000460000047ab9 */ /* 0x000fc60000000a00 */
[----:B-1----:R-:W1:Y:S02]  /*0070*/  MUFU.RCP R3, R4 ;  /* 0x0000000400037308 */ /* 0x002e640000001000 */
[----:B-1----:R-:W-:-:S06]  /*0080*/  IADD3 R3, R3, 0xffffffe, RZ ;  /* 0x0ffffffe03037810 */ /* 0x002fcc0007ffe0ff */
[----:B------:R-:W1:Y:S02]  /*0090*/  F2I.FTZ.U32.TRUNC.NTZ R3, R3 ;  /* 0x0000000300037305 */ /* 0x000e64000021f000 */
[----:B-1----:R-:W-:-:S04]  /*00a0*/  IMAD.MOV R0, RZ, RZ, -R3 ;  /* 0x000000ffff007224 */ /* 0x002fc800078e0a03 */
[----:B------:R-:W-:Y:S02]  /*00b0*/  IMAD R5, R0, c[0x0][0x1c0], RZ ;  /* 0x0000700000057a24 */ /* 0x000fe400078e02ff */
[----:B------:R-:W1:Y:S02]  /*00c0*/  LDC.U8 R0, c[0x0][0x312] ;  /* 0x0000c480ff007b82 */ /* 0x000e640000000000 */
[----:B------:R-:W-:-:S04]  /*00d0*/  IMAD.HI.U32 R2, R3, R5, R2 ;  /* 0x0000000503027227 */ /* 0x000fc800078e0002 */
[----:B------:R-:W-:Y:S02]  /*00e0*/  IMAD.MOV.U32 R5, RZ, RZ, 0x4 ;  /* 0x00000004ff057424 */ /* 0x000fe400078e00ff */
        /* <DEDUP_REMOVED lines=38> */
.L_x_7314:
[----:B-1-34-:R-:W-:Y:S02]  /*0350*/  MOV R2, c[0x0][0x218] ;  /* 0x0000860000027a02 */ /* 0x01afe40000000f00 */
.L_x_7315:
        /* <DEDUP_REMOVED lines=26> */
[----:B--2---:R-:W-:-:S04]  /*0500*/  IADD3 R10, R10, 0xffffffe, RZ ;  /* 0x0ffffffe0a0a7810 */ /* 0x004fc80007ffe0ff */
[----:B------:R-:W2:Y:S02]  /*0510*/  F2I.FTZ.U32.TRUNC.NTZ R11, R10 ;  /* 0x0000000a000b7305 */ /* 0x000ea4000021f000 */
        /* <DEDUP_REMOVED lines=12> */
[----:B------:R-:W-:-:S11]  /*05e0*/  IADD3 R8, R6, 0x3f, RZ ;  /* 0x0000003f06087810 */ /* 0x000fd60007ffe0ff */
        /* <DEDUP_REMOVED lines=19> */
[----:B------:R-:W-:Y:S01]  /*0720*/  LOP3.LUT P6, RZ, R84, 0xf, RZ, 0xc0, !PT ;  /* 0x0000000f54ff7812 */ /* 0x000fe200078cc0ff */
[----:B------:R-:W-:Y:S01]  /*0730*/  IMAD.IADD R87, R87, 0x1, -R90 ;  /* 0x0000000157577824 */ /* 0x000fe200078e0a5a */
[----:B------:R-:W-:-:S04]  /*0740*/  LEA.HI R0, R3, R84, RZ, 0x4 ;  /* 0x0000005403007211 */ /* 0x000fc800078f20ff */
[----:B------:R-:W-:Y:S02]  /*0750*/  LOP3.LUT R3, R0, 0x3ffffff0, RZ, 0xc0, !PT ;  /* 0x3ffffff000037812 */ /* 0x000fe400078ec0ff */
[----:B------:R-:W-:-:S03]  /*0760*/  SHF.R.S32.HI R0, RZ, 0x4, R0 ;  /* 0x00000004ff007819 */ /* 0x000fc60000011400 */
[----:B------:R-:W-:Y:S01]  /*0770*/  IMAD.IADD R6, R84, 0x1, -R3 ;  /* 0x0000000154067824 */ /* 0x000fe200078e0a03 */
[C---:B------:R-:W-:Y:S01]  /*0780*/  IADD3 R12, R0.reuse, 0x10, RZ ;  /* 0x00000010000c7810 */ /* 0x040fe20007ffe0ff */
[----:B------:R-:W-:Y:S01]  /*0790*/  IMAD R3, R7, c[0x0][0x1c0], R26 ;  /* 0x0000700007037a24 */ /* 0x000fe200078e021a */
[----:B------:R-:W-:Y:S01]  /*07a0*/  IADD3 R4, R0, 0x8, RZ ;  /* 0x0000000800047810 */ /* 0x000fe20007ffe0ff */
[----:B------:R-:W-:Y:S01]  /*07b0*/  IMAD.SHL.U32 R6, R6, 0x4, RZ ;  /* 0x0000000406067824 */ /* 0x000fe200078e00ff */
[C---:B------:R-:W-:Y:S01]  /*07c0*/  IADD3 R10, R0.reuse, 0x18, RZ ;  /* 0x00000018000a7810 */ /* 0x040fe20007ffe0ff */
[----:B------:R-:W-:Y:S01]  /*07d0*/  IMAD R3, R3, c[0x0][0x214], R90 ;  /* 0x0000850003037a24 */ /* 0x000fe200078e025a */
[----:B------:R-:W-:Y:S02]  /*07e0*/  IADD3 R8, R0, 0x20, RZ ;  /* 0x0000002000087810 */ /* 0x000fe40007ffe0ff */
[----:B------:R-:W-:Y:S01]  /*07f0*/  SHF.R.S32.HI R7, RZ, 0x1f, R6 ;  /* 0x0000001fff077819 */ /* 0x000fe20000011406 */
[----:B------:R-:W-:Y:S01]  /*0800*/  IMAD R5, R3, c[0x0][0x22c], RZ ;  /* 0x00008b0003057a24 */ /* 0x000fe200078e02ff */
[----:B------:R-:W-:-:S02]  /*0810*/  ISETP.GE.AND P2, PT, R4, R87, PT ;  /* 0x000000570400720c */ /* 0x000fc40003f46270 */
[CC--:B------:R-:W-:Y:S01]  /*0820*/  ISETP.GE.AND P3, PT, R0.reuse, R87.reuse, PT ;  /* 0x000000570000720c */ /* 0x0c0fe20003f66270 */
[----:B------:R-:W-:Y:S01]  /*0830*/  IMAD.WIDE R6, R0, 0x80, R6 ;  /* 0x0000008000067825 */ /* 0x000fe200078e0206 */
[-C--:B------:R-:W-:Y:S02]  /*0840*/  ISETP.GE.AND P1, PT, R10, R87.reuse, PT ;  /* 0x000000570a00720c */ /* 0x080fe40003f26270 */
[-C--:B------:R-:W-:Y:S02]  /*0850*/  ISETP.GE.AND P4, PT, R8, R87.reuse, PT ;  /* 0x000000570800720c */ /* 0x080fe40003f86270 */
[C---:B------:R-:W-:Y:S02]  /*0860*/  IADD3 R2, P0, R5.reuse, R6, RZ ;  /* 0x0000000605027210 */ /* 0x040fe40007f1e0ff */
[----:B------:R-:W-:Y:S02]  /*0870*/  ISETP.GE.OR P5, PT, R4, R87, P6 ;  /* 0x000000570400720c */ /* 0x000fe400037a6670 */
[----:B------:R-:W-:-:S02]  /*0880*/  LEA.HI.X.SX32 R5, R5, R7, 0x1, P0 ;  /* 0x0000000705057211 */ /* 0x000fc400000f0eff */
[----:B------:R-:W-:Y:S02]  /*0890*/  LEA R14, P0, R2, c[0x0][0x1d8], 0x2 ;  /* 0x00007600020e7a11 */ /* 0x000fe400078010ff */
[----:B------:R-:W-:Y:S02]  /*08a0*/  IADD3 R6, R0, 0x28, RZ ;  /* 0x0000002800067810 */ /* 0x000fe40007ffe0ff */
[----:B------:R-:W-:Y:S02]  /*08b0*/  LEA.HI.X R15, R2, c[0x0][0x1dc], R5, 0x2, P0 ;  /* 0x00007700020f7a11 */ /* 0x000fe400000f1405 */
[----:B------:R-:W-:Y:S02]  /*08c0*/  ISETP.GE.AND P0, PT, R12, R87, PT ;  /* 0x000000570c00720c */ /* 0x000fe40003f06270 */
[C---:B------:R-:W-:Y:S01]  /*08d0*/  IADD3 R4, R0.reuse, 0x30, RZ ;  /* 0x0000003000047810 */ /* 0x040fe20007ffe0ff */
[----:B------:R1:W-:Y:S01]  /*08e0*/  @!P3 STG.E.128 [R14.64], RZ ;  /* 0x000000ff0e00b986 */ /* 0x0003e2000c101d04 */
[----:B------:R-:W-:-:S02]  /*08f0*/  IADD3 R2, R0, 0x38, RZ ;  /* 0x0000003800027810 */ /* 0x000fc40007ffe0ff */
[----:B------:R-:W-:Y:S01]  /*0900*/  SHF.R.S32.HI R5, RZ, 0x1f, R3 ;  /* 0x0000001fff057819 */ /* 0x000fe20000011403 */
[----:B------:R1:W-:Y:S01]  /*0910*/  @!P3 STG.E.128 [R14.64+0x100], RZ ;  /* 0x000100ff0e00b986 */ /* 0x0003e2000c101d04 */
[----:B------:R-:W-:-:S03]  /*0920*/  ISETP.GE.AND P3, PT, R6, R87, PT ;  /* 0x000000570600720c */ /* 0x000fc60003f66270 */
[----:B------:R1:W-:Y:S04]  /*0930*/  @!P2 STG.E.128 [R14.64+0x1000], RZ ;  /* 0x001000ff0e00a986 */ /* 0x0003e8000c101d04 */
[----:B------:R1:W-:Y:S04]  /*0940*/  @!P0 STG.E.128 [R14.64+0x2000], RZ ;  /* 0x002000ff0e008986 */ /* 0x0003e8000c101d04 */
        /* <DEDUP_REMOVED lines=43> */
.L_x_7316:
[----:B-1----:R-:W-:Y:S01]  /*0c00*/  ISETP.NE.U32.AND P0, PT, RZ, c[0x0][0x2b8], PT ;  /* 0x0000ae00ff007a0c */ /* 0x002fe20003f05070 */
[----:B------:R-:W-:Y:S01]  /*0c10*/  IMAD.MOV.U32 R2, RZ, RZ, R168 ;  /* 0x000000ffff027224 */ /* 0x000fe200078e00a8 */
[----:B------:R-:W-:Y:S02]  /*0c20*/  ISETP.NE.U32.AND P2, PT, RZ, c[0x0][0x2c0], PT ;  /* 0x0000b000ff007a0c */ /* 0x000fe40003f45070 */
[----:B------:R-:W-:Y:S02]  /*0c30*/  ISETP.NE.AND.EX P0, PT, RZ, c[0x0][0x2bc], PT, P0 ;  /* 0x0000af00ff007a0c */ /* 0x000fe40003f05300 */
[----:B------:R-:W-:-:S11]  /*0c40*/  ISETP.NE.AND.EX P2, PT, RZ, c[0x0][0x2c4], PT, P2 ;  /* 0x0000b100ff007a0c */ /* 0x000fd60003f45320 */
[C---:B------:R-:W-:Y:S02]  /*0c50*/  @P0 IMAD.WIDE R10, R168.reuse, R5, c[0x0][0x2b8] ;  /* 0x0000ae00a80a0625 */ /* 0x040fe400078e0205 */
[----:B------:R-:W-:Y:S02]  /*0c60*/  @P2 SHF.R.S32.HI R5, RZ, 0x1f, R168 ;  /* 0x0000001fff052819 */ /* 0x000fe400000114a8 */
[----:B------:R-:W-:Y:S01]  /*0c70*/  @P2 IMAD.WIDE.U32 R8, R168, c[0x0][0x2c8], RZ ;  /* 0x0000b200a8082a25 */ /* 0x000fe200078e00ff */
        /* <DEDUP_REMOVED lines=74> */
[----:B------:R-:W-:-:S04]  /*1120*/  IMAD.WIDE.U32 R18, R18, c[0x0][0x188], RZ ;  /* 0x0000620012127a25 */ /* 0x000fc800078e00ff */
[----:B------:R-:W-:Y:S01]  /*1130*/  IMAD.WIDE.U32 R22, R11, c[0x0][0x198], R8 ;  /* 0x000066000b167a25 */ /* 0x000fe200078e0008 */
[----:B------:R-:W-:Y:S02]  /*1140*/  SHF.R.S32.HI R8, RZ, 0x1f, R10 ;  /* 0x0000001fff087819 */ /* 0x000fe4000001140a */
[----:B------:R-:W-:Y:S01]  /*1150*/  IADD3 R4, R19, R4, RZ ;  /* 0x0000000413047210 */ /* 0x000fe20007ffe0ff */
[----:B------:R-:W-:Y:S02]  /*1160*/  IMAD.IADD R23, R23, 0x1, R3 ;  /* 0x0000000117177824 */ /* 0x000fe400078e0203 */
[----:B------:R-:W-:Y:S02]  /*1170*/  IMAD R3, R8, c[0x0][0x1b0], RZ ;  /* 0x00006c0008037a24 */ /* 0x000fe400078e02ff */
[----:B------:R-:W-:-:S04]  /*1180*/  IMAD.WIDE.U32 R22, R10, c[0x0][0x1b0], R22 ;  /* 0x00006c000a167a25 */ /* 0x000fc800078e0016 */
[----:B------:R-:W-:-:S04]  /*1190*/  IMAD R0, R10, c[0x0][0x1b4], R3 ;  /* 0x00006d000a007a24 */ /* 0x000fc800078e0203 */
[----:B------:R-:W-:Y:S01]  /*11a0*/  IMAD.IADD R0, R23, 0x1, R0 ;  /* 0x0000000117007824 */ /* 0x000fe200078e0200 */
[----:B------:R-:W-:Y:S05]  /*11b0*/  BRA `(.L_x_7318) ;  /* 0x0000041000007947 */ /* 0x000fea0003800000 */
.L_x_7317:
        /* <DEDUP_REMOVED lines=15> */
.L_x_7319:
[----:B------:R-:W-:Y:S01]  /*12b0*/  IABS R9, c[0x0][0x1c8] ;  /* 0x0000720000097a13 */ /* 0x000fe20000000000 */
[----:B------:R-:W-:Y:S02]  /*12c0*/  IMAD.MOV.U32 R10, RZ, RZ, RZ ;  /* 0x000000ffff0a7224 */ /* 0x000fe400078e00ff */
[----:B------:R-:W-:Y:S01]  /*12d0*/  @P4 IMAD.IADD R4, R3, 0x1, R4 ;  /* 0x0000000103044824 */ /* 0x000fe200078e0204 */
        /* <DEDUP_REMOVED lines=13> */
[----:B------:R-:W-:-:S04]  /*13b0*/  IMAD.MOV R0, RZ, RZ, -R10 ;  /* 0x000000ffff007224 */ /* 0x000fc800078e0a0a */
[----:B------:R-:W-:Y:S01]  /*13c0*/  IMAD R0, R9, R0, R7 ;  /* 0x0000000009007224 */ /* 0x000fe200078e0207 */
[----:B------:R-:W-:-:S04]  /*13d0*/  SHF.R.S32.HI R7, RZ, 0x1f, R11 ;  /* 0x0000001fff077819 */ /* 0x000fc8000001140b */
        /* <DEDUP_REMOVED lines=9> */
[C---:B------:R-:W-:Y:S02]  /*1470*/  IMAD R5, R11.reuse, c[0x0][0x19c], R0 ;  /* 0x000067000b057a24 */ /* 0x040fe400078e0200 */
        /* <DEDUP_REMOVED lines=21> */
.L_x_7318:
[----:B------:R-:W-:Y:S01]  /*15d0*/  ISETP.NE.AND P1, PT, R12, -0x1, PT ;  /* 0xffffffff0c00780c */ /* 0x000fe20003f25270 */
[----:B------:R-:W-:Y:S01]  /*15e0*/  IMAD.IADD R163, R87, 0x1, -R90 ;  /* 0x0000000157a37824 */ /* 0x000fe200078e0a5a */
[----:B------:R-:W-:Y:S01]  /*15f0*/  SHF.R.S32.HI R9, RZ, 0x1f, R84 ;  /* 0x0000001fff097819 */ /* 0x000fe20000011454 */
[----:B------:R-:W-:Y:S01]  /*1600*/  IMAD.SHL.U32 R178, R84, 0x2, RZ ;  /* 0x0000000254b27824 */ /* 0x000fe200078e00ff */
[----:B------:R-:W-:Y:S02]  /*1610*/  IADD3 R169, R105, -0x1, RZ ;  /* 0xffffffff69a97810 */ /* 0x000fe40007ffe0ff */
[CC--:B------:R-:W-:Y:S02]  /*1620*/  LEA.HI R16, R9.reuse, R84.reuse, RZ, 0x3 ;  /* 0x0000005409107211 */ /* 0x0c0fe400078f18ff */
[----:B------:R-:W-:Y:S02]  /*1630*/  LEA.HI R88, R9, R84, RZ, 0x5 ;  /* 0x0000005409587211 */ /* 0x000fe400078f28ff */
[----:B------:R-:W-:-:S02]  /*1640*/  LOP3.LUT R5, R16, 0xfffffff8, RZ, 0xc0, !PT ;  /* 0xfffffff810057812 */ /* 0x000fc400078ec0ff */
[----:B------:R-:W-:Y:S01]  /*1650*/  SHF.R.S32.HI R16, RZ, 0x3, R16 ;  /* 0x00000003ff107819 */ /* 0x000fe20000011410 */
[----:B------:R-:W-:Y:S01]  /*1660*/  @!P1 IMAD.WIDE.U32 R24, R168, c[0x0][0x178], RZ ;  /* 0x00005e00a8189a25 */ /* 0x000fe200078e00ff */
[----:B------:R-:W-:Y:S02]  /*1670*/  @!P1 SHF.R.S32.HI R3, RZ, 0x1f, R168 ;  /* 0x0000001fff039819 */ /* 0x000fe400000114a8 */
[----:B------:R-:W-:Y:S01]  /*1680*/  IADD3 R15, R16, 0x10, RZ ;  /* 0x00000010100f7810 */ /* 0x000fe20007ffe0ff */
[----:B------:R-:W-:Y:S01]  /*1690*/  IMAD.IADD R5, R84, 0x1, -R5 ;  /* 0x0000000154057824 */ /* 0x000fe200078e0a05 */
[----:B------:R-:W-:Y:S01]  /*16a0*/  SHF.R.S32.HI R17, RZ, 0x1f, R16 ;  /* 0x0000001fff117819 */ /* 0x000fe20000011410 */
[----:B------:R-:W-:Y:S01]  /*16b0*/  @!P1 IMAD R3, R3, c[0x0][0x178], RZ ;  /* 0x00005e0003039a24 */ /* 0x000fe200078e02ff */
[C---:B------:R-:W-:Y:S01]  /*16c0*/  ISETP.GE.AND P6, PT, R16.reuse, R163, PT ;  /* 0x000000a31000720c */ /* 0x040fe20003fc6270 */
[----:B------:R-:W-:Y:S01]  /*16d0*/  IMAD.SHL.U32 R14, R16, 0x40, RZ ;  /* 0x00000040100e7824 */ /* 0x000fe200078e00ff */
[----:B------:R-:W-:Y:S01]  /*16e0*/  SHF.R.S32.HI R86, RZ, 0x5, R88 ;  /* 0x00000005ff567819 */ /* 0x000fe20000011458 */
[----:B------:R-:W-:Y:S01]  /*16f0*/  @P1 IMAD.WIDE.U32 R20, R12, c[0x0][0x190], RZ ;  /* 0x000064000c141a25 */ /* 0x000fe200078e00ff */
[----:B------:R-:W-:-:S02]  /*1700*/  LOP3.LUT R178, R178, 0x6, RZ, 0xc0, !PT ;  /* 0x00000006b2b27812 */ /* 0x000fc400078ec0ff */
[----:B------:R-:W-:Y:S01]  /*1710*/  LOP3.LUT R14, R14, 0x1c0, RZ, 0xc0, !PT ;  /* 0x000001c00e0e7812 */ /* 0x000fe200078ec0ff */
[----:B-----5:R-:W-:Y:S01]  /*1720*/  @!P1 IMAD R2, R168, c[0x0][0x17c], R3 ;  /* 0x00005f00a8029a24 */ /* 0x020fe200078e0203 */
[----:B------:R-:W-:Y:S01]  /*1730*/  SHF.R.S32.HI R3, RZ, 0x1f, R26 ;  /* 0x0000001fff037819 */ /* 0x000fe2000001141a */
[----:B------:R-:W-:Y:S01]  /*1740*/  @!P1 IMAD.MOV.U32 R20, RZ, RZ, R24 ;  /* 0x000000ffff149224 */ /* 0x000fe200078e0018 */
[----:B------:R-:W-:Y:S01]  /*1750*/  SHF.R.U32.HI R171, RZ, 0x3, R14 ;  /* 0x00000003ffab7819 */ /* 0x000fe2000001160e */
[----:B------:R-:W-:Y:S02]  /*1760*/  IMAD.SHL.U32 R13, R5, 0x8, RZ ;  /* 0x00000008050d7824 */ /* 0x000fe400078e00ff */
[----:B------:R-:W-:Y:S02]  /*1770*/  @P1 IMAD R12, R12, c[0x0][0x194], R21 ;  /* 0x000065000c0c1a24 */ /* 0x000fe400078e0215 */
[----:B------:R-:W-:Y:S01]  /*1780*/  @!P1 IMAD.IADD R12, R25, 0x1, R2 ;  /* 0x00000001190c9824 */ /* 0x000fe200078e0202 */
[----:B------:R-:W-:Y:S01]  /*1790*/  IADD3 R18, P2, R13, R18, RZ ;  /* 0x000000120d127210 */ /* 0x000fe20007f5e0ff */
[----:B------:R-:W-:Y:S01]  /*17a0*/  IMAD R3, R3, c[0x0][0x1a8], RZ ;  /* 0x00006a0003037a24 */ /* 0x000fe200078e02ff */
[----:B------:R-:W-:Y:S01]  /*17b0*/  LOP3.LUT R2, R14, 0x38, R13, 0xf8, !PT ;  /* 0x000000380e027812 */ /* 0x000fe200078ef80d */
[----:B------:R-:W-:Y:S01]  /*17c0*/  IMAD.WIDE R32, R33, 0x40, R16 ;  /* 0x0000004021207825 */ /* 0x000fe200078e0210 */
[----:B------:R-:W-:-:S02]  /*17d0*/  IADD3 R22, P3, R13, R22, RZ ;  /* 0x000000160d167210 */ /* 0x000fc40007f7e0ff */
[----:B------:R-:W-:Y:S01]  /*17e0*/  IADD3 R20, P1, R13, R20, RZ ;  /* 0x000000140d147210 */ /* 0x000fe20007f3e0ff */
[----:B------:R-:W-:Y:S01]  /*17f0*/  IMAD R28, R26, c[0x0][0x1ac], R3 ;  /* 0x00006b001a1c7a24 */ /* 0x000fe200078e0203 */
[----:B------:R-:W-:Y:S01]  /*1800*/  SHF.R.S32.HI R13, RZ, 0x1f, R13 ;  /* 0x0000001fff0d7819 */ /* 0x000fe2000001140d */
[----:B------:R-:W-:Y:S01]  /*1810*/  IMAD R103, R17, c[0x0][0x198], RZ ;  /* 0x0000660011677a24 */ /* 0x000fe200078e02ff */
[----:B------:R-:W-:Y:S02]  /*1820*/  LOP3.LUT R171, R2, R171, RZ, 0x3c, !PT ;  /* 0x000000ab02ab7212 */ /* 0x000fe400078e3cff */
[----:B------:R-:W-:Y:S01]  /*1830*/  LEA.HI R2, R9, R84, RZ, 0x6 ;  /* 0x0000005409027211 */ /* 0x000fe200078f30ff */
[----:B------:R-:W-:Y:S01]  /*1840*/  IMAD.X R19, R13, 0x1, R4, P2 ;  /* 0x000000010d137824 */ /* 0x000fe200010e0604 */
[----:B------:R-:W-:Y:S01]  /*1850*/  ISETP.GE.AND P2, PT, R15, R163, PT ;  /* 0x000000a30f00720c */ /* 0x000fe20003f46270 */
[C---:B------:R-:W-:Y:S02]  /*1860*/  IMAD.X R23, R13.reuse, 0x1, R0, P3 ;  /* 0x000000010d177824 */ /* 0x040fe400018e0600 */
[----:B------:R-:W-:Y:S01]  /*1870*/  IMAD.X R21, R13, 0x1, R12, P1 ;  /* 0x000000010d157824 */ /* 0x000fe200008e060c */
[C---:B------:R-:W-:Y:S01]  /*1880*/  IADD3 R13, R16.reuse, 0x20, RZ ;  /* 0x00000020100d7810 */ /* 0x040fe20007ffe0ff */
[C---:B------:R-:W-:Y:S01]  /*1890*/  IMAD.WIDE.U32 R22, R16.reuse, c[0x0][0x198], R22 ;  /* 0x0000660010167a25 */ /* 0x040fe200078e0016 */
[----:B------:R-:W-:-:S02]  /*18a0*/  IADD3 R106, P1, R16, R11, RZ ;  /* 0x0000000b106a7210 */ /* 0x000fc40007f3e0ff */
[----:B------:R-:W-:Y:S01]  /*18b0*/  ISETP.GE.AND P5, PT, R13, R163, PT ;  /* 0x000000a30d00720c */ /* 0x000fe20003fa6270 */
[----:B------:R-:W-:Y:S01]  /*18c0*/  IMAD.WIDE.U32 R26, R26, c[0x0][0x1a8], R20 ;  /* 0x00006a001a1a7a25 */ /* 0x000fe200078e0014 */
[----:B------:R-:W-:-:S03]  /*18d0*/  IADD3 R11, R16, 0x30, RZ ;  /* 0x00000030100b7810 */ /* 0x000fc60007ffe0ff */
[----:B------:R-:W-:Y:S01]  /*18e0*/  IMAD.X R0, R17, 0x1, R7, P1 ;  /* 0x0000000111007824 */ /* 0x000fe200008e0607 */
[----:B------:R-:W-:Y:S01]  /*18f0*/  ISETP.GE.AND P4, PT, R11, R163, PT ;  /* 0x000000a30b00720c */ /* 0x000fe20003f86270 */
[----:B------:R-:W-:Y:S01]  /*1900*/  IMAD.MOV.U32 R102, RZ, RZ, R22 ;  /* 0x000000ffff667224 */ /* 0x000fe200078e0016 */
[C---:B------:R-:W-:Y:S01]  /*1910*/  @!P2 IADD3 R22, P1, R32.reuse, 0x10, RZ ;  /* 0x000000102016a810 */ /* 0x040fe20007f3e0ff */
[----:B------:R-:W-:Y:S02]  /*1920*/  IMAD.IADD R29, R27, 0x1, R28 ;  /* 0x000000011b1d7824 */ /* 0x000fe400078e021c */
[----:B------:R-:W-:Y:S02]  /*1930*/  @!P6 IMAD R4, R33, c[0x0][0x190], RZ ;  /* 0x000064002104ea24 */ /* 0x000fe400078e02ff */
[----:B------:R-:W-:Y:S01]  /*1940*/  @!P5 IADD3 R20, P3, R32, 0x20, RZ ;  /* 0x000000202014d810 */ /* 0x000fe20007f7e0ff */
[----:B------:R-:W-:Y:S02]  /*1950*/  @!P2 IMAD.X R17, RZ, RZ, R33, P1 ;  /* 0x000000ffff11a224 */ /* 0x000fe400008e0621 */
[----:B------:R-:W-:-:S02]  /*1960*/  @!P6 IMAD.MOV.U32 R28, RZ, RZ, R26 ;  /* 0x000000ffff1ce224 */ /* 0x000fc400078e001a */
[----:B------:R-:W-:Y:S01]  /*1970*/  @!P5 IMAD.X R3, RZ, RZ, R33, P3 ;  /* 0x000000ffff03d224 */ /* 0x000fe200018e0621 */
[----:B------:R-:W-:Y:S01]  /*1980*/  @!P4 IADD3 R14, P1, R32, 0x30, RZ ;  /* 0x00000030200ec810 */ /* 0x000fe20007f3e0ff */
[----:B------:R-:W-:Y:S02]  /*1990*/  IMAD.SHL.U32 R2, R2, 0x8, RZ ;  /* 0x0000000802027824 */ /* 0x000fe400078e00ff */
[--C-:B------:R-:W-:Y:S02]  /*19a0*/  @!P2 IMAD.MOV.U32 R31, RZ, RZ, R29.reuse ;  /* 0x000000ffff1fa224 */ /* 0x100fe400078e001d */
[--C-:B------:R-:W-:Y:S01]  /*19b0*/  @!P5 IMAD.MOV.U32 R25, RZ, RZ, R29.reuse ;  /* 0x000000ffff19d224 */ /* 0x100fe200078e001d */
[----:B------:R-:W-:Y:S01]  /*19c0*/  LOP3.LUT R171, R171, 0xfffffe00, R2, 0xf8, !PT ;  /* 0xfffffe00abab7812 */ /* 0x000fe200078ef802 */
[----:B------:R-:W-:Y:S02]  /*19d0*/  @!P4 IMAD.MOV.U32 R27, RZ, RZ, R29 ;  /* 0x000000ffff1bc224 */ /* 0x000fe400078e001d */
[----:B------:R-:W-:-:S02]  /*19e0*/  @!P5 IMAD R3, R3, c[0x0][0x190], RZ ;  /* 0x000064000303da24 */ /* 0x000fc400078e02ff */
[----:B------:R-:W-:Y:S02]  /*19f0*/  IMAD R103, R16, c[0x0][0x19c], R103 ;  /* 0x0000670010677a24 */ /* 0x000fe400078e0267 */
[----:B------:R-:W-:Y:S02]  /*1a00*/  @!P5 IMAD.MOV.U32 R24, RZ, RZ, R26 ;  /* 0x000000ffff18d224 */ /* 0x000fe400078e001a */
[C---:B------:R-:W-:Y:S02]  /*1a10*/  @!P6 IMAD R4, R32.reuse, c[0x0][0x194], R4 ;  /* 0x000065002004ea24 */ /* 0x040fe400078e0204 */
[----:B------:R-:W-:Y:S02]  /*1a20*/  @!P2 IMAD R17, R17, c[0x0][0x190], RZ ;  /* 0x000064001111aa24 */ /* 0x000fe400078e02ff */
[----:B------:R-:W-:-:S04]  /*1a30*/  @!P6 IMAD.WIDE.U32 R28, R32, c[0x0][0x190], R28 ;  /* 0x00006400201cea25 */ /* 0x000fc800078e001c */
[----:B------:R-:W-:Y:S02]  /*1a40*/  @!P2 IMAD.MOV.U32 R30, RZ, RZ, R26 ;  /* 0x000000ffff1ea224 */ /* 0x000fe400078e001a */
[----:B------:R-:W-:Y:S02]  /*1a50*/  @!P5 IMAD R2, R20, c[0x0][0x194], R3 ;  /* 0x000065001402da24 */ /* 0x000fe400078e0203 */
[----:B------:R-:W-:Y:S02]  /*1a60*/  IMAD.IADD R103, R23, 0x1, R103 ;  /* 0x0000000117677824 */ /* 0x000fe400078e0267 */
[----:B------:R-:W-:Y:S02]  /*1a70*/  @!P4 IMAD.X R7, RZ, RZ, R33, P1 ;  /* 0x000000ffff07c224 */ /* 0x000fe400008e0621 */
[----:B------:R-:W-:Y:S02]  /*1a80*/  @!P2 IMAD R12, R22, c[0x0][0x194], R17 ;  /* 0x00006500160caa24 */ /* 0x000fe400078e0211 */
[----:B------:R-:W-:Y:S01]  /*1a90*/  @!P5 IMAD.WIDE.U32 R20, R20, c[0x0][0x190], R24 ;  /* 0x000064001414da25 */ /* 0x000fe200078e0018 */
[----:B------:R-:W-:-:S03]  /*1aa0*/  @!P6 LEA R24, P1, R28, c[0x0][0x160], 0x1 ;  /* 0x000058001c18ea11 */ /* 0x000fc600078208ff */
[----:B------:R-:W-:Y:S02]  /*1ab0*/  @!P6 IMAD.IADD R4, R29, 0x1, R4 ;  /* 0x000000011d04e824 */ /* 0x000fe400078e0204 */
[----:B------:R-:W-:-:S03]  /*1ac0*/  @!P2 IMAD.WIDE.U32 R22, R22, c[0x0][0x190], R30 ;  /* 0x000064001616aa25 */ /* 0x000fc600078e001e */
[----:B------:R-:W-:Y:S01]  /*1ad0*/  @!P6 LEA.HI.X R25, R28, c[0x0][0x164], R4, 0x1, P1 ;  /* 0x000059001c19ea11 */ /* 0x000fe200008f0c04 */
[----:B------:R-:W-:Y:S01]  /*1ae0*/  IMAD.SHL.U32 R3, R169, 0x40, RZ ;  /* 0x00000040a9037824 */ /* 0x000fe200078e00ff */
[----:B------:R-:W-:Y:S01]  /*1af0*/  @!P2 LEA R30, P3, R22, c[0x0][0x160], 0x1 ;  /* 0x00005800161eaa11 */ /* 0x000fe200078608ff */
[----:B------:R-:W-:Y:S01]  /*1b00*/  @!P2 IMAD.IADD R12, R23, 0x1, R12 ;  /* 0x00000001170ca824 */ /* 0x000fe200078e020c */
[----:B------:R-:W-:Y:S01]  /*1b10*/  @!P5 LEA R28, P1, R20, c[0x0][0x160], 0x1 ;  /* 0x00005800141cda11 */ /* 0x000fe200078208ff */
[----:B------:R-:W-:Y:S02]  /*1b20*/  IMAD.IADD R4, R6, 0x1, -R3 ;  /* 0x0000000106047824 */ /* 0x000fe400078e0a03 */
[----:B------:R-:W-:Y:S01]  /*1b30*/  @!P4 IMAD R7, R7, c[0x0][0x190], RZ ;  /* 0x000064000707ca24 */ /* 0x000fe200078e02ff */
[----:B------:R-:W-:Y:S01]  /*1b40*/  @!P2 LEA.HI.X R31, R22, c[0x0][0x164], R12, 0x1, P3 ;  /* 0x00005900161faa11 */ /* 0x000fe200018f0c0c */
[----:B------:R-:W-:Y:S01]  /*1b50*/  IMAD.SHL.U32 R171, R171, 0x2, RZ ;  /* 0x00000002abab7824 */ /* 0x000fe200078e00ff */
[----:B------:R-:W-:Y:S01]  /*1b60*/  ISETP.GE.AND P3, PT, R15, R4, PT ;  /* 0x000000040f00720c */ /* 0x000fe20003f66270 */
[----:B------:R-:W-:-:S02]  /*1b70*/  @!P5 IMAD.IADD R17, R21, 0x1, R2 ;  /* 0x000000011511d824 */ /* 0x000fc400078e0202 */
[C---:B------:R-:W-:Y:S01]  /*1b80*/  @!P4 IMAD R7, R14.reuse, c[0x0][0x194], R7 ;  /* 0x000065000e07ca24 */ /* 0x040fe200078e0207 */
[----:B------:R-:W-:Y:S01]  /*1b90*/  @!PT LDS RZ, [RZ] ;  /* 0x00000000fffff984 */ /* 0x000fe20000000800 */
[----:B------:R-:W-:Y:S01]  /*1ba0*/  @!PT LDS RZ, [RZ] ;  /* 0x00000000fffff984 */ /* 0x000fe20000000800 */
[----:B------:R-:W-:Y:S01]  /*1bb0*/  @!PT LDS RZ, [RZ] ;  /* 0x00000000fffff984 */ /* 0x000fe20000000800 */
[----:B------:R1:W-:Y:S01]  /*1bc0*/  @!P6 LDGSTS.E.BYPASS.LTC128B.128 [R171], [R24.64] ;  /* 0x0000000018abefae */ /* 0x0003e2000b901d44 */
[----:B------:R-:W-:Y:S01]  /*1bd0*/  @!P4 IMAD.WIDE.U32 R26, R14, c[0x0][0x190], R26 ;  /* 0x000064000e1aca25 */ /* 0x000fe200078e001a */
[----:B------:R-:W-:Y:S02]  /*1be0*/  @!P5 LEA.HI.X R29, R20, c[0x0][0x164], R17, 0x1, P1 ;  /* 0x00005900141dda11 */ /* 0x000fe400008f0c11 */
[----:B------:R1:W-:Y:S01]  /*1bf0*/  @!P6 LDGSTS.E.BYPASS.LTC128B.128 [R171+0x2000], [R24.64+0x80] ;  /* 0x0200008018abefae */ /* 0x0003e2000b901d44 */
[----:B------:R-:W-:Y:S01]  /*1c00*/  IMAD.MOV.U32 R2, RZ, RZ, c[0x0][0x198] ;  /* 0x00006600ff027624 */ /* 0x000fe200078e00ff */
[----:B------:R-:W-:Y:S01]  /*1c10*/  ISETP.GE.AND P1, PT, R13, R4, PT ;  /* 0x000000040d00720c */ /* 0x000fe20003f26270 */
[----:B------:R-:W-:Y:S01]  /*1c20*/  @!P4 IMAD.IADD R17, R27, 0x1, R7 ;  /* 0x000000011b11c824 */ /* 0x000fe200078e0207 */
[----:B------:R2:W-:Y:S01]  /*1c30*/  @!P2 LDGSTS.E.BYPASS.LTC128B.128 [R171+0x800], [R30.64] ;  /* 0x008000001eabafae */ /* 0x0005e2000b901d44 */
[----:B------:R-:W-:Y:S01]  /*1c40*/  @!P4 LEA R20, P6, R26, c[0x0][0x160], 0x1 ;  /* 0x000058001a14ca11 */ /* 0x000fe200078c08ff */
[----:B------:R-:W-:-:S02]  /*1c50*/  IMAD.MOV.U32 R7, RZ, RZ, c[0x0][0x19c] ;  /* 0x00006700ff077624 */ /* 0x000fc400078e00ff */
[----:B------:R2:W-:Y:S01]  /*1c60*/  @!P2 LDGSTS.E.BYPASS.LTC128B.128 [R171+0x2800], [R30.64+0x80] ;  /* 0x028000801eabafae */ /* 0x0005e2000b901d44 */
[----:B------:R-:W-:Y:S01]  /*1c70*/  @!P3 LEA R12, P2, R2, R102, 0x4 ;  /* 0x00000066020cb211 */ /* 0x000fe200078420ff */
[----:B------:R-:W-:Y:S01]  /*1c80*/  IMAD.WIDE.U32 R18, R10, c[0x0][0x1b8], R18 ;  /* 0x00006e000a127a25 */ /* 0x000fe200078e0012 */
[----:B------:R-:W-:Y:S01]  /*1c90*/  @!P4 LEA.HI.X R21, R26, c[0x0][0x164], R17, 0x1, P6 ;  /* 0x000059001a15ca11 */ /* 0x000fe200030f0c11 */
[----:B------:R2:W-:Y:S01]  /*1ca0*/  @!P5 LDGSTS.E.BYPASS.LTC128B.128 [R171+0x1000], [R28.64] ;  /* 0x010000001cabdfae */ /* 0x0005e2000b901d44 */
[C---:B------:R-:W-:Y:S01]  /*1cb0*/  @!P3 LEA.HI.X R17, R2.reuse, R103, R7, 0x4, P2 ;  /* 0x000000670211b211 */ /* 0x040fe200010f2407 */
[----:B------:R-:W-:Y:S01]  /*1cc0*/  IMAD.WIDE.U32 R26, R2, 0x20, RZ ;  /* 0x00000020021a7825 */ /* 0x000fe200078e00ff */
[----:B------:R-:W-:Y:S01]  /*1cd0*/  @!P3 LEA R22, P2, R12, c[0x0][0x168], 0x1 ;  /* 0x00005a000c16ba11 */ /* 0x000fe200078408ff */
[----:B------:R2:W-:Y:S01]  /*1ce0*/  @!P5 LDGSTS.E.BYPASS.LTC128B.128 [R171+0x3000], [R28.64+0x80] ;  /* 0x030000801cabdfae */ /* 0x0005e2000b901d44 */
[----:B------:R-:W-:Y:S02]  /*1cf0*/  ISETP.GE.AND P6, PT, R16, R4, PT ;  /* 0x000000041000720c */ /* 0x000fe40003fc6270 */
[----:B------:R-:W-:Y:S01]  /*1d00*/  @!P3 LEA.HI.X R23, R12, c[0x0][0x16c], R17, 0x1, P2 ;  /* 0x00005b000c17ba11 */ /* 0x000fe200010f0c11 */
[----:B------:R-:W-:Y:S01]  /*1d10*/  IMAD.SHL.U32 R12, R7, 0x20, RZ ;  /* 0x00000020070c7824 */ /* 0x000fe200078e00ff */
[----:B------:R-:W-:Y:S01]  /*1d20*/  @!P1 IADD3 R14, P2, R102, R26, RZ ;  /* 0x0000001a660e9210 */ /* 0x000fe20007f5e0ff */
[----:B------:R3:W-:Y:S03]  /*1d30*/  @!P4 LDGSTS.E.BYPASS.LTC128B.128 [R171+0x1800], [R20.64] ;  /* 0x0180000014abcfae */ /* 0x0007e6000b901d44 */
[----:B------:R-:W-:Y:S01]  /*1d40*/  @!P1 IADD3.X R17, R103, R27, R12, P2, !PT ;  /* 0x0000001b67119210 */ /* 0x000fe200017fe40c */
[----:B------:R3:W-:Y:S01]  /*1d50*/  @!P4 LDGSTS.E.BYPASS.LTC128B.128 [R171+0x3800], [R20.64+0x80] ;  /* 0x0380008014abcfae */ /* 0x0007e2000b901d44 */
[----:B-1----:R-:W-:-:S02]  /*1d60*/  @!P1 LEA R24, P2, R14, c[0x0][0x168], 0x1 ;  /* 0x00005a000e189a11 */ /* 0x002fc400078408ff */
[----:B------:R-:W-:Y:S02]  /*1d70*/  LEA.HI R12, R9, R84, RZ, 0x4 ;  /* 0x00000054090c7211 */ /* 0x000fe400078f20ff */
[----:B------:R-:W-:Y:S01]  /*1d80*/  @!P1 LEA.HI.X R25, R14, c[0x0][0x16c], R17, 0x1, P2 ;  /* 0x00005b000e199a11 */ /* 0x000fe200010f0c11 */
[----:B------:R-:W-:Y:S01]  /*1d90*/  IMAD.SHL.U32 R17, R16, 0x8, RZ ;  /* 0x0000000810117824 */ /* 0x000fe200078e00ff */
[-C--:B------:R-:W-:Y:S02]  /*1da0*/  ISETP.GE.AND P2, PT, R11, R4.reuse, PT ;  /* 0x000000040b00720c */ /* 0x080fe40003f46270 */
[----:B------:R-:W-:Y:S02]  /*1db0*/  @!P6 LEA R26, P5, R102, c[0x0][0x168], 0x1 ;  /* 0x00005a00661aea11 */ /* 0x000fe400078a08ff */
[----:B------:R-:W-:Y:S02]  /*1dc0*/  ISETP.GE.AND P4, PT, R13, R4, PT ;  /* 0x000000040d00720c */ /* 0x000fe40003f86270 */
[----:B------:R-:W-:-:S02]  /*1dd0*/  SHF.R.S32.HI R13, RZ, 0x4, R12 ;  /* 0x00000004ff0d7819 */ /* 0x000fc4000001140c */
[----:B------:R-:W-:Y:S02]  /*1de0*/  @!P6 LEA.HI.X R27, R102, c[0x0][0x16c], R103, 0x1, P5 ;  /* 0x00005b00661bea11 */ /* 0x000fe400028f0c67 */
[----:B------:R-:W-:Y:S02]  /*1df0*/  LEA.HI R14, R13, R13, RZ, 0x1 ;  /* 0x0000000d0d0e7211 */ /* 0x000fe400078f08ff */
[-C--:B------:R-:W-:Y:S01]  /*1e00*/  ISETP.GE.AND P5, PT, R15, R4.reuse, PT ;  /* 0x000000040f00720c */ /* 0x080fe20003fa6270 */
[----:B------:R1:W-:Y:S01]  /*1e10*/  @!P6 LDGSTS.E.BYPASS.LTC128B.128 [R171+0x4000], [R26.64] ;  /* 0x040000001aabefae */ /* 0x0003e2000b901d44 */
[----:B------:R-:W-:Y:S01]  /*1e20*/  IMAD R15, R8, c[0x0][0x1b8], RZ ;  /* 0x00006e00080f7a24 */ /* 0x000fe200078e02ff */
[----:B------:R-:W-:Y:S01]  /*1e30*/  LOP3.LUT R14, R14, 0xfffffffe, RZ, 0xc0, !PT ;  /* 0xfffffffe0e0e7812 */ /* 0x000fe200078ec0ff */
[----:B------:R-:W-:Y:S01]  /*1e40*/  @!P2 IMAD R7, R7, 0x30, RZ ;  /* 0x000000300707a824 */ /* 0x000fe200078e02ff */
[----:B------:R1:W-:Y:S01]  /*1e50*/  @!P6 LDGSTS.E.BYPASS.LTC128B.128 [R171+0x6000], [R26.64+0x80] ;  /* 0x060000801aabefae */ /* 0x0003e2000b901d44 */
[----:B------:R-:W-:Y:S01]  /*1e60*/  IMAD R15, R10, c[0x0][0x1bc], R15 ;  /* 0x00006f000a0f7a24 */ /* 0x000fe200078e020f */
[-C--:B------:R-:W-:Y:S01]  /*1e70*/  ISETP.GE.AND P6, PT, R16, R4.reuse, PT ;  /* 0x000000041000720c */ /* 0x080fe20003fc6270 */
[----:B---3--:R-:W-:Y:S01]  /*1e80*/  @!P2 IMAD.WIDE.U32 R20, R2, 0x30, R102 ;  /* 0x000000300214a825 */ /* 0x008fe200078e0066 */
[----:B------:R3:W-:Y:S03]  /*1e90*/  @!P3 LDGSTS.E.BYPASS.LTC128B.128 [R171+0x4800], [R22.64] ;  /* 0x0480000016abbfae */ /* 0x0007e6000b901d44 */
[----:B------:R-:W-:Y:S01]  /*1ea0*/  IMAD.IADD R13, R13, 0x1, -R14 ;  /* 0x000000010d0d7824 */ /* 0x000fe200078e0a0e */
[----:B------:R3:W-:Y:S01]  /*1eb0*/  @!P3 LDGSTS.E.BYPASS.LTC128B.128 [R171+0x6800], [R22.64+0x80] ;  /* 0x0680008016abbfae */ /* 0x0007e2000b901d44 */
[----:B------:R-:W-:Y:S01]  /*1ec0*/  @!P2 IMAD.IADD R10, R21, 0x1, R7 ;  /* 0x00000001150aa824 */ /* 0x000fe200078e0207 */
[----:B------:R-:W-:Y:S01]  /*1ed0*/  ISETP.GE.AND P3, PT, R11, R4, PT ;  /* 0x000000040b00720c */ /* 0x000fe20003f66270 */
[----:B------:R-:W-:Y:S01]  /*1ee0*/  IMAD.IADD R19, R19, 0x1, R15 ;  /* 0x0000000113137824 */ /* 0x000fe200078e020f */
[----:B------:R1:W-:Y:S01]  /*1ef0*/  @!P1 LDGSTS.E.BYPASS.LTC128B.128 [R171+0x5000], [R24.64] ;  /* 0x0500000018ab9fae */ /* 0x0003e2000b901d44 */
[----:B------:R-:W-:Y:S01]  /*1f00*/  LOP3.LUT R11, R12, 0xfffffff0, RZ, 0xc0, !PT ;  /* 0xfffffff00c0b7812 */ /* 0x000fe200078ec0ff */
[----:B------:R-:W-:-:S02]  /*1f10*/  IMAD.SHL.U32 R4, R5, 0x40, RZ ;  /* 0x0000004005047824 */ /* 0x000fc400078e00ff */
[----:B------:R1:W-:Y:S01]  /*1f20*/  @!P1 LDGSTS.E.BYPASS.LTC128B.128 [R171+0x7000], [R24.64+0x80] ;  /* 0x0700008018ab9fae */ /* 0x0003e2000b901d44 */
[----:B------:R-:W-:Y:S01]  /*1f30*/  @!P2 LEA R14, P1, R20, c[0x0][0x168], 0x1 ;  /* 0x00005a00140eaa11 */ /* 0x000fe200078208ff */
[----:B------:R-:W-:Y:S01]  /*1f40*/  IMAD.IADD R11, R84, 0x1, -R11 ;  /* 0x00000001540b7824 */ /* 0x000fe200078e0a0b */
[----:B------:R-:W-:Y:S02]  /*1f50*/  LOP3.LUT R4, R4, 0x1c0, RZ, 0xc0, !PT ;  /* 0x000001c004047812 */ /* 0x000fe400078ec0ff */
[----:B------:R-:W-:Y:S01]  /*1f60*/  @!P2 LEA.HI.X R15, R20, c[0x0][0x16c], R10, 0x1, P1 ;  /* 0x00005b00140faa11 */ /* 0x000fe200008f0c0a */
[----:B------:R-:W-:Y:S01]  /*1f70*/  @!P4 IMAD.MOV.U32 R10, RZ, RZ, c[0x0][0x1a4] ;  /* 0x00006900ff0ac624 */ /* 0x000fe200078e00ff */
[----:B------:R-:W-:Y:S02]  /*1f80*/  SHF.R.S32.HI R8, RZ, 0x1f, R11 ;  /* 0x0000001fff087819 */ /* 0x000fe4000001140b */
[----:B------:R-:W-:Y:S01]  /*1f90*/  LOP3.LUT R17, R4, 0x8, R17, 0xf8, !PT ;  /* 0x0000000804117812 */ /* 0x000fe200078ef811 */
[----:B------:R4:W-:Y:S01]  /*1fa0*/  @!P2 LDGSTS.E.BYPASS.LTC128B.128 [R171+0x5800], [R14.64] ;  /* 0x058000000eabafae */ /* 0x0009e2000b901d44 */
[----:B------:R-:W-:-:S02]  /*1fb0*/  LEA.HI R8, R8, R11, RZ, 0x3 ;  /* 0x0000000b08087211 */ /* 0x000fc400078f18ff */
[----:B------:R-:W-:Y:S01]  /*1fc0*/  SHF.R.U32.HI R4, RZ, 0x3, R4 ;  /* 0x00000003ff047819 */ /* 0x000fe20000011604 */
[----:B------:R4:W-:Y:S01]  /*1fd0*/  @!P2 LDGSTS.E.BYPASS.LTC128B.128 [R171+0x7800], [R14.64+0x80] ;  /* 0x078000800eabafae */ /* 0x0009e2000b901d44 */
[C---:B------:R-:W-:Y:S01]  /*1fe0*/  LOP3.LUT R12, R8.reuse, 0xfffffff8, RZ, 0xc0, !PT ;  /* 0xfffffff8080c7812 */ /* 0x040fe200078ec0ff */
[----:B------:R-:W-:Y:S01]  /*1ff0*/  IMAD.SHL.U32 R85, R8, 0x40, RZ ;  /* 0x0000004008557824 */ /* 0x000fe200078e00ff */
[----:B------:R-:W-:Y:S01]  /*2000*/  LOP3.LUT R4, R17, R4, RZ, 0x3c, !PT ;  /* 0x0000000411047212 */ /* 0x000fe200078e3cff */
[----:B------:R-:W0:Y:S02]  /*2010*/  LDGDEPBAR ;  /* 0x00000000000079af */ /* 0x000e240000000000 */
[----:B------:R-:W-:Y:S01]  /*2020*/  IMAD.IADD R7, R11, 0x1, -R12 ;  /* 0x000000010b077824 */ /* 0x000fe200078e0a0c */
[----:B------:R-:W-:Y:S01]  /*2030*/  LOP3.LUT R85, R85, 0xfffffe00, RZ, 0xc0, !PT ;  /* 0xfffffe0055557812 */ /* 0x000fe200078ec0ff */
[----:B------:R-:W-:Y:S02]  /*2040*/  IMAD R11, R0, c[0x0][0x1a0], RZ ;  /* 0x00006800000b7a24 */ /* 0x000fe400078e02ff */
[----:B------:R-:W-:-:S02]  /*2050*/  IMAD.SHL.U32 R0, R7, 0x40, RZ ;  /* 0x0000004007007824 */ /* 0x000fc400078e00ff */
[C---:B------:R-:W-:Y:S02]  /*2060*/  IMAD R11, R106.reuse, c[0x0][0x1a4], R11 ;  /* 0x000069006a0b7a24 */ /* 0x040fe400078e020b */
[----:B------:R-:W-:-:S04]  /*2070*/  IMAD.WIDE.U32 R106, R106, c[0x0][0x1a0], R18 ;  /* 0x000068006a6a7a25 */ /* 0x000fc800078e0012 */
[----:B------:R-:W-:Y:S01]  /*2080*/  IMAD.IADD R104, R107, 0x1, R11 ;  /* 0x000000016b687824 */ /* 0x000fe200078e020b */
[----:B------:R-:W-:Y:S01]  /*2090*/  LEA R166, P1, R106, c[0x0][0x170], 0x1 ;  /* 0x00005c006aa67a11 */ /* 0x000fe200078208ff */
[C---:B------:R-:W-:Y:S01]  /*20a0*/  IMAD R161, R13.reuse, 0x200, R4 ;  /* 0x000002000da17824 */ /* 0x040fe200078e0204 */
[----:B------:R-:W-:Y:S01]  /*20b0*/  LOP3.LUT R4, R0, 0x1c0, RZ, 0xc0, !PT ;  /* 0x000001c000047812 */ /* 0x000fe200078ec0ff */
[----:B------:R-:W-:Y:S01]  /*20c0*/  IMAD.SHL.U32 R13, R13, 0x8, RZ ;  /* 0x000000080d0d7824 */ /* 0x000fe200078e00ff */
[----:B------:R-:W-:Y:S01]  /*20d0*/  LEA.HI.X R165, R106, c[0x0][0x174], R104, 0x1, P1 ;  /* 0x00005d006aa57a11 */ /* 0x000fe200008f0c68 */
[----:B------:R-:W-:Y:S02]  /*20e0*/  IMAD.MOV.U32 R0, RZ, RZ, 0x20 ;  /* 0x00000020ff007424 */ /* 0x000fe400078e00ff */
[----:B------:R-:W-:Y:S01]  /*20f0*/  @!P3 IMAD.MOV.U32 R18, RZ, RZ, c[0x0][0x1a0] ;  /* 0x00006800ff12b624 */ /* 0x000fe200078e00ff */
[----:B------:R-:W-:Y:S01]  /*2100*/  LOP3.LUT R11, R4, 0x8, R13, 0xf8, !PT ;  /* 0x00000008040b7812 */ /* 0x000fe200078ef80d */
[----:B------:R-:W-:-:S04]  /*2110*/  DEPBAR.LE SB0, 0x0 ;  /* 0x000080000000791a */ /* 0x000fc80000000000 */
[----:B------:R-:W-:Y:S01]  /*2120*/  BAR.SYNC.DEFER_BLOCKING 0x0 ;  /* 0x0000000000007b1d */ /* 0x000fe20000010000 */
[----:B----4-:R-:W-:Y:S01]  /*2130*/  IMAD.WIDE.U32 R14, R0, c[0x0][0x1a0], RZ ;  /* 0x00006800000e7a25 */ /* 0x010fe200078e00ff */
[----:B------:R-:W-:-:S03]  /*2140*/  SHF.R.U32.HI R4, RZ, 0x3, R4 ;  /* 0x00000003ff047819 */ /* 0x000fc60000011604 */
[----:B------:R-:W-:Y:S01]  /*2150*/  @!P3 IMAD.MOV.U32 R167, RZ, RZ, R165 ;  /* 0x000000ffffa7b224 */ /* 0x000fe200078e00a5 */
[----:B------:R-:W-:Y:S01]  /*2160*/  @!P5 IADD3 R16, P2, R166, R14, RZ ;  /* 0x0000000ea610d210 */ /* 0x000fe20007f5e0ff */
[----:B------:R-:W-:Y:S01]  /*2170*/  @!P4 IMAD.MOV.U32 R13, RZ, RZ, c[0x0][0x1a0] ;  /* 0x00006800ff0dc624 */ /* 0x000fe200078e00ff */
[----:B------:R-:W-:Y:S01]  /*2180*/  LOP3.LUT R4, R11, R4, RZ, 0x3c, !PT ;  /* 0x000000040b047212 */ /* 0x000fe200078e3cff */
[----:B------:R-:W-:Y:S02]  /*2190*/  IMAD R12, R0, c[0x0][0x1a4], RZ ;  /* 0x00006900000c7a24 */ /* 0x000fe400078e02ff */
[----:B------:R-:W-:Y:S01]  /*21a0*/  @!P3 IMAD.WIDE.U32 R18, R18, 0x60, R166 ;  /* 0x000000601212b825 */ /* 0x000fe200078e00a6 */
[----:B------:R-:W-:Y:S02]  /*21b0*/  @!P4 LEA R14, P1, R13, R166, 0x6 ;  /* 0x000000a60d0ec211 */ /* 0x000fe400078230ff */
[----:B------:R-:W-:Y:S01]  /*21c0*/  @!P5 IADD3.X R17, R165, R15, R12, P2, !PT ;  /* 0x0000000fa511d210 */ /* 0x000fe200017fe40c */
[----:B------:R-:W-:Y:S01]  /*21d0*/  @!P6 IMAD.MOV.U32 R167, RZ, RZ, R165 ;  /* 0x000000ffffa7e224 */ /* 0x000fe200078e00a5 */
[----:B------:R-:W-:Y:S01]  /*21e0*/  @!P4 LEA.HI.X R15, R13, R165, R10, 0x6, P1 ;  /* 0x000000a50d0fc211 */ /* 0x000fe200008f340a */
[----:B------:R-:W-:-:S02]  /*21f0*/  @!P3 IMAD.MOV.U32 R11, RZ, RZ, c[0x0][0x1a4] ;  /* 0x00006900ff0bb624 */ /* 0x000fc400078e00ff */
[----:B------:R-:W-:Y:S02]  /*2200*/  IMAD R9, R86, 0x400, R85 ;  /* 0x0000040056097824 */ /* 0x000fe400078e0255 */
[----:B------:R-:W-:Y:S02]  /*2210*/  @!P3 IMAD R11, R11, 0x60, RZ ;  /* 0x000000600b0bb824 */ /* 0x000fe400078e02ff */
[----:B------:R-:W-:Y:S01]  /*2220*/  IMAD.IADD R162, R4, 0x1, R9 ;  /* 0x0000000104a27824 */ /* 0x000fe200078e0209 */
[----:B------:R-:W-:Y:S01]  /*2230*/  @P6 STS.128 [R171+0x8000], RZ ;  /* 0x008000ffab006388 */ /* 0x000fe20000000c00 */
[----:B------:R-:W-:Y:S02]  /*2240*/  @!P3 IMAD.IADD R11, R19, 0x1, R11 ;  /* 0x00000001130bb824 */ /* 0x000fe400078e020b */
[----:B------:R-:W-:Y:S01]  /*2250*/  @!P3 IMAD.MOV.U32 R10, RZ, RZ, R18 ;  /* 0x000000ffff0ab224 */ /* 0x000fe200078e0012 */
[----:B------:R-:W-:Y:S01]  /*2260*/  @P6 STS.128 [R171+0xa000], RZ ;  /* 0x00a000ffab006388 */ /* 0x000fe20000000c00 */
[----:B------:R-:W-:-:S02]  /*2270*/  IMAD.SHL.U32 R161, R161, 0x2, RZ ;  /* 0x00000002a1a17824 */ /* 0x000fc400078e00ff */
[----:B------:R-:W-:Y:S01]  /*2280*/  IMAD.SHL.U32 R162, R162, 0x2, RZ ;  /* 0x00000002a2a27824 */ /* 0x000fe200078e00ff */
[----:B------:R-:W-:Y:S01]  /*2290*/  @!PT LDS RZ, [RZ] ;  /* 0x00000000fffff984 */ /* 0x000fe20000000800 */
[----:B------:R-:W-:Y:S01]  /*22a0*/  @!PT LDS RZ, [RZ] ;  /* 0x00000000fffff984 */ /* 0x000fe20000000800 */
[----:B------:R-:W-:Y:S01]  /*22b0*/  @!PT LDS RZ, [RZ] ;  /* 0x00000000fffff984 */ /* 0x000fe20000000800 */
[----:B------:R4:W-:Y:S02]  /*22c0*/  @!P6 LDGSTS.E.BYPASS.LTC128B.128 [R171+0x8000], [R166.64] ;  /* 0x08000000a6abefae */ /* 0x0009e4000b901d44 */
[C---:B------:R-:W-:Y:S02]  /*22d0*/  IADD3 R8, R161.reuse, 0x4000, RZ ;  /* 0x00004000a1087810 */ /* 0x040fe40007ffe0ff */
[----:B------:R4:W-:Y:S01]  /*22e0*/  @!P6 LDGSTS.E.BYPASS.LTC128B.128 [R171+0xa000], [R166.64+0x80] ;  /* 0x0a000080a6abefae */ /* 0x0009e2000b901d44 */
        /* <DEDUP_REMOVED lines=23> */
[----:B------:R-:W-:Y:S01]  /*2460*/  LDSM.16.M88.4 R56, [R162] ;  /* 0x00000000a238783b */ /* 0x000fe20000000200 */
[----:B------:R-:W-:Y:S01]  /*2470*/  R2P PR, R7, 0x6 ;  /* 0x0000000607007804 */ /* 0x000fe20000000000 */
[----:B------:R-:W-:Y:S02]  /*2480*/  IMAD.MOV.U32 R7, RZ, RZ, 0x10 ;  /* 0x00000010ff077424 */ /* 0x000fe400078e00ff */
[----:B--2---:R-:W2:Y:S03]  /*2490*/  LDSM.16.M88.4 R28, [R161+0x4000] ;  /* 0x00400000a11c783b */ /* 0x004ea60000000200 */
[----:B------:R-:W-:Y:S01]  /*24a0*/  SEL R7, R7, 0xfffffff0, !P1 ;  /* 0xfffffff007077807 */ /* 0x000fe20004800000 */
[----:B------:R-:W4:Y:S01]  /*24b0*/  LDSM.16.M88.4 R72, [R161+0x4800] ;  /* 0x00480000a148783b */ /* 0x000f220000000200 */
[----:B------:R-:W-:Y:S02]  /*24c0*/  LOP3.LUT P1, RZ, R5, 0x4, RZ, 0xc0, !PT ;  /* 0x0000000405ff7812 */ /* 0x000fe4000782c0ff */
[----:B------:R-:W-:Y:S01]  /*24d0*/  @P3 IADD3 R159, R8, -0x20, RZ ;  /* 0xffffffe0089f3810 */ /* 0x000fe20007ffe0ff */
[----:B------:R-:W4:Y:S01]  /*24e0*/  LDSM.16.M88.4 R64, [R161+0x5000] ;  /* 0x00500000a140783b */ /* 0x000f220000000200 */
[----:B------:R-:W-:Y:S01]  /*24f0*/  IMAD R160, R7, 0x2, R162 ;  /* 0x0000000207a07824 */ /* 0x000fe200078e02a2 */
[----:B------:R-:W-:-:S02]  /*2500*/  SEL R5, R0, 0xffffffe0, !P2 ;  /* 0xffffffe000057807 */ /* 0x000fc40005000000 */
[----:B-1----:R-:W1:Y:S01]  /*2510*/  LDSM.16.M88.4 R12, [R161+0x5800] ;  /* 0x00580000a10c783b */ /* 0x002e620000000200 */
[----:B------:R-:W-:Y:S02]  /*2520*/  SEL R0, R0, 0xffffffe0, !P1 ;  /* 0xffffffe000007807 */ /* 0x000fe40004800000 */
[C---:B------:R-:W-:Y:S01]  /*2530*/  IMAD R158, R5.reuse, 0x2, R162 ;  /* 0x00000002059e7824 */ /* 0x040fe200078e02a2 */
[----:B------:R-:W-:Y:S01]  /*2540*/  LDSM.16.M88.4 R24, [R160] ;  /* 0x00000000a018783b */ /* 0x000fe20000000200 */
[----:B------:R-:W-:Y:S01]  /*2550*/  IMAD R157, R5, 0x2, R160 ;  /* 0x00000002059d7824 */ /* 0x000fe200078e02a0 */
[----:B------:R-:W-:Y:S01]  /*2560*/  ISETP.GT.AND P2, PT, R169, R164, PT ;  /* 0x000000a4a900720c */ /* 0x000fe20003f44270 */
[C---:B------:R-:W-:Y:S01]  /*2570*/  IMAD R155, R0.reuse, 0x2, R161 ;  /* 0x00000002009b7824 */ /* 0x040fe200078e02a1 */
[----:B---3--:R-:W3:Y:S01]  /*2580*/  LDSM.16.M88.4 R8, [R159] ;  /* 0x000000009f08783b */ /* 0x008ee20000000200 */
[----:B------:R-:W-:Y:S01]  /*2590*/  IMAD R148, R0, 0x2, R159 ;  /* 0x0000000200947824 */ /* 0x000fe200078e029f */
[----:B------:R-:W-:-:S02]  /*25a0*/  IADD3 R151, R159, 0x800, RZ ;  /* 0x000008009f977810 */ /* 0x000fc40007ffe0ff */
[----:B------:R-:W1:Y:S01]  /*25b0*/  LDSM.16.M88.4 R44, [R159+0x800] ;  /* 0x000800009f2c783b */ /* 0x000e620000000200 */
[C---:B------:R-:W-:Y:S02]  /*25c0*/  IADD3 R150, R159.reuse, 0x1000, RZ ;  /* 0x000010009f967810 */ /* 0x040fe40007ffe0ff */
[C---:B------:R-:W-:Y:S01]  /*25d0*/  IADD3 R149, R159.reuse, 0x1800, RZ ;  /* 0x000018009f957810 */ /* 0x040fe20007ffe0ff */
[----:B------:R-:W1:Y:S01]  /*25e0*/  LDSM.16.M88.4 R40, [R159+0x1000] ;  /* 0x001000009f28783b */ /* 0x000e620000000200 */
[C---:B------:R-:W-:Y:S02]  /*25f0*/  IADD3 R147, R159.reuse, 0x2000, RZ ;  /* 0x000020009f937810 */ /* 0x040fe40007ffe0ff */
[C---:B------:R-:W-:Y:S01]  /*2600*/  @!P2 LEA R174, P1, R102.reuse, c[0x0][0x168], 0x1 ;  /* 0x00005a0066aeaa11 */ /* 0x040fe200078208ff */
[----:B------:R-:W1:Y:S01]  /*2610*/  LDSM.16.M88.4 R36, [R159+0x1800] ;  /* 0x001800009f24783b */ /* 0x000e620000000200 */
[C---:B------:R-:W-:Y:S02]  /*2620*/  IADD3 R146, R159.reuse, 0x2800, RZ ;  /* 0x000028009f927810 */ /* 0x040fe40007ffe0ff */
[----:B------:R-:W-:Y:S01]  /*2630*/  @!P2 LEA.HI.X R175, R102, c[0x0][0x16c], R103, 0x1, P1 ;  /* 0x00005b0066afaa11 */ /* 0x000fe200008f0c67 */
[----:B------:R-:W-:Y:S01]  /*2640*/  LDSM.16.M88.4 R16, [R158] ;  /* 0x000000009e10783b */ /* 0x000fe20000000200 */
[----:B------:R-:W-:-:S02]  /*2650*/  IADD3 R145, R159, 0x3000, RZ ;  /* 0x000030009f917810 */ /* 0x000fc40007ffe0ff */
[----:B------:R-:W-:Y:S01]  /*2660*/  IADD3 R144, R159, 0x3800, RZ ;  /* 0x000038009f907810 */ /* 0x000fe20007ffe0ff */
[C---:B--2---:R-:W-:Y:S01]  /*2670*/  HMMA.16816.F32 R32, R56.reuse, R28, RZ ;  /* 0x0000001c3820723c */ /* 0x044fe200000018ff */
[----:B------:R-:W2:Y:S04]  /*2680*/  LDSM.16.M88.4 R20, [R155+0x4000] ;  /* 0x004000009b14783b */ /* 0x000ea80000000200 */
[----:B------:R-:W-:Y:S03]  /*2690*/  LDSM.16.M88.4 R80, [R155+0x5800] ;  /* 0x005800009b50783b */ /* 0x000fe60000000200 */
[C---:B------:R-:W-:Y:S01]  /*26a0*/  HMMA.16816.F32 R28, R56.reuse, R30, RZ ;  /* 0x0000001e381c723c */ /* 0x040fe200000018ff */
[----:B------:R-:W-:Y:S04]  /*26b0*/  LDSM.16.M88.4 R52, [R157] ;  /* 0x000000009d34783b */ /* 0x000fe80000000200 */
[----:B------:R-:W-:Y:S03]  /*26c0*/  LDSM.16.M88.4 R48, [R148] ;  /* 0x000000009430783b */ /* 0x000fe60000000200 */
[C---:B----4-:R-:W-:Y:S01]  /*26d0*/  HMMA.16816.F32 R76, R56.reuse, R72, RZ ;  /* 0x00000048384c723c */ /* 0x050fe200000018ff */
[----:B------:R-:W0:Y:S07]  /*26e0*/  LDGDEPBAR ;  /* 0x00000000000079af */ /* 0x000e2e0000000000 */
[C---:B------:R-:W-:Y:S08]  /*26f0*/  HMMA.16816.F32 R72, R56.reuse, R74, RZ ;  /* 0x0000004a3848723c */ /* 0x040ff000000018ff */
[C---:B------:R-:W-:Y:S08]  /*2700*/  HMMA.16816.F32 R68, R56.reuse, R64, RZ ;  /* 0x000000403844723c */ /* 0x040ff000000018ff */
[C---:B------:R-:W-:Y:S08]  /*2710*/  HMMA.16816.F32 R64, R56.reuse, R66, RZ ;  /* 0x000000423840723c */ /* 0x040ff000000018ff */
[C---:B-1----:R-:W-:Y:S08]  /*2720*/  HMMA.16816.F32 R60, R56.reuse, R12, RZ ;  /* 0x0000000c383c723c */ /* 0x042ff000000018ff */
[----:B------:R-:W-:Y:S01]  /*2730*/  HMMA.16816.F32 R56, R56, R14, RZ ;  /* 0x0000000e3838723c */ /* 0x000fe200000018ff */
[----:B------:R-:W1:Y:S07]  /*2740*/  LDSM.16.M88.4 R12, [R155+0x4800] ;  /* 0x004800009b0c783b */ /* 0x000e6e0000000200 */
        /* <DEDUP_REMOVED lines=8> */
[----:B------:R-:W3:Y:S07]  /*27d0*/  LDSM.16.M88.4 R40, [R148+0x1000] ;  /* 0x001000009428783b */ /* 0x000eee0000000200 */
        /* <DEDUP_REMOVED lines=9> */
[----:B------:R-:W-:Y:S07]  /*2870*/  LDSM.16.M88.4 R12, [R161+0x7000] ;  /* 0x00700000a10c783b */ /* 0x000fee0000000200 */
[C---:B---3--:R-:W-:Y:S08]  /*2880*/  HMMA.16816.F32 R68, R16.reuse, R8, R68 ;  /* 0x000000081044723c */ /* 0x048ff00000001844 */
[C---:B------:R-:W-:Y:S01]  /*2890*/  HMMA.16816.F32 R64, R16.reuse, R10, R64 ;  /* 0x0000000a1040723c */ /* 0x040fe20000001840 */
[----:B------:R-:W1:Y:S07]  /*28a0*/  LDSM.16.M88.4 R8, [R161+0x6800] ;  /* 0x00680000a108783b */ /* 0x000e6e0000000200 */
[C---:B------:R-:W-:Y:S08]  /*28b0*/  HMMA.16816.F32 R60, R16.reuse, R80, R60 ;  /* 0x00000050103c723c */ /* 0x040ff0000000183c */
[----:B------:R-:W-:Y:S01]  /*28c0*/  HMMA.16816.F32 R56, R16, R82, R56 ;  /* 0x000000521038723c */ /* 0x000fe20000001838 */
[----:B------:R-:W3:Y:S07]  /*28d0*/  LDSM.16.M88.4 R16, [R161+0x7800] ;  /* 0x00780000a110783b */ /* 0x000eee0000000200 */
        /* <DEDUP_REMOVED lines=21> */
[----:B------:R-:W1:Y:S07]  /*2a30*/  LDSM.16.M88.4 R12, [R155+0x6800] ;  /* 0x006800009b0c783b */ /* 0x000e6e0000000200 */
[C---:B---3--:R-:W-:Y:S01]  /*2a40*/  HMMA.16816.F32 R80, R24.reuse, R16, R60 ;  /* 0x000000101850723c */ /* 0x048fe2000000183c */
[----:B------:R-:W3:Y:S07]  /*2a50*/  LDSM.16.M88.4 R60, [R155+0x7000] ;  /* 0x007000009b3c783b */ /* 0x000eee0000000200 */
[----:B------:R-:W-:Y:S01]  /*2a60*/  HMMA.16816.F32 R56, R24, R18, R56 ;  /* 0x000000121838723c */ /* 0x000fe20000001838 */
[----:B------:R-:W-:Y:S04]  /*2a70*/  LDSM.16.M88.4 R16, [R157+0x2000] ;  /* 0x002000009d10783b */ /* 0x000fe80000000200 */
[----:B------:R-:W-:Y:S03]  /*2a80*/  LDSM.16.M88.4 R24, [R148+0x2000] ;  /* 0x002000009418783b */ /* 0x000fe60000000200 */
        /* <DEDUP_REMOVED lines=8> */
[----:B------:R-:W2:Y:S07]  /*2b10*/  LDSM.16.M88.4 R44, [R148+0x3000] ;  /* 0x00300000942c783b */ /* 0x000eae0000000200 */
[C---:B-1----:R-:W-:Y:S08]  /*2b20*/  HMMA.16816.F32 R80, R40.reuse, R8, R80 ;  /* 0x000000082850723c */ /* 0x042ff00000001850 */
[----:B------:R-:W-:Y:S01]  /*2b30*/  HMMA.16816.F32 R56, R40, R10, R56 ;  /* 0x0000000a2838723c */ /* 0x000fe20000001838 */
[----:B------:R-:W1:Y:S01]  /*2b40*/  LDSM.16.M88.4 R8, [R148+0x3800] ;  /* 0x003800009408783b */ /* 0x000e620000000200 */
[----:B------:R-:W-:-:S06]  /*2b50*/  DEPBAR.LE SB0, 0x0 ;  /* 0x000080000000791a */ /* 0x000fcc0000000000 */
[C---:B------:R-:W-:Y:S07]  /*2b60*/  HMMA.16816.F32 R76, R52.reuse, R12, R76 ;  /* 0x0000000c344c723c */ /* 0x040fee000000184c */
[----:B------:R-:W-:Y:S01]  /*2b70*/  LOP3.LUT R13, R88, 0xffffffe0, RZ, 0xc0, !PT ;  /* 0xffffffe0580d7812 */ /* 0x000fe200078ec0ff */
[----:B------:R-:W-:Y:S04]  /*2b80*/  HMMA.16816.F32 R32, R52, R48, R32 ;  /* 0x000000303420723c */ /* 0x000fe80000001820 */
[----:B------:R-:W-:-:S04]  /*2b90*/  IMAD.IADD R13, R84, 0x1, -R13 ;  /* 0x00000001540d7824 */ /* 0x000fc800078e0a0d */
[----:B------:R-:W-:Y:S01]  /*2ba0*/  HMMA.16816.F32 R28, R52, R50, R28 ;  /* 0x00000032341c723c */ /* 0x000fe2000000181c */
[----:B------:R-:W-:-:S04]  /*2bb0*/  SHF.R.S32.HI R0, RZ, 0x1f, R13 ;  /* 0x0000001fff007819 */ /* 0x000fc8000001140d */
[----:B------:R-:W-:Y:S01]  /*2bc0*/  LEA.HI R0, R0, R13, RZ, 0x2 ;  /* 0x0000000d00007211 */ /* 0x000fe200078f10ff */
[----:B------:R-:W-:Y:S02]  /*2bd0*/  IMAD R13, R86, 0x10, R90 ;  /* 0x00000010560d7824 */ /* 0x000fe400078e025a */
[----:B------:R-:W-:Y:S01]  /*2be0*/  HMMA.16816.F32 R72, R52, R14, R72 ;  /* 0x0000000e3448723c */ /* 0x000fe20000001848 */
[----:B------:R-:W-:Y:S02]  /*2bf0*/  SHF.R.S32.HI R170, RZ, 0x2, R0 ;  /* 0x00000002ffaa7819 */ /* 0x000fe40000011400 */
[----:B------:R-:W-:Y:S02]  /*2c00*/  LOP3.LUT R0, R4, R85, RZ, 0xfc, !PT ;  /* 0x0000005504007212 */ /* 0x000fe400078efcff */
[----:B------:R-:W-:-:S03]  /*2c10*/  IADD3 R13, R13, 0x1, R170 ;  /* 0x000000010d0d7810 */ /* 0x000fc60007ffe0aa */
[----:B---3--:R-:W-:Y:S01]  /*2c20*/  HMMA.16816.F32 R68, R52, R60, R68 ;  /* 0x0000003c3444723c */ /* 0x008fe20000001844 */
[----:B------:R-:W-:-:S04]  /*2c30*/  IADD3 R87, R6, R13, -R87 ;  /* 0x0000000d06577210 */ /* 0x000fc80007ffe857 */
[----:B------:R-:W-:-:S03]  /*2c40*/  IADD3 R87, R87, c[0x0][0x2e8], RZ ;  /* 0x0000ba0057577a10 */ /* 0x000fc60007ffe0ff */
[----:B------:R-:W-:Y:S01]  /*2c50*/  HMMA.16816.F32 R64, R52, R62, R64 ;  /* 0x0000003e3440723c */ /* 0x000fe20000001840 */
[C---:B------:R-:W-:Y:S02]  /*2c60*/  IADD3 R167, R87.reuse, 0x8, RZ ;  /* 0x0000000857a77810 */ /* 0x040fe40007ffe0ff */
[-C--:B------:R-:W-:Y:S02]  /*2c70*/  IMNMX R176, R87, R6.reuse, PT ;  /* 0x0000000657b07217 */ /* 0x080fe40003800200 */
[----:B------:R-:W-:-:S03]  /*2c80*/  IMNMX R167, R167, R6, PT ;  /* 0x00000006a7a77217 */ /* 0x000fc60003800200 */
[C---:B----4-:R-:W-:Y:S08]  /*2c90*/  HMMA.16816.F32 R80, R52.reuse, R36, R80 ;  /* 0x000000243450723c */ /* 0x050ff00000001850 */
[----:B------:R-:W-:Y:S08]  /*2ca0*/  HMMA.16816.F32 R56, R52, R38, R56 ;  /* 0x000000263438723c */ /* 0x000ff00000001838 */
[C---:B------:R-:W-:Y:S08]  /*2cb0*/  HMMA.16816.F32 R32, R16.reuse, R24, R32 ;  /* 0x000000181020723c */ /* 0x040ff00000001820 */
[C---:B------:R-:W-:Y:S08]  /*2cc0*/  HMMA.16816.F32 R28, R16.reuse, R26, R28 ;  /* 0x0000001a101c723c */ /* 0x040ff0000000181c */
[C---:B--2---:R-:W-:Y:S08]  /*2cd0*/  HMMA.16816.F32 R76, R16.reuse, R20, R76 ;  /* 0x00000014104c723c */ /* 0x044ff0000000184c */
[C---:B------:R-:W-:Y:S08]  /*2ce0*/  HMMA.16816.F32 R72, R16.reuse, R22, R72 ;  /* 0x000000161048723c */ /* 0x040ff00000001848 */
[C---:B------:R-:W-:Y:S08]  /*2cf0*/  HMMA.16816.F32 R68, R16.reuse, R44, R68 ;  /* 0x0000002c1044723c */ /* 0x040ff00000001844 */
[C---:B------:R-:W-:Y:S08]  /*2d00*/  HMMA.16816.F32 R64, R16.reuse, R46, R64 ;  /* 0x0000002e1040723c */ /* 0x040ff00000001840 */
[C---:B-1----:R-:W-:Y:S08]  /*2d10*/  HMMA.16816.F32 R80, R16.reuse, R8, R80 ;  /* 0x000000081050723c */ /* 0x042ff00000001850 */
        /* <DEDUP_REMOVED lines=62> */
.L_x_7321:
[----:B------:R-:W-:-:S04]  /*3100*/  LEA R6, -R2, RZ, 0x6 ;  /* 0x000000ff02067211 */ /* 0x000fc800078e31ff */
[----:B------:R-:W-:Y:S02]  /*3110*/  SHF.R.S32.HI R4, RZ, 0x1f, R6 ;  /* 0x0000001fff047819 */ /* 0x000fe40000011406 */
.L_x_7322:
        /* <DEDUP_REMOVED lines=25> */
.L_x_7320:
[----:B------:R-:W-:Y:S02]  /*32b0*/  IMAD.IADD R14, R3, 0x1, R178 ;  /* 0x00000001030e7824 */ /* 0x000fe400078e02b2 */
[----:B------:R-:W-:-:S03]  /*32c0*/  IMAD.SHL.U32 R156, R0, 0x2, RZ ;  /* 0x00000002009c7824 */ /* 0x000fc600078e00ff */
[C---:B------:R-:W-:Y:S01]  /*32d0*/  IADD3 R4, R14.reuse, 0x1, RZ ;  /* 0x000000010e047810 */ /* 0x040fe20007ffe0ff */
        /* <DEDUP_REMOVED lines=17> */
[----:B-1----:R-:W-:Y:S01]  /*33f0*/  FSEL R10, R28, -INF , !P1 ;  /* 0xff8000001c0a7808 */ /* 0x002fe20004800000 */
[----:B------:R-:W-:Y:S01]  /*3400*/  LDSM.16.MT88.4 R92, [R154+0xa000] ;  /* 0x00a000009a5c783b */ /* 0x000fe20000004200 */
[----:B------:R-:W-:-:S02]  /*3410*/  FSEL R15, R30, -INF , !P3 ;  /* 0xff8000001e0f7808 */ /* 0x000fc40005800000 */
[CC--:B------:R-:W-:Y:S01]  /*3420*/  ISETP.GE.AND P1, PT, R3.reuse, R176.reuse, PT ;  /* 0x000000b00300720c */ /* 0x0c0fe20003f26270 */
[----:B------:R-:W-:Y:S01]  /*3430*/  LDSM.16.MT88.4 R24, [R156+0x8800] ;  /* 0x008800009c18783b */ /* 0x000fe20000004200 */
[----:B------:R-:W-:Y:S02]  /*3440*/  ISETP.GE.AND P3, PT, R3, R167, PT ;  /* 0x000000a70300720c */ /* 0x000fe40003f66270 */
[----:B------:R-:W-:Y:S02]  /*3450*/  FSEL R6, R29, -INF , !P6 ;  /* 0xff8000001d067808 */ /* 0x000fe40007000000 */
[----:B------:R-:W-:Y:S02]  /*3460*/  IADD3 R3, R14, 0x18, RZ ;  /* 0x000000180e037810 */ /* 0x000fe40007ffe0ff */
[----:B------:R-:W-:Y:S02]  /*3470*/  ISETP.GE.AND P6, PT, R4, R176, PT ;  /* 0x000000b00400720c */ /* 0x000fe40003fc6270 */
        /* <DEDUP_REMOVED lines=8> */
[-C--:B------:R-:W-:Y:S02]  /*3500*/  ISETP.GE.AND P6, PT, R14, R176.reuse, PT ;  /* 0x000000b00e00720c */ /* 0x080fe40003fc6270 */
[----:B------:R-:W-:Y:S02]  /*3510*/  FSEL R79, R79, -INF , !P4 ;  /* 0xff8000004f4f7808 */ /* 0x000fe40006000000 */
[----:B------:R-:W-:Y:S02]  /*3520*/  FSEL R12, R33, -INF , !P2 ;  /* 0xff800000210c7808 */ /* 0x000fe40005000000 */
[C---:B------:R-:W-:Y:S02]  /*3530*/  ISETP.GE.AND P2, PT, R3.reuse, R176, PT ;  /* 0x000000b00300720c */ /* 0x040fe40003f46270 */
[----:B------:R-:W-:-:S02]  /*3540*/  ISETP.GE.AND P4, PT, R3, R167, PT ;  /* 0x000000a70300720c */ /* 0x000fc40003f86270 */
[----:B------:R-:W-:Y:S02]  /*3550*/  FSEL R3, R32, -INF , !P6 ;  /* 0xff80000020037808 */ /* 0x000fe40007000000 */
[C---:B------:R-:W-:Y:S02]  /*3560*/  IADD3 R8, R14.reuse, 0x20, RZ ;  /* 0x000000200e087810 */ /* 0x040fe40007ffe0ff */
[----:B------:R-:W-:Y:S02]  /*3570*/  FMNMX.FTZ R17, R3, R12, !PT ;  /* 0x0000000c03117209 */ /* 0x000fe40007810000 */
[----:B------:R-:W-:Y:S02]  /*3580*/  IADD3 R9, R14, 0x21, RZ ;  /* 0x000000210e097810 */ /* 0x000fe40007ffe0ff */
[----:B------:R-:W-:Y:S02]  /*3590*/  FSEL R72, R72, -INF , !P1 ;  /* 0xff80000048487808 */ /* 0x000fe40004800000 */
[----:B------:R-:W-:-:S02]  /*35a0*/  FSEL R11, R74, -INF , !P3 ;  /* 0xff8000004a0b7808 */ /* 0x000fc40005800000 */
[CC--:B------:R-:W-:Y:S02]  /*35b0*/  ISETP.GE.AND P1, PT, R8.reuse, R176.reuse, PT ;  /* 0x000000b00800720c */ /* 0x0c0fe40003f26270 */
[----:B------:R-:W-:Y:S02]  /*35c0*/  ISETP.GE.AND P3, PT, R8, R167, PT ;  /* 0x000000a70800720c */ /* 0x000fe40003f66270 */
[----:B------:R-:W-:Y:S02]  /*35d0*/  FMNMX.FTZ R17, R10, R17, !PT ;  /* 0x000000110a117209 */ /* 0x000fe40007810000 */
[----:B------:R-:W-:Y:S02]  /*35e0*/  FSEL R8, R73, -INF , !P2 ;  /* 0xff80000049087808 */ /* 0x000fe40005000000 */
[C---:B------:R-:W-:Y:S02]  /*35f0*/  ISETP.GE.AND P6, PT, R9.reuse, R176, PT ;  /* 0x000000b00900720c */ /* 0x040fe40003fc6270 */
[----:B------:R-:W-:-:S02]  /*3600*/  ISETP.GE.AND P2, PT, R9, R167, PT ;  /* 0x000000a70900720c */ /* 0x000fc40003f46270 */
[----:B------:R-:W-:Y:S02]  /*3610*/  FSEL R9, R75, -INF , !P4 ;  /* 0xff8000004b097808 */ /* 0x000fe40006000000 */
[----:B------:R-:W-:Y:S02]  /*3620*/  ISETP.GE.AND P4, PT, R14, R167, PT ;  /* 0x000000a70e00720c */ /* 0x000fe40003f86270 */
[----:B------:R-:W-:Y:S02]  /*3630*/  FMNMX.FTZ R19, R6, R17, !PT ;  /* 0x0000001106137209 */ /* 0x000fe40007810000 */
[----:B------:R-:W-:Y:S02]  /*3640*/  FSEL R35, R35, -INF , !P5 ;  /* 0xff80000023237808 */ /* 0x000fe40006800000 */
[----:B------:R-:W-:Y:S02]  /*3650*/  FMNMX.FTZ R19, R76, R19, !PT ;  /* 0x000000134c137209 */ /* 0x000fe40007810000 */
[----:B------:R-:W-:-:S02]  /*3660*/  FSEL R34, R34, -INF , !P4 ;  /* 0xff80000022227808 */ /* 0x000fc40006000000 */
[----:B------:R-:W-:Y:S02]  /*3670*/  FMNMX.FTZ R19, R4, R19, !PT ;  /* 0x0000001304137209 */ /* 0x000fe40007810000 */
[----:B------:R-:W-:Y:S02]  /*3680*/  FMNMX.FTZ R20, R34, R35, !PT ;  /* 0x0000002322147209 */ /* 0x000fe40007810000 */
[----:B------:R-:W-:Y:S02]  /*3690*/  FMNMX.FTZ R19, R72, R19, !PT ;  /* 0x0000001348137209 */ /* 0x000fe40007810000 */
[----:B------:R-:W-:Y:S02]  /*36a0*/  FMNMX.FTZ R20, R15, R20, !PT ;  /* 0x000000140f147209 */ /* 0x000fe40007810000 */
[----:B------:R-:W-:Y:S02]  /*36b0*/  IADD3 R16, R14, 0x28, RZ ;  /* 0x000000280e107810 */ /* 0x000fe40007ffe0ff */
[----:B------:R-:W-:-:S02]  /*36c0*/  FSEL R122, R68, -INF , !P1 ;  /* 0xff800000447a7808 */ /* 0x000fc40004800000 */
[----:B------:R-:W-:Y:S02]  /*36d0*/  FMNMX.FTZ R19, R8, R19, !PT ;  /* 0x0000001308137209 */ /* 0x000fe40007810000 */
[----:B------:R-:W-:Y:S02]  /*36e0*/  FMNMX.FTZ R20, R31, R20, !PT ;  /* 0x000000141f147209 */ /* 0x000fe40007810000 */
[C---:B------:R-:W-:Y:S02]  /*36f0*/  ISETP.GE.AND P5, PT, R16.reuse, R176, PT ;  /* 0x000000b01000720c */ /* 0x040fe40003fa6270 */
[----:B------:R-:W-:Y:S02]  /*3700*/  ISETP.GE.AND P1, PT, R16, R167, PT ;  /* 0x000000a71000720c */ /* 0x000fe40003f26270 */
[----:B------:R-:W-:Y:S02]  /*3710*/  IADD3 R16, R14, 0x29, RZ ;  /* 0x000000290e107810 */ /* 0x000fe40007ffe0ff */
[----:B------:R-:W-:-:S02]  /*3720*/  FSEL R32, R69, -INF , !P6 ;  /* 0xff80000045207808 */ /* 0x000fc40007000000 */
[----:B------:R-:W-:Y:S02]  /*3730*/  FMNMX.FTZ R19, R122, R19, !PT ;  /* 0x000000137a137209 */ /* 0x000fe40007810000 */
[----:B------:R-:W-:Y:S02]  /*3740*/  FMNMX.FTZ R20, R13, R20, !PT ;  /* 0x000000140d147209 */ /* 0x000fe40007810000 */
[----:B------:R-:W-:Y:S02]  /*3750*/  FSEL R29, R70, -INF , !P3 ;  /* 0xff800000461d7808 */ /* 0x000fe40005800000 */
[----:B------:R-:W-:Y:S02]  /*3760*/  ISETP.GE.AND P3, PT, R16, R176, PT ;  /* 0x000000b01000720c */ /* 0x000fe40003f66270 */
[----:B------:R-:W-:Y:S02]  /*3770*/  IADD3 R18, R14, 0x30, RZ ;  /* 0x000000300e127810 */ /* 0x000fe40007ffe0ff */
[----:B------:R-:W-:-:S02]  /*3780*/  FSEL R30, R64, -INF , !P5 ;  /* 0xff800000401e7808 */ /* 0x000fc40006800000 */
[----:B------:R-:W-:Y:S02]  /*3790*/  FMNMX.FTZ R19, R32, R19, !PT ;  /* 0x0000001320137209 */ /* 0x000fe40007810000 */
[----:B------:R-:W-:Y:S02]  /*37a0*/  FMNMX.FTZ R20, R79, R20, !PT ;  /* 0x000000144f147209 */ /* 0x000fe40007810000 */
[----:B------:R-:W-:Y:S02]  /*37b0*/  FSEL R131, R71, -INF , !P2 ;  /* 0xff80000047837808 */ /* 0x000fe40005000000 */
[----:B------:R-:W-:Y:S01]  /*37c0*/  IADD3 R17, R14, 0x31, RZ ;  /* 0x000000310e117810 */ /* 0x000fe20007ffe0ff */
[----:B------:R-:W-:Y:S01]  /*37d0*/  LDSM.16.MT88.4 R68, [R156+0xa000] ;  /* 0x00a000009c44783b */ /* 0x000fe20000004200 */
[----:B------:R-:W-:Y:S02]  /*37e0*/  ISETP.GE.AND P2, PT, R18, R176, PT ;  /* 0x000000b01200720c */ /* 0x000fe40003f46270 */
[----:B------:R-:W-:-:S02]  /*37f0*/  FSEL R28, R65, -INF , !P3 ;  /* 0xff800000411c7808 */ /* 0x000fc40005800000 */
[----:B------:R-:W-:Y:S02]  /*3800*/  FMNMX.FTZ R19, R30, R19, !PT ;  /* 0x000000131e137209 */ /* 0x000fe40007810000 */
[----:B------:R-:W-:Y:S02]  /*3810*/  FMNMX.FTZ R20, R11, R20, !PT ;  /* 0x000000140b147209 */ /* 0x000fe40007810000 */
        /* <DEDUP_REMOVED lines=18> */
[----:B------:R-:W-:Y:S02]  /*3940*/  ISETP.GE.AND P1, PT, R18, R167, PT ;  /* 0x000000a71200720c */ /* 0x000fe40003f26270 */
[----:B------:R-:W-:Y:S02]  /*3950*/  FSEL R143, R67, -INF , !P4 ;  /* 0xff800000438f7808 */ /* 0x000fe40006000000 */
[----:B------:R-:W-:Y:S02]  /*3960*/  FMNMX.FTZ R20, R133, R20, !PT ;  /* 0x0000001485147209 */ /* 0x000fe40007810000 */
[----:B------:R-:W-:-:S02]  /*3970*/  FMNMX.FTZ R18, R132, R19, !PT ;  /* 0x0000001384127209 */ /* 0x000fc40007810000 */
[-C--:B------:R-:W-:Y:S02]  /*3980*/  ISETP.GE.AND P2, PT, R17, R167.reuse, PT ;  /* 0x000000a71100720c */ /* 0x080fe40003f46270 */
[----:B------:R-:W-:Y:S01]  /*3990*/  FSEL R139, R82, -INF , !P1 ;  /* 0xff800000528b7808 */ /* 0x000fe20004800000 */
[----:B------:R-:W1:Y:S01]  /*39a0*/  SHFL.BFLY PT, R17, R18, 0x2, 0x1f ;  /* 0x0c401f0012117f89 */ /* 0x000e6200000e0000 */
[----:B------:R-:W-:Y:S02]  /*39b0*/  FMNMX.FTZ R20, R143, R20, !PT ;  /* 0x000000148f147209 */ /* 0x000fe40007810000 */
[-C--:B------:R-:W-:Y:S02]  /*39c0*/  ISETP.GE.AND P1, PT, R16, R167.reuse, PT ;  /* 0x000000a71000720c */ /* 0x080fe40003f26270 */
[----:B------:R-:W-:Y:S02]  /*39d0*/  FSEL R137, R83, -INF , !P2 ;  /* 0xff80000053897808 */ /* 0x000fe40005000000 */
[----:B------:R-:W-:Y:S01]  /*39e0*/  FMNMX.FTZ R20, R139, R20, !PT ;  /* 0x000000148b147209 */ /* 0x000fe20007810000 */
[----:B------:R-:W-:Y:S01]  /*39f0*/  LDSM.16.MT88.4 R80, [R153+0xa000] ;  /* 0x00a000009950783b */ /* 0x000fe20000004200 */
[----:B------:R-:W-:-:S02]  /*3a00*/  ISETP.GE.AND P2, PT, R14, R167, PT ;  /* 0x000000a70e00720c */ /* 0x000fc40003f46270 */
[----:B------:R-:W-:Y:S02]  /*3a10*/  FSEL R135, R58, -INF , !P1 ;  /* 0xff8000003a877808 */ /* 0x000fe40004800000 */
[----:B------:R-:W-:Y:S02]  /*3a20*/  FMNMX.FTZ R20, R137, R20, !PT ;  /* 0x0000001489147209 */ /* 0x000fe40007810000 */
[----:B------:R-:W-:Y:S02]  /*3a30*/  FSEL R129, R59, -INF , !P2 ;  /* 0xff8000003b817808 */ /* 0x000fe40005000000 */
[----:B------:R-:W-:Y:S02]  /*3a40*/  FMNMX.FTZ R20, R135, R20, !PT ;  /* 0x0000001487147209 */ /* 0x000fe40007810000 */
[----:B------:R-:W-:Y:S02]  /*3a50*/  ISETP.GT.AND P4, PT, R169, R164, PT ;  /* 0x000000a4a900720c */ /* 0x000fe40003f84270 */
[----:B------:R-:W-:-:S02]  /*3a60*/  FMNMX.FTZ R21, R129, R20, !PT ;  /* 0x0000001481157209 */ /* 0x000fc40007810000 */
[----:B-1----:R-:W-:-:S03]  /*3a70*/  FMNMX.FTZ R19, R18, R17, !PT ;  /* 0x0000001112137209 */ /* 0x002fc60007810000 */
[----:B------:R-:W1:Y:S04]  /*3a80*/  SHFL.BFLY PT, R14, R21, 0x2, 0x1f ;  /* 0x0c401f00150e7f89 */ /* 0x000e6800000e0000 */
[----:B------:R-:W2:Y:S01]  /*3a90*/  SHFL.BFLY PT, R100, R19, 0x1, 0x1f ;  /* 0x0c201f0013647f89 */ /* 0x000ea200000e0000 */
[----:B-1----:R-:W-:-:S03]  /*3aa0*/  FMNMX.FTZ R17, R21, R14, !PT ;  /* 0x0000000e15117209 */ /* 0x002fc60007810000 */
[----:B------:R-:W-:Y:S01]  /*3ab0*/  LDSM.16.MT88.4 R20, [R153+0x8800] ;  /* 0x008800009914783b */ /* 0x000fe20000004200 */
        /* <DEDUP_REMOVED lines=11> */
[----:B------:R-:W2:Y:S01]  /*3b70*/  LDSM.16.MT88.4 R4, [R152+0xa000] ;  /* 0x00a000009804783b */ /* 0x000ea20000004200 */
[----:B-1----:R-:W-:Y:S01]  /*3b80*/  FMNMX.FTZ R3, R17, R14, !PT ;  /* 0x0000000e11037209 */ /* 0x002fe20007810000 */
[----:B------:R-:W-:-:S02]  /*3b90*/  FFMA.FTZ R0, R8, c[0x0][0x23c], -R141 ;  /* 0x00008f0008007a23 */ /* 0x000fc4000001088d */
[----:B------:R-:W1:Y:S01]  /*3ba0*/  LDSM.16.MT88.4 R16, [R154+0x8800] ;  /* 0x008800009a10783b */ /* 0x000e620000004200 */
[C---:B------:R-:W-:Y:S01]  /*3bb0*/  FSETP.NEU.FTZ.AND P1, PT, R3.reuse, -INF , PT ;  /* 0xff8000000300780b */ /* 0x040fe20003f3d000 */
[----:B------:R-:W-:Y:S01]  /*3bc0*/  FMUL.FTZ R128, R3, c[0x0][0x23c] ;  /* 0x00008f0003807a20 */ /* 0x000fe20000410000 */
[----:B------:R-:W3:Y:S01]  /*3bd0*/  MUFU.EX2 R114, R114 ;  /* 0x0000007200727308 */ /* 0x000ee20000000800 */
        /* <DEDUP_REMOVED lines=8> */
[--C-:B------:R-:W-:Y:S01]  /*3c60*/  FFMA.FTZ R120, R15, c[0x0][0x23c], -R128.reuse ;  /* 0x00008f000f787a23 */ /* 0x100fe20000010880 */
[----:B------:R-:W-:Y:S01]  /*3c70*/  LDSM.16.MT88.4 R32, [R153+0xa800] ;  /* 0x00a800009920783b */ /* 0x000fe20000004200 */
[--C-:B------:R-:W-:Y:S01]  /*3c80*/  FFMA.FTZ R113, R31, c[0x0][0x23c], -R128.reuse ;  /* 0x00008f001f717a23 */ /* 0x100fe20000010880 */
[----:B------:R-:W4:Y:S01]  /*3c90*/  MUFU.EX2 R112, R112 ;  /* 0x0000007000707308 */ /* 0x000f220000000800 */
[--C-:B------:R-:W-:Y:S01]  /*3ca0*/  FFMA.FTZ R116, R13, c[0x0][0x23c], -R128.reuse ;  /* 0x00008f000d747a23 */ /* 0x100fe20000010880 */
[----:B---3--:R-:W-:Y:S01]  /*3cb0*/  F2FP.PACK_AB R84, R114, R119 ;  /* 0x000000777254723e */ /* 0x008fe200000000ff */
[----:B------:R-:W3:Y:S01]  /*3cc0*/  LDSM.16.MT88.4 R12, [R152+0x8800] ;  /* 0x00880000980c783b */ /* 0x000ee20000004200 */
[--C-:B------:R-:W-:Y:S02]  /*3cd0*/  FFMA.FTZ R121, R11, c[0x0][0x23c], -R128.reuse ;  /* 0x00008f000b797a23 */ /* 0x100fe40000010880 */
[----:B------:R-:W-:-:S02]  /*3ce0*/  FFMA.FTZ R108, R9, c[0x0][0x23c], -R128 ;  /* 0x00008f00096c7a23 */ /* 0x000fc40000010880 */
[----:B------:R-:W-:Y:S01]  /*3cf0*/  MUFU.EX2 R118, R118 ;  /* 0x0000007600767308 */ /* 0x000fe20000000800 */
[----:B------:R-:W5:Y:S01]  /*3d00*/  LDSM.16.MT88.4 R8, [R156+0xa800] ;  /* 0x00a800009c08783b */ /* 0x000f620000004200 */
[--C-:B------:R-:W-:Y:S02]  /*3d10*/  FFMA.FTZ R109, R79, c[0x0][0x23c], -R128.reuse ;  /* 0x00008f004f6d7a23 */ /* 0x100fe40000010880 */
[----:B------:R-:W-:Y:S02]  /*3d20*/  FFMA.FTZ R130, R133, c[0x0][0x23c], -R128 ;  /* 0x00008f0085827a23 */ /* 0x000fe40000010880 */
[--C-:B------:R-:W-:Y:S02]  /*3d30*/  FFMA.FTZ R124, R30, c[0x0][0x23c], -R141.reuse ;  /* 0x00008f001e7c7a23 */ /* 0x100fe4000001088d */
[----:B------:R-:W1:Y:S01]  /*3d40*/  MUFU.EX2 R123, R123 ;  /* 0x0000007b007b7308 */ /* 0x000e620000000800 */
[----:B----4-:R-:W-:Y:S01]  /*3d50*/  F2FP.PACK_AB R86, R112, R117 ;  /* 0x000000757056723e */ /* 0x010fe200000000ff */
[----:B------:R-:W-:-:S02]  /*3d60*/  FFMA.FTZ R127, R28, c[0x0][0x23c], -R141 ;  /* 0x00008f001c7f7a23 */ /* 0x000fc4000001088d */
[--C-:B------:R-:W-:Y:S02]  /*3d70*/  FFMA.FTZ R126, R29, c[0x0][0x23c], -R128.reuse ;  /* 0x00008f001d7e7a23 */ /* 0x100fe40000010880 */
[--C-:B------:R-:W-:Y:S01]  /*3d80*/  FFMA.FTZ R131, R131, c[0x0][0x23c], -R128.reuse ;  /* 0x00008f0083837a23 */ /* 0x100fe20000010880 */
[----:B------:R-:W-:Y:S01]  /*3d90*/  LDSM.16.MT88.4 R28, [R156+0x9000] ;  /* 0x009000009c1c783b */ /* 0x000fe20000004200 */
[----:B------:R-:W-:Y:S01]  /*3da0*/  MUFU.EX2 R120, R120 ;  /* 0x0000007800787308 */ /* 0x000fe20000000800 */
[--C-:B------:R-:W-:Y:S02]  /*3db0*/  FFMA.FTZ R133, R143, c[0x0][0x23c], -R128.reuse ;  /* 0x00008f008f857a23 */ /* 0x100fe40000010880 */
[----:B------:R-:W-:Y:S02]  /*3dc0*/  FFMA.FTZ R187, R132, c[0x0][0x23c], -R141 ;  /* 0x00008f0084bb7a23 */ /* 0x000fe4000001088d */
[--C-:B------:R-:W-:Y:S02]  /*3dd0*/  FFMA.FTZ R132, R139, c[0x0][0x23c], -R128.reuse ;  /* 0x00008f008b847a23 */ /* 0x100fe40000010880 */
[--C-:B------:R-:W-:Y:S01]  /*3de0*/  FFMA.FTZ R137, R137, c[0x0][0x23c], -R128.reuse ;  /* 0x00008f0089897a23 */ /* 0x100fe20000010880 */
[----:B------:R-:W4:Y:S01]  /*3df0*/  MUFU.EX2 R113, R113 ;  /* 0x0000007100717308 */ /* 0x000f220000000800 */
[----:B-1----:R-:W-:Y:S01]  /*3e00*/  F2FP.PACK_AB R85, R123, R118 ;  /* 0x000000767b55723e */ /* 0x002fe200000000ff */
[----:B------:R-:W-:-:S02]  /*3e10*/  FFMA.FTZ R135, R135, c[0x0][0x23c], -R128 ;  /* 0x00008f0087877a23 */ /* 0x000fc40000010880 */
[--C-:B------:R-:W-:Y:S02]  /*3e20*/  FFMA.FTZ R138, R138, c[0x0][0x23c], -R141.reuse ;  /* 0x00008f008a8a7a23 */ /* 0x100fe4000001088d */
[--C-:B------:R-:W-:Y:S02]  /*3e30*/  FFMA.FTZ R143, R136, c[0x0][0x23c], -R141.reuse ;  /* 0x00008f00888f7a23 */ /* 0x100fe4000001088d */
[----:B------:R-:W-:Y:S01]  /*3e40*/  MUFU.EX2 R115, R115 ;  /* 0x0000007300737308 */ /* 0x000fe20000000800 */
[----:B------:R-:W-:Y:S02]  /*3e50*/  FFMA.FTZ R134, R134, c[0x0][0x23c], -R141 ;  /* 0x00008f0086867a23 */ /* 0x000fe4000001088d */
[----:B------:R-:W-:Y:S02]  /*3e60*/  FFMA.FTZ R128, R129, c[0x0][0x23c], -R128 ;  /* 0x00008f0081807a23 */ /* 0x000fe40000010880 */
[----:B------:R-:W-:Y:S02]  /*3e70*/  FADD.FTZ R114, R119, R114 ;  /* 0x0000007277727221 */ /* 0x000fe40000010000 */
[----:B------:R-:W-:Y:S01]  /*3e80*/  FADD.FTZ R123, R118, R123 ;  /* 0x0000007b767b7221 */ /* 0x000fe20000010000 */
[----:B----4-:R-:W-:Y:S01]  /*3e90*/  F2FP.PACK_AB R87, R113, R120 ;  /* 0x000000787157723e */ /* 0x010fe200000000ff */
        /* <DEDUP_REMOVED lines=33> */
[C---:B--2---:R-:W-:Y:S02]  /*40b0*/  HMMA.16816.F32 R88, R84.reuse, R4, RZ ;  /* 0x000000045458723c */ /* 0x044fe400000018ff */
[----:B------:R-:W-:Y:S05]  /*40c0*/  MUFU.EX2 R138, R138 ;  /* 0x0000008a008a7308 */ /* 0x000fea0000000800 */
[----:B-1----:R-:W-:Y:S01]  /*40d0*/  F2FP.PACK_AB R4, R110, R115 ;  /* 0x000000736e04723e */ /* 0x002fe200000000ff */
        /* <DEDUP_REMOVED lines=19> */
[C---:B---3--:R-:W-:Y:S02]  /*4210*/  HMMA.16816.F32 R56, R4.reuse, R12, R56 ;  /* 0x0000000c0438723c */ /* 0x048fe40000001838 */
[----:B------:R-:W3:Y:S06]  /*4220*/  MUFU.EX2 R137, R137 ;  /* 0x0000008900897308 */ /* 0x000eec0000000800 */
[C---:B------:R-:W-:Y:S01]  /*4230*/  HMMA.16816.F32 R60, R4.reuse, R14, R60 ;  /* 0x0000000e043c723c */ /* 0x040fe2000000183c */
[----:B------:R-:W4:Y:S01]  /*4240*/  LDSM.16.MT88.4 R12, [R152+0xa800] ;  /* 0x00a80000980c783b */ /* 0x000f220000004200 */
[----:B------:R-:W-:Y:S06]  /*4250*/  MUFU.EX2 R135, R135 ;  /* 0x0000008700877308 */ /* 0x000fec0000000800 */
[C---:B-----5:R-:W-:Y:S02]  /*4260*/  HMMA.16816.F32 R64, R4.reuse, R8, R64 ;  /* 0x000000080440723c */ /* 0x060fe40000001840 */
[----:B------:R-:W5:Y:S06]  /*4270*/  MUFU.EX2 R128, R128 ;  /* 0x0000008000807308 */ /* 0x000f6c0000000800 */
        /* <DEDUP_REMOVED lines=14> */
[C---:B----4-:R-:W-:Y:S08]  /*4360*/  HMMA.16816.F32 R88, R4.reuse, R12, R88 ;  /* 0x0000000c0458723c */ /* 0x050ff00000001858 */
        /* <DEDUP_REMOVED lines=18> */
[C---:B--2---:R-:W-:Y:S08]  /*4490*/  HMMA.16816.F32 R72, R4.reuse, R12, R72 ;  /* 0x0000000c0448723c */ /* 0x044ff00000001848 */
[C---:B------:R-:W-:Y:S01]  /*44a0*/  HMMA.16816.F32 R92, R4.reuse, R14, R92 ;  /* 0x0000000e045c723c */ /* 0x040fe2000000185c */
[----:B------:R-:W2:Y:S07]  /*44b0*/  LDSM.16.MT88.4 R12, [R156+0x9800] ;  /* 0x009800009c0c783b */ /* 0x000eae0000004200 */
        /* <DEDUP_REMOVED lines=10> */
[----:B------:R-:W4:Y:S07]  /*4560*/  LDSM.16.MT88.4 R24, [R153+0x9800] ;  /* 0x009800009918783b */ /* 0x000f2e0000004200 */
[C---:B------:R-:W-:Y:S08]  /*4570*/  HMMA.16816.F32 R56, R4.reuse, R20, R56 ;  /* 0x000000140438723c */ /* 0x040ff00000001838 */
[C---:B------:R-:W-:Y:S01]  /*4580*/  HMMA.16816.F32 R60, R4.reuse, R22, R60 ;  /* 0x00000016043c723c */ /* 0x040fe2000000183c */
[----:B------:R-:W1:Y:S07]  /*4590*/  LDSM.16.MT88.4 R20, [R152+0x9800] ;  /* 0x009800009814783b */ /* 0x000e6e0000004200 */
        /* <DEDUP_REMOVED lines=96> */
.L_x_7324:
[----:B------:R-:W-:-:S05]  /*4ba0*/  IMAD.MOV.U32 R5, RZ, RZ, c[0x0][0x1a0] ;  /* 0x00006800ff057624 */ /* 0x000fca00078e00ff */
[----:B------:R-:W-:-:S04]  /*4bb0*/  LEA R5, -R5, RZ, 0x6 ;  /* 0x000000ff05057211 */ /* 0x000fc800078e31ff */
[----:B------:R-:W-:Y:S02]  /*4bc0*/  SHF.R.S32.HI R4, RZ, 0x1f, R5 ;  /* 0x0000001fff047819 */ /* 0x000fe40000011405 */
.L_x_7325:
[----:B------:R-:W-:Y:S01]  /*4bd0*/  IMAD.MOV.U32 R0, RZ, RZ, c[0x0][0x1a0] ;  /* 0x00006800ff007624 */ /* 0x000fe200078e00ff */
[C---:B------:R-:W-:Y:S01]  /*4be0*/  LEA R166, P2, R5.reuse, R166, 0x1 ;  /* 0x000000a605a67211 */ /* 0x040fe200078408ff */
[----:B------:R-:W-:Y:S01]  /*4bf0*/  IMAD.MOV.U32 R177, RZ, RZ, 0x5 ;  /* 0x00000005ffb17424 */ /* 0x000fe200078e00ff */
[C---:B------:R-:W-:Y:S01]  /*4c00*/  IADD3 R106, P1, R5.reuse, R106, RZ ;  /* 0x0000006a056a7210 */ /* 0x040fe20007f3e0ff */
[C---:B------:R-:W-:Y:S01]  /*4c10*/  IMAD.SHL.U32 R7, R0.reuse, 0x20, RZ ;  /* 0x0000002000077824 */ /* 0x040fe200078e00ff */
[----:B------:R-:W-:Y:S01]  /*4c20*/  LEA.HI.X R165, R5, R165, R4, 0x1, P2 ;  /* 0x000000a505a57211 */ /* 0x000fe200010f0c04 */
[----:B------:R-:W-:Y:S01]  /*4c30*/  IMAD.MOV.U32 R10, RZ, RZ, R166 ;  /* 0x000000ffff0a7224 */ /* 0x000fe200078e00a6 */
[----:B------:R-:W-:Y:S01]  /*4c40*/  SHF.L.U64.HI R0, R0, R177, c[0x0][0x1a4] ;  /* 0x0000690000007619 */ /* 0x000fe200000102b1 */
[----:B------:R-:W-:Y:S01]  /*4c50*/  IMAD.X R5, R4, 0x1, R104, P1 ;  /* 0x0000000104057824 */ /* 0x000fe200008e0668 */
[----:B------:R-:W-:Y:S01]  /*4c60*/  IADD3 R8, P2, R7, R166, RZ ;  /* 0x000000a607087210 */ /* 0x000fe20007f5e0ff */
[--C-:B------:R-:W-:Y:S01]  /*4c70*/  IMAD.MOV.U32 R11, RZ, RZ, R165.reuse ;  /* 0x000000ffff0b7224 */ /* 0x100fe200078e00a5 */
[----:B------:R-:W-:Y:S01]  /*4c80*/  LEA R4, P3, R106, c[0x0][0x170], 0x1 ;  /* 0x00005c006a047a11 */ /* 0x000fe200078608ff */
[----:B------:R-:W-:Y:S01]  /*4c90*/  IMAD R178, R169, 0x40, R178 ;  /* 0x00000040a9b27824 */ /* 0x000fe200078e02b2 */
[-C--:B------:R-:W-:Y:S01]  /*4ca0*/  IADD3 R16, P1, R8, R7.reuse, RZ ;  /* 0x0000000708107210 */ /* 0x080fe20007f3e0ff */
[----:B------:R-:W-:Y:S01]  /*4cb0*/  IMAD.X R9, R0, 0x1, R165, P2 ;  /* 0x0000000100097824 */ /* 0x000fe200010e06a5 */
[----:B------:R-:W-:Y:S01]  /*4cc0*/  LEA.HI.X R5, R106, c[0x0][0x174], R5, 0x1, P3 ;  /* 0x00005d006a057a11 */ /* 0x000fe200018f0c05 */
[----:B------:R-:W-:Y:S01]  /*4cd0*/  @!PT LDS RZ, [RZ] ;  /* 0x00000000fffff984 */ /* 0x000fe20000000800 */
[----:B------:R-:W-:Y:S01]  /*4ce0*/  @!PT LDS RZ, [RZ] ;  /* 0x00000000fffff984 */ /* 0x000fe20000000800 */
[----:B------:R-:W-:Y:S01]  /*4cf0*/  @!PT LDS RZ, [RZ] ;  /* 0x00000000fffff984 */ /* 0x000fe20000000800 */
[----:B------:R1:W-:Y:S01]  /*4d00*/  LDGSTS.E.BYPASS.LTC128B.128 [R171+0x8000], [R10.64] ;  /* 0x080000000aab7fae */ /* 0x0003e2000b901d44 */
[----:B------:R-:W-:Y:S01]  /*4d10*/  IADD3 R18, P2, R16, R7, RZ ;  /* 0x0000000710127210 */ /* 0x000fe20007f5e0ff */
[--C-:B------:R-:W-:Y:S01]  /*4d20*/  IMAD.X R17, R9, 0x1, R0.reuse, P1 ;  /* 0x0000000109117824 */ /* 0x100fe200008e0600 */
[CC--:B------:R-:W-:Y:S01]  /*4d30*/  ISETP.GE.AND P3, PT, R178.reuse, R176.reuse, PT ;  /* 0x000000b0b200720c */ /* 0x0c0fe20003f66270 */
[----:B------:R2:W-:Y:S02]  /*4d40*/  LDGSTS.E.BYPASS.LTC128B.128 [R171+0xa000], [R4.64+0x80] ;  /* 0x0a00008004ab7fae */ /* 0x0005e4000b901d44 */
[----:B------:R-:W-:Y:S01]  /*4d50*/  IMAD.X R19, R17, 0x1, R0, P2 ;  /* 0x0000000111137824 */ /* 0x000fe200010e0600 */
[----:B------:R-:W-:Y:S01]  /*4d60*/  IADD3 R0, R178, 0x1, RZ ;  /* 0x00000001b2007810 */ /* 0x000fe20007ffe0ff */
[----:B------:R1:W-:Y:S03]  /*4d70*/  LDGSTS.E.BYPASS.LTC128B.128 [R171+0x8800], [R8.64] ;  /* 0x0880000008ab7fae */ /* 0x0003e6000b901d44 */
[C---:B------:R-:W-:Y:S01]  /*4d80*/  ISETP.GE.AND P4, PT, R0.reuse, R176, PT ;  /* 0x000000b00000720c */ /* 0x040fe20003f86270 */
[----:B------:R1:W-:Y:S01]  /*4d90*/  LDGSTS.E.BYPASS.LTC128B.128 [R171+0xa800], [R8.64+0x80] ;  /* 0x0a80008008ab7fae */ /* 0x0003e2000b901d44 */
[----:B------:R-:W-:-:S02]  /*4da0*/  ISETP.GE.AND P1, PT, R0, R167, PT ;  /* 0x000000a70000720c */ /* 0x000fc40003f26270 */
[----:B------:R-:W-:Y:S01]  /*4db0*/  IADD3 R0, R178, 0x8, RZ ;  /* 0x00000008b2007810 */ /* 0x000fe20007ffe0ff */
[----:B------:R3:W-:Y:S03]  /*4dc0*/  LDGSTS.E.BYPASS.LTC128B.128 [R171+0x9000], [R16.64] ;  /* 0x0900000010ab7fae */ /* 0x0007e6000b901d44 */
[CC--:B------:R-:W-:Y:S01]  /*4dd0*/  ISETP.GE.AND P5, PT, R0.reuse, R176.reuse, PT ;  /* 0x000000b00000720c */ /* 0x0c0fe20003fa6270 */
[----:B------:R3:W-:Y:S01]  /*4de0*/  LDGSTS.E.BYPASS.LTC128B.128 [R171+0xb000], [R16.64+0x80] ;  /* 0x0b00008010ab7fae */ /* 0x0007e2000b901d44 */
[----:B------:R-:W-:Y:S02]  /*4df0*/  ISETP.GE.AND P6, PT, R0, R167, PT ;  /* 0x000000a70000720c */ /* 0x000fe40003fc6270 */
[C---:B------:R-:W-:Y:S01]  /*4e00*/  IADD3 R0, R178.reuse, 0x11, RZ ;  /* 0x00000011b2007810 */ /* 0x040fe20007ffe0ff */
[----:B------:R3:W-:Y:S04]  /*4e10*/  LDGSTS.E.BYPASS.LTC128B.128 [R171+0x9800], [R18.64] ;  /* 0x0980000012ab7fae */ /* 0x0007e8000b901d44 */
[----:B------:R3:W-:Y:S04]  /*4e20*/  LDGSTS.E.BYPASS.LTC128B.128 [R171+0xb800], [R18.64+0x80] ;  /* 0x0b80008012ab7fae */ /* 0x0007e8000b901d44 */
[----:B------:R-:W-:Y:S04]  /*4e30*/  LDSM.16.M88.4 R116, [R162] ;  /* 0x00000000a274783b */ /* 0x000fe80000000200 */
[----:B------:R-:W4:Y:S04]  /*4e40*/  LDSM.16.M88.4 R20, [R161+0x4000] ;  /* 0x00400000a114783b */ /* 0x000f280000000200 */
[----:B------:R-:W3:Y:S04]  /*4e50*/  LDSM.16.M88.4 R12, [R161+0x4800] ;  /* 0x00480000a10c783b */ /* 0x000ee80000000200 */
[----:B------:R-:W5:Y:S04]  /*4e60*/  LDSM.16.M88.4 R124, [R161+0x5000] ;  /* 0x00500000a17c783b */ /* 0x000f680000000200 */
[----:B------:R-:W3:Y:S04]  /*4e70*/  LDSM.16.M88.4 R28, [R161+0x5800] ;  /* 0x00580000a11c783b */ /* 0x000ee80000000200 */
[----:B------:R-:W-:Y:S04]  /*4e80*/  LDSM.16.M88.4 R140, [R160] ;  /* 0x00000000a08c783b */ /* 0x000fe80000000200 */
[----:B-1----:R-:W1:Y:S04]  /*4e90*/  LDSM.16.M88.4 R8, [R159] ;  /* 0x000000009f08783b */ /* 0x002e680000000200 */
[----:B--2---:R-:W2:Y:S04]  /*4ea0*/  LDSM.16.M88.4 R4, [R151] ;  /* 0x000000009704783b */ /* 0x004ea80000000200 */
[----:B------:R-:W1:Y:S04]  /*4eb0*/  LDSM.16.M88.4 R132, [R149] ;  /* 0x000000009584783b */ /* 0x000e680000000200 */
[----:B------:R-:W1:Y:S04]  /*4ec0*/  LDSM.16.M88.4 R136, [R150] ;  /* 0x000000009688783b */ /* 0x000e680000000200 */
[----:B------:R-:W-:Y:S01]  /*4ed0*/  LDSM.16.M88.4 R112, [R158] ;  /* 0x000000009e70783b */ /* 0x000fe20000000200 */
[C---:B----4-:R-:W-:Y:S03]  /*4ee0*/  HMMA.16816.F32 R24, R116.reuse, R20, RZ ;  /* 0x000000147418723c */ /* 0x050fe600000018ff */
[----:B------:R-:W4:Y:S04]  /*4ef0*/  LDSM.16.M88.4 R108, [R155+0x4000] ;  /* 0x004000009b6c783b */ /* 0x000f280000000200 */
[----:B------:R-:W1:Y:S01]  /*4f00*/  LDSM.16.M88.4 R104, [R155+0x4800] ;  /* 0x004800009b68783b */ /* 0x000e620000000200 */
[C---:B------:R-:W-:Y:S03]  /*4f10*/  HMMA.16816.F32 R20, R116.reuse, R22, RZ ;  /* 0x000000167414723c */ /* 0x040fe600000018ff */
[----:B------:R-:W-:Y:S04]  /*4f20*/  LDSM.16.M88.4 R32, [R155+0x5000] ;  /* 0x005000009b20783b */ /* 0x000fe80000000200 */
[----:B------:R-:W0:Y:S01]  /*4f30*/  LDGDEPBAR ;  /* 0x00000000000079af */ /* 0x000e220000000000 */
[C---:B---3--:R-:W-:Y:S08]  /*4f40*/  HMMA.16816.F32 R16, R116.reuse, R12, RZ ;  /* 0x0000000c7410723c */ /* 0x048ff000000018ff */
[C---:B------:R-:W-:Y:S08]  /*4f50*/  HMMA.16816.F32 R12, R116.reuse, R14, RZ ;  /* 0x0000000e740c723c */ /* 0x040ff000000018ff */
[C---:B-----5:R-:W-:Y:S08]  /*4f60*/  HMMA.16816.F32 R128, R116.reuse, R124, RZ ;  /* 0x0000007c7480723c */ /* 0x060ff000000018ff */
[C---:B------:R-:W-:Y:S08]  /*4f70*/  HMMA.16816.F32 R124, R116.reuse, R126, RZ ;  /* 0x0000007e747c723c */ /* 0x040ff000000018ff */
[C---:B------:R-:W-:Y:S08]  /*4f80*/  HMMA.16816.F32 R120, R116.reuse, R28, RZ ;  /* 0x0000001c7478723c */ /* 0x040ff000000018ff */
[----:B------:R-:W-:Y:S01]  /*4f90*/  HMMA.16816.F32 R116, R116, R30, RZ ;  /* 0x0000001e7474723c */ /* 0x000fe200000018ff */
[----:B------:R-:W3:Y:S07]  /*4fa0*/  LDSM.16.M88.4 R28, [R155+0x5800] ;  /* 0x005800009b1c783b */ /* 0x000eee0000000200 */
[C---:B-1----:R-:W-:Y:S08]  /*4fb0*/  HMMA.16816.F32 R24, R140.reuse, R8, R24 ;  /* 0x000000088c18723c */ /* 0x042ff00000001818 */
[C---:B------:R-:W-:Y:S01]  /*4fc0*/  HMMA.16816.F32 R20, R140.reuse, R10, R20 ;  /* 0x0000000a8c14723c */ /* 0x040fe20000001814 */
[----:B------:R-:W-:Y:S07]  /*4fd0*/  LDSM.16.M88.4 R8, [R157] ;  /* 0x000000009d08783b */ /* 0x000fee0000000200 */
[C---:B--2---:R-:W-:Y:S08]  /*4fe0*/  HMMA.16816.F32 R16, R140.reuse, R4, R16 ;  /* 0x000000048c10723c */ /* 0x044ff00000001810 */
[C---:B------:R-:W-:Y:S01]  /*4ff0*/  HMMA.16816.F32 R12, R140.reuse, R6, R12 ;  /* 0x000000068c0c723c */ /* 0x040fe2000000180c */
[----:B------:R-:W1:Y:S07]  /*5000*/  LDSM.16.M88.4 R4, [R148] ;  /* 0x000000009404783b */ /* 0x000e6e0000000200 */
[C---:B------:R-:W-:Y:S08]  /*5010*/  HMMA.16816.F32 R120, R140.reuse, R132, R120 ;  /* 0x000000848c78723c */ /* 0x040ff00000001878 */
[C---:B------:R-:W-:Y:S01]  /*5020*/  HMMA.16816.F32 R132, R140.reuse, R134, R116 ;  /* 0x000000868c84723c */ /* 0x040fe20000001874 */
[----:B------:R-:W2:Y:S07]  /*5030*/  LDSM.16.M88.4 R116, [R148+0x800] ;  /* 0x000800009474783b */ /* 0x000eae0000000200 */
[C---:B------:R-:W-:Y:S08]  /*5040*/  HMMA.16816.F32 R128, R140.reuse, R136, R128 ;  /* 0x000000888c80723c */ /* 0x040ff00000001880 */
[----:B------:R-:W-:Y:S08]  /*5050*/  HMMA.16816.F32 R124, R140, R138, R124 ;  /* 0x0000008a8c7c723c */ /* 0x000ff0000000187c */
        /* <DEDUP_REMOVED lines=21> */
[----:B------:R-:W-:Y:S04]  /*51b0*/  LDSM.16.M88.4 R124, [R160+0x2000] ;  /* 0x00200000a07c783b */ /* 0x000fe80000000200 */
[----:B------:R-:W4:Y:S03]  /*51c0*/  LDSM.16.M88.4 R108, [R147] ;  /* 0x00000000936c783b */ /* 0x000f260000000200 */
[C---:B---3--:R-:W-:Y:S08]  /*51d0*/  HMMA.16816.F32 R120, R8.reuse, R28, R120 ;  /* 0x0000001c0878723c */ /* 0x048ff00000001878 */
[----:B------:R-:W-:Y:S01]  /*51e0*/  HMMA.16816.F32 R132, R8, R30, R132 ;  /* 0x0000001e0884723c */ /* 0x000fe20000001884 */
[----:B------:R-:W-:Y:S04]  /*51f0*/  LDSM.16.M88.4 R8, [R145] ;  /* 0x000000009108783b */ /* 0x000fe80000000200 */
[----:B------:R-:W-:Y:S03]  /*5200*/  LDSM.16.M88.4 R28, [R144] ;  /* 0x00000000901c783b */ /* 0x000fe60000000200 */
[C---:B-1----:R-:W-:Y:S08]  /*5210*/  HMMA.16816.F32 R24, R32.reuse, R4, R24 ;  /* 0x000000042018723c */ /* 0x042ff00000001818 */
[C---:B------:R-:W-:Y:S01]  /*5220*/  HMMA.16816.F32 R20, R32.reuse, R6, R20 ;  /* 0x000000062014723c */ /* 0x040fe20000001814 */
[----:B------:R-:W1:Y:S07]  /*5230*/  LDSM.16.M88.4 R4, [R146] ;  /* 0x000000009204783b */ /* 0x000e6e0000000200 */
[C---:B------:R-:W-:Y:S08]  /*5240*/  HMMA.16816.F32 R16, R32.reuse, R104, R16 ;  /* 0x000000682010723c */ /* 0x040ff00000001810 */
[C---:B------:R-:W-:Y:S01]  /*5250*/  HMMA.16816.F32 R12, R32.reuse, R106, R12 ;  /* 0x0000006a200c723c */ /* 0x040fe2000000180c */
[----:B------:R-:W-:Y:S07]  /*5260*/  LDSM.16.M88.4 R104, [R158+0x2000] ;  /* 0x002000009e68783b */ /* 0x000fee0000000200 */
[C---:B--2---:R-:W-:Y:S08]  /*5270*/  HMMA.16816.F32 R128, R32.reuse, R116, R128 ;  /* 0x000000742080723c */ /* 0x044ff00000001880 */
[C---:B------:R-:W-:Y:S01]  /*5280*/  HMMA.16816.F32 R136, R32.reuse, R118, R136 ;  /* 0x000000762088723c */ /* 0x040fe20000001888 */
[----:B------:R-:W-:Y:S07]  /*5290*/  LDSM.16.M88.4 R116, [R155+0x7000] ;  /* 0x007000009b74783b */ /* 0x000fee0000000200 */
[C---:B------:R-:W-:Y:S08]  /*52a0*/  HMMA.16816.F32 R120, R32.reuse, R112, R120 ;  /* 0x000000702078723c */ /* 0x040ff00000001878 */
[----:B------:R-:W-:Y:S01]  /*52b0*/  HMMA.16816.F32 R132, R32, R114, R132 ;  /* 0x000000722084723c */ /* 0x000fe20000001884 */
[----:B------:R-:W2:Y:S04]  /*52c0*/  LDSM.16.M88.4 R32, [R155+0x6000] ;  /* 0x006000009b20783b */ /* 0x000ea80000000200 */
[----:B------:R-:W-:Y:S03]  /*52d0*/  LDSM.16.M88.4 R112, [R155+0x7800] ;  /* 0x007800009b70783b */ /* 0x000fe60000000200 */
[C---:B----4-:R-:W-:Y:S08]  /*52e0*/  HMMA.16816.F32 R24, R124.reuse, R108, R24 ;  /* 0x0000006c7c18723c */ /* 0x050ff00000001818 */
[C---:B-1----:R-:W-:Y:S08]  /*52f0*/  HMMA.16816.F32 R16, R124.reuse, R4, R16 ;  /* 0x000000047c10723c */ /* 0x042ff00000001810 */
[C---:B------:R-:W-:Y:S01]  /*5300*/  HMMA.16816.F32 R12, R124.reuse, R6, R12 ;  /* 0x000000067c0c723c */ /* 0x040fe2000000180c */
[----:B------:R-:W-:Y:S07]  /*5310*/  LDSM.16.M88.4 R4, [R148+0x2000] ;  /* 0x002000009404783b */ /* 0x000fee0000000200 */
[C---:B------:R-:W-:Y:S08]  /*5320*/  HMMA.16816.F32 R128, R124.reuse, R8, R128 ;  /* 0x000000087c80723c */ /* 0x040ff00000001880 */
[----:B------:R-:W-:Y:S01]  /*5330*/  HMMA.16816.F32 R136, R124, R10, R136 ;  /* 0x0000000a7c88723c */ /* 0x000fe20000001888 */
[----:B------:R-:W1:Y:S07]  /*5340*/  LDSM.16.M88.4 R8, [R157+0x2000] ;  /* 0x002000009d08783b */ /* 0x000e6e0000000200 */
[----:B--2---:R-:W-:Y:S08]  /*5350*/  HMMA.16816.F32 R24, R104, R32, R24 ;  /* 0x000000206818723c */ /* 0x004ff00000001818 */
[C---:B------:R-:W-:Y:S01]  /*5360*/  HMMA.16816.F32 R20, R124.reuse, R110, R20 ;  /* 0x0000006e7c14723c */ /* 0x040fe20000001814 */
[----:B------:R-:W2:Y:S07]  /*5370*/  LDSM.16.M88.4 R108, [R155+0x6800] ;  /* 0x006800009b6c783b */ /* 0x000eae0000000200 */
[C---:B------:R-:W-:Y:S08]  /*5380*/  HMMA.16816.F32 R120, R124.reuse, R28, R120 ;  /* 0x0000001c7c78723c */ /* 0x040ff00000001878 */
[----:B------:R-:W-:Y:S01]  /*5390*/  HMMA.16816.F32 R132, R124, R30, R132 ;  /* 0x0000001e7c84723c */ /* 0x000fe20000001884 */
[----:B------:R-:W3:Y:S07]  /*53a0*/  LDSM.16.M88.4 R28, [R148+0x2800] ;  /* 0x00280000941c783b */ /* 0x000eee0000000200 */
[----:B------:R-:W-:Y:S01]  /*53b0*/  HMMA.16816.F32 R20, R104, R34, R20 ;  /* 0x000000226814723c */ /* 0x000fe20000001814 */
[----:B------:R-:W4:Y:S07]  /*53c0*/  LDSM.16.M88.4 R32, [R148+0x3000] ;  /* 0x003000009420783b */ /* 0x000f2e0000000200 */
[----:B-1----:R-:W-:Y:S07]  /*53d0*/  HMMA.16816.F32 R24, R8, R4, R24 ;  /* 0x000000040818723c */ /* 0x002fee0000001818 */
[----:B------:R-:W-:Y:S01]  /*53e0*/  IADD3 R4, R178, 0x9, RZ ;  /* 0x00000009b2047810 */ /* 0x000fe20007ffe0ff */
[----:B------:R-:W-:Y:S03]  /*53f0*/  HMMA.16816.F32 R128, R104, R116, R128 ;  /* 0x000000746880723c */ /* 0x000fe60000001880 */
[----:B------:R-:W-:-:S05]  /*5400*/  ISETP.GE.AND P2, PT, R4, R176, PT ;  /* 0x000000b00400720c */ /* 0x000fca0003f46270 */
[----:B--2---:R-:W-:Y:S08]  /*5410*/  HMMA.16816.F32 R16, R104, R108, R16 ;  /* 0x0000006c6810723c */ /* 0x004ff00000001810 */
[----:B------:R-:W-:Y:S01]  /*5420*/  FSEL R109, R24, -INF , !P3 ;  /* 0xff800000186d7808 */ /* 0x000fe20005800000 */
[----:B------:R-:W-:Y:S01]  /*5430*/  HMMA.16816.F32 R20, R8, R6, R20 ;  /* 0x000000060814723c */ /* 0x000fe20000001814 */
[----:B------:R-:W-:-:S02]  /*5440*/  ISETP.GE.AND P3, PT, R4, R167, PT ;  /* 0x000000a70400720c */ /* 0x000fc40003f66270 */
[----:B------:R-:W1:Y:S01]  /*5450*/  LDSM.16.M88.4 R4, [R148+0x3800] ;  /* 0x003800009404783b */ /* 0x000e620000000200 */
[----:B------:R-:W-:Y:S01]  /*5460*/  IADD3 R24, R178, 0x10, RZ ;  /* 0x00000010b2187810 */ /* 0x000fe20007ffe0ff */
[----:B------:R-:W-:-:S04]  /*5470*/  DEPBAR.LE SB0, 0x0 ;  /* 0x000080000000791a */ /* 0x000fc80000000000 */
[----:B------:R-:W-:Y:S01]  /*5480*/  HMMA.16816.F32 R12, R104, R110, R12 ;  /* 0x0000006e680c723c */ /* 0x000fe2000000180c */
[----:B------:R-:W-:Y:S02]  /*5490*/  FSEL R193, R25, -INF , !P4 ;  /* 0xff80000019c17808 */ /* 0x000fe40006000000 */
[----:B------:R-:W-:-:S04]  /*54a0*/  ISETP.GE.AND P4, PT, R178, R167, PT ;  /* 0x000000a7b200720c */ /* 0x000fc80003f86270 */
[----:B------:R-:W-:Y:S01]  /*54b0*/  FSEL R26, R26, -INF , !P4 ;  /* 0xff8000001a1a7808 */ /* 0x000fe20006000000 */
[----:B------:R-:W-:Y:S01]  /*54c0*/  HMMA.16816.F32 R120, R104, R112, R120 ;  /* 0x000000706878723c */ /* 0x000fe20000001878 */
[----:B------:R-:W-:-:S06]  /*54d0*/  ISETP.GE.AND P4, PT, R24, R167, PT ;  /* 0x000000a71800720c */ /* 0x000fcc0003f86270 */
[----:B------:R-:W-:Y:S01]  /*54e0*/  FSEL R191, R20, -INF , !P5 ;  /* 0xff80000014bf7808 */ /* 0x000fe20006800000 */
[----:B------:R-:W-:Y:S01]  /*54f0*/  HMMA.16816.F32 R136, R104, R118, R136 ;  /* 0x000000766888723c */ /* 0x000fe20000001888 */
[----:B------:R-:W-:Y:S02]  /*5500*/  FSEL R113, R27, -INF , !P1 ;  /* 0xff8000001b717808 */ /* 0x000fe40004800000 */
[----:B------:R-:W-:Y:S02]  /*5510*/  FSEL R197, R21, -INF , !P2 ;  /* 0xff80000015c57808 */ /* 0x000fe40005000000 */
[-C--:B------:R-:W-:Y:S02]  /*5520*/  ISETP.GE.AND P5, PT, R24, R176.reuse, PT ;  /* 0x000000b01800720c */ /* 0x080fe40003fa6270 */
[C---:B------:R-:W-:Y:S01]  /*5530*/  ISETP.GE.AND P2, PT, R0.reuse, R176, PT ;  /* 0x000000b00000720c */ /* 0x040fe20003f46270 */
[----:B---3--:R-:W-:Y:S01]  /*5540*/  HMMA.16816.F32 R16, R8, R28, R16 ;  /* 0x0000001c0810723c */ /* 0x008fe20000001810 */
[----:B------:R-:W-:-:S02]  /*5550*/  ISETP.GE.AND P1, PT, R0, R167, PT ;  /* 0x000000a70000720c */ /* 0x000fc40003f26270 */
[C---:B------:R-:W-:Y:S02]  /*5560*/  IADD3 R20, R178.reuse, 0x18, RZ ;  /* 0x00000018b2147810 */ /* 0x040fe40007ffe0ff */
[----:B------:R-:W-:Y:S02]  /*5570*/  IADD3 R0, R178, 0x19, RZ ;  /* 0x00000019b2007810 */ /* 0x000fe40007ffe0ff */
[----:B------:R-:W-:Y:S01]  /*5580*/  FSEL R195, R23, -INF , !P3 ;  /* 0xff80000017c37808 */ /* 0x000fe20005800000 */
[----:B------:R-:W-:Y:S01]  /*5590*/  HMMA.16816.F32 R12, R8, R30, R12 ;  /* 0x0000001e080c723c */ /* 0x000fe2000000180c */
[----:B------:R-:W-:Y:S02]  /*55a0*/  ISETP.GE.AND P3, PT, R20, R176, PT ;  /* 0x000000b01400720c */ /* 0x000fe40003f66270 */
[----:B------:R-:W-:Y:S02]  /*55b0*/  FSEL R199, R22, -INF , !P6 ;  /* 0xff80000016c77808 */ /* 0x000fe40007000000 */
[----:B------:R-:W-:-:S03]  /*55c0*/  ISETP.GE.AND P6, PT, R20, R167, PT ;  /* 0x000000a71400720c */ /* 0x000fc60003fc6270 */
[----:B------:R-:W-:Y:S08]  /*55d0*/  HMMA.16816.F32 R132, R104, R114, R132 ;  /* 0x000000726884723c */ /* 0x000ff00000001884 */
[----:B----4-:R-:W-:Y:S01]  /*55e0*/  HMMA.16816.F32 R128, R8, R32, R128 ;  /* 0x000000200880723c */ /* 0x010fe20000001880 */
[----:B------:R-:W-:Y:S02]  /*55f0*/  FSEL R183, R16, -INF , !P5 ;  /* 0xff80000010b77808 */ /* 0x000fe40006800000 */
[----:B------:R-:W-:-:S02]  /*5600*/  FSEL R181, R17, -INF , !P2 ;  /* 0xff80000011b57808 */ /* 0x000fc40005000000 */
[CC--:B------:R-:W-:Y:S02]  /*5610*/  ISETP.GE.AND P5, PT, R0.reuse, R176.reuse, PT ;  /* 0x000000b00000720c */ /* 0x0c0fe40003fa6270 */
[-C--:B------:R-:W-:Y:S01]  /*5620*/  ISETP.GE.AND P2, PT, R0, R167.reuse, PT ;  /* 0x000000a70000720c */ /* 0x080fe20003f46270 */
[C---:B-1----:R-:W-:Y:S01]  /*5630*/  HMMA.16816.F32 R120, R8.reuse, R4, R120 ;  /* 0x000000040878723c */ /* 0x042fe20000001878 */
[----:B------:R-:W-:Y:S02]  /*5640*/  IADD3 R0, R178, 0x20, RZ ;  /* 0x00000020b2007810 */ /* 0x000fe40007ffe0ff */
[----:B------:R-:W-:Y:S02]  /*5650*/  FSEL R189, R12, -INF , !P3 ;  /* 0xff8000000cbd7808 */ /* 0x000fe40005800000 */
[----:B------:R-:W-:Y:S02]  /*5660*/  FSEL R25, R18, -INF , !P4 ;  /* 0xff80000012197808 */ /* 0x000fe40006000000 */
[C---:B------:R-:W-:Y:S01]  /*5670*/  ISETP.GE.AND P3, PT, R0.reuse, R176, PT ;  /* 0x000000b00000720c */ /* 0x040fe20003f66270 */
[----:B------:R-:W-:Y:S01]  /*5680*/  HMMA.16816.F32 R136, R8, R34, R136 ;  /* 0x000000220888723c */ /* 0x000fe20000001888 */
[----:B------:R-:W-:-:S02]  /*5690*/  ISETP.GE.AND P4, PT, R0, R167, PT ;  /* 0x000000a70000720c */ /* 0x000fc40003f86270 */
[C---:B------:R-:W-:Y:S02]  /*56a0*/  IADD3 R16, R178.reuse, 0x21, RZ ;  /* 0x00000021b2107810 */ /* 0x040fe40007ffe0ff */
[C---:B------:R-:W-:Y:S02]  /*56b0*/  IADD3 R0, R178.reuse, 0x28, RZ ;  /* 0x00000028b2007810 */ /* 0x040fe40007ffe0ff */
[----:B------:R-:W-:Y:S01]  /*56c0*/  IADD3 R4, R178, 0x30, RZ ;  /* 0x00000030b2047810 */ /* 0x000fe20007ffe0ff */
[----:B------:R-:W-:Y:S01]  /*56d0*/  HMMA.16816.F32 R132, R8, R6, R132 ;  /* 0x000000060884723c */ /* 0x000fe20000001884 */
[----:B------:R-:W-:Y:S02]  /*56e0*/  FSEL R27, R13, -INF , !P5 ;  /* 0xff8000000d1b7808 */ /* 0x000fe40006800000 */
[----:B------:R-:W-:Y:S02]  /*56f0*/  FSEL R21, R14, -INF , !P6 ;  /* 0xff8000000e157808 */ /* 0x000fe40007000000 */
[----:B------:R-:W-:-:S02]  /*5700*/  FSEL R179, R15, -INF , !P2 ;  /* 0xff8000000fb37808 */ /* 0x000fc40005000000 */
[----:B------:R-:W-:Y:S01]  /*5710*/  FSEL R29, R130, -INF , !P4 ;  /* 0xff800000821d7808 */ /* 0x000fe20006000000 */
[----:B------:R-:W-:Y:S01]  /*5720*/  BAR.SYNC.DEFER_BLOCKING 0x0 ;  /* 0x0000000000007b1d */ /* 0x000fe20000010000 */
[-C--:B------:R-:W-:Y:S02]  /*5730*/  ISETP.GE.AND P5, PT, R16, R176.reuse, PT ;  /* 0x000000b01000720c */ /* 0x080fe40003fa6270 */
[C---:B------:R-:W-:Y:S02]  /*5740*/  ISETP.GE.AND P2, PT, R0.reuse, R176, PT ;  /* 0x000000b00000720c */ /* 0x040fe40003f46270 */
[-C--:B------:R-:W-:Y:S02]  /*5750*/  ISETP.GE.AND P6, PT, R0, R167.reuse, PT ;  /* 0x000000a70000720c */ /* 0x080fe40003fc6270 */
[----:B------:R-:W-:Y:S02]  /*5760*/  ISETP.GE.AND P4, PT, R4, R167, PT ;  /* 0x000000a70400720c */ /* 0x000fe40003f86270 */
[----:B------:R-:W-:-:S02]  /*5770*/  IADD3 R0, R178, 0x29, RZ ;  /* 0x00000029b2007810 */ /* 0x000fc40007ffe0ff */
[----:B------:R-:W-:Y:S02]  /*5780*/  FSEL R23, R19, -INF , !P1 ;  /* 0xff80000013177808 */ /* 0x000fe40004800000 */
[----:B------:R-:W-:Y:S02]  /*5790*/  FSEL R35, R128, -INF , !P3 ;  /* 0xff80000080237808 */ /* 0x000fe40005800000 */
[----:B------:R-:W-:Y:S02]  /*57a0*/  FSEL R33, R129, -INF , !P5 ;  /* 0xff80000081217808 */ /* 0x000fe40006800000 */
[----:B------:R-:W-:Y:S02]  /*57b0*/  FSEL R119, R122, -INF , !P4 ;  /* 0xff8000007a777808 */ /* 0x000fe40006000000 */
[----:B------:R-:W-:Y:S02]  /*57c0*/  ISETP.GE.AND P1, PT, R16, R167, PT ;  /* 0x000000a71000720c */ /* 0x000fe40003f26270 */
[----:B------:R-:W-:-:S02]  /*57d0*/  ISETP.GE.AND P3, PT, R0, R176, PT ;  /* 0x000000b00000720c */ /* 0x000fc40003f66270 */
[----:B------:R-:W-:Y:S02]  /*57e0*/  ISETP.GE.AND P5, PT, R0, R167, PT ;  /* 0x000000a70000720c */ /* 0x000fe40003fa6270 */
[----:B------:R-:W-:Y:S02]  /*57f0*/  ISETP.GT.AND P4, PT, R169, R164, PT ;  /* 0x000000a4a900720c */ /* 0x000fe40003f84270 */
[----:B------:R-:W-:Y:S02]  /*5800*/  IADD3 R0, R178, 0x31, RZ ;  /* 0x00000031b2007810 */ /* 0x000fe40007ffe0ff */
[----:B------:R-:W-:Y:S02]  /*5810*/  FSEL R141, R131, -INF , !P1 ;  /* 0xff800000838d7808 */ /* 0x000fe40004800000 */
[----:B------:R-:W-:Y:S02]  /*5820*/  FSEL R143, R137, -INF , !P3 ;  /* 0xff800000898f7808 */ /* 0x000fe40005800000 */
[----:B------:R-:W-:-:S02]  /*5830*/  FSEL R31, R136, -INF , !P2 ;  /* 0xff800000881f7808 */ /* 0x000fc40005000000 */
[CC--:B------:R-:W-:Y:S02]  /*5840*/  ISETP.GE.AND P1, PT, R0.reuse, R176.reuse, PT ;  /* 0x000000b00000720c */ /* 0x0c0fe40003f26270 */
[----:B------:R-:W-:Y:S02]  /*5850*/  ISETP.GE.AND P3, PT, R0, R167, PT ;  /* 0x000000a70000720c */ /* 0x000fe40003f66270 */
[----:B------:R-:W-:Y:S02]  /*5860*/  ISETP.GE.AND P2, PT, R4, R176, PT ;  /* 0x000000b00400720c */ /* 0x000fe40003f46270 */
[C---:B------:R-:W-:Y:S02]  /*5870*/  IADD3 R0, R178.reuse, 0x38, RZ ;  /* 0x00000038b2007810 */ /* 0x040fe40007ffe0ff */
[----:B------:R-:W-:Y:S02]  /*5880*/  IADD3 R178, R178, 0x39, RZ ;  /* 0x00000039b2b27810 */ /* 0x000fe40007ffe0ff */
[----:B------:R-:W-:-:S02]  /*5890*/  FSEL R137, R138, -INF , !P6 ;  /* 0xff8000008a897808 */ /* 0x000fc40007000000 */
[----:B------:R-:W-:Y:S02]  /*58a0*/  FSEL R139, R139, -INF , !P5 ;  /* 0xff8000008b8b7808 */ /* 0x000fe40006800000 */
[----:B------:R-:W-:Y:S02]  /*58b0*/  FSEL R127, R120, -INF , !P2 ;  /* 0xff800000787f7808 */ /* 0x000fe40005000000 */
[----:B------:R-:W-:Y:S02]  /*58c0*/  FSEL R125, R121, -INF , !P1 ;  /* 0xff800000797d7808 */ /* 0x000fe40004800000 */
[-C--:B------:R-:W-:Y:S02]  /*58d0*/  ISETP.GE.AND P6, PT, R0, R176.reuse, PT ;  /* 0x000000b00000720c */ /* 0x080fe40003fc6270 */
[----:B------:R-:W-:Y:S02]  /*58e0*/  ISETP.GE.AND P5, PT, R178, R176, PT ;  /* 0x000000b0b200720c */ /* 0x000fe40003fa6270 */
        /* <DEDUP_REMOVED lines=40> */
[----:B------:R-:W-:-:S05]  /*5b70*/  ISETP.NE.AND P2, PT, RZ, c[0x0][0x2d0], PT ;  /* 0x0000b400ff007a0c */ /* 0x000fca0003f45270 */
        /* <DEDUP_REMOVED lines=25> */
.L_x_7327:
[----:B------:R-:W-:-:S04]  /*5d10*/  LEA R6, -R2, RZ, 0x6 ;  /* 0x000000ff02067211 */ /* 0x000fc800078e31ff */
[----:B------:R-:W-:Y:S02]  /*5d20*/  SHF.R.S32.HI R0, RZ, 0x1f, R6 ;  /* 0x0000001fff007819 */ /* 0x000fe40000011406 */
.L_x_7328:
        /* <DEDUP_REMOVED lines=24> */
.L_x_7326:
        /* <DEDUP_REMOVED lines=52> */
[----:B------:R-:W-:Y:S01]  /*61f0*/  FADD.FTZ R6, R3, -R6 ;  /* 0x8000000603067221 */ /* 0x000fe20000010000 */
[----:B------:R-:W-:Y:S01]  /*6200*/  LDSM.16.MT88.4 R100, [R153+0xb000] ;  /* 0x00b000009964783b */ /* 0x000fe20000004200 */
        /* <DEDUP_REMOVED lines=8> */
[----:B------:R-:W-:Y:S01]  /*6290*/  FFMA.FTZ R113, R195, c[0x0][0x23c], -R116 ;  /* 0x00008f00c3717a23 */ /* 0x000fe20000010874 */
[----:B------:R-:W-:Y:S01]  /*62a0*/  MUFU.EX2 R109, R109 ;  /* 0x0000006d006d7308 */ /* 0x000fe20000000800 */
[----:B------:R-:W-:Y:S02]  /*62b0*/  FMUL.FTZ R114, R4, c[0x0][0x23c] ;  /* 0x00008f0004727a20 */ /* 0x000fe40000410000 */
[----:B------:R-:W-:Y:S02]  /*62c0*/  FMUL.FTZ R112, R6, c[0x0][0x23c] ;  /* 0x00008f0006707a20 */ /* 0x000fe40000410000 */
[--C-:B------:R-:W-:Y:S02]  /*62d0*/  FFMA.FTZ R3, R183, c[0x0][0x23c], -R118.reuse ;  /* 0x00008f00b7037a23 */ /* 0x100fe40000010876 */
[--C-:B------:R-:W-:Y:S01]  /*62e0*/  FFMA.FTZ R122, R181, c[0x0][0x23c], -R118.reuse ;  /* 0x00008f00b57a7a23 */ /* 0x100fe20000010876 */
[----:B------:R-:W1:Y:S01]  /*62f0*/  MUFU.EX2 R108, R108 ;  /* 0x0000006c006c7308 */ /* 0x000e620000000800 */
[----:B------:R-:W-:-:S02]  /*6300*/  FFMA.FTZ R120, R189, c[0x0][0x23c], -R118 ;  /* 0x00008f00bd787a23 */ /* 0x000fc40000010876 */
[----:B------:R-:W-:Y:S02]  /*6310*/  FFMA.FTZ R129, R27, c[0x0][0x23c], -R118 ;  /* 0x00008f001b817a23 */ /* 0x000fe40000010876 */
[--C-:B------:R-:W-:Y:S02]  /*6320*/  FFMA.FTZ R124, R25, c[0x0][0x23c], -R116.reuse ;  /* 0x00008f00197c7a23 */ /* 0x100fe40000010874 */
[--C-:B------:R-:W-:Y:S01]  /*6330*/  FFMA.FTZ R131, R23, c[0x0][0x23c], -R116.reuse ;  /* 0x00008f0017837a23 */ /* 0x100fe20000010874 */
[----:B------:R-:W-:Y:S01]  /*6340*/  MUFU.EX2 R107, R107 ;  /* 0x0000006b006b7308 */ /* 0x000fe20000000800 */
[--C-:B------:R-:W-:Y:S01]  /*6350*/  FFMA.FTZ R126, R21, c[0x0][0x23c], -R116.reuse ;  /* 0x00008f00157e7a23 */ /* 0x100fe20000010874 */
[----:B------:R-:W-:Y:S01]  /*6360*/  LDSM.16.MT88.4 R24, [R156+0x8800] ;  /* 0x008800009c18783b */ /* 0x000fe20000004200 */
[----:B------:R-:W-:Y:S02]  /*6370*/  FFMA.FTZ R135, R179, c[0x0][0x23c], -R116 ;  /* 0x00008f00b3877a23 */ /* 0x000fe40000010874 */
[--C-:B------:R-:W-:Y:S01]  /*6380*/  FFMA.FTZ R128, R35, c[0x0][0x23c], -R118.reuse ;  /* 0x00008f0023807a23 */ /* 0x100fe20000010876 */
[----:B------:R-:W-:Y:S01]  /*6390*/  LDSM.16.MT88.4 R20, [R153+0x8800] ;  /* 0x008800009914783b */ /* 0x000fe20000004200 */
[----:B------:R-:W-:Y:S01]  /*63a0*/  FFMA.FTZ R167, R33, c[0x0][0x23c], -R118 ;  /* 0x00008f0021a77a23 */ /* 0x000fe20000010876 */
[----:B------:R-:W2:Y:S01]  /*63b0*/  MUFU.EX2 R106, R106 ;  /* 0x0000006a006a7308 */ /* 0x000ea20000000800 */
[----:B-1----:R-:W-:Y:S01]  /*63c0*/  F2FP.PACK_AB R4, R108, R109 ;  /* 0x0000006d6c04723e */ /* 0x002fe200000000ff */
[----:B------:R-:W-:Y:S01]  /*63d0*/  LDSM.16.MT88.4 R32, [R153+0xa800] ;  /* 0x00a800009920783b */ /* 0x000fe20000004200 */
[----:B------:R-:W-:-:S02]  /*63e0*/  FFMA.FTZ R134, R137, c[0x0][0x23c], -R116 ;  /* 0x00008f0089867a23 */ /* 0x000fc40000010874 */
[--C-:B------:R-:W-:Y:S02]  /*63f0*/  FFMA.FTZ R130, R31, c[0x0][0x23c], -R118.reuse ;  /* 0x00008f001f827a23 */ /* 0x100fe40000010876 */
[----:B------:R-:W-:Y:S01]  /*6400*/  FFMA.FTZ R143, R143, c[0x0][0x23c], -R118 ;  /* 0x00008f008f8f7a23 */ /* 0x000fe20000010876 */
[----:B------:R-:W1:Y:S01]  /*6410*/  MUFU.EX2 R105, R105 ;  /* 0x0000006900697308 */ /* 0x000e620000000800 */
[--C-:B------:R-:W-:Y:S02]  /*6420*/  FFMA.FTZ R132, R29, c[0x0][0x23c], -R116.reuse ;  /* 0x00008f001d847a23 */ /* 0x100fe40000010874 */
[--C-:B------:R-:W-:Y:S01]  /*6430*/  FFMA.FTZ R141, R141, c[0x0][0x23c], -R116.reuse ;  /* 0x00008f008d8d7a23 */ /* 0x100fe20000010874 */
[----:B------:R-:W-:Y:S01]  /*6440*/  LDSM.16.MT88.4 R28, [R156+0x9000] ;  /* 0x009000009c1c783b */ /* 0x000fe20000004200 */
[----:B------:R-:W-:Y:S02]  /*6450*/  FFMA.FTZ R137, R139, c[0x0][0x23c], -R116 ;  /* 0x00008f008b897a23 */ /* 0x000fe40000010874 */
[--C-:B------:R-:W-:Y:S01]  /*6460*/  FFMA.FTZ R127, R127, c[0x0][0x23c], -R118.reuse ;  /* 0x00008f007f7f7a23 */ /* 0x100fe20000010876 */
[----:B------:R-:W-:Y:S01]  /*6470*/  MUFU.EX2 R0, R0 ;  /* 0x0000000000007308 */ /* 0x000fe20000000800 */
[----:B--2---:R-:W-:Y:S01]  /*6480*/  F2FP.PACK_AB R6, R106, R107 ;  /* 0x0000006b6a06723e */ /* 0x004fe200000000ff */
[----:B------:R-:W-:-:S02]  /*6490*/  FFMA.FTZ R136, R125, c[0x0][0x23c], -R118 ;  /* 0x00008f007d887a23 */ /* 0x000fc40000010876 */
[--C-:B------:R-:W-:Y:S02]  /*64a0*/  FFMA.FTZ R121, R121, c[0x0][0x23c], -R118.reuse ;  /* 0x00008f0079797a23 */ /* 0x100fe40000010876 */
[----:B------:R-:W-:Y:S02]  /*64b0*/  FFMA.FTZ R118, R133, c[0x0][0x23c], -R118 ;  /* 0x00008f0085767a23 */ /* 0x000fe40000010876 */
[----:B------:R-:W2:Y:S01]  /*64c0*/  MUFU.EX2 R113, R113 ;  /* 0x0000007100717308 */ /* 0x000ea20000000800 */
[----:B-1----:R-:W-:Y:S01]  /*64d0*/  F2FP.PACK_AB R5, R104, R105 ;  /* 0x000000696805723e */ /* 0x002fe200000000ff */
[--C-:B------:R-:W-:Y:S02]  /*64e0*/  FFMA.FTZ R119, R119, c[0x0][0x23c], -R116.reuse ;  /* 0x00008f0077777a23 */ /* 0x100fe40000010874 */
[--C-:B------:R-:W-:Y:S02]  /*64f0*/  FFMA.FTZ R138, R123, c[0x0][0x23c], -R116.reuse ;  /* 0x00008f007b8a7a23 */ /* 0x100fe40000010874 */
[----:B------:R-:W-:-:S02]  /*6500*/  FFMA.FTZ R117, R117, c[0x0][0x23c], -R116 ;  /* 0x00008f0075757a23 */ /* 0x000fc40000010874 */
[----:B------:R-:W1:Y:S08]  /*6510*/  MUFU.EX2 R114, R114 ;  /* 0x0000007200727308 */ /* 0x000e700000000800 */
        /* <DEDUP_REMOVED lines=20> */
[----:B------:R-:W2:Y:S01]  /*6660*/  LDSM.16.MT88.4 R8, [R152+0x8000] ;  /* 0x008000009808783b */ /* 0x000ea20000004200 */
[----:B------:R-:W-:Y:S01]  /*6670*/  FMUL.FTZ R53, R53, R114 ;  /* 0x0000007235357220 */ /* 0x000fe20000410000 */
[----:B------:R-:W-:Y:S01]  /*6680*/  MUFU.EX2 R129, R129 ;  /* 0x0000008100817308 */ /* 0x000fe20000000800 */
[----:B------:R-:W-:-:S02]  /*6690*/  FMUL.FTZ R54, R54, R112 ;  /* 0x0000007036367220 */ /* 0x000fc40000410000 */
[----:B------:R-:W-:Y:S02]  /*66a0*/  FMUL.FTZ R55, R55, R112 ;  /* 0x0000007037377220 */ /* 0x000fe40000410000 */
[C---:B------:R-:W-:Y:S01]  /*66b0*/  HMMA.16816.F32 R48, R4.reuse, R12, R48 ;  /* 0x0000000c0430723c */ /* 0x040fe20000001830 */
        /* <DEDUP_REMOVED lines=22> */
[----:B------:R-:W1:Y:S01]  /*6820*/  MUFU.EX2 R135, R135 ;  /* 0x0000008700877308 */ /* 0x000e620000000800 */
[-C--:B------:R-:W-:Y:S02]  /*6830*/  FMUL.FTZ R62, R62, R112.reuse ;  /* 0x000000703e3e7220 */ /* 0x080fe40000410000 */
[----:B------:R-:W-:Y:S01]  /*6840*/  FMUL.FTZ R63, R63, R112 ;  /* 0x000000703f3f7220 */ /* 0x000fe20000410000 */
[----:B--2---:R-:W-:Y:S01]  /*6850*/  HMMA.16816.F32 R56, R4, R8, R56 ;  /* 0x000000080438723c */ /* 0x004fe20000001838 */
[-C--:B------:R-:W-:Y:S02]  /*6860*/  FMUL.FTZ R72, R72, R114.reuse ;  /* 0x0000007248487220 */ /* 0x080fe40000410000 */
[----:B------:R-:W-:Y:S01]  /*6870*/  FMUL.FTZ R73, R73, R114 ;  /* 0x0000007249497220 */ /* 0x000fe20000410000 */
[----:B------:R-:W-:Y:S01]  /*6880*/  MUFU.EX2 R128, R128 ;  /* 0x0000008000807308 */ /* 0x000fe20000000800 */
[----:B------:R-:W-:-:S02]  /*6890*/  FMUL.FTZ R74, R74, R112 ;  /* 0x000000704a4a7220 */ /* 0x000fc40000410000 */
[----:B------:R-:W-:Y:S01]  /*68a0*/  FMUL.FTZ R75, R75, R112 ;  /* 0x000000704b4b7220 */ /* 0x000fe20000410000 */
[C---:B------:R-:W-:Y:S01]  /*68b0*/  HMMA.16816.F32 R60, R4.reuse, R10, R60 ;  /* 0x0000000a043c723c */ /* 0x040fe2000000183c */
[----:B------:R-:W2:Y:S01]  /*68c0*/  LDSM.16.MT88.4 R8, [R153+0xa000] ;  /* 0x00a000009908783b */ /* 0x000ea20000004200 */
        /* <DEDUP_REMOVED lines=51> */
[----:B------:R-:W2:Y:S02]  /*6c00*/  MUFU.EX2 R136, R136 ;  /* 0x0000008800887308 */ /* 0x000ea40000000800 */
[----:B------:R-:W-:Y:S01]  /*6c10*/  FADD.FTZ R106, R106, R107 ;  /* 0x0000006b6a6a7221 */ /* 0x000fe20000010000 */
[C---:B-1----:R-:W-:Y:S02]  /*6c20*/  F2FP.PACK_AB R4, R122.reuse, R3 ;  /* 0x000000037a04723e */ /* 0x042fe400000000ff */
        /* <DEDUP_REMOVED lines=12> */
[----:B------:R-:W1:Y:S01]  /*6cf0*/  LDSM.16.MT88.4 R16, [R152+0xa800] ;  /* 0x00a800009810783b */ /* 0x000e620000004200 */
[----:B------:R-:W-:Y:S06]  /*6d00*/  MUFU.EX2 R119, R119 ;  /* 0x0000007700777308 */ /* 0x000fec0000000800 */
[C---:B--2---:R-:W-:Y:S02]  /*6d10*/  HMMA.16816.F32 R40, R4.reuse, R8, R40 ;  /* 0x000000080428723c */ /* 0x044fe40000001828 */
[----:B------:R-:W2:Y:S06]  /*6d20*/  MUFU.EX2 R138, R138 ;  /* 0x0000008a008a7308 */ /* 0x000eac0000000800 */
        /* <DEDUP_REMOVED lines=50> */
[----:B------:R-:W-:Y:S07]  /*7050*/  HMMA.16816.F32 R84, R4, R34, R84 ;  /* 0x000000220454723c */ /* 0x000fee0000001854 */
[----:B------:R-:W-:-:S02]  /*7060*/  F2FP.PACK_AB R4, R136, R127 ;  /* 0x0000007f8804723e */ /* 0x000fc400000000ff */
[----:B--2---:R-:W-:Y:S02]  /*7070*/  F2FP.PACK_AB R5, R138, R119 ;  /* 0x000000778a05723e */ /* 0x004fe400000000ff */
[----:B------:R-:W-:Y:S02]  /*7080*/  F2FP.PACK_AB R6, R118, R121 ;  /* 0x000000797606723e */ /* 0x000fe400000000ff */
[----:B---3--:R-:W-:-:S07]  /*7090*/  F2FP.PACK_AB R7, R101, R100 ;  /* 0x000000646507723e */ /* 0x008fce00000000ff */
[C---:B-----5:R-:W-:Y:S07]  /*70a0*/  HMMA.16816.F32 R56, R4.reuse, R20, R56 ;  /* 0x000000140438723c */ /* 0x060fee0000001838 */
[----:B------:R-:W-:Y:S01]  /*70b0*/  FFMA.FTZ R21, R185, R112, R105 ;  /* 0x00000070b9157223 */ /* 0x000fe20000010069 */
[----:B-1----:R-:W-:Y:S03]  /*70c0*/  HMMA.16816.F32 R96, R4, R16, R96 ;  /* 0x000000100460723c */ /* 0x002fe60000001860 */
[----:B------:R-:W-:-:S04]  /*70d0*/  FADD.FTZ R21, R104, R21 ;  /* 0x0000001568157221 */ /* 0x000fc80000010000 */
[----:B------:R-:W-:Y:S01]  /*70e0*/  FADD.FTZ R0, R0, R21 ;  /* 0x0000001500007221 */ /* 0x000fe20000010000 */
[C---:B------:R-:W-:Y:S01]  /*70f0*/  HMMA.16816.F32 R36, R4.reuse, R18, R36 ;  /* 0x000000120424723c */ /* 0x040fe20000001824 */
[----:B------:R-:W1:Y:S02]  /*7100*/  LDSM.16.MT88.4 R16, [R153+0xb800] ;  /* 0x00b800009910783b */ /* 0x000e640000004200 */
        /* <DEDUP_REMOVED lines=9> */
[----:B------:R-:W2:Y:S01]  /*71a0*/  LDSM.16.MT88.4 R12, [R152+0xb800] ;  /* 0x00b80000980c783b */ /* 0x000ea20000004200 */
        /* <DEDUP_REMOVED lines=15> */
[----:B------:R-:W-:Y:S01]  /*72a0*/  FADD.FTZ R185, R101, R100 ;  /* 0x0000006465b97221 */ /* 0x000fe20000010000 */
[----:B------:R-:W-:-:S04]  /*72b0*/  MOV R100, R111 ;  /* 0x0000006f00647202 */ /* 0x000fc80000000f00 */
[C---:B------:R-:W-:Y:S08]  /*72c0*/  HMMA.16816.F32 R52, R4.reuse, R26, R52 ;  /* 0x0000001a0434723c */ /* 0x040ff00000001834 */
[C---:B------:R-:W-:Y:S08]  /*72d0*/  HMMA.16816.F32 R60, R4.reuse, R22, R60 ;  /* 0x00000016043c723c */ /* 0x040ff0000000183c */
[C---:B------:R-:W-:Y:S08]  /*72e0*/  HMMA.16816.F32 R92, R4.reuse, R10, R92 ;  /* 0x0000000a045c723c */ /* 0x040ff0000000185c */
[C---:B-1----:R-:W-:Y:S08]  /*72f0*/  HMMA.16816.F32 R76, R4.reuse, R16, R76 ;  /* 0x00000010044c723c */ /* 0x042ff0000000184c */
[C---:B------:R-:W-:Y:S08]  /*7300*/  HMMA.16816.F32 R80, R4.reuse, R18, R80 ;  /* 0x000000120450723c */ /* 0x040ff00000001850 */
[C---:B--2---:R-:W-:Y:S08]  /*7310*/  HMMA.16816.F32 R88, R4.reuse, R12, R88 ;  /* 0x0000000c0458723c */ /* 0x044ff00000001858 */
[----:B------:R-:W-:Y:S11]  /*7320*/  HMMA.16816.F32 R84, R4, R14, R84 ;  /* 0x0000000e0454723c */ /* 0x000ff60000001854 */
[----:B------:R-:W-:Y:S08]  /*7330*/  @!UPT UIADD3 URZ, URZ, URZ, URZ ;  /* 0x0000003f3f3ff290 */ /* 0x000ff0000fffe03f */
.L_x_7323:
        /* <DEDUP_REMOVED lines=10> */
[----:B------:R-:W-:-:S02]  /*73e0*/  SHF.L.U32 R179, R179, 0x5, RZ ;  /* 0x00000005b3b37819 */ /* 0x000fc400000006ff */
[----:B------:R-:W-:Y:S02]  /*73f0*/  SHF.R.S32.HI R180, RZ, 0x1f, R181 ;  /* 0x0000001fffb47819 */ /* 0x000fe400000114b5 */
[----:B------:R-:W-:Y:S02]  /*7400*/  SHF.R.S32.HI R182, RZ, 0x1f, R183 ;  /* 0x0000001fffb67819 */ /* 0x000fe400000114b7 */
.L_x_7333:
        /* <DEDUP_REMOVED lines=65> */
.L_x_7330:
[C---:B------:R-:W-:Y:S04]  /*7820*/  LEA R166, P1, R6.reuse, R166, 0x1 ;  /* 0x000000a606a67211 */ /* 0x040fe800078208ff */
[----:B------:R-:W-:Y:S02]  /*7830*/  LEA.HI.X R165, R6, R165, R2, 0x1, P1 ;  /* 0x000000a506a57211 */ /* 0x000fe400008f0c02 */
[-C--:B------:R-:W-:Y:S03]  /*7840*/  IADD3 R102, P1, R166, R179.reuse, RZ ;  /* 0x000000b3a6667210 */ /* 0x080fe60007f3e0ff */
[----:B------:R-:W-:Y:S02]  /*7850*/  IMAD.MOV.U32 R167, RZ, RZ, R165 ;  /* 0x000000ffffa77224 */ /* 0x000fe400078e00a5 */
[--C-:B------:R-:W-:Y:S01]  /*7860*/  IMAD.X R103, R165, 0x1, R178.reuse, P1 ;  /* 0x00000001a5677824 */ /* 0x100fe200008e06b2 */
[-C--:B------:R-:W-:Y:S02]  /*7870*/  IADD3 R2, P1, R102, R179.reuse, RZ ;  /* 0x000000b366027210 */ /* 0x080fe40007f3e0ff */
[----:B------:R-:W-:Y:S01]  /*7880*/  @!PT LDS RZ, [RZ] ;  /* 0x00000000fffff984 */ /* 0x000fe20000000800 */
[----:B------:R-:W-:Y:S01]  /*7890*/  @!PT LDS RZ, [RZ] ;  /* 0x00000000fffff984 */ /* 0x000fe20000000800 */
[----:B------:R-:W-:Y:S01]  /*78a0*/  @!PT LDS RZ, [RZ] ;  /* 0x00000000fffff984 */ /* 0x000fe20000000800 */
[----:B------:R1:W-:Y:S03]  /*78b0*/  LDGSTS.E.BYPASS.LTC128B.128 [R171+0x8000], [R166.64] ;  /* 0x08000000a6ab7fae */ /* 0x0003e6000b901d44 */
[--C-:B------:R-:W-:Y:S01]  /*78c0*/  IMAD.X R3, R103, 0x1, R178.reuse, P1 ;  /* 0x0000000167037824 */ /* 0x100fe200008e06b2 */
[----:B------:R1:W-:Y:S01]  /*78d0*/  LDGSTS.E.BYPASS.LTC128B.128 [R171+0xa000], [R166.64+0x80] ;  /* 0x0a000080a6ab7fae */ /* 0x0003e2000b901d44 */
[----:B------:R-:W-:Y:S03]  /*78e0*/  IADD3 R188, P1, R2, R179, RZ ;  /* 0x000000b302bc7210 */ /* 0x000fe60007f3e0ff */
[----:B------:R1:W-:Y:S02]  /*78f0*/  LDGSTS.E.BYPASS.LTC128B.128 [R171+0x8800], [R102.64] ;  /* 0x0880000066ab7fae */ /* 0x0003e4000b901d44 */
[----:B------:R-:W-:Y:S01]  /*7900*/  IMAD.X R189, R3, 0x1, R178, P1 ;  /* 0x0000000103bd7824 */ /* 0x000fe200008e06b2 */
[----:B------:R-:W-:Y:S01]  /*7910*/  ISETP.GT.AND P1, PT, R169, R164, PT ;  /* 0x000000a4a900720c */ /* 0x000fe20003f24270 */
[----:B------:R1:W-:Y:S04]  /*7920*/  LDGSTS.E.BYPASS.LTC128B.128 [R171+0xa800], [R102.64+0x80] ;  /* 0x0a80008066ab7fae */ /* 0x0003e8000b901d44 */
[----:B------:R1:W-:Y:S04]  /*7930*/  LDGSTS.E.BYPASS.LTC128B.128 [R171+0x9000], [R2.64] ;  /* 0x0900000002ab7fae */ /* 0x0003e8000b901d44 */
        /* <DEDUP_REMOVED lines=174> */
.L_x_7332:
        /* <DEDUP_REMOVED lines=20> */
.L_x_7331:
        /* <DEDUP_REMOVED lines=90> */
[--C-:B------:R-:W-:Y:S01]  /*8b00*/  FFMA.FTZ R133, R28, c[0x0][0x23c], -R122.reuse ;  /* 0x00008f001c857a23 */ /* 0x100fe2000001087a */
[----:B------:R-:W-:Y:S01]  /*8b10*/  MUFU.EX2 R103, R103 ;  /* 0x0000006700677308 */ /* 0x000fe20000000800 */
[--C-:B------:R-:W-:Y:S02]  /*8b20*/  FFMA.FTZ R134, R29, c[0x0][0x23c], -R122.reuse ;  /* 0x00008f001d867a23 */ /* 0x100fe4000001087a */
[--C-:B------:R-:W-:Y:S02]  /*8b30*/  FFMA.FTZ R135, R30, c[0x0][0x23c], -R119.reuse ;  /* 0x00008f001e877a23 */ /* 0x100fe40000010877 */
[--C-:B------:R-:W-:Y:S02]  /*8b40*/  FFMA.FTZ R136, R31, c[0x0][0x23c], -R119.reuse ;  /* 0x00008f001f887a23 */ /* 0x100fe40000010877 */
[----:B------:R-:W-:Y:S01]  /*8b50*/  LDSM.16.MT88.4 R28, [R152+0xb000] ;  /* 0x00b00000981c783b */ /* 0x000fe20000004200 */
[--C-:B------:R-:W-:Y:S02]  /*8b60*/  FFMA.FTZ R137, R32, c[0x0][0x23c], -R122.reuse ;  /* 0x00008f0020897a23 */ /* 0x100fe4000001087a */
[----:B------:R-:W2:Y:S01]  /*8b70*/  MUFU.EX2 R116, R116 ;  /* 0x0000007400747308 */ /* 0x000ea20000000800 */
[--C-:B------:R-:W-:Y:S02]  /*8b80*/  FFMA.FTZ R138, R34, c[0x0][0x23c], -R119.reuse ;  /* 0x00008f00228a7a23 */ /* 0x100fe40000010877 */
        /* <DEDUP_REMOVED lines=24> */
[----:B------:R-:W-:Y:S01]  /*8d10*/  MUFU.EX2 R130, R130 ;  /* 0x0000008200827308 */ /* 0x000fe20000000800 */
[----:B------:R-:W-:Y:S02]  /*8d20*/  FMUL.FTZ R67, R0, R67 ;  /* 0x0000004300437220 */ /* 0x000fe40000410000 */
[----:B------:R-:W-:Y:S01]  /*8d30*/  FMUL.FTZ R68, R2, R68 ;  /* 0x0000004402447220 */ /* 0x000fe20000410000 */
[----:B---3--:R-:W-:Y:S01]  /*8d40*/  F2FP.PACK_AB R99, R118, R117 ;  /* 0x000000757663723e */ /* 0x008fe200000000ff */
[----:B------:R-:W-:Y:S02]  /*8d50*/  FMUL.FTZ R69, R2, R69 ;  /* 0x0000004502457220 */ /* 0x000fe40000410000 */
[C---:B------:R-:W-:Y:S02]  /*8d60*/  FMUL.FTZ R70, R0.reuse, R70 ;  /* 0x0000004600467220 */ /* 0x040fe40000410000 */
[----:B------:R-:W-:Y:S01]  /*8d70*/  FMUL.FTZ R71, R0, R71 ;  /* 0x0000004700477220 */ /* 0x000fe20000410000 */
[----:B------:R-:W-:Y:S01]  /*8d80*/  MUFU.EX2 R131, R131 ;  /* 0x0000008300837308 */ /* 0x000fe20000000800 */
[C---:B-1----:R-:W-:Y:S05]  /*8d90*/  HMMA.16816.F32 R8, R96.reuse, R104, R8 ;  /* 0x000000686008723c */ /* 0x042fea0000001808 */
[--C-:B------:R-:W-:Y:S02]  /*8da0*/  FFMA.FTZ R120, R12, c[0x0][0x23c], -R122.reuse ;  /* 0x00008f000c787a23 */ /* 0x100fe4000001087a */
[C---:B------:R-:W-:Y:S01]  /*8db0*/  FMUL.FTZ R12, R2.reuse, R92 ;  /* 0x0000005c020c7220 */ /* 0x040fe20000410000 */
[C---:B------:R-:W-:Y:S01]  /*8dc0*/  HMMA.16816.F32 R36, R96.reuse, R106, R36 ;  /* 0x0000006a6024723c */ /* 0x040fe20000001824 */
[----:B------:R-:W1:Y:S01]  /*8dd0*/  LDSM.16.MT88.4 R104, [R152+0x8000] ;  /* 0x008000009868783b */ /* 0x000e620000004200 */
[----:B------:R-:W-:Y:S02]  /*8de0*/  MUFU.EX2 R132, R132 ;  /* 0x0000008400847308 */ /* 0x000fe40000000800 */
[--C-:B------:R-:W-:Y:S02]  /*8df0*/  FFMA.FTZ R121, R13, c[0x0][0x23c], -R122.reuse ;  /* 0x00008f000d797a23 */ /* 0x100fe4000001087a */
[----:B------:R-:W-:Y:S02]  /*8e00*/  FMUL.FTZ R13, R2, R93 ;  /* 0x0000005d020d7220 */ /* 0x000fe40000410000 */
[C---:B------:R-:W-:Y:S04]  /*8e10*/  HMMA.16816.F32 R40, R96.reuse, R108, R40 ;  /* 0x0000006c6028723c */ /* 0x040fe80000001828 */
[--C-:B------:R-:W-:Y:S01]  /*8e20*/  FFMA.FTZ R123, R14, c[0x0][0x23c], -R119.reuse ;  /* 0x00008f000e7b7a23 */ /* 0x100fe20000010877 */
[----:B------:R-:W-:Y:S01]  /*8e30*/  MUFU.EX2 R120, R120 ;  /* 0x0000007800787308 */ /* 0x000fe20000000800 */
[C---:B------:R-:W-:Y:S02]  /*8e40*/  FMUL.FTZ R14, R0.reuse, R94 ;  /* 0x0000005e000e7220 */ /* 0x040fe40000410000 */
[C---:B------:R-:W-:Y:S01]  /*8e50*/  HMMA.16816.F32 R44, R96.reuse, R110, R44 ;  /* 0x0000006e602c723c */ /* 0x040fe2000000182c */
[----:B------:R-:W2:Y:S03]  /*8e60*/  LDSM.16.MT88.4 R108, [R156+0xa000] ;  /* 0x00a000009c6c783b */ /* 0x000ea60000004200 */
[--C-:B------:R-:W-:Y:S02]  /*8e70*/  FFMA.FTZ R124, R15, c[0x0][0x23c], -R119.reuse ;  /* 0x00008f000f7c7a23 */ /* 0x100fe40000010877 */
[----:B------:R-:W-:Y:S01]  /*8e80*/  FMUL.FTZ R15, R0, R95 ;  /* 0x0000005f000f7220 */ /* 0x000fe20000410000 */
[----:B------:R-:W3:Y:S01]  /*8e90*/  MUFU.EX2 R121, R121 ;  /* 0x0000007900797308 */ /* 0x000ee20000000800 */
[C---:B------:R-:W-:Y:S01]  /*8ea0*/  HMMA.16816.F32 R48, R96.reuse, R112, R48 ;  /* 0x000000706030723c */ /* 0x040fe20000001830 */
[----:B------:R-:W-:Y:S03]  /*8eb0*/  LDSM.16.MT88.4 R92, [R152+0xa000] ;  /* 0x00a00000985c783b */ /* 0x000fe60000004200 */
[C---:B------:R-:W-:Y:S02]  /*8ec0*/  FMUL.FTZ R72, R2.reuse, R72 ;  /* 0x0000004802487220 */ /* 0x040fe40000410000 */
[----:B------:R-:W-:Y:S02]  /*8ed0*/  FMUL.FTZ R73, R2, R73 ;  /* 0x0000004902497220 */ /* 0x000fe40000410000 */
[C---:B------:R-:W-:Y:S01]  /*8ee0*/  HMMA.16816.F32 R52, R96.reuse, R114, R52 ;  /* 0x000000726034723c */ /* 0x040fe20000001834 */
[----:B------:R-:W4:Y:S01]  /*8ef0*/  LDSM.16.MT88.4 R112, [R154+0xa000] ;  /* 0x00a000009a70783b */ /* 0x000f220000004200 */
[----:B------:R-:W-:Y:S02]  /*8f00*/  MUFU.EX2 R123, R123 ;  /* 0x0000007b007b7308 */ /* 0x000fe40000000800 */
[C---:B------:R-:W-:Y:S02]  /*8f10*/  FMUL.FTZ R74, R0.reuse, R74 ;  /* 0x0000004a004a7220 */ /* 0x040fe40000410000 */
[----:B------:R-:W-:Y:S02]  /*8f20*/  FMUL.FTZ R75, R0, R75 ;  /* 0x0000004b004b7220 */ /* 0x000fe40000410000 */
[C---:B------:R-:W-:Y:S01]  /*8f30*/  FMUL.FTZ R76, R2.reuse, R76 ;  /* 0x0000004c024c7220 */ /* 0x040fe20000410000 */
[C---:B-1----:R-:W-:Y:S03]  /*8f40*/  HMMA.16816.F32 R56, R96.reuse, R104, R56 ;  /* 0x000000686038723c */ /* 0x042fe60000001838 */
[----:B------:R-:W-:Y:S01]  /*8f50*/  FMUL.FTZ R77, R2, R77 ;  /* 0x0000004d024d7220 */ /* 0x000fe20000410000 */
[----:B------:R-:W1:Y:S01]  /*8f60*/  MUFU.EX2 R124, R124 ;  /* 0x0000007c007c7308 */ /* 0x000e620000000800 */
[C---:B------:R-:W-:Y:S02]  /*8f70*/  FMUL.FTZ R78, R0.reuse, R78 ;  /* 0x0000004e004e7220 */ /* 0x040fe40000410000 */
[----:B------:R-:W-:Y:S01]  /*8f80*/  FMUL.FTZ R79, R0, R79 ;  /* 0x0000004f004f7220 */ /* 0x000fe20000410000 */
[C---:B------:R-:W-:Y:S01]  /*8f90*/  HMMA.16816.F32 R60, R96.reuse, R106, R60 ;  /* 0x0000006a603c723c */ /* 0x040fe2000000183c */
[----:B------:R-:W5:Y:S03]  /*8fa0*/  LDSM.16.MT88.4 R104, [R153+0xa000] ;  /* 0x00a000009968783b */ /* 0x000f660000004200 */
[--C-:B------:R-:W-:Y:S02]  /*8fb0*/  FFMA.FTZ R125, R16, c[0x0][0x23c], -R122.reuse ;  /* 0x00008f00107d7a23 */ /* 0x100fe4000001087a */
[----:B------:R-:W-:Y:S01]  /*8fc0*/  FFMA.FTZ R126, R17, c[0x0][0x23c], -R122 ;  /* 0x00008f00117e7a23 */ /* 0x000fe2000001087a */
[----:B------:R-:W-:Y:S01]  /*8fd0*/  MUFU.EX2 R133, R133 ;  /* 0x0000008500857308 */ /* 0x000fe20000000800 */
[C---:B--2---:R-:W-:Y:S04]  /*8fe0*/  HMMA.16816.F32 R64, R96.reuse, R108, R64 ;  /* 0x0000006c6040723c */ /* 0x044fe80000001840 */
[--C-:B------:R-:W-:Y:S02]  /*8ff0*/  FFMA.FTZ R127, R18, c[0x0][0x23c], -R119.reuse ;  /* 0x00008f00127f7a23 */ /* 0x100fe40000010877 */
[----:B------:R-:W-:Y:S02]  /*9000*/  FFMA.FTZ R128, R19, c[0x0][0x23c], -R119 ;  /* 0x00008f0013807a23 */ /* 0x000fe40000010877 */
[C---:B------:R-:W-:Y:S01]  /*9010*/  HMMA.16816.F32 R68, R96.reuse, R110, R68 ;  /* 0x0000006e6044723c */ /* 0x040fe20000001844 */
[----:B------:R-:W2:Y:S01]  /*9020*/  LDSM.16.MT88.4 R108, [R156+0x8800] ;  /* 0x008800009c6c783b */ /* 0x000ea20000004200 */
[----:B------:R-:W-:Y:S02]  /*9030*/  MUFU.EX2 R125, R125 ;  /* 0x0000007d007d7308 */ /* 0x000fe40000000800 */
[C---:B------:R-:W-:Y:S02]  /*9040*/  FMUL.FTZ R80, R2.reuse, R80 ;  /* 0x0000005002507220 */ /* 0x040fe40000410000 */
[----:B------:R-:W-:Y:S02]  /*9050*/  FMUL.FTZ R81, R2, R81 ;  /* 0x0000005102517220 */ /* 0x000fe40000410000 */
[C---:B----4-:R-:W-:Y:S04]  /*9060*/  HMMA.16816.F32 R72, R96.reuse, R112, R72 ;  /* 0x000000706048723c */ /* 0x050fe80000001848 */
[----:B------:R-:W4:Y:S01]  /*9070*/  MUFU.EX2 R126, R126 ;  /* 0x0000007e007e7308 */ /* 0x000f220000000800 */
[C---:B------:R-:W-:Y:S02]  /*9080*/  FMUL.FTZ R82, R0.reuse, R82 ;  /* 0x0000005200527220 */ /* 0x040fe40000410000 */
[----:B------:R-:W-:Y:S01]  /*9090*/  FMUL.FTZ R83, R0, R83 ;  /* 0x0000005300537220 */ /* 0x000fe20000410000 */
[C---:B------:R-:W-:Y:S01]  /*90a0*/  HMMA.16816.F32 R12, R96.reuse, R114, R12 ;  /* 0x00000072600c723c */ /* 0x040fe2000000180c */
[----:B------:R-:W-:Y:S03]  /*90b0*/  LDSM.16.MT88.4 R112, [R153+0x8800] ;  /* 0x008800009970783b */ /* 0x000fe60000004200 */
[C---:B------:R-:W-:Y:S01]  /*90c0*/  FMUL.FTZ R16, R2.reuse, R88 ;  /* 0x0000005802107220 */ /* 0x040fe20000410000 */
[----:B---3--:R-:W-:Y:S01]  /*90d0*/  F2FP.PACK_AB R88, R121, R120 ;  /* 0x000000787958723e */ /* 0x008fe200000000ff */
[----:B------:R-:W-:Y:S01]  /*90e0*/  MUFU.EX2 R127, R127 ;  /* 0x0000007f007f7308 */ /* 0x000fe20000000800 */
[----:B------:R-:W-:Y:S01]  /*90f0*/  FMUL.FTZ R17, R2, R89 ;  /* 0x0000005902117220 */ /* 0x000fe20000410000 */
[----:B-1----:R-:W-:Y:S01]  /*9100*/  F2FP.PACK_AB R89, R124, R123 ;  /* 0x0000007b7c59723e */ /* 0x002fe200000000ff */
[C---:B-----5:R-:W-:Y:S03]  /*9110*/  HMMA.16816.F32 R76, R96.reuse, R104, R76 ;  /* 0x00000068604c723c */ /* 0x060fe6000000184c */
[C---:B------:R-:W-:Y:S02]  /*9120*/  FMUL.FTZ R18, R0.reuse, R90 ;  /* 0x0000005a00127220 */ /* 0x040fe40000410000 */
[----:B------:R-:W-:Y:S02]  /*9130*/  FMUL.FTZ R19, R0, R91 ;  /* 0x0000005b00137220 */ /* 0x000fe40000410000 */
[----:B------:R-:W1:Y:S01]  /*9140*/  MUFU.EX2 R128, R128 ;  /* 0x0000008000807308 */ /* 0x000e620000000800 */
[C---:B------:R-:W-:Y:S01]  /*9150*/  HMMA.16816.F32 R80, R96.reuse, R106, R80 ;  /* 0x0000006a6050723c */ /* 0x040fe20000001850 */
[----:B------:R-:W3:Y:S03]  /*9160*/  LDSM.16.MT88.4 R104, [R154+0x8800] ;  /* 0x008800009a68783b */ /* 0x000ee60000004200 */
[----:B----4-:R-:W-:Y:S01]  /*9170*/  F2FP.PACK_AB R90, R126, R125 ;  /* 0x0000007d7e5a723e */ /* 0x010fe200000000ff */
[C---:B------:R-:W-:Y:S02]  /*9180*/  FMUL.FTZ R84, R2.reuse, R84 ;  /* 0x0000005402547220 */ /* 0x040fe40000410000 */
[----:B------:R-:W-:Y:S01]  /*9190*/  FMUL.FTZ R85, R2, R85 ;  /* 0x0000005502557220 */ /* 0x000fe20000410000 */
[C---:B------:R-:W-:Y:S01]  /*91a0*/  HMMA.16816.F32 R16, R96.reuse, R92, R16 ;  /* 0x0000005c6010723c */ /* 0x040fe20000001810 */
[----:B------:R-:W-:Y:S03]  /*91b0*/  MUFU.EX2 R134, R134 ;  /* 0x0000008600867308 */ /* 0x000fe60000000800 */
[C---:B------:R-:W-:Y:S02]  /*91c0*/  FMUL.FTZ R86, R0.reuse, R86 ;  /* 0x0000005600567220 */ /* 0x040fe40000410000 */
[----:B------:R-:W-:Y:S02]  /*91d0*/  FMUL.FTZ R87, R0, R87 ;  /* 0x0000005700577220 */ /* 0x000fe40000410000 */
[----:B------:R-:W-:Y:S03]  /*91e0*/  FFMA.FTZ R102, R2, R187, R102 ;  /* 0x000000bb02667223 */ /* 0x000fe60000010066 */
[----:B------:R-:W-:Y:S01]  /*91f0*/  MUFU.EX2 R135, R135 ;  /* 0x0000008700877308 */ /* 0x000fe20000000800 */
[----:B------:R-:W-:Y:S01]  /*9200*/  FFMA.FTZ R6, R0, R185, R6 ;  /* 0x000000b900067223 */ /* 0x000fe20000010006 */
[----:B------:R-:W-:Y:S01]  /*9210*/  HMMA.16816.F32 R84, R96, R94, R84 ;  /* 0x0000005e6054723c */ /* 0x000fe20000001854 */
[----:B------:R-:W4:Y:S02]  /*9220*/  LDSM.16.MT88.4 R92, [R152+0x8800] ;  /* 0x00880000985c783b */ /* 0x000f240000004200 */
[----:B-1----:R-:W-:Y:S01]  /*9230*/  F2FP.PACK_AB R91, R128, R127 ;  /* 0x0000007f805b723e */ /* 0x002fe200000000ff */
[----:B------:R-:W-:Y:S02]  /*9240*/  FADD.FTZ R102, R5, R102 ;  /* 0x0000006605667221 */ /* 0x000fe40000010000 */
[----:B------:R-:W-:Y:S02]  /*9250*/  FADD.FTZ R6, R7, R6 ;  /* 0x0000000607067221 */ /* 0x000fe40000010000 */
[----:B------:R-:W-:Y:S01]  /*9260*/  MUFU.EX2 R136, R136 ;  /* 0x0000008800887308 */ /* 0x000fe20000000800 */
[----:B------:R-:W1:Y:S01]  /*9270*/  LDSM.16.MT88.4 R96, [R156+0xa800] ;  /* 0x00a800009c60783b */ /* 0x000e620000004200 */
[C---:B--2---:R-:W-:Y:S05]  /*9280*/  HMMA.16816.F32 R8, R88.reuse, R108, R8 ;  /* 0x0000006c5808723c */ /* 0x044fea0000001808 */
[----:B------:R-:W-:Y:S02]  /*9290*/  FADD.FTZ R5, R103, R102 ;  /* 0x0000006667057221 */ /* 0x000fe40000010000 */
[----:B------:R-:W-:Y:S01]  /*92a0*/  FADD.FTZ R117, R117, R6 ;  /* 0x0000000675757221 */ /* 0x000fe20000010000 */
[C---:B------:R-:W-:Y:S01]  /*92b0*/  HMMA.16816.F32 R36, R88.reuse, R110, R36 ;  /* 0x0000006e5824723c */ /* 0x040fe20000001824 */
[----:B------:R-:W-:Y:S01]  /*92c0*/  LDSM.16.MT88.4 R108, [R154+0x9000] ;  /* 0x009000009a6c783b */ /* 0x000fe20000004200 */
        /* <DEDUP_REMOVED lines=17> */
[C---:B----4-:R-:W-:Y:S01]  /*93e0*/  HMMA.16816.F32 R56, R88.reuse, R92, R56 ;  /* 0x0000005c5838723c */ /* 0x050fe20000001838 */
[----:B------:R-:W3:Y:S01]  /*93f0*/  LDSM.16.MT88.4 R20, [R153+0xa800] ;  /* 0x00a800009914783b */ /* 0x000ee20000004200 */
[----:B------:R-:W4:Y:S02]  /*9400*/  MUFU.EX2 R112, R112 ;  /* 0x0000007000707308 */ /* 0x000f240000000800 */
[--C-:B------:R-:W-:Y:S02]  /*9410*/  FFMA.FTZ R114, R24, c[0x0][0x23c], -R122.reuse ;  /* 0x00008f0018727a23 */ /* 0x100fe4000001087a */
[--C-:B------:R-:W-:Y:S02]  /*9420*/  FFMA.FTZ R115, R25, c[0x0][0x23c], -R122.reuse ;  /* 0x00008f0019737a23 */ /* 0x100fe4000001087a */
[C---:B------:R-:W-:Y:S01]  /*9430*/  HMMA.16816.F32 R60, R88.reuse, R94, R60 ;  /* 0x0000005e583c723c */ /* 0x040fe2000000183c */
[----:B------:R-:W5:Y:S03]  /*9440*/  LDSM.16.MT88.4 R92, [R152+0xa800] ;  /* 0x00a80000985c783b */ /* 0x000f660000004200 */
[----:B------:R-:W-:Y:S01]  /*9450*/  FFMA.FTZ R122, R33, c[0x0][0x23c], -R122 ;  /* 0x00008f00217a7a23 */ /* 0x000fe2000001087a */
[----:B------:R-:W3:Y:S01]  /*9460*/  MUFU.EX2 R113, R113 ;  /* 0x0000007100717308 */ /* 0x000ee20000000800 */
[----:B------:R-:W-:Y:S02]  /*9470*/  FFMA.FTZ R119, R35, c[0x0][0x23c], -R119 ;  /* 0x00008f0023777a23 */ /* 0x000fe40000010877 */
[C---:B-1----:R-:W-:Y:S01]  /*9480*/  HMMA.16816.F32 R64, R88.reuse, R96, R64 ;  /* 0x000000605840723c */ /* 0x042fe20000001840 */
[----:B------:R-:W-:Y:S03]  /*9490*/  LDSM.16.MT88.4 R24, [R153+0x9000] ;  /* 0x009000009918783b */ /* 0x000fe60000004200 */
[----:B------:R-:W-:Y:S02]  /*94a0*/  FADD.FTZ R126, R126, R125 ;  /* 0x0000007d7e7e7221 */ /* 0x000fe40000010000 */
[----:B------:R-:W-:Y:S01]  /*94b0*/  FADD.FTZ R5, R128, R5 ;  /* 0x0000000580057221 */ /* 0x000fe20000010000 */
[----:B------:R-:W-:Y:S01]  /*94c0*/  MUFU.EX2 R114, R114 ;  /* 0x0000007200727308 */ /* 0x000fe20000000800 */
[C---:B------:R-:W-:Y:S01]  /*94d0*/  HMMA.16816.F32 R68, R88.reuse, R98, R68 ;  /* 0x000000625844723c */ /* 0x040fe20000001844 */
[----:B------:R-:W1:Y:S03]  /*94e0*/  LDSM.16.MT88.4 R96, [R156+0x9000] ;  /* 0x009000009c60783b */ /* 0x000e660000004200 */
[----:B----4-:R-:W-:Y:S04]  /*94f0*/  FADD.FTZ R0, R112, R5 ;  /* 0x0000000570007221 */ /* 0x010fe80000010000 */
[C---:B--2---:R-:W-:Y:S01]  /*9500*/  HMMA.16816.F32 R72, R88.reuse, R104, R72 ;  /* 0x000000685848723c */ /* 0x044fe20000001848 */
[----:B------:R-:W-:Y:S01]  /*9510*/  LDSM.16.MT88.4 R32, [R154+0x9800] ;  /* 0x009800009a20783b */ /* 0x000fe20000004200 */
[----:B------:R-:W2:Y:S02]  /*9520*/  MUFU.EX2 R115, R115 ;  /* 0x0000007300737308 */ /* 0x000ea40000000800 */
[C---:B---3--:R-:W-:Y:S04]  /*9530*/  FADD.FTZ R0, R113.reuse, R0 ;  /* 0x0000000071007221 */ /* 0x048fe80000010000 */
[C---:B------:R-:W-:Y:S01]  /*9540*/  HMMA.16816.F32 R12, R88.reuse, R106, R12 ;  /* 0x0000006a580c723c */ /* 0x040fe2000000180c */
[----:B------:R-:W3:Y:S03]  /*9550*/  LDSM.16.MT88.4 R104, [R152+0x9000] ;  /* 0x009000009868783b */ /* 0x000ee60000004200 */
[----:B------:R-:W4:Y:S04]  /*9560*/  MUFU.EX2 R122, R122 ;  /* 0x0000007a007a7308 */ /* 0x000f280000000800 */
[C---:B------:R-:W-:Y:S06]  /*9570*/  HMMA.16816.F32 R76, R88.reuse, R20, R76 ;  /* 0x00000014584c723c */ /* 0x040fec000000184c */
[----:B------:R-:W1:Y:S01]  /*9580*/  MUFU.EX2 R119, R119 ;  /* 0x0000007700777308 */ /* 0x000e620000000800 */
[----:B------:R-:W-:Y:S01]  /*9590*/  F2FP.PACK_AB R20, R130, R129 ;  /* 0x000000818214723e */ /* 0x000fe200000000ff */
[C---:B------:R-:W-:Y:S04]  /*95a0*/  HMMA.16816.F32 R80, R88.reuse, R22, R80 ;  /* 0x000000165850723c */ /* 0x040fe80000001850 */
[----:B------:R-:W-:Y:S01]  /*95b0*/  F2FP.PACK_AB R21, R113, R112 ;  /* 0x000000707115723e */ /* 0x000fe200000000ff */
[----:B------:R-:W-:Y:S02]  /*95c0*/  FADD.FTZ R129, R129, R126 ;  /* 0x0000007e81817221 */ /* 0x000fe40000010000 */
[----:B--2---:R-:W-:Y:S01]  /*95d0*/  F2FP.PACK_AB R22, R115, R114 ;  /* 0x000000727316723e */ /* 0x004fe200000000ff */
[C---:B-----5:R-:W-:Y:S04]  /*95e0*/  HMMA.16816.F32 R16, R88.reuse, R92, R16 ;  /* 0x0000005c5810723c */ /* 0x060fe80000001810 */
[----:B------:R-:W-:Y:S01]  /*95f0*/  F2FP.PACK_AB R23, R132, R131 ;  /* 0x000000838417723e */ /* 0x000fe200000000ff */
[----:B------:R-:W-:Y:S02]  /*9600*/  FADD.FTZ R5, R130, R129 ;  /* 0x0000008182057221 */ /* 0x000fe40000010000 */
[----:B------:R-:W-:Y:S01]  /*9610*/  FADD.FTZ R131, R131, R0 ;  /* 0x0000000083837221 */ /* 0x000fe20000010000 */
[----:B------:R-:W-:Y:S01]  /*9620*/  HMMA.16816.F32 R84, R88, R94, R84 ;  /* 0x0000005e5854723c */ /* 0x000fe20000001854 */
[----:B------:R-:W2:Y:S03]  /*9630*/  LDSM.16.MT88.4 R88, [R156+0xb000] ;  /* 0x00b000009c58783b */ /* 0x000ea60000004200 */
[----:B------:R-:W-:Y:S02]  /*9640*/  FADD.FTZ R114, R114, R5 ;  /* 0x0000000572727221 */ /* 0x000fe40000010000 */
[----:B------:R-:W-:Y:S02]  /*9650*/  FADD.FTZ R132, R132, R131 ;  /* 0x0000008384847221 */ /* 0x000fe40000010000 */
[C---:B-1----:R-:W-:Y:S01]  /*9660*/  HMMA.16816.F32 R8, R20.reuse, R96, R8 ;  /* 0x000000601408723c */ /* 0x042fe20000001808 */
[----:B------:R-:W1:Y:S04]  /*9670*/  LDSM.16.MT88.4 R92, [R154+0xb000] ;  /* 0x00b000009a5c783b */ /* 0x000e680000004200 */
[----:B------:R-:W-:Y:S03]  /*9680*/  FADD.FTZ R0, R115, R114 ;  /* 0x0000007273007221 */ /* 0x000fe60000010000 */
[C---:B------:R-:W-:Y:S08]  /*9690*/  HMMA.16816.F32 R36, R20.reuse, R98, R36 ;  /* 0x000000621424723c */ /* 0x040ff00000001824 */
        /* <DEDUP_REMOVED lines=17> */
[----:B------:R-:W3:Y:S07]  /*97b0*/  LDSM.16.MT88.4 R24, [R154+0xb800] ;  /* 0x00b800009a18783b */ /* 0x000eee0000004200 */
[C---:B------:R-:W-:Y:S08]  /*97c0*/  HMMA.16816.F32 R16, R20.reuse, R28, R16 ;  /* 0x0000001c1410723c */ /* 0x040ff00000001810 */
[----:B------:R-:W-:Y:S01]  /*97d0*/  HMMA.16816.F32 R84, R20, R30, R84 ;  /* 0x0000001e1454723c */ /* 0x000fe20000001854 */
[----:B------:R-:W-:Y:S06]  /*97e0*/  LDSM.16.MT88.4 R28, [R152+0xb800] ;  /* 0x00b80000981c783b */ /* 0x000fec0000004200 */
[----:B------:R-:W-:Y:S01]  /*97f0*/  F2FP.PACK_AB R20, R134, R133 ;  /* 0x000000858614723e */ /* 0x000fe200000000ff */
[----:B------:R-:W-:Y:S01]  /*9800*/  FADD.FTZ R133, R133, R0 ;  /* 0x0000000085857221 */ /* 0x000fe20000010000 */
[----:B------:R-:W-:Y:S03]  /*9810*/  F2FP.PACK_AB R21, R136, R135 ;  /* 0x000000878815723e */ /* 0x000fe600000000ff */
[----:B----4-:R-:W-:Y:S01]  /*9820*/  F2FP.PACK_AB R22, R122, R137 ;  /* 0x000000897a16723e */ /* 0x010fe200000000ff */
[----:B------:R-:W-:Y:S01]  /*9830*/  FADD.FTZ R135, R135, R132 ;  /* 0x0000008487877221 */ /* 0x000fe20000010000 */
[----:B------:R-:W-:Y:S01]  /*9840*/  F2FP.PACK_AB R23, R119, R138 ;  /* 0x0000008a7717723e */ /* 0x000fe200000000ff */
[----:B------:R-:W-:Y:S01]  /*9850*/  FADD.FTZ R134, R134, R133 ;  /* 0x0000008586867221 */ /* 0x000fe20000010000 */
[----:B------:R-:W-:Y:S01]  /*9860*/  MOV R0, R3 ;  /* 0x0000000300007202 */ /* 0x000fe20000000f00 */
[----:B------:R-:W-:Y:S02]  /*9870*/  FADD.FTZ R135, R136, R135 ;  /* 0x0000008788877221 */ /* 0x000fe40000010000 */
[----:B------:R-:W-:Y:S02]  /*9880*/  FADD.FTZ R137, R137, R134 ;  /* 0x0000008689897221 */ /* 0x000fe40000010000 */
[C---:B--2---:R-:W-:Y:S01]  /*9890*/  HMMA.16816.F32 R96, R20.reuse, R88, R8 ;  /* 0x000000581460723c */ /* 0x044fe20000001808 */
[----:B------:R-:W2:Y:S02]  /*98a0*/  LDSM.16.MT88.4 R8, [R153+0xb800] ;  /* 0x00b800009908783b */ /* 0x000ea40000004200 */
[----:B------:R-:W-:Y:S02]  /*98b0*/  FADD.FTZ R138, R138, R135 ;  /* 0x000000878a8a7221 */ /* 0x000fe40000010000 */
[----:B------:R-:W-:Y:S02]  /*98c0*/  FADD.FTZ R187, R122, R137 ;  /* 0x000000897abb7221 */ /* 0x000fe40000010000 */
[----:B------:R-:W-:Y:S01]  /*98d0*/  FADD.FTZ R185, R119, R138 ;  /* 0x0000008a77b97221 */ /* 0x000fe20000010000 */
        /* <DEDUP_REMOVED lines=9> */
[C---:B---3--:R-:W-:Y:S08]  /*9970*/  HMMA.16816.F32 R72, R20.reuse, R24, R72 ;  /* 0x000000181448723c */ /* 0x048ff00000001848 */
[C---:B------:R-:W-:Y:S08]  /*9980*/  HMMA.16816.F32 R92, R20.reuse, R26, R12 ;  /* 0x0000001a145c723c */ /* 0x040ff0000000180c */
[C---:B--2---:R-:W-:Y:S08]  /*9990*/  HMMA.16816.F32 R76, R20.reuse, R8, R76 ;  /* 0x00000008144c723c */ /* 0x044ff0000000184c */
[C---:B------:R-:W-:Y:S08]  /*99a0*/  HMMA.16816.F32 R80, R20.reuse, R10, R80 ;  /* 0x0000000a1450723c */ /* 0x040ff00000001850 */
[C---:B------:R-:W-:Y:S08]  /*99b0*/  HMMA.16816.F32 R88, R20.reuse, R28, R16 ;  /* 0x0000001c1458723c */ /* 0x040ff00000001810 */
[----:B------:R-:W-:Y:S01]  /*99c0*/  HMMA.16816.F32 R84, R20, R30, R84 ;  /* 0x0000001e1454723c */ /* 0x000fe20000001854 */
[----:B------:R-:W-:-:S07]  /*99d0*/  @P1 BRA `(.L_x_7333) ;  /* 0xffffda3000001947 */ /* 0x000fce000383ffff */
.L_x_7329:
[----:B------:R-:W1:Y:S01]  /*99e0*/  SHFL.BFLY PT, R2, R185, 0x2, 0x1f ;  /* 0x0c401f00b9027f89 */ /* 0x000e6200000e0000 */
[----:B------:R-:W-:Y:S01]  /*99f0*/  MOV R8, 0x3f800000 ;  /* 0x3f80000000087802 */ /* 0x000fe20000000f00 */
[----:B------:R-:W-:Y:S02]  /*9a00*/  BSSY B0, `(.L_x_7334) ;  /* 0x00000d4000007945 */ /* 0x000fe40003800000 */
[----:B------:R-:W2:Y:S04]  /*9a10*/  SHFL.BFLY PT, R0, R187, 0x2, 0x1f ;  /* 0x0c401f00bb007f89 */ /* 0x000ea800000e0000 */
[----:B------:R-:W3:Y:S04]  /*9a20*/  S2R R15, SR_TID.X ;  /* 0x00000000000f7919 */ /* 0x000ee80000002100 */
[----:B------:R-:W-:Y:S01]  /*9a30*/  BAR.SYNC.DEFER_BLOCKING 0x0 ;  /* 0x0000000000007b1d */ /* 0x000fe20000010000 */
[----:B-1----:R-:W-:-:S05]  /*9a40*/  FADD.FTZ R7, R2, R185 ;  /* 0x000000b902077221 */ /* 0x002fca0000010000 */
[----:B------:R-:W1:Y:S01]  /*9a50*/  S2R R2, SR_TID.X ;  /* 0x0000000000027919 */ /* 0x000e620000002100 */
[----:B--2---:R-:W-:-:S03]  /*9a60*/  FADD.FTZ R0, R0, R187 ;  /* 0x000000bb00007221 */ /* 0x004fc60000010000 */
[----:B------:R-:W2:Y:S04]  /*9a70*/  SHFL.BFLY PT, R4, R7, 0x1, 0x1f ;  /* 0x0c201f0007047f89 */ /* 0x000ea800000e0000 */
[----:B------:R-:W4:Y:S01]  /*9a80*/  SHFL.BFLY PT, R5, R0, 0x1, 0x1f ;  /* 0x0c201f0000057f89 */ /* 0x000f2200000e0000 */
[----:B-1----:R-:W-:-:S04]  /*9a90*/  SHF.R.S32.HI R11, RZ, 0x1f, R2 ;  /* 0x0000001fff0b7819 */ /* 0x002fc80000011402 */
[----:B------:R-:W-:Y:S01]  /*9aa0*/  LEA.HI R10, R11, R2, RZ, 0x2 ;  /* 0x000000020b0a7211 */ /* 0x000fe200078f10ff */
[----:B--2---:R-:W-:Y:S01]  /*9ab0*/  FADD.FTZ R4, R7, R4 ;  /* 0x0000000407047221 */ /* 0x004fe20000010000 */
[----:B------:R-:W-:Y:S01]  /*9ac0*/  MOV R7, 0x3f800000 ;  /* 0x3f80000000077802 */ /* 0x000fe20000000f00 */
[----:B----4-:R-:W-:Y:S01]  /*9ad0*/  FADD.FTZ R5, R0, R5 ;  /* 0x0000000500057221 */ /* 0x010fe20000010000 */
[--C-:B------:R-:W-:Y:S02]  /*9ae0*/  SHF.R.S32.HI R13, RZ, 0x2, R10.reuse ;  /* 0x00000002ff0d7819 */ /* 0x100fe4000001140a */
[----:B------:R-:W-:Y:S02]  /*9af0*/  SHF.R.S32.HI R6, RZ, 0x1f, R10 ;  /* 0x0000001fff067819 */ /* 0x000fe4000001140a */
[----:B---3--:R-:W-:Y:S02]  /*9b00*/  SHF.R.S32.HI R0, RZ, 0x1f, R15 ;  /* 0x0000001fff007819 */ /* 0x008fe4000001140f */
[----:B------:R-:W-:-:S02]  /*9b10*/  LEA.HI R6, R6, R13, RZ, 0x3 ;  /* 0x0000000d06067211 */ /* 0x000fc400078f18ff */
[----:B------:R-:W-:Y:S02]  /*9b20*/  FSETP.NE.FTZ.AND P4, PT, R5, RZ, PT ;  /* 0x000000ff0500720b */ /* 0x000fe40003f95000 */
[----:B------:R-:W-:Y:S02]  /*9b30*/  FSETP.NE.FTZ.AND P3, PT, R4, RZ, PT ;  /* 0x000000ff0400720b */ /* 0x000fe40003f75000 */
[----:B------:R-:W-:Y:S02]  /*9b40*/  LEA.HI R9, R0, R15, RZ, 0x4 ;  /* 0x0000000f00097211 */ /* 0x000fe400078f20ff */
[----:B------:R-:W-:Y:S02]  /*9b50*/  LOP3.LUT R6, R6, 0xfffffff8, RZ, 0xc0, !PT ;  /* 0xfffffff806067812 */ /* 0x000fe400078ec0ff */
[----:B------:R-:W-:Y:S02]  /*9b60*/  LOP3.LUT R0, R9, 0xfffffff0, RZ, 0xc0, !PT ;  /* 0xfffffff009007812 */ /* 0x000fe400078ec0ff */
[----:B------:R-:W-:-:S02]  /*9b70*/  IADD3 R6, R13, -R6, RZ ;  /* 0x800000060d067210 */ /* 0x000fc40007ffe0ff */
[----:B------:R-:W-:Y:S01]  /*9b80*/  LOP3.LUT R13, R10, 0x1ffffffc, RZ, 0xc0, !PT ;  /* 0x1ffffffc0a0d7812 */ /* 0x000fe200078ec0ff */
[----:B------:R-:W1:Y:S01]  /*9b90*/  @P4 MUFU.RCP R8, R5 ;  /* 0x0000000500084308 */ /* 0x000e620000001000 */
[----:B------:R-:W-:Y:S02]  /*9ba0*/  IADD3 R0, -R0, R15, RZ ;  /* 0x0000000f00007210 */ /* 0x000fe40007ffe1ff */
[----:B------:R-:W-:Y:S02]  /*9bb0*/  SHF.R.S32.HI R10, RZ, 0x4, R9 ;  /* 0x00000004ff0a7819 */ /* 0x000fe40000011409 */
[----:B------:R-:W-:Y:S02]  /*9bc0*/  IADD3 R12, -R13, R2, RZ ;  /* 0x000000020d0c7210 */ /* 0x000fe40007ffe1ff */
[----:B------:R-:W-:Y:S01]  /*9bd0*/  LOP3.LUT R14, R6, 0x1, RZ, 0xc0, !PT ;  /* 0x00000001060e7812 */ /* 0x000fe200078ec0ff */
[----:B------:R-:W2:Y:S01]  /*9be0*/  @P3 MUFU.RCP R7, R4 ;  /* 0x0000000400073308 */ /* 0x000ea20000001000 */
[----:B------:R-:W-:-:S02]  /*9bf0*/  SHF.L.U32 R13, R10, 0x6, RZ ;  /* 0x000000060a0d7819 */ /* 0x000fc400000006ff */
[----:B------:R-:W-:Y:S02]  /*9c00*/  LEA.HI R15, R0, R0, RZ, 0x1 ;  /* 0x00000000000f7211 */ /* 0x000fe400078f08ff */
        /* <DEDUP_REMOVED lines=9> */
[----:B------:R-:W-:Y:S01]  /*9ca0*/  SHF.R.S32.HI R9, RZ, 0x5, R11 ;  /* 0x00000005ff097819 */ /* 0x000fe2000001140b */
[----:B--2---:R-:W-:Y:S01]  /*9cb0*/  FMUL.FTZ R99, R7, R99 ;  /* 0x0000006307637220 */ /* 0x004fe20000410000 */
[----:B------:R-:W-:Y:S01]  /*9cc0*/  LOP3.LUT R17, R17, 0x1c0, RZ, 0xc0, !PT ;  /* 0x000001c011117812 */ /* 0x000fe200078ec0ff */
[----:B------:R-:W-:Y:S01]  /*9cd0*/  FMUL.FTZ R98, R7, R98 ;  /* 0x0000006207627220 */ /* 0x000fe20000410000 */
[----:B------:R-:W-:Y:S01]  /*9ce0*/  LOP3.LUT R14, R13, 0x38, R14, 0xf8, !PT ;  /* 0x000000380d0e7812 */ /* 0x000fe200078ef80e */
[----:B------:R-:W-:Y:S01]  /*9cf0*/  FMUL.FTZ R39, R7, R39 ;  /* 0x0000002707277220 */ /* 0x000fe20000410000 */
[----:B------:R-:W-:Y:S01]  /*9d00*/  LEA R12, R9, R12, 0x9 ;  /* 0x0000000c090c7211 */ /* 0x000fe200078e48ff */
[----:B------:R-:W-:Y:S01]  /*9d10*/  FMUL.FTZ R38, R7, R38 ;  /* 0x0000002607267220 */ /* 0x000fe20000410000 */
[----:B------:R-:W-:Y:S01]  /*9d20*/  LEA.HI R17, R17, R17, RZ, 0x1d ;  /* 0x0000001111117211 */ /* 0x000fe200078fe8ff */
[C---:B------:R-:W-:Y:S01]  /*9d30*/  FMUL.FTZ R40, R8.reuse, R40 ;  /* 0x0000002808287220 */ /* 0x040fe20000410000 */
[----:B------:R-:W-:Y:S01]  /*9d40*/  SHF.R.U32.HI R13, RZ, 0x3, R13 ;  /* 0x00000003ff0d7819 */ /* 0x000fe2000001160d */
[----:B------:R-:W-:Y:S01]  /*9d50*/  FMUL.FTZ R41, R8, R41 ;  /* 0x0000002908297220 */ /* 0x000fe20000410000 */
[----:B------:R-:W-:Y:S01]  /*9d60*/  LOP3.LUT R15, R15, 0xffffffe, RZ, 0xc0, !PT ;  /* 0x0ffffffe0f0f7812 */ /* 0x000fe200078ec0ff */
[C---:B------:R-:W-:Y:S01]  /*9d70*/  FMUL.FTZ R43, R7.reuse, R43 ;  /* 0x0000002b072b7220 */ /* 0x040fe20000410000 */
[----:B------:R-:W-:Y:S01]  /*9d80*/  LEA R12, R12, R17, 0x1 ;  /* 0x000000110c0c7211 */ /* 0x000fe200078e08ff */
[C---:B------:R-:W-:Y:S01]  /*9d90*/  FMUL.FTZ R42, R7.reuse, R42 ;  /* 0x0000002a072a7220 */ /* 0x040fe20000410000 */
[----:B------:R-:W-:Y:S01]  /*9da0*/  LOP3.LUT R13, R14, R13, RZ, 0x3c, !PT ;  /* 0x0000000d0e0d7212 */ /* 0x000fe200078e3cff */
[----:B------:R-:W-:Y:S01]  /*9db0*/  FMUL.FTZ R44, R8, R44 ;  /* 0x0000002c082c7220 */ /* 0x000fe20000410000 */
[----:B------:R-:W-:Y:S01]  /*9dc0*/  IADD3 R14, R0, -R15, RZ ;  /* 0x8000000f000e7210 */ /* 0x000fe20007ffe0ff */
[----:B------:R-:W-:Y:S01]  /*9dd0*/  FMUL.FTZ R45, R8, R45 ;  /* 0x0000002d082d7220 */ /* 0x000fe20000410000 */
[----:B------:R-:W-:Y:S01]  /*9de0*/  R2P PR, R6, 0x6 ;  /* 0x0000000606007804 */ /* 0x000fe20000000000 */
[C---:B------:R-:W-:Y:S01]  /*9df0*/  FMUL.FTZ R47, R7.reuse, R47 ;  /* 0x0000002f072f7220 */ /* 0x040fe20000410000 */
[----:B------:R-:W-:Y:S01]  /*9e00*/  LEA R6, R14, R13, 0x2 ;  /* 0x0000000d0e067211 */ /* 0x000fe200078e10ff */
[----:B------:R-:W-:Y:S01]  /*9e10*/  FMUL.FTZ R46, R7, R46 ;  /* 0x0000002e072e7220 */ /* 0x000fe20000410000 */
[----:B------:R-:W-:Y:S01]  /*9e20*/  MOV R13, 0x80 ;  /* 0x00000080000d7802 */ /* 0x000fe20000000f00 */
[C---:B------:R-:W-:Y:S01]  /*9e30*/  FMUL.FTZ R48, R8.reuse, R48 ;  /* 0x0000003008307220 */ /* 0x040fe20000410000 */
[----:B------:R1:W-:Y:S01]  /*9e40*/  STS.64 [R12.X4], R96 ;  /* 0x000000600c007388 */ /* 0x0003e20000004a00 */
[C---:B------:R-:W-:Y:S01]  /*9e50*/  FMUL.FTZ R49, R8.reuse, R49 ;  /* 0x0000003108317220 */ /* 0x040fe20000410000 */
[----:B------:R-:W-:Y:S01]  /*9e60*/  SEL R16, R13, 0xffffff80, !P2 ;  /* 0xffffff800d107807 */ /* 0x000fe20005000000 */
[C---:B------:R-:W-:Y:S01]  /*9e70*/  FMUL.FTZ R51, R7.reuse, R51 ;  /* 0x0000003307337220 */ /* 0x040fe20000410000 */
[----:B------:R-:W-:Y:S01]  /*9e80*/  STS.64 [R12.X4+0x800], R98 ;  /* 0x000800620c007388 */ /* 0x000fe20000004a00 */
[----:B------:R-:W-:Y:S01]  /*9e90*/  FMUL.FTZ R50, R7, R50 ;  /* 0x0000003207327220 */ /* 0x000fe20000410000 */
[----:B------:R-:W-:Y:S01]  /*9ea0*/  LOP3.LUT R11, R11, 0xffffffe0, RZ, 0xc0, !PT ;  /* 0xffffffe00b0b7812 */ /* 0x000fe200078ec0ff */
[C---:B------:R-:W-:Y:S01]  /*9eb0*/  FMUL.FTZ R52, R8.reuse, R52 ;  /* 0x0000003408347220 */ /* 0x040fe20000410000 */
[----:B------:R-:W2:Y:S01]  /*9ec0*/  @P4 MUFU.LG2 R5, R5 ;  /* 0x0000000500054308 */ /* 0x000ea20000000c00 */
        /* <DEDUP_REMOVED lines=9> */
[----:B------:R-:W-:Y:S02]  /*9f60*/  FMUL.FTZ R58, R7, R58 ;  /* 0x0000003a073a7220 */ /* 0x000fe40000410000 */
[C---:B------:R-:W-:Y:S02]  /*9f70*/  FMUL.FTZ R60, R8.reuse, R60 ;  /* 0x0000003c083c7220 */ /* 0x040fe40000410000 */
[----:B------:R-:W-:-:S02]  /*9f80*/  FMUL.FTZ R61, R8, R61 ;  /* 0x0000003d083d7220 */ /* 0x000fc40000410000 */
[C---:B------:R-:W-:Y:S01]  /*9f90*/  FMUL.FTZ R63, R7.reuse, R63 ;  /* 0x0000003f073f7220 */ /* 0x040fe20000410000 */
[----:B-1----:R-:W1:Y:S01]  /*9fa0*/  S2R R96, SR_CTAID.Z ;  /* 0x0000000000607919 */ /* 0x002e620000002700 */
        /* <DEDUP_REMOVED lines=35> */
[----:B--2---:R-:W-:Y:S01]  /*a1e0*/  @P4 FMUL.FTZ R5, R5, 0.69314718246459960938 ;  /* 0x3f31721805054820 */ /* 0x004fe20000410000 */
[----:B------:R-:W-:Y:S01]  /*a1f0*/  SEL R8, R8, 0xffffffc0, !P1 ;  /* 0xffffffc008087807 */ /* 0x000fe20004800000 */
[----:B---3--:R-:W-:Y:S01]  /*a200*/  @P3 FMUL.FTZ R4, R4, 0.69314718246459960938 ;  /* 0x3f31721804043820 */ /* 0x008fe20000410000 */
[C---:B------:R-:W-:Y:S01]  /*a210*/  IADD3 R15, R7.reuse, -0x20, RZ ;  /* 0xffffffe0070f7810 */ /* 0x040fe20007ffe0ff */
[----:B------:R-:W-:Y:S01]  /*a220*/  @P4 FFMA.FTZ R2, R100, c[0x0][0x238], R5 ;  /* 0x00008e0064024a23 */ /* 0x000fe20000010005 */
[----:B------:R-:W-:-:S02]  /*a230*/  @P0 IADD3 R15, R7, 0x20, RZ ;  /* 0x00000020070f0810 */ /* 0x000fc40007ffe0ff */
[C---:B------:R-:W-:Y:S02]  /*a240*/  IADD3 R14, R7.reuse, R8, RZ ;  /* 0x00000008070e7210 */ /* 0x040fe40007ffe0ff */
[-C--:B------:R-:W-:Y:S01]  /*a250*/  IADD3 R13, R8, R15.reuse, RZ ;  /* 0x0000000f080d7210 */ /* 0x080fe20007ffe0ff */
[----:B------:R-:W-:Y:S01]  /*a260*/  STS.64 [R15], R36 ;  /* 0x000000240f007388 */ /* 0x000fe20000000a00 */
[-C--:B------:R-:W-:Y:S02]  /*a270*/  IADD3 R17, R7, R16.reuse, RZ ;  /* 0x0000001007117210 */ /* 0x080fe40007ffe0ff */
[----:B------:R-:W-:Y:S01]  /*a280*/  IADD3 R18, R16, R15, RZ ;  /* 0x0000000f10127210 */ /* 0x000fe20007ffe0ff */
[----:B------:R-:W-:Y:S01]  /*a290*/  STS.64 [R15+0x800], R38 ;  /* 0x000800260f007388 */ /* 0x000fe20000000a00 */
[-C--:B------:R-:W-:Y:S02]  /*a2a0*/  IADD3 R19, R14, R16.reuse, RZ ;  /* 0x000000100e137210 */ /* 0x080fe40007ffe0ff */
[----:B------:R-:W-:Y:S01]  /*a2b0*/  IADD3 R16, R13, R16, RZ ;  /* 0x000000100d107210 */ /* 0x000fe20007ffe0ff */
[----:B------:R-:W-:Y:S01]  /*a2c0*/  STS.64 [R14], R40 ;  /* 0x000000280e007388 */ /* 0x000fe20000000a00 */
[----:B------:R-:W-:-:S03]  /*a2d0*/  LOP3.LUT P0, RZ, R11, 0x3, RZ, 0xc0, !PT ;  /* 0x000000030bff7812 */ /* 0x000fc6000780c0ff */
        /* <DEDUP_REMOVED lines=17> */
[----:B------:R-:W2:Y:S04]  /*a3f0*/  S2R R7, SR_CTAID.Y ;  /* 0x0000000000077919 */ /* 0x000ea80000002600 */
[----:B------:R-:W-:Y:S04]  /*a400*/  STS.64 [R13+0x4000], R92 ;  /* 0x0040005c0d007388 */ /* 0x000fe80000000a00 */
[----:B------:R-:W-:Y:S04]  /*a410*/  STS.64 [R13+0x4800], R94 ;  /* 0x0048005e0d007388 */ /* 0x000fe80000000a00 */
[----:B------:R3:W-:Y:S04]  /*a420*/  STS.64 [R17+0x4000], R76 ;  /* 0x0040004c11007388 */ /* 0x0007e80000000a00 */
[----:B------:R-:W-:Y:S04]  /*a430*/  STS.64 [R17+0x4800], R78 ;  /* 0x0048004e11007388 */ /* 0x000fe80000000a00 */
[----:B------:R-:W-:Y:S04]  /*a440*/  STS.64 [R18+0x4000], R80 ;  /* 0x0040005012007388 */ /* 0x000fe80000000a00 */
[----:B------:R-:W-:Y:S04]  /*a450*/  STS.64 [R18+0x4800], R82 ;  /* 0x0048005212007388 */ /* 0x000fe80000000a00 */
[----:B------:R-:W4:Y:S04]  /*a460*/  S2R R8, SR_CTAID.X ;  /* 0x0000000000087919 */ /* 0x000f280000002500 */
[----:B------:R-:W-:Y:S04]  /*a470*/  STS.64 [R19+0x4000], R88 ;  /* 0x0040005813007388 */ /* 0x000fe80000000a00 */
[----:B------:R-:W-:Y:S01]  /*a480*/  STS.64 [R19+0x4800], R90 ;  /* 0x0048005a13007388 */ /* 0x000fe20000000a00 */
[----:B---3--:R-:W-:-:S03]  /*a490*/  SHF.R.S32.HI R76, RZ, 0x1f, R9 ;  /* 0x0000001fff4c7819 */ /* 0x008fc60000011409 */
[----:B------:R-:W-:Y:S01]  /*a4a0*/  STS.64 [R16+0x4000], R84 ;  /* 0x0040005410007388 */ /* 0x000fe20000000a00 */
[----:B------:R-:W-:Y:S01]  /*a4b0*/  IADD3 R77, -R168, RZ, RZ ;  /* 0x000000ffa84d7210 */ /* 0x000fe20007ffe1ff */
[----:B--2---:R-:W-:Y:S01]  /*a4c0*/  IMAD R168, R7, c[0x0][0x210], R168 ;  /* 0x0000840007a87a24 */ /* 0x004fe200078e02a8 */
[----:B------:R-:W-:Y:S01]  /*a4d0*/  LEA.HI R76, R76, R9, RZ, 0x2 ;  /* 0x000000094c4c7211 */ /* 0x000fe200078f10ff */
[----:B------:R-:W-:Y:S02]  /*a4e0*/  STS.64 [R16+0x4800], R86 ;  /* 0x0048005610007388 */ /* 0x000fe40000000a00 */
[----:B-1----:R-:W-:Y:S01]  /*a4f0*/  IMAD R77, R77, c[0x0][0x1c0], R96 ;  /* 0x000070004d4d7a24 */ /* 0x002fe200078e0260 */
[----:B------:R-:W-:Y:S01]  /*a500*/  LOP3.LUT R76, R76, 0xffffffc, RZ, 0xc0, !PT ;  /* 0x0ffffffc4c4c7812 */ /* 0x000fe200078ec0ff */
[----:B------:R-:W-:Y:S02]  /*a510*/  BAR.SYNC.DEFER_BLOCKING 0x0 ;  /* 0x0000000000007b1d */ /* 0x000fe40000010000 */
[----:B------:R-:W-:Y:S01]  /*a520*/  IMAD R77, R168, c[0x0][0x1c0], R77 ;  /* 0x00007000a84d7a24 */ /* 0x000fe200078e024d */
[----:B------:R-:W-:-:S02]  /*a530*/  IADD3 R9, R9, -R76, RZ ;  /* 0x8000004c09097210 */ /* 0x000fc40007ffe0ff */
[----:B----4-:R-:W-:Y:S02]  /*a540*/  SHF.L.U32 R8, R8, 0x6, RZ ;  /* 0x0000000608087819 */ /* 0x010fe400000006ff */
[----:B------:R-:W-:-:S03]  /*a550*/  LEA R9, R9, R170, 0x4 ;  /* 0x000000aa09097211 */ /* 0x000fc600078e20ff */
        /* <DEDUP_REMOVED lines=30> */
.L_x_7335:
[----:B--234-:R-:W-:Y:S05]  /*a740*/  BSYNC B0 ;  /* 0x0000000000007941 */ /* 0x01cfea0003800000 */
.L_x_7334:
[----:B------:R-:W-:Y:S01]  /*a750*/  IMAD.SHL.U32 R4, R0, 0x4, RZ ;  /* 0x0000000400047824 */ /* 0x000fe200078e00ff */
[----:B------:R-:W-:Y:S01]  /*a760*/  IADD3 R2, R10, 0x8, RZ ;  /* 0x000000080a027810 */ /* 0x000fe20007ffe0ff */
        /* <DEDUP_REMOVED lines=8> */
[----:B------:R-:W-:Y:S02]  /*a7f0*/  IADD3 R3, P0, R8, R4, RZ ;  /* 0x0000000408037210 */ /* 0x000fe40007f1e0ff */
        /* <DEDUP_REMOVED lines=31> */
.L_x_7336:
        /* <DEDUP_REMOVED lines=9> */
.L_x_8280:


//--------------------- .text._ZN5flash24flash_fwd_splitkv_kernelI23Flash_fwd_kernel_traitsILi128ELi64ELi64ELi4ELb0ELb0EN7cutlass6half_tE19Flash_kernel_traitsILi128ELi64ELi64ELi4ES3_EELb1ELb0ELb0ELb0ELb1ELb1ELb1ELb0EEEvNS_16Flash_fwd_paramsE --------------------------
	.section	.text._ZN5flash24flash_fwd_splitkv_kernelI23Flash_fwd_kernel_traitsILi128ELi64ELi64ELi4ELb0ELb0EN7cutlass6half_tE19Flash_kernel_traitsILi128ELi64ELi64ELi4ES3_EELb1ELb0ELb0ELb0ELb1ELb1ELb1ELb0EEEvNS_16Flash_fwd_paramsE,"ax",@progbits
	.sectioninfo	@"SHI_REGISTERS=226"
	.align	128
        .global         _ZN5flash24flash_fwd_splitkv_kernelI23Flash_fwd_kernel_traitsILi128ELi64ELi64ELi4ELb0ELb0EN7cutlass6half_tE19Flash_kernel_traitsILi128ELi64ELi64ELi4ES3_EELb1ELb0ELb0ELb0ELb1ELb1ELb1ELb0EEEvNS_16Flash_fwd_paramsE
        .type           _ZN5flash24flash_fwd_splitkv_kernelI23Flash_fwd_kernel_traitsILi128ELi64ELi64ELi4ELb0ELb0EN7cutlass6half_tE19Flash_kernel_traitsILi128ELi64ELi64ELi4ES3_EELb1ELb0ELb0ELb0ELb1ELb1ELb1ELb0EEEvNS_16Flash_fwd_paramsE,@function
        .size           _ZN5flash24flash_fwd_splitkv_kernelI23Flash_fwd_kernel_traitsILi128ELi64ELi64ELi4ELb0ELb0EN7cutlass6half_tE19Flash_kernel_traitsILi128ELi64ELi64ELi4ES3_EELb1ELb0ELb0ELb0ELb1ELb1ELb1ELb0EEEvNS_16Flash_fwd_paramsE,(.L_x_8281 - _ZN5flash24flash_fwd_splitkv_kernelI23Flash_fwd_kernel_traitsILi128ELi64ELi64ELi4ELb0ELb0EN7cutlass6half_tE19Flash_kernel_traitsILi128ELi64ELi64ELi4ES3_EELb1ELb0ELb0ELb0ELb1ELb1ELb1ELb0EEEvNS_16Flash_fwd_paramsE)
        .other          _ZN5flash24flash_fwd_splitkv_kernelI23Flash_fwd_kernel_traitsILi128ELi64ELi64ELi4ELb0ELb0EN7cutlass6half_tE19Flash_kernel_traitsILi128ELi64ELi64ELi4ES3_EELb1ELb0ELb0ELb0ELb1ELb1ELb1ELb0EEEvNS_16Flash_fwd_paramsE,@"STO_CUDA_ENTRY STV_DEFAULT"
_ZN5flash24flash_fwd_splitkv_kernelI23Flash_fwd_kernel_traitsILi128ELi64ELi64ELi4ELb0ELb0EN7cutlass6half_tE19Flash_kernel_traitsILi128ELi64ELi64ELi4ES3_EELb1ELb0ELb0ELb0ELb1ELb1ELb1ELb0EEEvNS_16Flash_fwd_paramsE:
.text._ZN5flash24flash_fwd_splitkv_kernelI23Flash_fwd_kernel_traitsILi128ELi64ELi64ELi4ELb0ELb0EN7cutlass6half_tE19Flash_kernel_traitsILi128ELi64ELi64ELi4ES3_EELb1ELb0ELb0ELb0ELb1ELb1ELb1ELb0EEEvNS_16Flash_fwd_paramsE:
        /* <DEDUP_REMOVED lines=53> */
.L_x_7337:
[----:B-1-34-:R-:W-:Y:S02]  /*0350*/  MOV R2, c[0x0][0x218] ;  /* 0x0000860000027a02 */ /* 0x01afe40000000f00 */
.L_x_7338:
        /* <DEDUP_REMOVED lines=24> */
[----:B------:R-:W-:-:S04]  /*04e0*/  LOP3.LUT R8, R8, c[0x0][0x10], RZ, 0x3c, !PT ;  /* 0x0000040008087a12 */ /* 0x000fc800078e3cff */
[----:B------:R-:W-:Y:S01]  /*04f0*/  ISETP.GE.AND P0, PT, R8, RZ, PT ;  /* 0x000000ff0800720c */ /* 0x000fe20003f06270 */
[----:B-1----:R-:W-:Y:S02]  /*0500*/  IMAD.MOV R9, RZ, RZ, -R11 ;  /* 0x000000ffff097224 */ /* 0x002fe400078e0a0b */
        /* <DEDUP_REMOVED lines=21> */
[C---:B------:R-:W-:Y:S01]  /*0660*/  IMAD R172, R0.reuse, R7, RZ ;  /* 0x0000000700ac7224 */ /* 0x040fe200078e02ff */
[----:B------:R-:W-:Y:S01]  /*0670*/  SHF.R.S32.HI R9, RZ, 0x6, R9 ;  /* 0x00000006ff097819 */ /* 0x000fe20000011409 */
[----:B------:R-:W1:Y:S01]  /*0680*/  S2R R6, SR_TID.X ;  /* 0x0000000000067919 */ /* 0x000e620000002100 */
        /* <DEDUP_REMOVED lines=19> */
[----:B------:R-:W-:Y:S01]  /*07c0*/  IADD3 R10, R0, 0x18, RZ ;  /* 0x00000018000a7810 */ /* 0x000fe20007ffe0ff */
[----:B------:R-:W-:Y:S01]  /*07d0*/  IMAD R3, R3, c[0x0][0x214], R98 ;  /* 0x0000850003037a24 */ /* 0x000fe200078e0262 */
[-C--:B------:R-:W-:Y:S02]  /*07e0*/  ISETP.GE.AND P2, PT, R4, R95.reuse, PT ;  /* 0x0000005f0400720c */ /* 0x080fe40003f46270 */
[----:B------:R-:W-:Y:S01]  /*07f0*/  SHF.R.S32.HI R9, RZ, 0x1f, R8 ;  /* 0x0000001fff097819 */ /* 0x000fe20000011408 */
[----:B------:R-:W-:Y:S01]  /*0800*/  IMAD R5, R3, c[0x0][0x22c], RZ ;  /* 0x00008b0003057a24 */ /* 0x000fe200078e02ff */
[----:B------:R-:W-:-:S02]  /*0810*/  ISETP.GE.AND P3, PT, R0, R95, PT ;  /* 0x0000005f0000720c */ /* 0x000fc40003f66270 */
[-C--:B------:R-:W-:Y:S01]  /*0820*/  ISETP.GE.AND P1, PT, R10, R95.reuse, PT ;  /* 0x0000005f0a00720c */ /* 0x080fe20003f26270 */
[----:B------:R-:W-:Y:S01]  /*0830*/  IMAD.WIDE R8, R0, 0x80, R8 ;  /* 0x0000008000087825 */ /* 0x000fe200078e0208 */
[----:B------:R-:W-:Y:S02]  /*0840*/  ISETP.GE.OR P5, PT, R4, R95, P6 ;  /* 0x0000005f0400720c */ /* 0x000fe400037a6670 */
[C---:B------:R-:W-:Y:S02]  /*0850*/  IADD3 R6, R0.reuse, 0x28, RZ ;  /* 0x0000002800067810 */ /* 0x040fe40007ffe0ff */
[C---:B------:R-:W-:Y:S02]  /*0860*/  IADD3 R2, P0, R5.reuse, R8, RZ ;  /* 0x0000000805027210 */ /* 0x040fe40007f1e0ff */
[----:B------:R-:W-:Y:S02]  /*0870*/  IADD3 R8, R0, 0x20, RZ ;  /* 0x0000002000087810 */ /* 0x000fe40007ffe0ff */
[----:B------:R-:W-:-:S02]  /*0880*/  LEA.HI.X.SX32 R5, R5, R9, 0x1, P0 ;  /* 0x0000000905057211 */ /* 0x000fc400000f0eff */
[----:B------:R-:W-:Y:S02]  /*0890*/  LEA R14, P0, R2, c[0x0][0x1d8], 0x2 ;  /* 0x00007600020e7a11 */ /* 0x000fe400078010ff */
[-C--:B------:R-:W-:Y:S02]  /*08a0*/  ISETP.GE.AND P4, PT, R8, R95.reuse, PT ;  /* 0x0000005f0800720c */ /* 0x080fe40003f86270 */
        /* <DEDUP_REMOVED lines=53> */
.L_x_7339:
        /* <DEDUP_REMOVED lines=92> */
.L_x_7340:
        /* <DEDUP_REMOVED lines=15> */
.L_x_7342:
        /* <DEDUP_REMOVED lines=50> */
.L_x_7341:
        /* <DEDUP_REMOVED lines=38> */
[C---:B------:R-:W-:Y:S01]  /*1830*/  IADD3.X R19, R13.reuse, R4, RZ, P2, !PT ;  /* 0x000000040d137210 */ /* 0x040fe200017fe4ff */
[----:B------:R-:W-:Y:S01]  /*1840*/  IMAD.X R23, R13, 0x1, R0, P3 ;  /* 0x000000010d177824 */ /* 0x000fe200018e0600 */
[----:B------:R-:W-:Y:S01]  /*1850*/  ISETP.GE.AND P2, PT, R15, R171, PT ;  /* 0x000000ab0f00720c */ /* 0x000fe20003f46270 */
[----:B------:R-:W-:Y:S01]  /*1860*/  IMAD.X R21, R13, 0x1, R12, P1 ;  /* 0x000000010d157824 */ /* 0x000fe200008e060c */
[C---:B------:R-:W-:Y:S01]  /*1870*/  IADD3 R13, R16.reuse, 0x20, RZ ;  /* 0x00000020100d7810 */ /* 0x040fe20007ffe0ff */
[C---:B------:R-:W-:Y:S01]  /*1880*/  IMAD.WIDE.U32 R22, R16.reuse, c[0x0][0x198], R22 ;  /* 0x0000660010167a25 */ /* 0x040fe200078e0016 */
[----:B------:R-:W-:-:S02]  /*1890*/  IADD3 R106, P1, R16, R11, RZ ;  /* 0x0000000b106a7210 */ /* 0x000fc40007f3e0ff */
[-C--:B------:R-:W-:Y:S01]  /*18a0*/  ISETP.GE.AND P5, PT, R13, R171.reuse, PT ;  /* 0x000000ab0d00720c */ /* 0x080fe20003fa6270 */
[----:B------:R-:W-:Y:S01]  /*18b0*/  IMAD.WIDE.U32 R26, R26, c[0x0][0x1a8], R20 ;  /* 0x00006a001a1a7a25 */ /* 0x000fe200078e0014 */
[----:B------:R-:W-:Y:S02]  /*18c0*/  IADD3 R11, R16, 0x30, RZ ;  /* 0x00000030100b7810 */ /* 0x000fe40007ffe0ff */
[----:B------:R-:W-:Y:S01]  /*18d0*/  LEA.HI R2, R9, R6, RZ, 0x6 ;  /* 0x0000000609027211 */ /* 0x000fe200078f30ff */
[----:B------:R-:W-:Y:S01]  /*18e0*/  IMAD.X R0, R17, 0x1, R7, P1 ;  /* 0x0000000111007824 */ /* 0x000fe200008e0607 */
[----:B------:R-:W-:Y:S01]  /*18f0*/  ISETP.GE.AND P4, PT, R11, R171, PT ;  /* 0x000000ab0b00720c */ /* 0x000fe20003f86270 */
[----:B------:R-:W-:Y:S01]  /*1900*/  IMAD.MOV.U32 R102, RZ, RZ, R22 ;  /* 0x000000ffff667224 */ /* 0x000fe200078e0016 */
[----:B------:R-:W-:Y:S01]  /*1910*/  @!P2 IADD3 R22, P1, R32, 0x10, RZ ;  /* 0x000000102016a810 */ /* 0x000fe20007f3e0ff */
[----:B------:R-:W-:Y:S01]  /*1920*/  IMAD.IADD R29, R27, 0x1, R28 ;  /* 0x000000011b1d7824 */ /* 0x000fe200078e021c */
[----:B------:R-:W-:Y:S01]  /*1930*/  @!P2 MOV R30, R26 ;  /* 0x0000001a001ea202 */ /* 0x000fe20000000f00 */
[----:B------:R-:W-:-:S02]  /*1940*/  @!P6 IMAD R4, R33, c[0x0][0x190], RZ ;  /* 0x000064002104ea24 */ /* 0x000fc400078e02ff */
[C---:B------:R-:W-:Y:S01]  /*1950*/  @!P5 IADD3 R20, P3, R32.reuse, 0x20, RZ ;  /* 0x000000202014d810 */ /* 0x040fe20007f7e0ff */
[--C-:B------:R-:W-:Y:S02]  /*1960*/  @!P2 IMAD.X R17, RZ, RZ, R33.reuse, P1 ;  /* 0x000000ffff11a224 */ /* 0x100fe400008e0621 */
[----:B------:R-:W-:Y:S02]  /*1970*/  @!P6 IMAD.MOV.U32 R28, RZ, RZ, R26 ;  /* 0x000000ffff1ce224 */ /* 0x000fe400078e001a */
[----:B------:R-:W-:Y:S01]  /*1980*/  @!P5 IMAD.X R3, RZ, RZ, R33, P3 ;  /* 0x000000ffff03d224 */ /* 0x000fe200018e0621 */
[----:B------:R-:W-:Y:S01]  /*1990*/  @!P4 IADD3 R14, P1, R32, 0x30, RZ ;  /* 0x00000030200ec810 */ /* 0x000fe20007f3e0ff */
[----:B------:R-:W-:Y:S02]  /*19a0*/  IMAD.SHL.U32 R2, R2, 0x8, RZ ;  /* 0x0000000802027824 */ /* 0x000fe400078e00ff */
[----:B------:R-:W-:Y:S02]  /*19b0*/  IMAD R103, R16, c[0x0][0x19c], R103 ;  /* 0x0000670010677a24 */ /* 0x000fe400078e0267 */
[--C-:B------:R-:W-:Y:S01]  /*19c0*/  @!P2 IMAD.MOV.U32 R31, RZ, RZ, R29.reuse ;  /* 0x000000ffff1fa224 */ /* 0x100fe200078e001d */
[----:B------:R-:W-:Y:S01]  /*19d0*/  LOP3.LUT R179, R179, 0xfffffe00, R2, 0xf8, !PT ;  /* 0xfffffe00b3b37812 */ /* 0x000fe200078ef802 */
[--C-:B------:R-:W-:Y:S01]  /*19e0*/  @!P5 IMAD.MOV.U32 R25, RZ, RZ, R29.reuse ;  /* 0x000000ffff19d224 */ /* 0x100fe200078e001d */
[----:B------:R-:W-:Y:S01]  /*19f0*/  IADD3 R103, R23, R103, RZ ;  /* 0x0000006717677210 */ /* 0x000fe20007ffe0ff */
[----:B------:R-:W-:Y:S01]  /*1a00*/  @!P4 IMAD.MOV.U32 R27, RZ, RZ, R29 ;  /* 0x000000ffff1bc224 */ /* 0x000fe200078e001d */
[----:B------:R-:W-:Y:S01]  /*1a10*/  SHF.L.U32 R179, R179, 0x1, RZ ;  /* 0x00000001b3b37819 */ /* 0x000fe200000006ff */
[----:B------:R-:W-:-:S02]  /*1a20*/  @!P5 IMAD R3, R3, c[0x0][0x190], RZ ;  /* 0x000064000303da24 */ /* 0x000fc400078e02ff */
[----:B------:R-:W-:Y:S02]  /*1a30*/  @!P5 IMAD.MOV.U32 R24, RZ, RZ, R26 ;  /* 0x000000ffff18d224 */ /* 0x000fe400078e001a */
[C---:B------:R-:W-:Y:S02]  /*1a40*/  @!P6 IMAD R4, R32.reuse, c[0x0][0x194], R4 ;  /* 0x000065002004ea24 */ /* 0x040fe400078e0204 */
[----:B------:R-:W-:Y:S02]  /*1a50*/  @!P2 IMAD R17, R17, c[0x0][0x190], RZ ;  /* 0x000064001111aa24 */ /* 0x000fe400078e02ff */
[----:B------:R-:W-:-:S04]  /*1a60*/  @!P6 IMAD.WIDE.U32 R28, R32, c[0x0][0x190], R28 ;  /* 0x00006400201cea25 */ /* 0x000fc800078e001c */
[----:B------:R-:W-:Y:S01]  /*1a70*/  @!P5 IMAD R2, R20, c[0x0][0x194], R3 ;  /* 0x000065001402da24 */ /* 0x000fe200078e0203 */
[----:B------:R-:W-:Y:S01]  /*1a80*/  @!P6 IADD3 R4, R29, R4, RZ ;  /* 0x000000041d04e210 */ /* 0x000fe20007ffe0ff */
[----:B------:R-:W-:Y:S02]  /*1a90*/  @!P4 IMAD.X R7, RZ, RZ, R33, P1 ;  /* 0x000000ffff07c224 */ /* 0x000fe400008e0621 */
[----:B------:R-:W-:Y:S02]  /*1aa0*/  @!P2 IMAD R12, R22, c[0x0][0x194], R17 ;  /* 0x00006500160caa24 */ /* 0x000fe400078e0211 */
[----:B------:R-:W-:Y:S01]  /*1ab0*/  @!P5 IMAD.WIDE.U32 R20, R20, c[0x0][0x190], R24 ;  /* 0x000064001414da25 */ /* 0x000fe200078e0018 */
[----:B------:R-:W-:-:S03]  /*1ac0*/  @!P6 LEA R24, P1, R28, c[0x0][0x160], 0x1 ;  /* 0x000058001c18ea11 */ /* 0x000fc600078208ff */
[----:B------:R-:W-:Y:S01]  /*1ad0*/  @!P2 IMAD.WIDE.U32 R22, R22, c[0x0][0x190], R30 ;  /* 0x000064001616aa25 */ /* 0x000fe200078e001e */
[----:B------:R-:W-:Y:S02]  /*1ae0*/  @!P6 LEA.HI.X R25, R28, c[0x0][0x164], R4, 0x1, P1 ;  /* 0x000059001c19ea11 */ /* 0x000fe400008f0c04 */
[----:B------:R-:W-:Y:S01]  /*1af0*/  @!P5 LEA R28, P1, R20, c[0x0][0x160], 0x1 ;  /* 0x00005800141cda11 */ /* 0x000fe200078208ff */
[----:B------:R-:W-:Y:S01]  /*1b00*/  IMAD.SHL.U32 R3, R177, 0x40, RZ ;  /* 0x00000040b1037824 */ /* 0x000fe200078e00ff */
[----:B------:R-:W-:Y:S01]  /*1b10*/  @!P2 LEA R30, P3, R22, c[0x0][0x160], 0x1 ;  /* 0x00005800161eaa11 */ /* 0x000fe200078608ff */
[----:B------:R-:W-:Y:S01]  /*1b20*/  @!P2 IMAD.IADD R12, R23, 0x1, R12 ;  /* 0x00000001170ca824 */ /* 0x000fe200078e020c */
[----:B------:R-:W-:Y:S01]  /*1b30*/  @!PT LDS RZ, [RZ] ;  /* 0x00000000fffff984 */ /* 0x000fe20000000800 */
[----:B------:R-:W-:Y:S01]  /*1b40*/  @!PT LDS RZ, [RZ] ;  /* 0x00000000fffff984 */ /* 0x000fe20000000800 */
[----:B------:R-:W-:Y:S01]  /*1b50*/  @!PT LDS RZ, [RZ] ;  /* 0x00000000fffff984 */ /* 0x000fe20000000800 */
[----:B------:R1:W-:Y:S01]  /*1b60*/  @!P6 LDGSTS.E.BYPASS.LTC128B.128 [R179], [R24.64] ;  /* 0x0000000018b3efae */ /* 0x0003e2000b901d44 */
[----:B------:R-:W-:Y:S02]  /*1b70*/  IMAD.IADD R4, R92, 0x1, -R3 ;  /* 0x000000015c047824 */ /* 0x000fe400078e0a03 */
[----:B------:R-:W-:Y:S01]  /*1b80*/  @!P4 IMAD R7, R7, c[0x0][0x190], RZ ;  /* 0x000064000707ca24 */ /* 0x000fe200078e02ff */
[----:B------:R-:W-:Y:S01]  /*1b90*/  @!P2 LEA.HI.X R31, R22, c[0x0][0x164], R12, 0x1, P3 ;  /* 0x00005900161faa11 */ /* 0x000fe200018f0c0c */
[----:B------:R-:W-:Y:S01]  /*1ba0*/  @!P5 IMAD.IADD R17, R21, 0x1, R2 ;  /* 0x000000011511d824 */ /* 0x000fe200078e0202 */
[----:B------:R-:W-:Y:S01]  /*1bb0*/  ISETP.GE.AND P3, PT, R15, R4, PT ;  /* 0x000000040f00720c */ /* 0x000fe20003f66270 */
[C---:B------:R-:W-:Y:S01]  /*1bc0*/  @!P4 IMAD R7, R14.reuse, c[0x0][0x194], R7 ;  /* 0x000065000e07ca24 */ /* 0x040fe200078e0207 */
[----:B------:R1:W-:Y:S01]  /*1bd0*/  @!P6 LDGSTS.E.BYPASS.LTC128B.128 [R179+0x2000], [R24.64+0x80] ;  /* 0x0200008018b3efae */ /* 0x0003e2000b901d44 */
[----:B------:R-:W-:Y:S01]  /*1be0*/  @!P4 IMAD.WIDE.U32 R26, R14, c[0x0][0x190], R26 ;  /* 0x000064000e1aca25 */ /* 0x000fe200078e001a */
[----:B------:R-:W-:-:S02]  /*1bf0*/  @!P5 LEA.HI.X R29, R20, c[0x0][0x164], R17, 0x1, P1 ;  /* 0x00005900141dda11 */ /* 0x000fc400008f0c11 */
[----:B------:R2:W-:Y:S01]  /*1c00*/  @!P2 LDGSTS.E.BYPASS.LTC128B.128 [R179+0x800], [R30.64] ;  /* 0x008000001eb3afae */ /* 0x0005e2000b901d44 */
[----:B------:R-:W-:Y:S01]  /*1c10*/  IMAD.MOV.U32 R2, RZ, RZ, c[0x0][0x198] ;  /* 0x00006600ff027624 */ /* 0x000fe200078e00ff */
[----:B------:R-:W-:Y:S01]  /*1c20*/  ISETP.GE.AND P1, PT, R13, R4, PT ;  /* 0x000000040d00720c */ /* 0x000fe20003f26270 */
[----:B------:R-:W-:Y:S01]  /*1c30*/  @!P4 IMAD.IADD R17, R27, 0x1, R7 ;  /* 0x000000011b11c824 */ /* 0x000fe200078e0207 */
[----:B------:R2:W-:Y:S01]  /*1c40*/  @!P2 LDGSTS.E.BYPASS.LTC128B.128 [R179+0x2800], [R30.64+0x80] ;  /* 0x028000801eb3afae */ /* 0x0005e2000b901d44 */
[----:B------:R-:W-:Y:S01]  /*1c50*/  @!P4 LEA R20, P6, R26, c[0x0][0x160], 0x1 ;  /* 0x000058001a14ca11 */ /* 0x000fe200078c08ff */
[----:B------:R-:W-:Y:S01]  /*1c60*/  IMAD.MOV.U32 R7, RZ, RZ, c[0x0][0x19c] ;  /* 0x00006700ff077624 */ /* 0x000fe200078e00ff */
[----:B------:R-:W-:Y:S01]  /*1c70*/  @!P3 LEA R12, P2, R2, R102, 0x4 ;  /* 0x00000066020cb211 */ /* 0x000fe200078420ff */
[----:B------:R2:W-:Y:S01]  /*1c80*/  @!P5 LDGSTS.E.BYPASS.LTC128B.128 [R179+0x1000], [R28.64] ;  /* 0x010000001cb3dfae */ /* 0x0005e2000b901d44 */
[----:B------:R-:W-:Y:S01]  /*1c90*/  @!P4 LEA.HI.X R21, R26, c[0x0][0x164], R17, 0x1, P6 ;  /* 0x000059001a15ca11 */ /* 0x000fe200030f0c11 */
[C---:B------:R-:W-:Y:S01]  /*1ca0*/  IMAD.WIDE.U32 R26, R2.reuse, 0x20, RZ ;  /* 0x00000020021a7825 */ /* 0x040fe200078e00ff */
[----:B------:R-:W-:Y:S01]  /*1cb0*/  @!P3 LEA.HI.X R17, R2, R103, R7, 0x4, P2 ;  /* 0x000000670211b211 */ /* 0x000fe200010f2407 */
[----:B------:R2:W-:Y:S01]  /*1cc0*/  @!P5 LDGSTS.E.BYPASS.LTC128B.128 [R179+0x3000], [R28.64+0x80] ;  /* 0x030000801cb3dfae */ /* 0x0005e2000b901d44 */
[----:B------:R-:W-:Y:S01]  /*1cd0*/  @!P3 LEA R22, P2, R12, c[0x0][0x168], 0x1 ;  /* 0x00005a000c16ba11 */ /* 0x000fe200078408ff */
[----:B------:R-:W-:Y:S01]  /*1ce0*/  IMAD.WIDE.U32 R18, R10, c[0x0][0x1b8], R18 ;  /* 0x00006e000a127a25 */ /* 0x000fe200078e0012 */
[----:B------:R-:W-:Y:S01]  /*1cf0*/  ISETP.GE.AND P6, PT, R16, R4, PT ;  /* 0x000000041000720c */ /* 0x000fe20003fc6270 */
[----:B------:R3:W-:Y:S01]  /*1d00*/  @!P4 LDGSTS.E.BYPASS.LTC128B.128 [R179+0x1800], [R20.64] ;  /* 0x0180000014b3cfae */ /* 0x0007e2000b901d44 */
[----:B------:R-:W-:Y:S01]  /*1d10*/  @!P3 LEA.HI.X R23, R12, c[0x0][0x16c], R17, 0x1, P2 ;  /* 0x00005b000c17ba11 */ /* 0x000fe200010f0c11 */
[----:B------:R-:W-:Y:S01]  /*1d20*/  IMAD.SHL.U32 R12, R7, 0x20, RZ ;  /* 0x00000020070c7824 */ /* 0x000fe200078e00ff */
[----:B------:R-:W-:Y:S01]  /*1d30*/  @!P1 IADD3 R14, P2, R102, R26, RZ ;  /* 0x0000001a660e9210 */ /* 0x000fe20007f5e0ff */
[----:B------:R3:W-:Y:S01]  /*1d40*/  @!P4 LDGSTS.E.BYPASS.LTC128B.128 [R179+0x3800], [R20.64+0x80] ;  /* 0x0380008014b3cfae */ /* 0x0007e2000b901d44 */
[----:B------:R-:W-:-:S02]  /*1d50*/  ISETP.GE.AND P4, PT, R13, R4, PT ;  /* 0x000000040d00720c */ /* 0x000fc40003f86270 */
[----:B------:R-:W-:Y:S02]  /*1d60*/  @!P1 IADD3.X R17, R103, R27, R12, P2, !PT ;  /* 0x0000001b67119210 */ /* 0x000fe400017fe40c */
[C---:B-1----:R-:W-:Y:S02]  /*1d70*/  @!P1 LEA R24, P2, R14.reuse, c[0x0][0x168], 0x1 ;  /* 0x00005a000e189a11 */ /* 0x042fe400078408ff */
[----:B------:R-:W-:Y:S02]  /*1d80*/  LEA.HI R12, R9, R6, RZ, 0x4 ;  /* 0x00000006090c7211 */ /* 0x000fe400078f20ff */
[----:B------:R-:W-:Y:S01]  /*1d90*/  @!P1 LEA.HI.X R25, R14, c[0x0][0x16c], R17, 0x1, P2 ;  /* 0x00005b000e199a11 */ /* 0x000fe200010f0c11 */
[----:B------:R-:W-:Y:S01]  /*1da0*/  IMAD.SHL.U32 R17, R16, 0x8, RZ ;  /* 0x0000000810117824 */ /* 0x000fe200078e00ff */
[----:B------:R-:W-:Y:S02]  /*1db0*/  ISETP.GE.AND P2, PT, R11, R4, PT ;  /* 0x000000040b00720c */ /* 0x000fe40003f46270 */
[----:B------:R-:W-:-:S02]  /*1dc0*/  @!P6 LEA R26, P5, R102, c[0x0][0x168], 0x1 ;  /* 0x00005a00661aea11 */ /* 0x000fc400078a08ff */
[----:B------:R-:W-:Y:S02]  /*1dd0*/  SHF.R.S32.HI R13, RZ, 0x4, R12 ;  /* 0x00000004ff0d7819 */ /* 0x000fe4000001140c */
[--C-:B------:R-:W-:Y:S02]  /*1de0*/  @!P6 LEA.HI.X R27, R102, c[0x0][0x16c], R103.reuse, 0x1, P5 ;  /* 0x00005b00661bea11 */ /* 0x100fe400028f0c67 */
[----:B------:R-:W-:Y:S02]  /*1df0*/  LEA.HI R14, R13, R13, RZ, 0x1 ;  /* 0x0000000d0d0e7211 */ /* 0x000fe400078f08ff */
[----:B------:R-:W-:Y:S01]  /*1e00*/  ISETP.GE.AND P5, PT, R15, R4, PT ;  /* 0x000000040f00720c */ /* 0x000fe20003fa6270 */
[----:B------:R1:W-:Y:S01]  /*1e10*/  @!P6 LDGSTS.E.BYPASS.LTC128B.128 [R179+0x4000], [R26.64] ;  /* 0x040000001ab3efae */ /* 0x0003e2000b901d44 */
[----:B------:R-:W-:Y:S01]  /*1e20*/  IMAD R15, R8, c[0x0][0x1b8], RZ ;  /* 0x00006e00080f7a24 */ /* 0x000fe200078e02ff */
[----:B------:R-:W-:Y:S01]  /*1e30*/  LOP3.LUT R14, R14, 0xfffffffe, RZ, 0xc0, !PT ;  /* 0xfffffffe0e0e7812 */ /* 0x000fe200078ec0ff */
[----:B------:R-:W-:Y:S01]  /*1e40*/  @!P2 IMAD R7, R7, 0x30, RZ ;  /* 0x000000300707a824 */ /* 0x000fe200078e02ff */
[----:B------:R1:W-:Y:S01]  /*1e50*/  @!P6 LDGSTS.E.BYPASS.LTC128B.128 [R179+0x6000], [R26.64+0x80] ;  /* 0x060000801ab3efae */ /* 0x0003e2000b901d44 */
[----:B---3--:R-:W-:Y:S01]  /*1e60*/  @!P2 IMAD.WIDE.U32 R20, R2, 0x30, R102 ;  /* 0x000000300214a825 */ /* 0x008fe200078e0066 */
[----:B------:R-:W-:-:S02]  /*1e70*/  IADD3 R13, R13, -R14, RZ ;  /* 0x8000000e0d0d7210 */ /* 0x000fc40007ffe0ff */
[----:B------:R3:W-:Y:S01]  /*1e80*/  @!P3 LDGSTS.E.BYPASS.LTC128B.128 [R179+0x4800], [R22.64] ;  /* 0x0480000016b3bfae */ /* 0x0007e2000b901d44 */
[----:B------:R-:W-:Y:S01]  /*1e90*/  IMAD R15, R10, c[0x0][0x1bc], R15 ;  /* 0x00006f000a0f7a24 */ /* 0x000fe200078e020f */
[----:B------:R-:W-:Y:S02]  /*1ea0*/  @!P2 IADD3 R10, R21, R7, RZ ;  /* 0x00000007150aa210 */ /* 0x000fe40007ffe0ff */
[----:B------:R3:W-:Y:S01]  /*1eb0*/  @!P3 LDGSTS.E.BYPASS.LTC128B.128 [R179+0x6800], [R22.64+0x80] ;  /* 0x0680008016b3bfae */ /* 0x0007e2000b901d44 */
[----:B------:R-:W-:Y:S01]  /*1ec0*/  IMAD.IADD R19, R19, 0x1, R15 ;  /* 0x0000000113137824 */ /* 0x000fe200078e020f */
[-C--:B------:R-:W-:Y:S02]  /*1ed0*/  ISETP.GE.AND P3, PT, R11, R4.reuse, PT ;  /* 0x000000040b00720c */ /* 0x080fe40003f66270 */
[----:B------:R1:W-:Y:S01]  /*1ee0*/  @!P1 LDGSTS.E.BYPASS.LTC128B.128 [R179+0x5000], [R24.64] ;  /* 0x0500000018b39fae */ /* 0x0003e2000b901d44 */
[----:B------:R-:W-:Y:S02]  /*1ef0*/  LOP3.LUT R11, R12, 0xfffffff0, RZ, 0xc0, !PT ;  /* 0xfffffff00c0b7812 */ /* 0x000fe400078ec0ff */
[----:B------:R-:W-:Y:S01]  /*1f00*/  ISETP.GE.AND P6, PT, R16, R4, PT ;  /* 0x000000041000720c */ /* 0x000fe20003fc6270 */
[----:B------:R1:W-:Y:S01]  /*1f10*/  @!P1 LDGSTS.E.BYPASS.LTC128B.128 [R179+0x7000], [R24.64+0x80] ;  /* 0x0700008018b39fae */ /* 0x0003e2000b901d44 */
[----:B------:R-:W-:Y:S01]  /*1f20*/  @!P2 LEA R14, P1, R20, c[0x0][0x168], 0x1 ;  /* 0x00005a00140eaa11 */ /* 0x000fe200078208ff */
[----:B------:R-:W-:-:S02]  /*1f30*/  IMAD.IADD R11, R6, 0x1, -R11 ;  /* 0x00000001060b7824 */ /* 0x000fc400078e0a0b */
[----:B------:R-:W-:Y:S01]  /*1f40*/  IMAD.SHL.U32 R4, R5, 0x40, RZ ;  /* 0x0000004005047824 */ /* 0x000fe200078e00ff */
[----:B------:R-:W-:Y:S01]  /*1f50*/  @!P2 LEA.HI.X R15, R20, c[0x0][0x16c], R10, 0x1, P1 ;  /* 0x00005b00140faa11 */ /* 0x000fe200008f0c0a */
[----:B------:R-:W-:Y:S01]  /*1f60*/  @!P4 IMAD.MOV.U32 R10, RZ, RZ, c[0x0][0x1a4] ;  /* 0x00006900ff0ac624 */ /* 0x000fe200078e00ff */
[----:B------:R-:W-:Y:S02]  /*1f70*/  SHF.R.S32.HI R8, RZ, 0x1f, R11 ;  /* 0x0000001fff087819 */ /* 0x000fe4000001140b */
[----:B------:R-:W-:Y:S01]  /*1f80*/  LOP3.LUT R4, R4, 0x1c0, RZ, 0xc0, !PT ;  /* 0x000001c004047812 */ /* 0x000fe200078ec0ff */
[----:B------:R4:W-:Y:S01]  /*1f90*/  @!P2 LDGSTS.E.BYPASS.LTC128B.128 [R179+0x5800], [R14.64] ;  /* 0x058000000eb3afae */ /* 0x0009e2000b901d44 */
[----:B------:R-:W-:Y:S02]  /*1fa0*/  LEA.HI R8, R8, R11, RZ, 0x3 ;  /* 0x0000000b08087211 */ /* 0x000fe400078f18ff */
[----:B------:R-:W-:Y:S01]  /*1fb0*/  LOP3.LUT R17, R4, 0x8, R17, 0xf8, !PT ;  /* 0x0000000804117812 */ /* 0x000fe200078ef811 */
[----:B------:R4:W-:Y:S01]  /*1fc0*/  @!P2 LDGSTS.E.BYPASS.LTC128B.128 [R179+0x7800], [R14.64+0x80] ;  /* 0x078000800eb3afae */ /* 0x0009e2000b901d44 */
[C---:B------:R-:W-:Y:S01]  /*1fd0*/  LOP3.LUT R12, R8.reuse, 0xfffffff8, RZ, 0xc0, !PT ;  /* 0xfffffff8080c7812 */ /* 0x040fe200078ec0ff */
[----:B------:R-:W-:Y:S01]  /*1fe0*/  IMAD.SHL.U32 R93, R8, 0x40, RZ ;  /* 0x00000040085d7824 */ /* 0x000fe200078e00ff */
[----:B------:R-:W-:Y:S01]  /*1ff0*/  SHF.R.U32.HI R4, RZ, 0x3, R4 ;  /* 0x00000003ff047819 */ /* 0x000fe20000011604 */
[----:B------:R-:W0:Y:S02]  /*2000*/  LDGDEPBAR ;  /* 0x00000000000079af */ /* 0x000e240000000000 */
[----:B------:R-:W-:Y:S01]  /*2010*/  IMAD.IADD R7, R11, 0x1, -R12 ;  /* 0x000000010b077824 */ /* 0x000fe200078e0a0c */
[----:B------:R-:W-:Y:S01]  /*2020*/  LOP3.LUT R4, R17, R4, RZ, 0x3c, !PT ;  /* 0x0000000411047212 */ /* 0x000fe200078e3cff */
[----:B------:R-:W-:Y:S01]  /*2030*/  IMAD R11, R0, c[0x0][0x1a0], RZ ;  /* 0x00006800000b7a24 */ /* 0x000fe200078e02ff */
[----:B------:R-:W-:Y:S01]  /*2040*/  LOP3.LUT R93, R93, 0xfffffe00, RZ, 0xc0, !PT ;  /* 0xfffffe005d5d7812 */ /* 0x000fe200078ec0ff */
        /* <DEDUP_REMOVED lines=8> */
[----:B------:R-:W-:Y:S01]  /*20d0*/  MOV R0, 0x20 ;  /* 0x0000002000007802 */ /* 0x000fe20000000f00 */
[----:B------:R-:W-:Y:S01]  /*20e0*/  @!P3 IMAD.MOV.U32 R18, RZ, RZ, c[0x0][0x1a0] ;  /* 0x00006800ff12b624 */ /* 0x000fe200078e00ff */
[----:B------:R-:W-:Y:S01]  /*20f0*/  LEA.HI.X R173, R106, c[0x0][0x174], R104, 0x1, P1 ;  /* 0x00005d006aad7a11 */ /* 0x000fe200008f0c68 */
[----:B------:R-:W-:Y:S01]  /*2100*/  IMAD R9, R94, 0x400, R93 ;  /* 0x000004005e097824 */ /* 0x000fe200078e025d */
[----:B------:R-:W-:Y:S01]  /*2110*/  LOP3.LUT R11, R4, 0x8, R13, 0xf8, !PT ;  /* 0x00000008040b7812 */ /* 0x000fe200078ef80d */
[----:B------:R-:W-:-:S04]  /*2120*/  DEPBAR.LE SB0, 0x0 ;  /* 0x000080000000791a */ /* 0x000fc80000000000 */
[----:B------:R-:W-:Y:S01]  /*2130*/  BAR.SYNC.DEFER_BLOCKING 0x0 ;  /* 0x0000000000007b1d */ /* 0x000fe20000010000 */
[----:B----4-:R-:W-:Y:S01]  /*2140*/  IMAD.WIDE.U32 R14, R0, c[0x0][0x1a0], RZ ;  /* 0x00006800000e7a25 */ /* 0x010fe200078e00ff */
[----:B------:R-:W-:Y:S02]  /*2150*/  SHF.R.U32.HI R4, RZ, 0x3, R4 ;  /* 0x00000003ff047819 */ /* 0x000fe40000011604 */
[----:B------:R-:W-:Y:S01]  /*2160*/  @!P4 MOV R13, c[0x0][0x1a0] ;  /* 0x00006800000dca02 */ /* 0x000fe20000000f00 */
[----:B------:R-:W-:Y:S01]  /*2170*/  @!P3 IMAD.MOV.U32 R175, RZ, RZ, R173 ;  /* 0x000000ffffafb224 */ /* 0x000fe200078e00ad */
[----:B------:R-:W-:Y:S01]  /*2180*/  @!P5 IADD3 R16, P2, R174, R14, RZ ;  /* 0x0000000eae10d210 */ /* 0x000fe20007f5e0ff */
[----:B------:R-:W-:Y:S01]  /*2190*/  IMAD R12, R0, c[0x0][0x1a4], RZ ;  /* 0x00006900000c7a24 */ /* 0x000fe200078e02ff */
[----:B------:R-:W-:Y:S01]  /*21a0*/  LOP3.LUT R4, R11, R4, RZ, 0x3c, !PT ;  /* 0x000000040b047212 */ /* 0x000fe200078e3cff */
[----:B------:R-:W-:Y:S01]  /*21b0*/  @!P3 IMAD.WIDE.U32 R18, R18, 0x60, R174 ;  /* 0x000000601212b825 */ /* 0x000fe200078e00ae */
[----:B------:R-:W-:-:S02]  /*21c0*/  @!P6 MOV R175, R173 ;  /* 0x000000ad00afe202 */ /* 0x000fc40000000f00 */
[----:B------:R-:W-:Y:S01]  /*21d0*/  @!P4 LEA R14, P1, R13, R174, 0x6 ;  /* 0x000000ae0d0ec211 */ /* 0x000fe200078230ff */
[----:B------:R-:W-:Y:S01]  /*21e0*/  @!P3 IMAD.MOV.U32 R11, RZ, RZ, c[0x0][0x1a4] ;  /* 0x00006900ff0bb624 */ /* 0x000fe200078e00ff */
[----:B------:R-:W-:Y:S01]  /*21f0*/  @!P5 IADD3.X R17, R173, R15, R12, P2, !PT ;  /* 0x0000000fad11d210 */ /* 0x000fe200017fe40c */
[C---:B------:R-:W-:Y:S01]  /*2200*/  IMAD.IADD R170, R4.reuse, 0x1, R9 ;  /* 0x0000000104aa7824 */ /* 0x040fe200078e0209 */
[----:B------:R-:W-:Y:S01]  /*2210*/  @!P4 LEA.HI.X R15, R13, R173, R10, 0x6, P1 ;  /* 0x000000ad0d0fc211 */ /* 0x000fe200008f340a */
[----:B------:R-:W-:Y:S01]  /*2220*/  @!P3 IMAD R11, R11, 0x60, RZ ;  /* 0x000000600b0bb824 */ /* 0x000fe200078e02ff */
[----:B------:R-:W-:Y:S01]  /*2230*/  LOP3.LUT R164, R4, R93, RZ, 0xfc, !PT ;  /* 0x0000005d04a47212 */ /* 0x000fe200078efcff */
[----:B------:R-:W-:Y:S02]  /*2240*/  @!P3 IMAD.MOV.U32 R10, RZ, RZ, R18 ;  /* 0x000000ffff0ab224 */ /* 0x000fe400078e0012 */
[----:B------:R-:W-:Y:S02]  /*2250*/  @!P3 IMAD.IADD R11, R19, 0x1, R11 ;  /* 0x00000001130bb824 */ /* 0x000fe400078e020b */
[----:B------:R-:W-:Y:S01]  /*2260*/  IMAD.SHL.U32 R169, R169, 0x2, RZ ;  /* 0x00000002a9a97824 */ /* 0x000fe200078e00ff */
[----:B------:R-:W-:Y:S01]  /*2270*/  @P6 STS.128 [R179+0x8000], RZ ;  /* 0x008000ffb3006388 */ /* 0x000fe20000000c00 */
[----:B------:R-:W-:-:S03]  /*2280*/  IMAD.SHL.U32 R170, R170, 0x2, RZ ;  /* 0x00000002aaaa7824 */ /* 0x000fc600078e00ff */
[----:B------:R-:W-:Y:S01]  /*2290*/  @P6 STS.128 [R179+0xa000], RZ ;  /* 0x00a000ffb3006388 */ /* 0x000fe20000000c00 */
[C---:B------:R-:W-:Y:S02]  /*22a0*/  IADD3 R8, R169.reuse, 0x4000, RZ ;  /* 0x00004000a9087810 */ /* 0x040fe40007ffe0ff */
[----:B------:R-:W-:Y:S01]  /*22b0*/  IADD3 R167, R169, 0x4020, RZ ;  /* 0x00004020a9a77810 */ /* 0x000fe20007ffe0ff */
        /* <DEDUP_REMOVED lines=28> */
[----:B------:R-:W-:Y:S02]  /*2480*/  R2P PR, R7, 0x6 ;  /* 0x0000000607007804 */ /* 0x000fe40000000000 */
[----:B------:R-:W-:Y:S01]  /*2490*/  MOV R7, 0x10 ;  /* 0x0000001000077802 */ /* 0x000fe20000000f00 */
[----:B-1----:R-:W3:Y:S03]  /*24a0*/  LDSM.16.M88.4 R16, [R169+0x4000] ;  /* 0x00400000a910783b */ /* 0x002ee60000000200 */
[----:B------:R-:W-:Y:S01]  /*24b0*/  SEL R7, R7, 0xfffffff0, !P1 ;  /* 0xfffffff007077807 */ /* 0x000fe20004800000 */
[----:B------:R-:W1:Y:S01]  /*24c0*/  LDSM.16.M88.4 R44, [R169+0x4800] ;  /* 0x00480000a92c783b */ /* 0x000e620000000200 */
[----:B------:R-:W-:Y:S02]  /*24d0*/  LOP3.LUT P1, RZ, R5, 0x4, RZ, 0xc0, !PT ;  /* 0x0000000405ff7812 */ /* 0x000fe4000782c0ff */
[----:B------:R-:W-:Y:S01]  /*24e0*/  @P3 IADD3 R167, R8, -0x20, RZ ;  /* 0xffffffe008a73810 */ /* 0x000fe20007ffe0ff */
[----:B------:R-:W-:Y:S01]  /*24f0*/  IMAD R168, R7, 0x2, R170 ;  /* 0x0000000207a87824 */ /* 0x000fe200078e02aa */
[----:B------:R-:W-:Y:S01]  /*2500*/  LDSM.16.M88.4 R64, [R169+0x5000] ;  /* 0x00500000a940783b */ /* 0x000fe20000000200 */
[----:B------:R-:W-:-:S02]  /*2510*/  SEL R5, R0, 0xffffffe0, !P2 ;  /* 0xffffffe000057807 */ /* 0x000fc40005000000 */
[----:B------:R-:W-:Y:S01]  /*2520*/  SEL R0, R0, 0xffffffe0, !P1 ;  /* 0xffffffe000007807 */ /* 0x000fe20004800000 */
[----:B------:R-:W-:Y:S01]  /*2530*/  LDSM.16.M88.4 R52, [R167] ;  /* 0x00000000a734783b */ /* 0x000fe20000000200 */
[----:B------:R-:W-:Y:S01]  /*2540*/  ISETP.GT.AND P2, PT, R177, R172, PT ;  /* 0x000000acb100720c */ /* 0x000fe20003f44270 */
[C---:B------:R-:W-:Y:S01]  /*2550*/  IMAD R166, R5.reuse, 0x2, R170 ;  /* 0x0000000205a67824 */ /* 0x040fe200078e02aa */
[C---:B------:R-:W-:Y:S01]  /*2560*/  LEA R156, R0.reuse, R167, 0x1 ;  /* 0x000000a7009c7211 */ /* 0x040fe200078e08ff */
[----:B------:R-:W-:Y:S01]  /*2570*/  IMAD R163, R0, 0x2, R169 ;  /* 0x0000000200a37824 */ /* 0x000fe200078e02a9 */
[----:B------:R-:W-:Y:S01]  /*2580*/  LDSM.16.M88.4 R36, [R169+0x5800] ;  /* 0x00580000a924783b */ /* 0x000fe20000000200 */
[----:B------:R-:W-:Y:S01]  /*2590*/  IMAD R165, R5, 0x2, R168 ;  /* 0x0000000205a57824 */ /* 0x000fe200078e02a8 */
[C---:B------:R-:W-:Y:S02]  /*25a0*/  IADD3 R159, R167.reuse, 0x800, RZ ;  /* 0x00000800a79f7810 */ /* 0x040fe40007ffe0ff */
[----:B--2---:R-:W2:Y:S01]  /*25b0*/  LDSM.16.M88.4 R8, [R168] ;  /* 0x00000000a808783b */ /* 0x004ea20000000200 */
[----:B------:R-:W-:-:S02]  /*25c0*/  IADD3 R158, R167, 0x1000, RZ ;  /* 0x00001000a79e7810 */ /* 0x000fc40007ffe0ff */
[C---:B------:R-:W-:Y:S01]  /*25d0*/  IADD3 R157, R167.reuse, 0x1800, RZ ;  /* 0x00001800a79d7810 */ /* 0x040fe20007ffe0ff */
[----:B------:R-:W-:Y:S01]  /*25e0*/  LDSM.16.M88.4 R56, [R166] ;  /* 0x00000000a638783b */ /* 0x000fe20000000200 */
[C---:B------:R-:W-:Y:S02]  /*25f0*/  @!P2 LEA R182, P1, R102.reuse, c[0x0][0x168], 0x1 ;  /* 0x00005a0066b6aa11 */ /* 0x040fe400078208ff */
[C---:B------:R-:W-:Y:S01]  /*2600*/  IADD3 R155, R167.reuse, 0x2000, RZ ;  /* 0x00002000a79b7810 */ /* 0x040fe20007ffe0ff */
[----:B------:R-:W4:Y:S01]  /*2610*/  LDSM.16.M88.4 R12, [R163+0x4000] ;  /* 0x00400000a30c783b */ /* 0x000f220000000200 */
[----:B------:R-:W-:Y:S02]  /*2620*/  @!P2 LEA.HI.X R183, R102, c[0x0][0x16c], R103, 0x1, P1 ;  /* 0x00005b0066b7aa11 */ /* 0x000fe400008f0c67 */
[C---:B------:R-:W-:Y:S01]  /*2630*/  IADD3 R154, R167.reuse, 0x2800, RZ ;  /* 0x00002800a79a7810 */ /* 0x040fe20007ffe0ff */
[----:B------:R-:W4:Y:S01]  /*2640*/  LDSM.16.M88.4 R28, [R167+0x800] ;  /* 0x00080000a71c783b */ /* 0x000f220000000200 */
[----:B------:R-:W-:-:S02]  /*2650*/  IADD3 R153, R167, 0x3000, RZ ;  /* 0x00003000a7997810 */ /* 0x000fc40007ffe0ff */
[----:B------:R-:W-:Y:S01]  /*2660*/  IADD3 R152, R167, 0x3800, RZ ;  /* 0x00003800a7987810 */ /* 0x000fe20007ffe0ff */
[----:B------:R-:W4:Y:S01]  /*2670*/  LDSM.16.M88.4 R24, [R167+0x1000] ;  /* 0x00100000a718783b */ /* 0x000f220000000200 */
[C---:B---3--:R-:W-:Y:S03]  /*2680*/  HMMA.16816.F32 R20, R40.reuse, R16, RZ ;  /* 0x000000102814723c */ /* 0x048fe600000018ff */
[----:B------:R-:W-:Y:S04]  /*2690*/  LDSM.16.M88.4 R80, [R165] ;  /* 0x00000000a550783b */ /* 0x000fe80000000200 */
[----:B------:R-:W3:Y:S01]  /*26a0*/  LDSM.16.M88.4 R72, [R156] ;  /* 0x000000009c48783b */ /* 0x000ee20000000200 */
[C---:B------:R-:W-:Y:S03]  /*26b0*/  HMMA.16816.F32 R16, R40.reuse, R18, RZ ;  /* 0x000000122810723c */ /* 0x040fe600000018ff */
[----:B------:R-:W3:Y:S04]  /*26c0*/  LDSM.16.M88.4 R48, [R167+0x1800] ;  /* 0x00180000a730783b */ /* 0x000ee80000000200 */
[----:B------:R-:W-:Y:S01]  /*26d0*/  LDSM.16.M88.4 R88, [R156+0x800] ;  /* 0x000800009c58783b */ /* 0x000fe20000000200 */
[----:B-1----:R-:W-:Y:S03]  /*26e0*/  HMMA.16816.F32 R32, R40, R44, RZ ;  /* 0x0000002c2820723c */ /* 0x002fe600000018ff */
[----:B------:R-:W-:Y:S04]  /*26f0*/  LDSM.16.M88.4 R76, [R156+0x1000] ;  /* 0x001000009c4c783b */ /* 0x000fe80000000200 */
[----:B------:R-:W-:Y:S01]  /*2700*/  LDSM.16.M88.4 R84, [R169+0x6800] ;  /* 0x00680000a954783b */ /* 0x000fe20000000200 */
[C---:B--2---:R-:W-:Y:S03]  /*2710*/  HMMA.16816.F32 R20, R8.reuse, R52, R20 ;  /* 0x000000340814723c */ /* 0x044fe60000001814 */
[----:B------:R-:W0:Y:S05]  /*2720*/  LDGDEPBAR ;  /* 0x00000000000079af */ /* 0x000e2a0000000000 */
[----:B------:R-:W-:Y:S01]  /*2730*/  HMMA.16816.F32 R16, R8, R54, R16 ;  /* 0x000000360810723c */ /* 0x000fe20000001810 */
[----:B------:R-:W-:Y:S07]  /*2740*/  LDSM.16.M88.4 R52, [R170+0x2000] ;  /* 0x00200000aa34783b */ /* 0x000fee0000000200 */
[C---:B------:R-:W-:Y:S08]  /*2750*/  HMMA.16816.F32 R68, R40.reuse, R64, RZ ;  /* 0x000000402844723c */ /* 0x040ff000000018ff */
[C---:B------:R-:W-:Y:S08]  /*2760*/  HMMA.16816.F32 R44, R40.reuse, R46, RZ ;  /* 0x0000002e282c723c */ /* 0x040ff000000018ff */
[----:B------:R-:W-:Y:S08]  /*2770*/  HMMA.16816.F32 R64, R40, R66, RZ ;  /* 0x000000422840723c */ /* 0x000ff000000018ff */
[----:B----4-:R-:W-:Y:S08]  /*2780*/  HMMA.16816.F32 R20, R56, R12, R20 ;  /* 0x0000000c3814723c */ /* 0x010ff00000001814 */
[----:B------:R-:W-:Y:S08]  /*2790*/  HMMA.16816.F32 R60, R40, R36, RZ ;  /* 0x00000024283c723c */ /* 0x000ff000000018ff */
[----:B------:R-:W-:Y:S01]  /*27a0*/  HMMA.16816.F32 R16, R56, R14, R16 ;  /* 0x0000000e3810723c */ /* 0x000fe20000001810 */
[----:B------:R-:W-:Y:S07]  /*27b0*/  LDSM.16.M88.4 R12, [R163+0x5800] ;  /* 0x00580000a30c783b */ /* 0x000fee0000000200 */
[----:B------:R-:W-:Y:S01]  /*27c0*/  HMMA.16816.F32 R40, R40, R38, RZ ;  /* 0x000000262828723c */ /* 0x000fe200000018ff */
[----:B------:R-:W1:Y:S07]  /*27d0*/  LDSM.16.M88.4 R36, [R169+0x6000] ;  /* 0x00600000a924783b */ /* 0x000e6e0000000200 */
[C---:B------:R-:W-:Y:S08]  /*27e0*/  HMMA.16816.F32 R32, R8.reuse, R28, R32 ;  /* 0x0000001c0820723c */ /* 0x040ff00000001820 */
[C---:B------:R-:W-:Y:S01]  /*27f0*/  HMMA.16816.F32 R44, R8.reuse, R30, R44 ;  /* 0x0000001e082c723c */ /* 0x040fe2000000182c */
[----:B------:R-:W2:Y:S07]  /*2800*/  LDSM.16.M88.4 R28, [R163+0x4800] ;  /* 0x00480000a31c783b */ /* 0x000eae0000000200 */
[C---:B------:R-:W-:Y:S08]  /*2810*/  HMMA.16816.F32 R68, R8.reuse, R24, R68 ;  /* 0x000000180844723c */ /* 0x040ff00000001844 */
[----:B------:R-:W-:Y:S01]  /*2820*/  HMMA.16816.F32 R64, R8, R26, R64 ;  /* 0x0000001a0840723c */ /* 0x000fe20000001840 */
[----:B------:R-:W4:Y:S07]  /*2830*/  LDSM.16.M88.4 R24, [R163+0x5000] ;  /* 0x00500000a318783b */ /* 0x000f2e0000000200 */
[----:B---3--:R-:W-:Y:S08]  /*2840*/  HMMA.16816.F32 R20, R80, R72, R20 ;  /* 0x000000485014723c */ /* 0x008ff00000001814 */
[----:B------:R-:W-:Y:S08]  /*2850*/  HMMA.16816.F32 R60, R8, R48, R60 ;  /* 0x00000030083c723c */ /* 0x000ff0000000183c */
[----:B------:R-:W-:Y:S01]  /*2860*/  HMMA.16816.F32 R16, R80, R74, R16 ;  /* 0x0000004a5010723c */ /* 0x000fe20000001810 */
[----:B------:R-:W-:Y:S07]  /*2870*/  LDSM.16.M88.4 R72, [R156+0x1800] ;  /* 0x001800009c48783b */ /* 0x000fee0000000200 */
[----:B------:R-:W-:Y:S01]  /*2880*/  HMMA.16816.F32 R8, R8, R50, R40 ;  /* 0x000000320808723c */ /* 0x000fe20000001828 */
[----:B------:R-:W-:Y:S04]  /*2890*/  LDSM.16.M88.4 R40, [R168+0x2000] ;  /* 0x00200000a828783b */ /* 0x000fe80000000200 */
[----:B------:R-:W3:Y:S03]  /*28a0*/  LDSM.16.M88.4 R48, [R167+0x2000] ;  /* 0x00200000a730783b */ /* 0x000ee60000000200 */
[C---:B-1----:R-:W-:Y:S08]  /*28b0*/  HMMA.16816.F32 R20, R52.reuse, R36, R20 ;  /* 0x000000243414723c */ /* 0x042ff00000001814 */
[----:B------:R-:W-:Y:S01]  /*28c0*/  HMMA.16816.F32 R16, R52, R38, R16 ;  /* 0x000000263410723c */ /* 0x000fe20000001810 */
[----:B------:R-:W-:Y:S07]  /*28d0*/  LDSM.16.M88.4 R36, [R167+0x2800] ;  /* 0x00280000a724783b */ /* 0x000fee0000000200 */
[C---:B--2---:R-:W-:Y:S08]  /*28e0*/  HMMA.16816.F32 R32, R56.reuse, R28, R32 ;  /* 0x0000001c3820723c */ /* 0x044ff00000001820 */
[C---:B------:R-:W-:Y:S01]  /*28f0*/  HMMA.16816.F32 R44, R56.reuse, R30, R44 ;  /* 0x0000001e382c723c */ /* 0x040fe2000000182c */
[----:B------:R-:W-:Y:S07]  /*2900*/  LDSM.16.M88.4 R28, [R166+0x2000] ;  /* 0x00200000a61c783b */ /* 0x000fee0000000200 */
[C---:B----4-:R-:W-:Y:S08]  /*2910*/  HMMA.16816.F32 R68, R56.reuse, R24, R68 ;  /* 0x000000183844723c */ /* 0x050ff00000001844 */
[----:B------:R-:W-:Y:S01]  /*2920*/  HMMA.16816.F32 R64, R56, R26, R64 ;  /* 0x0000001a3840723c */ /* 0x000fe20000001840 */
[----:B------:R-:W1:Y:S07]  /*2930*/  LDSM.16.M88.4 R24, [R163+0x6000] ;  /* 0x00600000a318783b */ /* 0x000e6e0000000200 */
[----:B---3--:R-:W-:Y:S08]  /*2940*/  HMMA.16816.F32 R20, R40, R48, R20 ;  /* 0x000000302814723c */ /* 0x008ff00000001814 */
[----:B------:R-:W-:Y:S08]  /*2950*/  HMMA.16816.F32 R60, R56, R12, R60 ;  /* 0x0000000c383c723c */ /* 0x000ff0000000183c */
[----:B------:R-:W-:Y:S01]  /*2960*/  HMMA.16816.F32 R16, R40, R50, R16 ;  /* 0x000000322810723c */ /* 0x000fe20000001810 */
[----:B------:R-:W2:Y:S07]  /*2970*/  LDSM.16.M88.4 R48, [R169+0x7000] ;  /* 0x00700000a930783b */ /* 0x000eae0000000200 */
[----:B------:R-:W-:Y:S01]  /*2980*/  HMMA.16816.F32 R56, R56, R14, R8 ;  /* 0x0000000e3838723c */ /* 0x000fe20000001808 */
[----:B------:R-:W-:Y:S04]  /*2990*/  LDSM.16.M88.4 R12, [R165+0x2000] ;  /* 0x00200000a50c783b */ /* 0x000fe80000000200 */
[----:B------:R-:W3:Y:S03]  /*29a0*/  LDSM.16.M88.4 R8, [R156+0x2000] ;  /* 0x002000009c08783b */ /* 0x000ee60000000200 */
[C---:B------:R-:W-:Y:S08]  /*29b0*/  HMMA.16816.F32 R32, R80.reuse, R88, R32 ;  /* 0x000000585020723c */ /* 0x040ff00000001820 */
[C---:B------:R-:W-:Y:S08]  /*29c0*/  HMMA.16816.F32 R44, R80.reuse, R90, R44 ;  /* 0x0000005a502c723c */ /* 0x040ff0000000182c */
[----:B------:R-:W-:Y:S01]  /*29d0*/  HMMA.16816.F32 R88, R80, R76, R68 ;  /* 0x0000004c5058723c */ /* 0x000fe20000001844 */
[----:B------:R-:W-:Y:S07]  /*29e0*/  LDSM.16.M88.4 R68, [R163+0x6800] ;  /* 0x00680000a344783b */ /* 0x000fee0000000200 */
[C---:B-1----:R-:W-:Y:S08]  /*29f0*/  HMMA.16816.F32 R20, R28.reuse, R24, R20 ;  /* 0x000000181c14723c */ /* 0x042ff00000001814 */
[----:B------:R-:W-:Y:S01]  /*2a00*/  HMMA.16816.F32 R16, R28, R26, R16 ;  /* 0x0000001a1c10723c */ /* 0x000fe20000001810 */
[----:B------:R-:W1:Y:S07]  /*2a10*/  LDSM.16.M88.4 R24, [R167+0x3000] ;  /* 0x00300000a718783b */ /* 0x000e6e0000000200 */
[----:B------:R-:W-:Y:S01]  /*2a20*/  HMMA.16816.F32 R64, R80, R78, R64 ;  /* 0x0000004e5040723c */ /* 0x000fe20000001840 */
[----:B------:R-:W4:Y:S07]  /*2a30*/  LDSM.16.M88.4 R76, [R169+0x7800] ;  /* 0x00780000a94c783b */ /* 0x000f2e0000000200 */
[----:B--2---:R-:W-:Y:S08]  /*2a40*/  HMMA.16816.F32 R88, R52, R48, R88 ;  /* 0x000000303458723c */ /* 0x004ff00000001858 */
[----:B---3--:R-:W-:Y:S08]  /*2a50*/  HMMA.16816.F32 R20, R12, R8, R20 ;  /* 0x000000080c14723c */ /* 0x008ff00000001814 */
[C---:B------:R-:W-:Y:S08]  /*2a60*/  HMMA.16816.F32 R60, R80.reuse, R72, R60 ;  /* 0x00000048503c723c */ /* 0x040ff0000000183c */
[----:B------:R-:W-:Y:S01]  /*2a70*/  HMMA.16816.F32 R72, R80, R74, R56 ;  /* 0x0000004a5048723c */ /* 0x000fe20000001838 */
[----:B------:R-:W-:Y:S07]  /*2a80*/  LDSM.16.M88.4 R56, [R156+0x2800] ;  /* 0x002800009c38783b */ /* 0x000fee0000000200 */
[----:B------:R-:W-:Y:S01]  /*2a90*/  HMMA.16816.F32 R64, R52, R50, R64 ;  /* 0x000000323440723c */ /* 0x000fe20000001840 */
[----:B------:R-:W-:-:S02]  /*2aa0*/  FMUL.FTZ R48, R20, c[0x0][0x2ec] ;  /* 0x0000bb0014307a20 */ /* 0x000fc40000410000 */
[----:B------:R-:W-:-:S04]  /*2ab0*/  FMUL.FTZ R49, R21, c[0x0][0x2ec] ;  /* 0x0000bb0015317a20 */ /* 0x000fc80000410000 */
[----:B------:R-:W2:Y:S01]  /*2ac0*/  MUFU.TANH R48, R48 ;  /* 0x0000003000307308 */ /* 0x000ea20000002400 */
[----:B-1----:R-:W-:Y:S07]  /*2ad0*/  HMMA.16816.F32 R88, R40, R24, R88 ;  /* 0x000000182858723c */ /* 0x002fee0000001858 */
[----:B------:R-:W-:Y:S01]  /*2ae0*/  FMUL.FTZ R24, R22, c[0x0][0x2ec] ;  /* 0x0000bb0016187a20 */ /* 0x000fe20000410000 */
[----:B------:R-:W-:Y:S01]  /*2af0*/  HMMA.16816.F32 R16, R12, R10, R16 ;  /* 0x0000000a0c10723c */ /* 0x000fe20000001810 */
[----:B------:R-:W-:Y:S01]  /*2b00*/  FMUL.FTZ R25, R23, c[0x0][0x2ec] ;  /* 0x0000bb0017197a20 */ /* 0x000fe20000410000 */
[----:B------:R-:W-:Y:S01]  /*2b10*/  LDSM.16.M88.4 R8, [R163+0x7000] ;  /* 0x00700000a308783b */ /* 0x000fe20000000200 */
[----:B------:R-:W1:Y:S03]  /*2b20*/  MUFU.TANH R49, R49 ;  /* 0x0000003100317308 */ /* 0x000e660000002400 */
[----:B------:R-:W3:Y:S02]  /*2b30*/  LDSM.16.M88.4 R20, [R167+0x3800] ;  /* 0x00380000a714783b */ /* 0x000ee40000000200 */
[C---:B------:R-:W-:Y:S03]  /*2b40*/  HMMA.16816.F32 R32, R52.reuse, R84, R32 ;  /* 0x000000543420723c */ /* 0x040fe60000001820 */
[----:B------:R-:W1:Y:S05]  /*2b50*/  MUFU.TANH R24, R24 ;  /* 0x0000001800187308 */ /* 0x000e6a0000002400 */
[C---:B------:R-:W-:Y:S03]  /*2b60*/  HMMA.16816.F32 R44, R52.reuse, R86, R44 ;  /* 0x00000056342c723c */ /* 0x040fe6000000182c */
[----:B------:R-:W1:Y:S05]  /*2b70*/  MUFU.TANH R25, R25 ;  /* 0x0000001900197308 */ /* 0x000e6a0000002400 */
[----:B----4-:R-:W-:Y:S01]  /*2b80*/  HMMA.16816.F32 R60, R52, R76, R60 ;  /* 0x0000004c343c723c */ /* 0x010fe2000000183c */
[----:B------:R-:W-:-:S02]  /*2b90*/  FMUL.FTZ R50, R16, c[0x0][0x2ec] ;  /* 0x0000bb0010327a20 */ /* 0x000fc40000410000 */
[----:B------:R-:W-:-:S04]  /*2ba0*/  FMUL.FTZ R51, R17, c[0x0][0x2ec] ;  /* 0x0000bb0011337a20 */ /* 0x000fc80000410000 */
[----:B------:R-:W4:Y:S01]  /*2bb0*/  MUFU.TANH R50, R50 ;  /* 0x0000003200327308 */ /* 0x000f220000002400 */
[----:B------:R-:W-:Y:S07]  /*2bc0*/  HMMA.16816.F32 R72, R52, R78, R72 ;  /* 0x0000004e3448723c */ /* 0x000fee0000001848 */
[----:B------:R-:W1:Y:S01]  /*2bd0*/  MUFU.TANH R51, R51 ;  /* 0x0000003300337308 */ /* 0x000e620000002400 */
[C---:B------:R-:W-:Y:S07]  /*2be0*/  HMMA.16816.F32 R64, R40.reuse, R26, R64 ;  /* 0x0000001a2840723c */ /* 0x040fee0000001840 */
[----:B------:R-:W-:Y:S01]  /*2bf0*/  FMUL.FTZ R26, R18, c[0x0][0x2ec] ;  /* 0x0000bb00121a7a20 */ /* 0x000fe20000410000 */
[----:B------:R-:W-:Y:S01]  /*2c00*/  HMMA.16816.F32 R32, R40, R36, R32 ;  /* 0x000000242820723c */ /* 0x000fe20000001820 */
[----:B------:R-:W-:-:S02]  /*2c10*/  FMUL.FTZ R27, R19, c[0x0][0x2ec] ;  /* 0x0000bb00131b7a20 */ /* 0x000fc40000410000 */
[----:B------:R-:W1:Y:S02]  /*2c20*/  LDSM.16.M88.4 R16, [R163+0x7800] ;  /* 0x00780000a310783b */ /* 0x000e640000000200 */
[----:B------:R-:W1:Y:S03]  /*2c30*/  MUFU.TANH R26, R26 ;  /* 0x0000001a001a7308 */ /* 0x000e660000002400 */
[C---:B------:R-:W-:Y:S01]  /*2c40*/  HMMA.16816.F32 R44, R40.reuse, R38, R44 ;  /* 0x00000026282c723c */ /* 0x040fe2000000182c */
[----:B------:R-:W1:Y:S04]  /*2c50*/  LDSM.16.M88.4 R36, [R156+0x3000] ;  /* 0x003000009c24783b */ /* 0x000e680000000200 */
[----:B------:R-:W1:Y:S03]  /*2c60*/  MUFU.TANH R27, R27 ;  /* 0x0000001b001b7308 */ /* 0x000e660000002400 */
[C---:B---3--:R-:W-:Y:S08]  /*2c70*/  HMMA.16816.F32 R60, R40.reuse, R20, R60 ;  /* 0x00000014283c723c */ /* 0x048ff0000000183c */
[----:B------:R-:W-:Y:S08]  /*2c80*/  HMMA.16816.F32 R72, R40, R22, R72 ;  /* 0x000000162848723c */ /* 0x000ff00000001848 */
[C---:B------:R-:W-:Y:S08]  /*2c90*/  HMMA.16816.F32 R88, R28.reuse, R8, R88 ;  /* 0x000000081c58723c */ /* 0x040ff00000001858 */
[----:B------:R-:W-:Y:S01]  /*2ca0*/  HMMA.16816.F32 R64, R28, R10, R64 ;  /* 0x0000000a1c40723c */ /* 0x000fe20000001840 */
[----:B------:R-:W3:Y:S01]  /*2cb0*/  LDSM.16.M88.4 R8, [R156+0x3800] ;  /* 0x003800009c08783b */ /* 0x000ee20000000200 */
[----:B------:R-:W-:-:S06]  /*2cc0*/  DEPBAR.LE SB0, 0x0 ;  /* 0x000080000000791a */ /* 0x000fcc0000000000 */
[C---:B------:R-:W-:Y:S08]  /*2cd0*/  HMMA.16816.F32 R32, R28.reuse, R68, R32 ;  /* 0x000000441c20723c */ /* 0x040ff00000001820 */
[C---:B------:R-:W-:Y:S08]  /*2ce0*/  HMMA.16816.F32 R44, R28.reuse, R70, R44 ;  /* 0x000000461c2c723c */ /* 0x040ff0000000182c */
[C---:B-1----:R-:W-:Y:S08]  /*2cf0*/  HMMA.16816.F32 R60, R28.reuse, R16, R60 ;  /* 0x000000101c3c723c */ /* 0x042ff0000000183c */
[----:B------:R-:W-:Y:S08]  /*2d00*/  HMMA.16816.F32 R72, R28, R18, R72 ;  /* 0x000000121c48723c */ /* 0x000ff00000001848 */
[C---:B------:R-:W-:Y:S08]  /*2d10*/  HMMA.16816.F32 R32, R12.reuse, R56, R32 ;  /* 0x000000380c20723c */ /* 0x040ff00000001820 */
[C---:B------:R-:W-:Y:S08]  /*2d20*/  HMMA.16816.F32 R44, R12.reuse, R58, R44 ;  /* 0x0000003a0c2c723c */ /* 0x040ff0000000182c */
[C---:B------:R-:W-:Y:S08]  /*2d30*/  HMMA.16816.F32 R88, R12.reuse, R36, R88 ;  /* 0x000000240c58723c */ /* 0x040ff00000001858 */
[----:B------:R-:W-:Y:S01]  /*2d40*/  HMMA.16816.F32 R64, R12, R38, R64 ;  /* 0x000000260c40723c */ /* 0x000fe20000001840 */
[----:B------:R-:W-:-:S02]  /*2d50*/  FMUL.FTZ R20, R34, c[0x0][0x2ec] ;  /* 0x0000bb0022147a20 */ /* 0x000fc40000410000 */
[----:B------:R-:W-:Y:S02]  /*2d60*/  FMUL.FTZ R21, R35, c[0x0][0x2ec] ;  /* 0x0000bb0023157a20 */ /* 0x000fe40000410000 */
[----:B------:R-:W-:Y:S02]  /*2d70*/  FMUL.FTZ R32, R32, c[0x0][0x2ec] ;  /* 0x0000bb0020207a20 */ /* 0x000fe40000410000 */
[----:B------:R-:W-:Y:S01]  /*2d80*/  FMUL.FTZ R33, R33, c[0x0][0x2ec] ;  /* 0x0000bb0021217a20 */ /* 0x000fe20000410000 */
[----:B---3--:R-:W-:Y:S01]  /*2d90*/  HMMA.16816.F32 R60, R12, R8, R60 ;  /* 0x000000080c3c723c */ /* 0x008fe2000000183c */
[----:B------:R-:W-:Y:S01]  /*2da0*/  FMUL.FTZ R35, R44, c[0x0][0x2ec] ;  /* 0x0000bb002c237a20 */ /* 0x000fe20000410000 */
[----:B------:R-:W1:Y:S01]  /*2db0*/  MUFU.TANH R20, R20 ;  /* 0x0000001400147308 */ /* 0x000e620000002400 */
[----:B------:R-:W-:Y:S02]  /*2dc0*/  FMUL.FTZ R34, R45, c[0x0][0x2ec] ;  /* 0x0000bb002d227a20 */ /* 0x000fe40000410000 */
[----:B------:R-:W-:-:S02]  /*2dd0*/  FMUL.FTZ R16, R46, c[0x0][0x2ec] ;  /* 0x0000bb002e107a20 */ /* 0x000fc40000410000 */
[----:B------:R-:W-:Y:S01]  /*2de0*/  LOP3.LUT R9, R96, 0xffffffe0, RZ, 0xc0, !PT ;  /* 0xffffffe060097812 */ /* 0x000fe200078ec0ff */
[----:B------:R-:W-:Y:S01]  /*2df0*/  HMMA.16816.F32 R72, R12, R10, R72 ;  /* 0x0000000a0c48723c */ /* 0x000fe20000001848 */
[----:B------:R-:W-:Y:S01]  /*2e00*/  FMUL.FTZ R17, R47, c[0x0][0x2ec] ;  /* 0x0000bb002f117a20 */ /* 0x000fe20000410000 */
[----:B------:R-:W3:Y:S01]  /*2e10*/  MUFU.TANH R32, R32 ;  /* 0x0000002000207308 */ /* 0x000ee20000002400 */
[----:B------:R-:W-:Y:S02]  /*2e20*/  FMUL.FTZ R23, R88, c[0x0][0x2ec] ;  /* 0x0000bb0058177a20 */ /* 0x000fe40000410000 */
[----:B------:R-:W-:Y:S02]  /*2e30*/  IMAD.IADD R9, R6, 0x1, -R9 ;  /* 0x0000000106097824 */ /* 0x000fe400078e0a09 */
[----:B------:R-:W-:Y:S02]  /*2e40*/  FMUL.FTZ R22, R89, c[0x0][0x2ec] ;  /* 0x0000bb0059167a20 */ /* 0x000fe40000410000 */
[----:B------:R-:W-:Y:S01]  /*2e50*/  FMUL.FTZ R36, R90, c[0x0][0x2ec] ;  /* 0x0000bb005a247a20 */ /* 0x000fe20000410000 */
[----:B------:R-:W-:Y:S01]  /*2e60*/  SHF.R.S32.HI R0, RZ, 0x1f, R9 ;  /* 0x0000001fff007819 */ /* 0x000fe20000011409 */
[----:B------:R-:W-:Y:S01]  /*2e70*/  FMUL.FTZ R30, R65, c[0x0][0x2ec] ;  /* 0x0000bb00411e7a20 */ /* 0x000fe20000410000 */
[----:B------:R-:W1:Y:S01]  /*2e80*/  MUFU.TANH R33, R33 ;  /* 0x0000002100217308 */ /* 0x000e620000002400 */
[----:B------:R-:W-:Y:S01]  /*2e90*/  FMUL.FTZ R91, R91, c[0x0][0x2ec] ;  /* 0x0000bb005b5b7a20 */ /* 0x000fe20000410000 */
[----:B------:R-:W-:Y:S01]  /*2ea0*/  LEA.HI R0, R0, R9, RZ, 0x2 ;  /* 0x0000000900007211 */ /* 0x000fe200078f10ff */
[----:B------:R-:W-:-:S02]  /*2eb0*/  IMAD R9, R94, 0x10, R98 ;  /* 0x000000105e097824 */ /* 0x000fc400078e0262 */
[----:B------:R-:W-:Y:S01]  /*2ec0*/  FMUL.FTZ R64, R64, c[0x0][0x2ec] ;  /* 0x0000bb0040407a20 */ /* 0x000fe20000410000 */
[----:B------:R-:W-:Y:S01]  /*2ed0*/  SHF.R.S32.HI R178, RZ, 0x2, R0 ;  /* 0x00000002ffb27819 */ /* 0x000fe20000011400 */
[----:B------:R-:W-:Y:S01]  /*2ee0*/  FMUL.FTZ R66, R66, c[0x0][0x2ec] ;  /* 0x0000bb0042427a20 */ /* 0x000fe20000410000 */
[----:B------:R-:W1:Y:S01]  /*2ef0*/  MUFU.TANH R21, R21 ;  /* 0x0000001500157308 */ /* 0x000e620000002400 */
[----:B------:R-:W-:Y:S01]  /*2f00*/  FMUL.FTZ R67, R67, c[0x0][0x2ec] ;  /* 0x0000bb0043437a20 */ /* 0x000fe20000410000 */
[----:B------:R-:W-:Y:S01]  /*2f10*/  IADD3 R9, R9, 0x1, R178 ;  /* 0x0000000109097810 */ /* 0x000fe20007ffe0b2 */
[----:B------:R-:W-:Y:S02]  /*2f20*/  FMUL.FTZ R60, R60, c[0x0][0x2ec] ;  /* 0x0000bb003c3c7a20 */ /* 0x000fe40000410000 */
[----:B------:R-:W-:Y:S01]  /*2f30*/  FMUL.FTZ R61, R61, c[0x0][0x2ec] ;  /* 0x0000bb003d3d7a20 */ /* 0x000fe20000410000 */
[----:B------:R-:W-:Y:S01]  /*2f40*/  IADD3 R9, R92, R9, -R95 ;  /* 0x000000095c097210 */ /* 0x000fe20007ffe85f */
[----:B------:R-:W-:Y:S01]  /*2f50*/  FMUL.FTZ R62, R62, c[0x0][0x2ec] ;  /* 0x0000bb003e3e7a20 */ /* 0x000fe20000410000 */
[----:B------:R-:W1:Y:S01]  /*2f60*/  MUFU.TANH R35, R35 ;  /* 0x0000002300237308 */ /* 0x000e620000002400 */
[----:B------:R-:W-:Y:S01]  /*2f70*/  FMUL.FTZ R63, R63, c[0x0][0x2ec] ;  /* 0x0000bb003f3f7a20 */ /* 0x000fe20000410000 */
[----:B------:R-:W-:Y:S01]  /*2f80*/  IADD3 R175, R9, c[0x0][0x2e8], RZ ;  /* 0x0000ba0009af7a10 */ /* 0x000fe20007ffe0ff */
[----:B------:R-:W-:-:S02]  /*2f90*/  FMUL.FTZ R72, R72, c[0x0][0x2ec] ;  /* 0x0000bb0048487a20 */ /* 0x000fc40000410000 */
[----:B------:R-:W-:Y:S01]  /*2fa0*/  FMUL.FTZ R73, R73, c[0x0][0x2ec] ;  /* 0x0000bb0049497a20 */ /* 0x000fe20000410000 */
[----:B------:R-:W-:Y:S01]  /*2fb0*/  IADD3 R9, R175, 0x8, RZ ;  /* 0x00000008af097810 */ /* 0x000fe20007ffe0ff */
[----:B------:R-:W-:Y:S01]  /*2fc0*/  FMUL.FTZ R74, R74, c[0x0][0x2ec] ;  /* 0x0000bb004a4a7a20 */ /* 0x000fe20000410000 */
[----:B------:R-:W1:Y:S01]  /*2fd0*/  MUFU.TANH R34, R34 ;  /* 0x0000002200227308 */ /* 0x000e620000002400 */
[----:B------:R-:W-:Y:S01]  /*2fe0*/  FMUL.FTZ R75, R75, c[0x0][0x2ec] ;  /* 0x0000bb004b4b7a20 */ /* 0x000fe20000410000 */
[-C--:B------:R-:W-:Y:S02]  /*2ff0*/  IMNMX R175, R175, R92.reuse, PT ;  /* 0x0000005cafaf7217 */ /* 0x080fe40003800200 */
[----:B------:R-:W-:-:S04]  /*3000*/  IMNMX R0, R9, R92, PT ;  /* 0x0000005c09007217 */ /* 0x000fc80003800200 */
[----:B------:R-:W1:Y:S08]  /*3010*/  MUFU.TANH R16, R16 ;  /* 0x0000001000107308 */ /* 0x000e700000002400 */
[----:B------:R-:W1:Y:S08]  /*3020*/  MUFU.TANH R17, R17 ;  /* 0x0000001100117308 */ /* 0x000e700000002400 */
[----:B------:R-:W1:Y:S08]  /*3030*/  MUFU.TANH R23, R23 ;  /* 0x0000001700177308 */ /* 0x000e700000002400 */
[----:B------:R-:W1:Y:S08]  /*3040*/  MUFU.TANH R22, R22 ;  /* 0x0000001600167308 */ /* 0x000e700000002400 */
[----:B------:R-:W1:Y:S08]  /*3050*/  MUFU.TANH R36, R36 ;  /* 0x0000002400247308 */ /* 0x000e700000002400 */
[----:B------:R1:W1:Y:S08]  /*3060*/  MUFU.TANH R150, R91 ;  /* 0x0000005b00967308 */ /* 0x0002700000002400 */
[----:B------:R1:W1:Y:S08]  /*3070*/  MUFU.TANH R126, R64 ;  /* 0x00000040007e7308 */ /* 0x0002700000002400 */
        /* <DEDUP_REMOVED lines=71> */
.L_x_7344:
[----:B------:R-:W-:-:S04]  /*34f0*/  LEA R6, -R2, RZ, 0x6 ;  /* 0x000000ff02067211 */ /* 0x000fc800078e31ff */
[----:B------:R-:W-:Y:S02]  /*3500*/  SHF.R.S32.HI R4, RZ, 0x1f, R6 ;  /* 0x0000001fff047819 */ /* 0x000fe40000011406 */
.L_x_7345:
        /* <DEDUP_REMOVED lines=25> */
.L_x_7343:
        /* <DEDUP_REMOVED lines=14> */
[C---:B------:R-:W-:Y:S01]  /*3780*/  IADD3 R6, R3.reuse, 0x10, RZ ;  /* 0x0000001003067810 */ /* 0x040fe20007ffe0ff */
        /* <DEDUP_REMOVED lines=8> */
[CC--:B------:R-:W-:Y:S02]  /*3810*/  ISETP.GE.AND P5, PT, R6.reuse, R175.reuse, PT ;  /* 0x000000af0600720c */ /* 0x0c0fe40003fa6270 */
[----:B------:R-:W-:Y:S02]  /*3820*/  ISETP.GE.AND P2, PT, R6, R0, PT ;  /* 0x000000000600720c */ /* 0x000fe40003f46270 */
[----:B------:R-:W-:Y:S02]  /*3830*/  FSEL R50, R50, -INF , !P6 ;  /* 0xff80000032327808 */ /* 0x000fe40007000000 */
[----:B------:R-:W-:Y:S02]  /*3840*/  FSEL R38, R26, -INF , !P1 ;  /* 0xff8000001a267808 */ /* 0x000fe40004800000 */
[----:B------:R-:W-:Y:S02]  /*3850*/  IADD3 R6, R3, 0x18, RZ ;  /* 0x0000001803067810 */ /* 0x000fe40007ffe0ff */
[----:B------:R-:W-:-:S02]  /*3860*/  ISETP.GE.AND P6, PT, R4, R175, PT ;  /* 0x000000af0400720c */ /* 0x000fc40003fc6270 */
[----:B------:R-:W-:Y:S02]  /*3870*/  ISETP.GE.AND P1, PT, R4, R0, PT ;  /* 0x000000000400720c */ /* 0x000fe40003f26270 */
[C---:B------:R-:W-:Y:S02]  /*3880*/  IADD3 R4, R3.reuse, 0x19, RZ ;  /* 0x0000001903047810 */ /* 0x040fe40007ffe0ff */
[----:B------:R-:W-:Y:S02]  /*3890*/  IADD3 R9, R3, 0x20, RZ ;  /* 0x0000002003097810 */ /* 0x000fe40007ffe0ff */
[----:B------:R-:W-:Y:S02]  /*38a0*/  FSEL R44, R51, -INF , !P4 ;  /* 0xff800000332c7808 */ /* 0x000fe40006000000 */
[----:B------:R-:W-:Y:S02]  /*38b0*/  FSEL R26, R27, -INF , !P3 ;  /* 0xff8000001b1a7808 */ /* 0x000fe40005800000 */
[----:B------:R-:W-:-:S02]  /*38c0*/  ISETP.GE.AND P4, PT, R6, R175, PT ;  /* 0x000000af0600720c */ /* 0x000fc40003f86270 */
[----:B------:R-:W-:Y:S02]  /*38d0*/  ISETP.GE.AND P3, PT, R6, R0, PT ;  /* 0x000000000600720c */ /* 0x000fe40003f66270 */
[----:B------:R-:W-:Y:S02]  /*38e0*/  FSEL R18, R32, -INF , !P5 ;  /* 0xff80000020127808 */ /* 0x000fe40006800000 */
[-C--:B------:R-:W-:Y:S02]  /*38f0*/  ISETP.GE.AND P5, PT, R4, R175.reuse, PT ;  /* 0x000000af0400720c */ /* 0x080fe40003fa6270 */
[----:B-1----:R-:W-:Y:S02]  /*3900*/  FSEL R6, R33, -INF , !P6 ;  /* 0xff80000021067808 */ /* 0x002fe40007000000 */
[----:B------:R-:W-:Y:S02]  /*3910*/  FSEL R12, R21, -INF , !P1 ;  /* 0xff800000150c7808 */ /* 0x000fe40004800000 */
[----:B------:R-:W-:-:S02]  /*3920*/  ISETP.GE.AND P6, PT, R3, R175, PT ;  /* 0x000000af0300720c */ /* 0x000fc40003fc6270 */
[----:B------:R-:W-:Y:S02]  /*3930*/  ISETP.GE.AND P1, PT, R9, R175, PT ;  /* 0x000000af0900720c */ /* 0x000fe40003f26270 */
[----:B------:R-:W-:Y:S02]  /*3940*/  FSEL R10, R16, -INF , !P3 ;  /* 0xff800000100a7808 */ /* 0x000fe40005800000 */
[----:B------:R-:W-:Y:S02]  /*3950*/  FSEL R16, R34, -INF , !P5 ;  /* 0xff80000022107808 */ /* 0x000fe40006800000 */
[----:B------:R-:W-:Y:S02]  /*3960*/  FSEL R48, R48, -INF , !P6 ;  /* 0xff80000030307808 */ /* 0x000fe40007000000 */
[----:B------:R-:W-:Y:S02]  /*3970*/  FSEL R34, R23, -INF , !P1 ;  /* 0xff80000017227808 */ /* 0x000fe40004800000 */
[----:B------:R-:W-:-:S02]  /*3980*/  ISETP.GE.AND P1, PT, R3, R0, PT ;  /* 0x000000000300720c */ /* 0x000fc40003f26270 */
[----:B------:R-:W-:Y:S02]  /*3990*/  FMNMX.FTZ R11, R48, R42, !PT ;  /* 0x0000002a300b7209 */ /* 0x000fe40007810000 */
[----:B------:R-:W-:Y:S02]  /*39a0*/  FSEL R24, R24, -INF , !P1 ;  /* 0xff80000018187808 */ /* 0x000fe40004800000 */
[----:B------:R-:W-:Y:S02]  /*39b0*/  FSEL R14, R20, -INF , !P2 ;  /* 0xff800000140e7808 */ /* 0x000fe40005000000 */
[----:B------:R-:W-:Y:S02]  /*39c0*/  IADD3 R8, R3, 0x21, RZ ;  /* 0x0000002103087810 */ /* 0x000fe40007ffe0ff */
[----:B------:R-:W-:Y:S02]  /*39d0*/  ISETP.GE.AND P2, PT, R4, R0, PT ;  /* 0x000000000400720c */ /* 0x000fe40003f46270 */
[----:B------:R-:W-:-:S02]  /*39e0*/  FMNMX.FTZ R11, R50, R11, !PT ;  /* 0x0000000b320b7209 */ /* 0x000fc40007810000 */
[----:B------:R-:W-:Y:S02]  /*39f0*/  FMNMX.FTZ R15, R24, R40, !PT ;  /* 0x00000028180f7209 */ /* 0x000fe40007810000 */
[C---:B------:R-:W-:Y:S02]  /*3a00*/  ISETP.GE.AND P6, PT, R8.reuse, R175, PT ;  /* 0x000000af0800720c */ /* 0x040fe40003fc6270 */
[----:B------:R-:W-:Y:S02]  /*3a10*/  ISETP.GE.AND P3, PT, R8, R0, PT ;  /* 0x000000000800720c */ /* 0x000fe40003f66270 */
[----:B------:R-:W-:Y:S02]  /*3a20*/  FSEL R8, R17, -INF , !P2 ;  /* 0xff80000011087808 */ /* 0x000fe40005000000 */
[----:B------:R-:W-:Y:S02]  /*3a30*/  FMNMX.FTZ R17, R44, R11, !PT ;  /* 0x0000000b2c117209 */ /* 0x000fe40007810000 */
[----:B------:R-:W-:-:S02]  /*3a40*/  FMNMX.FTZ R15, R38, R15, !PT ;  /* 0x0000000f260f7209 */ /* 0x000fc40007810000 */
[----:B------:R-:W-:Y:S02]  /*3a50*/  FMNMX.FTZ R17, R18, R17, !PT ;  /* 0x0000001112117209 */ /* 0x000fe40007810000 */
[----:B------:R-:W-:Y:S02]  /*3a60*/  FMNMX.FTZ R15, R26, R15, !PT ;  /* 0x0000000f1a0f7209 */ /* 0x000fe40007810000 */
[----:B------:R-:W-:Y:S02]  /*3a70*/  FSEL R4, R35, -INF , !P4 ;  /* 0xff80000023047808 */ /* 0x000fe40006000000 */
[----:B------:R-:W-:Y:S02]  /*3a80*/  FMNMX.FTZ R17, R6, R17, !PT ;  /* 0x0000001106117209 */ /* 0x000fe40007810000 */
[----:B------:R-:W-:Y:S02]  /*3a90*/  FMNMX.FTZ R15, R14, R15, !PT ;  /* 0x0000000f0e0f7209 */ /* 0x000fe40007810000 */
[----:B------:R-:W-:-:S02]  /*3aa0*/  FMNMX.FTZ R17, R4, R17, !PT ;  /* 0x0000001104117209 */ /* 0x000fc40007810000 */
[----:B------:R-:W-:Y:S02]  /*3ab0*/  FMNMX.FTZ R15, R12, R15, !PT ;  /* 0x0000000f0c0f7209 */ /* 0x000fe40007810000 */
[----:B------:R-:W-:Y:S02]  /*3ac0*/  ISETP.GE.AND P4, PT, R9, R0, PT ;  /* 0x000000000900720c */ /* 0x000fe40003f86270 */
[----:B------:R-:W-:Y:S02]  /*3ad0*/  IADD3 R9, R3, 0x28, RZ ;  /* 0x0000002803097810 */ /* 0x000fe40007ffe0ff */
[----:B------:R-:W-:Y:S02]  /*3ae0*/  FMNMX.FTZ R17, R16, R17, !PT ;  /* 0x0000001110117209 */ /* 0x000fe40007810000 */
[----:B------:R-:W-:Y:S02]  /*3af0*/  FMNMX.FTZ R15, R10, R15, !PT ;  /* 0x0000000f0a0f7209 */ /* 0x000fe40007810000 */
[----:B------:R-:W-:-:S02]  /*3b00*/  ISETP.GE.AND P5, PT, R9, R175, PT ;  /* 0x000000af0900720c */ /* 0x000fc40003fa6270 */
[----:B------:R-:W-:Y:S02]  /*3b10*/  ISETP.GE.AND P2, PT, R9, R0, PT ;  /* 0x000000000900720c */ /* 0x000fe40003f46270 */
[----:B------:R-:W-:Y:S02]  /*3b20*/  IADD3 R9, R3, 0x29, RZ ;  /* 0x0000002903097810 */ /* 0x000fe40007ffe0ff */
[----:B------:R-:W-:Y:S02]  /*3b30*/  FSEL R32, R22, -INF , !P6 ;  /* 0xff80000016207808 */ /* 0x000fe40007000000 */
[----:B------:R-:W-:Y:S02]  /*3b40*/  FMNMX.FTZ R17, R34, R17, !PT ;  /* 0x0000001122117209 */ /* 0x000fe40007810000 */
[----:B------:R-:W-:Y:S02]  /*3b50*/  FSEL R28, R36, -INF , !P4 ;  /* 0xff800000241c7808 */ /* 0x000fe40006000000 */
[----:B------:R-:W-:-:S02]  /*3b60*/  FMNMX.FTZ R15, R8, R15, !PT ;  /* 0x0000000f080f7209 */ /* 0x000fc40007810000 */
[----:B------:R-:W-:Y:S02]  /*3b70*/  ISETP.GE.AND P4, PT, R9, R175, PT ;  /* 0x000000af0900720c */ /* 0x000fe40003f86270 */
[----:B------:R-:W-:Y:S02]  /*3b80*/  IADD3 R13, R3, 0x30, RZ ;  /* 0x00000030030d7810 */ /* 0x000fe40007ffe0ff */
        /* <DEDUP_REMOVED lines=18> */
[----:B------:R-:W-:Y:S02]  /*3cb0*/  IADD3 R3, R3, 0x39, RZ ;  /* 0x0000003903037810 */ /* 0x000fe40007ffe0ff */
        /* <DEDUP_REMOVED lines=9> */
[-C--:B------:R-:W-:Y:S02]  /*3d50*/  ISETP.GE.AND P2, PT, R9, R0.reuse, PT ;  /* 0x000000000900720c */ /* 0x080fe40003f46270 */
[----:B------:R-:W-:Y:S02]  /*3d60*/  FSEL R136, R136, -INF , !P1 ;  /* 0xff80000088887808 */ /* 0x000fe40004800000 */
[----:B------:R-:W-:Y:S02]  /*3d70*/  FMNMX.FTZ R15, R138, R15, !PT ;  /* 0x0000000f8a0f7209 */ /* 0x000fe40007810000 */
[----:B------:R-:W-:Y:S02]  /*3d80*/  FSEL R140, R140, -INF , !P6 ;  /* 0xff8000008c8c7808 */ /* 0x000fe40007000000 */
[----:B------:R-:W-:Y:S02]  /*3d90*/  FMNMX.FTZ R17, R142, R17, !PT ;  /* 0x000000118e117209 */ /* 0x000fe40007810000 */
[----:B------:R-:W-:-:S02]  /*3da0*/  ISETP.GE.AND P1, PT, R3, R0, PT ;  /* 0x000000000300720c */ /* 0x000fc40003f26270 */
[----:B------:R-:W-:Y:S02]  /*3db0*/  FSEL R134, R134, -INF , !P2 ;  /* 0xff80000086867808 */ /* 0x000fe40005000000 */
[----:B------:R-:W-:Y:S02]  /*3dc0*/  FMNMX.FTZ R15, R136, R15, !PT ;  /* 0x0000000f880f7209 */ /* 0x000fe40007810000 */
[----:B------:R-:W-:Y:S02]  /*3dd0*/  FMNMX.FTZ R13, R140, R17, !PT ;  /* 0x000000118c0d7209 */ /* 0x000fe40007810000 */
[----:B------:R-:W-:Y:S02]  /*3de0*/  FSEL R130, R130, -INF , !P1 ;  /* 0xff80000082827808 */ /* 0x000fe40004800000 */
[----:B------:R-:W-:Y:S01]  /*3df0*/  FMNMX.FTZ R15, R134, R15, !PT ;  /* 0x0000000f860f7209 */ /* 0x000fe20007810000 */
[----:B------:R-:W1:Y:S01]  /*3e00*/  SHFL.BFLY PT, R20, R13, 0x2, 0x1f ;  /* 0x0c401f000d147f89 */ /* 0x000e6200000e0000 */
[----:B------:R-:W-:-:S02]  /*3e10*/  ISETP.GT.AND P4, PT, R177, R172, PT ;  /* 0x000000acb100720c */ /* 0x000fc40003f84270 */
        /* <DEDUP_REMOVED lines=17> */
[--C-:B------:R-:W-:Y:S02]  /*3f30*/  FFMA.FTZ R116, R50, c[0x0][0x23c], -R135.reuse ;  /* 0x00008f0032747a23 */ /* 0x100fe40000010887 */
[----:B------:R-:W-:Y:S01]  /*3f40*/  FFMA.FTZ R113, R44, c[0x0][0x23c], -R135 ;  /* 0x00008f002c717a23 */ /* 0x000fe20000010887 */
[----:B------:R-:W-:Y:S01]  /*3f50*/  LDSM.16.MT88.4 R48, [R162+0xa000] ;  /* 0x00a00000a230783b */ /* 0x000fe20000004200 */
[--C-:B------:R-:W-:Y:S01]  /*3f60*/  FFMA.FTZ R122, R40, c[0x0][0x23c], -R129.reuse ;  /* 0x00008f00287a7a23 */ /* 0x100fe20000010881 */
[----:B------:R-:W-:Y:S01]  /*3f70*/  MUFU.EX2 R118, R118 ;  /* 0x0000007600767308 */ /* 0x000fe20000000800 */
[--C-:B------:R-:W-:Y:S01]  /*3f80*/  FFMA.FTZ R121, R24, c[0x0][0x23c], -R129.reuse ;  /* 0x00008f0018797a23 */ /* 0x100fe20000010881 */
[----:B------:R-:W1:Y:S01]  /*3f90*/  LDSM.16.MT88.4 R40, [R164+0xa000] ;  /* 0x00a00000a428783b */ /* 0x000e620000004200 */
[----:B------:R-:W-:-:S02]  /*3fa0*/  FFMA.FTZ R123, R38, c[0x0][0x23c], -R129 ;  /* 0x00008f00267b7a23 */ /* 0x000fc40000010881 */
[----:B------:R-:W-:Y:S02]  /*3fb0*/  FFMA.FTZ R114, R26, c[0x0][0x23c], -R129 ;  /* 0x00008f001a727a23 */ /* 0x000fe40000010881 */
        /* <DEDUP_REMOVED lines=9> */
[--C-:B------:R-:W-:Y:S01]  /*4050*/  FFMA.FTZ R110, R12, c[0x0][0x23c], -R129.reuse ;  /* 0x00008f000c6e7a23 */ /* 0x100fe20000010881 */
[----:B------:R-:W4:Y:S01]  /*4060*/  LDSM.16.MT88.4 R16, [R162+0x8800] ;  /* 0x00880000a210783b */ /* 0x000f220000004200 */
[----:B------:R-:W-:-:S02]  /*4070*/  FFMA.FTZ R120, R10, c[0x0][0x23c], -R129 ;  /* 0x00008f000a787a23 */ /* 0x000fc40000010881 */
[----:B------:R-:W-:Y:S01]  /*4080*/  FFMA.FTZ R109, R8, c[0x0][0x23c], -R129 ;  /* 0x00008f00086d7a23 */ /* 0x000fe20000010881 */
[----:B------:R-:W5:Y:S01]  /*4090*/  LDSM.16.MT88.4 R12, [R160+0x8800] ;  /* 0x00880000a00c783b */ /* 0x000f620000004200 */
[--C-:B------:R-:W-:Y:S01]  /*40a0*/  FFMA.FTZ R124, R34, c[0x0][0x23c], -R135.reuse ;  /* 0x00008f00227c7a23 */ /* 0x100fe20000010887 */
[----:B------:R-:W1:Y:S01]  /*40b0*/  MUFU.EX2 R113, R113 ;  /* 0x0000007100717308 */ /* 0x000e620000000800 */
[----:B--2---:R-:W-:Y:S01]  /*40c0*/  F2FP.PACK_AB R64, R117, R118 ;  /* 0x000000767540723e */ /* 0x004fe200000000ff */
[----:B------:R-:W2:Y:S01]  /*40d0*/  LDSM.16.MT88.4 R8, [R164+0xa800] ;  /* 0x00a80000a408783b */ /* 0x000ea20000004200 */
        /* <DEDUP_REMOVED lines=9> */
[----:B------:R-:W-:Y:S01]  /*4170*/  FFMA.FTZ R133, R148, c[0x0][0x23c], -R129 ;  /* 0x00008f0094857a23 */ /* 0x000fe20000010881 */
[----:B------:R-:W3:Y:S01]  /*4180*/  MUFU.EX2 R122, R122 ;  /* 0x0000007a007a7308 */ /* 0x000ee20000000800 */
        /* <DEDUP_REMOVED lines=9> */
[----:B------:R-:W1:Y:S01]  /*4220*/  MUFU.EX2 R114, R114 ;  /* 0x0000007200727308 */ /* 0x000e620000000800 */
[----:B---3--:R-:W-:Y:S01]  /*4230*/  F2FP.PACK_AB R65, R122, R121 ;  /* 0x000000797a41723e */ /* 0x008fe200000000ff */
[----:B------:R-:W-:-:S02]  /*4240*/  FFMA.FTZ R193, R130, c[0x0][0x23c], -R129 ;  /* 0x00008f0082c17a23 */ /* 0x000fc40000010881 */
[----:B------:R-:W-:Y:S02]  /*4250*/  FADD.FTZ R117, R118, R117 ;  /* 0x0000007576757221 */ /* 0x000fe40000010000 */
[----:B------:R-:W-:Y:S02]  /*4260*/  FADD.FTZ R122, R121, R122 ;  /* 0x0000007a797a7221 */ /* 0x000fe40000010000 */
[----:B------:R-:W-:Y:S01]  /*4270*/  MUFU.EX2 R115, R115 ;  /* 0x0000007300737308 */ /* 0x000fe20000000800 */
[----:B------:R-:W-:-:S04]  /*4280*/  FADD.FTZ R116, R116, R117 ;  /* 0x0000007574747221 */ /* 0x000fc80000010000 */
[----:B------:R-:W-:Y:S01]  /*4290*/  FADD.FTZ R116, R113, R116 ;  /* 0x0000007471747221 */ /* 0x000fe20000010000 */
[----:B-1----:R-:W-:Y:S02]  /*42a0*/  F2FP.PACK_AB R67, R114, R123 ;  /* 0x0000007b7243723e */ /* 0x002fe400000000ff */
        /* <DEDUP_REMOVED lines=53> */
[C---:B-----5:R-:W-:Y:S02]  /*4600*/  HMMA.16816.F32 R72, R4.reuse, R12, R72 ;  /* 0x0000000c0448723c */ /* 0x060fe40000001848 */
        /* <DEDUP_REMOVED lines=151> */
.L_x_7347:
[----:B------:R-:W-:-:S05]  /*4f80*/  IMAD.MOV.U32 R6, RZ, RZ, c[0x0][0x1a0] ;  /* 0x00006800ff067624 */ /* 0x000fca00078e00ff */
[----:B------:R-:W-:-:S04]  /*4f90*/  LEA R6, -R6, RZ, 0x6 ;  /* 0x000000ff06067211 */ /* 0x000fc800078e31ff */
[----:B------:R-:W-:Y:S02]  /*4fa0*/  SHF.R.S32.HI R5, RZ, 0x1f, R6 ;  /* 0x0000001fff057819 */ /* 0x000fe40000011406 */
.L_x_7348:
[----:B------:R-:W-:Y:S01]  /*4fb0*/  IMAD.MOV.U32 R4, RZ, RZ, c[0x0][0x1a0] ;  /* 0x00006800ff047624 */ /* 0x000fe200078e00ff */
[C---:B------:R-:W-:Y:S01]  /*4fc0*/  LEA R174, P2, R6.reuse, R174, 0x1 ;  /* 0x000000ae06ae7211 */ /* 0x040fe200078408ff */
[----:B------:R-:W-:Y:S01]  /*4fd0*/  IMAD.MOV.U32 R185, RZ, RZ, 0x5 ;  /* 0x00000005ffb97424 */ /* 0x000fe200078e00ff */
[----:B------:R-:W-:Y:S01]  /*4fe0*/  IADD3 R106, P1, R6, R106, RZ ;  /* 0x0000006a066a7210 */ /* 0x000fe20007f3e0ff */
[----:B------:R-:W-:Y:S01]  /*4ff0*/  IMAD.SHL.U32 R7, R4, 0x20, RZ ;  /* 0x0000002004077824 */ /* 0x000fe200078e00ff */
        /* <DEDUP_REMOVED lines=16> */
[----:B------:R-:W-:-:S02]  /*5100*/  IMAD.X R7, R9, 0x1, R4, P1 ;  /* 0x0000000109077824 */ /* 0x000fc400008e0604 */
[----:B------:R2:W-:Y:S02]  /*5110*/  LDGSTS.E.BYPASS.LTC128B.128 [R179+0xa000], [R10.64+0x80] ;  /* 0x0a0000800ab37fae */ /* 0x0005e4000b901d44 */
[----:B------:R-:W-:Y:S01]  /*5120*/  IMAD.X R21, R7, 0x1, R4, P2 ;  /* 0x0000000107157824 */ /* 0x000fe200010e0604 */
[----:B------:R-:W-:Y:S01]  /*5130*/  ISETP.GE.AND P2, PT, R184, R175, PT ;  /* 0x000000afb800720c */ /* 0x000fe20003f46270 */
        /* <DEDUP_REMOVED lines=8> */
[----:B------:R-:W-:Y:S04]  /*51c0*/  LDSM.16.M88.4 R136, [R168] ;  /* 0x00000000a888783b */ /* 0x000fe80000000200 */
[----:B------:R-:W-:Y:S04]  /*51d0*/  LDSM.16.M88.4 R124, [R167] ;  /* 0x00000000a77c783b */ /* 0x000fe80000000200 */
[----:B------:R-:W5:Y:S04]  /*51e0*/  LDSM.16.M88.4 R116, [R169+0x4800] ;  /* 0x00480000a974783b */ /* 0x000f680000000200 */
[----:B------:R-:W5:Y:S04]  /*51f0*/  LDSM.16.M88.4 R108, [R169+0x5000] ;  /* 0x00500000a96c783b */ /* 0x000f680000000200 */
[----:B------:R-:W-:Y:S04]  /*5200*/  LDSM.16.M88.4 R24, [R166] ;  /* 0x00000000a618783b */ /* 0x000fe80000000200 */
[----:B------:R-:W5:Y:S04]  /*5210*/  LDSM.16.M88.4 R148, [R163+0x4000] ;  /* 0x00400000a394783b */ /* 0x000f680000000200 */
[----:B------:R-:W5:Y:S04]  /*5220*/  LDSM.16.M88.4 R32, [R169+0x5800] ;  /* 0x00580000a920783b */ /* 0x000f680000000200 */
[----:B----4-:R-:W4:Y:S04]  /*5230*/  LDSM.16.M88.4 R20, [R159] ;  /* 0x000000009f14783b */ /* 0x010f280000000200 */
[----:B--2---:R-:W2:Y:S01]  /*5240*/  LDSM.16.M88.4 R8, [R158] ;  /* 0x000000009e08783b */ /* 0x004ea20000000200 */
[C---:B-1----:R-:W-:Y:S03]  /*5250*/  HMMA.16816.F32 R16, R128.reuse, R12, RZ ;  /* 0x0000000c8010723c */ /* 0x042fe600000018ff */
[----:B------:R-:W-:Y:S04]  /*5260*/  LDSM.16.M88.4 R140, [R165] ;  /* 0x00000000a58c783b */ /* 0x000fe80000000200 */
[----:B------:R-:W1:Y:S01]  /*5270*/  LDSM.16.M88.4 R120, [R156] ;  /* 0x000000009c78783b */ /* 0x000e620000000200 */
[C---:B------:R-:W-:Y:S03]  /*5280*/  HMMA.16816.F32 R12, R128.reuse, R14, RZ ;  /* 0x0000000e800c723c */ /* 0x040fe600000018ff */
[----:B------:R-:W1:Y:S04]  /*5290*/  LDSM.16.M88.4 R144, [R157] ;  /* 0x000000009d90783b */ /* 0x000e680000000200 */
[----:B---3--:R-:W3:Y:S01]  /*52a0*/  LDSM.16.M88.4 R4, [R163+0x4800] ;  /* 0x00480000a304783b */ /* 0x008ee20000000200 */
[----:B-----5:R-:W-:Y:S03]  /*52b0*/  HMMA.16816.F32 R28, R128, R116, RZ ;  /* 0x00000074801c723c */ /* 0x020fe600000018ff */
[----:B------:R-:W5:Y:S04]  /*52c0*/  LDSM.16.M88.4 R104, [R163+0x5000] ;  /* 0x00500000a368783b */ /* 0x000f680000000200 */
[----:B------:R-:W0:Y:S01]  /*52d0*/  LDGDEPBAR ;  /* 0x00000000000079af */ /* 0x000e220000000000 */
[C---:B------:R-:W-:Y:S08]  /*52e0*/  HMMA.16816.F32 R16, R136.reuse, R124, R16 ;  /* 0x0000007c8810723c */ /* 0x040ff00000001810 */
[----:B------:R-:W-:Y:S01]  /*52f0*/  HMMA.16816.F32 R12, R136, R126, R12 ;  /* 0x0000007e880c723c */ /* 0x000fe2000000180c */
[----:B------:R-:W-:Y:S07]  /*5300*/  LDSM.16.M88.4 R124, [R170+0x2000] ;  /* 0x00200000aa7c783b */ /* 0x000fee0000000200 */
[C---:B------:R-:W-:Y:S08]  /*5310*/  HMMA.16816.F32 R112, R128.reuse, R108, RZ ;  /* 0x0000006c8070723c */ /* 0x040ff000000018ff */
        /* <DEDUP_REMOVED lines=8> */
[C---:B----4-:R-:W-:Y:S08]  /*53a0*/  HMMA.16816.F32 R28, R136.reuse, R20, R28 ;  /* 0x00000014881c723c */ /* 0x050ff0000000181c */
[C---:B------:R-:W-:Y:S01]  /*53b0*/  HMMA.16816.F32 R116, R136.reuse, R22, R116 ;  /* 0x000000168874723c */ /* 0x040fe20000001874 */
[----:B------:R-:W-:Y:S07]  /*53c0*/  LDSM.16.M88.4 R20, [R156+0x800] ;  /* 0x000800009c14783b */ /* 0x000fee0000000200 */
[C---:B--2---:R-:W-:Y:S08]  /*53d0*/  HMMA.16816.F32 R112, R136.reuse, R8, R112 ;  /* 0x000000088870723c */ /* 0x044ff00000001870 */
        /* <DEDUP_REMOVED lines=14> */
[----:B------:R-:W1:Y:S07]  /*54c0*/  LDSM.16.M88.4 R104, [R168+0x2000] ;  /* 0x00200000a868783b */ /* 0x000e6e0000000200 */
[C---:B--2---:R-:W-:Y:S08]  /*54d0*/  HMMA.16816.F32 R16, R124.reuse, R8, R16 ;  /* 0x000000087c10723c */ /* 0x044ff00000001810 */
        /* <DEDUP_REMOVED lines=8> */
[----:B------:R-:W2:Y:S07]  /*5560*/  LDSM.16.M88.4 R20, [R163+0x6000] ;  /* 0x00600000a314783b */ /* 0x000eae0000000200 */
[C---:B-1----:R-:W-:Y:S08]  /*5570*/  HMMA.16816.F32 R16, R104.reuse, R148, R16 ;  /* 0x000000946810723c */ /* 0x042ff00000001810 */
[----:B------:R-:W-:Y:S08]  /*5580*/  HMMA.16816.F32 R12, R104, R150, R12 ;  /* 0x00000096680c723c */ /* 0x000ff0000000180c */
[C---:B------:R-:W-:Y:S08]  /*5590*/  HMMA.16816.F32 R112, R140.reuse, R4, R112 ;  /* 0x000000048c70723c */ /* 0x040ff00000001870 */
[----:B------:R-:W-:Y:S01]  /*55a0*/  HMMA.16816.F32 R108, R140, R6, R108 ;  /* 0x000000068c6c723c */ /* 0x000fe2000000186c */
[----:B------:R-:W1:Y:S07]  /*55b0*/  LDSM.16.M88.4 R4, [R156+0x2000] ;  /* 0x002000009c04783b */ /* 0x000e6e0000000200 */
[C---:B------:R-:W-:Y:S08]  /*55c0*/  HMMA.16816.F32 R28, R124.reuse, R144, R28 ;  /* 0x000000907c1c723c */ /* 0x040ff0000000181c */
[----:B------:R-:W-:Y:S08]  /*55d0*/  HMMA.16816.F32 R116, R124, R146, R116 ;  /* 0x000000927c74723c */ /* 0x000ff00000001874 */
[C---:B--2---:R-:W-:Y:S08]  /*55e0*/  HMMA.16816.F32 R16, R24.reuse, R20, R16 ;  /* 0x000000141810723c */ /* 0x044ff00000001810 */
[----:B------:R-:W-:Y:S01]  /*55f0*/  HMMA.16816.F32 R12, R24, R22, R12 ;  /* 0x00000016180c723c */ /* 0x000fe2000000180c */
[----:B------:R-:W2:Y:S07]  /*5600*/  LDSM.16.M88.4 R20, [R153] ;  /* 0x000000009914783b */ /* 0x000eae0000000200 */
        /* <DEDUP_REMOVED lines=8> */
[C---:B-1----:R-:W-:Y:S08]  /*5690*/  HMMA.16816.F32 R16, R8.reuse, R4, R16 ;  /* 0x000000040810723c */ /* 0x042ff00000001810 */
[----:B------:R-:W-:Y:S01]  /*56a0*/  HMMA.16816.F32 R12, R8, R6, R12 ;  /* 0x00000006080c723c */ /* 0x000fe2000000180c */
[----:B------:R-:W1:Y:S07]  /*56b0*/  LDSM.16.M88.4 R4, [R163+0x7000] ;  /* 0x00700000a304783b */ /* 0x000e6e0000000200 */
[----:B------:R-:W-:Y:S08]  /*56c0*/  HMMA.16816.F32 R128, R140, R138, R128 ;  /* 0x0000008a8c80723c */ /* 0x000ff00000001880 */
[----:B--2---:R-:W-:Y:S01]  /*56d0*/  HMMA.16816.F32 R144, R104, R20, R144 ;  /* 0x000000146890723c */ /* 0x004fe20000001890 */
[----:B------:R-:W-:-:S02]  /*56e0*/  FMUL.FTZ R16, R16, c[0x0][0x2ec] ;  /* 0x0000bb0010107a20 */ /* 0x000fc40000410000 */
[----:B------:R-:W-:Y:S02]  /*56f0*/  FMUL.FTZ R17, R17, c[0x0][0x2ec] ;  /* 0x0000bb0011117a20 */ /* 0x000fe40000410000 */
[----:B------:R-:W-:Y:S01]  /*5700*/  MUFU.TANH R120, R16 ;  /* 0x0000001000787308 */ /* 0x000fe20000002400 */
[----:B------:R-:W-:Y:S02]  /*5710*/  FMUL.FTZ R122, R18, c[0x0][0x2ec] ;  /* 0x0000bb00127a7a20 */ /* 0x000fe40000410000 */
[----:B------:R-:W-:Y:S01]  /*5720*/  HMMA.16816.F32 R108, R104, R22, R108 ;  /* 0x00000016686c723c */ /* 0x000fe2000000186c */
[----:B------:R-:W2:Y:S01]  /*5730*/  LDSM.16.M88.4 R20, [R152] ;  /* 0x000000009814783b */ /* 0x000ea20000000200 */
[----:B------:R-:W-:Y:S02]  /*5740*/  FMUL.FTZ R12, R12, c[0x0][0x2ec] ;  /* 0x0000bb000c0c7a20 */ /* 0x000fe40000410000 */
[----:B------:R-:W-:Y:S01]  /*5750*/  FMUL.FTZ R13, R13, c[0x0][0x2ec] ;  /* 0x0000bb000d0d7a20 */ /* 0x000fe20000410000 */
[----:B------:R5:W-:Y:S01]  /*5760*/  MUFU.TANH R121, R17 ;  /* 0x0000001100797308 */ /* 0x000be20000002400 */
[----:B------:R-:W-:-:S02]  /*5770*/  FMUL.FTZ R14, R14, c[0x0][0x2ec] ;  /* 0x0000bb000e0e7a20 */ /* 0x000fc40000410000 */
[----:B---3--:R-:W-:Y:S01]  /*5780*/  HMMA.16816.F32 R28, R24, R132, R28 ;  /* 0x00000084181c723c */ /* 0x008fe2000000181c */
[----:B------:R-:W-:-:S04]  /*5790*/  FMUL.FTZ R15, R15, c[0x0][0x2ec] ;  /* 0x0000bb000f0f7a20 */ /* 0x000fc80000410000 */
[----:B------:R-:W-:Y:S03]  /*57a0*/  MUFU.TANH R123, R12 ;  /* 0x0000000c007b7308 */ /* 0x000fe60000002400 */
[----:B----4-:R-:W-:Y:S05]  /*57b0*/  HMMA.16816.F32 R128, R124, R34, R128 ;  /* 0x000000227c80723c */ /* 0x010fea0000001880 */
[----:B------:R-:W-:Y:S03]  /*57c0*/  MUFU.TANH R122, R122 ;  /* 0x0000007a007a7308 */ /* 0x000fe60000002400 */
[C---:B------:R-:W-:Y:S08]  /*57d0*/  HMMA.16816.F32 R116, R24.reuse, R134, R116 ;  /* 0x000000861874723c */ /* 0x040ff00000001874 */
[C---:B-1----:R-:W-:Y:S08]  /*57e0*/  HMMA.16816.F32 R144, R24.reuse, R4, R144 ;  /* 0x000000041890723c */ /* 0x042ff00000001890 */
[----:B------:R-:W-:Y:S01]  /*57f0*/  HMMA.16816.F32 R108, R24, R6, R108 ;  /* 0x00000006186c723c */ /* 0x000fe2000000186c */
[----:B------:R-:W1:Y:S07]  /*5800*/  LDSM.16.M88.4 R4, [R163+0x7800] ;  /* 0x00780000a304783b */ /* 0x000e6e0000000200 */
[----:B------:R-:W-:Y:S08]  /*5810*/  HMMA.16816.F32 R148, R124, R32, R148 ;  /* 0x000000207c94723c */ /* 0x000ff00000001894 */
[----:B------:R-:W-:Y:S01]  /*5820*/  HMMA.16816.F32 R28, R8, R112, R28 ;  /* 0x00000070081c723c */ /* 0x000fe2000000181c */
[----:B------:R-:W3:Y:S06]  /*5830*/  MUFU.TANH R112, R13 ;  /* 0x0000000d00707308 */ /* 0x000eec0000002400 */
[----:B------:R-:W-:Y:S01]  /*5840*/  FMUL.FTZ R113, R19, c[0x0][0x2ec] ;  /* 0x0000bb0013717a20 */ /* 0x000fe20000410000 */
[----:B--2---:R-:W-:Y:S01]  /*5850*/  HMMA.16816.F32 R128, R104, R22, R128 ;  /* 0x000000166880723c */ /* 0x004fe20000001880 */
[----:B-----5:R-:W2:Y:S04]  /*5860*/  LDSM.16.M88.4 R16, [R156+0x3000] ;  /* 0x003000009c10783b */ /* 0x020ea80000000200 */
[----:B------:R-:W4:Y:S03]  /*5870*/  MUFU.TANH R113, R113 ;  /* 0x0000007100717308 */ /* 0x000f260000002400 */
[----:B------:R-:W-:Y:S05]  /*5880*/  HMMA.16816.F32 R116, R8, R114, R116 ;  /* 0x000000720874723c */ /* 0x000fea0000001874 */
[----:B------:R-:W-:Y:S03]  /*5890*/  MUFU.TANH R114, R14 ;  /* 0x0000000e00727308 */ /* 0x000fe60000002400 */
[----:B------:R-:W-:Y:S01]  /*58a0*/  HMMA.16816.F32 R148, R104, R20, R148 ;  /* 0x000000146894723c */ /* 0x000fe20000001894 */
[----:B------:R-:W-:-:S02]  /*58b0*/  FMUL.FTZ R28, R28, c[0x0][0x2ec] ;  /* 0x0000bb001c1c7a20 */ /* 0x000fc40000410000 */
[----:B------:R-:W-:Y:S02]  /*58c0*/  FMUL.FTZ R29, R29, c[0x0][0x2ec] ;  /* 0x0000bb001d1d7a20 */ /* 0x000fe40000410000 */
[----:B------:R5:W-:Y:S03]  /*58d0*/  MUFU.TANH R115, R15 ;  /* 0x0000000f00737308 */ /* 0x000be60000002400 */
[----:B-1----:R-:W-:Y:S05]  /*58e0*/  HMMA.16816.F32 R128, R24, R6, R128 ;  /* 0x000000061880723c */ /* 0x002fea0000001880 */
[----:B------:R-:W-:Y:S02]  /*58f0*/  MUFU.TANH R28, R28 ;  /* 0x0000001c001c7308 */ /* 0x000fe40000002400 */
[----:B------:R-:W-:Y:S01]  /*5900*/  IADD3 R7, R184, 0x9, RZ ;  /* 0x00000009b8077810 */ /* 0x000fe20007ffe0ff */
[----:B------:R-:W-:-:S02]  /*5910*/  FMUL.FTZ R32, R116, c[0x0][0x2ec] ;  /* 0x0000bb0074207a20 */ /* 0x000fc40000410000 */
[----:B------:R-:W-:Y:S01]  /*5920*/  FMUL.FTZ R33, R117, c[0x0][0x2ec] ;  /* 0x0000bb0075217a20 */ /* 0x000fe20000410000 */
[----:B------:R-:W-:Y:S01]  /*5930*/  ISETP.GE.AND P6, PT, R7, R175, PT ;  /* 0x000000af0700720c */ /* 0x000fe20003fc6270 */
[----:B------:R-:W-:Y:S01]  /*5940*/  FMUL.FTZ R21, R118, c[0x0][0x2ec] ;  /* 0x0000bb0076157a20 */ /* 0x000fe20000410000 */
[----:B-----5:R-:W1:Y:S01]  /*5950*/  LDSM.16.M88.4 R12, [R156+0x3800] ;  /* 0x003800009c0c783b */ /* 0x020e620000000200 */
[----:B------:R-:W-:Y:S01]  /*5960*/  MUFU.TANH R29, R29 ;  /* 0x0000001d001d7308 */ /* 0x000fe20000002400 */
[----:B---3--:R-:W-:Y:S01]  /*5970*/  FSEL R112, R112, -INF , !P6 ;  /* 0xff80000070707808 */ /* 0x008fe20007000000 */
[----:B------:R-:W-:Y:S01]  /*5980*/  HMMA.16816.F32 R148, R24, R4, R148 ;  /* 0x000000041894723c */ /* 0x000fe20000001894 */
[----:B------:R-:W-:-:S05]  /*5990*/  DEPBAR.LE SB0, 0x0 ;  /* 0x000080000000791a */ /* 0x000fca0000000000 */
[----:B------:R-:W-:Y:S01]  /*59a0*/  MUFU.TANH R32, R32 ;  /* 0x0000002000207308 */ /* 0x000fe20000002400 */
[----:B------:R-:W-:Y:S01]  /*59b0*/  IADD3 R5, R184, 0x1, RZ ;  /* 0x00000001b8057810 */ /* 0x000fe20007ffe0ff */
[C---:B--2---:R-:W-:Y:S03]  /*59c0*/  HMMA.16816.F32 R144, R8.reuse, R16, R144 ;  /* 0x000000100890723c */ /* 0x044fe60000001890 */
[CC--:B------:R-:W-:Y:S02]  /*59d0*/  ISETP.GE.AND P4, PT, R5.reuse, R175.reuse, PT ;  /* 0x000000af0500720c */ /* 0x0c0fe40003f86270 */
[-C--:B------:R-:W-:Y:S01]  /*59e0*/  ISETP.GE.AND P3, PT, R5, R0.reuse, PT ;  /* 0x000000000500720c */ /* 0x080fe20003f66270 */
[----:B------:R-:W-:Y:S01]  /*59f0*/  MUFU.TANH R33, R33 ;  /* 0x0000002100217308 */ /* 0x000fe20000002400 */
[----:B------:R-:W-:Y:S01]  /*5a00*/  FMUL.FTZ R16, R30, c[0x0][0x2ec] ;  /* 0x0000bb001e107a20 */ /* 0x000fe20000410000 */
[----:B------:R-:W-:Y:S01]  /*5a10*/  HMMA.16816.F32 R108, R8, R18, R108 ;  /* 0x00000012086c723c */ /* 0x000fe2000000186c */
[----:B------:R-:W-:Y:S01]  /*5a20*/  IADD3 R5, R184, 0x8, RZ ;  /* 0x00000008b8057810 */ /* 0x000fe20007ffe0ff */
[----:B------:R-:W-:Y:S01]  /*5a30*/  FMUL.FTZ R17, R31, c[0x0][0x2ec] ;  /* 0x0000bb001f117a20 */ /* 0x000fe20000410000 */
[----:B----4-:R-:W-:Y:S01]  /*5a40*/  FSEL R113, R113, -INF , !P3 ;  /* 0xff80000071717808 */ /* 0x010fe20005800000 */
[----:B------:R-:W-:Y:S01]  /*5a50*/  FMUL.FTZ R31, R119, c[0x0][0x2ec] ;  /* 0x0000bb00771f7a20 */ /* 0x000fe20000410000 */
[C---:B------:R-:W-:Y:S01]  /*5a60*/  ISETP.GE.AND P1, PT, R5.reuse, R175, PT ;  /* 0x000000af0500720c */ /* 0x040fe20003f26270 */
[----:B------:R-:W-:Y:S01]  /*5a70*/  MUFU.TANH R16, R16 ;  /* 0x0000001000107308 */ /* 0x000fe20000002400 */
[----:B------:R-:W-:-:S02]  /*5a80*/  ISETP.GE.AND P5, PT, R5, R0, PT ;  /* 0x000000000500720c */ /* 0x000fc40003fa6270 */
[----:B------:R-:W-:Y:S02]  /*5a90*/  FSEL R5, R120, -INF , !P2 ;  /* 0xff80000078057808 */ /* 0x000fe40005000000 */
[-C--:B------:R-:W-:Y:S02]  /*5aa0*/  ISETP.GE.AND P2, PT, R7, R0.reuse, PT ;  /* 0x000000000700720c */ /* 0x080fe40003f46270 */
[C---:B------:R-:W-:Y:S01]  /*5ab0*/  IADD3 R7, R184.reuse, 0x11, RZ ;  /* 0x00000011b8077810 */ /* 0x040fe20007ffe0ff */
[----:B------:R-:W2:Y:S01]  /*5ac0*/  MUFU.TANH R17, R17 ;  /* 0x0000001100117308 */ /* 0x000ea20000002400 */
[----:B------:R-:W-:Y:S01]  /*5ad0*/  IADD3 R18, R184, 0x18, RZ ;  /* 0x00000018b8127810 */ /* 0x000fe20007ffe0ff */
[----:B------:R-:W-:Y:S01]  /*5ae0*/  FMUL.FTZ R4, R145, c[0x0][0x2ec] ;  /* 0x0000bb0091047a20 */ /* 0x000fe20000410000 */
[----:B------:R-:W-:Y:S01]  /*5af0*/  ISETP.GE.AND P3, PT, R7, R0, PT ;  /* 0x000000000700720c */ /* 0x000fe20003f66270 */
[----:B------:R-:W-:Y:S02]  /*5b00*/  FMUL.FTZ R135, R147, c[0x0][0x2ec] ;  /* 0x0000bb0093877a20 */ /* 0x000fe40000410000 */
[----:B------:R-:W-:Y:S01]  /*5b10*/  FMUL.FTZ R146, R146, c[0x0][0x2ec] ;  /* 0x0000bb0092927a20 */ /* 0x000fe20000410000 */
[----:B-1----:R-:W-:Y:S01]  /*5b20*/  HMMA.16816.F32 R128, R8, R14, R128 ;  /* 0x0000000e0880723c */ /* 0x002fe20000001880 */
[----:B------:R-:W1:Y:S01]  /*5b30*/  MUFU.TANH R4, R4 ;  /* 0x0000000400047308 */ /* 0x000e620000002400 */
[----:B------:R-:W-:-:S02]  /*5b40*/  FMUL.FTZ R34, R144, c[0x0][0x2ec] ;  /* 0x0000bb0090227a20 */ /* 0x000fc40000410000 */
[----:B------:R-:W-:Y:S02]  /*5b50*/  FMUL.FTZ R110, R110, c[0x0][0x2ec] ;  /* 0x0000bb006e6e7a20 */ /* 0x000fe40000410000 */
[----:B------:R-:W-:Y:S01]  /*5b60*/  FMUL.FTZ R30, R108, c[0x0][0x2ec] ;  /* 0x0000bb006c1e7a20 */ /* 0x000fe20000410000 */
[----:B------:R-:W-:Y:S01]  /*5b70*/  IADD3 R15, R184, 0x19, RZ ;  /* 0x00000019b80f7810 */ /* 0x000fe20007ffe0ff */
[----:B------:R-:W-:Y:S01]  /*5b80*/  HMMA.16816.F32 R148, R8, R12, R148 ;  /* 0x0000000c0894723c */ /* 0x000fe20000001894 */
[----:B------:R-:W3:Y:S01]  /*5b90*/  MUFU.TANH R31, R31 ;  /* 0x0000001f001f7308 */ /* 0x000ee20000002400 */
[----:B--2---:R-:W-:Y:S01]  /*5ba0*/  FSEL R23, R17, -INF , !P3 ;  /* 0xff80000011177808 */ /* 0x004fe20005800000 */
[----:B------:R-:W-:-:S04]  /*5bb0*/  FMUL.FTZ R6, R109, c[0x0][0x2ec] ;  /* 0x0000bb006d067a20 */ /* 0x000fc80000410000 */
[----:B------:R-:W-:Y:S01]  /*5bc0*/  FSEL R12, R121, -INF , !P4 ;  /* 0xff800000790c7808 */ /* 0x000fe20006000000 */
[----:B------:R-:W-:Y:S01]  /*5bd0*/  FMUL.FTZ R11, R111, c[0x0][0x2ec] ;  /* 0x0000bb006f0b7a20 */ /* 0x000fe20000410000 */
[C---:B------:R-:W-:Y:S01]  /*5be0*/  IADD3 R8, R184.reuse, 0x10, RZ ;  /* 0x00000010b8087810 */ /* 0x040fe20007ffe0ff */
[----:B------:R-:W2:Y:S01]  /*5bf0*/  MUFU.TANH R13, R146 ;  /* 0x00000092000d7308 */ /* 0x000ea20000002400 */
[-C--:B------:R-:W-:Y:S02]  /*5c00*/  ISETP.GE.AND P4, PT, R184, R0.reuse, PT ;  /* 0x00000000b800720c */ /* 0x080fe40003f86270 */
[----:B------:R-:W-:Y:S02]  /*5c10*/  FSEL R10, R123, -INF , !P1 ;  /* 0xff8000007b0a7808 */ /* 0x000fe40004800000 */
[-C--:B------:R-:W-:Y:S01]  /*5c20*/  ISETP.GE.AND P1, PT, R8, R175.reuse, PT ;  /* 0x000000af0800720c */ /* 0x080fe20003f26270 */
[----:B------:R-:W-:Y:S01]  /*5c30*/  FMUL.FTZ R120, R128, c[0x0][0x2ec] ;  /* 0x0000bb0080787a20 */ /* 0x000fe20000410000 */
[-C--:B------:R-:W-:Y:S01]  /*5c40*/  ISETP.GE.AND P6, PT, R8, R0.reuse, PT ;  /* 0x000000000800720c */ /* 0x080fe20003fc6270 */
[----:B------:R-:W4:Y:S01]  /*5c50*/  MUFU.TANH R135, R135 ;  /* 0x0000008700877308 */ /* 0x000f220000002400 */
[----:B------:R-:W-:Y:S01]  /*5c60*/  FSEL R8, R122, -INF , !P4 ;  /* 0xff8000007a087808 */ /* 0x000fe20006000000 */
[----:B------:R-:W-:Y:S01]  /*5c70*/  FMUL.FTZ R118, R129, c[0x0][0x2ec] ;  /* 0x0000bb0081767a20 */ /* 0x000fe20000410000 */
[-C--:B------:R-:W-:Y:S01]  /*5c80*/  ISETP.GE.AND P4, PT, R7, R175.reuse, PT ;  /* 0x000000af0700720c */ /* 0x080fe20003f86270 */
[----:B------:R-:W-:Y:S01]  /*5c90*/  FMUL.FTZ R117, R130, c[0x0][0x2ec] ;  /* 0x0000bb0082757a20 */ /* 0x000fe20000410000 */
[----:B------:R-:W-:Y:S01]  /*5ca0*/  FSEL R26, R28, -INF , !P1 ;  /* 0xff8000001c1a7808 */ /* 0x000fe20004800000 */
[----:B------:R-:W-:Y:S01]  /*5cb0*/  FMUL.FTZ R14, R148, c[0x0][0x2ec] ;  /* 0x0000bb00940e7a20 */ /* 0x000fe20000410000 */
[----:B------:R-:W-:Y:S01]  /*5cc0*/  FSEL R24, R29, -INF , !P4 ;  /* 0xff8000001d187808 */ /* 0x000fe20006000000 */
[----:B------:R-:W5:Y:S01]  /*5cd0*/  MUFU.TANH R133, R110 ;  /* 0x0000006e00857308 */ /* 0x000f620000002400 */
[-C--:B------:R-:W-:Y:S01]  /*5ce0*/  ISETP.GE.AND P1, PT, R15, R175.reuse, PT ;  /* 0x000000af0f00720c */ /* 0x080fe20003f26270 */
[----:B------:R-:W-:Y:S01]  /*5cf0*/  FMUL.FTZ R122, R149, c[0x0][0x2ec] ;  /* 0x0000bb00957a7a20 */ /* 0x000fe20000410000 */
[----:B------:R-:W-:Y:S01]  /*5d00*/  ISETP.GE.AND P4, PT, R15, R0, PT ;  /* 0x000000000f00720c */ /* 0x000fe20003f86270 */
[----:B------:R-:W-:Y:S01]  /*5d10*/  FMUL.FTZ R121, R150, c[0x0][0x2ec] ;  /* 0x0000bb0096797a20 */ /* 0x000fe20000410000 */
[----:B------:R-:W-:Y:S01]  /*5d20*/  IADD3 R15, R184, 0x21, RZ ;  /* 0x00000021b80f7810 */ /* 0x000fe20007ffe0ff */
[----:B------:R-:W-:Y:S01]  /*5d30*/  FMUL.FTZ R119, R151, c[0x0][0x2ec] ;  /* 0x0000bb0097777a20 */ /* 0x000fe20000410000 */
[----:B------:R-:W-:Y:S01]  /*5d40*/  FSEL R9, R114, -INF , !P5 ;  /* 0xff80000072097808 */ /* 0x000fe20006800000 */
[----:B------:R-:W1:Y:S01]  /*5d50*/  MUFU.TANH R120, R120 ;  /* 0x0000007800787308 */ /* 0x000e620000002400 */
[----:B------:R-:W-:Y:S01]  /*5d60*/  FSEL R7, R115, -INF , !P2 ;  /* 0xff80000073077808 */ /* 0x000fe20005000000 */
[----:B------:R-:W-:Y:S01]  /*5d70*/  FMUL.FTZ R115, R131, c[0x0][0x2ec] ;  /* 0x0000bb0083737a20 */ /* 0x000fe20000410000 */
[----:B------:R-:W-:-:S02]  /*5d80*/  ISETP.GE.AND P5, PT, R18, R175, PT ;  /* 0x000000af1200720c */ /* 0x000fc40003fa6270 */
[-C--:B------:R-:W-:Y:S02]  /*5d90*/  ISETP.GE.AND P2, PT, R18, R0.reuse, PT ;  /* 0x000000001200720c */ /* 0x080fe40003f46270 */
[----:B------:R-:W-:Y:S01]  /*5da0*/  FSEL R25, R16, -INF , !P6 ;  /* 0xff80000010197808 */ /* 0x000fe20007000000 */
[----:B------:R-:W2:Y:S01]  /*5db0*/  MUFU.TANH R21, R21 ;  /* 0x0000001500157308 */ /* 0x000ea20000002400 */
[----:B------:R-:W-:Y:S02]  /*5dc0*/  IADD3 R18, R184, 0x20, RZ ;  /* 0x00000020b8127810 */ /* 0x000fe40007ffe0ff */
[----:B------:R-:W-:Y:S02]  /*5dd0*/  ISETP.GE.AND P6, PT, R15, R175, PT ;  /* 0x000000af0f00720c */ /* 0x000fe40003fc6270 */
[----:B------:R-:W-:Y:S02]  /*5de0*/  FSEL R22, R32, -INF , !P5 ;  /* 0xff80000020167808 */ /* 0x000fe40006800000 */
[----:B------:R-:W-:Y:S01]  /*5df0*/  FSEL R20, R33, -INF , !P1 ;  /* 0xff80000021147808 */ /* 0x000fe20004800000 */
[----:B------:R-:W5:Y:S01]  /*5e00*/  MUFU.TANH R34, R34 ;  /* 0x0000002200227308 */ /* 0x000f620000002400 */
[----:B------:R-:W-:-:S02]  /*5e10*/  ISETP.GE.AND P1, PT, R18, R0, PT ;  /* 0x000000001200720c */ /* 0x000fc40003f26270 */
[----:B------:R-:W-:Y:S02]  /*5e20*/  ISETP.GE.AND P3, PT, R15, R0, PT ;  /* 0x000000000f00720c */ /* 0x000fe40003f66270 */
[----:B-1----:R-:W-:Y:S02]  /*5e30*/  FSEL R32, R4, -INF , !P6 ;  /* 0xff80000004207808 */ /* 0x002fe40007000000 */
[C---:B------:R-:W-:Y:S01]  /*5e40*/  IADD3 R16, R184.reuse, 0x28, RZ ;  /* 0x00000028b8107810 */ /* 0x040fe20007ffe0ff */
[----:B------:R-:W1:Y:S01]  /*5e50*/  MUFU.TANH R30, R30 ;  /* 0x0000001e001e7308 */ /* 0x000e620000002400 */
[----:B------:R-:W-:Y:S02]  /*5e60*/  IADD3 R4, R184, 0x31, RZ ;  /* 0x00000031b8047810 */ /* 0x000fe40007ffe0ff */
[----:B---3--:R-:W-:Y:S02]  /*5e70*/  FSEL R31, R31, -INF , !P4 ;  /* 0xff8000001f1f7808 */ /* 0x008fe40006000000 */
[----:B--2---:R-:W-:-:S02]  /*5e80*/  FSEL R29, R13, -INF , !P1 ;  /* 0xff8000000d1d7808 */ /* 0x004fc40004800000 */
[----:B----4-:R-:W-:Y:S01]  /*5e90*/  FSEL R135, R135, -INF , !P3 ;  /* 0xff80000087877808 */ /* 0x010fe20005800000 */
[----:B------:R-:W2:Y:S01]  /*5ea0*/  MUFU.TANH R6, R6 ;  /* 0x0000000600067308 */ /* 0x000ea20000002400 */
[-C--:B------:R-:W-:Y:S02]  /*5eb0*/  ISETP.GE.AND P4, PT, R16, R0.reuse, PT ;  /* 0x000000001000720c */ /* 0x080fe40003f86270 */
[C---:B------:R-:W-:Y:S02]  /*5ec0*/  ISETP.GE.AND P1, PT, R4.reuse, R175, PT ;  /* 0x000000af0400720c */ /* 0x040fe40003f26270 */
[----:B------:R-:W-:Y:S02]  /*5ed0*/  ISETP.GE.AND P3, PT, R4, R0, PT ;  /* 0x000000000400720c */ /* 0x000fe40003f66270 */
[----:B------:R-:W-:Y:S01]  /*5ee0*/  IADD3 R4, R184, 0x38, RZ ;  /* 0x00000038b8047810 */ /* 0x000fe20007ffe0ff */
[----:B------:R-:W3:Y:S01]  /*5ef0*/  MUFU.TANH R11, R11 ;  /* 0x0000000b000b7308 */ /* 0x000ee20000002400 */
[----:B-----5:R-:W-:-:S02]  /*5f00*/  FSEL R133, R133, -INF , !P4 ;  /* 0xff80000085857808 */ /* 0x020fc40006000000 */
[-C--:B------:R-:W-:Y:S02]  /*5f10*/  ISETP.GE.AND P4, PT, R4, R175.reuse, PT ;  /* 0x000000af0400720c */ /* 0x080fe40003f86270 */
[----:B------:R-:W-:Y:S02]  /*5f20*/  ISETP.GE.AND P5, PT, R18, R175, PT ;  /* 0x000000af1200720c */ /* 0x000fe40003fa6270 */
[----:B------:R-:W-:Y:S01]  /*5f30*/  IADD3 R15, R184, 0x29, RZ ;  /* 0x00000029b80f7810 */ /* 0x000fe20007ffe0ff */
[----:B------:R-:W4:Y:S01]  /*5f40*/  MUFU.TANH R14, R14 ;  /* 0x0000000e000e7308 */ /* 0x000f220000002400 */
[----:B------:R-:W-:Y:S02]  /*5f50*/  FSEL R120, R120, -INF , !P4 ;  /* 0xff80000078787808 */ /* 0x000fe40006000000 */
[----:B------:R-:W-:Y:S02]  /*5f60*/  FSEL R21, R21, -INF , !P2 ;  /* 0xff80000015157808 */ /* 0x000fe40005000000 */
[----:B------:R-:W-:-:S02]  /*5f70*/  FSEL R34, R34, -INF , !P5 ;  /* 0xff80000022227808 */ /* 0x000fc40006800000 */
[----:B------:R-:W-:Y:S01]  /*5f80*/  ISETP.GT.AND P4, PT, R177, R172, PT ;  /* 0x000000acb100720c */ /* 0x000fe20003f84270 */
[----:B------:R-:W5:Y:S01]  /*5f90*/  MUFU.TANH R122, R122 ;  /* 0x0000007a007a7308 */ /* 0x000f620000002400 */
[-C--:B------:R-:W-:Y:S02]  /*5fa0*/  ISETP.GE.AND P2, PT, R16, R175.reuse, PT ;  /* 0x000000af1000720c */ /* 0x080fe40003f46270 */
[C---:B------:R-:W-:Y:S02]  /*5fb0*/  ISETP.GE.AND P5, PT, R15.reuse, R175, PT ;  /* 0x000000af0f00720c */ /* 0x040fe40003fa6270 */
[----:B------:R-:W-:Y:S02]  /*5fc0*/  ISETP.GE.AND P6, PT, R15, R0, PT ;  /* 0x000000000f00720c */ /* 0x000fe40003fc6270 */
[----:B------:R-:W-:Y:S01]  /*5fd0*/  IADD3 R15, R184, 0x30, RZ ;  /* 0x00000030b80f7810 */ /* 0x000fe20007ffe0ff */
[----:B------:R-:W5:Y:S01]  /*5fe0*/  MUFU.TANH R118, R118 ;  /* 0x0000007600767308 */ /* 0x000f620000002400 */
[----:B-1----:R-:W-:-:S02]  /*5ff0*/  FSEL R30, R30, -INF , !P2 ;  /* 0xff8000001e1e7808 */ /* 0x002fc40005000000 */
[----:B------:R-:W-:Y:S02]  /*6000*/  ISETP.GE.AND P2, PT, R15, R175, PT ;  /* 0x000000af0f00720c */ /* 0x000fe40003f46270 */
[----:B------:R-:W-:Y:S02]  /*6010*/  IADD3 R184, R184, 0x39, RZ ;  /* 0x00000039b8b87810 */ /* 0x000fe40007ffe0ff */
[----:B--2---:R-:W-:Y:S01]  /*6020*/  FSEL R28, R6, -INF , !P5 ;  /* 0xff800000061c7808 */ /* 0x004fe20006800000 */
[----:B------:R-:W1:Y:S01]  /*6030*/  MUFU.TANH R121, R121 ;  /* 0x0000007900797308 */ /* 0x000e620000002400 */
[----:B---3--:R-:W-:Y:S02]  /*6040*/  FSEL R131, R11, -INF , !P6 ;  /* 0xff8000000b837808 */ /* 0x008fe40007000000 */
[----:B----4-:R-:W-:Y:S02]  /*6050*/  FSEL R128, R14, -INF , !P2 ;  /* 0xff8000000e807808 */ /* 0x010fe40005000000 */
[----:B-----5:R-:W-:Y:S01]  /*6060*/  FSEL R122, R122, -INF , !P1 ;  /* 0xff8000007a7a7808 */ /* 0x020fe20004800000 */
[----:B------:R-:W-:Y:S01]  /*6070*/  BAR.SYNC.DEFER_BLOCKING 0x0 ;  /* 0x0000000000007b1d */ /* 0x000fe20000010000 */
[----:B------:R-:W-:-:S02]  /*6080*/  ISETP.GE.AND P5, PT, R15, R0, PT ;  /* 0x000000000f00720c */ /* 0x000fc40003fa6270 */
[----:B------:R-:W-:Y:S02]  /*6090*/  ISETP.GE.AND P6, PT, R184, R175, PT ;  /* 0x000000afb800720c */ /* 0x000fe40003fc6270 */
[-C--:B------:R-:W-:Y:S01]  /*60a0*/  ISETP.GE.AND P2, PT, R4, R0.reuse, PT ;  /* 0x000000000400720c */ /* 0x080fe20003f46270 */
[----:B------:R-:W2:Y:S01]  /*60b0*/  MUFU.TANH R119, R119 ;  /* 0x0000007700777308 */ /* 0x000ea20000002400 */
[----:B------:R-:W-:Y:S02]  /*60c0*/  ISETP.GE.AND P1, PT, R184, R0, PT ;  /* 0x00000000b800720c */ /* 0x000fe40003f26270 */
[----:B------:R-:W-:Y:S02]  /*60d0*/  FSEL R118, R118, -INF , !P6 ;  /* 0xff80000076767808 */ /* 0x000fe40007000000 */
[----:B-1----:R-:W-:-:S03]  /*60e0*/  FSEL R121, R121, -INF , !P5 ;  /* 0xff80000079797808 */ /* 0x002fc60006800000 */
[----:B------:R-:W1:Y:S08]  /*60f0*/  MUFU.TANH R117, R117 ;  /* 0x0000007500757308 */ /* 0x000e700000002400 */
[----:B------:R-:W3:Y:S01]  /*6100*/  MUFU.TANH R115, R115 ;  /* 0x0000007300737308 */ /* 0x000ee20000002400 */
[----:B--2---:R-:W-:Y:S02]  /*6110*/  FSEL R119, R119, -INF , !P3 ;  /* 0xff80000077777808 */ /* 0x004fe40005800000 */
[----:B-1----:R-:W-:-:S02]  /*6120*/  FSEL R117, R117, -INF , !P2 ;  /* 0xff80000075757808 */ /* 0x002fc40005000000 */
[----:B---3--:R-:W-:Y:S01]  /*6130*/  FSEL R115, R115, -INF , !P1 ;  /* 0xff80000073737808 */ /* 0x008fe20004800000 */
        /* <DEDUP_REMOVED lines=59> */
.L_x_7350:
[----:B------:R-:W-:-:S04]  /*64f0*/  LEA R14, -R2, RZ, 0x6 ;  /* 0x000000ff020e7211 */ /* 0x000fc800078e31ff */
[----:B------:R-:W-:Y:S02]  /*6500*/  SHF.R.S32.HI R0, RZ, 0x1f, R14 ;  /* 0x0000001fff007819 */ /* 0x000fe4000001140e */
.L_x_7351:
        /* <DEDUP_REMOVED lines=24> */
.L_x_7349:
        /* <DEDUP_REMOVED lines=49> */
[----:B------:R-:W-:Y:S01]  /*69a0*/  FFMA.FTZ R109, R5, c[0x0][0x23c], -R123 ;  /* 0x00008f00056d7a23 */ /* 0x000fe2000001087b */
[----:B------:R-:W-:Y:S01]  /*69b0*/  FSEL R5, R111, RZ, P2 ;  /* 0x000000ff6f057208 */ /* 0x000fe20001000000 */
[--C-:B------:R-:W-:Y:S02]  /*69c0*/  FFMA.FTZ R105, R8, c[0x0][0x23c], -R116.reuse ;  /* 0x00008f0008697a23 */ /* 0x100fe40000010874 */
[----:B------:R-:W-:Y:S01]  /*69d0*/  FFMA.FTZ R0, R9, c[0x0][0x23c], -R116 ;  /* 0x00008f0009007a23 */ /* 0x000fe20000010874 */
[----:B------:R-:W-:Y:S01]  /*69e0*/  MUFU.EX2 R107, R107 ;  /* 0x0000006b006b7308 */ /* 0x000fe20000000800 */
[----:B------:R-:W1:Y:S01]  /*69f0*/  LDSM.16.MT88.4 R8, [R164+0x8000] ;  /* 0x00800000a408783b */ /* 0x000e620000004200 */
[----:B------:R-:W-:Y:S02]  /*6a00*/  FADD.FTZ R4, R100, -R5 ;  /* 0x8000000564047221 */ /* 0x000fe40000010000 */
[----:B------:R-:W-:Y:S01]  /*6a10*/  FADD.FTZ R6, R3, -R6 ;  /* 0x8000000603067221 */ /* 0x000fe20000010000 */
[----:B------:R-:W-:Y:S01]  /*6a20*/  LDSM.16.MT88.4 R100, [R161+0xb000] ;  /* 0x00b00000a164783b */ /* 0x000fe20000004200 */
[----:B------:R-:W-:-:S02]  /*6a30*/  FFMA.FTZ R106, R112, c[0x0][0x23c], -R123 ;  /* 0x00008f00706a7a23 */ /* 0x000fc4000001087b */
[--C-:B------:R-:W-:Y:S01]  /*6a40*/  FFMA.FTZ R104, R113, c[0x0][0x23c], -R116.reuse ;  /* 0x00008f0071687a23 */ /* 0x100fe20000010874 */
[----:B------:R-:W-:Y:S01]  /*6a50*/  MUFU.EX2 R109, R109 ;  /* 0x0000006d006d7308 */ /* 0x000fe20000000800 */
[--C-:B------:R-:W-:Y:S02]  /*6a60*/  FFMA.FTZ R108, R12, c[0x0][0x23c], -R123.reuse ;  /* 0x00008f000c6c7a23 */ /* 0x100fe4000001087b */
[----:B------:R-:W-:Y:S01]  /*6a70*/  FFMA.FTZ R113, R7, c[0x0][0x23c], -R116 ;  /* 0x00008f0007717a23 */ /* 0x000fe20000010874 */
[----:B------:R-:W2:Y:S01]  /*6a80*/  LDSM.16.MT88.4 R12, [R161+0x8000] ;  /* 0x00800000a10c783b */ /* 0x000ea20000004200 */
[----:B------:R-:W-:Y:S02]  /*6a90*/  FMUL.FTZ R114, R4, c[0x0][0x23c] ;  /* 0x00008f0004727a20 */ /* 0x000fe40000410000 */
[----:B------:R-:W-:Y:S01]  /*6aa0*/  FMUL.FTZ R112, R6, c[0x0][0x23c] ;  /* 0x00008f0006707a20 */ /* 0x000fe20000410000 */
        /* <DEDUP_REMOVED lines=8> */
[----:B------:R-:W-:Y:S01]  /*6b30*/  LDSM.16.MT88.4 R24, [R164+0x8800] ;  /* 0x00880000a418783b */ /* 0x000fe20000004200 */
[----:B------:R-:W-:-:S02]  /*6b40*/  FFMA.FTZ R129, R21, c[0x0][0x23c], -R116 ;  /* 0x00008f0015817a23 */ /* 0x000fc40000010874 */
[----:B------:R-:W-:Y:S01]  /*6b50*/  FFMA.FTZ R132, R31, c[0x0][0x23c], -R116 ;  /* 0x00008f001f847a23 */ /* 0x000fe20000010874 */
[----:B------:R-:W-:Y:S01]  /*6b60*/  MUFU.EX2 R105, R105 ;  /* 0x0000006900697308 */ /* 0x000fe20000000800 */
[----:B---3--:R-:W-:Y:S01]  /*6b70*/  F2FP.PACK_AB R4, R108, R109 ;  /* 0x0000006d6c04723e */ /* 0x008fe200000000ff */
[----:B------:R-:W-:Y:S01]  /*6b80*/  LDSM.16.MT88.4 R20, [R161+0x8800] ;  /* 0x00880000a114783b */ /* 0x000fe20000004200 */
[--C-:B------:R-:W-:Y:S02]  /*6b90*/  FFMA.FTZ R134, R34, c[0x0][0x23c], -R123.reuse ;  /* 0x00008f0022867a23 */ /* 0x100fe4000001087b */
[--C-:B------:R-:W-:Y:S02]  /*6ba0*/  FFMA.FTZ R137, R32, c[0x0][0x23c], -R123.reuse ;  /* 0x00008f0020897a23 */ /* 0x100fe4000001087b */
[----:B------:R-:W-:Y:S01]  /*6bb0*/  LDSM.16.MT88.4 R32, [R161+0xa800] ;  /* 0x00a80000a120783b */ /* 0x000fe20000004200 */
[----:B------:R-:W3:Y:S01]  /*6bc0*/  MUFU.EX2 R104, R104 ;  /* 0x0000006800687308 */ /* 0x000ee20000000800 */
[----:B----4-:R-:W-:Y:S01]  /*6bd0*/  F2FP.PACK_AB R6, R106, R107 ;  /* 0x0000006b6a06723e */ /* 0x010fe200000000ff */
[----:B------:R-:W-:-:S02]  /*6be0*/  FFMA.FTZ R136, R30, c[0x0][0x23c], -R123 ;  /* 0x00008f001e887a23 */ /* 0x000fc4000001087b */
[--C-:B------:R-:W-:Y:S02]  /*6bf0*/  FFMA.FTZ R139, R28, c[0x0][0x23c], -R123.reuse ;  /* 0x00008f001c8b7a23 */ /* 0x100fe4000001087b */
[--C-:B------:R-:W-:Y:S02]  /*6c00*/  FFMA.FTZ R138, R29, c[0x0][0x23c], -R116.reuse ;  /* 0x00008f001d8a7a23 */ /* 0x100fe40000010874 */
[----:B------:R-:W-:Y:S01]  /*6c10*/  MUFU.EX2 R0, R0 ;  /* 0x0000000000007308 */ /* 0x000fe20000000800 */
[--C-:B------:R-:W-:Y:S01]  /*6c20*/  FFMA.FTZ R135, R135, c[0x0][0x23c], -R116.reuse ;  /* 0x00008f0087877a23 */ /* 0x100fe20000010874 */
[----:B------:R-:W-:Y:S01]  /*6c30*/  LDSM.16.MT88.4 R28, [R164+0x9000] ;  /* 0x00900000a41c783b */ /* 0x000fe20000004200 */
        /* <DEDUP_REMOVED lines=8> */
[----:B------:R-:W3:Y:S01]  /*6cc0*/  MUFU.EX2 R114, R114 ;  /* 0x0000007200727308 */ /* 0x000ee20000000800 */
[--C-:B------:R-:W-:Y:S02]  /*6cd0*/  FFMA.FTZ R118, R121, c[0x0][0x23c], -R116.reuse ;  /* 0x00008f0079767a23 */ /* 0x100fe40000010874 */
[--C-:B------:R-:W-:Y:S02]  /*6ce0*/  FFMA.FTZ R119, R119, c[0x0][0x23c], -R116.reuse ;  /* 0x00008f0077777a23 */ /* 0x100fe40000010874 */
[----:B------:R-:W-:-:S03]  /*6cf0*/  FFMA.FTZ R117, R117, c[0x0][0x23c], -R116 ;  /* 0x00008f0075757a23 */ /* 0x000fc60000010874 */
        /* <DEDUP_REMOVED lines=112> */
[----:B---3--:R-:W-:Y:S02]  /*7400*/  F2FP.PACK_AB R4, R126, R3 ;  /* 0x000000037e04723e */ /* 0x008fe400000000ff */
        /* <DEDUP_REMOVED lines=58> */
[----:B------:R-:W2:Y:S07]  /*77b0*/  LDSM.16.MT88.4 R28, [R162+0x9800] ;  /* 0x00980000a21c783b */ /* 0x000eae0000004200 */
[C---:B----4-:R-:W-:Y:S08]  /*77c0*/  HMMA.16816.F32 R36, R4.reuse, R8, R36 ;  /* 0x000000080424723c */ /* 0x050ff00000001824 */
[C---:B------:R-:W-:Y:S01]  /*77d0*/  HMMA.16816.F32 R40, R4.reuse, R10, R40 ;  /* 0x0000000a0428723c */ /* 0x040fe20000001828 */
[----:B------:R-:W-:Y:S07]  /*77e0*/  LDSM.16.MT88.4 R8, [R162+0xb800] ;  /* 0x00b80000a208783b */ /* 0x000fee0000004200 */
        /* <DEDUP_REMOVED lines=36> */
[----:B-1----:R-:W-:Y:S01]  /*7a30*/  HMMA.16816.F32 R80, R4, R24, R80 ;  /* 0x000000180450723c */ /* 0x002fe20000001850 */
[----:B------:R-:W-:Y:S02]  /*7a40*/  MOV R3, R110 ;  /* 0x0000006e00037202 */ /* 0x000fe40000000f00 */
        /* <DEDUP_REMOVED lines=11> */
[----:B------:R-:W-:Y:S11]  /*7b00*/  HMMA.16816.F32 R64, R4, R14, R64 ;  /* 0x0000000e0440723c */ /* 0x000ff60000001840 */
[----:B------:R-:W-:Y:S08]  /*7b10*/  @!UPT UIADD3 URZ, URZ, URZ, URZ ;  /* 0x0000003f3f3ff290 */ /* 0x000ff0000fffe03f */
.L_x_7346:
        /* <DEDUP_REMOVED lines=13> */
.L_x_7356:
        /* <DEDUP_REMOVED lines=65> */
.L_x_7353:
[C---:B------:R-:W-:Y:S04]  /*8000*/  LEA R174, P1, R6.reuse, R174, 0x1 ;  /* 0x000000ae06ae7211 */ /* 0x040fe800078208ff */
[----:B------:R-:W-:Y:S02]  /*8010*/  LEA.HI.X R173, R6, R173, R2, 0x1, P1 ;  /* 0x000000ad06ad7211 */ /* 0x000fe400008f0c02 */
[----:B------:R-:W-:Y:S02]  /*8020*/  IADD3 R100, P1, R174, R187, RZ ;  /* 0x000000bbae647210 */ /* 0x000fe40007f3e0ff */
[----:B------:R-:W-:Y:S02]  /*8030*/  MOV R175, R173 ;  /* 0x000000ad00af7202 */ /* 0x000fe40000000f00 */
[-C--:B------:R-:W-:Y:S02]  /*8040*/  IADD3.X R101, R173, R186.reuse, RZ, P1, !PT ;  /* 0x000000baad657210 */ /* 0x080fe40000ffe4ff */
[-C--:B------:R-:W-:Y:S01]  /*8050*/  IADD3 R2, P1, R100, R187.reuse, RZ ;  /* 0x000000bb64027210 */ /* 0x080fe20007f3e0ff */
[----:B------:R-:W-:Y:S01]  /*8060*/  @!PT LDS RZ, [RZ] ;  /* 0x00000000fffff984 */ /* 0x000fe20000000800 */
[----:B------:R-:W-:Y:S01]  /*8070*/  @!PT LDS RZ, [RZ] ;  /* 0x00000000fffff984 */ /* 0x000fe20000000800 */
[----:B------:R-:W-:Y:S01]  /*8080*/  @!PT LDS RZ, [RZ] ;  /* 0x00000000fffff984 */ /* 0x000fe20000000800 */
[----:B------:R1:W-:Y:S03]  /*8090*/  LDGSTS.E.BYPASS.LTC128B.128 [R179+0x8000], [R174.64] ;  /* 0x08000000aeb37fae */ /* 0x0003e6000b901d44 */
[-C--:B------:R-:W-:Y:S02]  /*80a0*/  IADD3.X R3, R101, R186.reuse, RZ, P1, !PT ;  /* 0x000000ba65037210 */ /* 0x080fe40000ffe4ff */
[----:B------:R-:W-:Y:S02]  /*80b0*/  IADD3 R196, P1, R2, R187, RZ ;  /* 0x000000bb02c47210 */ /* 0x000fe40007f3e0ff */
[----:B------:R1:W-:Y:S02]  /*80c0*/  LDGSTS.E.BYPASS.LTC128B.128 [R179+0xa000], [R174.64+0x80] ;  /* 0x0a000080aeb37fae */ /* 0x0003e4000b901d44 */
[----:B------:R-:W-:Y:S02]  /*80d0*/  IADD3.X R197, R3, R186, RZ, P1, !PT ;  /* 0x000000ba03c57210 */ /* 0x000fe40000ffe4ff */
[----:B------:R-:W-:Y:S03]  /*80e0*/  ISETP.GT.AND P1, PT, R177, R172, PT ;  /* 0x000000acb100720c */ /* 0x000fe60003f24270 */
[----:B------:R2:W-:Y:S07]  /*80f0*/  LDGSTS.E.BYPASS.LTC128B.128 [R179+0x8800], [R100.64] ;  /* 0x0880000064b37fae */ /* 0x0005ee000b901d44 */
[----:B------:R2:W-:Y:S07]  /*8100*/  LDGSTS.E.BYPASS.LTC128B.128 [R179+0xa800], [R100.64+0x80] ;  /* 0x0a80008064b37fae */ /* 0x0005ee000b901d44 */
[----:B------:R3:W-:Y:S07]  /*8110*/  LDGSTS.E.BYPASS.LTC128B.128 [R179+0x9000], [R2.64] ;  /* 0x0900000002b37fae */ /* 0x0007ee000b901d44 */
[----:B------:R3:W-:Y:S07]  /*8120*/  LDGSTS.E.BYPASS.LTC128B.128 [R179+0xb000], [R2.64+0x80] ;  /* 0x0b00008002b37fae */ /* 0x0007ee000b901d44 */
[----:B------:R4:W-:Y:S07]  /*8130*/  LDGSTS.E.BYPASS.LTC128B.128 [R179+0x9800], [R196.64] ;  /* 0x09800000c4b37fae */ /* 0x0009ee000b901d44 */
[----:B------:R4:W-:Y:S07]  /*8140*/  LDGSTS.E.BYPASS.LTC128B.128 [R179+0xb800], [R196.64+0x80] ;  /* 0x0b800080c4b37fae */ /* 0x0009ee000b901d44 */
[----:B------:R-:W-:Y:S07]  /*8150*/  LDSM.16.M88.4 R104, [R170] ;  /* 0x00000000aa68783b */ /* 0x000fee0000000200 */
[----:B------:R-:W5:Y:S07]  /*8160*/  LDSM.16.M88.4 R108, [R169+0x4000] ;  /* 0x00400000a96c783b */ /* 0x000f6e0000000200 */
        /* <DEDUP_REMOVED lines=9> */
[C---:B-1----:R-:W-:Y:S04]  /*8200*/  HMMA.16816.F32 R12, R104.reuse, R112, RZ ;  /* 0x00000070680c723c */ /* 0x042fe800000018ff */
[----:B------:R-:W1:Y:S04]  /*8210*/  LDSM.16.M88.4 R136, [R158] ;  /* 0x000000009e88783b */ /* 0x000e680000000200 */
[C---:B------:R-:W-:Y:S03]  /*8220*/  HMMA.16816.F32 R16, R104.reuse, R114, RZ ;  /* 0x000000726810723c */ /* 0x040fe600000018ff */
[----:B------:R-:W1:Y:S05]  /*8230*/  LDSM.16.M88.4 R140, [R157] ;  /* 0x000000009d8c783b */ /* 0x000e6a0000000200 */
[C---:B------:R-:W-:Y:S02]  /*8240*/  HMMA.16816.F32 R20, R104.reuse, R116, RZ ;  /* 0x000000746814723c */ /* 0x040fe400000018ff */
[----:B------:R-:W-:Y:S06]  /*8250*/  LDSM.16.M88.4 R144, [R166] ;  /* 0x00000000a690783b */ /* 0x000fec0000000200 */
[C---:B------:R-:W-:Y:S01]  /*8260*/  HMMA.16816.F32 R24, R104.reuse, R118, RZ ;  /* 0x000000766818723c */ /* 0x040fe200000018ff */
[----:B------:R-:W1:Y:S07]  /*8270*/  LDSM.16.M88.4 R148, [R163+0x4000] ;  /* 0x00400000a394783b */ /* 0x000e6e0000000200 */
[C---:B--2---:R-:W-:Y:S01]  /*8280*/  HMMA.16816.F32 R28, R104.reuse, R120, RZ ;  /* 0x00000078681c723c */ /* 0x044fe200000018ff */
[----:B------:R-:W-:Y:S07]  /*8290*/  LDSM.16.M88.4 R108, [R163+0x5000] ;  /* 0x00500000a36c783b */ /* 0x000fee0000000200 */
[----:B------:R-:W-:Y:S01]  /*82a0*/  HMMA.16816.F32 R32, R104, R122, RZ ;  /* 0x0000007a6820723c */ /* 0x000fe200000018ff */
[----:B------:R-:W2:Y:S07]  /*82b0*/  LDSM.16.M88.4 R104, [R163+0x4800] ;  /* 0x00480000a368783b */ /* 0x000eae0000000200 */
[C---:B-----5:R-:W-:Y:S01]  /*82c0*/  HMMA.16816.F32 R4, R124.reuse, R128, R4 ;  /* 0x000000807c04723c */ /* 0x060fe20000001804 */
[----:B------:R-:W5:Y:S07]  /*82d0*/  LDSM.16.M88.4 R112, [R163+0x5800] ;  /* 0x00580000a370783b */ /* 0x000f6e0000000200 */
[C---:B------:R-:W-:Y:S01]  /*82e0*/  HMMA.16816.F32 R8, R124.reuse, R130, R8 ;  /* 0x000000827c08723c */ /* 0x040fe20000001808 */
[----:B------:R-:W-:Y:S07]  /*82f0*/  LDSM.16.M88.4 R116, [R165] ;  /* 0x00000000a574783b */ /* 0x000fee0000000200 */
[C---:B---3--:R-:W-:Y:S01]  /*8300*/  HMMA.16816.F32 R12, R124.reuse, R132, R12 ;  /* 0x000000847c0c723c */ /* 0x048fe2000000180c */
[----:B------:R-:W3:Y:S07]  /*8310*/  LDSM.16.M88.4 R120, [R156] ;  /* 0x000000009c78783b */ /* 0x000eee0000000200 */
[C---:B------:R-:W-:Y:S01]  /*8320*/  HMMA.16816.F32 R16, R124.reuse, R134, R16 ;  /* 0x000000867c10723c */ /* 0x040fe20000001810 */
[----:B------:R-:W-:Y:S07]  /*8330*/  LDSM.16.M88.4 R128, [R156+0x1000] ;  /* 0x001000009c80783b */ /* 0x000fee0000000200 */
[C---:B-1----:R-:W-:Y:S01]  /*8340*/  HMMA.16816.F32 R20, R124.reuse, R136, R20 ;  /* 0x000000887c14723c */ /* 0x042fe20000001814 */
[----:B------:R-:W-:Y:S07]  /*8350*/  LDSM.16.M88.4 R132, [R156+0x1800] ;  /* 0x001800009c84783b */ /* 0x000fee0000000200 */
[C---:B------:R-:W-:Y:S01]  /*8360*/  HMMA.16816.F32 R24, R124.reuse, R138, R24 ;  /* 0x0000008a7c18723c */ /* 0x040fe20000001818 */
[----:B------:R-:W-:Y:S07]  /*8370*/  LDSM.16.M88.4 R136, [R170+0x2000] ;  /* 0x00200000aa88783b */ /* 0x000fee0000000200 */
[C---:B------:R-:W-:Y:S08]  /*8380*/  HMMA.16816.F32 R28, R124.reuse, R140, R28 ;  /* 0x0000008c7c1c723c */ /* 0x040ff0000000181c */
[----:B------:R-:W-:Y:S01]  /*8390*/  HMMA.16816.F32 R32, R124, R142, R32 ;  /* 0x0000008e7c20723c */ /* 0x000fe20000001820 */
[----:B------:R-:W1:Y:S07]  /*83a0*/  LDSM.16.M88.4 R124, [R156+0x800] ;  /* 0x000800009c7c783b */ /* 0x000e6e0000000200 */
[C---:B------:R-:W-:Y:S01]  /*83b0*/  HMMA.16816.F32 R4, R144.reuse, R148, R4 ;  /* 0x000000949004723c */ /* 0x040fe20000001804 */
[----:B------:R-:W1:Y:S07]  /*83c0*/  LDSM.16.M88.4 R140, [R169+0x6000] ;  /* 0x00600000a98c783b */ /* 0x000e6e0000000200 */
[C---:B------:R-:W-:Y:S01]  /*83d0*/  HMMA.16816.F32 R8, R144.reuse, R150, R8 ;  /* 0x000000969008723c */ /* 0x040fe20000001808 */
[----:B------:R-:W-:Y:S07]  /*83e0*/  LDSM.16.M88.4 R148, [R155] ;  /* 0x000000009b94783b */ /* 0x000fee0000000200 */
[C---:B--2---:R-:W-:Y:S08]  /*83f0*/  HMMA.16816.F32 R12, R144.reuse, R104, R12 ;  /* 0x00000068900c723c */ /* 0x044ff0000000180c */
[C---:B------:R-:W-:Y:S01]  /*8400*/  HMMA.16816.F32 R16, R144.reuse, R106, R16 ;  /* 0x0000006a9010723c */ /* 0x040fe20000001810 */
[----:B------:R-:W2:Y:S07]  /*8410*/  LDSM.16.M88.4 R104, [R169+0x6800] ;  /* 0x00680000a968783b */ /* 0x000eae0000000200 */
[C---:B------:R-:W-:Y:S08]  /*8420*/  HMMA.16816.F32 R20, R144.reuse, R108, R20 ;  /* 0x0000006c9014723c */ /* 0x040ff00000001814 */
[C---:B------:R-:W-:Y:S01]  /*8430*/  HMMA.16816.F32 R24, R144.reuse, R110, R24 ;  /* 0x0000006e9018723c */ /* 0x040fe20000001818 */
[----:B------:R-:W2:Y:S07]  /*8440*/  LDSM.16.M88.4 R108, [R169+0x7000] ;  /* 0x00700000a96c783b */ /* 0x000eae0000000200 */
[C---:B-----5:R-:W-:Y:S08]  /*8450*/  HMMA.16816.F32 R28, R144.reuse, R112, R28 ;  /* 0x00000070901c723c */ /* 0x060ff0000000181c */
[----:B------:R-:W-:Y:S01]  /*8460*/  HMMA.16816.F32 R32, R144, R114, R32 ;  /* 0x000000729020723c */ /* 0x000fe20000001820 */
[----:B------:R-:W5:Y:S07]  /*8470*/  LDSM.16.M88.4 R112, [R169+0x7800] ;  /* 0x00780000a970783b */ /* 0x000f6e0000000200 */
[C---:B---3--:R-:W-:Y:S01]  /*8480*/  HMMA.16816.F32 R4, R116.reuse, R120, R4 ;  /* 0x000000787404723c */ /* 0x048fe20000001804 */
[----:B------:R-:W3:Y:S07]  /*8490*/  LDSM.16.M88.4 R144, [R168+0x2000] ;  /* 0x00200000a890783b */ /* 0x000eee0000000200 */
[C---:B------:R-:W-:Y:S01]  /*84a0*/  HMMA.16816.F32 R8, R116.reuse, R122, R8 ;  /* 0x0000007a7408723c */ /* 0x040fe20000001808 */
[----:B------:R-:W-:Y:S07]  /*84b0*/  LDSM.16.M88.4 R120, [R153] ;  /* 0x000000009978783b */ /* 0x000fee0000000200 */
        /* <DEDUP_REMOVED lines=8> */
[----:B------:R-:W1:Y:S07]  /*8540*/  LDSM.16.M88.4 R116, [R154] ;  /* 0x000000009a74783b */ /* 0x000e6e0000000200 */
[----:B------:R-:W1:Y:S01]  /*8550*/  LDSM.16.M88.4 R132, [R163+0x6000] ;  /* 0x00600000a384783b */ /* 0x000e620000000200 */
        /* <DEDUP_REMOVED lines=8> */
[----:B------:R-:W1:Y:S07]  /*85e0*/  LDSM.16.M88.4 R108, [R163+0x7000] ;  /* 0x00700000a36c783b */ /* 0x000e6e0000000200 */
[C---:B-----5:R-:W-:Y:S08]  /*85f0*/  HMMA.16816.F32 R28, R136.reuse, R112, R28 ;  /* 0x00000070881c723c */ /* 0x060ff0000000181c */
[----:B------:R-:W-:Y:S01]  /*8600*/  HMMA.16816.F32 R32, R136, R114, R32 ;  /* 0x000000728820723c */ /* 0x000fe20000001820 */
[----:B------:R-:W5:Y:S07]  /*8610*/  LDSM.16.M88.4 R112, [R163+0x7800] ;  /* 0x00780000a370783b */ /* 0x000f6e0000000200 */
[----:B------:R-:W2:Y:S01]  /*8620*/  LDSM.16.M88.4 R136, [R165+0x2000] ;  /* 0x00200000a588783b */ /* 0x000ea20000000200 */
[C---:B---3--:R-:W-:Y:S08]  /*8630*/  HMMA.16816.F32 R4, R144.reuse, R148, R4 ;  /* 0x000000949004723c */ /* 0x048ff00000001804 */
[C---:B------:R-:W-:Y:S08]  /*8640*/  HMMA.16816.F32 R8, R144.reuse, R150, R8 ;  /* 0x000000969008723c */ /* 0x040ff00000001808 */
[C---:B-1----:R-:W-:Y:S08]  /*8650*/  HMMA.16816.F32 R12, R144.reuse, R116, R12 ;  /* 0x00000074900c723c */ /* 0x042ff0000000180c */
        /* <DEDUP_REMOVED lines=9> */
[----:B------:R-:W1:Y:S07]  /*86f0*/  LDSM.16.M88.4 R104, [R156+0x2800] ;  /* 0x002800009c68783b */ /* 0x000e6e0000000200 */
[C---:B------:R-:W-:Y:S08]  /*8700*/  HMMA.16816.F32 R20, R128.reuse, R108, R20 ;  /* 0x0000006c8014723c */ /* 0x040ff00000001814 */
[C---:B------:R-:W-:Y:S01]  /*8710*/  HMMA.16816.F32 R24, R128.reuse, R110, R24 ;  /* 0x0000006e8018723c */ /* 0x040fe20000001818 */
[----:B------:R-:W2:Y:S07]  /*8720*/  LDSM.16.M88.4 R108, [R156+0x3000] ;  /* 0x003000009c6c783b */ /* 0x000eae0000000200 */
[C---:B-----5:R-:W-:Y:S08]  /*8730*/  HMMA.16816.F32 R28, R128.reuse, R112, R28 ;  /* 0x00000070801c723c */ /* 0x060ff0000000181c */
        /* <DEDUP_REMOVED lines=44> */
[----:B----4-:R-:W-:Y:S02]  /*8a00*/  FMUL.FTZ R196, R29, c[0x0][0x2ec] ;  /* 0x0000bb001dc47a20 */ /* 0x010fe40000410000 */
[----:B------:R-:W-:Y:S02]  /*8a10*/  FMUL.FTZ R199, R30, c[0x0][0x2ec] ;  /* 0x0000bb001ec77a20 */ /* 0x000fe40000410000 */
[----:B------:R-:W-:Y:S01]  /*8a20*/  FMUL.FTZ R197, R31, c[0x0][0x2ec] ;  /* 0x0000bb001fc57a20 */ /* 0x000fe20000410000 */
[----:B------:R-:W4:Y:S01]  /*8a30*/  MUFU.TANH R221, R221 ;  /* 0x000000dd00dd7308 */ /* 0x000f220000002400 */
        /* <DEDUP_REMOVED lines=91> */
.L_x_7355:
        /* <DEDUP_REMOVED lines=20> */
.L_x_7354:
        /* <DEDUP_REMOVED lines=213> */
[----:B------:R-:W-:Y:S03]  /*9e80*/  LDSM.16.MT88.4 R76, [R162+0xa800] ;  /* 0x00a80000a24c783b */ /* 0x000fe60000004200 */
[----:B------:R-:W-:Y:S03]  /*9e90*/  FADD.FTZ R122, R122, R123 ;  /* 0x0000007b7a7a7221 */ /* 0x000fe60000010000 */
[----:B------:R-:W-:Y:S01]  /*9ea0*/  MUFU.EX2 R140, R140 ;  /* 0x0000008c008c7308 */ /* 0x000fe20000000800 */
[C---:B-----5:R-:W-:Y:S08]  /*9eb0*/  HMMA.16816.F32 R4, R68.reuse, R72, R4 ;  /* 0x000000484404723c */ /* 0x060ff00000001804 */
[C---:B------:R-:W-:Y:S01]  /*9ec0*/  HMMA.16816.F32 R8, R68.reuse, R74, R8 ;  /* 0x0000004a4408723c */ /* 0x040fe20000001808 */
[----:B------:R-:W1:Y:S01]  /*9ed0*/  LDSM.16.MT88.4 R72, [R164+0xa800] ;  /* 0x00a80000a448783b */ /* 0x000e620000004200 */
[----:B------:R-:W-:Y:S06]  /*9ee0*/  MUFU.EX2 R141, R141 ;  /* 0x0000008d008d7308 */ /* 0x000fec0000000800 */
[C---:B------:R-:W-:Y:S04]  /*9ef0*/  HMMA.16816.F32 R12, R68.reuse, R80, R12 ;  /* 0x00000050440c723c */ /* 0x040fe8000000180c */
[----:B------:R-:W-:Y:S04]  /*9f00*/  MUFU.EX2 R142, R142 ;  /* 0x0000008e008e7308 */ /* 0x000fe80000000800 */
[C---:B------:R-:W-:Y:S01]  /*9f10*/  HMMA.16816.F32 R16, R68.reuse, R82, R16 ;  /* 0x000000524410723c */ /* 0x040fe20000001810 */
[----:B------:R-:W2:Y:S05]  /*9f20*/  LDSM.16.MT88.4 R80, [R161+0xa800] ;  /* 0x00a80000a150783b */ /* 0x000eaa0000004200 */
[----:B------:R-:W-:Y:S02]  /*9f30*/  MUFU.EX2 R143, R143 ;  /* 0x0000008f008f7308 */ /* 0x000fe40000000800 */
[C---:B------:R-:W-:Y:S08]  /*9f40*/  HMMA.16816.F32 R20, R68.reuse, R84, R20 ;  /* 0x000000544414723c */ /* 0x040ff00000001814 */
        /* <DEDUP_REMOVED lines=27> */
[----:B------:R-:W-:Y:S02]  /*a100*/  F2FP.PACK_AB R68, R137, R136 ;  /* 0x000000888944723e */ /* 0x000fe400000000ff */
[----:B------:R-:W-:Y:S03]  /*a110*/  F2FP.PACK_AB R69, R139, R138 ;  /* 0x0000008a8b45723e */ /* 0x000fe600000000ff */
[----:B------:R-:W-:Y:S02]  /*a120*/  F2FP.PACK_AB R70, R141, R140 ;  /* 0x0000008c8d46723e */ /* 0x000fe400000000ff */
[----:B------:R-:W-:Y:S02]  /*a130*/  F2FP.PACK_AB R71, R143, R142 ;  /* 0x0000008e8f47723e */ /* 0x000fe400000000ff */
[----:B---3--:R-:W-:Y:S05]  /*a140*/  F2FP.PACK_AB R104, R145, R144 ;  /* 0x000000909168723e */ /* 0x008fea00000000ff */
[C---:B------:R-:W-:Y:S03]  /*a150*/  HMMA.16816.F32 R4, R68.reuse, R72, R4 ;  /* 0x000000484404723c */ /* 0x040fe60000001804 */
[----:B------:R-:W-:Y:S05]  /*a160*/  F2FP.PACK_AB R107, R101, R102 ;  /* 0x00000066656b723e */ /* 0x000fea00000000ff */
[C---:B------:R-:W-:Y:S01]  /*a170*/  HMMA.16816.F32 R8, R68.reuse, R74, R8 ;  /* 0x0000004a4408723c */ /* 0x040fe20000001808 */
[----:B------:R-:W1:Y:S07]  /*a180*/  LDSM.16.MT88.4 R72, [R164+0xb000] ;  /* 0x00b00000a448783b */ /* 0x000e6e0000004200 */
[C---:B------:R-:W-:Y:S08]  /*a190*/  HMMA.16816.F32 R12, R68.reuse, R88, R12 ;  /* 0x00000058440c723c */ /* 0x040ff0000000180c */
[C---:B------:R-:W-:Y:S08]  /*a1a0*/  HMMA.16816.F32 R16, R68.reuse, R90, R16 ;  /* 0x0000005a4410723c */ /* 0x040ff00000001810 */
[C---:B-----5:R-:W-:Y:S08]  /*a1b0*/  HMMA.16816.F32 R20, R68.reuse, R76, R20 ;  /* 0x0000004c4414723c */ /* 0x060ff00000001814 */
[C---:B------:R-:W-:Y:S01]  /*a1c0*/  HMMA.16816.F32 R24, R68.reuse, R78, R24 ;  /* 0x0000004e4418723c */ /* 0x040fe20000001818 */
[----:B------:R-:W3:Y:S07]  /*a1d0*/  LDSM.16.MT88.4 R76, [R161+0xb000] ;  /* 0x00b00000a14c783b */ /* 0x000eee0000004200 */
[C---:B--2---:R-:W-:Y:S08]  /*a1e0*/  HMMA.16816.F32 R28, R68.reuse, R80, R28 ;  /* 0x00000050441c723c */ /* 0x044ff0000000181c */
[C---:B------:R-:W-:Y:S01]  /*a1f0*/  HMMA.16816.F32 R32, R68.reuse, R82, R32 ;  /* 0x000000524420723c */ /* 0x040fe20000001820 */
[----:B------:R-:W2:Y:S07]  /*a200*/  LDSM.16.MT88.4 R80, [R160+0xb000] ;  /* 0x00b00000a050783b */ /* 0x000eae0000004200 */
[C---:B-1----:R-:W-:Y:S08]  /*a210*/  HMMA.16816.F32 R36, R68.reuse, R72, R36 ;  /* 0x000000484424723c */ /* 0x042ff00000001824 */
[C---:B------:R-:W-:Y:S01]  /*a220*/  HMMA.16816.F32 R40, R68.reuse, R74, R40 ;  /* 0x0000004a4428723c */ /* 0x040fe20000001828 */
[----:B------:R-:W-:Y:S07]  /*a230*/  LDSM.16.MT88.4 R72, [R161+0x9800] ;  /* 0x00980000a148783b */ /* 0x000fee0000004200 */
[C---:B------:R-:W-:Y:S08]  /*a240*/  HMMA.16816.F32 R44, R68.reuse, R84, R44 ;  /* 0x00000054442c723c */ /* 0x040ff0000000182c */
[C---:B------:R-:W-:Y:S01]  /*a250*/  HMMA.16816.F32 R48, R68.reuse, R86, R48 ;  /* 0x000000564430723c */ /* 0x040fe20000001830 */
[----:B------:R-:W1:Y:S07]  /*a260*/  LDSM.16.MT88.4 R84, [R162+0x9800] ;  /* 0x00980000a254783b */ /* 0x000e6e0000004200 */
        /* <DEDUP_REMOVED lines=32> */
[----:B------:R-:W-:Y:S03]  /*a470*/  FADD.FTZ R143, R143, R142 ;  /* 0x0000008e8f8f7221 */ /* 0x000fe60000010000 */
[----:B------:R-:W-:Y:S01]  /*a480*/  FADD.FTZ R5, R133, R0 ;  /* 0x0000000085057221 */ /* 0x000fe20000010000 */
[C---:B------:R-:W-:Y:S04]  /*a490*/  HMMA.16816.F32 R56, R104.reuse, R6, R56 ;  /* 0x000000066838723c */ /* 0x040fe80000001838 */
[----:B------:R-:W-:Y:S01]  /*a4a0*/  FADD.FTZ R5, R132, R5 ;  /* 0x0000000584057221 */ /* 0x000fe20000010000 */
[----:B------:R-:W-:Y:S01]  /*a4b0*/  MOV R0, R3 ;  /* 0x0000000300007202 */ /* 0x000fe20000000f00 */
[----:B------:R-:W-:Y:S02]  /*a4c0*/  FADD.FTZ R146, R146, R143 ;  /* 0x0000008f92927221 */ /* 0x000fe40000010000 */
[----:B------:R-:W-:Y:S01]  /*a4d0*/  FADD.FTZ R136, R136, R5 ;  /* 0x0000000588887221 */ /* 0x000fe20000010000 */
[C---:B---3--:R-:W-:Y:S03]  /*a4e0*/  HMMA.16816.F32 R60, R104.reuse, R8, R60 ;  /* 0x00000008683c723c */ /* 0x048fe6000000183c */
        /* <DEDUP_REMOVED lines=12> */
.L_x_7352:
        /* <DEDUP_REMOVED lines=70> */
[----:B------:R-:W-:Y:S01]  /*aa10*/  STS.64 [R12.X4], R96 ;  /* 0x000000600c007388 */ /* 0x000fe20000004a00 */
[C---:B------:R-:W-:Y:S01]  /*aa20*/  FMUL.FTZ R81, R8.reuse, R81 ;  /* 0x0000005108517220 */ /* 0x040fe20000410000 */
[----:B------:R-:W-:Y:S01]  /*aa30*/  SEL R16, R13, 0xffffff80, !P2 ;  /* 0xffffff800d107807 */ /* 0x000fe20005000000 */
[C---:B------:R-:W-:Y:S01]  /*aa40*/  FMUL.FTZ R83, R7.reuse, R83 ;  /* 0x0000005307537220 */ /* 0x040fe20000410000 */
[----:B------:R-:W-:Y:S01]  /*aa50*/  STS.64 [R12.X4+0x800], R98 ;  /* 0x000800620c007388 */ /* 0x000fe20000004a00 */
[----:B------:R-:W-:Y:S01]  /*aa60*/  FMUL.FTZ R82, R7, R82 ;  /* 0x0000005207527220 */ /* 0x000fe20000410000 */
[----:B------:R-:W-:Y:S01]  /*aa70*/  LOP3.LUT R11, R11, 0xffffffe0, RZ, 0xc0, !PT ;  /* 0xffffffe00b0b7812 */ /* 0x000fe200078ec0ff */
        /* <DEDUP_REMOVED lines=8> */
[----:B------:R-:W2:Y:S01]  /*ab00*/  @P3 MUFU.LG2 R4, R4 ;  /* 0x0000000400043308 */ /* 0x000ea20000000c00 */
        /* <DEDUP_REMOVED lines=74> */
[----:B-1----:R-:W1:Y:S04]  /*afb0*/  S2R R80, SR_CTAID.Z ;  /* 0x0000000000507919 */ /* 0x002e680000002700 */
[----:B------:R-:W2:Y:S04]  /*afc0*/  S2R R7, SR_CTAID.Y ;  /* 0x0000000000077919 */ /* 0x000ea80000002600 */
[----:B------:R-:W-:Y:S04]  /*afd0*/  STS.64 [R13+0x4000], R48 ;  /* 0x004000300d007388 */ /* 0x000fe80000000a00 */
[----:B------:R-:W-:Y:S04]  /*afe0*/  STS.64 [R13+0x4800], R50 ;  /* 0x004800320d007388 */ /* 0x000fe80000000a00 */
[----:B------:R-:W-:Y:S04]  /*aff0*/  STS.64 [R17+0x4000], R52 ;  /* 0x0040003411007388 */ /* 0x000fe80000000a00 */
[----:B------:R-:W-:Y:S04]  /*b000*/  STS.64 [R17+0x4800], R54 ;  /* 0x0048003611007388 */ /* 0x000fe80000000a00 */
[----:B------:R-:W-:Y:S04]  /*b010*/  STS.64 [R18+0x4000], R56 ;  /* 0x0040003812007388 */ /* 0x000fe80000000a00 */
[----:B------:R-:W-:Y:S04]  /*b020*/  STS.64 [R18+0x4800], R58 ;  /* 0x0048003a12007388 */ /* 0x000fe80000000a00 */
[----:B------:R-:W3:Y:S04]  /*b030*/  S2R R8, SR_CTAID.X ;  /* 0x0000000000087919 */ /* 0x000ee80000002500 */
[----:B------:R-:W-:Y:S04]  /*b040*/  STS.64 [R19+0x4000], R60 ;  /* 0x0040003c13007388 */ /* 0x000fe80000000a00 */
[----:B------:R-:W-:Y:S04]  /*b050*/  STS.64 [R19+0x4800], R62 ;  /* 0x0048003e13007388 */ /* 0x000fe80000000a00 */
[----:B------:R4:W-:Y:S04]  /*b060*/  STS.64 [R16+0x4000], R64 ;  /* 0x0040004010007388 */ /* 0x0009e80000000a00 */
[----:B------:R-:W-:Y:S04]  /*b070*/  STS.64 [R16+0x4800], R66 ;  /* 0x0048004210007388 */ /* 0x000fe80000000a00 */
[----:B------:R-:W-:Y:S01]  /*b080*/  BAR.SYNC.DEFER_BLOCKING 0x0 ;  /* 0x0000000000007b1d */ /* 0x000fe20000010000 */
[----:B---3--:R-:W-:-:S02]  /*b090*/  SHF.L.U32 R8, R8, 0x6, RZ ;  /* 0x0000000608087819 */ /* 0x008fc400000006ff */
[----:B----4-:R-:W-:Y:S02]  /*b0a0*/  SHF.R.S32.HI R64, RZ, 0x1f, R9 ;  /* 0x0000001fff407819 */ /* 0x010fe40000011409 */
[----:B------:R-:W-:Y:S01]  /*b0b0*/  IADD3 R65, -R176, RZ, RZ ;  /* 0x000000ffb0417210 */ /* 0x000fe20007ffe1ff */
[----:B--2---:R-:W-:Y:S01]  /*b0c0*/  IMAD R176, R7, c[0x0][0x210], R176 ;  /* 0x0000840007b07a24 */ /* 0x004fe200078e02b0 */
[----:B------:R-:W-:Y:S01]  /*b0d0*/  LEA.HI R64, R64, R9, RZ, 0x2 ;  /* 0x0000000940407211 */ /* 0x000fe200078f10ff */
[----:B------:R-:W2:Y:S02]  /*b0e0*/  LDS.128 R76, [R6.X4] ;  /* 0x00000000064c7984 */ /* 0x000ea40000004c00 */
[----:B-1----:R-:W-:Y:S01]  /*b0f0*/  IMAD R65, R65, c[0x0][0x1c0], R80 ;  /* 0x0000700041417a24 */ /* 0x002fe200078e0250 */
[----:B------:R-:W-:Y:S01]  /*b100*/  LOP3.LUT R64, R64, 0xffffffc, RZ, 0xc0, !PT ;  /* 0x0ffffffc40407812 */ /* 0x000fe200078ec0ff */
[----:B------:R-:W1:Y:S02]  /*b110*/  LDS.128 R72, [R6.X4+0x800] ;  /* 0x0008000006487984 */ /* 0x000e640000004c00 */
[----:B------:R-:W-:Y:S01]  /*b120*/  IMAD R65, R176, c[0x0][0x1c0], R65 ;  /* 0x00007000b0417a24 */ /* 0x000fe200078e0241 */
[----:B------:R-:W-:Y:S01]  /*b130*/  IADD3 R9, R9, -R64, RZ ;  /* 0x8000004009097210 */ /* 0x000fe20007ffe0ff */
[----:B------:R-:W3:Y:S02]  /*b140*/  LDS.128 R68, [R6.X4+0x1000] ;  /* 0x0010000006447984 */ /* 0x000ee40000004c00 */
[----:B------:R-:W-:Y:S01]  /*b150*/  IMAD R8, R65, c[0x0][0x214], R8 ;  /* 0x0000850041087a24 */ /* 0x000fe200078e0208 */
[----:B------:R-:W-:Y:S01]  /*b160*/  LEA R9, R9, R178, 0x4 ;  /* 0x000000b209097211 */ /* 0x000fe200078e20ff */
        /* <DEDUP_REMOVED lines=26> */
.L_x_7358:
[----:B--234-:R-:W-:Y:S05]  /*b310*/  BSYNC B0 ;  /* 0x0000000000007941 */ /* 0x01cfea0003800000 */
.L_x_7357:
        /* <DEDUP_REMOVED lines=18> */
[----:B-1----:R1:W-:Y:S01]  /*b440*/  @!P5 STG.E.128 [R4.64+0x1000], R72 ;  /* 0x001000480400d986 */ /* 0x0023e2000c101d04 */
[----:B------:R-:W-:-:S02]  /*b450*/  ISETP.GE.AND P6, PT, R10, R171, PT ;  /* 0x000000ab0a00720c */ /* 0x000fc40003fc6270 */
[C---:B------:R-:W-:Y:S01]  /*b460*/  IADD3 R0, R10.reuse, 0x28, RZ ;  /* 0x000000280a007810 */ /* 0x040fe20007ffe0ff */
[----:B------:R1:W-:Y:S01]  /*b470*/  @!P5 STG.E.128 [R4.64+0x1100], R32 ;  /* 0x001100200400d986 */ /* 0x0003e2000c101d04 */
        /* <DEDUP_REMOVED lines=20> */
.L_x_7359:
        /* <DEDUP_REMOVED lines=12> */
.L_x_8281:


//--------------------- .text._ZN5flash24flash_fwd_splitkv_kernelI23Flash_fwd_kernel_traitsILi128ELi64ELi64ELi4ELb0ELb0EN7cutlass6half_tE19Flash_kernel_traitsILi128ELi64ELi64ELi4ES3_EELb1ELb0ELb1ELb0ELb0ELb0ELb1ELb0EEEvNS_16Flash_fwd_paramsE --------------------------
	.section	.text._ZN5flash24flash_fwd_splitkv_kernelI23Flash_fwd_kernel_traitsILi128ELi64ELi64ELi4ELb0ELb0EN7cutlass6half_tE19Flash_kernel_traitsILi128ELi64ELi64ELi4ES3_EELb1ELb0ELb1ELb0ELb0ELb0ELb1ELb0EEEvNS_16Flash_fwd_paramsE,"ax",@progbits
	.sectioninfo	@"SHI_REGISTERS=201"
	.align	128
        .global         _ZN5flash24flash_fwd_splitkv_kernelI23Flash_fwd_kernel_traitsILi128ELi64ELi64ELi4ELb0ELb0EN7cutlass6half_tE19Flash_kernel_traitsILi128ELi64ELi64ELi4ES3_EELb1ELb0ELb1ELb0ELb0ELb0ELb1ELb0EEEvNS_16Flash_fwd_paramsE
        .type           _ZN5flash24flash_fwd_splitkv_kernelI23Flash_fwd_kernel_traitsILi128ELi64ELi64ELi4ELb0ELb0EN7cutlass6half_tE19Flash_kernel_traitsILi128ELi64ELi64ELi4ES3_EELb1ELb0ELb1ELb0ELb0ELb0ELb1ELb0EEEvNS_16Flash_fwd_paramsE,@function
        .size           _ZN5flash24flash_fwd_splitkv_kernelI23Flash_fwd_kernel_traitsILi128ELi64ELi64ELi4ELb0ELb0EN7cutlass6half_tE19Flash_kernel_traitsILi128ELi64ELi64ELi4ES3_EELb1ELb0ELb1ELb0ELb0ELb0ELb1ELb0EEEvNS_16Flash_fwd_paramsE,(.L_x_8282 - _ZN5flash24flash_fwd_splitkv_kernelI23Flash_fwd_kernel_traitsILi128ELi64ELi64ELi4ELb0ELb0EN7cutlass6half_tE19Flash_kernel_traitsILi128ELi64ELi64ELi4ES3_EELb1ELb0ELb1ELb0ELb0ELb0ELb1ELb0EEEvNS_16Flash_fwd_paramsE)
        .other          _ZN5flash24flash_fwd_splitkv_kernelI23Flash_fwd_kernel_traitsILi128ELi64ELi64ELi4ELb0ELb0EN7cutlass6half_tE19Flash_kernel_traitsILi128ELi64ELi64ELi4ES3_EELb1ELb0ELb1ELb0ELb0ELb0ELb1ELb0EEEvNS_16Flash_fwd_paramsE,@"STO_CUDA_ENTRY STV_DEFAULT"
_ZN5flash24flash_fwd_splitkv_kernelI23Flash_fwd_kernel_traitsILi128ELi64ELi64ELi4ELb0ELb0EN7cutlass6half_tE19Flash_kernel_traitsILi128ELi64ELi64ELi4ES3_EELb1ELb0ELb1ELb0ELb0ELb0ELb1ELb0EEEvNS_16Flash_fwd_paramsE:
.text._ZN5flash24flash_fwd_splitkv_kernelI23Flash_fwd_kernel_traitsILi128ELi64ELi64ELi4ELb0ELb0EN7cutlass6half_tE19Flash_kernel_traitsILi128ELi64ELi64ELi4ES3_EELb1ELb0ELb1ELb0ELb0ELb0ELb1ELb0EEEvNS_16Flash_fwd_paramsE:
        /* <DEDUP_REMOVED lines=53> */
.L_x_7360:
[----:B-1-34-:R-:W-:Y:S02]  /*0350*/  MOV R4, c[0x0][0x218] ;  /* 0x0000860000047a02 */ /* 0x01afe40000000f00 */
.L_x_7361:
        /* <DEDUP_REMOVED lines=62> */
[----:B------:R-:W-:-:S04]  /*0740*/  LEA.HI R2, R3, R154, RZ, 0x4 ;  /* 0x0000009a03027211 */ /* 0x000fc800078f20ff */
[----:B------:R-:W-:Y:S02]  /*0750*/  LOP3.LUT R3, R2, 0xfffffff0, RZ, 0xc0, !PT ;  /* 0xfffffff002037812 */ /* 0x000fe400078ec0ff */
[----:B------:R-:W-:-:S03]  /*0760*/  SHF.R.S32.HI R0, RZ, 0x4, R2 ;  /* 0x00000004ff007819 */ /* 0x000fc60000011402 */
[----:B------:R-:W-:Y:S01]  /*0770*/  IMAD.IADD R154, R154, 0x1, -R3 ;  /* 0x000000019a9a7824 */ /* 0x000fe200078e0a03 */
[----:B------:R-:W-:Y:S01]  /*0780*/  ISETP.GE.AND P1, PT, R0, R83, PT ;  /* 0x000000530000720c */ /* 0x000fe20003f26270 */
[----:B------:R-:W-:Y:S02]  /*0790*/  IMAD R3, R159, c[0x0][0x1c0], R20 ;  /* 0x000070009f037a24 */ /* 0x000fe400078e0214 */
[----:B------:R-:W-:Y:S02]  /*07a0*/  IMAD.SHL.U32 R4, R154, 0x4, RZ ;  /* 0x000000049a047824 */ /* 0x000fe400078e00ff */
[----:B------:R-:W-:-:S03]  /*07b0*/  IMAD R3, R3, c[0x0][0x214], R86 ;  /* 0x0000850003037a24 */ /* 0x000fc600078e0256 */
[----:B------:R-:W-:Y:S01]  /*07c0*/  SHF.R.S32.HI R5, RZ, 0x1f, R4 ;  /* 0x0000001fff057819 */ /* 0x000fe20000011404 */
[----:B------:R-:W-:-:S04]  /*07d0*/  IMAD R7, R3, c[0x0][0x22c], RZ ;  /* 0x00008b0003077a24 */ /* 0x000fc800078e02ff */
        /* <DEDUP_REMOVED lines=11> */
.L_x_7364:
[----:B------:R-:W-:Y:S05]  /*0890*/  BSYNC B0 ;  /* 0x0000000000007941 */ /* 0x000fea0003800000 */
.L_x_7363:
        /* <DEDUP_REMOVED lines=8> */
.L_x_7366:
[----:B------:R-:W-:Y:S05]  /*0920*/  BSYNC B0 ;  /* 0x0000000000007941 */ /* 0x000fea0003800000 */
.L_x_7365:
        /* <DEDUP_REMOVED lines=8> */
.L_x_7368:
[----:B------:R-:W-:Y:S05]  /*09b0*/  BSYNC B0 ;  /* 0x0000000000007941 */ /* 0x000fea0003800000 */
.L_x_7367:
        /* <DEDUP_REMOVED lines=8> */
.L_x_7370:
[----:B------:R-:W-:Y:S05]  /*0a40*/  BSYNC B0 ;  /* 0x0000000000007941 */ /* 0x000fea0003800000 */
.L_x_7369:
        /* <DEDUP_REMOVED lines=8> */
.L_x_7372:
[----:B------:R-:W-:Y:S05]  /*0ad0*/  BSYNC B0 ;  /* 0x0000000000007941 */ /* 0x000fea0003800000 */
.L_x_7371:
        /* <DEDUP_REMOVED lines=8> */
.L_x_7374:
[----:B------:R-:W-:Y:S05]  /*0b60*/  BSYNC B0 ;  /* 0x0000000000007941 */ /* 0x000fea0003800000 */
.L_x_7373:
        /* <DEDUP_REMOVED lines=8> */
.L_x_7376:
[----:B------:R-:W-:Y:S05]  /*0bf0*/  BSYNC B0 ;  /* 0x0000000000007941 */ /* 0x000fea0003800000 */
.L_x_7375:
        /* <DEDUP_REMOVED lines=8> */
.L_x_7378:
[----:B------:R-:W-:Y:S05]  /*0c80*/  BSYNC B0 ;  /* 0x0000000000007941 */ /* 0x000fea0003800000 */
.L_x_7377:
        /* <DEDUP_REMOVED lines=32> */
.L_x_7362:
        /* <DEDUP_REMOVED lines=46> */
[----:B------:R-:W-:Y:S02]  /*1170*/  IABS R3, c[0x0][0x1c8] ;  /* 0x0000720000037a13 */ /* 0x000fe40000000000 */
        /* <DEDUP_REMOVED lines=45> */
.L_x_7379:
        /* <DEDUP_REMOVED lines=15> */
.L_x_7381:
[----:B------:R-:W-:Y:S01]  /*1540*/  IABS R7, c[0x0][0x1c8] ;  /* 0x0000720000077a13 */ /* 0x000fe20000000000 */
[----:B------:R-:W-:Y:S01]  /*1550*/  @P4 IMAD.IADD R10, R3, 0x1, R10 ;  /* 0x00000001030a4824 */ /* 0x000fe200078e020a */
[----:B------:R-:W-:Y:S02]  /*1560*/  MOV R8, RZ ;  /* 0x000000ff00087202 */ /* 0x000fe40000000f00 */
[----:B------:R-:W1:Y:S01]  /*1570*/  I2F.RP R13, R7 ;  /* 0x00000007000d7306 */ /* 0x000e620000209400 */
[----:B------:R-:W-:-:S04]  /*1580*/  @P4 IMAD.WIDE.U32 R26, R10, c[0x0][0x1a0], RZ ;  /* 0x000068000a1a4a25 */ /* 0x000fc800078e00ff */
[----:B------:R-:W-:-:S03]  /*1590*/  @P4 IMAD R10, R10, c[0x0][0x1a4], R27 ;  /* 0x000069000a0a4a24 */ /* 0x000fc600078e021b */
[----:B-1----:R-:W1:Y:S02]  /*15a0*/  MUFU.RCP R12, R13 ;  /* 0x0000000d000c7308 */ /* 0x002e640000001000 */
[----:B-1----:R-:W-:Y:S02]  /*15b0*/  IADD3 R12, R12, 0xffffffe, RZ ;  /* 0x0ffffffe0c0c7810 */ /* 0x002fe40007ffe0ff */
[----:B------:R-:W-:-:S04]  /*15c0*/  MOV R13, R5 ;  /* 0x00000005000d7202 */ /* 0x000fc80000000f00 */
[----:B------:R-:W1:Y:S02]  /*15d0*/  F2I.FTZ.U32.TRUNC.NTZ R9, R12 ;  /* 0x0000000c00097305 */ /* 0x000e64000021f000 */
[----:B-1----:R-:W-:Y:S02]  /*15e0*/  IMAD.MOV R0, RZ, RZ, -R9 ;  /* 0x000000ffff007224 */ /* 0x002fe400078e0a09 */
[----:B------:R-:W-:Y:S02]  /*15f0*/  IMAD.MOV.U32 R12, RZ, RZ, R6 ;  /* 0x000000ffff0c7224 */ /* 0x000fe400078e0006 */
        /* <DEDUP_REMOVED lines=39> */
.L_x_7380:
[----:B------:R-:W-:Y:S01]  /*1870*/  ISETP.NE.AND P1, PT, R11, -0x1, PT ;  /* 0xffffffff0b00780c */ /* 0x000fe20003f25270 */
[----:B------:R-:W-:Y:S01]  /*1880*/  IMAD.IADD R147, R83, 0x1, -R86 ;  /* 0x0000000153937824 */ /* 0x000fe200078e0a56 */
[----:B------:R-:W-:Y:S01]  /*1890*/  SHF.R.S32.HI R5, RZ, 0x1f, R154 ;  /* 0x0000001fff057819 */ /* 0x000fe2000001149a */
[----:B------:R-:W-:Y:S01]  /*18a0*/  BSSY B0, `(.L_x_7382) ;  /* 0x000005e000007945 */ /* 0x000fe20003800000 */
[----:B------:R-:W-:Y:S02]  /*18b0*/  SHF.R.S32.HI R21, RZ, 0x1f, R20 ;  /* 0x0000001fff157819 */ /* 0x000fe40000011414 */
[CC--:B------:R-:W-:Y:S02]  /*18c0*/  LEA.HI R18, R5.reuse, R154.reuse, RZ, 0x3 ;  /* 0x0000009a05127211 */ /* 0x0c0fe400078f18ff */
[----:B------:R-:W-:Y:S02]  /*18d0*/  LEA.HI R4, R5, R154, RZ, 0x4 ;  /* 0x0000009a05047211 */ /* 0x000fe400078f20ff */
[----:B------:R-:W-:-:S02]  /*18e0*/  LOP3.LUT R13, R18, 0xfffffff8, RZ, 0xc0, !PT ;  /* 0xfffffff8120d7812 */ /* 0x000fc400078ec0ff */
[----:B------:R-:W-:Y:S01]  /*18f0*/  SHF.R.S32.HI R18, RZ, 0x3, R18 ;  /* 0x00000003ff127819 */ /* 0x000fe20000011412 */
[----:B------:R-:W-:Y:S01]  /*1900*/  @!P1 IMAD.WIDE.U32 R14, R159, c[0x0][0x178], RZ ;  /* 0x00005e009f0e9a25 */ /* 0x000fe200078e00ff */
[----:B-----5:R-:W-:Y:S02]  /*1910*/  @!P1 SHF.R.S32.HI R2, RZ, 0x1f, R159 ;  /* 0x0000001fff029819 */ /* 0x020fe4000001149f */
[----:B------:R-:W-:Y:S01]  /*1920*/  SHF.R.S32.HI R19, RZ, 0x1f, R18 ;  /* 0x0000001fff137819 */ /* 0x000fe20000011412 */
[----:B------:R-:W-:Y:S01]  /*1930*/  @P1 IMAD.WIDE.U32 R22, R11, c[0x0][0x190], RZ ;  /* 0x000064000b161a25 */ /* 0x000fe200078e00ff */
[----:B------:R-:W-:-:S03]  /*1940*/  LEA.HI R84, R5, R154, RZ, 0x5 ;  /* 0x0000009a05547211 */ /* 0x000fc600078f28ff */
[----:B------:R-:W-:Y:S02]  /*1950*/  @!P1 IMAD R2, R2, c[0x0][0x178], RZ ;  /* 0x00005e0002029a24 */ /* 0x000fe400078e02ff */
[----:B------:R-:W-:Y:S02]  /*1960*/  @!P1 IMAD.MOV.U32 R22, RZ, RZ, R14 ;  /* 0x000000ffff169224 */ /* 0x000fe400078e000e */
[----:B------:R-:W-:Y:S02]  /*1970*/  @!P1 IMAD R3, R159, c[0x0][0x17c], R2 ;  /* 0x00005f009f039a24 */ /* 0x000fe400078e0202 */
[----:B------:R-:W-:Y:S02]  /*1980*/  IMAD.IADD R2, R154, 0x1, -R13 ;  /* 0x000000019a027824 */ /* 0x000fe400078e0a0d */
[----:B------:R-:W-:Y:S02]  /*1990*/  @P1 IMAD R11, R11, c[0x0][0x194], R23 ;  /* 0x000065000b0b1a24 */ /* 0x000fe400078e0217 */
[----:B------:R-:W-:Y:S01]  /*19a0*/  @!P1 IMAD.IADD R11, R15, 0x1, R3 ;  /* 0x000000010f0b9824 */ /* 0x000fe200078e0203 */
[----:B------:R-:W-:Y:S01]  /*19b0*/  SHF.L.U32 R158, R2, 0x3, RZ ;  /* 0x00000003029e7819 */ /* 0x000fe200000006ff */
[----:B------:R-:W-:Y:S01]  /*19c0*/  IMAD.SHL.U32 R17, R18, 0x40, RZ ;  /* 0x0000004012117824 */ /* 0x000fe200078e00ff */
[----:B------:R-:W-:Y:S01]  /*19d0*/  LOP3.LUT R3, R4, 0xfffffff0, RZ, 0xc0, !PT ;  /* 0xfffffff004037812 */ /* 0x000fe200078ec0ff */
[----:B------:R-:W-:Y:S01]  /*19e0*/  IMAD.WIDE R30, R31, 0x40, R18 ;  /* 0x000000401f1e7825 */ /* 0x000fe200078e0212 */
[----:B------:R-:W-:-:S02]  /*19f0*/  SHF.R.S32.HI R13, RZ, 0x1f, R158 ;  /* 0x0000001fff0d7819 */ /* 0x000fc4000001149e */
[C---:B------:R-:W-:Y:S02]  /*1a00*/  IADD3 R22, P1, R158.reuse, R22, RZ ;  /* 0x000000169e167210 */ /* 0x040fe40007f3e0ff */
[----:B------:R-:W-:Y:S02]  /*1a10*/  IADD3 R3, -R3, R154, RZ ;  /* 0x0000009a03037210 */ /* 0x000fe40007ffe1ff */
[----:B------:R-:W-:Y:S01]  /*1a20*/  LOP3.LUT R17, R17, 0x1c0, RZ, 0xc0, !PT ;  /* 0x000001c011117812 */ /* 0x000fe200078ec0ff */
[----:B------:R-:W-:Y:S01]  /*1a30*/  IMAD.X R23, R13, 0x1, R11, P1 ;  /* 0x000000010d177824 */ /* 0x000fe200008e060b */
[----:B------:R-:W-:Y:S01]  /*1a40*/  IADD3 R26, P2, R158, R26, RZ ;  /* 0x0000001a9e1a7210 */ /* 0x000fe20007f5e0ff */
[----:B------:R-:W-:Y:S01]  /*1a50*/  IMAD R11, R6, c[0x0][0x1b8], RZ ;  /* 0x00006e00060b7a24 */ /* 0x000fe200078e02ff */
[----:B------:R-:W-:Y:S01]  /*1a60*/  IADD3 R28, P3, R158, R28, RZ ;  /* 0x0000001c9e1c7210 */ /* 0x000fe20007f7e0ff */
[----:B------:R-:W-:Y:S01]  /*1a70*/  IMAD.WIDE.U32 R22, R20, c[0x0][0x1a8], R22 ;  /* 0x00006a0014167a25 */ /* 0x000fe200078e0016 */
[----:B------:R-:W-:-:S02]  /*1a80*/  SHF.R.S32.HI R14, RZ, 0x1f, R3 ;  /* 0x0000001fff0e7819 */ /* 0x000fc40000011403 */
[----:B------:R-:W-:Y:S01]  /*1a90*/  LOP3.LUT R15, R17, 0x38, R158, 0xf8, !PT ;  /* 0x00000038110f7812 */ /* 0x000fe200078ef89e */
[C---:B------:R-:W-:Y:S01]  /*1aa0*/  IMAD.X R27, R13.reuse, 0x1, R10, P2 ;  /* 0x000000010d1b7824 */ /* 0x040fe200010e060a */
[----:B------:R-:W-:Y:S01]  /*1ab0*/  SHF.R.U32.HI R12, RZ, 0x3, R17 ;  /* 0x00000003ff0c7819 */ /* 0x000fe20000011611 */
[----:B------:R-:W-:Y:S01]  /*1ac0*/  IMAD.X R29, R13, 0x1, R8, P3 ;  /* 0x000000010d1d7824 */ /* 0x000fe200018e0608 */
[----:B------:R-:W-:Y:S01]  /*1ad0*/  LEA.HI R6, R5, R154, RZ, 0x6 ;  /* 0x0000009a05067211 */ /* 0x000fe200078f30ff */
[----:B------:R-:W-:Y:S01]  /*1ae0*/  IMAD R13, R19, c[0x0][0x198], RZ ;  /* 0x00006600130d7a24 */ /* 0x000fe200078e02ff */
[----:B------:R-:W-:Y:S01]  /*1af0*/  IADD3 R9, P1, R18, R9, RZ ;  /* 0x0000000912097210 */ /* 0x000fe20007f3e0ff */
[----:B------:R-:W-:Y:S01]  /*1b00*/  IMAD R11, R0, c[0x0][0x1bc], R11 ;  /* 0x00006f00000b7a24 */ /* 0x000fe200078e020b */
[----:B------:R-:W-:Y:S01]  /*1b10*/  LEA.HI R14, R14, R3, RZ, 0x3 ;  /* 0x000000030e0e7211 */ /* 0x000fe200078f18ff */
[----:B------:R-:W-:Y:S01]  /*1b20*/  IMAD.WIDE.U32 R26, R0, c[0x0][0x1b8], R26 ;  /* 0x00006e00001a7a25 */ /* 0x000fe200078e001a */
[----:B------:R-:W-:-:S02]  /*1b30*/  LOP3.LUT R12, R15, R12, RZ, 0x3c, !PT ;  /* 0x0000000c0f0c7212 */ /* 0x000fc400078e3cff */
[----:B------:R-:W-:Y:S01]  /*1b40*/  LOP3.LUT R0, R14, 0xfffffff8, RZ, 0xc0, !PT ;  /* 0xfffffff80e007812 */ /* 0x000fe200078ec0ff */
[----:B------:R-:W-:Y:S01]  /*1b50*/  IMAD.SHL.U32 R15, R6, 0x8, RZ ;  /* 0x00000008060f7824 */ /* 0x000fe200078e00ff */
[C---:B------:R-:W-:Y:S01]  /*1b60*/  ISETP.GE.AND P3, PT, R18.reuse, R147, PT ;  /* 0x000000931200720c */ /* 0x040fe20003f66270 */
[----:B------:R-:W-:Y:S01]  /*1b70*/  IMAD.X R7, R19, 0x1, R7, P1 ;  /* 0x0000000113077824 */ /* 0x000fe200008e0607 */
[----:B------:R-:W-:Y:S01]  /*1b80*/  MOV R5, 0x20 ;  /* 0x0000002000057802 */ /* 0x000fe20000000f00 */
[----:B------:R-:W-:Y:S01]  /*1b90*/  IMAD R13, R18, c[0x0][0x19c], R13 ;  /* 0x00006700120d7a24 */ /* 0x000fe200078e020d */
[----:B------:R-:W-:Y:S01]  /*1ba0*/  LOP3.LUT R156, R12, 0xfffffe00, R15, 0xf8, !PT ;  /* 0xfffffe000c9c7812 */ /* 0x000fe200078ef80f */
[----:B------:R-:W-:Y:S01]  /*1bb0*/  IMAD.WIDE.U32 R28, R18, c[0x0][0x198], R28 ;  /* 0x00006600121c7a25 */ /* 0x000fe200078e001c */
[----:B------:R-:W-:Y:S02]  /*1bc0*/  IADD3 R12, R3, -R0, RZ ;  /* 0x80000000030c7210 */ /* 0x000fe40007ffe0ff */
[----:B------:R-:W-:Y:S01]  /*1bd0*/  SHF.R.S32.HI R4, RZ, 0x4, R4 ;  /* 0x00000004ff047819 */ /* 0x000fe20000011404 */
[----:B------:R-:W-:Y:S01]  /*1be0*/  IMAD.IADD R27, R27, 0x1, R11 ;  /* 0x000000011b1b7824 */ /* 0x000fe200078e020b */
[----:B------:R-:W-:Y:S01]  /*1bf0*/  R2P PR, R12, 0x6 ;  /* 0x000000060c007804 */ /* 0x000fe20000000000 */
[----:B------:R-:W-:Y:S01]  /*1c00*/  IMAD R0, R7, c[0x0][0x1a0], RZ ;  /* 0x0000680007007a24 */ /* 0x000fe200078e02ff */
[----:B------:R-:W-:Y:S01]  /*1c10*/  IADD3 R157, R158, 0x40, RZ ;  /* 0x000000409e9d7810 */ /* 0x000fe20007ffe0ff */
[----:B------:R-:W-:-:S02]  /*1c20*/  IMAD.IADD R116, R29, 0x1, R13 ;  /* 0x000000011d747824 */ /* 0x000fc400078e020d */
[----:B------:R-:W-:Y:S01]  /*1c30*/  IMAD R29, R21, c[0x0][0x1a8], RZ ;  /* 0x00006a00151d7a24 */ /* 0x000fe200078e02ff */
[----:B------:R-:W-:Y:S01]  /*1c40*/  SEL R5, R5, 0xffffffe0, !P2 ;  /* 0xffffffe005057807 */ /* 0x000fe20005000000 */
[C---:B------:R-:W-:Y:S02]  /*1c50*/  IMAD R3, R9.reuse, c[0x0][0x1a4], R0 ;  /* 0x0000690009037a24 */ /* 0x040fe400078e0200 */
[----:B------:R-:W-:Y:S01]  /*1c60*/  IMAD.WIDE.U32 R26, R9, c[0x0][0x1a0], R26 ;  /* 0x00006800091a7a25 */ /* 0x000fe200078e001a */
[----:B------:R-:W-:Y:S02]  /*1c70*/  LOP3.LUT R9, R84, 0xffffffe0, RZ, 0xc0, !PT ;  /* 0xffffffe054097812 */ /* 0x000fe400078ec0ff */
[----:B------:R-:W-:Y:S01]  /*1c80*/  SHF.R.S32.HI R84, RZ, 0x5, R84 ;  /* 0x00000005ff547819 */ /* 0x000fe20000011454 */
[----:B------:R-:W-:Y:S02]  /*1c90*/  IMAD.MOV.U32 R7, RZ, RZ, 0x10 ;  /* 0x00000010ff077424 */ /* 0x000fe400078e00ff */
[----:B------:R-:W-:-:S02]  /*1ca0*/  IMAD R29, R20, c[0x0][0x1ac], R29 ;  /* 0x00006b00141d7a24 */ /* 0x000fc400078e021d */
[----:B------:R-:W-:Y:S01]  /*1cb0*/  IMAD.MOV.U32 R117, RZ, RZ, R28 ;  /* 0x000000ffff757224 */ /* 0x000fe200078e001c */
[----:B------:R-:W-:Y:S01]  /*1cc0*/  SEL R7, R7, 0xfffffff0, !P1 ;  /* 0xfffffff007077807 */ /* 0x000fe20004800000 */
[----:B------:R-:W-:Y:S01]  /*1cd0*/  IMAD.IADD R10, R154, 0x1, -R9 ;  /* 0x000000019a0a7824 */ /* 0x000fe200078e0a09 */
[----:B------:R-:W-:Y:S01]  /*1ce0*/  IADD3 R29, R23, R29, RZ ;  /* 0x0000001d171d7210 */ /* 0x000fe20007ffe0ff */
        /* <DEDUP_REMOVED lines=25> */
.L_x_7383:
[----:B------:R-:W-:Y:S05]  /*1e80*/  BSYNC B0 ;  /* 0x0000000000007941 */ /* 0x000fea0003800000 */
.L_x_7382:
        /* <DEDUP_REMOVED lines=29> */
.L_x_7385:
[----:B------:R-:W-:Y:S05]  /*2060*/  BSYNC B0 ;  /* 0x0000000000007941 */ /* 0x000fea0003800000 */
.L_x_7384:
        /* <DEDUP_REMOVED lines=29> */
.L_x_7387:
[----:B------:R-:W-:Y:S05]  /*2240*/  BSYNC B0 ;  /* 0x0000000000007941 */ /* 0x000fea0003800000 */
.L_x_7386:
        /* <DEDUP_REMOVED lines=28> */
.L_x_7389:
[----:B------:R-:W-:Y:S05]  /*2410*/  BSYNC B0 ;  /* 0x0000000000007941 */ /* 0x000fea0003800000 */
.L_x_7388:
        /* <DEDUP_REMOVED lines=23> */
.L_x_7391:
[----:B------:R-:W-:Y:S05]  /*2590*/  BSYNC B0 ;  /* 0x0000000000007941 */ /* 0x000fea0003800000 */
.L_x_7390:
        /* <DEDUP_REMOVED lines=25> */
.L_x_7393:
[----:B------:R-:W-:Y:S05]  /*2730*/  BSYNC B0 ;  /* 0x0000000000007941 */ /* 0x000fea0003800000 */
.L_x_7392:
        /* <DEDUP_REMOVED lines=23> */
.L_x_7395:
[----:B------:R-:W-:Y:S05]  /*28b0*/  BSYNC B0 ;  /* 0x0000000000007941 */ /* 0x000fea0003800000 */
.L_x_7394:
[----:B------:R-:W-:Y:S01]  /*28c0*/  ISETP.GE.AND P1, PT, R13, R8, PT ;  /* 0x000000080d00720c */ /* 0x000fe20003f26270 */
[----:B------:R-:W-:-:S12]  /*28d0*/  BSSY B0, `(.L_x_7396) ;  /* 0x0000018000007945 */ /* 0x000fd80003800000 */
[----:B------:R-:W-:Y:S05]  /*28e0*/  @P1 BRA `(.L_x_7397) ;  /* 0x0000016000001947 */ /* 0x000fea0003800000 */
[----:B------:R-:W-:Y:S01]  /*28f0*/  ISETP.GE.AND P3, PT, R158, c[0x0][0x220], PT ;  /* 0x000088009e007a0c */ /* 0x000fe20003f66270 */
[----:B---3--:R-:W-:Y:S01]  /*2900*/  IMAD.MOV.U32 R22, RZ, RZ, R117 ;  /* 0x000000ffff167224 */ /* 0x008fe200078e0075 */
[----:B------:R-:W-:Y:S01]  /*2910*/  ISETP.GE.AND P2, PT, R157, c[0x0][0x220], PT ;  /* 0x000088009d007a0c */ /* 0x000fe20003f46270 */
[----:B------:R-:W-:Y:S01]  /*2920*/  IMAD.MOV.U32 R23, RZ, RZ, R116 ;  /* 0x000000ffff177224 */ /* 0x000fe200078e0074 */
[----:B------:R-:W-:Y:S02]  /*2930*/  ULDC UR4, c[0x0][0x19c] ;  /* 0x0000670000047ab9 */ /* 0x000fe40000000800 */
[----:B------:R-:W-:Y:S01]  /*2940*/  UIMAD UR4, UR4, 0x30, URZ ;  /* 0x00000030040478a4 */ /* 0x000fe2000f8e023f */
[----:B--2---:R-:W-:-:S05]  /*2950*/  IMAD.WIDE.U32 R28, R6, 0x30, R22 ;  /* 0x00000030061c7825 */ /* 0x004fca00078e0016 */
[----:B------:R-:W-:Y:S01]  /*2960*/  IADD3 R0, R29, UR4, RZ ;  /* 0x000000041d007c10 */ /* 0x000fe2000fffe0ff */
[----:B------:R2:W-:Y:S01]  /*2970*/  @P3 STS.128 [R156+0x5800], RZ ;  /* 0x005800ff9c003388 */ /* 0x0005e20000000c00 */
[C---:B------:R-:W-:Y:S02]  /*2980*/  @!P3 LEA R30, P4, R28.reuse, c[0x0][0x168], 0x1 ;  /* 0x00005a001c1eba11 */ /* 0x040fe400078808ff */
        /* <DEDUP_REMOVED lines=12> */
.L_x_7397:
[----:B------:R-:W-:Y:S05]  /*2a50*/  BSYNC B0 ;  /* 0x0000000000007941 */ /* 0x000fea0003800000 */
.L_x_7396:
        /* <DEDUP_REMOVED lines=40> */
.L_x_7399:
[----:B---3--:R-:W-:Y:S05]  /*2ce0*/  BSYNC B0 ;  /* 0x0000000000007941 */ /* 0x008fea0003800000 */
.L_x_7398:
        /* <DEDUP_REMOVED lines=25> */
.L_x_7401:
[----:B------:R-:W-:Y:S05]  /*2e80*/  BSYNC B0 ;  /* 0x0000000000007941 */ /* 0x000fea0003800000 */
.L_x_7400:
        /* <DEDUP_REMOVED lines=9> */
[----:B----4-:R-:W-:-:S07]  /*2f20*/  SHF.L.U64.HI R16, R10, R9, c[0x0][0x1a4] ;  /* 0x000069000a107619 */ /* 0x010fce0000010209 */
        /* <DEDUP_REMOVED lines=15> */
.L_x_7403:
[----:B------:R-:W-:Y:S05]  /*3020*/  BSYNC B0 ;  /* 0x0000000000007941 */ /* 0x000fea0003800000 */
.L_x_7402:
        /* <DEDUP_REMOVED lines=11> */
[----:B----4-:R-:W-:-:S05]  /*30e0*/  @!P2 IMAD.WIDE.U32 R16, R10, 0x60, R168 ;  /* 0x000000600a10a825 */ /* 0x010fca00078e00a8 */
        /* <DEDUP_REMOVED lines=16> */
.L_x_7405:
[----:B------:R-:W-:Y:S05]  /*31f0*/  BSYNC B0 ;  /* 0x0000000000007941 */ /* 0x000fea0003800000 */
.L_x_7404:
[----:B------:R-:W-:Y:S01]  /*3200*/  LEA.HI R145, R4, R4, RZ, 0x1 ;  /* 0x0000000404917211 */ /* 0x000fe200078f08ff */
[----:B------:R-:W-:Y:S01]  /*3210*/  IMAD.SHL.U32 R12, R12, 0x40, RZ ;  /* 0x000000400c0c7824 */ /* 0x000fe200078e00ff */
[C---:B------:R-:W-:Y:S01]  /*3220*/  R2P PR, R2.reuse, 0x6 ;  /* 0x0000000602007804 */ /* 0x040fe20000000000 */
[----:B--2---:R-:W-:Y:S01]  /*3230*/  IMAD.SHL.U32 R8, R2, 0x40, RZ ;  /* 0x0000004002087824 */ /* 0x004fe200078e00ff */
        /* <DEDUP_REMOVED lines=21> */
[----:B------:R-:W-:Y:S01]  /*3390*/  IMAD.SHL.U32 R145, R145, 0x2, RZ ;  /* 0x0000000291917824 */ /* 0x000fe200078e00ff */
[----:B------:R-:W-:Y:S01]  /*33a0*/  LOP3.LUT R4, R4, R81, RZ, 0xfc, !PT ;  /* 0x0000005104047212 */ /* 0x000fe200078efcff */
[----:B------:R-:W-:Y:S01]  /*33b0*/  IMAD.SHL.U32 R146, R146, 0x2, RZ ;  /* 0x0000000292927824 */ /* 0x000fe200078e00ff */
[----:B------:R-:W-:Y:S02]  /*33c0*/  IADD3 R119, R119, c[0x0][0x2e8], RZ ;  /* 0x0000ba0077777a10 */ /* 0x000fe40007ffe0ff */
[----:B----4-:R-:W-:Y:S01]  /*33d0*/  LDSM.16.M88.4 R20, [R145+0x4000] ;  /* 0x004000009114783b */ /* 0x010fe20000000200 */
[----:B------:R-:W-:Y:S01]  /*33e0*/  IADD3 R2, R145, 0x4000, RZ ;  /* 0x0000400091027810 */ /* 0x000fe20007ffe0ff */
[----:B------:R-:W-:Y:S01]  /*33f0*/  IMAD R144, R7, 0x2, R146 ;  /* 0x0000000207907824 */ /* 0x000fe200078e0292 */
[----:B------:R-:W-:Y:S01]  /*3400*/  IADD3 R143, R145, 0x4020, RZ ;  /* 0x00004020918f7810 */ /* 0x000fe20007ffe0ff */
[----:B------:R-:W2:Y:S01]  /*3410*/  LDSM.16.M88.4 R48, [R146] ;  /* 0x000000009230783b */ /* 0x000ea20000000200 */
[----:B------:R-:W-:Y:S01]  /*3420*/  @P1 IADD3 R143, R2, -0x20, RZ ;  /* 0xffffffe0028f1810 */ /* 0x000fe20007ffe0ff */
[----:B------:R-:W-:-:S02]  /*3430*/  IMAD.MOV.U32 R2, RZ, RZ, 0x40 ;  /* 0x00000040ff027424 */ /* 0x000fc400078e00ff */
[----:B------:R-:W4:Y:S01]  /*3440*/  LDSM.16.M88.4 R12, [R145+0x4800] ;  /* 0x00480000910c783b */ /* 0x000f220000000200 */
[----:B------:R-:W-:Y:S01]  /*3450*/  IMAD R142, R5, 0x2, R146 ;  /* 0x00000002058e7824 */ /* 0x000fe200078e0292 */
[----:B------:R-:W-:Y:S01]  /*3460*/  IADD3 R135, R143, 0x800, RZ ;  /* 0x000008008f877810 */ /* 0x000fe20007ffe0ff */
[----:B------:R-:W-:Y:S01]  /*3470*/  IMAD R141, R5, 0x2, R144 ;  /* 0x00000002058d7824 */ /* 0x000fe200078e0290 */
[----:B------:R-:W5:Y:S01]  /*3480*/  LDSM.16.M88.4 R72, [R145+0x5000] ;  /* 0x005000009148783b */ /* 0x000f620000000200 */
[----:B------:R-:W-:Y:S02]  /*3490*/  SEL R2, R2, 0xffffffc0, !P2 ;  /* 0xffffffc002027807 */ /* 0x000fe40005000000 */
[C---:B------:R-:W-:Y:S01]  /*34a0*/  IADD3 R134, R143.reuse, 0x1000, RZ ;  /* 0x000010008f867810 */ /* 0x040fe20007ffe0ff */
[----:B------:R-:W1:Y:S01]  /*34b0*/  LDSM.16.M88.4 R36, [R145+0x5800] ;  /* 0x005800009124783b */ /* 0x000e620000000200 */
[----:B------:R-:W-:Y:S01]  /*34c0*/  IADD3 R133, R143, 0x1800, RZ ;  /* 0x000018008f857810 */ /* 0x000fe20007ffe0ff */
[----:B------:R-:W-:Y:S01]  /*34d0*/  IMAD.IADD R139, R145, 0x1, R2 ;  /* 0x00000001918b7824 */ /* 0x000fe200078e0202 */
[C---:B------:R-:W-:Y:S01]  /*34e0*/  IADD3 R131, R143.reuse, 0x2000, RZ ;  /* 0x000020008f837810 */ /* 0x040fe20007ffe0ff */
[----:B-1----:R-:W-:Y:S01]  /*34f0*/  LDSM.16.M88.4 R32, [R143] ;  /* 0x000000008f20783b */ /* 0x002fe20000000200 */
[----:B------:R-:W-:Y:S01]  /*3500*/  IMAD.IADD R132, R2, 0x1, R143 ;  /* 0x0000000102847824 */ /* 0x000fe200078e028f */
[----:B------:R-:W-:Y:S01]  /*3510*/  IADD3 R130, R143, 0x2800, RZ ;  /* 0x000028008f827810 */ /* 0x000fe20007ffe0ff */
[----:B------:R-:W-:Y:S01]  /*3520*/  IMAD.IADD R2, R3, 0x1, R154 ;  /* 0x0000000103027824 */ /* 0x000fe200078e029a */
[----:B------:R-:W1:Y:S01]  /*3530*/  LDSM.16.M88.4 R60, [R144] ;  /* 0x00000000903c783b */ /* 0x000e620000000200 */
[----:B------:R-:W-:-:S02]  /*3540*/  IADD3 R129, R143, 0x3000, RZ ;  /* 0x000030008f817810 */ /* 0x000fc40007ffe0ff */
[----:B------:R-:W-:Y:S01]  /*3550*/  IADD3 R128, R143, 0x3800, RZ ;  /* 0x000038008f807810 */ /* 0x000fe20007ffe0ff */
[----:B------:R-:W3:Y:S04]  /*3560*/  LDSM.16.M88.4 R68, [R143+0x800] ;  /* 0x000800008f44783b */ /* 0x000ee80000000200 */
[----:B------:R-:W1:Y:S04]  /*3570*/  LDSM.16.M88.4 R64, [R143+0x1000] ;  /* 0x001000008f40783b */ /* 0x000e680000000200 */
[----:B------:R-:W1:Y:S04]  /*3580*/  LDSM.16.M88.4 R56, [R143+0x1800] ;  /* 0x001800008f38783b */ /* 0x000e680000000200 */
[----:B------:R-:W-:Y:S01]  /*3590*/  LDSM.16.M88.4 R40, [R139+0x4000] ;  /* 0x004000008b28783b */ /* 0x000fe20000000200 */
[C---:B--2---:R-:W-:Y:S03]  /*35a0*/  HMMA.16816.F32 R28, R48.reuse, R20, RZ ;  /* 0x00000014301c723c */ /* 0x044fe600000018ff */
[----:B------:R-:W2:Y:S04]  /*35b0*/  LDSM.16.M88.4 R44, [R142] ;  /* 0x000000008e2c783b */ /* 0x000ea80000000200 */
[----:B------:R-:W-:Y:S01]  /*35c0*/  LDSM.16.M88.4 R76, [R139+0x5800] ;  /* 0x005800008b4c783b */ /* 0x000fe20000000200 */
[C---:B------:R-:W-:Y:S08]  /*35d0*/  HMMA.16816.F32 R20, R48.reuse, R22, RZ ;  /* 0x000000163014723c */ /* 0x040ff000000018ff */
[C---:B----4-:R-:W-:Y:S08]  /*35e0*/  HMMA.16816.F32 R16, R48.reuse, R12, RZ ;  /* 0x0000000c3010723c */ /* 0x050ff000000018ff */
[C---:B-----5:R-:W-:Y:S08]  /*35f0*/  HMMA.16816.F32 R8, R48.reuse, R72, RZ ;  /* 0x000000483008723c */ /* 0x060ff000000018ff */
[C---:B------:R-:W-:Y:S08]  /*3600*/  HMMA.16816.F32 R12, R48.reuse, R14, RZ ;  /* 0x0000000e300c723c */ /* 0x040ff000000018ff */
[C---:B------:R-:W-:Y:S08]  /*3610*/  HMMA.16816.F32 R72, R48.reuse, R74, RZ ;  /* 0x0000004a3048723c */ /* 0x040ff000000018ff */
[C---:B------:R-:W-:Y:S08]  /*3620*/  HMMA.16816.F32 R52, R48.reuse, R36, RZ ;  /* 0x000000243034723c */ /* 0x040ff000000018ff */
[----:B------:R-:W-:Y:S01]  /*3630*/  HMMA.16816.F32 R48, R48, R38, RZ ;  /* 0x000000263030723c */ /* 0x000fe200000018ff */
[----:B------:R-:W4:Y:S07]  /*3640*/  LDSM.16.M88.4 R36, [R139+0x4800] ;  /* 0x004800008b24783b */ /* 0x000f2e0000000200 */
[C---:B-1----:R-:W-:Y:S08]  /*3650*/  HMMA.16816.F32 R28, R60.reuse, R32, R28 ;  /* 0x000000203c1c723c */ /* 0x042ff0000000181c */
[C---:B------:R-:W-:Y:S01]  /*3660*/  HMMA.16816.F32 R20, R60.reuse, R34, R20 ;  /* 0x000000223c14723c */ /* 0x040fe20000001814 */
[----:B------:R-:W1:Y:S07]  /*3670*/  LDSM.16.M88.4 R32, [R139+0x5000] ;  /* 0x005000008b20783b */ /* 0x000e6e0000000200 */
[C---:B---3--:R-:W-:Y:S08]  /*3680*/  HMMA.16816.F32 R16, R60.reuse, R68, R16 ;  /* 0x000000443c10723c */ /* 0x048ff00000001810 */
[C---:B------:R-:W-:Y:S01]  /*3690*/  HMMA.16816.F32 R12, R60.reuse, R70, R12 ;  /* 0x000000463c0c723c */ /* 0x040fe2000000180c */
[----:B------:R-:W-:Y:S07]  /*36a0*/  LDSM.16.M88.4 R68, [R141] ;  /* 0x000000008d44783b */ /* 0x000fee0000000200 */
[C---:B------:R-:W-:Y:S08]  /*36b0*/  HMMA.16816.F32 R8, R60.reuse, R64, R8 ;  /* 0x000000403c08723c */ /* 0x040ff00000001808 */
[C---:B------:R-:W-:Y:S01]  /*36c0*/  HMMA.16816.F32 R72, R60.reuse, R66, R72 ;  /* 0x000000423c48723c */ /* 0x040fe20000001848 */
[----:B------:R-:W3:Y:S07]  /*36d0*/  LDSM.16.M88.4 R64, [R132] ;  /* 0x000000008440783b */ /* 0x000eee0000000200 */
[C---:B------:R-:W-:Y:S08]  /*36e0*/  HMMA.16816.F32 R52, R60.reuse, R56, R52 ;  /* 0x000000383c34723c */ /* 0x040ff00000001834 */
[----:B------:R-:W-:Y:S01]  /*36f0*/  HMMA.16816.F32 R48, R60, R58, R48 ;  /* 0x0000003a3c30723c */ /* 0x000fe20000001830 */
[----:B------:R-:W-:Y:S04]  /*3700*/  LDSM.16.M88.4 R56, [R146+0x2000] ;  /* 0x002000009238783b */ /* 0x000fe80000000200 */
[----:B------:R-:W-:Y:S03]  /*3710*/  LDSM.16.M88.4 R60, [R145+0x7000] ;  /* 0x00700000913c783b */ /* 0x000fe60000000200 */
[C---:B--2---:R-:W-:Y:S08]  /*3720*/  HMMA.16816.F32 R28, R44.reuse, R40, R28 ;  /* 0x000000282c1c723c */ /* 0x044ff0000000181c */
[C---:B------:R-:W-:Y:S01]  /*3730*/  HMMA.16816.F32 R20, R44.reuse, R42, R20 ;  /* 0x0000002a2c14723c */ /* 0x040fe20000001814 */
[----:B------:R-:W2:Y:S07]  /*3740*/  LDSM.16.M88.4 R40, [R132+0x800] ;  /* 0x000800008428783b */ /* 0x000eae0000000200 */
        /* <DEDUP_REMOVED lines=8> */
[----:B------:R-:W5:Y:S04]  /*37d0*/  LDSM.16.M88.4 R44, [R145+0x6000] ;  /* 0x00600000912c783b */ /* 0x000f680000000200 */
[----:B------:R-:W-:Y:S03]  /*37e0*/  LDSM.16.M88.4 R76, [R145+0x7800] ;  /* 0x00780000914c783b */ /* 0x000fe60000000200 */
[C---:B---3--:R-:W-:Y:S08]  /*37f0*/  HMMA.16816.F32 R28, R68.reuse, R64, R28 ;  /* 0x00000040441c723c */ /* 0x048ff0000000181c */
[C---:B------:R-:W-:Y:S01]  /*3800*/  HMMA.16816.F32 R20, R68.reuse, R66, R20 ;  /* 0x000000424414723c */ /* 0x040fe20000001814 */
[----:B------:R-:W3:Y:S07]  /*3810*/  LDSM.16.M88.4 R64, [R145+0x6800] ;  /* 0x006800009140783b */ /* 0x000eee0000000200 */
[C---:B--2---:R-:W-:Y:S08]  /*3820*/  HMMA.16816.F32 R16, R68.reuse, R40, R16 ;  /* 0x000000284410723c */ /* 0x044ff00000001810 */
[C---:B------:R-:W-:Y:S01]  /*3830*/  HMMA.16816.F32 R12, R68.reuse, R42, R12 ;  /* 0x0000002a440c723c */ /* 0x040fe2000000180c */
[----:B------:R-:W-:Y:S07]  /*3840*/  LDSM.16.M88.4 R40, [R144+0x2000] ;  /* 0x002000009028783b */ /* 0x000fee0000000200 */
[C---:B----4-:R-:W-:Y:S08]  /*3850*/  HMMA.16816.F32 R8, R68.reuse, R36, R8 ;  /* 0x000000244408723c */ /* 0x050ff00000001808 */
[C---:B------:R-:W-:Y:S01]  /*3860*/  HMMA.16816.F32 R72, R68.reuse, R38, R72 ;  /* 0x000000264448723c */ /* 0x040fe20000001848 */
[----:B------:R-:W2:Y:S07]  /*3870*/  LDSM.16.M88.4 R36, [R143+0x2000] ;  /* 0x002000008f24783b */ /* 0x000eae0000000200 */
[C---:B-1----:R-:W-:Y:S08]  /*3880*/  HMMA.16816.F32 R52, R68.reuse, R32, R52 ;  /* 0x000000204434723c */ /* 0x042ff00000001834 */
[----:B------:R-:W-:Y:S01]  /*3890*/  HMMA.16816.F32 R48, R68, R34, R48 ;  /* 0x000000224430723c */ /* 0x000fe20000001830 */
[----:B------:R-:W1:Y:S04]  /*38a0*/  LDSM.16.M88.4 R32, [R143+0x2800] ;  /* 0x002800008f20783b */ /* 0x000e680000000200 */
[----:B------:R-:W-:Y:S03]  /*38b0*/  LDSM.16.M88.4 R68, [R143+0x3800] ;  /* 0x003800008f44783b */ /* 0x000fe60000000200 */
[C---:B-----5:R-:W-:Y:S08]  /*38c0*/  HMMA.16816.F32 R28, R56.reuse, R44, R28 ;  /* 0x0000002c381c723c */ /* 0x060ff0000000181c */
[C---:B------:R-:W-:Y:S01]  /*38d0*/  HMMA.16816.F32 R20, R56.reuse, R46, R20 ;  /* 0x0000002e3814723c */ /* 0x040fe20000001814 */
[----:B------:R-:W-:Y:S07]  /*38e0*/  LDSM.16.M88.4 R44, [R143+0x3000] ;  /* 0x003000008f2c783b */ /* 0x000fee0000000200 */
[C---:B---3--:R-:W-:Y:S08]  /*38f0*/  HMMA.16816.F32 R16, R56.reuse, R64, R16 ;  /* 0x000000403810723c */ /* 0x048ff00000001810 */
[C---:B------:R-:W-:Y:S08]  /*3900*/  HMMA.16816.F32 R12, R56.reuse, R66, R12 ;  /* 0x00000042380c723c */ /* 0x040ff0000000180c */
[C---:B------:R-:W-:Y:S08]  /*3910*/  HMMA.16816.F32 R8, R56.reuse, R60, R8 ;  /* 0x0000003c3808723c */ /* 0x040ff00000001808 */
[C---:B------:R-:W-:Y:S01]  /*3920*/  HMMA.16816.F32 R72, R56.reuse, R62, R72 ;  /* 0x0000003e3848723c */ /* 0x040fe20000001848 */
[----:B------:R-:W-:Y:S07]  /*3930*/  LDSM.16.M88.4 R60, [R139+0x6000] ;  /* 0x006000008b3c783b */ /* 0x000fee0000000200 */
[----:B------:R-:W-:Y:S01]  /*3940*/  HMMA.16816.F32 R64, R56, R76, R52 ;  /* 0x0000004c3840723c */ /* 0x000fe20000001834 */
[----:B------:R-:W3:Y:S07]  /*3950*/  LDSM.16.M88.4 R52, [R142+0x2000] ;  /* 0x002000008e34783b */ /* 0x000eee0000000200 */
[----:B--2---:R-:W-:Y:S08]  /*3960*/  HMMA.16816.F32 R28, R40, R36, R28 ;  /* 0x00000024281c723c */ /* 0x004ff0000000181c */
[----:B------:R-:W-:Y:S01]  /*3970*/  HMMA.16816.F32 R48, R56, R78, R48 ;  /* 0x0000004e3830723c */ /* 0x000fe20000001830 */
[----:B------:R-:W2:Y:S07]  /*3980*/  LDSM.16.M88.4 R56, [R139+0x6800] ;  /* 0x006800008b38783b */ /* 0x000eae0000000200 */
[C---:B------:R-:W-:Y:S01]  /*3990*/  HMMA.16816.F32 R20, R40.reuse, R38, R20 ;  /* 0x000000262814723c */ /* 0x040fe20000001814 */
[----:B------:R-:W-:Y:S07]  /*39a0*/  LDSM.16.M88.4 R36, [R132+0x2000] ;  /* 0x002000008424783b */ /* 0x000fee0000000200 */
[C---:B-1----:R-:W-:Y:S01]  /*39b0*/  HMMA.16816.F32 R76, R40.reuse, R32, R16 ;  /* 0x00000020284c723c */ /* 0x042fe20000001810 */
[----:B------:R-:W1:Y:S07]  /*39c0*/  LDSM.16.M88.4 R16, [R141+0x2000] ;  /* 0x002000008d10783b */ /* 0x000e6e0000000200 */
[----:B------:R-:W-:Y:S01]  /*39d0*/  HMMA.16816.F32 R12, R40, R34, R12 ;  /* 0x00000022280c723c */ /* 0x000fe2000000180c */
[----:B------:R-:W-:Y:S07]  /*39e0*/  LDSM.16.M88.4 R32, [R132+0x2800] ;  /* 0x002800008420783b */ /* 0x000fee0000000200 */
[C---:B---3--:R-:W-:Y:S08]  /*39f0*/  HMMA.16816.F32 R28, R52.reuse, R60, R28 ;  /* 0x0000003c341c723c */ /* 0x048ff0000000181c */
[----:B------:R-:W-:Y:S01]  /*3a00*/  HMMA.16816.F32 R60, R52, R62, R20 ;  /* 0x0000003e343c723c */ /* 0x000fe20000001814 */
[----:B------:R-:W3:Y:S07]  /*3a10*/  LDSM.16.M88.4 R20, [R139+0x7000] ;  /* 0x007000008b14783b */ /* 0x000eee0000000200 */
[----:B------:R-:W-:Y:S01]  /*3a20*/  HMMA.16816.F32 R8, R40, R44, R8 ;  /* 0x0000002c2808723c */ /* 0x000fe20000001808 */
[----:B------:R-:W-:Y:S07]  /*3a30*/  I2F R45, R2 ;  /* 0x00000002002d7306 */ /* 0x000fee0000201400 */
[----:B--2---:R-:W-:Y:S07]  /*3a40*/  HMMA.16816.F32 R76, R52, R56, R76 ;  /* 0x00000038344c723c */ /* 0x004fee000000184c */
[----:B------:R-:W-:Y:S01]  /*3a50*/  IADD3 R56, R2, 0x9, RZ ;  /* 0x0000000902387810 */ /* 0x000fe20007ffe0ff */
[C---:B-1----:R-:W-:Y:S07]  /*3a60*/  HMMA.16816.F32 R28, R16.reuse, R36, R28 ;  /* 0x00000024101c723c */ /* 0x042fee000000181c */
[C---:B------:R-:W-:Y:S01]  /*3a70*/  IADD3 R37, R119.reuse, 0x8, RZ ;  /* 0x0000000877257810 */ /* 0x040fe20007ffe0ff */
[----:B------:R-:W-:Y:S01]  /*3a80*/  HMMA.16816.F32 R60, R16, R38, R60 ;  /* 0x00000026103c723c */ /* 0x000fe2000000183c */
[----:B------:R-:W-:-:S02]  /*3a90*/  IMNMX R119, R119, R82, PT ;  /* 0x0000005277777217 */ /* 0x000fc40003800200 */
[----:B------:R-:W-:Y:S02]  /*3aa0*/  IMNMX R118, R37, R82, PT ;  /* 0x0000005225767217 */ /* 0x000fe40003800200 */
[----:B------:R-:W1:Y:S01]  /*3ab0*/  LDSM.16.M88.4 R36, [R139+0x7800] ;  /* 0x007800008b24783b */ /* 0x000e620000000200 */
[C---:B------:R-:W-:Y:S02]  /*3ac0*/  ISETP.GE.AND P6, PT, R56.reuse, R119, PT ;  /* 0x000000773800720c */ /* 0x040fe40003fc6270 */
[----:B------:R-:W-:Y:S01]  /*3ad0*/  HMMA.16816.F32 R72, R40, R46, R72 ;  /* 0x0000002e2848723c */ /* 0x000fe20000001848 */
[----:B------:R-:W-:-:S06]  /*3ae0*/  ISETP.GE.AND P4, PT, R56, R118, PT ;  /* 0x000000763800720c */ /* 0x000fcc0003f86270 */
[C---:B------:R-:W-:Y:S01]  /*3af0*/  IADD3 R46, R2.reuse, 0x10, RZ ;  /* 0x00000010022e7810 */ /* 0x040fe20007ffe0ff */
[C---:B------:R-:W-:Y:S08]  /*3b00*/  HMMA.16816.F32 R64, R40.reuse, R68, R64 ;  /* 0x000000442840723c */ /* 0x040ff00000001840 */
[----:B------:R-:W-:Y:S07]  /*3b10*/  HMMA.16816.F32 R48, R40, R70, R48 ;  /* 0x000000462830723c */ /* 0x000fee0000001830 */
[----:B------:R-:W-:Y:S01]  /*3b20*/  SHF.R.S32.HI R41, RZ, 0x1f, R84 ;  /* 0x0000001fff297819 */ /* 0x000fe20000011454 */
[----:B------:R-:W-:Y:S01]  /*3b30*/  HMMA.16816.F32 R12, R52, R58, R12 ;  /* 0x0000003a340c723c */ /* 0x000fe2000000180c */
[----:B------:R-:W-:-:S02]  /*3b40*/  IADD3 R40, R2, 0x1, RZ ;  /* 0x0000000102287810 */ /* 0x000fc40007ffe0ff */
[----:B------:R-:W-:Y:S02]  /*3b50*/  LEA.HI R41, R41, R84, RZ, 0x2 ;  /* 0x0000005429297211 */ /* 0x000fe400078f10ff */
[----:B------:R-:W2:Y:S01]  /*3b60*/  I2F R44, R40 ;  /* 0x00000028002c7306 */ /* 0x000ea20000201400 */
[C---:B------:R-:W-:Y:S02]  /*3b70*/  ISETP.GE.AND P5, PT, R40.reuse, R119, PT ;  /* 0x000000772800720c */ /* 0x040fe40003fa6270 */
[----:B------:R-:W-:Y:S01]  /*3b80*/  LOP3.LUT R41, R41, 0xfffffffc, RZ, 0xc0, !PT ;  /* 0xfffffffc29297812 */ /* 0x000fe200078ec0ff */
[----:B---3--:R-:W-:Y:S01]  /*3b90*/  HMMA.16816.F32 R8, R52, R20, R8 ;  /* 0x000000143408723c */ /* 0x008fe20000001808 */
[----:B------:R-:W-:-:S03]  /*3ba0*/  ISETP.GE.AND P1, PT, R40, R118, PT ;  /* 0x000000762800720c */ /* 0x000fc60003f26270 */
[----:B------:R-:W-:Y:S01]  /*3bb0*/  IMAD.IADD R162, R84, 0x1, -R41 ;  /* 0x0000000154a27824 */ /* 0x000fe200078e0a29 */
[----:B------:R-:W-:Y:S01]  /*3bc0*/  IADD3 R41, R2, 0x8, RZ ;  /* 0x0000000802297810 */ /* 0x000fe20007ffe0ff */
[----:B------:R-:W3:Y:S02]  /*3bd0*/  I2F R20, R56 ;  /* 0x0000003800147306 */ /* 0x000ee40000201400 */
[----:B------:R-:W-:Y:S01]  /*3be0*/  HMMA.16816.F32 R76, R16, R32, R76 ;  /* 0x00000020104c723c */ /* 0x000fe2000000184c */
[C---:B------:R-:W-:Y:S02]  /*3bf0*/  ISETP.GE.AND P3, PT, R41.reuse, R119, PT ;  /* 0x000000772900720c */ /* 0x040fe40003f66270 */
[----:B------:R-:W-:Y:S01]  /*3c00*/  ISETP.GE.AND P2, PT, R41, R118, PT ;  /* 0x000000762900720c */ /* 0x000fe20003f46270 */
[CC--:B--2---:R-:W-:Y:S02]  /*3c10*/  FFMA.FTZ R29, R0.reuse, R44.reuse, R29 ;  /* 0x0000002c001d7223 */ /* 0x0c4fe4000001001d */
[----:B------:R2:W4:Y:S01]  /*3c20*/  I2F R47, R41 ;  /* 0x00000029002f7306 */ /* 0x0005220000201400 */
[----:B------:R-:W-:Y:S01]  /*3c30*/  FFMA.FTZ R31, R0, R44, R31 ;  /* 0x0000002c001f7223 */ /* 0x000fe2000001001f */
[----:B------:R-:W-:Y:S01]  /*3c40*/  HMMA.16816.F32 R72, R52, R22, R72 ;  /* 0x000000163448723c */ /* 0x000fe20000001848 */
[----:B------:R-:W-:-:S02]  /*3c50*/  FSEL R32, R29, -INF , !P5 ;  /* 0xff8000001d207808 */ /* 0x000fc40006800000 */
[----:B------:R-:W-:Y:S02]  /*3c60*/  ISETP.GE.AND P5, PT, R46, R119, PT ;  /* 0x000000772e00720c */ /* 0x000fe40003fa6270 */
[----:B------:R-:W-:Y:S01]  /*3c70*/  FSEL R31, R31, -INF , !P1 ;  /* 0xff8000001f1f7808 */ /* 0x000fe20004800000 */
[----:B------:R-:W5:Y:S01]  /*3c80*/  I2F R21, R46 ;  /* 0x0000002e00157306 */ /* 0x000f620000201400 */
[-C--:B---3--:R-:W-:Y:S01]  /*3c90*/  FFMA.FTZ R61, R0, R20.reuse, R61 ;  /* 0x00000014003d7223 */ /* 0x088fe2000001003d */
[----:B------:R-:W-:Y:S01]  /*3ca0*/  IADD3 R22, R2, 0x18, RZ ;  /* 0x0000001802167810 */ /* 0x000fe20007ffe0ff */
[----:B------:R-:W-:Y:S01]  /*3cb0*/  FFMA.FTZ R63, R0, R20, R63 ;  /* 0x00000014003f7223 */ /* 0x000fe2000001003f */
[----:B------:R-:W-:Y:S01]  /*3cc0*/  HMMA.16816.F32 R12, R16, R34, R12 ;  /* 0x00000022100c723c */ /* 0x000fe2000000180c */
[-C--:B------:R-:W-:Y:S02]  /*3cd0*/  ISETP.GE.AND P1, PT, R46, R118.reuse, PT ;  /* 0x000000762e00720c */ /* 0x080fe40003f26270 */
[----:B------:R-:W-:Y:S01]  /*3ce0*/  IADD3 R33, R2, 0x11, RZ ;  /* 0x0000001102217810 */ /* 0x000fe20007ffe0ff */
[----:B--2---:R-:W2:Y:S01]  /*3cf0*/  LDSM.16.M88.4 R40, [R132+0x3000] ;  /* 0x003000008428783b */ /* 0x004ea20000000200 */
[----:B------:R3:W3:Y:S01]  /*3d00*/  I2F R35, R22 ;  /* 0x0000001600237306 */ /* 0x0006e20000201400 */
[CC--:B----4-:R-:W-:Y:S01]  /*3d10*/  FFMA.FTZ R44, R0.reuse, R47.reuse, R60 ;  /* 0x0000002f002c7223 */ /* 0x0d0fe2000001003c */
[----:B------:R-:W-:Y:S01]  /*3d20*/  FSEL R34, R61, -INF , !P6 ;  /* 0xff8000003d227808 */ /* 0x000fe20007000000 */
[C---:B-1----:R-:W-:Y:S01]  /*3d30*/  HMMA.16816.F32 R64, R52.reuse, R36, R64 ;  /* 0x000000243440723c */ /* 0x042fe20000001840 */
[----:B------:R-:W-:Y:S01]  /*3d40*/  FSEL R61, R63, -INF , !P4 ;  /* 0xff8000003f3d7808 */ /* 0x000fe20006000000 */
[----:B------:R-:W-:Y:S01]  /*3d50*/  FFMA.FTZ R59, R0, R47, R62 ;  /* 0x0000002f003b7223 */ /* 0x000fe2000001003e */
[----:B------:R-:W-:Y:S01]  /*3d60*/  ISETP.GE.AND P6, PT, R22, R119, PT ;  /* 0x000000771600720c */ /* 0x000fe20003fc6270 */
[-C--:B-----5:R-:W-:Y:S01]  /*3d70*/  FFMA.FTZ R46, R0, R21.reuse, R76 ;  /* 0x00000015002e7223 */ /* 0x0a0fe2000001004c */
[----:B------:R-:W-:Y:S01]  /*3d80*/  ISETP.GE.AND P4, PT, R22, R118, PT ;  /* 0x000000761600720c */ /* 0x000fe20003f86270 */
[----:B------:R-:W1:Y:S01]  /*3d90*/  I2F R29, R33 ;  /* 0x00000021001d7306 */ /* 0x000e620000201400 */
[----:B------:R-:W-:Y:S01]  /*3da0*/  FFMA.FTZ R37, R0, R21, R78 ;  /* 0x0000001500257223 */ /* 0x000fe2000001004e */
[----:B------:R-:W-:Y:S01]  /*3db0*/  IADD3 R47, R2, 0x19, RZ ;  /* 0x00000019022f7810 */ /* 0x000fe20007ffe0ff */
[----:B------:R-:W-:Y:S01]  /*3dc0*/  HMMA.16816.F32 R48, R52, R38, R48 ;  /* 0x000000263430723c */ /* 0x000fe20000001830 */
[----:B------:R-:W-:-:S02]  /*3dd0*/  FSEL R44, R44, -INF , !P3 ;  /* 0xff8000002c2c7808 */ /* 0x000fc40005800000 */
[----:B------:R-:W-:Y:S01]  /*3de0*/  FSEL R59, R59, -INF , !P2 ;  /* 0xff8000003b3b7808 */ /* 0x000fe20005000000 */
[----:B---3--:R-:W3:Y:S01]  /*3df0*/  LDSM.16.M88.4 R20, [R132+0x3800] ;  /* 0x003800008414783b */ /* 0x008ee20000000200 */
[----:B------:R-:W-:Y:S01]  /*3e00*/  ISETP.GE.AND P3, PT, R33, R119, PT ;  /* 0x000000772100720c */ /* 0x000fe20003f66270 */
[----:B------:R-:W-:-:S04]  /*3e10*/  DEPBAR.LE SB0, 0x0 ;  /* 0x000080000000791a */ /* 0x000fc80000000000 */
[----:B------:R-:W-:Y:S01]  /*3e20*/  ISETP.GE.AND P2, PT, R33, R118, PT ;  /* 0x000000762100720c */ /* 0x000fe20003f46270 */
[----:B------:R-:W-:Y:S01]  /*3e30*/  FFMA.FTZ R12, R0, R35, R12 ;  /* 0x00000023000c7223 */ /* 0x000fe2000001000c */
[----:B------:R-:W4:Y:S01]  /*3e40*/  I2F R33, R47 ;  /* 0x0000002f00217306 */ /* 0x000f220000201400 */
[----:B------:R-:W-:Y:S01]  /*3e50*/  IADD3 R56, R2, 0x20, RZ ;  /* 0x0000002002387810 */ /* 0x000fe20007ffe0ff */
[-C--:B-1----:R-:W-:Y:S01]  /*3e60*/  FFMA.FTZ R36, R0, R29.reuse, R77 ;  /* 0x0000001d00247223 */ /* 0x082fe2000001004d */
[----:B------:R-:W-:Y:S01]  /*3e70*/  IADD3 R38, R2, 0x28, RZ ;  /* 0x0000002802267810 */ /* 0x000fe20007ffe0ff */
[----:B------:R-:W-:Y:S01]  /*3e80*/  FFMA.FTZ R57, R0, R29, R79 ;  /* 0x0000001d00397223 */ /* 0x000fe2000001004f */
[----:B------:R-:W-:Y:S01]  /*3e90*/  FSEL R46, R46, -INF , !P5 ;  /* 0xff8000002e2e7808 */ /* 0x000fe20006800000 */
[----:B------:R-:W-:Y:S01]  /*3ea0*/  FFMA.FTZ R29, R0, R35, R14 ;  /* 0x00000023001d7223 */ /* 0x000fe2000001000e */
[----:B------:R-:W-:Y:S02]  /*3eb0*/  FSEL R14, R12, -INF , !P6 ;  /* 0xff8000000c0e7808 */ /* 0x000fe40007000000 */
[----:B------:R-:W-:-:S02]  /*3ec0*/  FSEL R37, R37, -INF , !P1 ;  /* 0xff80000025257808 */ /* 0x000fc40004800000 */
[C---:B------:R-:W-:Y:S02]  /*3ed0*/  ISETP.GE.AND P5, PT, R47.reuse, R119, PT ;  /* 0x000000772f00720c */ /* 0x040fe40003fa6270 */
[----:B------:R-:W-:Y:S01]  /*3ee0*/  ISETP.GE.AND P1, PT, R47, R118, PT ;  /* 0x000000762f00720c */ /* 0x000fe20003f26270 */
[C---:B--2---:R-:W-:Y:S01]  /*3ef0*/  HMMA.16816.F32 R8, R16.reuse, R40, R8 ;  /* 0x000000281008723c */ /* 0x044fe20000001808 */
[----:B------:R-:W1:Y:S01]  /*3f00*/  I2F R41, R56 ;  /* 0x0000003800297306 */ /* 0x000e620000201400 */
[CC--:B----4-:R-:W-:Y:S01]  /*3f10*/  FFMA.FTZ R12, R0.reuse, R33.reuse, R13 ;  /* 0x00000021000c7223 */ /* 0x0d0fe2000001000d */
[----:B------:R-:W-:Y:S01]  /*3f20*/  FSEL R29, R29, -INF , !P4 ;  /* 0xff8000001d1d7808 */ /* 0x000fe20006000000 */
[----:B------:R-:W-:Y:S01]  /*3f30*/  FFMA.FTZ R47, R0, R33, R15 ;  /* 0x00000021002f7223 */ /* 0x000fe2000001000f */
[C---:B------:R-:W-:Y:S02]  /*3f40*/  IADD3 R15, R2.reuse, 0x29, RZ ;  /* 0x00000029020f7810 */ /* 0x040fe40007ffe0ff */
[----:B------:R-:W-:Y:S01]  /*3f50*/  IADD3 R40, R2, 0x21, RZ ;  /* 0x0000002102287810 */ /* 0x000fe20007ffe0ff */
[----:B------:R-:W-:Y:S01]  /*3f60*/  HMMA.16816.F32 R72, R16, R42, R72 ;  /* 0x0000002a1048723c */ /* 0x000fe20000001848 */
[----:B------:R-:W2:Y:S01]  /*3f70*/  I2F R13, R38 ;  /* 0x00000026000d7306 */ /* 0x000ea20000201400 */
[----:B------:R-:W-:-:S02]  /*3f80*/  FSEL R36, R36, -INF , !P3 ;  /* 0xff80000024247808 */ /* 0x000fc40005800000 */
[-C--:B------:R-:W-:Y:S02]  /*3f90*/  ISETP.GE.AND P4, PT, R40, R118.reuse, PT ;  /* 0x000000762800720c */ /* 0x080fe40003f86270 */
[----:B------:R-:W-:Y:S02]  /*3fa0*/  FSEL R57, R57, -INF , !P2 ;  /* 0xff80000039397808 */ /* 0x000fe40005000000 */
[C---:B------:R-:W-:Y:S01]  /*3fb0*/  ISETP.GE.AND P3, PT, R56.reuse, R119, PT ;  /* 0x000000773800720c */ /* 0x040fe20003f66270 */
[----:B------:R-:W4:Y:S01]  /*3fc0*/  I2F R35, R40 ;  /* 0x0000002800237306 */ /* 0x000f220000201400 */
[C---:B---3--:R-:W-:Y:S01]  /*3fd0*/  HMMA.16816.F32 R64, R16.reuse, R20, R64 ;  /* 0x000000141040723c */ /* 0x048fe20000001840 */
[----:B------:R-:W-:Y:S02]  /*3fe0*/  ISETP.GE.AND P2, PT, R56, R118, PT ;  /* 0x000000763800720c */ /* 0x000fe40003f46270 */
[----:B------:R-:W-:Y:S02]  /*3ff0*/  FSEL R12, R12, -INF , !P5 ;  /* 0xff8000000c0c7808 */ /* 0x000fe40006800000 */
[----:B------:R-:W-:Y:S01]  /*4000*/  FSEL R47, R47, -INF , !P1 ;  /* 0xff8000002f2f7808 */ /* 0x000fe20004800000 */
[----:B-1----:R-:W-:Y:S01]  /*4010*/  FFMA.FTZ R122, R0, R41, R8 ;  /* 0x00000029007a7223 */ /* 0x002fe20000010008 */
[----:B------:R-:W-:Y:S01]  /*4020*/  ISETP.GE.AND P6, PT, R40, R119, PT ;  /* 0x000000772800720c */ /* 0x000fe20003fc6270 */
[----:B------:R-:W-:Y:S01]  /*4030*/  HMMA.16816.F32 R48, R16, R22, R48 ;  /* 0x000000161030723c */ /* 0x000fe20000001830 */
[----:B------:R-:W-:Y:S01]  /*4040*/  FFMA.FTZ R123, R0, R41, R10 ;  /* 0x00000029007b7223 */ /* 0x000fe2000001000a */
[----:B------:R-:W-:Y:S01]  /*4050*/  IADD3 R10, R2, 0x30, RZ ;  /* 0x00000030020a7810 */ /* 0x000fe20007ffe0ff */
[----:B------:R-:W1:Y:S01]  /*4060*/  I2F R8, R15 ;  /* 0x0000000f00087306 */ /* 0x000e620000201400 */
[----:B------:R-:W-:-:S02]  /*4070*/  FSEL R122, R122, -INF , !P3 ;  /* 0xff8000007a7a7808 */ /* 0x000fc40005800000 */
[CC--:B--2---:R-:W-:Y:S01]  /*4080*/  FFMA.FTZ R72, R0.reuse, R13.reuse, R72 ;  /* 0x0000000d00487223 */ /* 0x0c4fe20000010048 */
[----:B------:R-:W-:Y:S01]  /*4090*/  FSEL R123, R123, -INF , !P2 ;  /* 0xff8000007b7b7808 */ /* 0x000fe20005000000 */
[----:B------:R-:W-:Y:S01]  /*40a0*/  FFMA.FTZ R74, R0, R13, R74 ;  /* 0x0000000d004a7223 */ /* 0x000fe2000001004a */
[----:B------:R-:W-:Y:S01]  /*40b0*/  IADD3 R13, R2, 0x38, RZ ;  /* 0x00000038020d7810 */ /* 0x000fe20007ffe0ff */
[C---:B----4-:R-:W-:Y:S01]  /*40c0*/  FFMA.FTZ R124, R0.reuse, R35, R9 ;  /* 0x00000023007c7223 */ /* 0x050fe20000010009 */
[C---:B------:R-:W-:Y:S01]  /*40d0*/  ISETP.GE.AND P3, PT, R15.reuse, R119, PT ;  /* 0x000000770f00720c */ /* 0x040fe20003f66270 */
[----:B------:R-:W-:Y:S01]  /*40e0*/  FFMA.FTZ R11, R0, R35, R11 ;  /* 0x00000023000b7223 */ /* 0x000fe2000001000b */
[----:B------:R-:W2:Y:S01]  /*40f0*/  I2F R9, R10 ;  /* 0x0000000a00097306 */ /* 0x000ea20000201400 */
[----:B------:R-:W-:Y:S02]  /*4100*/  ISETP.GE.AND P2, PT, R15, R118, PT ;  /* 0x000000760f00720c */ /* 0x000fe40003f46270 */
[----:B------:R-:W-:-:S02]  /*4110*/  ISETP.GE.AND P5, PT, R38, R119, PT ;  /* 0x000000772600720c */ /* 0x000fc40003fa6270 */
[----:B------:R-:W-:Y:S01]  /*4120*/  FSEL R163, R11, -INF , !P4 ;  /* 0xff8000000ba37808 */ /* 0x000fe20006000000 */
[-C--:B-1----:R-:W-:Y:S01]  /*4130*/  FFMA.FTZ R73, R0, R8.reuse, R73 ;  /* 0x0000000800497223 */ /* 0x082fe20000010049 */
[----:B------:R-:W-:Y:S01]  /*4140*/  IADD3 R11, R2, 0x31, RZ ;  /* 0x00000031020b7810 */ /* 0x000fe20007ffe0ff */
[----:B------:R-:W1:Y:S01]  /*4150*/  I2F R17, R13 ;  /* 0x0000000d00117306 */ /* 0x000e620000201400 */
[----:B------:R-:W-:Y:S01]  /*4160*/  FFMA.FTZ R75, R0, R8, R75 ;  /* 0x00000008004b7223 */ /* 0x000fe2000001004b */
[----:B------:R-:W-:Y:S02]  /*4170*/  IADD3 R8, R2, 0x39, RZ ;  /* 0x0000003902087810 */ /* 0x000fe40007ffe0ff */
[----:B------:R-:W-:Y:S02]  /*4180*/  FSEL R126, R73, -INF , !P3 ;  /* 0xff800000497e7808 */ /* 0x000fe40005800000 */
[----:B------:R-:W-:Y:S02]  /*4190*/  ISETP.GE.AND P3, PT, R13, R119, PT ;  /* 0x000000770d00720c */ /* 0x000fe40003f66270 */
[----:B------:R-:W3:Y:S01]  /*41a0*/  I2F R15, R11 ;  /* 0x0000000b000f7306 */ /* 0x000ee20000201400 */
[-C--:B--2---:R-:W-:Y:S01]  /*41b0*/  FFMA.FTZ R64, R0, R9.reuse, R64 ;  /* 0x0000000900407223 */ /* 0x084fe20000010040 */
[----:B------:R-:W-:Y:S01]  /*41c0*/  ISETP.GE.AND P1, PT, R38, R118, PT ;  /* 0x000000762600720c */ /* 0x000fe20003f26270 */
[----:B------:R-:W-:Y:S01]  /*41d0*/  FFMA.FTZ R66, R0, R9, R66 ;  /* 0x0000000900427223 */ /* 0x000fe20000010042 */
[----:B------:R-:W-:-:S02]  /*41e0*/  FSEL R124, R124, -INF , !P6 ;  /* 0xff8000007c7c7808 */ /* 0x000fc40007000000 */
[----:B------:R-:W-:Y:S02]  /*41f0*/  FSEL R164, R72, -INF , !P5 ;  /* 0xff80000048a47808 */ /* 0x000fe40006800000 */
[----:B------:R-:W2:Y:S01]  /*4200*/  I2F R9, R8 ;  /* 0x0000000800097306 */ /* 0x000ea20000201400 */
[-C--:B-1----:R-:W-:Y:S01]  /*4210*/  FFMA.FTZ R48, R0, R17.reuse, R48 ;  /* 0x0000001100307223 */ /* 0x082fe20000010030 */
[----:B------:R-:W-:Y:S01]  /*4220*/  FSEL R165, R74, -INF , !P1 ;  /* 0xff8000004aa57808 */ /* 0x000fe20004800000 */
[----:B------:R-:W-:Y:S01]  /*4230*/  FFMA.FTZ R50, R0, R17, R50 ;  /* 0x0000001100327223 */ /* 0x000fe20000010032 */
[----:B------:R-:W-:Y:S02]  /*4240*/  ISETP.GE.AND P6, PT, R10, R119, PT ;  /* 0x000000770a00720c */ /* 0x000fe40003fc6270 */
[----:B------:R-:W-:Y:S02]  /*4250*/  FSEL R115, R48, -INF , !P3 ;  /* 0xff80000030737808 */ /* 0x000fe40005800000 */
[----:B------:R-:W-:Y:S01]  /*4260*/  ISETP.GT.AND P3, PT, R155, R148, PT ;  /* 0x000000949b00720c */ /* 0x000fe20003f64270 */
[-C--:B---3--:R-:W-:Y:S01]  /*4270*/  FFMA.FTZ R65, R0, R15.reuse, R65 ;  /* 0x0000000f00417223 */ /* 0x088fe20000010041 */
[----:B------:R-:W-:Y:S01]  /*4280*/  ISETP.GE.AND P4, PT, R10, R118, PT ;  /* 0x000000760a00720c */ /* 0x000fe20003f86270 */
[----:B------:R-:W-:Y:S01]  /*4290*/  FFMA.FTZ R67, R0, R15, R67 ;  /* 0x0000000f00437223 */ /* 0x000fe20000010043 */
[----:B------:R-:W-:Y:S01]  /*42a0*/  BAR.SYNC.DEFER_BLOCKING 0x0 ;  /* 0x0000000000007b1d */ /* 0x000fe20000010000 */
[----:B------:R-:W-:-:S02]  /*42b0*/  ISETP.GE.AND P5, PT, R11, R119, PT ;  /* 0x000000770b00720c */ /* 0x000fc40003fa6270 */
[----:B------:R-:W-:Y:S01]  /*42c0*/  ISETP.GE.AND P1, PT, R11, R118, PT ;  /* 0x000000760b00720c */ /* 0x000fe20003f26270 */
[-C--:B--2---:R-:W-:Y:S01]  /*42d0*/  FFMA.FTZ R49, R0, R9.reuse, R49 ;  /* 0x0000000900317223 */ /* 0x084fe20000010031 */
[----:B------:R-:W-:Y:S01]  /*42e0*/  FSEL R111, R64, -INF , !P6 ;  /* 0xff800000406f7808 */ /* 0x000fe20007000000 */
[----:B------:R-:W-:Y:S01]  /*42f0*/  FFMA.FTZ R51, R0, R9, R51 ;  /* 0x0000000900337223 */ /* 0x000fe20000010033 */
[----:B------:R-:W-:Y:S02]  /*4300*/  FSEL R109, R66, -INF , !P4 ;  /* 0xff800000426d7808 */ /* 0x000fe40006000000 */
[----:B------:R-:W-:Y:S02]  /*4310*/  FSEL R110, R65, -INF , !P5 ;  /* 0xff800000416e7808 */ /* 0x000fe40006800000 */
[----:B------:R-:W-:Y:S02]  /*4320*/  FSEL R108, R67, -INF , !P1 ;  /* 0xff800000436c7808 */ /* 0x000fe40004800000 */
        /* <DEDUP_REMOVED lines=8> */
[----:B------:R-:W-:-:S02]  /*43b0*/  FSEL R2, R2, -INF , !P6 ;  /* 0xff80000002027808 */ /* 0x000fc40007000000 */
[----:B------:R-:W-:Y:S02]  /*43c0*/  FSEL R113, R50, -INF , !P2 ;  /* 0xff80000032717808 */ /* 0x000fe40005000000 */
[----:B------:R-:W-:Y:S02]  /*43d0*/  FSEL R8, R8, -INF , !P4 ;  /* 0xff80000008087808 */ /* 0x000fe40006000000 */
[----:B------:R-:W-:Y:S02]  /*43e0*/  FSEL R114, R49, -INF , !P5 ;  /* 0xff80000031727808 */ /* 0x000fe40006800000 */
[----:B------:R-:W-:Y:S01]  /*43f0*/  FSEL R112, R51, -INF , !P1 ;  /* 0xff80000033707808 */ /* 0x000fe20004800000 */
[----:B------:R-:W-:Y:S05]  /*4400*/  @!P3 BRA `(.L_x_7406) ;  /* 0x000009100000b947 */ /* 0x000fea0003800000 */
[----:B------:R-:W-:Y:S05]  /*4410*/  @!P0 BRA `(.L_x_7407) ;  /* 0x0000038000008947 */ /* 0x000fea0003800000 */
        /* <DEDUP_REMOVED lines=56> */
.L_x_7407:
[----:B------:R-:W-:-:S04]  /*47a0*/  LEA R16, -R6, RZ, 0x6 ;  /* 0x000000ff06107211 */ /* 0x000fc800078e31ff */
[----:B------:R-:W-:Y:S02]  /*47b0*/  SHF.R.S32.HI R11, RZ, 0x1f, R16 ;  /* 0x0000001fff0b7819 */ /* 0x000fe40000011410 */
.L_x_7408:
        /* <DEDUP_REMOVED lines=82> */
.L_x_7410:
[----:B------:R-:W-:Y:S05]  /*4ce0*/  BSYNC B0 ;  /* 0x0000000000007941 */ /* 0x000fea0003800000 */
.L_x_7409:
[----:B------:R-:W0:Y:S01]  /*4cf0*/  LDGDEPBAR ;  /* 0x00000000000079af */ /* 0x000e220000000000 */
[----:B------:R-:W-:-:S04]  /*4d00*/  IADD3 R117, P1, R16, R117, RZ ;  /* 0x0000007510757210 */ /* 0x000fc80007f3e0ff */
[----:B------:R-:W-:Y:S02]  /*4d10*/  IADD3.X R116, R11, R116, RZ, P1, !PT ;  /* 0x000000740b747210 */ /* 0x000fe40000ffe4ff */
.L_x_7406:
        /* <DEDUP_REMOVED lines=32> */
[-C--:B------:R-:W-:Y:S01]  /*4f20*/  LEA R138, R7, R140.reuse, 0x1 ;  /* 0x0000008c078a7211 */ /* 0x080fe200078e08ff */
[----:B------:R-:W2:Y:S01]  /*4f30*/  SHFL.BFLY PT, R10, R11, 0x2, 0x1f ;  /* 0x0c401f000b0a7f89 */ /* 0x000ea200000e0000 */
[----:B------:R-:W-:Y:S02]  /*4f40*/  FMNMX.FTZ R16, R112, R3, !PT ;  /* 0x0000000370107209 */ /* 0x000fe40007810000 */
[C---:B------:R-:W-:Y:S01]  /*4f50*/  LEA R137, R5.reuse, R140, 0x1 ;  /* 0x0000008c05897211 */ /* 0x040fe200078e08ff */
[----:B-1----:R-:W-:Y:S01]  /*4f60*/  LDSM.16.MT88.4 R40, [R138+0x8000] ;  /* 0x008000008a28783b */ /* 0x002fe20000004200 */
[----:B------:R-:W-:-:S03]  /*4f70*/  LEA R136, R5, R138, 0x1 ;  /* 0x0000008a05887211 */ /* 0x000fc600078e08ff */
[----:B------:R-:W1:Y:S04]  /*4f80*/  SHFL.BFLY PT, R9, R16, 0x2, 0x1f ;  /* 0x0c401f0010097f89 */ /* 0x000e6800000e0000 */
[----:B------:R-:W-:Y:S04]  /*4f90*/  LDSM.16.MT88.4 R48, [R137+0x8000] ;  /* 0x008000008930783b */ /* 0x000fe80000004200 */
[----:B------:R-:W-:Y:S04]  /*4fa0*/  LDSM.16.MT88.4 R72, [R138+0xa000] ;  /* 0x00a000008a48783b */ /* 0x000fe80000004200 */
[----:B------:R-:W-:Y:S01]  /*4fb0*/  LDSM.16.MT88.4 R80, [R137+0xa000] ;  /* 0x00a000008950783b */ /* 0x000fe20000004200 */
[----:B--2---:R-:W-:-:S03]  /*4fc0*/  FMNMX.FTZ R10, R11, R10, !PT ;  /* 0x0000000a0b0a7209 */ /* 0x004fc60007810000 */
[----:B------:R-:W-:Y:S04]  /*4fd0*/  LDSM.16.MT88.4 R20, [R136+0x8800] ;  /* 0x008800008814783b */ /* 0x000fe80000004200 */
[----:B------:R-:W2:Y:S01]  /*4fe0*/  SHFL.BFLY PT, R3, R10, 0x1, 0x1f ;  /* 0x0c201f000a037f89 */ /* 0x000ea200000e0000 */
[----:B-1----:R-:W-:-:S03]  /*4ff0*/  FMNMX.FTZ R9, R16, R9, !PT ;  /* 0x0000000910097209 */ /* 0x002fc60007810000 */
[----:B------:R-:W-:Y:S04]  /*5000*/  LDSM.16.MT88.4 R16, [R137+0x8800] ;  /* 0x008800008910783b */ /* 0x000fe80000004200 */
[----:B------:R-:W1:Y:S01]  /*5010*/  SHFL.BFLY PT, R6, R9, 0x1, 0x1f ;  /* 0x0c201f0009067f89 */ /* 0x000e6200000e0000 */
[----:B--2---:R-:W-:-:S04]  /*5020*/  FMNMX.FTZ R3, R10, R3, !PT ;  /* 0x000000030a037209 */ /* 0x004fc80007810000 */
[C---:B------:R-:W-:Y:S01]  /*5030*/  FSETP.NEU.FTZ.AND P1, PT, R3.reuse, -INF , PT ;  /* 0xff8000000300780b */ /* 0x040fe20003f3d000 */
[----:B------:R-:W-:-:S05]  /*5040*/  FMUL.FTZ R121, R3, c[0x0][0x23c] ;  /* 0x00008f0003797a20 */ /* 0x000fca0000410000 */
[----:B------:R-:W-:-:S05]  /*5050*/  FSEL R121, R121, RZ, P1 ;  /* 0x000000ff79797208 */ /* 0x000fca0000800000 */
[--C-:B------:R-:W-:Y:S01]  /*5060*/  FFMA.FTZ R105, R2, c[0x0][0x23c], -R121.reuse ;  /* 0x00008f0002697a23 */ /* 0x100fe20000010879 */
[----:B-1----:R-:W-:Y:S01]  /*5070*/  FMNMX.FTZ R2, R9, R6, !PT ;  /* 0x0000000609027209 */ /* 0x002fe20007810000 */
        /* <DEDUP_REMOVED lines=8> */
[--C-:B------:R-:W-:Y:S01]  /*5100*/  FFMA.FTZ R102, R36, c[0x0][0x23c], -R121.reuse ;  /* 0x00008f0024667a23 */ /* 0x100fe20000010879 */
[----:B------:R-:W-:Y:S01]  /*5110*/  LEA R166, P1, R117, c[0x0][0x168], 0x1 ;  /* 0x00005a0075a67a11 */ /* 0x000fe200078208ff */
[----:B------:R-:W-:Y:S01]  /*5120*/  FFMA.FTZ R32, R14, c[0x0][0x23c], -R121 ;  /* 0x00008f000e207a23 */ /* 0x000fe20000010879 */
[----:B------:R-:W1:Y:S01]  /*5130*/  MUFU.EX2 R104, R104 ;  /* 0x0000006800687308 */ /* 0x000e620000000800 */
[----:B------:R-:W-:-:S02]  /*5140*/  FFMA.FTZ R107, R8, c[0x0][0x23c], -R120 ;  /* 0x00008f00086b7a23 */ /* 0x000fc40000010878 */
[--C-:B------:R-:W-:Y:S01]  /*5150*/  FFMA.FTZ R106, R31, c[0x0][0x23c], -R120.reuse ;  /* 0x00008f001f6a7a23 */ /* 0x100fe20000010878 */
[----:B------:R-:W-:Y:S01]  /*5160*/  LDSM.16.MT88.4 R8, [R138+0x8800] ;  /* 0x008800008a08783b */ /* 0x000fe20000004200 */
[--C-:B------:R-:W-:Y:S02]  /*5170*/  FFMA.FTZ R103, R59, c[0x0][0x23c], -R120.reuse ;  /* 0x00008f003b677a23 */ /* 0x100fe40000010878 */
[--C-:B------:R-:W-:Y:S01]  /*5180*/  FFMA.FTZ R100, R61, c[0x0][0x23c], -R120.reuse ;  /* 0x00008f003d647a23 */ /* 0x100fe20000010878 */
[----:B------:R-:W-:Y:S01]  /*5190*/  MUFU.EX2 R35, R35 ;  /* 0x0000002300237308 */ /* 0x000fe20000000800 */
[----:B------:R-:W-:Y:S02]  /*51a0*/  FFMA.FTZ R31, R12, c[0x0][0x23c], -R121 ;  /* 0x00008f000c1f7a23 */ /* 0x000fe40000010879 */
[--C-:B------:R-:W-:Y:S01]  /*51b0*/  FFMA.FTZ R101, R37, c[0x0][0x23c], -R120.reuse ;  /* 0x00008f0025657a23 */ /* 0x100fe20000010878 */
[----:B------:R-:W-:Y:S01]  /*51c0*/  LDSM.16.MT88.4 R12, [R140+0x8800] ;  /* 0x008800008c0c783b */ /* 0x000fe20000004200 */
[----:B------:R-:W-:-:S02]  /*51d0*/  FFMA.FTZ R30, R57, c[0x0][0x23c], -R120 ;  /* 0x00008f00391e7a23 */ /* 0x000fc40000010878 */
[--C-:B------:R-:W-:Y:S01]  /*51e0*/  FFMA.FTZ R29, R29, c[0x0][0x23c], -R120.reuse ;  /* 0x00008f001d1d7a23 */ /* 0x100fe20000010878 */
[----:B------:R-:W2:Y:S01]  /*51f0*/  MUFU.EX2 R34, R34 ;  /* 0x0000002200227308 */ /* 0x000ea20000000800 */
        /* <DEDUP_REMOVED lines=10> */
[----:B------:R-:W3:Y:S01]  /*52a0*/  MUFU.EX2 R106, R106 ;  /* 0x0000006a006a7308 */ /* 0x000ee20000000800 */
[----:B--2---:R-:W-:Y:S01]  /*52b0*/  F2FP.PACK_AB R86, R34, R35 ;  /* 0x000000232256723e */ /* 0x004fe200000000ff */
        /* <DEDUP_REMOVED lines=8> */
[----:B------:R-:W2:Y:S01]  /*5340*/  MUFU.EX2 R100, R100 ;  /* 0x0000006400647308 */ /* 0x000ea20000000800 */
[----:B---3--:R-:W-:Y:S01]  /*5350*/  F2FP.PACK_AB R85, R106, R107 ;  /* 0x0000006b6a55723e */ /* 0x008fe200000000ff */
[----:B------:R-:W-:-:S02]  /*5360*/  FADD.FTZ R106, R107, R106 ;  /* 0x0000006a6b6a7221 */ /* 0x000fc40000010000 */
[----:B------:R-:W-:-:S04]  /*5370*/  FADD.FTZ R35, R35, R104 ;  /* 0x0000006823237221 */ /* 0x000fc80000010000 */
[----:B------:R-:W-:Y:S01]  /*5380*/  MUFU.EX2 R33, R33 ;  /* 0x0000002100217308 */ /* 0x000fe20000000800 */
[----:B------:R-:W-:Y:S01]  /*5390*/  FADD.FTZ R34, R34, R35 ;  /* 0x0000002322227221 */ /* 0x000fe20000010000 */
[----:B--2---:R-:W-:-:S06]  /*53a0*/  F2FP.PACK_AB R87, R100, R103 ;  /* 0x000000676457723e */ /* 0x004fcc00000000ff */
[----:B------:R-:W2:Y:S01]  /*53b0*/  MUFU.EX2 R102, R102 ;  /* 0x0000006600667308 */ /* 0x000ea20000000800 */
[----:B------:R-:W-:-:S04]  /*53c0*/  FADD.FTZ R103, R103, R106 ;  /* 0x0000006a67677221 */ /* 0x000fc80000010000 */
[----:B------:R-:W-:Y:S01]  /*53d0*/  FADD.FTZ R100, R100, R103 ;  /* 0x0000006764647221 */ /* 0x000fe20000010000 */
[C---:B------:R-:W-:Y:S02]  /*53e0*/  HMMA.16816.F32 R36, R84.reuse, R40, RZ ;  /* 0x000000285424723c */ /* 0x040fe400000018ff */
[----:B------:R-:W-:Y:S06]  /*53f0*/  MUFU.EX2 R32, R32 ;  /* 0x0000002000207308 */ /* 0x000fec0000000800 */
[----:B------:R-:W-:Y:S02]  /*5400*/  HMMA.16816.F32 R40, R84, R42, RZ ;  /* 0x0000002a5428723c */ /* 0x000fe400000018ff */
[----:B------:R-:W3:Y:S01]  /*5410*/  MUFU.EX2 R31, R31 ;  /* 0x0000001f001f7308 */ /* 0x000ee20000000800 */
[----:B--2---:R-:W-:-:S05]  /*5420*/  F2FP.PACK_AB R4, R102, R33 ;  /* 0x000000216604723e */ /* 0x004fca00000000ff */
[C---:B------:R-:W-:Y:S02]  /*5430*/  HMMA.16816.F32 R96, R84.reuse, R92, RZ ;  /* 0x0000005c5460723c */ /* 0x040fe400000018ff */
[----:B------:R-:W-:Y:S06]  /*5440*/  MUFU.EX2 R101, R101 ;  /* 0x0000006500657308 */ /* 0x000fec0000000800 */
[----:B------:R-:W-:Y:S02]  /*5450*/  HMMA.16816.F32 R92, R84, R94, RZ ;  /* 0x0000005e545c723c */ /* 0x000fe400000018ff */
[----:B------:R-:W2:Y:S01]  /*5460*/  MUFU.EX2 R30, R30 ;  /* 0x0000001e001e7308 */ /* 0x000ea20000000800 */
[----:B---3--:R-:W-:-:S05]  /*5470*/  F2FP.PACK_AB R6, R31, R32 ;  /* 0x000000201f06723e */ /* 0x008fca00000000ff */
[C---:B------:R-:W-:Y:S02]  /*5480*/  HMMA.16816.F32 R60, R84.reuse, R64, RZ ;  /* 0x00000040543c723c */ /* 0x040fe400000018ff */
[----:B------:R-:W-:Y:S06]  /*5490*/  MUFU.EX2 R29, R29 ;  /* 0x0000001d001d7308 */ /* 0x000fec0000000800 */
[----:B------:R-:W-:Y:S02]  /*54a0*/  HMMA.16816.F32 R64, R84, R66, RZ ;  /* 0x000000425440723c */ /* 0x000fe400000018ff */
[----:B------:R-:W3:Y:S01]  /*54b0*/  MUFU.EX2 R28, R28 ;  /* 0x0000001c001c7308 */ /* 0x000ee20000000800 */
[----:B--2---:R-:W-:Y:S01]  /*54c0*/  F2FP.PACK_AB R5, R30, R101 ;  /* 0x000000651e05723e */ /* 0x004fe200000000ff */
[----:B------:R-:W-:-:S04]  /*54d0*/  FADD.FTZ R101, R101, R100 ;  /* 0x0000006465657221 */ /* 0x000fc80000010000 */
[C---:B------:R-:W-:Y:S01]  /*54e0*/  HMMA.16816.F32 R44, R84.reuse, R48, RZ ;  /* 0x00000030542c723c */ /* 0x040fe200000018ff */
[----:B------:R-:W-:Y:S01]  /*54f0*/  FADD.FTZ R30, R30, R101 ;  /* 0x000000651e1e7221 */ /* 0x000fe20000010000 */
[----:B------:R-:W-:Y:S06]  /*5500*/  MUFU.EX2 R125, R125 ;  /* 0x0000007d007d7308 */ /* 0x000fec0000000800 */
[----:B------:R-:W-:Y:S01]  /*5510*/  HMMA.16816.F32 R48, R84, R50, RZ ;  /* 0x000000325430723c */ /* 0x000fe200000018ff */
[----:B---3--:R-:W-:Y:S01]  /*5520*/  F2FP.PACK_AB R7, R28, R29 ;  /* 0x0000001d1c07723e */ /* 0x008fe200000000ff */
[----:B------:R-:W2:Y:S01]  /*5530*/  MUFU.EX2 R124, R124 ;  /* 0x0000007c007c7308 */ /* 0x000ea20000000800 */
        /* <DEDUP_REMOVED lines=13> */
[----:B------:R-:W-:Y:S06]  /*5610*/  MUFU.EX2 R115, R115 ;  /* 0x0000007300737308 */ /* 0x000fec0000000800 */
[C---:B------:R-:W-:Y:S02]  /*5620*/  HMMA.16816.F32 R68, R84.reuse, R72, RZ ;  /* 0x000000485444723c */ /* 0x040fe400000018ff */
[----:B------:R-:W-:Y:S06]  /*5630*/  MUFU.EX2 R168, R168 ;  /* 0x000000a800a87308 */ /* 0x000fec0000000800 */
[C---:B------:R-:W-:Y:S02]  /*5640*/  HMMA.16816.F32 R76, R84.reuse, R80, RZ ;  /* 0x00000050544c723c */ /* 0x040fe400000018ff */
[----:B------:R-:W-:Y:S06]  /*5650*/  MUFU.EX2 R109, R109 ;  /* 0x0000006d006d7308 */ /* 0x000fec0000000800 */
[----:B------:R-:W-:Y:S02]  /*5660*/  HMMA.16816.F32 R56, R84, R58, RZ ;  /* 0x0000003a5438723c */ /* 0x000fe400000018ff */
[----:B------:R-:W-:Y:S06]  /*5670*/  MUFU.EX2 R108, R108 ;  /* 0x0000006c006c7308 */ /* 0x000fec0000000800 */
[C---:B-1----:R-:W-:Y:S02]  /*5680*/  HMMA.16816.F32 R60, R4.reuse, R8, R60 ;  /* 0x00000008043c723c */ /* 0x042fe4000000183c */
[----:B------:R-:W-:Y:S06]  /*5690*/  MUFU.EX2 R112, R113 ;  /* 0x0000007100707308 */ /* 0x000fec0000000800 */
[----:B------:R-:W-:Y:S01]  /*56a0*/  HMMA.16816.F32 R64, R4, R10, R64 ;  /* 0x0000000a0440723c */ /* 0x000fe20000001840 */
[----:B------:R-:W1:Y:S01]  /*56b0*/  LDSM.16.MT88.4 R8, [R136+0xa800] ;  /* 0x00a800008808783b */ /* 0x000e620000004200 */
[----:B------:R-:W-:Y:S06]  /*56c0*/  MUFU.EX2 R167, R167 ;  /* 0x000000a700a77308 */ /* 0x000fec0000000800 */
[C---:B------:R-:W-:Y:S08]  /*56d0*/  HMMA.16816.F32 R72, R84.reuse, R74, RZ ;  /* 0x0000004a5448723c */ /* 0x040ff000000018ff */
[C---:B------:R-:W-:Y:S08]  /*56e0*/  HMMA.16816.F32 R80, R84.reuse, R82, RZ ;  /* 0x000000525450723c */ /* 0x040ff000000018ff */
[C---:B---3--:R-:W-:Y:S08]  /*56f0*/  HMMA.16816.F32 R88, R84.reuse, R12, RZ ;  /* 0x0000000c5458723c */ /* 0x048ff000000018ff */
[----:B------:R-:W-:Y:S01]  /*5700*/  HMMA.16816.F32 R84, R84, R14, RZ ;  /* 0x0000000e5454723c */ /* 0x000fe200000018ff */
[----:B------:R-:W3:Y:S07]  /*5710*/  LDSM.16.MT88.4 R12, [R137+0xa800] ;  /* 0x00a80000890c783b */ /* 0x000eee0000004200 */
        /* <DEDUP_REMOVED lines=9> */
[----:B------:R-:W-:Y:S01]  /*57b0*/  FFMA.FTZ R20, R127, c[0x0][0x23c], -R120 ;  /* 0x00008f007f147a23 */ /* 0x000fe20000010878 */
[----:B------:R-:W-:-:S03]  /*57c0*/  LEA.HI.X R165, R117, c[0x0][0x16c], R116, 0x1, P1 ;  /* 0x00005b0075a57a11 */ /* 0x000fc600008f0c74 */
[----:B------:R-:W-:Y:S02]  /*57d0*/  MUFU.EX2 R21, R21 ;  /* 0x0000001500157308 */ /* 0x000fe40000000800 */
[----:B------:R-:W-:Y:S01]  /*57e0*/  FFMA.FTZ R23, R126, c[0x0][0x23c], -R121 ;  /* 0x00008f007e177a23 */ /* 0x000fe20000010879 */
[----:B---3--:R-:W-:Y:S01]  /*57f0*/  HMMA.16816.F32 R76, R4, R12, R76 ;  /* 0x0000000c044c723c */ /* 0x008fe2000000184c */
[----:B------:R-:W-:-:S04]  /*5800*/  FFMA.FTZ R22, R163, c[0x0][0x23c], -R120 ;  /* 0x00008f00a3167a23 */ /* 0x000fc80000010878 */
[----:B------:R-:W-:Y:S03]  /*5810*/  MUFU.EX2 R23, R23 ;  /* 0x0000001700177308 */ /* 0x000fe60000000800 */
[C---:B----4-:R-:W-:Y:S05]  /*5820*/  HMMA.16816.F32 R68, R4.reuse, R16, R68 ;  /* 0x000000100444723c */ /* 0x050fea0000001844 */
[----:B------:R-:W3:Y:S03]  /*5830*/  MUFU.EX2 R22, R22 ;  /* 0x0000001600167308 */ /* 0x000ee60000000800 */
[C---:B------:R-:W-:Y:S01]  /*5840*/  HMMA.16816.F32 R72, R4.reuse, R18, R72 ;  /* 0x000000120448723c */ /* 0x040fe20000001848 */
[----:B------:R-:W4:Y:S04]  /*5850*/  LDSM.16.MT88.4 R16, [R138+0x9000] ;  /* 0x009000008a10783b */ /* 0x000f280000004200 */
[----:B------:R-:W5:Y:S03]  /*5860*/  MUFU.EX2 R20, R20 ;  /* 0x0000001400147308 */ /* 0x000f660000000800 */
[----:B------:R-:W-:Y:S01]  /*5870*/  HMMA.16816.F32 R80, R4, R14, R80 ;  /* 0x0000000e0450723c */ /* 0x000fe20000001850 */
[----:B------:R-:W4:Y:S06]  /*5880*/  LDSM.16.MT88.4 R12, [R136+0x9000] ;  /* 0x00900000880c783b */ /* 0x000f2c0000004200 */
[----:B--2---:R-:W-:-:S02]  /*5890*/  F2FP.PACK_AB R4, R124, R125 ;  /* 0x0000007d7c04723e */ /* 0x004fc400000000ff */
[----:B---3--:R-:W-:Y:S01]  /*58a0*/  F2FP.PACK_AB R5, R22, R123 ;  /* 0x0000007b1605723e */ /* 0x008fe200000000ff */
[----:B------:R-:W-:Y:S01]  /*58b0*/  FADD.FTZ R123, R123, R28 ;  /* 0x0000001c7b7b7221 */ /* 0x000fe20000010000 */
[----:B------:R-:W-:Y:S02]  /*58c0*/  F2FP.PACK_AB R6, R23, R122 ;  /* 0x0000007a1706723e */ /* 0x000fe400000000ff */
[----:B-----5:R-:W-:Y:S01]  /*58d0*/  F2FP.PACK_AB R7, R20, R21 ;  /* 0x000000151407723e */ /* 0x020fe200000000ff */
[----:B------:R-:W-:-:S04]  /*58e0*/  FADD.FTZ R22, R22, R123 ;  /* 0x0000007b16167221 */ /* 0x000fc80000010000 */
[----:B------:R-:W-:Y:S02]  /*58f0*/  FADD.FTZ R21, R21, R22 ;  /* 0x0000001615157221 */ /* 0x000fe40000010000 */
[----:B-1----:R-:W-:Y:S02]  /*5900*/  HMMA.16816.F32 R96, R4, R8, R96 ;  /* 0x000000080460723c */ /* 0x002fe40000001860 */
[----:B------:R-:W-:-:S06]  /*5910*/  FADD.FTZ R20, R20, R21 ;  /* 0x0000001514147221 */ /* 0x000fcc0000010000 */
[C---:B------:R-:W-:Y:S01]  /*5920*/  HMMA.16816.F32 R92, R4.reuse, R10, R92 ;  /* 0x0000000a045c723c */ /* 0x040fe2000000185c */
[----:B------:R-:W1:Y:S07]  /*5930*/  LDSM.16.MT88.4 R8, [R137+0x9000] ;  /* 0x009000008908783b */ /* 0x000e6e0000004200 */
[C---:B----4-:R-:W-:Y:S08]  /*5940*/  HMMA.16816.F32 R36, R4.reuse, R16, R36 ;  /* 0x000000100424723c */ /* 0x050ff00000001824 */
[C---:B------:R-:W-:Y:S08]  /*5950*/  HMMA.16816.F32 R52, R4.reuse, R12, R52 ;  /* 0x0000000c0434723c */ /* 0x040ff00000001834 */
        /* <DEDUP_REMOVED lines=9> */
[----:B------:R-:W-:Y:S07]  /*59f0*/  LDSM.16.MT88.4 R12, [R138+0x9800] ;  /* 0x009800008a0c783b */ /* 0x000fee0000004200 */
[C---:B---3--:R-:W-:Y:S08]  /*5a00*/  HMMA.16816.F32 R68, R4.reuse, R16, R68 ;  /* 0x000000100444723c */ /* 0x048ff00000001844 */
[C---:B------:R-:W-:Y:S01]  /*5a10*/  HMMA.16816.F32 R72, R4.reuse, R18, R72 ;  /* 0x000000120448723c */ /* 0x040fe20000001848 */
[----:B------:R-:W-:Y:S07]  /*5a20*/  LDSM.16.MT88.4 R16, [R140+0x9800] ;  /* 0x009800008c10783b */ /* 0x000fee0000004200 */
[C---:B-1----:R-:W-:Y:S08]  /*5a30*/  HMMA.16816.F32 R60, R4.reuse, R8, R60 ;  /* 0x00000008043c723c */ /* 0x042ff0000000183c */
[C---:B------:R-:W-:Y:S01]  /*5a40*/  HMMA.16816.F32 R64, R4.reuse, R10, R64 ;  /* 0x0000000a0440723c */ /* 0x040fe20000001840 */
[----:B------:R-:W1:Y:S07]  /*5a50*/  LDSM.16.MT88.4 R8, [R136+0xb000] ;  /* 0x00b000008808783b */ /* 0x000e6e0000004200 */
        /* <DEDUP_REMOVED lines=10> */
[----:B------:R-:W-:Y:S02]  /*5b00*/  HMMA.16816.F32 R36, R4, R12, R36 ;  /* 0x0000000c0424723c */ /* 0x000fe40000001824 */
[----:B------:R-:W-:-:S06]  /*5b10*/  FADD.FTZ R167, R167, R112 ;  /* 0x00000070a7a77221 */ /* 0x000fcc0000010000 */
        /* <DEDUP_REMOVED lines=14> */
[C---:B---3--:R-:W-:Y:S07]  /*5c00*/  HMMA.16816.F32 R52, R4.reuse, R16, R52 ;  /* 0x000000100434723c */ /* 0x048fee0000001834 */
[----:B------:R-:W-:Y:S01]  /*5c10*/  FADD.FTZ R17, R33, R34 ;  /* 0x0000002221117221 */ /* 0x000fe20000010000 */
[----:B------:R-:W-:Y:S03]  /*5c20*/  HMMA.16816.F32 R56, R4, R18, R56 ;  /* 0x000000120438723c */ /* 0x000fe60000001838 */
[----:B------:R-:W-:-:S05]  /*5c30*/  FADD.FTZ R17, R102, R17 ;  /* 0x0000001166117221 */ /* 0x000fca0000010000 */
        /* <DEDUP_REMOVED lines=78> */
.L_x_7412:
[----:B------:R-:W-:-:S05]  /*6120*/  IMAD.MOV.U32 R5, RZ, RZ, c[0x0][0x1a0] ;  /* 0x00006800ff057624 */ /* 0x000fca00078e00ff */
[----:B------:R-:W-:-:S04]  /*6130*/  LEA R5, -R5, RZ, 0x6 ;  /* 0x000000ff05057211 */ /* 0x000fc800078e31ff */
[----:B------:R-:W-:Y:S02]  /*6140*/  SHF.R.S32.HI R6, RZ, 0x1f, R5 ;  /* 0x0000001fff067819 */ /* 0x000fe40000011405 */
.L_x_7413:
        /* <DEDUP_REMOVED lines=75> */
[----:B------:R-:W3:Y:S04]  /*6600*/  LDSM.16.M88.4 R4, [R145+0x4000] ;  /* 0x004000009104783b */ /* 0x000ee80000000200 */
[----:B------:R-:W5:Y:S04]  /*6610*/  LDSM.16.M88.4 R28, [R145+0x4800] ;  /* 0x00480000911c783b */ /* 0x000f680000000200 */
[----:B------:R-:W1:Y:S04]  /*6620*/  LDSM.16.M88.4 R20, [R145+0x5000] ;  /* 0x005000009114783b */ /* 0x000e680000000200 */
[----:B------:R-:W4:Y:S04]  /*6630*/  LDSM.16.M88.4 R108, [R145+0x5800] ;  /* 0x00580000916c783b */ /* 0x000f280000000200 */
[----:B------:R-:W-:Y:S04]  /*6640*/  LDSM.16.M88.4 R100, [R144] ;  /* 0x000000009064783b */ /* 0x000fe80000000200 */
[----:B------:R-:W2:Y:S04]  /*6650*/  LDSM.16.M88.4 R104, [R143] ;  /* 0x000000008f68783b */ /* 0x000ea80000000200 */
[----:B------:R-:W1:Y:S04]  /*6660*/  LDSM.16.M88.4 R112, [R135] ;  /* 0x000000008770783b */ /* 0x000e680000000200 */
[----:B------:R-:W0:Y:S01]  /*6670*/  LDGDEPBAR ;  /* 0x00000000000079af */ /* 0x000e220000000000 */
[C---:B---3--:R-:W-:Y:S08]  /*6680*/  HMMA.16816.F32 R8, R12.reuse, R4, RZ ;  /* 0x000000040c08723c */ /* 0x048ff000000018ff */
[C---:B------:R-:W-:Y:S08]  /*6690*/  HMMA.16816.F32 R4, R12.reuse, R6, RZ ;  /* 0x000000060c04723c */ /* 0x040ff000000018ff */
[C---:B-----5:R-:W-:Y:S08]  /*66a0*/  HMMA.16816.F32 R32, R12.reuse, R28, RZ ;  /* 0x0000001c0c20723c */ /* 0x060ff000000018ff */
[C---:B-1----:R-:W-:Y:S08]  /*66b0*/  HMMA.16816.F32 R24, R12.reuse, R20, RZ ;  /* 0x000000140c18723c */ /* 0x042ff000000018ff */
[C---:B------:R-:W-:Y:S08]  /*66c0*/  HMMA.16816.F32 R28, R12.reuse, R30, RZ ;  /* 0x0000001e0c1c723c */ /* 0x040ff000000018ff */
[C---:B------:R-:W-:Y:S08]  /*66d0*/  HMMA.16816.F32 R20, R12.reuse, R22, RZ ;  /* 0x000000160c14723c */ /* 0x040ff000000018ff */
[C---:B----4-:R-:W-:Y:S08]  /*66e0*/  HMMA.16816.F32 R16, R12.reuse, R108, RZ ;  /* 0x0000006c0c10723c */ /* 0x050ff000000018ff */
[----:B------:R-:W-:Y:S01]  /*66f0*/  HMMA.16816.F32 R12, R12, R110, RZ ;  /* 0x0000006e0c0c723c */ /* 0x000fe200000018ff */
[----:B------:R-:W1:Y:S07]  /*6700*/  LDSM.16.M88.4 R108, [R134] ;  /* 0x00000000866c783b */ /* 0x000e6e0000000200 */
[C---:B--2---:R-:W-:Y:S08]  /*6710*/  HMMA.16816.F32 R8, R100.reuse, R104, R8 ;  /* 0x000000686408723c */ /* 0x044ff00000001808 */
[C---:B------:R-:W-:Y:S01]  /*6720*/  HMMA.16816.F32 R4, R100.reuse, R106, R4 ;  /* 0x0000006a6404723c */ /* 0x040fe20000001804 */
[----:B------:R-:W2:Y:S07]  /*6730*/  LDSM.16.M88.4 R104, [R133] ;  /* 0x000000008568783b */ /* 0x000eae0000000200 */
[C---:B------:R-:W-:Y:S08]  /*6740*/  HMMA.16816.F32 R32, R100.reuse, R112, R32 ;  /* 0x000000706420723c */ /* 0x040ff00000001820 */
[C---:B------:R-:W-:Y:S01]  /*6750*/  HMMA.16816.F32 R28, R100.reuse, R114, R28 ;  /* 0x00000072641c723c */ /* 0x040fe2000000181c */
[----:B------:R-:W-:Y:S07]  /*6760*/  LDSM.16.M88.4 R112, [R139+0x4000] ;  /* 0x004000008b70783b */ /* 0x000fee0000000200 */
[C---:B-1----:R-:W-:Y:S08]  /*6770*/  HMMA.16816.F32 R24, R100.reuse, R108, R24 ;  /* 0x0000006c6418723c */ /* 0x042ff00000001818 */
[C---:B------:R-:W-:Y:S01]  /*6780*/  HMMA.16816.F32 R20, R100.reuse, R110, R20 ;  /* 0x0000006e6414723c */ /* 0x040fe20000001814 */
[----:B------:R-:W1:Y:S07]  /*6790*/  LDSM.16.M88.4 R108, [R142] ;  /* 0x000000008e6c783b */ /* 0x000e6e0000000200 */
[C---:B--2---:R-:W-:Y:S08]  /*67a0*/  HMMA.16816.F32 R16, R100.reuse, R104, R16 ;  /* 0x000000686410723c */ /* 0x044ff00000001810 */
        /* <DEDUP_REMOVED lines=8> */
[----:B------:R-:W-:Y:S07]  /*6830*/  LDSM.16.M88.4 R104, [R132] ;  /* 0x000000008468783b */ /* 0x000fee0000000200 */
[C---:B---3--:R-:W-:Y:S08]  /*6840*/  HMMA.16816.F32 R24, R108.reuse, R100, R24 ;  /* 0x000000646c18723c */ /* 0x048ff00000001818 */
        /* <DEDUP_REMOVED lines=27> */
[----:B------:R-:W2:Y:S07]  /*6a00*/  LDSM.16.M88.4 R100, [R144+0x2000] ;  /* 0x002000009064783b */ /* 0x000eae0000000200 */
[C---:B-1----:R-:W-:Y:S08]  /*6a10*/  HMMA.16816.F32 R16, R108.reuse, R112, R16 ;  /* 0x000000706c10723c */ /* 0x042ff00000001810 */
[----:B------:R-:W-:Y:S01]  /*6a20*/  HMMA.16816.F32 R12, R108, R114, R12 ;  /* 0x000000726c0c723c */ /* 0x000fe2000000180c */
[----:B------:R-:W1:Y:S04]  /*6a30*/  LDSM.16.M88.4 R112, [R130] ;  /* 0x000000008270783b */ /* 0x000e680000000200 */
[----:B------:R-:W3:Y:S03]  /*6a40*/  LDSM.16.M88.4 R108, [R129] ;  /* 0x00000000816c783b */ /* 0x000ee60000000200 */
[C---:B--2---:R-:W-:Y:S08]  /*6a50*/  HMMA.16816.F32 R8, R100.reuse, R104, R8 ;  /* 0x000000686408723c */ /* 0x044ff00000001808 */
[C---:B------:R-:W-:Y:S01]  /*6a60*/  HMMA.16816.F32 R4, R100.reuse, R106, R4 ;  /* 0x0000006a6404723c */ /* 0x040fe20000001804 */
[----:B------:R-:W2:Y:S07]  /*6a70*/  LDSM.16.M88.4 R104, [R128] ;  /* 0x000000008068783b */ /* 0x000eae0000000200 */
[C---:B-1----:R-:W-:Y:S08]  /*6a80*/  HMMA.16816.F32 R32, R100.reuse, R112, R32 ;  /* 0x000000706420723c */ /* 0x042ff00000001820 */
[C---:B------:R-:W-:Y:S01]  /*6a90*/  HMMA.16816.F32 R28, R100.reuse, R114, R28 ;  /* 0x00000072641c723c */ /* 0x040fe2000000181c */
[----:B------:R-:W-:Y:S07]  /*6aa0*/  LDSM.16.M88.4 R112, [R139+0x6000] ;  /* 0x006000008b70783b */ /* 0x000fee0000000200 */
[C---:B---3--:R-:W-:Y:S08]  /*6ab0*/  HMMA.16816.F32 R24, R100.reuse, R108, R24 ;  /* 0x0000006c6418723c */ /* 0x048ff00000001818 */
        /* <DEDUP_REMOVED lines=14> */
[----:B------:R-:W2:Y:S07]  /*6ba0*/  LDSM.16.M88.4 R108, [R139+0x7800] ;  /* 0x007800008b6c783b */ /* 0x000eae0000000200 */
[C---:B-1----:R-:W-:Y:S08]  /*6bb0*/  HMMA.16816.F32 R8, R112.reuse, R100, R8 ;  /* 0x000000647008723c */ /* 0x042ff00000001808 */
[----:B------:R-:W-:Y:S01]  /*6bc0*/  HMMA.16816.F32 R4, R112, R102, R4 ;  /* 0x000000667004723c */ /* 0x000fe20000001804 */
[----:B------:R-:W1:Y:S07]  /*6bd0*/  LDSM.16.M88.4 R100, [R132+0x3800] ;  /* 0x003800008464783b */ /* 0x000e6e0000000200 */
[C---:B--2---:R-:W-:Y:S08]  /*6be0*/  HMMA.16816.F32 R16, R104.reuse, R108, R16 ;  /* 0x0000006c6810723c */ /* 0x044ff00000001810 */
[----:B------:R-:W-:Y:S01]  /*6bf0*/  HMMA.16816.F32 R12, R104, R110, R12 ;  /* 0x0000006e680c723c */ /* 0x000fe2000000180c */
[----:B------:R-:W2:Y:S04]  /*6c00*/  LDSM.16.M88.4 R104, [R132+0x3000] ;  /* 0x003000008468783b */ /* 0x000ea80000000200 */
[----:B------:R-:W3:Y:S01]  /*6c10*/  LDSM.16.M88.4 R108, [R132+0x2800] ;  /* 0x00280000846c783b */ /* 0x000ee20000000200 */
[----:B------:R-:W-:Y:S11]  /*6c20*/  DEPBAR.LE SB0, 0x0 ;  /* 0x000080000000791a */ /* 0x000ff60000000000 */
[----:B------:R-:W-:Y:S07]  /*6c30*/  @!UPT UIADD3 URZ, URZ, URZ, URZ ;  /* 0x0000003f3f3ff290 */ /* 0x000fee000fffe03f */
[C---:B-1----:R-:W-:Y:S07]  /*6c40*/  HMMA.16816.F32 R12, R112.reuse, R102, R12 ;  /* 0x00000066700c723c */ /* 0x042fee000000180c */
[----:B------:R-:W-:Y:S01]  /*6c50*/  IMAD R102, R155, 0x40, R154 ;  /* 0x000000409b667824 */ /* 0x000fe200078e029a */
[----:B------:R-:W-:Y:S04]  /*6c60*/  HMMA.16816.F32 R16, R112, R100, R16 ;  /* 0x000000647010723c */ /* 0x000fe80000001810 */
[----:B------:R-:W-:-:S04]  /*6c70*/  IADD3 R103, R102, 0x9, RZ ;  /* 0x0000000966677810 */ /* 0x000fc80007ffe0ff */
[C---:B--2---:R-:W-:Y:S01]  /*6c80*/  HMMA.16816.F32 R20, R112.reuse, R106, R20 ;  /* 0x0000006a7014723c */ /* 0x044fe20000001814 */
[----:B------:R-:W1:Y:S06]  /*6c90*/  I2F R100, R103 ;  /* 0x0000006700647306 */ /* 0x000e6c0000201400 */
[----:B------:R-:W-:Y:S01]  /*6ca0*/  IADD3 R106, R102, 0x1, RZ ;  /* 0x00000001666a7810 */ /* 0x000fe20007ffe0ff */
[----:B------:R-:W-:Y:S03]  /*6cb0*/  HMMA.16816.F32 R24, R112, R104, R24 ;  /* 0x000000687018723c */ /* 0x000fe60000001818 */
[----:B------:R-:W2:Y:S01]  /*6cc0*/  I2F R105, R106 ;  /* 0x0000006a00697306 */ /* 0x000ea20000201400 */
[----:B------:R-:W-:Y:S01]  /*6cd0*/  BAR.SYNC.DEFER_BLOCKING 0x0 ;  /* 0x0000000000007b1d */ /* 0x000fe20000010000 */
[----:B------:R-:W-:-:S02]  /*6ce0*/  ISETP.GE.AND P4, PT, R106, R118, PT ;  /* 0x000000766a00720c */ /* 0x000fc40003f86270 */
[----:B------:R-:W-:Y:S01]  /*6cf0*/  IADD3 R104, R102, 0x8, RZ ;  /* 0x0000000866687810 */ /* 0x000fe20007ffe0ff */
[C---:B---3--:R-:W-:Y:S01]  /*6d00*/  HMMA.16816.F32 R32, R112.reuse, R108, R32 ;  /* 0x0000006c7020723c */ /* 0x048fe20000001820 */
[-C--:B------:R-:W-:Y:S01]  /*6d10*/  ISETP.GE.AND P6, PT, R106, R119.reuse, PT ;  /* 0x000000776a00720c */ /* 0x080fe20003fc6270 */
[----:B-1----:R-:W-:Y:S01]  /*6d20*/  FFMA.FTZ R5, R0, R100, R5 ;  /* 0x0000006400057223 */ /* 0x002fe20000010005 */
[----:B------:R-:W1:Y:S01]  /*6d30*/  I2F R101, R104 ;  /* 0x0000006800657306 */ /* 0x000e620000201400 */
[C---:B------:R-:W-:Y:S02]  /*6d40*/  ISETP.GE.AND P3, PT, R104.reuse, R119, PT ;  /* 0x000000776800720c */ /* 0x040fe40003f66270 */
[----:B------:R-:W-:Y:S02]  /*6d50*/  ISETP.GE.AND P5, PT, R104, R118, PT ;  /* 0x000000766800720c */ /* 0x000fe40003fa6270 */
[----:B------:R-:W-:Y:S01]  /*6d60*/  HMMA.16816.F32 R28, R112, R110, R28 ;  /* 0x0000006e701c723c */ /* 0x000fe2000000181c */
[----:B--2---:R-:W-:-:S02]  /*6d70*/  FFMA.FTZ R11, R0, R105, R11 ;  /* 0x00000069000b7223 */ /* 0x004fc4000001000b */
[----:B------:R-:W-:Y:S01]  /*6d80*/  FFMA.FTZ R108, R0, R105, R9 ;  /* 0x00000069006c7223 */ /* 0x000fe20000010009 */
[----:B------:R-:W-:-:S03]  /*6d90*/  IADD3 R9, R102, 0x10, RZ ;  /* 0x0000001066097810 */ /* 0x000fc60007ffe0ff */
[----:B------:R-:W-:Y:S02]  /*6da0*/  FSEL R112, R11, -INF , !P4 ;  /* 0xff8000000b707808 */ /* 0x000fe40006000000 */
[----:B------:R-:W2:Y:S01]  /*6db0*/  I2F R11, R9 ;  /* 0x00000009000b7306 */ /* 0x000ea20000201400 */
[-C--:B-1----:R-:W-:Y:S01]  /*6dc0*/  FFMA.FTZ R198, R0, R101.reuse, R4 ;  /* 0x0000006500c67223 */ /* 0x082fe20000010004 */
[----:B------:R-:W-:Y:S01]  /*6dd0*/  FSEL R108, R108, -INF , !P6 ;  /* 0xff8000006c6c7808 */ /* 0x000fe20007000000 */
[----:B------:R-:W-:Y:S01]  /*6de0*/  FFMA.FTZ R6, R0, R101, R6 ;  /* 0x0000006500067223 */ /* 0x000fe20000010006 */
[----:B------:R-:W-:Y:S01]  /*6df0*/  IADD3 R101, R102, 0x11, RZ ;  /* 0x0000001166657810 */ /* 0x000fe20007ffe0ff */
[----:B------:R-:W-:Y:S01]  /*6e00*/  FFMA.FTZ R4, R0, R100, R7 ;  /* 0x0000006400047223 */ /* 0x000fe20000010007 */
[----:B------:R-:W-:Y:S02]  /*6e10*/  ISETP.GE.AND P6, PT, R103, R119, PT ;  /* 0x000000776700720c */ /* 0x000fe40003fc6270 */
[----:B------:R-:W1:Y:S01]  /*6e20*/  I2F R100, R101 ;  /* 0x0000006500647306 */ /* 0x000e620000201400 */
[----:B------:R-:W-:-:S02]  /*6e30*/  IADD3 R7, R102, 0x18, RZ ;  /* 0x0000001866077810 */ /* 0x000fc40007ffe0ff */
[----:B------:R-:W-:Y:S02]  /*6e40*/  FSEL R198, R198, -INF , !P3 ;  /* 0xff800000c6c67808 */ /* 0x000fe40005800000 */
[----:B------:R-:W-:Y:S02]  /*6e50*/  FSEL R6, R6, -INF , !P5 ;  /* 0xff80000006067808 */ /* 0x000fe40006800000 */
[C---:B------:R-:W-:Y:S01]  /*6e60*/  ISETP.GE.AND P3, PT, R9.reuse, R119, PT ;  /* 0x000000770900720c */ /* 0x040fe20003f66270 */
[CC--:B--2---:R-:W-:Y:S01]  /*6e70*/  FFMA.FTZ R126, R0.reuse, R11.reuse, R32 ;  /* 0x0000000b007e7223 */ /* 0x0c4fe20000010020 */
[----:B------:R-:W-:Y:S01]  /*6e80*/  ISETP.GE.AND P5, PT, R9, R118, PT ;  /* 0x000000760900720c */ /* 0x000fe20003fa6270 */
[----:B------:R-:W-:Y:S01]  /*6e90*/  FFMA.FTZ R34, R0, R11, R34 ;  /* 0x0000000b00227223 */ /* 0x000fe20000010022 */
[----:B------:R-:W-:Y:S01]  /*6ea0*/  FSEL R196, R5, -INF , !P6 ;  /* 0xff80000005c47808 */ /* 0x000fe20007000000 */
[----:B------:R-:W2:Y:S01]  /*6eb0*/  I2F R9, R7 ;  /* 0x0000000700097306 */ /* 0x000ea20000201400 */
[----:B------:R-:W-:-:S02]  /*6ec0*/  IADD3 R5, R102, 0x19, RZ ;  /* 0x0000001966057810 */ /* 0x000fc40007ffe0ff */
[----:B------:R-:W-:Y:S01]  /*6ed0*/  ISETP.GE.AND P4, PT, R103, R118, PT ;  /* 0x000000766700720c */ /* 0x000fe20003f86270 */
[-C--:B-1----:R-:W-:Y:S01]  /*6ee0*/  FFMA.FTZ R33, R0, R100.reuse, R33 ;  /* 0x0000006400217223 */ /* 0x082fe20000010021 */
[----:B------:R-:W-:Y:S01]  /*6ef0*/  IADD3 R11, R102, 0x20, RZ ;  /* 0x00000020660b7810 */ /* 0x000fe20007ffe0ff */
[----:B------:R-:W-:Y:S01]  /*6f00*/  FFMA.FTZ R35, R0, R100, R35 ;  /* 0x0000006400237223 */ /* 0x000fe20000010023 */
[----:B------:R-:W-:Y:S01]  /*6f10*/  FSEL R4, R4, -INF , !P4 ;  /* 0xff80000004047808 */ /* 0x000fe20006000000 */
[----:B------:R-:W1:Y:S01]  /*6f20*/  I2F R32, R5 ;  /* 0x0000000500207306 */ /* 0x000e620000201400 */
[C---:B------:R-:W-:Y:S02]  /*6f30*/  ISETP.GE.AND P6, PT, R101.reuse, R119, PT ;  /* 0x000000776500720c */ /* 0x040fe40003fc6270 */
[----:B------:R-:W-:Y:S02]  /*6f40*/  ISETP.GE.AND P4, PT, R101, R118, PT ;  /* 0x000000766500720c */ /* 0x000fe40003f86270 */
[----:B------:R-:W-:-:S02]  /*6f50*/  FSEL R126, R126, -INF , !P3 ;  /* 0xff8000007e7e7808 */ /* 0x000fc40005800000 */
[----:B------:R-:W-:Y:S01]  /*6f60*/  FSEL R190, R34, -INF , !P5 ;  /* 0xff80000022be7808 */ /* 0x000fe20006800000 */
[C---:B--2---:R-:W-:Y:S01]  /*6f70*/  FFMA.FTZ R28, R0.reuse, R9, R28 ;  /* 0x00000009001c7223 */ /* 0x044fe2000001001c */
[C---:B------:R-:W-:Y:S01]  /*6f80*/  ISETP.GE.AND P3, PT, R7.reuse, R119, PT ;  /* 0x000000770700720c */ /* 0x040fe20003f66270 */
[C---:B------:R-:W-:Y:S01]  /*6f90*/  FFMA.FTZ R30, R0.reuse, R9, R30 ;  /* 0x00000009001e7223 */ /* 0x040fe2000001001e */
[----:B------:R-:W-:Y:S02]  /*6fa0*/  ISETP.GE.AND P5, PT, R7, R118, PT ;  /* 0x000000760700720c */ /* 0x000fe40003fa6270 */
[----:B------:R-:W2:Y:S01]  /*6fb0*/  I2F R7, R11 ;  /* 0x0000000b00077306 */ /* 0x000ea20000201400 */
[----:B------:R-:W-:Y:S02]  /*6fc0*/  FSEL R122, R33, -INF , !P6 ;  /* 0xff800000217a7808 */ /* 0x000fe40007000000 */
[----:B------:R-:W-:Y:S01]  /*6fd0*/  FSEL R124, R35, -INF , !P4 ;  /* 0xff800000237c7808 */ /* 0x000fe20006000000 */
[CC--:B-1----:R-:W-:Y:S01]  /*6fe0*/  FFMA.FTZ R29, R0.reuse, R32.reuse, R29 ;  /* 0x00000020001d7223 */ /* 0x0c2fe2000001001d */
[C---:B------:R-:W-:Y:S01]  /*6ff0*/  ISETP.GE.AND P6, PT, R5.reuse, R119, PT ;  /* 0x000000770500720c */ /* 0x040fe20003fc6270 */
[----:B------:R-:W-:Y:S01]  /*7000*/  FFMA.FTZ R31, R0, R32, R31 ;  /* 0x00000020001f7223 */ /* 0x000fe2000001001f */
[----:B------:R-:W-:-:S02]  /*7010*/  ISETP.GE.AND P4, PT, R5, R118, PT ;  /* 0x000000760500720c */ /* 0x000fc40003f86270 */
[----:B------:R-:W-:Y:S02]  /*7020*/  IADD3 R5, R102, 0x21, RZ ;  /* 0x0000002166057810 */ /* 0x000fe40007ffe0ff */
[----:B------:R-:W-:Y:S02]  /*7030*/  FSEL R194, R28, -INF , !P3 ;  /* 0xff8000001cc27808 */ /* 0x000fe40005800000 */
[----:B------:R-:W1:Y:S01]  /*7040*/  I2F R9, R5 ;  /* 0x0000000500097306 */ /* 0x000e620000201400 */
[----:B------:R-:W-:Y:S02]  /*7050*/  FSEL R188, R30, -INF , !P5 ;  /* 0xff8000001ebc7808 */ /* 0x000fe40006800000 */
[C---:B------:R-:W-:Y:S01]  /*7060*/  ISETP.GE.AND P3, PT, R11.reuse, R119, PT ;  /* 0x000000770b00720c */ /* 0x040fe20003f66270 */
[CC--:B--2---:R-:W-:Y:S01]  /*7070*/  FFMA.FTZ R24, R0.reuse, R7.reuse, R24 ;  /* 0x0000000700187223 */ /* 0x0c4fe20000010018 */
[----:B------:R-:W-:Y:S01]  /*7080*/  ISETP.GE.AND P5, PT, R11, R118, PT ;  /* 0x000000760b00720c */ /* 0x000fe20003fa6270 */
[----:B------:R-:W-:Y:S01]  /*7090*/  FFMA.FTZ R176, R0, R7, R26 ;  /* 0x0000000700b07223 */ /* 0x000fe2000001001a */
[----:B------:R-:W-:-:S02]  /*70a0*/  IADD3 R11, R102, 0x28, RZ ;  /* 0x00000028660b7810 */ /* 0x000fc40007ffe0ff */
[----:B------:R-:W-:Y:S02]  /*70b0*/  FSEL R192, R29, -INF , !P6 ;  /* 0xff8000001dc07808 */ /* 0x000fe40007000000 */
[----:B------:R-:W-:Y:S02]  /*70c0*/  FSEL R186, R31, -INF , !P4 ;  /* 0xff8000001fba7808 */ /* 0x000fe40006000000 */
[C---:B------:R-:W-:Y:S02]  /*70d0*/  ISETP.GE.AND P6, PT, R5.reuse, R119, PT ;  /* 0x000000770500720c */ /* 0x040fe40003fc6270 */
[----:B------:R-:W-:Y:S01]  /*70e0*/  ISETP.GE.AND P4, PT, R5, R118, PT ;  /* 0x000000760500720c */ /* 0x000fe20003f86270 */
[-C--:B-1----:R-:W-:Y:S01]  /*70f0*/  FFMA.FTZ R25, R0, R9.reuse, R25 ;  /* 0x0000000900197223 */ /* 0x082fe20000010019 */
[----:B------:R-:W1:Y:S01]  /*7100*/  I2F R5, R11 ;  /* 0x0000000b00057306 */ /* 0x000e620000201400 */
[----:B------:R-:W-:Y:S01]  /*7110*/  IADD3 R26, R102, 0x29, RZ ;  /* 0x00000029661a7810 */ /* 0x000fe20007ffe0ff */
[----:B------:R-:W-:Y:S01]  /*7120*/  FFMA.FTZ R27, R0, R9, R27 ;  /* 0x00000009001b7223 */ /* 0x000fe2000001001b */
[----:B------:R-:W-:-:S02]  /*7130*/  FSEL R180, R24, -INF , !P3 ;  /* 0xff80000018b47808 */ /* 0x000fc40005800000 */
[----:B------:R-:W-:Y:S02]  /*7140*/  IADD3 R24, R102, 0x30, RZ ;  /* 0x0000003066187810 */ /* 0x000fe40007ffe0ff */
[----:B------:R-:W-:Y:S01]  /*7150*/  FSEL R176, R176, -INF , !P5 ;  /* 0xff800000b0b07808 */ /* 0x000fe20006800000 */
[----:B------:R-:W2:Y:S01]  /*7160*/  I2F R9, R26 ;  /* 0x0000001a00097306 */ /* 0x000ea20000201400 */
[C---:B------:R-:W-:Y:S02]  /*7170*/  ISETP.GE.AND P3, PT, R11.reuse, R119, PT ;  /* 0x000000770b00720c */ /* 0x040fe40003f66270 */
[----:B------:R-:W-:Y:S02]  /*7180*/  ISETP.GE.AND P5, PT, R11, R118, PT ;  /* 0x000000760b00720c */ /* 0x000fe40003fa6270 */
[----:B------:R-:W-:Y:S02]  /*7190*/  FSEL R178, R25, -INF , !P6 ;  /* 0xff80000019b27808 */ /* 0x000fe40007000000 */
[----:B------:R-:W-:Y:S01]  /*71a0*/  FSEL R174, R27, -INF , !P4 ;  /* 0xff8000001bae7808 */ /* 0x000fe20006000000 */
[----:B------:R-:W3:Y:S01]  /*71b0*/  I2F R7, R24 ;  /* 0x0000001800077306 */ /* 0x000ee20000201400 */
[-C--:B-1----:R-:W-:Y:S01]  /*71c0*/  FFMA.FTZ R182, R0, R5.reuse, R20 ;  /* 0x0000000500b67223 */ /* 0x082fe20000010014 */
[----:B------:R-:W-:Y:S01]  /*71d0*/  IADD3 R20, R102, 0x31, RZ ;  /* 0x0000003166147810 */ /* 0x000fe20007ffe0ff */
[----:B------:R-:W-:Y:S01]  /*71e0*/  FFMA.FTZ R22, R0, R5, R22 ;  /* 0x0000000500167223 */ /* 0x000fe20000010016 */
[----:B------:R-:W-:-:S02]  /*71f0*/  IADD3 R5, R102, 0x38, RZ ;  /* 0x0000003866057810 */ /* 0x000fc40007ffe0ff */
[----:B------:R-:W-:Y:S02]  /*7200*/  FSEL R182, R182, -INF , !P3 ;  /* 0xff800000b6b67808 */ /* 0x000fe40005800000 */
[----:B------:R-:W1:Y:S01]  /*7210*/  I2F R11, R20 ;  /* 0x00000014000b7306 */ /* 0x000e620000201400 */
[----:B--2---:R-:W-:Y:S01]  /*7220*/  FFMA.FTZ R21, R0, R9, R21 ;  /* 0x0000000900157223 */ /* 0x004fe20000010015 */
[----:B------:R-:W-:Y:S01]  /*7230*/  ISETP.GE.AND P3, PT, R24, R119, PT ;  /* 0x000000771800720c */ /* 0x000fe20003f66270 */
[----:B------:R-:W-:Y:S01]  /*7240*/  FFMA.FTZ R23, R0, R9, R23 ;  /* 0x0000000900177223 */ /* 0x000fe20000010017 */
[C---:B------:R-:W-:Y:S02]  /*7250*/  ISETP.GE.AND P6, PT, R26.reuse, R119, PT ;  /* 0x000000771a00720c */ /* 0x040fe40003fc6270 */
[----:B------:R-:W-:Y:S02]  /*7260*/  ISETP.GE.AND P4, PT, R26, R118, PT ;  /* 0x000000761a00720c */ /* 0x000fe40003f86270 */
[----:B------:R-:W2:Y:S01]  /*7270*/  I2F R9, R5 ;  /* 0x0000000500097306 */ /* 0x000ea20000201400 */
[CC--:B---3--:R-:W-:Y:S01]  /*7280*/  FFMA.FTZ R16, R0.reuse, R7.reuse, R16 ;  /* 0x0000000700107223 */ /* 0x0c8fe20000010010 */
[----:B------:R-:W-:Y:S01]  /*7290*/  FSEL R184, R21, -INF , !P6 ;  /* 0xff80000015b87808 */ /* 0x000fe20007000000 */
[----:B------:R-:W-:Y:S01]  /*72a0*/  FFMA.FTZ R18, R0, R7, R18 ;  /* 0x0000000700127223 */ /* 0x000fe20000010012 */
[----:B------:R-:W-:-:S02]  /*72b0*/  FSEL R172, R23, -INF , !P4 ;  /* 0xff80000017ac7808 */ /* 0x000fc40006000000 */
[----:B------:R-:W-:Y:S02]  /*72c0*/  FSEL R100, R16, -INF , !P3 ;  /* 0xff80000010647808 */ /* 0x000fe40005800000 */
[----:B------:R-:W3:Y:S01]  /*72d0*/  I2F R7, R102 ;  /* 0x0000006600077306 */ /* 0x000ee20000201400 */
[----:B-1----:R-:W-:Y:S01]  /*72e0*/  FFMA.FTZ R17, R0, R11, R17 ;  /* 0x0000000b00117223 */ /* 0x002fe20000010011 */
[----:B------:R-:W-:Y:S01]  /*72f0*/  ISETP.GE.AND P3, PT, R102, R119, PT ;  /* 0x000000776600720c */ /* 0x000fe20003f66270 */
[----:B------:R-:W-:Y:S01]  /*7300*/  FFMA.FTZ R19, R0, R11, R19 ;  /* 0x0000000b00137223 */ /* 0x000fe20000010013 */
[----:B------:R-:W-:Y:S02]  /*7310*/  IADD3 R11, R102, 0x39, RZ ;  /* 0x00000039660b7810 */ /* 0x000fe40007ffe0ff */
[----:B------:R-:W-:Y:S01]  /*7320*/  ISETP.GE.AND P6, PT, R20, R119, PT ;  /* 0x000000771400720c */ /* 0x000fe20003fc6270 */
[-C--:B--2---:R-:W-:Y:S01]  /*7330*/  FFMA.FTZ R12, R0, R9.reuse, R12 ;  /* 0x00000009000c7223 */ /* 0x084fe2000001000c */
[-C--:B------:R-:W-:Y:S01]  /*7340*/  ISETP.GE.AND P4, PT, R20, R118.reuse, PT ;  /* 0x000000761400720c */ /* 0x080fe20003f86270 */
[----:B------:R-:W-:Y:S01]  /*7350*/  FFMA.FTZ R14, R0, R9, R14 ;  /* 0x00000009000e7223 */ /* 0x000fe2000001000e */
[----:B------:R-:W-:Y:S01]  /*7360*/  FSEL R164, R22, -INF , !P5 ;  /* 0xff80000016a47808 */ /* 0x000fe20006800000 */
[----:B------:R-:W1:Y:S01]  /*7370*/  I2F R9, R11 ;  /* 0x0000000b00097306 */ /* 0x000e620000201400 */
[----:B------:R-:W-:-:S02]  /*7380*/  ISETP.GE.AND P5, PT, R24, R118, PT ;  /* 0x000000761800720c */ /* 0x000fc40003fa6270 */
[----:B------:R-:W-:Y:S01]  /*7390*/  FSEL R101, R17, -INF , !P6 ;  /* 0xff80000011657808 */ /* 0x000fe20007000000 */
[----:B---3--:R-:W-:Y:S01]  /*73a0*/  FFMA.FTZ R8, R0, R7, R8 ;  /* 0x0000000700087223 */ /* 0x008fe20000010008 */
[----:B------:R-:W-:Y:S02]  /*73b0*/  FSEL R106, R19, -INF , !P4 ;  /* 0xff800000136a7808 */ /* 0x000fe40006000000 */
[----:B------:R-:W-:Y:S02]  /*73c0*/  ISETP.GE.AND P6, PT, R5, R119, PT ;  /* 0x000000770500720c */ /* 0x000fe40003fc6270 */
[----:B------:R-:W-:Y:S02]  /*73d0*/  FSEL R8, R8, -INF , !P3 ;  /* 0xff80000008087808 */ /* 0x000fe40005800000 */
[----:B------:R-:W-:Y:S02]  /*73e0*/  ISETP.GT.AND P3, PT, R155, R148, PT ;  /* 0x000000949b00720c */ /* 0x000fe40003f64270 */
[-C--:B------:R-:W-:Y:S01]  /*73f0*/  ISETP.GE.AND P4, PT, R5, R118.reuse, PT ;  /* 0x000000760500720c */ /* 0x080fe20003f86270 */
[----:B------:R-:W-:Y:S01]  /*7400*/  FFMA.FTZ R5, R0, R7, R10 ;  /* 0x0000000700057223 */ /* 0x000fe2000001000a */
[----:B------:R-:W-:Y:S01]  /*7410*/  FSEL R105, R18, -INF , !P5 ;  /* 0xff80000012697808 */ /* 0x000fe20006800000 */
[-C--:B-1----:R-:W-:Y:S01]  /*7420*/  FFMA.FTZ R13, R0, R9.reuse, R13 ;  /* 0x00000009000d7223 */ /* 0x082fe2000001000d */
        /* <DEDUP_REMOVED lines=42> */
[----:B------:R-:W-:-:S04]  /*76d0*/  ISETP.GE.AND P6, PT, R10, RZ, PT ;  /* 0x000000ff0a00720c */ /* 0x000fc80003fc6270 */
[----:B------:R-:W-:Y:S02]  /*76e0*/  @P4 IADD3 R9, R9, 0x1, RZ ;  /* 0x0000000109094810 */ /* 0x000fe40007ffe0ff */
[----:B------:R-:W-:-:S03]  /*76f0*/  ISETP.NE.AND P4, PT, RZ, c[0x0][0x2d0], PT ;  /* 0x0000b400ff007a0c */ /* 0x000fc60003f85270 */
[----:B------:R-:W-:Y:S01]  /*7700*/  IMAD.MOV.U32 R10, RZ, RZ, R9 ;  /* 0x000000ffff0a7224 */ /* 0x000fe200078e0009 */
[----:B------:R-:W-:-:S03]  /*7710*/  LOP3.LUT R9, RZ, c[0x0][0x2d0], RZ, 0x33, !PT ;  /* 0x0000b400ff097a12 */ /* 0x000fc600078e33ff */
        /* <DEDUP_REMOVED lines=10> */
[----:B------:R-:W-:-:S05]  /*77c0*/  IMAD R10, R7, c[0x0][0x2d0], -R10 ;  /* 0x0000b400070a7a24 */ /* 0x000fca00078e0a0a */
        /* <DEDUP_REMOVED lines=13> */
.L_x_7415:
[----:B------:R-:W-:-:S05]  /*78a0*/  IMAD.MOV.U32 R7, RZ, RZ, c[0x0][0x198] ;  /* 0x00006600ff077624 */ /* 0x000fca00078e00ff */
[----:B------:R-:W-:-:S04]  /*78b0*/  LEA R7, -R7, RZ, 0x6 ;  /* 0x000000ff07077211 */ /* 0x000fc800078e31ff */
[----:B------:R-:W-:Y:S02]  /*78c0*/  SHF.R.S32.HI R10, RZ, 0x1f, R7 ;  /* 0x0000001fff0a7819 */ /* 0x000fe40000011407 */
.L_x_7416:
[----:B------:R-:W-:Y:S01]  /*78d0*/  @!P1 IADD3 R12, P4, R117, R7, RZ ;  /* 0x00000007750c9210 */ /* 0x000fe20007f9e0ff */
[----:B------:R1:W-:Y:S01]  /*78e0*/  @P2 STS.128 [R156+0x4000], RZ ;  /* 0x004000ff9c002388 */ /* 0x0003e20000000c00 */
[C---:B------:R-:W-:Y:S01]  /*78f0*/  @!P2 LEA R22, P5, R7.reuse, R166, 0x1 ;  /* 0x000000a60716a211 */ /* 0x040fe200078a08ff */
[----:B------:R-:W-:Y:S02]  /*7900*/  BSSY B0, `(.L_x_7417) ;  /* 0x0000045000007945 */ /* 0x000fe40003800000 */
[--C-:B------:R-:W-:Y:S01]  /*7910*/  @!P1 IMAD.X R9, R116, 0x1, R10.reuse, P4 ;  /* 0x0000000174099824 */ /* 0x100fe200020e060a */
[C---:B------:R-:W-:Y:S02]  /*7920*/  @!P1 LEA R20, P4, R12.reuse, c[0x0][0x168], 0x1 ;  /* 0x00005a000c149a11 */ /* 0x040fe400078808ff */
        /* <DEDUP_REMOVED lines=11> */
[C---:B------:R-:W-:Y:S02]  /*79e0*/  @!P2 LEA R18, P6, R9.reuse, R166, 0x1 ;  /* 0x000000a60912a211 */ /* 0x040fe400078c08ff */
[C---:B------:R-:W-:Y:S01]  /*79f0*/  @!P1 LEA R16, P4, R14.reuse, c[0x0][0x168], 0x1 ;  /* 0x00005a000e109a11 */ /* 0x040fe200078808ff */
        /* <DEDUP_REMOVED lines=14> */
[----:B------:R1:W-:Y:S04]  /*7ae0*/  @P1 STS.128 [R156+0x6800], RZ ;  /* 0x006800ff9c001388 */ /* 0x0003e80000000c00 */
[----:B------:R-:W-:Y:S01]  /*7af0*/  @!PT LDS RZ, [RZ] ;  /* 0x00000000fffff984 */ /* 0x000fe20000000800 */
[----:B------:R-:W-:Y:S01]  /*7b00*/  @!PT LDS RZ, [RZ] ;  /* 0x00000000fffff984 */ /* 0x000fe20000000800 */
[----:B------:R-:W-:Y:S01]  /*7b10*/  @!PT LDS RZ, [RZ] ;  /* 0x00000000fffff984 */ /* 0x000fe20000000800 */
[----:B------:R1:W-:Y:S01]  /*7b20*/  @!P1 LDGSTS.E.BYPASS.LTC128B.128 [R156+0x6800], [R16.64+0x80] ;  /* 0x06800080109c9fae */ /* 0x0003e2000b901d48 */
[----:B--2---:R-:W-:-:S03]  /*7b30*/  @!P2 LEA R22, P4, R9, R166, 0x1 ;  /* 0x000000a60916a211 */ /* 0x004fc600078808ff */
[----:B------:R1:W-:Y:S01]  /*7b40*/  @P2 STS.128 [R156+0x5000], RZ ;  /* 0x005000ff9c002388 */ /* 0x0003e20000000c00 */
[----:B------:R-:W-:Y:S02]  /*7b50*/  @!P2 LEA.HI.X R23, R9, R165, R12, 0x1, P4 ;  /* 0x000000a50917a211 */ /* 0x000fe400020f0c0c */
[----:B------:R-:W-:-:S03]  /*7b60*/  IADD3 R14, P4, R150, R9, RZ ;  /* 0x00000009960e7210 */ /* 0x000fc60007f9e0ff */
[----:B------:R-:W-:Y:S01]  /*7b70*/  @!PT LDS RZ, [RZ] ;  /* 0x00000000fffff984 */ /* 0x000fe20000000800 */
[----:B------:R-:W-:Y:S01]  /*7b80*/  @!PT LDS RZ, [RZ] ;  /* 0x00000000fffff984 */ /* 0x000fe20000000800 */
[----:B------:R-:W-:Y:S01]  /*7b90*/  @!PT LDS RZ, [RZ] ;  /* 0x00000000fffff984 */ /* 0x000fe20000000800 */
[----:B------:R1:W-:Y:S01]  /*7ba0*/  @!P2 LDGSTS.E.BYPASS.LTC128B.128 [R156+0x5000], [R22.64] ;  /* 0x05000000169cafae */ /* 0x0003e2000b901d48 */
[--C-:B---3--:R-:W-:Y:S02]  /*7bb0*/  @!P1 IMAD.X R20, R116, 0x1, R12.reuse, P5 ;  /* 0x0000000174149824 */ /* 0x108fe400028e060c */
[----:B------:R-:W-:Y:S01]  /*7bc0*/  IMAD.X R9, R149, 0x1, R12, P4 ;  /* 0x0000000195097824 */ /* 0x000fe200020e060c */
[C---:B------:R-:W-:Y:S01]  /*7bd0*/  @!P2 LEA R12, P4, R14.reuse, R166, 0x1 ;  /* 0x000000a60e0ca211 */ /* 0x040fe200078808ff */
[----:B------:R1:W-:Y:S03]  /*7be0*/  @P1 STS.128 [R156+0x7000], RZ ;  /* 0x007000ff9c001388 */ /* 0x0003e60000000c00 */
[----:B------:R-:W-:Y:S02]  /*7bf0*/  @!P2 LEA.HI.X R13, R14, R165, R9, 0x1, P4 ;  /* 0x000000a50e0da211 */ /* 0x000fe400020f0c09 */
[----:B----4-:R-:W-:-:S04]  /*7c00*/  @!P1 LEA R18, P5, R11, c[0x0][0x168], 0x1 ;  /* 0x00005a000b129a11 */ /* 0x010fc800078a08ff */
[----:B------:R-:W-:-:S05]  /*7c10*/  @!P1 LEA.HI.X R19, R11, c[0x0][0x16c], R20, 0x1, P5 ;  /* 0x00005b000b139a11 */ /* 0x000fca00028f0c14 */
        /* <DEDUP_REMOVED lines=19> */
.L_x_7418:
[----:B------:R-:W-:Y:S05]  /*7d50*/  BSYNC B0 ;  /* 0x0000000000007941 */ /* 0x000fea0003800000 */
.L_x_7417:
[----:B------:R-:W0:Y:S01]  /*7d60*/  LDGDEPBAR ;  /* 0x00000000000079af */ /* 0x000e220000000000 */
[----:B------:R-:W-:-:S04]  /*7d70*/  LEA R166, P1, R7, R166, 0x1 ;  /* 0x000000a607a67211 */ /* 0x000fc800078208ff */
[----:B------:R-:W-:Y:S02]  /*7d80*/  LEA.HI.X R165, R7, R165, R10, 0x1, P1 ;  /* 0x000000a507a57211 */ /* 0x000fe400008f0c0a */
.L_x_7414:
        /* <DEDUP_REMOVED lines=51> */
[----:B------:R-:W-:Y:S02]  /*80c0*/  FFMA.FTZ R114, R108, c[0x0][0x23c], -R119 ;  /* 0x00008f006c727a23 */ /* 0x000fe40000010877 */
[----:B------:R-:W-:Y:S01]  /*80d0*/  FFMA.FTZ R113, R5, c[0x0][0x23c], -R117 ;  /* 0x00008f0005717a23 */ /* 0x000fe20000010875 */
[----:B------:R-:W-:Y:S01]  /*80e0*/  FSEL R5, R110, RZ, P1 ;  /* 0x000000ff6e057208 */ /* 0x000fe20000800000 */
[----:B------:R-:W-:Y:S01]  /*80f0*/  FADD.FTZ R115, R3, -R8 ;  /* 0x8000000803737221 */ /* 0x000fe20000010000 */
[----:B------:R-:W-:Y:S01]  /*8100*/  MUFU.EX2 R107, R107 ;  /* 0x0000006b006b7308 */ /* 0x000fe20000000800 */
[----:B------:R-:W-:Y:S01]  /*8110*/  FFMA.FTZ R109, R198, c[0x0][0x23c], -R119 ;  /* 0x00008f00c66d7a23 */ /* 0x000fe20000010877 */
[----:B------:R-:W1:Y:S01]  /*8120*/  LDSM.16.MT88.4 R8, [R140+0x8000] ;  /* 0x008000008c08783b */ /* 0x000e620000004200 */
[----:B------:R-:W-:-:S02]  /*8130*/  FADD.FTZ R2, R2, -R5 ;  /* 0x8000000502027221 */ /* 0x000fc40000010000 */
[----:B------:R-:W-:Y:S02]  /*8140*/  FMUL.FTZ R115, R115, c[0x0][0x23c] ;  /* 0x00008f0073737a20 */ /* 0x000fe40000410000 */
[----:B------:R-:W-:Y:S01]  /*8150*/  FMUL.FTZ R116, R2, c[0x0][0x23c] ;  /* 0x00008f0002747a20 */ /* 0x000fe20000410000 */
[----:B------:R-:W-:Y:S01]  /*8160*/  MUFU.EX2 R114, R114 ;  /* 0x0000007200727308 */ /* 0x000fe20000000800 */
[----:B------:R-:W-:Y:S02]  /*8170*/  FFMA.FTZ R108, R196, c[0x0][0x23c], -R119 ;  /* 0x00008f00c46c7a23 */ /* 0x000fe40000010877 */
        /* <DEDUP_REMOVED lines=14> */
[----:B--2---:R-:W-:Y:S01]  /*8260*/  FMUL.FTZ R4, R96, R115 ;  /* 0x0000007360047220 */ /* 0x004fe20000410000 */
[----:B------:R-:W-:Y:S01]  /*8270*/  F2FP.PACK_AB R96, R114, R107 ;  /* 0x0000006b7260723e */ /* 0x000fe200000000ff */
[-C--:B------:R-:W-:Y:S02]  /*8280*/  FMUL.FTZ R5, R97, R115.reuse ;  /* 0x0000007361057220 */ /* 0x080fe40000410000 */
[-C--:B------:R-:W-:Y:S02]  /*8290*/  FMUL.FTZ R20, R44, R115.reuse ;  /* 0x000000732c147220 */ /* 0x080fe40000410000 */
[----:B------:R-:W-:Y:S01]  /*82a0*/  FMUL.FTZ R21, R45, R115 ;  /* 0x000000732d157220 */ /* 0x000fe20000410000 */
[----:B------:R-:W-:Y:S01]  /*82b0*/  MUFU.EX2 R108, R108 ;  /* 0x0000006c006c7308 */ /* 0x000fe20000000800 */
[----:B---3--:R-:W-:-:S02]  /*82c0*/  FMUL.FTZ R7, R99, R116 ;  /* 0x0000007463077220 */ /* 0x008fc40000410000 */
[-C--:B------:R-:W-:Y:S02]  /*82d0*/  FMUL.FTZ R22, R46, R116.reuse ;  /* 0x000000742e167220 */ /* 0x080fe40000410000 */
[-C--:B------:R-:W-:Y:S02]  /*82e0*/  FMUL.FTZ R23, R47, R116.reuse ;  /* 0x000000742f177220 */ /* 0x080fe40000410000 */
[-C--:B------:R-:W-:Y:S01]  /*82f0*/  FMUL.FTZ R48, R48, R115.reuse ;  /* 0x0000007330307220 */ /* 0x080fe20000410000 */
[----:B------:R-:W-:Y:S01]  /*8300*/  MUFU.EX2 R113, R113 ;  /* 0x0000007100717308 */ /* 0x000fe20000000800 */
[----:B------:R-:W-:Y:S02]  /*8310*/  FMUL.FTZ R49, R49, R115 ;  /* 0x0000007331317220 */ /* 0x000fe40000410000 */
[-C--:B------:R-:W-:Y:S02]  /*8320*/  FMUL.FTZ R50, R50, R116.reuse ;  /* 0x0000007432327220 */ /* 0x080fe40000410000 */
[----:B------:R-:W-:-:S02]  /*8330*/  FMUL.FTZ R51, R51, R116 ;  /* 0x0000007433337220 */ /* 0x000fc40000410000 */
[-C--:B------:R-:W-:Y:S01]  /*8340*/  FMUL.FTZ R44, R68, R115.reuse ;  /* 0x00000073442c7220 */ /* 0x080fe20000410000 */
[----:B------:R-:W2:Y:S01]  /*8350*/  MUFU.EX2 R112, R112 ;  /* 0x0000007000707308 */ /* 0x000ea20000000800 */
[-C--:B------:R-:W-:Y:S02]  /*8360*/  FMUL.FTZ R45, R69, R115.reuse ;  /* 0x00000073452d7220 */ /* 0x080fe40000410000 */
[-C--:B------:R-:W-:Y:S02]  /*8370*/  FMUL.FTZ R46, R70, R116.reuse ;  /* 0x00000074462e7220 */ /* 0x080fe40000410000 */
[----:B------:R-:W-:Y:S02]  /*8380*/  FMUL.FTZ R47, R71, R116 ;  /* 0x00000074472f7220 */ /* 0x000fe40000410000 */
[-C--:B------:R-:W-:Y:S01]  /*8390*/  FMUL.FTZ R72, R72, R115.reuse ;  /* 0x0000007348487220 */ /* 0x080fe20000410000 */
[----:B------:R3:W-:Y:S01]  /*83a0*/  MUFU.EX2 R3, R6 ;  /* 0x0000000600037308 */ /* 0x0007e20000000800 */
[----:B------:R-:W-:-:S02]  /*83b0*/  FMUL.FTZ R73, R73, R115 ;  /* 0x0000007349497220 */ /* 0x000fc40000410000 */
[-C--:B------:R-:W-:Y:S02]  /*83c0*/  FMUL.FTZ R74, R74, R116.reuse ;  /* 0x000000744a4a7220 */ /* 0x080fe40000410000 */
[-C--:B------:R-:W-:Y:S02]  /*83d0*/  FMUL.FTZ R75, R75, R116.reuse ;  /* 0x000000744b4b7220 */ /* 0x080fe40000410000 */
[----:B------:R-:W-:Y:S01]  /*83e0*/  FMUL.FTZ R92, R92, R115 ;  /* 0x000000735c5c7220 */ /* 0x000fe20000410000 */
[----:B------:R-:W4:Y:S01]  /*83f0*/  MUFU.EX2 R2, R2 ;  /* 0x0000000200027308 */ /* 0x000f220000000800 */
[----:B--2---:R-:W-:Y:S01]  /*8400*/  F2FP.PACK_AB R97, R112, R113 ;  /* 0x000000717061723e */ /* 0x004fe200000000ff */
[----:B------:R-:W-:Y:S02]  /*8410*/  FMUL.FTZ R93, R93, R115 ;  /* 0x000000735d5d7220 */ /* 0x000fe40000410000 */
[-C--:B------:R-:W-:Y:S02]  /*8420*/  FMUL.FTZ R94, R94, R116.reuse ;  /* 0x000000745e5e7220 */ /* 0x080fe40000410000 */
[----:B------:R-:W-:-:S02]  /*8430*/  FMUL.FTZ R95, R95, R116 ;  /* 0x000000745f5f7220 */ /* 0x000fc40000410000 */
[-C--:B---3--:R-:W-:Y:S01]  /*8440*/  FMUL.FTZ R6, R98, R116.reuse ;  /* 0x0000007462067220 */ /* 0x088fe20000410000 */
[----:B------:R-:W-:Y:S01]  /*8450*/  F2FP.PACK_AB R98, R108, R109 ;  /* 0x0000006d6c62723e */ /* 0x000fe200000000ff */
[----:B------:R-:W-:Y:S01]  /*8460*/  MUFU.EX2 R127, R127 ;  /* 0x0000007f007f7308 */ /* 0x000fe20000000800 */
[-C--:B------:R-:W-:Y:S02]  /*8470*/  FMUL.FTZ R28, R52, R115.reuse ;  /* 0x00000073341c7220 */ /* 0x080fe40000410000 */
[----:B------:R-:W-:Y:S02]  /*8480*/  FMUL.FTZ R29, R53, R115 ;  /* 0x00000073351d7220 */ /* 0x000fe40000410000 */
[-C--:B------:R-:W-:Y:S01]  /*8490*/  FMUL.FTZ R30, R54, R116.reuse ;  /* 0x00000074361e7220 */ /* 0x080fe20000410000 */
[----:B----4-:R-:W-:Y:S01]  /*84a0*/  F2FP.PACK_AB R99, R2, R3 ;  /* 0x000000030263723e */ /* 0x010fe200000000ff */
[----:B------:R-:W-:Y:S01]  /*84b0*/  FMUL.FTZ R31, R55, R116 ;  /* 0x00000074371f7220 */ /* 0x000fe20000410000 */
[----:B------:R-:W2:Y:S01]  /*84c0*/  MUFU.EX2 R126, R126 ;  /* 0x0000007e007e7308 */ /* 0x000ea20000000800 */
[----:B------:R-:W-:-:S02]  /*84d0*/  FMUL.FTZ R56, R56, R115 ;  /* 0x0000007338387220 */ /* 0x000fc40000410000 */
[-C--:B------:R-:W-:Y:S02]  /*84e0*/  FMUL.FTZ R57, R57, R115.reuse ;  /* 0x0000007339397220 */ /* 0x080fe40000410000 */
[C---:B------:R-:W-:Y:S01]  /*84f0*/  HMMA.16816.F32 R20, R96.reuse, R24, R20 ;  /* 0x000000186014723c */ /* 0x040fe20000001814 */
[-C--:B------:R-:W-:Y:S02]  /*8500*/  FMUL.FTZ R58, R58, R116.reuse ;  /* 0x000000743a3a7220 */ /* 0x080fe40000410000 */
[----:B------:R-:W-:Y:S01]  /*8510*/  MUFU.EX2 R123, R123 ;  /* 0x0000007b007b7308 */ /* 0x000fe20000000800 */
[-C--:B------:R-:W-:Y:S02]  /*8520*/  FMUL.FTZ R59, R59, R116.reuse ;  /* 0x000000743b3b7220 */ /* 0x080fe40000410000 */
[-C--:B------:R-:W-:Y:S02]  /*8530*/  FMUL.FTZ R12, R36, R115.reuse ;  /* 0x00000073240c7220 */ /* 0x080fe40000410000 */
[----:B------:R-:W-:Y:S01]  /*8540*/  HMMA.16816.F32 R24, R96, R26, R48 ;  /* 0x0000001a6018723c */ /* 0x000fe20000001830 */
[----:B------:R-:W3:Y:S01]  /*8550*/  LDSM.16.MT88.4 R48, [R138+0xa000] ;  /* 0x00a000008a30783b */ /* 0x000ee20000004200 */
[----:B------:R-:W-:Y:S01]  /*8560*/  FMUL.FTZ R13, R37, R115 ;  /* 0x00000073250d7220 */ /* 0x000fe20000410000 */
[----:B------:R-:W4:Y:S01]  /*8570*/  MUFU.EX2 R122, R122 ;  /* 0x0000007a007a7308 */ /* 0x000f220000000800 */
[----:B--2---:R-:W-:Y:S01]  /*8580*/  F2FP.PACK_AB R68, R126, R127 ;  /* 0x0000007f7e44723e */ /* 0x004fe200000000ff */
[----:B------:R-:W-:-:S02]  /*8590*/  FMUL.FTZ R14, R38, R116 ;  /* 0x00000074260e7220 */ /* 0x000fc40000410000 */
[-C--:B------:R-:W-:Y:S01]  /*85a0*/  FMUL.FTZ R15, R39, R116.reuse ;  /* 0x00000074270f7220 */ /* 0x080fe20000410000 */
[C---:B-1----:R-:W-:Y:S01]  /*85b0*/  HMMA.16816.F32 R4, R96.reuse, R8, R4 ;  /* 0x000000086004723c */ /* 0x042fe20000001804 */
[-C--:B------:R-:W-:Y:S02]  /*85c0*/  FMUL.FTZ R40, R40, R115.reuse ;  /* 0x0000007328287220 */ /* 0x080fe40000410000 */
[----:B------:R-:W-:Y:S01]  /*85d0*/  MUFU.EX2 R125, R125 ;  /* 0x0000007d007d7308 */ /* 0x000fe20000000800 */
[----:B------:R-:W-:Y:S02]  /*85e0*/  FMUL.FTZ R41, R41, R115 ;  /* 0x0000007329297220 */ /* 0x000fe40000410000 */
[-C--:B------:R-:W-:Y:S02]  /*85f0*/  FMUL.FTZ R42, R42, R116.reuse ;  /* 0x000000742a2a7220 */ /* 0x080fe40000410000 */
[----:B------:R-:W-:Y:S01]  /*8600*/  HMMA.16816.F32 R8, R96, R10, R92 ;  /* 0x0000000a6008723c */ /* 0x000fe2000000185c */
[----:B------:R-:W-:Y:S01]  /*8610*/  FMUL.FTZ R43, R43, R116 ;  /* 0x000000742b2b7220 */ /* 0x000fe20000410000 */
[----:B------:R-:W-:Y:S01]  /*8620*/  LDSM.16.MT88.4 R92, [R140+0x9000] ;  /* 0x009000008c5c783b */ /* 0x000fe20000004200 */
[----:B------:R-:W1:Y:S01]  /*8630*/  MUFU.EX2 R124, R124 ;  /* 0x0000007c007c7308 */ /* 0x000e620000000800 */
[----:B----4-:R-:W-:Y:S01]  /*8640*/  F2FP.PACK_AB R70, R122, R123 ;  /* 0x0000007b7a46723e */ /* 0x010fe200000000ff */
[----:B------:R-:W-:-:S02]  /*8650*/  FMUL.FTZ R52, R76, R115 ;  /* 0x000000734c347220 */ /* 0x000fc40000410000 */
[-C--:B------:R-:W-:Y:S01]  /*8660*/  FMUL.FTZ R53, R77, R115.reuse ;  /* 0x000000734d357220 */ /* 0x080fe20000410000 */
[C---:B------:R-:W-:Y:S01]  /*8670*/  HMMA.16816.F32 R28, R96.reuse, R32, R28 ;  /* 0x00000020601c723c */ /* 0x040fe2000000181c */
[-C--:B------:R-:W-:Y:S02]  /*8680*/  FMUL.FTZ R54, R78, R116.reuse ;  /* 0x000000744e367220 */ /* 0x080fe40000410000 */
[----:B------:R-:W-:Y:S01]  /*8690*/  MUFU.EX2 R121, R121 ;  /* 0x0000007900797308 */ /* 0x000fe20000000800 */
[----:B------:R-:W-:Y:S02]  /*86a0*/  FMUL.FTZ R55, R79, R116 ;  /* 0x000000744f377220 */ /* 0x000fe40000410000 */
[-C--:B------:R-:W-:Y:S01]  /*86b0*/  FMUL.FTZ R80, R80, R115.reuse ;  /* 0x0000007350507220 */ /* 0x080fe20000410000 */
[----:B------:R-:W2:Y:S01]  /*86c0*/  LDSM.16.MT88.4 R76, [R137+0x8800] ;  /* 0x00880000894c783b */ /* 0x000ea20000004200 */
[----:B------:R-:W-:Y:S01]  /*86d0*/  HMMA.16816.F32 R32, R96, R34, R56 ;  /* 0x000000226020723c */ /* 0x000fe20000001838 */
[----:B------:R-:W-:-:S02]  /*86e0*/  FMUL.FTZ R81, R81, R115 ;  /* 0x0000007351517220 */ /* 0x000fc40000410000 */
[----:B------:R-:W4:Y:S01]  /*86f0*/  MUFU.EX2 R120, R120 ;  /* 0x0000007800787308 */ /* 0x000f220000000800 */
[----:B-1----:R-:W-:Y:S01]  /*8700*/  F2FP.PACK_AB R69, R124, R125 ;  /* 0x0000007d7c45723e */ /* 0x002fe200000000ff */
[----:B------:R-:W1:Y:S01]  /*8710*/  LDSM.16.MT88.4 R56, [R137+0xa000] ;  /* 0x00a000008938783b */ /* 0x000e620000004200 */
[-C--:B------:R-:W-:Y:S02]  /*8720*/  FMUL.FTZ R82, R82, R116.reuse ;  /* 0x0000007452527220 */ /* 0x080fe40000410000 */
[----:B------:R-:W-:Y:S01]  /*8730*/  HMMA.16816.F32 R12, R96, R16, R12 ;  /* 0x00000010600c723c */ /* 0x000fe2000000180c */
[----:B------:R-:W-:Y:S02]  /*8740*/  FMUL.FTZ R83, R83, R116 ;  /* 0x0000007453537220 */ /* 0x000fe40000410000 */
[-C--:B------:R-:W-:Y:S02]  /*8750*/  FMUL.FTZ R36, R60, R115.reuse ;  /* 0x000000733c247220 */ /* 0x080fe40000410000 */
[----:B------:R-:W-:-:S02]  /*8760*/  FMUL.FTZ R37, R61, R115 ;  /* 0x000000733d257220 */ /* 0x000fc40000410000 */
[-C--:B------:R-:W-:Y:S01]  /*8770*/  FMUL.FTZ R38, R62, R116.reuse ;  /* 0x000000743e267220 */ /* 0x080fe20000410000 */
[----:B---3--:R-:W-:Y:S01]  /*8780*/  HMMA.16816.F32 R44, R96, R48, R44 ;  /* 0x00000030602c723c */ /* 0x008fe2000000182c */
[----:B------:R-:W-:Y:S01]  /*8790*/  FMUL.FTZ R39, R63, R116 ;  /* 0x000000743f277220 */ /* 0x000fe20000410000 */
[----:B----4-:R-:W-:Y:S01]  /*87a0*/  F2FP.PACK_AB R71, R120, R121 ;  /* 0x000000797847723e */ /* 0x010fe200000000ff */
[-C--:B------:R-:W-:Y:S02]  /*87b0*/  FMUL.FTZ R64, R64, R115.reuse ;  /* 0x0000007340407220 */ /* 0x080fe40000410000 */
[----:B------:R-:W-:-:S03]  /*87c0*/  FMUL.FTZ R65, R65, R115 ;  /* 0x0000007341417220 */ /* 0x000fc60000410000 */
[C---:B------:R-:W-:Y:S01]  /*87d0*/  HMMA.16816.F32 R48, R96.reuse, R50, R72 ;  /* 0x000000326030723c */ /* 0x040fe20000001848 */
[----:B------:R-:W3:Y:S01]  /*87e0*/  LDSM.16.MT88.4 R72, [R140+0x8800] ;  /* 0x008800008c48783b */ /* 0x000ee20000004200 */
[-C--:B------:R-:W-:Y:S02]  /*87f0*/  FMUL.FTZ R66, R66, R116.reuse ;  /* 0x0000007442427220 */ /* 0x080fe40000410000 */
[----:B------:R-:W-:Y:S02]  /*8800*/  FMUL.FTZ R67, R67, R116 ;  /* 0x0000007443437220 */ /* 0x000fe40000410000 */
[-C--:B------:R-:W-:Y:S02]  /*8810*/  FMUL.FTZ R60, R88, R115.reuse ;  /* 0x00000073583c7220 */ /* 0x080fe40000410000 */
[----:B------:R-:W-:Y:S01]  /*8820*/  HMMA.16816.F32 R16, R96, R18, R40 ;  /* 0x000000126010723c */ /* 0x000fe20000001828 */
[----:B------:R-:W4:Y:S01]  /*8830*/  LDSM.16.MT88.4 R40, [R140+0xa000] ;  /* 0x00a000008c28783b */ /* 0x000f220000004200 */
[----:B------:R-:W-:-:S02]  /*8840*/  FMUL.FTZ R61, R89, R115 ;  /* 0x00000073593d7220 */ /* 0x000fc40000410000 */
[-C--:B------:R-:W-:Y:S02]  /*8850*/  FMUL.FTZ R62, R90, R116.reuse ;  /* 0x000000745a3e7220 */ /* 0x080fe40000410000 */
[-C--:B------:R-:W-:Y:S02]  /*8860*/  FMUL.FTZ R63, R91, R116.reuse ;  /* 0x000000745b3f7220 */ /* 0x080fe40000410000 */
[----:B--2---:R-:W-:Y:S01]  /*8870*/  HMMA.16816.F32 R20, R68, R76, R20 ;  /* 0x0000004c4414723c */ /* 0x004fe20000001814 */
[-C--:B------:R-:W-:Y:S02]  /*8880*/  FMUL.FTZ R84, R84, R115.reuse ;  /* 0x0000007354547220 */ /* 0x080fe40000410000 */
[----:B------:R-:W-:Y:S02]  /*8890*/  FMUL.FTZ R85, R85, R115 ;  /* 0x0000007355557220 */ /* 0x000fe40000410000 */
[-C--:B------:R-:W-:Y:S02]  /*88a0*/  FMUL.FTZ R86, R86, R116.reuse ;  /* 0x0000007456567220 */ /* 0x080fe40000410000 */
[----:B------:R-:W-:Y:S01]  /*88b0*/  FMUL.FTZ R87, R87, R116 ;  /* 0x0000007457577220 */ /* 0x000fe20000410000 */
[----:B-1----:R-:W-:Y:S01]  /*88c0*/  HMMA.16816.F32 R52, R96, R56, R52 ;  /* 0x000000386034723c */ /* 0x002fe20000001834 */
[----:B------:R-:W-:-:S02]  /*88d0*/  FFMA.FTZ R171, R180, c[0x0][0x23c], -R119 ;  /* 0x00008f00b4ab7a23 */ /* 0x000fc40000010877 */
[--C-:B------:R-:W-:Y:S02]  /*88e0*/  FFMA.FTZ R180, R178, c[0x0][0x23c], -R119.reuse ;  /* 0x00008f00b2b47a23 */ /* 0x100fe40000010877 */
[--C-:B------:R-:W-:Y:S02]  /*88f0*/  FFMA.FTZ R163, R182, c[0x0][0x23c], -R119.reuse ;  /* 0x00008f00b6a37a23 */ /* 0x100fe40000010877 */
[----:B------:R-:W-:Y:S01]  /*8900*/  FFMA.FTZ R178, R184, c[0x0][0x23c], -R119 ;  /* 0x00008f00b8b27a23 */ /* 0x000fe20000010877 */
[----:B------:R-:W-:Y:S01]  /*8910*/  HMMA.16816.F32 R56, R96, R58, R80 ;  /* 0x0000003a6038723c */ /* 0x000fe20000001850 */
[----:B------:R-:W1:Y:S01]  /*8920*/  LDSM.16.MT88.4 R80, [R138+0x8800] ;  /* 0x008800008a50783b */ /* 0x000e620000004200 */
[--C-:B------:R-:W-:Y:S01]  /*8930*/  FFMA.FTZ R175, R176, c[0x0][0x23c], -R117.reuse ;  /* 0x00008f00b0af7a23 */ /* 0x100fe20000010875 */
[----:B------:R-:W-:Y:S01]  /*8940*/  MUFU.EX2 R171, R171 ;  /* 0x000000ab00ab7308 */ /* 0x000fe20000000800 */
[--C-:B------:R-:W-:Y:S02]  /*8950*/  FFMA.FTZ R174, R174, c[0x0][0x23c], -R117.reuse ;  /* 0x00008f00aeae7a23 */ /* 0x100fe40000010875 */
[----:B------:R-:W-:-:S02]  /*8960*/  FFMA.FTZ R164, R164, c[0x0][0x23c], -R117 ;  /* 0x00008f00a4a47a23 */ /* 0x000fc40000010875 */
[C---:B------:R-:W-:Y:S01]  /*8970*/  HMMA.16816.F32 R24, R68.reuse, R78, R24 ;  /* 0x0000004e4418723c */ /* 0x040fe20000001818 */
[----:B------:R-:W2:Y:S01]  /*8980*/  LDSM.16.MT88.4 R76, [R138+0xa800] ;  /* 0x00a800008a4c783b */ /* 0x000ea20000004200 */
[----:B------:R-:W-:Y:S01]  /*8990*/  FFMA.FTZ R173, R172, c[0x0][0x23c], -R117 ;  /* 0x00008f00acad7a23 */ /* 0x000fe20000010875 */
[----:B------:R-:W-:Y:S01]  /*89a0*/  MUFU.EX2 R180, R180 ;  /* 0x000000b400b47308 */ /* 0x000fe20000000800 */
[--C-:B------:R-:W-:Y:S02]  /*89b0*/  FFMA.FTZ R172, R100, c[0x0][0x23c], -R119.reuse ;  /* 0x00008f0064ac7a23 */ /* 0x100fe40000010877 */
[--C-:B------:R-:W-:Y:S02]  /*89c0*/  FFMA.FTZ R177, R101, c[0x0][0x23c], -R119.reuse ;  /* 0x00008f0065b17a23 */ /* 0x100fe40000010877 */
[----:B---3--:R-:W-:Y:S01]  /*89d0*/  HMMA.16816.F32 R4, R68, R72, R4 ;  /* 0x000000484404723c */ /* 0x008fe20000001804 */
[----:B------:R-:W-:Y:S02]  /*89e0*/  FFMA.FTZ R176, R103, c[0x0][0x23c], -R119 ;  /* 0x00008f0067b07a23 */ /* 0x000fe40000010877 */
[----:B------:R-:W-:Y:S01]  /*89f0*/  MUFU.EX2 R163, R163 ;  /* 0x000000a300a37308 */ /* 0x000fe20000000800 */
[----:B------:R-:W-:-:S02]  /*8a00*/  FFMA.FTZ R179, R105, c[0x0][0x23c], -R117 ;  /* 0x00008f0069b37a23 */ /* 0x000fc40000010875 */
[--C-:B------:R-:W-:Y:S02]  /*8a10*/  FFMA.FTZ R182, R106, c[0x0][0x23c], -R117.reuse ;  /* 0x00008f006ab67a23 */ /* 0x100fe40000010875 */
[----:B------:R-:W-:Y:S01]  /*8a20*/  HMMA.16816.F32 R8, R68, R74, R8 ;  /* 0x0000004a4408723c */ /* 0x000fe20000001808 */
[----:B------:R-:W3:Y:S01]  /*8a30*/  LDSM.16.MT88.4 R72, [R136+0x8800] ;  /* 0x008800008848783b */ /* 0x000ee20000004200 */
[--C-:B------:R-:W-:Y:S01]  /*8a40*/  FFMA.FTZ R181, R104, c[0x0][0x23c], -R117.reuse ;  /* 0x00008f0068b57a23 */ /* 0x100fe20000010875 */
[----:B------:R-:W-:Y:S01]  /*8a50*/  MUFU.EX2 R178, R178 ;  /* 0x000000b200b27308 */ /* 0x000fe20000000800 */
[----:B------:R-:W-:Y:S02]  /*8a60*/  FFMA.FTZ R118, R118, c[0x0][0x23c], -R117 ;  /* 0x00008f0076767a23 */ /* 0x000fe40000010875 */
[----:B------:R-:W-:Y:S02]  /*8a70*/  FFMA.FTZ R115, R168, R115, R107 ;  /* 0x00000073a8737223 */ /* 0x000fe4000001006b */
[----:B----4-:R-:W-:Y:S01]  /*8a80*/  HMMA.16816.F32 R36, R96, R40, R36 ;  /* 0x000000286024723c */ /* 0x010fe20000001824 */
[----:B------:R-:W-:-:S02]  /*8a90*/  FFMA.FTZ R113, R167, R116, R113 ;  /* 0x00000074a7717223 */ /* 0x000fc40000010071 */
[----:B------:R-:W4:Y:S01]  /*8aa0*/  MUFU.EX2 R175, R175 ;  /* 0x000000af00af7308 */ /* 0x000f220000000800 */
[----:B------:R-:W-:Y:S02]  /*8ab0*/  FADD.FTZ R114, R114, R115 ;  /* 0x0000007372727221 */ /* 0x000fe40000010000 */
[----:B------:R-:W-:Y:S02]  /*8ac0*/  FADD.FTZ R112, R112, R113 ;  /* 0x0000007170707221 */ /* 0x000fe40000010000 */
[----:B------:R-:W-:Y:S01]  /*8ad0*/  HMMA.16816.F32 R40, R96, R42, R64 ;  /* 0x0000002a6028723c */ /* 0x000fe20000001840 */
[----:B------:R-:W5:Y:S01]  /*8ae0*/  LDSM.16.MT88.4 R64, [R136+0xa000] ;  /* 0x00a000008840783b */ /* 0x000f620000004200 */
[----:B------:R-:W-:Y:S01]  /*8af0*/  FADD.FTZ R109, R109, R114 ;  /* 0x000000726d6d7221 */ /* 0x000fe20000010000 */
[----:B------:R-:W2:Y:S01]  /*8b00*/  MUFU.EX2 R174, R174 ;  /* 0x000000ae00ae7308 */ /* 0x000ea20000000800 */
[----:B------:R-:W-:Y:S02]  /*8b10*/  FADD.FTZ R3, R3, R112 ;  /* 0x0000007003037221 */ /* 0x000fe40000010000 */
[----:B------:R-:W-:-:S02]  /*8b20*/  FADD.FTZ R108, R108, R109 ;  /* 0x0000006d6c6c7221 */ /* 0x000fc40000010000 */
[C---:B-1----:R-:W-:Y:S01]  /*8b30*/  HMMA.16816.F32 R12, R68.reuse, R80, R12 ;  /* 0x00000050440c723c */ /* 0x042fe2000000180c */
[----:B------:R-:W-:Y:S02]  /*8b40*/  FADD.FTZ R2, R2, R3 ;  /* 0x0000000302027221 */ /* 0x000fe40000010000 */
[----:B------:R-:W1:Y:S01]  /*8b50*/  MUFU.EX2 R164, R164 ;  /* 0x000000a400a47308 */ /* 0x000e620000000800 */
[----:B------:R-:W-:Y:S02]  /*8b60*/  FADD.FTZ R127, R127, R108 ;  /* 0x0000006c7f7f7221 */ /* 0x000fe40000010000 */
[----:B------:R-:W-:Y:S02]  /*8b70*/  FADD.FTZ R125, R125, R2 ;  /* 0x000000027d7d7221 */ /* 0x000fe40000010000 */
[----:B------:R-:W-:Y:S01]  /*8b80*/  HMMA.16816.F32 R16, R68, R82, R16 ;  /* 0x000000524410723c */ /* 0x000fe20000001810 */
[----:B------:R-:W5:Y:S01]  /*8b90*/  LDSM.16.MT88.4 R80, [R140+0xa800] ;  /* 0x00a800008c50783b */ /* 0x000f620000004200 */
[----:B------:R-:W-:Y:S01]  /*8ba0*/  FADD.FTZ R126, R126, R127 ;  /* 0x0000007f7e7e7221 */ /* 0x000fe20000010000 */
[----:B------:R-:W1:Y:S01]  /*8bb0*/  MUFU.EX2 R173, R173 ;  /* 0x000000ad00ad7308 */ /* 0x000e620000000800 */
[----:B------:R-:W-:-:S02]  /*8bc0*/  FADD.FTZ R124, R124, R125 ;  /* 0x0000007d7c7c7221 */ /* 0x000fc40000010000 */
[----:B------:R-:W-:Y:S02]  /*8bd0*/  FADD.FTZ R123, R123, R126 ;  /* 0x0000007e7b7b7221 */ /* 0x000fe40000010000 */
[C---:B--2---:R-:W-:Y:S01]  /*8be0*/  HMMA.16816.F32 R44, R68.reuse, R76, R44 ;  /* 0x0000004c442c723c */ /* 0x044fe2000000182c */
[----:B------:R-:W-:Y:S02]  /*8bf0*/  FADD.FTZ R121, R121, R124 ;  /* 0x0000007c79797221 */ /* 0x000fe40000010000 */
[----:B------:R-:W-:Y:S01]  /*8c00*/  MUFU.EX2 R172, R172 ;  /* 0x000000ac00ac7308 */ /* 0x000fe20000000800 */
[----:B------:R-:W-:Y:S02]  /*8c10*/  FADD.FTZ R122, R122, R123 ;  /* 0x0000007b7a7a7221 */ /* 0x000fe40000010000 */
[----:B------:R-:W-:Y:S02]  /*8c20*/  FADD.FTZ R120, R120, R121 ;  /* 0x0000007978787221 */ /* 0x000fe40000010000 */
[----:B---3--:R-:W-:Y:S02]  /*8c30*/  HMMA.16816.F32 R28, R68, R72, R28 ;  /* 0x00000048441c723c */ /* 0x008fe4000000181c */
[----:B----4-:R-:W-:Y:S01]  /*8c40*/  FADD.FTZ R3, R175, R120 ;  /* 0x00000078af037221 */ /* 0x010fe20000010000 */
[----:B------:R-:W2:Y:S03]  /*8c50*/  MUFU.EX2 R177, R177 ;  /* 0x000000b100b17308 */ /* 0x000ea60000000800 */
[----:B------:R-:W-:-:S02]  /*8c60*/  FADD.FTZ R3, R174, R3 ;  /* 0x00000003ae037221 */ /* 0x000fc40000010000 */
[----:B------:R-:W-:Y:S01]  /*8c70*/  HMMA.16816.F32 R32, R68, R74, R32 ;  /* 0x0000004a4420723c */ /* 0x000fe20000001820 */
[----:B------:R-:W3:Y:S01]  /*8c80*/  LDSM.16.MT88.4 R72, [R137+0xa800] ;  /* 0x00a800008948783b */ /* 0x000ee20000004200 */
[----:B-1----:R-:W-:Y:S01]  /*8c90*/  FADD.FTZ R2, R164, R3 ;  /* 0x00000003a4027221 */ /* 0x002fe20000010000 */
[----:B------:R-:W-:Y:S03]  /*8ca0*/  MUFU.EX2 R176, R176 ;  /* 0x000000b000b07308 */ /* 0x000fe60000000800 */
[----:B------:R-:W-:Y:S02]  /*8cb0*/  FADD.FTZ R2, R173, R2 ;  /* 0x00000002ad027221 */ /* 0x000fe40000010000 */
[----:B-----5:R-:W-:Y:S03]  /*8cc0*/  HMMA.16816.F32 R60, R96, R64, R60 ;  /* 0x00000040603c723c */ /* 0x020fe6000000183c */
[----:B------:R-:W-:Y:S01]  /*8cd0*/  MUFU.EX2 R179, R179 ;  /* 0x000000b300b37308 */ /* 0x000fe20000000800 */
[----:B--2---:R-:W-:-:S04]  /*8ce0*/  F2FP.PACK_AB R104, R177, R172 ;  /* 0x000000acb168723e */ /* 0x004fc800000000ff */
[----:B------:R-:W-:Y:S03]  /*8cf0*/  HMMA.16816.F32 R64, R96, R66, R84 ;  /* 0x000000426040723c */ /* 0x000fe60000001854 */
[----:B------:R-:W1:Y:S05]  /*8d00*/  MUFU.EX2 R182, R182 ;  /* 0x000000b600b67308 */ /* 0x000e6a0000000800 */
[C---:B------:R-:W-:Y:S03]  /*8d10*/  HMMA.16816.F32 R36, R68.reuse, R80, R36 ;  /* 0x000000504424723c */ /* 0x040fe60000001824 */
[----:B------:R-:W2:Y:S05]  /*8d20*/  MUFU.EX2 R181, R181 ;  /* 0x000000b500b57308 */ /* 0x000eaa0000000800 */
[----:B------:R-:W-:Y:S01]  /*8d30*/  HMMA.16816.F32 R40, R68, R82, R40 ;  /* 0x000000524428723c */ /* 0x000fe20000001828 */
[----:B------:R-:W-:Y:S02]  /*8d40*/  LDSM.16.MT88.4 R80, [R137+0xb000] ;  /* 0x00b000008950783b */ /* 0x000fe40000004200 */
[----:B------:R-:W4:Y:S01]  /*8d50*/  MUFU.EX2 R118, R118 ;  /* 0x0000007600767308 */ /* 0x000f220000000800 */
[----:B-1----:R-:W-:Y:S01]  /*8d60*/  F2FP.PACK_AB R105, R182, R179 ;  /* 0x000000b3b669723e */ /* 0x002fe200000000ff */
[----:B------:R-:W-:Y:S01]  /*8d70*/  FADD.FTZ R179, R179, R2 ;  /* 0x00000002b3b37221 */ /* 0x000fe20000010000 */
[----:B------:R-:W-:-:S02]  /*8d80*/  MOV R2, R110 ;  /* 0x0000006e00027202 */ /* 0x000fc40000000f00 */
[----:B------:R-:W-:Y:S01]  /*8d90*/  HMMA.16816.F32 R48, R68, R78, R48 ;  /* 0x0000004e4430723c */ /* 0x000fe20000001830 */
[----:B------:R-:W-:-:S04]  /*8da0*/  FADD.FTZ R182, R182, R179 ;  /* 0x000000b3b6b67221 */ /* 0x000fc80000010000 */
[----:B--2---:R-:W-:-:S03]  /*8db0*/  FADD.FTZ R167, R181, R182 ;  /* 0x000000b6b5a77221 */ /* 0x004fc60000010000 */
[----:B---3--:R-:W-:Y:S01]  /*8dc0*/  HMMA.16816.F32 R52, R68, R72, R52 ;  /* 0x000000484434723c */ /* 0x008fe20000001834 */
[C---:B----4-:R-:W-:Y:S01]  /*8dd0*/  F2FP.PACK_AB R107, R118.reuse, R181 ;  /* 0x000000b5766b723e */ /* 0x050fe200000000ff */
[----:B------:R-:W-:-:S06]  /*8de0*/  FADD.FTZ R167, R118, R167 ;  /* 0x000000a776a77221 */ /* 0x000fcc0000010000 */
[C---:B------:R-:W-:Y:S01]  /*8df0*/  HMMA.16816.F32 R56, R68.reuse, R74, R56 ;  /* 0x0000004a4438723c */ /* 0x040fe20000001838 */
[----:B------:R-:W1:Y:S07]  /*8e00*/  LDSM.16.MT88.4 R72, [R136+0xa800] ;  /* 0x00a800008848783b */ /* 0x000e6e0000004200 */
        /* <DEDUP_REMOVED lines=11> */
[----:B------:R-:W2:Y:S01]  /*8ec0*/  LDSM.16.MT88.4 R4, [R136+0x9000] ;  /* 0x009000008804783b */ /* 0x000ea20000004200 */
[----:B------:R-:W-:-:S04]  /*8ed0*/  FADD.FTZ R3, R178, R163 ;  /* 0x000000a3b2037221 */ /* 0x000fc80000010000 */
[----:B------:R-:W-:Y:S01]  /*8ee0*/  FADD.FTZ R172, R172, R3 ;  /* 0x00000003acac7221 */ /* 0x000fe20000010000 */
[----:B------:R-:W-:Y:S01]  /*8ef0*/  MOV R3, R111 ;  /* 0x0000006f00037202 */ /* 0x000fe20000000f00 */
[----:B------:R-:W-:Y:S01]  /*8f00*/  HMMA.16816.F32 R92, R68, R94, R8 ;  /* 0x0000005e445c723c */ /* 0x000fe20000001808 */
[----:B------:R-:W3:Y:S01]  /*8f10*/  LDSM.16.MT88.4 R8, [R137+0x9000] ;  /* 0x009000008908783b */ /* 0x000ee20000004200 */
[----:B------:R-:W-:-:S06]  /*8f20*/  FADD.FTZ R172, R177, R172 ;  /* 0x000000acb1ac7221 */ /* 0x000fcc0000010000 */
[C---:B------:R-:W-:Y:S08]  /*8f30*/  HMMA.16816.F32 R76, R68.reuse, R80, R52 ;  /* 0x00000050444c723c */ /* 0x040ff00000001834 */
[C---:B-1----:R-:W-:Y:S08]  /*8f40*/  HMMA.16816.F32 R84, R68.reuse, R72, R12 ;  /* 0x000000484454723c */ /* 0x042ff0000000180c */
[C---:B------:R-:W-:Y:S01]  /*8f50*/  HMMA.16816.F32 R16, R68.reuse, R74, R16 ;  /* 0x0000004a4410723c */ /* 0x040fe20000001810 */
[----:B------:R-:W1:Y:S07]  /*8f60*/  LDSM.16.MT88.4 R72, [R138+0xb000] ;  /* 0x00b000008a48783b */ /* 0x000e6e0000004200 */
[C---:B------:R-:W-:Y:S01]  /*8f70*/  HMMA.16816.F32 R80, R68.reuse, R82, R56 ;  /* 0x000000524450723c */ /* 0x040fe20000001838 */
[----:B------:R-:W-:Y:S07]  /*8f80*/  LDSM.16.MT88.4 R56, [R136+0x9800] ;  /* 0x009800008838783b */ /* 0x000fee0000004200 */
[C---:B--2---:R-:W-:Y:S08]  /*8f90*/  HMMA.16816.F32 R28, R68.reuse, R4, R28 ;  /* 0x00000004441c723c */ /* 0x044ff0000000181c */
[C---:B---3--:R-:W-:Y:S08]  /*8fa0*/  HMMA.16816.F32 R20, R68.reuse, R8, R20 ;  /* 0x000000084414723c */ /* 0x048ff00000001814 */
[C---:B------:R-:W-:Y:S01]  /*8fb0*/  HMMA.16816.F32 R24, R68.reuse, R10, R24 ;  /* 0x0000000a4418723c */ /* 0x040fe20000001818 */
[----:B------:R-:W2:Y:S07]  /*8fc0*/  LDSM.16.MT88.4 R8, [R140+0xb000] ;  /* 0x00b000008c08783b */ /* 0x000eae0000004200 */
[C---:B------:R-:W-:Y:S08]  /*8fd0*/  HMMA.16816.F32 R32, R68.reuse, R6, R32 ;  /* 0x000000064420723c */ /* 0x040ff00000001820 */
[C---:B-1----:R-:W-:Y:S08]  /*8fe0*/  HMMA.16816.F32 R4, R68.reuse, R72, R44 ;  /* 0x000000484404723c */ /* 0x042ff0000000182c */
[C---:B------:R-:W-:Y:S01]  /*8ff0*/  HMMA.16816.F32 R72, R68.reuse, R74, R48 ;  /* 0x0000004a4448723c */ /* 0x040fe20000001830 */
[----:B------:R-:W-:Y:S07]  /*9000*/  LDSM.16.MT88.4 R48, [R137+0x9800] ;  /* 0x009800008930783b */ /* 0x000fee0000004200 */
[C---:B--2---:R-:W-:Y:S01]  /*9010*/  HMMA.16816.F32 R12, R68.reuse, R8, R36 ;  /* 0x00000008440c723c */ /* 0x044fe20000001824 */
[----:B------:R-:W1:Y:S07]  /*9020*/  LDSM.16.MT88.4 R36, [R140+0x9800] ;  /* 0x009800008c24783b */ /* 0x000e6e0000004200 */
[----:B------:R-:W-:Y:S07]  /*9030*/  HMMA.16816.F32 R8, R68, R10, R40 ;  /* 0x0000000a4408723c */ /* 0x000fee0000001828 */
[----:B------:R-:W-:-:S02]  /*9040*/  FFMA.FTZ R40, R102, c[0x0][0x23c], -R119 ;  /* 0x00008f0066287a23 */ /* 0x000fc40000010877 */
[----:B------:R-:W2:Y:S02]  /*9050*/  LDSM.16.MT88.4 R100, [R136+0xb000] ;  /* 0x00b000008864783b */ /* 0x000ea40000004200 */
[----:B------:R3:W4:Y:S02]  /*9060*/  MUFU.EX2 R119, R40 ;  /* 0x0000002800777308 */ /* 0x0007240000000800 */
[----:B---3--:R-:W3:Y:S01]  /*9070*/  LDSM.16.MT88.4 R40, [R138+0x9800] ;  /* 0x009800008a28783b */ /* 0x008ee20000004200 */
[----:B----4-:R-:W-:Y:S01]  /*9080*/  F2FP.PACK_AB R106, R176, R119 ;  /* 0x00000077b06a723e */ /* 0x010fe200000000ff */
[----:B------:R-:W-:-:S04]  /*9090*/  FADD.FTZ R119, R119, R172 ;  /* 0x000000ac77777221 */ /* 0x000fc80000010000 */
[----:B------:R-:W-:Y:S02]  /*90a0*/  FADD.FTZ R168, R176, R119 ;  /* 0x00000077b0a87221 */ /* 0x000fe40000010000 */
[C---:B-1----:R-:W-:Y:S08]  /*90b0*/  HMMA.16816.F32 R96, R104.reuse, R36, R96 ;  /* 0x000000246860723c */ /* 0x042ff00000001860 */
[----:B------:R-:W-:Y:S08]  /*90c0*/  HMMA.16816.F32 R92, R104, R38, R92 ;  /* 0x00000026685c723c */ /* 0x000ff0000000185c */
[C---:B--2---:R-:W-:Y:S08]  /*90d0*/  HMMA.16816.F32 R88, R68.reuse, R100, R60 ;  /* 0x000000644458723c */ /* 0x044ff0000000183c */
[----:B------:R-:W-:Y:S01]  /*90e0*/  HMMA.16816.F32 R100, R68, R102, R64 ;  /* 0x000000664464723c */ /* 0x000fe20000001840 */
[----:B------:R-:W1:Y:S07]  /*90f0*/  LDSM.16.MT88.4 R64, [R140+0xb800] ;  /* 0x00b800008c40783b */ /* 0x000e6e0000004200 */
[C---:B---3--:R-:W-:Y:S01]  /*9100*/  HMMA.16816.F32 R36, R104.reuse, R40, R84 ;  /* 0x000000286824723c */ /* 0x048fe20000001854 */
[----:B------:R-:W2:Y:S07]  /*9110*/  LDSM.16.MT88.4 R84, [R136+0xb800] ;  /* 0x00b800008854783b */ /* 0x000eae0000004200 */
[C---:B------:R-:W-:Y:S01]  /*9120*/  HMMA.16816.F32 R40, R104.reuse, R42, R16 ;  /* 0x0000002a6828723c */ /* 0x040fe20000001810 */
[----:B------:R-:W3:Y:S07]  /*9130*/  LDSM.16.MT88.4 R16, [R138+0xb800] ;  /* 0x00b800008a10783b */ /* 0x000eee0000004200 */
[C---:B------:R-:W-:Y:S08]  /*9140*/  HMMA.16816.F32 R44, R104.reuse, R48, R20 ;  /* 0x00000030682c723c */ /* 0x040ff00000001814 */
[C---:B------:R-:W-:Y:S08]  /*9150*/  HMMA.16816.F32 R52, R104.reuse, R56, R28 ;  /* 0x000000386834723c */ /* 0x040ff0000000181c */
[C---:B------:R-:W-:Y:S08]  /*9160*/  HMMA.16816.F32 R48, R104.reuse, R50, R24 ;  /* 0x000000326830723c */ /* 0x040ff00000001818 */
[C---:B-1----:R-:W-:Y:S01]  /*9170*/  HMMA.16816.F32 R60, R104.reuse, R64, R12 ;  /* 0x00000040683c723c */ /* 0x042fe2000000180c */
[----:B------:R-:W1:Y:S07]  /*9180*/  LDSM.16.MT88.4 R12, [R137+0xb800] ;  /* 0x00b80000890c783b */ /* 0x000e6e0000004200 */
[C---:B--2---:R-:W-:Y:S08]  /*9190*/  HMMA.16816.F32 R88, R104.reuse, R84, R88 ;  /* 0x000000546858723c */ /* 0x044ff00000001858 */
[C---:B------:R-:W-:Y:S08]  /*91a0*/  HMMA.16816.F32 R56, R104.reuse, R58, R32 ;  /* 0x0000003a6838723c */ /* 0x040ff00000001820 */
[C---:B------:R-:W-:Y:S08]  /*91b0*/  HMMA.16816.F32 R64, R104.reuse, R66, R8 ;  /* 0x000000426840723c */ /* 0x040ff00000001808 */
[C---:B---3--:R-:W-:Y:S08]  /*91c0*/  HMMA.16816.F32 R68, R104.reuse, R16, R4 ;  /* 0x000000106844723c */ /* 0x048ff00000001804 */
[C---:B------:R-:W-:Y:S08]  /*91d0*/  HMMA.16816.F32 R72, R104.reuse, R18, R72 ;  /* 0x000000126848723c */ /* 0x040ff00000001848 */
[C---:B-1----:R-:W-:Y:S08]  /*91e0*/  HMMA.16816.F32 R76, R104.reuse, R12, R76 ;  /* 0x0000000c684c723c */ /* 0x042ff0000000184c */
[C---:B------:R-:W-:Y:S08]  /*91f0*/  HMMA.16816.F32 R80, R104.reuse, R14, R80 ;  /* 0x0000000e6850723c */ /* 0x040ff00000001850 */
[----:B------:R-:W-:Y:S11]  /*9200*/  HMMA.16816.F32 R84, R104, R86, R100 ;  /* 0x000000566854723c */ /* 0x000ff60000001864 */
[----:B------:R-:W-:Y:S08]  /*9210*/  @!UPT UIADD3 URZ, URZ, URZ, URZ ;  /* 0x0000003f3f3ff290 */ /* 0x000ff0000fffe03f */
.L_x_7411:
        /* <DEDUP_REMOVED lines=11> */
.L_x_7423:
        /* <DEDUP_REMOVED lines=66> */
.L_x_7420:
        /* <DEDUP_REMOVED lines=237> */
.L_x_7422:
        /* <DEDUP_REMOVED lines=63> */
.L_x_7421:
[----:B------:R-:W-:Y:S04]  /*a9b0*/  LEA R2, R155, R154, 0x6 ;  /* 0x0000009a9b027211 */ /* 0x000fe800078e30ff */
        /* <DEDUP_REMOVED lines=34> */
[-C--:B------:R-:W-:Y:S01]  /*abe0*/  FFMA.FTZ R15, R0, R106.reuse, R15 ;  /* 0x0000006a000f7223 */ /* 0x080fe2000001000f */
[----:B------:R-:W-:Y:S01]  /*abf0*/  FMNMX.FTZ R108, R4, R101, !PT ;  /* 0x00000065046c7209 */ /* 0x000fe20007810000 */
[----:B------:R-:W-:Y:S01]  /*ac00*/  FFMA.FTZ R13, R0, R106, R13 ;  /* 0x0000006a000d7223 */ /* 0x000fe2000001000d */
[----:B------:R-:W-:Y:S01]  /*ac10*/  IADD3 R106, R2, 0x38, RZ ;  /* 0x00000038026a7810 */ /* 0x000fe20007ffe0ff */
[----:B------:R-:W-:Y:S01]  /*ac20*/  FFMA.FTZ R18, R0, R109, R18 ;  /* 0x0000006d00127223 */ /* 0x000fe20000010012 */
[----:B------:R-:W-:Y:S01]  /*ac30*/  FMNMX.FTZ R110, R10, R115, !PT ;  /* 0x000000730a6e7209 */ /* 0x000fe20007810000 */
[C---:B------:R-:W-:Y:S01]  /*ac40*/  FFMA.FTZ R16, R0.reuse, R109, R16 ;  /* 0x0000006d00107223 */ /* 0x040fe20000010010 */
[----:B------:R-:W-:Y:S01]  /*ac50*/  FMNMX.FTZ R115, R5, R108, !PT ;  /* 0x0000006c05737209 */ /* 0x000fe20007810000 */
[CC--:B------:R-:W-:Y:S01]  /*ac60*/  FFMA.FTZ R11, R0.reuse, R102.reuse, R11 ;  /* 0x00000066000b7223 */ /* 0x0c0fe2000001000b */
[----:B------:R1:W2:Y:S01]  /*ac70*/  I2F R109, R106 ;  /* 0x0000006a006d7306 */ /* 0x0002a20000201400 */
[----:B------:R-:W-:Y:S01]  /*ac80*/  FFMA.FTZ R9, R0, R102, R9 ;  /* 0x0000006600097223 */ /* 0x000fe20000010009 */
[----:B------:R-:W-:Y:S01]  /*ac90*/  IADD3 R102, R2, 0x31, RZ ;  /* 0x0000003102667810 */ /* 0x000fe20007ffe0ff */
[-C--:B------:R-:W-:Y:S01]  /*aca0*/  FFMA.FTZ R14, R0, R113.reuse, R14 ;  /* 0x00000071000e7223 */ /* 0x080fe2000001000e */
[----:B------:R-:W-:Y:S01]  /*acb0*/  IADD3 R2, R2, 0x39, RZ ;  /* 0x0000003902027810 */ /* 0x000fe20007ffe0ff */
[C---:B------:R-:W-:Y:S01]  /*acc0*/  FFMA.FTZ R12, R0.reuse, R113, R12 ;  /* 0x00000071000c7223 */ /* 0x040fe2000001000c */
[----:B------:R-:W-:Y:S01]  /*acd0*/  FMNMX.FTZ R113, R11, R110, !PT ;  /* 0x0000006e0b717209 */ /* 0x000fe20007810000 */
[-C--:B------:R-:W-:Y:S01]  /*ace0*/  FFMA.FTZ R19, R0, R104.reuse, R19 ;  /* 0x0000006800137223 */ /* 0x080fe20000010013 */
        /* <DEDUP_REMOVED lines=13> */
[----:B------:R-:W4:Y:S01]  /*adc0*/  I2F R2, R2 ;  /* 0x0000000200027306 */ /* 0x000f220000201400 */
[----:B------:R-:W-:Y:S01]  /*add0*/  FMNMX.FTZ R115, R19, R108, !PT ;  /* 0x0000006c13737209 */ /* 0x000fe20007810000 */
[----:B------:R-:W-:Y:S01]  /*ade0*/  FFMA.FTZ R21, R0, R100, R21 ;  /* 0x0000006400157223 */ /* 0x000fe20000010015 */
[----:B------:R-:W-:Y:S01]  /*adf0*/  FMNMX.FTZ R104, R16, R113, !PT ;  /* 0x0000007110687209 */ /* 0x000fe20007810000 */
[----:B------:R-:W-:Y:S01]  /*ae00*/  FFMA.FTZ R27, R0, R3, R27 ;  /* 0x00000003001b7223 */ /* 0x000fe2000001001b */
[----:B-1----:R-:W-:Y:S01]  /*ae10*/  FMNMX.FTZ R106, R22, R115, !PT ;  /* 0x00000073166a7209 */ /* 0x002fe20007810000 */
[C---:B------:R-:W-:Y:S01]  /*ae20*/  FFMA.FTZ R24, R0.reuse, R107, R24 ;  /* 0x0000006b00187223 */ /* 0x040fe20000010018 */
[----:B------:R-:W-:Y:S01]  /*ae30*/  FMNMX.FTZ R111, R17, R104, !PT ;  /* 0x00000068116f7209 */ /* 0x000fe20007810000 */
[C---:B------:R-:W-:Y:S01]  /*ae40*/  FFMA.FTZ R25, R0.reuse, R3, R25 ;  /* 0x0000000300197223 */ /* 0x040fe20000010019 */
[----:B------:R-:W-:Y:S01]  /*ae50*/  FMNMX.FTZ R113, R23, R106, !PT ;  /* 0x0000006a17717209 */ /* 0x000fe20007810000 */
[----:B------:R-:W-:Y:S01]  /*ae60*/  FFMA.FTZ R28, R0, R105, R28 ;  /* 0x00000069001c7223 */ /* 0x000fe2000001001c */
[----:B------:R-:W-:Y:S01]  /*ae70*/  FMNMX.FTZ R100, R20, R111, !PT ;  /* 0x0000006f14647209 */ /* 0x000fe20007810000 */
[----:B--2---:R-:W-:Y:S01]  /*ae80*/  FFMA.FTZ R34, R0, R109, R34 ;  /* 0x0000006d00227223 */ /* 0x004fe20000010022 */
[----:B------:R-:W-:Y:S01]  /*ae90*/  FMNMX.FTZ R104, R26, R113, !PT ;  /* 0x000000711a687209 */ /* 0x000fe20007810000 */
[C---:B---3--:R-:W-:Y:S01]  /*aea0*/  FFMA.FTZ R31, R0.reuse, R102, R31 ;  /* 0x00000066001f7223 */ /* 0x048fe2000001001f */
[----:B------:R-:W-:Y:S01]  /*aeb0*/  FMNMX.FTZ R107, R21, R100, !PT ;  /* 0x00000064156b7209 */ /* 0x000fe20007810000 */
[C---:B------:R-:W-:Y:S01]  /*aec0*/  FFMA.FTZ R29, R0.reuse, R102, R29 ;  /* 0x00000066001d7223 */ /* 0x040fe2000001001d */
[----:B------:R-:W-:Y:S01]  /*aed0*/  FMNMX.FTZ R111, R27, R104, !PT ;  /* 0x000000681b6f7209 */ /* 0x000fe20007810000 */
[----:B------:R-:W-:Y:S01]  /*aee0*/  FFMA.FTZ R32, R0, R109, R32 ;  /* 0x0000006d00207223 */ /* 0x000fe20000010020 */
[----:B------:R-:W-:Y:S02]  /*aef0*/  FMNMX.FTZ R100, R24, R107, !PT ;  /* 0x0000006b18647209 */ /* 0x000fe40007810000 */
[----:B------:R-:W-:Y:S02]  /*af00*/  FMNMX.FTZ R104, R30, R111, !PT ;  /* 0x0000006f1e687209 */ /* 0x000fe40007810000 */
[----:B------:R-:W-:Y:S01]  /*af10*/  FMNMX.FTZ R105, R25, R100, !PT ;  /* 0x0000006419697209 */ /* 0x000fe20007810000 */
[C---:B----4-:R-:W-:Y:S01]  /*af20*/  FFMA.FTZ R35, R0.reuse, R2, R35 ;  /* 0x0000000200237223 */ /* 0x050fe20000010023 */
[----:B------:R-:W-:Y:S01]  /*af30*/  FMNMX.FTZ R3, R31, R104, !PT ;  /* 0x000000681f037209 */ /* 0x000fe20007810000 */
[----:B------:R-:W-:Y:S01]  /*af40*/  FFMA.FTZ R33, R0, R2, R33 ;  /* 0x0000000200217223 */ /* 0x000fe20000010021 */
[----:B------:R-:W-:Y:S01]  /*af50*/  FMNMX.FTZ R102, R28, R105, !PT ;  /* 0x000000691c667209 */ /* 0x000fe20007810000 */
[----:B------:R-:W-:Y:S01]  /*af60*/  LDSM.16.MT88.4 R108, [R138+0x8000] ;  /* 0x008000008a6c783b */ /* 0x000fe20000004200 */
        /* <DEDUP_REMOVED lines=27> */
[----:B------:R-:W-:Y:S01]  /*b120*/  ISETP.GT.AND P1, PT, R155, R148, PT ;  /* 0x000000949b00720c */ /* 0x000fe20003f24270 */
[--C-:B------:R-:W-:Y:S02]  /*b130*/  FFMA.FTZ R114, R8, c[0x0][0x23c], -R118.reuse ;  /* 0x00008f0008727a23 */ /* 0x100fe40000010876 */
[----:B------:R-:W-:Y:S02]  /*b140*/  FFMA.FTZ R113, R9, c[0x0][0x23c], -R118 ;  /* 0x00008f0009717a23 */ /* 0x000fe40000010876 */
[--C-:B------:R-:W-:Y:S02]  /*b150*/  FFMA.FTZ R117, R6, c[0x0][0x23c], -R122.reuse ;  /* 0x00008f0006757a23 */ /* 0x100fe4000001087a */
[----:B------:R-:W-:Y:S01]  /*b160*/  FFMA.FTZ R112, R7, c[0x0][0x23c], -R122 ;  /* 0x00008f0007707a23 */ /* 0x000fe2000001087a */
[----:B------:R-:W3:Y:S01]  /*b170*/  MUFU.EX2 R101, R101 ;  /* 0x0000006500657308 */ /* 0x000ee20000000800 */
[--C-:B------:R-:W-:Y:S02]  /*b180*/  FFMA.FTZ R116, R4, c[0x0][0x23c], -R118.reuse ;  /* 0x00008f0004747a23 */ /* 0x100fe40000010876 */
[--C-:B------:R-:W-:Y:S02]  /*b190*/  FFMA.FTZ R115, R5, c[0x0][0x23c], -R118.reuse ;  /* 0x00008f0005737a23 */ /* 0x100fe40000010876 */
[--C-:B------:R-:W-:Y:S02]  /*b1a0*/  FFMA.FTZ R125, R24, c[0x0][0x23c], -R118.reuse ;  /* 0x00008f00187d7a23 */ /* 0x100fe40000010876 */
[----:B------:R-:W-:Y:S02]  /*b1b0*/  FFMA.FTZ R172, R25, c[0x0][0x23c], -R118 ;  /* 0x00008f0019ac7a23 */ /* 0x000fe40000010876 */
[--C-:B------:R-:W-:Y:S01]  /*b1c0*/  FFMA.FTZ R127, R30, c[0x0][0x23c], -R122.reuse ;  /* 0x00008f001e7f7a23 */ /* 0x100fe2000001087a */
[----:B------:R-:W-:Y:S01]  /*b1d0*/  MUFU.EX2 R117, R117 ;  /* 0x0000007500757308 */ /* 0x000fe20000000800 */
[----:B------:R-:W-:Y:S02]  /*b1e0*/  FFMA.FTZ R174, R31, c[0x0][0x23c], -R122 ;  /* 0x00008f001fae7a23 */ /* 0x000fe4000001087a */
[--C-:B------:R-:W-:Y:S02]  /*b1f0*/  FFMA.FTZ R171, R28, c[0x0][0x23c], -R118.reuse ;  /* 0x00008f001cab7a23 */ /* 0x100fe40000010876 */
        /* <DEDUP_REMOVED lines=8> */
[----:B------:R-:W3:Y:S01]  /*b280*/  LDSM.16.MT88.4 R92, [R137+0x8000] ;  /* 0x00800000895c783b */ /* 0x000ee20000004200 */
        /* <DEDUP_REMOVED lines=32> */
[----:B------:R-:W4:Y:S01]  /*b490*/  MUFU.EX2 R113, R113 ;  /* 0x0000007100717308 */ /* 0x000f220000000800 */
[----:B------:R-:W-:Y:S02]  /*b4a0*/  FFMA.FTZ R176, R29, c[0x0][0x23c], -R118 ;  /* 0x00008f001db07a23 */ /* 0x000fe40000010876 */
[----:B------:R-:W-:Y:S01]  /*b4b0*/  LDSM.16.MT88.4 R28, [R137+0x9800] ;  /* 0x00980000891c783b */ /* 0x000fe20000004200 */
        /* <DEDUP_REMOVED lines=10> */
[----:B------:R-:W-:Y:S01]  /*b560*/  MUFU.EX2 R172, R172 ;  /* 0x000000ac00ac7308 */ /* 0x000fe20000000800 */
[C---:B------:R-:W-:Y:S02]  /*b570*/  FMUL.FTZ R70, R100.reuse, R70 ;  /* 0x0000004664467220 */ /* 0x040fe40000410000 */
[C---:B------:R-:W-:Y:S01]  /*b580*/  FMUL.FTZ R71, R100.reuse, R71 ;  /* 0x0000004764477220 */ /* 0x040fe20000410000 */
[----:B----4-:R-:W-:Y:S01]  /*b590*/  F2FP.PACK_AB R98, R113, R114 ;  /* 0x000000727162723e */ /* 0x010fe200000000ff */
[C---:B------:R-:W-:Y:S02]  /*b5a0*/  FMUL.FTZ R68, R101.reuse, R68 ;  /* 0x0000004465447220 */ /* 0x040fe40000410000 */
[C---:B------:R-:W-:Y:S02]  /*b5b0*/  FMUL.FTZ R69, R101.reuse, R69 ;  /* 0x0000004565457220 */ /* 0x040fe40000410000 */
[C---:B------:R-:W-:Y:S01]  /*b5c0*/  FMUL.FTZ R74, R100.reuse, R74 ;  /* 0x0000004a644a7220 */ /* 0x040fe20000410000 */
[----:B------:R-:W-:Y:S01]  /*b5d0*/  MUFU.EX2 R127, R127 ;  /* 0x0000007f007f7308 */ /* 0x000fe20000000800 */
[C---:B-1----:R-:W-:Y:S05]  /*b5e0*/  HMMA.16816.F32 R4, R96.reuse, R104, R4 ;  /* 0x000000686004723c */ /* 0x042fea0000001804 */
        /* <DEDUP_REMOVED lines=16> */
[C---:B---3--:R-:W-:Y:S04]  /*b6f0*/  HMMA.16816.F32 R44, R96.reuse, R92, R44 ;  /* 0x0000005c602c723c */ /* 0x048fe8000000182c */
[----:B------:R-:W-:Y:S02]  /*b700*/  FMUL.FTZ R83, R100, R83 ;  /* 0x0000005364537220 */ /* 0x000fe40000410000 */
[C---:B------:R-:W-:Y:S02]  /*b710*/  FMUL.FTZ R80, R101.reuse, R80 ;  /* 0x0000005065507220 */ /* 0x040fe40000410000 */
[C---:B------:R-:W-:Y:S01]  /*b720*/  HMMA.16816.F32 R48, R96.reuse, R94, R48 ;  /* 0x0000005e6030723c */ /* 0x040fe20000001830 */
[----:B------:R-:W3:Y:S03]  /*b730*/  LDSM.16.MT88.4 R92, [R138+0xa000] ;  /* 0x00a000008a5c783b */ /* 0x000ee60000004200 */
[----:B------:R-:W-:Y:S02]  /*b740*/  FMUL.FTZ R81, R101, R81 ;  /* 0x0000005165517220 */ /* 0x000fe40000410000 */
[--C-:B------:R-:W-:Y:S02]  /*b750*/  FFMA.FTZ R120, R14, c[0x0][0x23c], -R122.reuse ;  /* 0x00008f000e787a23 */ /* 0x100fe4000001087a */
[C---:B------:R-:W-:Y:S01]  /*b760*/  FMUL.FTZ R14, R100.reuse, R90 ;  /* 0x0000005a640e7220 */ /* 0x040fe20000410000 */
[C---:B-1----:R-:W-:Y:S03]  /*b770*/  HMMA.16816.F32 R52, R96.reuse, R104, R52 ;  /* 0x000000686034723c */ /* 0x042fe60000001834 */
[----:B------:R-:W-:Y:S01]  /*b780*/  FFMA.FTZ R119, R15, c[0x0][0x23c], -R122 ;  /* 0x00008f000f777a23 */ /* 0x000fe2000001087a */
[----:B------:R-:W-:Y:S01]  /*b790*/  MUFU.EX2 R120, R120 ;  /* 0x0000007800787308 */ /* 0x000fe20000000800 */
[----:B------:R-:W-:Y:S02]  /*b7a0*/  FMUL.FTZ R15, R100, R91 ;  /* 0x0000005b640f7220 */ /* 0x000fe40000410000 */
[--C-:B------:R-:W-:Y:S01]  /*b7b0*/  FFMA.FTZ R123, R20, c[0x0][0x23c], -R118.reuse ;  /* 0x00008f00147b7a23 */ /* 0x100fe20000010876 */
[C---:B------:R-:W-:Y:S01]  /*b7c0*/  HMMA.16816.F32 R56, R96.reuse, R106, R56 ;  /* 0x0000006a6038723c */ /* 0x040fe20000001838 */
[----:B------:R-:W1:Y:S03]  /*b7d0*/  LDSM.16.MT88.4 R104, [R137+0xa000] ;  /* 0x00a000008968783b */ /* 0x000e660000004200 */
[----:B------:R-:W-:Y:S02]  /*b7e0*/  FFMA.FTZ R126, R21, c[0x0][0x23c], -R118 ;  /* 0x00008f00157e7a23 */ /* 0x000fe40000010876 */
[----:B------:R-:W-:Y:S01]  /*b7f0*/  MUFU.EX2 R119, R119 ;  /* 0x0000007700777308 */ /* 0x000fe20000000800 */
[----:B------:R-:W-:Y:S01]  /*b800*/  FFMA.FTZ R121, R18, c[0x0][0x23c], -R122 ;  /* 0x00008f0012797a23 */ /* 0x000fe2000001087a */
[C---:B--2---:R-:W-:Y:S04]  /*b810*/  HMMA.16816.F32 R60, R96.reuse, R108, R60 ;  /* 0x0000006c603c723c */ /* 0x044fe8000000183c */
[----:B------:R-:W-:Y:S02]  /*b820*/  FFMA.FTZ R18, R12, c[0x0][0x23c], -R118 ;  /* 0x00008f000c127a23 */ /* 0x000fe40000010876 */
[----:B------:R-:W-:Y:S02]  /*b830*/  FMUL.FTZ R12, R101, R88 ;  /* 0x00000058650c7220 */ /* 0x000fe40000410000 */
[C---:B------:R-:W-:Y:S01]  /*b840*/  HMMA.16816.F32 R64, R96.reuse, R110, R64 ;  /* 0x0000006e6040723c */ /* 0x040fe20000001840 */
[----:B------:R-:W2:Y:S01]  /*b850*/  LDSM.16.MT88.4 R108, [R136+0xa000] ;  /* 0x00a00000886c783b */ /* 0x000ea20000004200 */
[----:B------:R-:W-:Y:S02]  /*b860*/  MUFU.EX2 R121, R121 ;  /* 0x0000007900797308 */ /* 0x000fe40000000800 */
[--C-:B------:R-:W-:Y:S02]  /*b870*/  FFMA.FTZ R124, R19, c[0x0][0x23c], -R122.reuse ;  /* 0x00008f00137c7a23 */ /* 0x100fe4000001087a */
[----:B------:R-:W-:Y:S02]  /*b880*/  FMUL.FTZ R19, R100, R87 ;  /* 0x0000005764137220 */ /* 0x000fe40000410000 */
[C---:B---3--:R-:W-:Y:S04]  /*b890*/  HMMA.16816.F32 R68, R96.reuse, R92, R68 ;  /* 0x0000005c6044723c */ /* 0x048fe80000001844 */
[----:B------:R-:W3:Y:S01]  /*b8a0*/  MUFU.EX2 R124, R124 ;  /* 0x0000007c007c7308 */ /* 0x000ee20000000800 */
[----:B------:R-:W-:Y:S02]  /*b8b0*/  FFMA.FTZ R34, R34, c[0x0][0x23c], -R122 ;  /* 0x00008f0022227a23 */ /* 0x000fe4000001087a */
[----:B------:R-:W-:Y:S01]  /*b8c0*/  FFMA.FTZ R32, R32, c[0x0][0x23c], -R118 ;  /* 0x00008f0020207a23 */ /* 0x000fe20000010876 */
[C---:B------:R-:W-:Y:S01]  /*b8d0*/  HMMA.16816.F32 R72, R96.reuse, R94, R72 ;  /* 0x0000005e6048723c */ /* 0x040fe20000001848 */
[----:B------:R-:W-:Y:S03]  /*b8e0*/  LDSM.16.MT88.4 R92, [R138+0x8800] ;  /* 0x008800008a5c783b */ /* 0x000fe60000004200 */
[----:B------:R-:W-:Y:S02]  /*b8f0*/  FFMA.FTZ R117, R100, R167, R117 ;  /* 0x000000a764757223 */ /* 0x000fe40000010075 */
[----:B------:R-:W-:Y:S01]  /*b900*/  MUFU.EX2 R123, R123 ;  /* 0x0000007b007b7308 */ /* 0x000fe20000000800 */
[----:B------:R-:W-:Y:S01]  /*b910*/  FFMA.FTZ R116, R101, R168, R116 ;  /* 0x000000a865747223 */ /* 0x000fe20000010074 */
[C---:B-1----:R-:W-:Y:S04]  /*b920*/  HMMA.16816.F32 R76, R96.reuse, R104, R76 ;  /* 0x00000068604c723c */ /* 0x042fe8000000184c */
[----:B------:R-:W-:Y:S02]  /*b930*/  FADD.FTZ R112, R112, R117 ;  /* 0x0000007570707221 */ /* 0x000fe40000010000 */
[----:B------:R-:W-:Y:S02]  /*b940*/  FADD.FTZ R115, R115, R116 ;  /* 0x0000007473737221 */ /* 0x000fe40000010000 */
[--C-:B------:R-:W-:Y:S01]  /*b950*/  FFMA.FTZ R105, R13, c[0x0][0x23c], -R118.reuse ;  /* 0x00008f000d697a23 */ /* 0x100fe20000010876 */
[C---:B------:R-:W-:Y:S01]  /*b960*/  HMMA.16816.F32 R80, R96.reuse, R106, R80 ;  /* 0x0000006a6050723c */ /* 0x040fe20000001850 */
[----:B------:R1:W-:Y:S02]  /*b970*/  MUFU.EX2 R104, R18 ;  /* 0x0000001200687308 */ /* 0x0003e40000000800 */
[----:B------:R-:W-:Y:S01]  /*b980*/  FMUL.FTZ R13, R101, R89 ;  /* 0x00000059650d7220 */ /* 0x000fe20000410000 */
[----:B---3--:R-:W-:Y:S01]  /*b990*/  F2FP.PACK_AB R87, R124, R121 ;  /* 0x000000797c57723e */ /* 0x008fe200000000ff */
[----:B------:R-:W3:Y:S02]  /*b9a0*/  LDSM.16.MT88.4 R88, [R140+0x8800] ;  /* 0x008800008c58783b */ /* 0x000ee40000004200 */
[--C-:B------:R-:W-:Y:S02]  /*b9b0*/  FFMA.FTZ R106, R16, c[0x0][0x23c], -R118.reuse ;  /* 0x00008f00106a7a23 */ /* 0x100fe40000010876 */
[----:B------:R-:W-:Y:S01]  /*b9c0*/  FFMA.FTZ R107, R17, c[0x0][0x23c], -R118 ;  /* 0x00008f00116b7a23 */ /* 0x000fe20000010876 */
[C---:B--2---:R-:W-:Y:S01]  /*b9d0*/  HMMA.16816.F32 R12, R96.reuse, R108, R12 ;  /* 0x0000006c600c723c */ /* 0x044fe2000000180c */
[----:B------:R-:W2:Y:S02]  /*b9e0*/  MUFU.EX2 R105, R105 ;  /* 0x0000006900697308 */ /* 0x000ea40000000800 */
[C---:B------:R-:W-:Y:S02]  /*b9f0*/  FMUL.FTZ R16, R101.reuse, R84 ;  /* 0x0000005465107220 */ /* 0x040fe40000410000 */
[----:B------:R-:W-:Y:S01]  /*ba00*/  FMUL.FTZ R17, R101, R85 ;  /* 0x0000005565117220 */ /* 0x000fe20000410000 */
[----:B------:R-:W-:Y:S01]  /*ba10*/  F2FP.PACK_AB R85, R119, R120 ;  /* 0x000000787755723e */ /* 0x000fe200000000ff */
[--C-:B------:R-:W-:Y:S01]  /*ba20*/  FFMA.FTZ R108, R26, c[0x0][0x23c], -R122.reuse ;  /* 0x00008f001a6c7a23 */ /* 0x100fe2000001087a */
[----:B------:R-:W-:Y:S01]  /*ba30*/  MOV R101, R3 ;  /* 0x0000000300657202 */ /* 0x000fe20000000f00 */
[----:B------:R-:W-:Y:S02]  /*ba40*/  FFMA.FTZ R109, R27, c[0x0][0x23c], -R122 ;  /* 0x00008f001b6d7a23 */ /* 0x000fe4000001087a */
[----:B------:R-:W-:Y:S01]  /*ba50*/  MUFU.EX2 R106, R106 ;  /* 0x0000006a006a7308 */ /* 0x000fe20000000800 */
[----:B------:R-:W-:Y:S01]  /*ba60*/  LDSM.16.MT88.4 R24, [R137+0x9000] ;  /* 0x009000008918783b */ /* 0x000fe20000004200 */
[----:B------:R-:W-:Y:S02]  /*ba70*/  FFMA.FTZ R118, R33, c[0x0][0x23c], -R118 ;  /* 0x00008f0021767a23 */ /* 0x000fe40000010876 */
[----:B-1----:R-:W-:Y:S02]  /*ba80*/  FMUL.FTZ R18, R100, R86 ;  /* 0x0000005664127220 */ /* 0x002fe40000410000 */
[----:B------:R-:W-:Y:S04]  /*ba90*/  FADD.FTZ R114, R114, R115 ;  /* 0x0000007372727221 */ /* 0x000fe80000010000 */
[----:B------:R-:W1:Y:S01]  /*baa0*/  MUFU.EX2 R107, R107 ;  /* 0x0000006b006b7308 */ /* 0x000e620000000800 */
[----:B------:R-:W-:Y:S01]  /*bab0*/  HMMA.16816.F32 R16, R96, R110, R16 ;  /* 0x0000006e6010723c */ /* 0x000fe20000001810 */
[----:B------:R-:W4:Y:S02]  /*bac0*/  LDSM.16.MT88.4 R96, [R137+0x8800] ;  /* 0x008800008960783b */ /* 0x000f240000004200 */
[----:B--2---:R-:W-:Y:S01]  /*bad0*/  F2FP.PACK_AB R84, R105, R104 ;  /* 0x000000686954723e */ /* 0x004fe200000000ff */
[----:B------:R-:W-:Y:S03]  /*bae0*/  FADD.FTZ R113, R113, R114 ;  /* 0x0000007271717221 */ /* 0x000fe60000010000 */
[--C-:B------:R-:W-:Y:S01]  /*baf0*/  FFMA.FTZ R110, R22, c[0x0][0x23c], -R122.reuse ;  /* 0x00008f00166e7a23 */ /* 0x100fe2000001087a */
[----:B------:R-:W-:Y:S01]  /*bb00*/  F2FP.PACK_AB R22, R172, R125 ;  /* 0x0000007dac16723e */ /* 0x000fe200000000ff */
[--C-:B------:R-:W-:Y:S01]  /*bb10*/  FFMA.FTZ R111, R23, c[0x0][0x23c], -R122.reuse ;  /* 0x00008f00176f7a23 */ /* 0x100fe2000001087a */
[----:B------:R-:W-:Y:S02]  /*bb20*/  MUFU.EX2 R108, R108 ;  /* 0x0000006c006c7308 */ /* 0x000fe40000000800 */
[----:B------:R-:W-:Y:S02]  /*bb30*/  FFMA.FTZ R122, R35, c[0x0][0x23c], -R122 ;  /* 0x00008f00237a7a23 */ /* 0x000fe4000001087a */
[----:B------:R-:W-:Y:S04]  /*bb40*/  FADD.FTZ R104, R104, R113 ;  /* 0x0000007168687221 */ /* 0x000fe80000010000 */
[----:B------:R-:W-:Y:S02]  /*bb50*/  FADD.FTZ R105, R105, R104 ;  /* 0x0000006869697221 */ /* 0x000fe40000010000 */
[----:B------:R-:W-:Y:S01]  /*bb60*/  MUFU.EX2 R110, R110 ;  /* 0x0000006e006e7308 */ /* 0x000fe20000000800 */
[----:B-1----:R-:W-:Y:S07]  /*bb70*/  F2FP.PACK_AB R86, R107, R106 ;  /* 0x0000006a6b56723e */ /* 0x002fee00000000ff */
[C---:B---3--:R-:W-:Y:S02]  /*bb80*/  HMMA.16816.F32 R4, R84.reuse, R88, R4 ;  /* 0x000000585404723c */ /* 0x048fe40000001804 */
[----:B------:R-:W1:Y:S06]  /*bb90*/  MUFU.EX2 R111, R111 ;  /* 0x0000006f006f7308 */ /* 0x000e6c0000000800 */
[C---:B------:R-:W-:Y:S01]  /*bba0*/  HMMA.16816.F32 R8, R84.reuse, R90, R8 ;  /* 0x0000005a5408723c */ /* 0x040fe20000001808 */
[----:B------:R-:W2:Y:S03]  /*bbb0*/  LDSM.16.MT88.4 R88, [R136+0x8800] ;  /* 0x008800008858783b */ /* 0x000ea60000004200 */
[----:B------:R-:W3:Y:S04]  /*bbc0*/  MUFU.EX2 R109, R109 ;  /* 0x0000006d006d7308 */ /* 0x000ee80000000800 */
[C---:B------:R-:W-:Y:S06]  /*bbd0*/  HMMA.16816.F32 R36, R84.reuse, R92, R36 ;  /* 0x0000005c5424723c */ /* 0x040fec0000001824 */
[----:B------:R-:W5:Y:S02]  /*bbe0*/  MUFU.EX2 R126, R126 ;  /* 0x0000007e007e7308 */ /* 0x000f640000000800 */
[C---:B------:R-:W-:Y:S01]  /*bbf0*/  HMMA.16816.F32 R40, R84.reuse, R94, R40 ;  /* 0x0000005e5428723c */ /* 0x040fe20000001828 */
[----:B------:R-:W2:Y:S03]  /*bc00*/  LDSM.16.MT88.4 R92, [R140+0xa800] ;  /* 0x00a800008c5c783b */ /* 0x000ea60000004200 */
[----:B-1----:R-:W-:Y:S04]  /*bc10*/  F2FP.PACK_AB R21, R111, R110 ;  /* 0x0000006e6f15723e */ /* 0x002fe800000000ff */
[----:B------:R-:W-:Y:S01]  /*bc20*/  MUFU.EX2 R34, R34 ;  /* 0x0000002200227308 */ /* 0x000fe20000000800 */
[C---:B----4-:R-:W-:Y:S03]  /*bc30*/  HMMA.16816.F32 R44, R84.reuse, R96, R44 ;  /* 0x00000060542c723c */ /* 0x050fe6000000182c */
[----:B---3--:R-:W-:Y:S05]  /*bc40*/  F2FP.PACK_AB R23, R109, R108 ;  /* 0x0000006c6d17723e */ /* 0x008fea00000000ff */
[C---:B------:R-:W-:Y:S01]  /*bc50*/  HMMA.16816.F32 R48, R84.reuse, R98, R48 ;  /* 0x000000625430723c */ /* 0x040fe20000001830 */
[----:B------:R-:W1:Y:S01]  /*bc60*/  LDSM.16.MT88.4 R96, [R138+0xa800] ;  /* 0x00a800008a60783b */ /* 0x000e620000004200 */
[----:B------:R-:W3:Y:S02]  /*bc70*/  MUFU.EX2 R35, R122 ;  /* 0x0000007a00237308 */ /* 0x000ee40000000800 */
[----:B-----5:R-:W-:Y:S04]  /*bc80*/  F2FP.PACK_AB R20, R126, R123 ;  /* 0x0000007b7e14723e */ /* 0x020fe800000000ff */
[C---:B--2---:R-:W-:Y:S04]  /*bc90*/  HMMA.16816.F32 R52, R84.reuse, R88, R52 ;  /* 0x000000585434723c */ /* 0x044fe80000001834 */
[----:B------:R-:W-:Y:S04]  /*bca0*/  MUFU.EX2 R32, R32 ;  /* 0x0000002000207308 */ /* 0x000fe80000000800 */
[C---:B------:R-:W-:Y:S01]  /*bcb0*/  HMMA.16816.F32 R56, R84.reuse, R90, R56 ;  /* 0x0000005a5438723c */ /* 0x040fe20000001838 */
[----:B------:R-:W2:Y:S05]  /*bcc0*/  LDSM.16.MT88.4 R88, [R137+0xa800] ;  /* 0x00a800008958783b */ /* 0x000eaa0000004200 */
[----:B------:R-:W4:Y:S02]  /*bcd0*/  MUFU.EX2 R33, R118 ;  /* 0x0000007600217308 */ /* 0x000f240000000800 */
[C---:B------:R-:W-:Y:S08]  /*bce0*/  HMMA.16816.F32 R60, R84.reuse, R92, R60 ;  /* 0x0000005c543c723c */ /* 0x040ff0000000183c */
[C---:B------:R-:W-:Y:S01]  /*bcf0*/  HMMA.16816.F32 R64, R84.reuse, R94, R64 ;  /* 0x0000005e5440723c */ /* 0x040fe20000001840 */
[----:B------:R-:W5:Y:S07]  /*bd00*/  LDSM.16.MT88.4 R92, [R136+0xa800] ;  /* 0x00a80000885c783b */ /* 0x000f6e0000004200 */
[C---:B-1----:R-:W-:Y:S08]  /*bd10*/  HMMA.16816.F32 R68, R84.reuse, R96, R68 ;  /* 0x000000605444723c */ /* 0x042ff00000001844 */
[C---:B------:R-:W-:Y:S01]  /*bd20*/  HMMA.16816.F32 R72, R84.reuse, R98, R72 ;  /* 0x000000625448723c */ /* 0x040fe20000001848 */
[----:B------:R-:W-:Y:S07]  /*bd30*/  LDSM.16.MT88.4 R96, [R138+0x9000] ;  /* 0x009000008a60783b */ /* 0x000fee0000004200 */
[C---:B--2---:R-:W-:Y:S08]  /*bd40*/  HMMA.16816.F32 R76, R84.reuse, R88, R76 ;  /* 0x00000058544c723c */ /* 0x044ff0000000184c */
        /* <DEDUP_REMOVED lines=26> */
[----:B------:R-:W-:Y:S03]  /*bef0*/  F2FP.PACK_AB R84, R176, R171 ;  /* 0x000000abb054723e */ /* 0x000fe600000000ff */
[----:B---3--:R-:W-:Y:S01]  /*bf00*/  F2FP.PACK_AB R87, R35, R34 ;  /* 0x000000222357723e */ /* 0x008fe200000000ff */
[C---:B-1----:R-:W-:Y:S04]  /*bf10*/  HMMA.16816.F32 R12, R20.reuse, R88, R12 ;  /* 0x00000058140c723c */ /* 0x042fe8000000180c */
[----:B----4-:R-:W-:Y:S04]  /*bf20*/  F2FP.PACK_AB R86, R33, R32 ;  /* 0x000000202156723e */ /* 0x010fe800000000ff */
[----:B------:R-:W-:Y:S01]  /*bf30*/  HMMA.16816.F32 R16, R20, R90, R16 ;  /* 0x0000005a1410723c */ /* 0x000fe20000001810 */
[----:B------:R-:W-:Y:S07]  /*bf40*/  LDSM.16.MT88.4 R20, [R138+0xb800] ;  /* 0x00b800008a14783b */ /* 0x000fee0000004200 */
[C---:B------:R-:W-:Y:S01]  /*bf50*/  HMMA.16816.F32 R96, R84.reuse, R92, R4 ;  /* 0x0000005c5460723c */ /* 0x040fe20000001804 */
[----:B------:R-:W1:Y:S07]  /*bf60*/  LDSM.16.MT88.4 R4, [R136+0x9800] ;  /* 0x009800008804783b */ /* 0x000e6e0000004200 */
        /* <DEDUP_REMOVED lines=13> */
[----:B------:R-:W-:Y:S01]  /*c040*/  MOV R103, R2 ;  /* 0x0000000200677202 */ /* 0x000fe20000000f00 */
[----:B------:R-:W-:Y:S03]  /*c050*/  FADD.FTZ R9, R102, R9 ;  /* 0x0000000966097221 */ /* 0x000fe60000010000 */
[C---:B------:R-:W-:Y:S04]  /*c060*/  HMMA.16816.F32 R68, R84.reuse, R20, R68 ;  /* 0x000000145444723c */ /* 0x040fe80000001844 */
[----:B------:R-:W-:Y:S04]  /*c070*/  FADD.FTZ R8, R120, R9 ;  /* 0x0000000978087221 */ /* 0x000fe80000010000 */
[----:B------:R-:W-:Y:S01]  /*c080*/  FADD.FTZ R8, R119, R8 ;  /* 0x0000000877087221 */ /* 0x000fe20000010000 */
[C---:B------:R-:W-:Y:S03]  /*c090*/  HMMA.16816.F32 R72, R84.reuse, R22, R72 ;  /* 0x000000165448723c */ /* 0x040fe60000001848 */
[----:B------:R-:W-:Y:S02]  /*c0a0*/  FADD.FTZ R9, R121, R8 ;  /* 0x0000000879097221 */ /* 0x000fe40000010000 */
[----:B------:R-:W-:Y:S02]  /*c0b0*/  FADD.FTZ R8, R106, R105 ;  /* 0x000000696a087221 */ /* 0x000fe40000010000 */
[----:B------:R-:W-:Y:S01]  /*c0c0*/  FADD.FTZ R9, R124, R9 ;  /* 0x000000097c097221 */ /* 0x000fe20000010000 */
[C---:B---3--:R-:W-:Y:S04]  /*c0d0*/  HMMA.16816.F32 R76, R84.reuse, R24, R76 ;  /* 0x00000018544c723c */ /* 0x048fe8000000184c */
[----:B------:R-:W-:Y:S02]  /*c0e0*/  FADD.FTZ R8, R107, R8 ;  /* 0x000000086b087221 */ /* 0x000fe40000010000 */
[----:B------:R-:W-:Y:S02]  /*c0f0*/  FADD.FTZ R110, R110, R9 ;  /* 0x000000096e6e7221 */ /* 0x000fe40000010000 */
[----:B------:R-:W-:Y:S01]  /*c100*/  FADD.FTZ R123, R123, R8 ;  /* 0x000000087b7b7221 */ /* 0x000fe20000010000 */
[C---:B------:R-:W-:Y:S03]  /*c110*/  HMMA.16816.F32 R80, R84.reuse, R26, R80 ;  /* 0x0000001a5450723c */ /* 0x040fe60000001850 */
[----:B------:R-:W-:Y:S02]  /*c120*/  FADD.FTZ R111, R111, R110 ;  /* 0x0000006e6f6f7221 */ /* 0x000fe40000010000 */
[----:B------:R-:W-:Y:S03]  /*c130*/  FADD.FTZ R126, R126, R123 ;  /* 0x0000007b7e7e7221 */ /* 0x000fe60000010000 */
[C---:B-1----:R-:W-:Y:S04]  /*c140*/  HMMA.16816.F32 R88, R84.reuse, R4, R12 ;  /* 0x000000045458723c */ /* 0x042fe8000000180c */
[----:B------:R-:W-:Y:S03]  /*c150*/  FADD.FTZ R125, R125, R126 ;  /* 0x0000007e7d7d7221 */ /* 0x000fe60000010000 */
        /* <DEDUP_REMOVED lines=13> */
.L_x_7419:
        /* <DEDUP_REMOVED lines=164> */
[----:B-1----:R-:W-:-:S03]  /*cc70*/  IADD3 R14, -R159, RZ, RZ ;  /* 0x000000ff9f0e7210 */ /* 0x002fc60007ffe1ff */
        /* <DEDUP_REMOVED lines=8> */
[----:B-1----:R-:W-:-:S03]  /*cd00*/  LOP3.LUT R13, R0, 0xffffffe0, RZ, 0xc0, !PT ;  /* 0xffffffe0000d7812 */ /* 0x002fc600078ec0ff */
[----:B------:R1:W1:Y:S01]  /*cd10*/  LDS.128 R72, [R7.X4] ;  /* 0x0000000007487984 */ /* 0x0002620000004c00 */
[----:B------:R-:W-:Y:S01]  /*cd20*/  MOV R0, 0xff800000 ;  /* 0xff80000000007802 */ /* 0x000fe20000000f00 */
[----:B------:R-:W-:Y:S01]  /*cd30*/  @P4 FFMA.FTZ R0, R3, c[0x0][0x238], R6 ;  /* 0x00008e0003004a23 */ /* 0x000fe20000010006 */
[----:B------:R-:W-:Y:S01]  /*cd40*/  IADD3 R13, -R13, R4, RZ ;  /* 0x000000040d0d7210 */ /* 0x000fe20007ffe1ff */
[----:B------:R1:W1:Y:S01]  /*cd50*/  LDS.128 R68, [R7.X4+0x800] ;  /* 0x0008000007447984 */ /* 0x0002620000004c00 */
[----:B------:R-:W-:Y:S01]  /*cd60*/  MOV R4, 0xff800000 ;  /* 0xff80000000047802 */ /* 0x000fe20000000f00 */
[----:B--2---:R-:W-:Y:S01]  /*cd70*/  IMAD R9, R14, c[0x0][0x1c0], R9 ;  /* 0x000070000e097a24 */ /* 0x004fe200078e0209 */
[----:B------:R-:W-:Y:S01]  /*cd80*/  LOP3.LUT P0, RZ, R13, 0x3, RZ, 0xc0, !PT ;  /* 0x000000030dff7812 */ /* 0x000fe2000780c0ff */
[----:B------:R2:W1:Y:S01]  /*cd90*/  LDS.128 R64, [R7.X4+0x1000] ;  /* 0x0010000007407984 */ /* 0x0004620000004c00 */
[----:B------:R-:W-:Y:S01]  /*cda0*/  SHF.R.S32.HI R13, RZ, 0x1f, R12 ;  /* 0x0000001fff0d7819 */ /* 0x000fe2000001140c */
[----:B---3--:R-:W-:-:S02]  /*cdb0*/  IMAD R8, R8, c[0x0][0x210], R159 ;  /* 0x0000840008087a24 */ /* 0x008fc400078e029f */
[----:B------:R2:W3:Y:S01]  /*cdc0*/  LDS.128 R60, [R7.X4+0x1800] ;  /* 0x00180000073c7984 */ /* 0x0004e20000004c00 */
[----:B------:R-:W-:Y:S01]  /*cdd0*/  @P3 FFMA.FTZ R4, R2, c[0x0][0x238], R5 ;  /* 0x00008e0002043a23 */ /* 0x000fe20000010005 */
[----:B----4-:R-:W-:Y:S01]  /*cde0*/  SHF.L.U32 R11, R11, 0x6, RZ ;  /* 0x000000060b0b7819 */ /* 0x010fe200000006ff */
[----:B------:R-:W-:Y:S01]  /*cdf0*/  IMAD R8, R8, c[0x0][0x1c0], R9 ;  /* 0x0000700008087a24 */ /* 0x000fe200078e0209 */
[----:B------:R2:W4:Y:S03]  /*ce00*/  LDS.128 R56, [R7.X4+0x2000] ;  /* 0x0020000007387984 */ /* 0x0005260000004c00 */
[----:B------:R-:W-:Y:S01]  /*ce10*/  IMAD R11, R8, c[0x0][0x214], R11 ;  /* 0x00008500080b7a24 */ /* 0x000fe200078e020b */
        /* <DEDUP_REMOVED lines=22> */
.L_x_7425:
[----:B---34-:R-:W-:Y:S05]  /*cf80*/  BSYNC B0 ;  /* 0x0000000000007941 */ /* 0x018fea0003800000 */
.L_x_7424:
        /* <DEDUP_REMOVED lines=15> */
.L_x_7427:
[----:B------:R-:W-:Y:S05]  /*d080*/  BSYNC B0 ;  /* 0x0000000000007941 */ /* 0x000fea0003800000 */
.L_x_7426:
        /* <DEDUP_REMOVED lines=8> */
.L_x_7429:
[----:B------:R-:W-:Y:S05]  /*d110*/  BSYNC B0 ;  /* 0x0000000000007941 */ /* 0x000fea0003800000 */
.L_x_7428:
        /* <DEDUP_REMOVED lines=8> */
.L_x_7431:
[----:B------:R-:W-:Y:S05]  /*d1a0*/  BSYNC B0 ;  /* 0x0000000000007941 */ /* 0x000fea0003800000 */
.L_x_7430:
        /* <DEDUP_REMOVED lines=8> */
.L_x_7433:
[----:B------:R-:W-:Y:S05]  /*d230*/  BSYNC B0 ;  /* 0x0000000000007941 */ /* 0x000fea0003800000 */
.L_x_7432:
        /* <DEDUP_REMOVED lines=8> */
.L_x_7435:
[----:B------:R-:W-:Y:S05]  /*d2c0*/  BSYNC B0 ;  /* 0x0000000000007941 */ /* 0x000fea0003800000 */
.L_x_7434:
        /* <DEDUP_REMOVED lines=8> */
.L_x_7437:
[----:B------:R-:W-:Y:S05]  /*d350*/  BSYNC B0 ;  /* 0x0000000000007941 */ /* 0x000fea0003800000 */
.L_x_7436:
        /* <DEDUP_REMOVED lines=8> */
.L_x_7439:
[----:B------:R-:W-:Y:S05]  /*d3e0*/  BSYNC B0 ;  /* 0x0000000000007941 */ /* 0x000fea0003800000 */
.L_x_7438:
        /* <DEDUP_REMOVED lines=9> */
.L_x_7440:
        /* <DEDUP_REMOVED lines=16> */
.L_x_8282:


//--------------------- .text._ZN5flash24flash_fwd_splitkv_kernelI23Flash_fwd_kernel_traitsILi128ELi64ELi64ELi4ELb0ELb0EN7cutlass6half_tE19Flash_kernel_traitsILi128ELi64ELi64ELi4ES3_EELb1ELb0ELb1ELb0ELb0ELb1ELb1ELb0EEEvNS_16Flash_fwd_paramsE --------------------------
	.section	.text._ZN5flash24flash_fwd_splitkv_kernelI23Flash_fwd_kernel_traitsILi128ELi64ELi64ELi4ELb0ELb0EN7cutlass6half_tE19Flash_kernel_traitsILi128ELi64ELi64ELi4ES3_EELb1ELb0ELb1ELb0ELb0ELb1ELb1ELb0EEEvNS_16Flash_fwd_paramsE,"ax",@progbits
	.sectioninfo	@"SHI_REGISTERS=197"
	.align	128
        .global         _ZN5flash24flash_fwd_splitkv_kernelI23Flash_fwd_kernel_traitsILi128ELi64ELi64ELi4ELb0ELb0EN7cutlass6half_tE19Flash_kernel_traitsILi128ELi64ELi64ELi4ES3_EELb1ELb0ELb1ELb0ELb0ELb1ELb1ELb0EEEvNS_16Flash_fwd_paramsE
        .type           _ZN5flash24flash_fwd_splitkv_kernelI23Flash_fwd_kernel_traitsILi128ELi64ELi64ELi4ELb0ELb0EN7cutlass6half_tE19Flash_kernel_traitsILi128ELi64ELi64ELi4ES3_EELb1ELb0ELb1ELb0ELb0ELb1ELb1ELb0EEEvNS_16Flash_fwd_paramsE,@function
        .size           _ZN5flash24flash_fwd_splitkv_kernelI23Flash_fwd_kernel_traitsILi128ELi64ELi64ELi4ELb0ELb0EN7cutlass6half_tE19Flash_kernel_traitsILi128ELi64ELi64ELi4ES3_EELb1ELb0ELb1ELb0ELb0ELb1ELb1ELb0EEEvNS_16Flash_fwd_paramsE,(.L_x_8283 - _ZN5flash24flash_fwd_splitkv_kernelI23Flash_fwd_kernel_traitsILi128ELi64ELi64ELi4ELb0ELb0EN7cutlass6half_tE19Flash_kernel_traitsILi128ELi64ELi64ELi4ES3_EELb1ELb0ELb1ELb0ELb0ELb1ELb1ELb0EEEvNS_16Flash_fwd_paramsE)
        .other          _ZN5flash24flash_fwd_splitkv_kernelI23Flash_fwd_kernel_traitsILi128ELi64ELi64ELi4ELb0ELb0EN7cutlass6half_tE19Flash_kernel_traitsILi128ELi64ELi64ELi4ES3_EELb1ELb0ELb1ELb0ELb0ELb1ELb1ELb0EEEvNS_16Flash_fwd_paramsE,@"STO_CUDA_ENTRY STV_DEFAULT"
_ZN5flash24flash_fwd_splitkv_kernelI23Flash_fwd_kernel_traitsILi128ELi64ELi64ELi4ELb0ELb0EN7cutlass6half_tE19Flash_kernel_traitsILi128ELi64ELi64ELi4ES3_EELb1ELb0ELb1ELb0ELb0ELb1ELb1ELb0EEEvNS_16Flash_fwd_paramsE:
.text._ZN5flash24flash_fwd_splitkv_kernelI23Flash_fwd_kernel_traitsILi128ELi64ELi64ELi4ELb0ELb0EN7cutlass6half_tE19Flash_kernel_traitsILi128ELi64ELi64ELi4ES3_EELb1ELb0ELb1ELb0ELb0ELb1ELb1ELb0EEEvNS_16Flash_fwd_paramsE:
        /* <DEDUP_REMOVED lines=53> */
.L_x_7441:
[----:B-1-34-:R-:W-:Y:S02]  /*0350*/  MOV R2, c[0x0][0x218] ;  /* 0x0000860000027a02 */ /* 0x01afe40000000f00 */
.L_x_7442:
        /* <DEDUP_REMOVED lines=14> */
[----:B------:R-:W2:Y:S02]  /*0440*/  S2R R155, SR_TID.X ;  /* 0x00000000009b7919 */ /* 0x000ea40000002100 */
[----:B------:R-:W3:Y:S02]  /*0450*/  I2F.RP R0, R4 ;  /* 0x0000000400007306 */ /* 0x000ee40000209400 */
[----:B------:R-:W-:-:S04]  /*0460*/  IADD3 R7, R7, 0x3f, RZ ;  /* 0x0000003f07077810 */ /* 0x000fc80007ffe0ff */
[----:B------:R-:W-:-:S04]  /*0470*/  SHF.R.S32.HI R6, RZ, 0x1f, R7 ;  /* 0x0000001fff067819 */ /* 0x000fc80000011407 */
[----:B------:R-:W-:-:S04]  /*0480*/  LEA.HI R6, R6, R7, RZ, 0x6 ;  /* 0x0000000706067211 */ /* 0x000fc800078f30ff */
[----:B------:R-:W-:Y:S01]  /*0490*/  LEA.HI.SX32 R6, R6, c[0x0][0x10], 0x1a ;  /* 0x0000040006067a11 */ /* 0x000fe200078fd2ff */
[----:B-1-3--:R-:W1:Y:S03]  /*04a0*/  MUFU.RCP R8, R0 ;  /* 0x0000000000087308 */ /* 0x00ae660000001000 */
        /* <DEDUP_REMOVED lines=24> */
[----:B------:R-:W-:Y:S02]  /*0630*/  IADD3 R2, R27, 0x3f, RZ ;  /* 0x0000003f1b027810 */ /* 0x000fe40007ffe0ff */
[----:B------:R-:W-:Y:S01]  /*0640*/  SHF.R.S32.HI R26, RZ, 0x6, R26 ;  /* 0x00000006ff1a7819 */ /* 0x000fe2000001141a */
        /* <DEDUP_REMOVED lines=11> */
[----:B--2---:R-:W-:Y:S01]  /*0700*/  SHF.R.S32.HI R0, RZ, 0x1f, R155 ;  /* 0x0000001fff007819 */ /* 0x004fe2000001149b */
        /* <DEDUP_REMOVED lines=24> */
.L_x_7445:
[----:B------:R-:W-:Y:S05]  /*0890*/  BSYNC B0 ;  /* 0x0000000000007941 */ /* 0x000fea0003800000 */
.L_x_7444:
        /* <DEDUP_REMOVED lines=8> */
.L_x_7447:
[----:B------:R-:W-:Y:S05]  /*0920*/  BSYNC B0 ;  /* 0x0000000000007941 */ /* 0x000fea0003800000 */
.L_x_7446:
        /* <DEDUP_REMOVED lines=8> */
.L_x_7449:
[----:B------:R-:W-:Y:S05]  /*09b0*/  BSYNC B0 ;  /* 0x0000000000007941 */ /* 0x000fea0003800000 */
.L_x_7448:
        /* <DEDUP_REMOVED lines=8> */
.L_x_7451:
[----:B------:R-:W-:Y:S05]  /*0a40*/  BSYNC B0 ;  /* 0x0000000000007941 */ /* 0x000fea0003800000 */
.L_x_7450:
        /* <DEDUP_REMOVED lines=8> */
.L_x_7453:
[----:B------:R-:W-:Y:S05]  /*0ad0*/  BSYNC B0 ;  /* 0x0000000000007941 */ /* 0x000fea0003800000 */
.L_x_7452:
        /* <DEDUP_REMOVED lines=8> */
.L_x_7455:
[----:B------:R-:W-:Y:S05]  /*0b60*/  BSYNC B0 ;  /* 0x0000000000007941 */ /* 0x000fea0003800000 */
.L_x_7454:
        /* <DEDUP_REMOVED lines=8> */
.L_x_7457:
[----:B------:R-:W-:Y:S05]  /*0bf0*/  BSYNC B0 ;  /* 0x0000000000007941 */ /* 0x000fea0003800000 */
.L_x_7456:
        /* <DEDUP_REMOVED lines=8> */
.L_x_7459:
[----:B------:R-:W-:Y:S05]  /*0c80*/  BSYNC B0 ;  /* 0x0000000000007941 */ /* 0x000fea0003800000 */
.L_x_7458:
        /* <DEDUP_REMOVED lines=32> */
.L_x_7443:
        /* <DEDUP_REMOVED lines=71> */
[----:B------:R-:W-:-:S09]  /*1300*/  @!P1 IADD3 R2, -R2, RZ, RZ ;  /* 0x000000ff02029210 */ /* 0x000fd20007ffe1ff */
        /* <DEDUP_REMOVED lines=19> */
.L_x_7460:
        /* <DEDUP_REMOVED lines=15> */
.L_x_7462:
[----:B------:R-:W-:Y:S01]  /*1530*/  IABS R7, c[0x0][0x1c8] ;  /* 0x0000720000077a13 */ /* 0x000fe20000000000 */
[----:B------:R-:W-:Y:S01]  /*1540*/  @P4 IMAD.IADD R10, R3, 0x1, R10 ;  /* 0x00000001030a4824 */ /* 0x000fe200078e020a */
[----:B------:R-:W-:Y:S02]  /*1550*/  MOV R8, RZ ;  /* 0x000000ff00087202 */ /* 0x000fe40000000f00 */
[----:B------:R-:W1:Y:S01]  /*1560*/  I2F.RP R14, R7 ;  /* 0x00000007000e7306 */ /* 0x000e620000209400 */
[----:B------:R-:W-:Y:S01]  /*1570*/  MOV R15, R5 ;  /* 0x00000005000f7202 */ /* 0x000fe20000000f00 */
[----:B------:R-:W-:-:S04]  /*1580*/  @P4 IMAD.WIDE.U32 R20, R10, c[0x0][0x1a0], RZ ;  /* 0x000068000a144a25 */ /* 0x000fc800078e00ff */
[----:B------:R-:W-:Y:S02]  /*1590*/  @P4 IMAD R10, R10, c[0x0][0x1a4], R21 ;  /* 0x000069000a0a4a24 */ /* 0x000fe400078e0215 */
[----:B-1----:R-:W1:Y:S02]  /*15a0*/  MUFU.RCP R13, R14 ;  /* 0x0000000e000d7308 */ /* 0x002e640000001000 */
[----:B-1----:R-:W-:Y:S01]  /*15b0*/  IADD3 R13, R13, 0xffffffe, RZ ;  /* 0x0ffffffe0d0d7810 */ /* 0x002fe20007ffe0ff */
[----:B------:R-:W-:-:S05]  /*15c0*/  IMAD.MOV.U32 R14, RZ, RZ, R6 ;  /* 0x000000ffff0e7224 */ /* 0x000fca00078e0006 */
        /* <DEDUP_REMOVED lines=41> */
.L_x_7461:
[----:B------:R-:W-:Y:S01]  /*1860*/  ISETP.NE.AND P1, PT, R12, -0x1, PT ;  /* 0xffffffff0c00780c */ /* 0x000fe20003f25270 */
[----:B------:R-:W-:Y:S01]  /*1870*/  IMAD.IADD R148, R85, 0x1, -R84 ;  /* 0x0000000155947824 */ /* 0x000fe200078e0a54 */
[----:B-----5:R-:W-:Y:S01]  /*1880*/  SHF.R.S32.HI R0, RZ, 0x1f, R155 ;  /* 0x0000001fff007819 */ /* 0x020fe2000001149b */
[----:B------:R-:W-:Y:S03]  /*1890*/  BSSY B0, `(.L_x_7463) ;  /* 0x000005d000007945 */ /* 0x000fe60003800000 */
[CC--:B------:R-:W-:Y:S02]  /*18a0*/  LEA.HI R18, R0.reuse, R155.reuse, RZ, 0x3 ;  /* 0x0000009b00127211 */ /* 0x0c0fe400078f18ff */
[----:B------:R-:W-:Y:S02]  /*18b0*/  LEA.HI R5, R0, R155, RZ, 0x4 ;  /* 0x0000009b00057211 */ /* 0x000fe400078f20ff */
[----:B------:R-:W-:-:S02]  /*18c0*/  LOP3.LUT R14, R18, 0xfffffff8, RZ, 0xc0, !PT ;  /* 0xfffffff8120e7812 */ /* 0x000fc400078ec0ff */
[----:B------:R-:W-:Y:S01]  /*18d0*/  SHF.R.S32.HI R18, RZ, 0x3, R18 ;  /* 0x00000003ff127819 */ /* 0x000fe20000011412 */
[----:B------:R-:W-:Y:S01]  /*18e0*/  @P1 IMAD.WIDE.U32 R16, R12, c[0x0][0x190], RZ ;  /* 0x000064000c101a25 */ /* 0x000fe200078e00ff */
[----:B------:R-:W-:Y:S02]  /*18f0*/  @!P1 SHF.R.S32.HI R3, RZ, 0x1f, R160 ;  /* 0x0000001fff039819 */ /* 0x000fe400000114a0 */
[----:B------:R-:W-:Y:S01]  /*1900*/  SHF.R.S32.HI R19, RZ, 0x1f, R18 ;  /* 0x0000001fff137819 */ /* 0x000fe20000011412 */
[----:B------:R-:W-:-:S04]  /*1910*/  @!P1 IMAD.WIDE.U32 R30, R160, c[0x0][0x178], RZ ;  /* 0x00005e00a01e9a25 */ /* 0x000fc800078e00ff */
[----:B------:R-:W-:Y:S02]  /*1920*/  @!P1 IMAD R3, R3, c[0x0][0x178], RZ ;  /* 0x00005e0003039a24 */ /* 0x000fe400078e02ff */
[----:B------:R-:W-:Y:S02]  /*1930*/  @P1 IMAD R12, R12, c[0x0][0x194], R17 ;  /* 0x000065000c0c1a24 */ /* 0x000fe400078e0211 */
[----:B------:R-:W-:Y:S02]  /*1940*/  @!P1 IMAD R4, R160, c[0x0][0x17c], R3 ;  /* 0x00005f00a0049a24 */ /* 0x000fe400078e0203 */
[----:B------:R-:W-:Y:S02]  /*1950*/  IMAD.IADD R3, R155, 0x1, -R14 ;  /* 0x000000019b037824 */ /* 0x000fe400078e0a0e */
[----:B------:R-:W-:Y:S01]  /*1960*/  @!P1 IMAD.IADD R12, R31, 0x1, R4 ;  /* 0x000000011f0c9824 */ /* 0x000fe200078e0204 */
[----:B------:R-:W-:Y:S01]  /*1970*/  LOP3.LUT R4, R5, 0xfffffff0, RZ, 0xc0, !PT ;  /* 0xfffffff005047812 */ /* 0x000fe200078ec0ff */
[----:B------:R-:W-:Y:S01]  /*1980*/  IMAD.SHL.U32 R14, R18, 0x40, RZ ;  /* 0x00000040120e7824 */ /* 0x000fe200078e00ff */
[----:B------:R-:W-:Y:S01]  /*1990*/  SHF.R.S32.HI R5, RZ, 0x4, R5 ;  /* 0x00000004ff057819 */ /* 0x000fe20000011405 */
[----:B------:R-:W-:-:S02]  /*19a0*/  @!P1 IMAD.MOV.U32 R16, RZ, RZ, R30 ;  /* 0x000000ffff109224 */ /* 0x000fc400078e001e */
[----:B------:R-:W-:Y:S01]  /*19b0*/  IMAD.SHL.U32 R159, R3, 0x8, RZ ;  /* 0x00000008039f7824 */ /* 0x000fe200078e00ff */
[----:B------:R-:W-:Y:S01]  /*19c0*/  LOP3.LUT R14, R14, 0x1c0, RZ, 0xc0, !PT ;  /* 0x000001c00e0e7812 */ /* 0x000fe200078ec0ff */
[----:B------:R-:W-:Y:S02]  /*19d0*/  IMAD.IADD R4, R155, 0x1, -R4 ;  /* 0x000000019b047824 */ /* 0x000fe400078e0a04 */
[----:B------:R-:W-:Y:S01]  /*19e0*/  IMAD R23, R19, c[0x0][0x198], RZ ;  /* 0x0000660013177a24 */ /* 0x000fe200078e02ff */
[----:B------:R-:W-:Y:S01]  /*19f0*/  IADD3 R28, P3, R159, R28, RZ ;  /* 0x0000001c9f1c7210 */ /* 0x000fe20007f7e0ff */
[----:B------:R-:W-:Y:S01]  /*1a00*/  IMAD.WIDE R34, R35, 0x40, R18 ;  /* 0x0000004023227825 */ /* 0x000fe200078e0212 */
[----:B------:R-:W-:Y:S02]  /*1a10*/  SHF.R.S32.HI R13, RZ, 0x1f, R159 ;  /* 0x0000001fff0d7819 */ /* 0x000fe4000001149f */
[C---:B------:R-:W-:Y:S01]  /*1a20*/  IADD3 R16, P1, R159.reuse, R16, RZ ;  /* 0x000000109f107210 */ /* 0x040fe20007f3e0ff */
[----:B------:R-:W-:Y:S01]  /*1a30*/  IMAD R23, R18, c[0x0][0x19c], R23 ;  /* 0x0000670012177a24 */ /* 0x000fe200078e0217 */
[----:B------:R-:W-:Y:S01]  /*1a40*/  IADD3 R20, P2, R159, R20, RZ ;  /* 0x000000149f147210 */ /* 0x000fe20007f5e0ff */
[C---:B------:R-:W-:Y:S01]  /*1a50*/  IMAD.X R29, R13.reuse, 0x1, R8, P3 ;  /* 0x000000010d1d7824 */ /* 0x040fe200018e0608 */
[----:B------:R-:W-:Y:S01]  /*1a60*/  LOP3.LUT R15, R14, 0x38, R159, 0xf8, !PT ;  /* 0x000000380e0f7812 */ /* 0x000fe200078ef89f */
[C---:B------:R-:W-:Y:S01]  /*1a70*/  IMAD.X R17, R13.reuse, 0x1, R12, P1 ;  /* 0x000000010d117824 */ /* 0x040fe200008e060c */
[----:B------:R-:W-:Y:S01]  /*1a80*/  SHF.R.U32.HI R14, RZ, 0x3, R14 ;  /* 0x00000003ff0e7819 */ /* 0x000fe2000001160e */
[----:B------:R-:W-:Y:S01]  /*1a90*/  IMAD.WIDE.U32 R120, R18, c[0x0][0x198], R28 ;  /* 0x0000660012787a25 */ /* 0x000fe200078e001c */
[----:B------:R-:W-:-:S02]  /*1aa0*/  IADD3.X R21, R13, R10, RZ, P2, !PT ;  /* 0x0000000a0d157210 */ /* 0x000fc400017fe4ff */
[----:B------:R-:W-:Y:S01]  /*1ab0*/  SHF.R.S32.HI R31, RZ, 0x1f, R4 ;  /* 0x0000001fff1f7819 */ /* 0x000fe20000011404 */
[----:B------:R-:W-:Y:S01]  /*1ac0*/  IMAD R13, R6, c[0x0][0x1b8], RZ ;  /* 0x00006e00060d7a24 */ /* 0x000fe200078e02ff */
[----:B------:R-:W-:Y:S01]  /*1ad0*/  LOP3.LUT R15, R15, R14, RZ, 0x3c, !PT ;  /* 0x0000000e0f0f7212 */ /* 0x000fe200078e3cff */
[----:B------:R-:W-:Y:S01]  /*1ae0*/  IMAD.IADD R121, R121, 0x1, R23 ;  /* 0x0000000179797824 */ /* 0x000fe200078e0217 */
[----:B------:R-:W-:Y:S01]  /*1af0*/  LEA.HI R14, R31, R4, RZ, 0x3 ;  /* 0x000000041f0e7211 */ /* 0x000fe200078f18ff */
[----:B------:R-:W-:Y:S01]  /*1b00*/  IMAD R13, R2, c[0x0][0x1bc], R13 ;  /* 0x00006f00020d7a24 */ /* 0x000fe200078e020d */
[----:B------:R-:W-:Y:S01]  /*1b10*/  IADD3 R9, P1, R18, R9, RZ ;  /* 0x0000000912097210 */ /* 0x000fe20007f3e0ff */
[----:B------:R-:W-:Y:S01]  /*1b20*/  IMAD.WIDE.U32 R30, R2, c[0x0][0x1b8], R20 ;  /* 0x00006e00021e7a25 */ /* 0x000fe200078e0014 */
[----:B------:R-:W-:Y:S02]  /*1b30*/  LOP3.LUT R21, R14, 0xfffffff8, RZ, 0xc0, !PT ;  /* 0xfffffff80e157812 */ /* 0x000fe400078ec0ff */
[----:B------:R-:W-:Y:S01]  /*1b40*/  ISETP.GE.AND P3, PT, R18, R148, PT ;  /* 0x000000941200720c */ /* 0x000fe20003f66270 */
[----:B------:R-:W-:Y:S01]  /*1b50*/  IMAD.IADD R31, R31, 0x1, R13 ;  /* 0x000000011f1f7824 */ /* 0x000fe200078e020d */
[-C--:B------:R-:W-:Y:S01]  /*1b60*/  LEA.HI R6, R0, R155.reuse, RZ, 0x6 ;  /* 0x0000009b00067211 */ /* 0x080fe200078f30ff */
[----:B------:R-:W-:Y:S01]  /*1b70*/  IMAD.X R7, R19, 0x1, R7, P1 ;  /* 0x0000000113077824 */ /* 0x000fe200008e0607 */
[----:B------:R-:W-:Y:S01]  /*1b80*/  SHF.R.S32.HI R23, RZ, 0x1f, R22 ;  /* 0x0000001fff177819 */ /* 0x000fe20000011416 */
[----:B------:R-:W-:Y:S01]  /*1b90*/  IMAD.IADD R12, R4, 0x1, -R21 ;  /* 0x00000001040c7824 */ /* 0x000fe200078e0a15 */
[----:B------:R-:W-:Y:S01]  /*1ba0*/  SHF.L.U32 R6, R6, 0x3, RZ ;  /* 0x0000000306067819 */ /* 0x000fe200000006ff */
[----:B------:R-:W-:Y:S01]  /*1bb0*/  IMAD.WIDE.U32 R28, R9, c[0x0][0x1a0], R30 ;  /* 0x00006800091c7a25 */ /* 0x000fe200078e001e */
[----:B------:R-:W-:-:S02]  /*1bc0*/  LEA.HI R31, R0, R155, RZ, 0x5 ;  /* 0x0000009b001f7211 */ /* 0x000fc400078f28ff */
[----:B------:R-:W-:Y:S01]  /*1bd0*/  LOP3.LUT R157, R15, 0xfffffe00, R6, 0xf8, !PT ;  /* 0xfffffe000f9d7812 */ /* 0x000fe200078ef806 */
[----:B------:R-:W-:Y:S01]  /*1be0*/  IMAD R2, R7, c[0x0][0x1a0], RZ ;  /* 0x0000680007027a24 */ /* 0x000fe200078e02ff */
[----:B------:R-:W-:Y:S01]  /*1bf0*/  LOP3.LUT R0, R31, 0xffffffe0, RZ, 0xc0, !PT ;  /* 0xffffffe01f007812 */ /* 0x000fe200078ec0ff */
[----:B------:R-:W-:Y:S01]  /*1c00*/  IMAD R33, R23, c[0x0][0x1a8], RZ ;  /* 0x00006a0017217a24 */ /* 0x000fe200078e02ff */
[----:B------:R-:W-:Y:S01]  /*1c10*/  R2P PR, R12, 0x6 ;  /* 0x000000060c007804 */ /* 0x000fe20000000000 */
[----:B------:R-:W-:Y:S01]  /*1c20*/  IMAD.MOV.U32 R4, RZ, RZ, 0x20 ;  /* 0x00000020ff047424 */ /* 0x000fe200078e00ff */
[----:B------:R-:W-:Y:S01]  /*1c30*/  MOV R6, 0x10 ;  /* 0x0000001000067802 */ /* 0x000fe20000000f00 */
[----:B------:R-:W-:Y:S01]  /*1c40*/  IMAD R7, R9, c[0x0][0x1a4], R2 ;  /* 0x0000690009077a24 */ /* 0x000fe200078e0202 */
[----:B------:R-:W-:Y:S01]  /*1c50*/  SHF.R.S32.HI R31, RZ, 0x5, R31 ;  /* 0x00000005ff1f7819 */ /* 0x000fe2000001141f */
[C---:B------:R-:W-:Y:S01]  /*1c60*/  IMAD R33, R22.reuse, c[0x0][0x1ac], R33 ;  /* 0x00006b0016217a24 */ /* 0x040fe200078e0221 */
[----:B------:R-:W-:Y:S01]  /*1c70*/  IADD3 R158, R159, 0x40, RZ ;  /* 0x000000409f9e7810 */ /* 0x000fe20007ffe0ff */
[----:B------:R-:W-:Y:S01]  /*1c80*/  IMAD.WIDE.U32 R16, R22, c[0x0][0x1a8], R16 ;  /* 0x00006a0016107a25 */ /* 0x000fe200078e0010 */
[----:B------:R-:W-:-:S02]  /*1c90*/  SHF.L.U32 R157, R157, 0x1, RZ ;  /* 0x000000019d9d7819 */ /* 0x000fc400000006ff */
[----:B------:R-:W-:Y:S01]  /*1ca0*/  SEL R6, R6, 0xfffffff0, !P1 ;  /* 0xfffffff006067807 */ /* 0x000fe20004800000 */
[----:B------:R-:W-:Y:S01]  /*1cb0*/  IMAD.IADD R21, R155, 0x1, -R0 ;  /* 0x000000019b157824 */ /* 0x000fe200078e0a00 */
[----:B------:R-:W-:Y:S01]  /*1cc0*/  SEL R4, R4, 0xffffffe0, !P2 ;  /* 0xffffffe004047807 */ /* 0x000fe20005000000 */
        /* <DEDUP_REMOVED lines=25> */
.L_x_7464:
[----:B------:R-:W-:Y:S05]  /*1e60*/  BSYNC B0 ;  /* 0x0000000000007941 */ /* 0x000fea0003800000 */
.L_x_7463:
        /* <DEDUP_REMOVED lines=29> */
.L_x_7466:
[----:B------:R-:W-:Y:S05]  /*2040*/  BSYNC B0 ;  /* 0x0000000000007941 */ /* 0x000fea0003800000 */
.L_x_7465:
        /* <DEDUP_REMOVED lines=29> */
.L_x_7468:
[----:B------:R-:W-:Y:S05]  /*2220*/  BSYNC B0 ;  /* 0x0000000000007941 */ /* 0x000fea0003800000 */
.L_x_7467:
        /* <DEDUP_REMOVED lines=28> */
.L_x_7470:
[----:B------:R-:W-:Y:S05]  /*23f0*/  BSYNC B0 ;  /* 0x0000000000007941 */ /* 0x000fea0003800000 */
.L_x_7469:
        /* <DEDUP_REMOVED lines=23> */
.L_x_7472:
[----:B------:R-:W-:Y:S05]  /*2570*/  BSYNC B0 ;  /* 0x0000000000007941 */ /* 0x000fea0003800000 */
.L_x_7471:
        /* <DEDUP_REMOVED lines=25> */
.L_x_7474:
[----:B------:R-:W-:Y:S05]  /*2710*/  BSYNC B0 ;  /* 0x0000000000007941 */ /* 0x000fea0003800000 */
.L_x_7473:
        /* <DEDUP_REMOVED lines=23> */
.L_x_7476:
[----:B------:R-:W-:Y:S05]  /*2890*/  BSYNC B0 ;  /* 0x0000000000007941 */ /* 0x000fea0003800000 */
.L_x_7475:
[----:B------:R-:W-:Y:S01]  /*28a0*/  ISETP.GE.AND P1, PT, R13, R8, PT ;  /* 0x000000080d00720c */ /* 0x000fe20003f26270 */
[----:B------:R-:W-:-:S12]  /*28b0*/  BSSY B0, `(.L_x_7477) ;  /* 0x0000016000007945 */ /* 0x000fd80003800000 */
        /* <DEDUP_REMOVED lines=21> */
.L_x_7478:
[----:B------:R-:W-:Y:S05]  /*2a10*/  BSYNC B0 ;  /* 0x0000000000007941 */ /* 0x000fea0003800000 */
.L_x_7477:
[----:B------:R-:W-:Y:S01]  /*2a20*/  SHF.R.S32.HI R0, RZ, 0x1f, R160 ;  /* 0x0000001fff007819 */ /* 0x000fe200000114a0 */
[----:B------:R-:W-:Y:S01]  /*2a30*/  IMAD.WIDE.U32 R22, R160, c[0x0][0x320], R22 ;  /* 0x0000c800a0167a25 */ /* 0x000fe200078e0016 */
[----:B------:R-:W0:Y:S03]  /*2a40*/  LDGDEPBAR ;  /* 0x00000000000079af */ /* 0x000e260000000000 */
[----:B--23--:R-:W-:Y:S01]  /*2a50*/  IMAD R17, R0, c[0x0][0x320], RZ ;  /* 0x0000c80000117a24 */ /* 0x00cfe200078e02ff */
[----:B------:R-:W-:-:S03]  /*2a60*/  LEA R16, P1, R22, c[0x0][0x318], 0x2 ;  /* 0x0000c60016107a11 */ /* 0x000fc600078210ff */
[----:B------:R-:W-:-:S04]  /*2a70*/  IMAD R17, R160, c[0x0][0x324], R17 ;  /* 0x0000c900a0117a24 */ /* 0x000fc800078e0211 */
[----:B------:R-:W-:-:S05]  /*2a80*/  IMAD.IADD R17, R23, 0x1, R17 ;  /* 0x0000000117117824 */ /* 0x000fca00078e0211 */
[----:B------:R-:W-:-:S06]  /*2a90*/  LEA.HI.X R17, R22, c[0x0][0x31c], R17, 0x2, P1 ;  /* 0x0000c70016117a11 */ /* 0x000fcc00008f1411 */
[----:B------:R-:W2:Y:S01]  /*2aa0*/  LDG.E R17, [R16.64] ;  /* 0x0000000810117981 */ /* 0x000ea2000c1e1900 */
[----:B------:R-:W-:Y:S01]  /*2ab0*/  ISETP.GE.AND P2, PT, R18, R8, PT ;  /* 0x000000081200720c */ /* 0x000fe20003f46270 */
[----:B------:R-:W-:-:S04]  /*2ac0*/  DEPBAR.LE SB0, 0x0 ;  /* 0x000080000000791a */ /* 0x000fc80000000000 */
[----:B------:R-:W-:Y:S01]  /*2ad0*/  BAR.SYNC.DEFER_BLOCKING 0x0 ;  /* 0x0000000000007b1d */ /* 0x000fe20000010000 */
[----:B------:R-:W-:Y:S01]  /*2ae0*/  SHF.R.S32.HI R154, RZ, 0x1f, R21 ;  /* 0x0000001fff9a7819 */ /* 0x000fe20000011415 */
[----:B------:R-:W-:Y:S01]  /*2af0*/  IMAD.SHL.U32 R155, R155, 0x2, RZ ;  /* 0x000000029b9b7824 */ /* 0x000fe200078e00ff */
[----:B------:R-:W-:Y:S02]  /*2b00*/  LEA R172, P1, R28, c[0x0][0x170], 0x1 ;  /* 0x00005c001cac7a11 */ /* 0x000fe400078208ff */
[----:B------:R-:W-:Y:S01]  /*2b10*/  LEA.HI R154, R154, R21, RZ, 0x2 ;  /* 0x000000159a9a7211 */ /* 0x000fe200078f10ff */
[----:B------:R-:W2:Y:S01]  /*2b20*/  MUFU.RCP R0, c[0x0][0x238] ;  /* 0x00008e0000007b08 */ /* 0x000ea20000001000 */
[----:B------:R-:W-:Y:S01]  /*2b30*/  BSSY B0, `(.L_x_7479) ;  /* 0x0000017000007945 */ /* 0x000fe20003800000 */
[----:B------:R-:W-:Y:S02]  /*2b40*/  LOP3.LUT R155, R155, 0x6, RZ, 0xc0, !PT ;  /* 0x000000069b9b7812 */ /* 0x000fe400078ec0ff */
[----:B------:R-:W-:-:S02]  /*2b50*/  LEA.HI.X R169, R28, c[0x0][0x174], R24, 0x1, P1 ;  /* 0x00005d001ca97a11 */ /* 0x000fc400008f0c18 */
        /* <DEDUP_REMOVED lines=20> */
.L_x_7480:
[----:B---3--:R-:W-:Y:S05]  /*2ca0*/  BSYNC B0 ;  /* 0x0000000000007941 */ /* 0x008fea0003800000 */
.L_x_7479:
        /* <DEDUP_REMOVED lines=25> */
.L_x_7482:
[----:B------:R-:W-:Y:S05]  /*2e40*/  BSYNC B0 ;  /* 0x0000000000007941 */ /* 0x000fea0003800000 */
.L_x_7481:
        /* <DEDUP_REMOVED lines=25> */
.L_x_7484:
[----:B------:R-:W-:Y:S05]  /*2fe0*/  BSYNC B0 ;  /* 0x0000000000007941 */ /* 0x000fea0003800000 */
.L_x_7483:
        /* <DEDUP_REMOVED lines=28> */
.L_x_7486:
[----:B------:R-:W-:Y:S05]  /*31b0*/  BSYNC B0 ;  /* 0x0000000000007941 */ /* 0x000fea0003800000 */
.L_x_7485:
        /* <DEDUP_REMOVED lines=20> */
[----:B------:R-:W-:Y:S02]  /*3300*/  LOP3.LUT R5, R8, R9, RZ, 0x3c, !PT ;  /* 0x0000000908057212 */ /* 0x000fe400078e3cff */
[C---:B------:R-:W-:Y:S01]  /*3310*/  IADD3 R89, R87.reuse, 0x1, RZ ;  /* 0x0000000157597810 */ /* 0x040fe20007ffe0ff */
[----:B------:R-:W-:Y:S01]  /*3320*/  IMAD R146, R146, 0x200, R11 ;  /* 0x0000020092927824 */ /* 0x000fe200078e020b */
[----:B------:R-:W-:Y:S01]  /*3330*/  IADD3 R129, R87, 0x21, RZ ;  /* 0x0000002157817810 */ /* 0x000fe20007ffe0ff */
[----:B------:R-:W-:Y:S01]  /*3340*/  IMAD.IADD R147, R5, 0x1, R10 ;  /* 0x0000000105937824 */ /* 0x000fe200078e020a */
[C---:B------:R-:W-:Y:S01]  /*3350*/  IADD3 R97, R87.reuse, 0x8, RZ ;  /* 0x0000000857617810 */ /* 0x040fe20007ffe0ff */
[----:B------:R-:W-:Y:S01]  /*3360*/  IMAD.SHL.U32 R146, R146, 0x2, RZ ;  /* 0x0000000292927824 */ /* 0x000fe200078e00ff */
[----:B------:R-:W-:Y:S01]  /*3370*/  IADD3 R99, R87, 0x9, RZ ;  /* 0x0000000957637810 */ /* 0x000fe20007ffe0ff */
[----:B------:R-:W-:Y:S01]  /*3380*/  IMAD.SHL.U32 R147, R147, 0x2, RZ ;  /* 0x0000000293937824 */ /* 0x000fe200078e00ff */
[----:B------:R-:W-:Y:S01]  /*3390*/  I2F R91, R89 ;  /* 0x00000059005b7306 */ /* 0x000fe20000201400 */
[----:B------:R-:W-:Y:S01]  /*33a0*/  IADD3 R103, R87, 0x10, RZ ;  /* 0x0000001057677810 */ /* 0x000fe20007ffe0ff */
[----:B------:R-:W-:Y:S01]  /*33b0*/  LDSM.16.M88.4 R52, [R146+0x4000] ;  /* 0x004000009234783b */ /* 0x000fe20000000200 */
[----:B------:R-:W-:Y:S01]  /*33c0*/  IADD3 R3, R146, 0x4000, RZ ;  /* 0x0000400092037810 */ /* 0x000fe20007ffe0ff */
[--C-:B------:R-:W-:Y:S01]  /*33d0*/  IMAD R145, R6, 0x2, R147.reuse ;  /* 0x0000000206917824 */ /* 0x100fe200078e0293 */
[----:B------:R-:W-:Y:S01]  /*33e0*/  IADD3 R144, R146, 0x4020, RZ ;  /* 0x0000402092907810 */ /* 0x000fe20007ffe0ff */
[----:B------:R-:W2:Y:S01]  /*33f0*/  LDSM.16.M88.4 R80, [R147] ;  /* 0x000000009350783b */ /* 0x000ea20000000200 */
[----:B------:R-:W-:Y:S01]  /*3400*/  @P1 IADD3 R144, R3, -0x20, RZ ;  /* 0xffffffe003901810 */ /* 0x000fe20007ffe0ff */
[----:B------:R-:W-:Y:S01]  /*3410*/  IMAD.MOV.U32 R3, RZ, RZ, 0x40 ;  /* 0x00000040ff037424 */ /* 0x000fe200078e00ff */
[----:B------:R-:W-:Y:S01]  /*3420*/  I2F R123, R129 ;  /* 0x00000081007b7306 */ /* 0x000fe20000201400 */
[----:B----4-:R-:W4:Y:S01]  /*3430*/  LDSM.16.M88.4 R20, [R146+0x4800] ;  /* 0x004800009214783b */ /* 0x010f220000000200 */
[C---:B------:R-:W-:Y:S01]  /*3440*/  IMAD R143, R4.reuse, 0x2, R147 ;  /* 0x00000002048f7824 */ /* 0x040fe200078e0293 */
[----:B------:R-:W-:Y:S01]  /*3450*/  IADD3 R107, R87, 0x11, RZ ;  /* 0x00000011576b7810 */ /* 0x000fe20007ffe0ff */
[----:B------:R-:W-:Y:S01]  /*3460*/  IMAD R142, R4, 0x2, R145 ;  /* 0x00000002048e7824 */ /* 0x000fe200078e0291 */
[----:B------:R-:W5:Y:S01]  /*3470*/  LDSM.16.M88.4 R12, [R146+0x5000] ;  /* 0x00500000920c783b */ /* 0x000f620000000200 */
[----:B------:R-:W-:-:S02]  /*3480*/  SEL R3, R3, 0xffffffc0, !P2 ;  /* 0xffffffc003037807 */ /* 0x000fc40005000000 */
[----:B------:R-:W-:Y:S01]  /*3490*/  I2F R93, R97 ;  /* 0x00000061005d7306 */ /* 0x000fe20000201400 */
[----:B------:R-:W1:Y:S01]  /*34a0*/  LDSM.16.M88.4 R48, [R146+0x5800] ;  /* 0x005800009230783b */ /* 0x000e620000000200 */
[----:B------:R-:W-:Y:S01]  /*34b0*/  IADD3 R113, R87, 0x18, RZ ;  /* 0x0000001857717810 */ /* 0x000fe20007ffe0ff */
[----:B------:R-:W-:Y:S01]  /*34c0*/  IMAD.IADD R140, R146, 0x1, R3 ;  /* 0x00000001928c7824 */ /* 0x000fe200078e0203 */
[----:B------:R-:W-:Y:S01]  /*34d0*/  LOP3.LUT R5, R5, R30, RZ, 0xfc, !PT ;  /* 0x0000001e05057212 */ /* 0x000fe200078efcff */
[----:B------:R-:W-:Y:S01]  /*34e0*/  LDSM.16.M88.4 R44, [R144] ;  /* 0x00000000902c783b */ /* 0x000fe20000000200 */
[----:B------:R-:W-:Y:S01]  /*34f0*/  IMAD.IADD R133, R3, 0x1, R144 ;  /* 0x0000000103857824 */ /* 0x000fe200078e0290 */
[C---:B------:R-:W-:Y:S01]  /*3500*/  IADD3 R109, R87.reuse, 0x19, RZ ;  /* 0x00000019576d7810 */ /* 0x040fe20007ffe0ff */
[----:B------:R-:W-:Y:S01]  /*3510*/  I2F R95, R99 ;  /* 0x00000063005f7306 */ /* 0x000fe20000201400 */
[----:B------:R-:W3:Y:S01]  /*3520*/  LDSM.16.M88.4 R64, [R145] ;  /* 0x000000009140783b */ /* 0x000ee20000000200 */
[----:B------:R-:W-:-:S02]  /*3530*/  IADD3 R117, R87, 0x20, RZ ;  /* 0x0000002057757810 */ /* 0x000fc40007ffe0ff */
[C---:B------:R-:W-:Y:S01]  /*3540*/  IADD3 R131, R87.reuse, 0x29, RZ ;  /* 0x0000002957837810 */ /* 0x040fe20007ffe0ff */
[----:B------:R-:W1:Y:S01]  /*3550*/  LDSM.16.M88.4 R40, [R144+0x800] ;  /* 0x000800009028783b */ /* 0x000e620000000200 */
[C---:B------:R-:W-:Y:S02]  /*3560*/  IADD3 R175, R87.reuse, 0x38, RZ ;  /* 0x0000003857af7810 */ /* 0x040fe40007ffe0ff */
[----:B------:R-:W-:Y:S01]  /*3570*/  I2F R101, R103 ;  /* 0x0000006700657306 */ /* 0x000fe20000201400 */
[----:B-1----:R-:W1:Y:S01]  /*3580*/  LDSM.16.M88.4 R36, [R144+0x1000] ;  /* 0x001000009024783b */ /* 0x002e620000000200 */
[C---:B------:R-:W-:Y:S02]  /*3590*/  IADD3 R125, R87.reuse, 0x28, RZ ;  /* 0x00000028577d7810 */ /* 0x040fe40007ffe0ff */
[C---:B------:R-:W-:Y:S01]  /*35a0*/  IADD3 R139, R87.reuse, 0x30, RZ ;  /* 0x00000030578b7810 */ /* 0x040fe20007ffe0ff */
[----:B------:R-:W1:Y:S01]  /*35b0*/  LDSM.16.M88.4 R68, [R144+0x1800] ;  /* 0x001800009044783b */ /* 0x000e620000000200 */
[----:B------:R-:W-:-:S02]  /*35c0*/  IADD3 R173, R87, 0x31, RZ ;  /* 0x0000003157ad7810 */ /* 0x000fc40007ffe0ff */
[----:B------:R-:W-:Y:S01]  /*35d0*/  I2F R105, R107 ;  /* 0x0000006b00697306 */ /* 0x000fe20000201400 */
[----:B------:R-:W-:Y:S01]  /*35e0*/  LDSM.16.M88.4 R60, [R140+0x4000] ;  /* 0x004000008c3c783b */ /* 0x000fe20000000200 */
[----:B------:R-:W-:Y:S02]  /*35f0*/  IADD3 R167, R87, 0x39, RZ ;  /* 0x0000003957a77810 */ /* 0x000fe40007ffe0ff */
[C---:B------:R-:W-:Y:S01]  /*3600*/  IADD3 R136, R144.reuse, 0x800, RZ ;  /* 0x0000080090887810 */ /* 0x040fe20007ffe0ff */
[----:B--2---:R-:W-:Y:S01]  /*3610*/  HMMA.16816.F32 R56, R80, R52, RZ ;  /* 0x000000345038723c */ /* 0x004fe200000018ff */
[----:B------:R-:W-:Y:S01]  /*3620*/  LDSM.16.M88.4 R72, [R133] ;  /* 0x000000008548783b */ /* 0x000fe20000000200 */
[C---:B------:R-:W-:Y:S01]  /*3630*/  IADD3 R134, R144.reuse, 0x1800, RZ ;  /* 0x0000180090867810 */ /* 0x040fe20007ffe0ff */
[----:B------:R-:W-:Y:S01]  /*3640*/  I2F R111, R113 ;  /* 0x00000071006f7306 */ /* 0x000fe20000201400 */
[C---:B------:R-:W-:Y:S01]  /*3650*/  IADD3 R132, R144.reuse, 0x2000, RZ ;  /* 0x0000200090847810 */ /* 0x040fe20007ffe0ff */
[----:B------:R-:W-:Y:S01]  /*3660*/  LDSM.16.M88.4 R76, [R142] ;  /* 0x000000008e4c783b */ /* 0x000fe20000000200 */
[----:B------:R-:W-:-:S02]  /*3670*/  IADD3 R106, R144, 0x3000, RZ ;  /* 0x00003000906a7810 */ /* 0x000fc40007ffe0ff */
[C---:B------:R-:W-:Y:S03]  /*3680*/  HMMA.16816.F32 R52, R80.reuse, R54, RZ ;  /* 0x000000365034723c */ /* 0x040fe600000018ff */
[----:B------:R-:W-:Y:S05]  /*3690*/  I2F R119, R109 ;  /* 0x0000006d00777306 */ /* 0x000fea0000201400 */
[C---:B----4-:R-:W-:Y:S03]  /*36a0*/  HMMA.16816.F32 R32, R80.reuse, R20, RZ ;  /* 0x000000145020723c */ /* 0x050fe600000018ff */
[----:B------:R-:W-:Y:S05]  /*36b0*/  I2F R115, R117 ;  /* 0x0000007500737306 */ /* 0x000fea0000201400 */
[C---:B------:R-:W-:Y:S03]  /*36c0*/  HMMA.16816.F32 R20, R80.reuse, R22, RZ ;  /* 0x000000165014723c */ /* 0x040fe600000018ff */
[----:B------:R-:W-:Y:S05]  /*36d0*/  I2F R127, R131 ;  /* 0x00000083007f7306 */ /* 0x000fea0000201400 */
[C---:B-----5:R-:W-:Y:S03]  /*36e0*/  HMMA.16816.F32 R16, R80.reuse, R12, RZ ;  /* 0x0000000c5010723c */ /* 0x060fe600000018ff */
[----:B------:R-:W-:Y:S05]  /*36f0*/  I2F R171, R175 ;  /* 0x000000af00ab7306 */ /* 0x000fea0000201400 */
[C---:B------:R-:W-:Y:S03]  /*3700*/  HMMA.16816.F32 R12, R80.reuse, R14, RZ ;  /* 0x0000000e500c723c */ /* 0x040fe600000018ff */
[----:B------:R-:W-:Y:S05]  /*3710*/  I2F R137, R125 ;  /* 0x0000007d00897306 */ /* 0x000fea0000201400 */
[C---:B------:R-:W-:Y:S03]  /*3720*/  HMMA.16816.F32 R8, R80.reuse, R48, RZ ;  /* 0x000000305008723c */ /* 0x040fe600000018ff */
[----:B------:R-:W-:Y:S05]  /*3730*/  I2F R135, R139 ;  /* 0x0000008b00877306 */ /* 0x000fea0000201400 */
[----:B------:R-:W-:Y:S01]  /*3740*/  HMMA.16816.F32 R80, R80, R50, RZ ;  /* 0x000000325050723c */ /* 0x000fe200000018ff */
[----:B------:R-:W2:Y:S02]  /*3750*/  LDSM.16.M88.4 R48, [R143] ;  /* 0x000000008f30783b */ /* 0x000ea40000000200 */
[----:B------:R-:W-:Y:S05]  /*3760*/  I2F R141, R173 ;  /* 0x000000ad008d7306 */ /* 0x000fea0000201400 */
[C---:B---3--:R-:W-:Y:S03]  /*3770*/  HMMA.16816.F32 R56, R64.reuse, R44, R56 ;  /* 0x0000002c4038723c */ /* 0x048fe60000001838 */
[----:B------:R-:W-:Y:S05]  /*3780*/  I2F R3, R87 ;  /* 0x0000005700037306 */ /* 0x000fea0000201400 */
[C---:B------:R-:W-:Y:S01]  /*3790*/  HMMA.16816.F32 R52, R64.reuse, R46, R52 ;  /* 0x0000002e4034723c */ /* 0x040fe20000001834 */
[----:B------:R-:W3:Y:S02]  /*37a0*/  LDSM.16.M88.4 R44, [R140+0x4800] ;  /* 0x004800008c2c783b */ /* 0x000ee40000000200 */
[----:B------:R-:W-:Y:S05]  /*37b0*/  I2F R177, R167 ;  /* 0x000000a700b17306 */ /* 0x000fea0000201400 */
[C---:B------:R-:W-:Y:S08]  /*37c0*/  HMMA.16816.F32 R32, R64.reuse, R40, R32 ;  /* 0x000000284020723c */ /* 0x040ff00000001820 */
        /* <DEDUP_REMOVED lines=13> */
[C---:B------:R-:W-:Y:S08]  /*38a0*/  HMMA.16816.F32 R20, R48.reuse, R46, R20 ;  /* 0x0000002e3014723c */ /* 0x040ff00000001814 */
[C---:B----4-:R-:W-:Y:S08]  /*38b0*/  HMMA.16816.F32 R16, R48.reuse, R40, R16 ;  /* 0x000000283010723c */ /* 0x050ff00000001810 */
[C---:B------:R-:W-:Y:S01]  /*38c0*/  HMMA.16816.F32 R44, R48.reuse, R42, R12 ;  /* 0x0000002a302c723c */ /* 0x040fe2000000180c */
[----:B------:R-:W-:Y:S04]  /*38d0*/  LDSM.16.M88.4 R12, [R146+0x6000] ;  /* 0x00600000920c783b */ /* 0x000fe80000000200 */
[----:B------:R-:W3:Y:S03]  /*38e0*/  LDSM.16.M88.4 R40, [R147+0x2000] ;  /* 0x002000009328783b */ /* 0x000ee60000000200 */
[C---:B-1----:R-:W-:Y:S08]  /*38f0*/  HMMA.16816.F32 R8, R48.reuse, R36, R8 ;  /* 0x000000243008723c */ /* 0x042ff00000001808 */
[----:B------:R-:W-:Y:S01]  /*3900*/  HMMA.16816.F32 R80, R48, R38, R80 ;  /* 0x000000263050723c */ /* 0x000fe20000001850 */
[----:B------:R-:W1:Y:S04]  /*3910*/  LDSM.16.M88.4 R36, [R146+0x6800] ;  /* 0x006800009224783b */ /* 0x000e680000000200 */
[----:B------:R-:W-:Y:S03]  /*3920*/  LDSM.16.M88.4 R48, [R144+0x2000] ;  /* 0x002000009030783b */ /* 0x000fe60000000200 */
[C---:B------:R-:W-:Y:S08]  /*3930*/  HMMA.16816.F32 R56, R76.reuse, R72, R56 ;  /* 0x000000484c38723c */ /* 0x040ff00000001838 */
[C---:B------:R-:W-:Y:S01]  /*3940*/  HMMA.16816.F32 R52, R76.reuse, R74, R52 ;  /* 0x0000004a4c34723c */ /* 0x040fe20000001834 */
[----:B------:R-:W-:Y:S07]  /*3950*/  LDSM.16.M88.4 R72, [R133+0x2000] ;  /* 0x002000008548783b */ /* 0x000fee0000000200 */
[C---:B-----5:R-:W-:Y:S08]  /*3960*/  HMMA.16816.F32 R32, R76.reuse, R68, R32 ;  /* 0x000000444c20723c */ /* 0x060ff00000001820 */
[C---:B------:R-:W-:Y:S08]  /*3970*/  HMMA.16816.F32 R20, R76.reuse, R70, R20 ;  /* 0x000000464c14723c */ /* 0x040ff00000001814 */
[C---:B------:R-:W-:Y:S08]  /*3980*/  HMMA.16816.F32 R16, R76.reuse, R64, R16 ;  /* 0x000000404c10723c */ /* 0x040ff00000001810 */
[C---:B------:R-:W-:Y:S08]  /*3990*/  HMMA.16816.F32 R44, R76.reuse, R66, R44 ;  /* 0x000000424c2c723c */ /* 0x040ff0000000182c */
[C---:B--2---:R-:W-:Y:S01]  /*39a0*/  HMMA.16816.F32 R64, R76.reuse, R60, R8 ;  /* 0x0000003c4c40723c */ /* 0x044fe20000001808 */
[----:B------:R-:W2:Y:S07]  /*39b0*/  LDSM.16.M88.4 R8, [R145+0x2000] ;  /* 0x002000009108783b */ /* 0x000eae0000000200 */
[----:B------:R-:W-:Y:S01]  /*39c0*/  HMMA.16816.F32 R80, R76, R62, R80 ;  /* 0x0000003e4c50723c */ /* 0x000fe20000001850 */
[----:B------:R-:W4:Y:S07]  /*39d0*/  LDSM.16.M88.4 R60, [R146+0x7000] ;  /* 0x00700000923c783b */ /* 0x000f2e0000000200 */
[C---:B---3--:R-:W-:Y:S08]  /*39e0*/  HMMA.16816.F32 R56, R40.reuse, R12, R56 ;  /* 0x0000000c2838723c */ /* 0x048ff00000001838 */
[C---:B------:R-:W-:Y:S01]  /*39f0*/  HMMA.16816.F32 R68, R40.reuse, R14, R52 ;  /* 0x0000000e2844723c */ /* 0x040fe20000001834 */
[----:B------:R-:W-:Y:S04]  /*3a00*/  LDSM.16.M88.4 R52, [R140+0x6000] ;  /* 0x006000008c34783b */ /* 0x000fe80000000200 */
[----:B------:R-:W3:Y:S03]  /*3a10*/  LDSM.16.M88.4 R12, [R143+0x2000] ;  /* 0x002000008f0c783b */ /* 0x000ee60000000200 */
[C---:B-1----:R-:W-:Y:S08]  /*3a20*/  HMMA.16816.F32 R32, R40.reuse, R36, R32 ;  /* 0x000000242820723c */ /* 0x042ff00000001820 */
[----:B------:R-:W-:Y:S01]  /*3a30*/  HMMA.16816.F32 R20, R40, R38, R20 ;  /* 0x000000262814723c */ /* 0x000fe20000001814 */
[----:B------:R-:W1:Y:S07]  /*3a40*/  LDSM.16.M88.4 R36, [R144+0x2800] ;  /* 0x002800009024783b */ /* 0x000e6e0000000200 */
[C---:B--2---:R-:W-:Y:S08]  /*3a50*/  HMMA.16816.F32 R56, R8.reuse, R48, R56 ;  /* 0x000000300838723c */ /* 0x044ff00000001838 */
[----:B------:R-:W-:Y:S01]  /*3a60*/  HMMA.16816.F32 R68, R8, R50, R68 ;  /* 0x000000320844723c */ /* 0x000fe20000001844 */
[----:B------:R-:W2:Y:S07]  /*3a70*/  LDSM.16.M88.4 R48, [R140+0x6800] ;  /* 0x006800008c30783b */ /* 0x000eae0000000200 */
[----:B----4-:R-:W-:Y:S01]  /*3a80*/  HMMA.16816.F32 R76, R40, R60, R16 ;  /* 0x0000003c284c723c */ /* 0x010fe20000001810 */
[----:B------:R-:W4:Y:S07]  /*3a90*/  LDSM.16.M88.4 R16, [R142+0x2000] ;  /* 0x002000008e10783b */ /* 0x000f2e0000000200 */
[C---:B---3--:R-:W-:Y:S08]  /*3aa0*/  HMMA.16816.F32 R56, R12.reuse, R52, R56 ;  /* 0x000000340c38723c */ /* 0x048ff00000001838 */
[----:B------:R-:W-:Y:S01]  /*3ab0*/  HMMA.16816.F32 R68, R12, R54, R68 ;  /* 0x000000360c44723c */ /* 0x000fe20000001844 */
[----:B------:R-:W3:Y:S07]  /*3ac0*/  LDSM.16.M88.4 R52, [R144+0x3000] ;  /* 0x003000009034783b */ /* 0x000eee0000000200 */
[C---:B-1----:R-:W-:Y:S08]  /*3ad0*/  HMMA.16816.F32 R32, R8.reuse, R36, R32 ;  /* 0x000000240820723c */ /* 0x042ff00000001820 */
[----:B------:R-:W-:Y:S01]  /*3ae0*/  HMMA.16816.F32 R36, R8, R38, R20 ;  /* 0x000000260824723c */ /* 0x000fe20000001814 */
[----:B------:R-:W1:Y:S07]  /*3af0*/  LDSM.16.M88.4 R20, [R133+0x2800] ;  /* 0x002800008514783b */ /* 0x000e6e0000000200 */
[----:B------:R-:W-:Y:S01]  /*3b00*/  HMMA.16816.F32 R60, R40, R62, R44 ;  /* 0x0000003e283c723c */ /* 0x000fe2000000182c */
[----:B------:R-:W-:Y:S07]  /*3b10*/  LDSM.16.M88.4 R44, [R133+0x3000] ;  /* 0x00300000852c783b */ /* 0x000fee0000000200 */
[C---:B--2---:R-:W-:Y:S08]  /*3b20*/  HMMA.16816.F32 R32, R12.reuse, R48, R32 ;  /* 0x000000300c20723c */ /* 0x044ff00000001820 */
[----:B------:R-:W-:Y:S01]  /*3b30*/  HMMA.16816.F32 R36, R12, R50, R36 ;  /* 0x000000320c24723c */ /* 0x000fe20000001824 */
[----:B------:R-:W2:Y:S07]  /*3b40*/  LDSM.16.M88.4 R48, [R146+0x7800] ;  /* 0x007800009230783b */ /* 0x000eae0000000200 */
[C---:B----4-:R-:W-:Y:S08]  /*3b50*/  HMMA.16816.F32 R56, R16.reuse, R72, R56 ;  /* 0x000000481038723c */ /* 0x050ff00000001838 */
[----:B------:R-:W-:Y:S01]  /*3b60*/  HMMA.16816.F32 R68, R16, R74, R68 ;  /* 0x0000004a1044723c */ /* 0x000fe20000001844 */
[----:B------:R-:W4:Y:S07]  /*3b70*/  LDSM.16.M88.4 R72, [R140+0x7000] ;  /* 0x007000008c48783b */ /* 0x000f2e0000000200 */
[----:B---3--:R-:W-:Y:S08]  /*3b80*/  HMMA.16816.F32 R76, R8, R52, R76 ;  /* 0x00000034084c723c */ /* 0x008ff0000000184c */
[----:B-1----:R-:W-:Y:S01]  /*3b90*/  HMMA.16816.F32 R32, R16, R20, R32 ;  /* 0x000000141020723c */ /* 0x002fe20000001820 */
[----:B------:R-:W-:-:S02]  /*3ba0*/  FMUL.FTZ R52, R58, c[0x0][0x2ec] ;  /* 0x0000bb003a347a20 */ /* 0x000fc40000410000 */
[----:B------:R-:W-:Y:S02]  /*3bb0*/  FMUL.FTZ R53, R57, c[0x0][0x2ec] ;  /* 0x0000bb0039357a20 */ /* 0x000fe40000410000 */
[----:B------:R-:W-:Y:S02]  /*3bc0*/  FMUL.FTZ R57, R59, c[0x0][0x2ec] ;  /* 0x0000bb003b397a20 */ /* 0x000fe40000410000 */
[----:B------:R-:W-:Y:S01]  /*3bd0*/  FMUL.FTZ R56, R56, c[0x0][0x2ec] ;  /* 0x0000bb0038387a20 */ /* 0x000fe20000410000 */
[----:B------:R-:W-:Y:S01]  /*3be0*/  HMMA.16816.F32 R36, R16, R22, R36 ;  /* 0x000000161024723c */ /* 0x000fe20000001824 */
[----:B------:R-:W1:Y:S01]  /*3bf0*/  LDSM.16.M88.4 R20, [R144+0x3800] ;  /* 0x003800009014783b */ /* 0x000e620000000200 */
[----:B------:R-:W-:Y:S01]  /*3c00*/  FMUL.FTZ R58, R68, c[0x0][0x2ec] ;  /* 0x0000bb00443a7a20 */ /* 0x000fe20000410000 */
[----:B------:R-:W-:Y:S01]  /*3c10*/  MUFU.TANH R53, R53 ;  /* 0x0000003500357308 */ /* 0x000fe20000002400 */
[----:B------:R-:W-:Y:S02]  /*3c20*/  FMUL.FTZ R59, R69, c[0x0][0x2ec] ;  /* 0x0000bb00453b7a20 */ /* 0x000fe40000410000 */
[----:B------:R-:W-:-:S02]  /*3c30*/  FMUL.FTZ R69, R70, c[0x0][0x2ec] ;  /* 0x0000bb0046457a20 */ /* 0x000fc40000410000 */
[----:B--2---:R-:W-:Y:S01]  /*3c40*/  HMMA.16816.F32 R80, R40, R50, R80 ;  /* 0x000000322850723c */ /* 0x004fe20000001850 */
[----:B------:R-:W-:Y:S02]  /*3c50*/  FMUL.FTZ R70, R71, c[0x0][0x2ec] ;  /* 0x0000bb0047467a20 */ /* 0x000fe40000410000 */
[----:B------:R-:W-:Y:S05]  /*3c60*/  MUFU.TANH R57, R57 ;  /* 0x0000003900397308 */ /* 0x000fea0000002400 */
[----:B------:R-:W-:Y:S01]  /*3c70*/  HMMA.16816.F32 R60, R8, R54, R60 ;  /* 0x00000036083c723c */ /* 0x000fe2000000183c */
[----:B------:R-:W-:Y:S02]  /*3c80*/  FMUL.FTZ R68, R32, c[0x0][0x2ec] ;  /* 0x0000bb0020447a20 */ /* 0x000fe40000410000 */
[----:B------:R-:W-:Y:S04]  /*3c90*/  MUFU.TANH R69, R69 ;  /* 0x0000004500457308 */ /* 0x000fe80000002400 */
[----:B------:R-:W-:Y:S01]  /*3ca0*/  FMUL.FTZ R54, R33, c[0x0][0x2ec] ;  /* 0x0000bb0021367a20 */ /* 0x000fe20000410000 */
[----:B----4-:R-:W-:Y:S01]  /*3cb0*/  HMMA.16816.F32 R76, R12, R72, R76 ;  /* 0x000000480c4c723c */ /* 0x010fe2000000184c */
[----:B------:R-:W-:-:S02]  /*3cc0*/  FMUL.FTZ R55, R35, c[0x0][0x2ec] ;  /* 0x0000bb0023377a20 */ /* 0x000fc40000410000 */
[----:B------:R-:W-:Y:S01]  /*3cd0*/  FMUL.FTZ R36, R36, c[0x0][0x2ec] ;  /* 0x0000bb0024247a20 */ /* 0x000fe20000410000 */
[----:B------:R-:W2:Y:S04]  /*3ce0*/  MUFU.TANH R70, R70 ;  /* 0x0000004600467308 */ /* 0x000ea80000002400 */
[----:B------:R-:W-:Y:S04]  /*3cf0*/  HMMA.16816.F32 R64, R40, R48, R64 ;  /* 0x000000302840723c */ /* 0x000fe80000001840 */
[----:B------:R-:W3:Y:S03]  /*3d00*/  MUFU.TANH R58, R58 ;  /* 0x0000003a003a7308 */ /* 0x000ee60000002400 */
[----:B------:R-:W-:Y:S01]  /*3d10*/  FMUL.FTZ R48, R34, c[0x0][0x2ec] ;  /* 0x0000bb0022307a20 */ /* 0x000fe20000410000 */
[----:B------:R-:W-:Y:S01]  /*3d20*/  HMMA.16816.F32 R60, R12, R74, R60 ;  /* 0x0000004a0c3c723c */ /* 0x000fe2000000183c */
[----:B------:R-:W4:Y:S01]  /*3d30*/  LDSM.16.M88.4 R32, [R140+0x7800] ;  /* 0x007800008c20783b */ /* 0x000f220000000200 */
[----:B------:R-:W-:Y:S01]  /*3d40*/  FMUL.FTZ R49, R37, c[0x0][0x2ec] ;  /* 0x0000bb0025317a20 */ /* 0x000fe20000410000 */
[----:B------:R-:W-:Y:S01]  /*3d50*/  SHF.R.S32.HI R42, RZ, 0x1f, R31 ;  /* 0x0000001fff2a7819 */ /* 0x000fe2000001141f */
[----:B------:R-:W-:Y:S01]  /*3d60*/  IMAD R41, R31, 0x10, R84 ;  /* 0x000000101f297824 */ /* 0x000fe200078e0254 */
[----:B------:R-:W-:Y:S01]  /*3d70*/  MUFU.TANH R68, R68 ;  /* 0x0000004400447308 */ /* 0x000fe20000002400 */
[----:B--2---:R-:W-:-:S02]  /*3d80*/  FFMA.FTZ R70, R0, R95, R70 ;  /* 0x0000005f00467223 */ /* 0x004fc40000010046 */
[----:B-1----:R-:W-:Y:S01]  /*3d90*/  HMMA.16816.F32 R80, R8, R22, R80 ;  /* 0x000000160850723c */ /* 0x002fe20000001850 */
[----:B------:R-:W-:Y:S02]  /*3da0*/  IADD3 R50, R41, 0x1, R154 ;  /* 0x0000000129327810 */ /* 0x000fe40007ffe09a */
[----:B------:R-:W-:Y:S02]  /*3db0*/  LEA.HI R41, R42, R31, RZ, 0x2 ;  /* 0x0000001f2a297211 */ /* 0x000fe400078f10ff */
[----:B------:R-:W-:Y:S01]  /*3dc0*/  IADD3 R85, R27, R50, -R85 ;  /* 0x000000321b557210 */ /* 0x000fe20007ffe855 */
[----:B------:R-:W-:Y:S01]  /*3dd0*/  MUFU.TANH R48, R48 ;  /* 0x0000003000307308 */ /* 0x000fe20000002400 */
[----:B------:R-:W-:Y:S01]  /*3de0*/  LOP3.LUT R42, R41, 0xfffffffc, RZ, 0xc0, !PT ;  /* 0xfffffffc292a7812 */ /* 0x000fe200078ec0ff */
[----:B------:R-:W-:Y:S01]  /*3df0*/  HMMA.16816.F32 R76, R16, R44, R76 ;  /* 0x0000002c104c723c */ /* 0x000fe2000000184c */
[----:B------:R-:W-:-:S03]  /*3e00*/  IADD3 R122, R85, c[0x0][0x2e8], RZ ;  /* 0x0000ba00557a7a10 */ /* 0x000fc60007ffe0ff */
[----:B------:R-:W-:Y:S01]  /*3e10*/  IMAD.IADD R161, R31, 0x1, -R42 ;  /* 0x000000011fa17824 */ /* 0x000fe200078e0a2a */
[C---:B------:R-:W-:Y:S01]  /*3e20*/  IADD3 R104, R122.reuse, 0x8, RZ ;  /* 0x000000087a687810 */ /* 0x040fe20007ffe0ff */
[----:B------:R1:W-:Y:S01]  /*3e30*/  MUFU.TANH R45, R36 ;  /* 0x00000024002d7308 */ /* 0x0003e20000002400 */
[-C--:B------:R-:W-:Y:S01]  /*3e40*/  IMNMX R122, R122, R27.reuse, PT ;  /* 0x0000001b7a7a7217 */ /* 0x080fe20003800200 */
[----:B------:R-:W-:Y:S01]  /*3e50*/  HMMA.16816.F32 R64, R8, R20, R64 ;  /* 0x000000140840723c */ /* 0x000fe20000001840 */
[----:B------:R-:W-:Y:S01]  /*3e60*/  IMNMX R104, R104, R27, PT ;  /* 0x0000001b68687217 */ /* 0x000fe20003800200 */
[----:B------:R-:W-:Y:S01]  /*3e70*/  FFMA.FTZ R27, R0, R93, R69 ;  /* 0x0000005d001b7223 */ /* 0x000fe20000010045 */
[C---:B------:R-:W-:Y:S02]  /*3e80*/  ISETP.GE.AND P5, PT, R89.reuse, R122, PT ;  /* 0x0000007a5900720c */ /* 0x040fe40003fa6270 */
[-C--:B------:R-:W-:Y:S01]  /*3e90*/  ISETP.GE.AND P1, PT, R89, R104.reuse, PT ;  /* 0x000000685900720c */ /* 0x080fe20003f26270 */
[----:B------:R-:W2:Y:S01]  /*3ea0*/  MUFU.TANH R44, R55 ;  /* 0x00000037002c7308 */ /* 0x000ea20000002400 */
[----:B------:R-:W-:Y:S01]  /*3eb0*/  FMUL.FTZ R20, R38, c[0x0][0x2ec] ;  /* 0x0000bb0026147a20 */ /* 0x000fe20000410000 */
[----:B------:R-:W-:Y:S01]  /*3ec0*/  HMMA.16816.F32 R60, R16, R46, R60 ;  /* 0x0000002e103c723c */ /* 0x000fe2000000183c */
[----:B------:R-:W-:Y:S01]  /*3ed0*/  FMUL.FTZ R21, R39, c[0x0][0x2ec] ;  /* 0x0000bb0027157a20 */ /* 0x000fe20000410000 */
[-C--:B------:R-:W-:Y:S01]  /*3ee0*/  ISETP.GE.AND P2, PT, R97, R104.reuse, PT ;  /* 0x000000686100720c */ /* 0x080fe20003f46270 */
[CC--:B------:R-:W-:Y:S01]  /*3ef0*/  FFMA.FTZ R8, R0.reuse, R91.reuse, R53 ;  /* 0x0000005b00087223 */ /* 0x0c0fe20000010035 */
[----:B------:R-:W-:Y:S01]  /*3f00*/  ISETP.GE.AND P4, PT, R99, R104, PT ;  /* 0x000000686300720c */ /* 0x000fe20003f86270 */
[----:B------:R-:W-:Y:S01]  /*3f10*/  FFMA.FTZ R9, R0, R91, R57 ;  /* 0x0000005b00097223 */ /* 0x000fe20000010039 */
[----:B-1----:R-:W1:Y:S01]  /*3f20*/  LDSM.16.M88.4 R36, [R133+0x3800] ;  /* 0x003800008524783b */ /* 0x002e620000000200 */
[----:B------:R-:W5:Y:S01]  /*3f30*/  MUFU.TANH R20, R20 ;  /* 0x0000001400147308 */ /* 0x000f620000002400 */
[----:B------:R-:W-:Y:S01]  /*3f40*/  FMUL.FTZ R22, R79, c[0x0][0x2ec] ;  /* 0x0000bb004f167a20 */ /* 0x000fe20000410000 */
[C---:B----4-:R-:W-:Y:S01]  /*3f50*/  HMMA.16816.F32 R80, R12.reuse, R34, R80 ;  /* 0x000000220c50723c */ /* 0x050fe20000001850 */
[----:B------:R-:W-:Y:S01]  /*3f60*/  FMUL.FTZ R30, R78, c[0x0][0x2ec] ;  /* 0x0000bb004e1e7a20 */ /* 0x000fe20000410000 */
[-C--:B------:R-:W-:Y:S01]  /*3f70*/  ISETP.GE.AND P3, PT, R97, R122.reuse, PT ;  /* 0x0000007a6100720c */ /* 0x080fe20003f66270 */
[----:B------:R-:W-:Y:S01]  /*3f80*/  FMUL.FTZ R40, R76, c[0x0][0x2ec] ;  /* 0x0000bb004c287a20 */ /* 0x000fe20000410000 */
[----:B------:R-:W-:Y:S01]  /*3f90*/  FSEL R8, R8, -INF , !P5 ;  /* 0xff80000008087808 */ /* 0x000fe20006800000 */
[C---:B---3--:R-:W-:Y:S01]  /*3fa0*/  FFMA.FTZ R10, R0.reuse, R93, R58 ;  /* 0x0000005d000a7223 */ /* 0x048fe2000001003a */
[----:B------:R-:W3:Y:S01]  /*3fb0*/  MUFU.TANH R22, R22 ;  /* 0x0000001600167308 */ /* 0x000ee20000002400 */
[----:B------:R-:W-:Y:S01]  /*3fc0*/  FSEL R9, R9, -INF , !P1 ;  /* 0xff80000009097808 */ /* 0x000fe20004800000 */
[----:B------:R-:W-:Y:S01]  /*3fd0*/  HMMA.16816.F32 R64, R12, R32, R64 ;  /* 0x000000200c40723c */ /* 0x000fe20000001840 */
[C---:B------:R-:W-:Y:S01]  /*3fe0*/  ISETP.GE.AND P5, PT, R103.reuse, R122, PT ;  /* 0x0000007a6700720c */ /* 0x040fe20003fa6270 */
[----:B--2---:R-:W-:Y:S01]  /*3ff0*/  FFMA.FTZ R11, R0, R105, R44 ;  /* 0x00000069000b7223 */ /* 0x004fe2000001002c */
[-C--:B------:R-:W-:Y:S01]  /*4000*/  ISETP.GE.AND P1, PT, R103, R104.reuse, PT ;  /* 0x000000686700720c */ /* 0x080fe20003f26270 */
[----:B------:R-:W-:Y:S01]  /*4010*/  FMUL.FTZ R77, R77, c[0x0][0x2ec] ;  /* 0x0000bb004d4d7a20 */ /* 0x000fe20000410000 */
[----:B------:R-:W-:Y:S01]  /*4020*/  FSEL R27, R27, -INF , !P2 ;  /* 0xff8000001b1b7808 */ /* 0x000fe20005000000 */
[----:B------:R-:W2:Y:S01]  /*4030*/  MUFU.TANH R54, R54 ;  /* 0x0000003600367308 */ /* 0x000ea20000002400 */
[----:B------:R-:W-:Y:S01]  /*4040*/  FMUL.FTZ R33, R61, c[0x0][0x2ec] ;  /* 0x0000bb003d217a20 */ /* 0x000fe20000410000 */
[----:B------:R-:W-:Y:S01]  /*4050*/  FSEL R15, R70, -INF , !P4 ;  /* 0xff800000460f7808 */ /* 0x000fe20006000000 */
[----:B------:R-:W-:Y:S01]  /*4060*/  FFMA.FTZ R13, R0, R101, R48 ;  /* 0x00000065000d7223 */ /* 0x000fe20000010030 */
[-C--:B------:R-:W-:Y:S01]  /*4070*/  ISETP.GE.AND P2, PT, R107, R104.reuse, PT ;  /* 0x000000686b00720c */ /* 0x080fe20003f46270 */
[----:B------:R-:W-:Y:S01]  /*4080*/  FMUL.FTZ R32, R60, c[0x0][0x2ec] ;  /* 0x0000bb003c207a20 */ /* 0x000fe20000410000 */
[----:B------:R-:W-:Y:S01]  /*4090*/  ISETP.GE.AND P4, PT, R113, R104, PT ;  /* 0x000000687100720c */ /* 0x000fe20003f86270 */
[C---:B-----5:R-:W-:Y:S01]  /*40a0*/  FFMA.FTZ R20, R0.reuse, R111, R20 ;  /* 0x0000006f00147223 */ /* 0x060fe20000010014 */
[----:B------:R-:W-:Y:S01]  /*40b0*/  MUFU.TANH R49, R49 ;  /* 0x0000003100317308 */ /* 0x000fe20000002400 */
[----:B---3--:R-:W-:Y:S01]  /*40c0*/  FFMA.FTZ R165, R0, R123, R22 ;  /* 0x0000007b00a57223 */ /* 0x008fe20000010016 */
[----:B------:R-:W-:Y:S01]  /*40d0*/  FSEL R10, R10, -INF , !P3 ;  /* 0xff8000000a0a7808 */ /* 0x000fe20005800000 */
[----:B------:R-:W-:Y:S01]  /*40e0*/  FMUL.FTZ R34, R62, c[0x0][0x2ec] ;  /* 0x0000bb003e227a20 */ /* 0x000fe20000410000 */
[----:B------:R-:W-:Y:S01]  /*40f0*/  ISETP.GE.AND P3, PT, R107, R122, PT ;  /* 0x0000007a6b00720c */ /* 0x000fe20003f66270 */
[----:B------:R-:W-:Y:S01]  /*4100*/  FMUL.FTZ R35, R63, c[0x0][0x2ec] ;  /* 0x0000bb003f237a20 */ /* 0x000fe20000410000 */
[----:B------:R-:W-:Y:S01]  /*4110*/  FSEL R13, R13, -INF , !P1 ;  /* 0xff8000000d0d7808 */ /* 0x000fe20004800000 */
[C---:B------:R-:W-:Y:S01]  /*4120*/  FFMA.FTZ R45, R0.reuse, R111, R45 ;  /* 0x0000006f002d7223 */ /* 0x040fe2000001002d */
[----:B------:R-:W3:Y:S01]  /*4130*/  MUFU.TANH R21, R21 ;  /* 0x0000001500157308 */ /* 0x000ee20000002400 */
[----:B--2---:R-:W-:Y:S01]  /*4140*/  FFMA.FTZ R12, R0, R105, R54 ;  /* 0x00000069000c7223 */ /* 0x004fe20000010036 */
[----:B------:R-:W-:Y:S01]  /*4150*/  ISETP.GE.AND P1, PT, R109, R104, PT ;  /* 0x000000686d00720c */ /* 0x000fe20003f26270 */
[----:B------:R-:W-:-:S04]  /*4160*/  DEPBAR.LE SB0, 0x0 ;  /* 0x000080000000791a */ /* 0x000fc80000000000 */
[C---:B-1----:R-:W-:Y:S01]  /*4170*/  HMMA.16816.F32 R80, R16.reuse, R38, R80 ;  /* 0x000000261050723c */ /* 0x042fe20000001850 */
[----:B------:R-:W1:Y:S01]  /*4180*/  MUFU.TANH R30, R30 ;  /* 0x0000001e001e7308 */ /* 0x000e620000002400 */
[----:B------:R-:W-:Y:S02]  /*4190*/  FSEL R11, R11, -INF , !P2 ;  /* 0xff8000000b0b7808 */ /* 0x000fe40005000000 */
[----:B------:R-:W-:Y:S02]  /*41a0*/  FSEL R23, R20, -INF , !P4 ;  /* 0xff80000014177808 */ /* 0x000fe40006000000 */
[----:B------:R-:W-:Y:S02]  /*41b0*/  ISETP.GE.AND P2, PT, R117, R104, PT ;  /* 0x000000687500720c */ /* 0x000fe40003f46270 */
[----:B------:R-:W-:Y:S01]  /*41c0*/  HMMA.16816.F32 R64, R16, R36, R64 ;  /* 0x000000241040723c */ /* 0x000fe20000001840 */
[----:B------:R-:W2:Y:S01]  /*41d0*/  MUFU.TANH R40, R40 ;  /* 0x0000002800287308 */ /* 0x000ea20000002400 */
[----:B---3--:R-:W-:Y:S01]  /*41e0*/  FFMA.FTZ R21, R0, R119, R21 ;  /* 0x0000007700157223 */ /* 0x008fe20000010015 */
[----:B------:R-:W-:-:S02]  /*41f0*/  FSEL R12, R12, -INF , !P3 ;  /* 0xff8000000c0c7808 */ /* 0x000fc40005800000 */
[----:B------:R-:W-:Y:S02]  /*4200*/  ISETP.GE.AND P3, PT, R117, R122, PT ;  /* 0x0000007a7500720c */ /* 0x000fe40003f66270 */
[C---:B------:R-:W-:Y:S01]  /*4210*/  FFMA.FTZ R36, R0.reuse, R101, R68 ;  /* 0x0000006500247223 */ /* 0x040fe20000010044 */
[----:B------:R-:W-:Y:S01]  /*4220*/  FSEL R21, R21, -INF , !P1 ;  /* 0xff80000015157808 */ /* 0x000fe20004800000 */
[----:B------:R-:W3:Y:S01]  /*4230*/  MUFU.TANH R59, R59 ;  /* 0x0000003b003b7308 */ /* 0x000ee20000002400 */
[C---:B------:R-:W-:Y:S01]  /*4240*/  FFMA.FTZ R16, R0.reuse, R119, R49 ;  /* 0x0000007700107223 */ /* 0x040fe20000010031 */
[----:B------:R-:W-:Y:S01]  /*4250*/  ISETP.GE.AND P1, PT, R125, R104, PT ;  /* 0x000000687d00720c */ /* 0x000fe20003f26270 */
[-C--:B-1----:R-:W-:Y:S01]  /*4260*/  FFMA.FTZ R30, R0, R115.reuse, R30 ;  /* 0x00000073001e7223 */ /* 0x082fe2000001001e */
[----:B------:R-:W-:Y:S02]  /*4270*/  FSEL R36, R36, -INF , !P5 ;  /* 0xff80000024247808 */ /* 0x000fe40006800000 */
[-C--:B------:R-:W-:Y:S01]  /*4280*/  ISETP.GE.AND P5, PT, R109, R122.reuse, PT ;  /* 0x0000007a6d00720c */ /* 0x080fe20003fa6270 */
        /* <DEDUP_REMOVED lines=11> */
[-C--:B------:R-:W-:Y:S01]  /*4340*/  ISETP.GE.AND P6, PT, R99, R122.reuse, PT ;  /* 0x0000007a6300720c */ /* 0x080fe20003fc6270 */
[----:B------:R-:W-:Y:S01]  /*4350*/  FMUL.FTZ R37, R64, c[0x0][0x2ec] ;  /* 0x0000bb0040257a20 */ /* 0x000fe20000410000 */
[----:B------:R-:W-:Y:S01]  /*4360*/  FSEL R128, R40, -INF , !P3 ;  /* 0xff80000028807808 */ /* 0x000fe20005800000 */
[----:B------:R-:W-:Y:S01]  /*4370*/  FMUL.FTZ R20, R67, c[0x0][0x2ec] ;  /* 0x0000bb0043147a20 */ /* 0x000fe20000410000 */
[----:B------:R-:W-:Y:S01]  /*4380*/  ISETP.GE.AND P3, PT, R131, R122, PT ;  /* 0x0000007a8300720c */ /* 0x000fe20003f66270 */
[C---:B---3--:R-:W-:Y:S01]  /*4390*/  FFMA.FTZ R59, R0.reuse, R95, R59 ;  /* 0x0000005f003b7223 */ /* 0x048fe2000001003b */
[----:B------:R-:W3:Y:S01]  /*43a0*/  MUFU.TANH R32, R32 ;  /* 0x0000002000207308 */ /* 0x000ee20000002400 */
[----:B------:R-:W-:Y:S01]  /*43b0*/  FMUL.FTZ R30, R81, c[0x0][0x2ec] ;  /* 0x0000bb00511e7a20 */ /* 0x000fe20000410000 */
[----:B------:R-:W-:Y:S01]  /*43c0*/  ISETP.GE.AND P4, PT, R129, R104, PT ;  /* 0x000000688100720c */ /* 0x000fe20003f86270 */
[----:B-1----:R-:W-:Y:S01]  /*43d0*/  FFMA.FTZ R33, R0, R127, R33 ;  /* 0x0000007f00217223 */ /* 0x002fe20000010021 */
[----:B------:R-:W-:-:S02]  /*43e0*/  FSEL R14, R59, -INF , !P6 ;  /* 0xff8000003b0e7808 */ /* 0x000fc40007000000 */
[-C--:B------:R-:W-:Y:S02]  /*43f0*/  ISETP.GE.AND P6, PT, R113, R122.reuse, PT ;  /* 0x0000007a7100720c */ /* 0x080fe40003fc6270 */
[----:B------:R-:W1:Y:S01]  /*4400*/  MUFU.TANH R31, R77 ;  /* 0x0000004d001f7308 */ /* 0x000e620000002400 */
[----:B------:R-:W-:Y:S01]  /*4410*/  FSEL R130, R33, -INF , !P3 ;  /* 0xff80000021827808 */ /* 0x000fe20005800000 */
[----:B--2---:R-:W-:Y:S01]  /*4420*/  FFMA.FTZ R22, R0, R171, R22 ;  /* 0x000000ab00167223 */ /* 0x004fe20000010016 */
[----:B------:R-:W-:Y:S02]  /*4430*/  ISETP.GE.AND P3, PT, R175, R122, PT ;  /* 0x0000007aaf00720c */ /* 0x000fe40003f66270 */
[----:B------:R-:W-:Y:S02]  /*4440*/  FSEL R18, R45, -INF , !P6 ;  /* 0xff8000002d127808 */ /* 0x000fe40007000000 */
[----:B------:R-:W-:Y:S01]  /*4450*/  FSEL R117, R22, -INF , !P3 ;  /* 0xff80000016757808 */ /* 0x000fe20005800000 */
[----:B------:R-:W2:Y:S01]  /*4460*/  MUFU.TANH R34, R34 ;  /* 0x0000002200227308 */ /* 0x000ea20000002400 */
[----:B---3--:R-:W-:Y:S01]  /*4470*/  FFMA.FTZ R32, R0, R137, R32 ;  /* 0x0000008900207223 */ /* 0x008fe20000010020 */
[----:B------:R-:W-:-:S02]  /*4480*/  ISETP.GT.AND P3, PT, R156, R149, PT ;  /* 0x000000959c00720c */ /* 0x000fc40003f64270 */
[----:B------:R-:W-:Y:S02]  /*4490*/  ISETP.GE.AND P6, PT, R129, R122, PT ;  /* 0x0000007a8100720c */ /* 0x000fe40003fc6270 */
        /* <DEDUP_REMOVED lines=8> */
[----:B------:R-:W-:Y:S02]  /*4520*/  ISETP.GE.AND P4, PT, R139, R104, PT ;  /* 0x000000688b00720c */ /* 0x000fe40003f86270 */
[-C--:B------:R-:W-:Y:S02]  /*4530*/  ISETP.GE.AND P5, PT, R173, R122.reuse, PT ;  /* 0x0000007aad00720c */ /* 0x080fe40003fa6270 */
[----:B------:R-:W-:Y:S02]  /*4540*/  FSEL R131, R34, -INF , !P1 ;  /* 0xff80000022837808 */ /* 0x000fe40004800000 */
[----:B------:R-:W2:Y:S01]  /*4550*/  MUFU.TANH R35, R35 ;  /* 0x0000002300237308 */ /* 0x000ea20000002400 */
[----:B---3--:R-:W-:Y:S01]  /*4560*/  FFMA.FTZ R17, R0, R141, R17 ;  /* 0x0000008d00117223 */ /* 0x008fe20000010011 */
[----:B------:R-:W-:-:S02]  /*4570*/  ISETP.GE.AND P6, PT, R139, R122, PT ;  /* 0x0000007a8b00720c */ /* 0x000fc40003fc6270 */
[----:B------:R-:W-:Y:S02]  /*4580*/  ISETP.GE.AND P1, PT, R173, R104, PT ;  /* 0x00000068ad00720c */ /* 0x000fe40003f26270 */
[----:B------:R-:W-:Y:S02]  /*4590*/  FSEL R118, R17, -INF , !P5 ;  /* 0xff80000011767808 */ /* 0x000fe40006800000 */
[----:B------:R-:W3:Y:S01]  /*45a0*/  MUFU.TANH R37, R37 ;  /* 0x0000002500257308 */ /* 0x000ee20000002400 */
[----:B-1----:R-:W-:Y:S01]  /*45b0*/  FFMA.FTZ R19, R0, R135, R19 ;  /* 0x0000008700137223 */ /* 0x002fe20000010013 */
[----:B------:R-:W-:Y:S02]  /*45c0*/  ISETP.GE.AND P5, PT, R167, R122, PT ;  /* 0x0000007aa700720c */ /* 0x000fe40003fa6270 */
[----:B------:R-:W-:Y:S02]  /*45d0*/  IADD3 R107, R144, 0x2800, RZ ;  /* 0x00002800906b7810 */ /* 0x000fe40007ffe0ff */
[----:B------:R-:W-:-:S02]  /*45e0*/  FSEL R115, R19, -INF , !P4 ;  /* 0xff80000013737808 */ /* 0x000fc40006000000 */
[----:B------:R-:W1:Y:S01]  /*45f0*/  MUFU.TANH R20, R20 ;  /* 0x0000001400147308 */ /* 0x000e620000002400 */
[----:B--2---:R-:W-:Y:S01]  /*4600*/  FFMA.FTZ R35, R0, R127, R35 ;  /* 0x0000007f00237223 */ /* 0x004fe20000010023 */
[-C--:B------:R-:W-:Y:S02]  /*4610*/  ISETP.GE.AND P4, PT, R87, R104.reuse, PT ;  /* 0x000000685700720c */ /* 0x080fe40003f86270 */
[----:B------:R-:W-:Y:S02]  /*4620*/  IADD3 R105, R144, 0x3800, RZ ;  /* 0x0000380090697810 */ /* 0x000fe40007ffe0ff */
[----:B------:R-:W-:Y:S02]  /*4630*/  FSEL R129, R35, -INF , !P2 ;  /* 0xff80000023817808 */ /* 0x000fe40005000000 */
[----:B------:R-:W2:Y:S01]  /*4640*/  MUFU.TANH R56, R56 ;  /* 0x0000003800387308 */ /* 0x000ea20000002400 */
[----:B---3--:R-:W-:Y:S01]  /*4650*/  FFMA.FTZ R37, R0, R135, R37 ;  /* 0x0000008700257223 */ /* 0x008fe20000010025 */
[----:B------:R-:W-:-:S02]  /*4660*/  ISETP.GE.AND P2, PT, R175, R104, PT ;  /* 0x00000068af00720c */ /* 0x000fc40003f46270 */
[----:B------:R-:W-:Y:S02]  /*4670*/  IADD3 R135, R144, 0x1000, RZ ;  /* 0x0000100090877810 */ /* 0x000fe40007ffe0ff */
[----:B------:R-:W-:Y:S02]  /*4680*/  FSEL R119, R37, -INF , !P6 ;  /* 0xff80000025777808 */ /* 0x000fe40007000000 */
[----:B------:R-:W3:Y:S01]  /*4690*/  MUFU.TANH R52, R52 ;  /* 0x0000003400347308 */ /* 0x000ee20000002400 */
[----:B-1----:R-:W-:Y:S01]  /*46a0*/  FFMA.FTZ R20, R0, R141, R20 ;  /* 0x0000008d00147223 */ /* 0x002fe20000010014 */
[----:B------:R-:W-:Y:S01]  /*46b0*/  BAR.SYNC.DEFER_BLOCKING 0x0 ;  /* 0x0000000000007b1d */ /* 0x000fe20000010000 */
[----:B------:R-:W-:-:S03]  /*46c0*/  ISETP.GE.AND P6, PT, R87, R122, PT ;  /* 0x0000007a5700720c */ /* 0x000fc60003fc6270 */
[----:B------:R-:W-:Y:S02]  /*46d0*/  FSEL R114, R20, -INF , !P1 ;  /* 0xff80000014727808 */ /* 0x000fe40004800000 */
[----:B------:R-:W1:Y:S01]  /*46e0*/  MUFU.TANH R30, R30 ;  /* 0x0000001e001e7308 */ /* 0x000e620000002400 */
[----:B--2---:R-:W-:Y:S01]  /*46f0*/  FFMA.FTZ R19, R0, R3, R56 ;  /* 0x0000000300137223 */ /* 0x004fe20000010038 */
[----:B------:R-:W-:-:S04]  /*4700*/  ISETP.GE.AND P1, PT, R167, R104, PT ;  /* 0x00000068a700720c */ /* 0x000fc80003f26270 */
[----:B------:R-:W-:Y:S02]  /*4710*/  FSEL R19, R19, -INF , !P6 ;  /* 0xff80000013137808 */ /* 0x000fe40007000000 */
[----:B------:R-:W2:Y:S01]  /*4720*/  MUFU.TANH R113, R82 ;  /* 0x0000005200717308 */ /* 0x000ea20000002400 */
[----:B---3--:R-:W-:-:S05]  /*4730*/  FFMA.FTZ R17, R0, R3, R52 ;  /* 0x0000000300117223 */ /* 0x008fca0000010034 */
[----:B------:R-:W-:Y:S02]  /*4740*/  FSEL R17, R17, -INF , !P4 ;  /* 0xff80000011117808 */ /* 0x000fe40006000000 */
        /* <DEDUP_REMOVED lines=66> */
.L_x_7488:
[----:B------:R-:W-:-:S04]  /*4b70*/  LEA R25, -R7, RZ, 0x6 ;  /* 0x000000ff07197211 */ /* 0x000fc800078e31ff */
[----:B------:R-:W-:Y:S02]  /*4b80*/  SHF.R.S32.HI R22, RZ, 0x1f, R25 ;  /* 0x0000001fff167819 */ /* 0x000fe40000011419 */
.L_x_7489:
        /* <DEDUP_REMOVED lines=82> */
.L_x_7491:
[----:B------:R-:W-:Y:S05]  /*50b0*/  BSYNC B0 ;  /* 0x0000000000007941 */ /* 0x000fea0003800000 */
.L_x_7490:
[----:B------:R-:W0:Y:S01]  /*50c0*/  LDGDEPBAR ;  /* 0x00000000000079af */ /* 0x000e220000000000 */
[----:B------:R-:W-:-:S04]  /*50d0*/  IADD3 R120, P1, R25, R120, RZ ;  /* 0x0000007819787210 */ /* 0x000fc80007f3e0ff */
[----:B------:R-:W-:Y:S02]  /*50e0*/  IADD3.X R121, R22, R121, RZ, P1, !PT ;  /* 0x0000007916797210 */ /* 0x000fe40000ffe4ff */
.L_x_7487:
        /* <DEDUP_REMOVED lines=61> */
[--C-:B------:R-:W-:Y:S01]  /*54c0*/  FFMA.FTZ R112, R17, c[0x0][0x23c], -R124.reuse ;  /* 0x00008f0011707a23 */ /* 0x100fe2000001087c */
[----:B------:R-:W-:Y:S01]  /*54d0*/  LEA.HI.X R166, R120, c[0x0][0x16c], R121, 0x1, P1 ;  /* 0x00005b0078a67a11 */ /* 0x000fe200008f0c79 */
[----:B------:R-:W-:-:S02]  /*54e0*/  FFMA.FTZ R109, R9, c[0x0][0x23c], -R124 ;  /* 0x00008f00096d7a23 */ /* 0x000fc4000001087c */
[--C-:B------:R-:W-:Y:S02]  /*54f0*/  FFMA.FTZ R102, R27, c[0x0][0x23c], -R124.reuse ;  /* 0x00008f001b667a23 */ /* 0x100fe4000001087c */
[--C-:B------:R-:W-:Y:S01]  /*5500*/  FFMA.FTZ R101, R15, c[0x0][0x23c], -R124.reuse ;  /* 0x00008f000f657a23 */ /* 0x100fe2000001087c */
[----:B------:R-:W1:Y:S01]  /*5510*/  MUFU.EX2 R103, R103 ;  /* 0x0000006700677308 */ /* 0x000e620000000800 */
[----:B------:R-:W-:Y:S02]  /*5520*/  FFMA.FTZ R27, R11, c[0x0][0x23c], -R124 ;  /* 0x00008f000b1b7a23 */ /* 0x000fe4000001087c */
[----:B------:R-:W2:Y:S01]  /*5530*/  LDSM.16.MT88.4 R8, [R139+0x8800] ;  /* 0x008800008b08783b */ /* 0x000ea20000004200 */
[--C-:B------:R-:W-:Y:S02]  /*5540*/  FFMA.FTZ R33, R36, c[0x0][0x23c], -R123.reuse ;  /* 0x00008f0024217a23 */ /* 0x100fe4000001087b */
        /* <DEDUP_REMOVED lines=12> */
[--C-:B------:R-:W-:Y:S01]  /*5610*/  FFMA.FTZ R127, R164, c[0x0][0x23c], -R123.reuse ;  /* 0x00008f00a47f7a23 */ /* 0x100fe2000001087b */
        /* <DEDUP_REMOVED lines=30> */
[----:B---3--:R-:W-:-:S05]  /*5800*/  F2FP.PACK_AB R4, R108, R33 ;  /* 0x000000216c04723e */ /* 0x008fca00000000ff */
[C---:B------:R-:W-:Y:S02]  /*5810*/  HMMA.16816.F32 R96, R64.reuse, R92, RZ ;  /* 0x0000005c4060723c */ /* 0x040fe400000018ff */
[----:B------:R-:W-:Y:S06]  /*5820*/  MUFU.EX2 R100, R100 ;  /* 0x0000006400647308 */ /* 0x000fec0000000800 */
[----:B------:R-:W-:Y:S02]  /*5830*/  HMMA.16816.F32 R92, R64, R94, RZ ;  /* 0x0000005e405c723c */ /* 0x000fe400000018ff */
[----:B------:R-:W3:Y:S01]  /*5840*/  MUFU.EX2 R27, R27 ;  /* 0x0000001b001b7308 */ /* 0x000ee20000000800 */
[----:B----4-:R-:W-:-:S05]  /*5850*/  F2FP.PACK_AB R6, R31, R32 ;  /* 0x000000201f06723e */ /* 0x010fca00000000ff */
        /* <DEDUP_REMOVED lines=54> */
[----:B-1----:R-:W-:Y:S01]  /*5bc0*/  HMMA.16816.F32 R52, R4, R12, R52 ;  /* 0x0000000c0434723c */ /* 0x002fe20000001834 */
[----:B------:R-:W-:-:S04]  /*5bd0*/  FFMA.FTZ R22, R165, c[0x0][0x23c], -R124 ;  /* 0x00008f00a5167a23 */ /* 0x000fc8000001087c */
[----:B------:R-:W-:Y:S03]  /*5be0*/  MUFU.EX2 R23, R23 ;  /* 0x0000001700177308 */ /* 0x000fe60000000800 */
[C---:B----4-:R-:W-:Y:S05]  /*5bf0*/  HMMA.16816.F32 R44, R4.reuse, R16, R44 ;  /* 0x00000010042c723c */ /* 0x050fea000000182c */
[----:B------:R-:W1:Y:S03]  /*5c00*/  MUFU.EX2 R22, R22 ;  /* 0x0000001600167308 */ /* 0x000e660000000800 */
[C---:B------:R-:W-:Y:S01]  /*5c10*/  HMMA.16816.F32 R48, R4.reuse, R18, R48 ;  /* 0x000000120430723c */ /* 0x040fe20000001830 */
[----:B------:R-:W4:Y:S04]  /*5c20*/  LDSM.16.MT88.4 R16, [R139+0x9000] ;  /* 0x009000008b10783b */ /* 0x000f280000004200 */
[----:B------:R-:W5:Y:S03]  /*5c30*/  MUFU.EX2 R20, R20 ;  /* 0x0000001400147308 */ /* 0x000f660000000800 */
[----:B------:R-:W-:Y:S01]  /*5c40*/  HMMA.16816.F32 R56, R4, R14, R56 ;  /* 0x0000000e0438723c */ /* 0x000fe20000001838 */
[----:B------:R-:W4:Y:S06]  /*5c50*/  LDSM.16.MT88.4 R12, [R137+0x9000] ;  /* 0x00900000890c783b */ /* 0x000f2c0000004200 */
[----:B---3--:R-:W-:-:S02]  /*5c60*/  F2FP.PACK_AB R4, R127, R128 ;  /* 0x000000807f04723e */ /* 0x008fc400000000ff */
[----:B-1----:R-:W-:Y:S01]  /*5c70*/  F2FP.PACK_AB R5, R22, R125 ;  /* 0x0000007d1605723e */ /* 0x002fe200000000ff */
[----:B------:R-:W-:Y:S01]  /*5c80*/  FADD.FTZ R125, R125, R30 ;  /* 0x0000001e7d7d7221 */ /* 0x000fe20000010000 */
[----:B------:R-:W-:Y:S02]  /*5c90*/  F2FP.PACK_AB R6, R23, R126 ;  /* 0x0000007e1706723e */ /* 0x000fe400000000ff */
[----:B-----5:R-:W-:Y:S01]  /*5ca0*/  F2FP.PACK_AB R7, R20, R21 ;  /* 0x000000151407723e */ /* 0x020fe200000000ff */
[----:B------:R-:W-:-:S04]  /*5cb0*/  FADD.FTZ R22, R22, R125 ;  /* 0x0000007d16167221 */ /* 0x000fc80000010000 */
[----:B------:R-:W-:Y:S02]  /*5cc0*/  FADD.FTZ R21, R21, R22 ;  /* 0x0000001615157221 */ /* 0x000fe40000010000 */
[----:B--2---:R-:W-:Y:S02]  /*5cd0*/  HMMA.16816.F32 R96, R4, R8, R96 ;  /* 0x000000080460723c */ /* 0x004fe40000001860 */
[----:B------:R-:W-:-:S06]  /*5ce0*/  FADD.FTZ R20, R20, R21 ;  /* 0x0000001514147221 */ /* 0x000fcc0000010000 */
        /* <DEDUP_REMOVED lines=40> */
[C---:B--2---:R-:W-:Y:S07]  /*5f70*/  HMMA.16816.F32 R72, R4.reuse, R16, R72 ;  /* 0x000000100448723c */ /* 0x044fee0000001848 */
[----:B------:R-:W-:Y:S01]  /*5f80*/  FADD.FTZ R17, R33, R34 ;  /* 0x0000002221117221 */ /* 0x000fe20000010000 */
[----:B------:R-:W-:Y:S03]  /*5f90*/  HMMA.16816.F32 R68, R4, R18, R68 ;  /* 0x000000120444723c */ /* 0x000fe60000001844 */
[----:B------:R-:W-:-:S04]  /*5fa0*/  FADD.FTZ R17, R108, R17 ;  /* 0x000000116c117221 */ /* 0x000fc80000010000 */
[----:B------:R-:W-:-:S04]  /*5fb0*/  FADD.FTZ R32, R32, R17 ;  /* 0x0000001120207221 */ /* 0x000fc80000010000 */
        /* <DEDUP_REMOVED lines=84> */
.L_x_7493:
[----:B------:R-:W-:-:S05]  /*6500*/  IMAD.MOV.U32 R4, RZ, RZ, c[0x0][0x1a0] ;  /* 0x00006800ff047624 */ /* 0x000fca00078e00ff */
[----:B------:R-:W-:-:S04]  /*6510*/  LEA R4, -R4, RZ, 0x6 ;  /* 0x000000ff04047211 */ /* 0x000fc800078e31ff */
[----:B------:R-:W-:Y:S02]  /*6520*/  SHF.R.S32.HI R7, RZ, 0x1f, R4 ;  /* 0x0000001fff077819 */ /* 0x000fe40000011404 */
.L_x_7494:
        /* <DEDUP_REMOVED lines=31> */
[----:B------:R-:W-:-:S02]  /*6720*/  @!P1 IADD3 R6, P5, R4, R28, RZ ;  /* 0x0000001c04069210 */ /* 0x000fc40007fbe0ff */
        /* <DEDUP_REMOVED lines=43> */
[----:B------:R-:W2:Y:S04]  /*69e0*/  LDSM.16.M88.4 R28, [R146+0x4800] ;  /* 0x00480000921c783b */ /* 0x000ea80000000200 */
[----:B------:R-:W5:Y:S04]  /*69f0*/  LDSM.16.M88.4 R20, [R146+0x5000] ;  /* 0x005000009214783b */ /* 0x000f680000000200 */
[----:B------:R-:W4:Y:S04]  /*6a00*/  LDSM.16.M88.4 R112, [R146+0x5800] ;  /* 0x005800009270783b */ /* 0x000f280000000200 */
[----:B------:R-:W-:Y:S04]  /*6a10*/  LDSM.16.M88.4 R100, [R145] ;  /* 0x000000009164783b */ /* 0x000fe80000000200 */
[----:B------:R-:W1:Y:S04]  /*6a20*/  LDSM.16.M88.4 R108, [R144] ;  /* 0x00000000906c783b */ /* 0x000e680000000200 */
[----:B------:R-:W1:Y:S04]  /*6a30*/  LDSM.16.M88.4 R116, [R136] ;  /* 0x000000008874783b */ /* 0x000e680000000200 */
[----:B------:R-:W0:Y:S01]  /*6a40*/  LDGDEPBAR ;  /* 0x00000000000079af */ /* 0x000e220000000000 */
[C---:B---3--:R-:W-:Y:S08]  /*6a50*/  HMMA.16816.F32 R8, R12.reuse, R4, RZ ;  /* 0x000000040c08723c */ /* 0x048ff000000018ff */
[C---:B------:R-:W-:Y:S08]  /*6a60*/  HMMA.16816.F32 R4, R12.reuse, R6, RZ ;  /* 0x000000060c04723c */ /* 0x040ff000000018ff */
[C---:B--2---:R-:W-:Y:S08]  /*6a70*/  HMMA.16816.F32 R32, R12.reuse, R28, RZ ;  /* 0x0000001c0c20723c */ /* 0x044ff000000018ff */
[C---:B-----5:R-:W-:Y:S08]  /*6a80*/  HMMA.16816.F32 R24, R12.reuse, R20, RZ ;  /* 0x000000140c18723c */ /* 0x060ff000000018ff */
[C---:B------:R-:W-:Y:S08]  /*6a90*/  HMMA.16816.F32 R28, R12.reuse, R30, RZ ;  /* 0x0000001e0c1c723c */ /* 0x040ff000000018ff */
[C---:B------:R-:W-:Y:S08]  /*6aa0*/  HMMA.16816.F32 R20, R12.reuse, R22, RZ ;  /* 0x000000160c14723c */ /* 0x040ff000000018ff */
[C---:B----4-:R-:W-:Y:S08]  /*6ab0*/  HMMA.16816.F32 R16, R12.reuse, R112, RZ ;  /* 0x000000700c10723c */ /* 0x050ff000000018ff */
[----:B------:R-:W-:Y:S01]  /*6ac0*/  HMMA.16816.F32 R12, R12, R114, RZ ;  /* 0x000000720c0c723c */ /* 0x000fe200000018ff */
[----:B------:R-:W2:Y:S07]  /*6ad0*/  LDSM.16.M88.4 R112, [R135] ;  /* 0x000000008770783b */ /* 0x000eae0000000200 */
        /* <DEDUP_REMOVED lines=18> */
[----:B------:R-:W-:Y:S07]  /*6c00*/  LDSM.16.M88.4 R108, [R133] ;  /* 0x00000000856c783b */ /* 0x000fee0000000200 */
[C---:B---3--:R-:W-:Y:S08]  /*6c10*/  HMMA.16816.F32 R24, R112.reuse, R100, R24 ;  /* 0x000000647018723c */ /* 0x048ff00000001818 */
        /* <DEDUP_REMOVED lines=27> */
[----:B------:R-:W1:Y:S07]  /*6dd0*/  LDSM.16.M88.4 R100, [R145+0x2000] ;  /* 0x002000009164783b */ /* 0x000e6e0000000200 */
        /* <DEDUP_REMOVED lines=9> */
[----:B------:R-:W-:Y:S07]  /*6e70*/  LDSM.16.M88.4 R112, [R140+0x6800] ;  /* 0x006800008c70783b */ /* 0x000fee0000000200 */
[C---:B---3--:R-:W-:Y:S08]  /*6e80*/  HMMA.16816.F32 R32, R100.reuse, R116, R32 ;  /* 0x000000746420723c */ /* 0x048ff00000001820 */
[C---:B------:R-:W-:Y:S01]  /*6e90*/  HMMA.16816.F32 R28, R100.reuse, R118, R28 ;  /* 0x00000076641c723c */ /* 0x040fe2000000181c */
[----:B------:R-:W-:Y:S07]  /*6ea0*/  LDSM.16.M88.4 R116, [R140+0x6000] ;  /* 0x006000008c74783b */ /* 0x000fee0000000200 */
[C---:B-1----:R-:W-:Y:S08]  /*6eb0*/  HMMA.16816.F32 R16, R100.reuse, R108, R16 ;  /* 0x0000006c6410723c */ /* 0x042ff00000001810 */
[----:B------:R-:W-:Y:S01]  /*6ec0*/  HMMA.16816.F32 R12, R100, R110, R12 ;  /* 0x0000006e640c723c */ /* 0x000fe2000000180c */
[----:B------:R-:W1:Y:S04]  /*6ed0*/  LDSM.16.M88.4 R108, [R143+0x2000] ;  /* 0x002000008f6c783b */ /* 0x000e680000000200 */
[----:B------:R-:W2:Y:S03]  /*6ee0*/  LDSM.16.M88.4 R100, [R140+0x7000] ;  /* 0x007000008c64783b */ /* 0x000ea60000000200 */
        /* <DEDUP_REMOVED lines=9> */
[C---:B-1----:R-:W-:Y:S08]  /*6f80*/  HMMA.16816.F32 R16, R108.reuse, R112, R16 ;  /* 0x000000706c10723c */ /* 0x042ff00000001810 */
[----:B------:R-:W-:Y:S01]  /*6f90*/  HMMA.16816.F32 R12, R108, R114, R12 ;  /* 0x000000726c0c723c */ /* 0x000fe2000000180c */
[----:B------:R-:W1:Y:S04]  /*6fa0*/  LDSM.16.M88.4 R108, [R133+0x3000] ;  /* 0x00300000856c783b */ /* 0x000e680000000200 */
[----:B------:R-:W3:Y:S03]  /*6fb0*/  LDSM.16.M88.4 R112, [R133+0x2800] ;  /* 0x002800008570783b */ /* 0x000ee60000000200 */
[C---:B--2---:R-:W-:Y:S08]  /*6fc0*/  HMMA.16816.F32 R8, R116.reuse, R100, R8 ;  /* 0x000000647408723c */ /* 0x044ff00000001808 */
[----:B------:R-:W-:Y:S01]  /*6fd0*/  HMMA.16816.F32 R4, R116, R102, R4 ;  /* 0x000000667404723c */ /* 0x000fe20000001804 */
[----:B------:R-:W2:Y:S01]  /*6fe0*/  LDSM.16.M88.4 R100, [R133+0x3800] ;  /* 0x003800008564783b */ /* 0x000ea20000000200 */
[----:B------:R-:W-:-:S06]  /*6ff0*/  DEPBAR.LE SB0, 0x0 ;  /* 0x000080000000791a */ /* 0x000fcc0000000000 */
[C---:B-1----:R-:W-:Y:S07]  /*7000*/  HMMA.16816.F32 R24, R116.reuse, R108, R24 ;  /* 0x0000006c7418723c */ /* 0x042fee0000001818 */
[----:B------:R-:W-:Y:S01]  /*7010*/  IMAD R109, R156, 0x40, R155 ;  /* 0x000000409c6d7824 */ /* 0x000fe200078e029b */
[----:B------:R-:W-:Y:S04]  /*7020*/  HMMA.16816.F32 R20, R116, R110, R20 ;  /* 0x0000006e7414723c */ /* 0x000fe80000001814 */
[----:B------:R-:W-:-:S04]  /*7030*/  IADD3 R173, R109, 0x9, RZ ;  /* 0x000000096dad7810 */ /* 0x000fc80007ffe0ff */
[----:B------:R-:W-:Y:S01]  /*7040*/  FMUL.FTZ R4, R4, c[0x0][0x2ec] ;  /* 0x0000bb0004047a20 */ /* 0x000fe20000410000 */
[C---:B---3--:R-:W-:Y:S01]  /*7050*/  HMMA.16816.F32 R32, R116.reuse, R112, R32 ;  /* 0x000000707420723c */ /* 0x048fe20000001820 */
[----:B------:R-:W-:Y:S01]  /*7060*/  FMUL.FTZ R6, R6, c[0x0][0x2ec] ;  /* 0x0000bb0006067a20 */ /* 0x000fe20000410000 */
[----:B------:R-:W-:Y:S01]  /*7070*/  IADD3 R111, R109, 0x8, RZ ;  /* 0x000000086d6f7810 */ /* 0x000fe20007ffe0ff */
[----:B------:R-:W-:Y:S02]  /*7080*/  FMUL.FTZ R5, R5, c[0x0][0x2ec] ;  /* 0x0000bb0005057a20 */ /* 0x000fe40000410000 */
[----:B------:R-:W-:Y:S01]  /*7090*/  FMUL.FTZ R7, R7, c[0x0][0x2ec] ;  /* 0x0000bb0007077a20 */ /* 0x000fe20000410000 */
[----:B------:R-:W-:Y:S01]  /*70a0*/  MUFU.TANH R4, R4 ;  /* 0x0000000400047308 */ /* 0x000fe20000002400 */
[----:B------:R-:W-:Y:S01]  /*70b0*/  ISETP.GE.AND P3, PT, R111, R122, PT ;  /* 0x0000007a6f00720c */ /* 0x000fe20003f66270 */
[----:B------:R-:W-:Y:S01]  /*70c0*/  HMMA.16816.F32 R28, R116, R114, R28 ;  /* 0x00000072741c723c */ /* 0x000fe2000000181c */
[----:B------:R-:W-:Y:S01]  /*70d0*/  FMUL.FTZ R165, R27, c[0x0][0x2ec] ;  /* 0x0000bb001ba57a20 */ /* 0x000fe20000410000 */
[----:B------:R-:W-:Y:S01]  /*70e0*/  ISETP.GE.AND P5, PT, R111, R104, PT ;  /* 0x000000686f00720c */ /* 0x000fe20003fa6270 */
[----:B------:R-:W-:-:S02]  /*70f0*/  FMUL.FTZ R24, R24, c[0x0][0x2ec] ;  /* 0x0000bb0018187a20 */ /* 0x000fc40000410000 */
[----:B------:R-:W-:Y:S01]  /*7100*/  FMUL.FTZ R26, R26, c[0x0][0x2ec] ;  /* 0x0000bb001a1a7a20 */ /* 0x000fe20000410000 */
[----:B------:R-:W-:Y:S01]  /*7110*/  MUFU.TANH R6, R6 ;  /* 0x0000000600067308 */ /* 0x000fe20000002400 */
[----:B------:R-:W-:Y:S01]  /*7120*/  IADD3 R115, R109, 0x1, RZ ;  /* 0x000000016d737810 */ /* 0x000fe20007ffe0ff */
[C---:B--2---:R-:W-:Y:S01]  /*7130*/  HMMA.16816.F32 R16, R116.reuse, R100, R16 ;  /* 0x000000647410723c */ /* 0x044fe20000001810 */
[----:B------:R-:W-:Y:S02]  /*7140*/  FMUL.FTZ R27, R21, c[0x0][0x2ec] ;  /* 0x0000bb00151b7a20 */ /* 0x000fe40000410000 */
[----:B------:R-:W-:Y:S01]  /*7150*/  FMUL.FTZ R20, R20, c[0x0][0x2ec] ;  /* 0x0000bb0014147a20 */ /* 0x000fe20000410000 */
[----:B------:R-:W-:Y:S01]  /*7160*/  ISETP.GE.AND P6, PT, R115, R122, PT ;  /* 0x0000007a7300720c */ /* 0x000fe20003fc6270 */
[----:B------:R-:W-:Y:S01]  /*7170*/  FMUL.FTZ R22, R22, c[0x0][0x2ec] ;  /* 0x0000bb0016167a20 */ /* 0x000fe20000410000 */
[----:B------:R1:W-:Y:S01]  /*7180*/  I2F R113, R115 ;  /* 0x0000007300717306 */ /* 0x0003e20000201400 */
[----:B------:R-:W-:Y:S01]  /*7190*/  FMUL.FTZ R101, R8, c[0x0][0x2ec] ;  /* 0x0000bb0008657a20 */ /* 0x000fe20000410000 */
[----:B------:R-:W-:Y:S01]  /*71a0*/  HMMA.16816.F32 R12, R116, R102, R12 ;  /* 0x00000066740c723c */ /* 0x000fe2000000180c */
[----:B------:R-:W-:Y:S01]  /*71b0*/  FMUL.FTZ R8, R9, c[0x0][0x2ec] ;  /* 0x0000bb0009087a20 */ /* 0x000fe20000410000 */
[----:B------:R-:W-:Y:S01]  /*71c0*/  ISETP.GE.AND P4, PT, R115, R104, PT ;  /* 0x000000687300720c */ /* 0x000fe20003f86270 */
[----:B------:R-:W-:-:S02]  /*71d0*/  FMUL.FTZ R9, R10, c[0x0][0x2ec] ;  /* 0x0000bb000a097a20 */ /* 0x000fc40000410000 */
[----:B------:R-:W-:Y:S01]  /*71e0*/  FMUL.FTZ R10, R11, c[0x0][0x2ec] ;  /* 0x0000bb000b0a7a20 */ /* 0x000fe20000410000 */
[----:B------:R2:W3:Y:S01]  /*71f0*/  I2F R103, R111 ;  /* 0x0000006f00677306 */ /* 0x0004e20000201400 */
[----:B------:R-:W-:Y:S02]  /*7200*/  FMUL.FTZ R119, R33, c[0x0][0x2ec] ;  /* 0x0000bb0021777a20 */ /* 0x000fe40000410000 */
[----:B------:R-:W-:Y:S02]  /*7210*/  FMUL.FTZ R171, R35, c[0x0][0x2ec] ;  /* 0x0000bb0023ab7a20 */ /* 0x000fe40000410000 */
[----:B------:R-:W-:Y:S02]  /*7220*/  FMUL.FTZ R169, R31, c[0x0][0x2ec] ;  /* 0x0000bb001fa97a20 */ /* 0x000fe40000410000 */
[----:B------:R-:W-:Y:S01]  /*7230*/  FMUL.FTZ R31, R25, c[0x0][0x2ec] ;  /* 0x0000bb00191f7a20 */ /* 0x000fe20000410000 */
[----:B------:R-:W4:Y:S01]  /*7240*/  MUFU.TANH R8, R8 ;  /* 0x0000000800087308 */ /* 0x000f220000002400 */
[----:B------:R-:W-:Y:S01]  /*7250*/  FMUL.FTZ R34, R34, c[0x0][0x2ec] ;  /* 0x0000bb0022227a20 */ /* 0x000fe20000410000 */
[----:B-1----:R-:W-:Y:S01]  /*7260*/  IADD3 R115, R109, 0x18, RZ ;  /* 0x000000186d737810 */ /* 0x002fe20007ffe0ff */
[----:B------:R-:W-:-:S02]  /*7270*/  FMUL.FTZ R21, R16, c[0x0][0x2ec] ;  /* 0x0000bb0010157a20 */ /* 0x000fc40000410000 */
[----:B------:R-:W-:Y:S02]  /*7280*/  FMUL.FTZ R32, R32, c[0x0][0x2ec] ;  /* 0x0000bb0020207a20 */ /* 0x000fe40000410000 */
[----:B------:R-:W-:Y:S01]  /*7290*/  FMUL.FTZ R28, R28, c[0x0][0x2ec] ;  /* 0x0000bb001c1c7a20 */ /* 0x000fe20000410000 */
[----:B------:R-:W1:Y:S01]  /*72a0*/  MUFU.TANH R10, R10 ;  /* 0x0000000a000a7308 */ /* 0x000e620000002400 */
[----:B--2---:R-:W-:Y:S01]  /*72b0*/  IADD3 R111, R109, 0x11, RZ ;  /* 0x000000116d6f7810 */ /* 0x004fe20007ffe0ff */
[CC--:B---3--:R-:W-:Y:S02]  /*72c0*/  FFMA.FTZ R4, R0.reuse, R103.reuse, R4 ;  /* 0x0000006700047223 */ /* 0x0c8fe40000010004 */
[----:B------:R-:W-:Y:S02]  /*72d0*/  FFMA.FTZ R6, R0, R103, R6 ;  /* 0x0000006700067223 */ /* 0x000fe40000010006 */
[----:B------:R-:W-:Y:S02]  /*72e0*/  FMUL.FTZ R103, R18, c[0x0][0x2ec] ;  /* 0x0000bb0012677a20 */ /* 0x000fe40000410000 */
[----:B------:R-:W-:Y:S01]  /*72f0*/  MUFU.TANH R5, R5 ;  /* 0x0000000500057308 */ /* 0x000fe20000002400 */
[----:B----4-:R-:W-:Y:S01]  /*7300*/  FFMA.FTZ R11, R0, R113, R8 ;  /* 0x00000071000b7223 */ /* 0x010fe20000010008 */
[----:B------:R-:W-:Y:S01]  /*7310*/  FSEL R6, R6, -INF , !P5 ;  /* 0xff80000006067808 */ /* 0x000fe20006800000 */
[----:B------:R-:W-:-:S02]  /*7320*/  FMUL.FTZ R30, R30, c[0x0][0x2ec] ;  /* 0x0000bb001e1e7a20 */ /* 0x000fc40000410000 */
[----:B------:R-:W-:Y:S01]  /*7330*/  FMUL.FTZ R35, R29, c[0x0][0x2ec] ;  /* 0x0000bb001d237a20 */ /* 0x000fe20000410000 */
[----:B------:R-:W-:Y:S01]  /*7340*/  FSEL R11, R11, -INF , !P6 ;  /* 0xff8000000b0b7808 */ /* 0x000fe20007000000 */
[----:B------:R-:W-:Y:S01]  /*7350*/  FMUL.FTZ R23, R23, c[0x0][0x2ec] ;  /* 0x0000bb0017177a20 */ /* 0x000fe20000410000 */
[----:B------:R-:W-:Y:S01]  /*7360*/  MUFU.TANH R7, R7 ;  /* 0x0000000700077308 */ /* 0x000fe20000002400 */
[----:B-1----:R-:W-:Y:S01]  /*7370*/  FFMA.FTZ R8, R0, R113, R10 ;  /* 0x0000007100087223 */ /* 0x002fe2000001000a */
[----:B------:R-:W-:Y:S01]  /*7380*/  IADD3 R113, R109, 0x10, RZ ;  /* 0x000000106d717810 */ /* 0x000fe20007ffe0ff */
[----:B------:R-:W-:Y:S01]  /*7390*/  FMUL.FTZ R19, R19, c[0x0][0x2ec] ;  /* 0x0000bb0013137a20 */ /* 0x000fe20000410000 */
[----:B------:R-:W-:Y:S01]  /*73a0*/  ISETP.GE.AND P6, PT, R173, R122, PT ;  /* 0x0000007aad00720c */ /* 0x000fe20003fc6270 */
[----:B------:R-:W-:Y:S01]  /*73b0*/  FMUL.FTZ R17, R17, c[0x0][0x2ec] ;  /* 0x0000bb0011117a20 */ /* 0x000fe20000410000 */
[----:B------:R-:W-:Y:S01]  /*73c0*/  FSEL R8, R8, -INF , !P4 ;  /* 0xff80000008087808 */ /* 0x000fe20006000000 */
[----:B------:R-:W-:Y:S01]  /*73d0*/  FMUL.FTZ R13, R13, c[0x0][0x2ec] ;  /* 0x0000bb000d0d7a20 */ /* 0x000fe20000410000 */
[----:B------:R-:W1:Y:S01]  /*73e0*/  I2F R16, R173 ;  /* 0x000000ad00107306 */ /* 0x000e620000201400 */
[-C--:B------:R-:W-:Y:S01]  /*73f0*/  ISETP.GE.AND P4, PT, R173, R104.reuse, PT ;  /* 0x00000068ad00720c */ /* 0x080fe20003f86270 */
[----:B------:R-:W-:Y:S01]  /*7400*/  FMUL.FTZ R15, R15, c[0x0][0x2ec] ;  /* 0x0000bb000f0f7a20 */ /* 0x000fe20000410000 */
[----:B------:R-:W-:-:S05]  /*7410*/  ISETP.GE.AND P5, PT, R113, R104, PT ;  /* 0x000000687100720c */ /* 0x000fca0003fa6270 */
[----:B------:R-:W-:Y:S08]  /*7420*/  MUFU.TANH R25, R20 ;  /* 0x0000001400197308 */ /* 0x000ff00000002400 */
[----:B------:R-:W-:Y:S01]  /*7430*/  MUFU.TANH R119, R119 ;  /* 0x0000007700777308 */ /* 0x000fe20000002400 */
[CC--:B-1----:R-:W-:Y:S02]  /*7440*/  FFMA.FTZ R5, R0.reuse, R16.reuse, R5 ;  /* 0x0000001000057223 */ /* 0x0c2fe40000010005 */
[----:B------:R-:W-:Y:S01]  /*7450*/  FFMA.FTZ R18, R0, R16, R7 ;  /* 0x0000001000127223 */ /* 0x000fe20000010007 */
[----:B------:R-:W-:-:S02]  /*7460*/  FSEL R7, R4, -INF , !P3 ;  /* 0xff80000004077808 */ /* 0x000fc40005800000 */
[----:B------:R-:W-:Y:S02]  /*7470*/  FSEL R5, R5, -INF , !P6 ;  /* 0xff80000005057808 */ /* 0x000fe40007000000 */
[----:B------:R-:W-:Y:S01]  /*7480*/  MUFU.TANH R171, R171 ;  /* 0x000000ab00ab7308 */ /* 0x000fe20000002400 */
[----:B------:R-:W-:Y:S02]  /*7490*/  FSEL R4, R18, -INF , !P4 ;  /* 0xff80000012047808 */ /* 0x000fe40006000000 */
[C---:B------:R-:W-:Y:S02]  /*74a0*/  ISETP.GE.AND P6, PT, R111.reuse, R122, PT ;  /* 0x0000007a6f00720c */ /* 0x040fe40003fc6270 */
[----:B------:R-:W-:Y:S02]  /*74b0*/  ISETP.GE.AND P4, PT, R111, R104, PT ;  /* 0x000000686f00720c */ /* 0x000fe40003f86270 */
[----:B------:R-:W-:Y:S01]  /*74c0*/  ISETP.GE.AND P3, PT, R113, R122, PT ;  /* 0x0000007a7100720c */ /* 0x000fe20003f66270 */
[----:B------:R1:W2:Y:S08]  /*74d0*/  I2F R20, R111 ;  /* 0x0000006f00147306 */ /* 0x0002b00000201400 */
[----:B------:R-:W-:Y:S08]  /*74e0*/  MUFU.TANH R129, R34 ;  /* 0x0000002200817308 */ /* 0x000ff00000002400 */
[----:B------:R-:W3:Y:S01]  /*74f0*/  I2F R10, R113 ;  /* 0x00000071000a7306 */ /* 0x000ee20000201400 */
[----:B-1----:R-:W-:Y:S01]  /*7500*/  IADD3 R111, R109, 0x19, RZ ;  /* 0x000000196d6f7810 */ /* 0x002fe20007ffe0ff */
[----:B--2---:R-:W-:-:S02]  /*7510*/  FFMA.FTZ R119, R0, R20, R119 ;  /* 0x0000001400777223 */ /* 0x004fc40000010077 */
[----:B------:R-:W-:-:S04]  /*7520*/  FFMA.FTZ R171, R0, R20, R171 ;  /* 0x0000001400ab7223 */ /* 0x000fc800000100ab */
[----:B------:R-:W1:Y:S01]  /*7530*/  MUFU.TANH R117, R32 ;  /* 0x0000002000757308 */ /* 0x000e620000002400 */
[----:B------:R-:W-:Y:S02]  /*7540*/  FSEL R184, R171, -INF , !P4 ;  /* 0xff800000abb87808 */ /* 0x000fe40006000000 */
[----:B------:R-:W-:-:S05]  /*7550*/  ISETP.GE.AND P4, PT, R111, R104, PT ;  /* 0x000000686f00720c */ /* 0x000fca0003f86270 */
[----:B------:R-:W-:Y:S01]  /*7560*/  MUFU.TANH R33, R28 ;  /* 0x0000001c00217308 */ /* 0x000fe20000002400 */
[C---:B---3--:R-:W-:Y:S01]  /*7570*/  FFMA.FTZ R128, R0.reuse, R10, R129 ;  /* 0x0000000a00807223 */ /* 0x048fe20000010081 */
[----:B------:R-:W-:Y:S02]  /*7580*/  IADD3 R113, R109, 0x20, RZ ;  /* 0x000000206d717810 */ /* 0x000fe40007ffe0ff */
[----:B------:R-:W-:Y:S02]  /*7590*/  FSEL R129, R119, -INF , !P6 ;  /* 0xff80000077817808 */ /* 0x000fe40007000000 */
[----:B------:R-:W-:Y:S02]  /*75a0*/  ISETP.GE.AND P6, PT, R111, R122, PT ;  /* 0x0000007a6f00720c */ /* 0x000fe40003fc6270 */
[----:B------:R-:W-:Y:S01]  /*75b0*/  MUFU.TANH R127, R30 ;  /* 0x0000001e007f7308 */ /* 0x000fe20000002400 */
[----:B-1----:R-:W-:Y:S01]  /*75c0*/  FFMA.FTZ R117, R0, R10, R117 ;  /* 0x0000000a00757223 */ /* 0x002fe20000010075 */
[----:B------:R-:W-:-:S02]  /*75d0*/  FSEL R128, R128, -INF , !P5 ;  /* 0xff80000080807808 */ /* 0x000fc40006800000 */
[----:B------:R-:W-:Y:S02]  /*75e0*/  ISETP.GE.AND P5, PT, R115, R104, PT ;  /* 0x000000687300720c */ /* 0x000fe40003fa6270 */
[----:B------:R-:W-:Y:S02]  /*75f0*/  FSEL R177, R117, -INF , !P3 ;  /* 0xff80000075b17808 */ /* 0x000fe40005800000 */
[----:B------:R-:W1:Y:S01]  /*7600*/  I2F R16, R115 ;  /* 0x0000007300107306 */ /* 0x000e620000201400 */
[----:B------:R-:W-:-:S07]  /*7610*/  ISETP.GE.AND P3, PT, R115, R122, PT ;  /* 0x0000007a7300720c */ /* 0x000fce0003f66270 */
[----:B------:R-:W-:Y:S08]  /*7620*/  MUFU.TANH R35, R35 ;  /* 0x0000002300237308 */ /* 0x000ff00000002400 */
[----:B------:R2:W3:Y:S01]  /*7630*/  I2F R18, R111 ;  /* 0x0000006f00127306 */ /* 0x0004e20000201400 */
[CC--:B-1----:R-:W-:Y:S01]  /*7640*/  FFMA.FTZ R175, R0.reuse, R16.reuse, R33 ;  /* 0x0000001000af7223 */ /* 0x0c2fe20000010021 */
[----:B------:R-:W-:Y:S01]  /*7650*/  IADD3 R115, R109, 0x28, RZ ;  /* 0x000000286d737810 */ /* 0x000fe20007ffe0ff */
[----:B------:R-:W-:-:S02]  /*7660*/  FFMA.FTZ R127, R0, R16, R127 ;  /* 0x00000010007f7223 */ /* 0x000fc4000001007f */
[----:B------:R-:W-:Y:S01]  /*7670*/  FMUL.FTZ R33, R12, c[0x0][0x2ec] ;  /* 0x0000bb000c217a20 */ /* 0x000fe20000410000 */
[----:B------:R-:W-:Y:S02]  /*7680*/  FSEL R175, R175, -INF , !P3 ;  /* 0xff800000afaf7808 */ /* 0x000fe40005800000 */
[----:B------:R-:W-:Y:S01]  /*7690*/  MUFU.TANH R29, R24 ;  /* 0x00000018001d7308 */ /* 0x000fe20000002400 */
[----:B------:R-:W-:Y:S02]  /*76a0*/  FSEL R182, R127, -INF , !P5 ;  /* 0xff8000007fb67808 */ /* 0x000fe40006800000 */
[C---:B------:R-:W-:Y:S02]  /*76b0*/  ISETP.GE.AND P3, PT, R113.reuse, R122, PT ;  /* 0x0000007a7100720c */ /* 0x040fe40003f66270 */
[----:B------:R-:W-:Y:S02]  /*76c0*/  ISETP.GE.AND P5, PT, R113, R104, PT ;  /* 0x000000687100720c */ /* 0x000fe40003fa6270 */
[----:B--2---:R-:W-:Y:S01]  /*76d0*/  IADD3 R111, R109, 0x21, RZ ;  /* 0x000000216d6f7810 */ /* 0x004fe20007ffe0ff */
[----:B------:R-:W-:Y:S01]  /*76e0*/  MUFU.TANH R131, R26 ;  /* 0x0000001a00837308 */ /* 0x000fe20000002400 */
[----:B---3--:R-:W-:-:S05]  /*76f0*/  FFMA.FTZ R35, R0, R18, R35 ;  /* 0x0000001200237223 */ /* 0x008fca0000010023 */
[----:B------:R-:W-:Y:S02]  /*7700*/  FSEL R127, R35, -INF , !P6 ;  /* 0xff800000237f7808 */ /* 0x000fe40007000000 */
[----:B------:R-:W1:Y:S01]  /*7710*/  I2F R10, R113 ;  /* 0x00000071000a7306 */ /* 0x000e620000201400 */
[----:B------:R-:W-:Y:S02]  /*7720*/  IADD3 R35, R109, 0x29, RZ ;  /* 0x000000296d237810 */ /* 0x000fe40007ffe0ff */
[----:B------:R-:W-:-:S05]  /*7730*/  ISETP.GE.AND P6, PT, R111, R122, PT ;  /* 0x0000007a6f00720c */ /* 0x000fca0003fc6270 */
[----:B------:R-:W2:Y:S08]  /*7740*/  MUFU.TANH R169, R169 ;  /* 0x000000a900a97308 */ /* 0x000eb00000002400 */
[----:B------:R-:W-:Y:S01]  /*7750*/  MUFU.TANH R31, R31 ;  /* 0x0000001f001f7308 */ /* 0x000fe20000002400 */
[CC--:B-1----:R-:W-:Y:S02]  /*7760*/  FFMA.FTZ R173, R0.reuse, R10.reuse, R29 ;  /* 0x0000000a00ad7223 */ /* 0x0c2fe4000001001d */
[----:B------:R-:W-:-:S02]  /*7770*/  FFMA.FTZ R131, R0, R10, R131 ;  /* 0x0000000a00837223 */ /* 0x000fc40000010083 */
[----:B------:R-:W-:Y:S01]  /*7780*/  FMUL.FTZ R29, R14, c[0x0][0x2ec] ;  /* 0x0000bb000e1d7a20 */ /* 0x000fe20000410000 */
[----:B------:R-:W-:Y:S02]  /*7790*/  FSEL R173, R173, -INF , !P3 ;  /* 0xff800000adad7808 */ /* 0x000fe40005800000 */
[----:B------:R-:W1:Y:S01]  /*77a0*/  I2F R16, R111 ;  /* 0x0000006f00107306 */ /* 0x000e620000201400 */
[----:B--2---:R-:W-:Y:S01]  /*77b0*/  FFMA.FTZ R169, R0, R18, R169 ;  /* 0x0000001200a97223 */ /* 0x004fe200000100a9 */
[----:B------:R-:W-:Y:S02]  /*77c0*/  ISETP.GE.AND P3, PT, R115, R122, PT ;  /* 0x0000007a7300720c */ /* 0x000fe40003f66270 */
[----:B------:R-:W-:Y:S02]  /*77d0*/  FSEL R178, R131, -INF , !P5 ;  /* 0xff80000083b27808 */ /* 0x000fe40006800000 */
[----:B------:R-:W-:Y:S01]  /*77e0*/  FSEL R180, R169, -INF , !P4 ;  /* 0xff800000a9b47808 */ /* 0x000fe20006000000 */
[----:B------:R-:W-:Y:S01]  /*77f0*/  IMAD.MOV.U32 R169, RZ, RZ, R125 ;  /* 0x000000ffffa97224 */ /* 0x000fe200078e007d */
[----:B------:R-:W-:Y:S01]  /*7800*/  MUFU.TANH R123, R22 ;  /* 0x00000016007b7308 */ /* 0x000fe20000002400 */
[----:B------:R-:W-:-:S02]  /*7810*/  ISETP.GE.AND P4, PT, R111, R104, PT ;  /* 0x000000686f00720c */ /* 0x000fc40003f86270 */
[----:B------:R-:W-:-:S05]  /*7820*/  ISETP.GE.AND P5, PT, R115, R104, PT ;  /* 0x000000687300720c */ /* 0x000fca0003fa6270 */
[----:B------:R-:W2:Y:S01]  /*7830*/  I2F R12, R115 ;  /* 0x00000073000c7306 */ /* 0x000ea20000201400 */
[----:B-1----:R-:W-:Y:S01]  /*7840*/  FFMA.FTZ R31, R0, R16, R31 ;  /* 0x00000010001f7223 */ /* 0x002fe2000001001f */
[----:B------:R-:W-:-:S04]  /*7850*/  IADD3 R111, R109, 0x30, RZ ;  /* 0x000000306d6f7810 */ /* 0x000fc80007ffe0ff */
[----:B------:R-:W-:Y:S02]  /*7860*/  FSEL R171, R31, -INF , !P6 ;  /* 0xff8000001fab7808 */ /* 0x000fe40007000000 */
[----:B------:R-:W-:Y:S01]  /*7870*/  MUFU.TANH R27, R27 ;  /* 0x0000001b001b7308 */ /* 0x000fe20000002400 */
[----:B------:R-:W-:Y:S02]  /*7880*/  IADD3 R31, R109, 0x31, RZ ;  /* 0x000000316d1f7810 */ /* 0x000fe40007ffe0ff */
[----:B------:R-:W-:-:S05]  /*7890*/  ISETP.GE.AND P6, PT, R35, R122, PT ;  /* 0x0000007a2300720c */ /* 0x000fca0003fc6270 */
[----:B------:R-:W-:Y:S01]  /*78a0*/  MUFU.TANH R23, R23 ;  /* 0x0000001700177308 */ /* 0x000fe20000002400 */
[CC--:B--2---:R-:W-:Y:S02]  /*78b0*/  FFMA.FTZ R25, R0.reuse, R12.reuse, R25 ;  /* 0x0000000c00197223 */ /* 0x0c4fe40000010019 */
[----:B------:R-:W-:-:S05]  /*78c0*/  FFMA.FTZ R123, R0, R12, R123 ;  /* 0x0000000c007b7223 */ /* 0x000fca000001007b */
[----:B------:R-:W1:Y:S01]  /*78d0*/  I2F R10, R35 ;  /* 0x00000023000a7306 */ /* 0x000e620000201400 */
[----:B------:R-:W-:Y:S02]  /*78e0*/  FSEL R174, R123, -INF , !P5 ;  /* 0xff8000007bae7808 */ /* 0x000fe40006800000 */
[----:B------:R-:W-:-:S05]  /*78f0*/  ISETP.GE.AND P5, PT, R111, R104, PT ;  /* 0x000000686f00720c */ /* 0x000fca0003fa6270 */
[----:B------:R-:W2:Y:S08]  /*7900*/  MUFU.TANH R165, R165 ;  /* 0x000000a500a57308 */ /* 0x000eb00000002400 */
[----:B------:R-:W-:Y:S01]  /*7910*/  MUFU.TANH R21, R21 ;  /* 0x0000001500157308 */ /* 0x000fe20000002400 */
[CC--:B-1----:R-:W-:Y:S02]  /*7920*/  FFMA.FTZ R27, R0.reuse, R10.reuse, R27 ;  /* 0x0000000a001b7223 */ /* 0x0c2fe4000001001b */
[----:B------:R-:W-:Y:S01]  /*7930*/  FFMA.FTZ R164, R0, R10, R23 ;  /* 0x0000000a00a47223 */ /* 0x000fe20000010017 */
[----:B------:R-:W-:-:S02]  /*7940*/  IADD3 R23, R109, 0x38, RZ ;  /* 0x000000386d177810 */ /* 0x000fc40007ffe0ff */
[----:B------:R-:W-:Y:S02]  /*7950*/  FSEL R131, R27, -INF , !P6 ;  /* 0xff8000001b837808 */ /* 0x000fe40007000000 */
[----:B------:R-:W-:Y:S01]  /*7960*/  MUFU.TANH R19, R19 ;  /* 0x0000001300137308 */ /* 0x000fe20000002400 */
[----:B--2---:R-:W-:Y:S01]  /*7970*/  FFMA.FTZ R165, R0, R16, R165 ;  /* 0x0000001000a57223 */ /* 0x004fe200000100a5 */
[----:B------:R-:W-:-:S04]  /*7980*/  ISETP.GE.AND P6, PT, R31, R122, PT ;  /* 0x0000007a1f00720c */ /* 0x000fc80003fc6270 */
[----:B------:R-:W-:Y:S02]  /*7990*/  FSEL R176, R165, -INF , !P4 ;  /* 0xff800000a5b07808 */ /* 0x000fe40006000000 */
[----:B------:R-:W1:Y:S01]  /*79a0*/  I2F R14, R111 ;  /* 0x0000006f000e7306 */ /* 0x000e620000201400 */
[----:B------:R-:W-:Y:S02]  /*79b0*/  FSEL R165, R25, -INF , !P3 ;  /* 0xff80000019a57808 */ /* 0x000fe40005800000 */
[----:B------:R-:W-:Y:S02]  /*79c0*/  ISETP.GE.AND P3, PT, R111, R122, PT ;  /* 0x0000007a6f00720c */ /* 0x000fe40003f66270 */
[----:B------:R-:W-:-:S03]  /*79d0*/  ISETP.GE.AND P4, PT, R35, R104, PT ;  /* 0x000000682300720c */ /* 0x000fc60003f86270 */
[----:B------:R-:W2:Y:S01]  /*79e0*/  I2F R12, R31 ;  /* 0x0000001f000c7306 */ /* 0x000ea20000201400 */
[----:B------:R-:W-:Y:S02]  /*79f0*/  FSEL R164, R164, -INF , !P4 ;  /* 0xff800000a4a47808 */ /* 0x000fe40006000000 */
[----:B------:R-:W-:-:S05]  /*7a00*/  ISETP.GE.AND P4, PT, R31, R104, PT ;  /* 0x000000681f00720c */ /* 0x000fca0003f86270 */
[----:B------:R-:W3:Y:S01]  /*7a10*/  MUFU.TANH R17, R17 ;  /* 0x0000001100117308 */ /* 0x000ee20000002400 */
[----:B-1----:R-:W-:-:S05]  /*7a20*/  FFMA.FTZ R21, R0, R14, R21 ;  /* 0x0000000e00157223 */ /* 0x002fca0000010015 */
[----:B------:R-:W-:Y:S02]  /*7a30*/  FSEL R118, R21, -INF , !P3 ;  /* 0xff80000015767808 */ /* 0x000fe40005800000 */
[----:B------:R-:W-:Y:S01]  /*7a40*/  MUFU.TANH R101, R101 ;  /* 0x0000006500657308 */ /* 0x000fe20000002400 */
[----:B--2---:R-:W-:Y:S01]  /*7a50*/  FFMA.FTZ R116, R0, R12, R19 ;  /* 0x0000000c00747223 */ /* 0x004fe20000010013 */
[C---:B------:R-:W-:Y:S02]  /*7a60*/  IADD3 R19, R109.reuse, 0x39, RZ ;  /* 0x000000396d137810 */ /* 0x040fe40007ffe0ff */
[----:B------:R-:W-:Y:S02]  /*7a70*/  ISETP.GE.AND P3, PT, R109, R122, PT ;  /* 0x0000007a6d00720c */ /* 0x000fe40003f66270 */
[----:B------:R-:W-:Y:S02]  /*7a80*/  FSEL R116, R116, -INF , !P4 ;  /* 0xff80000074747808 */ /* 0x000fe40006000000 */
[----:B------:R-:W1:Y:S01]  /*7a90*/  I2F R10, R109 ;  /* 0x0000006d000a7306 */ /* 0x000e620000201400 */
[----:B---3--:R-:W-:Y:S01]  /*7aa0*/  FFMA.FTZ R123, R0, R12, R17 ;  /* 0x0000000c007b7223 */ /* 0x008fe20000010011 */
[----:B------:R-:W-:-:S04]  /*7ab0*/  ISETP.GE.AND P4, PT, R23, R104, PT ;  /* 0x000000681700720c */ /* 0x000fc80003f86270 */
[----:B------:R-:W-:Y:S02]  /*7ac0*/  FSEL R123, R123, -INF , !P6 ;  /* 0xff8000007b7b7808 */ /* 0x000fe40007000000 */
[----:B------:R-:W2:Y:S01]  /*7ad0*/  MUFU.TANH R9, R9 ;  /* 0x0000000900097308 */ /* 0x000ea20000002400 */
[----:B------:R-:W-:-:S07]  /*7ae0*/  ISETP.GE.AND P6, PT, R23, R122, PT ;  /* 0x0000007a1700720c */ /* 0x000fce0003fc6270 */
[----:B------:R-:W3:Y:S01]  /*7af0*/  MUFU.TANH R103, R103 ;  /* 0x0000006700677308 */ /* 0x000ee20000002400 */
[----:B-1----:R-:W-:-:S07]  /*7b00*/  FFMA.FTZ R101, R0, R10, R101 ;  /* 0x0000000a00657223 */ /* 0x002fce0000010065 */
[----:B------:R-:W-:Y:S01]  /*7b10*/  MUFU.TANH R33, R33 ;  /* 0x0000002100217308 */ /* 0x000fe20000002400 */
[----:B--2---:R-:W-:Y:S01]  /*7b20*/  FFMA.FTZ R9, R0, R10, R9 ;  /* 0x0000000a00097223 */ /* 0x004fe20000010009 */
[----:B------:R-:W-:Y:S01]  /*7b30*/  FSEL R10, R101, -INF , !P3 ;  /* 0xff800000650a7808 */ /* 0x000fe20005800000 */
[----:B------:R-:W-:Y:S01]  /*7b40*/  BAR.SYNC.DEFER_BLOCKING 0x0 ;  /* 0x0000000000007b1d */ /* 0x000fe20000010000 */
[----:B------:R-:W-:Y:S01]  /*7b50*/  ISETP.GT.AND P3, PT, R156, R149, PT ;  /* 0x000000959c00720c */ /* 0x000fe20003f64270 */
[----:B---3--:R-:W-:-:S04]  /*7b60*/  FFMA.FTZ R103, R0, R14, R103 ;  /* 0x0000000e00677223 */ /* 0x008fc80000010067 */
[----:B------:R-:W-:Y:S01]  /*7b70*/  MUFU.TANH R29, R29 ;  /* 0x0000001d001d7308 */ /* 0x000fe20000002400 */
[----:B------:R-:W-:Y:S02]  /*7b80*/  FSEL R103, R103, -INF , !P5 ;  /* 0xff80000067677808 */ /* 0x000fe40006800000 */
[----:B------:R-:W-:-:S05]  /*7b90*/  ISETP.GE.AND P5, PT, R109, R104, PT ;  /* 0x000000686d00720c */ /* 0x000fca0003fa6270 */
[----:B------:R-:W1:Y:S01]  /*7ba0*/  I2F R16, R23 ;  /* 0x0000001700107306 */ /* 0x000e620000201400 */
[----:B------:R-:W-:-:S07]  /*7bb0*/  FSEL R9, R9, -INF , !P5 ;  /* 0xff80000009097808 */ /* 0x000fce0006800000 */
[----:B------:R-:W-:Y:S08]  /*7bc0*/  MUFU.TANH R13, R13 ;  /* 0x0000000d000d7308 */ /* 0x000ff00000002400 */
[----:B------:R-:W2:Y:S01]  /*7bd0*/  I2F R17, R19 ;  /* 0x0000001300117306 */ /* 0x000ea20000201400 */
[CC--:B-1----:R-:W-:Y:S02]  /*7be0*/  FFMA.FTZ R33, R0.reuse, R16.reuse, R33 ;  /* 0x0000001000217223 */ /* 0x0c2fe40000010021 */
[----:B------:R-:W-:-:S03]  /*7bf0*/  FFMA.FTZ R29, R0, R16, R29 ;  /* 0x00000010001d7223 */ /* 0x000fc6000001001d */
[----:B------:R-:W-:Y:S02]  /*7c00*/  FSEL R119, R33, -INF , !P6 ;  /* 0xff80000021777808 */ /* 0x000fe40007000000 */
[----:B------:R-:W1:Y:S01]  /*7c10*/  MUFU.TANH R15, R15 ;  /* 0x0000000f000f7308 */ /* 0x000e620000002400 */
[----:B------:R-:W-:Y:S02]  /*7c20*/  FSEL R102, R29, -INF , !P4 ;  /* 0xff8000001d667808 */ /* 0x000fe40006000000 */
[C---:B------:R-:W-:Y:S02]  /*7c30*/  ISETP.GE.AND P6, PT, R19.reuse, R122, PT ;  /* 0x0000007a1300720c */ /* 0x040fe40003fc6270 */
[----:B------:R-:W-:Y:S01]  /*7c40*/  ISETP.GE.AND P4, PT, R19, R104, PT ;  /* 0x000000681300720c */ /* 0x000fe20003f86270 */
[----:B--2---:R-:W-:-:S05]  /*7c50*/  FFMA.FTZ R13, R0, R17, R13 ;  /* 0x00000011000d7223 */ /* 0x004fca000001000d */
[----:B------:R-:W-:Y:S01]  /*7c60*/  FSEL R122, R13, -INF , !P6 ;  /* 0xff8000000d7a7808 */ /* 0x000fe20007000000 */
[----:B-1----:R-:W-:-:S05]  /*7c70*/  FFMA.FTZ R15, R0, R17, R15 ;  /* 0x00000011000f7223 */ /* 0x002fca000001000f */
[----:B------:R-:W-:Y:S01]  /*7c80*/  FSEL R115, R15, -INF , !P4 ;  /* 0xff8000000f737808 */ /* 0x000fe20006000000 */
[----:B------:R-:W-:Y:S05]  /*7c90*/  @!P3 BRA `(.L_x_7495) ;  /* 0x000008b00000b947 */ /* 0x000fea0003800000 */
[----:B------:R-:W-:Y:S05]  /*7ca0*/  @!P0 BRA `(.L_x_7496) ;  /* 0x000003b000008947 */ /* 0x000fea0003800000 */
[----:B------:R-:W-:Y:S01]  /*7cb0*/  IABS R12, c[0x0][0x2d0] ;  /* 0x0000b400000c7a13 */ /* 0x000fe20000000000 */
[----:B------:R-:W-:Y:S02]  /*7cc0*/  IMAD.SHL.U32 R14, R156, 0x40, RZ ;  /* 0x000000409c0e7824 */ /* 0x000fe400078e00ff */
[----:B------:R-:W-:Y:S01]  /*7cd0*/  IMAD.MOV.U32 R18, RZ, RZ, RZ ;  /* 0x000000ffff127224 */ /* 0x000fe200078e00ff */
[----:B------:R-:W1:Y:S02]  /*7ce0*/  I2F.RP R15, R12 ;  /* 0x0000000c000f7306 */ /* 0x000e640000209400 */
[----:B------:R-:W-:-:S06]  /*7cf0*/  IABS R16, R14 ;  /* 0x0000000e00107213 */ /* 0x000fcc0000000000 */
[----:B-1----:R-:W1:Y:S02]  /*7d00*/  MUFU.RCP R19, R15 ;  /* 0x0000000f00137308 */ /* 0x002e640000001000 */
[----:B-1----:R-:W-:-:S06]  /*7d10*/  IADD3 R19, R19, 0xffffffe, RZ ;  /* 0x0ffffffe13137810 */ /* 0x002fcc0007ffe0ff */
[----:B------:R-:W1:Y:S02]  /*7d20*/  F2I.FTZ.U32.TRUNC.NTZ R19, R19 ;  /* 0x0000001300137305 */ /* 0x000e64000021f000 */
[----:B-1----:R-:W-:-:S04]  /*7d30*/  IMAD.MOV R13, RZ, RZ, -R19 ;  /* 0x000000ffff0d7224 */ /* 0x002fc800078e0a13 */
[----:B------:R-:W-:-:S04]  /*7d40*/  IMAD R13, R13, R12, RZ ;  /* 0x0000000c0d0d7224 */ /* 0x000fc800078e02ff */
[----:B------:R-:W-:Y:S01]  /*7d50*/  IMAD.HI.U32 R13, R19, R13, R18 ;  /* 0x0000000d130d7227 */ /* 0x000fe200078e0012 */
[C---:B------:R-:W-:Y:S02]  /*7d60*/  IADD3 R18, R14.reuse, -0x40, RZ ;  /* 0xffffffc00e127810 */ /* 0x040fe40007ffe0ff */
[----:B------:R-:W-:Y:S02]  /*7d70*/  LOP3.LUT R14, R14, c[0x0][0x2d0], RZ, 0x3c, !PT ;  /* 0x0000b4000e0e7a12 */ /* 0x000fe400078e3cff */
[----:B------:R-:W-:Y:S01]  /*7d80*/  IABS R15, R18 ;  /* 0x00000012000f7213 */ /* 0x000fe20000000000 */
[----:B------:R-:W-:Y:S01]  /*7d90*/  IMAD.HI.U32 R19, R13, R16, RZ ;  /* 0x000000100d137227 */ /* 0x000fe200078e00ff */
[----:B------:R-:W-:-:S03]  /*7da0*/  LOP3.LUT R18, R18, c[0x0][0x2d0], RZ, 0x3c, !PT ;  /* 0x0000b40012127a12 */ /* 0x000fc600078e3cff */
        /* <DEDUP_REMOVED lines=43> */
.L_x_7496:
[----:B------:R-:W-:-:S05]  /*8060*/  IMAD.MOV.U32 R12, RZ, RZ, c[0x0][0x198] ;  /* 0x00006600ff0c7624 */ /* 0x000fca00078e00ff */
[----:B------:R-:W-:-:S04]  /*8070*/  LEA R12, -R12, RZ, 0x6 ;  /* 0x000000ff0c0c7211 */ /* 0x000fc800078e31ff */
[----:B------:R-:W-:Y:S02]  /*8080*/  SHF.R.S32.HI R13, RZ, 0x1f, R12 ;  /* 0x0000001fff0d7819 */ /* 0x000fe4000001140c */
.L_x_7497:
[----:B------:R-:W-:Y:S01]  /*8090*/  @!P1 IADD3 R15, P4, R120, R12, RZ ;  /* 0x0000000c780f9210 */ /* 0x000fe20007f9e0ff */
[----:B------:R1:W-:Y:S01]  /*80a0*/  @P2 STS.128 [R157+0x4000], RZ ;  /* 0x004000ff9d002388 */ /* 0x0003e20000000c00 */
[C---:B------:R-:W-:Y:S01]  /*80b0*/  @!P2 LEA R24, P5, R12.reuse, R168, 0x1 ;  /* 0x000000a80c18a211 */ /* 0x040fe200078a08ff */
[----:B------:R-:W-:Y:S01]  /*80c0*/  BSSY B0, `(.L_x_7498) ;  /* 0x0000045000007945 */ /* 0x000fe20003800000 */
[----:B------:R-:W-:Y:S01]  /*80d0*/  @!P2 IADD3 R17, P6, R151, R12, RZ ;  /* 0x0000000c9711a210 */ /* 0x000fe20007fde0ff */
[--C-:B------:R-:W-:Y:S01]  /*80e0*/  @!P1 IMAD.X R14, R121, 0x1, R13.reuse, P4 ;  /* 0x00000001790e9824 */ /* 0x100fe200020e060d */
[C---:B------:R-:W-:Y:S02]  /*80f0*/  @!P1 LEA R22, P4, R15.reuse, c[0x0][0x168], 0x1 ;  /* 0x00005a000f169a11 */ /* 0x040fe400078808ff */
[--C-:B------:R-:W-:Y:S02]  /*8100*/  @!P2 LEA.HI.X R25, R12, R166, R13.reuse, 0x1, P5 ;  /* 0x000000a60c19a211 */ /* 0x100fe400028f0c0d */
[----:B------:R-:W-:Y:S01]  /*8110*/  @!P1 LEA.HI.X R23, R15, c[0x0][0x16c], R14, 0x1, P4 ;  /* 0x00005b000f179a11 */ /* 0x000fe200020f0c0e */
[----:B------:R-:W-:Y:S01]  /*8120*/  @!P2 IMAD.X R15, R150, 0x1, R13, P6 ;  /* 0x00000001960fa824 */ /* 0x000fe200030e060d */
[----:B------:R-:W-:Y:S01]  /*8130*/  @!P1 IADD3 R19, P5, P4, R120, R12, R151 ;  /* 0x0000000c78139210 */ /* 0x000fe20007cbe097 */
[----:B------:R-:W-:Y:S01]  /*8140*/  @!PT LDS RZ, [RZ] ;  /* 0x00000000fffff984 */ /* 0x000fe20000000800 */
[----:B------:R-:W-:Y:S01]  /*8150*/  @!PT LDS RZ, [RZ] ;  /* 0x00000000fffff984 */ /* 0x000fe20000000800 */
[----:B------:R-:W-:Y:S01]  /*8160*/  @!PT LDS RZ, [RZ] ;  /* 0x00000000fffff984 */ /* 0x000fe20000000800 */
[----:B------:R2:W-:Y:S01]  /*8170*/  @!P2 LDGSTS.E.BYPASS.LTC128B.128 [R157+0x4000], [R24.64] ;  /* 0x04000000189dafae */ /* 0x0005e2000b901d48 */
[----:B------:R-:W-:-:S02]  /*8180*/  @!P2 LEA R20, P6, R17, R168, 0x1 ;  /* 0x000000a81114a211 */ /* 0x000fc400078c08ff */
[-C--:B------:R-:W-:Y:S01]  /*8190*/  @!P1 IADD3.X R14, R121, R13.reuse, R150, P5, P4 ;  /* 0x0000000d790e9210 */ /* 0x080fe20002fe8496 */
[----:B------:R1:W-:Y:S01]  /*81a0*/  @P1 STS.128 [R157+0x6000], RZ ;  /* 0x006000ff9d001388 */ /* 0x0003e20000000c00 */
[----:B------:R-:W-:Y:S02]  /*81b0*/  @!P1 LEA R16, P4, R19, c[0x0][0x168], 0x1 ;  /* 0x00005a0013109a11 */ /* 0x000fe400078808ff */
[----:B------:R-:W-:Y:S01]  /*81c0*/  @!P2 LEA.HI.X R21, R17, R166, R15, 0x1, P6 ;  /* 0x000000a61115a211 */ /* 0x000fe200030f0c0f */
[----:B------:R-:W-:Y:S01]  /*81d0*/  @!PT LDS RZ, [RZ] ;  /* 0x00000000fffff984 */ /* 0x000fe20000000800 */
[----:B------:R-:W-:Y:S01]  /*81e0*/  @!PT LDS RZ, [RZ] ;  /* 0x00000000fffff984 */ /* 0x000fe20000000800 */
[----:B------:R-:W-:Y:S01]  /*81f0*/  @!PT LDS RZ, [RZ] ;  /* 0x00000000fffff984 */ /* 0x000fe20000000800 */
[----:B------:R3:W-:Y:S01]  /*8200*/  @!P1 LDGSTS.E.BYPASS.LTC128B.128 [R157+0x6000], [R22.64+0x80] ;  /* 0x06000080169d9fae */ /* 0x0007e2000b901d48 */
[----:B------:R-:W-:Y:S02]  /*8210*/  @!P1 LEA.HI.X R17, R19, c[0x0][0x16c], R14, 0x1, P4 ;  /* 0x00005b0013119a11 */ /* 0x000fe400020f0c0e */
[----:B------:R-:W-:Y:S01]  /*8220*/  IADD3 R15, P5, P4, R151, R12, R151 ;  /* 0x0000000c970f7210 */ /* 0x000fe20007cbe097 */
[----:B------:R1:W-:Y:S03]  /*8230*/  @P2 STS.128 [R157+0x4800], RZ ;  /* 0x004800ff9d002388 */ /* 0x0003e60000000c00 */
[----:B------:R-:W-:Y:S01]  /*8240*/  IADD3.X R14, R150, R13, R150, P5, P4 ;  /* 0x0000000d960e7210 */ /* 0x000fe20002fe8496 */
[----:B------:R-:W-:Y:S01]  /*8250*/  @!PT LDS RZ, [RZ] ;  /* 0x00000000fffff984 */ /* 0x000fe20000000800 */
[----:B------:R-:W-:Y:S01]  /*8260*/  @!PT LDS RZ, [RZ] ;  /* 0x00000000fffff984 */ /* 0x000fe20000000800 */
[----:B------:R-:W-:Y:S01]  /*8270*/  @!PT LDS RZ, [RZ] ;  /* 0x00000000fffff984 */ /* 0x000fe20000000800 */
[----:B------:R4:W-:Y:S01]  /*8280*/  @!P2 LDGSTS.E.BYPASS.LTC128B.128 [R157+0x4800], [R20.64] ;  /* 0x04800000149dafae */ /* 0x0009e2000b901d48 */
[----:B------:R-:W-:-:S03]  /*8290*/  @!P1 IADD3 R18, P5, R120, R15, RZ ;  /* 0x0000000f78129210 */ /* 0x000fc60007fbe0ff */
[----:B------:R1:W-:Y:S02]  /*82a0*/  @P1 STS.128 [R157+0x6800], RZ ;  /* 0x006800ff9d001388 */ /* 0x0003e40000000c00 */
[----:B------:R-:W-:Y:S02]  /*82b0*/  @!P1 IMAD.X R19, R121, 0x1, R14, P5 ;  /* 0x0000000179139824 */ /* 0x000fe400028e060e */
        /* <DEDUP_REMOVED lines=11> */
[----:B------:R1:W-:Y:S02]  /*8370*/  @!P2 LDGSTS.E.BYPASS.LTC128B.128 [R157+0x5000], [R24.64] ;  /* 0x05000000189dafae */ /* 0x0003e4000b901d48 */
[----:B------:R-:W-:Y:S01]  /*8380*/  IMAD.X R14, R150, 0x1, R14, P4 ;  /* 0x00000001960e7824 */ /* 0x000fe200020e060e */
[C---:B---3--:R-:W-:Y:S01]  /*8390*/  @!P2 LEA R22, P4, R15.reuse, R168, 0x1 ;  /* 0x000000a80f16a211 */ /* 0x048fe200078808ff */
[----:B------:R1:W-:Y:S01]  /*83a0*/  @P1 STS.128 [R157+0x7000], RZ ;  /* 0x007000ff9d001388 */ /* 0x0003e20000000c00 */
[C---:B----4-:R-:W-:Y:S02]  /*83b0*/  @!P1 LEA R20, P5, R18.reuse, c[0x0][0x168], 0x1 ;  /* 0x00005a0012149a11 */ /* 0x050fe400078a08ff */
[----:B------:R-:W-:Y:S02]  /*83c0*/  @!P2 LEA.HI.X R23, R15, R166, R14, 0x1, P4 ;  /* 0x000000a60f17a211 */ /* 0x000fe400020f0c0e */
        /* <DEDUP_REMOVED lines=20> */
.L_x_7499:
[----:B------:R-:W-:Y:S05]  /*8510*/  BSYNC B0 ;  /* 0x0000000000007941 */ /* 0x000fea0003800000 */
.L_x_7498:
[----:B------:R-:W0:Y:S01]  /*8520*/  LDGDEPBAR ;  /* 0x00000000000079af */ /* 0x000e220000000000 */
[----:B------:R-:W-:-:S04]  /*8530*/  LEA R168, P1, R12, R168, 0x1 ;  /* 0x000000a80ca87211 */ /* 0x000fc800078208ff */
[----:B------:R-:W-:Y:S02]  /*8540*/  LEA.HI.X R166, R12, R166, R13, 0x1, P1 ;  /* 0x000000a60ca67211 */ /* 0x000fe400008f0c0d */
.L_x_7495:
[----:B------:R-:W-:Y:S01]  /*8550*/  FMNMX.FTZ R12, R3, R10, !PT ;  /* 0x0000000a030c7209 */ /* 0x000fe20007810000 */
[----:B------:R-:W-:Y:S01]  /*8560*/  LDSM.16.MT88.4 R32, [R137+0x8000] ;  /* 0x008000008920783b */ /* 0x000fe20000004200 */
[----:B------:R-:W-:Y:S02]  /*8570*/  FMNMX.FTZ R13, R2, R9, !PT ;  /* 0x00000009020d7209 */ /* 0x000fe40007810000 */
[----:B------:R-:W-:Y:S01]  /*8580*/  FMNMX.FTZ R12, R11, R12, !PT ;  /* 0x0000000c0b0c7209 */ /* 0x000fe20007810000 */
[----:B-1----:R-:W-:Y:S01]  /*8590*/  LDSM.16.MT88.4 R24, [R138+0x8000] ;  /* 0x008000008a18783b */ /* 0x002fe20000004200 */
        /* <DEDUP_REMOVED lines=38> */
[----:B------:R-:W-:-:S05]  /*8800*/  FMUL.FTZ R120, R110, c[0x0][0x23c] ;  /* 0x00008f006e787a20 */ /* 0x000fca0000410000 */
[----:B------:R-:W-:Y:S02]  /*8810*/  FSEL R120, R120, RZ, P2 ;  /* 0x000000ff78787208 */ /* 0x000fe40001000000 */
[----:B--2---:R-:W-:-:S03]  /*8820*/  FMNMX.FTZ R108, R13, R108, !PT ;  /* 0x0000006c0d6c7209 */ /* 0x004fc60007810000 */
[--C-:B------:R-:W-:Y:S02]  /*8830*/  FFMA.FTZ R104, R5, c[0x0][0x23c], -R120.reuse ;  /* 0x00008f0005687a23 */ /* 0x100fe40000010878 */
[--C-:B------:R-:W-:Y:S01]  /*8840*/  FFMA.FTZ R100, R10, c[0x0][0x23c], -R120.reuse ;  /* 0x00008f000a647a23 */ /* 0x100fe20000010878 */
[C---:B------:R-:W-:Y:S01]  /*8850*/  FSETP.NEU.FTZ.AND P1, PT, R108.reuse, -INF , PT ;  /* 0xff8000006c00780b */ /* 0x040fe20003f3d000 */
[C---:B------:R-:W-:Y:S02]  /*8860*/  FMUL.FTZ R117, R108.reuse, c[0x0][0x23c] ;  /* 0x00008f006c757a20 */ /* 0x040fe40000410000 */
[--C-:B------:R-:W-:Y:S01]  /*8870*/  FFMA.FTZ R113, R11, c[0x0][0x23c], -R120.reuse ;  /* 0x00008f000b717a23 */ /* 0x100fe20000010878 */
[----:B------:R-:W-:Y:S01]  /*8880*/  FSEL R5, R108, RZ, P1 ;  /* 0x000000ff6c057208 */ /* 0x000fe20000800000 */
[--C-:B------:R-:W-:Y:S01]  /*8890*/  FFMA.FTZ R109, R7, c[0x0][0x23c], -R120.reuse ;  /* 0x00008f00076d7a23 */ /* 0x100fe20000010878 */
[----:B------:R-:W-:Y:S01]  /*88a0*/  FSEL R117, R117, RZ, P1 ;  /* 0x000000ff75757208 */ /* 0x000fe20000800000 */
[----:B------:R-:W-:Y:S01]  /*88b0*/  MUFU.EX2 R100, R100 ;  /* 0x0000006400647308 */ /* 0x000fe20000000800 */
[----:B------:R-:W-:-:S02]  /*88c0*/  FFMA.FTZ R125, R127, c[0x0][0x23c], -R120 ;  /* 0x00008f007f7d7a23 */ /* 0x000fc40000010878 */
[----:B------:R-:W-:Y:S02]  /*88d0*/  FADD.FTZ R2, R2, -R5 ;  /* 0x8000000502027221 */ /* 0x000fe40000010000 */
[--C-:B------:R-:W-:Y:S01]  /*88e0*/  FFMA.FTZ R111, R8, c[0x0][0x23c], -R117.reuse ;  /* 0x00008f00086f7a23 */ /* 0x100fe20000010875 */
[----:B------:R-:W-:Y:S01]  /*88f0*/  FSEL R8, R110, RZ, P2 ;  /* 0x000000ff6e087208 */ /* 0x000fe20001000000 */
[----:B------:R-:W-:Y:S01]  /*8900*/  FMUL.FTZ R114, R2, c[0x0][0x23c] ;  /* 0x00008f0002727a20 */ /* 0x000fe20000410000 */
[----:B------:R-:W-:Y:S01]  /*8910*/  MUFU.EX2 R113, R113 ;  /* 0x0000007100717308 */ /* 0x000fe20000000800 */
[--C-:B------:R-:W-:Y:S02]  /*8920*/  FFMA.FTZ R112, R9, c[0x0][0x23c], -R117.reuse ;  /* 0x00008f0009707a23 */ /* 0x100fe40000010875 */
[----:B------:R-:W-:Y:S02]  /*8930*/  FADD.FTZ R101, R3, -R8 ;  /* 0x8000000803657221 */ /* 0x000fe40000010000 */
[--C-:B------:R-:W-:Y:S01]  /*8940*/  FFMA.FTZ R2, R4, c[0x0][0x23c], -R117.reuse ;  /* 0x00008f0004027a23 */ /* 0x100fe20000010875 */
[----:B------:R-:W-:Y:S01]  /*8950*/  LDSM.16.MT88.4 R8, [R141+0x8000] ;  /* 0x008000008d08783b */ /* 0x000fe20000004200 */
[----:B------:R-:W-:Y:S01]  /*8960*/  FMUL.FTZ R101, R101, c[0x0][0x23c] ;  /* 0x00008f0065657a20 */ /* 0x000fe20000410000 */
[----:B------:R-:W1:Y:S01]  /*8970*/  MUFU.EX2 R114, R114 ;  /* 0x0000007200727308 */ /* 0x000e620000000800 */
[----:B------:R-:W-:-:S02]  /*8980*/  FFMA.FTZ R6, R6, c[0x0][0x23c], -R117 ;  /* 0x00008f0006067a23 */ /* 0x000fc40000010875 */
[--C-:B------:R-:W-:Y:S02]  /*8990*/  FFMA.FTZ R130, R177, c[0x0][0x23c], -R120.reuse ;  /* 0x00008f00b1827a23 */ /* 0x100fe40000010878 */
[--C-:B------:R-:W-:Y:S02]  /*89a0*/  FFMA.FTZ R129, R129, c[0x0][0x23c], -R120.reuse ;  /* 0x00008f0081817a23 */ /* 0x100fe40000010878 */
[----:B------:R-:W-:Y:S01]  /*89b0*/  FFMA.FTZ R126, R175, c[0x0][0x23c], -R120 ;  /* 0x00008f00af7e7a23 */ /* 0x000fe20000010878 */
[----:B------:R-:W2:Y:S01]  /*89c0*/  MUFU.EX2 R101, R101 ;  /* 0x0000006500657308 */ /* 0x000ea20000000800 */
[--C-:B------:R-:W-:Y:S02]  /*89d0*/  FFMA.FTZ R128, R128, c[0x0][0x23c], -R117.reuse ;  /* 0x00008f0080807a23 */ /* 0x100fe40000010875 */
[--C-:B------:R-:W-:Y:S02]  /*89e0*/  FFMA.FTZ R127, R184, c[0x0][0x23c], -R117.reuse ;  /* 0x00008f00b87f7a23 */ /* 0x100fe40000010875 */
[----:B------:R-:W-:-:S02]  /*89f0*/  FFMA.FTZ R124, R182, c[0x0][0x23c], -R117 ;  /* 0x00008f00b67c7a23 */ /* 0x000fc40000010875 */
[----:B------:R-:W-:Y:S01]  /*8a00*/  FFMA.FTZ R121, R180, c[0x0][0x23c], -R117 ;  /* 0x00008f00b4797a23 */ /* 0x000fe20000010875 */
[----:B------:R-:W-:Y:S01]  /*8a10*/  MUFU.EX2 R109, R109 ;  /* 0x0000006d006d7308 */ /* 0x000fe20000000800 */
[-C--:B-1----:R-:W-:Y:S02]  /*8a20*/  FMUL.FTZ R30, R74, R114.reuse ;  /* 0x000000724a1e7220 */ /* 0x082fe40000410000 */
[-C--:B------:R-:W-:Y:S02]  /*8a30*/  FMUL.FTZ R31, R75, R114.reuse ;  /* 0x000000724b1f7220 */ /* 0x080fe40000410000 */
[-C--:B------:R-:W-:Y:S02]  /*8a40*/  FMUL.FTZ R7, R99, R114.reuse ;  /* 0x0000007263077220 */ /* 0x080fe40000410000 */
[----:B------:R-:W-:Y:S01]  /*8a50*/  FMUL.FTZ R70, R70, R114 ;  /* 0x0000007246467220 */ /* 0x000fe20000410000 */
[----:B------:R-:W-:Y:S01]  /*8a60*/  MUFU.EX2 R104, R104 ;  /* 0x0000006800687308 */ /* 0x000fe20000000800 */
[----:B--2---:R-:W-:-:S02]  /*8a70*/  FMUL.FTZ R28, R72, R101 ;  /* 0x00000065481c7220 */ /* 0x004fc40000410000 */
[-C--:B------:R-:W-:Y:S02]  /*8a80*/  FMUL.FTZ R29, R73, R101.reuse ;  /* 0x00000065491d7220 */ /* 0x080fe40000410000 */
[----:B------:R-:W1:Y:S01]  /*8a90*/  LDSM.16.MT88.4 R72, [R141+0xa000] ;  /* 0x00a000008d48783b */ /* 0x000e620000004200 */
[-C--:B------:R-:W-:Y:S01]  /*8aa0*/  FMUL.FTZ R4, R96, R101.reuse ;  /* 0x0000006560047220 */ /* 0x080fe20000410000 */
[----:B------:R-:W-:Y:S01]  /*8ab0*/  F2FP.PACK_AB R96, R113, R100 ;  /* 0x000000647160723e */ /* 0x000fe200000000ff */
[----:B------:R-:W-:Y:S01]  /*8ac0*/  MUFU.EX2 R112, R112 ;  /* 0x0000007000707308 */ /* 0x000fe20000000800 */
[-C--:B------:R-:W-:Y:S02]  /*8ad0*/  FMUL.FTZ R5, R97, R101.reuse ;  /* 0x0000006561057220 */ /* 0x080fe40000410000 */
[-C--:B------:R-:W-:Y:S02]  /*8ae0*/  FMUL.FTZ R68, R68, R101.reuse ;  /* 0x0000006544447220 */ /* 0x080fe40000410000 */
[----:B------:R-:W-:-:S02]  /*8af0*/  FMUL.FTZ R69, R69, R101 ;  /* 0x0000006545457220 */ /* 0x000fc40000410000 */
[-C--:B------:R-:W-:Y:S01]  /*8b00*/  FMUL.FTZ R71, R71, R114.reuse ;  /* 0x0000007247477220 */ /* 0x080fe20000410000 */
[----:B------:R-:W2:Y:S01]  /*8b10*/  MUFU.EX2 R111, R111 ;  /* 0x0000006f006f7308 */ /* 0x000ea20000000800 */
[-C--:B------:R-:W-:Y:S02]  /*8b20*/  FMUL.FTZ R36, R36, R101.reuse ;  /* 0x0000006524247220 */ /* 0x080fe40000410000 */
[-C--:B------:R-:W-:Y:S02]  /*8b30*/  FMUL.FTZ R37, R37, R101.reuse ;  /* 0x0000006525257220 */ /* 0x080fe40000410000 */
[-C--:B------:R-:W-:Y:S02]  /*8b40*/  FMUL.FTZ R38, R38, R114.reuse ;  /* 0x0000007226267220 */ /* 0x080fe40000410000 */
[----:B------:R-:W-:Y:S01]  /*8b50*/  FMUL.FTZ R39, R39, R114 ;  /* 0x0000007227277220 */ /* 0x000fe20000410000 */
[----:B------:R3:W-:Y:S01]  /*8b60*/  MUFU.EX2 R3, R6 ;  /* 0x0000000600037308 */ /* 0x0007e20000000800 */
[----:B------:R-:W-:-:S02]  /*8b70*/  FMUL.FTZ R40, R40, R101 ;  /* 0x0000006528287220 */ /* 0x000fc40000410000 */
[-C--:B------:R-:W-:Y:S02]  /*8b80*/  FMUL.FTZ R41, R41, R101.reuse ;  /* 0x0000006529297220 */ /* 0x080fe40000410000 */
[-C--:B------:R-:W-:Y:S02]  /*8b90*/  FMUL.FTZ R42, R42, R114.reuse ;  /* 0x000000722a2a7220 */ /* 0x080fe40000410000 */
[----:B------:R-:W-:Y:S01]  /*8ba0*/  FMUL.FTZ R43, R43, R114 ;  /* 0x000000722b2b7220 */ /* 0x000fe20000410000 */
[----:B------:R-:W4:Y:S01]  /*8bb0*/  MUFU.EX2 R2, R2 ;  /* 0x0000000200027308 */ /* 0x000f220000000800 */
[----:B--2---:R-:W-:Y:S01]  /*8bc0*/  F2FP.PACK_AB R97, R111, R112 ;  /* 0x000000706f61723e */ /* 0x004fe200000000ff */
[-C--:B------:R-:W-:Y:S02]  /*8bd0*/  FMUL.FTZ R44, R44, R101.reuse ;  /* 0x000000652c2c7220 */ /* 0x080fe40000410000 */
[----:B------:R-:W-:Y:S02]  /*8be0*/  FMUL.FTZ R45, R45, R101 ;  /* 0x000000652d2d7220 */ /* 0x000fe40000410000 */
[----:B------:R-:W-:-:S02]  /*8bf0*/  FMUL.FTZ R46, R46, R114 ;  /* 0x000000722e2e7220 */ /* 0x000fc40000410000 */
[-C--:B---3--:R-:W-:Y:S01]  /*8c00*/  FMUL.FTZ R6, R98, R114.reuse ;  /* 0x0000007262067220 */ /* 0x088fe20000410000 */
[----:B------:R-:W-:Y:S01]  /*8c10*/  F2FP.PACK_AB R98, R104, R109 ;  /* 0x0000006d6862723e */ /* 0x000fe200000000ff */
[-C--:B------:R-:W-:Y:S01]  /*8c20*/  FMUL.FTZ R47, R47, R114.reuse ;  /* 0x000000722f2f7220 */ /* 0x080fe20000410000 */
[----:B------:R-:W-:Y:S01]  /*8c30*/  MUFU.EX2 R130, R130 ;  /* 0x0000008200827308 */ /* 0x000fe20000000800 */
[-C--:B------:R-:W-:Y:S02]  /*8c40*/  FMUL.FTZ R48, R48, R101.reuse ;  /* 0x0000006530307220 */ /* 0x080fe40000410000 */
[----:B------:R-:W-:Y:S01]  /*8c50*/  FMUL.FTZ R49, R49, R101 ;  /* 0x0000006531317220 */ /* 0x000fe20000410000 */
[----:B----4-:R-:W-:Y:S01]  /*8c60*/  F2FP.PACK_AB R99, R2, R3 ;  /* 0x000000030263723e */ /* 0x010fe200000000ff */
[-C--:B------:R-:W-:Y:S02]  /*8c70*/  FMUL.FTZ R50, R50, R114.reuse ;  /* 0x0000007232327220 */ /* 0x080fe40000410000 */
[----:B------:R-:W-:Y:S01]  /*8c80*/  FMUL.FTZ R51, R51, R114 ;  /* 0x0000007233337220 */ /* 0x000fe20000410000 */
[----:B------:R-:W2:Y:S01]  /*8c90*/  MUFU.EX2 R129, R129 ;  /* 0x0000008100817308 */ /* 0x000ea20000000800 */
[----:B------:R-:W-:-:S02]  /*8ca0*/  FMUL.FTZ R20, R80, R101 ;  /* 0x0000006550147220 */ /* 0x000fc40000410000 */
[C---:B------:R-:W-:Y:S01]  /*8cb0*/  HMMA.16816.F32 R28, R96.reuse, R32, R28 ;  /* 0x00000020601c723c */ /* 0x040fe2000000181c */
[-C--:B------:R-:W-:Y:S02]  /*8cc0*/  FMUL.FTZ R21, R81, R101.reuse ;  /* 0x0000006551157220 */ /* 0x080fe40000410000 */
[-C--:B------:R-:W-:Y:S02]  /*8cd0*/  FMUL.FTZ R22, R82, R114.reuse ;  /* 0x0000007252167220 */ /* 0x080fe40000410000 */
[----:B------:R-:W-:Y:S01]  /*8ce0*/  FMUL.FTZ R23, R83, R114 ;  /* 0x0000007253177220 */ /* 0x000fe20000410000 */
[----:B------:R-:W-:Y:S01]  /*8cf0*/  MUFU.EX2 R126, R126 ;  /* 0x0000007e007e7308 */ /* 0x000fe20000000800 */
[-C--:B------:R-:W-:Y:S01]  /*8d00*/  FMUL.FTZ R52, R52, R101.reuse ;  /* 0x0000006534347220 */ /* 0x080fe20000410000 */
[----:B------:R-:W-:Y:S01]  /*8d10*/  HMMA.16816.F32 R32, R96, R34, R68 ;  /* 0x000000226020723c */ /* 0x000fe20000001844 */
[----:B------:R-:W3:Y:S01]  /*8d20*/  LDSM.16.MT88.4 R68, [R139+0xa000] ;  /* 0x00a000008b44783b */ /* 0x000ee20000004200 */
[----:B------:R-:W-:-:S02]  /*8d30*/  FMUL.FTZ R53, R53, R101 ;  /* 0x0000006535357220 */ /* 0x000fc40000410000 */
[-C--:B------:R-:W-:Y:S01]  /*8d40*/  FMUL.FTZ R54, R54, R114.reuse ;  /* 0x0000007236367220 */ /* 0x080fe20000410000 */
[----:B------:R-:W-:Y:S01]  /*8d50*/  LDSM.16.MT88.4 R80, [R139+0x8800] ;  /* 0x008800008b50783b */ /* 0x000fe20000004200 */
[-C--:B------:R-:W-:Y:S01]  /*8d60*/  FMUL.FTZ R55, R55, R114.reuse ;  /* 0x0000007237377220 */ /* 0x080fe20000410000 */
[----:B------:R-:W-:Y:S01]  /*8d70*/  MUFU.EX2 R125, R125 ;  /* 0x0000007d007d7308 */ /* 0x000fe20000000800 */
[C---:B-1----:R-:W-:Y:S01]  /*8d80*/  HMMA.16816.F32 R36, R96.reuse, R72, R36 ;  /* 0x000000486024723c */ /* 0x042fe20000001824 */
[-C--:B------:R-:W-:Y:S02]  /*8d90*/  FMUL.FTZ R56, R56, R101.reuse ;  /* 0x0000006538387220 */ /* 0x080fe40000410000 */
[-C--:B------:R-:W-:Y:S02]  /*8da0*/  FMUL.FTZ R57, R57, R101.reuse ;  /* 0x0000006539397220 */ /* 0x080fe40000410000 */
[-C--:B------:R-:W-:Y:S02]  /*8db0*/  FMUL.FTZ R58, R58, R114.reuse ;  /* 0x000000723a3a7220 */ /* 0x080fe40000410000 */
[----:B------:R-:W-:Y:S01]  /*8dc0*/  FMUL.FTZ R59, R59, R114 ;  /* 0x000000723b3b7220 */ /* 0x000fe20000410000 */
[----:B------:R-:W-:Y:S01]  /*8dd0*/  HMMA.16816.F32 R40, R96, R74, R40 ;  /* 0x0000004a6028723c */ /* 0x000fe20000001828 */
[----:B------:R-:W1:Y:S01]  /*8de0*/  LDSM.16.MT88.4 R72, [R138+0xa000] ;  /* 0x00a000008a48783b */ /* 0x000e620000004200 */
[-C--:B------:R-:W-:Y:S01]  /*8df0*/  FMUL.FTZ R76, R76, R101.reuse ;  /* 0x000000654c4c7220 */ /* 0x080fe20000410000 */
[----:B------:R-:W-:Y:S01]  /*8e00*/  MUFU.EX2 R128, R128 ;  /* 0x0000008000807308 */ /* 0x000fe20000000800 */
        /* <DEDUP_REMOVED lines=8> */
[----:B------:R-:W-:Y:S01]  /*8e90*/  FMUL.FTZ R95, R95, R114 ;  /* 0x000000725f5f7220 */ /* 0x000fe20000410000 */
[----:B------:R-:W-:Y:S01]  /*8ea0*/  HMMA.16816.F32 R24, R96, R26, R76 ;  /* 0x0000001a6018723c */ /* 0x000fe2000000184c */
[----:B------:R-:W-:Y:S01]  /*8eb0*/  LDSM.16.MT88.4 R76, [R138+0x8800] ;  /* 0x008800008a4c783b */ /* 0x000fe20000004200 */
[----:B------:R-:W-:Y:S01]  /*8ec0*/  MUFU.EX2 R124, R124 ;  /* 0x0000007c007c7308 */ /* 0x000fe20000000800 */
[----:B------:R-:W-:-:S02]  /*8ed0*/  FMUL.FTZ R60, R60, R101 ;  /* 0x000000653c3c7220 */ /* 0x000fc40000410000 */
[-C--:B------:R-:W-:Y:S02]  /*8ee0*/  FMUL.FTZ R61, R61, R101.reuse ;  /* 0x000000653d3d7220 */ /* 0x080fe40000410000 */
[-C--:B------:R-:W-:Y:S01]  /*8ef0*/  FMUL.FTZ R62, R62, R114.reuse ;  /* 0x000000723e3e7220 */ /* 0x080fe20000410000 */
[C---:B---3--:R-:W-:Y:S01]  /*8f00*/  HMMA.16816.F32 R44, R96.reuse, R68, R44 ;  /* 0x00000044602c723c */ /* 0x048fe2000000182c */
[-C--:B------:R-:W-:Y:S01]  /*8f10*/  FMUL.FTZ R63, R63, R114.reuse ;  /* 0x000000723f3f7220 */ /* 0x080fe20000410000 */
[----:B------:R-:W3:Y:S01]  /*8f20*/  MUFU.EX2 R121, R121 ;  /* 0x0000007900797308 */ /* 0x000ee20000000800 */
[-C--:B------:R-:W-:Y:S02]  /*8f30*/  FMUL.FTZ R64, R64, R101.reuse ;  /* 0x0000006540407220 */ /* 0x080fe40000410000 */
[----:B------:R-:W-:Y:S02]  /*8f40*/  FMUL.FTZ R65, R65, R101 ;  /* 0x0000006541417220 */ /* 0x000fe40000410000 */
[-C--:B------:R-:W-:Y:S01]  /*8f50*/  FMUL.FTZ R66, R66, R114.reuse ;  /* 0x0000007242427220 */ /* 0x080fe20000410000 */
[----:B------:R-:W-:Y:S01]  /*8f60*/  HMMA.16816.F32 R48, R96, R70, R48 ;  /* 0x000000466030723c */ /* 0x000fe20000001830 */
[----:B------:R-:W5:Y:S01]  /*8f70*/  LDSM.16.MT88.4 R68, [R137+0xa000] ;  /* 0x00a000008944783b */ /* 0x000f620000004200 */
[----:B------:R-:W-:-:S02]  /*8f80*/  FMUL.FTZ R67, R67, R114 ;  /* 0x0000007243437220 */ /* 0x000fc40000410000 */
[-C--:B------:R-:W-:Y:S02]  /*8f90*/  FMUL.FTZ R12, R88, R101.reuse ;  /* 0x00000065580c7220 */ /* 0x080fe40000410000 */
[-C--:B------:R-:W-:Y:S02]  /*8fa0*/  FMUL.FTZ R13, R89, R101.reuse ;  /* 0x00000065590d7220 */ /* 0x080fe40000410000 */
[C---:B-1----:R-:W-:Y:S01]  /*8fb0*/  HMMA.16816.F32 R52, R96.reuse, R72, R52 ;  /* 0x000000486034723c */ /* 0x042fe20000001834 */
[-C--:B------:R-:W-:Y:S02]  /*8fc0*/  FMUL.FTZ R14, R90, R114.reuse ;  /* 0x000000725a0e7220 */ /* 0x080fe40000410000 */
[-C--:B------:R-:W-:Y:S02]  /*8fd0*/  FMUL.FTZ R15, R91, R114.reuse ;  /* 0x000000725b0f7220 */ /* 0x080fe40000410000 */
[-C--:B------:R-:W-:Y:S02]  /*8fe0*/  FMUL.FTZ R84, R84, R101.reuse ;  /* 0x0000006554547220 */ /* 0x080fe40000410000 */
[----:B------:R-:W-:Y:S01]  /*8ff0*/  FMUL.FTZ R85, R85, R101 ;  /* 0x0000006555557220 */ /* 0x000fe20000410000 */
[----:B------:R-:W-:Y:S01]  /*9000*/  HMMA.16816.F32 R56, R96, R74, R56 ;  /* 0x0000004a6038723c */ /* 0x000fe20000001838 */
[----:B------:R-:W1:Y:S01]  /*9010*/  LDSM.16.MT88.4 R72, [R141+0x8800] ;  /* 0x008800008d48783b */ /* 0x000e620000004200 */
[----:B------:R-:W-:-:S02]  /*9020*/  FMUL.FTZ R86, R86, R114 ;  /* 0x0000007256567220 */ /* 0x000fc40000410000 */
[----:B------:R-:W-:Y:S02]  /*9030*/  FMUL.FTZ R87, R87, R114 ;  /* 0x0000007257577220 */ /* 0x000fe40000410000 */
[--C-:B------:R-:W-:Y:S02]  /*9040*/  FFMA.FTZ R182, R171, c[0x0][0x23c], -R120.reuse ;  /* 0x00008f00abb67a23 */ /* 0x100fe40000010878 */
[C---:B------:R-:W-:Y:S01]  /*9050*/  HMMA.16816.F32 R4, R96.reuse, R8, R4 ;  /* 0x000000086004723c */ /* 0x040fe20000001804 */
[--C-:B------:R-:W-:Y:S02]  /*9060*/  FFMA.FTZ R180, R131, c[0x0][0x23c], -R120.reuse ;  /* 0x00008f0083b47a23 */ /* 0x100fe40000010878 */
[--C-:B------:R-:W-:Y:S01]  /*9070*/  FFMA.FTZ R173, R173, c[0x0][0x23c], -R120.reuse ;  /* 0x00008f00adad7a23 */ /* 0x100fe20000010878 */
[----:B------:R-:W-:Y:S01]  /*9080*/  MUFU.EX2 R182, R182 ;  /* 0x000000b600b67308 */ /* 0x000fe20000000800 */
[----:B------:R-:W-:Y:S02]  /*9090*/  FFMA.FTZ R165, R165, c[0x0][0x23c], -R120 ;  /* 0x00008f00a5a57a23 */ /* 0x000fe40000010878 */
[--C-:B------:R-:W-:Y:S01]  /*90a0*/  FFMA.FTZ R171, R178, c[0x0][0x23c], -R117.reuse ;  /* 0x00008f00b2ab7a23 */ /* 0x100fe20000010875 */
[----:B------:R-:W-:Y:S01]  /*90b0*/  HMMA.16816.F32 R8, R96, R10, R92 ;  /* 0x0000000a6008723c */ /* 0x000fe2000000185c */
[--C-:B------:R-:W-:Y:S01]  /*90c0*/  FFMA.FTZ R176, R176, c[0x0][0x23c], -R117.reuse ;  /* 0x00008f00b0b07a23 */ /* 0x100fe20000010875 */
[----:B------:R-:W-:Y:S01]  /*90d0*/  LDSM.16.MT88.4 R92, [R141+0x9800] ;  /* 0x009800008d5c783b */ /* 0x000fe20000004200 */
[--C-:B------:R-:W-:Y:S01]  /*90e0*/  FFMA.FTZ R131, R174, c[0x0][0x23c], -R117.reuse ;  /* 0x00008f00ae837a23 */ /* 0x100fe20000010875 */
[----:B------:R-:W-:Y:S01]  /*90f0*/  MUFU.EX2 R173, R173 ;  /* 0x000000ad00ad7308 */ /* 0x000fe20000000800 */
[----:B------:R-:W-:-:S02]  /*9100*/  FFMA.FTZ R164, R164, c[0x0][0x23c], -R117 ;  /* 0x00008f00a4a47a23 */ /* 0x000fc40000010875 */
[--C-:B------:R-:W-:Y:S01]  /*9110*/  FFMA.FTZ R118, R118, c[0x0][0x23c], -R120.reuse ;  /* 0x00008f0076767a23 */ /* 0x100fe20000010878 */
[C---:B------:R-:W-:Y:S01]  /*9120*/  HMMA.16816.F32 R12, R96.reuse, R16, R12 ;  /* 0x00000010600c723c */ /* 0x040fe2000000180c */
[--C-:B------:R-:W-:Y:S02]  /*9130*/  FFMA.FTZ R123, R123, c[0x0][0x23c], -R120.reuse ;  /* 0x00008f007b7b7a23 */ /* 0x100fe40000010878 */
[--C-:B------:R-:W-:Y:S01]  /*9140*/  FFMA.FTZ R119, R119, c[0x0][0x23c], -R120.reuse ;  /* 0x00008f0077777a23 */ /* 0x100fe20000010878 */
[----:B------:R-:W-:Y:S01]  /*9150*/  MUFU.EX2 R165, R165 ;  /* 0x000000a500a57308 */ /* 0x000fe20000000800 */
[----:B------:R-:W-:Y:S02]  /*9160*/  FFMA.FTZ R120, R122, c[0x0][0x23c], -R120 ;  /* 0x00008f007a787a23 */ /* 0x000fe40000010878 */
[--C-:B------:R-:W-:Y:S01]  /*9170*/  FFMA.FTZ R175, R116, c[0x0][0x23c], -R117.reuse ;  /* 0x00008f0074af7a23 */ /* 0x100fe20000010875 */
[----:B-----5:R-:W-:Y:S01]  /*9180*/  HMMA.16816.F32 R60, R96, R68, R60 ;  /* 0x00000044603c723c */ /* 0x020fe2000000183c */
[----:B------:R-:W-:-:S02]  /*9190*/  FFMA.FTZ R122, R103, c[0x0][0x23c], -R117 ;  /* 0x00008f00677a7a23 */ /* 0x000fc40000010875 */
[--C-:B------:R-:W-:Y:S01]  /*91a0*/  FFMA.FTZ R116, R102, c[0x0][0x23c], -R117.reuse ;  /* 0x00008f0066747a23 */ /* 0x100fe20000010875 */
[----:B------:R-:W-:Y:S01]  /*91b0*/  MUFU.EX2 R180, R180 ;  /* 0x000000b400b47308 */ /* 0x000fe20000000800 */
[----:B------:R-:W-:Y:S02]  /*91c0*/  FFMA.FTZ R115, R115, c[0x0][0x23c], -R117 ;  /* 0x00008f0073737a23 */ /* 0x000fe40000010875 */
[----:B--2---:R-:W-:Y:S01]  /*91d0*/  F2FP.PACK_AB R68, R129, R130 ;  /* 0x000000828144723e */ /* 0x004fe200000000ff */
[----:B------:R-:W-:Y:S01]  /*91e0*/  HMMA.16816.F32 R64, R96, R70, R64 ;  /* 0x000000466040723c */ /* 0x000fe20000001840 */
[----:B----4-:R-:W-:Y:S01]  /*91f0*/  F2FP.PACK_AB R69, R127, R128 ;  /* 0x000000807f45723e */ /* 0x010fe200000000ff */
[----:B------:R-:W-:Y:S02]  /*9200*/  FFMA.FTZ R170, R170, R101, R100 ;  /* 0x00000065aaaa7223 */ /* 0x000fe40000010064 */
[----:B------:R-:W-:Y:S01]  /*9210*/  MUFU.EX2 R171, R171 ;  /* 0x000000ab00ab7308 */ /* 0x000fe20000000800 */
[----:B------:R-:W-:-:S02]  /*9220*/  FFMA.FTZ R112, R167, R114, R112 ;  /* 0x00000072a7707223 */ /* 0x000fc40000010070 */
[----:B------:R-:W-:Y:S01]  /*9230*/  F2FP.PACK_AB R70, R125, R126 ;  /* 0x0000007e7d46723e */ /* 0x000fe200000000ff */
[----:B------:R-:W-:Y:S01]  /*9240*/  HMMA.16816.F32 R16, R96, R18, R84 ;  /* 0x000000126010723c */ /* 0x000fe20000001854 */
[----:B---3--:R-:W-:Y:S01]  /*9250*/  F2FP.PACK_AB R71, R121, R124 ;  /* 0x0000007c7947723e */ /* 0x008fe200000000ff */
[----:B------:R-:W-:Y:S01]  /*9260*/  LDSM.16.MT88.4 R84, [R139+0x9800] ;  /* 0x009800008b54783b */ /* 0x000fe20000004200 */
[----:B------:R-:W-:Y:S01]  /*9270*/  FADD.FTZ R170, R113, R170 ;  /* 0x000000aa71aa7221 */ /* 0x000fe20000010000 */
[----:B------:R-:W-:Y:S01]  /*9280*/  MUFU.EX2 R176, R176 ;  /* 0x000000b000b07308 */ /* 0x000fe20000000800 */
[----:B------:R-:W-:Y:S02]  /*9290*/  FADD.FTZ R112, R111, R112 ;  /* 0x000000706f707221 */ /* 0x000fe40000010000 */
[----:B------:R-:W-:Y:S01]  /*92a0*/  FADD.FTZ R109, R109, R170 ;  /* 0x000000aa6d6d7221 */ /* 0x000fe20000010000 */
[C---:B-1----:R-:W-:Y:S04]  /*92b0*/  HMMA.16816.F32 R4, R68.reuse, R72, R4 ;  /* 0x000000484404723c */ /* 0x042fe80000001804 */
[----:B------:R-:W-:Y:S04]  /*92c0*/  MUFU.EX2 R131, R131 ;  /* 0x0000008300837308 */ /* 0x000fe80000000800 */
[C---:B------:R-:W-:Y:S01]  /*92d0*/  HMMA.16816.F32 R8, R68.reuse, R74, R8 ;  /* 0x0000004a4408723c */ /* 0x040fe20000001808 */
[----:B------:R-:W1:Y:S03]  /*92e0*/  LDSM.16.MT88.4 R72, [R137+0x8800] ;  /* 0x008800008948783b */ /* 0x000e660000004200 */
[----:B------:R-:W-:Y:S04]  /*92f0*/  MUFU.EX2 R164, R164 ;  /* 0x000000a400a47308 */ /* 0x000fe80000000800 */
[C---:B------:R-:W-:Y:S04]  /*9300*/  HMMA.16816.F32 R20, R68.reuse, R76, R20 ;  /* 0x0000004c4414723c */ /* 0x040fe80000001814 */
[----:B------:R-:W-:Y:S04]  /*9310*/  MUFU.EX2 R118, R118 ;  /* 0x0000007600767308 */ /* 0x000fe80000000800 */
[C---:B------:R-:W-:Y:S01]  /*9320*/  HMMA.16816.F32 R24, R68.reuse, R78, R24 ;  /* 0x0000004e4418723c */ /* 0x040fe20000001818 */
[----:B------:R-:W2:Y:S03]  /*9330*/  LDSM.16.MT88.4 R76, [R139+0xa800] ;  /* 0x00a800008b4c783b */ /* 0x000ea60000004200 */
[----:B------:R-:W3:Y:S04]  /*9340*/  MUFU.EX2 R123, R123 ;  /* 0x0000007b007b7308 */ /* 0x000ee80000000800 */
[C---:B------:R-:W-:Y:S04]  /*9350*/  HMMA.16816.F32 R12, R68.reuse, R80, R12 ;  /* 0x00000050440c723c */ /* 0x040fe8000000180c */
[----:B------:R-:W-:Y:S04]  /*9360*/  MUFU.EX2 R119, R119 ;  /* 0x0000007700777308 */ /* 0x000fe80000000800 */
[----:B------:R-:W-:Y:S01]  /*9370*/  HMMA.16816.F32 R16, R68, R82, R16 ;  /* 0x000000524410723c */ /* 0x000fe20000001810 */
[----:B------:R-:W4:Y:S03]  /*9380*/  LDSM.16.MT88.4 R80, [R141+0xa800] ;  /* 0x00a800008d50783b */ /* 0x000f260000004200 */
[----:B------:R-:W5:Y:S01]  /*9390*/  MUFU.EX2 R120, R120 ;  /* 0x0000007800787308 */ /* 0x000f620000000800 */
[----:B---3--:R-:W-:-:S03]  /*93a0*/  F2FP.PACK_AB R100, R123, R118 ;  /* 0x000000767b64723e */ /* 0x008fc600000000ff */
[C---:B-1----:R-:W-:Y:S04]  /*93b0*/  HMMA.16816.F32 R28, R68.reuse, R72, R28 ;  /* 0x00000048441c723c */ /* 0x042fe8000000181c */
[----:B------:R-:W-:Y:S04]  /*93c0*/  MUFU.EX2 R122, R122 ;  /* 0x0000007a007a7308 */ /* 0x000fe80000000800 */
[----:B------:R-:W-:Y:S01]  /*93d0*/  HMMA.16816.F32 R32, R68, R74, R32 ;  /* 0x0000004a4420723c */ /* 0x000fe20000001820 */
[----:B------:R-:W1:Y:S03]  /*93e0*/  LDSM.16.MT88.4 R72, [R138+0xa800] ;  /* 0x00a800008a48783b */ /* 0x000e660000004200 */
[----:B------:R-:W3:Y:S01]  /*93f0*/  MUFU.EX2 R175, R175 ;  /* 0x000000af00af7308 */ /* 0x000ee20000000800 */
[----:B-----5:R-:W-:-:S03]  /*9400*/  F2FP.PACK_AB R102, R120, R119 ;  /* 0x000000777866723e */ /* 0x020fc600000000ff */
[C---:B--2---:R-:W-:Y:S04]  /*9410*/  HMMA.16816.F32 R44, R68.reuse, R76, R44 ;  /* 0x0000004c442c723c */ /* 0x044fe8000000182c */
[----:B------:R-:W-:Y:S04]  /*9420*/  MUFU.EX2 R116, R116 ;  /* 0x0000007400747308 */ /* 0x000fe80000000800 */
[----:B------:R-:W-:Y:S01]  /*9430*/  HMMA.16816.F32 R48, R68, R78, R48 ;  /* 0x0000004e4430723c */ /* 0x000fe20000001830 */
[----:B------:R-:W2:Y:S03]  /*9440*/  LDSM.16.MT88.4 R76, [R137+0xa800] ;  /* 0x00a80000894c783b */ /* 0x000ea60000004200 */
[----:B------:R-:W5:Y:S01]  /*9450*/  MUFU.EX2 R115, R115 ;  /* 0x0000007300737308 */ /* 0x000f620000000800 */
[----:B---3--:R-:W-:-:S03]  /*9460*/  F2FP.PACK_AB R101, R175, R122 ;  /* 0x0000007aaf65723e */ /* 0x008fc600000000ff */
[C---:B----4-:R-:W-:Y:S08]  /*9470*/  HMMA.16816.F32 R36, R68.reuse, R80, R36 ;  /* 0x000000504424723c */ /* 0x050ff00000001824 */
[----:B------:R-:W-:Y:S01]  /*9480*/  HMMA.16816.F32 R40, R68, R82, R40 ;  /* 0x000000524428723c */ /* 0x000fe20000001828 */
[----:B------:R-:W3:Y:S01]  /*9490*/  LDSM.16.MT88.4 R80, [R139+0x9000] ;  /* 0x009000008b50783b */ /* 0x000ee20000004200 */
[----:B-----5:R-:W-:-:S06]  /*94a0*/  F2FP.PACK_AB R103, R115, R116 ;  /* 0x000000747367723e */ /* 0x020fcc00000000ff */
        /* <DEDUP_REMOVED lines=10> */
[C---:B---3--:R-:W-:Y:S08]  /*9550*/  HMMA.16816.F32 R12, R68.reuse, R80, R12 ;  /* 0x00000050440c723c */ /* 0x048ff0000000180c */
[C---:B-1----:R-:W-:Y:S08]  /*9560*/  HMMA.16816.F32 R4, R68.reuse, R72, R4 ;  /* 0x000000484404723c */ /* 0x042ff00000001804 */
[C---:B------:R-:W-:Y:S01]  /*9570*/  HMMA.16816.F32 R8, R68.reuse, R74, R8 ;  /* 0x0000004a4408723c */ /* 0x040fe20000001808 */
[----:B------:R-:W1:Y:S07]  /*9580*/  LDSM.16.MT88.4 R72, [R137+0x9000] ;  /* 0x009000008948783b */ /* 0x000e6e0000004200 */
[C---:B--2---:R-:W-:Y:S08]  /*9590*/  HMMA.16816.F32 R20, R68.reuse, R76, R20 ;  /* 0x0000004c4414723c */ /* 0x044ff00000001814 */
[C---:B------:R-:W-:Y:S01]  /*95a0*/  HMMA.16816.F32 R24, R68.reuse, R78, R24 ;  /* 0x0000004e4418723c */ /* 0x040fe20000001818 */
[----:B------:R-:W2:Y:S07]  /*95b0*/  LDSM.16.MT88.4 R76, [R139+0xb000] ;  /* 0x00b000008b4c783b */ /* 0x000eae0000004200 */
[----:B------:R-:W-:Y:S01]  /*95c0*/  HMMA.16816.F32 R16, R68, R82, R16 ;  /* 0x000000524410723c */ /* 0x000fe20000001810 */
[----:B------:R-:W3:Y:S07]  /*95d0*/  LDSM.16.MT88.4 R80, [R141+0xb000] ;  /* 0x00b000008d50783b */ /* 0x000eee0000004200 */
[C---:B------:R-:W-:Y:S01]  /*95e0*/  HMMA.16816.F32 R96, R100.reuse, R92, R4 ;  /* 0x0000005c6460723c */ /* 0x040fe20000001804 */
[----:B------:R-:W4:Y:S07]  /*95f0*/  LDSM.16.MT88.4 R4, [R141+0xb800] ;  /* 0x00b800008d04783b */ /* 0x000f2e0000004200 */
        /* <DEDUP_REMOVED lines=10> */
[C---:B------:R-:W-:Y:S01]  /*96a0*/  HMMA.16816.F32 R92, R100.reuse, R94, R8 ;  /* 0x0000005e645c723c */ /* 0x040fe20000001808 */
[----:B------:R-:W3:Y:S07]  /*96b0*/  LDSM.16.MT88.4 R8, [R138+0xb800] ;  /* 0x00b800008a08783b */ /* 0x000eee0000004200 */
[C---:B----4-:R-:W-:Y:S08]  /*96c0*/  HMMA.16816.F32 R36, R100.reuse, R4, R36 ;  /* 0x000000046424723c */ /* 0x050ff00000001824 */
[----:B------:R-:W-:Y:S01]  /*96d0*/  HMMA.16816.F32 R40, R100, R6, R40 ;  /* 0x000000066428723c */ /* 0x000fe20000001828 */
[----:B------:R-:W4:Y:S07]  /*96e0*/  LDSM.16.MT88.4 R4, [R137+0xb800] ;  /* 0x00b800008904783b */ /* 0x000f2e0000004200 */
[C---:B-1----:R-:W-:Y:S08]  /*96f0*/  HMMA.16816.F32 R52, R68.reuse, R72, R52 ;  /* 0x000000484434723c */ /* 0x042ff00000001834 */
[C---:B------:R-:W-:Y:S08]  /*9700*/  HMMA.16816.F32 R56, R68.reuse, R74, R56 ;  /* 0x0000004a4438723c */ /* 0x040ff00000001838 */
[C---:B--2---:R-:W-:Y:S08]  /*9710*/  HMMA.16816.F32 R60, R68.reuse, R76, R60 ;  /* 0x0000004c443c723c */ /* 0x044ff0000000183c */
[----:B------:R-:W-:Y:S01]  /*9720*/  HMMA.16816.F32 R64, R68, R78, R64 ;  /* 0x0000004e4440723c */ /* 0x000fe20000001840 */
[----:B------:R-:W1:Y:S04]  /*9730*/  LDSM.16.MT88.4 R76, [R138+0x9800] ;  /* 0x009800008a4c783b */ /* 0x000e680000004200 */
[----:B------:R-:W2:Y:S03]  /*9740*/  LDSM.16.MT88.4 R68, [R137+0x9800] ;  /* 0x009800008944783b */ /* 0x000ea60000004200 */
[C---:B------:R-:W-:Y:S07]  /*9750*/  HMMA.16816.F32 R44, R100.reuse, R12, R44 ;  /* 0x0000000c642c723c */ /* 0x040fee000000182c */
[----:B------:R-:W-:Y:S01]  /*9760*/  FADD.FTZ R13, R3, R112 ;  /* 0x00000070030d7221 */ /* 0x000fe20000010000 */
[----:B---3--:R-:W-:Y:S01]  /*9770*/  HMMA.16816.F32 R52, R100, R8, R52 ;  /* 0x000000086434723c */ /* 0x008fe20000001834 */
[----:B------:R-:W-:-:S02]  /*9780*/  FADD.FTZ R3, R104, R109 ;  /* 0x0000006d68037221 */ /* 0x000fc40000010000 */
[----:B------:R-:W-:Y:S02]  /*9790*/  FADD.FTZ R13, R2, R13 ;  /* 0x0000000d020d7221 */ /* 0x000fe40000010000 */
[----:B------:R-:W-:Y:S02]  /*97a0*/  FADD.FTZ R130, R130, R3 ;  /* 0x0000000382827221 */ /* 0x000fe40000010000 */
[----:B------:R-:W-:Y:S01]  /*97b0*/  FADD.FTZ R128, R128, R13 ;  /* 0x0000000d80807221 */ /* 0x000fe20000010000 */
[----:B----4-:R-:W-:Y:S01]  /*97c0*/  HMMA.16816.F32 R60, R100, R4, R60 ;  /* 0x00000004643c723c */ /* 0x010fe2000000183c */
[----:B------:R-:W-:Y:S02]  /*97d0*/  FADD.FTZ R129, R129, R130 ;  /* 0x0000008281817221 */ /* 0x000fe40000010000 */
[----:B------:R-:W-:Y:S02]  /*97e0*/  FADD.FTZ R127, R127, R128 ;  /* 0x000000807f7f7221 */ /* 0x000fe40000010000 */
[----:B------:R-:W-:-:S02]  /*97f0*/  FADD.FTZ R2, R126, R129 ;  /* 0x000000817e027221 */ /* 0x000fc40000010000 */
[----:B------:R-:W-:Y:S01]  /*9800*/  FADD.FTZ R8, R124, R127 ;  /* 0x0000007f7c087221 */ /* 0x000fe20000010000 */
[C---:B------:R-:W-:Y:S01]  /*9810*/  HMMA.16816.F32 R84, R100.reuse, R86, R16 ;  /* 0x000000566454723c */ /* 0x040fe20000001810 */
[----:B------:R-:W-:Y:S02]  /*9820*/  FADD.FTZ R2, R125, R2 ;  /* 0x000000027d027221 */ /* 0x000fe40000010000 */
[----:B------:R-:W-:Y:S02]  /*9830*/  FADD.FTZ R8, R121, R8 ;  /* 0x0000000879087221 */ /* 0x000fe40000010000 */
[----:B------:R-:W-:Y:S01]  /*9840*/  FADD.FTZ R173, R173, R2 ;  /* 0x00000002adad7221 */ /* 0x000fe20000010000 */
[----:B------:R-:W-:Y:S01]  /*9850*/  MOV R2, R108 ;  /* 0x0000006c00027202 */ /* 0x000fe20000000f00 */
[----:B------:R-:W-:Y:S01]  /*9860*/  FADD.FTZ R171, R171, R8 ;  /* 0x00000008abab7221 */ /* 0x000fe20000010000 */
[----:B------:R-:W-:Y:S01]  /*9870*/  HMMA.16816.F32 R48, R100, R14, R48 ;  /* 0x0000000e6430723c */ /* 0x000fe20000001830 */
[----:B------:R-:W-:-:S02]  /*9880*/  FADD.FTZ R182, R182, R173 ;  /* 0x000000adb6b67221 */ /* 0x000fc40000010000 */
[----:B------:R-:W-:Y:S02]  /*9890*/  FADD.FTZ R176, R176, R171 ;  /* 0x000000abb0b07221 */ /* 0x000fe40000010000 */
[----:B------:R-:W-:Y:S02]  /*98a0*/  FADD.FTZ R3, R165, R182 ;  /* 0x000000b6a5037221 */ /* 0x000fe40000010000 */
[----:B------:R-:W-:Y:S01]  /*98b0*/  FADD.FTZ R5, R131, R176 ;  /* 0x000000b083057221 */ /* 0x000fe20000010000 */
[C---:B-1----:R-:W-:Y:S01]  /*98c0*/  HMMA.16816.F32 R80, R100.reuse, R76, R20 ;  /* 0x0000004c6450723c */ /* 0x042fe20000001814 */
[----:B------:R-:W-:Y:S02]  /*98d0*/  FADD.FTZ R3, R180, R3 ;  /* 0x00000003b4037221 */ /* 0x000fe40000010000 */
[----:B------:R-:W-:Y:S02]  /*98e0*/  FADD.FTZ R5, R164, R5 ;  /* 0x00000005a4057221 */ /* 0x000fe40000010000 */
[----:B------:R-:W-:Y:S01]  /*98f0*/  FADD.FTZ R118, R118, R3 ;  /* 0x0000000376767221 */ /* 0x000fe20000010000 */
[----:B------:R-:W-:Y:S01]  /*9900*/  MOV R3, R110 ;  /* 0x0000006e00037202 */ /* 0x000fe20000000f00 */
[----:B------:R-:W-:Y:S01]  /*9910*/  FADD.FTZ R122, R122, R5 ;  /* 0x000000057a7a7221 */ /* 0x000fe20000010000 */
[----:B--2---:R-:W-:Y:S01]  /*9920*/  HMMA.16816.F32 R72, R100, R68, R28 ;  /* 0x000000446448723c */ /* 0x004fe2000000181c */
[----:B------:R-:W-:-:S02]  /*9930*/  FADD.FTZ R118, R123, R118 ;  /* 0x000000767b767221 */ /* 0x000fc40000010000 */
[----:B------:R-:W-:Y:S02]  /*9940*/  FADD.FTZ R175, R175, R122 ;  /* 0x0000007aafaf7221 */ /* 0x000fe40000010000 */
[----:B------:R-:W-:Y:S02]  /*9950*/  FADD.FTZ R119, R119, R118 ;  /* 0x0000007677777221 */ /* 0x000fe40000010000 */
[----:B------:R-:W-:Y:S01]  /*9960*/  FADD.FTZ R116, R116, R175 ;  /* 0x000000af74747221 */ /* 0x000fe20000010000 */
[----:B------:R-:W-:Y:S01]  /*9970*/  HMMA.16816.F32 R76, R100, R78, R24 ;  /* 0x0000004e644c723c */ /* 0x000fe20000001818 */
[----:B------:R-:W-:Y:S02]  /*9980*/  FADD.FTZ R170, R120, R119 ;  /* 0x0000007778aa7221 */ /* 0x000fe40000010000 */
[----:B------:R-:W-:-:S05]  /*9990*/  FADD.FTZ R167, R115, R116 ;  /* 0x0000007473a77221 */ /* 0x000fca0000010000 */
[C---:B------:R-:W-:Y:S08]  /*99a0*/  HMMA.16816.F32 R68, R100.reuse, R70, R32 ;  /* 0x000000466444723c */ /* 0x040ff00000001820 */
[C---:B------:R-:W-:Y:S08]  /*99b0*/  HMMA.16816.F32 R56, R100.reuse, R10, R56 ;  /* 0x0000000a6438723c */ /* 0x040ff00000001838 */
[----:B------:R-:W-:Y:S11]  /*99c0*/  HMMA.16816.F32 R64, R100, R6, R64 ;  /* 0x000000066440723c */ /* 0x000ff60000001840 */
[----:B------:R-:W-:Y:S08]  /*99d0*/  @!UPT UIADD3 URZ, URZ, URZ, URZ ;  /* 0x0000003f3f3ff290 */ /* 0x000ff0000fffe03f */
.L_x_7492:
        /* <DEDUP_REMOVED lines=11> */
.L_x_7504:
        /* <DEDUP_REMOVED lines=65> */
.L_x_7501:
        /* <DEDUP_REMOVED lines=70> */
[C---:B-1----:R-:W-:Y:S08]  /*a300*/  HMMA.16816.F32 R4, R108.reuse, R112, RZ ;  /* 0x000000706c04723c */ /* 0x042ff000000018ff */
[C---:B------:R-:W-:Y:S01]  /*a310*/  HMMA.16816.F32 R8, R108.reuse, R114, RZ ;  /* 0x000000726c08723c */ /* 0x040fe200000018ff */
[----:B------:R-:W-:Y:S07]  /*a320*/  LDSM.16.M88.4 R112, [R145] ;  /* 0x000000009170783b */ /* 0x000fee0000000200 */
[C---:B--2---:R-:W-:Y:S08]  /*a330*/  HMMA.16816.F32 R12, R108.reuse, R116, RZ ;  /* 0x000000746c0c723c */ /* 0x044ff000000018ff */
[C---:B------:R-:W-:Y:S01]  /*a340*/  HMMA.16816.F32 R16, R108.reuse, R118, RZ ;  /* 0x000000766c10723c */ /* 0x040fe200000018ff */
[----:B------:R-:W1:Y:S07]  /*a350*/  LDSM.16.M88.4 R116, [R144] ;  /* 0x000000009074783b */ /* 0x000e6e0000000200 */
[C---:B------:R-:W-:Y:S08]  /*a360*/  HMMA.16816.F32 R20, R108.reuse, R120, RZ ;  /* 0x000000786c14723c */ /* 0x040ff000000018ff */
[C---:B------:R-:W-:Y:S01]  /*a370*/  HMMA.16816.F32 R24, R108.reuse, R122, RZ ;  /* 0x0000007a6c18723c */ /* 0x040fe200000018ff */
[----:B------:R-:W2:Y:S07]  /*a380*/  LDSM.16.M88.4 R120, [R136] ;  /* 0x000000008878783b */ /* 0x000eae0000000200 */
[C---:B---3--:R-:W-:Y:S08]  /*a390*/  HMMA.16816.F32 R28, R108.reuse, R124, RZ ;  /* 0x0000007c6c1c723c */ /* 0x048ff000000018ff */
        /* <DEDUP_REMOVED lines=92> */
[----:B-----5:R-:W-:Y:S02]  /*a960*/  FMUL.FTZ R175, R6, c[0x0][0x2ec] ;  /* 0x0000bb0006af7a20 */ /* 0x020fe40000410000 */
[----:B------:R3:W2:Y:S01]  /*a970*/  MUFU.TANH R126, R100 ;  /* 0x00000064007e7308 */ /* 0x0006a20000002400 */
[----:B------:R-:W-:Y:S02]  /*a980*/  FMUL.FTZ R177, R7, c[0x0][0x2ec] ;  /* 0x0000bb0007b17a20 */ /* 0x000fe40000410000 */
[----:B------:R-:W-:Y:S04]  /*a990*/  FMUL.FTZ R102, R16, c[0x0][0x2ec] ;  /* 0x0000bb0010667a20 */ /* 0x000fe80000410000 */
[----:B------:R-:W-:Y:S02]  /*a9a0*/  FMUL.FTZ R179, R8, c[0x0][0x2ec] ;  /* 0x0000bb0008b37a20 */ /* 0x000fe40000410000 */
[----:B----4-:R-:W-:Y:S01]  /*a9b0*/  FMUL.FTZ R181, R9, c[0x0][0x2ec] ;  /* 0x0000bb0009b57a20 */ /* 0x010fe20000410000 */
[----:B------:R4:W2:Y:S01]  /*a9c0*/  MUFU.TANH R128, R102 ;  /* 0x0000006600807308 */ /* 0x0008a20000002400 */
        /* <DEDUP_REMOVED lines=13> */
[----:B----4-:R-:W-:Y:S03]  /*aaa0*/  FMUL.FTZ R102, R25, c[0x0][0x2ec] ;  /* 0x0000bb0019667a20 */ /* 0x010fe60000410000 */
[----:B------:R-:W-:Y:S02]  /*aab0*/  FMUL.FTZ R176, R21, c[0x0][0x2ec] ;  /* 0x0000bb0015b07a20 */ /* 0x000fe40000410000 */
[----:B------:R4:W1:Y:S01]  /*aac0*/  MUFU.TANH R130, R102 ;  /* 0x0000006600827308 */ /* 0x0008620000002400 */
[----:B------:R-:W-:Y:S02]  /*aad0*/  FMUL.FTZ R186, R22, c[0x0][0x2ec] ;  /* 0x0000bb0016ba7a20 */ /* 0x000fe40000410000 */
[----:B------:R-:W-:Y:S02]  /*aae0*/  FMUL.FTZ R172, R31, c[0x0][0x2ec] ;  /* 0x0000bb001fac7a20 */ /* 0x000fe40000410000 */
[----:B------:R-:W-:Y:S02]  /*aaf0*/  FMUL.FTZ R184, R23, c[0x0][0x2ec] ;  /* 0x0000bb0017b87a20 */ /* 0x000fe40000410000 */
[----:B------:R-:W-:Y:S02]  /*ab00*/  FMUL.FTZ R174, R24, c[0x0][0x2ec] ;  /* 0x0000bb0018ae7a20 */ /* 0x000fe40000410000 */
        /* <DEDUP_REMOVED lines=9> */
[----:B----4-:R-:W-:Y:S07]  /*aba0*/  FMUL.FTZ R102, R35, c[0x0][0x2ec] ;  /* 0x0000bb0023667a20 */ /* 0x010fee0000410000 */
[----:B------:R4:W1:Y:S01]  /*abb0*/  MUFU.TANH R116, R169 ;  /* 0x000000a900747308 */ /* 0x0008620000002400 */
[----:B-----5:R-:W-:Y:S09]  /*abc0*/  MOV R172, R2 ;  /* 0x0000000200ac7202 */ /* 0x020ff20000000f00 */
[----:B------:R-:W1:Y:S01]  /*abd0*/  MUFU.TANH R175, R175 ;  /* 0x000000af00af7308 */ /* 0x000e620000002400 */
[----:B---3--:R-:W-:Y:S09]  /*abe0*/  FMUL.FTZ R100, R33, c[0x0][0x2ec] ;  /* 0x0000bb0021647a20 */ /* 0x008ff20000410000 */
[----:B------:R-:W3:Y:S01]  /*abf0*/  MUFU.TANH R177, R177 ;  /* 0x000000b100b17308 */ /* 0x000ee20000002400 */
[----:B----4-:R-:W-:Y:S09]  /*ac00*/  MOV R169, R3 ;  /* 0x0000000300a97202 */ /* 0x010ff20000000f00 */
[----:B------:R-:W4:Y:S10]  /*ac10*/  MUFU.TANH R179, R179 ;  /* 0x000000b300b37308 */ /* 0x000f340000002400 */
        /* <DEDUP_REMOVED lines=19> */
[----:B------:R-:W1:Y:S01]  /*ad50*/  MUFU.TANH R102, R102 ;  /* 0x0000006600667308 */ /* 0x000e620000002400 */
        /* <DEDUP_REMOVED lines=10> */
[----:B------:R-:W-:Y:S02]  /*ae00*/  IABS R6, R3 ;  /* 0x0000000300067213 */ /* 0x000fe40000000000 */
[C---:B------:R-:W-:Y:S02]  /*ae10*/  IADD3 R9, R3.reuse, -0x40, RZ ;  /* 0xffffffc003097810 */ /* 0x040fe40007ffe0ff */
[----:B------:R-:W-:Y:S02]  /*ae20*/  LOP3.LUT R3, R3, c[0x0][0x2d0], RZ, 0x3c, !PT ;  /* 0x0000b40003037a12 */ /* 0x000fe400078e3cff */
[----:B------:R-:W-:Y:S02]  /*ae30*/  IABS R4, R9 ;  /* 0x0000000900047213 */ /* 0x000fe40000000000 */
        /* <DEDUP_REMOVED lines=49> */
.L_x_7503:
        /* <DEDUP_REMOVED lines=63> */
.L_x_7502:
[----:B--234-:R-:W-:Y:S01]  /*b540*/  LEA R2, R156, R155, 0x6 ;  /* 0x0000009b9c027211 */ /* 0x01cfe200078e30ff */
[----:B------:R-:W-:Y:S03]  /*b550*/  LDSM.16.MT88.4 R28, [R138+0x8000] ;  /* 0x008000008a1c783b */ /* 0x000fe60000004200 */
        /* <DEDUP_REMOVED lines=60> */
[----:B------:R-:W2:Y:S01]  /*b920*/  I2F R15, R8 ;  /* 0x00000008000f7306 */ /* 0x000ea20000201400 */
[----:B------:R-:W-:Y:S01]  /*b930*/  IADD3 R3, R2, 0x39, RZ ;  /* 0x0000003902037810 */ /* 0x000fe20007ffe0ff */
        /* <DEDUP_REMOVED lines=8> */
[----:B------:R-:W3:Y:S01]  /*b9c0*/  I2F R3, R3 ;  /* 0x0000000300037306 */ /* 0x000ee20000201400 */
[----:B------:R-:W-:Y:S01]  /*b9d0*/  FMNMX.FTZ R19, R184, R19, !PT ;  /* 0x00000013b8137209 */ /* 0x000fe20007810000 */
[----:B------:R-:W-:Y:S01]  /*b9e0*/  FFMA.FTZ R174, R0, R9, R174 ;  /* 0x0000000900ae7223 */ /* 0x000fe200000100ae */
[----:B------:R-:W-:Y:S01]  /*b9f0*/  FMNMX.FTZ R21, R178, R21, !PT ;  /* 0x00000015b2157209 */ /* 0x000fe20007810000 */
[----:B------:R-:W-:Y:S01]  /*ba00*/  FFMA.FTZ R130, R0, R5, R130 ;  /* 0x0000000500827223 */ /* 0x000fe20000010082 */
[----:B------:R-:W-:Y:S01]  /*ba10*/  FMNMX.FTZ R19, R182, R19, !PT ;  /* 0x00000013b6137209 */ /* 0x000fe20007810000 */
[----:B-1----:R-:W-:Y:S01]  /*ba20*/  FFMA.FTZ R120, R0, R13, R120 ;  /* 0x0000000d00787223 */ /* 0x002fe20000010078 */
[----:B------:R-:W-:Y:S01]  /*ba30*/  FMNMX.FTZ R21, R176, R21, !PT ;  /* 0x00000015b0157209 */ /* 0x000fe20007810000 */
[----:B------:R-:W-:Y:S01]  /*ba40*/  FFMA.FTZ R118, R0, R7, R118 ;  /* 0x0000000700767223 */ /* 0x000fe20000010076 */
[----:B------:R-:W-:Y:S01]  /*ba50*/  FMNMX.FTZ R2, R180, R19, !PT ;  /* 0x00000013b4027209 */ /* 0x000fe20007810000 */
[----:B------:R-:W-:Y:S01]  /*ba60*/  FFMA.FTZ R117, R0, R13, R117 ;  /* 0x0000000d00757223 */ /* 0x000fe20000010075 */
[----:B------:R-:W-:Y:S02]  /*ba70*/  FMNMX.FTZ R21, R174, R21, !PT ;  /* 0x00000015ae157209 */ /* 0x000fe40007810000 */
[----:B------:R-:W-:Y:S01]  /*ba80*/  FMNMX.FTZ R5, R123, R2, !PT ;  /* 0x000000027b057209 */ /* 0x000fe20007810000 */
[----:B--2---:R-:W-:Y:S01]  /*ba90*/  FFMA.FTZ R103, R0, R15, R103 ;  /* 0x0000000f00677223 */ /* 0x004fe20000010067 */
[----:B------:R-:W-:Y:S01]  /*baa0*/  FMNMX.FTZ R21, R130, R21, !PT ;  /* 0x0000001582157209 */ /* 0x000fe20007810000 */
[----:B------:R-:W-:Y:S01]  /*bab0*/  FFMA.FTZ R116, R0, R15, R116 ;  /* 0x0000000f00747223 */ /* 0x000fe20000010074 */
[----:B------:R-:W-:Y:S01]  /*bac0*/  FMNMX.FTZ R2, R120, R5, !PT ;  /* 0x0000000578027209 */ /* 0x000fe20007810000 */
[----:B------:R-:W-:Y:S01]  /*bad0*/  LDSM.16.MT88.4 R12, [R141+0x8000] ;  /* 0x008000008d0c783b */ /* 0x000fe20000004200 */
[----:B------:R-:W-:Y:S02]  /*bae0*/  FMNMX.FTZ R4, R118, R21, !PT ;  /* 0x0000001576047209 */ /* 0x000fe40007810000 */
[----:B------:R-:W-:Y:S02]  /*baf0*/  FMNMX.FTZ R7, R103, R2, !PT ;  /* 0x0000000267077209 */ /* 0x000fe40007810000 */
[----:B------:R-:W-:Y:S01]  /*bb00*/  FMNMX.FTZ R11, R117, R4, !PT ;  /* 0x00000004750b7209 */ /* 0x000fe20007810000 */
[CC--:B---3--:R-:W-:Y:S02]  /*bb10*/  FFMA.FTZ R102, R0.reuse, R3.reuse, R102 ;  /* 0x0000000300667223 */ /* 0x0c8fe40000010066 */
[----:B------:R-:W-:Y:S01]  /*bb20*/  FFMA.FTZ R114, R0, R3, R114 ;  /* 0x0000000300727223 */ /* 0x000fe20000010072 */
[----:B------:R-:W-:Y:S01]  /*bb30*/  FMNMX.FTZ R11, R116, R11, !PT ;  /* 0x0000000b740b7209 */ /* 0x000fe20007810000 */
[----:B------:R-:W-:Y:S01]  /*bb40*/  LDSM.16.MT88.4 R20, [R139+0x8000] ;  /* 0x008000008b14783b */ /* 0x000fe20000004200 */
[----:B------:R-:W-:Y:S02]  /*bb50*/  FMNMX.FTZ R6, R102, R7, !PT ;  /* 0x0000000766067209 */ /* 0x000fe40007810000 */
[----:B------:R-:W-:Y:S05]  /*bb60*/  FMNMX.FTZ R9, R114, R11, !PT ;  /* 0x0000000b72097209 */ /* 0x000fea0007810000 */
        /* <DEDUP_REMOVED lines=21> */
[----:B------:R-:W-:Y:S01]  /*bcc0*/  ISETP.GT.AND P1, PT, R156, R149, PT ;  /* 0x000000959c00720c */ /* 0x000fe20003f24270 */
[--C-:B------:R-:W-:Y:S02]  /*bcd0*/  FFMA.FTZ R109, R183, c[0x0][0x23c], -R125.reuse ;  /* 0x00008f00b76d7a23 */ /* 0x100fe4000001087d */
        /* <DEDUP_REMOVED lines=103> */
[----:B------:R-:W-:Y:S02]  /*c350*/  FFMA.FTZ R130, R103, c[0x0][0x23c], -R125 ;  /* 0x00008f0067827a23 */ /* 0x000fe4000001087d */
[C---:B------:R-:W-:Y:S03]  /*c360*/  HMMA.16816.F32 R20, R96.reuse, R28, R20 ;  /* 0x0000001c6014723c */ /* 0x040fe60000001814 */
[C---:B------:R-:W-:Y:S01]  /*c370*/  FFMA.FTZ R115, R100.reuse, R167, R115 ;  /* 0x000000a764737223 */ /* 0x040fe20000010073 */
[----:B------:R-:W-:Y:S01]  /*c380*/  MUFU.EX2 R177, R177 ;  /* 0x000000b100b17308 */ /* 0x000fe20000000800 */
[C---:B------:R-:W-:Y:S02]  /*c390*/  FFMA.FTZ R113, R101.reuse, R170, R113 ;  /* 0x000000aa65717223 */ /* 0x040fe40000010071 */
        /* <DEDUP_REMOVED lines=9> */
[C---:B-1----:R-:W-:Y:S02]  /*c430*/  HMMA.16816.F32 R28, R96.reuse, R88, R28 ;  /* 0x00000058601c723c */ /* 0x042fe4000000181c */
[----:B------:R-:W-:Y:S01]  /*c440*/  MUFU.EX2 R122, R122 ;  /* 0x0000007a007a7308 */ /* 0x000fe20000000800 */
[--C-:B------:R-:W-:Y:S02]  /*c450*/  FFMA.FTZ R124, R124, c[0x0][0x23c], -R125.reuse ;  /* 0x00008f007c7c7a23 */ /* 0x100fe4000001087d */
[----:B------:R-:W-:Y:S02]  /*c460*/  FFMA.FTZ R127, R192, c[0x0][0x23c], -R125 ;  /* 0x00008f00c07f7a23 */ /* 0x000fe4000001087d */
[--C-:B------:R-:W-:Y:S01]  /*c470*/  FFMA.FTZ R126, R126, c[0x0][0x23c], -R119.reuse ;  /* 0x00008f007e7e7a23 */ /* 0x100fe20000010877 */
[C---:B------:R-:W-:Y:S04]  /*c480*/  HMMA.16816.F32 R32, R96.reuse, R90, R32 ;  /* 0x0000005a6020723c */ /* 0x040fe80000001820 */
[----:B------:R-:W1:Y:S01]  /*c490*/  MUFU.EX2 R121, R121 ;  /* 0x0000007900797308 */ /* 0x000e620000000800 */
[--C-:B------:R-:W-:Y:S02]  /*c4a0*/  FFMA.FTZ R129, R190, c[0x0][0x23c], -R119.reuse ;  /* 0x00008f00be817a23 */ /* 0x100fe40000010877 */
[--C-:B------:R-:W-:Y:S01]  /*c4b0*/  FFMA.FTZ R128, R128, c[0x0][0x23c], -R119.reuse ;  /* 0x00008f0080807a23 */ /* 0x100fe20000010877 */
[C---:B------:R-:W-:Y:S04]  /*c4c0*/  HMMA.16816.F32 R36, R96.reuse, R76, R36 ;  /* 0x0000004c6024723c */ /* 0x040fe80000001824 */
[----:B------:R-:W-:Y:S02]  /*c4d0*/  FFMA.FTZ R131, R188, c[0x0][0x23c], -R119 ;  /* 0x00008f00bc837a23 */ /* 0x000fe40000010877 */
[----:B------:R-:W-:Y:S01]  /*c4e0*/  MUFU.EX2 R124, R124 ;  /* 0x0000007c007c7308 */ /* 0x000fe20000000800 */
[--C-:B------:R-:W-:Y:S01]  /*c4f0*/  FFMA.FTZ R123, R123, c[0x0][0x23c], -R125.reuse ;  /* 0x00008f007b7b7a23 */ /* 0x100fe2000001087d */
[C---:B------:R-:W-:Y:S01]  /*c500*/  HMMA.16816.F32 R40, R96.reuse, R78, R40 ;  /* 0x0000004e6028723c */ /* 0x040fe20000001828 */
[----:B------:R-:W3:Y:S03]  /*c510*/  LDSM.16.MT88.4 R76, [R137+0xa000] ;  /* 0x00a00000894c783b */ /* 0x000ee60000004200 */
[--C-:B------:R-:W-:Y:S02]  /*c520*/  FFMA.FTZ R120, R120, c[0x0][0x23c], -R125.reuse ;  /* 0x00008f0078787a23 */ /* 0x100fe4000001087d */
[----:B------:R-:W-:Y:S02]  /*c530*/  FFMA.FTZ R125, R102, c[0x0][0x23c], -R125 ;  /* 0x00008f00667d7a23 */ /* 0x000fe4000001087d */
[----:B------:R-:W4:Y:S01]  /*c540*/  MUFU.EX2 R127, R127 ;  /* 0x0000007f007f7308 */ /* 0x000f220000000800 */
[--C-:B------:R-:W-:Y:S01]  /*c550*/  FFMA.FTZ R118, R118, c[0x0][0x23c], -R119.reuse ;  /* 0x00008f0076767a23 */ /* 0x100fe20000010877 */
[C---:B--2---:R-:W-:Y:S03]  /*c560*/  HMMA.16816.F32 R44, R96.reuse, R72, R44 ;  /* 0x00000048602c723c */ /* 0x044fe6000000182c */
[--C-:B------:R-:W-:Y:S02]  /*c570*/  FFMA.FTZ R117, R117, c[0x0][0x23c], -R119.reuse ;  /* 0x00008f0075757a23 */ /* 0x100fe40000010877 */
[--C-:B------:R-:W-:Y:S03]  /*c580*/  FFMA.FTZ R116, R116, c[0x0][0x23c], -R119.reuse ;  /* 0x00008f0074747a23 */ /* 0x100fe60000010877 */
[----:B------:R-:W-:Y:S01]  /*c590*/  MUFU.EX2 R126, R126 ;  /* 0x0000007e007e7308 */ /* 0x000fe20000000800 */
[C---:B------:R-:W-:Y:S01]  /*c5a0*/  HMMA.16816.F32 R48, R96.reuse, R74, R48 ;  /* 0x0000004a6030723c */ /* 0x040fe20000001830 */
[----:B------:R-:W2:Y:S02]  /*c5b0*/  LDSM.16.MT88.4 R72, [R141+0x8800] ;  /* 0x008800008d48783b */ /* 0x000ea40000004200 */
[----:B------:R-:W-:Y:S02]  /*c5c0*/  FFMA.FTZ R119, R114, c[0x0][0x23c], -R119 ;  /* 0x00008f0072777a23 */ /* 0x000fe40000010877 */
[----:B------:R-:W-:Y:S03]  /*c5d0*/  FADD.FTZ R108, R108, R115 ;  /* 0x000000736c6c7221 */ /* 0x000fe60000010000 */
[C---:B------:R-:W-:Y:S01]  /*c5e0*/  HMMA.16816.F32 R52, R96.reuse, R68, R52 ;  /* 0x000000446034723c */ /* 0x040fe20000001834 */
[----:B------:R-:W5:Y:S03]  /*c5f0*/  MUFU.EX2 R129, R129 ;  /* 0x0000008100817308 */ /* 0x000f660000000800 */
[----:B------:R-:W-:Y:S03]  /*c600*/  FADD.FTZ R112, R112, R113 ;  /* 0x0000007170707221 */ /* 0x000fe60000010000 */
[----:B-1----:R-:W-:Y:S01]  /*c610*/  F2FP.PACK_AB R69, R121, R122 ;  /* 0x0000007a7945723e */ /* 0x002fe200000000ff */
[C---:B------:R-:W-:Y:S03]  /*c620*/  HMMA.16816.F32 R56, R96.reuse, R70, R56 ;  /* 0x000000466038723c */ /* 0x040fe60000001838 */
[----:B------:R-:W-:Y:S04]  /*c630*/  MUFU.EX2 R128, R128 ;  /* 0x0000008000807308 */ /* 0x000fe80000000800 */
[----:B----4-:R-:W-:Y:S01]  /*c640*/  F2FP.PACK_AB R71, R127, R124 ;  /* 0x0000007c7f47723e */ /* 0x010fe200000000ff */
[C---:B---3--:R-:W-:Y:S05]  /*c650*/  HMMA.16816.F32 R60, R96.reuse, R76, R60 ;  /* 0x0000004c603c723c */ /* 0x048fea000000183c */
[----:B------:R-:W1:Y:S03]  /*c660*/  MUFU.EX2 R131, R131 ;  /* 0x0000008300837308 */ /* 0x000e660000000800 */
[----:B------:R-:W-:Y:S01]  /*c670*/  HMMA.16816.F32 R64, R96, R78, R64 ;  /* 0x0000004e6040723c */ /* 0x000fe20000001840 */
[----:B------:R-:W3:Y:S03]  /*c680*/  LDSM.16.MT88.4 R76, [R138+0x8800] ;  /* 0x008800008a4c783b */ /* 0x000ee60000004200 */
[----:B-----5:R-:W-:Y:S03]  /*c690*/  F2FP.PACK_AB R68, R129, R126 ;  /* 0x0000007e8144723e */ /* 0x020fe600000000ff */
[----:B------:R-:W-:Y:S10]  /*c6a0*/  MUFU.EX2 R123, R123 ;  /* 0x0000007b007b7308 */ /* 0x000ff40000000800 */
[----:B------:R-:W4:Y:S01]  /*c6b0*/  MUFU.EX2 R120, R120 ;  /* 0x0000007800787308 */ /* 0x000f220000000800 */
[----:B-1----:R-:W-:Y:S09]  /*c6c0*/  F2FP.PACK_AB R70, R131, R128 ;  /* 0x000000808346723e */ /* 0x002ff200000000ff */
        /* <DEDUP_REMOVED lines=70> */
[C---:B------:R-:W-:Y:S04]  /*cb30*/  HMMA.16816.F32 R76, R100.reuse, R74, R24 ;  /* 0x0000004a644c723c */ /* 0x040fe80000001818 */
[----:B------:R-:W-:Y:S04]  /*cb40*/  FADD.FTZ R126, R126, R17 ;  /* 0x000000117e7e7221 */ /* 0x000fe80000010000 */
[C---:B--2---:R-:W-:Y:S04]  /*cb50*/  HMMA.16816.F32 R72, R100.reuse, R68, R28 ;  /* 0x000000446448723c */ /* 0x044fe8000000181c */
[----:B------:R-:W-:Y:S04]  /*cb60*/  FADD.FTZ R129, R129, R126 ;  /* 0x0000007e81817221 */ /* 0x000fe80000010000 */
[C---:B------:R-:W-:Y:S08]  /*cb70*/  HMMA.16816.F32 R68, R100.reuse, R70, R32 ;  /* 0x000000466444723c */ /* 0x040ff00000001820 */
[C---:B---3--:R-:W-:Y:S08]  /*cb80*/  HMMA.16816.F32 R36, R100.reuse, R4, R36 ;  /* 0x000000046424723c */ /* 0x048ff00000001824 */
[C---:B------:R-:W-:Y:S01]  /*cb90*/  HMMA.16816.F32 R40, R100.reuse, R6, R40 ;  /* 0x000000066428723c */ /* 0x040fe20000001828 */
[----:B------:R-:W1:Y:S07]  /*cba0*/  LDSM.16.MT88.4 R4, [R137+0xb800] ;  /* 0x00b800008904783b */ /* 0x000e6e0000004200 */
[C---:B----4-:R-:W-:Y:S07]  /*cbb0*/  HMMA.16816.F32 R44, R100.reuse, R8, R44 ;  /* 0x00000008642c723c */ /* 0x050fee000000182c */
[----:B------:R-:W-:Y:S01]  /*cbc0*/  FADD.FTZ R9, R109, R108 ;  /* 0x0000006c6d097221 */ /* 0x000fe20000010000 */
[C---:B------:R-:W-:Y:S04]  /*cbd0*/  HMMA.16816.F32 R48, R100.reuse, R10, R48 ;  /* 0x0000000a6430723c */ /* 0x040fe80000001830 */
[----:B------:R-:W-:Y:S01]  /*cbe0*/  FADD.FTZ R9, R104, R9 ;  /* 0x0000000968097221 */ /* 0x000fe20000010000 */
[----:B------:R-:W-:Y:S02]  /*cbf0*/  MOV R104, R3 ;  /* 0x0000000300687202 */ /* 0x000fe40000000f00 */
[----:B------:R-:W-:Y:S01]  /*cc00*/  FADD.FTZ R10, R128, R129 ;  /* 0x00000081800a7221 */ /* 0x000fe20000010000 */
[C---:B-----5:R-:W-:Y:S04]  /*cc10*/  HMMA.16816.F32 R52, R100.reuse, R12, R52 ;  /* 0x0000000c6434723c */ /* 0x060fe80000001834 */
        /* <DEDUP_REMOVED lines=14> */
[----:B------:R-:W-:Y:S01]  /*cd00*/  FADD.FTZ R180, R180, R171 ;  /* 0x000000abb4b47221 */ /* 0x000fe20000010000 */
[----:B------:R-:W-:Y:S01]  /*cd10*/  MOV R101, R2 ;  /* 0x0000000200657202 */ /* 0x000fe20000000f00 */
        /* <DEDUP_REMOVED lines=10> */
.L_x_7500:
        /* <DEDUP_REMOVED lines=158> */
[----:B------:R-:W-:Y:S04]  /*d7a0*/  STS.64 [R12+0x4800], R50 ;  /* 0x004800320c007388 */ /* 0x000fe80000000a00 */
[----:B------:R-:W-:Y:S04]  /*d7b0*/  STS.64 [R16+0x4000], R52 ;  /* 0x0040003410007388 */ /* 0x000fe80000000a00 */
[----:B------:R-:W-:Y:S01]  /*d7c0*/  STS.64 [R16+0x4800], R54 ;  /* 0x0048003610007388 */ /* 0x000fe20000000a00 */
[----:B-1----:R-:W-:-:S03]  /*d7d0*/  SHF.L.U32 R14, R10, 0x2, RZ ;  /* 0x000000020a0e7819 */ /* 0x002fc600000006ff */
[----:B------:R-:W-:Y:S04]  /*d7e0*/  STS.64 [R18+0x4000], R56 ;  /* 0x0040003812007388 */ /* 0x000fe80000000a00 */
[----:B------:R-:W-:Y:S01]  /*d7f0*/  STS.64 [R18+0x4800], R58 ;  /* 0x0048003a12007388 */ /* 0x000fe20000000a00 */
[----:B--2---:R-:W-:-:S03]  /*d800*/  IADD3 R15, -R160, RZ, RZ ;  /* 0x000000ffa00f7210 */ /* 0x004fc60007ffe1ff */
[----:B------:R-:W-:Y:S04]  /*d810*/  STS.64 [R19+0x4000], R60 ;  /* 0x0040003c13007388 */ /* 0x000fe80000000a00 */
[----:B------:R-:W-:Y:S04]  /*d820*/  STS.64 [R19+0x4800], R62 ;  /* 0x0048003e13007388 */ /* 0x000fe80000000a00 */
[----:B------:R1:W-:Y:S04]  /*d830*/  STS.64 [R17+0x4000], R64 ;  /* 0x0040004011007388 */ /* 0x0003e80000000a00 */
[----:B------:R2:W-:Y:S04]  /*d840*/  STS.64 [R17+0x4800], R66 ;  /* 0x0048004211007388 */ /* 0x0005e80000000a00 */
[----:B------:R-:W-:Y:S06]  /*d850*/  BAR.SYNC.DEFER_BLOCKING 0x0 ;  /* 0x0000000000007b1d */ /* 0x000fec0000010000 */
[----:B------:R-:W3:Y:S04]  /*d860*/  S2R R8, SR_CTAID.Z ;  /* 0x0000000000087919 */ /* 0x000ee80000002700 */
[----:B------:R-:W4:Y:S04]  /*d870*/  S2R R9, SR_CTAID.Y ;  /* 0x0000000000097919 */ /* 0x000f280000002600 */
[----:B------:R-:W5:Y:S01]  /*d880*/  S2R R11, SR_CTAID.X ;  /* 0x00000000000b7919 */ /* 0x000f620000002500 */
[----:B-1----:R-:W-:-:S02]  /*d890*/  LOP3.LUT R65, R0, 0xffffffe0, RZ, 0xc0, !PT ;  /* 0xffffffe000417812 */ /* 0x002fc400078ec0ff */
[----:B------:R-:W-:Y:S01]  /*d8a0*/  MOV R0, 0xff800000 ;  /* 0xff80000000007802 */ /* 0x000fe20000000f00 */
[----:B------:R-:W-:Y:S01]  /*d8b0*/  @P4 FFMA.FTZ R0, R3, c[0x0][0x238], R6 ;  /* 0x00008e0003004a23 */ /* 0x000fe20000010006 */
[----:B------:R-:W-:Y:S01]  /*d8c0*/  IADD3 R65, -R65, R4, RZ ;  /* 0x0000000441417210 */ /* 0x000fe20007ffe1ff */
[----:B------:R2:W1:Y:S01]  /*d8d0*/  LDS.128 R80, [R7.X4] ;  /* 0x0000000007507984 */ /* 0x0004620000004c00 */
[----:B------:R-:W-:Y:S01]  /*d8e0*/  MOV R4, 0xff800000 ;  /* 0xff80000000047802 */ /* 0x000fe20000000f00 */
[----:B------:R-:W-:Y:S01]  /*d8f0*/  @P3 FFMA.FTZ R4, R2, c[0x0][0x238], R5 ;  /* 0x00008e0002043a23 */ /* 0x000fe20000010005 */
[----:B------:R-:W-:Y:S01]  /*d900*/  LOP3.LUT P0, RZ, R65, 0x3, RZ, 0xc0, !PT ;  /* 0x0000000341ff7812 */ /* 0x000fe2000780c0ff */
[----:B------:R2:W1:Y:S01]  /*d910*/  LDS.128 R76, [R7.X4+0x800] ;  /* 0x00080000074c7984 */ /* 0x0004620000004c00 */
[----:B---3--:R-:W-:Y:S01]  /*d920*/  IMAD R8, R15, c[0x0][0x1c0], R8 ;  /* 0x000070000f087a24 */ /* 0x008fe200078e0208 */
[----:B------:R-:W-:Y:S02]  /*d930*/  SHF.R.S32.HI R15, RZ, 0x1f, R14 ;  /* 0x0000001fff0f7819 */ /* 0x000fe4000001140e */
[----:B------:R2:W3:Y:S01]  /*d940*/  LDS.128 R72, [R7.X4+0x1000] ;  /* 0x0010000007487984 */ /* 0x0004e20000004c00 */
[----:B----4-:R-:W-:-:S03]  /*d950*/  IMAD R9, R9, c[0x0][0x210], R160 ;  /* 0x0000840009097a24 */ /* 0x010fc600078e02a0 */
[----:B------:R2:W4:Y:S01]  /*d960*/  LDS.128 R68, [R7.X4+0x1800] ;  /* 0x0018000007447984 */ /* 0x0005220000004c00 */
[----:B-----5:R-:W-:Y:S01]  /*d970*/  SHF.L.U32 R11, R11, 0x6, RZ ;  /* 0x000000060b0b7819 */ /* 0x020fe200000006ff */
[----:B------:R-:W-:Y:S02]  /*d980*/  IMAD R8, R9, c[0x0][0x1c0], R8 ;  /* 0x0000700009087a24 */ /* 0x000fe400078e0208 */
[----:B------:R2:W1:Y:S02]  /*d990*/  LDS.128 R56, [R7.X4+0x2000] ;  /* 0x0020000007387984 */ /* 0x0004640000004c00 */
        /* <DEDUP_REMOVED lines=20> */
[----:B--2---:R-:W-:-:S05]  /*dae0*/  LEA.HI.X R7, R2, c[0x0][0x20c], R3, 0x2, P0 ;  /* 0x0000830002077a11 */ /* 0x004fca00000f1403 */
[----:B------:R2:W-:Y:S04]  /*daf0*/  @!P2 STG.E [R6.64], R0 ;  /* 0x000000000600a986 */ /* 0x0005e8000c101908 */
[----:B------:R2:W-:Y:S02]  /*db00*/  @!P1 STG.E [R6.64+0x20], R4 ;  /* 0x0000200406009986 */ /* 0x0005e4000c101908 */
.L_x_7506:
[----:B---34-:R-:W-:Y:S05]  /*db10*/  BSYNC B0 ;  /* 0x0000000000007941 */ /* 0x018fea0003800000 */
.L_x_7505:
[C---:B--2---:R-:W-:Y:S01]  /*db20*/  IMAD.WIDE R4, R13.reuse, 0x80, R14 ;  /* 0x000000800d047825 */ /* 0x044fe200078e020e */
        /* <DEDUP_REMOVED lines=14> */
.L_x_7508:
[----:B------:R-:W-:Y:S05]  /*dc10*/  BSYNC B0 ;  /* 0x0000000000007941 */ /* 0x000fea0003800000 */
.L_x_7507:
        /* <DEDUP_REMOVED lines=8> */
.L_x_7510:
[----:B------:R-:W-:Y:S05]  /*dca0*/  BSYNC B0 ;  /* 0x0000000000007941 */ /* 0x000fea0003800000 */
.L_x_7509:
        /* <DEDUP_REMOVED lines=8> */
.L_x_7512:
[----:B------:R-:W-:Y:S05]  /*dd30*/  BSYNC B0 ;  /* 0x0000000000007941 */ /* 0x000fea0003800000 */
.L_x_7511:
        /* <DEDUP_REMOVED lines=8> */
.L_x_7514:
[----:B------:R-:W-:Y:S05]  /*ddc0*/  BSYNC B0 ;  /* 0x0000000000007941 */ /* 0x000fea0003800000 */
.L_x_7513:
        /* <DEDUP_REMOVED lines=8> */
.L_x_7516:
[----:B------:R-:W-:Y:S05]  /*de50*/  BSYNC B0 ;  /* 0x0000000000007941 */ /* 0x000fea0003800000 */
.L_x_7515:
        /* <DEDUP_REMOVED lines=8> */
.L_x_7518:
[----:B------:R-:W-:Y:S05]  /*dee0*/  BSYNC B0 ;  /* 0x0000000000007941 */ /* 0x000fea0003800000 */
.L_x_7517:
        /* <DEDUP_REMOVED lines=8> */
.L_x_7520:
[----:B------:R-:W-:Y:S05]  /*df70*/  BSYNC B0 ;  /* 0x0000000000007941 */ /* 0x000fea0003800000 */
.L_x_7519:
        /* <DEDUP_REMOVED lines=9> */
.L_x_7521:
        /* <DEDUP_REMOVED lines=15> */
.L_x_8283:


//--------------------- .text._ZN5flash24flash_fwd_splitkv_kernelI23Flash_fwd_kernel_traitsILi128ELi64ELi64ELi4ELb0ELb0EN7cutlass6half_tE19Flash_kernel_traitsILi128ELi64ELi64ELi4ES3_EELb1ELb0ELb0ELb0ELb1ELb0ELb1ELb1EEEvNS_16Flash_fwd_paramsE --------------------------
	.section	.text._ZN5flash24flash_fwd_splitkv_kernelI23Flash_fwd_kernel_traitsILi128ELi64ELi64ELi4ELb0ELb0EN7cutlass6half_tE19Flash_kernel_traitsILi128ELi64ELi64ELi4ES3_EELb1ELb0ELb0ELb0ELb1ELb0ELb1ELb1EEEvNS_16Flash_fwd_paramsE,"ax",@progbits
	.sectioninfo	@"SHI_REGISTERS=175"
	.align	128
        .global         _ZN5flash24flash_fwd_splitkv_kernelI23Flash_fwd_kernel_traitsILi128ELi64ELi64ELi4ELb0ELb0EN7cutlass6half_tE19Flash_kernel_traitsILi128ELi64ELi64ELi4ES3_EELb1ELb0ELb0ELb0ELb1ELb0ELb1ELb1EEEvNS_16Flash_fwd_paramsE
        .type           _ZN5flash24flash_fwd_splitkv_kernelI23Flash_fwd_kernel_traitsILi128ELi64ELi64ELi4ELb0ELb0EN7cutlass6half_tE19Flash_kernel_traitsILi128ELi64ELi64ELi4ES3_EELb1ELb0ELb0ELb0ELb1ELb0ELb1ELb1EEEvNS_16Flash_fwd_paramsE,@function
        .size           _ZN5flash24flash_fwd_splitkv_kernelI23Flash_fwd_kernel_traitsILi128ELi64ELi64ELi4ELb0ELb0EN7cutlass6half_tE19Flash_kernel_traitsILi128ELi64ELi64ELi4ES3_EELb1ELb0ELb0ELb0ELb1ELb0ELb1ELb1EEEvNS_16Flash_fwd_paramsE,(.L_x_8284 - _ZN5flash24flash_fwd_splitkv_kernelI23Flash_fwd_kernel_traitsILi128ELi64ELi64ELi4ELb0ELb0EN7cutlass6half_tE19Flash_kernel_traitsILi128ELi64ELi64ELi4ES3_EELb1ELb0ELb0ELb0ELb1ELb0ELb1ELb1EEEvNS_16Flash_fwd_paramsE)
        .other          _ZN5flash24flash_fwd_splitkv_kernelI23Flash_fwd_kernel_traitsILi128ELi64ELi64ELi4ELb0ELb0EN7cutlass6half_tE19Flash_kernel_traitsILi128ELi64ELi64ELi4ES3_EELb1ELb0ELb0ELb0ELb1ELb0ELb1ELb1EEEvNS_16Flash_fwd_paramsE,@"STO_CUDA_ENTRY STV_DEFAULT"
_ZN5flash24flash_fwd_splitkv_kernelI23Flash_fwd_kernel_traitsILi128ELi64ELi64ELi4ELb0ELb0EN7cutlass6half_tE19Flash_kernel_traitsILi128ELi64ELi64ELi4ES3_EELb1ELb0ELb0ELb0ELb1ELb0ELb1ELb1EEEvNS_16Flash_fwd_paramsE:
.text._ZN5flash24flash_fwd_splitkv_kernelI23Flash_fwd_kernel_traitsILi128ELi64ELi64ELi4ELb0ELb0EN7cutlass6half_tE19Flash_kernel_traitsILi128ELi64ELi64ELi4ES3_EELb1ELb0ELb0ELb0ELb1ELb0ELb1ELb1EEEvNS_16Flash_fwd_paramsE:
[----:B------:R-:W-:Y:S02]  /*0000*/  MOV R1, c[0x0][0x28] ;  /* 0x00000a0000017a02 */ /* 0x000fe40000000f00 */
[----:B------:R-:W1:Y:S01]  /*0010*/  I2F.U32.RP R4, c[0x0][0x1c0] ;  /* 0x0000700000047b06 */ /* 0x000e620000209000 */
[----:B------:R-:W2:Y:S01]  /*0020*/  S2R R5, SR_CTAID.Z ;  /* 0x0000000000057919 */ /* 0x000ea20000002700 */
[----:B------:R-:W-:Y:S01]  /*0030*/  IMAD.MOV.U32 R2, RZ, RZ, RZ ;  /* 0x000000ffff027224 */ /* 0x000fe200078e00ff */
[----:B------:R-:W-:Y:S01]  /*0040*/  ISETP.NE.U32.AND P0, PT, RZ, c[0x0][0x1c0], PT ;  /* 0x00007000ff007a0c */ /* 0x000fe20003f05070 */
[----:B------:R-:W-:Y:S01]  /*0050*/  IMAD.MOV.U32 R76, RZ, RZ, 0x4 ;  /* 0x00000004ff4c7424 */ /* 0x000fe200078e00ff */
[----:B------:R-:W-:Y:S01]  /*0060*/  ISETP.NE.U32.AND P5, PT, RZ, c[0x0][0x250], PT ;  /* 0x00009400ff007a0c */ /* 0x000fe20003fa5070 */
[----:B------:R-:W-:-:S03]  /*0070*/  ULDC.64 UR6, c[0x0][0x118] ;  /* 0x0000460000067ab9 */ /* 0x000fc60000000a00 */
        /* <DEDUP_REMOVED lines=45> */
.L_x_7522:
[----:B-1-34-:R-:W-:Y:S02]  /*0350*/  MOV R5, c[0x0][0x218] ;  /* 0x0000860000057a02 */ /* 0x01afe40000000f00 */
.L_x_7523:
        /* <DEDUP_REMOVED lines=47> */
[----:B------:R-:W-:-:S03]  /*0650*/  IADD3 R7, -R156, 0x7f, R57 ;  /* 0x0000007f9c077810 */ /* 0x000fc60007ffe139 */
[----:B------:R-:W-:Y:S01]  /*0660*/  @!P0 IMAD.MOV R2, RZ, RZ, -R2 ;  /* 0x000000ffff028224 */ /* 0x000fe200078e0a02 */
[----:B------:R-:W-:Y:S02]  /*0670*/  @!P1 LOP3.LUT R2, RZ, c[0x0][0x10], RZ, 0x33, !PT ;  /* 0x00000400ff029a12 */ /* 0x000fe400078e33ff */
[----:B------:R-:W-:-:S03]  /*0680*/  IADD3 R7, R7, c[0x0][0x2e8], R56 ;  /* 0x0000ba0007077a10 */ /* 0x000fc60007ffe038 */
[----:B------:R-:W-:Y:S01]  /*0690*/  IMAD R155, R2, R0, RZ ;  /* 0x00000000029b7224 */ /* 0x000fe200078e02ff */
[----:B------:R-:W-:-:S03]  /*06a0*/  SHF.R.S32.HI R102, RZ, 0x1f, R7 ;  /* 0x0000001fff667819 */ /* 0x000fc60000011407 */
[----:B------:R-:W-:Y:S01]  /*06b0*/  IMAD.IADD R2, R2, 0x1, R155 ;  /* 0x0000000102027824 */ /* 0x000fe200078e029b */
[----:B------:R-:W-:-:S04]  /*06c0*/  LEA.HI R102, R102, R7, RZ, 0x6 ;  /* 0x0000000766667211 */ /* 0x000fc800078f30ff */
[----:B------:R-:W-:Y:S02]  /*06d0*/  SHF.R.S32.HI R102, RZ, 0x6, R102 ;  /* 0x00000006ff667819 */ /* 0x000fe40000011466 */
        /* <DEDUP_REMOVED lines=21> */
[-C--:B------:R-:W-:Y:S02]  /*0830*/  ISETP.GE.AND P2, PT, R4, R57.reuse, PT ;  /* 0x000000390400720c */ /* 0x080fe40003f46270 */
[CC--:B------:R-:W-:Y:S01]  /*0840*/  ISETP.GE.AND P3, PT, R0.reuse, R57.reuse, PT ;  /* 0x000000390000720c */ /* 0x0c0fe20003f66270 */
[----:B------:R-:W-:Y:S01]  /*0850*/  IMAD.WIDE R6, R0, 0x80, R6 ;  /* 0x0000008000067825 */ /* 0x000fe200078e0206 */
[-C--:B------:R-:W-:Y:S02]  /*0860*/  ISETP.GE.AND P1, PT, R10, R57.reuse, PT ;  /* 0x000000390a00720c */ /* 0x080fe40003f26270 */
[----:B------:R-:W-:-:S02]  /*0870*/  ISETP.GE.AND P4, PT, R8, R57, PT ;  /* 0x000000390800720c */ /* 0x000fc40003f86270 */
[C---:B------:R-:W-:Y:S02]  /*0880*/  IADD3 R2, P0, R5.reuse, R6, RZ ;  /* 0x0000000605027210 */ /* 0x040fe40007f1e0ff */
[----:B------:R-:W-:Y:S02]  /*0890*/  ISETP.GE.OR P5, PT, R4, R57, P6 ;  /* 0x000000390400720c */ /* 0x000fe400037a6670 */
[----:B------:R-:W-:Y:S02]  /*08a0*/  LEA.HI.X.SX32 R5, R5, R7, 0x1, P0 ;  /* 0x0000000705057211 */ /* 0x000fe400000f0eff */
[----:B------:R-:W-:Y:S02]  /*08b0*/  LEA R14, P0, R2, c[0x0][0x1d8], 0x2 ;  /* 0x00007600020e7a11 */ /* 0x000fe400078010ff */
[----:B------:R-:W-:Y:S02]  /*08c0*/  IADD3 R6, R0, 0x28, RZ ;  /* 0x0000002800067810 */ /* 0x000fe40007ffe0ff */
[----:B------:R-:W-:-:S02]  /*08d0*/  LEA.HI.X R15, R2, c[0x0][0x1dc], R5, 0x2, P0 ;  /* 0x00007700020f7a11 */ /* 0x000fc400000f1405 */
[-C--:B------:R-:W-:Y:S02]  /*08e0*/  ISETP.GE.AND P0, PT, R12, R57.reuse, PT ;  /* 0x000000390c00720c */ /* 0x080fe40003f06270 */
[C---:B------:R-:W-:Y:S01]  /*08f0*/  IADD3 R4, R0.reuse, 0x30, RZ ;  /* 0x0000003000047810 */ /* 0x040fe20007ffe0ff */
[----:B------:R1:W-:Y:S01]  /*0900*/  @!P3 STG.E.128 [R14.64], RZ ;  /* 0x000000ff0e00b986 */ /* 0x0003e2000c101d06 */
[----:B------:R-:W-:Y:S02]  /*0910*/  IADD3 R2, R0, 0x38, RZ ;  /* 0x0000003800027810 */ /* 0x000fe40007ffe0ff */
        /* <DEDUP_REMOVED lines=48> */
.L_x_7524:
        /* <DEDUP_REMOVED lines=52> */
[----:B---3--:R-:W-:Y:S01]  /*0f60*/  IADD3 R2, RZ, -R11, RZ ;  /* 0x8000000bff027210 */ /* 0x008fe20007ffe0ff */
        /* <DEDUP_REMOVED lines=15> */
[----:B-1----:R-:W-:-:S05]  /*1060*/  IMAD R13, R0, c[0x0][0x2d0], R7 ;  /* 0x0000b400000d7a24 */ /* 0x002fca00078e0207 */
        /* <DEDUP_REMOVED lines=26> */
.L_x_7525:
        /* <DEDUP_REMOVED lines=16> */
.L_x_7527:
[----:B------:R-:W-:Y:S01]  /*1310*/  IABS R5, c[0x0][0x1c8] ;  /* 0x0000720000057a13 */ /* 0x000fe20000000000 */
[----:B------:R-:W-:Y:S01]  /*1320*/  IMAD.MOV.U32 R6, RZ, RZ, RZ ;  /* 0x000000ffff067224 */ /* 0x000fe200078e00ff */
[----:B------:R-:W-:Y:S02]  /*1330*/  @P4 IADD3 R15, R8, R15, RZ ;  /* 0x0000000f080f4210 */ /* 0x000fe40007ffe0ff */
[----:B------:R-:W1:Y:S08]  /*1340*/  I2F.RP R13, R5 ;  /* 0x00000005000d7306 */ /* 0x000e700000209400 */
[----:B-1----:R-:W1:Y:S02]  /*1350*/  MUFU.RCP R12, R13 ;  /* 0x0000000d000c7308 */ /* 0x002e640000001000 */
[----:B-1----:R-:W-:-:S06]  /*1360*/  IADD3 R12, R12, 0xffffffe, RZ ;  /* 0x0ffffffe0c0c7810 */ /* 0x002fcc0007ffe0ff */
[----:B------:R-:W1:Y:S02]  /*1370*/  F2I.FTZ.U32.TRUNC.NTZ R7, R12 ;  /* 0x0000000c00077305 */ /* 0x000e64000021f000 */
[----:B-1----:R-:W-:Y:S02]  /*1380*/  IMAD.MOV R0, RZ, RZ, -R7 ;  /* 0x000000ffff007224 */ /* 0x002fe400078e0a07 */
[----:B------:R-:W-:-:S04]  /*1390*/  @P4 IMAD.WIDE.U32 R12, R15, c[0x0][0x1a0], RZ ;  /* 0x000068000f0c4a25 */ /* 0x000fc800078e00ff */
[----:B------:R-:W-:Y:S01]  /*13a0*/  IMAD R2, R0, R5, RZ ;  /* 0x0000000500027224 */ /* 0x000fe200078e02ff */
[----:B------:R-:W-:Y:S01]  /*13b0*/  IABS R0, R132 ;  /* 0x0000008400007213 */ /* 0x000fe20000000000 */
[----:B------:R-:W-:Y:S02]  /*13c0*/  @P4 IMAD R15, R15, c[0x0][0x1a4], R13 ;  /* 0x000069000f0f4a24 */ /* 0x000fe400078e020d */
[----:B------:R-:W-:Y:S01]  /*13d0*/  IMAD.HI.U32 R7, R7, R2, R6 ;  /* 0x0000000207077227 */ /* 0x000fe200078e0006 */
[----:B------:R-:W-:-:S05]  /*13e0*/  MOV R6, R0 ;  /* 0x0000000000067202 */ /* 0x000fca0000000f00 */
[----:B------:R-:W-:Y:S01]  /*13f0*/  IMAD.HI.U32 R2, R7, R6, RZ ;  /* 0x0000000607027227 */ /* 0x000fe200078e00ff */
[----:B------:R-:W-:-:S03]  /*1400*/  LEA R7, R102, 0xffffffc0, 0x6 ;  /* 0xffffffc066077811 */ /* 0x000fc600078e30ff */
[----:B------:R-:W-:Y:S02]  /*1410*/  IMAD.MOV R0, RZ, RZ, -R2 ;  /* 0x000000ffff007224 */ /* 0x000fe400078e0a02 */
[----:B------:R-:W-:-:S04]  /*1420*/  IMAD.WIDE.U32 R10, R7, c[0x0][0x198], R10 ;  /* 0x00006600070a7a25 */ /* 0x000fc800078e000a */
[----:B------:R-:W-:Y:S01]  /*1430*/  IMAD R0, R5, R0, R6 ;  /* 0x0000000005007224 */ /* 0x000fe200078e0206 */
[----:B------:R-:W-:Y:S01]  /*1440*/  MOV R128, R10 ;  /* 0x0000000a00807202 */ /* 0x000fe20000000f00 */
[----:B------:R-:W-:-:S03]  /*1450*/  IMAD.MOV.U32 R13, RZ, RZ, R7 ;  /* 0x000000ffff0d7224 */ /* 0x000fc600078e0007 */
        /* <DEDUP_REMOVED lines=32> */
.L_x_7526:
        /* <DEDUP_REMOVED lines=30> */
[----:B------:R-:W-:Y:S01]  /*1840*/  LOP3.LUT R21, R17, 0x38, R16, 0xf8, !PT ;  /* 0x0000003811157812 */ /* 0x000fe200078ef810 */
[----:B------:R-:W-:Y:S01]  /*1850*/  IMAD.WIDE R22, R23, 0x40, R130 ;  /* 0x0000004017167825 */ /* 0x000fe200078e0282 */
[----:B------:R-:W-:Y:S02]  /*1860*/  SHF.R.S32.HI R17, RZ, 0x1f, R16 ;  /* 0x0000001fff117819 */ /* 0x000fe40000011410 */
[----:B------:R-:W-:Y:S01]  /*1870*/  IADD3 R14, P0, R16, R6, RZ ;  /* 0x00000006100e7210 */ /* 0x000fe20007f1e0ff */
[----:B------:R-:W-:Y:S01]  /*1880*/  IMAD R3, R0, c[0x0][0x1b8], RZ ;  /* 0x00006e0000037a24 */ /* 0x000fe200078e02ff */
[----:B------:R-:W-:Y:S01]  /*1890*/  IADD3 R18, P1, R16, R18, RZ ;  /* 0x0000001210127210 */ /* 0x000fe20007f3e0ff */
[----:B------:R-:W-:Y:S01]  /*18a0*/  IMAD R121, R130, R123, R120 ;  /* 0x0000007b82797224 */ /* 0x000fe200078e0278 */
[----:B------:R-:W-:Y:S01]  /*18b0*/  LEA.HI R6, R4, R53, RZ, 0x6 ;  /* 0x0000003504067211 */ /* 0x000fe200078f30ff */
[----:B------:R-:W-:Y:S01]  /*18c0*/  IMAD.X R15, R17, 0x1, R15, P0 ;  /* 0x00000001110f7824 */ /* 0x000fe200000e060f */
[----:B------:R-:W-:Y:S01]  /*18d0*/  IADD3 R104, P0, R130, R13, RZ ;  /* 0x0000000d82687210 */ /* 0x000fe20007f1e0ff */
[----:B------:R-:W-:Y:S01]  /*18e0*/  IMAD R3, R2, c[0x0][0x1bc], R3 ;  /* 0x00006f0002037a24 */ /* 0x000fe200078e0203 */
[----:B------:R-:W-:Y:S01]  /*18f0*/  LOP3.LUT R8, R21, R8, RZ, 0x3c, !PT ;  /* 0x0000000815087212 */ /* 0x000fe200078e3cff */
[----:B------:R-:W-:Y:S01]  /*1900*/  IMAD R13, R23, c[0x0][0x190], RZ ;  /* 0x00006400170d7a24 */ /* 0x000fe200078e02ff */
[----:B------:R-:W-:Y:S01]  /*1910*/  LOP3.LUT R4, R59, 0xfffffff0, RZ, 0xc0, !PT ;  /* 0xfffffff03b047812 */ /* 0x000fe200078ec0ff */
[----:B------:R-:W-:Y:S01]  /*1920*/  IMAD.X R5, R131, 0x1, R5, P0 ;  /* 0x0000000183057824 */ /* 0x000fe200000e0605 */
[----:B------:R-:W-:Y:S01]  /*1930*/  IADD3 R128, P0, R16, R128, RZ ;  /* 0x0000008010807210 */ /* 0x000fe20007f1e0ff */
[----:B------:R-:W-:Y:S01]  /*1940*/  IMAD.WIDE.U32 R14, R2, c[0x0][0x1b8], R14 ;  /* 0x00006e00020e7a25 */ /* 0x000fe200078e000e */
[----:B------:R-:W-:-:S02]  /*1950*/  SHF.L.U32 R97, R139, 0x4, RZ ;  /* 0x000000048b617819 */ /* 0x000fc400000006ff */
[----:B------:R-:W-:Y:S01]  /*1960*/  SHF.R.S32.HI R59, RZ, 0x4, R59 ;  /* 0x00000004ff3b7819 */ /* 0x000fe2000001143b */
[----:B------:R-:W-:Y:S01]  /*1970*/  IMAD R5, R5, c[0x0][0x1a0], RZ ;  /* 0x0000680005057a24 */ /* 0x000fe200078e02ff */
[----:B------:R-:W-:Y:S01]  /*1980*/  IADD3 R125, -R4, R53, RZ ;  /* 0x00000035047d7210 */ /* 0x000fe20007ffe1ff */
[----:B------:R-:W-:Y:S01]  /*1990*/  IMAD.X R19, R17, 0x1, R19, P1 ;  /* 0x0000000111137824 */ /* 0x000fe200008e0613 */
[----:B------:R-:W-:Y:S01]  /*19a0*/  SHF.R.S32.HI R111, RZ, 0x1f, R121 ;  /* 0x0000001fff6f7819 */ /* 0x000fe20000011479 */
[----:B------:R-:W-:Y:S01]  /*19b0*/  IMAD R101, R104, c[0x0][0x1a4], R5 ;  /* 0x0000690068657a24 */ /* 0x000fe200078e0205 */
[----:B------:R-:W-:Y:S01]  /*19c0*/  SHF.R.S32.HI R5, RZ, 0x1f, R62 ;  /* 0x0000001fff057819 */ /* 0x000fe2000001143e */
[C---:B------:R-:W-:Y:S02]  /*19d0*/  IMAD R13, R22.reuse, c[0x0][0x194], R13 ;  /* 0x00006500160d7a24 */ /* 0x040fe400078e020d */
[----:B------:R-:W-:Y:S01]  /*19e0*/  IMAD.IADD R15, R15, 0x1, R3 ;  /* 0x000000010f0f7824 */ /* 0x000fe200078e0203 */
[----:B------:R-:W-:Y:S01]  /*19f0*/  LEA.HI R60, R5, R62, RZ, 0x6 ;  /* 0x0000003e053c7211 */ /* 0x000fe200078f30ff */
[----:B------:R-:W-:Y:S01]  /*1a00*/  IMAD.X R129, R17, 0x1, R11, P0 ;  /* 0x0000000111817824 */ /* 0x000fe200000e060b */
[----:B------:R-:W-:Y:S01]  /*1a10*/  SHF.R.S32.HI R3, RZ, 0x1f, R132 ;  /* 0x0000001fff037819 */ /* 0x000fe20000011484 */
[----:B------:R-:W-:Y:S01]  /*1a20*/  IMAD.WIDE.U32 R22, R22, c[0x0][0x190], R18 ;  /* 0x0000640016167a25 */ /* 0x000fe200078e0012 */
[----:B------:R-:W-:-:S02]  /*1a30*/  SHF.R.S32.HI R60, RZ, 0x6, R60 ;  /* 0x00000006ff3c7819 */ /* 0x000fc4000001143c */
[----:B------:R-:W-:Y:S01]  /*1a40*/  SHF.L.U32 R19, R6, 0x3, RZ ;  /* 0x0000000306137819 */ /* 0x000fe200000006ff */
[----:B------:R-:W-:Y:S01]  /*1a50*/  IMAD R3, R3, c[0x0][0x1a8], RZ ;  /* 0x00006a0003037a24 */ /* 0x000fe200078e02ff */
[----:B------:R-:W-:Y:S01]  /*1a60*/  IMNMX R60, R155, R60, !PT ;  /* 0x0000003c9b3c7217 */ /* 0x000fe20007800200 */
[----:B------:R-:W-:Y:S01]  /*1a70*/  IMAD R5, R131, c[0x0][0x198], RZ ;  /* 0x0000660083057a24 */ /* 0x000fe200078e02ff */
[----:B------:R-:W-:Y:S01]  /*1a80*/  IADD3 R23, R23, R13, RZ ;  /* 0x0000000d17177210 */ /* 0x000fe20007ffe0ff */
[----:B------:R-:W-:Y:S01]  /*1a90*/  IMAD R127, R132, c[0x0][0x1ac], R3 ;  /* 0x00006b00847f7a24 */ /* 0x000fe200078e0203 */
[----:B------:R-:W-:Y:S01]  /*1aa0*/  ISETP.GT.AND P0, PT, R102, R60, PT ;  /* 0x0000003c6600720c */ /* 0x000fe20003f04270 */
[----:B------:R-:W-:Y:S01]  /*1ab0*/  IMAD.MOV.U32 R3, RZ, RZ, c[0x0][0x1a0] ;  /* 0x00006800ff037624 */ /* 0x000fe200078e00ff */
[----:B------:R-:W-:Y:S01]  /*1ac0*/  LOP3.LUT R6, R54, 0xffffffe0, RZ, 0xc0, !PT ;  /* 0xffffffe036067812 */ /* 0x000fe200078ec0ff */
[----:B------:R-:W-:Y:S01]  /*1ad0*/  IMAD.WIDE.U32 R132, R132, c[0x0][0x1a8], R22 ;  /* 0x00006a0084847a25 */ /* 0x000fe200078e0016 */
[----:B------:R-:W-:-:S02]  /*1ae0*/  LOP3.LUT R126, R8, 0xfffffe00, R19, 0xf8, !PT ;  /* 0xfffffe00087e7812 */ /* 0x000fc400078ef813 */
[----:B------:R-:W-:Y:S01]  /*1af0*/  SHF.L.U64.HI R98, R3, R76, c[0x0][0x1a4] ;  /* 0x0000690003627619 */ /* 0x000fe2000001024c */
[----:B------:R-:W-:Y:S01]  /*1b00*/  IMAD R5, R130, c[0x0][0x19c], R5 ;  /* 0x0000670082057a24 */ /* 0x000fe200078e0205 */
[----:B------:R-:W-:Y:S01]  /*1b10*/  SHF.R.S32.HI R54, RZ, 0x5, R54 ;  /* 0x00000005ff367819 */ /* 0x000fe20000011436 */
[----:B------:R-:W-:Y:S01]  /*1b20*/  IMAD.IADD R120, R120, 0x1, R121 ;  /* 0x0000000178787824 */ /* 0x000fe200078e0279 */
[----:B------:R-:W-:Y:S01]  /*1b30*/  IADD3 R127, R133, R127, RZ ;  /* 0x0000007f857f7210 */ /* 0x000fe20007ffe0ff */
        /* <DEDUP_REMOVED lines=10> */
[----:B-1----:R-:W-:Y:S01]  /*1be0*/  SHF.R.S32.HI R5, RZ, 0x1f, R7 ;  /* 0x0000001fff057819 */ /* 0x002fe20000011407 */
        /* <DEDUP_REMOVED lines=8> */
[----:B------:R-:W-:Y:S01]  /*1c70*/  IMAD R8, R9, c[0x0][0x278], RZ ;  /* 0x00009e0009087a24 */ /* 0x000fe200078e02ff */
[----:B------:R-:W-:Y:S01]  /*1c80*/  ULDC.64 UR4, c[0x0][0x1a0] ;  /* 0x0000680000047ab9 */ /* 0x000fe20000000a00 */
[C---:B------:R-:W-:Y:S01]  /*1c90*/  IMAD.WIDE.U32 R12, R157.reuse, c[0x0][0x278], R16 ;  /* 0x00009e009d0c7a25 */ /* 0x040fe200078e0010 */
[----:B------:R-:W-:Y:S01]  /*1ca0*/  UIMAD UR10, UR9, UR5, URZ ;  /* 0x00000005090a72a4 */ /* 0x000fe2000f8e023f */
[----:B------:R-:W-:Y:S01]  /*1cb0*/  IADD3 R114, R122, 0x40, RZ ;  /* 0x000000407a727810 */ /* 0x000fe20007ffe0ff */
[----:B------:R-:W-:Y:S01]  /*1cc0*/  UMOV UR8, 0x60 ;  /* 0x0000006000087882 */ /* 0x000fe20000000000 */
[----:B------:R-:W-:Y:S01]  /*1cd0*/  IMAD R8, R157, c[0x0][0x27c], R8 ;  /* 0x00009f009d087a24 */ /* 0x000fe200078e0208 */
[----:B------:R-:W-:Y:S01]  /*1ce0*/  LEA.HI.X R83, R128, c[0x0][0x16c], R52, 0x1, P2 ;  /* 0x00005b0080537a11 */ /* 0x000fe200010f0c34 */
[----:B------:R-:W-:Y:S01]  /*1cf0*/  IMAD R9, R5, c[0x0][0x290], RZ ;  /* 0x0000a40005097a24 */ /* 0x000fe200078e02ff */
[----:B------:R-:W-:Y:S01]  /*1d00*/  UIMAD UR11, UR8, UR5, URZ ;  /* 0x00000005080b72a4 */ /* 0x000fe2000f8e023f */
[----:B------:R-:W-:Y:S01]  /*1d10*/  IMAD.IADD R11, R11, 0x1, R4 ;  /* 0x000000010b0b7824 */ /* 0x000fe200078e0204 */
[----:B------:R-:W-:Y:S01]  /*1d20*/  UIMAD.WIDE.U32 UR12, UR8, UR4, URZ ;  /* 0x00000004080c72a5 */ /* 0x000fe2000f8e003f */
[----:B------:R-:W-:Y:S01]  /*1d30*/  IMAD.IADD R13, R13, 0x1, R8 ;  /* 0x000000010d0d7824 */ /* 0x000fe200078e0208 */
[----:B------:R-:W-:Y:S01]  /*1d40*/  ULDC UR5, c[0x0][0x294] ;  /* 0x0000a50000057ab9 */ /* 0x000fe20000000800 */
[----:B------:R-:W-:Y:S01]  /*1d50*/  IMAD R5, R5, c[0x0][0x288], RZ ;  /* 0x0000a20005057a24 */ /* 0x000fe200078e02ff */
[----:B------:R-:W-:Y:S01]  /*1d60*/  UIMAD UR5, UR8, UR5, URZ ;  /* 0x00000005080572a4 */ /* 0x000fe2000f8e023f */
[----:B------:R-:W-:Y:S01]  /*1d70*/  IMAD R9, R6, c[0x0][0x294], R9 ;  /* 0x0000a50006097a24 */ /* 0x000fe200078e0209 */
[----:B------:R-:W-:Y:S01]  /*1d80*/  IADD3 R119, R130, 0x10, RZ ;  /* 0x0000001082777810 */ /* 0x000fe20007ffe0ff */
[----:B------:R-:W-:Y:S01]  /*1d90*/  IMAD.WIDE.U32 R10, R6, c[0x0][0x290], R10 ;  /* 0x0000a400060a7a25 */ /* 0x000fe200078e000a */
[C---:B------:R-:W-:Y:S01]  /*1da0*/  IADD3 R118, R130.reuse, 0x20, RZ ;  /* 0x0000002082767810 */ /* 0x040fe20007ffe0ff */
[----:B------:R-:W-:Y:S01]  /*1db0*/  ULDC UR4, c[0x0][0x230] ;  /* 0x00008c0000047ab9 */ /* 0x000fe20000000800 */
[----:B------:R-:W-:Y:S01]  /*1dc0*/  IADD3 R116, R130, 0x30, RZ ;  /* 0x0000003082747810 */ /* 0x000fe20007ffe0ff */
[C---:B------:R-:W-:Y:S01]  /*1dd0*/  IMAD R4, R6.reuse, c[0x0][0x28c], R5 ;  /* 0x0000a30006047a24 */ /* 0x040fe200078e0205 */
[----:B------:R-:W-:Y:S01]  /*1de0*/  SHF.R.S32.HI R109, RZ, 0x1f, R122 ;  /* 0x0000001fff6d7819 */ /* 0x000fe2000001147a */
[----:B------:R-:W-:Y:S01]  /*1df0*/  IMAD.WIDE.U32 R12, R6, c[0x0][0x288], R12 ;  /* 0x0000a200060c7a25 */ /* 0x000fe200078e000c */
[----:B------:R-:W-:Y:S01]  /*1e00*/  SHF.R.S32.HI R107, RZ, 0x1f, R114 ;  /* 0x0000001fff6b7819 */ /* 0x000fe20000011472 */
[----:B------:R-:W-:-:S02]  /*1e10*/  UIADD3 UR11, UR13, UR11, URZ ;  /* 0x0000000b0d0b7290 */ /* 0x000fc4000fffe03f */
[----:B------:R-:W-:Y:S01]  /*1e20*/  IMAD.IADD R9, R11, 0x1, R9 ;  /* 0x000000010b097824 */ /* 0x000fe200078e0209 */
[----:B------:R-:W-:Y:S01]  /*1e30*/  ULDC.U8 UR8, c[0x0][0x313] ;  /* 0x0000c4c000087ab9 */ /* 0x000fe20000000000 */
[----:B------:R-:W-:Y:S02]  /*1e40*/  IMAD.MOV.U32 R8, RZ, RZ, R10 ;  /* 0x000000ffff087224 */ /* 0x000fe400078e000a */
[C---:B------:R-:W-:Y:S02]  /*1e50*/  IMAD R89, R0.reuse, c[0x0][0x2a0], RZ ;  /* 0x0000a80000597a24 */ /* 0x040fe400078e02ff */
[----:B------:R-:W-:Y:S02]  /*1e60*/  IMAD.IADD R5, R13, 0x1, R4 ;  /* 0x000000010d057824 */ /* 0x000fe400078e0204 */
[----:B------:R-:W-:Y:S02]  /*1e70*/  IMAD R91, R0, c[0x0][0x298], RZ ;  /* 0x0000a600005b7a24 */ /* 0x000fe400078e02ff */
[----:B------:R-:W-:Y:S01]  /*1e80*/  IMAD.MOV.U32 R4, RZ, RZ, R12 ;  /* 0x000000ffff047224 */ /* 0x000fe200078e000c */
[----:B------:R-:W-:Y:S01]  /*1e90*/  IADD3 R12, R16, 0x40, RZ ;  /* 0x00000040100c7810 */ /* 0x000fe20007ffe0ff */
[----:B------:R-:W-:-:S02]  /*1ea0*/  IMAD.IADD R94, R94, 0x1, R7 ;  /* 0x000000015e5e7824 */ /* 0x000fc400078e0207 */
[----:B------:R-:W-:-:S04]  /*1eb0*/  IMAD.WIDE.U32 R6, R3, 0x20, RZ ;  /* 0x0000002003067825 */ /* 0x000fc800078e00ff */
[C---:B------:R-:W-:Y:S01]  /*1ec0*/  IMAD R89, R2.reuse, c[0x0][0x2a4], R89 ;  /* 0x0000a90002597a24 */ /* 0x040fe200078e0259 */
[----:B------:R-:W-:Y:S01]  /*1ed0*/  IADD3 R80, R7, UR10, RZ ;  /* 0x0000000a07507c10 */ /* 0x000fe2000fffe0ff */
[C---:B------:R-:W-:Y:S01]  /*1ee0*/  IMAD R91, R2.reuse, c[0x0][0x29c], R91 ;  /* 0x0000a700025b7a24 */ /* 0x040fe200078e025b */
[----:B------:R-:W-:Y:S01]  /*1ef0*/  ULDC UR10, c[0x0][0x19c] ;  /* 0x00006700000a7ab9 */ /* 0x000fe20000000800 */
[----:B------:R-:W-:Y:S01]  /*1f00*/  IMAD.WIDE.U32 R8, R2, c[0x0][0x2a0], R8 ;  /* 0x0000a80002087a25 */ /* 0x000fe200078e0008 */
[----:B------:R-:W-:Y:S01]  /*1f10*/  UIMAD UR10, UR9, UR10, URZ ;  /* 0x0000000a090a72a4 */ /* 0x000fe2000f8e023f */
[----:B------:R-:W-:Y:S02]  /*1f20*/  SHF.L.U64.HI R80, R6, 0x1, R80 ;  /* 0x0000000106507819 */ /* 0x000fe40000010250 */
        /* <DEDUP_REMOVED lines=8> */
[----:B------:R-:W-:Y:S01]  /*1fb0*/  IADD3 R71, P4, P0, R97, 0x40, R97 ;  /* 0x0000004061477810 */ /* 0x000fe2000789e061 */
[----:B------:R-:W-:Y:S01]  /*1fc0*/  IMAD.MOV.U32 R136, RZ, RZ, c[0x0][0x290] ;  /* 0x0000a400ff887624 */ /* 0x000fe200078e00ff */
[----:B------:R-:W-:Y:S01]  /*1fd0*/  SHF.R.S32.HI R43, RZ, 0x1f, R94 ;  /* 0x0000001fff2b7819 */ /* 0x000fe2000001145e */
[----:B------:R-:W-:Y:S01]  /*1fe0*/  IMAD.MOV.U32 R65, RZ, RZ, 0x5 ;  /* 0x00000005ff417424 */ /* 0x000fe200078e00ff */
[----:B------:R-:W-:Y:S01]  /*1ff0*/  IADD3.X R70, R96, RZ, R96, P4, P0 ;  /* 0x000000ff60467210 */ /* 0x000fe200027e0460 */
[----:B------:R-:W-:Y:S01]  /*2000*/  IMAD.IADD R113, R122, 0x1, R114 ;  /* 0x000000017a717824 */ /* 0x000fe200078e0272 */
[-C--:B------:R-:W-:Y:S01]  /*2010*/  IADD3 R44, P5, R121, R94.reuse, RZ ;  /* 0x0000005e792c7210 */ /* 0x080fe20007fbe0ff */
[----:B------:R-:W-:Y:S01]  /*2020*/  IMAD.SHL.U32 R79, R136, 0x20, RZ ;  /* 0x00000020884f7824 */ /* 0x000fe200078e00ff */
[----:B------:R-:W-:Y:S01]  /*2030*/  IADD3 R94, P4, R120, R94, RZ ;  /* 0x0000005e785e7210 */ /* 0x000fe20007f9e0ff */
[----:B------:R-:W-:Y:S01]  /*2040*/  IMAD.SHL.U32 R77, R136, 0x10, RZ ;  /* 0x00000010884d7824 */ /* 0x000fe200078e00ff */
[----:B------:R-:W-:Y:S01]  /*2050*/  LEA.HI.X R89, R8, c[0x0][0x274], R89, 0x1, P1 ;  /* 0x00009d0008597a11 */ /* 0x000fe200008f0c59 */
[----:B------:R-:W-:Y:S01]  /*2060*/  IMAD.WIDE.U32 R138, R139, 0x20, RZ ;  /* 0x000000208b8a7825 */ /* 0x000fe200078e00ff */
[----:B------:R-:W-:-:S02]  /*2070*/  LEA R86, P1, R104, c[0x0][0x170], 0x1 ;  /* 0x00005c0068567a11 */ /* 0x000fc400078208ff */
[----:B------:R-:W-:Y:S01]  /*2080*/  SHF.L.U32 R64, R66, 0x4, RZ ;  /* 0x0000000442407819 */ /* 0x000fe200000006ff */
[----:B------:R-:W-:Y:S01]  /*2090*/  IMAD.X R95, R110, 0x1, R43, P4 ;  /* 0x000000016e5f7824 */ /* 0x000fe200020e062b */
[----:B------:R-:W-:Y:S01]  /*20a0*/  LEA.HI.X R87, R104, c[0x0][0x174], R101, 0x1, P1 ;  /* 0x00005d0068577a11 */ /* 0x000fe200008f0c65 */
[----:B------:R-:W-:Y:S01]  /*20b0*/  IMAD.X R43, R111, 0x1, R43, P5 ;  /* 0x000000016f2b7824 */ /* 0x000fe200028e062b */
[-C--:B------:R-:W-:Y:S01]  /*20c0*/  SHF.L.U64.HI R63, R66, R76.reuse, c[0x0][0x28c] ;  /* 0x0000a300423f7619 */ /* 0x080fe2000001024c */
[----:B------:R-:W-:Y:S01]  /*20d0*/  IMAD.SHL.U32 R117, R123, 0x20, RZ ;  /* 0x000000207b757824 */ /* 0x000fe200078e00ff */
[C---:B------:R-:W-:Y:S01]  /*20e0*/  SHF.L.U64.HI R95, R94.reuse, 0x1, R95 ;  /* 0x000000015e5f7819 */ /* 0x040fe2000001025f */
[----:B------:R-:W-:Y:S01]  /*20f0*/  IMAD.SHL.U32 R94, R94, 0x2, RZ ;  /* 0x000000025e5e7824 */ /* 0x000fe200078e00ff */
[C---:B------:R-:W-:Y:S01]  /*2100*/  SHF.L.U64.HI R43, R44.reuse, 0x1, R43 ;  /* 0x000000012c2b7819 */ /* 0x040fe2000001022b */
[----:B------:R-:W-:Y:S01]  /*2110*/  IMAD.SHL.U32 R44, R44, 0x2, RZ ;  /* 0x000000022c2c7824 */ /* 0x000fe200078e00ff */
[----:B------:R-:W-:Y:S01]  /*2120*/  IADD3 R75, P0, R97, R71, RZ ;  /* 0x00000047614b7210 */ /* 0x000fe20007f1e0ff */
[----:B------:R-:W-:Y:S01]  /*2130*/  IMAD R115, R123, 0x30, RZ ;  /* 0x000000307b737824 */ /* 0x000fe200078e02ff */
[----:B------:R-:W-:Y:S01]  /*2140*/  IADD3 R69, P2, P1, R64, 0x40, R64 ;  /* 0x0000004040457810 */ /* 0x000fe2000795e040 */
[----:B------:R-:W-:Y:S01]  /*2150*/  IMAD.MOV.U32 R61, RZ, RZ, c[0x0][0x290] ;  /* 0x0000a400ff3d7624 */ /* 0x000fe200078e00ff */
[----:B------:R-:W-:Y:S01]  /*2160*/  SHF.L.U64.HI R76, R136, R76, c[0x0][0x294] ;  /* 0x0000a500884c7619 */ /* 0x000fe2000001024c */
[----:B------:R-:W-:Y:S01]  /*2170*/  IMAD.X R74, R96, 0x1, R70, P0 ;  /* 0x00000001604a7824 */ /* 0x000fe200000e0646 */
[C---:B------:R-:W-:Y:S01]  /*2180*/  SHF.L.U64.HI R78, R136.reuse, R65, c[0x0][0x294] ;  /* 0x0000a500884e7619 */ /* 0x040fe20000010241 */
[----:B------:R-:W-:Y:S01]  /*2190*/  IMAD.WIDE.U32 R136, R136, 0x60, RZ ;  /* 0x0000006088887825 */ /* 0x000fe200078e00ff */
[----:B------:R-:W-:-:S02]  /*21a0*/  IADD3.X R68, R63, RZ, R63, P2, P1 ;  /* 0x000000ff3f447210 */ /* 0x000fc400017e243f */
[----:B------:R-:W-:Y:S01]  /*21b0*/  IADD3 R73, P5, R69, R64, RZ ;  /* 0x0000004045497210 */ /* 0x000fe20007fbe0ff */
[----:B------:R-:W-:Y:S01]  /*21c0*/  IMAD.SHL.U32 R81, R6, 0x2, RZ ;  /* 0x0000000206517824 */ /* 0x000fe200078e00ff */
[----:B------:R-:W-:Y:S01]  /*21d0*/  IADD3 R92, P4, R94, c[0x0][0x2b0], RZ ;  /* 0x0000ac005e5c7a10 */ /* 0x000fe20007f9e0ff */
[----:B------:R-:W-:Y:S01]  /*21e0*/  IMAD.MOV.U32 R11, RZ, RZ, R102 ;  /* 0x000000ffff0b7224 */ /* 0x000fe200078e0066 */
[----:B------:R-:W-:Y:S01]  /*21f0*/  IADD3 R10, P1, R44, c[0x0][0x2b0], RZ ;  /* 0x0000ac002c0a7a10 */ /* 0x000fe20007f3e0ff */
[----:B------:R-:W-:Y:S01]  /*2200*/  IMAD.X R72, R68, 0x1, R63, P5 ;  /* 0x0000000144487824 */ /* 0x000fe200028e063f */
[----:B------:R-:W-:Y:S01]  /*2210*/  IADD3 R112, R122, R113, RZ ;  /* 0x000000717a707210 */ /* 0x000fe20007ffe0ff */
[----:B------:R-:W-:Y:S01]  /*2220*/  IMAD.U32 R61, R61, -0x40, RZ ;  /* 0xffffffc03d3d7824 */ /* 0x000fe200078e00ff */
[----:B------:R-:W-:Y:S02]  /*2230*/  IADD3 R94, P2, R94, c[0x0][0x2a8], RZ ;  /* 0x0000aa005e5e7a10 */ /* 0x000fe40007f5e0ff */
        /* <DEDUP_REMOVED lines=9> */
[----:B------:R-:W-:-:S02]  /*22d0*/  SHF.R.S32.HI R108, RZ, 0x1f, R117 ;  /* 0x0000001fff6c7819 */ /* 0x000fc40000011475 */
[----:B------:R-:W-:Y:S02]  /*22e0*/  SHF.R.S32.HI R106, RZ, 0x1f, R115 ;  /* 0x0000001fff6a7819 */ /* 0x000fe40000011473 */
[----:B------:R-:W-:Y:S02]  /*22f0*/  IADD3 R67, R139, UR10, RZ ;  /* 0x0000000a8b437c10 */ /* 0x000fe4000fffe0ff */
[----:B------:R-:W-:Y:S02]  /*2300*/  SHF.R.S32.HI R103, RZ, 0x1f, R113 ;  /* 0x0000001fff677819 */ /* 0x000fe40000011471 */
[----:B------:R-:W-:Y:S02]  /*2310*/  IADD3 R82, R137, UR5, RZ ;  /* 0x0000000589527c10 */ /* 0x000fe4000fffe0ff */
[----:B------:R-:W-:Y:S02]  /*2320*/  SHF.R.S32.HI R100, RZ, 0x1f, R112 ;  /* 0x0000001fff647819 */ /* 0x000fe40000011470 */
[----:B------:R-:W-:-:S02]  /*2330*/  IADD3.X R95, R95, c[0x0][0x2ac], RZ, P2, !PT ;  /* 0x0000ab005f5f7a10 */ /* 0x000fc400017fe4ff */
[----:B------:R-:W-:Y:S02]  /*2340*/  IADD3.X R43, R43, c[0x0][0x2ac], RZ, P0, !PT ;  /* 0x0000ab002b2b7a10 */ /* 0x000fe400007fe4ff */
.L_x_7566:
[----:B------:R-:W-:Y:S01]  /*2350*/  IMAD.SHL.U32 R14, R11, 0x40, RZ ;  /* 0x000000400b0e7824 */ /* 0x000fe200078e00ff */
[----:B------:R-:W-:Y:S04]  /*2360*/  ISETP.NE.AND P6, PT, RZ, UR4, PT ;  /* 0x00000004ff007c0c */ /* 0x000fe8000bfc5270 */
[----:B------:R-:W-:Y:S05]  /*2370*/  IADD3 R13, R14, -0x40, RZ ;  /* 0xffffffc00e0d7810 */ /* 0x000fea0007ffe0ff */
[--C-:B------:R-:W-:Y:S02]  /*2380*/  IMAD.IADD R15, R56, 0x1, -R13.reuse ;  /* 0x00000001380f7824 */ /* 0x100fe400078e0a0d */
[----:B------:R-:W-:Y:S03]  /*2390*/  IMAD.IADD R3, R62, 0x1, -R13 ;  /* 0x000000013e037824 */ /* 0x000fe600078e0a0d */
[CC--:B------:R-:W-:Y:S02]  /*23a0*/  ISETP.GE.AND P1, PT, R130.reuse, R15.reuse, PT ;  /* 0x0000000f8200720c */ /* 0x0c0fe40003f26270 */
[C---:B------:R-:W-:Y:S02]  /*23b0*/  ISETP.GE.AND P5, PT, R119.reuse, R15, PT ;  /* 0x0000000f7700720c */ /* 0x040fe40003fa6270 */
[-C--:B------:R-:W-:Y:S02]  /*23c0*/  ISETP.GE.AND P1, PT, R130, R3.reuse, !P1 ;  /* 0x000000038200720c */ /* 0x080fe40004f26270 */
[----:B------:R-:W-:Y:S02]  /*23d0*/  ISETP.GE.AND P5, PT, R119, R3, !P5 ;  /* 0x000000037700720c */ /* 0x000fe40006fa6270 */
[-C--:B------:R-:W-:Y:S02]  /*23e0*/  ISETP.GE.AND P4, PT, R118, R15.reuse, PT ;  /* 0x0000000f7600720c */ /* 0x080fe40003f86270 */
[----:B------:R-:W-:Y:S02]  /*23f0*/  ISETP.GE.AND P2, PT, R116, R15, PT ;  /* 0x0000000f7400720c */ /* 0x000fe40003f46270 */
[-C--:B------:R-:W-:Y:S02]  /*2400*/  ISETP.GE.AND P4, PT, R118, R3.reuse, !P4 ;  /* 0x000000037600720c */ /* 0x080fe40006786270 */
[----:B------:R-:W-:Y:S03]  /*2410*/  ISETP.GE.AND P2, PT, R116, R3, !P2 ;  /* 0x000000037400720c */ /* 0x000fe60005746270 */
[----:B---3--:R-:W2:Y:S02]  /*2420*/  @P1 LDG.E.128 R24, [R88.64] ;  /* 0x0000000658181981 */ /* 0x008ea4000c1e1d00 */
[C---:B------:R-:W-:Y:S05]  /*2430*/  @P5 IADD3 R18, P0, R88.reuse, R77, RZ ;  /* 0x0000004d58125210 */ /* 0x040fea0007f1e0ff */
[----:B------:R-:W-:Y:S01]  /*2440*/  @P5 IMAD.X R19, R89, 0x1, R76, P0 ;  /* 0x0000000159135824 */ /* 0x000fe200000e064c */
        /* <DEDUP_REMOVED lines=8> */
[----:B--2---:R1:W-:Y:S04]  /*24d0*/  @P1 STG.E.128 [R86.64], R24 ;  /* 0x0000001856001986 */ /* 0x0043e8000c101d06 */
        /* <DEDUP_REMOVED lines=26> */
[----:B------:R-:W-:Y:S02]  /*2680*/  ISETP.GE.AND P1, PT, R12, UR4, PT ;  /* 0x000000040c007c0c */ /* 0x000fe4000bf26270 */
[----:B------:R-:W-:Y:S09]  /*2690*/  MOV R85, R83 ;  /* 0x0000005300557202 */ /* 0x000ff20000000f00 */
[----:B------:R-:W-:Y:S02]  /*26a0*/  @!P0 MOV R8, R10 ;  /* 0x0000000a00088202 */ /* 0x000fe40000000f00 */
[----:B------:R-:W-:Y:S03]  /*26b0*/  @!P0 MOV R42, R44 ;  /* 0x0000002c002a8202 */ /* 0x000fe60000000f00 */
[----:B------:R1:W3:Y:S06]  /*26c0*/  @!P0 LDG.E.64 R18, [R8.64] ;  /* 0x0000000608128981 */ /* 0x0002ec000c1e1b00 */
[----:B------:R4:W5:Y:S01]  /*26d0*/  @!P0 LDG.E.64 R32, [R42.64] ;  /* 0x000000062a208981 */ /* 0x000962000c1e1b00 */
[----:B-1----:R-:W-:Y:S02]  /*26e0*/  @!P1 MOV R8, R10 ;  /* 0x0000000a00089202 */ /* 0x002fe40000000f00 */
[----:B----4-:R-:W-:Y:S01]  /*26f0*/  @!P1 MOV R42, R44 ;  /* 0x0000002c002a9202 */ /* 0x010fe20000000f00 */
[----:B-----5:R-:W-:Y:S01]  /*2700*/  @!P0 HADD2.F32 R30, -RZ, R32.H0_H0 ;  /* 0x20000020ff1e8230 */ /* 0x020fe20000004100 */
        /* <DEDUP_REMOVED lines=92> */
.L_x_7532:
[----:B------:R-:W-:Y:S05]  /*2cd0*/  BSYNC B0 ;  /* 0x0000000000007941 */ /* 0x000fea0003800000 */
.L_x_7531:
[----:B------:R-:W-:Y:S01]  /*2ce0*/  BSSY B0, `(.L_x_7533) ;  /* 0x000006e000007945 */ /* 0x000fe20003800000 */
[----:B------:R-:W-:-:S05]  /*2cf0*/  @!P5 BRA `(.L_x_7534) ;  /* 0x000006c00000d947 */ /* 0x000fca0003800000 */
[----:B------:R-:W-:Y:S02]  /*2d00*/  LEA R46, P1, R64, R90, 0x1 ;  /* 0x0000005a402e7211 */ /* 0x000fe400078208ff */
[----:B------:R-:W-:Y:S02]  /*2d10*/  ISETP.GE.AND P0, PT, R16, UR4, PT ;  /* 0x0000000410007c0c */ /* 0x000fe4000bf06270 */
[----:B------:R-:W-:Y:S02]  /*2d20*/  SHF.L.U32 R41, R122, 0x1, RZ ;  /* 0x000000017a297819 */ /* 0x000fe400000006ff */
[----:B------:R-:W-:Y:S02]  /*2d30*/  LEA.HI.X R47, R64, R91, R63, 0x1, P1 ;  /* 0x0000005b402f7211 */ /* 0x000fe400008f0c3f */
[C---:B------:R-:W-:Y:S02]  /*2d40*/  IADD3 R28, P1, R41.reuse, R10, RZ ;  /* 0x0000000a291c7210 */ /* 0x040fe40007f3e0ff */
[----:B------:R-:W-:Y:S01]  /*2d50*/  SHF.L.U64.HI R36, R122, 0x1, R109 ;  /* 0x000000017a247819 */ /* 0x000fe2000001026d */
[----:B---3--:R-:W2:Y:S01]  /*2d60*/  LDG.E.128 R24, [R46.64] ;  /* 0x000000062e187981 */ /* 0x008ea2000c1e1d00 */
        /* <DEDUP_REMOVED lines=101> */
.L_x_7534:
[----:B------:R-:W-:Y:S05]  /*33c0*/  BSYNC B0 ;  /* 0x0000000000007941 */ /* 0x000fea0003800000 */
.L_x_7533:
[----:B------:R-:W-:Y:S01]  /*33d0*/  BSSY B0, `(.L_x_7535) ;  /* 0x0000072000007945 */ /* 0x000fe20003800000 */
[----:B------:R-:W-:-:S05]  /*33e0*/  @!P4 BRA `(.L_x_7536) ;  /* 0x000007000000c947 */ /* 0x000fca0003800000 */
[----:B------:R-:W-:Y:S02]  /*33f0*/  LEA R46, P1, R66, R90, 0x1 ;  /* 0x0000005a422e7211 */ /* 0x000fe400078208ff */
[----:B------:R-:W-:Y:S02]  /*3400*/  ISETP.GE.AND P0, PT, R16, UR4, PT ;  /* 0x0000000410007c0c */ /* 0x000fe4000bf06270 */
[----:B------:R-:W-:Y:S02]  /*3410*/  SHF.L.U32 R45, R117, 0x1, RZ ;  /* 0x00000001752d7819 */ /* 0x000fe400000006ff */
[----:B------:R-:W-:Y:S02]  /*3420*/  LEA.HI.X R47, R66, R91, R65, 0x1, P1 ;  /* 0x0000005b422f7211 */ /* 0x000fe400008f0c41 */
[----:B------:R-:W-:Y:S02]  /*3430*/  IADD3 R28, P1, R45, R10, RZ ;  /* 0x0000000a2d1c7210 */ /* 0x000fe40007f3e0ff */
[----:B------:R-:W-:Y:S01]  /*3440*/  SHF.L.U64.HI R36, R117, 0x1, R108 ;  /* 0x0000000175247819 */ /* 0x000fe2000001026c */
[----:B---3--:R-:W2:Y:S01]  /*3450*/  LDG.E.128 R24, [R46.64] ;  /* 0x000000062e187981 */ /* 0x008ea2000c1e1d00 */
[----:B-1----:R-:W-:Y:S02]  /*3460*/  IADD3 R40, P4, R45, R44, RZ ;  /* 0x0000002c2d287210 */ /* 0x002fe40007f9e0ff */
[C---:B------:R-:W-:Y:S02]  /*3470*/  IADD3.X R29, R36.reuse, R9, RZ, P1, !PT ;  /* 0x00000009241d7210 */ /* 0x040fe40000ffe4ff */
[----:B------:R-:W-:Y:S02]  /*3480*/  IADD3.X R41, R36, R43, RZ, P4, !PT ;  /* 0x0000002b24297210 */ /* 0x000fe400027fe4ff */
[C---:B------:R-:W-:Y:S01]  /*3490*/  LEA R48, P4, R69.reuse, R90, 0x1 ;  /* 0x0000005a45307211 */ /* 0x040fe200078808ff */
        /* <DEDUP_REMOVED lines=101> */
.L_x_7536:
[----:B------:R-:W-:Y:S05]  /*3af0*/  BSYNC B0 ;  /* 0x0000000000007941 */ /* 0x000fea0003800000 */
.L_x_7535:
[----:B------:R-:W-:Y:S01]  /*3b00*/  BSSY B0, `(.L_x_7537) ;  /* 0x0000076000007945 */ /* 0x000fe20003800000 */
[----:B------:R-:W-:-:S05]  /*3b10*/  @!P2 BRA `(.L_x_7538) ;  /* 0x000007400000a947 */ /* 0x000fca0003800000 */
[----:B-1----:R-:W-:Y:S02]  /*3b20*/  MOV R41, 0x60 ;  /* 0x0000006000297802 */ /* 0x002fe40000000f00 */
[----:B------:R-:W-:Y:S02]  /*3b30*/  ISETP.GE.AND P0, PT, R16, UR4, PT ;  /* 0x0000000410007c0c */ /* 0x000fe4000bf06270 */
[----:B------:R-:W-:Y:S01]  /*3b40*/  SHF.L.U32 R45, R115, 0x1, RZ ;  /* 0x00000001732d7819 */ /* 0x000fe200000006ff */
[----:B------:R-:W-:Y:S01]  /*3b50*/  IMAD.WIDE.U32 R46, R41, c[0x0][0x288], R90 ;  /* 0x0000a200292e7a25 */ /* 0x000fe200078e005a */
[----:B------:R-:W-:Y:S02]  /*3b60*/  SHF.L.U64.HI R36, R115, 0x1, R106 ;  /* 0x0000000173247819 */ /* 0x000fe4000001026a */
[----:B------:R-:W-:Y:S01]  /*3b70*/  IADD3 R28, P1, R45, R10, RZ ;  /* 0x0000000a2d1c7210 */ /* 0x000fe20007f3e0ff */
[----:B------:R-:W-:Y:S01]  /*3b80*/  IMAD R40, R41, c[0x0][0x28c], RZ ;  /* 0x0000a30029287a24 */ /* 0x000fe200078e02ff */
[----:B------:R-:W-:Y:S02]  /*3b90*/  IADD3 R38, P2, R45, R44, RZ ;  /* 0x0000002c2d267210 */ /* 0x000fe40007f5e0ff */
[C---:B------:R-:W-:Y:S02]  /*3ba0*/  IADD3.X R29, R36.reuse, R9, RZ, P1, !PT ;  /* 0x00000009241d7210 */ /* 0x040fe40000ffe4ff */
[----:B------:R-:W-:Y:S02]  /*3bb0*/  IADD3 R47, R47, R40, RZ ;  /* 0x000000282f2f7210 */ /* 0x000fe40007ffe0ff */
[----:B------:R-:W-:Y:S01]  /*3bc0*/  IADD3.X R39, R36, R43, RZ, P2, !PT ;  /* 0x0000002b24277210 */ /* 0x000fe200017fe4ff */
[----:B---3--:R-:W2:Y:S01]  /*3bd0*/  @!P0 LDG.E.64 R18, [R28.64] ;  /* 0x000000061c128981 */ /* 0x008ea2000c1e1b00 */
[----:B------:R-:W-:Y:S02]  /*3be0*/  MOV R85, R83 ;  /* 0x0000005300557202 */ /* 0x000fe40000000f00 */
[----:B------:R-:W-:Y:S03]  /*3bf0*/  ISETP.GE.AND P1, PT, R12, UR4, PT ;  /* 0x000000040c007c0c */ /* 0x000fe6000bf26270 */
[C---:B------:R-:W-:Y:S01]  /*3c00*/  IMAD.WIDE.U32 R48, R41.reuse, c[0x0][0x198], R84 ;  /* 0x0000660029307a25 */ /* 0x040fe200078e0054 */
[----:B------:R1:W3:Y:S03]  /*3c10*/  LDG.E.128 R24, [R46.64] ;  /* 0x000000062e187981 */ /* 0x0002e6000c1e1d00 */
[----:B------:R-:W-:Y:S04]  /*3c20*/  IMAD R41, R41, c[0x0][0x19c], RZ ;  /* 0x0000670029297a24 */ /* 0x000fe800078e02ff */
[----:B------:R-:W-:Y:S01]  /*3c30*/  IMAD.IADD R49, R49, 0x1, R41 ;  /* 0x0000000131317824 */ /* 0x000fe200078e0229 */
[----:B------:R-:W4:Y:S01]  /*3c40*/  @!P0 LDG.E.64 R34, [R38.64] ;  /* 0x0000000626228981 */ /* 0x000f22000c1e1b00 */
[----:B-1----:R-:W-:Y:S01]  /*3c50*/  LEA R46, P2, R73, R90, 0x1 ;  /* 0x0000005a492e7211 */ /* 0x002fe200078408ff */
[----:B----4-:R-:W-:Y:S01]  /*3c60*/  @!P0 HADD2.F32 R32, -RZ, R34.H0_H0 ;  /* 0x20000022ff208230 */ /* 0x010fe20000004100 */
[----:B---3--:R-:W-:Y:S01]  /*3c70*/  @!P0 MOV R15, R24 ;  /* 0x00000018000f8202 */ /* 0x008fe20000000f00 */
[--C-:B--2---:R-:W-:Y:S01]  /*3c80*/  @!P0 HADD2.F32 R22, -RZ, R18.reuse.H0_H0 ;  /* 0x20000012ff168230 */ /* 0x104fe20000004100 */
        /* <DEDUP_REMOVED lines=43> */
[----:B------:R2:W1:Y:S08]  /*3f40*/  LDG.E.128 R20, [R46.64] ;  /* 0x000000062e147981 */ /* 0x000470000c1e1d00 */
[----:B------:R-:W3:Y:S06]  /*3f50*/  @!P1 LDG.E.64 R18, [R28.64+0x40] ;  /* 0x000040061c129981 */ /* 0x000eec000c1e1b00 */
[----:B------:R-:W4:Y:S01]  /*3f60*/  @!P1 LDG.E.64 R34, [R38.64+0x40] ;  /* 0x0000400626229981 */ /* 0x000f22000c1e1b00 */
[C---:B--2---:R-:W-:Y:S04]  /*3f70*/  LEA R46, P0, R75.reuse, R84, 0x1 ;  /* 0x000000544b2e7211 */ /* 0x044fe800078008ff */
[----:B------:R-:W-:Y:S01]  /*3f80*/  LEA.HI.X R47, R75, R83, R74, 0x1, P0 ;  /* 0x000000534b2f7211 */ /* 0x000fe200000f0c4a */
[----:B-1----:R-:W-:Y:S01]  /*3f90*/  @!P1 IMAD.MOV.U32 R27, RZ, RZ, R21 ;  /* 0x000000ffff1b9224 */ /* 0x002fe200078e0015 */
[----:B------:R-:W-:Y:S02]  /*3fa0*/  @!P1 MOV R15, R20 ;  /* 0x00000014000f9202 */ /* 0x000fe40000000f00 */
[----:B------:R-:W-:Y:S03]  /*3fb0*/  @!P1 MOV R26, R22 ;  /* 0x00000016001a9202 */ /* 0x000fe60000000f00 */
[--C-:B------:R-:W-:Y:S02]  /*3fc0*/  @!P1 HADD2.F32 R31, -RZ, R15.reuse.H1_H1 ;  /* 0x3000000fff1f9230 */ /* 0x100fe40000004100 */
[--C-:B---3--:R-:W-:Y:S02]  /*3fd0*/  @!P1 HADD2.F32 R30, -RZ, R18.reuse.H0_H0 ;  /* 0x20000012ff1e9230 */ /* 0x108fe40000004100 */
[----:B------:R-:W-:Y:S02]  /*3fe0*/  @!P1 HADD2.F32 R25, -RZ, R15.H0_H0 ;  /* 0x2000000fff199230 */ /* 0x000fe40000004100 */
[----:B------:R-:W-:Y:S01]  /*3ff0*/  @!P1 HADD2.F32 R24, -RZ, R18.H1_H1 ;  /* 0x30000012ff189230 */ /* 0x000fe20000004100 */
        /* <DEDUP_REMOVED lines=38> */
.L_x_7538:
[----:B------:R-:W-:Y:S05]  /*4260*/  BSYNC B0 ;  /* 0x0000000000007941 */ /* 0x000fea0003800000 */
.L_x_7537:
[----:B------:R-:W-:Y:S01]  /*4270*/  IMAD.MOV.U32 R0, RZ, RZ, c[0x0][0x230] ;  /* 0x00008c00ff007624 */ /* 0x000fe200078e00ff */
[----:B------:R-:W-:Y:S01]  /*4280*/  ULDC UR4, c[0x0][0x230] ;  /* 0x00008c0000047ab9 */ /* 0x000fe20000000800 */
[----:B------:R-:W-:Y:S02]  /*4290*/  IMAD.MOV.U32 R42, RZ, RZ, R44 ;  /* 0x000000ffff2a7224 */ /* 0x000fe400078e002c */
[----:B------:R-:W-:Y:S02]  /*42a0*/  IMAD.U32 R3, R0, -0x20, RZ ;  /* 0xffffffe000037824 */ /* 0x000fe400078e00ff */
[----:B------:R-:W-:Y:S03]  /*42b0*/  IMAD.MOV.U32 R8, RZ, RZ, R10 ;  /* 0x000000ffff087224 */ /* 0x000fe600078e000a */
[C---:B------:R-:W-:Y:S02]  /*42c0*/  LEA R44, P1, R3.reuse, R42, 0x1 ;  /* 0x0000002a032c7211 */ /* 0x040fe400078208ff */
[C---:B------:R-:W-:Y:S02]  /*42d0*/  LEA R10, P0, R3.reuse, R8, 0x1 ;  /* 0x00000008030a7211 */ /* 0x040fe400078008ff */
[C---:B------:R-:W-:Y:S02]  /*42e0*/  LEA.HI.X.SX32 R43, R3.reuse, R43, 0x1, P1 ;  /* 0x0000002b032b7211 */ /* 0x040fe400008f0eff */
[----:B------:R-:W-:Y:S01]  /*42f0*/  LEA.HI.X.SX32 R9, R3, R9, 0x1, P0 ;  /* 0x0000000903097211 */ /* 0x000fe200000f0eff */
[----:B------:R-:W-:-:S05]  /*4300*/  BRA `(.L_x_7539) ;  /* 0x000033c000007947 */ /* 0x000fca0003800000 */
.L_x_7530:
        /* <DEDUP_REMOVED lines=9> */
[----:B---3--:R-:W-:Y:S01]  /*43a0*/  HADD2.F32 R33, -RZ, R36.H1_H1 ;  /* 0x30000024ff217230 */ /* 0x008fe20000004100 */
        /* <DEDUP_REMOVED lines=81> */
.L_x_7543:
[----:B------:R-:W-:Y:S05]  /*48c0*/  BSYNC B0 ;  /* 0x0000000000007941 */ /* 0x000fea0003800000 */
.L_x_7542:
[----:B------:R-:W-:Y:S01]  /*48d0*/  IMAD.MOV.U32 R85, RZ, RZ, R83 ;  /* 0x000000ffff557224 */ /* 0x000fe200078e0053 */
[----:B------:R-:W-:Y:S01]  /*48e0*/  ISETP.GE.AND P0, PT, R12, UR4, PT ;  /* 0x000000040c007c0c */ /* 0x000fe2000bf06270 */
[----:B------:R-:W-:Y:S01]  /*48f0*/  BSSY B0, `(.L_x_7544) ;  /* 0x000005a000007945 */ /* 0x000fe20003800000 */
[----:B------:R-:W-:Y:S02]  /*4900*/  IADD3 R144, P1, R90, 0x80, RZ ;  /* 0x000000805a907810 */ /* 0x000fe40007f3e0ff */
[----:B-----5:R2:W-:Y:S03]  /*4910*/  STG.E.128 [R84.64], R36 ;  /* 0x0000002454007986 */ /* 0x0205e6000c101d06 */
[----:B------:R-:W-:Y:S01]  /*4920*/  IMAD.X R145, RZ, RZ, R91, P1 ;  /* 0x000000ffff917224 */ /* 0x000fe200008e065b */
[----:B--2---:R2:W5:Y:S05]  /*4930*/  LDG.E.128 R36, [R90.64+0x80] ;  /* 0x000080065a247981 */ /* 0x00456a000c1e1d00 */
        /* <DEDUP_REMOVED lines=85> */
.L_x_7545:
[----:B------:R-:W-:Y:S05]  /*4e90*/  BSYNC B0 ;  /* 0x0000000000007941 */ /* 0x000fea0003800000 */
.L_x_7544:
[----:B-----5:R4:W-:Y:S02]  /*4ea0*/  STG.E.128 [R84.64+0x80], R36 ;  /* 0x0000802454007986 */ /* 0x0209e4000c101d06 */
.L_x_7541:
[----:B------:R-:W-:Y:S05]  /*4eb0*/  BSYNC B1 ;  /* 0x0000000000017941 */ /* 0x000fea0003800000 */
.L_x_7540:
        /* <DEDUP_REMOVED lines=22> */
[----:B----4-:R-:W-:Y:S02]  /*5020*/  IADD3 R85, P5, R122, R140, RZ ;  /* 0x0000008c7a557210 */ /* 0x010fe40007fbe0ff */
[----:B------:R-:W-:Y:S02]  /*5030*/  LEA.HI.X.SX32 R19, R141, R147, 0x1, P0 ;  /* 0x000000938d137211 */ /* 0x000fe400000f0eff */
[----:B------:R-:W-:Y:S02]  /*5040*/  LEA.HI.X.SX32 R140, R140, R109, 0x1, P5 ;  /* 0x0000006d8c8c7211 */ /* 0x000fe400028f0eff */
[C---:B------:R-:W-:Y:S01]  /*5050*/  LEA R142, P0, R85.reuse, R92, 0x1 ;  /* 0x0000005c558e7211 */ /* 0x040fe200078008ff */
[----:B------:R-:W4:Y:S01]  /*5060*/  LDG.E.128 R24, [R18.64] ;  /* 0x0000000612187981 */ /* 0x000f22000c1e1d00 */
[----:B------:R-:W-:Y:S02]  /*5070*/  @P1 IADD3 R144, RZ, -UR5, RZ ;  /* 0x80000005ff901c10 */ /* 0x000fe4000fffe0ff */
[----:B------:R-:W-:Y:S02]  /*5080*/  LEA.HI.X R143, R85, R93, R140, 0x1, P0 ;  /* 0x0000005d558f7211 */ /* 0x000fe400000f0c8c */
[----:B------:R-:W-:Y:S04]  /*5090*/  IADD3 R85, P0, R122, R144, RZ ;  /* 0x000000907a557210 */ /* 0x000fe80007f1e0ff */
[----:B------:R-:W-:Y:S01]  /*50a0*/  LEA.HI.X.SX32 R144, R144, R109, 0x1, P0 ;  /* 0x0000006d90907211 */ /* 0x000fe200000f0eff */
[----:B--2---:R-:W2:Y:S01]  /*50b0*/  LDG.E.128 R140, [R142.64] ;  /* 0x000000068e8c7981 */ /* 0x004ea2000c1e1d00 */
[C---:B------:R-:W-:Y:S04]  /*50c0*/  LEA R36, P0, R85.reuse, R94, 0x1 ;  /* 0x0000005e55247211 */ /* 0x040fe800078008ff */
[----:B------:R-:W-:Y:S05]  /*50d0*/  LEA.HI.X R37, R85, R95, R144, 0x1, P0 ;  /* 0x0000005f55257211 */ /* 0x000fea00000f0c90 */
[----:B---3--:R1:W3:Y:S02]  /*50e0*/  LDG.E.128 R48, [R36.64] ;  /* 0x0000000624307981 */ /* 0x0082e4000c1e1d00 */
[----:B-1----:R-:W-:Y:S02]  /*50f0*/  HADD2.F32 R36, -RZ, R47.H0_H0 ;  /* 0x2000002fff247230 */ /* 0x002fe40000004100 */
[--C-:B----4-:R-:W-:Y:S01]  /*5100*/  HADD2.F32 R30, -RZ, R24.reuse.H0_H0 ;  /* 0x20000018ff1e7230 */ /* 0x110fe20000004100 */
[----:B------:R-:W-:Y:S01]  /*5110*/  MOV R31, R25 ;  /* 0x00000019001f7202 */ /* 0x000fe20000000f00 */
[----:B------:R-:W-:Y:S01]  /*5120*/  HADD2.F32 R28, -RZ, R24.H1_H1 ;  /* 0x30000018ff1c7230 */ /* 0x000fe20000004100 */
[----:B------:R-:W-:Y:S02]  /*5130*/  MOV R21, R27 ;  /* 0x0000001b00157202 */ /* 0x000fe40000000f00 */
[----:B------:R-:W-:Y:S01]  /*5140*/  MOV R22, R26 ;  /* 0x0000001a00167202 */ /* 0x000fe20000000f00 */
[--C-:B------:R-:W-:Y:S02]  /*5150*/  HADD2.F32 R26, -RZ, R31.reuse.H0_H0 ;  /* 0x2000001fff1a7230 */ /* 0x100fe40000004100 */
[----:B------:R-:W-:Y:S02]  /*5160*/  HADD2.F32 R24, -RZ, R31.H1_H1 ;  /* 0x3000001fff187230 */ /* 0x000fe40000004100 */
        /* <DEDUP_REMOVED lines=11> */
[----:B------:R-:W-:Y:S01]  /*5220*/  @!P1 FADD.FTZ R23, -R23, -RZ ;  /* 0x800000ff17179221 */ /* 0x000fe20000010100 */
[----:B------:R-:W-:Y:S01]  /*5230*/  HADD2.F32 R34, -RZ, R48.H1_H1 ;  /* 0x30000030ff227230 */ /* 0x000fe20000004100 */
[----:B------:R-:W-:Y:S01]  /*5240*/  FMUL.FTZ R2, R28, R27 ;  /* 0x0000001b1c027220 */ /* 0x000fe20000410000 */
[----:B------:R-:W-:Y:S01]  /*5250*/  HADD2.F32 R18, -RZ, R143.H0_H0 ;  /* 0x2000008fff127230 */ /* 0x000fe20000004100 */
[----:B------:R-:W-:Y:S01]  /*5260*/  FMUL.FTZ R3, R26, R25 ;  /* 0x000000191a037220 */ /* 0x000fe20000410000 */
[--C-:B------:R-:W-:Y:S01]  /*5270*/  HADD2.F32 R25, -RZ, R22.reuse.H0_H0 ;  /* 0x20000016ff197230 */ /* 0x100fe20000004100 */
[----:B------:R-:W-:Y:S01]  /*5280*/  @!P1 FADD.FTZ R20, -R20, -RZ ;  /* 0x800000ff14149221 */ /* 0x000fe20000010100 */
[----:B------:R-:W-:Y:S01]  /*5290*/  HADD2.F32 R37, -RZ, R49.H0_H0 ;  /* 0x20000031ff257230 */ /* 0x000fe20000004100 */
[----:B------:R-:W-:Y:S01]  /*52a0*/  FFMA.FTZ R0, R33, R32, R0 ;  /* 0x0000002021007223 */ /* 0x000fe20000010000 */
[----:B------:R-:W-:Y:S01]  /*52b0*/  HADD2.F32 R15, -RZ, R143.H1_H1 ;  /* 0x3000008fff0f7230 */ /* 0x000fe20000004100 */
        /* <DEDUP_REMOVED lines=32> */
.L_x_7549:
[----:B------:R-:W-:Y:S05]  /*54c0*/  BSYNC B0 ;  /* 0x0000000000007941 */ /* 0x000fea0003800000 */
.L_x_7548:
        /* <DEDUP_REMOVED lines=27> */
[----:B------:R-:W3:Y:S01]  /*5680*/  LDG.E.128 R24, [R18.64] ;  /* 0x0000000612187981 */ /* 0x000ee2000c1e1d00 */
[----:B------:R-:W-:Y:S02]  /*5690*/  @P1 IADD3 R146, RZ, -UR5, RZ ;  /* 0x80000005ff921c10 */ /* 0x000fe4000fffe0ff */
[----:B------:R-:W-:Y:S02]  /*56a0*/  LEA.HI.X R143, R85, R93, R140, 0x1, P0 ;  /* 0x0000005d558f7211 */ /* 0x000fe400000f0c8c */
[----:B------:R-:W-:Y:S04]  /*56b0*/  IADD3 R85, P0, R114, R146, RZ ;  /* 0x0000009272557210 */ /* 0x000fe80007f1e0ff */
[----:B------:R-:W-:Y:S01]  /*56c0*/  LEA.HI.X.SX32 R146, R146, R107, 0x1, P0 ;  /* 0x0000006b92927211 */ /* 0x000fe200000f0eff */
[----:B------:R-:W4:Y:S01]  /*56d0*/  LDG.E.128 R140, [R142.64] ;  /* 0x000000068e8c7981 */ /* 0x000f22000c1e1d00 */
[C---:B------:R-:W-:Y:S04]  /*56e0*/  LEA R36, P0, R85.reuse, R94, 0x1 ;  /* 0x0000005e55247211 */ /* 0x040fe800078008ff */
[----:B------:R-:W-:Y:S05]  /*56f0*/  LEA.HI.X R37, R85, R95, R146, 0x1, P0 ;  /* 0x0000005f55257211 */ /* 0x000fea00000f0c92 */
[----:B--2---:R1:W2:Y:S02]  /*5700*/  LDG.E.128 R48, [R36.64] ;  /* 0x0000000624307981 */ /* 0x0042a4000c1e1d00 */
[----:B-1----:R-:W-:Y:S02]  /*5710*/  HADD2.F32 R36, -RZ, R47.H0_H0 ;  /* 0x2000002fff247230 */ /* 0x002fe40000004100 */
[--C-:B---3--:R-:W-:Y:S01]  /*5720*/  HADD2.F32 R30, -RZ, R24.reuse.H0_H0 ;  /* 0x20000018ff1e7230 */ /* 0x108fe20000004100 */
[----:B------:R-:W-:Y:S01]  /*5730*/  MOV R31, R25 ;  /* 0x00000019001f7202 */ /* 0x000fe20000000f00 */
[----:B------:R-:W-:Y:S01]  /*5740*/  HADD2.F32 R28, -RZ, R24.H1_H1 ;  /* 0x30000018ff1c7230 */ /* 0x000fe20000004100 */
[----:B------:R-:W-:Y:S02]  /*5750*/  MOV R21, R27 ;  /* 0x0000001b00157202 */ /* 0x000fe40000000f00 */
[----:B------:R-:W-:Y:S01]  /*5760*/  MOV R22, R26 ;  /* 0x0000001a00167202 */ /* 0x000fe20000000f00 */
[--C-:B------:R-:W-:Y:S02]  /*5770*/  HADD2.F32 R26, -RZ, R31.reuse.H0_H0 ;  /* 0x2000001fff1a7230 */ /* 0x100fe40000004100 */
[----:B------:R-:W-:Y:S02]  /*5780*/  HADD2.F32 R24, -RZ, R31.H1_H1 ;  /* 0x3000001fff187230 */ /* 0x000fe40000004100 */
[--C-:B----4-:R-:W-:Y:S02]  /*5790*/  HADD2.F32 R29, -RZ, R140.reuse.H0_H0 ;  /* 0x2000008cff1d7230 */ /* 0x110fe40000004100 */
[----:B------:R-:W-:Y:S02]  /*57a0*/  HADD2.F32 R27, -RZ, R140.H1_H1 ;  /* 0x3000008cff1b7230 */ /* 0x000fe40000004100 */
[--C-:B------:R-:W-:Y:S01]  /*57b0*/  HADD2.F32 R25, -RZ, R141.reuse.H0_H0 ;  /* 0x2000008dff197230 */ /* 0x100fe20000004100 */
[----:B------:R-:W-:Y:S01]  /*57c0*/  @!P1 FADD.FTZ R29, -R29, -RZ ;  /* 0x800000ff1d1d9221 */ /* 0x000fe20000010100 */
[----:B------:R-:W-:Y:S01]  /*57d0*/  HADD2.F32 R23, -RZ, R141.H1_H1 ;  /* 0x3000008dff177230 */ /* 0x000fe20000004100 */
[----:B------:R-:W-:Y:S01]  /*57e0*/  @!P1 FADD.FTZ R27, -R27, -RZ ;  /* 0x800000ff1b1b9221 */ /* 0x000fe20000010100 */
[----:B------:R-:W-:Y:S01]  /*57f0*/  HADD2.F32 R20, -RZ, R142.H0_H0 ;  /* 0x2000008eff147230 */ /* 0x000fe20000004100 */
[----:B------:R-:W-:Y:S01]  /*5800*/  @!P1 FADD.FTZ R25, -R25, -RZ ;  /* 0x800000ff19199221 */ /* 0x000fe20000010100 */
[----:B--2---:R-:W-:Y:S01]  /*5810*/  HADD2.F32 R32, -RZ, R48.H0_H0 ;  /* 0x20000030ff207230 */ /* 0x004fe20000004100 */
        /* <DEDUP_REMOVED lines=44> */
.L_x_7551:
[----:B------:R-:W-:Y:S05]  /*5ae0*/  BSYNC B0 ;  /* 0x0000000000007941 */ /* 0x000fea0003800000 */
.L_x_7550:
[----:B-----5:R1:W-:Y:S02]  /*5af0*/  STG.E.128 [R144.64+0x80], R32 ;  /* 0x0000802090007986 */ /* 0x0203e4000c101d06 */
.L_x_7547:
[----:B------:R-:W-:Y:S05]  /*5b00*/  BSYNC B1 ;  /* 0x0000000000017941 */ /* 0x000fea0003800000 */
.L_x_7546:
[----:B------:R-:W-:Y:S01]  /*5b10*/  BSSY B1, `(.L_x_7552) ;  /* 0x00000c6000017945 */ /* 0x000fe20003800000 */
[----:B------:R-:W-:-:S05]  /*5b20*/  @!P4 BRA `(.L_x_7553) ;  /* 0x00000c400000c947 */ /* 0x000fca0003800000 */
[C---:B------:R-:W-:Y:S01]  /*5b30*/  LEA R142, P0, R66.reuse, R90, 0x1 ;  /* 0x0000005a428e7211 */ /* 0x040fe200078008ff */
[----:B------:R-:W-:Y:S03]  /*5b40*/  BSSY B0, `(.L_x_7554) ;  /* 0x000005d000007945 */ /* 0x000fe60003800000 */
[----:B------:R-:W-:Y:S02]  /*5b50*/  LEA.HI.X R143, R66, R91, R65, 0x1, P0 ;  /* 0x0000005b428f7211 */ /* 0x000fe400000f0c41 */
[----:B------:R-:W-:Y:S03]  /*5b60*/  ISETP.GE.AND P0, PT, R16, UR4, PT ;  /* 0x0000000410007c0c */ /* 0x000fe6000bf06270 */
[----:B-1-3--:R1:W5:Y:S10]  /*5b70*/  LDG.E.128 R32, [R142.64] ;  /* 0x000000068e207981 */ /* 0x00a374000c1e1d00 */
        /* <DEDUP_REMOVED lines=15> */
[----:B----4-:R-:W-:Y:S02]  /*5c70*/  IADD3 R85, P4, R117, R140, RZ ;  /* 0x0000008c75557210 */ /* 0x010fe40007f9e0ff */
[----:B------:R-:W-:Y:S02]  /*5c80*/  LEA.HI.X.SX32 R19, R141, R143, 0x1, P0 ;  /* 0x0000008f8d137211 */ /* 0x000fe400000f0eff */
[----:B------:R-:W-:Y:S02]  /*5c90*/  LEA.HI.X.SX32 R140, R140, R108, 0x1, P4 ;  /* 0x0000006c8c8c7211 */ /* 0x000fe400020f0eff */
[C---:B-1----:R-:W-:Y:S01]  /*5ca0*/  LEA R142, P0, R85.reuse, R92, 0x1 ;  /* 0x0000005c558e7211 */ /* 0x042fe200078008ff */
        /* <DEDUP_REMOVED lines=70> */
.L_x_7555:
[----:B------:R-:W-:Y:S05]  /*6110*/  BSYNC B0 ;  /* 0x0000000000007941 */ /* 0x000fea0003800000 */
.L_x_7554:
[C---:B------:R-:W-:Y:S01]  /*6120*/  LEA R2, P1, R138.reuse, R84, 0x1 ;  /* 0x000000548a027211 */ /* 0x040fe200078208ff */
[----:B------:R-:W-:Y:S01]  /*6130*/  BSSY B0, `(.L_x_7556) ;  /* 0x0000060000007945 */ /* 0x000fe20003800000 */
[C---:B-1----:R-:W-:Y:S02]  /*6140*/  LEA R142, P0, R69.reuse, R90, 0x1 ;  /* 0x0000005a458e7211 */ /* 0x042fe400078008ff */
        /* <DEDUP_REMOVED lines=94> */
.L_x_7557:
[----:B------:R-:W-:Y:S05]  /*6730*/  BSYNC B0 ;  /* 0x0000000000007941 */ /* 0x000fea0003800000 */
.L_x_7556:
[C---:B------:R-:W-:Y:S04]  /*6740*/  LEA R2, P0, R71.reuse, R84, 0x1 ;  /* 0x0000005447027211 */ /* 0x040fe800078008ff */
[----:B------:R-:W-:Y:S05]  /*6750*/  LEA.HI.X R3, R71, R83, R70, 0x1, P0 ;  /* 0x0000005347037211 */ /* 0x000fea00000f0c46 */
[----:B-----5:R3:W-:Y:S04]  /*6760*/  STG.E.128 [R2.64], R32 ;  /* 0x0000002002007986 */ /* 0x0207e8000c101d06 */
.L_x_7553:
[----:B------:R-:W-:Y:S05]  /*6770*/  BSYNC B1 ;  /* 0x0000000000017941 */ /* 0x000fea0003800000 */
.L_x_7552:
        /* <DEDUP_REMOVED lines=8> */
[----:B---3--:R1:W5:Y:S01]  /*6800*/  LDG.E.128 R32, [R142.64] ;  /* 0x000000068e207981 */ /* 0x008362000c1e1d00 */
        /* <DEDUP_REMOVED lines=89> */
.L_x_7561:
[----:B------:R-:W-:Y:S05]  /*6da0*/  BSYNC B0 ;  /* 0x0000000000007941 */ /* 0x000fea0003800000 */
.L_x_7560:
[----:B----4-:R-:W-:Y:S01]  /*6db0*/  IMAD.MOV.U32 R85, RZ, RZ, R83 ;  /* 0x000000ffff557224 */ /* 0x010fe200078e0053 */
[----:B-1----:R-:W-:Y:S01]  /*6dc0*/  LEA R142, P0, R73, R90, 0x1 ;  /* 0x0000005a498e7211 */ /* 0x002fe200078008ff */
[C---:B------:R-:W-:Y:S01]  /*6dd0*/  IMAD R0, R145.reuse, c[0x0][0x19c], RZ ;  /* 0x0000670091007a24 */ /* 0x040fe200078e02ff */
[----:B------:R-:W-:Y:S01]  /*6de0*/  BSSY B0, `(.L_x_7562) ;  /* 0x0000060000007945 */ /* 0x000fe20003800000 */
[----:B------:R-:W-:Y:S01]  /*6df0*/  IMAD.WIDE.U32 R2, R145, c[0x0][0x198], R84 ;  /* 0x0000660091027a25 */ /* 0x000fe200078e0054 */
[----:B------:R-:W-:Y:S02]  /*6e00*/  LEA.HI.X R143, R73, R91, R72, 0x1, P0 ;  /* 0x0000005b498f7211 */ /* 0x000fe400000f0c48 */
[----:B------:R-:W-:Y:S02]  /*6e10*/  ISETP.GE.AND P0, PT, R12, UR4, PT ;  /* 0x000000040c007c0c */ /* 0x000fe4000bf06270 */
[----:B------:R-:W-:Y:S05]  /*6e20*/  IADD3 R3, R3, R0, RZ ;  /* 0x0000000003037210 */ /* 0x000fea0007ffe0ff */
[----:B-----5:R1:W-:Y:S04]  /*6e30*/  STG.E.128 [R2.64], R32 ;  /* 0x0000002002007986 */ /* 0x0203e8000c101d06 */
[----:B-1----:R1:W5:Y:S02]  /*6e40*/  LDG.E.128 R32, [R142.64] ;  /* 0x000000068e207981 */ /* 0x002364000c1e1d00 */
        /* <DEDUP_REMOVED lines=14> */
[----:B------:R-:W-:Y:S02]  /*6f30*/  IADD3 R85, P2, R112, R141, RZ ;  /* 0x0000008d70557210 */ /* 0x000fe40007f5e0ff */
[C---:B------:R-:W-:Y:S02]  /*6f40*/  LEA R18, P0, R140.reuse, R142, 0x1 ;  /* 0x0000008e8c127211 */ /* 0x040fe400078008ff */
[----:B------:R-:W-:Y:S02]  /*6f50*/  @P1 IADD3 R145, RZ, -UR5, RZ ;  /* 0x80000005ff911c10 */ /* 0x000fe4000fffe0ff */
[----:B------:R-:W-:Y:S02]  /*6f60*/  LEA.HI.X.SX32 R19, R140, R143, 0x1, P0 ;  /* 0x0000008f8c137211 */ /* 0x000fe400000f0eff */
[----:B------:R-:W-:Y:S02]  /*6f70*/  LEA.HI.X.SX32 R140, R141, R100, 0x1, P2 ;  /* 0x000000648d8c7211 */ /* 0x000fe400010f0eff */
[C---:B-1----:R-:W-:Y:S01]  /*6f80*/  LEA R142, P0, R85.reuse, R92, 0x1 ;  /* 0x0000005c558e7211 */ /* 0x042fe200078008ff */
[----:B------:R-:W3:Y:S03]  /*6f90*/  LDG.E.128 R24, [R18.64] ;  /* 0x0000000612187981 */ /* 0x000ee6000c1e1d00 */
        /* <DEDUP_REMOVED lines=68> */
.L_x_7563:
[----:B------:R-:W-:Y:S05]  /*73e0*/  BSYNC B0 ;  /* 0x0000000000007941 */ /* 0x000fea0003800000 */
.L_x_7562:
[C---:B------:R-:W-:Y:S04]  /*73f0*/  LEA R2, P0, R75.reuse, R84, 0x1 ;  /* 0x000000544b027211 */ /* 0x040fe800078008ff */
[----:B------:R-:W-:Y:S05]  /*7400*/  LEA.HI.X R3, R75, R83, R74, 0x1, P0 ;  /* 0x000000534b037211 */ /* 0x000fea00000f0c4a */
[----:B-----5:R3:W-:Y:S04]  /*7410*/  STG.E.128 [R2.64], R32 ;  /* 0x0000002002007986 */ /* 0x0207e8000c101d06 */
.L_x_7559:
[----:B------:R-:W-:Y:S05]  /*7420*/  BSYNC B1 ;  /* 0x0000000000017941 */ /* 0x000fea0003800000 */
.L_x_7558:
[----:B---3--:R-:W-:Y:S01]  /*7430*/  IMAD.MOV.U32 R3, RZ, RZ, c[0x0][0x230] ;  /* 0x00008c00ff037624 */ /* 0x008fe200078e00ff */
[----:B------:R-:W-:Y:S03]  /*7440*/  ULDC UR4, c[0x0][0x230] ;  /* 0x00008c0000047ab9 */ /* 0x000fe60000000800 */
[----:B------:R-:W-:Y:S05]  /*7450*/  IMAD.U32 R3, R3, -0x20, RZ ;  /* 0xffffffe003037824 */ /* 0x000fea00078e00ff */
[C---:B------:R-:W-:Y:S02]  /*7460*/  LEA R94, P1, R3.reuse, R94, 0x1 ;  /* 0x0000005e035e7211 */ /* 0x040fe400078208ff */
[C---:B------:R-:W-:Y:S02]  /*7470*/  LEA R92, P0, R3.reuse, R92, 0x1 ;  /* 0x0000005c035c7211 */ /* 0x040fe400078008ff */
[C---:B------:R-:W-:Y:S02]  /*7480*/  LEA.HI.X.SX32 R95, R3.reuse, R95, 0x1, P1 ;  /* 0x0000005f035f7211 */ /* 0x040fe400008f0eff */
[----:B------:R-:W-:Y:S01]  /*7490*/  LEA.HI.X.SX32 R93, R3, R93, 0x1, P0 ;  /* 0x0000005d035d7211 */ /* 0x000fe200000f0eff */
[----:B------:R-:W-:-:S05]  /*74a0*/  BRA `(.L_x_7539) ;  /* 0x0000022000007947 */ /* 0x000fca0003800000 */
.L_x_7529:
[----:B---3--:R-:W2:Y:S01]  /*74b0*/  @P1 LDG.E.128 R4, [R90.64] ;  /* 0x000000065a041981 */ /* 0x008ea2000c1e1d00 */
[----:B------:R-:W-:Y:S01]  /*74c0*/  @P1 IMAD.MOV.U32 R85, RZ, RZ, R83 ;  /* 0x000000ffff551224 */ /* 0x000fe200078e0053 */
        /* <DEDUP_REMOVED lines=13> */
[----:B--2---:R1:W-:Y:S04]  /*75a0*/  @P1 STG.E.128 [R84.64+0x80], R24 ;  /* 0x0000801854001986 */ /* 0x0043e8000c101d06 */
[----:B------:R-:W2:Y:S01]  /*75b0*/  @P5 LDG.E.128 R28, [R18.64] ;  /* 0x00000006121c5981 */ /* 0x000ea2000c1e1d00 */
[----:B-1----:R-:W-:Y:S03]  /*75c0*/  @P2 IMAD.MOV.U32 R85, RZ, RZ, R83 ;  /* 0x000000ffff552224 */ /* 0x002fe600078e0053 */
[----:B--2---:R1:W-:Y:S04]  /*75d0*/  @P5 STG.E.128 [R36.64], R28 ;  /* 0x0000001c24005986 */ /* 0x0043e8000c101d06 */
[----:B------:R2:W3:Y:S02]  /*75e0*/  @P5 LDG.E.128 R20, [R18.64+0x80] ;  /* 0x0000800612145981 */ /* 0x0004e4000c1e1d00 */
[C---:B--2---:R-:W-:Y:S04]  /*75f0*/  @P2 IMAD.WIDE.U32 R18, R3.reuse, c[0x0][0x288], R90 ;  /* 0x0000a20003122a25 */ /* 0x044fe800078e005a */
[----:B-1----:R-:W-:Y:S01]  /*7600*/  @P2 IMAD.WIDE.U32 R28, R3, c[0x0][0x198], R84 ;  /* 0x00006600031c2a25 */ /* 0x002fe200078e0054 */
[----:B------:R-:W-:Y:S03]  /*7610*/  @P2 IADD3 R19, R19, R0, RZ ;  /* 0x0000000013132210 */ /* 0x000fe60007ffe0ff */
[----:B------:R-:W-:Y:S05]  /*7620*/  @P2 IMAD R3, R3, c[0x0][0x19c], RZ ;  /* 0x0000670003032a24 */ /* 0x000fea00078e02ff */
[----:B------:R-:W-:Y:S01]  /*7630*/  @P2 IADD3 R29, R29, R3, RZ ;  /* 0x000000031d1d2210 */ /* 0x000fe20007ffe0ff */
        /* <DEDUP_REMOVED lines=9> */
.L_x_7539:
[----:B------:R-:W-:Y:S04]  /*76d0*/  IMAD.MOV.U32 R0, RZ, RZ, c[0x0][0x288] ;  /* 0x0000a200ff007624 */ /* 0x000fe800078e00ff */
[----:B------:R-:W-:Y:S05]  /*76e0*/  IMAD.U32 R3, R0, -0x40, RZ ;  /* 0xffffffc000037824 */ /* 0x000fea00078e00ff */
[C---:B-12---:R-:W-:Y:S04]  /*76f0*/  LEA R90, P0, R3.reuse, R90, 0x1 ;  /* 0x0000005a035a7211 */ /* 0x046fe800078008ff */
[----:B------:R-:W-:Y:S01]  /*7700*/  LEA.HI.X.SX32 R91, R3, R91, 0x1, P0 ;  /* 0x0000005b035b7211 */ /* 0x000fe200000f0eff */
[----:B------:R-:W-:-:S05]  /*7710*/  @!P3 BRA `(.L_x_7564) ;  /* 0x000004b00000b947 */ /* 0x000fca0003800000 */
[----:B------:R-:W-:Y:S04]  /*7720*/  IADD3 R3, R11, -0x1, RZ ;  /* 0xffffffff0b037810 */ /* 0x000fe80007ffe0ff */
[----:B------:R-:W-:Y:S11]  /*7730*/  ISETP.GT.AND P0, PT, R3, R60, PT ;  /* 0x0000003c0300720c */ /* 0x000ff60003f04270 */
[----:B------:R-:W-:Y:S02]  /*7740*/  @!UPT UIADD3 URZ, URZ, URZ, URZ ;  /* 0x0000003f3f3ff290 */ /* 0x000fe4000fffe03f */
[----:B------:R-:W-:-:S05]  /*7750*/  @!P0 BRA `(.L_x_7565) ;  /* 0x0000050000008947 */ /* 0x000fca0003800000 */
[----:B---3--:R-:W-:Y:S01]  /*7760*/  IMAD.MOV.U32 R20, RZ, RZ, RZ ;  /* 0x000000ffff147224 */ /* 0x008fe200078e00ff */
        /* <DEDUP_REMOVED lines=70> */
.L_x_7564:
[----:B----4-:R-:W-:Y:S01]  /*7bd0*/  MOV R85, R83 ;  /* 0x0000005300557202 */ /* 0x010fe20000000f00 */
[----:B------:R-:W-:Y:S02]  /*7be0*/  IMAD.MOV.U32 R2, RZ, RZ, c[0x0][0x1a0] ;  /* 0x00006800ff027624 */ /* 0x000fe400078e00ff */
[----:B------:R-:W-:Y:S03]  /*7bf0*/  IMAD.MOV.U32 R0, RZ, RZ, c[0x0][0x198] ;  /* 0x00006600ff007624 */ /* 0x000fe600078e00ff */
[----:B------:R-:W-:Y:S01]  /*7c00*/  LEA R3, -R2, RZ, 0x6 ;  /* 0x000000ff02037211 */ /* 0x000fe200078e31ff */
[----:B---3--:R-:W-:Y:S03]  /*7c10*/  IMAD.U32 R5, R0, -0x40, RZ ;  /* 0xffffffc000057824 */ /* 0x008fe600078e00ff */
[----:B------:R-:W-:Y:S02]  /*7c20*/  LEA R86, P1, R3, R86, 0x1 ;  /* 0x0000005603567211 */ /* 0x000fe400078208ff */
[----:B------:R-:W-:Y:S02]  /*7c30*/  LEA R84, P0, R5, R84, 0x1 ;  /* 0x0000005405547211 */ /* 0x000fe400078008ff */
[----:B------:R-:W-:Y:S02]  /*7c40*/  LEA.HI.X.SX32 R87, R3, R87, 0x1, P1 ;  /* 0x0000005703577211 */ /* 0x000fe400008f0eff */
[----:B------:R-:W-:Y:S02]  /*7c50*/  LEA.HI.X.SX32 R83, R5, R85, 0x1, P0 ;  /* 0x0000005505537211 */ /* 0x000fe400000f0eff */
.L_x_7565:
[----:B------:R-:W-:Y:S04]  /*7c60*/  IADD3 R11, R11, -0x1, RZ ;  /* 0xffffffff0b0b7810 */ /* 0x000fe80007ffe0ff */
[----:B------:R-:W-:Y:S11]  /*7c70*/  ISETP.GT.AND P0, PT, R11, R60, PT ;  /* 0x0000003c0b00720c */ /* 0x000ff60003f04270 */
[----:B------:R-:W-:Y:S02]  /*7c80*/  @!UPT UIADD3 URZ, URZ, URZ, URZ ;  /* 0x0000003f3f3ff290 */ /* 0x000fe4000fffe03f */
[----:B------:R-:W-:-:S05]  /*7c90*/  @P0 BRA `(.L_x_7566) ;  /* 0xffffa6b000000947 */ /* 0x000fca000383ffff */
.L_x_7528:
[----:B-1----:R-:W-:Y:S01]  /*7ca0*/  BAR.SYNC.DEFER_BLOCKING 0x0 ;  /* 0x0000000000007b1d */ /* 0x002fe20000010000 */
[----:B------:R-:W-:Y:S01]  /*7cb0*/  ISETP.NE.AND P0, PT, RZ, c[0x0][0x230], PT ;  /* 0x00008c00ff007a0c */ /* 0x000fe20003f05270 */
[----:B------:R-:W-:Y:S01]  /*7cc0*/  IMAD.MOV.U32 R3, RZ, RZ, c[0x0][0x190] ;  /* 0x00006400ff037624 */ /* 0x000fe200078e00ff */
[----:B------:R-:W-:Y:S01]  /*7cd0*/  SHF.L.U32 R160, R126, 0x1, RZ ;  /* 0x000000017ea07819 */ /* 0x000fe200000006ff */
[----:B------:R-:W-:Y:S02]  /*7ce0*/  IMAD.MOV.U32 R0, RZ, RZ, 0x4 ;  /* 0x00000004ff007424 */ /* 0x000fe400078e00ff */
[----:B------:R-:W-:Y:S01]  /*7cf0*/  BSSY B2, `(.L_x_7567) ;  /* 0x00004c9000027945 */ /* 0x000fe20003800000 */
[C---:B---3--:R-:W-:Y:S02]  /*7d00*/  IMAD.SHL.U32 R7, R3.reuse, 0x10, RZ ;  /* 0x0000001003077824 */ /* 0x048fe400078e00ff */
        /* <DEDUP_REMOVED lines=9> */
[----:B------:R-:W-:Y:S01]  /*7da0*/  IMAD.MOV.U32 R126, RZ, RZ, R132 ;  /* 0x000000ffff7e7224 */ /* 0x000fe200078e0084 */
[----:B------:R-:W-:Y:S01]  /*7db0*/  LEA R32, P2, R132, c[0x0][0x160], 0x1 ;  /* 0x0000580084207a11 */ /* 0x000fe200078408ff */
[----:B------:R-:W-:Y:S01]  /*7dc0*/  IMAD.X R7, R5, 0x1, R127, P1 ;  /* 0x0000000105077824 */ /* 0x000fe200008e067f */
[C---:B------:R-:W-:Y:S01]  /*7dd0*/  LEA.HI.X R5, R3.reuse, R127, R4, 0x5, P0 ;  /* 0x0000007f03057211 */ /* 0x040fe200000f2c04 */
[----:B------:R-:W-:Y:S01]  /*7de0*/  ULDC.U8 UR4, c[0x0][0x313] ;  /* 0x0000c4c000047ab9 */ /* 0x000fe20000000000 */
        /* <DEDUP_REMOVED lines=8> */
[----:B------:R-:W-:Y:S02]  /*7e70*/  LEA R28, P4, R0, c[0x0][0x160], 0x1 ;  /* 0x00005800001c7a11 */ /* 0x000fe400078808ff */
[----:B------:R-:W-:Y:S02]  /*7e80*/  LEA R14, P2, R126, c[0x0][0x160], 0x1 ;  /* 0x000058007e0e7a11 */ /* 0x000fe400078408ff */
[----:B------:R-:W-:Y:S02]  /*7e90*/  ISETP.GT.AND P1, PT, R53, -0x8, !P1 ;  /* 0xfffffff83500780c */ /* 0x000fe40004f24270 */
[----:B------:R-:W-:-:S02]  /*7ea0*/  LEA.HI.X R29, R0, c[0x0][0x164], R5, 0x1, P4 ;  /* 0x00005900001d7a11 */ /* 0x000fc400020f0c05 */
[----:B--2---:R-:W-:-:S05]  /*7eb0*/  IADD3 R2, R2, R62, R57 ;  /* 0x0000003e02027210 */ /* 0x004fca0007ffe039 */
[----:B------:R-:W-:Y:S02]  /*7ec0*/  IMAD R4, R123, R2, RZ ;  /* 0x000000027b047224 */ /* 0x000fe400078e02ff */
[----:B------:R-:W-:-:S03]  /*7ed0*/  IMAD.IADD R2, R127, 0x1, R3 ;  /* 0x000000017f027824 */ /* 0x000fc600078e0203 */
[-C--:B------:R-:W-:Y:S02]  /*7ee0*/  IADD3 R9, P6, R121, R4.reuse, RZ ;  /* 0x0000000479097210 */ /* 0x080fe40007fde0ff */
[----:B------:R-:W-:Y:S02]  /*7ef0*/  IADD3 R3, P5, R120, R4, RZ ;  /* 0x0000000478037210 */ /* 0x000fe40007fbe0ff */
[----:B------:R-:W-:Y:S02]  /*7f00*/  SHF.R.S32.HI R4, RZ, 0x1f, R4 ;  /* 0x0000001fff047819 */ /* 0x000fe40000011404 */
[----:B------:R-:W-:-:S03]  /*7f10*/  LEA.HI.X R15, R126, c[0x0][0x164], R2, 0x1, P2 ;  /* 0x000059007e0f7a11 */ /* 0x000fc600010f0c02 */
        /* <DEDUP_REMOVED lines=53> */
.L_x_7573:
[----:B------:R-:W-:Y:S05]  /*8270*/  BSYNC B0 ;  /* 0x0000000000007941 */ /* 0x000fea0003800000 */
.L_x_7572:
        /* <DEDUP_REMOVED lines=45> */
.L_x_7575:
[----:B------:R-:W-:Y:S05]  /*8550*/  BSYNC B0 ;  /* 0x0000000000007941 */ /* 0x000fea0003800000 */
.L_x_7574:
[----:B------:R3:W-:Y:S02]  /*8560*/  STS.128 [R160+0x2000], R20 ;  /* 0x00200014a0007388 */ /* 0x0007e40000000c00 */
.L_x_7571:
[----:B------:R-:W-:Y:S05]  /*8570*/  BSYNC B1 ;  /* 0x0000000000017941 */ /* 0x000fea0003800000 */
.L_x_7570:
        /* <DEDUP_REMOVED lines=57> */
.L_x_7579:
[----:B------:R-:W-:Y:S05]  /*8910*/  BSYNC B0 ;  /* 0x0000000000007941 */ /* 0x000fea0003800000 */
.L_x_7578:
        /* <DEDUP_REMOVED lines=44> */
.L_x_7581:
[----:B------:R-:W-:Y:S05]  /*8be0*/  BSYNC B0 ;  /* 0x0000000000007941 */ /* 0x000fea0003800000 */
.L_x_7580:
[----:B------:R2:W-:Y:S02]  /*8bf0*/  STS.128 [R160+0x2800], R24 ;  /* 0x00280018a0007388 */ /* 0x0005e40000000c00 */
.L_x_7577:
[----:B------:R-:W-:Y:S05]  /*8c00*/  BSYNC B1 ;  /* 0x0000000000017941 */ /* 0x000fea0003800000 */
.L_x_7576:
        /* <DEDUP_REMOVED lines=58> */
.L_x_7585:
[----:B-1----:R-:W-:Y:S05]  /*8fb0*/  BSYNC B0 ;  /* 0x0000000000007941 */ /* 0x002fea0003800000 */
.L_x_7584:
        /* <DEDUP_REMOVED lines=44> */
.L_x_7587:
[----:B------:R-:W-:Y:S05]  /*9280*/  BSYNC B0 ;  /* 0x0000000000007941 */ /* 0x000fea0003800000 */
.L_x_7586:
[----:B------:R2:W-:Y:S02]  /*9290*/  STS.128 [R160+0x3000], R28 ;  /* 0x0030001ca0007388 */ /* 0x0005e40000000c00 */
.L_x_7583:
[----:B------:R-:W-:Y:S05]  /*92a0*/  BSYNC B1 ;  /* 0x0000000000017941 */ /* 0x000fea0003800000 */
.L_x_7582:
        /* <DEDUP_REMOVED lines=56> */
.L_x_7590:
[----:B-1----:R-:W-:Y:S05]  /*9630*/  BSYNC B0 ;  /* 0x0000000000007941 */ /* 0x002fea0003800000 */
.L_x_7589:
        /* <DEDUP_REMOVED lines=47> */
.L_x_7592:
[----:B------:R-:W-:Y:S05]  /*9930*/  BSYNC B0 ;  /* 0x0000000000007941 */ /* 0x000fea0003800000 */
.L_x_7591:
[----:B------:R2:W-:Y:S01]  /*9940*/  STS.128 [R160+0x3800], R8 ;  /* 0x00380008a0007388 */ /* 0x0005e20000000c00 */
[----:B------:R-:W-:Y:S05]  /*9950*/  BRA `(.L_x_7588) ;  /* 0x0000302000007947 */ /* 0x000fea0003800000 */
.L_x_7569:
        /* <DEDUP_REMOVED lines=86> */
.L_x_7596:
[----:B------:R-:W-:Y:S05]  /*9ec0*/  BSYNC B0 ;  /* 0x0000000000007941 */ /* 0x000fea0003800000 */
.L_x_7595:
        /* <DEDUP_REMOVED lines=86> */
.L_x_7598:
[----:B------:R-:W-:Y:S05]  /*a430*/  BSYNC B0 ;  /* 0x0000000000007941 */ /* 0x000fea0003800000 */
.L_x_7597:
[----:B------:R3:W-:Y:S02]  /*a440*/  STS.128 [R160+0x2000], R24 ;  /* 0x00200018a0007388 */ /* 0x0007e40000000c00 */
.L_x_7594:
[----:B------:R-:W-:Y:S05]  /*a450*/  BSYNC B1 ;  /* 0x0000000000017941 */ /* 0x000fea0003800000 */
.L_x_7593:
        /* <DEDUP_REMOVED lines=91> */
.L_x_7602:
[----:B------:R-:W-:Y:S05]  /*aa10*/  BSYNC B0 ;  /* 0x0000000000007941 */ /* 0x000fea0003800000 */
.L_x_7601:
        /* <DEDUP_REMOVED lines=89> */
.L_x_7604:
[----:B------:R-:W-:Y:S05]  /*afb0*/  BSYNC B0 ;  /* 0x0000000000007941 */ /* 0x000fea0003800000 */
.L_x_7603:
[----:B------:R1:W-:Y:S02]  /*afc0*/  STS.128 [R160+0x2800], R20 ;  /* 0x00280014a0007388 */ /* 0x0003e40000000c00 */
.L_x_7600:
[----:B------:R-:W-:Y:S05]  /*afd0*/  BSYNC B1 ;  /* 0x0000000000017941 */ /* 0x000fea0003800000 */
.L_x_7599:
        /* <DEDUP_REMOVED lines=92> */
.L_x_7608:
[----:B------:R-:W-:Y:S05]  /*b5a0*/  BSYNC B0 ;  /* 0x0000000000007941 */ /* 0x000fea0003800000 */
.L_x_7607:
        /* <DEDUP_REMOVED lines=89> */
.L_x_7610:
[----:B------:R-:W-:Y:S05]  /*bb40*/  BSYNC B0 ;  /* 0x0000000000007941 */ /* 0x000fea0003800000 */
.L_x_7609:
[----:B------:R3:W-:Y:S02]  /*bb50*/  STS.128 [R160+0x3000], R20 ;  /* 0x00300014a0007388 */ /* 0x0007e40000000c00 */
.L_x_7606:
[----:B------:R-:W-:Y:S05]  /*bb60*/  BSYNC B1 ;  /* 0x0000000000017941 */ /* 0x000fea0003800000 */
.L_x_7605:
        /* <DEDUP_REMOVED lines=91> */
.L_x_7612:
[----:B------:R-:W-:Y:S05]  /*c120*/  BSYNC B0 ;  /* 0x0000000000007941 */ /* 0x000fea0003800000 */
.L_x_7611:
        /* <DEDUP_REMOVED lines=92> */
.L_x_7614:
[----:B------:R-:W-:Y:S05]  /*c6f0*/  BSYNC B0 ;  /* 0x0000000000007941 */ /* 0x000fea0003800000 */
.L_x_7613:
[----:B------:R3:W-:Y:S01]  /*c700*/  STS.128 [R160+0x3800], R20 ;  /* 0x00380014a0007388 */ /* 0x0007e20000000c00 */
[----:B------:R-:W-:Y:S05]  /*c710*/  BRA `(.L_x_7588) ;  /* 0x0000026000007947 */ /* 0x000fea0003800000 */
.L_x_7568:
        /* <DEDUP_REMOVED lines=38> */
.L_x_7588:
[----:B------:R-:W-:Y:S05]  /*c980*/  BSYNC B2 ;  /* 0x0000000000027941 */ /* 0x000fea0003800000 */
.L_x_7567:
[----:B------:R-:W-:Y:S01]  /*c990*/  IADD3 R164, R102, -0x1, RZ ;  /* 0xffffffff66a47810 */ /* 0x000fe20007ffe0ff */
[----:B-12---:R-:W-:Y:S01]  /*c9a0*/  IMAD.SHL.U32 R8, R58, 0x40, RZ ;  /* 0x000000403a087824 */ /* 0x006fe200078e00ff */
[----:B------:R-:W-:Y:S01]  /*c9b0*/  LEA R162, P1, R128, c[0x0][0x168], 0x1 ;  /* 0x00005a0080a27a11 */ /* 0x000fe200078208ff */
[----:B------:R-:W-:Y:S01]  /*c9c0*/  IMAD.SHL.U32 R7, R130, 0x8, RZ ;  /* 0x0000000882077824 */ /* 0x000fe200078e00ff */
[----:B------:R-:W-:Y:S01]  /*c9d0*/  LEA.HI R4, R59, R59, RZ, 0x1 ;  /* 0x0000003b3b047211 */ /* 0x000fe200078f08ff */
[----:B------:R-:W-:Y:S01]  /*c9e0*/  IMAD.SHL.U32 R3, R164, 0x40, RZ ;  /* 0x00000040a4037824 */ /* 0x000fe200078e00ff */
[----:B------:R-:W-:-:S02]  /*c9f0*/  LEA.HI.X R161, R128, c[0x0][0x16c], R52, 0x1, P1 ;  /* 0x00005b0080a17a11 */ /* 0x000fc400008f0c34 */
[----:B------:R-:W-:Y:S01]  /*ca00*/  LOP3.LUT R4, R4, 0xfffffffe, RZ, 0xc0, !PT ;  /* 0xfffffffe04047812 */ /* 0x000fe200078ec0ff */
[----:B------:R-:W-:Y:S01]  /*ca10*/  IMAD.IADD R5, R56, 0x1, -R3 ;  /* 0x0000000138057824 */ /* 0x000fe200078e0a03 */
[----:B------:R-:W-:Y:S02]  /*ca20*/  LOP3.LUT R8, R8, 0x1c0, RZ, 0xc0, !PT ;  /* 0x000001c008087812 */ /* 0x000fe400078ec0ff */
[----:B------:R-:W-:Y:S01]  /*ca30*/  SHF.R.S32.HI R168, RZ, 0x1f, R55 ;  /* 0x0000001fffa87819 */ /* 0x000fe20000011437 */
[----:B------:R-:W-:Y:S01]  /*ca40*/  IMAD.IADD R59, R59, 0x1, -R4 ;  /* 0x000000013b3b7824 */ /* 0x000fe200078e0a04 */
[-C--:B------:R-:W-:Y:S02]  /*ca50*/  ISETP.GE.AND P0, PT, R130, R5.reuse, PT ;  /* 0x000000058200720c */ /* 0x080fe40003f06270 */
[-C--:B------:R-:W-:Y:S02]  /*ca60*/  ISETP.GE.AND P5, PT, R2, R5.reuse, PT ;  /* 0x000000050200720c */ /* 0x080fe40003fa6270 */
[----:B------:R-:W-:-:S02]  /*ca70*/  ISETP.GE.AND P6, PT, R0, R5, PT ;  /* 0x000000050000720c */ /* 0x000fc40003fc6270 */
[-C--:B------:R-:W-:Y:S02]  /*ca80*/  ISETP.GE.AND P4, PT, R12, R5.reuse, PT ;  /* 0x000000050c00720c */ /* 0x080fe40003f86270 */
[----:B------:R-:W-:Y:S02]  /*ca90*/  ISETP.GE.AND P2, PT, R0, R5, PT ;  /* 0x000000050000720c */ /* 0x000fe40003f46270 */
[----:B------:R-:W-:Y:S02]  /*caa0*/  LOP3.LUT R7, R8, 0x8, R7, 0xf8, !PT ;  /* 0x0000000808077812 */ /* 0x000fe400078ef807 */
[----:B------:R-:W-:Y:S01]  /*cab0*/  SHF.R.U32.HI R8, RZ, 0x3, R8 ;  /* 0x00000003ff087819 */ /* 0x000fe20000011608 */
[----:B------:R-:W-:Y:S01]  /*cac0*/  @!P0 IMAD.MOV.U32 R163, RZ, RZ, R161 ;  /* 0x000000ffffa38224 */ /* 0x000fe200078e00a1 */
[----:B------:R-:W-:Y:S01]  /*cad0*/  LEA.HI R168, R168, R55, RZ, 0x2 ;  /* 0x00000037a8a87211 */ /* 0x000fe200078f10ff */
[----:B------:R-:W-:Y:S01]  /*cae0*/  @!P5 IMAD.MOV.U32 R0, RZ, RZ, c[0x0][0x198] ;  /* 0x00006600ff00d624 */ /* 0x000fe200078e00ff */
[----:B------:R-:W-:Y:S01]  /*caf0*/  LOP3.LUT R8, R7, R8, RZ, 0x3c, !PT ;  /* 0x0000000807087212 */ /* 0x000fe200078e3cff */
[----:B------:R-:W-:Y:S01]  /*cb00*/  @!P5 IMAD.MOV.U32 R4, RZ, RZ, c[0x0][0x19c] ;  /* 0x00006700ff04d624 */ /* 0x000fe200078e00ff */
[CC--:B------:R-:W-:Y:S01]  /*cb10*/  @!P6 LEA R14, P1, R97.reuse, R162.reuse, 0x1 ;  /* 0x000000a2610ee211 */ /* 0x0c0fe200078208ff */
[----:B------:R-:W-:Y:S01]  /*cb20*/  @!PT LDS RZ, [RZ] ;  /* 0x00000000fffff984 */ /* 0x000fe20000000800 */
[----:B------:R-:W-:Y:S01]  /*cb30*/  @!PT LDS RZ, [RZ] ;  /* 0x00000000fffff984 */ /* 0x000fe20000000800 */
[----:B------:R-:W-:Y:S01]  /*cb40*/  @!PT LDS RZ, [RZ] ;  /* 0x00000000fffff984 */ /* 0x000fe20000000800 */
[----:B------:R1:W-:Y:S01]  /*cb50*/  @!P0 LDGSTS.E.BYPASS.LTC128B.128 [R160+0x4000], [R162.64] ;  /* 0x04000000a2a08fae */ /* 0x0003e2000b901d46 */
[----:B------:R-:W-:Y:S01]  /*cb60*/  @!P4 IMAD.MOV.U32 R13, RZ, RZ, c[0x0][0x198] ;  /* 0x00006600ff0dc624 */ /* 0x000fe200078e00ff */
[----:B------:R-:W-:Y:S01]  /*cb70*/  SHF.R.S32.HI R168, RZ, 0x2, R168 ;  /* 0x00000002ffa87819 */ /* 0x000fe200000114a8 */
[----:B------:R-:W-:Y:S01]  /*cb80*/  @!P4 IMAD.MOV.U32 R6, RZ, RZ, c[0x0][0x19c] ;  /* 0x00006700ff06c624 */ /* 0x000fe200078e00ff */
[----:B------:R1:W-:Y:S01]  /*cb90*/  @!P0 LDGSTS.E.BYPASS.LTC128B.128 [R160+0x6000], [R162.64+0x80] ;  /* 0x06000080a2a08fae */ /* 0x0003e2000b901d46 */
[----:B------:R-:W-:Y:S01]  /*cba0*/  @!P6 LEA.HI.X R15, R97, R161, R96, 0x1, P1 ;  /* 0x000000a1610fe211 */ /* 0x000fe200008f0c60 */
[----:B------:R-:W-:Y:S01]  /*cbb0*/  IMAD R153, R59, 0x200, R8 ;  /* 0x000002003b997824 */ /* 0x000fe200078e0208 */
[----:B------:R-:W-:Y:S01]  /*cbc0*/  @!P5 LEA R10, P0, R0, R162, 0x6 ;  /* 0x000000a2000ad211 */ /* 0x000fe200078030ff */
[----:B------:R-:W-:Y:S01]  /*cbd0*/  @!P4 IMAD R6, R6, 0x60, RZ ;  /* 0x000000600606c824 */ /* 0x000fe200078e02ff */
[----:B------:R-:W-:Y:S01]  /*cbe0*/  ISETP.GE.AND P1, PT, R12, R5, PT ;  /* 0x000000050c00720c */ /* 0x000fe20003f26270 */
[----:B------:R2:W-:Y:S01]  /*cbf0*/  @!P6 LDGSTS.E.BYPASS.LTC128B.128 [R160+0x4800], [R14.64] ;  /* 0x048000000ea0efae */ /* 0x0005e2000b901d46 */
[----:B------:R-:W-:Y:S01]  /*cc00*/  @!P5 LEA.HI.X R11, R0, R161, R4, 0x6, P0 ;  /* 0x000000a1000bd211 */ /* 0x000fe200000f3404 */
[----:B------:R-:W-:Y:S01]  /*cc10*/  IMAD.SHL.U32 R153, R153, 0x2, RZ ;  /* 0x0000000299997824 */ /* 0x000fe200078e00ff */
[----:B------:R-:W-:Y:S01]  /*cc20*/  SHF.R.S32.HI R0, RZ, 0x1f, R125 ;  /* 0x0000001fff007819 */ /* 0x000fe2000001147d */
[----:B------:R2:W-:Y:S01]  /*cc30*/  @!P6 LDGSTS.E.BYPASS.LTC128B.128 [R160+0x6800], [R14.64+0x80] ;  /* 0x068000800ea0efae */ /* 0x0005e2000b901d46 */
[----:B------:R-:W-:Y:S01]  /*cc40*/  LEA R166, P0, R104, c[0x0][0x170], 0x1 ;  /* 0x00005c0068a67a11 */ /* 0x000fe200078008ff */
[----:B------:R-:W-:Y:S01]  /*cc50*/  IMAD.MOV.U32 R7, RZ, RZ, 0x10 ;  /* 0x00000010ff077424 */ /* 0x000fe200078e00ff */
[----:B------:R-:W-:Y:S01]  /*cc60*/  LEA.HI R0, R0, R125, RZ, 0x3 ;  /* 0x0000007d00007211 */ /* 0x000fe200078f18ff */
[----:B------:R5:W-:Y:S01]  /*cc70*/  @!P5 LDGSTS.E.BYPASS.LTC128B.128 [R160+0x5000], [R10.64] ;  /* 0x050000000aa0dfae */ /* 0x000be2000b901d46 */
[----:B------:R-:W-:-:S02]  /*cc80*/  ISETP.GE.AND P6, PT, R130, R5, PT ;  /* 0x000000058200720c */ /* 0x000fc40003fc6270 */
[----:B------:R-:W-:Y:S01]  /*cc90*/  LOP3.LUT R4, R0, 0xfffffff8, RZ, 0xc0, !PT ;  /* 0xfffffff800047812 */ /* 0x000fe200078ec0ff */
[----:B------:R5:W-:Y:S01]  /*cca0*/  @!P5 LDGSTS.E.BYPASS.LTC128B.128 [R160+0x7000], [R10.64+0x80] ;  /* 0x070000800aa0dfae */ /* 0x000be2000b901d46 */
[----:B------:R-:W-:Y:S01]  /*ccb0*/  ISETP.GE.AND P5, PT, R2, R5, PT ;  /* 0x000000050200720c */ /* 0x000fe20003fa6270 */
[----:B------:R-:W-:Y:S01]  /*ccc0*/  IMAD.SHL.U32 R5, R59, 0x8, RZ ;  /* 0x000000083b057824 */ /* 0x000fe200078e00ff */
[----:B------:R-:W-:Y:S01]  /*ccd0*/  LEA.HI.X R165, R104, c[0x0][0x174], R101, 0x1, P0 ;  /* 0x00005d0068a57a11 */ /* 0x000fe200000f0c65 */
[----:B------:R-:W-:Y:S01]  /*cce0*/  IMAD.IADD R125, R125, 0x1, -R4 ;  /* 0x000000017d7d7824 */ /* 0x000fe200078e0a04 */
[C---:B------:R-:W-:Y:S01]  /*ccf0*/  IADD3 R151, R153.reuse, 0x4020, RZ ;  /* 0x0000402099977810 */ /* 0x040fe20007ffe0ff */
[----:B------:R-:W-:Y:S01]  /*cd00*/  IMAD.SHL.U32 R59, R0, 0x40, RZ ;  /* 0x00000040003b7824 */ /* 0x000fe200078e00ff */
[----:B------:R-:W-:Y:S01]  /*cd10*/  IADD3 R0, R153, 0x4000, RZ ;  /* 0x0000400099007810 */ /* 0x000fe20007ffe0ff */
[----:B------:R-:W-:Y:S02]  /*cd20*/  @!P1 IMAD.MOV.U32 R16, RZ, RZ, c[0x0][0x1a0] ;  /* 0x00006800ff109624 */ /* 0x000fe400078e00ff */
[----:B-1----:R-:W-:Y:S01]  /*cd30*/  @!P4 IMAD.MOV.U32 R163, RZ, RZ, R161 ;  /* 0x000000ffffa3c224 */ /* 0x002fe200078e00a1 */
[----:B------:R-:W-:Y:S01]  /*cd40*/  LOP3.LUT R59, R59, 0xfffffe00, RZ, 0xc0, !PT ;  /* 0xfffffe003b3b7812 */ /* 0x000fe200078ec0ff */
[----:B------:R-:W-:-:S02]  /*cd50*/  @!P1 IMAD.MOV.U32 R167, RZ, RZ, R165 ;  /* 0x000000ffffa79224 */ /* 0x000fc400078e00a5 */
[----:B------:R-:W-:-:S04]  /*cd60*/  @!P4 IMAD.WIDE.U32 R12, R13, 0x60, R162 ;  /* 0x000000600d0cc825 */ /* 0x000fc800078e00a2 */
[----:B------:R-:W-:Y:S02]  /*cd70*/  @!P5 IMAD.MOV.U32 R2, RZ, RZ, c[0x0][0x1a0] ;  /* 0x00006800ff02d624 */ /* 0x000fe400078e00ff */
[----:B--2---:R-:W-:Y:S02]  /*cd80*/  @!P4 IMAD.IADD R15, R13, 0x1, R6 ;  /* 0x000000010d0fc824 */ /* 0x004fe400078e0206 */
[----:B------:R-:W-:Y:S02]  /*cd90*/  @!P4 IMAD.MOV.U32 R14, RZ, RZ, R12 ;  /* 0x000000ffff0ec224 */ /* 0x000fe400078e000c */
[----:B------:R-:W-:Y:S02]  /*cda0*/  IMAD.SHL.U32 R6, R125, 0x40, RZ ;  /* 0x000000407d067824 */ /* 0x000fe400078e00ff */
[----:B------:R-:W-:Y:S01]  /*cdb0*/  @!P5 IMAD.MOV.U32 R4, RZ, RZ, c[0x0][0x1a4] ;  /* 0x00006900ff04d624 */ /* 0x000fe200078e00ff */
[----:B------:R1:W-:Y:S01]  /*cdc0*/  @!P4 LDGSTS.E.BYPASS.LTC128B.128 [R160+0x5800], [R14.64] ;  /* 0x058000000ea0cfae */ /* 0x0003e2000b901d46 */
[C---:B-----5:R-:W-:Y:S01]  /*cdd0*/  @!P2 LEA R10, P0, R99.reuse, R166, 0x1 ;  /* 0x000000a6630aa211 */ /* 0x060fe200078008ff */
[----:B------:R-:W-:Y:S01]  /*cde0*/  @!P1 IMAD.WIDE.U32 R16, R16, 0x60, R166 ;  /* 0x0000006010109825 */ /* 0x000fe200078e00a6 */
[----:B------:R-:W-:Y:S01]  /*cdf0*/  LOP3.LUT R6, R6, 0x1c0, RZ, 0xc0, !PT ;  /* 0x000001c006067812 */ /* 0x000fe200078ec0ff */
[----:B------:R1:W-:Y:S01]  /*ce00*/  @!P4 LDGSTS.E.BYPASS.LTC128B.128 [R160+0x7800], [R14.64+0x80] ;  /* 0x078000800ea0cfae */ /* 0x0003e2000b901d46 */
[----:B------:R-:W-:Y:S01]  /*ce10*/  @!P2 LEA.HI.X R11, R99, R165, R98, 0x1, P0 ;  /* 0x000000a5630ba211 */ /* 0x000fe200000f0c62 */
[----:B------:R-:W-:Y:S01]  /*ce20*/  @!P1 IMAD.MOV.U32 R12, RZ, RZ, c[0x0][0x1a4] ;  /* 0x00006900ff0c9624 */ /* 0x000fe200078e00ff */
[----:B------:R-:W-:Y:S01]  /*ce30*/  LOP3.LUT R5, R6, 0x8, R5, 0xf8, !PT ;  /* 0x0000000806057812 */ /* 0x000fe200078ef805 */
[----:B------:R-:W0:Y:S01]  /*ce40*/  LDGDEPBAR ;  /* 0x00000000000079af */ /* 0x000e220000000000 */
[----:B------:R-:W-:Y:S01]  /*ce50*/  SHF.R.U32.HI R6, RZ, 0x3, R6 ;  /* 0x00000003ff067819 */ /* 0x000fe20000011606 */
[----:B------:R-:W-:-:S02]  /*ce60*/  @!P6 IMAD.MOV.U32 R167, RZ, RZ, R165 ;  /* 0x000000ffffa7e224 */ /* 0x000fc400078e00a5 */
[----:B------:R-:W-:-:S04]  /*ce70*/  @!P1 IMAD R12, R12, 0x60, RZ ;  /* 0x000000600c0c9824 */ /* 0x000fc800078e02ff */
[----:B------:R-:W-:Y:S02]  /*ce80*/  @!P1 IMAD.IADD R13, R17, 0x1, R12 ;  /* 0x00000001110d9824 */ /* 0x000fe400078e020c */
[----:B------:R-:W-:Y:S01]  /*ce90*/  @!P1 IMAD.MOV.U32 R12, RZ, RZ, R16 ;  /* 0x000000ffff0c9224 */ /* 0x000fe200078e0010 */
[----:B-1----:R-:W-:Y:S01]  /*cea0*/  @!P5 LEA R14, P0, R2, R166, 0x6 ;  /* 0x000000a6020ed211 */ /* 0x002fe200078030ff */
[----:B------:R-:W-:-:S04]  /*ceb0*/  DEPBAR.LE SB0, 0x0 ;  /* 0x000080000000791a */ /* 0x000fc80000000000 */
[----:B------:R-:W-:Y:S01]  /*cec0*/  BAR.SYNC.DEFER_BLOCKING 0x0 ;  /* 0x0000000000007b1d */ /* 0x000fe20000010000 */
[----:B------:R-:W-:Y:S02]  /*ced0*/  @!P5 LEA.HI.X R15, R2, R165, R4, 0x6, P0 ;  /* 0x000000a5020fd211 */ /* 0x000fe400000f3404 */
[----:B------:R-:W-:Y:S01]  /*cee0*/  LOP3.LUT R4, R5, R6, RZ, 0x3c, !PT ;  /* 0x0000000605047212 */ /* 0x000fe200078e3cff */
[----:B------:R-:W-:-:S04]  /*cef0*/  IMAD R5, R54, 0x400, R59 ;  /* 0x0000040036057824 */ /* 0x000fc800078e023b */
[----:B------:R-:W-:Y:S02]  /*cf00*/  IMAD.IADD R154, R4, 0x1, R5 ;  /* 0x00000001049a7824 */ /* 0x000fe400078e0205 */
[----:B------:R-:W-:Y:S02]  /*cf10*/  IMAD.MOV.U32 R5, RZ, RZ, 0x20 ;  /* 0x00000020ff057424 */ /* 0x000fe400078e00ff */
        /* <DEDUP_REMOVED lines=30> */
[----:B---3--:R-:W-:Y:S02]  /*d100*/  LDSM.16.M88.4 R28, [R154] ;  /* 0x000000009a1c783b */ /* 0x008fe40000000200 */
[----:B------:R-:W-:Y:S02]  /*d110*/  SEL R7, R7, 0xfffffff0, !P1 ;  /* 0xfffffff007077807 */ /* 0x000fe40004800000 */
[----:B--2---:R-:W5:Y:S01]  /*d120*/  LDSM.16.M88.4 R8, [R153+0x4000] ;  /* 0x004000009908783b */ /* 0x004f620000000200 */
[----:B------:R-:W-:Y:S02]  /*d130*/  SEL R5, R5, 0xffffffe0, !P2 ;  /* 0xffffffe005057807 */ /* 0x000fe40005000000 */
[----:B------:R-:W-:Y:S01]  /*d140*/  R2P PR, R58, 0x6 ;  /* 0x000000063a007804 */ /* 0x000fe20000000000 */
[----:B------:R-:W2:Y:S01]  /*d150*/  LDSM.16.M88.4 R44, [R153+0x4800] ;  /* 0x00480000992c783b */ /* 0x000ea20000000200 */
[--C-:B------:R-:W-:Y:S02]  /*d160*/  IMAD R152, R7, 0x2, R154.reuse ;  /* 0x0000000207987824 */ /* 0x100fe400078e029a */
[C---:B------:R-:W-:Y:S01]  /*d170*/  IMAD R150, R5.reuse, 0x2, R154 ;  /* 0x0000000205967824 */ /* 0x040fe200078e029a */
[----:B----4-:R-:W3:Y:S01]  /*d180*/  LDSM.16.M88.4 R36, [R153+0x5000] ;  /* 0x005000009924783b */ /* 0x010ee20000000200 */
[----:B------:R-:W-:-:S03]  /*d190*/  IMAD R149, R5, 0x2, R152 ;  /* 0x0000000205957824 */ /* 0x000fc600078e0298 */
[----:B------:R-:W4:Y:S04]  /*d1a0*/  LDSM.16.M88.4 R16, [R153+0x5800] ;  /* 0x005800009910783b */ /* 0x000f280000000200 */
[----:B------:R-:W-:Y:S01]  /*d1b0*/  @P1 IADD3 R151, R0, -0x20, RZ ;  /* 0xffffffe000971810 */ /* 0x000fe20007ffe0ff */
[----:B------:R-:W-:Y:S01]  /*d1c0*/  LDSM.16.M88.4 R72, [R152] ;  /* 0x000000009848783b */ /* 0x000fe20000000200 */
[----:B------:R-:W-:Y:S02]  /*d1d0*/  IMAD.MOV.U32 R0, RZ, RZ, 0x40 ;  /* 0x00000040ff007424 */ /* 0x000fe400078e00ff */
[C---:B------:R-:W-:Y:S01]  /*d1e0*/  IADD3 R143, R151.reuse, 0x800, RZ ;  /* 0x00000800978f7810 */ /* 0x040fe20007ffe0ff */
[----:B------:R-:W1:Y:S01]  /*d1f0*/  LDSM.16.M88.4 R76, [R151] ;  /* 0x00000000974c783b */ /* 0x000e620000000200 */
[----:B------:R-:W-:-:S02]  /*d200*/  IADD3 R142, R151, 0x1000, RZ ;  /* 0x00001000978e7810 */ /* 0x000fc40007ffe0ff */
[----:B------:R-:W-:Y:S01]  /*d210*/  SEL R0, R0, 0xffffffc0, !P2 ;  /* 0xffffffc000007807 */ /* 0x000fe20005000000 */
[----:B------:R-:W1:Y:S01]  /*d220*/  LDSM.16.M88.4 R68, [R151+0x800] ;  /* 0x000800009744783b */ /* 0x000e620000000200 */
[C---:B------:R-:W-:Y:S02]  /*d230*/  IADD3 R141, R151.reuse, 0x1800, RZ ;  /* 0x00001800978d7810 */ /* 0x040fe40007ffe0ff */
[----:B------:R-:W-:Y:S01]  /*d240*/  IADD3 R139, R151, 0x2000, RZ ;  /* 0x00002000978b7810 */ /* 0x000fe20007ffe0ff */
[----:B------:R-:W1:Y:S01]  /*d250*/  LDSM.16.M88.4 R64, [R151+0x1000] ;  /* 0x001000009740783b */ /* 0x000e620000000200 */
[----:B------:R-:W-:Y:S01]  /*d260*/  IMAD.IADD R147, R153, 0x1, R0 ;  /* 0x0000000199937824 */ /* 0x000fe200078e0200 */
[----:B------:R-:W-:Y:S01]  /*d270*/  IADD3 R138, R151, 0x2800, RZ ;  /* 0x00002800978a7810 */ /* 0x000fe20007ffe0ff */
[----:B------:R-:W-:Y:S01]  /*d280*/  IMAD.IADD R140, R0, 0x1, R151 ;  /* 0x00000001008c7824 */ /* 0x000fe200078e0297 */
[----:B------:R-:W1:Y:S01]  /*d290*/  LDSM.16.M88.4 R60, [R151+0x1800] ;  /* 0x00180000973c783b */ /* 0x000e620000000200 */
[----:B------:R-:W-:Y:S01]  /*d2a0*/  IMAD.SHL.U32 R0, R53, 0x2, RZ ;  /* 0x0000000235007824 */ /* 0x000fe200078e00ff */
[----:B------:R-:W-:-:S02]  /*d2b0*/  IADD3 R137, R151, 0x3000, RZ ;  /* 0x0000300097897810 */ /* 0x000fc40007ffe0ff */
[----:B------:R-:W-:Y:S01]  /*d2c0*/  LDSM.16.M88.4 R24, [R150] ;  /* 0x000000009618783b */ /* 0x000fe20000000200 */
[----:B------:R-:W-:Y:S01]  /*d2d0*/  IADD3 R136, R151, 0x3800, RZ ;  /* 0x0000380097887810 */ /* 0x000fe20007ffe0ff */
[----:B-----5:R-:W-:Y:S02]  /*d2e0*/  HMMA.16816.F32 R12, R28, R8, RZ ;  /* 0x000000081c0c723c */ /* 0x020fe400000018ff */
[----:B------:R-:W5:Y:S01]  /*d2f0*/  LDSM.16.M88.4 R20, [R147+0x4000] ;  /* 0x004000009314783b */ /* 0x000f620000000200 */
[----:B------:R-:W-:-:S03]  /*d300*/  LOP3.LUT R0, R0, 0x6, RZ, 0xc0, !PT ;  /* 0x0000000600007812 */ /* 0x000fc600078ec0ff */
[----:B------:R-:W-:Y:S02]  /*d310*/  LDSM.16.M88.4 R88, [R147+0x5000] ;  /* 0x005000009358783b */ /* 0x000fe40000000200 */
[C---:B------:R-:W-:Y:S02]  /*d320*/  HMMA.16816.F32 R8, R28.reuse, R10, RZ ;  /* 0x0000000a1c08723c */ /* 0x040fe400000018ff */
[----:B------:R-:W-:Y:S04]  /*d330*/  LDSM.16.M88.4 R84, [R147+0x5800] ;  /* 0x005800009354783b */ /* 0x000fe80000000200 */
[----:B------:R-:W-:Y:S02]  /*d340*/  LDSM.16.M88.4 R80, [R149] ;  /* 0x000000009550783b */ /* 0x000fe40000000200 */
[C---:B--2---:R-:W-:Y:S02]  /*d350*/  HMMA.16816.F32 R48, R28.reuse, R44, RZ ;  /* 0x0000002c1c30723c */ /* 0x044fe400000018ff */
[----:B------:R-:W0:Y:S06]  /*d360*/  LDGDEPBAR ;  /* 0x00000000000079af */ /* 0x000e2c0000000000 */
[C---:B---3--:R-:W-:Y:S08]  /*d370*/  HMMA.16816.F32 R40, R28.reuse, R36, RZ ;  /* 0x000000241c28723c */ /* 0x048ff000000018ff */
[C---:B------:R-:W-:Y:S08]  /*d380*/  HMMA.16816.F32 R44, R28.reuse, R46, RZ ;  /* 0x0000002e1c2c723c */ /* 0x040ff000000018ff */
[C---:B------:R-:W-:Y:S08]  /*d390*/  HMMA.16816.F32 R36, R28.reuse, R38, RZ ;  /* 0x000000261c24723c */ /* 0x040ff000000018ff */
[C---:B----4-:R-:W-:Y:S08]  /*d3a0*/  HMMA.16816.F32 R32, R28.reuse, R16, RZ ;  /* 0x000000101c20723c */ /* 0x050ff000000018ff */
[----:B------:R-:W-:Y:S01]  /*d3b0*/  HMMA.16816.F32 R28, R28, R18, RZ ;  /* 0x000000121c1c723c */ /* 0x000fe200000018ff */
[----:B------:R-:W2:Y:S07]  /*d3c0*/  LDSM.16.M88.4 R16, [R147+0x4800] ;  /* 0x004800009310783b */ /* 0x000eae0000000200 */
        /* <DEDUP_REMOVED lines=8> */
[----:B------:R-:W3:Y:S07]  /*d450*/  LDSM.16.M88.4 R64, [R140+0x800] ;  /* 0x000800008c40783b */ /* 0x000eee0000000200 */
[C---:B------:R-:W-:Y:S08]  /*d460*/  HMMA.16816.F32 R32, R72.reuse, R60, R32 ;  /* 0x0000003c4820723c */ /* 0x040ff00000001820 */
[----:B------:R-:W-:Y:S01]  /*d470*/  HMMA.16816.F32 R28, R72, R62, R28 ;  /* 0x0000003e481c723c */ /* 0x000fe2000000181c */
[----:B------:R-:W4:Y:S07]  /*d480*/  LDSM.16.M88.4 R60, [R140+0x1000] ;  /* 0x001000008c3c783b */ /* 0x000f2e0000000200 */
[C---:B-----5:R-:W-:Y:S08]  /*d490*/  HMMA.16816.F32 R12, R24.reuse, R20, R12 ;  /* 0x00000014180c723c */ /* 0x060ff0000000180c */
[C---:B------:R-:W-:Y:S01]  /*d4a0*/  HMMA.16816.F32 R8, R24.reuse, R22, R8 ;  /* 0x000000161808723c */ /* 0x040fe20000001808 */
[----:B------:R-:W5:Y:S07]  /*d4b0*/  LDSM.16.M88.4 R20, [R140+0x1800] ;  /* 0x001800008c14783b */ /* 0x000f6e0000000200 */
[C---:B--2---:R-:W-:Y:S01]  /*d4c0*/  HMMA.16816.F32 R72, R24.reuse, R16, R48 ;  /* 0x000000101848723c */ /* 0x044fe20000001830 */
[----:B------:R-:W2:Y:S07]  /*d4d0*/  LDSM.16.M88.4 R48, [R153+0x6000] ;  /* 0x006000009930783b */ /* 0x000eae0000000200 */
        /* <DEDUP_REMOVED lines=12> */
[C---:B---3--:R-:W-:Y:S08]  /*d5a0*/  HMMA.16816.F32 R72, R80.reuse, R64, R72 ;  /* 0x000000405048723c */ /* 0x048ff00000001848 */
[C---:B------:R-:W-:Y:S01]  /*d5b0*/  HMMA.16816.F32 R44, R80.reuse, R66, R44 ;  /* 0x00000042502c723c */ /* 0x040fe2000000182c */
[----:B------:R-:W-:Y:S07]  /*d5c0*/  LDSM.16.M88.4 R64, [R147+0x7000] ;  /* 0x007000009340783b */ /* 0x000fee0000000200 */
[C---:B----4-:R-:W-:Y:S08]  /*d5d0*/  HMMA.16816.F32 R40, R80.reuse, R60, R40 ;  /* 0x0000003c5028723c */ /* 0x050ff00000001828 */
[C---:B------:R-:W-:Y:S01]  /*d5e0*/  HMMA.16816.F32 R36, R80.reuse, R62, R36 ;  /* 0x0000003e5024723c */ /* 0x040fe20000001824 */
[----:B------:R-:W-:Y:S07]  /*d5f0*/  LDSM.16.M88.4 R60, [R147+0x6000] ;  /* 0x00600000933c783b */ /* 0x000fee0000000200 */
[C---:B-----5:R-:W-:Y:S08]  /*d600*/  HMMA.16816.F32 R32, R80.reuse, R20, R32 ;  /* 0x000000145020723c */ /* 0x060ff00000001820 */
[----:B------:R-:W-:Y:S01]  /*d610*/  HMMA.16816.F32 R28, R80, R22, R28 ;  /* 0x00000016501c723c */ /* 0x000fe2000000181c */
[----:B------:R-:W3:Y:S07]  /*d620*/  LDSM.16.M88.4 R20, [R151+0x2800] ;  /* 0x002800009714783b */ /* 0x000eee0000000200 */
        /* <DEDUP_REMOVED lines=14> */
[C---:B---3--:R-:W-:Y:S08]  /*d710*/  HMMA.16816.F32 R72, R76.reuse, R20, R72 ;  /* 0x000000144c48723c */ /* 0x048ff00000001848 */
[C---:B------:R-:W-:Y:S01]  /*d720*/  HMMA.16816.F32 R44, R76.reuse, R22, R44 ;  /* 0x000000164c2c723c */ /* 0x040fe2000000182c */
[----:B------:R-:W3:Y:S07]  /*d730*/  LDSM.16.M88.4 R20, [R147+0x7800] ;  /* 0x007800009314783b */ /* 0x000eee0000000200 */
[C---:B--2---:R-:W-:Y:S08]  /*d740*/  HMMA.16816.F32 R40, R76.reuse, R48, R40 ;  /* 0x000000304c28723c */ /* 0x044ff00000001828 */
[C---:B------:R-:W-:Y:S01]  /*d750*/  HMMA.16816.F32 R68, R76.reuse, R50, R36 ;  /* 0x000000324c44723c */ /* 0x040fe20000001824 */
[----:B------:R-:W-:Y:S04]  /*d760*/  LDSM.16.M88.4 R36, [R149+0x2000] ;  /* 0x002000009524783b */ /* 0x000fe80000000200 */
[----:B------:R-:W2:Y:S03]  /*d770*/  LDSM.16.M88.4 R48, [R140+0x2000] ;  /* 0x002000008c30783b */ /* 0x000ea60000000200 */
[C---:B----4-:R-:W-:Y:S08]  /*d780*/  HMMA.16816.F32 R32, R76.reuse, R16, R32 ;  /* 0x000000104c20723c */ /* 0x050ff00000001820 */
[----:B------:R-:W-:Y:S01]  /*d790*/  HMMA.16816.F32 R28, R76, R18, R28 ;  /* 0x000000124c1c723c */ /* 0x000fe2000000181c */
[----:B------:R-:W4:Y:S07]  /*d7a0*/  LDSM.16.M88.4 R16, [R140+0x2800] ;  /* 0x002800008c10783b */ /* 0x000f2e0000000200 */
[C---:B-1----:R-:W-:Y:S08]  /*d7b0*/  HMMA.16816.F32 R12, R8.reuse, R60, R12 ;  /* 0x0000003c080c723c */ /* 0x042ff0000000180c */
[C---:B------:R-:W-:Y:S08]  /*d7c0*/  HMMA.16816.F32 R84, R8.reuse, R62, R84 ;  /* 0x0000003e0854723c */ /* 0x040ff00000001854 */
[C---:B------:R-:W-:Y:S08]  /*d7d0*/  HMMA.16816.F32 R72, R8.reuse, R24, R72 ;  /* 0x000000180848723c */ /* 0x040ff00000001848 */
[C---:B------:R-:W-:Y:S01]  /*d7e0*/  HMMA.16816.F32 R44, R8.reuse, R26, R44 ;  /* 0x0000001a082c723c */ /* 0x040fe2000000182c */
[----:B------:R-:W1:Y:S07]  /*d7f0*/  LDSM.16.M88.4 R24, [R140+0x3000] ;  /* 0x003000008c18783b */ /* 0x000e6e0000000200 */
[C---:B------:R-:W-:Y:S08]  /*d800*/  HMMA.16816.F32 R40, R8.reuse, R64, R40 ;  /* 0x000000400828723c */ /* 0x040ff00000001828 */
[C---:B------:R-:W-:Y:S08]  /*d810*/  HMMA.16816.F32 R68, R8.reuse, R66, R68 ;  /* 0x000000420844723c */ /* 0x040ff00000001844 */
[C---:B---3--:R-:W-:Y:S07]  /*d820*/  HMMA.16816.F32 R32, R8.reuse, R20, R32 ;  /* 0x000000140820723c */ /* 0x048fee0000001820 */
[----:B------:R-:W-:Y:S01]  /*d830*/  IMAD R21, R54, 0x10, R57 ;  /* 0x0000001036157824 */ /* 0x000fe200078e0239 */
[----:B------:R-:W-:Y:S01]  /*d840*/  HMMA.16816.F32 R28, R8, R22, R28 ;  /* 0x00000016081c723c */ /* 0x000fe2000000181c */
[----:B------:R-:W3:Y:S01]  /*d850*/  LDSM.16.M88.4 R8, [R140+0x3800] ;  /* 0x003800008c08783b */ /* 0x000ee20000000200 */
[----:B------:R-:W-:-:S04]  /*d860*/  DEPBAR.LE SB0, 0x0 ;  /* 0x000080000000791a */ /* 0x000fc80000000000 */
[----:B------:R-:W-:Y:S02]  /*d870*/  IADD3 R21, R21, 0x1, R168 ;  /* 0x0000000115157810 */ /* 0x000fe40007ffe0a8 */
[----:B--2---:R-:W-:Y:S02]  /*d880*/  HMMA.16816.F32 R12, R36, R48, R12 ;  /* 0x00000030240c723c */ /* 0x004fe4000000180c */
[----:B------:R-:W-:-:S05]  /*d890*/  IADD3 R21, R56, R21, -R156 ;  /* 0x0000001538157210 */ /* 0x000fca0007ffe89c */
[----:B------:R-:W-:Y:S01]  /*d8a0*/  IADD3 R49, R21, c[0x0][0x2e8], RZ ;  /* 0x0000ba0015317a10 */ /* 0x000fe20007ffe0ff */
[C---:B------:R-:W-:Y:S01]  /*d8b0*/  HMMA.16816.F32 R84, R36.reuse, R50, R84 ;  /* 0x000000322454723c */ /* 0x040fe20000001854 */
[----:B------:R-:W-:Y:S01]  /*d8c0*/  IMAD.IADD R21, R3, 0x1, R0 ;  /* 0x0000000103157824 */ /* 0x000fe200078e0200 */
[----:B------:R-:W-:Y:S02]  /*d8d0*/  LOP3.LUT R0, R4, R59, RZ, 0xfc, !PT ;  /* 0x0000003b04007212 */ /* 0x000fe400078efcff */
[C---:B------:R-:W-:Y:S02]  /*d8e0*/  IADD3 R103, R49.reuse, 0x8, RZ ;  /* 0x0000000831677810 */ /* 0x040fe40007ffe0ff */
[-C--:B------:R-:W-:Y:S02]  /*d8f0*/  IMNMX R2, R49, R56.reuse, PT ;  /* 0x0000003831027217 */ /* 0x080fe40003800200 */
[----:B----4-:R-:W-:Y:S01]  /*d900*/  HMMA.16816.F32 R72, R36, R16, R72 ;  /* 0x000000102448723c */ /* 0x010fe20000001848 */
[----:B------:R-:W-:-:S02]  /*d910*/  IMNMX R103, R103, R56, PT ;  /* 0x0000003867677217 */ /* 0x000fc40003800200 */
[C---:B------:R-:W-:Y:S02]  /*d920*/  IADD3 R4, R21.reuse, 0x1, RZ ;  /* 0x0000000115047810 */ /* 0x040fe40007ffe0ff */
[C---:B------:R-:W-:Y:S02]  /*d930*/  IADD3 R6, R21.reuse, 0x9, RZ ;  /* 0x0000000915067810 */ /* 0x040fe40007ffe0ff */
[----:B------:R-:W-:Y:S01]  /*d940*/  IADD3 R16, R21, 0x8, RZ ;  /* 0x0000000815107810 */ /* 0x000fe20007ffe0ff */
[----:B------:R-:W-:Y:S01]  /*d950*/  HMMA.16816.F32 R44, R36, R18, R44 ;  /* 0x00000012242c723c */ /* 0x000fe2000000182c */
[CC--:B------:R-:W-:Y:S02]  /*d960*/  ISETP.GE.AND P1, PT, R4.reuse, R2.reuse, PT ;  /* 0x000000020400720c */ /* 0x0c0fe40003f26270 */
[----:B------:R-:W-:Y:S02]  /*d970*/  ISETP.GE.AND P6, PT, R4, R103, PT ;  /* 0x000000670400720c */ /* 0x000fe40003fc6270 */
[----:B------:R-:W-:-:S02]  /*d980*/  ISETP.GE.AND P0, PT, R16, R2, PT ;  /* 0x000000021000720c */ /* 0x000fc40003f06270 */
[C---:B------:R-:W-:Y:S01]  /*d990*/  IADD3 R4, R21.reuse, 0x10, RZ ;  /* 0x0000001015047810 */ /* 0x040fe20007ffe0ff */
[C---:B-1----:R-:W-:Y:S01]  /*d9a0*/  HMMA.16816.F32 R40, R36.reuse, R24, R40 ;  /* 0x000000182428723c */ /* 0x042fe20000001828 */
[-C--:B------:R-:W-:Y:S02]  /*d9b0*/  ISETP.GE.AND P4, PT, R16, R103.reuse, PT ;  /* 0x000000671000720c */ /* 0x080fe40003f86270 */
[C---:B------:R-:W-:Y:S02]  /*d9c0*/  ISETP.GE.AND P5, PT, R6.reuse, R2, PT ;  /* 0x000000020600720c */ /* 0x040fe40003fa6270 */
[----:B------:R-:W-:Y:S02]  /*d9d0*/  ISETP.GE.AND P2, PT, R6, R103, PT ;  /* 0x000000670600720c */ /* 0x000fe40003f46270 */
[----:B------:R-:W-:Y:S01]  /*d9e0*/  IADD3 R6, R21, 0x11, RZ ;  /* 0x0000001115067810 */ /* 0x000fe20007ffe0ff */
[----:B------:R-:W-:Y:S01]  /*d9f0*/  HMMA.16816.F32 R68, R36, R26, R68 ;  /* 0x0000001a2444723c */ /* 0x000fe20000001844 */
[----:B------:R-:W-:-:S02]  /*da00*/  FSEL R50, R13, -INF , !P1 ;  /* 0xff8000000d327808 */ /* 0x000fc40004800000 */
[----:B------:R-:W-:Y:S02]  /*da10*/  FSEL R84, R84, -INF , !P0 ;  /* 0xff80000054547808 */ /* 0x000fe40004000000 */
[C---:B------:R-:W-:Y:S02]  /*da20*/  ISETP.GE.AND P1, PT, R4.reuse, R2, PT ;  /* 0x000000020400720c */ /* 0x040fe40003f26270 */
[----:B------:R-:W-:Y:S01]  /*da30*/  ISETP.GE.AND P0, PT, R4, R103, PT ;  /* 0x000000670400720c */ /* 0x000fe20003f06270 */
[----:B---3--:R-:W-:Y:S01]  /*da40*/  HMMA.16816.F32 R32, R36, R8, R32 ;  /* 0x000000082420723c */ /* 0x008fe20000001820 */
[----:B------:R-:W-:Y:S02]  /*da50*/  IADD3 R4, R21, 0x18, RZ ;  /* 0x0000001815047810 */ /* 0x000fe40007ffe0ff */
[----:B------:R-:W-:Y:S02]  /*da60*/  FSEL R86, R86, -INF , !P4 ;  /* 0xff80000056567808 */ /* 0x000fe40006000000 */
[----:B------:R-:W-:-:S02]  /*da70*/  FSEL R48, R85, -INF , !P5 ;  /* 0xff80000055307808 */ /* 0x000fc40006800000 */
[CC--:B------:R-:W-:Y:S01]  /*da80*/  ISETP.GE.AND P4, PT, R6.reuse, R2.reuse, PT ;  /* 0x000000020600720c */ /* 0x0c0fe20003f86270 */
[----:B------:R-:W-:Y:S01]  /*da90*/  HMMA.16816.F32 R28, R36, R10, R28 ;  /* 0x0000000a241c723c */ /* 0x000fe2000000181c */
[----:B------:R-:W-:Y:S02]  /*daa0*/  ISETP.GE.AND P5, PT, R6, R103, PT ;  /* 0x000000670600720c */ /* 0x000fe40003fa6270 */
[----:B------:R-:W-:Y:S02]  /*dab0*/  FSEL R18, R87, -INF , !P2 ;  /* 0xff80000057127808 */ /* 0x000fe40005000000 */
[----:B------:R-:W-:Y:S02]  /*dac0*/  IADD3 R6, R21, 0x19, RZ ;  /* 0x0000001915067810 */ /* 0x000fe40007ffe0ff */
[----:B------:R-:W-:Y:S02]  /*dad0*/  ISETP.GE.AND P2, PT, R4, R2, PT ;  /* 0x000000020400720c */ /* 0x000fe40003f46270 */
[----:B------:R-:W-:-:S02]  /*dae0*/  FSEL R72, R72, -INF , !P1 ;  /* 0xff80000048487808 */ /* 0x000fc40004800000 */
[-C--:B------:R-:W-:Y:S02]  /*daf0*/  ISETP.GE.AND P1, PT, R4, R103.reuse, PT ;  /* 0x000000670400720c */ /* 0x080fe40003f26270 */
[----:B------:R-:W-:Y:S02]  /*db00*/  IADD3 R13, R21, 0x20, RZ ;  /* 0x00000020150d7810 */ /* 0x000fe40007ffe0ff */
[----:B------:R-:W-:Y:S02]  /*db10*/  FSEL R74, R74, -INF , !P0 ;  /* 0xff8000004a4a7808 */ /* 0x000fe40004000000 */
[----:B------:R-:W-:Y:S02]  /*db20*/  FSEL R4, R73, -INF , !P4 ;  /* 0xff80000049047808 */ /* 0x000fe40006000000 */
[C---:B------:R-:W-:Y:S02]  /*db30*/  ISETP.GE.AND P0, PT, R6.reuse, R2, PT ;  /* 0x000000020600720c */ /* 0x040fe40003f06270 */
[----:B------:R-:W-:-:S02]  /*db40*/  ISETP.GE.AND P4, PT, R6, R103, PT ;  /* 0x000000670600720c */ /* 0x000fc40003f86270 */
[----:B------:R-:W-:Y:S02]  /*db50*/  FSEL R22, R75, -INF , !P5 ;  /* 0xff8000004b167808 */ /* 0x000fe40006800000 */
[----:B------:R-:W-:Y:S02]  /*db60*/  FSEL R6, R44, -INF , !P2 ;  /* 0xff8000002c067808 */ /* 0x000fe40005000000 */
[C---:B------:R-:W-:Y:S02]  /*db70*/  ISETP.GE.AND P5, PT, R13.reuse, R2, PT ;  /* 0x000000020d00720c */ /* 0x040fe40003fa6270 */
[----:B------:R-:W-:Y:S02]  /*db80*/  ISETP.GE.AND P2, PT, R13, R103, PT ;  /* 0x000000670d00720c */ /* 0x000fe40003f46270 */
[C---:B------:R-:W-:Y:S02]  /*db90*/  IADD3 R17, R21.reuse, 0x21, RZ ;  /* 0x0000002115117810 */ /* 0x040fe40007ffe0ff */
[----:B------:R-:W-:-:S02]  /*dba0*/  IADD3 R13, R21, 0x28, RZ ;  /* 0x00000028150d7810 */ /* 0x000fc40007ffe0ff */
[----:B------:R-:W-:Y:S02]  /*dbb0*/  FSEL R16, R45, -INF , !P0 ;  /* 0xff8000002d107808 */ /* 0x000fe40004000000 */
[----:B------:R-:W-:Y:S02]  /*dbc0*/  FSEL R8, R47, -INF , !P4 ;  /* 0xff8000002f087808 */ /* 0x000fe40006000000 */
[----:B------:R-:W-:Y:S02]  /*dbd0*/  ISETP.GE.AND P0, PT, R17, R103, PT ;  /* 0x000000671100720c */ /* 0x000fe40003f06270 */
[----:B------:R-:W-:Y:S02]  /*dbe0*/  ISETP.GE.AND P4, PT, R13, R2, PT ;  /* 0x000000020d00720c */ /* 0x000fe40003f86270 */
[----:B------:R-:W-:Y:S02]  /*dbf0*/  IADD3 R9, R21, 0x30, RZ ;  /* 0x0000003015097810 */ /* 0x000fe40007ffe0ff */
[----:B------:R-:W-:-:S02]  /*dc00*/  FSEL R24, R43, -INF , !P0 ;  /* 0xff8000002b187808 */ /* 0x000fc40004000000 */
[----:B------:R-:W-:Y:S01]  /*dc10*/  FSEL R118, R68, -INF , !P4 ;  /* 0xff80000044767808 */ /* 0x000fe20006000000 */
[----:B------:R-:W-:Y:S01]  /*dc20*/  BAR.SYNC.DEFER_BLOCKING 0x0 ;  /* 0x0000000000007b1d */ /* 0x000fe20000010000 */
[CC--:B------:R-:W-:Y:S02]  /*dc30*/  ISETP.GE.AND P0, PT, R9.reuse, R2.reuse, PT ;  /* 0x000000020900720c */ /* 0x0c0fe40003f06270 */
[----:B------:R-:W-:Y:S02]  /*dc40*/  ISETP.GE.AND P4, PT, R9, R103, PT ;  /* 0x000000670900720c */ /* 0x000fe40003f86270 */
[----:B------:R-:W-:Y:S02]  /*dc50*/  FSEL R20, R46, -INF , !P1 ;  /* 0xff8000002e147808 */ /* 0x000fe40004800000 */
[----:B------:R-:W-:Y:S02]  /*dc60*/  ISETP.GE.AND P1, PT, R17, R2, PT ;  /* 0x000000021100720c */ /* 0x000fe40003f26270 */
[----:B------:R-:W-:-:S02]  /*dc70*/  FSEL R126, R32, -INF , !P0 ;  /* 0xff800000207e7808 */ /* 0x000fc40004000000 */
[----:B------:R-:W-:Y:S02]  /*dc80*/  FSEL R120, R34, -INF , !P4 ;  /* 0xff80000022787808 */ /* 0x000fe40006000000 */
[C---:B------:R-:W-:Y:S02]  /*dc90*/  IADD3 R17, R21.reuse, 0x29, RZ ;  /* 0x0000002915117810 */ /* 0x040fe40007ffe0ff */
[C---:B------:R-:W-:Y:S02]  /*dca0*/  IADD3 R9, R21.reuse, 0x31, RZ ;  /* 0x0000003115097810 */ /* 0x040fe40007ffe0ff */
[C---:B------:R-:W-:Y:S02]  /*dcb0*/  IADD3 R11, R21.reuse, 0x38, RZ ;  /* 0x00000038150b7810 */ /* 0x040fe40007ffe0ff */
[C---:B------:R-:W-:Y:S02]  /*dcc0*/  ISETP.GE.AND P0, PT, R21.reuse, R2, PT ;  /* 0x000000021500720c */ /* 0x040fe40003f06270 */
[----:B------:R-:W-:-:S02]  /*dcd0*/  ISETP.GE.AND P4, PT, R21, R103, PT ;  /* 0x000000671500720c */ /* 0x000fc40003f86270 */
[----:B------:R-:W-:Y:S02]  /*dce0*/  IADD3 R21, R21, 0x39, RZ ;  /* 0x0000003915157810 */ /* 0x000fe40007ffe0ff */
[----:B------:R-:W-:Y:S02]  /*dcf0*/  FSEL R12, R12, -INF , !P0 ;  /* 0xff8000000c0c7808 */ /* 0x000fe40004000000 */
[----:B------:R-:W-:Y:S02]  /*dd00*/  ISETP.GE.AND P0, PT, R21, R103, PT ;  /* 0x000000671500720c */ /* 0x000fe40003f06270 */
[----:B------:R-:W-:Y:S02]  /*dd10*/  FSEL R116, R40, -INF , !P5 ;  /* 0xff80000028747808 */ /* 0x000fe40006800000 */
[----:B------:R-:W-:Y:S02]  /*dd20*/  FSEL R112, R31, -INF , !P0 ;  /* 0xff8000001f707808 */ /* 0x000fe40004000000 */
[----:B------:R-:W-:-:S02]  /*dd30*/  ISETP.GT.AND P0, PT, R164, R155, PT ;  /* 0x0000009ba400720c */ /* 0x000fc40003f04270 */
[-C--:B------:R-:W-:Y:S02]  /*dd40*/  ISETP.GE.AND P5, PT, R13, R103.reuse, PT ;  /* 0x000000670d00720c */ /* 0x080fe40003fa6270 */
[----:B------:R-:W-:Y:S02]  /*dd50*/  FSEL R26, R42, -INF , !P2 ;  /* 0xff8000002a1a7808 */ /* 0x000fe40005000000 */
[----:B------:R-:W-:Y:S02]  /*dd60*/  FSEL R130, R41, -INF , !P1 ;  /* 0xff80000029827808 */ /* 0x000fe40004800000 */
[----:B------:R-:W-:Y:S02]  /*dd70*/  FSEL R134, R70, -INF , !P5 ;  /* 0xff80000046867808 */ /* 0x000fe40006800000 */
[C---:B------:R-:W-:Y:S02]  /*dd80*/  ISETP.GE.AND P2, PT, R17.reuse, R2, PT ;  /* 0x000000021100720c */ /* 0x040fe40003f46270 */
[----:B------:R-:W-:-:S02]  /*dd90*/  ISETP.GE.AND P1, PT, R17, R103, PT ;  /* 0x000000671100720c */ /* 0x000fc40003f26270 */
[----:B------:R-:W-:Y:S02]  /*dda0*/  ISETP.GE.AND P5, PT, R9, R2, PT ;  /* 0x000000020900720c */ /* 0x000fe40003fa6270 */
[----:B------:R-:W-:Y:S02]  /*ddb0*/  FSEL R170, R69, -INF , !P2 ;  /* 0xff80000045aa7808 */ /* 0x000fe40005000000 */
[----:B------:R-:W-:Y:S02]  /*ddc0*/  FSEL R132, R71, -INF , !P1 ;  /* 0xff80000047847808 */ /* 0x000fe40004800000 */
[----:B------:R-:W-:Y:S02]  /*ddd0*/  FSEL R10, R15, -INF , !P6 ;  /* 0xff8000000f0a7808 */ /* 0x000fe40007000000 */
[----:B------:R-:W-:Y:S02]  /*dde0*/  FSEL R122, R33, -INF , !P5 ;  /* 0xff800000217a7808 */ /* 0x000fe40006800000 */
[----:B------:R-:W-:-:S02]  /*ddf0*/  ISETP.GE.AND P2, PT, R9, R103, PT ;  /* 0x000000670900720c */ /* 0x000fc40003f46270 */
[CC--:B------:R-:W-:Y:S02]  /*de00*/  ISETP.GE.AND P6, PT, R11.reuse, R2.reuse, PT ;  /* 0x000000020b00720c */ /* 0x0c0fe40003fc6270 */
[----:B------:R-:W-:Y:S02]  /*de10*/  ISETP.GE.AND P1, PT, R11, R103, PT ;  /* 0x000000670b00720c */ /* 0x000fe40003f26270 */
        /* <DEDUP_REMOVED lines=66> */
.L_x_7616:
[----:B------:R-:W-:-:S05]  /*e240*/  IMAD.MOV.U32 R3, RZ, RZ, c[0x0][0x198] ;  /* 0x00006600ff037624 */ /* 0x000fca00078e00ff */
[----:B------:R-:W-:-:S04]  /*e250*/  LEA R3, -R3, RZ, 0x6 ;  /* 0x000000ff03037211 */ /* 0x000fc800078e31ff */
[----:B------:R-:W-:Y:S02]  /*e260*/  SHF.R.S32.HI R28, RZ, 0x1f, R3 ;  /* 0x0000001fff1c7819 */ /* 0x000fe40000011403 */
.L_x_7617:
        /* <DEDUP_REMOVED lines=29> */
.L_x_7615:
        /* <DEDUP_REMOVED lines=33> */
[C---:B------:R-:W-:Y:S02]  /*e650*/  LEA R145, R5.reuse, R148, 0x1 ;  /* 0x0000009405917211 */ /* 0x040fe400078e08ff */
        /* <DEDUP_REMOVED lines=31> */
[----:B------:R-:W1:Y:S01]  /*e850*/  MUFU.EX2 R106, R106 ;  /* 0x0000006a006a7308 */ /* 0x000e620000000800 */
[--C-:B------:R-:W-:Y:S02]  /*e860*/  FFMA.FTZ R28, R4, c[0x0][0x23c], -R127.reuse ;  /* 0x00008f00041c7a23 */ /* 0x100fe4000001087f */
[----:B------:R-:W-:Y:S02]  /*e870*/  FFMA.FTZ R29, R6, c[0x0][0x23c], -R127 ;  /* 0x00008f00061d7a23 */ /* 0x000fe4000001087f */
[----:B------:R-:W2:Y:S01]  /*e880*/  LDSM.16.MT88.4 R4, [R144+0xa000] ;  /* 0x00a000009004783b */ /* 0x000ea20000004200 */
[----:B------:R-:W-:-:S02]  /*e890*/  FFMA.FTZ R31, R8, c[0x0][0x23c], -R117 ;  /* 0x00008f00081f7a23 */ /* 0x000fc40000010875 */
[----:B------:R-:W-:Y:S01]  /*e8a0*/  MUFU.EX2 R109, R109 ;  /* 0x0000006d006d7308 */ /* 0x000fe20000000800 */
[----:B------:R-:W3:Y:S01]  /*e8b0*/  LDSM.16.MT88.4 R8, [R145+0x8800] ;  /* 0x008800009108783b */ /* 0x000ee20000004200 */
[--C-:B------:R-:W-:Y:S02]  /*e8c0*/  FFMA.FTZ R107, R72, c[0x0][0x23c], -R127.reuse ;  /* 0x00008f00486b7a23 */ /* 0x100fe4000001087f */
[----:B------:R-:W-:Y:S02]  /*e8d0*/  FFMA.FTZ R0, R16, c[0x0][0x23c], -R127 ;  /* 0x00008f0010007a23 */ /* 0x000fe4000001087f */
[--C-:B------:R-:W-:Y:S01]  /*e8e0*/  FFMA.FTZ R33, R74, c[0x0][0x23c], -R117.reuse ;  /* 0x00008f004a217a23 */ /* 0x100fe20000010875 */
[----:B------:R-:W4:Y:S01]  /*e8f0*/  LDSM.16.MT88.4 R16, [R148+0x8800] ;  /* 0x008800009410783b */ /* 0x000f220000004200 */
[----:B------:R-:W5:Y:S01]  /*e900*/  MUFU.EX2 R30, R30 ;  /* 0x0000001e001e7308 */ /* 0x000f620000000800 */
[----:B-1----:R-:W-:Y:S01]  /*e910*/  F2FP.PACK_AB R84, R106, R111 ;  /* 0x0000006f6a54723e */ /* 0x002fe200000000ff */
[----:B------:R-:W-:-:S02]  /*e920*/  FFMA.FTZ R32, R22, c[0x0][0x23c], -R117 ;  /* 0x00008f0016207a23 */ /* 0x000fc40000010875 */
[----:B------:R-:W-:Y:S02]  /*e930*/  FFMA.FTZ R34, R20, c[0x0][0x23c], -R117 ;  /* 0x00008f0014227a23 */ /* 0x000fe40000010875 */
[----:B------:R-:W1:Y:S01]  /*e940*/  LDSM.16.MT88.4 R20, [R144+0x8800] ;  /* 0x008800009014783b */ /* 0x000e620000004200 */
[--C-:B------:R-:W-:Y:S01]  /*e950*/  FFMA.FTZ R119, R130, c[0x0][0x23c], -R127.reuse ;  /* 0x00008f0082777a23 */ /* 0x100fe2000001087f */
[----:B------:R-:W-:Y:S01]  /*e960*/  MUFU.EX2 R113, R113 ;  /* 0x0000007100717308 */ /* 0x000fe20000000800 */
[--C-:B------:R-:W-:Y:S02]  /*e970*/  FFMA.FTZ R116, R116, c[0x0][0x23c], -R127.reuse ;  /* 0x00008f0074747a23 */ /* 0x100fe4000001087f */
[--C-:B------:R-:W-:Y:S02]  /*e980*/  FFMA.FTZ R118, R118, c[0x0][0x23c], -R127.reuse ;  /* 0x00008f0076767a23 */ /* 0x100fe4000001087f */
[----:B------:R-:W-:Y:S02]  /*e990*/  FFMA.FTZ R121, R170, c[0x0][0x23c], -R127 ;  /* 0x00008f00aa797a23 */ /* 0x000fe4000001087f */
[--C-:B------:R-:W-:Y:S01]  /*e9a0*/  FFMA.FTZ R130, R26, c[0x0][0x23c], -R117.reuse ;  /* 0x00008f001a827a23 */ /* 0x100fe20000010875 */
[----:B------:R-:W2:Y:S01]  /*e9b0*/  MUFU.EX2 R110, R110 ;  /* 0x0000006e006e7308 */ /* 0x000ea20000000800 */
[----:B-----5:R-:W-:Y:S01]  /*e9c0*/  F2FP.PACK_AB R86, R30, R109 ;  /* 0x0000006d1e56723e */ /* 0x020fe200000000ff */
[----:B------:R-:W-:-:S02]  /*e9d0*/  FFMA.FTZ R129, R24, c[0x0][0x23c], -R117 ;  /* 0x00008f0018817a23 */ /* 0x000fc40000010875 */
[--C-:B------:R-:W-:Y:S01]  /*e9e0*/  FFMA.FTZ R128, R134, c[0x0][0x23c], -R117.reuse ;  /* 0x00008f0086807a23 */ /* 0x100fe20000010875 */
[----:B------:R-:W-:Y:S01]  /*e9f0*/  LDSM.16.MT88.4 R24, [R146+0x9000] ;  /* 0x009000009218783b */ /* 0x000fe20000004200 */
[----:B------:R-:W-:Y:S02]  /*ea00*/  FFMA.FTZ R123, R132, c[0x0][0x23c], -R117 ;  /* 0x00008f00847b7a23 */ /* 0x000fe40000010875 */
[----:B------:R-:W-:Y:S01]  /*ea10*/  MUFU.EX2 R108, R108 ;  /* 0x0000006c006c7308 */ /* 0x000fe20000000800 */
[----:B------:R-:W-:Y:S02]  /*ea20*/  FFMA.FTZ R171, R124, c[0x0][0x23c], -R127 ;  /* 0x00008f007cab7a23 */ /* 0x000fe4000001087f */
[--C-:B------:R-:W-:Y:S02]  /*ea30*/  FFMA.FTZ R114, R114, c[0x0][0x23c], -R117.reuse ;  /* 0x00008f0072727a23 */ /* 0x100fe40000010875 */
[----:B------:R-:W-:Y:S02]  /*ea40*/  FFMA.FTZ R169, R112, c[0x0][0x23c], -R117 ;  /* 0x00008f0070a97a23 */ /* 0x000fe40000010875 */
[----:B------:R-:W-:Y:S01]  /*ea50*/  FADD.FTZ R106, R111, R106 ;  /* 0x0000006a6f6a7221 */ /* 0x000fe20000010000 */
[----:B------:R-:W5:Y:S01]  /*ea60*/  MUFU.EX2 R35, R35 ;  /* 0x0000002300237308 */ /* 0x000f620000000800 */
[----:B--2---:R-:W-:Y:S01]  /*ea70*/  F2FP.PACK_AB R85, R110, R113 ;  /* 0x000000716e55723e */ /* 0x004fe200000000ff */
[----:B------:R-:W-:-:S02]  /*ea80*/  FADD.FTZ R113, R113, R110 ;  /* 0x0000006e71717221 */ /* 0x000fc40000010000 */
[----:B------:R-:W-:-:S04]  /*ea90*/  FADD.FTZ R109, R109, R106 ;  /* 0x0000006a6d6d7221 */ /* 0x000fc80000010000 */
[----:B------:R-:W-:Y:S01]  /*eaa0*/  MUFU.EX2 R107, R107 ;  /* 0x0000006b006b7308 */ /* 0x000fe20000000800 */
[----:B------:R-:W-:Y:S01]  /*eab0*/  FADD.FTZ R30, R30, R109 ;  /* 0x0000006d1e1e7221 */ /* 0x000fe20000010000 */
[----:B-----5:R-:W-:-:S06]  /*eac0*/  F2FP.PACK_AB R87, R35, R108 ;  /* 0x0000006c2357723e */ /* 0x020fcc00000000ff */
[----:B------:R-:W2:Y:S01]  /*ead0*/  MUFU.EX2 R28, R28 ;  /* 0x0000001c001c7308 */ /* 0x000ea20000000800 */
        /* <DEDUP_REMOVED lines=46> */
[----:B------:R-:W-:-:S02]  /*edc0*/  FADD.FTZ R29, R0, R29 ;  /* 0x0000001d001d7221 */ /* 0x000fc40000010000 */
        /* <DEDUP_REMOVED lines=46> */
[----:B------:R-:W-:Y:S01]  /*f0b0*/  FFMA.FTZ R27, R120, c[0x0][0x23c], -R117 ;  /* 0x00008f00781b7a23 */ /* 0x000fe20000010875 */
[----:B--2---:R-:W-:Y:S01]  /*f0c0*/  HMMA.16816.F32 R56, R4, R8, R56 ;  /* 0x000000080438723c */ /* 0x004fe20000001838 */
[----:B------:R-:W-:-:S02]  /*f0d0*/  FFMA.FTZ R26, R125, c[0x0][0x23c], -R127 ;  /* 0x00008f007d1a7a23 */ /* 0x000fc4000001087f */
[----:B------:R-:W-:Y:S02]  /*f0e0*/  FFMA.FTZ R120, R115, c[0x0][0x23c], -R117 ;  /* 0x00008f0073787a23 */ /* 0x000fe40000010875 */
        /* <DEDUP_REMOVED lines=8> */
[----:B------:R-:W-:-:S04]  /*f170*/  FFMA.FTZ R25, R122, c[0x0][0x23c], -R127 ;  /* 0x00008f007a197a23 */ /* 0x000fc8000001087f */
[----:B------:R-:W-:Y:S03]  /*f180*/  MUFU.EX2 R24, R24 ;  /* 0x0000001800187308 */ /* 0x000fe60000000800 */
[C---:B------:R-:W-:Y:S01]  /*f190*/  HMMA.16816.F32 R68, R4.reuse, R18, R68 ;  /* 0x000000120444723c */ /* 0x040fe20000001844 */
[----:B------:R-:W2:Y:S04]  /*f1a0*/  LDSM.16.MT88.4 R16, [R145+0x9800] ;  /* 0x009800009110783b */ /* 0x000ea80000004200 */
[----:B------:R-:W4:Y:S03]  /*f1b0*/  MUFU.EX2 R25, R25 ;  /* 0x0000001900197308 */ /* 0x000f260000000800 */
[C---:B---3--:R-:W-:Y:S08]  /*f1c0*/  HMMA.16816.F32 R88, R4.reuse, R20, R88 ;  /* 0x000000140458723c */ /* 0x048ff00000001858 */
[C---:B------:R-:W-:Y:S08]  /*f1d0*/  HMMA.16816.F32 R84, R4.reuse, R22, R84 ;  /* 0x000000160454723c */ /* 0x040ff00000001854 */
[C---:B-1----:R-:W-:Y:S08]  /*f1e0*/  HMMA.16816.F32 R76, R4.reuse, R8, R76 ;  /* 0x00000008044c723c */ /* 0x042ff0000000184c */
[----:B------:R-:W-:Y:S01]  /*f1f0*/  HMMA.16816.F32 R80, R4, R10, R80 ;  /* 0x0000000a0450723c */ /* 0x000fe20000001850 */
[----:B------:R-:W1:Y:S06]  /*f200*/  LDSM.16.MT88.4 R8, [R146+0x9800] ;  /* 0x009800009208783b */ /* 0x000e6c0000004200 */
[----:B----4-:R-:W-:Y:S01]  /*f210*/  F2FP.PACK_AB R4, R25, R24 ;  /* 0x000000181904723e */ /* 0x010fe200000000ff */
        /* <DEDUP_REMOVED lines=15> */
[C---:B-1----:R-:W-:Y:S08]  /*f310*/  HMMA.16816.F32 R40, R4.reuse, R8, R40 ;  /* 0x000000080428723c */ /* 0x042ff00000001828 */
[C---:B------:R-:W-:Y:S01]  /*f320*/  HMMA.16816.F32 R44, R4.reuse, R10, R44 ;  /* 0x0000000a042c723c */ /* 0x040fe2000000182c */
[----:B------:R-:W1:Y:S07]  /*f330*/  LDSM.16.MT88.4 R8, [R148+0xb800] ;  /* 0x00b800009408783b */ /* 0x000e6e0000004200 */
        /* <DEDUP_REMOVED lines=79> */
.L_x_7619:
[----:B------:R-:W-:-:S05]  /*f830*/  IMAD.MOV.U32 R5, RZ, RZ, c[0x0][0x1a0] ;  /* 0x00006800ff057624 */ /* 0x000fca00078e00ff */
[----:B------:R-:W-:-:S04]  /*f840*/  LEA R5, -R5, RZ, 0x6 ;  /* 0x000000ff05057211 */ /* 0x000fc800078e31ff */
[----:B------:R-:W-:Y:S02]  /*f850*/  SHF.R.S32.HI R0, RZ, 0x1f, R5 ;  /* 0x0000001fff007819 */ /* 0x000fe40000011405 */
.L_x_7620:
        /* <DEDUP_REMOVED lines=26> */
[----:B------:R4:W-:Y:S01]  /*fa00*/  LDGSTS.E.BYPASS.LTC128B.128 [R160+0xb000], [R10.64+0x80] ;  /* 0x0b0000800aa07fae */ /* 0x0009e2000b901d46 */
[----:B-1----:R-:W-:-:S03]  /*fa10*/  IMAD.SHL.U32 R0, R0, 0x2, RZ ;  /* 0x0000000200007824 */ /* 0x002fc600078e00ff */
[----:B------:R1:W-:Y:S04]  /*fa20*/  LDGSTS.E.BYPASS.LTC128B.128 [R160+0x9800], [R16.64] ;  /* 0x0980000010a07fae */ /* 0x0003e8000b901d46 */
[----:B------:R1:W-:Y:S04]  /*fa30*/  LDGSTS.E.BYPASS.LTC128B.128 [R160+0xb800], [R16.64+0x80] ;  /* 0x0b80008010a07fae */ /* 0x0003e8000b901d46 */
[----:B------:R-:W-:Y:S04]  /*fa40*/  LDSM.16.M88.4 R112, [R154] ;  /* 0x000000009a70783b */ /* 0x000fe80000000200 */
[----:B------:R-:W5:Y:S04]  /*fa50*/  LDSM.16.M88.4 R20, [R153+0x4000] ;  /* 0x004000009914783b */ /* 0x000f680000000200 */
[----:B------:R-:W1:Y:S04]  /*fa60*/  LDSM.16.M88.4 R12, [R153+0x4800] ;  /* 0x00480000990c783b */ /* 0x000e680000000200 */
[----:B---3--:R-:W4:Y:S04]  /*fa70*/  LDSM.16.M88.4 R4, [R153+0x5000] ;  /* 0x005000009904783b */ /* 0x008f280000000200 */
[----:B------:R-:W3:Y:S04]  /*fa80*/  LDSM.16.M88.4 R104, [R153+0x5800] ;  /* 0x005800009968783b */ /* 0x000ee80000000200 */
        /* <DEDUP_REMOVED lines=39> */
[----:B------:R-:W-:Y:S01]  /*fd00*/  HMMA.16816.F32 R112, R104, R122, R112 ;  /* 0x0000007a6870723c */ /* 0x000fe20000001870 */
[----:B------:R-:W3:Y:S04]  /*fd10*/  LDSM.16.M88.4 R120, [R140+0x1800] ;  /* 0x001800008c78783b */ /* 0x000ee80000000200 */
        /* <DEDUP_REMOVED lines=11> */
[----:B------:R-:W-:Y:S04]  /*fdd0*/  LDSM.16.M88.4 R108, [R152+0x2000] ;  /* 0x00200000986c783b */ /* 0x000fe80000000200 */
[----:B------:R-:W3:Y:S03]  /*fde0*/  LDSM.16.M88.4 R120, [R153+0x7800] ;  /* 0x007800009978783b */ /* 0x000ee60000000200 */
        /* <DEDUP_REMOVED lines=9> */
[----:B---3--:R-:W-:Y:S08]  /*fe80*/  HMMA.16816.F32 R116, R124, R120, R116 ;  /* 0x000000787c74723c */ /* 0x008ff00000001874 */
[C---:B----4-:R-:W-:Y:S08]  /*fe90*/  HMMA.16816.F32 R24, R108.reuse, R104, R24 ;  /* 0x000000686c18723c */ /* 0x050ff00000001818 */
[C---:B------:R-:W-:Y:S01]  /*fea0*/  HMMA.16816.F32 R20, R108.reuse, R106, R20 ;  /* 0x0000006a6c14723c */ /* 0x040fe20000001814 */
[----:B------:R-:W-:Y:S07]  /*feb0*/  LDSM.16.M88.4 R104, [R150+0x2000] ;  /* 0x002000009668783b */ /* 0x000fee0000000200 */
[C---:B-1----:R-:W-:Y:S08]  /*fec0*/  HMMA.16816.F32 R16, R108.reuse, R32, R16 ;  /* 0x000000206c10723c */ /* 0x042ff00000001810 */
[C---:B------:R-:W-:Y:S01]  /*fed0*/  HMMA.16816.F32 R12, R108.reuse, R34, R12 ;  /* 0x000000226c0c723c */ /* 0x040fe2000000180c */
[----:B------:R-:W1:Y:S07]  /*fee0*/  LDSM.16.M88.4 R32, [R147+0x6000] ;  /* 0x006000009320783b */ /* 0x000e6e0000000200 */
[C---:B--2---:R-:W-:Y:S08]  /*fef0*/  HMMA.16816.F32 R8, R108.reuse, R28, R8 ;  /* 0x0000001c6c08723c */ /* 0x044ff00000001808 */
[----:B------:R-:W-:Y:S01]  /*ff00*/  HMMA.16816.F32 R4, R108, R30, R4 ;  /* 0x0000001e6c04723c */ /* 0x000fe20000001804 */
[----:B------:R-:W2:Y:S07]  /*ff10*/  LDSM.16.M88.4 R28, [R147+0x6800] ;  /* 0x00680000931c783b */ /* 0x000eae0000000200 */
[----:B------:R-:W-:Y:S01]  /*ff20*/  HMMA.16816.F32 R112, R124, R122, R112 ;  /* 0x0000007a7c70723c */ /* 0x000fe20000001870 */
[----:B------:R-:W3:Y:S07]  /*ff30*/  LDSM.16.M88.4 R120, [R136] ;  /* 0x000000008878783b */ /* 0x000eee0000000200 */
[C---:B-1----:R-:W-:Y:S08]  /*ff40*/  HMMA.16816.F32 R24, R104.reuse, R32, R24 ;  /* 0x000000206818723c */ /* 0x042ff00000001818 */
[C---:B------:R-:W-:Y:S01]  /*ff50*/  HMMA.16816.F32 R20, R104.reuse, R34, R20 ;  /* 0x000000226814723c */ /* 0x040fe20000001814 */
[----:B------:R-:W-:Y:S07]  /*ff60*/  LDSM.16.M88.4 R32, [R149+0x2000] ;  /* 0x002000009520783b */ /* 0x000fee0000000200 */
[C---:B--2---:R-:W-:Y:S08]  /*ff70*/  HMMA.16816.F32 R16, R104.reuse, R28, R16 ;  /* 0x0000001c6810723c */ /* 0x044ff00000001810 */
[----:B------:R-:W-:Y:S01]  /*ff80*/  HMMA.16816.F32 R12, R104, R30, R12 ;  /* 0x0000001e680c723c */ /* 0x000fe2000000180c */
[----:B------:R-:W1:Y:S07]  /*ff90*/  LDSM.16.M88.4 R28, [R140+0x2000] ;  /* 0x002000008c1c783b */ /* 0x000e6e0000000200 */
[C---:B---3--:R-:W-:Y:S08]  /*ffa0*/  HMMA.16816.F32 R116, R108.reuse, R120, R116 ;  /* 0x000000786c74723c */ /* 0x048ff00000001874 */
[----:B------:R-:W-:Y:S01]  /*ffb0*/  HMMA.16816.F32 R112, R108, R122, R112 ;  /* 0x0000007a6c70723c */ /* 0x000fe20000001870 */
[----:B------:R-:W2:Y:S04]  /*ffc0*/  LDSM.16.M88.4 R108, [R147+0x7000] ;  /* 0x00700000936c783b */ /* 0x000ea80000000200 */
[----:B------:R-:W3:Y:S03]  /*ffd0*/  LDSM.16.M88.4 R120, [R147+0x7800] ;  /* 0x007800009378783b */ /* 0x000ee60000000200 */
[C---:B-1----:R-:W-:Y:S07]  /*ffe0*/  HMMA.16816.F32 R24, R32.reuse, R28, R24 ;  /* 0x0000001c2018723c */ /* 0x042fee0000001818 */
[----:B------:R-:W-:Y:S01]  /*fff0*/  LOP3.LUT R29, R0, 0x6, RZ, 0xc0, !PT ;  /* 0x00000006001d7812 */ /* 0x000fe200078ec0ff */
[----:B------:R-:W-:Y:S04]  /*10000*/  HMMA.16816.F32 R20, R32, R30, R20 ;  /* 0x0000001e2014723c */ /* 0x000fe80000001814 */
[----:B------:R-:W-:-:S04]  /*10010*/  IMAD R102, R164, 0x40, R29 ;  /* 0x00000040a4667824 */ /* 0x000fc800078e021d */
[C---:B--2---:R-:W-:Y:S01]  /*10020*/  HMMA.16816.F32 R8, R104.reuse, R108, R8 ;  /* 0x0000006c6808723c */ /* 0x044fe20000001808 */
[C---:B------:R-:W-:Y:S02]  /*10030*/  IADD3 R0, R102.reuse, 0x1, RZ ;  /* 0x0000000166007810 */ /* 0x040fe40007ffe0ff */
[-C--:B------:R-:W-:Y:S02]  /*10040*/  ISETP.GE.AND P2, PT, R102, R2.reuse, PT ;  /* 0x000000026600720c */ /* 0x080fe40003f46270 */
[C---:B------:R-:W-:Y:S02]  /*10050*/  ISETP.GE.AND P4, PT, R0.reuse, R2, PT ;  /* 0x000000020000720c */ /* 0x040fe40003f86270 */
[----:B------:R-:W-:Y:S01]  /*10060*/  ISETP.GE.AND P1, PT, R0, R103, PT ;  /* 0x000000670000720c */ /* 0x000fe20003f26270 */
[----:B------:R-:W-:Y:S01]  /*10070*/  HMMA.16816.F32 R4, R104, R110, R4 ;  /* 0x0000006e6804723c */ /* 0x000fe20000001804 */
[----:B------:R-:W1:Y:S01]  /*10080*/  LDSM.16.M88.4 R108, [R140+0x2800] ;  /* 0x002800008c6c783b */ /* 0x000e620000000200 */
[----:B------:R-:W-:-:S02]  /*10090*/  IADD3 R0, R102, 0x8, RZ ;  /* 0x0000000866007810 */ /* 0x000fc40007ffe0ff */
[CC--:B------:R-:W-:Y:S02]  /*100a0*/  ISETP.GE.AND P0, PT, R102.reuse, R103.reuse, PT ;  /* 0x000000676600720c */ /* 0x0c0fe40003f06270 */
[----:B------:R-:W-:Y:S02]  /*100b0*/  IADD3 R28, R102, 0x9, RZ ;  /* 0x00000009661c7810 */ /* 0x000fe40007ffe0ff */
[C---:B---3--:R-:W-:Y:S01]  /*100c0*/  HMMA.16816.F32 R116, R104.reuse, R120, R116 ;  /* 0x000000786874723c */ /* 0x048fe20000001874 */
[CC--:B------:R-:W-:Y:S02]  /*100d0*/  ISETP.GE.AND P6, PT, R0.reuse, R2.reuse, PT ;  /* 0x000000020000720c */ /* 0x0c0fe40003fc6270 */
[----:B------:R-:W-:Y:S02]  /*100e0*/  ISETP.GE.AND P5, PT, R0, R103, PT ;  /* 0x000000670000720c */ /* 0x000fe40003fa6270 */
[----:B------:R-:W-:Y:S02]  /*100f0*/  FSEL R127, R24, -INF , !P2 ;  /* 0xff800000187f7808 */ /* 0x000fe40005000000 */
[----:B------:R-:W-:Y:S01]  /*10100*/  FSEL R0, R26, -INF , !P0 ;  /* 0xff8000001a007808 */ /* 0x000fe20004000000 */
[----:B------:R-:W-:Y:S01]  /*10110*/  HMMA.16816.F32 R112, R104, R122, R112 ;  /* 0x0000007a6870723c */ /* 0x000fe20000001870 */
[----:B------:R-:W2:Y:S01]  /*10120*/  LDSM.16.M88.4 R104, [R140+0x3000] ;  /* 0x003000008c68783b */ /* 0x000ea20000000200 */
[----:B------:R-:W-:-:S02]  /*10130*/  ISETP.GE.AND P2, PT, R28, R2, PT ;  /* 0x000000021c00720c */ /* 0x000fc40003f46270 */
[----:B------:R-:W-:Y:S02]  /*10140*/  ISETP.GE.AND P0, PT, R28, R103, PT ;  /* 0x000000671c00720c */ /* 0x000fe40003f06270 */
[----:B------:R-:W3:Y:S01]  /*10150*/  LDSM.16.M88.4 R28, [R140+0x3800] ;  /* 0x003800008c1c783b */ /* 0x000ee20000000200 */
[----:B------:R-:W-:Y:S01]  /*10160*/  IADD3 R26, R102, 0x10, RZ ;  /* 0x00000010661a7810 */ /* 0x000fe20007ffe0ff */
[----:B------:R-:W-:-:S04]  /*10170*/  DEPBAR.LE SB0, 0x0 ;  /* 0x000080000000791a */ /* 0x000fc80000000000 */
[----:B------:R-:W-:Y:S02]  /*10180*/  FSEL R130, R27, -INF , !P1 ;  /* 0xff8000001b827808 */ /* 0x000fe40004800000 */
[----:B------:R-:W-:Y:S02]  /*10190*/  IADD3 R24, R102, 0x11, RZ ;  /* 0x0000001166187810 */ /* 0x000fe40007ffe0ff */
[----:B------:R-:W-:Y:S02]  /*101a0*/  ISETP.GE.AND P1, PT, R26, R103, PT ;  /* 0x000000671a00720c */ /* 0x000fe40003f26270 */
[----:B------:R-:W-:Y:S02]  /*101b0*/  FSEL R25, R25, -INF , !P4 ;  /* 0xff80000019197808 */ /* 0x000fe40006000000 */
[----:B------:R-:W-:Y:S02]  /*101c0*/  FSEL R132, R22, -INF , !P5 ;  /* 0xff80000016847808 */ /* 0x000fe40006800000 */
[----:B------:R-:W-:-:S02]  /*101d0*/  ISETP.GE.AND P4, PT, R26, R2, PT ;  /* 0x000000021a00720c */ /* 0x000fc40003f86270 */
[-C--:B------:R-:W-:Y:S01]  /*101e0*/  ISETP.GE.AND P5, PT, R24, R103.reuse, PT ;  /* 0x000000671800720c */ /* 0x080fe20003fa6270 */
[C---:B-1----:R-:W-:Y:S01]  /*101f0*/  HMMA.16816.F32 R16, R32.reuse, R108, R16 ;  /* 0x0000006c2010723c */ /* 0x042fe20000001810 */
[----:B------:R-:W-:Y:S02]  /*10200*/  IADD3 R22, R102, 0x18, RZ ;  /* 0x0000001866167810 */ /* 0x000fe40007ffe0ff */
[----:B------:R-:W-:Y:S02]  /*10210*/  FSEL R131, R20, -INF , !P6 ;  /* 0xff80000014837808 */ /* 0x000fe40007000000 */
[----:B------:R-:W-:Y:S02]  /*10220*/  FSEL R129, R21, -INF , !P2 ;  /* 0xff80000015817808 */ /* 0x000fe40005000000 */
[----:B------:R-:W-:Y:S01]  /*10230*/  FSEL R108, R23, -INF , !P0 ;  /* 0xff800000176c7808 */ /* 0x000fe20004000000 */
[----:B------:R-:W-:Y:S01]  /*10240*/  HMMA.16816.F32 R12, R32, R110, R12 ;  /* 0x0000006e200c723c */ /* 0x000fe2000000180c */
[----:B------:R-:W-:-:S02]  /*10250*/  ISETP.GE.AND P0, PT, R22, R103, PT ;  /* 0x000000671600720c */ /* 0x000fc40003f06270 */
[----:B------:R-:W-:Y:S02]  /*10260*/  IADD3 R20, R102, 0x19, RZ ;  /* 0x0000001966147810 */ /* 0x000fe40007ffe0ff */
[-C--:B------:R-:W-:Y:S02]  /*10270*/  ISETP.GE.AND P2, PT, R22, R2.reuse, PT ;  /* 0x000000021600720c */ /* 0x080fe40003f46270 */
[----:B------:R-:W-:Y:S01]  /*10280*/  ISETP.GE.AND P6, PT, R24, R2, PT ;  /* 0x000000021800720c */ /* 0x000fe20003fc6270 */
[C---:B--2---:R-:W-:Y:S08]  /*10290*/  HMMA.16816.F32 R8, R32.reuse, R104, R8 ;  /* 0x000000682008723c */ /* 0x044ff00000001808 */
[----:B---3--:R-:W-:Y:S01]  /*102a0*/  HMMA.16816.F32 R116, R32, R28, R116 ;  /* 0x0000001c2074723c */ /* 0x008fe20000001874 */
[----:B------:R-:W-:-:S02]  /*102b0*/  FSEL R128, R18, -INF , !P1 ;  /* 0xff80000012807808 */ /* 0x000fc40004800000 */
[----:B------:R-:W-:Y:S02]  /*102c0*/  IADD3 R18, R102, 0x20, RZ ;  /* 0x0000002066127810 */ /* 0x000fe40007ffe0ff */
[----:B------:R-:W-:Y:S02]  /*102d0*/  FSEL R125, R16, -INF , !P4 ;  /* 0xff800000107d7808 */ /* 0x000fe40006000000 */
[----:B------:R-:W-:Y:S01]  /*102e0*/  FSEL R110, R19, -INF , !P5 ;  /* 0xff800000136e7808 */ /* 0x000fe20006800000 */
[----:B------:R-:W-:Y:S01]  /*102f0*/  HMMA.16816.F32 R4, R32, R106, R4 ;  /* 0x0000006a2004723c */ /* 0x000fe20000001804 */
[----:B------:R-:W-:Y:S01]  /*10300*/  IADD3 R16, R102, 0x21, RZ ;  /* 0x0000002166107810 */ /* 0x000fe20007ffe0ff */
[----:B------:R-:W-:Y:S01]  /*10310*/  BAR.SYNC.DEFER_BLOCKING 0x0 ;  /* 0x0000000000007b1d */ /* 0x000fe20000010000 */
[----:B------:R-:W-:Y:S02]  /*10320*/  ISETP.GE.AND P5, PT, R18, R103, PT ;  /* 0x000000671200720c */ /* 0x000fe40003fa6270 */
[----:B------:R-:W-:-:S02]  /*10330*/  FSEL R126, R14, -INF , !P0 ;  /* 0xff8000000e7e7808 */ /* 0x000fc40004000000 */
[-C--:B------:R-:W-:Y:S01]  /*10340*/  ISETP.GE.AND P0, PT, R16, R103.reuse, PT ;  /* 0x000000671000720c */ /* 0x080fe20003f06270 */
[----:B------:R-:W-:Y:S01]  /*10350*/  HMMA.16816.F32 R112, R32, R30, R112 ;  /* 0x0000001e2070723c */ /* 0x000fe20000001870 */
[----:B------:R-:W-:Y:S02]  /*10360*/  FSEL R22, R10, -INF , !P5 ;  /* 0xff8000000a167808 */ /* 0x000fe40006800000 */
[----:B------:R-:W-:Y:S02]  /*10370*/  IADD3 R10, R102, 0x30, RZ ;  /* 0x00000030660a7810 */ /* 0x000fe40007ffe0ff */
[C---:B------:R-:W-:Y:S02]  /*10380*/  ISETP.GE.AND P4, PT, R20.reuse, R2, PT ;  /* 0x000000021400720c */ /* 0x040fe40003f86270 */
[----:B------:R-:W-:Y:S02]  /*10390*/  ISETP.GE.AND P1, PT, R20, R103, PT ;  /* 0x000000671400720c */ /* 0x000fe40003f26270 */
[----:B------:R-:W-:-:S02]  /*103a0*/  FSEL R20, R11, -INF , !P0 ;  /* 0xff8000000b147808 */ /* 0x000fc40004000000 */
[----:B------:R-:W-:Y:S02]  /*103b0*/  ISETP.GE.AND P0, PT, R10, R103, PT ;  /* 0x000000670a00720c */ /* 0x000fe40003f06270 */
[----:B------:R-:W-:Y:S02]  /*103c0*/  FSEL R101, R17, -INF , !P6 ;  /* 0xff80000011657808 */ /* 0x000fe40007000000 */
[----:B------:R-:W-:Y:S02]  /*103d0*/  ISETP.GE.AND P6, PT, R18, R2, PT ;  /* 0x000000021200720c */ /* 0x000fe40003fc6270 */
[----:B------:R-:W-:Y:S02]  /*103e0*/  IADD3 R14, R102, 0x28, RZ ;  /* 0x00000028660e7810 */ /* 0x000fe40007ffe0ff */
[----:B------:R-:W-:Y:S02]  /*103f0*/  FSEL R104, R118, -INF , !P0 ;  /* 0xff80000076687808 */ /* 0x000fe40004000000 */
[----:B------:R-:W-:-:S02]  /*10400*/  FSEL R111, R12, -INF , !P2 ;  /* 0xff8000000c6f7808 */ /* 0x000fc40005000000 */
[----:B------:R-:W-:Y:S02]  /*10410*/  FSEL R124, R15, -INF , !P1 ;  /* 0xff8000000f7c7808 */ /* 0x000fe40004800000 */
[----:B------:R-:W-:Y:S02]  /*10420*/  ISETP.GT.AND P0, PT, R164, R155, PT ;  /* 0x0000009ba400720c */ /* 0x000fe40003f04270 */
[-C--:B------:R-:W-:Y:S02]  /*10430*/  ISETP.GE.AND P2, PT, R16, R2.reuse, PT ;  /* 0x000000021000720c */ /* 0x080fe40003f46270 */
[----:B------:R-:W-:Y:S02]  /*10440*/  ISETP.GE.AND P1, PT, R14, R2, PT ;  /* 0x000000020e00720c */ /* 0x000fe40003f26270 */
[----:B------:R-:W-:Y:S02]  /*10450*/  FSEL R21, R8, -INF , !P6 ;  /* 0xff80000008157808 */ /* 0x000fe40007000000 */
[----:B------:R-:W-:-:S02]  /*10460*/  IADD3 R12, R102, 0x29, RZ ;  /* 0x00000029660c7810 */ /* 0x000fc40007ffe0ff */
[----:B------:R-:W-:Y:S02]  /*10470*/  IADD3 R8, R102, 0x31, RZ ;  /* 0x0000003166087810 */ /* 0x000fe40007ffe0ff */
[----:B------:R-:W-:Y:S02]  /*10480*/  FSEL R109, R13, -INF , !P4 ;  /* 0xff8000000d6d7808 */ /* 0x000fe40006000000 */
[----:B------:R-:W-:Y:S02]  /*10490*/  FSEL R23, R9, -INF , !P2 ;  /* 0xff80000009177808 */ /* 0x000fe40005000000 */
[----:B------:R-:W-:Y:S02]  /*104a0*/  FSEL R123, R4, -INF , !P1 ;  /* 0xff800000047b7808 */ /* 0x000fe40004800000 */
[----:B------:R-:W-:Y:S02]  /*104b0*/  ISETP.GE.AND P4, PT, R14, R103, PT ;  /* 0x000000670e00720c */ /* 0x000fe40003f86270 */
[----:B------:R-:W-:-:S02]  /*104c0*/  ISETP.GE.AND P6, PT, R12, R2, PT ;  /* 0x000000020c00720c */ /* 0x000fc40003fc6270 */
[----:B------:R-:W-:Y:S02]  /*104d0*/  ISETP.GE.AND P5, PT, R12, R103, PT ;  /* 0x000000670c00720c */ /* 0x000fe40003fa6270 */
        /* <DEDUP_REMOVED lines=79> */
.L_x_7622:
[----:B------:R-:W-:-:S05]  /*109d0*/  IMAD.MOV.U32 R6, RZ, RZ, c[0x0][0x198] ;  /* 0x00006600ff067624 */ /* 0x000fca00078e00ff */
[----:B------:R-:W-:-:S04]  /*109e0*/  LEA R6, -R6, RZ, 0x6 ;  /* 0x000000ff06067211 */ /* 0x000fc800078e31ff */
[----:B------:R-:W-:Y:S02]  /*109f0*/  SHF.R.S32.HI R2, RZ, 0x1f, R6 ;  /* 0x0000001fff027819 */ /* 0x000fe40000011406 */
.L_x_7623:
        /* <DEDUP_REMOVED lines=24> */
.L_x_7621:
        /* <DEDUP_REMOVED lines=61> */
[----:B------:R-:W-:Y:S01]  /*10f50*/  FFMA.FTZ R31, R108, c[0x0][0x23c], -R35 ;  /* 0x00008f006c1f7a23 */ /* 0x000fe20000010823 */
[----:B------:R-:W1:Y:S01]  /*10f60*/  MUFU.EX2 R28, R28 ;  /* 0x0000001c001c7308 */ /* 0x000e620000000800 */
[----:B------:R-:W-:Y:S02]  /*10f70*/  FMUL.FTZ R32, R4, c[0x0][0x23c] ;  /* 0x00008f0004207a20 */ /* 0x000fe40000410000 */
[----:B------:R-:W-:Y:S02]  /*10f80*/  FMUL.FTZ R3, R6, c[0x0][0x23c] ;  /* 0x00008f0006037a20 */ /* 0x000fe40000410000 */
[--C-:B------:R-:W-:Y:S02]  /*10f90*/  FFMA.FTZ R103, R111, c[0x0][0x23c], -R106.reuse ;  /* 0x00008f006f677a23 */ /* 0x100fe4000001086a */
        /* <DEDUP_REMOVED lines=25> */
[--C-:B------:R-:W-:Y:S02]  /*11130*/  FFMA.FTZ R105, R105, c[0x0][0x23c], -R106.reuse ;  /* 0x00008f0069697a23 */ /* 0x100fe4000001086a */
[----:B------:R-:W-:Y:S01]  /*11140*/  FFMA.FTZ R106, R113, c[0x0][0x23c], -R106 ;  /* 0x00008f00716a7a23 */ /* 0x000fe2000001086a */
[----:B------:R-:W2:Y:S01]  /*11150*/  MUFU.EX2 R31, R31 ;  /* 0x0000001f001f7308 */ /* 0x000ea20000000800 */
[----:B-1----:R-:W-:Y:S01]  /*11160*/  F2FP.PACK_AB R5, R2, R24 ;  /* 0x000000180205723e */ /* 0x002fe200000000ff */
[----:B------:R-:W-:-:S02]  /*11170*/  FFMA.FTZ R104, R104, c[0x0][0x23c], -R35 ;  /* 0x00008f0068687a23 */ /* 0x000fc40000010823 */
[--C-:B------:R-:W-:Y:S02]  /*11180*/  FFMA.FTZ R113, R102, c[0x0][0x23c], -R35.reuse ;  /* 0x00008f0066717a23 */ /* 0x100fe40000010823 */
[--C-:B------:R-:W-:Y:S02]  /*11190*/  FFMA.FTZ R34, R34, c[0x0][0x23c], -R35.reuse ;  /* 0x00008f0022227a23 */ /* 0x100fe40000010823 */
[----:B------:R-:W1:Y:S01]  /*111a0*/  MUFU.EX2 R32, R32 ;  /* 0x0000002000207308 */ /* 0x000e620000000800 */
[----:B------:R-:W-:-:S07]  /*111b0*/  FFMA.FTZ R33, R33, c[0x0][0x23c], -R35 ;  /* 0x00008f0021217a23 */ /* 0x000fce0000010823 */
        /* <DEDUP_REMOVED lines=126> */
[----:B-----5:R-:W-:Y:S01]  /*119a0*/  HMMA.16816.F32 R96, R4, R16, R96 ;  /* 0x000000100460723c */ /* 0x020fe20000001860 */
[----:B------:R-:W-:Y:S01]  /*119b0*/  FADD.FTZ R3, R103, R0 ;  /* 0x0000000067037221 */ /* 0x000fe20000010000 */
[----:B------:R-:W-:Y:S03]  /*119c0*/  MUFU.EX2 R106, R106 ;  /* 0x0000006a006a7308 */ /* 0x000fe60000000800 */
[----:B------:R-:W-:-:S03]  /*119d0*/  FADD.FTZ R3, R108, R3 ;  /* 0x000000036c037221 */ /* 0x000fc60000010000 */
        /* <DEDUP_REMOVED lines=32> */
[----:B------:R-:W-:Y:S02]  /*11be0*/  F2FP.PACK_AB R7, R123, R122 ;  /* 0x0000007a7b07723e */ /* 0x000fe400000000ff */
[----:B------:R-:W-:Y:S01]  /*11bf0*/  MOV R3, R29 ;  /* 0x0000001d00037202 */ /* 0x000fe20000000f00 */
[----:B------:R-:W-:-:S04]  /*11c00*/  FADD.FTZ R0, R116, R115 ;  /* 0x0000007374007221 */ /* 0x000fc80000010000 */
        /* <DEDUP_REMOVED lines=27> */
[----:B--2---:R-:W-:-:S02]  /*11dc0*/  F2FP.PACK_AB R5, R113, R104 ;  /* 0x000000687105723e */ /* 0x004fc400000000ff */
[----:B------:R-:W-:Y:S01]  /*11dd0*/  F2FP.PACK_AB R6, R106, R105 ;  /* 0x000000696a06723e */ /* 0x000fe200000000ff */
[----:B------:R-:W-:Y:S01]  /*11de0*/  FADD.FTZ R120, R120, R107 ;  /* 0x0000006b78787221 */ /* 0x000fe20000010000 */
[----:B---3--:R-:W-:-:S03]  /*11df0*/  F2FP.PACK_AB R7, R33, R34 ;  /* 0x000000222107723e */ /* 0x008fc600000000ff */
[----:B------:R-:W-:-:S04]  /*11e00*/  FADD.FTZ R105, R105, R120 ;  /* 0x0000007869697221 */ /* 0x000fc80000010000 */
[----:B------:R-:W-:Y:S01]  /*11e10*/  HMMA.16816.F32 R96, R4, R20, R96 ;  /* 0x000000140460723c */ /* 0x000fe20000001860 */
[----:B------:R-:W-:-:S07]  /*11e20*/  FADD.FTZ R171, R106, R105 ;  /* 0x000000696aab7221 */ /* 0x000fce0000010000 */
[C---:B------:R-:W-:Y:S01]  /*11e30*/  HMMA.16816.F32 R36, R4.reuse, R22, R36 ;  /* 0x000000160424723c */ /* 0x040fe20000001824 */
[----:B------:R-:W2:Y:S07]  /*11e40*/  LDSM.16.MT88.4 R20, [R148+0xb800] ;  /* 0x00b800009414783b */ /* 0x000eae0000004200 */
[C---:B-1----:R-:W-:Y:S08]  /*11e50*/  HMMA.16816.F32 R40, R4.reuse, R16, R40 ;  /* 0x000000100428723c */ /* 0x042ff00000001828 */
[C---:B----4-:R-:W-:Y:S08]  /*11e60*/  HMMA.16816.F32 R48, R4.reuse, R8, R48 ;  /* 0x000000080430723c */ /* 0x050ff00000001830 */
[C---:B------:R-:W-:Y:S01]  /*11e70*/  HMMA.16816.F32 R52, R4.reuse, R10, R52 ;  /* 0x0000000a0434723c */ /* 0x040fe20000001834 */
[----:B------:R-:W1:Y:S07]  /*11e80*/  LDSM.16.MT88.4 R8, [R145+0xb800] ;  /* 0x00b800009108783b */ /* 0x000e6e0000004200 */
[C---:B------:R-:W-:Y:S01]  /*11e90*/  HMMA.16816.F32 R44, R4.reuse, R18, R44 ;  /* 0x00000012042c723c */ /* 0x040fe2000000182c */
[----:B------:R-:W3:Y:S07]  /*11ea0*/  LDSM.16.MT88.4 R16, [R146+0xb800] ;  /* 0x00b800009210783b */ /* 0x000eee0000004200 */
[C---:B------:R-:W-:Y:S08]  /*11eb0*/  HMMA.16816.F32 R56, R4.reuse, R12, R56 ;  /* 0x0000000c0438723c */ /* 0x040ff00000001838 */
[C---:B------:R-:W-:Y:S01]  /*11ec0*/  HMMA.16816.F32 R60, R4.reuse, R14, R60 ;  /* 0x0000000e043c723c */ /* 0x040fe2000000183c */
[----:B------:R-:W4:Y:S07]  /*11ed0*/  LDSM.16.MT88.4 R12, [R144+0xb800] ;  /* 0x00b80000900c783b */ /* 0x000f2e0000004200 */
[C---:B--2---:R-:W-:Y:S08]  /*11ee0*/  HMMA.16816.F32 R64, R4.reuse, R20, R64 ;  /* 0x000000140440723c */ /* 0x044ff00000001840 */
[C---:B------:R-:W-:Y:S08]  /*11ef0*/  HMMA.16816.F32 R68, R4.reuse, R22, R68 ;  /* 0x000000160444723c */ /* 0x040ff00000001844 */
[C---:B-1----:R-:W-:Y:S07]  /*11f00*/  HMMA.16816.F32 R76, R4.reuse, R8, R76 ;  /* 0x00000008044c723c */ /* 0x042fee000000184c */
        /* <DEDUP_REMOVED lines=10> */
[----:B----4-:R-:W-:Y:S03]  /*11fb0*/  HMMA.16816.F32 R88, R4, R12, R88 ;  /* 0x0000000c0458723c */ /* 0x010fe60000001858 */
[----:B------:R-:W-:-:S04]  /*11fc0*/  FADD.FTZ R113, R113, R104 ;  /* 0x0000006871717221 */ /* 0x000fc80000010000 */
[----:B------:R-:W-:Y:S01]  /*11fd0*/  FADD.FTZ R34, R34, R113 ;  /* 0x0000007122227221 */ /* 0x000fe20000010000 */
[----:B------:R-:W-:Y:S03]  /*11fe0*/  HMMA.16816.F32 R84, R4, R14, R84 ;  /* 0x0000000e0454723c */ /* 0x000fe60000001854 */
[----:B------:R-:W-:Y:S11]  /*11ff0*/  FADD.FTZ R169, R33, R34 ;  /* 0x0000002221a97221 */ /* 0x000ff60000010000 */
[----:B------:R-:W-:Y:S05]  /*12000*/  @!UPT UIADD3 URZ, URZ, URZ, URZ ;  /* 0x0000003f3f3ff290 */ /* 0x000fea000fffe03f */
.L_x_7618:
[----:B------:R-:W-:Y:S05]  /*12010*/  @!P0 BRA `(.L_x_7624) ;  /* 0x000026d000008947 */ /* 0x000fea0003800000 */
[----:B------:R-:W-:Y:S01]  /*12020*/  ULDC.64 UR4, c[0x0][0x1a0] ;  /* 0x0000680000047ab9 */ /* 0x000fe20000000a00 */
[----:B------:R-:W-:Y:S01]  /*12030*/  IMAD.MOV.U32 R0, RZ, RZ, R3 ;  /* 0x000000ffff007224 */ /* 0x000fe200078e0003 */
[----:B------:R-:W-:Y:S01]  /*12040*/  ULEA UR9, -UR4, URZ, 0x6 ;  /* 0x0000003f04097291 */ /* 0x000fe2000f8e313f */
[----:B------:R-:W-:Y:S01]  /*12050*/  IMAD.MOV.U32 R101, RZ, RZ, R100 ;  /* 0x000000ffff657224 */ /* 0x000fe200078e0064 */
[----:B------:R-:W-:Y:S02]  /*12060*/  UMOV UR8, 0x5 ;  /* 0x0000000500087882 */ /* 0x000fe40000000000 */
[----:B------:R-:W-:-:S02]  /*12070*/  USHF.R.S32.HI UR13, URZ, 0x1f, UR9 ;  /* 0x0000001f3f0d7899 */ /* 0x000fc40008011409 */
[----:B------:R-:W-:Y:S01]  /*12080*/  USHF.L.U64.HI UR10, UR4, UR8, UR5 ;  /* 0x00000008040a7299 */ /* 0x000fe20008010205 */
[----:B------:R-:W-:Y:S01]  /*12090*/  MOV R172, UR9 ;  /* 0x0000000900ac7c02 */ /* 0x000fe20008000f00 */
[----:B------:R-:W-:Y:S02]  /*120a0*/  USHF.L.U32 UR11, UR4, 0x5, URZ ;  /* 0x00000005040b7899 */ /* 0x000fe4000800063f */
[----:B------:R-:W-:Y:S01]  /*120b0*/  MOV R170, UR13 ;  /* 0x0000000d00aa7c02 */ /* 0x000fe20008000f00 */
[----:B------:R-:W-:Y:S02]  /*120c0*/  ULDC.64 UR4, c[0x0][0x198] ;  /* 0x0000660000047ab9 */ /* 0x000fe40000000a00 */
[----:B------:R-:W-:Y:S02]  /*120d0*/  ULEA UR12, -UR4, URZ, 0x6 ;  /* 0x0000003f040c7291 */ /* 0x000fe4000f8e313f */
[----:B------:R-:W-:Y:S02]  /*120e0*/  USHF.L.U64.HI UR5, UR4, UR8, UR5 ;  /* 0x0000000804057299 */ /* 0x000fe40008010205 */
[----:B------:R-:W-:-:S02]  /*120f0*/  USHF.L.U32 UR4, UR4, 0x5, URZ ;  /* 0x0000000504047899 */ /* 0x000fc4000800063f */
[----:B------:R-:W-:Y:S02]  /*12100*/  USHF.R.S32.HI UR8, URZ, 0x1f, UR12 ;  /* 0x0000001f3f087899 */ /* 0x000fe4000801140c */
.L_x_7628:
        /* <DEDUP_REMOVED lines=65> */
.L_x_7625:
        /* <DEDUP_REMOVED lines=38> */
[----:B------:R-:W-:Y:S07]  /*12780*/  LDSM.16.M88.4 R116, [R147+0x4000] ;  /* 0x004000009374783b */ /* 0x000fee0000000200 */
        /* <DEDUP_REMOVED lines=153> */
.L_x_7627:
        /* <DEDUP_REMOVED lines=21> */
.L_x_7626:
        /* <DEDUP_REMOVED lines=236> */
[C---:B--2---:R-:W-:Y:S04]  /*14130*/  FADD.FTZ R0, R113.reuse, R0 ;  /* 0x0000000071007221 */ /* 0x044fe80000010000 */
[C---:B-1----:R-:W-:Y:S08]  /*14140*/  HMMA.16816.F32 R72, R88.reuse, R104, R72 ;  /* 0x000000685848723c */ /* 0x042ff00000001848 */
[C---:B------:R-:W-:Y:S01]  /*14150*/  HMMA.16816.F32 R12, R88.reuse, R106, R12 ;  /* 0x0000006a580c723c */ /* 0x040fe2000000180c */
[----:B------:R-:W1:Y:S07]  /*14160*/  LDSM.16.MT88.4 R104, [R144+0x9000] ;  /* 0x009000009068783b */ /* 0x000e6e0000004200 */
[C---:B-----5:R-:W-:Y:S07]  /*14170*/  HMMA.16816.F32 R76, R88.reuse, R20, R76 ;  /* 0x00000014584c723c */ /* 0x060fee000000184c */
[----:B------:R-:W-:Y:S01]  /*14180*/  F2FP.PACK_AB R20, R130, R129 ;  /* 0x000000818214723e */ /* 0x000fe200000000ff */
[C---:B------:R-:W-:Y:S04]  /*14190*/  HMMA.16816.F32 R80, R88.reuse, R22, R80 ;  /* 0x000000165850723c */ /* 0x040fe80000001850 */
[----:B------:R-:W-:Y:S01]  /*141a0*/  F2FP.PACK_AB R21, R113, R112 ;  /* 0x000000707115723e */ /* 0x000fe200000000ff */
[----:B------:R-:W-:Y:S02]  /*141b0*/  FADD.FTZ R129, R129, R126 ;  /* 0x0000007e81817221 */ /* 0x000fe40000010000 */
[----:B----4-:R-:W-:Y:S01]  /*141c0*/  F2FP.PACK_AB R22, R115, R114 ;  /* 0x000000727316723e */ /* 0x010fe200000000ff */
[C---:B------:R-:W-:Y:S04]  /*141d0*/  HMMA.16816.F32 R16, R88.reuse, R92, R16 ;  /* 0x0000005c5810723c */ /* 0x040fe80000001810 */
[----:B------:R-:W-:Y:S01]  /*141e0*/  F2FP.PACK_AB R23, R132, R131 ;  /* 0x000000838417723e */ /* 0x000fe200000000ff */
[----:B------:R-:W-:Y:S03]  /*141f0*/  FADD.FTZ R5, R130, R129 ;  /* 0x0000008182057221 */ /* 0x000fe60000010000 */
[----:B------:R-:W-:Y:S01]  /*14200*/  HMMA.16816.F32 R84, R88, R94, R84 ;  /* 0x0000005e5854723c */ /* 0x000fe20000001854 */
[----:B------:R-:W2:Y:S03]  /*14210*/  LDSM.16.MT88.4 R88, [R148+0xb000] ;  /* 0x00b000009458783b */ /* 0x000ea60000004200 */
[----:B------:R-:W-:Y:S02]  /*14220*/  FADD.FTZ R114, R114, R5 ;  /* 0x0000000572727221 */ /* 0x000fe40000010000 */
[----:B------:R-:W-:Y:S01]  /*14230*/  FADD.FTZ R5, R131, R0 ;  /* 0x0000000083057221 */ /* 0x000fe20000010000 */
[----:B------:R-:W-:Y:S01]  /*14240*/  MOV R0, R3 ;  /* 0x0000000300007202 */ /* 0x000fe20000000f00 */
[C---:B---3--:R-:W-:Y:S01]  /*14250*/  HMMA.16816.F32 R8, R20.reuse, R96, R8 ;  /* 0x000000601408723c */ /* 0x048fe20000001808 */
[----:B------:R-:W3:Y:S04]  /*14260*/  LDSM.16.MT88.4 R92, [R146+0xb000] ;  /* 0x00b00000925c783b */ /* 0x000ee80000004200 */
[----:B------:R-:W-:Y:S02]  /*14270*/  FADD.FTZ R115, R115, R114 ;  /* 0x0000007273737221 */ /* 0x000fe40000010000 */
[----:B------:R-:W-:Y:S01]  /*14280*/  FFMA.FTZ R96, R31, c[0x0][0x23c], -R119 ;  /* 0x00008f001f607a23 */ /* 0x000fe20000010877 */
[C---:B------:R-:W-:Y:S04]  /*14290*/  HMMA.16816.F32 R36, R20.reuse, R98, R36 ;  /* 0x000000621424723c */ /* 0x040fe80000001824 */
[----:B------:R-:W-:Y:S04]  /*142a0*/  FADD.FTZ R5, R132, R5 ;  /* 0x0000000584057221 */ /* 0x000fe80000010000 */
        /* <DEDUP_REMOVED lines=68> */
.L_x_7624:
[----:B------:R-:W1:Y:S01]  /*146f0*/  SHFL.BFLY PT, R0, R171, 0x2, 0x1f ;  /* 0x0c401f00ab007f89 */ /* 0x000e6200000e0000 */
[----:B------:R-:W-:Y:S01]  /*14700*/  MOV R8, 0x3f800000 ;  /* 0x3f80000000087802 */ /* 0x000fe20000000f00 */
[----:B------:R-:W-:Y:S02]  /*14710*/  BSSY B0, `(.L_x_7629) ;  /* 0x00000d5000007945 */ /* 0x000fe40003800000 */
[----:B------:R-:W2:Y:S04]  /*14720*/  SHFL.BFLY PT, R2, R169, 0x2, 0x1f ;  /* 0x0c401f00a9027f89 */ /* 0x000ea800000e0000 */
[----:B------:R-:W3:Y:S04]  /*14730*/  S2R R15, SR_TID.X ;  /* 0x00000000000f7919 */ /* 0x000ee80000002100 */
[----:B------:R-:W-:Y:S01]  /*14740*/  BAR.SYNC.DEFER_BLOCKING 0x0 ;  /* 0x0000000000007b1d */ /* 0x000fe20000010000 */
[----:B-1----:R-:W-:-:S02]  /*14750*/  FADD.FTZ R0, R0, R171 ;  /* 0x000000ab00007221 */ /* 0x002fc40000010000 */
[----:B--2---:R-:W-:-:S03]  /*14760*/  FADD.FTZ R7, R2, R169 ;  /* 0x000000a902077221 */ /* 0x004fc60000010000 */
[----:B------:R-:W1:Y:S04]  /*14770*/  SHFL.BFLY PT, R5, R0, 0x1, 0x1f ;  /* 0x0c201f0000057f89 */ /* 0x000e6800000e0000 */
[----:B------:R-:W2:Y:S04]  /*14780*/  S2R R2, SR_TID.X ;  /* 0x0000000000027919 */ /* 0x000ea80000002100 */
[----:B------:R-:W4:Y:S01]  /*14790*/  SHFL.BFLY PT, R4, R7, 0x1, 0x1f ;  /* 0x0c201f0007047f89 */ /* 0x000f2200000e0000 */
[----:B-1----:R-:W-:Y:S01]  /*147a0*/  FADD.FTZ R5, R0, R5 ;  /* 0x0000000500057221 */ /* 0x002fe20000010000 */
[----:B---3--:R-:W-:-:S02]  /*147b0*/  SHF.R.S32.HI R0, RZ, 0x1f, R15 ;  /* 0x0000001fff007819 */ /* 0x008fc4000001140f */
[----:B--2---:R-:W-:Y:S02]  /*147c0*/  SHF.R.S32.HI R11, RZ, 0x1f, R2 ;  /* 0x0000001fff0b7819 */ /* 0x004fe40000011402 */
[----:B------:R-:W-:Y:S02]  /*147d0*/  LEA.HI R9, R0, R15, RZ, 0x4 ;  /* 0x0000000f00097211 */ /* 0x000fe400078f20ff */
[----:B------:R-:W-:Y:S01]  /*147e0*/  LEA.HI R10, R11, R2, RZ, 0x2 ;  /* 0x000000020b0a7211 */ /* 0x000fe200078f10ff */
[----:B----4-:R-:W-:Y:S01]  /*147f0*/  FADD.FTZ R4, R7, R4 ;  /* 0x0000000407047221 */ /* 0x010fe20000010000 */
[----:B------:R-:W-:Y:S02]  /*14800*/  LOP3.LUT R0, R9, 0xfffffff0, RZ, 0xc0, !PT ;  /* 0xfffffff009007812 */ /* 0x000fe400078ec0ff */
[--C-:B------:R-:W-:Y:S02]  /*14810*/  SHF.R.S32.HI R13, RZ, 0x2, R10.reuse ;  /* 0x00000002ff0d7819 */ /* 0x100fe4000001140a */
[----:B------:R-:W-:-:S02]  /*14820*/  SHF.R.S32.HI R6, RZ, 0x1f, R10 ;  /* 0x0000001fff067819 */ /* 0x000fc4000001140a */
[----:B------:R-:W-:Y:S02]  /*14830*/  FSETP.NE.FTZ.AND P4, PT, R5, RZ, PT ;  /* 0x000000ff0500720b */ /* 0x000fe40003f95000 */
[----:B------:R-:W-:Y:S02]  /*14840*/  FSETP.NE.FTZ.AND P3, PT, R4, RZ, PT ;  /* 0x000000ff0400720b */ /* 0x000fe40003f75000 */
[----:B------:R-:W-:Y:S02]  /*14850*/  LEA.HI R6, R6, R13, RZ, 0x3 ;  /* 0x0000000d06067211 */ /* 0x000fe400078f18ff */
[----:B------:R-:W-:Y:S02]  /*14860*/  IADD3 R0, -R0, R15, RZ ;  /* 0x0000000f00007210 */ /* 0x000fe40007ffe1ff */
[----:B------:R-:W-:Y:S02]  /*14870*/  LOP3.LUT R6, R6, 0xfffffff8, RZ, 0xc0, !PT ;  /* 0xfffffff806067812 */ /* 0x000fe400078ec0ff */
[----:B------:R-:W-:-:S02]  /*14880*/  LEA.HI R11, R11, R2, RZ, 0x5 ;  /* 0x000000020b0b7211 */ /* 0x000fc400078f28ff */
[----:B------:R-:W-:Y:S01]  /*14890*/  LOP3.LUT R15, R10, 0x1ffffffc, RZ, 0xc0, !PT ;  /* 0x1ffffffc0a0f7812 */ /* 0x000fe200078ec0ff */
[----:B------:R-:W1:Y:S01]  /*148a0*/  @P4 MUFU.RCP R8, R5 ;  /* 0x0000000500084308 */ /* 0x000e620000001000 */
[----:B------:R-:W-:Y:S02]  /*148b0*/  MOV R7, 0x3f800000 ;  /* 0x3f80000000077802 */ /* 0x000fe40000000f00 */
[----:B------:R-:W-:Y:S02]  /*148c0*/  IADD3 R6, R13, -R6, RZ ;  /* 0x800000060d067210 */ /* 0x000fe40007ffe0ff */
[----:B------:R-:W-:Y:S02]  /*148d0*/  SHF.R.S32.HI R10, RZ, 0x5, R11 ;  /* 0x00000005ff0a7819 */ /* 0x000fe4000001140b */
[----:B------:R-:W-:Y:S01]  /*148e0*/  IADD3 R15, -R15, R2, RZ ;  /* 0x000000020f0f7210 */ /* 0x000fe20007ffe1ff */
[----:B------:R-:W2:Y:S01]  /*148f0*/  @P3 MUFU.RCP R7, R4 ;  /* 0x0000000400073308 */ /* 0x000ea20000001000 */
[----:B------:R-:W-:-:S02]  /*14900*/  SHF.R.S32.HI R9, RZ, 0x4, R9 ;  /* 0x00000004ff097819 */ /* 0x000fc40000011409 */
[----:B------:R-:W-:Y:S02]  /*14910*/  LOP3.LUT R14, R6, 0x1, RZ, 0xc0, !PT ;  /* 0x00000001060e7812 */ /* 0x000fe400078ec0ff */
[----:B------:R-:W-:Y:S02]  /*14920*/  LEA R12, R10, R15, 0x9 ;  /* 0x0000000f0a0c7211 */ /* 0x000fe400078e48ff */
[----:B------:R-:W-:Y:S01]  /*14930*/  SHF.L.U32 R13, R9, 0x6, RZ ;  /* 0x00000006090d7819 */ /* 0x000fe200000006ff */
[----:B-1----:R-:W-:Y:S01]  /*14940*/  FMUL.FTZ R96, R8, R96 ;  /* 0x0000006008607220 */ /* 0x002fe20000410000 */
[----:B------:R-:W-:Y:S01]  /*14950*/  LEA.HI R15, R0, R0, RZ, 0x1 ;  /* 0x00000000000f7211 */ /* 0x000fe200078f08ff */
[----:B------:R-:W-:Y:S01]  /*14960*/  FMUL.FTZ R97, R8, R97 ;  /* 0x0000006108617220 */ /* 0x000fe20000410000 */
[----:B------:R-:W-:Y:S01]  /*14970*/  SHF.L.U32 R17, R6, 0x6, RZ ;  /* 0x0000000606117819 */ /* 0x000fe200000006ff */
[----:B------:R-:W-:Y:S01]  /*14980*/  FMUL.FTZ R36, R8, R36 ;  /* 0x0000002408247220 */ /* 0x000fe20000410000 */
[----:B------:R-:W-:Y:S01]  /*14990*/  ISETP.NE.U32.AND P0, PT, R14, 0x1, PT ;  /* 0x000000010e00780c */ /* 0x000fe20003f05070 */
[C---:B------:R-:W-:Y:S01]  /*149a0*/  FMUL.FTZ R37, R8.reuse, R37 ;  /* 0x0000002508257220 */ /* 0x040fe20000410000 */
[----:B------:R-:W-:Y:S01]  /*149b0*/  LOP3.LUT R13, R13, 0x1c0, RZ, 0xc0, !PT ;  /* 0x000001c00d0d7812 */ /* 0x000fe200078ec0ff */
[----:B--2---:R-:W-:Y:S01]  /*149c0*/  FMUL.FTZ R99, R7, R99 ;  /* 0x0000006307637220 */ /* 0x004fe20000410000 */
[----:B------:R-:W-:Y:S01]  /*149d0*/  SHF.L.U32 R14, R15, 0x2, RZ ;  /* 0x000000020f0e7819 */ /* 0x000fe200000006ff */
[----:B------:R-:W-:Y:S01]  /*149e0*/  FMUL.FTZ R98, R7, R98 ;  /* 0x0000006207627220 */ /* 0x000fe20000410000 */
[----:B------:R-:W-:Y:S01]  /*149f0*/  LOP3.LUT R17, R17, 0x1c0, RZ, 0xc0, !PT ;  /* 0x000001c011117812 */ /* 0x000fe200078ec0ff */
[----:B------:R-:W-:Y:S01]  /*14a00*/  FMUL.FTZ R39, R7, R39 ;  /* 0x0000002707277220 */ /* 0x000fe20000410000 */
[----:B------:R-:W-:Y:S01]  /*14a10*/  LOP3.LUT R14, R13, 0x38, R14, 0xf8, !PT ;  /* 0x000000380d0e7812 */ /* 0x000fe200078ef80e */
        /* <DEDUP_REMOVED lines=114> */
[----:B------:R4:W-:Y:S04]  /*15140*/  STS.64 [R17+0x4800], R78 ;  /* 0x0048004e11007388 */ /* 0x0009e80000000a00 */
[----:B------:R-:W-:Y:S04]  /*15150*/  STS.64 [R18+0x4000], R80 ;  /* 0x0040005012007388 */ /* 0x000fe80000000a00 */
[----:B------:R-:W-:Y:S01]  /*15160*/  STS.64 [R18+0x4800], R82 ;  /* 0x0048005212007388 */ /* 0x000fe20000000a00 */
[----:B--2---:R-:W-:-:S03]  /*15170*/  IMAD R8, R8, c[0x0][0x210], R157 ;  /* 0x0000840008087a24 */ /* 0x004fc600078e029d */
[----:B------:R-:W2:Y:S04]  /*15180*/  S2R R7, SR_CTAID.X ;  /* 0x0000000000077919 */ /* 0x000ea80000002500 */
[----:B------:R-:W-:Y:S04]  /*15190*/  STS.64 [R19+0x4000], R88 ;  /* 0x0040005813007388 */ /* 0x000fe80000000a00 */
[----:B------:R-:W-:Y:S01]  /*151a0*/  STS.64 [R19+0x4800], R90 ;  /* 0x0048005a13007388 */ /* 0x000fe20000000a00 */
[----:B---3--:R-:W-:-:S03]  /*151b0*/  IADD3 R77, -R157, RZ, RZ ;  /* 0x000000ff9d4d7210 */ /* 0x008fc60007ffe1ff */
[----:B------:R-:W-:Y:S01]  /*151c0*/  STS.64 [R16+0x4000], R84 ;  /* 0x0040005410007388 */ /* 0x000fe20000000a00 */
[----:B----4-:R-:W-:-:S03]  /*151d0*/  SHF.R.S32.HI R79, RZ, 0x1f, R10 ;  /* 0x0000001fff4f7819 */ /* 0x010fc6000001140a */
[----:B------:R-:W-:Y:S01]  /*151e0*/  STS.64 [R16+0x4800], R86 ;  /* 0x0048005610007388 */ /* 0x000fe20000000a00 */
[----:B-1----:R-:W-:Y:S01]  /*151f0*/  IMAD R77, R77, c[0x0][0x1c0], R96 ;  /* 0x000070004d4d7a24 */ /* 0x002fe200078e0260 */
[----:B------:R-:W-:Y:S02]  /*15200*/  LEA.HI R79, R79, R10, RZ, 0x2 ;  /* 0x0000000a4f4f7211 */ /* 0x000fe400078f10ff */
[----:B------:R-:W-:Y:S01]  /*15210*/  BAR.SYNC.DEFER_BLOCKING 0x0 ;  /* 0x0000000000007b1d */ /* 0x000fe20000010000 */
[----:B------:R-:W-:Y:S01]  /*15220*/  IMAD R8, R8, c[0x0][0x1c0], R77 ;  /* 0x0000700008087a24 */ /* 0x000fe200078e024d */
[----:B------:R-:W-:Y:S02]  /*15230*/  LOP3.LUT R79, R79, 0xffffffc, RZ, 0xc0, !PT ;  /* 0x0ffffffc4f4f7812 */ /* 0x000fe400078ec0ff */
[----:B--2---:R-:W-:Y:S02]  /*15240*/  SHF.L.U32 R11, R7, 0x6, RZ ;  /* 0x00000006070b7819 */ /* 0x004fe400000006ff */
[----:B------:R-:W-:-:S03]  /*15250*/  IADD3 R79, R10, -R79, RZ ;  /* 0x8000004f0a4f7210 */ /* 0x000fc60007ffe0ff */
[----:B------:R-:W-:Y:S01]  /*15260*/  IMAD R8, R8, c[0x0][0x214], R11 ;  /* 0x0000850008087a24 */ /* 0x000fe200078e020b */
        /* <DEDUP_REMOVED lines=31> */
.L_x_7630:
[----:B--234-:R-:W-:Y:S05]  /*15460*/  BSYNC B0 ;  /* 0x0000000000007941 */ /* 0x01cfea0003800000 */
.L_x_7629:
[----:B------:R-:W-:Y:S01]  /*15470*/  IMAD.SHL.U32 R10, R0, 0x4, RZ ;  /* 0x00000004000a7824 */ /* 0x000fe200078e00ff */
[----:B------:R-:W-:Y:S01]  /*15480*/  IADD3 R5, R9, 0x8, RZ ;  /* 0x0000000809057810 */ /* 0x000fe20007ffe0ff */
[----:B------:R-:W-:Y:S01]  /*15490*/  IMAD R156, R7, -0x40, R156 ;  /* 0xffffffc0079c7824 */ /* 0x000fe200078e029c */
[----:B------:R-:W-:Y:S01]  /*154a0*/  IADD3 R3, R9, 0x10, RZ ;  /* 0x0000001009037810 */ /* 0x000fe20007ffe0ff */
[----:B------:R-:W-:Y:S01]  /*154b0*/  IMAD R8, R8, c[0x0][0x22c], RZ ;  /* 0x00008b0008087a24 */ /* 0x000fe200078e02ff */
        /* <DEDUP_REMOVED lines=38> */
.L_x_7631:
        /* <DEDUP_REMOVED lines=14> */
.L_x_8284:


//--------------------- .text._ZN5flash24flash_fwd_splitkv_kernelI23Flash_fwd_kernel_traitsILi128ELi64ELi64ELi4ELb0ELb0EN7cutlass6half_tE19Flash_kernel_traitsILi128ELi64ELi64ELi4ES3_EELb1ELb0ELb0ELb0ELb1ELb1ELb1ELb1EEEvNS_16Flash_fwd_paramsE --------------------------
	.section	.text._ZN5flash24flash_fwd_splitkv_kernelI23Flash_fwd_kernel_traitsILi128ELi64ELi64ELi4ELb0ELb0EN7cutlass6half_tE19Flash_kernel_traitsILi128ELi64ELi64ELi4ES3_EELb1ELb0ELb0ELb0ELb1ELb1ELb1ELb1EEEvNS_16Flash_fwd_paramsE,"ax",@progbits
	.sectioninfo	@"SHI_REGISTERS=197"
	.align	128
        .global         _ZN5flash24flash_fwd_splitkv_kernelI23Flash_fwd_kernel_traitsILi128ELi64ELi64ELi4ELb0ELb0EN7cutlass6half_tE19Flash_kernel_traitsILi128ELi64ELi64ELi4ES3_EELb1ELb0ELb0ELb0ELb1ELb1ELb1ELb1EEEvNS_16Flash_fwd_paramsE
        .type           _ZN5flash24flash_fwd_splitkv_kernelI23Flash_fwd_kernel_traitsILi128ELi64ELi64ELi4ELb0ELb0EN7cutlass6half_tE19Flash_kernel_traitsILi128ELi64ELi64ELi4ES3_EELb1ELb0ELb0ELb0ELb1ELb1ELb1ELb1EEEvNS_16Flash_fwd_paramsE,@function
        .size           _ZN5flash24flash_fwd_splitkv_kernelI23Flash_fwd_kernel_traitsILi128ELi64ELi64ELi4ELb0ELb0EN7cutlass6half_tE19Flash_kernel_traitsILi128ELi64ELi64ELi4ES3_EELb1ELb0ELb0ELb0ELb1ELb1ELb1ELb1EEEvNS_16Flash_fwd_paramsE,(.L_x_8285 - _ZN5flash24flash_fwd_splitkv_kernelI23Flash_fwd_kernel_traitsILi128ELi64ELi64ELi4ELb0ELb0EN7cutlass6half_tE19Flash_kernel_traitsILi128ELi64ELi64ELi4ES3_EELb1ELb0ELb0ELb0ELb1ELb1ELb1ELb1EEEvNS_16Flash_fwd_paramsE)
        .other          _ZN5flash24flash_fwd_splitkv_kernelI23Flash_fwd_kernel_traitsILi128ELi64ELi64ELi4ELb0ELb0EN7cutlass6half_tE19Flash_kernel_traitsILi128ELi64ELi64ELi4ES3_EELb1ELb0ELb0ELb0ELb1ELb1ELb1ELb1EEEvNS_16Flash_fwd_paramsE,@"STO_CUDA_ENTRY STV_DEFAULT"
_ZN5flash24flash_fwd_splitkv_kernelI23Flash_fwd_kernel_traitsILi128ELi64ELi64ELi4ELb0ELb0EN7cutlass6half_tE19Flash_kernel_traitsILi128ELi64ELi64ELi4ES3_EELb1ELb0ELb0ELb0ELb1ELb1ELb1ELb1EEEvNS_16Flash_fwd_paramsE:
.text._ZN5flash24flash_fwd_splitkv_kernelI23Flash_fwd_kernel_traitsILi128ELi64ELi64ELi4ELb0ELb0EN7cutlass6half_tE19Flash_kernel_traitsILi128ELi64ELi64ELi4ES3_EELb1ELb0ELb0ELb0ELb1ELb1ELb1ELb1EEEvNS_16Flash_fwd_paramsE:
        /* <DEDUP_REMOVED lines=53> */
.L_x_7632:
[----:B-1-34-:R-:W-:Y:S02]  /*0350*/  MOV R5, c[0x0][0x218] ;  /* 0x0000860000057a02 */ /* 0x01afe40000000f00 */
.L_x_7633:
        /* <DEDUP_REMOVED lines=140> */
.L_x_7634:
        /* <DEDUP_REMOVED lines=95> */
.L_x_7635:
        /* <DEDUP_REMOVED lines=16> */
.L_x_7637:
        /* <DEDUP_REMOVED lines=53> */
.L_x_7636:
        /* <DEDUP_REMOVED lines=207> */
.L_x_7676:
        /* <DEDUP_REMOVED lines=152> */
.L_x_7642:
[----:B------:R-:W-:Y:S05]  /*2cd0*/  BSYNC B0 ;  /* 0x0000000000007941 */ /* 0x000fea0003800000 */
.L_x_7641:
        /* <DEDUP_REMOVED lines=110> */
.L_x_7644:
[----:B------:R-:W-:Y:S05]  /*33c0*/  BSYNC B0 ;  /* 0x0000000000007941 */ /* 0x000fea0003800000 */
.L_x_7643:
        /* <DEDUP_REMOVED lines=114> */
.L_x_7646:
[----:B------:R-:W-:Y:S05]  /*3af0*/  BSYNC B0 ;  /* 0x0000000000007941 */ /* 0x000fea0003800000 */
.L_x_7645:
        /* <DEDUP_REMOVED lines=118> */
.L_x_7648:
[----:B------:R-:W-:Y:S05]  /*4260*/  BSYNC B0 ;  /* 0x0000000000007941 */ /* 0x000fea0003800000 */
.L_x_7647:
        /* <DEDUP_REMOVED lines=10> */
.L_x_7640:
        /* <DEDUP_REMOVED lines=91> */
.L_x_7653:
[----:B------:R-:W-:Y:S05]  /*48c0*/  BSYNC B0 ;  /* 0x0000000000007941 */ /* 0x000fea0003800000 */
.L_x_7652:
        /* <DEDUP_REMOVED lines=92> */
.L_x_7655:
[----:B------:R-:W-:Y:S05]  /*4e90*/  BSYNC B0 ;  /* 0x0000000000007941 */ /* 0x000fea0003800000 */
.L_x_7654:
[----:B-----5:R4:W-:Y:S02]  /*4ea0*/  STG.E.128 [R84.64+0x80], R36 ;  /* 0x0000802454007986 */ /* 0x0209e4000c101d06 */
.L_x_7651:
[----:B------:R-:W-:Y:S05]  /*4eb0*/  BSYNC B1 ;  /* 0x0000000000017941 */ /* 0x000fea0003800000 */
.L_x_7650:
        /* <DEDUP_REMOVED lines=96> */
.L_x_7659:
[----:B------:R-:W-:Y:S05]  /*54c0*/  BSYNC B0 ;  /* 0x0000000000007941 */ /* 0x000fea0003800000 */
.L_x_7658:
        /* <DEDUP_REMOVED lines=97> */
.L_x_7661:
[----:B------:R-:W-:Y:S05]  /*5ae0*/  BSYNC B0 ;  /* 0x0000000000007941 */ /* 0x000fea0003800000 */
.L_x_7660:
[----:B-----5:R1:W-:Y:S02]  /*5af0*/  STG.E.128 [R144.64+0x80], R32 ;  /* 0x0000802090007986 */ /* 0x0203e4000c101d06 */
.L_x_7657:
[----:B------:R-:W-:Y:S05]  /*5b00*/  BSYNC B1 ;  /* 0x0000000000017941 */ /* 0x000fea0003800000 */
.L_x_7656:
        /* <DEDUP_REMOVED lines=96> */
.L_x_7665:
[----:B------:R-:W-:Y:S05]  /*6110*/  BSYNC B0 ;  /* 0x0000000000007941 */ /* 0x000fea0003800000 */
.L_x_7664:
        /* <DEDUP_REMOVED lines=97> */
.L_x_7667:
[----:B------:R-:W-:Y:S05]  /*6730*/  BSYNC B0 ;  /* 0x0000000000007941 */ /* 0x000fea0003800000 */
.L_x_7666:
[C---:B------:R-:W-:Y:S04]  /*6740*/  LEA R2, P0, R71.reuse, R84, 0x1 ;  /* 0x0000005447027211 */ /* 0x040fe800078008ff */
[----:B------:R-:W-:Y:S05]  /*6750*/  LEA.HI.X R3, R71, R83, R70, 0x1, P0 ;  /* 0x0000005347037211 */ /* 0x000fea00000f0c46 */
[----:B-----5:R3:W-:Y:S04]  /*6760*/  STG.E.128 [R2.64], R32 ;  /* 0x0000002002007986 */ /* 0x0207e8000c101d06 */
.L_x_7663:
[----:B------:R-:W-:Y:S05]  /*6770*/  BSYNC B1 ;  /* 0x0000000000017941 */ /* 0x000fea0003800000 */
.L_x_7662:
        /* <DEDUP_REMOVED lines=98> */
.L_x_7671:
[----:B------:R-:W-:Y:S05]  /*6da0*/  BSYNC B0 ;  /* 0x0000000000007941 */ /* 0x000fea0003800000 */
.L_x_7670:
        /* <DEDUP_REMOVED lines=99> */
.L_x_7673:
[----:B------:R-:W-:Y:S05]  /*73e0*/  BSYNC B0 ;  /* 0x0000000000007941 */ /* 0x000fea0003800000 */
.L_x_7672:
[C---:B------:R-:W-:Y:S04]  /*73f0*/  LEA R2, P0, R75.reuse, R84, 0x1 ;  /* 0x000000544b027211 */ /* 0x040fe800078008ff */
[----:B------:R-:W-:Y:S05]  /*7400*/  LEA.HI.X R3, R75, R83, R74, 0x1, P0 ;  /* 0x000000534b037211 */ /* 0x000fea00000f0c4a */
[----:B-----5:R3:W-:Y:S04]  /*7410*/  STG.E.128 [R2.64], R32 ;  /* 0x0000002002007986 */ /* 0x0207e8000c101d06 */
.L_x_7669:
[----:B------:R-:W-:Y:S05]  /*7420*/  BSYNC B1 ;  /* 0x0000000000017941 */ /* 0x000fea0003800000 */
.L_x_7668:
        /* <DEDUP_REMOVED lines=8> */
.L_x_7639:
        /* <DEDUP_REMOVED lines=34> */
.L_x_7649:
        /* <DEDUP_REMOVED lines=80> */
.L_x_7674:
        /* <DEDUP_REMOVED lines=9> */
.L_x_7675:
[----:B------:R-:W-:Y:S04]  /*7c60*/  IADD3 R11, R11, -0x1, RZ ;  /* 0xffffffff0b0b7810 */ /* 0x000fe80007ffe0ff */
[----:B------:R-:W-:Y:S11]  /*7c70*/  ISETP.GT.AND P0, PT, R11, R60, PT ;  /* 0x0000003c0b00720c */ /* 0x000ff60003f04270 */
[----:B------:R-:W-:Y:S02]  /*7c80*/  @!UPT UIADD3 URZ, URZ, URZ, URZ ;  /* 0x0000003f3f3ff290 */ /* 0x000fe4000fffe03f */
[----:B------:R-:W-:-:S05]  /*7c90*/  @P0 BRA `(.L_x_7676) ;  /* 0xffffa6b000000947 */ /* 0x000fca000383ffff */
.L_x_7638:
        /* <DEDUP_REMOVED lines=93> */
.L_x_7683:
[----:B------:R-:W-:Y:S05]  /*8270*/  BSYNC B0 ;  /* 0x0000000000007941 */ /* 0x000fea0003800000 */
.L_x_7682:
        /* <DEDUP_REMOVED lines=45> */
.L_x_7685:
[----:B------:R-:W-:Y:S05]  /*8550*/  BSYNC B0 ;  /* 0x0000000000007941 */ /* 0x000fea0003800000 */
.L_x_7684:
[----:B------:R3:W-:Y:S02]  /*8560*/  STS.128 [R160+0x2000], R20 ;  /* 0x00200014a0007388 */ /* 0x0007e40000000c00 */
.L_x_7681:
[----:B------:R-:W-:Y:S05]  /*8570*/  BSYNC B1 ;  /* 0x0000000000017941 */ /* 0x000fea0003800000 */
.L_x_7680:
        /* <DEDUP_REMOVED lines=57> */
.L_x_7689:
[----:B------:R-:W-:Y:S05]  /*8910*/  BSYNC B0 ;  /* 0x0000000000007941 */ /* 0x000fea0003800000 */
.L_x_7688:
        /* <DEDUP_REMOVED lines=44> */
.L_x_7691:
[----:B------:R-:W-:Y:S05]  /*8be0*/  BSYNC B0 ;  /* 0x0000000000007941 */ /* 0x000fea0003800000 */
.L_x_7690:
[----:B------:R2:W-:Y:S02]  /*8bf0*/  STS.128 [R160+0x2800], R24 ;  /* 0x00280018a0007388 */ /* 0x0005e40000000c00 */
.L_x_7687:
[----:B------:R-:W-:Y:S05]  /*8c00*/  BSYNC B1 ;  /* 0x0000000000017941 */ /* 0x000fea0003800000 */
.L_x_7686:
        /* <DEDUP_REMOVED lines=58> */
.L_x_7695:
[----:B-1----:R-:W-:Y:S05]  /*8fb0*/  BSYNC B0 ;  /* 0x0000000000007941 */ /* 0x002fea0003800000 */
.L_x_7694:
        /* <DEDUP_REMOVED lines=44> */
.L_x_7697:
[----:B------:R-:W-:Y:S05]  /*9280*/  BSYNC B0 ;  /* 0x0000000000007941 */ /* 0x000fea0003800000 */
.L_x_7696:
[----:B------:R2:W-:Y:S02]  /*9290*/  STS.128 [R160+0x3000], R28 ;  /* 0x0030001ca0007388 */ /* 0x0005e40000000c00 */
.L_x_7693:
[----:B------:R-:W-:Y:S05]  /*92a0*/  BSYNC B1 ;  /* 0x0000000000017941 */ /* 0x000fea0003800000 */
.L_x_7692:
        /* <DEDUP_REMOVED lines=56> */
.L_x_7700:
[----:B-1----:R-:W-:Y:S05]  /*9630*/  BSYNC B0 ;  /* 0x0000000000007941 */ /* 0x002fea0003800000 */
.L_x_7699:
        /* <DEDUP_REMOVED lines=47> */
.L_x_7702:
[----:B------:R-:W-:Y:S05]  /*9930*/  BSYNC B0 ;  /* 0x0000000000007941 */ /* 0x000fea0003800000 */
.L_x_7701:
[----:B------:R2:W-:Y:S01]  /*9940*/  STS.128 [R160+0x3800], R8 ;  /* 0x00380008a0007388 */ /* 0x0005e20000000c00 */
[----:B------:R-:W-:Y:S05]  /*9950*/  BRA `(.L_x_7698) ;  /* 0x0000302000007947 */ /* 0x000fea0003800000 */
.L_x_7679:
        /* <DEDUP_REMOVED lines=86> */
.L_x_7706:
[----:B------:R-:W-:Y:S05]  /*9ec0*/  BSYNC B0 ;  /* 0x0000000000007941 */ /* 0x000fea0003800000 */
.L_x_7705:
        /* <DEDUP_REMOVED lines=86> */
.L_x_7708:
[----:B------:R-:W-:Y:S05]  /*a430*/  BSYNC B0 ;  /* 0x0000000000007941 */ /* 0x000fea0003800000 */
.L_x_7707:
[----:B------:R3:W-:Y:S02]  /*a440*/  STS.128 [R160+0x2000], R24 ;  /* 0x00200018a0007388 */ /* 0x0007e40000000c00 */
.L_x_7704:
[----:B------:R-:W-:Y:S05]  /*a450*/  BSYNC B1 ;  /* 0x0000000000017941 */ /* 0x000fea0003800000 */
.L_x_7703:
        /* <DEDUP_REMOVED lines=91> */
.L_x_7712:
[----:B------:R-:W-:Y:S05]  /*aa10*/  BSYNC B0 ;  /* 0x0000000000007941 */ /* 0x000fea0003800000 */
.L_x_7711:
        /* <DEDUP_REMOVED lines=89> */
.L_x_7714:
[----:B------:R-:W-:Y:S05]  /*afb0*/  BSYNC B0 ;  /* 0x0000000000007941 */ /* 0x000fea0003800000 */
.L_x_7713:
[----:B------:R1:W-:Y:S02]  /*afc0*/  STS.128 [R160+0x2800], R20 ;  /* 0x00280014a0007388 */ /* 0x0003e40000000c00 */
.L_x_7710:
[----:B------:R-:W-:Y:S05]  /*afd0*/  BSYNC B1 ;  /* 0x0000000000017941 */ /* 0x000fea0003800000 */
.L_x_7709:
        /* <DEDUP_REMOVED lines=92> */
.L_x_7718:
[----:B------:R-:W-:Y:S05]  /*b5a0*/  BSYNC B0 ;  /* 0x0000000000007941 */ /* 0x000fea0003800000 */
.L_x_7717:
        /* <DEDUP_REMOVED lines=89> */
.L_x_7720:
[----:B------:R-:W-:Y:S05]  /*bb40*/  BSYNC B0 ;  /* 0x0000000000007941 */ /* 0x000fea0003800000 */
.L_x_7719:
[----:B------:R3:W-:Y:S02]  /*bb50*/  STS.128 [R160+0x3000], R20 ;  /* 0x00300014a0007388 */ /* 0x0007e40000000c00 */
.L_x_7716:
[----:B------:R-:W-:Y:S05]  /*bb60*/  BSYNC B1 ;  /* 0x0000000000017941 */ /* 0x000fea0003800000 */
.L_x_7715:
        /* <DEDUP_REMOVED lines=91> */
.L_x_7722:
[----:B------:R-:W-:Y:S05]  /*c120*/  BSYNC B0 ;  /* 0x0000000000007941 */ /* 0x000fea0003800000 */
.L_x_7721:
        /* <DEDUP_REMOVED lines=92> */
.L_x_7724:
[----:B------:R-:W-:Y:S05]  /*c6f0*/  BSYNC B0 ;  /* 0x0000000000007941 */ /* 0x000fea0003800000 */
.L_x_7723:
[----:B------:R3:W-:Y:S01]  /*c700*/  STS.128 [R160+0x3800], R20 ;  /* 0x00380014a0007388 */ /* 0x0007e20000000c00 */
[----:B------:R-:W-:Y:S05]  /*c710*/  BRA `(.L_x_7698) ;  /* 0x0000026000007947 */ /* 0x000fea0003800000 */
.L_x_7678:
        /* <DEDUP_REMOVED lines=38> */
.L_x_7698:
[----:B------:R-:W-:Y:S05]  /*c980*/  BSYNC B2 ;  /* 0x0000000000027941 */ /* 0x000fea0003800000 */
.L_x_7677:
[----:B------:R-:W-:Y:S01]  /*c990*/  IADD3 R164, R102, -0x1, RZ ;  /* 0xffffffff66a47810 */ /* 0x000fe20007ffe0ff */
[----:B------:R-:W-:Y:S01]  /*c9a0*/  IMAD.SHL.U32 R131, R130, 0x8, RZ ;  /* 0x0000000882837824 */ /* 0x000fe200078e00ff */
[----:B------:R-:W-:Y:S01]  /*c9b0*/  LEA R162, P0, R128, c[0x0][0x168], 0x1 ;  /* 0x00005a0080a27a11 */ /* 0x000fe200078008ff */
[----:B------:R-:W-:Y:S01]  /*c9c0*/  IMAD R57, R54, 0x10, R57 ;  /* 0x0000001036397824 */ /* 0x000fe200078e0239 */
[----:B-1----:R-:W-:Y:S01]  /*c9d0*/  LEA.HI R6, R59, R59, RZ, 0x1 ;  /* 0x0000003b3b067211 */ /* 0x002fe200078f08ff */
[----:B------:R-:W-:Y:S01]  /*c9e0*/  IMAD.SHL.U32 R3, R164, 0x40, RZ ;  /* 0x00000040a4037824 */ /* 0x000fe200078e00ff */
[----:B------:R-:W-:-:S02]  /*c9f0*/  LEA.HI.X R161, R128, c[0x0][0x16c], R52, 0x1, P0 ;  /* 0x00005b0080a17a11 */ /* 0x000fc400000f0c34 */
[----:B------:R-:W-:Y:S01]  /*ca00*/  LOP3.LUT R6, R6, 0xfffffffe, RZ, 0xc0, !PT ;  /* 0xfffffffe06067812 */ /* 0x000fe200078ec0ff */
[----:B------:R-:W-:Y:S01]  /*ca10*/  IMAD.IADD R5, R56, 0x1, -R3 ;  /* 0x0000000138057824 */ /* 0x000fe200078e0a03 */
[----:B------:R-:W-:-:S03]  /*ca20*/  SHF.R.S32.HI R168, RZ, 0x1f, R55 ;  /* 0x0000001fffa87819 */ /* 0x000fc60000011437 */
[----:B------:R-:W-:Y:S01]  /*ca30*/  IMAD.IADD R59, R59, 0x1, -R6 ;  /* 0x000000013b3b7824 */ /* 0x000fe200078e0a06 */
[-C--:B------:R-:W-:Y:S02]  /*ca40*/  ISETP.GE.AND P1, PT, R12, R5.reuse, PT ;  /* 0x000000050c00720c */ /* 0x080fe40003f26270 */
[-C--:B------:R-:W-:Y:S02]  /*ca50*/  ISETP.GE.AND P5, PT, R0, R5.reuse, PT ;  /* 0x000000050000720c */ /* 0x080fe40003fa6270 */
[-C--:B------:R-:W-:Y:S02]  /*ca60*/  ISETP.GE.AND P2, PT, R2, R5.reuse, PT ;  /* 0x000000050200720c */ /* 0x080fe40003f46270 */
[-C--:B------:R-:W-:Y:S02]  /*ca70*/  ISETP.GE.AND P4, PT, R130, R5.reuse, PT ;  /* 0x000000058200720c */ /* 0x080fe40003f86270 */
[----:B------:R-:W-:Y:S02]  /*ca80*/  ISETP.GE.AND P6, PT, R0, R5, PT ;  /* 0x000000050000720c */ /* 0x000fe40003fc6270 */
[----:B------:R-:W-:-:S02]  /*ca90*/  SHF.R.S32.HI R0, RZ, 0x1f, R125 ;  /* 0x0000001fff007819 */ /* 0x000fc4000001147d */
[----:B------:R-:W-:Y:S01]  /*caa0*/  LEA.HI R168, R168, R55, RZ, 0x2 ;  /* 0x00000037a8a87211 */ /* 0x000fe200078f10ff */
[----:B------:R-:W-:Y:S02]  /*cab0*/  @!P1 IMAD.MOV.U32 R4, RZ, RZ, c[0x0][0x198] ;  /* 0x00006600ff049624 */ /* 0x000fe400078e00ff */
[----:B------:R-:W-:Y:S01]  /*cac0*/  @!P1 IMAD.MOV.U32 R163, RZ, RZ, R161 ;  /* 0x000000ffffa39224 */ /* 0x000fe200078e00a1 */
[C---:B--2---:R-:W-:Y:S01]  /*cad0*/  @!P5 LEA R8, P0, R97.reuse, R162, 0x1 ;  /* 0x000000a26108d211 */ /* 0x044fe200078008ff */
[----:B------:R-:W-:Y:S01]  /*cae0*/  @!P1 IMAD.MOV.U32 R6, RZ, RZ, c[0x0][0x19c] ;  /* 0x00006700ff069624 */ /* 0x000fe200078e00ff */
[----:B------:R-:W-:Y:S01]  /*caf0*/  SHF.R.S32.HI R168, RZ, 0x2, R168 ;  /* 0x00000002ffa87819 */ /* 0x000fe200000114a8 */
[----:B------:R-:W-:Y:S01]  /*cb00*/  @!P1 IMAD.WIDE.U32 R10, R4, 0x60, R162 ;  /* 0x00000060040a9825 */ /* 0x000fe200078e00a2 */
[----:B------:R-:W-:Y:S02]  /*cb10*/  @!P5 LEA.HI.X R9, R97, R161, R96, 0x1, P0 ;  /* 0x000000a16109d211 */ /* 0x000fe400000f0c60 */
[----:B------:R-:W-:Y:S01]  /*cb20*/  IADD3 R57, R57, 0x1, R168 ;  /* 0x0000000139397810 */ /* 0x000fe20007ffe0a8 */
[----:B------:R-:W-:-:S02]  /*cb30*/  @!P2 IMAD.MOV.U32 R4, RZ, RZ, c[0x0][0x198] ;  /* 0x00006600ff04a624 */ /* 0x000fc400078e00ff */
[----:B------:R-:W-:Y:S02]  /*cb40*/  @!P1 IMAD R7, R6, 0x60, RZ ;  /* 0x0000006006079824 */ /* 0x000fe400078e02ff */
[----:B------:R-:W-:Y:S01]  /*cb50*/  @!P2 IMAD.MOV.U32 R6, RZ, RZ, c[0x0][0x19c] ;  /* 0x00006700ff06a624 */ /* 0x000fe200078e00ff */
[C---:B------:R-:W-:Y:S01]  /*cb60*/  @!P2 LEA R14, P0, R4.reuse, R162, 0x6 ;  /* 0x000000a2040ea211 */ /* 0x040fe200078030ff */
[----:B------:R-:W-:Y:S02]  /*cb70*/  @!P4 IMAD.MOV.U32 R163, RZ, RZ, R161 ;  /* 0x000000ffffa3c224 */ /* 0x000fe400078e00a1 */
[----:B------:R-:W-:Y:S01]  /*cb80*/  @!P1 IMAD.IADD R11, R11, 0x1, R7 ;  /* 0x000000010b0b9824 */ /* 0x000fe200078e0207 */
[----:B------:R-:W-:Y:S01]  /*cb90*/  @!P2 LEA.HI.X R15, R4, R161, R6, 0x6, P0 ;  /* 0x000000a1040fa211 */ /* 0x000fe200000f3406 */
[----:B------:R-:W-:Y:S01]  /*cba0*/  IMAD.SHL.U32 R4, R58, 0x40, RZ ;  /* 0x000000403a047824 */ /* 0x000fe200078e00ff */
[----:B------:R-:W-:Y:S01]  /*cbb0*/  @!PT LDS RZ, [RZ] ;  /* 0x00000000fffff984 */ /* 0x000fe20000000800 */
[----:B------:R-:W-:Y:S01]  /*cbc0*/  @!PT LDS RZ, [RZ] ;  /* 0x00000000fffff984 */ /* 0x000fe20000000800 */
[----:B------:R-:W-:Y:S01]  /*cbd0*/  @!PT LDS RZ, [RZ] ;  /* 0x00000000fffff984 */ /* 0x000fe20000000800 */
[----:B------:R1:W-:Y:S01]  /*cbe0*/  @!P4 LDGSTS.E.BYPASS.LTC128B.128 [R160+0x4000], [R162.64] ;  /* 0x04000000a2a0cfae */ /* 0x0003e2000b901d46 */
[----:B------:R-:W-:-:S03]  /*cbf0*/  LEA R166, P0, R104, c[0x0][0x170], 0x1 ;  /* 0x00005c0068a67a11 */ /* 0x000fc600078008ff */
[----:B------:R1:W-:Y:S01]  /*cc00*/  @!P4 LDGSTS.E.BYPASS.LTC128B.128 [R160+0x6000], [R162.64+0x80] ;  /* 0x06000080a2a0cfae */ /* 0x0003e2000b901d46 */
[-C--:B------:R-:W-:Y:S02]  /*cc10*/  ISETP.GE.AND P4, PT, R12, R5.reuse, PT ;  /* 0x000000050c00720c */ /* 0x080fe40003f86270 */
[----:B------:R-:W-:Y:S01]  /*cc20*/  LEA.HI.X R165, R104, c[0x0][0x174], R101, 0x1, P0 ;  /* 0x00005d0068a57a11 */ /* 0x000fe200000f0c65 */
[----:B------:R2:W-:Y:S01]  /*cc30*/  @!P5 LDGSTS.E.BYPASS.LTC128B.128 [R160+0x4800], [R8.64] ;  /* 0x0480000008a0dfae */ /* 0x0005e2000b901d46 */
[----:B------:R-:W-:Y:S02]  /*cc40*/  LOP3.LUT R4, R4, 0x1c0, RZ, 0xc0, !PT ;  /* 0x000001c004047812 */ /* 0x000fe400078ec0ff */
[C---:B------:R-:W-:Y:S01]  /*cc50*/  @!P6 LEA R6, P0, R99.reuse, R166, 0x1 ;  /* 0x000000a66306e211 */ /* 0x040fe200078008ff */
[----:B------:R2:W-:Y:S01]  /*cc60*/  @!P5 LDGSTS.E.BYPASS.LTC128B.128 [R160+0x6800], [R8.64+0x80] ;  /* 0x0680008008a0dfae */ /* 0x0005e2000b901d46 */
[----:B------:R-:W-:Y:S02]  /*cc70*/  ISETP.GE.AND P5, PT, R2, R5, PT ;  /* 0x000000050200720c */ /* 0x000fe40003fa6270 */
[----:B------:R-:W-:Y:S01]  /*cc80*/  @!P6 LEA.HI.X R7, R99, R165, R98, 0x1, P0 ;  /* 0x000000a56307e211 */ /* 0x000fe200000f0c62 */
[----:B------:R5:W-:Y:S02]  /*cc90*/  @!P2 LDGSTS.E.BYPASS.LTC128B.128 [R160+0x5000], [R14.64] ;  /* 0x050000000ea0afae */ /* 0x000be4000b901d46 */
[----:B------:R-:W-:-:S02]  /*cca0*/  @!P4 IMAD.MOV.U32 R12, RZ, RZ, c[0x0][0x1a0] ;  /* 0x00006800ff0cc624 */ /* 0x000fc400078e00ff */
[----:B------:R5:W-:Y:S01]  /*ccb0*/  @!P2 LDGSTS.E.BYPASS.LTC128B.128 [R160+0x7000], [R14.64+0x80] ;  /* 0x070000800ea0afae */ /* 0x000be2000b901d46 */
[----:B------:R-:W-:-:S03]  /*ccc0*/  @!P4 IMAD.MOV.U32 R167, RZ, RZ, R165 ;  /* 0x000000ffffa7c224 */ /* 0x000fc600078e00a5 */
[----:B------:R3:W-:Y:S01]  /*ccd0*/  @!P1 LDGSTS.E.BYPASS.LTC128B.128 [R160+0x5800], [R10.64] ;  /* 0x058000000aa09fae */ /* 0x0007e2000b901d46 */
[----:B------:R-:W-:-:S03]  /*cce0*/  @!P4 IMAD.WIDE.U32 R12, R12, 0x60, R166 ;  /* 0x000000600c0cc825 */ /* 0x000fc600078e00a6 */
[----:B------:R3:W-:Y:S01]  /*ccf0*/  @!P1 LDGSTS.E.BYPASS.LTC128B.128 [R160+0x7800], [R10.64+0x80] ;  /* 0x078000800aa09fae */ /* 0x0007e2000b901d46 */
[----:B------:R-:W-:Y:S02]  /*cd00*/  ISETP.GE.AND P1, PT, R130, R5, PT ;  /* 0x000000058200720c */ /* 0x000fe40003f26270 */
[----:B------:R-:W-:Y:S01]  /*cd10*/  SHF.R.U32.HI R5, RZ, 0x3, R4 ;  /* 0x00000003ff057819 */ /* 0x000fe20000011604 */
[----:B------:R-:W0:Y:S01]  /*cd20*/  LDGDEPBAR ;  /* 0x00000000000079af */ /* 0x000e220000000000 */
[----:B--2---:R-:W-:Y:S01]  /*cd30*/  LEA.HI R8, R0, R125, RZ, 0x3 ;  /* 0x0000007d00087211 */ /* 0x004fe200078f18ff */
[----:B------:R-:W-:Y:S01]  /*cd40*/  @!P4 IMAD.MOV.U32 R9, RZ, RZ, c[0x0][0x1a4] ;  /* 0x00006900ff09c624 */ /* 0x000fe200078e00ff */
[----:B------:R-:W-:-:S07]  /*cd50*/  LOP3.LUT R0, R4, 0x8, R131, 0xf8, !PT ;  /* 0x0000000804007812 */ /* 0x000fce00078ef883 */
[----:B------:R-:W-:Y:S01]  /*cd60*/  @!P1 IMAD.MOV.U32 R167, RZ, RZ, R165 ;  /* 0x000000ffffa79224 */ /* 0x000fe200078e00a5 */
[----:B------:R-:W-:Y:S01]  /*cd70*/  LOP3.LUT R2, R8, 0xfffffff8, RZ, 0xc0, !PT ;  /* 0xfffffff808027812 */ /* 0x000fe200078ec0ff */
[----:B------:R-:W-:Y:S01]  /*cd80*/  IMAD.SHL.U32 R4, R59, 0x8, RZ ;  /* 0x000000083b047824 */ /* 0x000fe200078e00ff */
[----:B------:R-:W-:Y:S01]  /*cd90*/  LOP3.LUT R0, R0, R5, RZ, 0x3c, !PT ;  /* 0x0000000500007212 */ /* 0x000fe200078e3cff */
[----:B------:R-:W-:Y:S02]  /*cda0*/  IMAD.SHL.U32 R8, R8, 0x40, RZ ;  /* 0x0000004008087824 */ /* 0x000fe400078e00ff */
[----:B------:R-:W-:Y:S02]  /*cdb0*/  IMAD.IADD R5, R125, 0x1, -R2 ;  /* 0x000000017d057824 */ /* 0x000fe400078e0a02 */
[----:B------:R-:W-:Y:S01]  /*cdc0*/  IMAD R153, R59, 0x200, R0 ;  /* 0x000002003b997824 */ /* 0x000fe200078e0200 */
[----:B------:R-:W-:Y:S01]  /*cdd0*/  LOP3.LUT R59, R8, 0xfffffe00, RZ, 0xc0, !PT ;  /* 0xfffffe00083b7812 */ /* 0x000fe200078ec0ff */
[----:B------:R-:W-:-:S02]  /*cde0*/  @!P5 IMAD.MOV.U32 R0, RZ, RZ, c[0x0][0x1a0] ;  /* 0x00006800ff00d624 */ /* 0x000fc400078e00ff */
[----:B------:R-:W-:Y:S01]  /*cdf0*/  @!P5 IMAD.MOV.U32 R2, RZ, RZ, c[0x0][0x1a4] ;  /* 0x00006900ff02d624 */ /* 0x000fe200078e00ff */
[----:B------:R-:W-:-:S04]  /*ce00*/  DEPBAR.LE SB0, 0x0 ;  /* 0x000080000000791a */ /* 0x000fc80000000000 */
[----:B------:R-:W-:Y:S01]  /*ce10*/  BAR.SYNC.DEFER_BLOCKING 0x0 ;  /* 0x0000000000007b1d */ /* 0x000fe20000010000 */
[----:B------:R-:W-:Y:S02]  /*ce20*/  @!P4 IMAD R9, R9, 0x60, RZ ;  /* 0x000000600909c824 */ /* 0x000fe400078e02ff */
[----:B------:R-:W-:Y:S02]  /*ce30*/  @!P4 IMAD.MOV.U32 R8, RZ, RZ, R12 ;  /* 0x000000ffff08c224 */ /* 0x000fe400078e000c */
[----:B------:R-:W-:Y:S02]  /*ce40*/  @!P4 IMAD.IADD R9, R13, 0x1, R9 ;  /* 0x000000010d09c824 */ /* 0x000fe400078e0209 */
[----:B------:R-:W-:-:S05]  /*ce50*/  IMAD.SHL.U32 R153, R153, 0x2, RZ ;  /* 0x0000000299997824 */ /* 0x000fca00078e00ff */
        /* <DEDUP_REMOVED lines=10> */
[C---:B---3--:R-:W-:Y:S01]  /*cf00*/  @!P5 LEA R10, P0, R0.reuse, R166, 0x6 ;  /* 0x000000a6000ad211 */ /* 0x048fe200078030ff */
[----:B------:R-:W-:Y:S03]  /*cf10*/  @P6 STS.128 [R160+0x8800], RZ ;  /* 0x008800ffa0006388 */ /* 0x000fe60000000c00 */
[----:B------:R-:W-:Y:S01]  /*cf20*/  LOP3.LUT R5, R5, 0x1c0, RZ, 0xc0, !PT ;  /* 0x000001c005057812 */ /* 0x000fe200078ec0ff */
[----:B------:R-:W-:Y:S01]  /*cf30*/  @P6 STS.128 [R160+0xa800], RZ ;  /* 0x00a800ffa0006388 */ /* 0x000fe20000000c00 */
[----:B------:R-:W-:-:S02]  /*cf40*/  @!P5 LEA.HI.X R11, R0, R165, R2, 0x6, P0 ;  /* 0x000000a5000bd211 */ /* 0x000fc400000f3402 */
[----:B------:R-:W-:Y:S01]  /*cf50*/  LOP3.LUT R4, R5, 0x8, R4, 0xf8, !PT ;  /* 0x0000000805047812 */ /* 0x000fe200078ef804 */
[----:B------:R-:W-:Y:S01]  /*cf60*/  @!PT LDS RZ, [RZ] ;  /* 0x00000000fffff984 */ /* 0x000fe20000000800 */
[----:B------:R-:W-:Y:S01]  /*cf70*/  @!PT LDS RZ, [RZ] ;  /* 0x00000000fffff984 */ /* 0x000fe20000000800 */
[----:B------:R-:W-:Y:S01]  /*cf80*/  @!PT LDS RZ, [RZ] ;  /* 0x00000000fffff984 */ /* 0x000fe20000000800 */
[----:B------:R2:W-:Y:S01]  /*cf90*/  @!P6 LDGSTS.E.BYPASS.LTC128B.128 [R160+0x8800], [R6.64] ;  /* 0x0880000006a0efae */ /* 0x0005e2000b901d46 */
[----:B------:R-:W-:Y:S02]  /*cfa0*/  SHF.R.U32.HI R5, RZ, 0x3, R5 ;  /* 0x00000003ff057819 */ /* 0x000fe40000011605 */
[----:B------:R-:W-:Y:S01]  /*cfb0*/  IADD3 R0, R153, 0x4000, RZ ;  /* 0x0000400099007810 */ /* 0x000fe20007ffe0ff */
[----:B------:R2:W-:Y:S01]  /*cfc0*/  @!P6 LDGSTS.E.BYPASS.LTC128B.128 [R160+0xa800], [R6.64+0x80] ;  /* 0x0a80008006a0efae */ /* 0x0005e2000b901d46 */
[----:B------:R-:W-:Y:S01]  /*cfd0*/  LOP3.LUT R4, R4, R5, RZ, 0x3c, !PT ;  /* 0x0000000504047212 */ /* 0x000fe200078e3cff */
[----:B------:R-:W-:Y:S02]  /*cfe0*/  IMAD R5, R54, 0x400, R59 ;  /* 0x0000040036057824 */ /* 0x000fe400078e023b */
[----:B------:R-:W-:Y:S02]  /*cff0*/  @P5 STS.128 [R160+0x9000], RZ ;  /* 0x009000ffa0005388 */ /* 0x000fe40000000c00 */
[----:B------:R-:W-:-:S02]  /*d000*/  IMAD.IADD R154, R4, 0x1, R5 ;  /* 0x00000001049a7824 */ /* 0x000fc400078e0205 */
[----:B------:R-:W-:Y:S01]  /*d010*/  @P5 STS.128 [R160+0xb000], RZ ;  /* 0x00b000ffa0005388 */ /* 0x000fe20000000c00 */
[----:B------:R-:W-:Y:S02]  /*d020*/  IMAD.MOV.U32 R5, RZ, RZ, 0x20 ;  /* 0x00000020ff057424 */ /* 0x000fe400078e00ff */
[----:B------:R-:W-:Y:S01]  /*d030*/  IMAD.SHL.U32 R154, R154, 0x2, RZ ;  /* 0x000000029a9a7824 */ /* 0x000fe200078e00ff */
[----:B------:R-:W-:Y:S01]  /*d040*/  @!PT LDS RZ, [RZ] ;  /* 0x00000000fffff984 */ /* 0x000fe20000000800 */
[----:B------:R-:W-:Y:S01]  /*d050*/  @!PT LDS RZ, [RZ] ;  /* 0x00000000fffff984 */ /* 0x000fe20000000800 */
[----:B------:R-:W-:Y:S01]  /*d060*/  @!PT LDS RZ, [RZ] ;  /* 0x00000000fffff984 */ /* 0x000fe20000000800 */
[----:B------:R3:W-:Y:S02]  /*d070*/  @!P5 LDGSTS.E.BYPASS.LTC128B.128 [R160+0x9000], [R10.64] ;  /* 0x090000000aa0dfae */ /* 0x0007e4000b901d46 */
[----:B------:R-:W-:Y:S02]  /*d080*/  SEL R5, R5, 0xffffffe0, !P2 ;  /* 0xffffffe005057807 */ /* 0x000fe40005000000 */
[----:B------:R3:W-:Y:S03]  /*d090*/  @!P5 LDGSTS.E.BYPASS.LTC128B.128 [R160+0xb000], [R10.64+0x80] ;  /* 0x0b0000800aa0dfae */ /* 0x0007e6000b901d46 */
[----:B------:R-:W-:Y:S01]  /*d0a0*/  IMAD R150, R5, 0x2, R154 ;  /* 0x0000000205967824 */ /* 0x000fe200078e029a */
[----:B------:R-:W-:Y:S04]  /*d0b0*/  @P4 STS.128 [R160+0x9800], RZ ;  /* 0x009800ffa0004388 */ /* 0x000fe80000000c00 */
[----:B------:R-:W-:Y:S01]  /*d0c0*/  @P4 STS.128 [R160+0xb800], RZ ;  /* 0x00b800ffa0004388 */ /* 0x000fe20000000c00 */
[----:B--2---:R-:W-:-:S03]  /*d0d0*/  IMAD.MOV.U32 R7, RZ, RZ, 0x10 ;  /* 0x00000010ff077424 */ /* 0x004fc600078e00ff */
[----:B------:R-:W-:Y:S01]  /*d0e0*/  @!PT LDS RZ, [RZ] ;  /* 0x00000000fffff984 */ /* 0x000fe20000000800 */
[----:B------:R-:W-:Y:S01]  /*d0f0*/  @!PT LDS RZ, [RZ] ;  /* 0x00000000fffff984 */ /* 0x000fe20000000800 */
[----:B------:R-:W-:Y:S01]  /*d100*/  @!PT LDS RZ, [RZ] ;  /* 0x00000000fffff984 */ /* 0x000fe20000000800 */
[----:B------:R3:W-:Y:S04]  /*d110*/  @!P4 LDGSTS.E.BYPASS.LTC128B.128 [R160+0x9800], [R8.64] ;  /* 0x0980000008a0cfae */ /* 0x0007e8000b901d46 */
[----:B------:R3:W-:Y:S01]  /*d120*/  @!P4 LDGSTS.E.BYPASS.LTC128B.128 [R160+0xb800], [R8.64+0x80] ;  /* 0x0b80008008a0cfae */ /* 0x0007e2000b901d46 */
[----:B------:R-:W-:Y:S02]  /*d130*/  SEL R7, R7, 0xfffffff0, !P1 ;  /* 0xfffffff007077807 */ /* 0x000fe40004800000 */
[----:B------:R-:W-:Y:S01]  /*d140*/  R2P PR, R58, 0x6 ;  /* 0x000000063a007804 */ /* 0x000fe20000000000 */
[----:B-----5:R-:W-:Y:S02]  /*d150*/  LDSM.16.M88.4 R12, [R154] ;  /* 0x000000009a0c783b */ /* 0x020fe40000000200 */
[----:B------:R-:W-:-:S02]  /*d160*/  IMAD R152, R7, 0x2, R154 ;  /* 0x0000000207987824 */ /* 0x000fc400078e029a */
[----:B------:R-:W2:Y:S02]  /*d170*/  LDSM.16.M88.4 R20, [R153+0x4000] ;  /* 0x004000009914783b */ /* 0x000ea40000000200 */
[----:B------:R-:W-:Y:S02]  /*d180*/  IMAD R149, R5, 0x2, R152 ;  /* 0x0000000205957824 */ /* 0x000fe400078e0298 */
[----:B------:R-:W-:Y:S04]  /*d190*/  LDSM.16.M88.4 R64, [R152] ;  /* 0x000000009840783b */ /* 0x000fe80000000200 */
[----:B------:R-:W-:Y:S01]  /*d1a0*/  @P1 IADD3 R151, R0, -0x20, RZ ;  /* 0xffffffe000971810 */ /* 0x000fe20007ffe0ff */
[----:B----4-:R-:W4:Y:S01]  /*d1b0*/  LDSM.16.M88.4 R36, [R153+0x4800] ;  /* 0x004800009924783b */ /* 0x010f220000000200 */
[----:B------:R-:W-:-:S02]  /*d1c0*/  IMAD.MOV.U32 R0, RZ, RZ, 0x40 ;  /* 0x00000040ff007424 */ /* 0x000fc400078e00ff */
[C---:B------:R-:W-:Y:S01]  /*d1d0*/  IADD3 R143, R151.reuse, 0x800, RZ ;  /* 0x00000800978f7810 */ /* 0x040fe20007ffe0ff */
[----:B------:R-:W-:Y:S01]  /*d1e0*/  LDSM.16.M88.4 R32, [R151] ;  /* 0x000000009720783b */ /* 0x000fe20000000200 */
[C---:B------:R-:W-:Y:S02]  /*d1f0*/  IADD3 R142, R151.reuse, 0x1000, RZ ;  /* 0x00001000978e7810 */ /* 0x040fe40007ffe0ff */
[----:B------:R-:W-:Y:S01]  /*d200*/  SEL R0, R0, 0xffffffc0, !P2 ;  /* 0xffffffc000007807 */ /* 0x000fe20005000000 */
[----:B------:R-:W5:Y:S01]  /*d210*/  LDSM.16.M88.4 R48, [R153+0x5000] ;  /* 0x005000009930783b */ /* 0x000f620000000200 */
[C---:B------:R-:W-:Y:S02]  /*d220*/  IADD3 R141, R151.reuse, 0x1800, RZ ;  /* 0x00001800978d7810 */ /* 0x040fe40007ffe0ff */
[----:B------:R-:W-:Y:S01]  /*d230*/  IADD3 R139, R151, 0x2000, RZ ;  /* 0x00002000978b7810 */ /* 0x000fe20007ffe0ff */
[----:B---3--:R-:W3:Y:S01]  /*d240*/  LDSM.16.M88.4 R8, [R153+0x5800] ;  /* 0x005800009908783b */ /* 0x008ee20000000200 */
[----:B------:R-:W-:Y:S01]  /*d250*/  IMAD.IADD R147, R153, 0x1, R0 ;  /* 0x0000000199937824 */ /* 0x000fe200078e0200 */
[C---:B------:R-:W-:Y:S01]  /*d260*/  IADD3 R138, R151.reuse, 0x2800, RZ ;  /* 0x00002800978a7810 */ /* 0x040fe20007ffe0ff */
[----:B------:R-:W-:Y:S01]  /*d270*/  IMAD.IADD R140, R0, 0x1, R151 ;  /* 0x00000001008c7824 */ /* 0x000fe200078e0297 */
[----:B------:R-:W-:Y:S01]  /*d280*/  LDSM.16.M88.4 R72, [R150] ;  /* 0x000000009648783b */ /* 0x000fe20000000200 */
[----:B------:R-:W-:-:S02]  /*d290*/  IADD3 R137, R151, 0x3000, RZ ;  /* 0x0000300097897810 */ /* 0x000fc40007ffe0ff */
[----:B------:R-:W-:Y:S01]  /*d2a0*/  IADD3 R136, R151, 0x3800, RZ ;  /* 0x0000380097887810 */ /* 0x000fe20007ffe0ff */
[----:B------:R-:W1:Y:S04]  /*d2b0*/  LDSM.16.M88.4 R44, [R147+0x4000] ;  /* 0x00400000932c783b */ /* 0x000e680000000200 */
[----:B------:R-:W1:Y:S04]  /*d2c0*/  LDSM.16.M88.4 R80, [R151+0x800] ;  /* 0x000800009750783b */ /* 0x000e680000000200 */
[----:B------:R-:W1:Y:S01]  /*d2d0*/  LDSM.16.M88.4 R24, [R151+0x1000] ;  /* 0x001000009718783b */ /* 0x000e620000000200 */
[C---:B--2---:R-:W-:Y:S03]  /*d2e0*/  HMMA.16816.F32 R16, R12.reuse, R20, RZ ;  /* 0x000000140c10723c */ /* 0x044fe600000018ff */
[----:B------:R-:W2:Y:S04]  /*d2f0*/  LDSM.16.M88.4 R68, [R151+0x1800] ;  /* 0x001800009744783b */ /* 0x000ea80000000200 */
[----:B------:R-:W-:Y:S01]  /*d300*/  LDSM.16.M88.4 R84, [R149] ;  /* 0x000000009554783b */ /* 0x000fe20000000200 */
[C---:B------:R-:W-:Y:S03]  /*d310*/  HMMA.16816.F32 R20, R12.reuse, R22, RZ ;  /* 0x000000160c14723c */ /* 0x040fe600000018ff */
[----:B------:R-:W-:Y:S04]  /*d320*/  LDSM.16.M88.4 R40, [R147+0x5000] ;  /* 0x005000009328783b */ /* 0x000fe80000000200 */
[----:B------:R-:W-:Y:S01]  /*d330*/  LDSM.16.M88.4 R96, [R140+0x1000] ;  /* 0x001000008c60783b */ /* 0x000fe20000000200 */
[C---:B----4-:R-:W-:Y:S03]  /*d340*/  HMMA.16816.F32 R28, R12.reuse, R36, RZ ;  /* 0x000000240c1c723c */ /* 0x050fe600000018ff */
[----:B------:R-:W-:Y:S04]  /*d350*/  LDSM.16.M88.4 R88, [R140+0x2000] ;  /* 0x002000008c58783b */ /* 0x000fe80000000200 */
[----:B------:R-:W-:Y:S01]  /*d360*/  LDSM.16.M88.4 R92, [R151+0x2800] ;  /* 0x00280000975c783b */ /* 0x000fe20000000200 */
[----:B-----5:R-:W-:Y:S03]  /*d370*/  HMMA.16816.F32 R60, R12, R48, RZ ;  /* 0x000000300c3c723c */ /* 0x020fe600000018ff */
[----:B------:R-:W0:Y:S05]  /*d380*/  LDGDEPBAR ;  /* 0x00000000000079af */ /* 0x000e2a0000000000 */
[----:B------:R-:W-:Y:S08]  /*d390*/  HMMA.16816.F32 R20, R64, R34, R20 ;  /* 0x000000224014723c */ /* 0x000ff00000001814 */
[C---:B------:R-:W-:Y:S08]  /*d3a0*/  HMMA.16816.F32 R36, R12.reuse, R38, RZ ;  /* 0x000000260c24723c */ /* 0x040ff000000018ff */
[C---:B------:R-:W-:Y:S08]  /*d3b0*/  HMMA.16816.F32 R48, R12.reuse, R50, RZ ;  /* 0x000000320c30723c */ /* 0x040ff000000018ff */
[C---:B---3--:R-:W-:Y:S08]  /*d3c0*/  HMMA.16816.F32 R76, R12.reuse, R8, RZ ;  /* 0x000000080c4c723c */ /* 0x048ff000000018ff */
[----:B------:R-:W-:Y:S01]  /*d3d0*/  HMMA.16816.F32 R12, R12, R10, RZ ;  /* 0x0000000a0c0c723c */ /* 0x000fe200000018ff */
[----:B------:R-:W-:Y:S07]  /*d3e0*/  LDSM.16.M88.4 R8, [R147+0x4800] ;  /* 0x004800009308783b */ /* 0x000fee0000000200 */
[----:B------:R-:W-:Y:S01]  /*d3f0*/  HMMA.16816.F32 R16, R64, R32, R16 ;  /* 0x000000204010723c */ /* 0x000fe20000001810 */
[----:B------:R-:W3:Y:S07]  /*d400*/  LDSM.16.M88.4 R32, [R140] ;  /* 0x000000008c20783b */ /* 0x000eee0000000200 */
[----:B-1----:R-:W-:Y:S08]  /*d410*/  HMMA.16816.F32 R20, R72, R46, R20 ;  /* 0x0000002e4814723c */ /* 0x002ff00000001814 */
        /* <DEDUP_REMOVED lines=9> */
[----:B------:R-:W1:Y:S03]  /*d4b0*/  LDSM.16.M88.4 R64, [R153+0x6000] ;  /* 0x006000009940783b */ /* 0x000e660000000200 */
[----:B---3--:R-:W-:Y:S08]  /*d4c0*/  HMMA.16816.F32 R20, R84, R34, R20 ;  /* 0x000000225414723c */ /* 0x008ff00000001814 */
        /* <DEDUP_REMOVED lines=50> */
[----:B-1----:R-:W1:Y:S07]  /*d7f0*/  LDSM.16.M88.4 R20, [R151+0x3800] ;  /* 0x003800009714783b */ /* 0x002e6e0000000200 */
[----:B------:R-:W-:Y:S01]  /*d800*/  HMMA.16816.F32 R16, R8, R88, R16 ;  /* 0x000000580810723c */ /* 0x000fe20000001810 */
[----:B------:R-:W4:Y:S07]  /*d810*/  LDSM.16.M88.4 R88, [R147+0x7000] ;  /* 0x007000009358783b */ /* 0x000f2e0000000200 */
[C---:B--2---:R-:W-:Y:S08]  /*d820*/  HMMA.16816.F32 R72, R68.reuse, R94, R72 ;  /* 0x0000005e4448723c */ /* 0x044ff00000001848 */
[----:B------:R-:W-:Y:S08]  /*d830*/  HMMA.16816.F32 R76, R68, R92, R76 ;  /* 0x0000005c444c723c */ /* 0x000ff0000000184c */
[----:B---3--:R-:W-:Y:S01]  /*d840*/  HMMA.16816.F32 R28, R8, R24, R28 ;  /* 0x00000018081c723c */ /* 0x008fe2000000181c */
[----:B------:R-:W-:-:S02]  /*d850*/  FMUL.FTZ R17, R17, c[0x0][0x2ec] ;  /* 0x0000bb0011117a20 */ /* 0x000fc40000410000 */
[----:B------:R-:W-:Y:S02]  /*d860*/  FMUL.FTZ R18, R18, c[0x0][0x2ec] ;  /* 0x0000bb0012127a20 */ /* 0x000fe40000410000 */
[----:B------:R-:W-:Y:S01]  /*d870*/  FMUL.FTZ R6, R16, c[0x0][0x2ec] ;  /* 0x0000bb0010067a20 */ /* 0x000fe20000410000 */
[----:B------:R-:W2:Y:S01]  /*d880*/  MUFU.TANH R33, R17 ;  /* 0x0000001100217308 */ /* 0x000ea20000002400 */
[----:B------:R-:W-:Y:S01]  /*d890*/  FMUL.FTZ R34, R19, c[0x0][0x2ec] ;  /* 0x0000bb0013227a20 */ /* 0x000fe20000410000 */
        /* <DEDUP_REMOVED lines=28> */
[C---:B------:R-:W-:Y:S01]  /*da60*/  HMMA.16816.F32 R48, R8.reuse, R18, R48 ;  /* 0x000000120830723c */ /* 0x040fe20000001830 */
[----:B------:R-:W-:Y:S01]  /*da70*/  FMUL.FTZ R37, R39, c[0x0][0x2ec] ;  /* 0x0000bb0027257a20 */ /* 0x000fe20000410000 */
[----:B------:R-:W-:Y:S05]  /*da80*/  MUFU.TANH R6, R6 ;  /* 0x0000000600067308 */ /* 0x000fea0000002400 */
[----:B------:R-:W-:Y:S01]  /*da90*/  IMAD.SHL.U32 R18, R53, 0x2, RZ ;  /* 0x0000000235127824 */ /* 0x000fe200078e00ff */
[----:B------:R-:W-:Y:S01]  /*daa0*/  IADD3 R19, R56, R57, -R156 ;  /* 0x0000003938137210 */ /* 0x000fe20007ffe89c */
[----:B--2---:R-:W-:Y:S01]  /*dab0*/  HMMA.16816.F32 R72, R8, R22, R72 ;  /* 0x000000160848723c */ /* 0x004fe20000001848 */
[----:B-1----:R-:W-:Y:S01]  /*dac0*/  LOP3.LUT R0, R4, R59, RZ, 0xfc, !PT ;  /* 0x0000003b04007212 */ /* 0x002fe200078efcff */
[----:B------:R-:W1:Y:S01]  /*dad0*/  MUFU.TANH R16, R16 ;  /* 0x0000001000107308 */ /* 0x000e620000002400 */
[----:B------:R-:W-:-:S02]  /*dae0*/  LOP3.LUT R18, R18, 0x6, RZ, 0xc0, !PT ;  /* 0x0000000612127812 */ /* 0x000fc400078ec0ff */
[----:B------:R-:W-:Y:S02]  /*daf0*/  IADD3 R19, R19, c[0x0][0x2e8], RZ ;  /* 0x0000ba0013137a10 */ /* 0x000fe40007ffe0ff */
[----:B------:R-:W-:Y:S01]  /*db00*/  FMUL.FTZ R60, R60, c[0x0][0x2ec] ;  /* 0x0000bb003c3c7a20 */ /* 0x000fe20000410000 */
[----:B------:R-:W-:Y:S01]  /*db10*/  HMMA.16816.F32 R76, R8, R20, R76 ;  /* 0x00000014084c723c */ /* 0x000fe2000000184c */
[----:B------:R-:W-:Y:S01]  /*db20*/  IMAD.IADD R18, R3, 0x1, R18 ;  /* 0x0000000103127824 */ /* 0x000fe200078e0212 */
[----:B------:R-:W-:Y:S01]  /*db30*/  IADD3 R103, R19, 0x8, RZ ;  /* 0x0000000813677810 */ /* 0x000fe20007ffe0ff */
[----:B------:R-:W-:Y:S01]  /*db40*/  FMUL.FTZ R61, R61, c[0x0][0x2ec] ;  /* 0x0000bb003d3d7a20 */ /* 0x000fe20000410000 */
[-C--:B------:R-:W-:Y:S01]  /*db50*/  IMNMX R2, R19, R56.reuse, PT ;  /* 0x0000003813027217 */ /* 0x080fe20003800200 */
[----:B------:R-:W-:Y:S01]  /*db60*/  FMUL.FTZ R63, R63, c[0x0][0x2ec] ;  /* 0x0000bb003f3f7a20 */ /* 0x000fe20000410000 */
[----:B------:R-:W-:Y:S01]  /*db70*/  IMNMX R103, R103, R56, PT ;  /* 0x0000003867677217 */ /* 0x000fe20003800200 */
[----:B------:R-:W-:Y:S01]  /*db80*/  FMUL.FTZ R25, R49, c[0x0][0x2ec] ;  /* 0x0000bb0031197a20 */ /* 0x000fe20000410000 */
[C---:B------:R-:W-:Y:S01]  /*db90*/  IADD3 R19, R18.reuse, 0x1, RZ ;  /* 0x0000000112137810 */ /* 0x040fe20007ffe0ff */
[----:B------:R-:W2:Y:S01]  /*dba0*/  MUFU.TANH R121, R60 ;  /* 0x0000003c00797308 */ /* 0x000ea20000002400 */
[----:B------:R-:W-:Y:S01]  /*dbb0*/  IADD3 R4, R18, 0x8, RZ ;  /* 0x0000000812047810 */ /* 0x000fe20007ffe0ff */
[----:B------:R-:W-:Y:S01]  /*dbc0*/  FMUL.FTZ R62, R62, c[0x0][0x2ec] ;  /* 0x0000bb003e3e7a20 */ /* 0x000fe20000410000 */
[CC--:B------:R-:W-:Y:S01]  /*dbd0*/  ISETP.GE.AND P5, PT, R19.reuse, R2.reuse, PT ;  /* 0x000000021300720c */ /* 0x0c0fe20003fa6270 */
[----:B------:R-:W-:Y:S01]  /*dbe0*/  FMUL.FTZ R27, R48, c[0x0][0x2ec] ;  /* 0x0000bb00301b7a20 */ /* 0x000fe20000410000 */
[-C--:B------:R-:W-:Y:S01]  /*dbf0*/  ISETP.GE.AND P1, PT, R19, R103.reuse, PT ;  /* 0x000000671300720c */ /* 0x080fe20003f26270 */
[----:B------:R-:W-:Y:S01]  /*dc00*/  FMUL.FTZ R26, R50, c[0x0][0x2ec] ;  /* 0x0000bb00321a7a20 */ /* 0x000fe20000410000 */
[CC--:B------:R-:W-:Y:S01]  /*dc10*/  ISETP.GE.AND P0, PT, R4.reuse, R2.reuse, PT ;  /* 0x000000020400720c */ /* 0x0c0fe20003f06270 */
[----:B------:R-:W1:Y:S01]  /*dc20*/  MUFU.TANH R119, R61 ;  /* 0x0000003d00777308 */ /* 0x000e620000002400 */
[-C--:B------:R-:W-:Y:S01]  /*dc30*/  ISETP.GE.AND P2, PT, R4, R103.reuse, PT ;  /* 0x000000670400720c */ /* 0x080fe20003f46270 */
[----:B------:R-:W-:Y:S01]  /*dc40*/  FMUL.FTZ R72, R72, c[0x0][0x2ec] ;  /* 0x0000bb0048487a20 */ /* 0x000fe20000410000 */
[C---:B------:R-:W-:Y:S01]  /*dc50*/  IADD3 R4, R18.reuse, 0x9, RZ ;  /* 0x0000000912047810 */ /* 0x040fe20007ffe0ff */
[----:B------:R-:W-:Y:S01]  /*dc60*/  FMUL.FTZ R24, R51, c[0x0][0x2ec] ;  /* 0x0000bb0033187a20 */ /* 0x000fe20000410000 */
[----:B------:R-:W-:Y:S01]  /*dc70*/  IADD3 R12, R18, 0x10, RZ ;  /* 0x00000010120c7810 */ /* 0x000fe20007ffe0ff */
[----:B------:R-:W-:Y:S01]  /*dc80*/  FMUL.FTZ R73, R73, c[0x0][0x2ec] ;  /* 0x0000bb0049497a20 */ /* 0x000fe20000410000 */
        /* <DEDUP_REMOVED lines=12> */
[----:B------:R-:W-:Y:S01]  /*dd50*/  IADD3 R12, R18, 0x18, RZ ;  /* 0x00000018120c7810 */ /* 0x000fe20007ffe0ff */
[----:B------:R-:W-:Y:S01]  /*dd60*/  FMUL.FTZ R74, R74, c[0x0][0x2ec] ;  /* 0x0000bb004a4a7a20 */ /* 0x000fe20000410000 */
[----:B------:R-:W-:Y:S01]  /*dd70*/  FSEL R19, R40, -INF , !P6 ;  /* 0xff80000028137808 */ /* 0x000fe20007000000 */
[----:B------:R-:W-:Y:S01]  /*dd80*/  FMUL.FTZ R75, R75, c[0x0][0x2ec] ;  /* 0x0000bb004b4b7a20 */ /* 0x000fe20000410000 */
[----:B------:R-:W-:Y:S01]  /*dd90*/  FSEL R58, R58, -INF , !P4 ;  /* 0xff8000003a3a7808 */ /* 0x000fe20006000000 */
[----:B------:R-:W1:Y:S01]  /*dda0*/  MUFU.TANH R124, R72 ;  /* 0x00000048007c7308 */ /* 0x000e620000002400 */
[----:B------:R-:W-:-:S02]  /*ddb0*/  IADD3 R13, R18, 0x11, RZ ;  /* 0x00000011120d7810 */ /* 0x000fc40007ffe0ff */
[CC--:B------:R-:W-:Y:S02]  /*ddc0*/  ISETP.GE.AND P6, PT, R12.reuse, R2.reuse, PT ;  /* 0x000000020c00720c */ /* 0x0c0fe40003fc6270 */
[----:B------:R-:W-:Y:S02]  /*ddd0*/  ISETP.GE.AND P4, PT, R12, R103, PT ;  /* 0x000000670c00720c */ /* 0x000fe40003f86270 */
[----:B------:R-:W-:Y:S01]  /*dde0*/  IADD3 R12, R18, 0x19, RZ ;  /* 0x00000019120c7810 */ /* 0x000fe20007ffe0ff */
[----:B------:R-:W1:Y:S01]  /*ddf0*/  MUFU.TANH R37, R37 ;  /* 0x0000002500257308 */ /* 0x000e620000002400 */
[----:B------:R-:W-:Y:S02]  /*de00*/  FSEL R35, R35, -INF , !P0 ;  /* 0xff80000023237808 */ /* 0x000fe40004000000 */
[----:B------:R-:W-:Y:S02]  /*de10*/  ISETP.GE.AND P0, PT, R13, R2, PT ;  /* 0x000000020d00720c */ /* 0x000fe40003f06270 */
[----:B-----5:R-:W-:-:S02]  /*de20*/  FSEL R15, R28, -INF , !P5 ;  /* 0xff8000001c0f7808 */ /* 0x020fc40006800000 */
[----:B------:R-:W-:Y:S01]  /*de30*/  IADD3 R20, R18, 0x20, RZ ;  /* 0x0000002012147810 */ /* 0x000fe20007ffe0ff */
[----:B------:R-:W5:Y:S01]  /*de40*/  MUFU.TANH R130, R62 ;  /* 0x0000003e00827308 */ /* 0x000f620000002400 */
[----:B------:R-:W-:Y:S02]  /*de50*/  ISETP.GE.AND P5, PT, R12, R2, PT ;  /* 0x000000020c00720c */ /* 0x000fe40003fa6270 */
[----:B------:R-:W-:Y:S02]  /*de60*/  IADD3 R8, R18, 0x21, RZ ;  /* 0x0000002112087810 */ /* 0x000fe40007ffe0ff */
[----:B------:R-:W-:Y:S02]  /*de70*/  FSEL R4, R41, -INF , !P2 ;  /* 0xff80000029047808 */ /* 0x000fe40005000000 */
[----:B------:R-:W-:Y:S01]  /*de80*/  ISETP.GE.AND P2, PT, R13, R103, PT ;  /* 0x000000670d00720c */ /* 0x000fe20003f46270 */
[----:B------:R-:W2:Y:S01]  /*de90*/  MUFU.TANH R27, R27 ;  /* 0x0000001b001b7308 */ /* 0x000ea20000002400 */
[----:B----4-:R-:W-:-:S02]  /*dea0*/  FSEL R13, R29, -INF , !P0 ;  /* 0xff8000001d0d7808 */ /* 0x010fc40004000000 */
[----:B---3--:R-:W-:Y:S02]  /*deb0*/  FSEL R11, R17, -INF , !P6 ;  /* 0xff800000110b7808 */ /* 0x008fe40007000000 */
[----:B------:R-:W-:Y:S02]  /*dec0*/  FSEL R10, R36, -INF , !P4 ;  /* 0xff800000240a7808 */ /* 0x000fe40006000000 */
[-C--:B------:R-:W-:Y:S01]  /*ded0*/  ISETP.GE.AND P0, PT, R20, R2.reuse, PT ;  /* 0x000000021400720c */ /* 0x080fe20003f06270 */
[----:B------:R-:W3:Y:S01]  /*dee0*/  MUFU.TANH R26, R26 ;  /* 0x0000001a001a7308 */ /* 0x000ee20000002400 */
[C---:B------:R-:W-:Y:S02]  /*def0*/  ISETP.GE.AND P6, PT, R8.reuse, R2, PT ;  /* 0x000000020800720c */ /* 0x040fe40003fc6270 */
[----:B------:R-:W-:Y:S02]  /*df00*/  ISETP.GE.AND P4, PT, R8, R103, PT ;  /* 0x000000670800720c */ /* 0x000fe40003f86270 */
[----:B-1----:R-:W-:-:S02]  /*df10*/  FSEL R9, R16, -INF , !P5 ;  /* 0xff80000010097808 */ /* 0x002fc40006800000 */
[C---:B------:R-:W-:Y:S01]  /*df20*/  IADD3 R17, R18.reuse, 0x29, RZ ;  /* 0x0000002912117810 */ /* 0x040fe20007ffe0ff */
[----:B------:R-:W1:Y:S01]  /*df30*/  MUFU.TANH R131, R76 ;  /* 0x0000004c00837308 */ /* 0x000e620000002400 */
[----:B------:R-:W-:Y:S02]  /*df40*/  IADD3 R16, R18, 0x30, RZ ;  /* 0x0000003012107810 */ /* 0x000fe40007ffe0ff */
[----:B--2---:R-:W-:Y:S02]  /*df50*/  FSEL R121, R121, -INF , !P0 ;  /* 0xff80000079797808 */ /* 0x004fe40004000000 */
[----:B------:R-:W-:Y:S02]  /*df60*/  FSEL R119, R119, -INF , !P6 ;  /* 0xff80000077777808 */ /* 0x000fe40007000000 */
[----:B------:R-:W-:Y:S01]  /*df70*/  FSEL R122, R122, -INF , !P4 ;  /* 0xff8000007a7a7808 */ /* 0x000fe20006000000 */
[----:B------:R-:W2:Y:S01]  /*df80*/  MUFU.TANH R120, R78 ;  /* 0x0000004e00787308 */ /* 0x000ea20000002400 */
[----:B------:R-:W-:-:S02]  /*df90*/  ISETP.GE.AND P0, PT, R17, R2, PT ;  /* 0x000000021100720c */ /* 0x000fc40003f06270 */
[C---:B------:R-:W-:Y:S02]  /*dfa0*/  ISETP.GE.AND P6, PT, R16.reuse, R2, PT ;  /* 0x000000021000720c */ /* 0x040fe40003fc6270 */
[-C--:B------:R-:W-:Y:S02]  /*dfb0*/  ISETP.GE.AND P4, PT, R16, R103.reuse, PT ;  /* 0x000000671000720c */ /* 0x080fe40003f86270 */
[----:B------:R-:W-:Y:S01]  /*dfc0*/  IADD3 R16, R18, 0x38, RZ ;  /* 0x0000003812107810 */ /* 0x000fe20007ffe0ff */
[----:B------:R-:W4:Y:S01]  /*dfd0*/  MUFU.TANH R24, R24 ;  /* 0x0000001800187308 */ /* 0x000f220000002400 */
[----:B------:R-:W-:Y:S02]  /*dfe0*/  FSEL R14, R30, -INF , !P1 ;  /* 0xff8000001e0e7808 */ /* 0x000fe40004800000 */
[----:B------:R-:W-:Y:S02]  /*dff0*/  ISETP.GE.AND P1, PT, R12, R103, PT ;  /* 0x000000670c00720c */ /* 0x000fe40003f26270 */
[----:B------:R-:W-:-:S02]  /*e000*/  FSEL R25, R25, -INF , !P0 ;  /* 0xff80000019197808 */ /* 0x000fc40004000000 */
[----:B------:R-:W-:Y:S01]  /*e010*/  FSEL R12, R31, -INF , !P2 ;  /* 0xff8000001f0c7808 */ /* 0x000fe20005000000 */
[----:B------:R-:W1:Y:S01]  /*e020*/  MUFU.TANH R125, R77 ;  /* 0x0000004d007d7308 */ /* 0x000e620000002400 */
[----:B------:R-:W-:Y:S02]  /*e030*/  ISETP.GE.AND P0, PT, R16, R2, PT ;  /* 0x000000021000720c */ /* 0x000fe40003f06270 */
[----:B------:R-:W-:Y:S02]  /*e040*/  ISETP.GE.AND P2, PT, R20, R103, PT ;  /* 0x000000671400720c */ /* 0x000fe40003f46270 */
[----:B------:R-:W-:Y:S02]  /*e050*/  IADD3 R20, R18, 0x28, RZ ;  /* 0x0000002812147810 */ /* 0x000fe40007ffe0ff */
[----:B------:R-:W-:Y:S01]  /*e060*/  FSEL R124, R124, -INF , !P0 ;  /* 0xff8000007c7c7808 */ /* 0x000fe20004000000 */
[----:B------:R-:W1:Y:S01]  /*e070*/  MUFU.TANH R115, R79 ;  /* 0x0000004f00737308 */ /* 0x000e620000002400 */
[----:B------:R-:W-:-:S02]  /*e080*/  FSEL R8, R37, -INF , !P1 ;  /* 0xff80000025087808 */ /* 0x000fc40004800000 */
[----:B-----5:R-:W-:Y:S02]  /*e090*/  FSEL R130, R130, -INF , !P2 ;  /* 0xff80000082827808 */ /* 0x020fe40005000000 */
[----:B------:R-:W-:Y:S02]  /*e0a0*/  ISETP.GT.AND P0, PT, R164, R155, PT ;  /* 0x0000009ba400720c */ /* 0x000fe40003f04270 */
[C---:B------:R-:W-:Y:S01]  /*e0b0*/  ISETP.GE.AND P5, PT, R20.reuse, R2, PT ;  /* 0x000000021400720c */ /* 0x040fe20003fa6270 */
[----:B------:R-:W-:Y:S01]  /*e0c0*/  MUFU.TANH R123, R73 ;  /* 0x00000049007b7308 */ /* 0x000fe20000002400 */
[----:B------:R-:W-:Y:S01]  /*e0d0*/  BAR.SYNC.DEFER_BLOCKING 0x0 ;  /* 0x0000000000007b1d */ /* 0x000fe20000010000 */
[-C--:B------:R-:W-:Y:S02]  /*e0e0*/  ISETP.GE.AND P1, PT, R20, R103.reuse, PT ;  /* 0x000000671400720c */ /* 0x080fe40003f26270 */
[----:B------:R-:W-:Y:S02]  /*e0f0*/  ISETP.GE.AND P2, PT, R17, R103, PT ;  /* 0x000000671100720c */ /* 0x000fe40003f46270 */
[----:B------:R-:W-:-:S02]  /*e100*/  IADD3 R17, R18, 0x31, RZ ;  /* 0x0000003112117810 */ /* 0x000fc40007ffe0ff */
[----:B------:R-:W5:Y:S01]  /*e110*/  MUFU.TANH R114, R74 ;  /* 0x0000004a00727308 */ /* 0x000f620000002400 */
[----:B------:R-:W-:Y:S02]  /*e120*/  FSEL R27, R27, -INF , !P5 ;  /* 0xff8000001b1b7808 */ /* 0x000fe40006800000 */
[----:B---3--:R-:W-:Y:S02]  /*e130*/  FSEL R26, R26, -INF , !P1 ;  /* 0xff8000001a1a7808 */ /* 0x008fe40004800000 */
[----:B-1----:R-:W-:Y:S02]  /*e140*/  FSEL R131, R131, -INF , !P6 ;  /* 0xff80000083837808 */ /* 0x002fe40007000000 */
[----:B--2---:R-:W-:Y:S01]  /*e150*/  FSEL R120, R120, -INF , !P4 ;  /* 0xff80000078787808 */ /* 0x004fe20006000000 */
[----:B------:R-:W1:Y:S01]  /*e160*/  MUFU.TANH R112, R75 ;  /* 0x0000004b00707308 */ /* 0x000e620000002400 */
[C---:B------:R-:W-:Y:S02]  /*e170*/  ISETP.GE.AND P5, PT, R17.reuse, R2, PT ;  /* 0x000000021100720c */ /* 0x040fe40003fa6270 */
[----:B------:R-:W-:-:S02]  /*e180*/  ISETP.GE.AND P1, PT, R17, R103, PT ;  /* 0x000000671100720c */ /* 0x000fc40003f26270 */
[C---:B------:R-:W-:Y:S02]  /*e190*/  ISETP.GE.AND P6, PT, R18.reuse, R2, PT ;  /* 0x000000021200720c */ /* 0x040fe40003fc6270 */
[C---:B------:R-:W-:Y:S02]  /*e1a0*/  ISETP.GE.AND P4, PT, R18.reuse, R103, PT ;  /* 0x000000671200720c */ /* 0x040fe40003f86270 */
[----:B------:R-:W-:Y:S02]  /*e1b0*/  IADD3 R18, R18, 0x39, RZ ;  /* 0x0000003912127810 */ /* 0x000fe40007ffe0ff */
[----:B----4-:R-:W-:Y:S02]  /*e1c0*/  FSEL R24, R24, -INF , !P2 ;  /* 0xff80000018187808 */ /* 0x010fe40005000000 */
[----:B------:R-:W-:Y:S02]  /*e1d0*/  FSEL R125, R125, -INF , !P5 ;  /* 0xff8000007d7d7808 */ /* 0x000fe40006800000 */
[----:B------:R-:W-:-:S02]  /*e1e0*/  FSEL R115, R115, -INF , !P1 ;  /* 0xff80000073737808 */ /* 0x000fc40004800000 */
[-C--:B------:R-:W-:Y:S02]  /*e1f0*/  ISETP.GE.AND P2, PT, R16, R103.reuse, PT ;  /* 0x000000671000720c */ /* 0x080fe40003f46270 */
[C---:B------:R-:W-:Y:S02]  /*e200*/  ISETP.GE.AND P5, PT, R18.reuse, R2, PT ;  /* 0x000000021200720c */ /* 0x040fe40003fa6270 */
[----:B------:R-:W-:Y:S02]  /*e210*/  ISETP.GE.AND P1, PT, R18, R103, PT ;  /* 0x000000671200720c */ /* 0x000fe40003f26270 */
[----:B-----5:R-:W-:Y:S02]  /*e220*/  FSEL R114, R114, -INF , !P2 ;  /* 0xff80000072727808 */ /* 0x020fe40005000000 */
        /* <DEDUP_REMOVED lines=64> */
.L_x_7726:
[----:B------:R-:W-:-:S05]  /*e630*/  IMAD.MOV.U32 R3, RZ, RZ, c[0x0][0x198] ;  /* 0x00006600ff037624 */ /* 0x000fca00078e00ff */
[----:B------:R-:W-:-:S04]  /*e640*/  LEA R3, -R3, RZ, 0x6 ;  /* 0x000000ff03037211 */ /* 0x000fc800078e31ff */
[----:B------:R-:W-:Y:S02]  /*e650*/  SHF.R.S32.HI R16, RZ, 0x1f, R3 ;  /* 0x0000001fff107819 */ /* 0x000fe40000011403 */
.L_x_7727:
        /* <DEDUP_REMOVED lines=29> */
.L_x_7725:
        /* <DEDUP_REMOVED lines=65> */
[----:B------:R-:W-:Y:S01]  /*ec40*/  LDSM.16.MT88.4 R4, [R144+0xa000] ;  /* 0x00a000009004783b */ /* 0x000fe20000004200 */
[----:B------:R-:W-:Y:S01]  /*ec50*/  MUFU.EX2 R111, R111 ;  /* 0x0000006f006f7308 */ /* 0x000fe20000000800 */
[--C-:B------:R-:W-:Y:S02]  /*ec60*/  FFMA.FTZ R107, R15, c[0x0][0x23c], -R126.reuse ;  /* 0x00008f000f6b7a23 */ /* 0x100fe4000001087e */
[----:B------:R-:W1:Y:S01]  /*ec70*/  LDSM.16.MT88.4 R56, [R145+0xa000] ;  /* 0x00a000009138783b */ /* 0x000e620000004200 */
[----:B------:R-:W-:Y:S02]  /*ec80*/  FFMA.FTZ R28, R13, c[0x0][0x23c], -R126 ;  /* 0x00008f000d1c7a23 */ /* 0x000fe4000001087e */
[----:B------:R-:W-:-:S02]  /*ec90*/  FFMA.FTZ R33, R14, c[0x0][0x23c], -R117 ;  /* 0x00008f000e217a23 */ /* 0x000fc40000010875 */
[----:B------:R-:W2:Y:S01]  /*eca0*/  MUFU.EX2 R106, R106 ;  /* 0x0000006a006a7308 */ /* 0x000ea20000000800 */
[--C-:B------:R-:W-:Y:S02]  /*ecb0*/  FFMA.FTZ R32, R12, c[0x0][0x23c], -R117.reuse ;  /* 0x00008f000c207a23 */ /* 0x100fe40000010875 */
[----:B------:R-:W3:Y:S01]  /*ecc0*/  LDSM.16.MT88.4 R12, [R146+0x8800] ;  /* 0x00880000920c783b */ /* 0x000ee20000004200 */
[--C-:B------:R-:W-:Y:S02]  /*ecd0*/  FFMA.FTZ R29, R11, c[0x0][0x23c], -R126.reuse ;  /* 0x00008f000b1d7a23 */ /* 0x100fe4000001087e */
[----:B------:R-:W-:Y:S02]  /*ece0*/  FFMA.FTZ R0, R9, c[0x0][0x23c], -R126 ;  /* 0x00008f0009007a23 */ /* 0x000fe4000001087e */
[----:B------:R-:W4:Y:S01]  /*ecf0*/  MUFU.EX2 R30, R30 ;  /* 0x0000001e001e7308 */ /* 0x000f220000000800 */
[--C-:B------:R-:W-:Y:S02]  /*ed00*/  FFMA.FTZ R34, R10, c[0x0][0x23c], -R117.reuse ;  /* 0x00008f000a227a23 */ /* 0x100fe40000010875 */
[----:B------:R-:W-:-:S02]  /*ed10*/  FFMA.FTZ R31, R8, c[0x0][0x23c], -R117 ;  /* 0x00008f00081f7a23 */ /* 0x000fc40000010875 */
[----:B------:R-:W5:Y:S01]  /*ed20*/  LDSM.16.MT88.4 R8, [R145+0x8800] ;  /* 0x008800009108783b */ /* 0x000f620000004200 */
[--C-:B------:R-:W-:Y:S02]  /*ed30*/  FFMA.FTZ R116, R121, c[0x0][0x23c], -R126.reuse ;  /* 0x00008f0079747a23 */ /* 0x100fe4000001087e */
[----:B------:R-:W-:Y:S01]  /*ed40*/  MUFU.EX2 R113, R113 ;  /* 0x0000007100717308 */ /* 0x000fe20000000800 */
[----:B--2---:R-:W-:Y:S01]  /*ed50*/  F2FP.PACK_AB R64, R106, R111 ;  /* 0x0000006f6a40723e */ /* 0x004fe200000000ff */
[----:B------:R-:W-:Y:S02]  /*ed60*/  FFMA.FTZ R128, R122, c[0x0][0x23c], -R117 ;  /* 0x00008f007a807a23 */ /* 0x000fe40000010875 */
[--C-:B------:R-:W-:Y:S02]  /*ed70*/  FFMA.FTZ R119, R119, c[0x0][0x23c], -R126.reuse ;  /* 0x00008f0077777a23 */ /* 0x100fe4000001087e */
[--C-:B------:R-:W-:Y:S02]  /*ed80*/  FFMA.FTZ R118, R27, c[0x0][0x23c], -R126.reuse ;  /* 0x00008f001b767a23 */ /* 0x100fe4000001087e */
[----:B------:R-:W2:Y:S01]  /*ed90*/  MUFU.EX2 R110, R110 ;  /* 0x0000006e006e7308 */ /* 0x000ea20000000800 */
[----:B----4-:R-:W-:Y:S01]  /*eda0*/  F2FP.PACK_AB R66, R30, R109 ;  /* 0x0000006d1e42723e */ /* 0x010fe200000000ff */
[----:B------:R-:W-:-:S02]  /*edb0*/  FFMA.FTZ R121, R25, c[0x0][0x23c], -R126 ;  /* 0x00008f0019797a23 */ /* 0x000fc4000001087e */
[--C-:B------:R-:W-:Y:S02]  /*edc0*/  FFMA.FTZ R129, R130, c[0x0][0x23c], -R117.reuse ;  /* 0x00008f0082817a23 */ /* 0x100fe40000010875 */
[--C-:B------:R-:W-:Y:S02]  /*edd0*/  FFMA.FTZ R127, R26, c[0x0][0x23c], -R117.reuse ;  /* 0x00008f001a7f7a23 */ /* 0x100fe40000010875 */
[----:B------:R-:W-:Y:S01]  /*ede0*/  MUFU.EX2 R108, R108 ;  /* 0x0000006c006c7308 */ /* 0x000fe20000000800 */
[--C-:B------:R-:W-:Y:S02]  /*edf0*/  FFMA.FTZ R122, R24, c[0x0][0x23c], -R117.reuse ;  /* 0x00008f00187a7a23 */ /* 0x100fe40000010875 */
[----:B------:R-:W-:Y:S01]  /*ee00*/  LDSM.16.MT88.4 R24, [R146+0x9000] ;  /* 0x009000009218783b */ /* 0x000fe20000004200 */
[----:B------:R-:W-:Y:S02]  /*ee10*/  FFMA.FTZ R171, R123, c[0x0][0x23c], -R126 ;  /* 0x00008f007bab7a23 */ /* 0x000fe4000001087e */
[----:B------:R-:W-:-:S02]  /*ee20*/  FFMA.FTZ R114, R114, c[0x0][0x23c], -R117 ;  /* 0x00008f0072727a23 */ /* 0x000fc40000010875 */
[----:B------:R-:W4:Y:S01]  /*ee30*/  MUFU.EX2 R35, R35 ;  /* 0x0000002300237308 */ /* 0x000f220000000800 */
[----:B--2---:R-:W-:Y:S01]  /*ee40*/  F2FP.PACK_AB R65, R110, R113 ;  /* 0x000000716e41723e */ /* 0x004fe200000000ff */
[----:B------:R-:W-:Y:S02]  /*ee50*/  FFMA.FTZ R169, R112, c[0x0][0x23c], -R117 ;  /* 0x00008f0070a97a23 */ /* 0x000fe40000010875 */
[----:B------:R-:W-:Y:S02]  /*ee60*/  FADD.FTZ R106, R111, R106 ;  /* 0x0000006a6f6a7221 */ /* 0x000fe40000010000 */
[----:B------:R-:W-:Y:S02]  /*ee70*/  FADD.FTZ R113, R113, R110 ;  /* 0x0000006e71717221 */ /* 0x000fe40000010000 */
[----:B------:R-:W-:Y:S01]  /*ee80*/  MUFU.EX2 R107, R107 ;  /* 0x0000006b006b7308 */ /* 0x000fe20000000800 */
[----:B------:R-:W-:-:S04]  /*ee90*/  FADD.FTZ R109, R109, R106 ;  /* 0x0000006a6d6d7221 */ /* 0x000fc80000010000 */
[----:B------:R-:W-:Y:S01]  /*eea0*/  FADD.FTZ R30, R30, R109 ;  /* 0x0000006d1e1e7221 */ /* 0x000fe20000010000 */
[----:B----4-:R-:W-:Y:S02]  /*eeb0*/  F2FP.PACK_AB R67, R35, R108 ;  /* 0x0000006c2343723e */ /* 0x010fe400000000ff */
        /* <DEDUP_REMOVED lines=35> */
[----:B----4-:R-:W-:Y:S01]  /*f0f0*/  F2FP.PACK_AB R5, R32, R33 ;  /* 0x000000212005723e */ /* 0x010fe200000000ff */
[----:B------:R-:W-:Y:S01]  /*f100*/  MUFU.EX2 R114, R114 ;  /* 0x0000007200727308 */ /* 0x000fe20000000800 */
        /* <DEDUP_REMOVED lines=10> */
[----:B------:R-:W-:-:S02]  /*f1b0*/  FADD.FTZ R29, R0, R29 ;  /* 0x0000001d001d7221 */ /* 0x000fc40000010000 */
[----:B------:R-:W-:-:S05]  /*f1c0*/  FADD.FTZ R34, R31, R34 ;  /* 0x000000221f227221 */ /* 0x000fca0000010000 */
        /* <DEDUP_REMOVED lines=8> */
[C---:B------:R-:W-:Y:S08]  /*f250*/  HMMA.16816.F32 R72, R4.reuse, R20, R72 ;  /* 0x000000140448723c */ /* 0x040ff00000001848 */
[C---:B--2---:R-:W-:Y:S08]  /*f260*/  HMMA.16816.F32 R44, R4.reuse, R12, R44 ;  /* 0x0000000c042c723c */ /* 0x044ff0000000182c */
[C---:B------:R-:W-:Y:S01]  /*f270*/  HMMA.16816.F32 R48, R4.reuse, R14, R48 ;  /* 0x0000000e0430723c */ /* 0x040fe20000001830 */
[----:B------:R-:W2:Y:S07]  /*f280*/  LDSM.16.MT88.4 R12, [R144+0xa800] ;  /* 0x00a80000900c783b */ /* 0x000eae0000004200 */
[C---:B---3--:R-:W-:Y:S08]  /*f290*/  HMMA.16816.F32 R52, R4.reuse, R8, R52 ;  /* 0x000000080434723c */ /* 0x048ff00000001834 */
[C---:B------:R-:W-:Y:S01]  /*f2a0*/  HMMA.16816.F32 R56, R4.reuse, R10, R56 ;  /* 0x0000000a0438723c */ /* 0x040fe20000001838 */
[----:B------:R-:W3:Y:S07]  /*f2b0*/  LDSM.16.MT88.4 R8, [R148+0x9000] ;  /* 0x009000009408783b */ /* 0x000eee0000004200 */
[C---:B------:R-:W-:Y:S01]  /*f2c0*/  HMMA.16816.F32 R68, R4.reuse, R22, R68 ;  /* 0x000000160444723c */ /* 0x040fe20000001844 */
[----:B------:R-:W5:Y:S07]  /*f2d0*/  LDSM.16.MT88.4 R20, [R145+0x9000] ;  /* 0x009000009114783b */ /* 0x000f6e0000004200 */
        /* <DEDUP_REMOVED lines=23> */
[----:B------:R-:W3:Y:S07]  /*f450*/  LDSM.16.MT88.4 R20, [R144+0xb000] ;  /* 0x00b000009014783b */ /* 0x000eee0000004200 */
[C---:B--2---:R-:W-:Y:S08]  /*f460*/  HMMA.16816.F32 R44, R4.reuse, R12, R44 ;  /* 0x0000000c042c723c */ /* 0x044ff0000000182c */
[C---:B------:R-:W-:Y:S01]  /*f470*/  HMMA.16816.F32 R48, R4.reuse, R14, R48 ;  /* 0x0000000e0430723c */ /* 0x040fe20000001830 */
[----:B------:R-:W-:Y:S07]  /*f480*/  LDSM.16.MT88.4 R12, [R148+0x9800] ;  /* 0x00980000940c783b */ /* 0x000fee0000004200 */
[C---:B------:R-:W-:Y:S07]  /*f490*/  HMMA.16816.F32 R84, R4.reuse, R26, R84 ;  /* 0x0000001a0454723c */ /* 0x040fee0000001854 */
[----:B------:R-:W-:Y:S01]  /*f4a0*/  FFMA.FTZ R27, R120, c[0x0][0x23c], -R117 ;  /* 0x00008f00781b7a23 */ /* 0x000fe20000010875 */
[----:B-1----:R-:W-:Y:S01]  /*f4b0*/  HMMA.16816.F32 R72, R4, R8, R72 ;  /* 0x000000080448723c */ /* 0x002fe20000001848 */
        /* <DEDUP_REMOVED lines=118> */
.L_x_7729:
[----:B------:R-:W-:-:S05]  /*fc20*/  IMAD.MOV.U32 R5, RZ, RZ, c[0x0][0x1a0] ;  /* 0x00006800ff057624 */ /* 0x000fca00078e00ff */
[----:B------:R-:W-:-:S04]  /*fc30*/  LEA R5, -R5, RZ, 0x6 ;  /* 0x000000ff05057211 */ /* 0x000fc800078e31ff */
[----:B------:R-:W-:Y:S02]  /*fc40*/  SHF.R.S32.HI R0, RZ, 0x1f, R5 ;  /* 0x0000001fff007819 */ /* 0x000fe40000011405 */
.L_x_7730:
        /* <DEDUP_REMOVED lines=129> */
[----:B------:R-:W4:Y:S01]  /*10460*/  MUFU.TANH R0, R0 ;  /* 0x0000000000007308 */ /* 0x000f220000002400 */
[----:B------:R-:W-:-:S03]  /*10470*/  FMUL.FTZ R6, R6, c[0x0][0x2ec] ;  /* 0x0000bb0006067a20 */ /* 0x000fc60000410000 */
[----:B------:R-:W-:Y:S02]  /*10480*/  FMUL.FTZ R15, R108, c[0x0][0x2ec] ;  /* 0x0000bb006c0f7a20 */ /* 0x000fe40000410000 */
[----:B------:R-:W-:Y:S01]  /*10490*/  FMUL.FTZ R110, R110, c[0x0][0x2ec] ;  /* 0x0000bb006e6e7a20 */ /* 0x000fe20000410000 */
[----:B-1----:R-:W1:Y:S01]  /*104a0*/  LDSM.16.M88.4 R8, [R140+0x3000] ;  /* 0x003000008c08783b */ /* 0x002e620000000200 */
[----:B------:R-:W-:Y:S01]  /*104b0*/  MUFU.TANH R12, R4 ;  /* 0x00000004000c7308 */ /* 0x000fe20000002400 */
[----:B------:R-:W-:Y:S02]  /*104c0*/  FMUL.FTZ R14, R109, c[0x0][0x2ec] ;  /* 0x0000bb006d0e7a20 */ /* 0x000fe40000410000 */
[----:B------:R-:W-:Y:S01]  /*104d0*/  FMUL.FTZ R111, R111, c[0x0][0x2ec] ;  /* 0x0000bb006f6f7a20 */ /* 0x000fe20000410000 */
[----:B--2---:R-:W-:Y:S01]  /*104e0*/  HMMA.16816.F32 R32, R16, R20, R32 ;  /* 0x000000141020723c */ /* 0x004fe20000001820 */
[----:B------:R-:W-:-:S03]  /*104f0*/  FMUL.FTZ R107, R107, c[0x0][0x2ec] ;  /* 0x0000bb006b6b7a20 */ /* 0x000fc60000410000 */
[----:B------:R-:W-:Y:S03]  /*10500*/  MUFU.TANH R13, R5 ;  /* 0x00000005000d7308 */ /* 0x000fe60000002400 */
[----:B------:R-:W-:Y:S01]  /*10510*/  FMUL.FTZ R21, R7, c[0x0][0x2ec] ;  /* 0x0000bb0007157a20 */ /* 0x000fe20000410000 */
[----:B------:R-:W-:Y:S04]  /*10520*/  HMMA.16816.F32 R28, R16, R22, R28 ;  /* 0x00000016101c723c */ /* 0x000fe8000000181c */
[----:B------:R2:W-:Y:S03]  /*10530*/  MUFU.TANH R20, R6 ;  /* 0x0000000600147308 */ /* 0x0005e60000002400 */
[----:B------:R-:W-:-:S02]  /*10540*/  FMUL.FTZ R22, R105, c[0x0][0x2ec] ;  /* 0x0000bb0069167a20 */ /* 0x000fc40000410000 */
[----:B------:R-:W5:Y:S01]  /*10550*/  S2R R105, SR_TID.X ;  /* 0x0000000000697919 */ /* 0x000f620000002100 */
[----:B------:R-:W-:Y:S02]  /*10560*/  FMUL.FTZ R23, R104, c[0x0][0x2ec] ;  /* 0x0000bb0068177a20 */ /* 0x000fe40000410000 */
[----:B------:R-:W3:Y:S01]  /*10570*/  MUFU.TANH R116, R116 ;  /* 0x0000007400747308 */ /* 0x000ee20000002400 */
[----:B------:R-:W-:Y:S01]  /*10580*/  FMUL.FTZ R104, R106, c[0x0][0x2ec] ;  /* 0x0000bb006a687a20 */ /* 0x000fe20000410000 */
[----:B--2---:R-:W2:Y:S06]  /*10590*/  LDSM.16.M88.4 R4, [R147+0x7800] ;  /* 0x007800009304783b */ /* 0x004eac0000000200 */
        /* <DEDUP_REMOVED lines=8> */
[----:B------:R-:W-:Y:S02]  /*10620*/  FMUL.FTZ R119, R33, c[0x0][0x2ec] ;  /* 0x0000bb0021777a20 */ /* 0x000fe40000410000 */
[----:B-----5:R-:W-:-:S05]  /*10630*/  IMAD.SHL.U32 R33, R105, 0x2, RZ ;  /* 0x0000000269217824 */ /* 0x020fca00078e00ff */
[----:B------:R-:W5:Y:S01]  /*10640*/  MUFU.TANH R14, R14 ;  /* 0x0000000e000e7308 */ /* 0x000f620000002400 */
[----:B------:R-:W-:Y:S01]  /*10650*/  FMUL.FTZ R32, R32, c[0x0][0x2ec] ;  /* 0x0000bb0020207a20 */ /* 0x000fe20000410000 */
[----:B------:R-:W-:Y:S01]  /*10660*/  LOP3.LUT R33, R33, 0x6, RZ, 0xc0, !PT ;  /* 0x0000000621217812 */ /* 0x000fe200078ec0ff */
[----:B------:R-:W-:Y:S01]  /*10670*/  FMUL.FTZ R30, R30, c[0x0][0x2ec] ;  /* 0x0000bb001e1e7a20 */ /* 0x000fe20000410000 */
[----:B--2---:R-:W-:Y:S01]  /*10680*/  HMMA.16816.F32 R124, R16, R6, R124 ;  /* 0x00000006107c723c */ /* 0x004fe2000000187c */
[----:B------:R-:W-:-:S03]  /*10690*/  FMUL.FTZ R31, R31, c[0x0][0x2ec] ;  /* 0x0000bb001f1f7a20 */ /* 0x000fc60000410000 */
[----:B------:R-:W2:Y:S03]  /*106a0*/  MUFU.TANH R120, R111 ;  /* 0x0000006f00787308 */ /* 0x000ea60000002400 */
[----:B------:R-:W-:Y:S01]  /*106b0*/  IMAD R6, R164, 0x40, R33 ;  /* 0x00000040a4067824 */ /* 0x000fe200078e0221 */
[----:B------:R-:W-:Y:S04]  /*106c0*/  HMMA.16816.F32 R24, R16, R4, R24 ;  /* 0x000000041018723c */ /* 0x000fe80000001818 */
[----:B------:R-:W2:Y:S01]  /*106d0*/  MUFU.TANH R23, R23 ;  /* 0x0000001700177308 */ /* 0x000ea20000002400 */
[C---:B------:R-:W-:Y:S02]  /*106e0*/  IADD3 R7, R6.reuse, 0x1, RZ ;  /* 0x0000000106077810 */ /* 0x040fe40007ffe0ff */
[-C--:B------:R-:W-:Y:S01]  /*106f0*/  ISETP.GE.AND P2, PT, R6, R2.reuse, PT ;  /* 0x000000020600720c */ /* 0x080fe20003f46270 */
[----:B------:R-:W-:Y:S01]  /*10700*/  FMUL.FTZ R5, R34, c[0x0][0x2ec] ;  /* 0x0000bb0022057a20 */ /* 0x000fe20000410000 */
[----:B------:R-:W-:Y:S01]  /*10710*/  IADD3 R4, R6, 0x8, RZ ;  /* 0x0000000806047810 */ /* 0x000fe20007ffe0ff */
[----:B------:R-:W-:Y:S01]  /*10720*/  FMUL.FTZ R16, R28, c[0x0][0x2ec] ;  /* 0x0000bb001c107a20 */ /* 0x000fe20000410000 */
[CC--:B------:R-:W-:Y:S01]  /*10730*/  ISETP.GE.AND P1, PT, R7.reuse, R2.reuse, PT ;  /* 0x000000020700720c */ /* 0x0c0fe20003f26270 */
[----:B------:R-:W-:Y:S01]  /*10740*/  MUFU.TANH R22, R22 ;  /* 0x0000001600167308 */ /* 0x000fe20000002400 */
[-C--:B------:R-:W-:Y:S01]  /*10750*/  ISETP.GE.AND P4, PT, R7, R103.reuse, PT ;  /* 0x000000670700720c */ /* 0x080fe20003f86270 */
[----:B------:R-:W-:Y:S01]  /*10760*/  FMUL.FTZ R17, R35, c[0x0][0x2ec] ;  /* 0x0000bb0023117a20 */ /* 0x000fe20000410000 */
[----:B------:R-:W-:Y:S01]  /*10770*/  ISETP.GE.AND P5, PT, R6, R103, PT ;  /* 0x000000670600720c */ /* 0x000fe20003fa6270 */
[----:B-1----:R-:W-:Y:S01]  /*10780*/  HMMA.16816.F32 R124, R112, R10, R124 ;  /* 0x0000000a707c723c */ /* 0x002fe2000000187c */
[----:B------:R-:W-:-:S03]  /*10790*/  ISETP.GE.AND P0, PT, R4, R2, PT ;  /* 0x000000020400720c */ /* 0x000fc60003f06270 */
[----:B------:R-:W1:Y:S01]  /*107a0*/  MUFU.TANH R104, R104 ;  /* 0x0000006800687308 */ /* 0x000e620000002400 */
[----:B------:R-:W-:Y:S02]  /*107b0*/  ISETP.GE.AND P6, PT, R4, R103, PT ;  /* 0x000000670400720c */ /* 0x000fe40003fc6270 */
[----:B---3--:R-:W-:Y:S01]  /*107c0*/  FSEL R7, R102, -INF , !P2 ;  /* 0xff80000066077808 */ /* 0x008fe20005000000 */
[----:B------:R-:W-:Y:S01]  /*107d0*/  HMMA.16816.F32 R24, R112, R8, R24 ;  /* 0x000000087018723c */ /* 0x000fe20000001818 */
[----:B------:R-:W-:-:S03]  /*107e0*/  IADD3 R10, R6, 0x10, RZ ;  /* 0x00000010060a7810 */ /* 0x000fc60007ffe0ff */
[----:B------:R-:W3:Y:S01]  /*107f0*/  MUFU.TANH R118, R107 ;  /* 0x0000006b00767308 */ /* 0x000ee20000002400 */
[----:B----4-:R-:W-:Y:S02]  /*10800*/  FSEL R11, R0, -INF , !P1 ;  /* 0xff800000000b7808 */ /* 0x010fe40004800000 */
[----:B------:R-:W-:Y:S01]  /*10810*/  FSEL R4, R116, -INF , !P5 ;  /* 0xff80000074047808 */ /* 0x000fe20006800000 */
[----:B------:R-:W-:Y:S01]  /*10820*/  FMUL.FTZ R9, R29, c[0x0][0x2ec] ;  /* 0x0000bb001d097a20 */ /* 0x000fe20000410000 */
[----:B------:R-:W-:Y:S02]  /*10830*/  IADD3 R8, R6, 0x9, RZ ;  /* 0x0000000906087810 */ /* 0x000fe40007ffe0ff */
[----:B------:R-:W-:Y:S01]  /*10840*/  FSEL R0, R101, -INF , !P4 ;  /* 0xff80000065007808 */ /* 0x000fe20006000000 */
[----:B------:R-:W4:Y:S01]  /*10850*/  MUFU.TANH R5, R5 ;  /* 0x0000000500057308 */ /* 0x000f220000002400 */
[C---:B------:R-:W-:Y:S02]  /*10860*/  ISETP.GE.AND P2, PT, R8.reuse, R2, PT ;  /* 0x000000020800720c */ /* 0x040fe40003f46270 */
[----:B------:R-:W-:-:S02]  /*10870*/  ISETP.GE.AND P5, PT, R8, R103, PT ;  /* 0x000000670800720c */ /* 0x000fc40003fa6270 */
[-C--:B------:R-:W-:Y:S01]  /*10880*/  ISETP.GE.AND P1, PT, R10, R2.reuse, PT ;  /* 0x000000020a00720c */ /* 0x080fe20003f26270 */
[----:B------:R-:W-:Y:S01]  /*10890*/  FMUL.FTZ R109, R124, c[0x0][0x2ec] ;  /* 0x0000bb007c6d7a20 */ /* 0x000fe20000410000 */
[-C--:B------:R-:W-:Y:S01]  /*108a0*/  ISETP.GE.AND P4, PT, R10, R103.reuse, PT ;  /* 0x000000670a00720c */ /* 0x080fe20003f86270 */
[----:B------:R-:W1:Y:S01]  /*108b0*/  MUFU.TANH R117, R32 ;  /* 0x0000002000757308 */ /* 0x000e620000002400 */
[----:B------:R-:W-:Y:S01]  /*108c0*/  IADD3 R8, R6, 0x11, RZ ;  /* 0x0000001106087810 */ /* 0x000fe20007ffe0ff */
[----:B------:R-:W-:Y:S01]  /*108d0*/  FMUL.FTZ R34, R126, c[0x0][0x2ec] ;  /* 0x0000bb007e227a20 */ /* 0x000fe20000410000 */
[----:B------:R-:W-:Y:S01]  /*108e0*/  IADD3 R18, R6, 0x19, RZ ;  /* 0x0000001906127810 */ /* 0x000fe20007ffe0ff */
[----:B------:R-:W-:Y:S01]  /*108f0*/  FMUL.FTZ R33, R127, c[0x0][0x2ec] ;  /* 0x0000bb007f217a20 */ /* 0x000fe20000410000 */
[----:B------:R-:W-:Y:S01]  /*10900*/  FSEL R19, R12, -INF , !P0 ;  /* 0xff8000000c137808 */ /* 0x000fe20004000000 */
[----:B------:R-:W-:Y:S01]  /*10910*/  FMUL.FTZ R24, R24, c[0x0][0x2ec] ;  /* 0x0000bb0018187a20 */ /* 0x000fe20000410000 */
[----:B------:R-:W-:Y:S01]  /*10920*/  FSEL R10, R20, -INF , !P6 ;  /* 0xff800000140a7808 */ /* 0x000fe20007000000 */
[----:B------:R-:W1:Y:S01]  /*10930*/  MUFU.TANH R16, R16 ;  /* 0x0000001000107308 */ /* 0x000e620000002400 */
[----:B------:R-:W-:Y:S01]  /*10940*/  FSEL R115, R15, -INF , !P1 ;  /* 0xff8000000f737808 */ /* 0x000fe20004800000 */
[----:B------:R-:W-:Y:S01]  /*10950*/  FMUL.FTZ R25, R25, c[0x0][0x2ec] ;  /* 0x0000bb0019197a20 */ /* 0x000fe20000410000 */
[----:B------:R-:W-:Y:S01]  /*10960*/  FSEL R110, R110, -INF , !P4 ;  /* 0xff8000006e6e7808 */ /* 0x000fe20006000000 */
[----:B------:R-:W-:Y:S01]  /*10970*/  FMUL.FTZ R26, R26, c[0x0][0x2ec] ;  /* 0x0000bb001a1a7a20 */ /* 0x000fe20000410000 */
[CC--:B------:R-:W-:Y:S01]  /*10980*/  ISETP.GE.AND P0, PT, R8.reuse, R2.reuse, PT ;  /* 0x000000020800720c */ /* 0x0c0fe20003f06270 */
[----:B------:R-:W-:Y:S01]  /*10990*/  FMUL.FTZ R27, R27, c[0x0][0x2ec] ;  /* 0x0000bb001b1b7a20 */ /* 0x000fe20000410000 */
[----:B------:R-:W-:Y:S01]  /*109a0*/  ISETP.GE.AND P6, PT, R8, R103, PT ;  /* 0x000000670800720c */ /* 0x000fe20003fc6270 */
[----:B------:R-:W1:Y:S01]  /*109b0*/  MUFU.TANH R114, R30 ;  /* 0x0000001e00727308 */ /* 0x000e620000002400 */
[----:B------:R-:W-:-:S02]  /*109c0*/  ISETP.GE.AND P1, PT, R18, R2, PT ;  /* 0x000000021200720c */ /* 0x000fc40003f26270 */
[----:B------:R-:W-:Y:S02]  /*109d0*/  ISETP.GE.AND P4, PT, R18, R103, PT ;  /* 0x000000671200720c */ /* 0x000fe40003f86270 */
[C---:B------:R-:W-:Y:S02]  /*109e0*/  IADD3 R20, R6.reuse, 0x18, RZ ;  /* 0x0000001806147810 */ /* 0x040fe40007ffe0ff */
[----:B------:R-:W-:Y:S01]  /*109f0*/  IADD3 R18, R6, 0x20, RZ ;  /* 0x0000002006127810 */ /* 0x000fe20007ffe0ff */
[----:B------:R-:W1:Y:S01]  /*10a00*/  MUFU.TANH R9, R9 ;  /* 0x0000000900097308 */ /* 0x000e620000002400 */
[----:B------:R-:W-:Y:S02]  /*10a10*/  FSEL R13, R13, -INF , !P2 ;  /* 0xff8000000d0d7808 */ /* 0x000fe40005000000 */
[----:B------:R-:W-:Y:S02]  /*10a20*/  FSEL R8, R21, -INF , !P5 ;  /* 0xff80000015087808 */ /* 0x000fe40006800000 */
[----:B-----5:R-:W-:Y:S01]  /*10a30*/  FSEL R101, R14, -INF , !P0 ;  /* 0xff8000000e657808 */ /* 0x020fe20004000000 */
[----:B------:R-:W-:Y:S01]  /*10a40*/  FMUL.FTZ R14, R125, c[0x0][0x2ec] ;  /* 0x0000bb007d0e7a20 */ /* 0x000fe20000410000 */
[----:B--2---:R-:W-:Y:S01]  /*10a50*/  FSEL R120, R120, -INF , !P6 ;  /* 0xff80000078787808 */ /* 0x004fe20007000000 */
[----:B------:R-:W2:Y:S01]  /*10a60*/  MUFU.TANH R109, R109 ;  /* 0x0000006d006d7308 */ /* 0x000ea20000002400 */
[----:B------:R-:W-:-:S02]  /*10a70*/  ISETP.GE.AND P2, PT, R20, R2, PT ;  /* 0x000000021400720c */ /* 0x000fc40003f46270 */
[-C--:B------:R-:W-:Y:S02]  /*10a80*/  ISETP.GE.AND P5, PT, R20, R103.reuse, PT ;  /* 0x000000671400720c */ /* 0x080fe40003fa6270 */
[C---:B------:R-:W-:Y:S02]  /*10a90*/  ISETP.GE.AND P0, PT, R18.reuse, R2, PT ;  /* 0x000000021200720c */ /* 0x040fe40003f06270 */
[----:B------:R-:W-:Y:S01]  /*10aa0*/  ISETP.GE.AND P6, PT, R18, R103, PT ;  /* 0x000000671200720c */ /* 0x000fe20003fc6270 */
[----:B------:R-:W5:Y:S01]  /*10ab0*/  MUFU.TANH R119, R119 ;  /* 0x0000007700777308 */ /* 0x000f620000002400 */
[C---:B------:R-:W-:Y:S02]  /*10ac0*/  IADD3 R15, R6.reuse, 0x21, RZ ;  /* 0x00000021060f7810 */ /* 0x040fe40007ffe0ff */
[----:B------:R-:W-:Y:S02]  /*10ad0*/  IADD3 R18, R6, 0x28, RZ ;  /* 0x0000002806127810 */ /* 0x000fe40007ffe0ff */
[----:B------:R-:W-:-:S02]  /*10ae0*/  FSEL R105, R23, -INF , !P2 ;  /* 0xff80000017697808 */ /* 0x000fc40005000000 */
[----:B-1----:R-:W-:Y:S01]  /*10af0*/  FSEL R112, R104, -INF , !P5 ;  /* 0xff80000068707808 */ /* 0x002fe20006800000 */
[----:B------:R-:W1:Y:S01]  /*10b00*/  MUFU.TANH R17, R17 ;  /* 0x0000001100117308 */ /* 0x000e620000002400 */
[----:B------:R-:W-:Y:S02]  /*10b10*/  FSEL R113, R22, -INF , !P1 ;  /* 0xff80000016717808 */ /* 0x000fe40004800000 */
[----:B---3--:R-:W-:Y:S02]  /*10b20*/  FSEL R118, R118, -INF , !P4 ;  /* 0xff80000076767808 */ /* 0x008fe40006000000 */
[CC--:B------:R-:W-:Y:S02]  /*10b30*/  ISETP.GE.AND P2, PT, R15.reuse, R2.reuse, PT ;  /* 0x000000020f00720c */ /* 0x0c0fe40003f46270 */
[----:B------:R-:W-:Y:S01]  /*10b40*/  ISETP.GE.AND P5, PT, R15, R103, PT ;  /* 0x000000670f00720c */ /* 0x000fe20003fa6270 */
[----:B------:R-:W3:Y:S01]  /*10b50*/  MUFU.TANH R12, R31 ;  /* 0x0000001f000c7308 */ /* 0x000ee20000002400 */
[----:B------:R-:W-:-:S02]  /*10b60*/  ISETP.GE.AND P1, PT, R18, R2, PT ;  /* 0x000000021200720c */ /* 0x000fc40003f26270 */
[----:B------:R-:W-:Y:S02]  /*10b70*/  ISETP.GE.AND P4, PT, R18, R103, PT ;  /* 0x000000671200720c */ /* 0x000fe40003f86270 */
[----:B----4-:R-:W-:Y:S02]  /*10b80*/  FSEL R116, R5, -INF , !P6 ;  /* 0xff80000005747808 */ /* 0x010fe40007000000 */
[C---:B------:R-:W-:Y:S01]  /*10b90*/  IADD3 R15, R6.reuse, 0x29, RZ ;  /* 0x00000029060f7810 */ /* 0x040fe20007ffe0ff */
[----:B------:R-:W4:Y:S01]  /*10ba0*/  MUFU.TANH R111, R24 ;  /* 0x00000018006f7308 */ /* 0x000f220000002400 */
[----:B------:R-:W-:Y:S02]  /*10bb0*/  IADD3 R5, R6, 0x31, RZ ;  /* 0x0000003106057810 */ /* 0x000fe40007ffe0ff */
[----:B------:R-:W-:Y:S02]  /*10bc0*/  FSEL R117, R117, -INF , !P0 ;  /* 0xff80000075757808 */ /* 0x000fe40004000000 */
[----:B------:R-:W-:-:S02]  /*10bd0*/  FSEL R23, R16, -INF , !P1 ;  /* 0xff80000010177808 */ /* 0x000fc40004800000 */
[----:B------:R-:W-:Y:S01]  /*10be0*/  FSEL R114, R114, -INF , !P4 ;  /* 0xff80000072727808 */ /* 0x000fe20006000000 */
[----:B------:R-:W1:Y:S01]  /*10bf0*/  MUFU.TANH R107, R25 ;  /* 0x00000019006b7308 */ /* 0x000e620000002400 */
[-C--:B------:R-:W-:Y:S02]  /*10c00*/  ISETP.GE.AND P0, PT, R15, R2.reuse, PT ;  /* 0x000000020f00720c */ /* 0x080fe40003f06270 */
[C---:B------:R-:W-:Y:S02]  /*10c10*/  ISETP.GE.AND P1, PT, R5.reuse, R2, PT ;  /* 0x000000020500720c */ /* 0x040fe40003f26270 */
[----:B------:R-:W-:Y:S02]  /*10c20*/  ISETP.GE.AND P4, PT, R5, R103, PT ;  /* 0x000000670500720c */ /* 0x000fe40003f86270 */
[----:B------:R-:W-:Y:S01]  /*10c30*/  IADD3 R5, R6, 0x38, RZ ;  /* 0x0000003806057810 */ /* 0x000fe20007ffe0ff */
[----:B------:R-:W1:Y:S01]  /*10c40*/  MUFU.TANH R14, R14 ;  /* 0x0000000e000e7308 */ /* 0x000e620000002400 */
[----:B------:R-:W-:-:S02]  /*10c50*/  FSEL R21, R9, -INF , !P0 ;  /* 0xff80000009157808 */ /* 0x000fc40004000000 */
[----:B------:R-:W-:Y:S02]  /*10c60*/  ISETP.GE.AND P0, PT, R5, R2, PT ;  /* 0x000000020500720c */ /* 0x000fe40003f06270 */
[----:B------:R-:W-:Y:S02]  /*10c70*/  ISETP.GE.AND P6, PT, R15, R103, PT ;  /* 0x000000670f00720c */ /* 0x000fe40003fc6270 */
[----:B--2---:R-:W-:Y:S01]  /*10c80*/  FSEL R109, R109, -INF , !P0 ;  /* 0xff8000006d6d7808 */ /* 0x004fe20004000000 */
[----:B------:R-:W2:Y:S01]  /*10c90*/  MUFU.TANH R104, R26 ;  /* 0x0000001a00687308 */ /* 0x000ea20000002400 */
[----:B------:R-:W-:Y:S02]  /*10ca0*/  ISETP.GT.AND P0, PT, R164, R155, PT ;  /* 0x0000009ba400720c */ /* 0x000fe40003f04270 */
[----:B------:R-:W-:Y:S02]  /*10cb0*/  IADD3 R15, R6, 0x30, RZ ;  /* 0x00000030060f7810 */ /* 0x000fe40007ffe0ff */
[----:B-----5:R-:W-:-:S02]  /*10cc0*/  FSEL R119, R119, -INF , !P2 ;  /* 0xff80000077777808 */ /* 0x020fc40005000000 */
[----:B------:R-:W-:Y:S01]  /*10cd0*/  ISETP.GE.AND P2, PT, R15, R2, PT ;  /* 0x000000020f00720c */ /* 0x000fe20003f46270 */
[----:B------:R-:W5:Y:S01]  /*10ce0*/  MUFU.TANH R102, R27 ;  /* 0x0000001b00667308 */ /* 0x000f620000002400 */
[----:B------:R-:W-:Y:S02]  /*10cf0*/  IADD3 R6, R6, 0x39, RZ ;  /* 0x0000003906067810 */ /* 0x000fe40007ffe0ff */
[----:B-1----:R-:W-:Y:S02]  /*10d00*/  FSEL R22, R17, -INF , !P5 ;  /* 0xff80000011167808 */ /* 0x002fe40006800000 */
[----:B---3--:R-:W-:Y:S02]  /*10d10*/  FSEL R20, R12, -INF , !P6 ;  /* 0xff8000000c147808 */ /* 0x008fe40007000000 */
[----:B----4-:R-:W-:Y:S01]  /*10d20*/  FSEL R111, R111, -INF , !P2 ;  /* 0xff8000006f6f7808 */ /* 0x010fe20005000000 */
[----:B------:R-:W1:Y:S01]  /*10d30*/  MUFU.TANH R34, R34 ;  /* 0x0000002200227308 */ /* 0x000e620000002400 */
[----:B------:R-:W-:Y:S01]  /*10d40*/  FSEL R107, R107, -INF , !P1 ;  /* 0xff8000006b6b7808 */ /* 0x000fe20004800000 */
[----:B------:R-:W-:Y:S01]  /*10d50*/  BAR.SYNC.DEFER_BLOCKING 0x0 ;  /* 0x0000000000007b1d */ /* 0x000fe20000010000 */
[----:B------:R-:W-:-:S02]  /*10d60*/  ISETP.GE.AND P5, PT, R15, R103, PT ;  /* 0x000000670f00720c */ /* 0x000fc40003fa6270 */
[C---:B------:R-:W-:Y:S02]  /*10d70*/  ISETP.GE.AND P6, PT, R6.reuse, R2, PT ;  /* 0x000000020600720c */ /* 0x040fe40003fc6270 */
[-C--:B------:R-:W-:Y:S01]  /*10d80*/  ISETP.GE.AND P2, PT, R5, R103.reuse, PT ;  /* 0x000000670500720c */ /* 0x080fe20003f46270 */
[----:B------:R-:W3:Y:S01]  /*10d90*/  MUFU.TANH R33, R33 ;  /* 0x0000002100217308 */ /* 0x000ee20000002400 */
[----:B------:R-:W-:Y:S02]  /*10da0*/  ISETP.GE.AND P1, PT, R6, R103, PT ;  /* 0x000000670600720c */ /* 0x000fe40003f26270 */
[----:B------:R-:W-:Y:S02]  /*10db0*/  FSEL R103, R14, -INF , !P6 ;  /* 0xff8000000e677808 */ /* 0x000fe40007000000 */
[----:B--2---:R-:W-:Y:S02]  /*10dc0*/  FSEL R104, R104, -INF , !P5 ;  /* 0xff80000068687808 */ /* 0x004fe40006800000 */
[----:B-----5:R-:W-:-:S02]  /*10dd0*/  FSEL R102, R102, -INF , !P4 ;  /* 0xff80000066667808 */ /* 0x020fc40006000000 */
        /* <DEDUP_REMOVED lines=61> */
[----:B------:R-:W-:Y:S05]  /*111b0*/  BRA `(.L_x_7733) ;  /* 0x0000003000007947 */ /* 0x000fea0003800000 */
.L_x_7732:
[----:B------:R-:W-:-:S05]  /*111c0*/  IMAD.MOV.U32 R14, RZ, RZ, c[0x0][0x198] ;  /* 0x00006600ff0e7624 */ /* 0x000fca00078e00ff */
[----:B------:R-:W-:-:S04]  /*111d0*/  LEA R14, -R14, RZ, 0x6 ;  /* 0x000000ff0e0e7211 */ /* 0x000fc800078e31ff */
[----:B------:R-:W-:Y:S02]  /*111e0*/  SHF.R.S32.HI R2, RZ, 0x1f, R14 ;  /* 0x0000001fff027819 */ /* 0x000fe4000001140e */
.L_x_7733:
        /* <DEDUP_REMOVED lines=24> */
.L_x_7731:
        /* <DEDUP_REMOVED lines=32> */
[----:B------:R-:W2:Y:S04]  /*11570*/  SHFL.BFLY PT, R5, R6, 0x2, 0x1f ;  /* 0x0c401f0006057f89 */ /* 0x000ea800000e0000 */
[----:B------:R-:W3:Y:S01]  /*11580*/  SHFL.BFLY PT, R2, R9, 0x2, 0x1f ;  /* 0x0c401f0009027f89 */ /* 0x000ee200000e0000 */
[----:B--2---:R-:W-:Y:S02]  /*11590*/  FMNMX.FTZ R5, R6, R5, !PT ;  /* 0x0000000506057209 */ /* 0x004fe40007810000 */
[----:B---3--:R-:W-:-:S03]  /*115a0*/  FMNMX.FTZ R2, R9, R2, !PT ;  /* 0x0000000209027209 */ /* 0x008fc60007810000 */
[----:B------:R-:W2:Y:S04]  /*115b0*/  SHFL.BFLY PT, R30, R5, 0x1, 0x1f ;  /* 0x0c201f00051e7f89 */ /* 0x000ea800000e0000 */
[----:B------:R-:W3:Y:S01]  /*115c0*/  SHFL.BFLY PT, R29, R2, 0x1, 0x1f ;  /* 0x0c201f00021d7f89 */ /* 0x000ee200000e0000 */
[----:B--2---:R-:W-:-:S04]  /*115d0*/  FMNMX.FTZ R30, R5, R30, !PT ;  /* 0x0000001e051e7209 */ /* 0x004fc80007810000 */
[C---:B------:R-:W-:Y:S01]  /*115e0*/  FSETP.NEU.FTZ.AND P2, PT, R30.reuse, -INF , PT ;  /* 0xff8000001e00780b */ /* 0x040fe20003f5d000 */
[----:B------:R-:W-:Y:S01]  /*115f0*/  FMUL.FTZ R106, R30, c[0x0][0x23c] ;  /* 0x00008f001e6a7a20 */ /* 0x000fe20000410000 */
[----:B---3--:R-:W-:Y:S02]  /*11600*/  FMNMX.FTZ R29, R2, R29, !PT ;  /* 0x0000001d021d7209 */ /* 0x008fe40007810000 */
[----:B------:R-:W-:Y:S02]  /*11610*/  FSEL R5, R30, RZ, P2 ;  /* 0x000000ff1e057208 */ /* 0x000fe40001000000 */
[----:B------:R-:W-:Y:S01]  /*11620*/  FSEL R106, R106, RZ, P2 ;  /* 0x000000ff6a6a7208 */ /* 0x000fe20001000000 */
[C---:B------:R-:W-:Y:S01]  /*11630*/  FMUL.FTZ R35, R29.reuse, c[0x0][0x23c] ;  /* 0x00008f001d237a20 */ /* 0x040fe20000410000 */
[----:B------:R-:W-:-:S03]  /*11640*/  FSETP.NEU.FTZ.AND P1, PT, R29, -INF , PT ;  /* 0xff8000001d00780b */ /* 0x000fc60003f3d000 */
[--C-:B-1----:R-:W-:Y:S01]  /*11650*/  FFMA.FTZ R25, R13, c[0x0][0x23c], -R106.reuse ;  /* 0x00008f000d197a23 */ /* 0x102fe2000001086a */
[----:B------:R-:W-:Y:S01]  /*11660*/  FSEL R35, R35, RZ, P1 ;  /* 0x000000ff23237208 */ /* 0x000fe20000800000 */
[----:B------:R-:W1:Y:S01]  /*11670*/  LDSM.16.MT88.4 R12, [R148+0x8000] ;  /* 0x00800000940c783b */ /* 0x000e620000004200 */
[----:B------:R-:W-:Y:S01]  /*11680*/  FSEL R6, R29, RZ, P1 ;  /* 0x000000ff1d067208 */ /* 0x000fe20000800000 */
[----:B------:R-:W-:Y:S02]  /*11690*/  FFMA.FTZ R27, R11, c[0x0][0x23c], -R106 ;  /* 0x00008f000b1b7a23 */ /* 0x000fe4000001086a */
[--C-:B------:R-:W-:Y:S01]  /*116a0*/  FFMA.FTZ R24, R4, c[0x0][0x23c], -R35.reuse ;  /* 0x00008f0004187a23 */ /* 0x100fe20000010823 */
[----:B------:R-:W-:Y:S01]  /*116b0*/  MUFU.EX2 R25, R25 ;  /* 0x0000001900197308 */ /* 0x000fe20000000800 */
[--C-:B------:R-:W-:Y:S02]  /*116c0*/  FFMA.FTZ R2, R0, c[0x0][0x23c], -R35.reuse ;  /* 0x00008f0000027a23 */ /* 0x100fe40000010823 */
[----:B------:R-:W-:-:S02]  /*116d0*/  FFMA.FTZ R0, R10, c[0x0][0x23c], -R35 ;  /* 0x00008f000a007a23 */ /* 0x000fc40000010823 */
[----:B------:R-:W-:Y:S02]  /*116e0*/  FADD.FTZ R4, R100, -R5 ;  /* 0x8000000564047221 */ /* 0x000fe40000010000 */
[----:B------:R-:W-:Y:S01]  /*116f0*/  FFMA.FTZ R31, R8, c[0x0][0x23c], -R35 ;  /* 0x00008f00081f7a23 */ /* 0x000fe20000010823 */
[----:B------:R-:W-:Y:S01]  /*11700*/  MUFU.EX2 R27, R27 ;  /* 0x0000001b001b7308 */ /* 0x000fe20000000800 */
[----:B------:R-:W-:Y:S01]  /*11710*/  FADD.FTZ R6, R3, -R6 ;  /* 0x8000000603067221 */ /* 0x000fe20000010000 */
[----:B------:R-:W2:Y:S01]  /*11720*/  LDSM.16.MT88.4 R8, [R146+0x8000] ;  /* 0x008000009208783b */ /* 0x000ea20000004200 */
[--C-:B------:R-:W-:Y:S02]  /*11730*/  FFMA.FTZ R28, R7, c[0x0][0x23c], -R106.reuse ;  /* 0x00008f00071c7a23 */ /* 0x100fe4000001086a */
[--C-:B------:R-:W-:Y:S02]  /*11740*/  FFMA.FTZ R26, R19, c[0x0][0x23c], -R106.reuse ;  /* 0x00008f00131a7a23 */ /* 0x100fe4000001086a */
[----:B------:R-:W-:Y:S01]  /*11750*/  FMUL.FTZ R32, R4, c[0x0][0x23c] ;  /* 0x00008f0004207a20 */ /* 0x000fe20000410000 */
[----:B------:R-:W-:Y:S01]  /*11760*/  MUFU.EX2 R24, R24 ;  /* 0x0000001800187308 */ /* 0x000fe20000000800 */
[----:B------:R-:W-:Y:S01]  /*11770*/  FMUL.FTZ R3, R6, c[0x0][0x23c] ;  /* 0x00008f0006037a20 */ /* 0x000fe20000410000 */
[----:B------:R-:W3:Y:S01]  /*11780*/  LDSM.16.MT88.4 R16, [R145+0x8000] ;  /* 0x008000009110783b */ /* 0x000ee20000004200 */
[----:B------:R-:W-:-:S02]  /*11790*/  FFMA.FTZ R100, R115, c[0x0][0x23c], -R106 ;  /* 0x00008f0073647a23 */ /* 0x000fc4000001086a */
[--C-:B------:R-:W-:Y:S02]  /*117a0*/  FFMA.FTZ R108, R113, c[0x0][0x23c], -R106.reuse ;  /* 0x00008f00716c7a23 */ /* 0x100fe4000001086a */
[--C-:B------:R-:W-:Y:S01]  /*117b0*/  FFMA.FTZ R101, R101, c[0x0][0x23c], -R106.reuse ;  /* 0x00008f0065657a23 */ /* 0x100fe2000001086a */
[----:B------:R-:W4:Y:S01]  /*117c0*/  MUFU.EX2 R28, R28 ;  /* 0x0000001c001c7308 */ /* 0x000f220000000800 */
[----:B------:R-:W-:Y:S02]  /*117d0*/  FFMA.FTZ R105, R105, c[0x0][0x23c], -R106 ;  /* 0x00008f0069697a23 */ /* 0x000fe4000001086a */
[--C-:B------:R-:W-:Y:S02]  /*117e0*/  FFMA.FTZ R110, R110, c[0x0][0x23c], -R35.reuse ;  /* 0x00008f006e6e7a23 */ /* 0x100fe40000010823 */
[--C-:B------:R-:W-:Y:S02]  /*117f0*/  FFMA.FTZ R113, R120, c[0x0][0x23c], -R35.reuse ;  /* 0x00008f0078717a23 */ /* 0x100fe40000010823 */
[--C-:B------:R-:W-:Y:S01]  /*11800*/  FFMA.FTZ R112, R112, c[0x0][0x23c], -R35.reuse ;  /* 0x00008f0070707a23 */ /* 0x100fe20000010823 */
[----:B------:R-:W5:Y:S01]  /*11810*/  MUFU.EX2 R26, R26 ;  /* 0x0000001a001a7308 */ /* 0x000f620000000800 */
[----:B------:R-:W-:-:S02]  /*11820*/  FFMA.FTZ R115, R118, c[0x0][0x23c], -R35 ;  /* 0x00008f0076737a23 */ /* 0x000fc40000010823 */
[--C-:B------:R-:W-:Y:S02]  /*11830*/  FFMA.FTZ R118, R119, c[0x0][0x23c], -R106.reuse ;  /* 0x00008f0077767a23 */ /* 0x100fe4000001086a */
[--C-:B------:R-:W-:Y:S02]  /*11840*/  FFMA.FTZ R117, R117, c[0x0][0x23c], -R106.reuse ;  /* 0x00008f0075757a23 */ /* 0x100fe4000001086a */
[--C-:B------:R-:W-:Y:S01]  /*11850*/  FFMA.FTZ R119, R23, c[0x0][0x23c], -R106.reuse ;  /* 0x00008f0017777a23 */ /* 0x100fe2000001086a */
[----:B------:R-:W1:Y:S01]  /*11860*/  MUFU.EX2 R2, R2 ;  /* 0x0000000200027308 */ /* 0x000e620000000800 */
[----:B----4-:R-:W-:Y:S01]  /*11870*/  F2FP.PACK_AB R4, R27, R28 ;  /* 0x0000001c1b04723e */ /* 0x010fe200000000ff */
[----:B------:R-:W-:Y:S02]  /*11880*/  FFMA.FTZ R120, R21, c[0x0][0x23c], -R106 ;  /* 0x00008f0015787a23 */ /* 0x000fe4000001086a */
[--C-:B------:R-:W-:Y:S02]  /*11890*/  FFMA.FTZ R116, R116, c[0x0][0x23c], -R35.reuse ;  /* 0x00008f0074747a23 */ /* 0x100fe40000010823 */
[----:B------:R-:W-:-:S02]  /*118a0*/  FFMA.FTZ R121, R22, c[0x0][0x23c], -R35 ;  /* 0x00008f0016797a23 */ /* 0x000fc40000010823 */
[----:B------:R-:W-:Y:S01]  /*118b0*/  MUFU.EX2 R0, R0 ;  /* 0x0000000000007308 */ /* 0x000fe20000000800 */
[----:B-----5:R-:W-:Y:S01]  /*118c0*/  F2FP.PACK_AB R6, R25, R26 ;  /* 0x0000001a1906723e */ /* 0x020fe200000000ff */
[--C-:B------:R-:W-:Y:S02]  /*118d0*/  FFMA.FTZ R114, R114, c[0x0][0x23c], -R35.reuse ;  /* 0x00008f0072727a23 */ /* 0x100fe40000010823 */
[----:B------:R-:W-:Y:S02]  /*118e0*/  FFMA.FTZ R123, R20, c[0x0][0x23c], -R35 ;  /* 0x00008f00147b7a23 */ /* 0x000fe40000010823 */
[----:B------:R-:W-:Y:S01]  /*118f0*/  LDSM.16.MT88.4 R20, [R145+0x9000] ;  /* 0x009000009114783b */ /* 0x000fe20000004200 */
[--C-:B------:R-:W-:Y:S01]  /*11900*/  FFMA.FTZ R122, R107, c[0x0][0x23c], -R106.reuse ;  /* 0x00008f006b7a7a23 */ /* 0x100fe2000001086a */
[----:B------:R-:W4:Y:S01]  /*11910*/  MUFU.EX2 R31, R31 ;  /* 0x0000001f001f7308 */ /* 0x000f220000000800 */
        /* <DEDUP_REMOVED lines=9> */
[----:B------:R-:W5:Y:S01]  /*119b0*/  MUFU.EX2 R3, R3 ;  /* 0x0000000300037308 */ /* 0x000f620000000800 */
[----:B----4-:R-:W-:Y:S01]  /*119c0*/  F2FP.PACK_AB R7, R31, R0 ;  /* 0x000000001f07723e */ /* 0x010fe200000000ff */
[----:B-1----:R-:W-:-:S06]  /*119d0*/  FMUL.FTZ R96, R96, R32 ;  /* 0x0000002060607220 */ /* 0x002fcc0000410000 */
[----:B------:R-:W-:Y:S01]  /*119e0*/  MUFU.EX2 R100, R100 ;  /* 0x0000006400647308 */ /* 0x000fe20000000800 */
[-C--:B------:R-:W-:Y:S02]  /*119f0*/  FMUL.FTZ R97, R97, R32.reuse ;  /* 0x0000002061617220 */ /* 0x080fe40000410000 */
[-C--:B------:R-:W-:Y:S02]  /*11a00*/  FMUL.FTZ R92, R92, R32.reuse ;  /* 0x000000205c5c7220 */ /* 0x080fe40000410000 */
[----:B------:R-:W-:Y:S02]  /*11a10*/  FMUL.FTZ R93, R93, R32 ;  /* 0x000000205d5d7220 */ /* 0x000fe40000410000 */
[-C--:B-----5:R-:W-:Y:S01]  /*11a20*/  FMUL.FTZ R98, R98, R3.reuse ;  /* 0x0000000362627220 */ /* 0x0a0fe20000410000 */
        /* <DEDUP_REMOVED lines=12> */
[----:B------:R-:W4:Y:S01]  /*11af0*/  LDSM.16.MT88.4 R12, [R144+0x8000] ;  /* 0x00800000900c783b */ /* 0x000f220000004200 */
        /* <DEDUP_REMOVED lines=16> */
[-C--:B------:R-:W-:Y:S01]  /*11c00*/  FMUL.FTZ R79, R79, R3.reuse ;  /* 0x000000034f4f7220 */ /* 0x080fe20000410000 */
[----:B---3--:R-:W-:Y:S01]  /*11c10*/  HMMA.16816.F32 R80, R4, R16, R80 ;  /* 0x000000100450723c */ /* 0x008fe20000001850 */
[-C--:B------:R-:W-:Y:S02]  /*11c20*/  FMUL.FTZ R72, R72, R32.reuse ;  /* 0x0000002048487220 */ /* 0x080fe40000410000 */
[----:B------:R-:W-:Y:S01]  /*11c30*/  FMUL.FTZ R73, R73, R32 ;  /* 0x0000002049497220 */ /* 0x000fe20000410000 */
[----:B------:R-:W-:Y:S01]  /*11c40*/  MUFU.EX2 R112, R112 ;  /* 0x0000007000707308 */ /* 0x000fe20000000800 */
[----:B------:R-:W-:-:S02]  /*11c50*/  FMUL.FTZ R74, R74, R3 ;  /* 0x000000034a4a7220 */ /* 0x000fc40000410000 */
[-C--:B------:R-:W-:Y:S01]  /*11c60*/  FMUL.FTZ R75, R75, R3.reuse ;  /* 0x000000034b4b7220 */ /* 0x080fe20000410000 */
[C---:B------:R-:W-:Y:S01]  /*11c70*/  HMMA.16816.F32 R76, R4.reuse, R18, R76 ;  /* 0x00000012044c723c */ /* 0x040fe2000000184c */
[-C--:B------:R-:W-:Y:S01]  /*11c80*/  FMUL.FTZ R68, R68, R32.reuse ;  /* 0x0000002044447220 */ /* 0x080fe20000410000 */
[----:B------:R-:W3:Y:S01]  /*11c90*/  LDSM.16.MT88.4 R16, [R146+0xa000] ;  /* 0x00a000009210783b */ /* 0x000ee20000004200 */
[-C--:B------:R-:W-:Y:S01]  /*11ca0*/  FMUL.FTZ R69, R69, R32.reuse ;  /* 0x0000002045457220 */ /* 0x080fe20000410000 */
[----:B------:R-:W1:Y:S01]  /*11cb0*/  MUFU.EX2 R115, R115 ;  /* 0x0000007300737308 */ /* 0x000e620000000800 */
[-C--:B------:R-:W-:Y:S02]  /*11cc0*/  FMUL.FTZ R70, R70, R3.reuse ;  /* 0x0000000346467220 */ /* 0x080fe40000410000 */
[----:B------:R-:W-:Y:S01]  /*11cd0*/  FMUL.FTZ R71, R71, R3 ;  /* 0x0000000347477220 */ /* 0x000fe20000410000 */
[----:B----4-:R-:W-:Y:S01]  /*11ce0*/  HMMA.16816.F32 R72, R4, R12, R72 ;  /* 0x0000000c0448723c */ /* 0x010fe20000001848 */
[----:B------:R-:W-:-:S02]  /*11cf0*/  FMUL.FTZ R36, R36, R32 ;  /* 0x0000002024247220 */ /* 0x000fc40000410000 */
[-C--:B------:R-:W-:Y:S01]  /*11d00*/  FMUL.FTZ R37, R37, R32.reuse ;  /* 0x0000002025257220 */ /* 0x080fe20000410000 */
[----:B------:R-:W-:Y:S01]  /*11d10*/  MUFU.EX2 R117, R117 ;  /* 0x0000007500757308 */ /* 0x000fe20000000800 */
[-C--:B------:R-:W-:Y:S02]  /*11d20*/  FMUL.FTZ R38, R38, R3.reuse ;  /* 0x0000000326267220 */ /* 0x080fe40000410000 */
[-C--:B------:R-:W-:Y:S01]  /*11d30*/  FMUL.FTZ R39, R39, R3.reuse ;  /* 0x0000000327277220 */ /* 0x080fe20000410000 */
[----:B------:R-:W-:Y:S01]  /*11d40*/  HMMA.16816.F32 R68, R4, R14, R68 ;  /* 0x0000000e0444723c */ /* 0x000fe20000001844 */
[-C--:B------:R-:W-:Y:S01]  /*11d50*/  FMUL.FTZ R40, R40, R32.reuse ;  /* 0x0000002028287220 */ /* 0x080fe20000410000 */
[----:B------:R-:W4:Y:S01]  /*11d60*/  LDSM.16.MT88.4 R12, [R145+0xa000] ;  /* 0x00a00000910c783b */ /* 0x000f220000004200 */
        /* <DEDUP_REMOVED lines=18> */
[----:B---3--:R-:W-:Y:S01]  /*11e90*/  HMMA.16816.F32 R44, R4, R16, R44 ;  /* 0x00000010042c723c */ /* 0x008fe2000000182c */
        /* <DEDUP_REMOVED lines=9> */
[----:B------:R-:W1:Y:S01]  /*11f30*/  MUFU.EX2 R121, R121 ;  /* 0x0000007900797308 */ /* 0x000e620000000800 */
[----:B------:R-:W-:Y:S02]  /*11f40*/  FMUL.FTZ R59, R59, R3 ;  /* 0x000000033b3b7220 */ /* 0x000fe40000410000 */
[-C--:B------:R-:W-:Y:S01]  /*11f50*/  FMUL.FTZ R60, R60, R32.reuse ;  /* 0x000000203c3c7220 */ /* 0x080fe20000410000 */
[----:B----4-:R-:W-:Y:S01]  /*11f60*/  HMMA.16816.F32 R52, R4, R12, R52 ;  /* 0x0000000c0434723c */ /* 0x010fe20000001834 */
        /* <DEDUP_REMOVED lines=20> */
[----:B------:R-:W2:Y:S01]  /*120b0*/  MUFU.EX2 R122, R122 ;  /* 0x0000007a007a7308 */ /* 0x000ea20000000800 */
[----:B------:R-:W-:Y:S01]  /*120c0*/  FADD.FTZ R0, R0, R3 ;  /* 0x0000000300007221 */ /* 0x000fe20000010000 */
[----:B-1----:R-:W-:Y:S01]  /*120d0*/  F2FP.PACK_AB R4, R101, R100 ;  /* 0x000000646504723e */ /* 0x002fe200000000ff */
[----:B------:R-:W-:Y:S01]  /*120e0*/  FADD.FTZ R25, R25, R26 ;  /* 0x0000001a19197221 */ /* 0x000fe20000010000 */
[----:B-----5:R-:W-:Y:S01]  /*120f0*/  F2FP.PACK_AB R5, R113, R110 ;  /* 0x0000006e7105723e */ /* 0x020fe200000000ff */
[----:B------:R-:W-:Y:S01]  /*12100*/  FADD.FTZ R31, R31, R0 ;  /* 0x000000001f1f7221 */ /* 0x000fe20000010000 */
[----:B------:R-:W-:Y:S01]  /*12110*/  F2FP.PACK_AB R6, R108, R105 ;  /* 0x000000696c06723e */ /* 0x000fe200000000ff */
[----:B------:R-:W-:Y:S01]  /*12120*/  FADD.FTZ R0, R100, R25 ;  /* 0x0000001964007221 */ /* 0x000fe20000010000 */
[----:B------:R-:W-:Y:S01]  /*12130*/  F2FP.PACK_AB R7, R115, R112 ;  /* 0x000000707307723e */ /* 0x000fe200000000ff */
[----:B------:R-:W-:Y:S01]  /*12140*/  MUFU.EX2 R107, R107 ;  /* 0x0000006b006b7308 */ /* 0x000fe20000000800 */
[----:B------:R-:W-:Y:S01]  /*12150*/  FADD.FTZ R110, R110, R31 ;  /* 0x0000001f6e6e7221 */ /* 0x000fe20000010000 */
[----:B------:R-:W-:Y:S01]  /*12160*/  MOV R3, R29 ;  /* 0x0000001d00037202 */ /* 0x000fe20000000f00 */
[----:B------:R-:W-:Y:S01]  /*12170*/  FADD.FTZ R0, R101, R0 ;  /* 0x0000000065007221 */ /* 0x000fe20000010000 */
[----:B------:R-:W-:Y:S01]  /*12180*/  MOV R100, R30 ;  /* 0x0000001e00647202 */ /* 0x000fe20000000f00 */
        /* <DEDUP_REMOVED lines=8> */
[----:B------:R-:W1:Y:S01]  /*12210*/  LDSM.16.MT88.4 R16, [R144+0x8800] ;  /* 0x008800009010783b */ /* 0x000e620000004200 */
[----:B------:R-:W-:Y:S06]  /*12220*/  MUFU.EX2 R103, R103 ;  /* 0x0000006700677308 */ /* 0x000fec0000000800 */
[C---:B----4-:R-:W-:Y:S02]  /*12230*/  HMMA.16816.F32 R88, R4.reuse, R12, R88 ;  /* 0x0000000c0458723c */ /* 0x050fe40000001858 */
[----:B------:R-:W3:Y:S06]  /*12240*/  MUFU.EX2 R102, R102 ;  /* 0x0000006600667308 */ /* 0x000eec0000000800 */
[C---:B------:R-:W-:Y:S01]  /*12250*/  HMMA.16816.F32 R84, R4.reuse, R14, R84 ;  /* 0x0000000e0454723c */ /* 0x040fe20000001854 */
[----:B------:R-:W4:Y:S01]  /*12260*/  LDSM.16.MT88.4 R12, [R148+0xa800] ;  /* 0x00a80000940c783b */ /* 0x000f220000004200 */
[----:B------:R-:W-:Y:S06]  /*12270*/  MUFU.EX2 R34, R34 ;  /* 0x0000002200227308 */ /* 0x000fec0000000800 */
[C---:B--2---:R-:W-:Y:S02]  /*12280*/  HMMA.16816.F32 R80, R4.reuse, R8, R80 ;  /* 0x000000080450723c */ /* 0x044fe40000001850 */
[----:B------:R-:W2:Y:S06]  /*12290*/  MUFU.EX2 R33, R33 ;  /* 0x0000002100217308 */ /* 0x000eac0000000800 */
        /* <DEDUP_REMOVED lines=59> */
[----:B--2---:R-:W-:Y:S01]  /*12650*/  F2FP.PACK_AB R7, R33, R34 ;  /* 0x000000222107723e */ /* 0x004fe200000000ff */
        /* <DEDUP_REMOVED lines=24> */
[----:B------:R-:W-:Y:S11]  /*127e0*/  HMMA.16816.F32 R64, R4, R14, R64 ;  /* 0x0000000e0440723c */ /* 0x000ff60000001840 */
[----:B------:R-:W-:Y:S08]  /*127f0*/  @!UPT UIADD3 URZ, URZ, URZ, URZ ;  /* 0x0000003f3f3ff290 */ /* 0x000ff0000fffe03f */
.L_x_7728:
[----:B------:R-:W-:Y:S05]  /*12800*/  @!P0 BRA `(.L_x_7734) ;  /* 0x00002ad000008947 */ /* 0x000fea0003800000 */
[----:B------:R-:W-:Y:S01]  /*12810*/  ULDC.64 UR4, c[0x0][0x1a0] ;  /* 0x0000680000047ab9 */ /* 0x000fe20000000a00 */
[----:B------:R-:W-:Y:S01]  /*12820*/  IMAD.MOV.U32 R0, RZ, RZ, R3 ;  /* 0x000000ffff007224 */ /* 0x000fe200078e0003 */
[----:B------:R-:W-:Y:S01]  /*12830*/  ULEA UR9, -UR4, URZ, 0x6 ;  /* 0x0000003f04097291 */ /* 0x000fe2000f8e313f */
[----:B------:R-:W-:Y:S01]  /*12840*/  IMAD.MOV.U32 R103, RZ, RZ, R100 ;  /* 0x000000ffff677224 */ /* 0x000fe200078e0064 */
[----:B------:R-:W-:-:S02]  /*12850*/  UMOV UR8, 0x5 ;  /* 0x0000000500087882 */ /* 0x000fc40000000000 */
[----:B------:R-:W-:Y:S02]  /*12860*/  USHF.R.S32.HI UR13, URZ, 0x1f, UR9 ;  /* 0x0000001f3f0d7899 */ /* 0x000fe40008011409 */
[----:B------:R-:W-:Y:S01]  /*12870*/  USHF.L.U64.HI UR10, UR4, UR8, UR5 ;  /* 0x00000008040a7299 */ /* 0x000fe20008010205 */
[----:B------:R-:W-:Y:S01]  /*12880*/  MOV R172, UR9 ;  /* 0x0000000900ac7c02 */ /* 0x000fe20008000f00 */
[----:B------:R-:W-:Y:S02]  /*12890*/  USHF.L.U32 UR11, UR4, 0x5, URZ ;  /* 0x00000005040b7899 */ /* 0x000fe4000800063f */
[----:B------:R-:W-:Y:S01]  /*128a0*/  MOV R170, UR13 ;  /* 0x0000000d00aa7c02 */ /* 0x000fe20008000f00 */
[----:B------:R-:W-:Y:S02]  /*128b0*/  ULDC.64 UR4, c[0x0][0x198] ;  /* 0x0000660000047ab9 */ /* 0x000fe40000000a00 */
[----:B------:R-:W-:Y:S02]  /*128c0*/  ULEA UR12, -UR4, URZ, 0x6 ;  /* 0x0000003f040c7291 */ /* 0x000fe4000f8e313f */
[----:B------:R-:W-:-:S02]  /*128d0*/  USHF.L.U64.HI UR5, UR4, UR8, UR5 ;  /* 0x0000000804057299 */ /* 0x000fc40008010205 */
[----:B------:R-:W-:Y:S02]  /*128e0*/  USHF.L.U32 UR4, UR4, 0x5, URZ ;  /* 0x0000000504047899 */ /* 0x000fe4000800063f */
[----:B------:R-:W-:Y:S02]  /*128f0*/  USHF.R.S32.HI UR8, URZ, 0x1f, UR12 ;  /* 0x0000001f3f087899 */ /* 0x000fe4000801140c */
.L_x_7738:
        /* <DEDUP_REMOVED lines=65> */
.L_x_7735:
        /* <DEDUP_REMOVED lines=23> */
[----:B------:R-:W4:Y:S07]  /*12e80*/  LDSM.16.M88.4 R112, [R153+0x4800] ;  /* 0x004800009970783b */ /* 0x000f2e0000000200 */
[----:B------:R-:W5:Y:S07]  /*12e90*/  LDSM.16.M88.4 R116, [R153+0x5000] ;  /* 0x005000009974783b */ /* 0x000f6e0000000200 */
[----:B------:R-:W0:Y:S07]  /*12ea0*/  LDGDEPBAR ;  /* 0x00000000000079af */ /* 0x000e2e0000000000 */
[----:B------:R-:W1:Y:S07]  /*12eb0*/  LDSM.16.M88.4 R120, [R153+0x5800] ;  /* 0x005800009978783b */ /* 0x000e6e0000000200 */
[----:B------:R-:W-:Y:S01]  /*12ec0*/  LDSM.16.M88.4 R124, [R152] ;  /* 0x00000000987c783b */ /* 0x000fe20000000200 */
[C---:B--2---:R-:W-:Y:S06]  /*12ed0*/  HMMA.16816.F32 R4, R104.reuse, R108, RZ ;  /* 0x0000006c6804723c */ /* 0x044fec00000018ff */
[----:B------:R-:W2:Y:S02]  /*12ee0*/  LDSM.16.M88.4 R128, [R151] ;  /* 0x000000009780783b */ /* 0x000ea40000000200 */
[C---:B------:R-:W-:Y:S05]  /*12ef0*/  HMMA.16816.F32 R8, R104.reuse, R110, RZ ;  /* 0x0000006e6808723c */ /* 0x040fea00000018ff */
[----:B------:R-:W2:Y:S03]  /*12f00*/  LDSM.16.M88.4 R132, [R143] ;  /* 0x000000008f84783b */ /* 0x000ea60000000200 */
[C---:B----4-:R-:W-:Y:S04]  /*12f10*/  HMMA.16816.F32 R12, R104.reuse, R112, RZ ;  /* 0x00000070680c723c */ /* 0x050fe800000018ff */
[----:B------:R-:W4:Y:S04]  /*12f20*/  LDSM.16.M88.4 R108, [R142] ;  /* 0x000000008e6c783b */ /* 0x000f280000000200 */
[C---:B------:R-:W-:Y:S03]  /*12f30*/  HMMA.16816.F32 R16, R104.reuse, R114, RZ ;  /* 0x000000726810723c */ /* 0x040fe600000018ff */
[----:B------:R-:W3:Y:S05]  /*12f40*/  LDSM.16.M88.4 R112, [R141] ;  /* 0x000000008d70783b */ /* 0x000eea0000000200 */
[C---:B-----5:R-:W-:Y:S08]  /*12f50*/  HMMA.16816.F32 R20, R104.reuse, R116, RZ ;  /* 0x000000746814723c */ /* 0x060ff000000018ff */
[C---:B------:R-:W-:Y:S01]  /*12f60*/  HMMA.16816.F32 R24, R104.reuse, R118, RZ ;  /* 0x000000766818723c */ /* 0x040fe200000018ff */
[----:B------:R-:W-:Y:S07]  /*12f70*/  LDSM.16.M88.4 R116, [R147+0x4000] ;  /* 0x004000009374783b */ /* 0x000fee0000000200 */
[C---:B-1----:R-:W-:Y:S08]  /*12f80*/  HMMA.16816.F32 R28, R104.reuse, R120, RZ ;  /* 0x00000078681c723c */ /* 0x042ff000000018ff */
[----:B------:R-:W-:Y:S01]  /*12f90*/  HMMA.16816.F32 R32, R104, R122, RZ ;  /* 0x0000007a6820723c */ /* 0x000fe200000018ff */
[----:B------:R-:W1:Y:S07]  /*12fa0*/  LDSM.16.M88.4 R104, [R150] ;  /* 0x000000009668783b */ /* 0x000e6e0000000200 */
[C---:B--2---:R-:W-:Y:S01]  /*12fb0*/  HMMA.16816.F32 R4, R124.reuse, R128, R4 ;  /* 0x000000807c04723c */ /* 0x044fe20000001804 */
[----:B------:R-:W2:Y:S07]  /*12fc0*/  LDSM.16.M88.4 R120, [R147+0x4800] ;  /* 0x004800009378783b */ /* 0x000eae0000000200 */
[C---:B------:R-:W-:Y:S01]  /*12fd0*/  HMMA.16816.F32 R8, R124.reuse, R130, R8 ;  /* 0x000000827c08723c */ /* 0x040fe20000001808 */
[----:B------:R-:W5:Y:S07]  /*12fe0*/  LDSM.16.M88.4 R128, [R147+0x5000] ;  /* 0x005000009380783b */ /* 0x000f6e0000000200 */
[C---:B------:R-:W-:Y:S08]  /*12ff0*/  HMMA.16816.F32 R12, R124.reuse, R132, R12 ;  /* 0x000000847c0c723c */ /* 0x040ff0000000180c */
[C---:B------:R-:W-:Y:S08]  /*13000*/  HMMA.16816.F32 R16, R124.reuse, R134, R16 ;  /* 0x000000867c10723c */ /* 0x040ff00000001810 */
[C---:B----4-:R-:W-:Y:S08]  /*13010*/  HMMA.16816.F32 R20, R124.reuse, R108, R20 ;  /* 0x0000006c7c14723c */ /* 0x050ff00000001814 */
[C---:B------:R-:W-:Y:S01]  /*13020*/  HMMA.16816.F32 R24, R124.reuse, R110, R24 ;  /* 0x0000006e7c18723c */ /* 0x040fe20000001818 */
[----:B------:R-:W4:Y:S07]  /*13030*/  LDSM.16.M88.4 R108, [R147+0x5800] ;  /* 0x00580000936c783b */ /* 0x000f2e0000000200 */
[C---:B---3--:R-:W-:Y:S08]  /*13040*/  HMMA.16816.F32 R28, R124.reuse, R112, R28 ;  /* 0x000000707c1c723c */ /* 0x048ff0000000181c */
        /* <DEDUP_REMOVED lines=9> */
[C---:B-----5:R-:W-:Y:S08]  /*130e0*/  HMMA.16816.F32 R20, R104.reuse, R128, R20 ;  /* 0x000000806814723c */ /* 0x060ff00000001814 */
[C---:B------:R-:W-:Y:S01]  /*130f0*/  HMMA.16816.F32 R24, R104.reuse, R130, R24 ;  /* 0x000000826818723c */ /* 0x040fe20000001818 */
[----:B------:R-:W3:Y:S07]  /*13100*/  LDSM.16.M88.4 R128, [R140+0x1800] ;  /* 0x001800008c80783b */ /* 0x000eee0000000200 */
[C---:B----4-:R-:W-:Y:S08]  /*13110*/  HMMA.16816.F32 R28, R104.reuse, R108, R28 ;  /* 0x0000006c681c723c */ /* 0x050ff0000000181c */
[----:B------:R-:W-:Y:S01]  /*13120*/  HMMA.16816.F32 R32, R104, R110, R32 ;  /* 0x0000006e6820723c */ /* 0x000fe20000001820 */
[----:B------:R-:W-:Y:S07]  /*13130*/  LDSM.16.M88.4 R104, [R154+0x2000] ;  /* 0x002000009a68783b */ /* 0x000fee0000000200 */
[C---:B-1----:R-:W-:Y:S01]  /*13140*/  HMMA.16816.F32 R4, R112.reuse, R116, R4 ;  /* 0x000000747004723c */ /* 0x042fe20000001804 */
[----:B------:R-:W1:Y:S07]  /*13150*/  LDSM.16.M88.4 R108, [R153+0x6000] ;  /* 0x00600000996c783b */ /* 0x000e6e0000000200 */
        /* <DEDUP_REMOVED lines=8> */
[C---:B---3--:R-:W-:Y:S08]  /*131e0*/  HMMA.16816.F32 R28, R112.reuse, R128, R28 ;  /* 0x00000080701c723c */ /* 0x048ff0000000181c */
[----:B------:R-:W-:Y:S01]  /*131f0*/  HMMA.16816.F32 R32, R112, R130, R32 ;  /* 0x000000827020723c */ /* 0x000fe20000001820 */
[----:B------:R-:W-:Y:S07]  /*13200*/  LDSM.16.M88.4 R112, [R139] ;  /* 0x000000008b70783b */ /* 0x000fee0000000200 */
[C---:B-1----:R-:W-:Y:S01]  /*13210*/  HMMA.16816.F32 R4, R104.reuse, R108, R4 ;  /* 0x0000006c6804723c */ /* 0x042fe20000001804 */
[----:B------:R-:W-:Y:S07]  /*13220*/  LDSM.16.M88.4 R128, [R136] ;  /* 0x000000008880783b */ /* 0x000fee0000000200 */
[C---:B------:R-:W-:Y:S01]  /*13230*/  HMMA.16816.F32 R8, R104.reuse, R110, R8 ;  /* 0x0000006e6808723c */ /* 0x040fe20000001808 */
[----:B------:R-:W1:Y:S07]  /*13240*/  LDSM.16.M88.4 R108, [R152+0x2000] ;  /* 0x00200000986c783b */ /* 0x000e6e0000000200 */
[C---:B----4-:R-:W-:Y:S08]  /*13250*/  HMMA.16816.F32 R12, R104.reuse, R116, R12 ;  /* 0x00000074680c723c */ /* 0x050ff0000000180c */
[C---:B------:R-:W-:Y:S01]  /*13260*/  HMMA.16816.F32 R16, R104.reuse, R118, R16 ;  /* 0x000000766810723c */ /* 0x040fe20000001810 */
[----:B------:R-:W3:Y:S07]  /*13270*/  LDSM.16.M88.4 R116, [R138] ;  /* 0x000000008a74783b */ /* 0x000eee0000000200 */
[C---:B--2---:R-:W-:Y:S08]  /*13280*/  HMMA.16816.F32 R20, R104.reuse, R120, R20 ;  /* 0x000000786814723c */ /* 0x044ff00000001814 */
[C---:B------:R-:W-:Y:S01]  /*13290*/  HMMA.16816.F32 R24, R104.reuse, R122, R24 ;  /* 0x0000007a6818723c */ /* 0x040fe20000001818 */
[----:B------:R-:W2:Y:S07]  /*132a0*/  LDSM.16.M88.4 R120, [R137] ;  /* 0x000000008978783b */ /* 0x000eae0000000200 */
[C---:B-----5:R-:W-:Y:S08]  /*132b0*/  HMMA.16816.F32 R28, R104.reuse, R124, R28 ;  /* 0x0000007c681c723c */ /* 0x060ff0000000181c */
        /* <DEDUP_REMOVED lines=15> */
[----:B------:R-:W5:Y:S01]  /*133b0*/  LDSM.16.M88.4 R128, [R140+0x2000] ;  /* 0x002000008c80783b */ /* 0x000f620000000200 */
        /* <DEDUP_REMOVED lines=9> */
[C---:B-----5:R-:W-:Y:S08]  /*13450*/  HMMA.16816.F32 R4, R120.reuse, R128, R4 ;  /* 0x000000807804723c */ /* 0x060ff00000001804 */
        /* <DEDUP_REMOVED lines=119> */
[-C--:B-1----:R-:W-:Y:S02]  /*13bd0*/  LEA R14, P1, R7, R158.reuse, 0x2 ;  /* 0x0000009e070e7211 */ /* 0x082fe400078210ff */
        /* <DEDUP_REMOVED lines=19> */
.L_x_7737:
        /* <DEDUP_REMOVED lines=21> */
.L_x_7736:
        /* <DEDUP_REMOVED lines=208> */
[----:B------:R-:W-:Y:S03]  /*14b60*/  LDSM.16.MT88.4 R76, [R146+0xa800] ;  /* 0x00a80000924c783b */ /* 0x000fe60000004200 */
        /* <DEDUP_REMOVED lines=84> */
[C---:B------:R-:W-:Y:S08]  /*150b0*/  HMMA.16816.F32 R68, R104.reuse, R70, R32 ;  /* 0x000000466844723c */ /* 0x040ff00000001820 */
[C---:B------:R-:W-:Y:S08]  /*150c0*/  HMMA.16816.F32 R36, R104.reuse, R108, R36 ;  /* 0x0000006c6824723c */ /* 0x040ff00000001824 */
[C---:B------:R-:W-:Y:S08]  /*150d0*/  HMMA.16816.F32 R40, R104.reuse, R110, R40 ;  /* 0x0000006e6828723c */ /* 0x040ff00000001828 */
[C---:B----4-:R-:W-:Y:S07]  /*150e0*/  HMMA.16816.F32 R44, R104.reuse, R4, R44 ;  /* 0x00000004682c723c */ /* 0x050fee000000182c */
[----:B------:R-:W-:Y:S01]  /*150f0*/  FADD.FTZ R5, R117, R118 ;  /* 0x0000007675057221 */ /* 0x000fe20000010000 */
[C---:B------:R-:W-:Y:S04]  /*15100*/  HMMA.16816.F32 R48, R104.reuse, R6, R48 ;  /* 0x000000066830723c */ /* 0x040fe80000001830 */
[----:B------:R-:W-:Y:S04]  /*15110*/  FADD.FTZ R5, R116, R5 ;  /* 0x0000000574057221 */ /* 0x000fe80000010000 */
[----:B------:R-:W-:Y:S01]  /*15120*/  FADD.FTZ R0, R120, R5 ;  /* 0x0000000578007221 */ /* 0x000fe20000010000 */
[C---:B-----5:R-:W-:Y:S03]  /*15130*/  HMMA.16816.F32 R52, R104.reuse, R8, R52 ;  /* 0x000000086834723c */ /* 0x060fe60000001834 */
[----:B------:R-:W-:Y:S04]  /*15140*/  FADD.FTZ R0, R121, R0 ;  /* 0x0000000079007221 */ /* 0x000fe80000010000 */
[----:B------:R-:W-:Y:S01]  /*15150*/  FADD.FTZ R125, R125, R0 ;  /* 0x000000007d7d7221 */ /* 0x000fe20000010000 */
[C---:B------:R-:W-:Y:S04]  /*15160*/  HMMA.16816.F32 R56, R104.reuse, R10, R56 ;  /* 0x0000000a6838723c */ /* 0x040fe80000001838 */
[----:B------:R-:W-:Y:S02]  /*15170*/  FADD.FTZ R0, R126, R123 ;  /* 0x0000007b7e007221 */ /* 0x000fe40000010000 */
[----:B------:R-:W-:Y:S02]  /*15180*/  FADD.FTZ R124, R124, R125 ;  /* 0x0000007d7c7c7221 */ /* 0x000fe40000010000 */
[----:B------:R-:W-:Y:S01]  /*15190*/  FADD.FTZ R0, R127, R0 ;  /* 0x000000007f007221 */ /* 0x000fe20000010000 */
[C---:B-1----:R-:W-:Y:S03]  /*151a0*/  HMMA.16816.F32 R60, R104.reuse, R12, R60 ;  /* 0x0000000c683c723c */ /* 0x042fe6000000183c */
[----:B------:R-:W-:Y:S02]  /*151b0*/  FADD.FTZ R163, R163, R124 ;  /* 0x0000007ca3a37221 */ /* 0x000fe40000010000 */
[----:B------:R-:W-:Y:S01]  /*151c0*/  FADD.FTZ R175, R175, R0 ;  /* 0x00000000afaf7221 */ /* 0x000fe20000010000 */
[----:B------:R-:W-:Y:S01]  /*151d0*/  MOV R0, R3 ;  /* 0x0000000300007202 */ /* 0x000fe20000000f00 */
        /* <DEDUP_REMOVED lines=16> */
.L_x_7734:
        /* <DEDUP_REMOVED lines=167> */
[----:B------:R-:W-:Y:S01]  /*15d50*/  STS.64 [R18+0x4800], R58 ;  /* 0x0048003a12007388 */ /* 0x000fe20000000a00 */
[----:B--2---:R-:W-:-:S03]  /*15d60*/  IMAD R8, R8, c[0x0][0x210], R157 ;  /* 0x0000840008087a24 */ /* 0x004fc600078e029d */
[----:B------:R-:W2:Y:S04]  /*15d70*/  S2R R7, SR_CTAID.X ;  /* 0x0000000000077919 */ /* 0x000ea80000002500 */
[----:B------:R-:W-:Y:S04]  /*15d80*/  STS.64 [R19+0x4000], R60 ;  /* 0x0040003c13007388 */ /* 0x000fe80000000a00 */
[----:B------:R-:W-:Y:S04]  /*15d90*/  STS.64 [R19+0x4800], R62 ;  /* 0x0048003e13007388 */ /* 0x000fe80000000a00 */
[----:B------:R3:W-:Y:S04]  /*15da0*/  STS.64 [R16+0x4000], R64 ;  /* 0x0040004010007388 */ /* 0x0007e80000000a00 */
[----:B------:R4:W-:Y:S04]  /*15db0*/  STS.64 [R16+0x4800], R66 ;  /* 0x0048004210007388 */ /* 0x0009e80000000a00 */
[----:B------:R-:W-:Y:S01]  /*15dc0*/  BAR.SYNC.DEFER_BLOCKING 0x0 ;  /* 0x0000000000007b1d */ /* 0x000fe20000010000 */
[----:B--2---:R-:W-:-:S02]  /*15dd0*/  SHF.L.U32 R11, R7, 0x6, RZ ;  /* 0x00000006070b7819 */ /* 0x004fc400000006ff */
[----:B---3--:R-:W-:Y:S02]  /*15de0*/  IADD3 R65, -R157, RZ, RZ ;  /* 0x000000ff9d417210 */ /* 0x008fe40007ffe1ff */
[----:B----4-:R-:W-:-:S03]  /*15df0*/  SHF.R.S32.HI R67, RZ, 0x1f, R10 ;  /* 0x0000001fff437819 */ /* 0x010fc6000001140a */
[----:B-1----:R-:W-:Y:S01]  /*15e00*/  IMAD R65, R65, c[0x0][0x1c0], R80 ;  /* 0x0000700041417a24 */ /* 0x002fe200078e0250 */
[----:B------:R-:W1:Y:S01]  /*15e10*/  LDS.128 R76, [R6.X4] ;  /* 0x00000000064c7984 */ /* 0x000e620000004c00 */
[----:B------:R-:W-:Y:S02]  /*15e20*/  LEA.HI R67, R67, R10, RZ, 0x2 ;  /* 0x0000000a43437211 */ /* 0x000fe400078f10ff */
[----:B------:R-:W-:Y:S01]  /*15e30*/  IMAD R8, R8, c[0x0][0x1c0], R65 ;  /* 0x0000700008087a24 */ /* 0x000fe200078e0241 */
[----:B------:R-:W2:Y:S01]  /*15e40*/  LDS.128 R72, [R6.X4+0x800] ;  /* 0x0008000006487984 */ /* 0x000ea20000004c00 */
[----:B------:R-:W-:Y:S02]  /*15e50*/  LOP3.LUT R67, R67, 0xffffffc, RZ, 0xc0, !PT ;  /* 0x0ffffffc43437812 */ /* 0x000fe400078ec0ff */
[----:B------:R-:W-:Y:S01]  /*15e60*/  IMAD R8, R8, c[0x0][0x214], R11 ;  /* 0x0000850008087a24 */ /* 0x000fe200078e020b */
[----:B------:R-:W3:Y:S01]  /*15e70*/  LDS.128 R68, [R6.X4+0x1000] ;  /* 0x0010000006447984 */ /* 0x000ee20000004c00 */
[----:B------:R-:W-:-:S03]  /*15e80*/  IADD3 R67, R10, -R67, RZ ;  /* 0x800000430a437210 */ /* 0x000fc60007ffe0ff */
[----:B------:R-:W4:Y:S01]  /*15e90*/  LDS.128 R56, [R6.X4+0x1800] ;  /* 0x0018000006387984 */ /* 0x000f220000004c00 */
        /* <DEDUP_REMOVED lines=27> */
.L_x_7740:
[----:B--234-:R-:W-:Y:S05]  /*16050*/  BSYNC B0 ;  /* 0x0000000000007941 */ /* 0x01cfea0003800000 */
.L_x_7739:
        /* <DEDUP_REMOVED lines=43> */
.L_x_7741:
        /* <DEDUP_REMOVED lines=15> */
.L_x_8285:


//--------------------- .text._ZN5flash24flash_fwd_splitkv_kernelI23Flash_fwd_kernel_traitsILi128ELi64ELi64ELi4ELb0ELb0EN7cutlass6half_tE19Flash_kernel_traitsILi128ELi64ELi64ELi4ES3_EELb1ELb0ELb1ELb0ELb0ELb0ELb1ELb1EEEvNS_16Flash_fwd_paramsE --------------------------
	.section	.text._ZN5flash24flash_fwd_splitkv_kernelI23Flash_fwd_kernel_traitsILi128ELi64ELi64ELi4ELb0ELb0EN7cutlass6half_tE19Flash_kernel_traitsILi128ELi64ELi64ELi4ES3_EELb1ELb0ELb1ELb0ELb0ELb0ELb1ELb1EEEvNS_16Flash_fwd_paramsE,"ax",@progbits
	.sectioninfo	@"SHI_REGISTERS=190"
	.align	128
        .global         _ZN5flash24flash_fwd_splitkv_kernelI23Flash_fwd_kernel_traitsILi128ELi64ELi64ELi4ELb0ELb0EN7cutlass6half_tE19Flash_kernel_traitsILi128ELi64ELi64ELi4ES3_EELb1ELb0ELb1ELb0ELb0ELb0ELb1ELb1EEEvNS_16Flash_fwd_paramsE
        .type           _ZN5flash24flash_fwd_splitkv_kernelI23Flash_fwd_kernel_traitsILi128ELi64ELi64ELi4ELb0ELb0EN7cutlass6half_tE19Flash_kernel_traitsILi128ELi64ELi64ELi4ES3_EELb1ELb0ELb1ELb0ELb0ELb0ELb1ELb1EEEvNS_16Flash_fwd_paramsE,@function
        .size           _ZN5flash24flash_fwd_splitkv_kernelI23Flash_fwd_kernel_traitsILi128ELi64ELi64ELi4ELb0ELb0EN7cutlass6half_tE19Flash_kernel_traitsILi128ELi64ELi64ELi4ES3_EELb1ELb0ELb1ELb0ELb0ELb0ELb1ELb1EEEvNS_16Flash_fwd_paramsE,(.L_x_8286 - _ZN5flash24flash_fwd_splitkv_kernelI23Flash_fwd_kernel_traitsILi128ELi64ELi64ELi4ELb0ELb0EN7cutlass6half_tE19Flash_kernel_traitsILi128ELi64ELi64ELi4ES3_EELb1ELb0ELb1ELb0ELb0ELb0ELb1ELb1EEEvNS_16Flash_fwd_paramsE)
        .other          _ZN5flash24flash_fwd_splitkv_kernelI23Flash_fwd_kernel_traitsILi128ELi64ELi64ELi4ELb0ELb0EN7cutlass6half_tE19Flash_kernel_traitsILi128ELi64ELi64ELi4ES3_EELb1ELb0ELb1ELb0ELb0ELb0ELb1ELb1EEEvNS_16Flash_fwd_paramsE,@"STO_CUDA_ENTRY STV_DEFAULT"
_ZN5flash24flash_fwd_splitkv_kernelI23Flash_fwd_kernel_traitsILi128ELi64ELi64ELi4ELb0ELb0EN7cutlass6half_tE19Flash_kernel_traitsILi128ELi64ELi64ELi4ES3_EELb1ELb0ELb1ELb0ELb0ELb0ELb1ELb1EEEvNS_16Flash_fwd_paramsE:
.text._ZN5flash24flash_fwd_splitkv_kernelI23Flash_fwd_kernel_traitsILi128ELi64ELi64ELi4ELb0ELb0EN7cutlass6half_tE19Flash_kernel_traitsILi128ELi64ELi64ELi4ES3_EELb1ELb0ELb1ELb0ELb0ELb0ELb1ELb1EEEvNS_16Flash_fwd_paramsE:
        /* <DEDUP_REMOVED lines=53> */
.L_x_7742:
[----:B-1-34-:R-:W-:Y:S02]  /*0350*/  MOV R3, c[0x0][0x218] ;  /* 0x0000860000037a02 */ /* 0x01afe40000000f00 */
.L_x_7743:
        /* <DEDUP_REMOVED lines=84> */
.L_x_7746:
[----:B------:R-:W-:Y:S05]  /*08a0*/  BSYNC B0 ;  /* 0x0000000000007941 */ /* 0x000fea0003800000 */
.L_x_7745:
        /* <DEDUP_REMOVED lines=8> */
.L_x_7748:
[----:B------:R-:W-:Y:S05]  /*0930*/  BSYNC B0 ;  /* 0x0000000000007941 */ /* 0x000fea0003800000 */
.L_x_7747:
        /* <DEDUP_REMOVED lines=8> */
.L_x_7750:
[----:B------:R-:W-:Y:S05]  /*09c0*/  BSYNC B0 ;  /* 0x0000000000007941 */ /* 0x000fea0003800000 */
.L_x_7749:
        /* <DEDUP_REMOVED lines=8> */
.L_x_7752:
[----:B------:R-:W-:Y:S05]  /*0a50*/  BSYNC B0 ;  /* 0x0000000000007941 */ /* 0x000fea0003800000 */
.L_x_7751:
        /* <DEDUP_REMOVED lines=8> */
.L_x_7754:
[----:B------:R-:W-:Y:S05]  /*0ae0*/  BSYNC B0 ;  /* 0x0000000000007941 */ /* 0x000fea0003800000 */
.L_x_7753:
        /* <DEDUP_REMOVED lines=8> */
.L_x_7756:
[----:B------:R-:W-:Y:S05]  /*0b70*/  BSYNC B0 ;  /* 0x0000000000007941 */ /* 0x000fea0003800000 */
.L_x_7755:
        /* <DEDUP_REMOVED lines=8> */
.L_x_7758:
[----:B------:R-:W-:Y:S05]  /*0c00*/  BSYNC B0 ;  /* 0x0000000000007941 */ /* 0x000fea0003800000 */
.L_x_7757:
        /* <DEDUP_REMOVED lines=8> */
.L_x_7760:
[----:B------:R-:W-:Y:S05]  /*0c90*/  BSYNC B0 ;  /* 0x0000000000007941 */ /* 0x000fea0003800000 */
.L_x_7759:
        /* <DEDUP_REMOVED lines=32> */
.L_x_7744:
        /* <DEDUP_REMOVED lines=47> */
[----:B------:R-:W-:Y:S02]  /*1190*/  IABS R3, R134 ;  /* 0x0000008600037213 */ /* 0x000fe40000000000 */
[----:B------:R-:W1:Y:S08]  /*11a0*/  I2F.RP R6, R5 ;  /* 0x0000000500067306 */ /* 0x000e700000209400 */
[----:B-1----:R-:W1:Y:S02]  /*11b0*/  MUFU.RCP R10, R6 ;  /* 0x00000006000a7308 */ /* 0x002e640000001000 */
[----:B-1----:R-:W-:-:S06]  /*11c0*/  IADD3 R10, R10, 0xffffffe, RZ ;  /* 0x0ffffffe0a0a7810 */ /* 0x002fcc0007ffe0ff */
[----:B------:R-:W1:Y:S02]  /*11d0*/  F2I.FTZ.U32.TRUNC.NTZ R11, R10 ;  /* 0x0000000a000b7305 */ /* 0x000e64000021f000 */
[----:B-1----:R-:W-:Y:S01]  /*11e0*/  IMAD.MOV R0, RZ, RZ, -R11 ;  /* 0x000000ffff007224 */ /* 0x002fe200078e0a0b */
[----:B------:R-:W-:-:S03]  /*11f0*/  MOV R10, RZ ;  /* 0x000000ff000a7202 */ /* 0x000fc60000000f00 */
[----:B------:R-:W-:-:S04]  /*1200*/  IMAD R2, R0, R5, RZ ;  /* 0x0000000500027224 */ /* 0x000fc800078e02ff */
        /* <DEDUP_REMOVED lines=30> */
[----:B------:R-:W-:Y:S01]  /*13f0*/  IMAD R5, R0, c[0x0][0x1b0], RZ ;  /* 0x00006c0000057a24 */ /* 0x000fe200078e02ff */
[----:B------:R-:W-:Y:S01]  /*1400*/  IADD3 R9, R19, R9, RZ ;  /* 0x0000000913097210 */ /* 0x000fe20007ffe0ff */
[----:B------:R-:W-:-:S04]  /*1410*/  IMAD.WIDE.U32 R16, R2, c[0x0][0x1b0], R16 ;  /* 0x00006c0002107a25 */ /* 0x000fc800078e0010 */
[----:B------:R-:W-:Y:S01]  /*1420*/  IMAD R5, R2, c[0x0][0x1b4], R5 ;  /* 0x00006d0002057a24 */ /* 0x000fe200078e0205 */
[----:B------:R-:W-:Y:S01]  /*1430*/  MOV R4, R16 ;  /* 0x0000001000047202 */ /* 0x000fe20000000f00 */
[----:B------:R-:W-:Y:S02]  /*1440*/  IMAD.MOV.U32 R6, RZ, RZ, R18 ;  /* 0x000000ffff067224 */ /* 0x000fe400078e0012 */
[----:B------:R-:W-:Y:S01]  /*1450*/  IMAD.IADD R5, R17, 0x1, R5 ;  /* 0x0000000111057824 */ /* 0x000fe200078e0205 */
[----:B------:R-:W-:Y:S05]  /*1460*/  BRA `(.L_x_7762) ;  /* 0x0000047000007947 */ /* 0x000fea0003800000 */
.L_x_7761:
        /* <DEDUP_REMOVED lines=17> */
.L_x_7763:
[----:B------:R-:W-:Y:S02]  /*1580*/  IABS R6, c[0x0][0x1c8] ;  /* 0x0000720000067a13 */ /* 0x000fe40000000000 */
[----:B------:R-:W-:Y:S02]  /*1590*/  IABS R4, R134 ;  /* 0x0000008600047213 */ /* 0x000fe40000000000 */
[----:B------:R-:W1:Y:S01]  /*15a0*/  I2F.RP R7, R6 ;  /* 0x0000000600077306 */ /* 0x000e620000209400 */
[----:B------:R-:W-:-:S05]  /*15b0*/  @P4 IADD3 R9, R10, R9, RZ ;  /* 0x000000090a094210 */ /* 0x000fca0007ffe0ff */
[----:B------:R-:W-:-:S04]  /*15c0*/  @P4 IMAD.WIDE.U32 R18, R9, c[0x0][0x1a0], RZ ;  /* 0x0000680009124a25 */ /* 0x000fc800078e00ff */
[----:B------:R-:W-:Y:S01]  /*15d0*/  @P4 IMAD R9, R9, c[0x0][0x1a4], R19 ;  /* 0x0000690009094a24 */ /* 0x000fe200078e0213 */
[----:B-1----:R-:W1:Y:S02]  /*15e0*/  MUFU.RCP R16, R7 ;  /* 0x0000000700107308 */ /* 0x002e640000001000 */
[----:B-1----:R-:W-:Y:S02]  /*15f0*/  IADD3 R16, R16, 0xffffffe, RZ ;  /* 0x0ffffffe10107810 */ /* 0x002fe40007ffe0ff */
[----:B------:R-:W-:-:S04]  /*1600*/  LEA R7, R102, 0xffffffc0, 0x6 ;  /* 0xffffffc066077811 */ /* 0x000fc800078e30ff */
[----:B------:R-:W1:Y:S01]  /*1610*/  F2I.FTZ.U32.TRUNC.NTZ R17, R16 ;  /* 0x0000001000117305 */ /* 0x000e62000021f000 */
[----:B------:R-:W-:Y:S02]  /*1620*/  IMAD.MOV.U32 R11, RZ, RZ, R7 ;  /* 0x000000ffff0b7224 */ /* 0x000fe400078e0007 */
[----:B-1----:R-:W-:Y:S01]  /*1630*/  IMAD.MOV R2, RZ, RZ, -R17 ;  /* 0x000000ffff027224 */ /* 0x002fe200078e0a11 */
[----:B------:R-:W-:-:S03]  /*1640*/  MOV R16, RZ ;  /* 0x000000ff00107202 */ /* 0x000fc60000000f00 */
[----:B------:R-:W-:-:S04]  /*1650*/  IMAD R3, R2, R6, RZ ;  /* 0x0000000602037224 */ /* 0x000fc800078e02ff */
[----:B------:R-:W-:Y:S01]  /*1660*/  IMAD.HI.U32 R3, R17, R3, R16 ;  /* 0x0000000311037227 */ /* 0x000fe200078e0010 */
[----:B------:R-:W-:-:S03]  /*1670*/  MOV R16, R0 ;  /* 0x0000000000107202 */ /* 0x000fc60000000f00 */
[----:B------:R-:W-:Y:S02]  /*1680*/  IMAD.MOV.U32 R17, RZ, RZ, R5 ;  /* 0x000000ffff117224 */ /* 0x000fe400078e0005 */
[----:B------:R-:W-:-:S04]  /*1690*/  IMAD.HI.U32 R2, R3, R4, RZ ;  /* 0x0000000403027227 */ /* 0x000fc800078e00ff */
[----:B------:R-:W-:Y:S02]  /*16a0*/  IMAD.MOV R3, RZ, RZ, -R2 ;  /* 0x000000ffff037224 */ /* 0x000fe400078e0a02 */
[----:B------:R-:W-:-:S04]  /*16b0*/  IMAD.WIDE.U32 R16, R7, c[0x0][0x198], R16 ;  /* 0x0000660007107a25 */ /* 0x000fc800078e0010 */
        /* <DEDUP_REMOVED lines=8> */
[----:B------:R-:W-:Y:S02]  /*1740*/  SHF.R.S32.HI R3, RZ, 0x1f, R7 ;  /* 0x0000001fff037819 */ /* 0x000fe40000011407 */
[----:B------:R-:W-:-:S03]  /*1750*/  @P4 MOV R6, R18 ;  /* 0x0000001200064202 */ /* 0x000fc60000000f00 */
        /* <DEDUP_REMOVED lines=24> */
.L_x_7762:
[----:B------:R1:W5:Y:S01]  /*18e0*/  @P5 LDG.E R98, [R142.64] ;  /* 0x000000068e625981 */ /* 0x000362000c1e1900 */
[----:B------:R-:W-:Y:S01]  /*18f0*/  SHF.R.S32.HI R52, RZ, 0x1f, R113 ;  /* 0x0000001fff347819 */ /* 0x000fe20000011471 */
[----:B------:R-:W-:Y:S01]  /*1900*/  IMAD.MOV.U32 R17, RZ, RZ, 0x2 ;  /* 0x00000002ff117424 */ /* 0x000fe200078e00ff */
[----:B------:R-:W-:Y:S01]  /*1910*/  ISETP.NE.AND P0, PT, R13, -0x1, PT ;  /* 0xffffffff0d00780c */ /* 0x000fe20003f05270 */
[----:B------:R-:W-:Y:S01]  /*1920*/  IMAD.MOV.U32 R128, RZ, RZ, c[0x0][0x230] ;  /* 0x00008c00ff807624 */ /* 0x000fe200078e00ff */
[CC--:B------:R-:W-:Y:S01]  /*1930*/  LEA.HI R56, R52.reuse, R113.reuse, RZ, 0x3 ;  /* 0x0000007134387211 */ /* 0x0c0fe200078f18ff */
[----:B------:R-:W-:Y:S01]  /*1940*/  IMAD.MOV.U32 R24, RZ, RZ, RZ ;  /* 0x000000ffff187224 */ /* 0x000fe200078e00ff */
[----:B------:R-:W-:Y:S01]  /*1950*/  LEA.HI R12, R52, R113, RZ, 0x6 ;  /* 0x00000071340c7211 */ /* 0x000fe200078f30ff */
[----:B------:R-:W-:Y:S01]  /*1960*/  IMAD.MOV.U32 R25, RZ, RZ, c[0x0][0x230] ;  /* 0x00008c00ff197624 */ /* 0x000fe200078e00ff */
[----:B------:R-:W-:Y:S01]  /*1970*/  SHF.R.S32.HI R132, RZ, 0x3, R56 ;  /* 0x00000003ff847819 */ /* 0x000fe20000011438 */
[----:B------:R-:W-:Y:S01]  /*1980*/  IMAD.MOV.U32 R67, RZ, RZ, 0x20 ;  /* 0x00000020ff437424 */ /* 0x000fe200078e00ff */
[----:B------:R-:W-:Y:S01]  /*1990*/  LOP3.LUT R56, R56, 0xfffffff8, RZ, 0xc0, !PT ;  /* 0xfffffff838387812 */ /* 0x000fe200078ec0ff */
[----:B------:R-:W-:Y:S01]  /*19a0*/  IMAD.HI.U32 R128, R17, R128, R24 ;  /* 0x0000008011807227 */ /* 0x000fe200078e0018 */
[----:B------:R-:W-:-:S02]  /*19b0*/  SHF.R.S32.HI R133, RZ, 0x1f, R132 ;  /* 0x0000001fff857819 */ /* 0x000fc40000011484 */
[----:B------:R-:W-:Y:S01]  /*19c0*/  IADD3 R56, -R56, R113, RZ ;  /* 0x0000007138387210 */ /* 0x000fe20007ffe1ff */
[----:B------:R-:W-:Y:S01]  /*19d0*/  @!P0 IMAD R10, R112, c[0x0][0x178], RZ ;  /* 0x00005e00700a8a24 */ /* 0x000fe200078e02ff */
[----:B------:R-:W-:Y:S01]  /*19e0*/  SHF.L.U32 R131, R12, 0x3, RZ ;  /* 0x000000030c837819 */ /* 0x000fe200000006ff */
[C---:B------:R-:W-:Y:S01]  /*19f0*/  IMAD.SHL.U32 R19, R132.reuse, 0x40, RZ ;  /* 0x0000004084137824 */ /* 0x040fe200078e00ff */
[----:B------:R-:W-:Y:S01]  /*1a00*/  IADD3 R104, P1, R132, R11, RZ ;  /* 0x0000000b84687210 */ /* 0x000fe20007f3e0ff */
[----:B------:R-:W-:Y:S01]  /*1a10*/  @P0 IMAD.WIDE.U32 R22, R13, c[0x0][0x190], RZ ;  /* 0x000064000d160a25 */ /* 0x000fe200078e00ff */
[----:B------:R-:W-:Y:S02]  /*1a20*/  LEA.HI R58, R52, R113, RZ, 0x4 ;  /* 0x00000071343a7211 */ /* 0x000fe400078f20ff */
[----:B------:R-:W-:Y:S01]  /*1a30*/  LOP3.LUT R19, R19, 0x1c0, RZ, 0xc0, !PT ;  /* 0x000001c013137812 */ /* 0x000fe200078ec0ff */
[----:B------:R-:W-:Y:S01]  /*1a40*/  @!P0 IMAD.WIDE.U32 R20, R153, c[0x0][0x178], RZ ;  /* 0x00005e0099148a25 */ /* 0x000fe200078e00ff */
[----:B------:R-:W-:-:S02]  /*1a50*/  SHF.R.S32.HI R127, RZ, 0x1, R128 ;  /* 0x00000001ff7f7819 */ /* 0x000fc40000011480 */
[----:B------:R-:W-:Y:S01]  /*1a60*/  SHF.R.S32.HI R135, RZ, 0x1f, R134 ;  /* 0x0000001fff877819 */ /* 0x000fe20000011486 */
[----:B------:R-:W-:Y:S01]  /*1a70*/  @!P0 IMAD R10, R153, c[0x0][0x17c], R10 ;  /* 0x00005f00990a8a24 */ /* 0x000fe200078e020a */
[----:B------:R-:W-:Y:S01]  /*1a80*/  LEA.HI R52, R52, R113, RZ, 0x5 ;  /* 0x0000007134347211 */ /* 0x000fe200078f28ff */
[----:B------:R-:W-:Y:S01]  /*1a90*/  IMAD.SHL.U32 R16, R56, 0x8, RZ ;  /* 0x0000000838107824 */ /* 0x000fe200078e00ff */
[----:B------:R-:W-:Y:S01]  /*1aa0*/  MOV R45, 0x10 ;  /* 0x00000010002d7802 */ /* 0x000fe20000000f00 */
[----:B------:R-:W-:Y:S01]  /*1ab0*/  @P0 IMAD R13, R13, c[0x0][0x194], R23 ;  /* 0x000065000d0d0a24 */ /* 0x000fe200078e0217 */
[----:B------:R-:W-:Y:S01]  /*1ac0*/  LOP3.LUT R130, R52, 0xffffffe0, RZ, 0xc0, !PT ;  /* 0xffffffe034827812 */ /* 0x000fe200078ec0ff */
[----:B-----5:R-:W-:Y:S01]  /*1ad0*/  @P0 IMAD.MOV.U32 R8, RZ, RZ, R22 ;  /* 0x000000ffff080224 */ /* 0x020fe200078e0016 */
[----:B------:R-:W-:Y:S01]  /*1ae0*/  LOP3.LUT R17, R19, 0x38, R16, 0xf8, !PT ;  /* 0x0000003813117812 */ /* 0x000fe200078ef810 */
[----:B------:R-:W-:Y:S01]  /*1af0*/  @!P0 IMAD.IADD R13, R21, 0x1, R10 ;  /* 0x00000001150d8824 */ /* 0x000fe200078e020a */
[----:B------:R-:W-:Y:S01]  /*1b00*/  SHF.R.U32.HI R10, RZ, 0x3, R19 ;  /* 0x00000003ff0a7819 */ /* 0x000fe20000011613 */
[----:B------:R-:W-:Y:S01]  /*1b10*/  @!P0 IMAD.MOV.U32 R8, RZ, RZ, R20 ;  /* 0x000000ffff088224 */ /* 0x000fe200078e0014 */
[----:B------:R-:W-:Y:S01]  /*1b20*/  IADD3 R12, R16, 0x40, RZ ;  /* 0x00000040100c7810 */ /* 0x000fe20007ffe0ff */
[----:B------:R-:W-:Y:S01]  /*1b30*/  IMAD.WIDE R14, R15, 0x40, R132 ;  /* 0x000000400f0e7825 */ /* 0x000fe200078e0284 */
[----:B------:R-:W-:-:S02]  /*1b40*/  LOP3.LUT R10, R17, R10, RZ, 0x3c, !PT ;  /* 0x0000000a110a7212 */ /* 0x000fc400078e3cff */
[C---:B------:R-:W-:Y:S01]  /*1b50*/  IADD3 R18, P0, R16.reuse, R8, RZ ;  /* 0x0000000810127210 */ /* 0x040fe20007f1e0ff */
[----:B------:R-:W-:Y:S01]  /*1b60*/  IMAD R138, R15, c[0x0][0x190], RZ ;  /* 0x000064000f8a7a24 */ /* 0x000fe200078e02ff */
[----:B------:R-:W-:Y:S01]  /*1b70*/  SHF.R.S32.HI R17, RZ, 0x1f, R16 ;  /* 0x0000001fff117819 */ /* 0x000fe20000011410 */
[----:B------:R-:W-:Y:S01]  /*1b80*/  IMAD.X R3, R133, 0x1, R3, P1 ;  /* 0x0000000185037824 */ /* 0x000fe200008e0603 */
[----:B------:R-:W-:Y:S01]  /*1b90*/  ISETP.GE.AND P1, PT, R16, c[0x0][0x220], PT ;  /* 0x0000880010007a0c */ /* 0x000fe20003f26270 */
[----:B------:R-:W-:Y:S01]  /*1ba0*/  IMAD R138, R14, c[0x0][0x194], R138 ;  /* 0x000065000e8a7a24 */ /* 0x000fe200078e028a */
[----:B------:R-:W-:Y:S01]  /*1bb0*/  LOP3.LUT R131, R10, 0xfffffe00, R131, 0xf8, !PT ;  /* 0xfffffe000a837812 */ /* 0x000fe200078ef883 */
[----:B------:R-:W-:Y:S01]  /*1bc0*/  IMAD.X R19, R17, 0x1, R13, P0 ;  /* 0x0000000111137824 */ /* 0x000fe200000e060d */
[----:B------:R-:W-:Y:S01]  /*1bd0*/  LOP3.LUT R10, R58, 0xfffffff0, RZ, 0xc0, !PT ;  /* 0xfffffff03a0a7812 */ /* 0x000fe200078ec0ff */
[----:B------:R-:W-:Y:S01]  /*1be0*/  IMAD R13, R0, c[0x0][0x1b8], RZ ;  /* 0x00006e00000d7a24 */ /* 0x000fe200078e02ff */
[----:B------:R-:W-:Y:S01]  /*1bf0*/  SHF.R.S32.HI R58, RZ, 0x4, R58 ;  /* 0x00000004ff3a7819 */ /* 0x000fe2000001143a */
[----:B------:R-:W-:Y:S01]  /*1c00*/  IMAD.WIDE.U32 R18, R14, c[0x0][0x190], R18 ;  /* 0x000064000e127a25 */ /* 0x000fe200078e0012 */
[----:B------:R-:W-:-:S02]  /*1c10*/  IADD3 R14, P0, R16, R6, RZ ;  /* 0x00000006100e7210 */ /* 0x000fc40007f1e0ff */
[----:B------:R-:W-:Y:S01]  /*1c20*/  SEL R6, RZ, 0x1, P1 ;  /* 0x00000001ff067807 */ /* 0x000fe20000800000 */
[----:B------:R-:W-:Y:S01]  /*1c30*/  IMAD.IADD R59, R113, 0x1, -R10 ;  /* 0x00000001713b7824 */ /* 0x000fe200078e0a0a */
[----:B------:R-:W-:Y:S01]  /*1c40*/  SHF.R.S32.HI R52, RZ, 0x5, R52 ;  /* 0x00000005ff347819 */ /* 0x000fe20000011434 */
[----:B------:R-:W-:Y:S01]  /*1c50*/  IMAD.X R15, R17, 0x1, R9, P0 ;  /* 0x00000001110f7824 */ /* 0x000fe200000e0609 */
[----:B------:R-:W-:Y:S01]  /*1c60*/  ISETP.GE.AND P0, PT, R12, c[0x0][0x220], PT ;  /* 0x000088000c007a0c */ /* 0x000fe20003f06270 */
[----:B------:R-:W-:Y:S01]  /*1c70*/  IMAD.SHL.U32 R124, R56, 0x4, RZ ;  /* 0x00000004387c7824 */ /* 0x000fe200078e00ff */
[----:B------:R-:W-:Y:S01]  /*1c80*/  SHF.R.S32.HI R9, RZ, 0x1f, R62 ;  /* 0x0000001fff097819 */ /* 0x000fe2000001143e */
[C---:B------:R-:W-:Y:S01]  /*1c90*/  IMAD R8, R2.reuse, c[0x0][0x1bc], R13 ;  /* 0x00006f0002087a24 */ /* 0x040fe200078e020d */
[----:B------:R-:W-:Y:S01]  /*1ca0*/  SEL R129, RZ, 0xffffffff, P0 ;  /* 0xffffffffff817807 */ /* 0x000fe20000000000 */
[----:B------:R-:W-:Y:S01]  /*1cb0*/  IMAD.WIDE.U32 R14, R2, c[0x0][0x1b8], R14 ;  /* 0x00006e00020e7a25 */ /* 0x000fe200078e000e */
[----:B------:R-:W-:-:S02]  /*1cc0*/  SHF.R.S32.HI R60, RZ, 0x1f, R59 ;  /* 0x0000001fff3c7819 */ /* 0x000fc4000001143b */
[----:B------:R-:W-:Y:S01]  /*1cd0*/  SHF.L.U32 R129, R129, 0x1, RZ ;  /* 0x0000000181817819 */ /* 0x000fe200000006ff */
[----:B------:R-:W-:Y:S01]  /*1ce0*/  IMAD R3, R3, c[0x0][0x1a0], RZ ;  /* 0x0000680003037a24 */ /* 0x000fe200078e02ff */
[----:B------:R-:W-:Y:S01]  /*1cf0*/  IADD3 R136, P0, R16, R4, RZ ;  /* 0x0000000410887210 */ /* 0x000fe20007f1e0ff */
[----:B------:R-:W-:Y:S01]  /*1d00*/  IMAD.IADD R139, R19, 0x1, R138 ;  /* 0x00000001138b7824 */ /* 0x000fe200078e028a */
[----:B------:R-:W-:Y:S01]  /*1d10*/  LOP3.LUT R129, R129, 0x2, R6, 0xe2, !PT ;  /* 0x0000000281817812 */ /* 0x000fe200078ee206 */
[----:B------:R-:W-:Y:S01]  /*1d20*/  IMAD R165, R133, c[0x0][0x198], RZ ;  /* 0x0000660085a57a24 */ /* 0x000fe200078e02ff */
[----:B------:R-:W-:Y:S01]  /*1d30*/  LEA.HI R6, R9, R62, RZ, 0x6 ;  /* 0x0000003e09067211 */ /* 0x000fe200078f30ff */
[----:B------:R-:W-:Y:S01]  /*1d40*/  IMAD.X R137, R17, 0x1, R5, P0 ;  /* 0x0000000111897824 */ /* 0x000fe200000e0605 */
[----:B------:R-:W-:Y:S01]  /*1d50*/  LEA.HI R60, R60, R59, RZ, 0x3 ;  /* 0x0000003b3c3c7211 */ /* 0x000fe200078f18ff */
[----:B------:R-:W-:Y:S01]  /*1d60*/  IMAD R125, R132, R127, R124 ;  /* 0x0000007f847d7224 */ /* 0x000fe200078e027c */
[----:B------:R-:W-:Y:S01]  /*1d70*/  SHF.R.S32.HI R6, RZ, 0x6, R6 ;  /* 0x00000006ff067819 */ /* 0x000fe20000011406 */
[----:B------:R-:W-:Y:S01]  /*1d80*/  IMAD.IADD R15, R15, 0x1, R8 ;  /* 0x000000010f0f7824 */ /* 0x000fe200078e0208 */
[----:B------:R-:W-:Y:S01]  /*1d90*/  LOP3.LUT R10, R60, 0xfffffff8, RZ, 0xc0, !PT ;  /* 0xfffffff83c0a7812 */ /* 0x000fe200078ec0ff */
[----:B------:R-:W-:Y:S01]  /*1da0*/  IMAD.MOV.U32 R138, RZ, RZ, R18 ;  /* 0x000000ffff8a7224 */ /* 0x000fe200078e0012 */
[----:B------:R-:W-:Y:S01]  /*1db0*/  IMNMX R61, R147, R6, !PT ;  /* 0x00000006933d7217 */ /* 0x000fe20007800200 */
[----:B------:R-:W-:Y:S01]  /*1dc0*/  IMAD R141, R135, c[0x0][0x1a8], RZ ;  /* 0x00006a00878d7a24 */ /* 0x000fe200078e02ff */
[----:B------:R-:W-:Y:S01]  /*1dd0*/  IADD3 R130, -R130, R113, RZ ;  /* 0x0000007182827210 */ /* 0x000fe20007ffe1ff */
[----:B------:R-:W-:Y:S01]  /*1de0*/  IMAD.IADD R59, R59, 0x1, -R10 ;  /* 0x000000013b3b7824 */ /* 0x000fe200078e0a0a */
[----:B------:R-:W-:Y:S01]  /*1df0*/  ISETP.GT.AND P0, PT, R102, R61, PT ;  /* 0x0000003d6600720c */ /* 0x000fe20003f04270 */
[----:B------:R-:W-:Y:S01]  /*1e00*/  IMAD R101, R104, c[0x0][0x1a4], R3 ;  /* 0x0000690068657a24 */ /* 0x000fe200078e0203 */
[----:B------:R-:W-:Y:S01]  /*1e10*/  SHF.R.S32.HI R111, RZ, 0x1f, R125 ;  /* 0x0000001fff6f7819 */ /* 0x000fe2000001147d */
[----:B------:R-:W-:Y:S01]  /*1e20*/  IMAD.MOV.U32 R157, RZ, RZ, c[0x0][0x198] ;  /* 0x00006600ff9d7624 */ /* 0x000fe200078e00ff */
[----:B------:R-:W-:Y:S01]  /*1e30*/  R2P PR, R59, 0x6 ;  /* 0x000000063b007804 */ /* 0x000fe20000000000 */
[----:B------:R-:W-:-:S02]  /*1e40*/  IMAD.MOV.U32 R3, RZ, RZ, c[0x0][0x1a0] ;  /* 0x00006800ff037624 */ /* 0x000fc400078e00ff */
[----:B------:R-:W-:Y:S01]  /*1e50*/  IMAD R165, R132, c[0x0][0x19c], R165 ;  /* 0x0000670084a57a24 */ /* 0x000fe200078e02a5 */
[CC--:B------:R-:W-:Y:S01]  /*1e60*/  SHF.L.U64.HI R148, R157.reuse, R80.reuse, c[0x0][0x19c] ;  /* 0x000067009d947619 */ /* 0x0c0fe20000010250 */
[----:B------:R-:W-:Y:S01]  /*1e70*/  IMAD.IADD R124, R124, 0x1, R125 ;  /* 0x000000017c7c7824 */ /* 0x000fe200078e027d */
[----:B------:R-:W-:Y:S01]  /*1e80*/  SHF.L.U32 R149, R157, 0x4, RZ ;  /* 0x000000049d957819 */ /* 0x000fe200000006ff */
[----:B------:R-:W-:Y:S01]  /*1e90*/  IMAD.WIDE.U32 R136, R132, c[0x0][0x198], R136 ;  /* 0x0000660084887a25 */ /* 0x000fe200078e0088 */
[----:B------:R-:W-:Y:S02]  /*1ea0*/  SHF.L.U64.HI R150, R3, R80, c[0x0][0x1a4] ;  /* 0x0000690003967619 */ /* 0x000fe40000010250 */
        /* <DEDUP_REMOVED lines=24> */
[C---:B------:R-:W-:Y:S01]  /*2030*/  IMAD R6, R153.reuse, c[0x0][0x284], R6 ;  /* 0x0000a10099067a24 */ /* 0x040fe200078e0206 */
        /* <DEDUP_REMOVED lines=109> */
.L_x_7833:
        /* <DEDUP_REMOVED lines=15> */
.L_x_7766:
[----:B------:R-:W-:Y:S05]  /*2800*/  BSYNC B0 ;  /* 0x0000000000007941 */ /* 0x000fea0003800000 */
.L_x_7765:
        /* <DEDUP_REMOVED lines=15> */
.L_x_7768:
[----:B------:R-:W-:Y:S05]  /*2900*/  BSYNC B0 ;  /* 0x0000000000007941 */ /* 0x000fea0003800000 */
.L_x_7767:
        /* <DEDUP_REMOVED lines=15> */
.L_x_7770:
[----:B------:R-:W-:Y:S05]  /*2a00*/  BSYNC B0 ;  /* 0x0000000000007941 */ /* 0x000fea0003800000 */
.L_x_7769:
        /* <DEDUP_REMOVED lines=15> */
.L_x_7772:
[----:B------:R-:W-:Y:S05]  /*2b00*/  BSYNC B0 ;  /* 0x0000000000007941 */ /* 0x000fea0003800000 */
.L_x_7771:
        /* <DEDUP_REMOVED lines=66> */
.L_x_7778:
[----:B------:R-:W-:Y:S05]  /*2f30*/  BSYNC B0 ;  /* 0x0000000000007941 */ /* 0x000fea0003800000 */
.L_x_7777:
        /* <DEDUP_REMOVED lines=54> */
.L_x_7776:
[----:B------:R-:W-:Y:S05]  /*32a0*/  BSYNC B1 ;  /* 0x0000000000017941 */ /* 0x000fea0003800000 */
.L_x_7775:
        /* <DEDUP_REMOVED lines=64> */
.L_x_7782:
[----:B------:R-:W-:Y:S05]  /*36b0*/  BSYNC B0 ;  /* 0x0000000000007941 */ /* 0x000fea0003800000 */
.L_x_7781:
        /* <DEDUP_REMOVED lines=56> */
.L_x_7780:
[----:B------:R-:W-:Y:S05]  /*3a40*/  BSYNC B1 ;  /* 0x0000000000017941 */ /* 0x000fea0003800000 */
.L_x_7779:
        /* <DEDUP_REMOVED lines=64> */
.L_x_7786:
[----:B------:R-:W-:Y:S05]  /*3e50*/  BSYNC B0 ;  /* 0x0000000000007941 */ /* 0x000fea0003800000 */
.L_x_7785:
        /* <DEDUP_REMOVED lines=56> */
.L_x_7784:
[----:B------:R-:W-:Y:S05]  /*41e0*/  BSYNC B1 ;  /* 0x0000000000017941 */ /* 0x000fea0003800000 */
.L_x_7783:
        /* <DEDUP_REMOVED lines=68> */
.L_x_7790:
[----:B------:R-:W-:Y:S05]  /*4630*/  BSYNC B0 ;  /* 0x0000000000007941 */ /* 0x000fea0003800000 */
.L_x_7789:
        /* <DEDUP_REMOVED lines=56> */
.L_x_7788:
[----:B------:R-:W-:Y:S05]  /*49c0*/  BSYNC B1 ;  /* 0x0000000000017941 */ /* 0x000fea0003800000 */
.L_x_7787:
        /* <DEDUP_REMOVED lines=9> */
.L_x_7774:
        /* <DEDUP_REMOVED lines=95> */
.L_x_7797:
[----:B------:R-:W-:Y:S05]  /*5050*/  BSYNC B0 ;  /* 0x0000000000007941 */ /* 0x000fea0003800000 */
.L_x_7796:
[----:B------:R-:W-:Y:S05]  /*5060*/  MOV R89, R87 ;  /* 0x0000005700597202 */ /* 0x000fea0000000f00 */
[----:B-----5:R2:W-:Y:S02]  /*5070*/  STG.E.128 [R88.64], R36 ;  /* 0x0000002458007986 */ /* 0x0205e4000c101d06 */
.L_x_7795:
[----:B------:R-:W-:Y:S05]  /*5080*/  BSYNC B1 ;  /* 0x0000000000017941 */ /* 0x000fea0003800000 */
.L_x_7794:
        /* <DEDUP_REMOVED lines=93> */
.L_x_7799:
[----:B------:R-:W-:Y:S05]  /*5660*/  BSYNC B0 ;  /* 0x0000000000007941 */ /* 0x000fea0003800000 */
.L_x_7798:
[----:B------:R-:W-:Y:S05]  /*5670*/  MOV R89, R87 ;  /* 0x0000005700597202 */ /* 0x000fea0000000f00 */
[----:B-----5:R3:W-:Y:S02]  /*5680*/  STG.E.128 [R88.64+0x80], R36 ;  /* 0x0000802458007986 */ /* 0x0207e4000c101d06 */
.L_x_7793:
[----:B------:R-:W-:Y:S05]  /*5690*/  BSYNC B2 ;  /* 0x0000000000027941 */ /* 0x000fea0003800000 */
.L_x_7792:
        /* <DEDUP_REMOVED lines=100> */
.L_x_7805:
[----:B------:R-:W-:Y:S05]  /*5ce0*/  BSYNC B0 ;  /* 0x0000000000007941 */ /* 0x000fea0003800000 */
.L_x_7804:
[C---:B------:R-:W-:Y:S04]  /*5cf0*/  LEA R2, P0, R149.reuse, R88, 0x1 ;  /* 0x0000005895027211 */ /* 0x040fe800078008ff */
[----:B------:R-:W-:Y:S05]  /*5d00*/  LEA.HI.X R3, R149, R87, R148, 0x1, P0 ;  /* 0x0000005795037211 */ /* 0x000fea00000f0c94 */
[----:B-----5:R1:W-:Y:S04]  /*5d10*/  STG.E.128 [R2.64], R32 ;  /* 0x0000002002007986 */ /* 0x0203e8000c101d06 */
.L_x_7803:
[----:B------:R-:W-:Y:S05]  /*5d20*/  BSYNC B1 ;  /* 0x0000000000017941 */ /* 0x000fea0003800000 */
.L_x_7802:
        /* <DEDUP_REMOVED lines=97> */
.L_x_7807:
[----:B------:R-:W-:Y:S05]  /*6340*/  BSYNC B0 ;  /* 0x0000000000007941 */ /* 0x000fea0003800000 */
.L_x_7806:
[C---:B------:R-:W-:Y:S04]  /*6350*/  LEA R2, P0, R72.reuse, R88, 0x1 ;  /* 0x0000005848027211 */ /* 0x040fe800078008ff */
[----:B------:R-:W-:Y:S05]  /*6360*/  LEA.HI.X R3, R72, R87, R73, 0x1, P0 ;  /* 0x0000005748037211 */ /* 0x000fea00000f0c49 */
[----:B-----5:R4:W-:Y:S04]  /*6370*/  STG.E.128 [R2.64], R32 ;  /* 0x0000002002007986 */ /* 0x0209e8000c101d06 */
.L_x_7801:
[----:B------:R-:W-:Y:S05]  /*6380*/  BSYNC B2 ;  /* 0x0000000000027941 */ /* 0x000fea0003800000 */
.L_x_7800:
        /* <DEDUP_REMOVED lines=100> */
.L_x_7813:
[----:B------:R-:W-:Y:S05]  /*69d0*/  BSYNC B0 ;  /* 0x0000000000007941 */ /* 0x000fea0003800000 */
.L_x_7812:
[C---:B------:R-:W-:Y:S04]  /*69e0*/  LEA R2, P0, R156.reuse, R88, 0x1 ;  /* 0x000000589c027211 */ /* 0x040fe800078008ff */
[----:B------:R-:W-:Y:S05]  /*69f0*/  LEA.HI.X R3, R156, R87, R67, 0x1, P0 ;  /* 0x000000579c037211 */ /* 0x000fea00000f0c43 */
[----:B-----5:R4:W-:Y:S04]  /*6a00*/  STG.E.128 [R2.64], R32 ;  /* 0x0000002002007986 */ /* 0x0209e8000c101d06 */
.L_x_7811:
[----:B------:R-:W-:Y:S05]  /*6a10*/  BSYNC B1 ;  /* 0x0000000000017941 */ /* 0x000fea0003800000 */
.L_x_7810:
        /* <DEDUP_REMOVED lines=97> */
.L_x_7815:
[----:B------:R-:W-:Y:S05]  /*7030*/  BSYNC B0 ;  /* 0x0000000000007941 */ /* 0x000fea0003800000 */
.L_x_7814:
[C---:B------:R-:W-:Y:S04]  /*7040*/  LEA R2, P0, R74.reuse, R88, 0x1 ;  /* 0x000000584a027211 */ /* 0x040fe800078008ff */
[----:B------:R-:W-:Y:S05]  /*7050*/  LEA.HI.X R3, R74, R87, R75, 0x1, P0 ;  /* 0x000000574a037211 */ /* 0x000fea00000f0c4b */
[----:B-----5:R4:W-:Y:S04]  /*7060*/  STG.E.128 [R2.64], R32 ;  /* 0x0000002002007986 */ /* 0x0209e8000c101d06 */
.L_x_7809:
[----:B------:R-:W-:Y:S05]  /*7070*/  BSYNC B2 ;  /* 0x0000000000027941 */ /* 0x000fea0003800000 */
.L_x_7808:
        /* <DEDUP_REMOVED lines=102> */
.L_x_7821:
[----:B------:R-:W-:Y:S05]  /*76e0*/  BSYNC B0 ;  /* 0x0000000000007941 */ /* 0x000fea0003800000 */
.L_x_7820:
[C---:B------:R-:W-:Y:S01]  /*76f0*/  IMAD R0, R159.reuse, c[0x0][0x19c], RZ ;  /* 0x000067009f007a24 */ /* 0x040fe200078e02ff */
[----:B--23--:R-:W-:Y:S05]  /*7700*/  MOV R89, R87 ;  /* 0x0000005700597202 */ /* 0x00cfea0000000f00 */
[----:B------:R-:W-:Y:S05]  /*7710*/  IMAD.WIDE.U32 R2, R159, c[0x0][0x198], R88 ;  /* 0x000066009f027a25 */ /* 0x000fea00078e0058 */
[----:B------:R-:W-:Y:S05]  /*7720*/  IADD3 R3, R3, R0, RZ ;  /* 0x0000000003037210 */ /* 0x000fea0007ffe0ff */
[----:B-----5:R2:W-:Y:S02]  /*7730*/  STG.E.128 [R2.64], R32 ;  /* 0x0000002002007986 */ /* 0x0205e4000c101d06 */
.L_x_7819:
[----:B------:R-:W-:Y:S05]  /*7740*/  BSYNC B1 ;  /* 0x0000000000017941 */ /* 0x000fea0003800000 */
.L_x_7818:
        /* <DEDUP_REMOVED lines=24> */
[----:B-1----:R-:W-:Y:S02]  /*78d0*/  LEA R160, P0, R89, R96, 0x1 ;  /* 0x0000006059a07211 */ /* 0x002fe400078008ff */
        /* <DEDUP_REMOVED lines=72> */
.L_x_7823:
[----:B------:R-:W-:Y:S05]  /*7d60*/  BSYNC B0 ;  /* 0x0000000000007941 */ /* 0x000fea0003800000 */
.L_x_7822:
[C---:B------:R-:W-:Y:S04]  /*7d70*/  LEA R2, P0, R79.reuse, R88, 0x1 ;  /* 0x000000584f027211 */ /* 0x040fe800078008ff */
[----:B------:R-:W-:Y:S05]  /*7d80*/  LEA.HI.X R3, R79, R87, R78, 0x1, P0 ;  /* 0x000000574f037211 */ /* 0x000fea00000f0c4e */
[----:B-----5:R2:W-:Y:S04]  /*7d90*/  STG.E.128 [R2.64], R32 ;  /* 0x0000002002007986 */ /* 0x0205e8000c101d06 */
.L_x_7817:
[----:B------:R-:W-:Y:S05]  /*7da0*/  BSYNC B2 ;  /* 0x0000000000027941 */ /* 0x000fea0003800000 */
.L_x_7816:
        /* <DEDUP_REMOVED lines=8> */
.L_x_7773:
        /* <DEDUP_REMOVED lines=10> */
.L_x_7825:
[----:B------:R-:W-:Y:S05]  /*7ed0*/  BSYNC B0 ;  /* 0x0000000000007941 */ /* 0x000fea0003800000 */
.L_x_7824:
        /* <DEDUP_REMOVED lines=16> */
.L_x_7827:
[----:B------:R-:W-:Y:S05]  /*7fe0*/  BSYNC B0 ;  /* 0x0000000000007941 */ /* 0x000fea0003800000 */
.L_x_7826:
        /* <DEDUP_REMOVED lines=16> */
.L_x_7829:
[----:B------:R-:W-:Y:S05]  /*80f0*/  BSYNC B0 ;  /* 0x0000000000007941 */ /* 0x000fea0003800000 */
.L_x_7828:
        /* <DEDUP_REMOVED lines=21> */
.L_x_7830:
[----:B------:R-:W-:Y:S05]  /*8250*/  BSYNC B0 ;  /* 0x0000000000007941 */ /* 0x000fea0003800000 */
.L_x_7791:
        /* <DEDUP_REMOVED lines=80> */
.L_x_7831:
        /* <DEDUP_REMOVED lines=9> */
.L_x_7832:
[----:B------:R-:W-:Y:S04]  /*87f0*/  IADD3 R11, R11, -0x1, RZ ;  /* 0xffffffff0b0b7810 */ /* 0x000fe80007ffe0ff */
[----:B------:R-:W-:Y:S11]  /*8800*/  ISETP.GT.AND P0, PT, R11, R61, PT ;  /* 0x0000003d0b00720c */ /* 0x000ff60003f04270 */
[----:B------:R-:W-:Y:S02]  /*8810*/  @!UPT UIADD3 URZ, URZ, URZ, URZ ;  /* 0x0000003f3f3ff290 */ /* 0x000fe4000fffe03f */
[----:B------:R-:W-:-:S05]  /*8820*/  @P0 BRA `(.L_x_7833) ;  /* 0xffff9ee000000947 */ /* 0x000fca000383ffff */
.L_x_7764:
        /* <DEDUP_REMOVED lines=81> */
[----:B------:R-:W-:Y:S01]  /*8d40*/  HADD2.F32 R13, -RZ, R8.H1_H1 ;  /* 0x30000008ff0d7230 */ /* 0x000fe20000004100 */
[----:B------:R-:W-:-:S02]  /*8d50*/  FFMA.FTZ R7, R20, R11, -R7 ;  /* 0x0000000b14077223 */ /* 0x000fc40000010807 */
[----:B------:R-:W-:Y:S01]  /*8d60*/  FFMA.FTZ R6, R14, R11, R6 ;  /* 0x0000000b0e067223 */ /* 0x000fe20000010006 */
[----:B------:R-:W-:Y:S01]  /*8d70*/  HADD2.F32 R11, -RZ, R8.H0_H0 ;  /* 0x20000008ff0b7230 */ /* 0x000fe20000004100 */
[----:B------:R-:W-:Y:S01]  /*8d80*/  FMUL.FTZ R5, R13, R2 ;  /* 0x000000020d057220 */ /* 0x000fe20000410000 */
[--C-:B------:R-:W-:Y:S01]  /*8d90*/  HADD2.F32 R8, -RZ, R22.reuse.H0_H0 ;  /* 0x20000016ff087230 */ /* 0x100fe20000004100 */
[----:B------:R-:W-:Y:S01]  /*8da0*/  F2FP.PACK_AB R9, R9, R10 ;  /* 0x0000000a0909723e */ /* 0x000fe200000000ff */
[----:B------:R-:W-:Y:S01]  /*8db0*/  HADD2.F32 R22, -RZ, R22.H1_H1 ;  /* 0x30000016ff167230 */ /* 0x000fe20000004100 */
[C---:B------:R-:W-:Y:S02]  /*8dc0*/  FMUL.FTZ R14, R11.reuse, R2 ;  /* 0x000000020b0e7220 */ /* 0x040fe40000410000 */
        /* <DEDUP_REMOVED lines=9> */
.L_x_7842:
[----:B------:R-:W-:Y:S05]  /*8e60*/  BSYNC B0 ;  /* 0x0000000000007941 */ /* 0x000fea0003800000 */
.L_x_7841:
[----:B-----5:R4:W-:Y:S02]  /*8e70*/  STS.128 [R156], R8 ;  /* 0x000000089c007388 */ /* 0x0209e40000000c00 */
.L_x_7840:
[----:B------:R-:W-:Y:S05]  /*8e80*/  BSYNC B1 ;  /* 0x0000000000017941 */ /* 0x000fea0003800000 */
.L_x_7839:
        /* <DEDUP_REMOVED lines=45> */
.L_x_7844:
[----:B------:R-:W-:Y:S05]  /*9160*/  BSYNC B0 ;  /* 0x0000000000007941 */ /* 0x000fea0003800000 */
.L_x_7843:
[----:B-----5:R1:W-:Y:S02]  /*9170*/  STS.128 [R156+0x2000], R8 ;  /* 0x002000089c007388 */ /* 0x0203e40000000c00 */
.L_x_7838:
[----:B------:R-:W-:Y:S05]  /*9180*/  BSYNC B2 ;  /* 0x0000000000027941 */ /* 0x000fea0003800000 */
.L_x_7837:
        /* <DEDUP_REMOVED lines=62> */
.L_x_7850:
[----:B------:R-:W-:Y:S05]  /*9570*/  BSYNC B0 ;  /* 0x0000000000007941 */ /* 0x000fea0003800000 */
.L_x_7849:
[----:B-----5:R4:W-:Y:S02]  /*9580*/  STS.128 [R156+0x800], R8 ;  /* 0x000800089c007388 */ /* 0x0209e40000000c00 */
.L_x_7848:
[----:B------:R-:W-:Y:S05]  /*9590*/  BSYNC B1 ;  /* 0x0000000000017941 */ /* 0x000fea0003800000 */
.L_x_7847:
        /* <DEDUP_REMOVED lines=47> */
.L_x_7852:
[----:B------:R-:W-:Y:S05]  /*9890*/  BSYNC B0 ;  /* 0x0000000000007941 */ /* 0x000fea0003800000 */
.L_x_7851:
[----:B-----5:R4:W-:Y:S02]  /*98a0*/  STS.128 [R156+0x2800], R8 ;  /* 0x002800089c007388 */ /* 0x0209e40000000c00 */
.L_x_7846:
[----:B------:R-:W-:Y:S05]  /*98b0*/  BSYNC B2 ;  /* 0x0000000000027941 */ /* 0x000fea0003800000 */
.L_x_7845:
        /* <DEDUP_REMOVED lines=22> */
[----:B------:R-:W2:Y:S04]  /*9a20*/  LDG.E.64 R4, [R34.64] ;  /* 0x0000000622047981 */ /* 0x000ea8000c1e1b00 */
[----:B------:R-:W4:Y:S01]  /*9a30*/  LDG.E.64 R6, [R32.64] ;  /* 0x0000000620067981 */ /* 0x000f22000c1e1b00 */
[----:B-----5:R-:W-:Y:S01]  /*9a40*/  MOV R24, R10 ;  /* 0x0000000a00187202 */ /* 0x020fe20000000f00 */
[----:B------:R-:W-:Y:S02]  /*9a50*/  HADD2.F32 R25, -RZ, R9.H1_H1 ;  /* 0x30000009ff197230 */ /* 0x000fe40000004100 */
[----:B------:R-:W-:Y:S02]  /*9a60*/  HADD2.F32 R22, -RZ, R11.H1_H1 ;  /* 0x3000000bff167230 */ /* 0x000fe40000004100 */
[----:B------:R-:W-:-:S02]  /*9a70*/  HADD2.F32 R26, -RZ, R9.H0_H0 ;  /* 0x20000009ff1a7230 */ /* 0x000fc40000004100 */
[----:B------:R-:W-:Y:S02]  /*9a80*/  HADD2.F32 R23, -RZ, R11.H0_H0 ;  /* 0x2000000bff177230 */ /* 0x000fe40000004100 */
[----:B--2---:R-:W-:Y:S02]  /*9a90*/  HADD2.F32 R10, -RZ, R4.H1_H1 ;  /* 0x30000004ff0a7230 */ /* 0x004fe40000004100 */
[----:B------:R-:W-:Y:S02]  /*9aa0*/  HADD2.F32 R3, -RZ, R5.H1_H1 ;  /* 0x30000005ff037230 */ /* 0x000fe40000004100 */
[----:B----4-:R-:W-:Y:S01]  /*9ab0*/  HADD2.F32 R20, -RZ, R7.H1_H1 ;  /* 0x30000007ff147230 */ /* 0x010fe20000004100 */
[-C--:B------:R-:W-:Y:S01]  /*9ac0*/  FMUL.FTZ R11, R25, R10.reuse ;  /* 0x0000000a190b7220 */ /* 0x080fe20000410000 */
[----:B------:R-:W-:Y:S01]  /*9ad0*/  HADD2.F32 R13, -RZ, R6.H1_H1 ;  /* 0x30000006ff0d7230 */ /* 0x000fe20000004100 */
[-C--:B------:R-:W-:Y:S01]  /*9ae0*/  FMUL.FTZ R9, R22, R3.reuse ;  /* 0x0000000316097220 */ /* 0x080fe20000410000 */
[----:B------:R-:W-:Y:S01]  /*9af0*/  HADD2.F32 R4, -RZ, R4.H0_H0 ;  /* 0x20000004ff047230 */ /* 0x000fe20000004100 */
[C---:B------:R-:W-:Y:S01]  /*9b00*/  FMUL.FTZ R10, R26.reuse, R10 ;  /* 0x0000000a1a0a7220 */ /* 0x040fe20000410000 */
        /* <DEDUP_REMOVED lines=26> */
.L_x_7858:
[----:B------:R-:W-:Y:S05]  /*9cb0*/  BSYNC B0 ;  /* 0x0000000000007941 */ /* 0x000fea0003800000 */
.L_x_7857:
[----:B-----5:R2:W-:Y:S02]  /*9cc0*/  STS.128 [R156+0x1000], R8 ;  /* 0x001000089c007388 */ /* 0x0205e40000000c00 */
.L_x_7856:
[----:B------:R-:W-:Y:S05]  /*9cd0*/  BSYNC B1 ;  /* 0x0000000000017941 */ /* 0x000fea0003800000 */
.L_x_7855:
        /* <DEDUP_REMOVED lines=36> */
[----:B------:R-:W-:Y:S02]  /*9f20*/  FFMA.FTZ R7, R11, R6, -R7 ;  /* 0x000000060b077223 */ /* 0x000fe40000010807 */
[----:B------:R-:W-:-:S02]  /*9f30*/  FMUL.FTZ R4, R30, R5 ;  /* 0x000000051e047220 */ /* 0x000fc40000410000 */
[C---:B------:R-:W-:Y:S02]  /*9f40*/  FMUL.FTZ R5, R20.reuse, R5 ;  /* 0x0000000514057220 */ /* 0x040fe40000410000 */
[----:B------:R-:W-:Y:S02]  /*9f50*/  FFMA.FTZ R22, R13, R6, R22 ;  /* 0x000000060d167223 */ /* 0x000fe40000010016 */
[-C--:B------:R-:W-:Y:S02]  /*9f60*/  FFMA.FTZ R4, R20, R23.reuse, -R4 ;  /* 0x0000001714047223 */ /* 0x080fe40000010804 */
[----:B------:R-:W-:Y:S01]  /*9f70*/  FFMA.FTZ R5, R30, R23, R5 ;  /* 0x000000171e057223 */ /* 0x000fe20000010005 */
[----:B------:R-:W-:-:S04]  /*9f80*/  F2FP.PACK_AB R28, R22, R7 ;  /* 0x00000007161c723e */ /* 0x000fc800000000ff */
[----:B------:R-:W-:Y:S02]  /*9f90*/  F2FP.PACK_AB R30, R5, R4 ;  /* 0x00000004051e723e */ /* 0x000fe400000000ff */
.L_x_7860:
[----:B------:R-:W-:Y:S05]  /*9fa0*/  BSYNC B0 ;  /* 0x0000000000007941 */ /* 0x000fea0003800000 */
.L_x_7859:
[----:B-----5:R1:W-:Y:S02]  /*9fb0*/  STS.128 [R156+0x3000], R28 ;  /* 0x0030001c9c007388 */ /* 0x0203e40000000c00 */
.L_x_7854:
[----:B------:R-:W-:Y:S05]  /*9fc0*/  BSYNC B2 ;  /* 0x0000000000027941 */ /* 0x000fea0003800000 */
.L_x_7853:
[----:B-1----:R-:W-:-:S04]  /*9fd0*/  IADD3 R28, R132, 0x30, RZ ;  /* 0x00000030841c7810 */ /* 0x002fc80007ffe0ff */
        /* <DEDUP_REMOVED lines=16> */
[----:B--2-4-:R2:W5:Y:S01]  /*a0e0*/  LDG.E.128 R8, [R18.64] ;  /* 0x0000000612087981 */ /* 0x014562000c1e1d00 */
        /* <DEDUP_REMOVED lines=42> */
.L_x_7865:
[----:B------:R-:W-:Y:S05]  /*a390*/  BSYNC B0 ;  /* 0x0000000000007941 */ /* 0x000fea0003800000 */
.L_x_7864:
[----:B-----5:R4:W-:Y:S02]  /*a3a0*/  STS.128 [R156+0x1800], R8 ;  /* 0x001800089c007388 */ /* 0x0209e40000000c00 */
.L_x_7863:
[----:B------:R-:W-:Y:S05]  /*a3b0*/  BSYNC B1 ;  /* 0x0000000000017941 */ /* 0x000fea0003800000 */
.L_x_7862:
        /* <DEDUP_REMOVED lines=8> */
[----:B-----5:R-:W-:Y:S02]  /*a440*/  HADD2.F32 R15, -RZ, R17.H1_H1 ;  /* 0x30000011ff0f7230 */ /* 0x020fe40000004100 */
[----:B------:R-:W-:Y:S02]  /*a450*/  HADD2.F32 R13, -RZ, R19.H1_H1 ;  /* 0x30000013ff0d7230 */ /* 0x000fe40000004100 */
[----:B------:R-:W-:Y:S02]  /*a460*/  HADD2.F32 R20, -RZ, R17.H0_H0 ;  /* 0x20000011ff147230 */ /* 0x000fe40000004100 */
[----:B------:R-:W-:-:S02]  /*a470*/  HADD2.F32 R12, -RZ, R19.H0_H0 ;  /* 0x20000013ff0c7230 */ /* 0x000fc40000004100 */
        /* <DEDUP_REMOVED lines=32> */
.L_x_7867:
[----:B------:R-:W-:Y:S05]  /*a680*/  BSYNC B0 ;  /* 0x0000000000007941 */ /* 0x000fea0003800000 */
.L_x_7866:
[----:B-----5:R2:W-:Y:S01]  /*a690*/  STS.128 [R156+0x3800], R16 ;  /* 0x003800109c007388 */ /* 0x0205e20000000c00 */
[----:B------:R-:W-:Y:S05]  /*a6a0*/  BRA `(.L_x_7861) ;  /* 0x0000353000007947 */ /* 0x000fea0003800000 */
.L_x_7836:
        /* <DEDUP_REMOVED lines=90> */
.L_x_7873:
[----:B------:R-:W-:Y:S05]  /*ac50*/  BSYNC B0 ;  /* 0x0000000000007941 */ /* 0x000fea0003800000 */
.L_x_7872:
[----:B-----5:R4:W-:Y:S02]  /*ac60*/  STS.128 [R156], R24 ;  /* 0x000000189c007388 */ /* 0x0209e40000000c00 */
.L_x_7871:
[----:B------:R-:W-:Y:S05]  /*ac70*/  BSYNC B1 ;  /* 0x0000000000017941 */ /* 0x000fea0003800000 */
.L_x_7870:
        /* <DEDUP_REMOVED lines=86> */
.L_x_7875:
[----:B------:R-:W-:Y:S05]  /*b1e0*/  BSYNC B0 ;  /* 0x0000000000007941 */ /* 0x000fea0003800000 */
.L_x_7874:
[----:B-----5:R1:W-:Y:S02]  /*b1f0*/  STS.128 [R156+0x2000], R24 ;  /* 0x002000189c007388 */ /* 0x0203e40000000c00 */
.L_x_7869:
[----:B------:R-:W-:Y:S05]  /*b200*/  BSYNC B2 ;  /* 0x0000000000027941 */ /* 0x000fea0003800000 */
.L_x_7868:
        /* <DEDUP_REMOVED lines=95> */
.L_x_7881:
[----:B------:R-:W-:Y:S05]  /*b800*/  BSYNC B0 ;  /* 0x0000000000007941 */ /* 0x000fea0003800000 */
.L_x_7880:
[----:B-----5:R4:W-:Y:S02]  /*b810*/  STS.128 [R156+0x800], R24 ;  /* 0x000800189c007388 */ /* 0x0209e40000000c00 */
.L_x_7879:
[----:B------:R-:W-:Y:S05]  /*b820*/  BSYNC B1 ;  /* 0x0000000000017941 */ /* 0x000fea0003800000 */
.L_x_7878:
        /* <DEDUP_REMOVED lines=89> */
.L_x_7883:
[----:B------:R-:W-:Y:S05]  /*bdc0*/  BSYNC B0 ;  /* 0x0000000000007941 */ /* 0x000fea0003800000 */
.L_x_7882:
[----:B-----5:R1:W-:Y:S02]  /*bdd0*/  STS.128 [R156+0x2800], R20 ;  /* 0x002800149c007388 */ /* 0x0203e40000000c00 */
.L_x_7877:
[----:B------:R-:W-:Y:S05]  /*bde0*/  BSYNC B2 ;  /* 0x0000000000027941 */ /* 0x000fea0003800000 */
.L_x_7876:
        /* <DEDUP_REMOVED lines=52> */
[----:B------:R-:W-:Y:S01]  /*c130*/  HADD2.F32 R0, -RZ, R23.H1_H1 ;  /* 0x30000017ff007230 */ /* 0x000fe20000004100 */
[----:B------:R-:W-:Y:S01]  /*c140*/  FMUL.FTZ R35, R35, R4 ;  /* 0x0000000423237220 */ /* 0x000fe20000410000 */
[----:B------:R-:W-:Y:S01]  /*c150*/  HADD2.F32 R4, -RZ, R22.H0_H0 ;  /* 0x20000016ff047230 */ /* 0x000fe20000004100 */
        /* <DEDUP_REMOVED lines=8> */
[----:B---3--:R-:W-:Y:S01]  /*c1e0*/  HADD2.F32 R4, -RZ, R8.H0_H0 ;  /* 0x20000008ff047230 */ /* 0x008fe20000004100 */
        /* <DEDUP_REMOVED lines=32> */
.L_x_7889:
[----:B------:R-:W-:Y:S05]  /*c3f0*/  BSYNC B0 ;  /* 0x0000000000007941 */ /* 0x000fea0003800000 */
.L_x_7888:
[----:B-----5:R4:W-:Y:S02]  /*c400*/  STS.128 [R156+0x1000], R24 ;  /* 0x001000189c007388 */ /* 0x0209e40000000c00 */
.L_x_7887:
[----:B------:R-:W-:Y:S05]  /*c410*/  BSYNC B1 ;  /* 0x0000000000017941 */ /* 0x000fea0003800000 */
.L_x_7886:
        /* <DEDUP_REMOVED lines=89> */
.L_x_7891:
[----:B------:R-:W-:Y:S05]  /*c9b0*/  BSYNC B0 ;  /* 0x0000000000007941 */ /* 0x000fea0003800000 */
.L_x_7890:
[----:B-----5:R4:W-:Y:S02]  /*c9c0*/  STS.128 [R156+0x3000], R24 ;  /* 0x003000189c007388 */ /* 0x0209e40000000c00 */
.L_x_7885:
[----:B------:R-:W-:Y:S05]  /*c9d0*/  BSYNC B2 ;  /* 0x0000000000027941 */ /* 0x000fea0003800000 */
.L_x_7884:
[----:B-1----:R-:W-:-:S04]  /*c9e0*/  IADD3 R28, R132, 0x30, RZ ;  /* 0x00000030841c7810 */ /* 0x002fc80007ffe0ff */
        /* <DEDUP_REMOVED lines=21> */
[----:B----4-:R-:W-:-:S03]  /*cb40*/  IMAD.WIDE R24, R7, 0x2, R18 ;  /* 0x0000000207187825 */ /* 0x010fc600078e0212 */
        /* <DEDUP_REMOVED lines=23> */
[--C-:B------:R-:W-:Y:S01]  /*ccc0*/  HADD2.F32 R6, -RZ, R7.reuse.H0_H0 ;  /* 0x20000007ff067230 */ /* 0x100fe20000004100 */
[----:B------:R-:W-:Y:S01]  /*ccd0*/  @!P1 FADD.FTZ R15, -R15, -RZ ;  /* 0x800000ff0f0f9221 */ /* 0x000fe20000010100 */
        /* <DEDUP_REMOVED lines=15> */
[----:B------:R-:W-:Y:S01]  /*cdd0*/  @!P1 FADD.FTZ R16, -R16, -RZ ;  /* 0x800000ff10109221 */ /* 0x000fe20000010100 */
[----:B---3--:R-:W-:Y:S01]  /*cde0*/  HADD2.F32 R4, -RZ, R8.H0_H0 ;  /* 0x20000008ff047230 */ /* 0x008fe20000004100 */
[----:B------:R-:W-:-:S02]  /*cdf0*/  @!P1 FADD.FTZ R17, -R17, -RZ ;  /* 0x800000ff11119221 */ /* 0x000fc40000010100 */
[----:B------:R-:W-:Y:S01]  /*ce00*/  FMUL.FTZ R6, R15, R6 ;  /* 0x000000060f067220 */ /* 0x000fe20000410000 */
[----:B------:R-:W-:Y:S02]  /*ce10*/  HADD2.F32 R15, -RZ, R20.H1_H1 ;  /* 0x30000014ff0f7230 */ /* 0x000fe40000004100 */
[----:B------:R-:W-:Y:S01]  /*ce20*/  HADD2.F32 R20, -RZ, R8.H1_H1 ;  /* 0x30000008ff147230 */ /* 0x000fe20000004100 */
[----:B------:R-:W-:Y:S01]  /*ce30*/  FMUL.FTZ R25, R25, R16 ;  /* 0x0000001019197220 */ /* 0x000fe20000410000 */
[--C-:B------:R-:W-:Y:S01]  /*ce40*/  HADD2.F32 R8, -RZ, R9.reuse.H0_H0 ;  /* 0x20000009ff087230 */ /* 0x100fe20000004100 */
        /* <DEDUP_REMOVED lines=24> */
.L_x_7895:
[----:B------:R-:W-:Y:S05]  /*cfd0*/  BSYNC B0 ;  /* 0x0000000000007941 */ /* 0x000fea0003800000 */
.L_x_7894:
[----:B-----5:R1:W-:Y:S02]  /*cfe0*/  STS.128 [R156+0x1800], R20 ;  /* 0x001800149c007388 */ /* 0x0203e40000000c00 */
.L_x_7893:
[----:B------:R-:W-:Y:S05]  /*cff0*/  BSYNC B1 ;  /* 0x0000000000017941 */ /* 0x000fea0003800000 */
.L_x_7892:
        /* <DEDUP_REMOVED lines=21> */
[----:B-12---:R-:W2:Y:S01]  /*d150*/  LDG.E.128 R16, [R16.64] ;  /* 0x0000000610107981 */ /* 0x006ea2000c1e1d00 */
        /* <DEDUP_REMOVED lines=14> */
[--C-:B------:R-:W-:Y:S02]  /*d240*/  HADD2.F32 R26, -RZ, R16.reuse.H0_H0 ;  /* 0x20000010ff1a7230 */ /* 0x100fe40000004100 */
[----:B------:R-:W-:Y:S02]  /*d250*/  HADD2.F32 R17, -RZ, R16.H1_H1 ;  /* 0x30000010ff117230 */ /* 0x000fe40000004100 */
[--C-:B---3--:R-:W-:Y:S02]  /*d260*/  HADD2.F32 R0, -RZ, R5.reuse.H0_H0 ;  /* 0x20000005ff007230 */ /* 0x108fe40000004100 */
[----:B------:R-:W-:-:S02]  /*d270*/  HADD2.F32 R5, -RZ, R5.H1_H1 ;  /* 0x30000005ff057230 */ /* 0x000fc40000004100 */
[--C-:B------:R-:W-:Y:S02]  /*d280*/  HADD2.F32 R3, -RZ, R4.reuse.H0_H0 ;  /* 0x20000004ff037230 */ /* 0x100fe40000004100 */
        /* <DEDUP_REMOVED lines=16> */
[----:B------:R-:W-:Y:S02]  /*d390*/  @!P0 FADD.FTZ R6, -R6, -RZ ;  /* 0x800000ff06068221 */ /* 0x000fe40000010100 */
[----:B------:R-:W-:Y:S02]  /*d3a0*/  @!P0 FADD.FTZ R7, -R7, -RZ ;  /* 0x800000ff07078221 */ /* 0x000fe40000010100 */
[----:B------:R-:W-:Y:S01]  /*d3b0*/  FMUL.FTZ R17, R17, R12 ;  /* 0x0000000c11117220 */ /* 0x000fe20000410000 */
[----:B----4-:R-:W-:Y:S01]  /*d3c0*/  HADD2.F32 R12, -RZ, R8.H0_H0 ;  /* 0x20000008ff0c7230 */ /* 0x010fe20000004100 */
[----:B------:R-:W-:Y:S01]  /*d3d0*/  FMUL.FTZ R4, R5, R4 ;  /* 0x0000000405047220 */ /* 0x000fe20000410000 */
[----:B-----5:R-:W-:Y:S01]  /*d3e0*/  HADD2.F32 R5, -RZ, R20.H0_H0 ;  /* 0x20000014ff057230 */ /* 0x020fe20000004100 */
[----:B------:R-:W-:Y:S01]  /*d3f0*/  FMUL.FTZ R6, R3, R6 ;  /* 0x0000000603067220 */ /* 0x000fe20000410000 */
[----:B------:R-:W-:Y:S01]  /*d400*/  HADD2.F32 R3, -RZ, R9.H0_H0 ;  /* 0x20000009ff037230 */ /* 0x000fe20000004100 */
[----:B------:R-:W-:Y:S01]  /*d410*/  FMUL.FTZ R7, R0, R7 ;  /* 0x0000000700077220 */ /* 0x000fe20000410000 */
[----:B------:R-:W-:Y:S01]  /*d420*/  HADD2.F32 R0, -RZ, R21.H0_H0 ;  /* 0x20000015ff007230 */ /* 0x000fe20000004100 */
[----:B------:R-:W-:Y:S01]  /*d430*/  @!P0 FADD.FTZ R13, -R13, -RZ ;  /* 0x800000ff0d0d8221 */ /* 0x000fe20000010100 */
[----:B------:R-:W-:Y:S01]  /*d440*/  HADD2.F32 R18, -RZ, R18.H1_H1 ;  /* 0x30000012ff127230 */ /* 0x000fe20000004100 */
[----:B------:R-:W-:Y:S01]  /*d450*/  FFMA.FTZ R5, R5, R12, R26 ;  /* 0x0000000c05057223 */ /* 0x000fe2000001001a */
[--C-:B------:R-:W-:Y:S01]  /*d460*/  HADD2.F32 R19, -RZ, R11.reuse.H0_H0 ;  /* 0x2000000bff137230 */ /* 0x100fe20000004100 */
[----:B------:R-:W-:Y:S01]  /*d470*/  FFMA.FTZ R0, R0, R3, R15 ;  /* 0x0000000300007223 */ /* 0x000fe2000001000f */
[----:B------:R-:W-:-:S02]  /*d480*/  HADD2.F32 R16, -RZ, R11.H1_H1 ;  /* 0x3000000bff107230 */ /* 0x000fc40000004100 */
        /* <DEDUP_REMOVED lines=21> */
.L_x_7897:
[----:B------:R-:W-:Y:S05]  /*d5e0*/  BSYNC B0 ;  /* 0x0000000000007941 */ /* 0x000fea0003800000 */
.L_x_7896:
[----:B-----5:R1:W-:Y:S01]  /*d5f0*/  STS.128 [R156+0x3800], R20 ;  /* 0x003800149c007388 */ /* 0x0203e20000000c00 */
[----:B------:R-:W-:Y:S05]  /*d600*/  BRA `(.L_x_7861) ;  /* 0x000005d000007947 */ /* 0x000fea0003800000 */
.L_x_7835:
        /* <DEDUP_REMOVED lines=20> */
.L_x_7899:
[----:B------:R-:W-:Y:S05]  /*d750*/  BSYNC B0 ;  /* 0x0000000000007941 */ /* 0x000fea0003800000 */
.L_x_7898:
        /* <DEDUP_REMOVED lines=22> */
.L_x_7901:
[----:B------:R-:W-:Y:S05]  /*d8c0*/  BSYNC B0 ;  /* 0x0000000000007941 */ /* 0x000fea0003800000 */
.L_x_7900:
        /* <DEDUP_REMOVED lines=23> */
.L_x_7903:
[----:B------:R-:W-:Y:S05]  /*da40*/  BSYNC B0 ;  /* 0x0000000000007941 */ /* 0x000fea0003800000 */
.L_x_7902:
        /* <DEDUP_REMOVED lines=25> */
.L_x_7861:
[----:B------:R-:W-:Y:S05]  /*dbe0*/  BSYNC B3 ;  /* 0x0000000000037941 */ /* 0x000fea0003800000 */
.L_x_7834:
        /* <DEDUP_REMOVED lines=24> */
.L_x_7905:
[----:B------:R-:W-:Y:S05]  /*dd70*/  BSYNC B0 ;  /* 0x0000000000007941 */ /* 0x000fea0003800000 */
.L_x_7904:
[----:B------:R-:W-:Y:S01]  /*dd80*/  ISETP.GE.AND P0, PT, R2, R5, PT ;  /* 0x000000050200720c */ /* 0x000fe20003f06270 */
[----:B------:R-:W-:-:S12]  /*dd90*/  BSSY B0, `(.L_x_7906) ;  /* 0x0000015000007945 */ /* 0x000fd80003800000 */
[----:B------:R-:W-:Y:S05]  /*dda0*/  @P0 BRA `(.L_x_7907) ;  /* 0x0000013000000947 */ /* 0x000fea0003800000 */
[C---:B------:R-:W-:Y:S02]  /*ddb0*/  LOP3.LUT R0, R157.reuse, 0x1, RZ, 0xc0, !PT ;  /* 0x000000019d007812 */ /* 0x040fe400078ec0ff */
[----:B------:R-:W-:Y:S02]  /*ddc0*/  LOP3.LUT P0, RZ, R157, 0x2, RZ, 0xc0, !PT ;  /* 0x000000029dff7812 */ /* 0x000fe4000780c0ff */
[----:B------:R-:W-:-:S11]  /*ddd0*/  ISETP.NE.U32.AND P1, PT, R0, 0x1, PT ;  /* 0x000000010000780c */ /* 0x000fd60003f25070 */
[C---:B--2---:R-:W-:Y:S02]  /*dde0*/  @P0 IADD3 R7, P2, R149.reuse, R136, RZ ;  /* 0x0000008895070210 */ /* 0x044fe40007f5e0ff */
        /* <DEDUP_REMOVED lines=15> */
.L_x_7907:
[----:B------:R-:W-:Y:S05]  /*dee0*/  BSYNC B0 ;  /* 0x0000000000007941 */ /* 0x000fea0003800000 */
.L_x_7906:
[----:B------:R-:W-:Y:S01]  /*def0*/  ISETP.GE.AND P0, PT, R14, R5, PT ;  /* 0x000000050e00720c */ /* 0x000fe20003f06270 */
[----:B------:R-:W-:-:S12]  /*df00*/  BSSY B0, `(.L_x_7908) ;  /* 0x0000019000007945 */ /* 0x000fd80003800000 */
[----:B------:R-:W-:Y:S05]  /*df10*/  @P0 BRA `(.L_x_7909) ;  /* 0x0000017000000947 */ /* 0x000fea0003800000 */
[C---:B------:R-:W-:Y:S01]  /*df20*/  LOP3.LUT R0, R157.reuse, 0x1, RZ, 0xc0, !PT ;  /* 0x000000019d007812 */ /* 0x040fe200078ec0ff */
[----:B--2---:R-:W-:Y:S01]  /*df30*/  IMAD.MOV.U32 R9, RZ, RZ, c[0x0][0x198] ;  /* 0x00006600ff097624 */ /* 0x004fe200078e00ff */
[----:B------:R-:W-:Y:S02]  /*df40*/  LOP3.LUT P0, RZ, R157, 0x2, RZ, 0xc0, !PT ;  /* 0x000000029dff7812 */ /* 0x000fe4000780c0ff */
[----:B------:R-:W-:Y:S01]  /*df50*/  ISETP.NE.U32.AND P1, PT, R0, 0x1, PT ;  /* 0x000000010000780c */ /* 0x000fe20003f25070 */
[----:B------:R-:W-:Y:S02]  /*df60*/  IMAD.MOV.U32 R0, RZ, RZ, 0x5 ;  /* 0x00000005ff007424 */ /* 0x000fe400078e00ff */
[----:B------:R-:W-:-:S03]  /*df70*/  IMAD.SHL.U32 R7, R9, 0x20, RZ ;  /* 0x0000002009077824 */ /* 0x000fc600078e00ff */
[----:B------:R-:W-:-:S05]  /*df80*/  SHF.L.U64.HI R0, R9, R0, c[0x0][0x19c] ;  /* 0x0000670009007619 */ /* 0x000fca0000010200 */
[C---:B------:R-:W-:Y:S02]  /*df90*/  @P0 IADD3 R9, P2, R7.reuse, R136, RZ ;  /* 0x0000008807090210 */ /* 0x040fe40007f5e0ff */
        /* <DEDUP_REMOVED lines=15> */
.L_x_7909:
[----:B------:R-:W-:Y:S05]  /*e090*/  BSYNC B0 ;  /* 0x0000000000007941 */ /* 0x000fea0003800000 */
.L_x_7908:
        /* <DEDUP_REMOVED lines=29> */
.L_x_7911:
[----:B------:R-:W-:Y:S05]  /*e270*/  BSYNC B0 ;  /* 0x0000000000007941 */ /* 0x000fea0003800000 */
.L_x_7910:
[----:B------:R-:W-:Y:S01]  /*e280*/  IMAD R112, R112, c[0x0][0x320], RZ ;  /* 0x0000c80070707a24 */ /* 0x000fe200078e02ff */
[----:B------:R-:W0:Y:S01]  /*e290*/  LDGDEPBAR ;  /* 0x00000000000079af */ /* 0x000e220000000000 */
[----:B------:R-:W-:-:S04]  /*e2a0*/  IMAD.WIDE.U32 R134, R153, c[0x0][0x320], R134 ;  /* 0x0000c80099867a25 */ /* 0x000fc800078e0086 */
[----:B------:R-:W-:Y:S01]  /*e2b0*/  IMAD R112, R153, c[0x0][0x324], R112 ;  /* 0x0000c90099707a24 */ /* 0x000fe200078e0270 */
[----:B-12---:R-:W-:-:S03]  /*e2c0*/  LEA R6, P0, R134, c[0x0][0x318], 0x2 ;  /* 0x0000c60086067a11 */ /* 0x006fc600078010ff */
        /* <DEDUP_REMOVED lines=9> */
[C---:B------:R-:W-:Y:S02]  /*e360*/  LEA R168, P0, R104.reuse, c[0x0][0x170], 0x1 ;  /* 0x00005c0068a87a11 */ /* 0x040fe400078008ff */
        /* <DEDUP_REMOVED lines=24> */
.L_x_7913:
[----:B-1----:R-:W-:Y:S05]  /*e4f0*/  BSYNC B0 ;  /* 0x0000000000007941 */ /* 0x002fea0003800000 */
.L_x_7912:
        /* <DEDUP_REMOVED lines=22> */
.L_x_7915:
[----:B------:R-:W-:Y:S05]  /*e660*/  BSYNC B0 ;  /* 0x0000000000007941 */ /* 0x000fea0003800000 */
.L_x_7914:
        /* <DEDUP_REMOVED lines=26> */
.L_x_7917:
[----:B------:R-:W-:Y:S05]  /*e810*/  BSYNC B0 ;  /* 0x0000000000007941 */ /* 0x000fea0003800000 */
.L_x_7916:
        /* <DEDUP_REMOVED lines=28> */
.L_x_7919:
[----:B------:R-:W-:Y:S05]  /*e9e0*/  BSYNC B0 ;  /* 0x0000000000007941 */ /* 0x000fea0003800000 */
.L_x_7918:
[----:B--2---:R-:W-:Y:S01]  /*e9f0*/  LEA.HI R5, R58, R58, RZ, 0x1 ;  /* 0x0000003a3a057211 */ /* 0x004fe200078f08ff */
        /* <DEDUP_REMOVED lines=14> */
[----:B------:R-:W-:Y:S01]  /*eae0*/  I2F R47, R42 ;  /* 0x0000002a002f7306 */ /* 0x000fe20000201400 */
[----:B------:R-:W-:-:S02]  /*eaf0*/  SHF.R.U32.HI R5, RZ, 0x3, R5 ;  /* 0x00000003ff057819 */ /* 0x000fc40000011605 */
[----:B------:R-:W-:Y:S02]  /*eb00*/  LOP3.LUT R2, R59, 0x8, R2, 0xf8, !PT ;  /* 0x000000083b027812 */ /* 0x000fe400078ef802 */
[----:B------:R-:W-:Y:S02]  /*eb10*/  SHF.R.U32.HI R59, RZ, 0x3, R59 ;  /* 0x00000003ff3b7819 */ /* 0x000fe4000001163b */
[----:B------:R-:W-:Y:S01]  /*eb20*/  LOP3.LUT R145, R132, R5, RZ, 0x3c, !PT ;  /* 0x0000000584917212 */ /* 0x000fe200078e3cff */
[----:B------:R-:W-:Y:S01]  /*eb30*/  IMAD R5, R52, 0x400, R41 ;  /* 0x0000040034057824 */ /* 0x000fe200078e0229 */
[----:B------:R-:W-:Y:S01]  /*eb40*/  LOP3.LUT R40, R2, R59, RZ, 0x3c, !PT ;  /* 0x0000003b02287212 */ /* 0x000fe200078e3cff */
[----:B------:R-:W-:Y:S01]  /*eb50*/  IMAD R52, R52, 0x10, R57 ;  /* 0x0000001034347824 */ /* 0x000fe200078e0239 */
[----:B------:R-:W-:Y:S01]  /*eb60*/  IADD3 R46, R42, 0x9, RZ ;  /* 0x000000092a2e7810 */ /* 0x000fe20007ffe0ff */
[----:B------:R-:W-:Y:S02]  /*eb70*/  IMAD R145, R58, 0x200, R145 ;  /* 0x000002003a917824 */ /* 0x000fe400078e0291 */
[----:B------:R-:W-:Y:S01]  /*eb80*/  IMAD.IADD R146, R40, 0x1, R5 ;  /* 0x0000000128927824 */ /* 0x000fe200078e0205 */
[----:B------:R-:W-:Y:S01]  /*eb90*/  IADD3 R103, R52, 0x1, R161 ;  /* 0x0000000134677810 */ /* 0x000fe20007ffe0a1 */
[----:B------:R-:W-:-:S02]  /*eba0*/  IMAD.SHL.U32 R145, R145, 0x2, RZ ;  /* 0x0000000291917824 */ /* 0x000fc400078e00ff */
[----:B------:R-:W-:Y:S01]  /*ebb0*/  IMAD.SHL.U32 R146, R146, 0x2, RZ ;  /* 0x0000000292927824 */ /* 0x000fe200078e00ff */
[----:B------:R-:W-:Y:S02]  /*ebc0*/  IADD3 R103, R54, R103, -R152 ;  /* 0x0000006736677210 */ /* 0x000fe40007ffe898 */
[----:B------:R-:W-:Y:S01]  /*ebd0*/  LDSM.16.M88.4 R20, [R145+0x4800] ;  /* 0x004800009114783b */ /* 0x000fe20000000200 */
[----:B------:R-:W-:Y:S01]  /*ebe0*/  IADD3 R2, R145, 0x4000, RZ ;  /* 0x0000400091027810 */ /* 0x000fe20007ffe0ff */
[--C-:B------:R-:W-:Y:S01]  /*ebf0*/  IMAD R144, R45, 0x2, R146.reuse ;  /* 0x000000022d907824 */ /* 0x100fe200078e0292 */
[----:B------:R-:W-:Y:S01]  /*ec00*/  IADD3 R143, R145, 0x4020, RZ ;  /* 0x00004020918f7810 */ /* 0x000fe20007ffe0ff */
[----:B------:R-:W2:Y:S01]  /*ec10*/  LDSM.16.M88.4 R72, [R146] ;  /* 0x000000009248783b */ /* 0x000ea20000000200 */
[----:B------:R-:W-:Y:S01]  /*ec20*/  @P1 IADD3 R143, R2, -0x20, RZ ;  /* 0xffffffe0028f1810 */ /* 0x000fe20007ffe0ff */
[----:B------:R-:W-:Y:S01]  /*ec30*/  IMAD.MOV.U32 R2, RZ, RZ, 0x40 ;  /* 0x00000040ff027424 */ /* 0x000fe200078e00ff */
[----:B------:R-:W-:Y:S01]  /*ec40*/  IADD3 R103, R103, c[0x0][0x2e8], RZ ;  /* 0x0000ba0067677a10 */ /* 0x000fe20007ffe0ff */
[----:B------:R-:W5:Y:S01]  /*ec50*/  LDSM.16.M88.4 R28, [R145+0x4000] ;  /* 0x00400000911c783b */ /* 0x000f620000000200 */
[----:B------:R-:W-:Y:S01]  /*ec60*/  IMAD R142, R43, 0x2, R146 ;  /* 0x000000022b8e7824 */ /* 0x000fe200078e0292 */
[----:B------:R-:W-:Y:S01]  /*ec70*/  IADD3 R135, R143, 0x800, RZ ;  /* 0x000008008f877810 */ /* 0x000fe20007ffe0ff */
[----:B------:R-:W-:Y:S01]  /*ec80*/  IMAD R141, R43, 0x2, R144 ;  /* 0x000000022b8d7824 */ /* 0x000fe200078e0290 */
[----:B------:R-:W1:Y:S01]  /*ec90*/  LDSM.16.M88.4 R12, [R145+0x5000] ;  /* 0x00500000910c783b */ /* 0x000e620000000200 */
[----:B------:R-:W-:-:S02]  /*eca0*/  SEL R2, R2, 0xffffffc0, !P2 ;  /* 0xffffffc002027807 */ /* 0x000fc40005000000 */
[C---:B------:R-:W-:Y:S01]  /*ecb0*/  IADD3 R134, R143.reuse, 0x1000, RZ ;  /* 0x000010008f867810 */ /* 0x040fe20007ffe0ff */
[----:B------:R-:W-:Y:S01]  /*ecc0*/  LDSM.16.M88.4 R64, [R144] ;  /* 0x000000009040783b */ /* 0x000fe20000000200 */
[----:B------:R-:W-:Y:S01]  /*ecd0*/  IADD3 R133, R143, 0x1800, RZ ;  /* 0x000018008f857810 */ /* 0x000fe20007ffe0ff */
[----:B------:R-:W-:Y:S01]  /*ece0*/  IMAD.IADD R139, R145, 0x1, R2 ;  /* 0x00000001918b7824 */ /* 0x000fe200078e0202 */
[----:B------:R-:W-:Y:S01]  /*ecf0*/  IADD3 R131, R143, 0x2000, RZ ;  /* 0x000020008f837810 */ /* 0x000fe20007ffe0ff */
[----:B------:R-:W3:Y:S01]  /*ed00*/  LDSM.16.M88.4 R4, [R143+0x800] ;  /* 0x000800008f04783b */ /* 0x000ee20000000200 */
[----:B------:R-:W-:Y:S01]  /*ed10*/  IMAD.IADD R132, R2, 0x1, R143 ;  /* 0x0000000102847824 */ /* 0x000fe200078e028f */
[----:B------:R-:W-:Y:S02]  /*ed20*/  LOP3.LUT R2, R40, R41, RZ, 0xfc, !PT ;  /* 0x0000002928027212 */ /* 0x000fe400078efcff */
[----:B------:R-:W4:Y:S01]  /*ed30*/  LDSM.16.M88.4 R80, [R143] ;  /* 0x000000008f50783b */ /* 0x000f220000000200 */
[----:B------:R-:W-:-:S02]  /*ed40*/  IADD3 R40, R42, 0x10, RZ ;  /* 0x000000102a287810 */ /* 0x000fc40007ffe0ff */
[C---:B------:R-:W-:Y:S01]  /*ed50*/  IADD3 R130, R143.reuse, 0x2800, RZ ;  /* 0x000028008f827810 */ /* 0x040fe20007ffe0ff */
[----:B------:R-:W1:Y:S01]  /*ed60*/  LDSM.16.M88.4 R84, [R145+0x5800] ;  /* 0x005800009154783b */ /* 0x000e620000000200 */
[C---:B------:R-:W-:Y:S02]  /*ed70*/  IADD3 R129, R143.reuse, 0x3000, RZ ;  /* 0x000030008f817810 */ /* 0x040fe40007ffe0ff */
[----:B------:R-:W-:Y:S01]  /*ed80*/  IADD3 R128, R143, 0x3800, RZ ;  /* 0x000038008f807810 */ /* 0x000fe20007ffe0ff */
[----:B------:R-:W1:Y:S04]  /*ed90*/  LDSM.16.M88.4 R60, [R143+0x1000] ;  /* 0x001000008f3c783b */ /* 0x000e680000000200 */
[----:B---3--:R-:W-:Y:S04]  /*eda0*/  LDSM.16.M88.4 R36, [R139+0x4000] ;  /* 0x004000008b24783b */ /* 0x008fe80000000200 */
[----:B------:R-:W3:Y:S01]  /*edb0*/  LDSM.16.M88.4 R48, [R142] ;  /* 0x000000008e30783b */ /* 0x000ee20000000200 */
[C---:B--2---:R-:W-:Y:S03]  /*edc0*/  HMMA.16816.F32 R24, R72.reuse, R20, RZ ;  /* 0x000000144818723c */ /* 0x044fe600000018ff */
[----:B------:R-:W2:Y:S04]  /*edd0*/  LDSM.16.M88.4 R68, [R143+0x1800] ;  /* 0x001800008f44783b */ /* 0x000ea80000000200 */
[----:B------:R-:W2:Y:S01]  /*ede0*/  LDSM.16.M88.4 R8, [R139+0x4800] ;  /* 0x004800008b08783b */ /* 0x000ea20000000200 */
[C---:B------:R-:W-:Y:S08]  /*edf0*/  HMMA.16816.F32 R20, R72.reuse, R22, RZ ;  /* 0x000000164814723c */ /* 0x040ff000000018ff */
[C---:B-----5:R-:W-:Y:S08]  /*ee00*/  HMMA.16816.F32 R32, R72.reuse, R28, RZ ;  /* 0x0000001c4820723c */ /* 0x060ff000000018ff */
[C---:B------:R-:W-:Y:S08]  /*ee10*/  HMMA.16816.F32 R28, R72.reuse, R30, RZ ;  /* 0x0000001e481c723c */ /* 0x040ff000000018ff */
[C---:B-1----:R-:W-:Y:S08]  /*ee20*/  HMMA.16816.F32 R16, R72.reuse, R12, RZ ;  /* 0x0000000c4810723c */ /* 0x042ff000000018ff */
[----:B------:R-:W-:Y:S08]  /*ee30*/  HMMA.16816.F32 R12, R72, R14, RZ ;  /* 0x0000000e480c723c */ /* 0x000ff000000018ff */
[C---:B------:R-:W-:Y:S08]  /*ee40*/  HMMA.16816.F32 R24, R64.reuse, R4, R24 ;  /* 0x000000044018723c */ /* 0x040ff00000001818 */
[C---:B------:R-:W-:Y:S01]  /*ee50*/  HMMA.16816.F32 R20, R64.reuse, R6, R20 ;  /* 0x000000064014723c */ /* 0x040fe20000001814 */
[----:B------:R-:W1:Y:S07]  /*ee60*/  LDSM.16.M88.4 R4, [R139+0x5000] ;  /* 0x005000008b04783b */ /* 0x000e6e0000000200 */
[C---:B----4-:R-:W-:Y:S08]  /*ee70*/  HMMA.16816.F32 R32, R64.reuse, R80, R32 ;  /* 0x000000504020723c */ /* 0x050ff00000001820 */
[----:B------:R-:W-:Y:S01]  /*ee80*/  HMMA.16816.F32 R28, R64, R82, R28 ;  /* 0x00000052401c723c */ /* 0x000fe2000000181c */
[----:B------:R-:W-:Y:S07]  /*ee90*/  LDSM.16.M88.4 R80, [R132+0x1800] ;  /* 0x001800008450783b */ /* 0x000fee0000000200 */
[C---:B------:R-:W-:Y:S08]  /*eea0*/  HMMA.16816.F32 R76, R72.reuse, R84, RZ ;  /* 0x00000054484c723c */ /* 0x040ff000000018ff */
[----:B------:R-:W-:Y:S01]  /*eeb0*/  HMMA.16816.F32 R72, R72, R86, RZ ;  /* 0x000000564848723c */ /* 0x000fe200000018ff */
[----:B------:R-:W-:Y:S07]  /*eec0*/  LDSM.16.M88.4 R84, [R141] ;  /* 0x000000008d54783b */ /* 0x000fee0000000200 */
[C---:B------:R-:W-:Y:S08]  /*eed0*/  HMMA.16816.F32 R16, R64.reuse, R60, R16 ;  /* 0x0000003c4010723c */ /* 0x040ff00000001810 */
[----:B------:R-:W-:Y:S01]  /*eee0*/  HMMA.16816.F32 R12, R64, R62, R12 ;  /* 0x0000003e400c723c */ /* 0x000fe2000000180c */
[----:B------:R-:W4:Y:S07]  /*eef0*/  LDSM.16.M88.4 R60, [R139+0x5800] ;  /* 0x005800008b3c783b */ /* 0x000f2e0000000200 */
[C---:B---3--:R-:W-:Y:S08]  /*ef00*/  HMMA.16816.F32 R32, R48.reuse, R36, R32 ;  /* 0x000000243020723c */ /* 0x048ff00000001820 */
[----:B------:R-:W-:Y:S01]  /*ef10*/  HMMA.16816.F32 R28, R48, R38, R28 ;  /* 0x00000026301c723c */ /* 0x000fe2000000181c */
[----:B------:R-:W3:Y:S07]  /*ef20*/  LDSM.16.M88.4 R36, [R132] ;  /* 0x000000008424783b */ /* 0x000eee0000000200 */
[C---:B--2---:R-:W-:Y:S08]  /*ef30*/  HMMA.16816.F32 R76, R64.reuse, R68, R76 ;  /* 0x00000044404c723c */ /* 0x044ff0000000184c */
[----:B------:R-:W-:Y:S01]  /*ef40*/  HMMA.16816.F32 R72, R64, R70, R72 ;  /* 0x000000464048723c */ /* 0x000fe20000001848 */
[----:B------:R-:W-:Y:S04]  /*ef50*/  LDSM.16.M88.4 R64, [R145+0x6000] ;  /* 0x006000009140783b */ /* 0x000fe80000000200 */
[----:B------:R-:W-:Y:S03]  /*ef60*/  LDSM.16.M88.4 R68, [R146+0x2000] ;  /* 0x002000009244783b */ /* 0x000fe60000000200 */
[C---:B------:R-:W-:Y:S08]  /*ef70*/  HMMA.16816.F32 R24, R48.reuse, R8, R24 ;  /* 0x000000083018723c */ /* 0x040ff00000001818 */
[C---:B------:R-:W-:Y:S01]  /*ef80*/  HMMA.16816.F32 R20, R48.reuse, R10, R20 ;  /* 0x0000000a3014723c */ /* 0x040fe20000001814 */
[----:B------:R-:W2:Y:S07]  /*ef90*/  LDSM.16.M88.4 R8, [R132+0x800] ;  /* 0x000800008408783b */ /* 0x000eae0000000200 */
[C---:B-1----:R-:W-:Y:S08]  /*efa0*/  HMMA.16816.F32 R16, R48.reuse, R4, R16 ;  /* 0x000000043010723c */ /* 0x042ff00000001810 */
[C---:B------:R-:W-:Y:S01]  /*efb0*/  HMMA.16816.F32 R12, R48.reuse, R6, R12 ;  /* 0x00000006300c723c */ /* 0x040fe2000000180c */
[----:B------:R-:W1:Y:S07]  /*efc0*/  LDSM.16.M88.4 R4, [R132+0x1000] ;  /* 0x001000008404783b */ /* 0x000e6e0000000200 */
[C---:B----4-:R-:W-:Y:S08]  /*efd0*/  HMMA.16816.F32 R76, R48.reuse, R60, R76 ;  /* 0x0000003c304c723c */ /* 0x050ff0000000184c */
[----:B------:R-:W-:Y:S01]  /*efe0*/  HMMA.16816.F32 R72, R48, R62, R72 ;  /* 0x0000003e3048723c */ /* 0x000fe20000001848 */
[----:B------:R-:W4:Y:S04]  /*eff0*/  LDSM.16.M88.4 R60, [R145+0x6800] ;  /* 0x00680000913c783b */ /* 0x000f280000000200 */
[----:B------:R-:W5:Y:S03]  /*f000*/  LDSM.16.M88.4 R48, [R145+0x7000] ;  /* 0x007000009130783b */ /* 0x000f660000000200 */
[C---:B---3--:R-:W-:Y:S08]  /*f010*/  HMMA.16816.F32 R32, R84.reuse, R36, R32 ;  /* 0x000000245420723c */ /* 0x048ff00000001820 */
        /* <DEDUP_REMOVED lines=8> */
[C---:B------:R-:W-:Y:S08]  /*f0a0*/  HMMA.16816.F32 R76, R84.reuse, R80, R76 ;  /* 0x00000050544c723c */ /* 0x040ff0000000184c */
[----:B------:R-:W-:Y:S01]  /*f0b0*/  HMMA.16816.F32 R72, R84, R82, R72 ;  /* 0x000000525448723c */ /* 0x000fe20000001848 */
[----:B------:R-:W2:Y:S04]  /*f0c0*/  LDSM.16.M88.4 R80, [R143+0x2800] ;  /* 0x002800008f50783b */ /* 0x000ea80000000200 */
[----:B------:R-:W-:Y:S03]  /*f0d0*/  LDSM.16.M88.4 R84, [R143+0x3800] ;  /* 0x003800008f54783b */ /* 0x000fe60000000200 */
[C---:B------:R-:W-:Y:S08]  /*f0e0*/  HMMA.16816.F32 R32, R68.reuse, R64, R32 ;  /* 0x000000404420723c */ /* 0x040ff00000001820 */
[C---:B------:R-:W-:Y:S01]  /*f0f0*/  HMMA.16816.F32 R28, R68.reuse, R66, R28 ;  /* 0x00000042441c723c */ /* 0x040fe2000000181c */
[----:B------:R-:W-:Y:S07]  /*f100*/  LDSM.16.M88.4 R64, [R139+0x6000] ;  /* 0x006000008b40783b */ /* 0x000fee0000000200 */
[C---:B----4-:R-:W-:Y:S08]  /*f110*/  HMMA.16816.F32 R24, R68.reuse, R60, R24 ;  /* 0x0000003c4418723c */ /* 0x050ff00000001818 */
[C---:B------:R-:W-:Y:S01]  /*f120*/  HMMA.16816.F32 R20, R68.reuse, R62, R20 ;  /* 0x0000003e4414723c */ /* 0x040fe20000001814 */
[----:B------:R-:W3:Y:S07]  /*f130*/  LDSM.16.M88.4 R60, [R142+0x2000] ;  /* 0x002000008e3c783b */ /* 0x000eee0000000200 */
[C---:B-----5:R-:W-:Y:S08]  /*f140*/  HMMA.16816.F32 R16, R68.reuse, R48, R16 ;  /* 0x000000304410723c */ /* 0x060ff00000001810 */
[----:B------:R-:W-:Y:S01]  /*f150*/  HMMA.16816.F32 R12, R68, R50, R12 ;  /* 0x00000032440c723c */ /* 0x000fe2000000180c */
[----:B------:R-:W4:Y:S07]  /*f160*/  LDSM.16.M88.4 R48, [R143+0x3000] ;  /* 0x003000008f30783b */ /* 0x000f2e0000000200 */
[----:B-1----:R-:W-:Y:S08]  /*f170*/  HMMA.16816.F32 R32, R8, R4, R32 ;  /* 0x000000040820723c */ /* 0x002ff00000001820 */
[C---:B------:R-:W-:Y:S08]  /*f180*/  HMMA.16816.F32 R76, R68.reuse, R36, R76 ;  /* 0x00000024444c723c */ /* 0x040ff0000000184c */
[----:B------:R-:W-:Y:S01]  /*f190*/  HMMA.16816.F32 R72, R68, R38, R72 ;  /* 0x000000264448723c */ /* 0x000fe20000001848 */
[----:B------:R-:W1:Y:S07]  /*f1a0*/  LDSM.16.M88.4 R36, [R139+0x6800] ;  /* 0x006800008b24783b */ /* 0x000e6e0000000200 */
[C---:B------:R-:W-:Y:S01]  /*f1b0*/  HMMA.16816.F32 R28, R8.reuse, R6, R28 ;  /* 0x00000006081c723c */ /* 0x040fe2000000181c */
[----:B------:R-:W-:Y:S07]  /*f1c0*/  LDSM.16.M88.4 R4, [R141+0x2000] ;  /* 0x002000008d04783b */ /* 0x000fee0000000200 */
[----:B--2---:R-:W-:Y:S01]  /*f1d0*/  HMMA.16816.F32 R68, R8, R80, R24 ;  /* 0x000000500844723c */ /* 0x004fe20000001818 */
[----:B------:R-:W2:Y:S07]  /*f1e0*/  LDSM.16.M88.4 R24, [R132+0x2000] ;  /* 0x002000008418783b */ /* 0x000eae0000000200 */
[C---:B---3--:R-:W-:Y:S08]  /*f1f0*/  HMMA.16816.F32 R32, R60.reuse, R64, R32 ;  /* 0x000000403c20723c */ /* 0x048ff00000001820 */
[----:B------:R-:W-:Y:S08]  /*f200*/  HMMA.16816.F32 R28, R60, R66, R28 ;  /* 0x000000423c1c723c */ /* 0x000ff0000000181c */
[C---:B------:R-:W-:Y:S08]  /*f210*/  HMMA.16816.F32 R20, R8.reuse, R82, R20 ;  /* 0x000000520814723c */ /* 0x040ff00000001814 */
[C---:B----4-:R-:W-:Y:S08]  /*f220*/  HMMA.16816.F32 R16, R8.reuse, R48, R16 ;  /* 0x000000300810723c */ /* 0x050ff00000001810 */
[C---:B------:R-:W-:Y:S01]  /*f230*/  HMMA.16816.F32 R12, R8.reuse, R50, R12 ;  /* 0x00000032080c723c */ /* 0x040fe2000000180c */
[----:B------:R-:W3:Y:S07]  /*f240*/  LDSM.16.M88.4 R48, [R132+0x2800] ;  /* 0x002800008430783b */ /* 0x000eee0000000200 */
[C---:B------:R-:W-:Y:S08]  /*f250*/  HMMA.16816.F32 R76, R8.reuse, R84, R76 ;  /* 0x00000054084c723c */ /* 0x040ff0000000184c */
[----:B------:R-:W-:Y:S01]  /*f260*/  HMMA.16816.F32 R72, R8, R86, R72 ;  /* 0x000000560848723c */ /* 0x000fe20000001848 */
[----:B------:R-:W4:Y:S07]  /*f270*/  LDSM.16.M88.4 R8, [R139+0x7000] ;  /* 0x007000008b08783b */ /* 0x000f2e0000000200 */
[----:B-1----:R-:W-:Y:S07]  /*f280*/  HMMA.16816.F32 R68, R60, R36, R68 ;  /* 0x000000243c44723c */ /* 0x002fee0000001844 */
[C---:B------:R-:W-:Y:S01]  /*f290*/  IADD3 R36, R42.reuse, 0x1, RZ ;  /* 0x000000012a247810 */ /* 0x040fe20007ffe0ff */
[----:B--2---:R-:W-:Y:S01]  /*f2a0*/  HMMA.16816.F32 R32, R4, R24, R32 ;  /* 0x000000180420723c */ /* 0x004fe20000001820 */
[----:B------:R-:W-:-:S02]  /*f2b0*/  IADD3 R37, R42, 0x8, RZ ;  /* 0x000000082a257810 */ /* 0x000fc40007ffe0ff */
[----:B------:R-:W1:Y:S04]  /*f2c0*/  I2F R44, R36 ;  /* 0x00000024002c7306 */ /* 0x000e680000201400 */
[C---:B------:R-:W-:Y:S01]  /*f2d0*/  IADD3 R25, R103.reuse, 0x8, RZ ;  /* 0x0000000867197810 */ /* 0x040fe20007ffe0ff */
[----:B------:R-:W-:Y:S01]  /*f2e0*/  HMMA.16816.F32 R28, R4, R26, R28 ;  /* 0x0000001a041c723c */ /* 0x000fe2000000181c */
[-C--:B------:R-:W-:Y:S02]  /*f2f0*/  IMNMX R103, R103, R54.reuse, PT ;  /* 0x0000003667677217 */ /* 0x080fe40003800200 */
[----:B------:R-:W-:Y:S01]  /*f300*/  IMNMX R124, R25, R54, PT ;  /* 0x00000036197c7217 */ /* 0x000fe20003800200 */
[----:B------:R2:W5:Y:S01]  /*f310*/  I2F R41, R37 ;  /* 0x0000002500297306 */ /* 0x0005620000201400 */
[----:B------:R-:W5:Y:S01]  /*f320*/  LDSM.16.M88.4 R24, [R139+0x7800] ;  /* 0x007800008b18783b */ /* 0x000f620000000200 */
[----:B------:R-:W-:-:S02]  /*f330*/  ISETP.GE.AND P5, PT, R36, R103, PT ;  /* 0x000000672400720c */ /* 0x000fc40003fa6270 */
[----:B---3--:R-:W-:Y:S01]  /*f340*/  HMMA.16816.F32 R68, R4, R48, R68 ;  /* 0x000000300444723c */ /* 0x008fe20000001844 */
[-C--:B------:R-:W-:Y:S02]  /*f350*/  ISETP.GE.AND P0, PT, R36, R124.reuse, PT ;  /* 0x0000007c2400720c */ /* 0x080fe40003f06270 */
[CC--:B------:R-:W-:Y:S02]  /*f360*/  ISETP.GE.AND P4, PT, R37.reuse, R103.reuse, PT ;  /* 0x000000672500720c */ /* 0x0c0fe40003f86270 */
[----:B------:R-:W-:Y:S02]  /*f370*/  ISETP.GE.AND P1, PT, R37, R124, PT ;  /* 0x0000007c2500720c */ /* 0x000fe40003f26270 */
[----:B------:R-:W-:Y:S01]  /*f380*/  ISETP.GE.AND P6, PT, R46, R103, PT ;  /* 0x000000672e00720c */ /* 0x000fe20003fc6270 */
[----:B------:R-:W-:Y:S01]  /*f390*/  HMMA.16816.F32 R20, R60, R38, R20 ;  /* 0x000000263c14723c */ /* 0x000fe20000001814 */
[----:B-1----:R-:W-:Y:S01]  /*f3a0*/  FFMA.FTZ R33, R0, R44, R33 ;  /* 0x0000002c00217223 */ /* 0x002fe20000010021 */
[----:B------:R-:W-:Y:S01]  /*f3b0*/  ISETP.GE.AND P2, PT, R46, R124, PT ;  /* 0x0000007c2e00720c */ /* 0x000fe20003f46270 */
[----:B------:R-:W-:Y:S01]  /*f3c0*/  FFMA.FTZ R48, R0, R44, R35 ;  /* 0x0000002c00307223 */ /* 0x000fe20000010023 */
[----:B--2---:R-:W1:Y:S01]  /*f3d0*/  LDSM.16.M88.4 R36, [R132+0x3000] ;  /* 0x003000008424783b */ /* 0x004e620000000200 */
[----:B------:R-:W-:-:S02]  /*f3e0*/  IADD3 R44, R42, 0x11, RZ ;  /* 0x000000112a2c7810 */ /* 0x000fc40007ffe0ff */
[----:B------:R-:W-:Y:S01]  /*f3f0*/  FSEL R33, R33, -INF , !P5 ;  /* 0xff80000021217808 */ /* 0x000fe20006800000 */
[C---:B----4-:R-:W-:Y:S01]  /*f400*/  HMMA.16816.F32 R16, R60.reuse, R8, R16 ;  /* 0x000000083c10723c */ /* 0x050fe20000001810 */
[----:B------:R-:W2:Y:S01]  /*f410*/  I2F R8, R46 ;  /* 0x0000002e00087306 */ /* 0x000ea20000201400 */
[-C--:B-----5:R-:W-:Y:S01]  /*f420*/  FFMA.FTZ R35, R0, R41.reuse, R28 ;  /* 0x0000002900237223 */ /* 0x0a0fe2000001001c */
[----:B------:R-:W-:Y:S01]  /*f430*/  FSEL R28, R48, -INF , !P0 ;  /* 0xff800000301c7808 */ /* 0x000fe20004000000 */
[----:B------:R-:W-:Y:S01]  /*f440*/  FFMA.FTZ R41, R0, R41, R30 ;  /* 0x0000002900297223 */ /* 0x000fe2000001001e */
[C---:B------:R-:W-:Y:S02]  /*f450*/  ISETP.GE.AND P5, PT, R40.reuse, R103, PT ;  /* 0x000000672800720c */ /* 0x040fe40003fa6270 */
[----:B------:R-:W-:Y:S01]  /*f460*/  ISETP.GE.AND P0, PT, R40, R124, PT ;  /* 0x0000007c2800720c */ /* 0x000fe20003f06270 */
[----:B------:R-:W-:Y:S01]  /*f470*/  HMMA.16816.F32 R12, R60, R10, R12 ;  /* 0x0000000a3c0c723c */ /* 0x000fe2000000180c */
[----:B------:R3:W4:Y:S01]  /*f480*/  I2F R9, R40 ;  /* 0x0000002800097306 */ /* 0x0007220000201400 */
[----:B------:R-:W-:-:S02]  /*f490*/  FSEL R35, R35, -INF , !P4 ;  /* 0xff80000023237808 */ /* 0x000fc40006000000 */
[----:B------:R-:W-:-:S03]  /*f4a0*/  ISETP.GE.AND P4, PT, R44, R103, PT ;  /* 0x000000672c00720c */ /* 0x000fc60003f86270 */
[----:B------:R-:W-:Y:S01]  /*f4b0*/  IADD3 R10, R42, 0x18, RZ ;  /* 0x000000182a0a7810 */ /* 0x000fe20007ffe0ff */
[----:B------:R-:W-:Y:S01]  /*f4c0*/  HMMA.16816.F32 R20, R4, R50, R20 ;  /* 0x000000320414723c */ /* 0x000fe20000001814 */
[CC--:B--2---:R-:W-:Y:S01]  /*f4d0*/  FFMA.FTZ R11, R0.reuse, R8.reuse, R29 ;  /* 0x00000008000b7223 */ /* 0x0c4fe2000001001d */
[----:B------:R2:W5:Y:S01]  /*f4e0*/  I2F R30, R44 ;  /* 0x0000002c001e7306 */ /* 0x0005620000201400 */
[----:B------:R-:W-:Y:S01]  /*f4f0*/  FFMA.FTZ R8, R0, R8, R31 ;  /* 0x0000000800087223 */ /* 0x000fe2000001001f */
[----:B------:R-:W-:Y:S02]  /*f500*/  IADD3 R29, R42, 0x19, RZ ;  /* 0x000000192a1d7810 */ /* 0x000fe40007ffe0ff */
[----:B------:R-:W-:Y:S02]  /*f510*/  FSEL R31, R11, -INF , !P6 ;  /* 0xff8000000b1f7808 */ /* 0x000fe40007000000 */
[----:B------:R-:W-:Y:S01]  /*f520*/  HMMA.16816.F32 R76, R60, R24, R76 ;  /* 0x000000183c4c723c */ /* 0x000fe2000000184c */
[----:B---3--:R-:W-:Y:S01]  /*f530*/  FSEL R40, R41, -INF , !P1 ;  /* 0xff80000029287808 */ /* 0x008fe20004800000 */
[----:B------:R3:W3:Y:S01]  /*f540*/  I2F R49, R10 ;  /* 0x0000000a00317306 */ /* 0x0006e20000201400 */
[----:B------:R-:W-:Y:S01]  /*f550*/  ISETP.GE.AND P1, PT, R44, R124, PT ;  /* 0x0000007c2c00720c */ /* 0x000fe20003f26270 */
[----:B----4-:R-:W-:Y:S01]  /*f560*/  FFMA.FTZ R68, R0, R9, R68 ;  /* 0x0000000900447223 */ /* 0x010fe20000010044 */
[----:B------:R-:W-:-:S02]  /*f570*/  ISETP.GE.AND P6, PT, R10, R103, PT ;  /* 0x000000670a00720c */ /* 0x000fc40003fc6270 */
[----:B------:R-:W-:Y:S01]  /*f580*/  FFMA.FTZ R24, R0, R9, R70 ;  /* 0x0000000900187223 */ /* 0x000fe20000010046 */
[----:B------:R-:W-:Y:S01]  /*f590*/  HMMA.16816.F32 R72, R60, R26, R72 ;  /* 0x0000001a3c48723c */ /* 0x000fe20000001848 */
[----:B------:R-:W-:Y:S01]  /*f5a0*/  IADD3 R46, R42, 0x20, RZ ;  /* 0x000000202a2e7810 */ /* 0x000fe20007ffe0ff */
[----:B------:R-:W4:Y:S01]  /*f5b0*/  I2F R41, R29 ;  /* 0x0000001d00297306 */ /* 0x000f220000201400 */
[----:B--2---:R-:W-:Y:S01]  /*f5c0*/  FSEL R44, R8, -INF , !P2 ;  /* 0xff800000082c7808 */ /* 0x004fe20005000000 */
[----:B-----5:R-:W-:Y:S01]  /*f5d0*/  FFMA.FTZ R69, R0, R30, R69 ;  /* 0x0000001e00457223 */ /* 0x020fe20000010045 */
[----:B------:R-:W-:Y:S01]  /*f5e0*/  ISETP.GE.AND P2, PT, R10, R124, PT ;  /* 0x0000007c0a00720c */ /* 0x000fe20003f46270 */
[----:B------:R-:W-:Y:S01]  /*f5f0*/  FFMA.FTZ R30, R0, R30, R71 ;  /* 0x0000001e001e7223 */ /* 0x000fe20000010047 */
[----:B------:R-:W-:Y:S01]  /*f600*/  FSEL R25, R68, -INF , !P5 ;  /* 0xff80000044197808 */ /* 0x000fe20006800000 */
[C---:B-1----:R-:W-:Y:S01]  /*f610*/  HMMA.16816.F32 R16, R4.reuse, R36, R16 ;  /* 0x000000240410723c */ /* 0x042fe20000001810 */
[----:B------:R-:W-:Y:S01]  /*f620*/  FSEL R24, R24, -INF , !P0 ;  /* 0xff80000018187808 */ /* 0x000fe20004000000 */
[----:B---3--:R-:W1:Y:S01]  /*f630*/  LDSM.16.M88.4 R8, [R132+0x3800] ;  /* 0x003800008408783b */ /* 0x008e620000000200 */
[----:B------:R2:W3:Y:S01]  /*f640*/  I2F R37, R46 ;  /* 0x0000002e00257306 */ /* 0x0004e20000201400 */
[C---:B------:R-:W-:Y:S01]  /*f650*/  ISETP.GE.AND P5, PT, R29.reuse, R103, PT ;  /* 0x000000671d00720c */ /* 0x040fe20003fa6270 */
[CC--:B------:R-:W-:Y:S01]  /*f660*/  FFMA.FTZ R20, R0.reuse, R49.reuse, R20 ;  /* 0x0000003100147223 */ /* 0x0c0fe20000010014 */
[----:B------:R-:W-:Y:S01]  /*f670*/  ISETP.GE.AND P0, PT, R29, R124, PT ;  /* 0x0000007c1d00720c */ /* 0x000fe20003f06270 */
[----:B------:R-:W-:Y:S01]  /*f680*/  FFMA.FTZ R22, R0, R49, R22 ;  /* 0x0000003100167223 */ /* 0x000fe20000010016 */
[----:B------:R-:W-:Y:S01]  /*f690*/  HMMA.16816.F32 R12, R4, R38, R12 ;  /* 0x00000026040c723c */ /* 0x000fe2000000180c */
[----:B------:R-:W-:Y:S01]  /*f6a0*/  FSEL R30, R30, -INF , !P1 ;  /* 0xff8000001e1e7808 */ /* 0x000fe20004800000 */
[----:B----4-:R-:W-:Y:S01]  /*f6b0*/  FFMA.FTZ R21, R0, R41, R21 ;  /* 0x0000002900157223 */ /* 0x010fe20000010015 */
[----:B------:R-:W-:Y:S01]  /*f6c0*/  FSEL R29, R69, -INF , !P4 ;  /* 0xff800000451d7808 */ /* 0x000fe20006000000 */
[----:B------:R-:W-:-:S04]  /*f6d0*/  DEPBAR.LE SB0, 0x0 ;  /* 0x000080000000791a */ /* 0x000fc80000000000 */
[C---:B------:R-:W-:Y:S02]  /*f6e0*/  ISETP.GE.AND P4, PT, R46.reuse, R103, PT ;  /* 0x000000672e00720c */ /* 0x040fe40003f86270 */
[----:B------:R-:W-:Y:S02]  /*f6f0*/  ISETP.GE.AND P1, PT, R46, R124, PT ;  /* 0x0000007c2e00720c */ /* 0x000fe40003f26270 */
[----:B--2---:R-:W-:Y:S02]  /*f700*/  IADD3 R46, R42, 0x28, RZ ;  /* 0x000000282a2e7810 */ /* 0x004fe40007ffe0ff */
[----:B------:R-:W-:Y:S01]  /*f710*/  FSEL R27, R20, -INF , !P6 ;  /* 0xff800000141b7808 */ /* 0x000fe20007000000 */
[----:B------:R-:W-:Y:S01]  /*f720*/  FFMA.FTZ R20, R0, R41, R23 ;  /* 0x0000002900147223 */ /* 0x000fe20000010017 */
[----:B------:R-:W-:Y:S01]  /*f730*/  IADD3 R38, R42, 0x29, RZ ;  /* 0x000000292a267810 */ /* 0x000fe20007ffe0ff */
[----:B------:R-:W2:Y:S01]  /*f740*/  I2F R23, R46 ;  /* 0x0000002e00177306 */ /* 0x000ea20000201400 */
[-C--:B---3--:R-:W-:Y:S01]  /*f750*/  FFMA.FTZ R123, R0, R37.reuse, R16 ;  /* 0x00000025007b7223 */ /* 0x088fe20000010010 */
[----:B------:R-:W-:Y:S01]  /*f760*/  IADD3 R36, R42, 0x21, RZ ;  /* 0x000000212a247810 */ /* 0x000fe20007ffe0ff */
[----:B------:R-:W-:Y:S01]  /*f770*/  FFMA.FTZ R162, R0, R37, R18 ;  /* 0x0000002500a27223 */ /* 0x000fe20000010012 */
[----:B------:R-:W-:-:S02]  /*f780*/  IADD3 R18, R42, 0x30, RZ ;  /* 0x000000302a127810 */ /* 0x000fc40007ffe0ff */
[----:B------:R-:W-:Y:S02]  /*f790*/  FSEL R21, R21, -INF , !P5 ;  /* 0xff80000015157808 */ /* 0x000fe40006800000 */
[----:B------:R-:W3:Y:S01]  /*f7a0*/  I2F R16, R38 ;  /* 0x0000002600107306 */ /* 0x000ee20000201400 */
[----:B------:R-:W-:Y:S02]  /*f7b0*/  FSEL R20, R20, -INF , !P0 ;  /* 0xff80000014147808 */ /* 0x000fe40004000000 */
[C---:B------:R-:W-:Y:S02]  /*f7c0*/  ISETP.GE.AND P5, PT, R46.reuse, R103, PT ;  /* 0x000000672e00720c */ /* 0x040fe40003fa6270 */
[----:B------:R-:W-:Y:S02]  /*f7d0*/  ISETP.GE.AND P0, PT, R46, R124, PT ;  /* 0x0000007c2e00720c */ /* 0x000fe40003f06270 */
[----:B------:R-:W-:Y:S01]  /*f7e0*/  FSEL R123, R123, -INF , !P4 ;  /* 0xff8000007b7b7808 */ /* 0x000fe20006000000 */
[----:B------:R-:W4:Y:S01]  /*f7f0*/  I2F R26, R36 ;  /* 0x00000024001a7306 */ /* 0x000f220000201400 */
[----:B-1----:R-:W-:Y:S01]  /*f800*/  HMMA.16816.F32 R72, R4, R10, R72 ;  /* 0x0000000a0448723c */ /* 0x002fe20000001848 */
[----:B--2---:R-:W-:Y:S01]  /*f810*/  FFMA.FTZ R12, R0, R23, R12 ;  /* 0x00000017000c7223 */ /* 0x004fe2000001000c */
[----:B------:R-:W-:Y:S01]  /*f820*/  ISETP.GE.AND P4, PT, R38, R103, PT ;  /* 0x000000672600720c */ /* 0x000fe20003f86270 */
[----:B------:R-:W-:Y:S01]  /*f830*/  FFMA.FTZ R14, R0, R23, R14 ;  /* 0x00000017000e7223 */ /* 0x000fe2000001000e */
[----:B------:R-:W-:-:S02]  /*f840*/  FSEL R22, R22, -INF , !P2 ;  /* 0xff80000016167808 */ /* 0x000fc40005000000 */
[----:B------:R-:W-:Y:S01]  /*f850*/  FSEL R127, R12, -INF , !P5 ;  /* 0xff8000000c7f7808 */ /* 0x000fe20006800000 */
[-C--:B---3--:R-:W-:Y:S01]  /*f860*/  FFMA.FTZ R13, R0, R16.reuse, R13 ;  /* 0x00000010000d7223 */ /* 0x088fe2000001000d */
[----:B------:R-:W-:Y:S01]  /*f870*/  HMMA.16816.F32 R76, R4, R8, R76 ;  /* 0x00000008044c723c */ /* 0x000fe2000000184c */
[----:B------:R-:W1:Y:S01]  /*f880*/  I2F R9, R18 ;  /* 0x0000001200097306 */ /* 0x000e620000201400 */
[----:B------:R-:W-:Y:S01]  /*f890*/  FSEL R170, R14, -INF , !P0 ;  /* 0xff8000000eaa7808 */ /* 0x000fe20004000000 */
[----:B------:R-:W-:Y:S01]  /*f8a0*/  FFMA.FTZ R15, R0, R16, R15 ;  /* 0x00000010000f7223 */ /* 0x000fe2000001000f */
[----:B------:R-:W-:Y:S02]  /*f8b0*/  FSEL R167, R13, -INF , !P4 ;  /* 0xff8000000da77808 */ /* 0x000fe40006000000 */
[----:B------:R-:W-:Y:S01]  /*f8c0*/  ISETP.GE.AND P6, PT, R36, R103, PT ;  /* 0x000000672400720c */ /* 0x000fe20003fc6270 */
[-C--:B----4-:R-:W-:Y:S01]  /*f8d0*/  FFMA.FTZ R17, R0, R26.reuse, R17 ;  /* 0x0000001a00117223 */ /* 0x090fe20000010011 */
[----:B------:R-:W-:Y:S01]  /*f8e0*/  IADD3 R4, R42, 0x38, RZ ;  /* 0x000000382a047810 */ /* 0x000fe20007ffe0ff */
[----:B------:R-:W-:Y:S01]  /*f8f0*/  FFMA.FTZ R19, R0, R26, R19 ;  /* 0x0000001a00137223 */ /* 0x000fe20000010013 */
[----:B------:R-:W-:-:S02]  /*f900*/  IADD3 R8, R42, 0x31, RZ ;  /* 0x000000312a087810 */ /* 0x000fc40007ffe0ff */
[----:B------:R-:W2:Y:S01]  /*f910*/  I2F R7, R4 ;  /* 0x0000000400077306 */ /* 0x000ea20000201400 */
[----:B------:R-:W-:Y:S02]  /*f920*/  IADD3 R6, R42, 0x39, RZ ;  /* 0x000000392a067810 */ /* 0x000fe40007ffe0ff */
[CC--:B------:R-:W-:Y:S02]  /*f930*/  ISETP.GE.AND P5, PT, R8.reuse, R103.reuse, PT ;  /* 0x000000670800720c */ /* 0x0c0fe40003fa6270 */
[-C--:B------:R-:W-:Y:S02]  /*f940*/  ISETP.GE.AND P0, PT, R8, R124.reuse, PT ;  /* 0x0000007c0800720c */ /* 0x080fe40003f06270 */
[----:B------:R-:W-:Y:S01]  /*f950*/  ISETP.GE.AND P4, PT, R4, R103, PT ;  /* 0x000000670400720c */ /* 0x000fe20003f86270 */
[----:B------:R-:W3:Y:S01]  /*f960*/  I2F R5, R8 ;  /* 0x0000000800057306 */ /* 0x000ee20000201400 */
[-C--:B------:R-:W-:Y:S02]  /*f970*/  ISETP.GE.AND P2, PT, R36, R124.reuse, PT ;  /* 0x0000007c2400720c */ /* 0x080fe40003f46270 */
[----:B------:R-:W-:Y:S01]  /*f980*/  FSEL R162, R162, -INF , !P1 ;  /* 0xff800000a2a27808 */ /* 0x000fe20004800000 */
[-C--:B-1----:R-:W-:Y:S01]  /*f990*/  FFMA.FTZ R76, R0, R9.reuse, R76 ;  /* 0x00000009004c7223 */ /* 0x082fe2000001004c */
[----:B------:R-:W-:Y:S01]  /*f9a0*/  ISETP.GE.AND P1, PT, R38, R124, PT ;  /* 0x0000007c2600720c */ /* 0x000fe20003f26270 */
[C---:B------:R-:W-:Y:S01]  /*f9b0*/  FFMA.FTZ R78, R0.reuse, R9, R78 ;  /* 0x00000009004e7223 */ /* 0x040fe2000001004e */
[----:B------:R-:W-:Y:S01]  /*f9c0*/  FSEL R125, R17, -INF , !P6 ;  /* 0xff800000117d7808 */ /* 0x000fe20007000000 */
[----:B------:R-:W1:Y:S01]  /*f9d0*/  I2F R8, R6 ;  /* 0x0000000600087306 */ /* 0x000e620000201400 */
[CC--:B--2---:R-:W-:Y:S01]  /*f9e0*/  FFMA.FTZ R72, R0.reuse, R7.reuse, R72 ;  /* 0x0000000700487223 */ /* 0x0c4fe20000010048 */
[----:B------:R-:W-:Y:S01]  /*f9f0*/  FSEL R126, R19, -INF , !P2 ;  /* 0xff800000137e7808 */ /* 0x000fe20005000000 */
[----:B------:R-:W-:Y:S01]  /*fa00*/  FFMA.FTZ R74, R0, R7, R74 ;  /* 0x00000007004a7223 */ /* 0x000fe2000001004a */
[----:B------:R-:W-:-:S02]  /*fa10*/  ISETP.GE.AND P6, PT, R18, R103, PT ;  /* 0x000000671200720c */ /* 0x000fc40003fc6270 */
[----:B------:R-:W-:Y:S02]  /*fa20*/  FSEL R121, R72, -INF , !P4 ;  /* 0xff80000048797808 */ /* 0x000fe40006000000 */
[----:B------:R-:W-:Y:S01]  /*fa30*/  ISETP.GT.AND P4, PT, R160, R147, PT ;  /* 0x00000093a000720c */ /* 0x000fe20003f84270 */
[CC--:B---3--:R-:W-:Y:S01]  /*fa40*/  FFMA.FTZ R77, R0.reuse, R5.reuse, R77 ;  /* 0x00000005004d7223 */ /* 0x0c8fe2000001004d */
[----:B------:R-:W-:Y:S01]  /*fa50*/  BAR.SYNC.DEFER_BLOCKING 0x0 ;  /* 0x0000000000007b1d */ /* 0x000fe20000010000 */
[----:B------:R-:W-:Y:S01]  /*fa60*/  FFMA.FTZ R79, R0, R5, R79 ;  /* 0x00000005004f7223 */ /* 0x000fe2000001004f */
[-C--:B------:R-:W-:Y:S01]  /*fa70*/  ISETP.GE.AND P2, PT, R18, R124.reuse, PT ;  /* 0x0000007c1200720c */ /* 0x080fe20003f46270 */
[-C--:B------:R-:W-:Y:S01]  /*fa80*/  FFMA.FTZ R5, R0, R47.reuse, R32 ;  /* 0x0000002f00057223 */ /* 0x080fe20000010020 */
[----:B------:R-:W-:Y:S02]  /*fa90*/  FSEL R166, R15, -INF , !P1 ;  /* 0xff8000000fa67808 */ /* 0x000fe40004800000 */
[----:B------:R-:W-:Y:S01]  /*faa0*/  ISETP.GE.AND P1, PT, R4, R124, PT ;  /* 0x0000007c0400720c */ /* 0x000fe20003f26270 */
[----:B------:R-:W-:Y:S01]  /*fab0*/  FFMA.FTZ R4, R0, R47, R34 ;  /* 0x0000002f00047223 */ /* 0x000fe20000010022 */
[----:B------:R-:W-:Y:S01]  /*fac0*/  FSEL R119, R76, -INF , !P6 ;  /* 0xff8000004c777808 */ /* 0x000fe20007000000 */
[-C--:B-1----:R-:W-:Y:S01]  /*fad0*/  FFMA.FTZ R73, R0, R8.reuse, R73 ;  /* 0x0000000800497223 */ /* 0x082fe20000010049 */
[----:B------:R-:W-:Y:S01]  /*fae0*/  FSEL R118, R78, -INF , !P2 ;  /* 0xff8000004e767808 */ /* 0x000fe20005000000 */
[----:B------:R-:W-:Y:S01]  /*faf0*/  FFMA.FTZ R75, R0, R8, R75 ;  /* 0x00000008004b7223 */ /* 0x000fe2000001004b */
[----:B------:R-:W-:-:S02]  /*fb00*/  FSEL R117, R77, -INF , !P5 ;  /* 0xff8000004d757808 */ /* 0x000fc40006800000 */
[----:B------:R-:W-:Y:S02]  /*fb10*/  FSEL R116, R79, -INF , !P0 ;  /* 0xff8000004f747808 */ /* 0x000fe40004000000 */
[CC--:B------:R-:W-:Y:S02]  /*fb20*/  ISETP.GE.AND P6, PT, R42.reuse, R103.reuse, PT ;  /* 0x000000672a00720c */ /* 0x0c0fe40003fc6270 */
[-C--:B------:R-:W-:Y:S02]  /*fb30*/  ISETP.GE.AND P2, PT, R42, R124.reuse, PT ;  /* 0x0000007c2a00720c */ /* 0x080fe40003f46270 */
[C---:B------:R-:W-:Y:S02]  /*fb40*/  ISETP.GE.AND P5, PT, R6.reuse, R103, PT ;  /* 0x000000670600720c */ /* 0x040fe40003fa6270 */
        /* <DEDUP_REMOVED lines=64> */
[----:B------:R-:W-:Y:S01]  /*ff50*/  IMAD.MOV.U32 R6, RZ, RZ, R10 ;  /* 0x000000ffff067224 */ /* 0x000fe200078e000a */
[----:B------:R-:W-:Y:S05]  /*ff60*/  BRA `(.L_x_7922) ;  /* 0x0000003000007947 */ /* 0x000fea0003800000 */
.L_x_7921:
[----:B------:R-:W-:-:S05]  /*ff70*/  IMAD.MOV.U32 R6, RZ, RZ, c[0x0][0x198] ;  /* 0x00006600ff067624 */ /* 0x000fca00078e00ff */
[----:B------:R-:W-:-:S04]  /*ff80*/  LEA R6, -R6, RZ, 0x6 ;  /* 0x000000ff06067211 */ /* 0x000fc800078e31ff */
[----:B------:R-:W-:Y:S02]  /*ff90*/  SHF.R.S32.HI R3, RZ, 0x1f, R6 ;  /* 0x0000001fff037819 */ /* 0x000fe40000011406 */
.L_x_7922:
        /* <DEDUP_REMOVED lines=75> */
.L_x_7920:
        /* <DEDUP_REMOVED lines=77> */
[--C-:B------:R-:W-:Y:S01]  /*10920*/  FFMA.FTZ R2, R20, c[0x0][0x23c], -R115.reuse ;  /* 0x00008f0014027a23 */ /* 0x100fe20000010873 */
[----:B------:R-:W3:Y:S01]  /*10930*/  MUFU.EX2 R32, R32 ;  /* 0x0000002000207308 */ /* 0x000ee20000000800 */
[----:B--2---:R-:W-:Y:S01]  /*10940*/  F2FP.PACK_AB R80, R108, R111 ;  /* 0x0000006f6c50723e */ /* 0x004fe200000000ff */
[----:B------:R-:W-:Y:S01]  /*10950*/  LDSM.16.MT88.4 R20, [R136+0xa000] ;  /* 0x00a000008814783b */ /* 0x000fe20000004200 */
[----:B------:R-:W-:Y:S02]  /*10960*/  FFMA.FTZ R123, R123, c[0x0][0x23c], -R122 ;  /* 0x00008f007b7b7a23 */ /* 0x000fe4000001087a */
[----:B------:R-:W-:-:S02]  /*10970*/  FFMA.FTZ R162, R162, c[0x0][0x23c], -R115 ;  /* 0x00008f00a2a27a23 */ /* 0x000fc40000010873 */
[--C-:B------:R-:W-:Y:S01]  /*10980*/  FFMA.FTZ R164, R117, c[0x0][0x23c], -R122.reuse ;  /* 0x00008f0075a47a23 */ /* 0x100fe2000001087a */
[----:B------:R-:W-:Y:S01]  /*10990*/  MUFU.EX2 R113, R113 ;  /* 0x0000007100717308 */ /* 0x000fe20000000800 */
[--C-:B------:R-:W-:Y:S02]  /*109a0*/  FFMA.FTZ R117, R121, c[0x0][0x23c], -R122.reuse ;  /* 0x00008f0079757a23 */ /* 0x100fe4000001087a */
[--C-:B------:R-:W-:Y:S02]  /*109b0*/  FFMA.FTZ R118, R118, c[0x0][0x23c], -R115.reuse ;  /* 0x00008f0076767a23 */ /* 0x100fe40000010873 */
[--C-:B------:R-:W-:Y:S02]  /*109c0*/  FFMA.FTZ R121, R116, c[0x0][0x23c], -R115.reuse ;  /* 0x00008f0074797a23 */ /* 0x100fe40000010873 */
[----:B------:R-:W-:Y:S01]  /*109d0*/  FFMA.FTZ R114, R114, c[0x0][0x23c], -R115 ;  /* 0x00008f0072727a23 */ /* 0x000fe20000010873 */
[----:B------:R-:W2:Y:S01]  /*109e0*/  MUFU.EX2 R110, R110 ;  /* 0x0000006e006e7308 */ /* 0x000ea20000000800 */
[----:B---3--:R-:W-:Y:S01]  /*109f0*/  F2FP.PACK_AB R82, R32, R107 ;  /* 0x0000006b2052723e */ /* 0x008fe200000000ff */
[----:B------:R-:W-:-:S02]  /*10a00*/  FFMA.FTZ R119, R119, c[0x0][0x23c], -R122 ;  /* 0x00008f0077777a23 */ /* 0x000fc4000001087a */
[----:B------:R-:W-:Y:S02]  /*10a10*/  FFMA.FTZ R120, R120, c[0x0][0x23c], -R122 ;  /* 0x00008f0078787a23 */ /* 0x000fe4000001087a */
[----:B------:R-:W-:Y:S02]  /*10a20*/  FADD.FTZ R108, R111, R108 ;  /* 0x0000006c6f6c7221 */ /* 0x000fe40000010000 */
[----:B------:R-:W-:Y:S02]  /*10a30*/  MUFU.EX2 R109, R109 ;  /* 0x0000006d006d7308 */ /* 0x000fe40000000800 */
[----:B------:R-:W-:-:S04]  /*10a40*/  FADD.FTZ R107, R107, R108 ;  /* 0x0000006c6b6b7221 */ /* 0x000fc80000010000 */
[----:B------:R-:W-:Y:S02]  /*10a50*/  FADD.FTZ R107, R32, R107 ;  /* 0x0000006b206b7221 */ /* 0x000fe40000010000 */
[----:B------:R-:W3:Y:S01]  /*10a60*/  MUFU.EX2 R34, R34 ;  /* 0x0000002200227308 */ /* 0x000ee20000000800 */
[----:B--2---:R-:W-:Y:S01]  /*10a70*/  F2FP.PACK_AB R81, R110, R113 ;  /* 0x000000716e51723e */ /* 0x004fe200000000ff */
[----:B------:R-:W-:-:S06]  /*10a80*/  FADD.FTZ R110, R113, R110 ;  /* 0x0000006e716e7221 */ /* 0x000fcc0000010000 */
[----:B------:R-:W-:Y:S01]  /*10a90*/  MUFU.EX2 R106, R106 ;  /* 0x0000006a006a7308 */ /* 0x000fe20000000800 */
[----:B---3--:R-:W-:-:S07]  /*10aa0*/  F2FP.PACK_AB R83, R34, R109 ;  /* 0x0000006d2253723e */ /* 0x008fce00000000ff */
        /* <DEDUP_REMOVED lines=42> */
[----:B------:R-:W-:Y:S06]  /*10d50*/  MUFU.EX2 R118, R118 ;  /* 0x0000007600767308 */ /* 0x000fec0000000800 */
[C---:B------:R-:W-:Y:S02]  /*10d60*/  HMMA.16816.F32 R60, R80.reuse, R64, RZ ;  /* 0x00000040503c723c */ /* 0x040fe400000018ff */
[----:B------:R-:W-:Y:S06]  /*10d70*/  MUFU.EX2 R121, R121 ;  /* 0x0000007900797308 */ /* 0x000fec0000000800 */
[C---:B------:R-:W-:Y:S02]  /*10d80*/  HMMA.16816.F32 R76, R80.reuse, R88, RZ ;  /* 0x00000058504c723c */ /* 0x040fe400000018ff */
[----:B------:R-:W-:Y:S06]  /*10d90*/  MUFU.EX2 R114, R114 ;  /* 0x0000007200727308 */ /* 0x000fec0000000800 */
        /* <DEDUP_REMOVED lines=23> */
[--C-:B------:R-:W-:Y:S01]  /*10f10*/  FFMA.FTZ R27, R166, c[0x0][0x23c], -R115.reuse ;  /* 0x00008f00a61b7a23 */ /* 0x100fe20000010873 */
[----:B------:R-:W4:Y:S01]  /*10f20*/  MUFU.EX2 R26, R26 ;  /* 0x0000001a001a7308 */ /* 0x000f220000000800 */
[--C-:B------:R-:W-:Y:S01]  /*10f30*/  FFMA.FTZ R25, R127, c[0x0][0x23c], -R122.reuse ;  /* 0x00008f007f197a23 */ /* 0x100fe2000001087a */
[----:B---3--:R-:W-:Y:S01]  /*10f40*/  HMMA.16816.F32 R60, R4, R16, R60 ;  /* 0x00000010043c723c */ /* 0x008fe2000000183c */
[----:B------:R-:W-:Y:S02]  /*10f50*/  FFMA.FTZ R24, R167, c[0x0][0x23c], -R122 ;  /* 0x00008f00a7187a23 */ /* 0x000fe4000001087a */
[----:B------:R-:W-:-:S03]  /*10f60*/  FFMA.FTZ R115, R112, c[0x0][0x23c], -R115 ;  /* 0x00008f0070737a23 */ /* 0x000fc60000010873 */
[----:B------:R-:W-:Y:S02]  /*10f70*/  MUFU.EX2 R25, R25 ;  /* 0x0000001900197308 */ /* 0x000fe40000000800 */
[----:B------:R-:W-:Y:S01]  /*10f80*/  HMMA.16816.F32 R64, R4, R18, R64 ;  /* 0x000000120440723c */ /* 0x000fe20000001840 */
[----:B------:R-:W3:Y:S05]  /*10f90*/  LDSM.16.MT88.4 R16, [R138+0x9000] ;  /* 0x009000008a10783b */ /* 0x000eea0000004200 */
[----:B------:R-:W5:Y:S01]  /*10fa0*/  MUFU.EX2 R24, R24 ;  /* 0x0000001800187308 */ /* 0x000f620000000800 */
[----:B----4-:R-:W-:Y:S01]  /*10fb0*/  F2FP.PACK_AB R4, R26, R123 ;  /* 0x0000007b1a04723e */ /* 0x010fe200000000ff */
[----:B------:R-:W-:-:S04]  /*10fc0*/  FADD.FTZ R123, R123, R28 ;  /* 0x0000001c7b7b7221 */ /* 0x000fc80000010000 */
[----:B------:R-:W-:Y:S02]  /*10fd0*/  FADD.FTZ R26, R26, R123 ;  /* 0x0000007b1a1a7221 */ /* 0x000fe40000010000 */
[----:B------:R-:W4:Y:S08]  /*10fe0*/  MUFU.EX2 R125, R125 ;  /* 0x0000007d007d7308 */ /* 0x000f300000000800 */
[----:B------:R-:W-:Y:S01]  /*10ff0*/  MUFU.EX2 R126, R126 ;  /* 0x0000007e007e7308 */ /* 0x000fe20000000800 */
[----:B-----5:R-:W-:Y:S01]  /*11000*/  F2FP.PACK_AB R6, R24, R25 ;  /* 0x000000191806723e */ /* 0x020fe200000000ff */
[----:B------:R-:W-:-:S04]  /*11010*/  FADD.FTZ R25, R25, R26 ;  /* 0x0000001a19197221 */ /* 0x000fc80000010000 */
[----:B------:R-:W-:Y:S02]  /*11020*/  FADD.FTZ R24, R24, R25 ;  /* 0x0000001918187221 */ /* 0x000fe40000010000 */
[----:B------:R-:W5:Y:S01]  /*11030*/  MUFU.EX2 R27, R27 ;  /* 0x0000001b001b7308 */ /* 0x000f620000000800 */
[----:B----4-:R-:W-:Y:S01]  /*11040*/  F2FP.PACK_AB R5, R125, R162 ;  /* 0x000000a27d05723e */ /* 0x010fe200000000ff */
[----:B------:R-:W-:-:S04]  /*11050*/  FADD.FTZ R162, R162, R31 ;  /* 0x0000001fa2a27221 */ /* 0x000fc80000010000 */
[----:B------:R-:W-:Y:S02]  /*11060*/  FADD.FTZ R125, R125, R162 ;  /* 0x000000a27d7d7221 */ /* 0x000fe40000010000 */
[----:B------:R-:W4:Y:S01]  /*11070*/  MUFU.EX2 R115, R115 ;  /* 0x0000007300737308 */ /* 0x000f220000000800 */
[----:B-----5:R-:W-:Y:S01]  /*11080*/  F2FP.PACK_AB R7, R27, R126 ;  /* 0x0000007e1b07723e */ /* 0x020fe200000000ff */
[----:B------:R-:W-:-:S04]  /*11090*/  FADD.FTZ R126, R126, R125 ;  /* 0x0000007d7e7e7221 */ /* 0x000fc80000010000 */
[----:B------:R-:W-:Y:S02]  /*110a0*/  FADD.FTZ R27, R27, R126 ;  /* 0x0000007e1b1b7221 */ /* 0x000fe40000010000 */
        /* <DEDUP_REMOVED lines=120> */
.L_x_7924:
[----:B------:R-:W-:-:S05]  /*11830*/  IMAD.MOV.U32 R6, RZ, RZ, c[0x0][0x1a0] ;  /* 0x00006800ff067624 */ /* 0x000fca00078e00ff */
[----:B------:R-:W-:-:S04]  /*11840*/  LEA R6, -R6, RZ, 0x6 ;  /* 0x000000ff06067211 */ /* 0x000fc800078e31ff */
[----:B------:R-:W-:Y:S02]  /*11850*/  SHF.R.S32.HI R2, RZ, 0x1f, R6 ;  /* 0x0000001fff027819 */ /* 0x000fe40000011406 */
.L_x_7925:
        /* <DEDUP_REMOVED lines=48> */
[----:B------:R-:W-:Y:S01]  /*11b60*/  @P2 LEA R108, P1, R104, c[0x0][0x170], 0x1 ;  /* 0x00005c00686c2a11 */ /* 0x000fe200078208ff */
[----:B------:R-:W-:Y:S01]  /*11b70*/  IMAD R2, R160, 0x40, R163 ;  /* 0x00000040a0027824 */ /* 0x000fe200078e02a3 */
[----:B------:R-:W-:Y:S01]  /*11b80*/  @P0 LEA.HI.X R19, R5, R169, R4, 0x1, P4 ;  /* 0x000000a905130211 */ /* 0x000fe200020f0c04 */
[----:B------:R-:W-:Y:S01]  /*11b90*/  @!P2 STS.128 [R156+0xa800], RZ ;  /* 0x00a800ff9c00a388 */ /* 0x000fe20000000c00 */
[----:B------:R-:W-:Y:S01]  /*11ba0*/  @P2 LEA.HI.X R109, R104, c[0x0][0x174], R101, 0x1, P1 ;  /* 0x00005d00686d2a11 */ /* 0x000fe200008f0c65 */
[----:B------:R-:W-:Y:S01]  /*11bb0*/  IMAD.MOV.U32 R168, RZ, RZ, R126 ;  /* 0x000000ffffa87224 */ /* 0x000fe200078e007e */
[----:B------:R-:W-:Y:S01]  /*11bc0*/  IADD3 R101, R2, 0x8, RZ ;  /* 0x0000000802657810 */ /* 0x000fe20007ffe0ff */
[----:B------:R-:W-:Y:S01]  /*11bd0*/  @!PT LDS RZ, [RZ] ;  /* 0x00000000fffff984 */ /* 0x000fe20000000800 */
[----:B------:R-:W-:Y:S01]  /*11be0*/  @!PT LDS RZ, [RZ] ;  /* 0x00000000fffff984 */ /* 0x000fe20000000800 */
[----:B------:R-:W-:Y:S01]  /*11bf0*/  @!PT LDS RZ, [RZ] ;  /* 0x00000000fffff984 */ /* 0x000fe20000000800 */
[----:B------:R2:W-:Y:S01]  /*11c00*/  @P0 LDGSTS.E.BYPASS.LTC128B.128 [R156+0x9000], [R14.64] ;  /* 0x090000000e9c0fae */ /* 0x0005e2000b901d46 */
[----:B------:R-:W-:-:S02]  /*11c10*/  IMAD.MOV.U32 R169, RZ, RZ, R127 ;  /* 0x000000ffffa97224 */ /* 0x000fc400078e007f */
[C---:B------:R-:W-:Y:S01]  /*11c20*/  ISETP.GE.AND P5, PT, R101.reuse, R103, PT ;  /* 0x000000676500720c */ /* 0x040fe20003fa6270 */
        /* <DEDUP_REMOVED lines=11> */
[----:B------:R-:W-:-:S03]  /*11ce0*/  ISETP.GE.AND P0, PT, R101, R124, PT ;  /* 0x0000007c6500720c */ /* 0x000fc60003f06270 */
        /* <DEDUP_REMOVED lines=107> */
[C---:B--2---:R-:W-:Y:S07]  /*123a0*/  HMMA.16816.F32 R8, R120.reuse, R104, R8 ;  /* 0x000000687808723c */ /* 0x044fee0000001808 */
[----:B------:R-:W-:Y:S01]  /*123b0*/  IADD3 R104, R2, 0x1, RZ ;  /* 0x0000000102687810 */ /* 0x000fe20007ffe0ff */
[----:B----4-:R-:W-:Y:S01]  /*123c0*/  HMMA.16816.F32 R16, R120, R108, R16 ;  /* 0x0000006c7810723c */ /* 0x010fe20000001810 */
[----:B------:R-:W1:Y:S02]  /*123d0*/  I2F R109, R101 ;  /* 0x00000065006d7306 */ /* 0x000e640000201400 */
[C---:B------:R-:W-:Y:S01]  /*123e0*/  ISETP.GE.AND P1, PT, R104.reuse, R103, PT ;  /* 0x000000676800720c */ /* 0x040fe20003f26270 */
[----:B------:R-:W-:Y:S01]  /*123f0*/  BAR.SYNC.DEFER_BLOCKING 0x0 ;  /* 0x0000000000007b1d */ /* 0x000fe20000010000 */
[----:B------:R-:W-:-:S02]  /*12400*/  ISETP.GE.AND P4, PT, R104, R124, PT ;  /* 0x0000007c6800720c */ /* 0x000fc40003f86270 */
[C---:B------:R-:W-:Y:S01]  /*12410*/  IADD3 R108, R2.reuse, 0x10, RZ ;  /* 0x00000010026c7810 */ /* 0x040fe20007ffe0ff */
[C---:B------:R-:W-:Y:S02]  /*12420*/  HMMA.16816.F32 R12, R120.reuse, R110, R12 ;  /* 0x0000006e780c723c */ /* 0x040fe4000000180c */
[----:B------:R-:W2:Y:S05]  /*12430*/  I2F R102, R104 ;  /* 0x0000006800667306 */ /* 0x000eaa0000201400 */
[----:B------:R-:W-:Y:S01]  /*12440*/  IADD3 R110, R2, 0x9, RZ ;  /* 0x00000009026e7810 */ /* 0x000fe20007ffe0ff */
[----:B------:R-:W-:Y:S01]  /*12450*/  HMMA.16816.F32 R4, R120, R106, R4 ;  /* 0x0000006a7804723c */ /* 0x000fe20000001804 */
[CC--:B-1----:R-:W-:Y:S01]  /*12460*/  FFMA.FTZ R28, R0.reuse, R109.reuse, R28 ;  /* 0x0000006d001c7223 */ /* 0x0c2fe2000001001c */
[----:B------:R-:W1:Y:S01]  /*12470*/  I2F R105, R108 ;  /* 0x0000006c00697306 */ /* 0x000e620000201400 */
[----:B------:R-:W-:Y:S01]  /*12480*/  FFMA.FTZ R183, R0, R109, R30 ;  /* 0x0000006d00b77223 */ /* 0x000fe2000001001e */
[----:B------:R-:W-:-:S02]  /*12490*/  IADD3 R30, R2, 0x19, RZ ;  /* 0x00000019021e7810 */ /* 0x000fc40007ffe0ff */
[----:B------:R-:W-:Y:S02]  /*124a0*/  FSEL R187, R28, -INF , !P5 ;  /* 0xff8000001cbb7808 */ /* 0x000fe40006800000 */
[----:B------:R-:W-:Y:S02]  /*124b0*/  IADD3 R106, R2, 0x11, RZ ;  /* 0x00000011026a7810 */ /* 0x000fe40007ffe0ff */
[----:B------:R-:W3:Y:S01]  /*124c0*/  I2F R107, R110 ;  /* 0x0000006e006b7306 */ /* 0x000ee20000201400 */
[CC--:B--2---:R-:W-:Y:S01]  /*124d0*/  FFMA.FTZ R33, R0.reuse, R102.reuse, R33 ;  /* 0x0000006600217223 */ /* 0x0c4fe20000010021 */
[----:B------:R-:W-:Y:S01]  /*124e0*/  FSEL R183, R183, -INF , !P0 ;  /* 0xff800000b7b77808 */ /* 0x000fe20004000000 */
[----:B------:R-:W-:Y:S01]  /*124f0*/  FFMA.FTZ R181, R0, R102, R35 ;  /* 0x0000006600b57223 */ /* 0x000fe20000010023 */
[----:B------:R-:W-:Y:S02]  /*12500*/  IADD3 R35, R2, 0x18, RZ ;  /* 0x0000001802237810 */ /* 0x000fe40007ffe0ff */
[----:B------:R-:W-:-:S02]  /*12510*/  FSEL R185, R33, -INF , !P1 ;  /* 0xff80000021b97808 */ /* 0x000fc40004800000 */
[----:B------:R-:W2:Y:S01]  /*12520*/  I2F R101, R106 ;  /* 0x0000006a00657306 */ /* 0x000ea20000201400 */
[----:B------:R-:W-:Y:S01]  /*12530*/  FSEL R181, R181, -INF , !P4 ;  /* 0xff800000b5b57808 */ /* 0x000fe20006000000 */
[----:B-1----:R-:W-:Y:S01]  /*12540*/  FFMA.FTZ R24, R0, R105, R24 ;  /* 0x0000006900187223 */ /* 0x002fe20000010018 */
[----:B------:R-:W-:Y:S01]  /*12550*/  ISETP.GE.AND P4, PT, R108, R103, PT ;  /* 0x000000676c00720c */ /* 0x000fe20003f86270 */
[----:B------:R-:W-:Y:S01]  /*12560*/  FFMA.FTZ R26, R0, R105, R26 ;  /* 0x00000069001a7223 */ /* 0x000fe2000001001a */
[-C--:B------:R-:W-:Y:S02]  /*12570*/  ISETP.GE.AND P1, PT, R110, R124.reuse, PT ;  /* 0x0000007c6e00720c */ /* 0x080fe40003f26270 */
[----:B------:R-:W-:Y:S01]  /*12580*/  ISETP.GE.AND P5, PT, R108, R124, PT ;  /* 0x0000007c6c00720c */ /* 0x000fe20003fa6270 */
[----:B------:R-:W1:Y:S01]  /*12590*/  I2F R33, R35 ;  /* 0x0000002300217306 */ /* 0x000e620000201400 */
[----:B---3--:R-:W-:Y:S01]  /*125a0*/  FFMA.FTZ R31, R0, R107, R31 ;  /* 0x0000006b001f7223 */ /* 0x008fe2000001001f */
[----:B------:R-:W-:Y:S01]  /*125b0*/  ISETP.GE.AND P0, PT, R106, R103, PT ;  /* 0x000000676a00720c */ /* 0x000fe20003f06270 */
[----:B------:R-:W-:Y:S01]  /*125c0*/  FFMA.FTZ R29, R0, R107, R29 ;  /* 0x0000006b001d7223 */ /* 0x000fe2000001001d */
[----:B------:R-:W-:-:S02]  /*125d0*/  IADD3 R102, R2, 0x20, RZ ;  /* 0x0000002002667810 */ /* 0x000fc40007ffe0ff */
[----:B------:R-:W-:Y:S02]  /*125e0*/  FSEL R109, R24, -INF , !P4 ;  /* 0xff800000186d7808 */ /* 0x000fe40006000000 */
[----:B------:R-:W3:Y:S01]  /*125f0*/  I2F R28, R30 ;  /* 0x0000001e001c7306 */ /* 0x000ee20000201400 */
[-C--:B--2---:R-:W-:Y:S01]  /*12600*/  FFMA.FTZ R25, R0, R101.reuse, R25 ;  /* 0x0000006500197223 */ /* 0x084fe20000010019 */
[----:B------:R-:W-:Y:S01]  /*12610*/  IADD3 R24, R2, 0x21, RZ ;  /* 0x0000002102187810 */ /* 0x000fe20007ffe0ff */
[----:B------:R-:W-:Y:S01]  /*12620*/  FFMA.FTZ R113, R0, R101, R27 ;  /* 0x0000006500717223 */ /* 0x000fe2000001001b */
[----:B------:R-:W-:Y:S02]  /*12630*/  IADD3 R27, R2, 0x28, RZ ;  /* 0x00000028021b7810 */ /* 0x000fe40007ffe0ff */
[----:B------:R-:W-:Y:S02]  /*12640*/  FSEL R179, R31, -INF , !P1 ;  /* 0xff8000001fb37808 */ /* 0x000fe40004800000 */
[----:B------:R-:W2:Y:S01]  /*12650*/  I2F R31, R102 ;  /* 0x00000066001f7306 */ /* 0x000ea20000201400 */
[----:B------:R-:W-:Y:S01]  /*12660*/  FSEL R117, R26, -INF , !P5 ;  /* 0xff8000001a757808 */ /* 0x000fe20006800000 */
[CC--:B-1----:R-:W-:Y:S01]  /*12670*/  FFMA.FTZ R20, R0.reuse, R33.reuse, R20 ;  /* 0x0000002100147223 */ /* 0x0c2fe20000010014 */
[----:B------:R-:W-:Y:S01]  /*12680*/  FSEL R175, R25, -INF , !P0 ;  /* 0xff80000019af7808 */ /* 0x000fe20004000000 */
[----:B------:R-:W-:Y:S01]  /*12690*/  FFMA.FTZ R22, R0, R33, R22 ;  /* 0x0000002100167223 */ /* 0x000fe20000010016 */
[----:B------:R-:W-:-:S02]  /*126a0*/  ISETP.GE.AND P1, PT, R35, R103, PT ;  /* 0x000000672300720c */ /* 0x000fc40003f26270 */
[----:B------:R-:W-:Y:S01]  /*126b0*/  ISETP.GE.AND P4, PT, R35, R124, PT ;  /* 0x0000007c2300720c */ /* 0x000fe20003f86270 */
[----:B------:R-:W1:Y:S01]  /*126c0*/  I2F R26, R24 ;  /* 0x00000018001a7306 */ /* 0x000e620000201400 */
[----:B------:R-:W-:Y:S01]  /*126d0*/  FSEL R177, R20, -INF , !P1 ;  /* 0xff80000014b17808 */ /* 0x000fe20004800000 */
[-C--:B---3--:R-:W-:Y:S01]  /*126e0*/  FFMA.FTZ R111, R0, R28.reuse, R21 ;  /* 0x0000001c006f7223 */ /* 0x088fe20000010015 */
[----:B------:R-:W-:Y:S01]  /*126f0*/  ISETP.GE.AND P6, PT, R110, R103, PT ;  /* 0x000000676e00720c */ /* 0x000fe20003fc6270 */
[----:B------:R-:W-:Y:S01]  /*12700*/  FFMA.FTZ R21, R0, R28, R23 ;  /* 0x0000001c00157223 */ /* 0x000fe20000010017 */
[----:B------:R-:W-:Y:S02]  /*12710*/  IADD3 R20, R2, 0x29, RZ ;  /* 0x0000002902147810 */ /* 0x000fe40007ffe0ff */
[----:B------:R-:W-:Y:S01]  /*12720*/  FSEL R23, R22, -INF , !P4 ;  /* 0xff80000016177808 */ /* 0x000fe20006000000 */
[----:B------:R-:W3:Y:S01]  /*12730*/  I2F R25, R27 ;  /* 0x0000001b00197306 */ /* 0x000ee20000201400 */
[----:B------:R-:W-:Y:S01]  /*12740*/  FSEL R29, R29, -INF , !P6 ;  /* 0xff8000001d1d7808 */ /* 0x000fe20007000000 */
[-C--:B--2---:R-:W-:Y:S01]  /*12750*/  FFMA.FTZ R125, R0, R31.reuse, R16 ;  /* 0x0000001f007d7223 */ /* 0x084fe20000010010 */
[----:B------:R-:W-:Y:S01]  /*12760*/  ISETP.GE.AND P6, PT, R106, R124, PT ;  /* 0x0000007c6a00720c */ /* 0x000fe20003fc6270 */
[----:B------:R-:W-:Y:S01]  /*12770*/  FFMA.FTZ R18, R0, R31, R18 ;  /* 0x0000001f00127223 */ /* 0x000fe20000010012 */
[----:B------:R-:W-:-:S02]  /*12780*/  ISETP.GE.AND P5, PT, R30, R103, PT ;  /* 0x000000671e00720c */ /* 0x000fc40003fa6270 */
[----:B------:R-:W-:Y:S01]  /*12790*/  ISETP.GE.AND P0, PT, R30, R124, PT ;  /* 0x0000007c1e00720c */ /* 0x000fe20003f06270 */
[----:B------:R-:W2:Y:S01]  /*127a0*/  I2F R22, R20 ;  /* 0x0000001400167306 */ /* 0x000ea20000201400 */
[----:B------:R-:W-:Y:S01]  /*127b0*/  FSEL R113, R113, -INF , !P6 ;  /* 0xff80000071717808 */ /* 0x000fe20007000000 */
[-C--:B-1----:R-:W-:Y:S01]  /*127c0*/  FFMA.FTZ R19, R0, R26.reuse, R19 ;  /* 0x0000001a00137223 */ /* 0x082fe20000010013 */
[----:B------:R-:W-:Y:S01]  /*127d0*/  ISETP.GE.AND P6, PT, R102, R103, PT ;  /* 0x000000676600720c */ /* 0x000fe20003fc6270 */
[C---:B------:R-:W-:Y:S01]  /*127e0*/  FFMA.FTZ R171, R0.reuse, R26, R17 ;  /* 0x0000001a00ab7223 */ /* 0x040fe20000010011 */
[----:B------:R-:W-:Y:S02]  /*127f0*/  FSEL R111, R111, -INF , !P5 ;  /* 0xff8000006f6f7808 */ /* 0x000fe40006800000 */
[----:B------:R-:W-:Y:S01]  /*12800*/  FSEL R21, R21, -INF , !P0 ;  /* 0xff80000015157808 */ /* 0x000fe20004000000 */
[-C--:B---3--:R-:W-:Y:S01]  /*12810*/  FFMA.FTZ R167, R0, R25.reuse, R12 ;  /* 0x0000001900a77223 */ /* 0x088fe2000001000c */
[----:B------:R-:W-:Y:S01]  /*12820*/  ISETP.GE.AND P5, PT, R24, R124, PT ;  /* 0x0000007c1800720c */ /* 0x000fe20003fa6270 */
[----:B------:R-:W-:Y:S01]  /*12830*/  FFMA.FTZ R14, R0, R25, R14 ;  /* 0x00000019000e7223 */ /* 0x000fe2000001000e */
[----:B------:R-:W-:-:S02]  /*12840*/  ISETP.GE.AND P0, PT, R27, R103, PT ;  /* 0x000000671b00720c */ /* 0x000fc40003f06270 */
[C---:B------:R-:W-:Y:S02]  /*12850*/  IADD3 R16, R2.reuse, 0x30, RZ ;  /* 0x0000003002107810 */ /* 0x040fe40007ffe0ff */
[----:B------:R-:W-:Y:S01]  /*12860*/  IADD3 R17, R2, 0x31, RZ ;  /* 0x0000003102117810 */ /* 0x000fe20007ffe0ff */
[CC--:B--2---:R-:W-:Y:S01]  /*12870*/  FFMA.FTZ R173, R0.reuse, R22.reuse, R13 ;  /* 0x0000001600ad7223 */ /* 0x0c4fe2000001000d */
[----:B------:R-:W-:Y:S01]  /*12880*/  FSEL R125, R125, -INF , !P6 ;  /* 0xff8000007d7d7808 */ /* 0x000fe20007000000 */
[----:B------:R-:W-:Y:S01]  /*12890*/  FFMA.FTZ R119, R0, R22, R15 ;  /* 0x0000001600777223 */ /* 0x000fe2000001000f */
[----:B------:R-:W-:Y:S01]  /*128a0*/  ISETP.GE.AND P6, PT, R27, R124, PT ;  /* 0x0000007c1b00720c */ /* 0x000fe20003fc6270 */
[----:B------:R-:W1:Y:S01]  /*128b0*/  I2F R12, R17 ;  /* 0x00000011000c7306 */ /* 0x000e620000201400 */
[----:B------:R-:W-:Y:S02]  /*128c0*/  FSEL R115, R19, -INF , !P5 ;  /* 0xff80000013737808 */ /* 0x000fe40006800000 */
[----:B------:R-:W-:-:S02]  /*128d0*/  FSEL R167, R167, -INF , !P0 ;  /* 0xff800000a7a77808 */ /* 0x000fc40004000000 */
[CC--:B------:R-:W-:Y:S02]  /*128e0*/  ISETP.GE.AND P5, PT, R16.reuse, R103.reuse, PT ;  /* 0x000000671000720c */ /* 0x0c0fe40003fa6270 */
[-C--:B------:R-:W-:Y:S01]  /*128f0*/  ISETP.GE.AND P0, PT, R16, R124.reuse, PT ;  /* 0x0000007c1000720c */ /* 0x080fe20003f06270 */
[----:B------:R2:W3:Y:S01]  /*12900*/  I2F R27, R16 ;  /* 0x00000010001b7306 */ /* 0x0004e20000201400 */
[----:B------:R-:W-:Y:S02]  /*12910*/  ISETP.GE.AND P4, PT, R24, R103, PT ;  /* 0x000000671800720c */ /* 0x000fe40003f86270 */
[-C--:B------:R-:W-:Y:S02]  /*12920*/  ISETP.GE.AND P1, PT, R102, R124.reuse, PT ;  /* 0x0000007c6600720c */ /* 0x080fe40003f26270 */
[----:B------:R-:W-:Y:S02]  /*12930*/  FSEL R171, R171, -INF , !P4 ;  /* 0xff800000abab7808 */ /* 0x000fe40006000000 */
[----:B------:R-:W-:Y:S01]  /*12940*/  ISETP.GE.AND P4, PT, R20, R124, PT ;  /* 0x0000007c1400720c */ /* 0x000fe20003f86270 */
[-C--:B-1----:R-:W-:Y:S01]  /*12950*/  FFMA.FTZ R105, R0, R12.reuse, R9 ;  /* 0x0000000c00697223 */ /* 0x082fe20000010009 */
[----:B------:R-:W1:Y:S01]  /*12960*/  I2F R15, R2 ;  /* 0x00000002000f7306 */ /* 0x000e620000201400 */
[----:B------:R-:W-:Y:S01]  /*12970*/  FSEL R123, R18, -INF , !P1 ;  /* 0xff800000127b7808 */ /* 0x000fe20004800000 */
[----:B------:R-:W-:Y:S01]  /*12980*/  FFMA.FTZ R11, R0, R12, R11 ;  /* 0x0000000c000b7223 */ /* 0x000fe2000001000b */
[----:B------:R-:W-:-:S02]  /*12990*/  FSEL R119, R119, -INF , !P4 ;  /* 0xff80000077777808 */ /* 0x000fc40006000000 */
[----:B------:R-:W-:Y:S02]  /*129a0*/  ISETP.GE.AND P4, PT, R17, R103, PT ;  /* 0x000000671100720c */ /* 0x000fe40003f86270 */
[----:B--2---:R-:W-:Y:S01]  /*129b0*/  IADD3 R16, R2, 0x38, RZ ;  /* 0x0000003802107810 */ /* 0x004fe20007ffe0ff */
[-C--:B---3--:R-:W-:Y:S01]  /*129c0*/  FFMA.FTZ R106, R0, R27.reuse, R8 ;  /* 0x0000001b006a7223 */ /* 0x088fe20000010008 */
[----:B------:R-:W-:Y:S01]  /*129d0*/  IADD3 R8, R2, 0x39, RZ ;  /* 0x0000003902087810 */ /* 0x000fe20007ffe0ff */
[----:B------:R-:W-:Y:S01]  /*129e0*/  FFMA.FTZ R10, R0, R27, R10 ;  /* 0x0000001b000a7223 */ /* 0x000fe2000001000a */
[----:B------:R-:W2:Y:S01]  /*129f0*/  I2F R13, R16 ;  /* 0x00000010000d7306 */ /* 0x000ea20000201400 */
[----:B------:R-:W-:Y:S02]  /*12a00*/  FSEL R105, R105, -INF , !P4 ;  /* 0xff80000069697808 */ /* 0x000fe40006000000 */
[-C--:B------:R-:W-:Y:S02]  /*12a10*/  ISETP.GE.AND P4, PT, R16, R124.reuse, PT ;  /* 0x0000007c1000720c */ /* 0x080fe40003f86270 */
[----:B------:R-:W-:Y:S01]  /*12a20*/  FSEL R106, R106, -INF , !P5 ;  /* 0xff8000006a6a7808 */ /* 0x000fe20006800000 */
[----:B-1----:R-:W-:Y:S01]  /*12a30*/  FFMA.FTZ R32, R0, R15, R32 ;  /* 0x0000000f00207223 */ /* 0x002fe20000010020 */
[----:B------:R-:W-:Y:S01]  /*12a40*/  ISETP.GE.AND P1, PT, R20, R103, PT ;  /* 0x000000671400720c */ /* 0x000fe20003f26270 */
[----:B------:R-:W1:Y:S01]  /*12a50*/  I2F R9, R8 ;  /* 0x0000000800097306 */ /* 0x000e620000201400 */
[----:B------:R-:W-:-:S02]  /*12a60*/  ISETP.GE.AND P5, PT, R17, R124, PT ;  /* 0x0000007c1100720c */ /* 0x000fc40003fa6270 */
[----:B------:R-:W-:Y:S02]  /*12a70*/  FSEL R35, R10, -INF , !P0 ;  /* 0xff8000000a237808 */ /* 0x000fe40004000000 */
[----:B------:R-:W-:Y:S02]  /*12a80*/  ISETP.GE.AND P0, PT, R16, R103, PT ;  /* 0x000000671000720c */ /* 0x000fe40003f06270 */
[----:B------:R-:W-:Y:S01]  /*12a90*/  FSEL R121, R14, -INF , !P6 ;  /* 0xff8000000e797808 */ /* 0x000fe20007000000 */
[CC--:B--2---:R-:W-:Y:S01]  /*12aa0*/  FFMA.FTZ R6, R0.reuse, R13.reuse, R6 ;  /* 0x0000000d00067223 */ /* 0x0c4fe20000010006 */
[----:B------:R-:W-:Y:S01]  /*12ab0*/  FSEL R173, R173, -INF , !P1 ;  /* 0xff800000adad7808 */ /* 0x000fe20004800000 */
[----:B------:R-:W-:Y:S01]  /*12ac0*/  FFMA.FTZ R4, R0, R13, R4 ;  /* 0x0000000d00047223 */ /* 0x000fe20000010004 */
[----:B------:R-:W-:Y:S02]  /*12ad0*/  FSEL R33, R11, -INF , !P5 ;  /* 0xff8000000b217808 */ /* 0x000fe40006800000 */
[----:B------:R-:W-:-:S02]  /*12ae0*/  FSEL R101, R6, -INF , !P4 ;  /* 0xff80000006657808 */ /* 0x000fc40006000000 */
[----:B------:R-:W-:Y:S01]  /*12af0*/  ISETP.GT.AND P4, PT, R160, R147, PT ;  /* 0x00000093a000720c */ /* 0x000fe20003f84270 */
[----:B-1----:R-:W-:Y:S01]  /*12b00*/  FFMA.FTZ R107, R0, R9, R5 ;  /* 0x00000009006b7223 */ /* 0x002fe20000010005 */
[----:B------:R-:W-:Y:S01]  /*12b10*/  ISETP.GE.AND P6, PT, R2, R103, PT ;  /* 0x000000670200720c */ /* 0x000fe20003fc6270 */
[----:B------:R-:W-:Y:S01]  /*12b20*/  FFMA.FTZ R7, R0, R9, R7 ;  /* 0x0000000900077223 */ /* 0x000fe20000010007 */
[-C--:B------:R-:W-:Y:S01]  /*12b30*/  ISETP.GE.AND P1, PT, R2, R124.reuse, PT ;  /* 0x0000007c0200720c */ /* 0x080fe20003f26270 */
[----:B------:R-:W-:Y:S01]  /*12b40*/  FFMA.FTZ R2, R0, R15, R34 ;  /* 0x0000000f00027223 */ /* 0x000fe20000010022 */
[----:B------:R-:W-:Y:S02]  /*12b50*/  ISETP.GE.AND P5, PT, R8, R103, PT ;  /* 0x000000670800720c */ /* 0x000fe40003fa6270 */
[----:B------:R-:W-:Y:S02]  /*12b60*/  FSEL R103, R4, -INF , !P0 ;  /* 0xff80000004677808 */ /* 0x000fe40004000000 */
[----:B------:R-:W-:-:S02]  /*12b70*/  ISETP.GE.AND P0, PT, R8, R124, PT ;  /* 0x0000007c0800720c */ /* 0x000fc40003f06270 */
        /* <DEDUP_REMOVED lines=65> */
.L_x_7927:
[----:B------:R-:W-:-:S05]  /*12f90*/  IMAD.MOV.U32 R8, RZ, RZ, c[0x0][0x198] ;  /* 0x00006600ff087624 */ /* 0x000fca00078e00ff */
[----:B------:R-:W-:-:S04]  /*12fa0*/  LEA R8, -R8, RZ, 0x6 ;  /* 0x000000ff08087211 */ /* 0x000fc800078e31ff */
[----:B------:R-:W-:Y:S02]  /*12fb0*/  SHF.R.S32.HI R9, RZ, 0x1f, R8 ;  /* 0x0000001fff097819 */ /* 0x000fe40000011408 */
.L_x_7928:
        /* <DEDUP_REMOVED lines=21> */
[-C--:B------:R-:W-:Y:S01]  /*13110*/  @P2 LEA R18, P0, R4, R158.reuse, 0x1 ;  /* 0x0000009e04122211 */ /* 0x080fe200078008ff */
[----:B------:R-:W-:Y:S01]  /*13120*/  @!P1 IMAD.X R9, R148, 0x1, R9, P5 ;  /* 0x0000000194099824 */ /* 0x000fe200028e0609 */
[-C--:B------:R-:W-:Y:S01]  /*13130*/  @!P1 LEA R24, P5, R4, R158.reuse, 0x1 ;  /* 0x0000009e04189211 */ /* 0x080fe200078a08ff */
        /* <DEDUP_REMOVED lines=45> */
.L_x_7926:
        /* <DEDUP_REMOVED lines=62> */
[----:B------:R-:W-:Y:S02]  /*137f0*/  FMUL.FTZ R34, R34, c[0x0][0x23c] ;  /* 0x00008f0022227a20 */ /* 0x000fe40000410000 */
[----:B------:R-:W-:Y:S02]  /*13800*/  FMUL.FTZ R32, R32, c[0x0][0x23c] ;  /* 0x00008f0020207a20 */ /* 0x000fe40000410000 */
[----:B------:R-:W-:Y:S01]  /*13810*/  FFMA.FTZ R3, R179, c[0x0][0x23c], -R104 ;  /* 0x00008f00b3037a23 */ /* 0x000fe20000010868 */
[----:B------:R-:W-:Y:S01]  /*13820*/  MUFU.EX2 R25, R25 ;  /* 0x0000001900197308 */ /* 0x000fe20000000800 */
[----:B------:R-:W-:-:S02]  /*13830*/  FFMA.FTZ R110, R109, c[0x0][0x23c], -R108 ;  /* 0x00008f006d6e7a23 */ /* 0x000fc4000001086c */
[----:B------:R-:W-:Y:S02]  /*13840*/  FFMA.FTZ R114, R113, c[0x0][0x23c], -R104 ;  /* 0x00008f0071727a23 */ /* 0x000fe40000010868 */
[--C-:B------:R-:W-:Y:S02]  /*13850*/  FFMA.FTZ R109, R175, c[0x0][0x23c], -R108.reuse ;  /* 0x00008f00af6d7a23 */ /* 0x100fe4000001086c */
[--C-:B------:R-:W-:Y:S01]  /*13860*/  FFMA.FTZ R100, R177, c[0x0][0x23c], -R108.reuse ;  /* 0x00008f00b1647a23 */ /* 0x100fe2000001086c */
[----:B------:R-:W2:Y:S01]  /*13870*/  MUFU.EX2 R24, R24 ;  /* 0x0000001800187308 */ /* 0x000ea20000000800 */
[----:B-1----:R-:W-:Y:S01]  /*13880*/  F2FP.PACK_AB R4, R30, R31 ;  /* 0x0000001f1e04723e */ /* 0x002fe200000000ff */
[----:B------:R-:W-:Y:S02]  /*13890*/  FFMA.FTZ R111, R111, c[0x0][0x23c], -R108 ;  /* 0x00008f006f6f7a23 */ /* 0x000fe4000001086c */
[--C-:B------:R-:W-:Y:S02]  /*138a0*/  FFMA.FTZ R117, R117, c[0x0][0x23c], -R104.reuse ;  /* 0x00008f0075757a23 */ /* 0x100fe40000010868 */
[----:B------:R-:W-:-:S02]  /*138b0*/  FFMA.FTZ R113, R23, c[0x0][0x23c], -R104 ;  /* 0x00008f0017717a23 */ /* 0x000fc40000010868 */
[----:B------:R-:W-:Y:S01]  /*138c0*/  MUFU.EX2 R29, R29 ;  /* 0x0000001d001d7308 */ /* 0x000fe20000000800 */
[--C-:B------:R-:W-:Y:S02]  /*138d0*/  FFMA.FTZ R112, R21, c[0x0][0x23c], -R104.reuse ;  /* 0x00008f0015707a23 */ /* 0x100fe40000010868 */
[----:B------:R-:W-:Y:S01]  /*138e0*/  LDSM.16.MT88.4 R20, [R140+0xa800] ;  /* 0x00a800008c14783b */ /* 0x000fe20000004200 */
[----:B------:R-:W-:Y:S02]  /*138f0*/  FFMA.FTZ R122, R123, c[0x0][0x23c], -R104 ;  /* 0x00008f007b7a7a23 */ /* 0x000fe40000010868 */
[----:B------:R-:W-:Y:S02]  /*13900*/  FFMA.FTZ R118, R125, c[0x0][0x23c], -R108 ;  /* 0x00008f007d767a23 */ /* 0x000fe4000001086c */
        /* <DEDUP_REMOVED lines=13> */
[----:B------:R-:W-:Y:S02]  /*139e0*/  FFMA.FTZ R103, R103, c[0x0][0x23c], -R108 ;  /* 0x00008f0067677a23 */ /* 0x000fe4000001086c */
[----:B------:R-:W-:Y:S02]  /*139f0*/  FFMA.FTZ R124, R33, c[0x0][0x23c], -R104 ;  /* 0x00008f00217c7a23 */ /* 0x000fe40000010868 */
[----:B------:R-:W1:Y:S01]  /*13a00*/  MUFU.EX2 R32, R32 ;  /* 0x0000002000207308 */ /* 0x000e620000000800 */
[----:B------:R-:W-:Y:S02]  /*13a10*/  FFMA.FTZ R108, R107, c[0x0][0x23c], -R108 ;  /* 0x00008f006b6c7a23 */ /* 0x000fe4000001086c */
[--C-:B------:R-:W-:Y:S02]  /*13a20*/  FFMA.FTZ R35, R35, c[0x0][0x23c], -R104.reuse ;  /* 0x00008f0023237a23 */ /* 0x100fe40000010868 */
[--C-:B------:R-:W-:Y:S02]  /*13a30*/  FFMA.FTZ R33, R101, c[0x0][0x23c], -R104.reuse ;  /* 0x00008f0065217a23 */ /* 0x100fe40000010868 */
[----:B------:R-:W-:Y:S01]  /*13a40*/  FFMA.FTZ R102, R102, c[0x0][0x23c], -R104 ;  /* 0x00008f0066667a23 */ /* 0x000fe20000010868 */
[----:B------:R-:W3:Y:S01]  /*13a50*/  MUFU.EX2 R3, R3 ;  /* 0x0000000300037308 */ /* 0x000ee20000000800 */
[----:B--2---:R-:W-:-:S02]  /*13a60*/  FMUL.FTZ R36, R36, R34 ;  /* 0x0000002224247220 */ /* 0x004fc40000410000 */
[-C--:B------:R-:W-:Y:S02]  /*13a70*/  FMUL.FTZ R37, R37, R34.reuse ;  /* 0x0000002225257220 */ /* 0x080fe40000410000 */
[-C--:B------:R-:W-:Y:S02]  /*13a80*/  FMUL.FTZ R40, R40, R34.reuse ;  /* 0x0000002228287220 */ /* 0x080fe40000410000 */
[----:B------:R-:W-:Y:S01]  /*13a90*/  FMUL.FTZ R41, R41, R34 ;  /* 0x0000002229297220 */ /* 0x000fe20000410000 */
[----:B------:R-:W-:Y:S01]  /*13aa0*/  MUFU.EX2 R110, R110 ;  /* 0x0000006e006e7308 */ /* 0x000fe20000000800 */
[-C--:B-1----:R-:W-:Y:S02]  /*13ab0*/  FMUL.FTZ R38, R38, R32.reuse ;  /* 0x0000002026267220 */ /* 0x082fe40000410000 */
[-C--:B------:R-:W-:Y:S02]  /*13ac0*/  FMUL.FTZ R39, R39, R32.reuse ;  /* 0x0000002027277220 */ /* 0x080fe40000410000 */
[----:B------:R-:W-:-:S02]  /*13ad0*/  FMUL.FTZ R42, R42, R32 ;  /* 0x000000202a2a7220 */ /* 0x000fc40000410000 */
[----:B------:R-:W-:Y:S01]  /*13ae0*/  FMUL.FTZ R43, R43, R32 ;  /* 0x000000202b2b7220 */ /* 0x000fe20000410000 */
[----:B---3--:R-:W-:Y:S01]  /*13af0*/  F2FP.PACK_AB R7, R3, R28 ;  /* 0x0000001c0307723e */ /* 0x008fe200000000ff */
[-C--:B------:R-:W-:Y:S01]  /*13b00*/  FMUL.FTZ R96, R96, R34.reuse ;  /* 0x0000002260607220 */ /* 0x080fe20000410000 */
[----:B------:R-:W1:Y:S01]  /*13b10*/  MUFU.EX2 R109, R109 ;  /* 0x0000006d006d7308 */ /* 0x000e620000000800 */
[----:B------:R-:W-:Y:S02]  /*13b20*/  FMUL.FTZ R97, R97, R34 ;  /* 0x0000002261617220 */ /* 0x000fe40000410000 */
[-C--:B------:R-:W-:Y:S02]  /*13b30*/  FMUL.FTZ R98, R98, R32.reuse ;  /* 0x0000002062627220 */ /* 0x080fe40000410000 */
[----:B------:R-:W-:Y:S01]  /*13b40*/  HMMA.16816.F32 R36, R4, R12, R36 ;  /* 0x0000000c0424723c */ /* 0x000fe20000001824 */
        /* <DEDUP_REMOVED lines=22> */
[----:B------:R-:W4:Y:S01]  /*13cb0*/  MUFU.EX2 R114, R114 ;  /* 0x0000007200727308 */ /* 0x000f220000000800 */
[----:B------:R-:W-:-:S02]  /*13cc0*/  FMUL.FTZ R45, R45, R34 ;  /* 0x000000222d2d7220 */ /* 0x000fc40000410000 */
[-C--:B------:R-:W-:Y:S02]  /*13cd0*/  FMUL.FTZ R46, R46, R32.reuse ;  /* 0x000000202e2e7220 */ /* 0x080fe40000410000 */
[----:B------:R-:W-:Y:S02]  /*13ce0*/  FMUL.FTZ R47, R47, R32 ;  /* 0x000000202f2f7220 */ /* 0x000fe40000410000 */
[-C--:B------:R-:W-:Y:S01]  /*13cf0*/  FMUL.FTZ R48, R48, R34.reuse ;  /* 0x0000002230307220 */ /* 0x080fe20000410000 */
[----:B------:R-:W-:Y:S01]  /*13d00*/  MUFU.EX2 R113, R113 ;  /* 0x0000007100717308 */ /* 0x000fe20000000800 */
[----:B------:R-:W-:Y:S02]  /*13d10*/  FMUL.FTZ R49, R49, R34 ;  /* 0x0000002231317220 */ /* 0x000fe40000410000 */
[-C--:B------:R-:W-:Y:S02]  /*13d20*/  FMUL.FTZ R50, R50, R32.reuse ;  /* 0x0000002032327220 */ /* 0x080fe40000410000 */
[----:B------:R-:W-:-:S02]  /*13d30*/  FMUL.FTZ R51, R51, R32 ;  /* 0x0000002033337220 */ /* 0x000fc40000410000 */
[-C--:B------:R-:W-:Y:S01]  /*13d40*/  FMUL.FTZ R68, R68, R34.reuse ;  /* 0x0000002244447220 */ /* 0x080fe20000410000 */
[----:B------:R-:W5:Y:S01]  /*13d50*/  MUFU.EX2 R112, R112 ;  /* 0x0000007000707308 */ /* 0x000f620000000800 */
[----:B------:R-:W-:Y:S02]  /*13d60*/  FMUL.FTZ R69, R69, R34 ;  /* 0x0000002245457220 */ /* 0x000fe40000410000 */
        /* <DEDUP_REMOVED lines=8> */
[----:B------:R-:W2:Y:S01]  /*13df0*/  LDSM.16.MT88.4 R12, [R138+0xa000] ;  /* 0x00a000008a0c783b */ /* 0x000ea20000004200 */
[----:B------:R-:W-:Y:S02]  /*13e00*/  FMUL.FTZ R75, R75, R32 ;  /* 0x000000204b4b7220 */ /* 0x000fe40000410000 */
[-C--:B------:R-:W-:Y:S01]  /*13e10*/  FMUL.FTZ R60, R60, R34.reuse ;  /* 0x000000223c3c7220 */ /* 0x080fe20000410000 */
[----:B------:R-:W-:Y:S01]  /*13e20*/  MUFU.EX2 R125, R125 ;  /* 0x0000007d007d7308 */ /* 0x000fe20000000800 */
[----:B------:R-:W-:Y:S02]  /*13e30*/  FMUL.FTZ R61, R61, R34 ;  /* 0x000000223d3d7220 */ /* 0x000fe40000410000 */
[----:B---3--:R-:W-:Y:S01]  /*13e40*/  HMMA.16816.F32 R44, R4, R8, R44 ;  /* 0x00000008042c723c */ /* 0x008fe2000000182c */
[----:B------:R-:W-:-:S02]  /*13e50*/  FMUL.FTZ R62, R62, R32 ;  /* 0x000000203e3e7220 */ /* 0x000fc40000410000 */
[----:B------:R-:W-:Y:S02]  /*13e60*/  FMUL.FTZ R63, R63, R32 ;  /* 0x000000203f3f7220 */ /* 0x000fe40000410000 */
[-C--:B------:R-:W-:Y:S01]  /*13e70*/  FMUL.FTZ R64, R64, R34.reuse ;  /* 0x0000002240407220 */ /* 0x080fe20000410000 */
[----:B------:R-:W-:Y:S01]  /*13e80*/  MUFU.EX2 R116, R116 ;  /* 0x0000007400747308 */ /* 0x000fe20000000800 */
[----:B------:R-:W-:Y:S01]  /*13e90*/  FMUL.FTZ R65, R65, R34 ;  /* 0x0000002241417220 */ /* 0x000fe20000410000 */
[----:B------:R-:W-:Y:S01]  /*13ea0*/  HMMA.16816.F32 R48, R4, R10, R48 ;  /* 0x0000000a0430723c */ /* 0x000fe20000001830 */
[----:B------:R-:W3:Y:S01]  /*13eb0*/  LDSM.16.MT88.4 R8, [R140+0xa000] ;  /* 0x00a000008c08783b */ /* 0x000ee20000004200 */
        /* <DEDUP_REMOVED lines=9> */
[----:B------:R-:W-:Y:S02]  /*13f50*/  FMUL.FTZ R81, R81, R34 ;  /* 0x0000002251517220 */ /* 0x000fe40000410000 */
[-C--:B------:R-:W-:Y:S02]  /*13f60*/  FMUL.FTZ R82, R82, R32.reuse ;  /* 0x0000002052527220 */ /* 0x080fe40000410000 */
[----:B------:R-:W-:-:S02]  /*13f70*/  FMUL.FTZ R83, R83, R32 ;  /* 0x0000002053537220 */ /* 0x000fc40000410000 */
[-C--:B------:R-:W-:Y:S01]  /*13f80*/  FMUL.FTZ R76, R76, R34.reuse ;  /* 0x000000224c4c7220 */ /* 0x080fe20000410000 */
[----:B------:R-:W1:Y:S01]  /*13f90*/  MUFU.EX2 R123, R123 ;  /* 0x0000007b007b7308 */ /* 0x000e620000000800 */
[----:B------:R-:W-:Y:S01]  /*13fa0*/  FMUL.FTZ R77, R77, R34 ;  /* 0x000000224d4d7220 */ /* 0x000fe20000410000 */
[C---:B--2---:R-:W-:Y:S01]  /*13fb0*/  HMMA.16816.F32 R68, R4.reuse, R12, R68 ;  /* 0x0000000c0444723c */ /* 0x044fe20000001844 */
[-C--:B------:R-:W-:Y:S02]  /*13fc0*/  FMUL.FTZ R78, R78, R32.reuse ;  /* 0x000000204e4e7220 */ /* 0x080fe40000410000 */
[----:B------:R-:W-:Y:S02]  /*13fd0*/  FMUL.FTZ R79, R79, R32 ;  /* 0x000000204f4f7220 */ /* 0x000fe40000410000 */
[-C--:B------:R-:W-:Y:S01]  /*13fe0*/  FMUL.FTZ R88, R88, R34.reuse ;  /* 0x0000002258587220 */ /* 0x080fe20000410000 */
[----:B------:R-:W-:Y:S01]  /*13ff0*/  MUFU.EX2 R115, R115 ;  /* 0x0000007300737308 */ /* 0x000fe20000000800 */
[----:B------:R-:W-:Y:S01]  /*14000*/  FMUL.FTZ R89, R89, R34 ;  /* 0x0000002259597220 */ /* 0x000fe20000410000 */
[----:B------:R-:W-:Y:S01]  /*14010*/  HMMA.16816.F32 R72, R4, R14, R72 ;  /* 0x0000000e0448723c */ /* 0x000fe20000001848 */
[----:B------:R-:W2:Y:S01]  /*14020*/  LDSM.16.MT88.4 R12, [R136+0xa000] ;  /* 0x00a00000880c783b */ /* 0x000ea20000004200 */
[----:B------:R-:W-:-:S02]  /*14030*/  FMUL.FTZ R90, R90, R32 ;  /* 0x000000205a5a7220 */ /* 0x000fc40000410000 */
[----:B------:R-:W-:Y:S02]  /*14040*/  FMUL.FTZ R91, R91, R32 ;  /* 0x000000205b5b7220 */ /* 0x000fe40000410000 */
[----:B------:R-:W1:Y:S01]  /*14050*/  MUFU.EX2 R120, R120 ;  /* 0x0000007800787308 */ /* 0x000e620000000800 */
[----:B------:R-:W-:Y:S01]  /*14060*/  FFMA.FTZ R31, R165, R34, R31 ;  /* 0x00000022a51f7223 */ /* 0x000fe2000001001f */
[C---:B---3--:R-:W-:Y:S01]  /*14070*/  HMMA.16816.F32 R60, R4.reuse, R8, R60 ;  /* 0x00000008043c723c */ /* 0x048fe2000000183c */
[----:B------:R-:W-:Y:S02]  /*14080*/  FFMA.FTZ R29, R166, R32, R29 ;  /* 0x00000020a61d7223 */ /* 0x000fe4000001001d */
[----:B------:R-:W-:Y:S02]  /*14090*/  FADD.FTZ R30, R30, R31 ;  /* 0x0000001f1e1e7221 */ /* 0x000fe40000010000 */
[----:B------:R-:W-:Y:S01]  /*140a0*/  FADD.FTZ R29, R2, R29 ;  /* 0x0000001d021d7221 */ /* 0x000fe20000010000 */
[----:B------:R-:W-:Y:S02]  /*140b0*/  MUFU.EX2 R106, R106 ;  /* 0x0000006a006a7308 */ /* 0x000fe40000000800 */
[----:B------:R-:W-:Y:S01]  /*140c0*/  HMMA.16816.F32 R64, R4, R10, R64 ;  /* 0x0000000a0440723c */ /* 0x000fe20000001840 */
[----:B------:R-:W3:Y:S01]  /*140d0*/  LDSM.16.MT88.4 R8, [R137+0xa000] ;  /* 0x00a000008908783b */ /* 0x000ee20000004200 */
[----:B------:R-:W-:-:S04]  /*140e0*/  FADD.FTZ R2, R28, R29 ;  /* 0x0000001d1c027221 */ /* 0x000fc80000010000 */
[----:B------:R-:W1:Y:S01]  /*140f0*/  MUFU.EX2 R105, R105 ;  /* 0x0000006900697308 */ /* 0x000e620000000800 */
[----:B------:R-:W-:-:S07]  /*14100*/  FADD.FTZ R2, R3, R2 ;  /* 0x0000000203027221 */ /* 0x000fce0000010000 */
[----:B------:R-:W-:Y:S08]  /*14110*/  MUFU.EX2 R103, R103 ;  /* 0x0000006700677308 */ /* 0x000ff00000000800 */
[----:B------:R-:W-:Y:S01]  /*14120*/  MUFU.EX2 R108, R108 ;  /* 0x0000006c006c7308 */ /* 0x000fe20000000800 */
[C---:B--2---:R-:W-:Y:S07]  /*14130*/  HMMA.16816.F32 R84, R4.reuse, R12, R84 ;  /* 0x0000000c0454723c */ /* 0x044fee0000001854 */
[----:B------:R-:W-:Y:S01]  /*14140*/  MUFU.EX2 R35, R35 ;  /* 0x0000002300237308 */ /* 0x000fe20000000800 */
[C---:B------:R-:W-:Y:S01]  /*14150*/  HMMA.16816.F32 R80, R4.reuse, R14, R80 ;  /* 0x0000000e0450723c */ /* 0x040fe20000001850 */
[----:B------:R-:W2:Y:S06]  /*14160*/  LDSM.16.MT88.4 R12, [R140+0x8800] ;  /* 0x008800008c0c783b */ /* 0x000eac0000004200 */
[----:B------:R-:W1:Y:S01]  /*14170*/  MUFU.EX2 R124, R124 ;  /* 0x0000007c007c7308 */ /* 0x000e620000000800 */
[C---:B---3--:R-:W-:Y:S07]  /*14180*/  HMMA.16816.F32 R76, R4.reuse, R8, R76 ;  /* 0x00000008044c723c */ /* 0x048fee000000184c */
[----:B------:R-:W-:Y:S01]  /*14190*/  MUFU.EX2 R33, R33 ;  /* 0x0000002100217308 */ /* 0x000fe20000000800 */
[----:B------:R-:W-:Y:S01]  /*141a0*/  HMMA.16816.F32 R88, R4, R10, R88 ;  /* 0x0000000a0458723c */ /* 0x000fe20000001858 */
[----:B------:R-:W3:Y:S06]  /*141b0*/  LDSM.16.MT88.4 R8, [R138+0x8800] ;  /* 0x008800008a08783b */ /* 0x000eec0000004200 */
[----:B------:R-:W2:Y:S01]  /*141c0*/  MUFU.EX2 R102, R102 ;  /* 0x0000006600667308 */ /* 0x000ea20000000800 */
[----:B-1----:R-:W-:-:S02]  /*141d0*/  F2FP.PACK_AB R4, R109, R110 ;  /* 0x0000006e6d04723e */ /* 0x002fc400000000ff */
[----:B----4-:R-:W-:Y:S01]  /*141e0*/  F2FP.PACK_AB R5, R114, R117 ;  /* 0x000000757205723e */ /* 0x010fe200000000ff */
[----:B------:R-:W-:Y:S01]  /*141f0*/  FADD.FTZ R117, R117, R2 ;  /* 0x0000000275757221 */ /* 0x000fe20000010000 */
[----:B------:R-:W-:Y:S02]  /*14200*/  F2FP.PACK_AB R6, R111, R100 ;  /* 0x000000646f06723e */ /* 0x000fe400000000ff */
[----:B-----5:R-:W-:Y:S01]  /*14210*/  F2FP.PACK_AB R7, R112, R113 ;  /* 0x000000717007723e */ /* 0x020fe200000000ff */
[----:B------:R-:W-:-:S04]  /*14220*/  FADD.FTZ R114, R114, R117 ;  /* 0x0000007572727221 */ /* 0x000fc80000010000 */
[----:B------:R-:W-:Y:S02]  /*14230*/  FADD.FTZ R3, R113, R114 ;  /* 0x0000007271037221 */ /* 0x000fe40000010000 */
[----:B------:R-:W-:Y:S02]  /*14240*/  HMMA.16816.F32 R60, R4, R20, R60 ;  /* 0x00000014043c723c */ /* 0x000fe4000000183c */
[----:B------:R-:W-:-:S04]  /*14250*/  FADD.FTZ R3, R112, R3 ;  /* 0x0000000370037221 */ /* 0x000fc80000010000 */
[----:B------:R-:W-:Y:S01]  /*14260*/  FADD.FTZ R2, R122, R3 ;  /* 0x000000037a027221 */ /* 0x000fe20000010000 */
[----:B------:R-:W-:Y:S01]  /*14270*/  MOV R3, R26 ;  /* 0x0000001a00037202 */ /* 0x000fe20000000f00 */
[----:B--2---:R-:W-:Y:S02]  /*14280*/  HMMA.16816.F32 R96, R4, R12, R96 ;  /* 0x0000000c0460723c */ /* 0x004fe40000001860 */
[----:B------:R-:W-:-:S06]  /*14290*/  FADD.FTZ R2, R123, R2 ;  /* 0x000000027b027221 */ /* 0x000fcc0000010000 */
        /* <DEDUP_REMOVED lines=25> */
[----:B------:R-:W-:Y:S01]  /*14430*/  F2FP.PACK_AB R7, R120, R115 ;  /* 0x000000737807723e */ /* 0x000fe200000000ff */
[----:B------:R-:W-:-:S04]  /*14440*/  FADD.FTZ R115, R115, R2 ;  /* 0x0000000273737221 */ /* 0x000fc80000010000 */
[----:B------:R-:W-:Y:S02]  /*14450*/  FADD.FTZ R120, R120, R115 ;  /* 0x0000007378787221 */ /* 0x000fe40000010000 */
        /* <DEDUP_REMOVED lines=55> */
[----:B------:R-:W-:-:S03]  /*147d0*/  MOV R100, R27 ;  /* 0x0000001b00647202 */ /* 0x000fc60000000f00 */
        /* <DEDUP_REMOVED lines=10> */
[----:B------:R-:W-:-:S08]  /*14880*/  FADD.FTZ R165, R108, R103 ;  /* 0x000000676ca57221 */ /* 0x000fd00000010000 */
.L_x_7923:
        /* <DEDUP_REMOVED lines=11> */
.L_x_7933:
        /* <DEDUP_REMOVED lines=16> */
[----:B------:R-:W-:Y:S01]  /*14a40*/  ISETP.GE.AND P0, PT, R4, RZ, PT ;  /* 0x000000ff0400720c */ /* 0x000fe20003f06270 */
[----:B------:R-:W-:Y:S01]  /*14a50*/  IMAD.MOV.U32 R4, RZ, RZ, 0x40 ;  /* 0x00000040ff047424 */ /* 0x000fe200078e00ff */
        /* <DEDUP_REMOVED lines=47> */
.L_x_7930:
        /* <DEDUP_REMOVED lines=207> */
[----:B------:R-:W-:Y:S01]  /*15a40*/  ISETP.GE.AND P1, PT, R100, RZ, PT ;  /* 0x000000ff6400720c */ /* 0x000fe20003f26270 */
[----:B------:R-:W-:Y:S01]  /*15a50*/  IMAD.MOV.U32 R100, RZ, RZ, 0x40 ;  /* 0x00000040ff647424 */ /* 0x000fe200078e00ff */
        /* <DEDUP_REMOVED lines=27> */
.L_x_7932:
        /* <DEDUP_REMOVED lines=21> */
[CCC-:B------:R-:W-:Y:S01]  /*15d60*/  @P4 LEA.HI.X R115, R100.reuse, R159.reuse, R101.reuse, 0x1, P6 ;  /* 0x0000009f64734211 */ /* 0x1c0fe200030f0c65 */
        /* <DEDUP_REMOVED lines=41> */
.L_x_7931:
        /* <DEDUP_REMOVED lines=37> */
[C---:B------:R-:W-:Y:S01]  /*16250*/  FFMA.FTZ R13, R0.reuse, R108, R13 ;  /* 0x0000006c000d7223 */ /* 0x040fe2000001000d */
[----:B------:R-:W-:Y:S01]  /*16260*/  IADD3 R108, R3, 0x38, RZ ;  /* 0x00000038036c7810 */ /* 0x000fe20007ffe0ff */
[----:B------:R-:W-:Y:S01]  /*16270*/  FFMA.FTZ R18, R0, R107, R18 ;  /* 0x0000006b00127223 */ /* 0x000fe20000010012 */
[----:B------:R-:W-:Y:S01]  /*16280*/  FMNMX.FTZ R112, R10, R113, !PT ;  /* 0x000000710a707209 */ /* 0x000fe20007810000 */
[C---:B------:R-:W-:Y:S01]  /*16290*/  FFMA.FTZ R16, R0.reuse, R107, R16 ;  /* 0x0000006b00107223 */ /* 0x040fe20000010010 */
[----:B------:R-:W-:Y:S01]  /*162a0*/  FMNMX.FTZ R113, R5, R110, !PT ;  /* 0x0000006e05717209 */ /* 0x000fe20007810000 */
[CC--:B------:R-:W-:Y:S01]  /*162b0*/  FFMA.FTZ R11, R0.reuse, R104.reuse, R11 ;  /* 0x00000068000b7223 */ /* 0x0c0fe2000001000b */
[----:B------:R1:W2:Y:S01]  /*162c0*/  I2F R107, R108 ;  /* 0x0000006c006b7306 */ /* 0x0002a20000201400 */
[C---:B------:R-:W-:Y:S01]  /*162d0*/  FFMA.FTZ R9, R0.reuse, R104, R9 ;  /* 0x0000006800097223 */ /* 0x040fe20000010009 */
[C---:B------:R-:W-:Y:S01]  /*162e0*/  IADD3 R104, R3.reuse, 0x31, RZ ;  /* 0x0000003103687810 */ /* 0x040fe20007ffe0ff */
[CC--:B------:R-:W-:Y:S01]  /*162f0*/  FFMA.FTZ R14, R0.reuse, R111.reuse, R14 ;  /* 0x0000006f000e7223 */ /* 0x0c0fe2000001000e */
        /* <DEDUP_REMOVED lines=36> */
[----:B------:R-:W-:Y:S01]  /*16540*/  FMNMX.FTZ R100, R24, R105, !PT ;  /* 0x0000006918647209 */ /* 0x000fe20007810000 */
[----:B------:R-:W-:Y:S01]  /*16550*/  LDSM.16.MT88.4 R112, [R137+0x8000] ;  /* 0x008000008970783b */ /* 0x000fe20000004200 */
        /* <DEDUP_REMOVED lines=33> */
[--C-:B------:R-:W-:Y:S01]  /*16770*/  FFMA.FTZ R103, R10, c[0x0][0x23c], -R123.reuse ;  /* 0x00008f000a677a23 */ /* 0x100fe2000001087b */
[----:B------:R-:W-:Y:S01]  /*16780*/  ISETP.GT.AND P0, PT, R160, R147, PT ;  /* 0x00000093a000720c */ /* 0x000fe20003f04270 */
[--C-:B------:R-:W-:Y:S02]  /*16790*/  FFMA.FTZ R120, R4, c[0x0][0x23c], -R122.reuse ;  /* 0x00008f0004787a23 */ /* 0x100fe4000001087a */
[--C-:B------:R-:W-:Y:S02]  /*167a0*/  FFMA.FTZ R119, R5, c[0x0][0x23c], -R122.reuse ;  /* 0x00008f0005777a23 */ /* 0x100fe4000001087a */
[--C-:B------:R-:W-:Y:S02]  /*167b0*/  FFMA.FTZ R118, R8, c[0x0][0x23c], -R122.reuse ;  /* 0x00008f0008767a23 */ /* 0x100fe4000001087a */
[--C-:B------:R-:W-:Y:S01]  /*167c0*/  FFMA.FTZ R117, R9, c[0x0][0x23c], -R122.reuse ;  /* 0x00008f0009757a23 */ /* 0x100fe2000001087a */
[----:B------:R-:W-:Y:S01]  /*167d0*/  MUFU.EX2 R121, R121 ;  /* 0x0000007900797308 */ /* 0x000fe20000000800 */
[----:B------:R-:W-:Y:S02]  /*167e0*/  FMUL.FTZ R102, R2, c[0x0][0x23c] ;  /* 0x00008f0002667a20 */ /* 0x000fe40000410000 */
[--C-:B------:R-:W-:Y:S02]  /*167f0*/  FFMA.FTZ R11, R11, c[0x0][0x23c], -R123.reuse ;  /* 0x00008f000b0b7a23 */ /* 0x100fe4000001087b */
        /* <DEDUP_REMOVED lines=16> */
[----:B------:R-:W-:Y:S02]  /*16900*/  FMUL.FTZ R47, R101, R47 ;  /* 0x0000002f652f7220 */ /* 0x000fe40000410000 */
[--C-:B------:R-:W-:Y:S02]  /*16910*/  FFMA.FTZ R173, R28, c[0x0][0x23c], -R122.reuse ;  /* 0x00008f001cad7a23 */ /* 0x100fe4000001087a */
[C---:B---3--:R-:W-:Y:S02]  /*16920*/  FMUL.FTZ R4, R2.reuse, R96 ;  /* 0x0000006002047220 */ /* 0x048fe40000410000 */
        /* <DEDUP_REMOVED lines=12> */
[--C-:B------:R-:W-:Y:S02]  /*169f0*/  FFMA.FTZ R174, R29, c[0x0][0x23c], -R122.reuse ;  /* 0x00008f001dae7a23 */ /* 0x100fe4000001087a */
[----:B------:R-:W-:Y:S01]  /*16a00*/  LDSM.16.MT88.4 R28, [R138+0x9800] ;  /* 0x009800008a1c783b */ /* 0x000fe20000004200 */
[C---:B------:R-:W-:Y:S02]  /*16a10*/  FMUL.FTZ R50, R101.reuse, R50 ;  /* 0x0000003265327220 */ /* 0x040fe40000410000 */
[----:B------:R-:W2:Y:S01]  /*16a20*/  MUFU.EX2 R119, R119 ;  /* 0x0000007700777308 */ /* 0x000ea20000000800 */
[C---:B------:R-:W-:Y:S02]  /*16a30*/  FMUL.FTZ R51, R101.reuse, R51 ;  /* 0x0000003365337220 */ /* 0x040fe40000410000 */
[----:B------:R-:W-:Y:S01]  /*16a40*/  FMUL.FTZ R48, R2, R48 ;  /* 0x0000003002307220 */ /* 0x000fe20000410000 */
[----:B---3--:R-:W-:Y:S01]  /*16a50*/  F2FP.PACK_AB R99, R102, R103 ;  /* 0x000000676663723e */ /* 0x008fe200000000ff */
[C---:B------:R-:W-:Y:S02]  /*16a60*/  FMUL.FTZ R11, R101.reuse, R95 ;  /* 0x0000005f650b7220 */ /* 0x040fe40000410000 */
[----:B------:R-:W3:Y:S01]  /*16a70*/  LDSM.16.MT88.4 R92, [R136+0x8000] ;  /* 0x00800000885c783b */ /* 0x000ee20000004200 */
[C---:B------:R-:W-:Y:S02]  /*16a80*/  FMUL.FTZ R49, R2.reuse, R49 ;  /* 0x0000003102317220 */ /* 0x040fe40000410000 */
[----:B------:R-:W-:Y:S01]  /*16a90*/  MUFU.EX2 R118, R118 ;  /* 0x0000007600767308 */ /* 0x000fe20000000800 */
[C---:B------:R-:W-:Y:S02]  /*16aa0*/  FMUL.FTZ R54, R101.reuse, R54 ;  /* 0x0000003665367220 */ /* 0x040fe40000410000 */
[C---:B------:R-:W-:Y:S02]  /*16ab0*/  FMUL.FTZ R55, R101.reuse, R55 ;  /* 0x0000003765377220 */ /* 0x040fe40000410000 */
[C---:B------:R-:W-:Y:S02]  /*16ac0*/  FMUL.FTZ R52, R2.reuse, R52 ;  /* 0x0000003402347220 */ /* 0x040fe40000410000 */
[C---:B------:R-:W-:Y:S02]  /*16ad0*/  FMUL.FTZ R53, R2.reuse, R53 ;  /* 0x0000003502357220 */ /* 0x040fe40000410000 */
[C---:B------:R-:W-:Y:S01]  /*16ae0*/  FMUL.FTZ R58, R101.reuse, R58 ;  /* 0x0000003a653a7220 */ /* 0x040fe20000410000 */
[----:B------:R-:W4:Y:S01]  /*16af0*/  MUFU.EX2 R117, R117 ;  /* 0x0000007500757308 */ /* 0x000f220000000800 */
[----:B------:R-:W-:Y:S02]  /*16b00*/  FMUL.FTZ R59, R101, R59 ;  /* 0x0000003b653b7220 */ /* 0x000fe40000410000 */
        /* <DEDUP_REMOVED lines=25> */
[C---:B------:R-:W-:Y:S02]  /*16ca0*/  FMUL.FTZ R72, R2.reuse, R72 ;  /* 0x0000004802487220 */ /* 0x040fe40000410000 */
        /* <DEDUP_REMOVED lines=11> */
[----:B------:R-:W-:Y:S02]  /*16d60*/  FMUL.FTZ R77, R2, R77 ;  /* 0x0000004d024d7220 */ /* 0x000fe40000410000 */
[C---:B------:R-:W-:Y:S02]  /*16d70*/  FMUL.FTZ R82, R101.reuse, R82 ;  /* 0x0000005265527220 */ /* 0x040fe40000410000 */
[C---:B------:R-:W-:Y:S01]  /*16d80*/  HMMA.16816.F32 R48, R96.reuse, R114, R48 ;  /* 0x000000726030723c */ /* 0x040fe20000001830 */
[----:B------:R-:W-:Y:S03]  /*16d90*/  MUFU.EX2 R174, R174 ;  /* 0x000000ae00ae7308 */ /* 0x000fe60000000800 */
[--C-:B------:R-:W-:Y:S02]  /*16da0*/  FFMA.FTZ R112, R14, c[0x0][0x23c], -R123.reuse ;  /* 0x00008f000e707a23 */ /* 0x100fe4000001087b */
[----:B------:R-:W-:Y:S02]  /*16db0*/  FMUL.FTZ R14, R101, R90 ;  /* 0x0000005a650e7220 */ /* 0x000fe40000410000 */
[C---:B---3--:R-:W-:Y:S03]  /*16dc0*/  HMMA.16816.F32 R52, R96.reuse, R92, R52 ;  /* 0x0000005c6034723c */ /* 0x048fe60000001834 */
[----:B------:R-:W-:Y:S01]  /*16dd0*/  MUFU.EX2 R112, R112 ;  /* 0x0000007000707308 */ /* 0x000fe20000000800 */
[--C-:B------:R-:W-:Y:S02]  /*16de0*/  FFMA.FTZ R113, R15, c[0x0][0x23c], -R123.reuse ;  /* 0x00008f000f717a23 */ /* 0x100fe4000001087b */
[----:B------:R-:W-:Y:S02]  /*16df0*/  FMUL.FTZ R15, R101, R91 ;  /* 0x0000005b650f7220 */ /* 0x000fe40000410000 */
[C---:B------:R-:W-:Y:S01]  /*16e00*/  HMMA.16816.F32 R56, R96.reuse, R94, R56 ;  /* 0x0000005e6038723c */ /* 0x040fe20000001838 */
[----:B------:R-:W3:Y:S03]  /*16e10*/  LDSM.16.MT88.4 R92, [R137+0xa000] ;  /* 0x00a00000895c783b */ /* 0x000ee60000004200 */
[----:B------:R-:W-:Y:S01]  /*16e20*/  FFMA.FTZ R114, R18, c[0x0][0x23c], -R123 ;  /* 0x00008f0012727a23 */ /* 0x000fe2000001087b */
[----:B------:R-:W4:Y:S01]  /*16e30*/  MUFU.EX2 R113, R113 ;  /* 0x0000007100717308 */ /* 0x000f220000000800 */
[--C-:B------:R-:W-:Y:S02]  /*16e40*/  FFMA.FTZ R115, R17, c[0x0][0x23c], -R122.reuse ;  /* 0x00008f0011737a23 */ /* 0x100fe4000001087a */
[C---:B-1----:R-:W-:Y:S04]  /*16e50*/  HMMA.16816.F32 R60, R96.reuse, R104, R60 ;  /* 0x00000068603c723c */ /* 0x042fe8000000183c */
[C---:B------:R-:W-:Y:S02]  /*16e60*/  FMUL.FTZ R18, R101.reuse, R86 ;  /* 0x0000005665127220 */ /* 0x040fe40000410000 */
[C---:B------:R-:W-:Y:S01]  /*16e70*/  FMUL.FTZ R17, R2.reuse, R85 ;  /* 0x0000005502117220 */ /* 0x040fe20000410000 */
[----:B------:R-:W-:Y:S01]  /*16e80*/  MUFU.EX2 R114, R114 ;  /* 0x0000007200727308 */ /* 0x000fe20000000800 */
[C---:B------:R-:W-:Y:S01]  /*16e90*/  HMMA.16816.F32 R64, R96.reuse, R106, R64 ;  /* 0x0000006a6040723c */ /* 0x040fe20000001840 */
[----:B------:R-:W1:Y:S03]  /*16ea0*/  LDSM.16.MT88.4 R104, [R136+0xa000] ;  /* 0x00a000008868783b */ /* 0x000e660000004200 */
[----:B------:R-:W-:Y:S02]  /*16eb0*/  FMUL.FTZ R83, R101, R83 ;  /* 0x0000005365537220 */ /* 0x000fe40000410000 */
[C---:B------:R-:W-:Y:S02]  /*16ec0*/  FMUL.FTZ R80, R2.reuse, R80 ;  /* 0x0000005002507220 */ /* 0x040fe40000410000 */
[C---:B--2---:R-:W-:Y:S01]  /*16ed0*/  HMMA.16816.F32 R68, R96.reuse, R108, R68 ;  /* 0x0000006c6044723c */ /* 0x044fe20000001844 */
[----:B------:R2:W5:Y:S03]  /*16ee0*/  MUFU.EX2 R109, R19 ;  /* 0x00000013006d7308 */ /* 0x0005660000000800 */
[----:B------:R-:W-:Y:S01]  /*16ef0*/  FMUL.FTZ R81, R2, R81 ;  /* 0x0000005102517220 */ /* 0x000fe20000410000 */
[----:B----4-:R-:W-:Y:S01]  /*16f00*/  F2FP.PACK_AB R85, R113, R112 ;  /* 0x000000707155723e */ /* 0x010fe200000000ff */
[--C-:B------:R-:W-:Y:S02]  /*16f10*/  FFMA.FTZ R124, R20, c[0x0][0x23c], -R122.reuse ;  /* 0x00008f00147c7a23 */ /* 0x100fe4000001087a */
[C---:B------:R-:W-:Y:S03]  /*16f20*/  HMMA.16816.F32 R72, R96.reuse, R110, R72 ;  /* 0x0000006e6048723c */ /* 0x040fe60000001848 */
[----:B------:R-:W-:Y:S01]  /*16f30*/  MUFU.EX2 R115, R115 ;  /* 0x0000007300737308 */ /* 0x000fe20000000800 */
[--C-:B------:R-:W-:Y:S02]  /*16f40*/  FFMA.FTZ R108, R12, c[0x0][0x23c], -R122.reuse ;  /* 0x00008f000c6c7a23 */ /* 0x100fe4000001087a */
[C---:B------:R-:W-:Y:S02]  /*16f50*/  FMUL.FTZ R12, R2.reuse, R88 ;  /* 0x00000058020c7220 */ /* 0x040fe40000410000 */
[--C-:B------:R-:W-:Y:S01]  /*16f60*/  FFMA.FTZ R111, R13, c[0x0][0x23c], -R122.reuse ;  /* 0x00008f000d6f7a23 */ /* 0x100fe2000001087a */
[C---:B---3--:R-:W-:Y:S03]  /*16f70*/  HMMA.16816.F32 R76, R96.reuse, R92, R76 ;  /* 0x0000005c604c723c */ /* 0x048fe6000000184c */
[----:B------:R-:W-:Y:S01]  /*16f80*/  FMUL.FTZ R13, R2, R89 ;  /* 0x00000059020d7220 */ /* 0x000fe20000410000 */
[----:B------:R-:W-:Y:S01]  /*16f90*/  MUFU.EX2 R108, R108 ;  /* 0x0000006c006c7308 */ /* 0x000fe20000000800 */
[----:B------:R-:W3:Y:S01]  /*16fa0*/  LDSM.16.MT88.4 R88, [R140+0x8800] ;  /* 0x008800008c58783b */ /* 0x000ee20000004200 */
[--C-:B------:R-:W-:Y:S02]  /*16fb0*/  FFMA.FTZ R110, R16, c[0x0][0x23c], -R122.reuse ;  /* 0x00008f00106e7a23 */ /* 0x100fe4000001087a */
[----:B--2---:R-:W-:Y:S01]  /*16fc0*/  FMUL.FTZ R19, R101, R87 ;  /* 0x0000005765137220 */ /* 0x004fe20000410000 */
[----:B-----5:R-:W-:Y:S01]  /*16fd0*/  F2FP.PACK_AB R87, R109, R114 ;  /* 0x000000726d57723e */ /* 0x020fe200000000ff */
[C---:B------:R-:W-:Y:S03]  /*16fe0*/  HMMA.16816.F32 R12, R96.reuse, R94, R12 ;  /* 0x0000005e600c723c */ /* 0x040fe6000000180c */
[----:B------:R-:W2:Y:S01]  /*16ff0*/  LDSM.16.MT88.4 R92, [R138+0x8800] ;  /* 0x008800008a5c783b */ /* 0x000ea20000004200 */
[----:B------:R-:W4:Y:S01]  /*17000*/  MUFU.EX2 R111, R111 ;  /* 0x0000006f006f7308 */ /* 0x000f220000000800 */
[C---:B------:R-:W-:Y:S02]  /*17010*/  FMUL.FTZ R16, R2.reuse, R84 ;  /* 0x0000005402107220 */ /* 0x040fe40000410000 */
[----:B------:R-:W-:Y:S02]  /*17020*/  FFMA.FTZ R125, R21, c[0x0][0x23c], -R122 ;  /* 0x00008f00157d7a23 */ /* 0x000fe4000001087a */
[----:B------:R-:W-:Y:S03]  /*17030*/  FFMA.FTZ R121, R101, R166, R121 ;  /* 0x000000a665797223 */ /* 0x000fe60000010079 */
[C---:B-1----:R-:W-:Y:S02]  /*17040*/  HMMA.16816.F32 R16, R96.reuse, R104, R16 ;  /* 0x000000686010723c */ /* 0x042fe40000001810 */
[----:B------:R-:W1:Y:S01]  /*17050*/  MUFU.EX2 R110, R110 ;  /* 0x0000006e006e7308 */ /* 0x000e620000000800 */
[----:B------:R-:W-:Y:S02]  /*17060*/  FFMA.FTZ R120, R2, R165, R120 ;  /* 0x000000a502787223 */ /* 0x000fe40000010078 */
[----:B------:R-:W-:Y:S02]  /*17070*/  FADD.FTZ R116, R116, R121 ;  /* 0x0000007974747221 */ /* 0x000fe40000010000 */
[--C-:B------:R-:W-:Y:S01]  /*17080*/  FFMA.FTZ R104, R22, c[0x0][0x23c], -R123.reuse ;  /* 0x00008f0016687a23 */ /* 0x100fe2000001087b */
[----:B------:R-:W-:Y:S01]  /*17090*/  HMMA.16816.F32 R80, R96, R106, R80 ;  /* 0x0000006a6050723c */ /* 0x000fe20000001850 */
[----:B------:R-:W5:Y:S03]  /*170a0*/  LDSM.16.MT88.4 R96, [R137+0x8800] ;  /* 0x008800008960783b */ /* 0x000f660000004200 */
[--C-:B------:R-:W-:Y:S01]  /*170b0*/  FFMA.FTZ R105, R23, c[0x0][0x23c], -R123.reuse ;  /* 0x00008f0017697a23 */ /* 0x100fe2000001087b */
[----:B------:R-:W-:Y:S01]  /*170c0*/  F2FP.PACK_AB R22, R127, R126 ;  /* 0x0000007e7f16723e */ /* 0x000fe200000000ff */
[----:B------:R-:W-:Y:S01]  /*170d0*/  MUFU.EX2 R104, R104 ;  /* 0x0000006800687308 */ /* 0x000fe20000000800 */
[--C-:B------:R-:W-:Y:S01]  /*170e0*/  FFMA.FTZ R106, R26, c[0x0][0x23c], -R123.reuse ;  /* 0x00008f001a6a7a23 */ /* 0x100fe2000001087b */
[----:B----4-:R-:W-:Y:S01]  /*170f0*/  F2FP.PACK_AB R84, R111, R108 ;  /* 0x0000006c6f54723e */ /* 0x010fe200000000ff */
[--C-:B------:R-:W-:Y:S02]  /*17100*/  FFMA.FTZ R107, R27, c[0x0][0x23c], -R123.reuse ;  /* 0x00008f001b6b7a23 */ /* 0x100fe4000001087b */
[----:B------:R-:W-:Y:S01]  /*17110*/  LDSM.16.MT88.4 R24, [R138+0x9000] ;  /* 0x009000008a18783b */ /* 0x000fe20000004200 */
[----:B------:R-:W-:Y:S02]  /*17120*/  FFMA.FTZ R123, R35, c[0x0][0x23c], -R123 ;  /* 0x00008f00237b7a23 */ /* 0x000fe4000001087b */
[----:B------:R-:W-:Y:S02]  /*17130*/  FADD.FTZ R119, R119, R120 ;  /* 0x0000007877777221 */ /* 0x000fe40000010000 */
[----:B------:R-:W4:Y:S01]  /*17140*/  MUFU.EX2 R105, R105 ;  /* 0x0000006900697308 */ /* 0x000f220000000800 */
[----:B-1----:R-:W-:Y:S01]  /*17150*/  F2FP.PACK_AB R86, R115, R110 ;  /* 0x0000006e7356723e */ /* 0x002fe200000000ff */
[----:B------:R-:W-:Y:S04]  /*17160*/  FADD.FTZ R118, R118, R119 ;  /* 0x0000007776767221 */ /* 0x000fe80000010000 */
[----:B------:R-:W-:Y:S02]  /*17170*/  FADD.FTZ R117, R117, R118 ;  /* 0x0000007675757221 */ /* 0x000fe40000010000 */
[C---:B---3--:R-:W-:Y:S02]  /*17180*/  HMMA.16816.F32 R4, R84.reuse, R88, R4 ;  /* 0x000000585404723c */ /* 0x048fe40000001804 */
[----:B------:R-:W-:Y:S03]  /*17190*/  MUFU.EX2 R106, R106 ;  /* 0x0000006a006a7308 */ /* 0x000fe60000000800 */
[----:B------:R-:W-:Y:S03]  /*171a0*/  FADD.FTZ R108, R108, R117 ;  /* 0x000000756c6c7221 */ /* 0x000fe60000010000 */
[C---:B------:R-:W-:Y:S01]  /*171b0*/  HMMA.16816.F32 R8, R84.reuse, R90, R8 ;  /* 0x0000005a5408723c */ /* 0x040fe20000001808 */
[----:B------:R-:W1:Y:S03]  /*171c0*/  LDSM.16.MT88.4 R88, [R136+0x8800] ;  /* 0x008800008858783b */ /* 0x000e660000004200 */
[----:B------:R-:W3:Y:S01]  /*171d0*/  MUFU.EX2 R107, R107 ;  /* 0x0000006b006b7308 */ /* 0x000ee20000000800 */
[----:B------:R-:W-:Y:S01]  /*171e0*/  FADD.FTZ R111, R111, R108 ;  /* 0x0000006c6f6f7221 */ /* 0x000fe20000010000 */
[----:B----4-:R-:W-:Y:S02]  /*171f0*/  F2FP.PACK_AB R21, R105, R104 ;  /* 0x000000686915723e */ /* 0x010fe400000000ff */
[C---:B--2---:R-:W-:Y:S04]  /*17200*/  HMMA.16816.F32 R36, R84.reuse, R92, R36 ;  /* 0x0000005c5424723c */ /* 0x044fe80000001824 */
[----:B------:R-:W-:Y:S02]  /*17210*/  FADD.FTZ R110, R110, R111 ;  /* 0x0000006f6e6e7221 */ /* 0x000fe40000010000 */
[----:B------:R-:W-:Y:S02]  /*17220*/  MUFU.EX2 R124, R124 ;  /* 0x0000007c007c7308 */ /* 0x000fe40000000800 */
[C---:B------:R-:W-:Y:S01]  /*17230*/  HMMA.16816.F32 R40, R84.reuse, R94, R40 ;  /* 0x0000005e5428723c */ /* 0x040fe20000001828 */
[----:B------:R-:W2:Y:S03]  /*17240*/  LDSM.16.MT88.4 R92, [R140+0xa800] ;  /* 0x00a800008c5c783b */ /* 0x000ea60000004200 */
[----:B------:R-:W-:Y:S04]  /*17250*/  FADD.FTZ R115, R115, R110 ;  /* 0x0000006e73737221 */ /* 0x000fe80000010000 */
[----:B------:R-:W4:Y:S01]  /*17260*/  MUFU.EX2 R125, R125 ;  /* 0x0000007d007d7308 */ /* 0x000f220000000800 */
[C---:B-----5:R-:W-:Y:S03]  /*17270*/  HMMA.16816.F32 R44, R84.reuse, R96, R44 ;  /* 0x00000060542c723c */ /* 0x060fe6000000182c */
[----:B---3--:R-:W-:Y:S05]  /*17280*/  F2FP.PACK_AB R23, R107, R106 ;  /* 0x0000006a6b17723e */ /* 0x008fea00000000ff */
[C---:B------:R-:W-:Y:S01]  /*17290*/  HMMA.16816.F32 R48, R84.reuse, R98, R48 ;  /* 0x000000625430723c */ /* 0x040fe20000001830 */
[----:B------:R-:W3:Y:S01]  /*172a0*/  LDSM.16.MT88.4 R96, [R138+0xa800] ;  /* 0x00a800008a60783b */ /* 0x000ee20000004200 */
[----:B------:R-:W5:Y:S06]  /*172b0*/  MUFU.EX2 R172, R123 ;  /* 0x0000007b00ac7308 */ /* 0x000f6c0000000800 */
[C---:B-1----:R-:W-:Y:S04]  /*172c0*/  HMMA.16816.F32 R52, R84.reuse, R88, R52 ;  /* 0x000000585434723c */ /* 0x042fe80000001834 */
[C---:B----4-:R-:W-:Y:S01]  /*172d0*/  F2FP.PACK_AB R20, R125.reuse, R124 ;  /* 0x0000007c7d14723e */ /* 0x050fe200000000ff */
[----:B------:R-:W-:Y:S03]  /*172e0*/  FADD.FTZ R124, R124, R115 ;  /* 0x000000737c7c7221 */ /* 0x000fe60000010000 */
[C---:B------:R-:W-:Y:S01]  /*172f0*/  HMMA.16816.F32 R56, R84.reuse, R90, R56 ;  /* 0x0000005a5438723c */ /* 0x040fe20000001838 */
[----:B------:R-:W1:Y:S03]  /*17300*/  LDSM.16.MT88.4 R88, [R137+0xa800] ;  /* 0x00a800008958783b */ /* 0x000e660000004200 */
        /* <DEDUP_REMOVED lines=9> */
[----:B------:R-:W-:Y:S07]  /*173a0*/  LDSM.16.MT88.4 R88, [R136+0x9000] ;  /* 0x009000008858783b */ /* 0x000fee0000004200 */
[C---:B--2---:R-:W-:Y:S08]  /*173b0*/  HMMA.16816.F32 R16, R84.reuse, R92, R16 ;  /* 0x0000005c5410723c */ /* 0x044ff00000001810 */
[----:B------:R-:W-:Y:S01]  /*173c0*/  HMMA.16816.F32 R80, R84, R94, R80 ;  /* 0x0000005e5450723c */ /* 0x000fe20000001850 */
[----:B------:R-:W1:Y:S07]  /*173d0*/  LDSM.16.MT88.4 R84, [R137+0x9000] ;  /* 0x009000008954783b */ /* 0x000e6e0000004200 */
[C---:B---3--:R-:W-:Y:S01]  /*173e0*/  HMMA.16816.F32 R4, R20.reuse, R96, R4 ;  /* 0x000000601404723c */ /* 0x048fe20000001804 */
[----:B------:R-:W-:Y:S07]  /*173f0*/  LDSM.16.MT88.4 R92, [R140+0x9800] ;  /* 0x009800008c5c783b */ /* 0x000fee0000004200 */
[C---:B------:R-:W-:Y:S08]  /*17400*/  HMMA.16816.F32 R8, R20.reuse, R98, R8 ;  /* 0x000000621408723c */ /* 0x040ff00000001808 */
        /* <DEDUP_REMOVED lines=12> */
[C---:B-1----:R-:W-:Y:S07]  /*174d0*/  HMMA.16816.F32 R68, R20.reuse, R84, R68 ;  /* 0x000000541444723c */ /* 0x042fee0000001844 */
[--C-:B------:R-:W-:Y:S01]  /*174e0*/  FFMA.FTZ R84, R32, c[0x0][0x23c], -R122.reuse ;  /* 0x00008f0020547a23 */ /* 0x100fe2000001087a */
[C---:B------:R-:W-:Y:S03]  /*174f0*/  HMMA.16816.F32 R72, R20.reuse, R86, R72 ;  /* 0x000000561448723c */ /* 0x040fe60000001848 */
[----:B------:R-:W-:Y:S01]  /*17500*/  MUFU.EX2 R123, R84 ;  /* 0x00000054007b7308 */ /* 0x000fe20000000800 */
[----:B------:R-:W-:Y:S02]  /*17510*/  FFMA.FTZ R122, R33, c[0x0][0x23c], -R122 ;  /* 0x00008f00217a7a23 */ /* 0x000fe4000001087a */
[----:B------:R-:W1:Y:S02]  /*17520*/  LDSM.16.MT88.4 R32, [R137+0x9800] ;  /* 0x009800008920783b */ /* 0x000e640000004200 */
[C---:B---3--:R-:W-:Y:S05]  /*17530*/  HMMA.16816.F32 R76, R20.reuse, R88, R76 ;  /* 0x00000058144c723c */ /* 0x048fea000000184c */
[----:B------:R-:W3:Y:S03]  /*17540*/  MUFU.EX2 R122, R122 ;  /* 0x0000007a007a7308 */ /* 0x000ee60000000800 */
[C---:B------:R-:W-:Y:S01]  /*17550*/  HMMA.16816.F32 R12, R20.reuse, R90, R12 ;  /* 0x0000005a140c723c */ /* 0x040fe2000000180c */
[----:B------:R-:W-:Y:S07]  /*17560*/  LDSM.16.MT88.4 R88, [R137+0xb800] ;  /* 0x00b800008958783b */ /* 0x000fee0000004200 */
[C---:B--2---:R-:W-:Y:S08]  /*17570*/  HMMA.16816.F32 R16, R20.reuse, R24, R16 ;  /* 0x000000181410723c */ /* 0x044ff00000001810 */
[----:B------:R-:W-:Y:S01]  /*17580*/  HMMA.16816.F32 R80, R20, R26, R80 ;  /* 0x0000001a1450723c */ /* 0x000fe20000001850 */
[----:B------:R-:W-:Y:S06]  /*17590*/  LDSM.16.MT88.4 R24, [R138+0xb800] ;  /* 0x00b800008a18783b */ /* 0x000fec0000004200 */
[----:B------:R-:W-:Y:S02]  /*175a0*/  F2FP.PACK_AB R21, R170, R167 ;  /* 0x000000a7aa15723e */ /* 0x000fe400000000ff */
[----:B-----5:R-:W-:Y:S03]  /*175b0*/  F2FP.PACK_AB R23, R172, R171 ;  /* 0x000000abac17723e */ /* 0x020fe600000000ff */
[----:B------:R-:W-:Y:S02]  /*175c0*/  F2FP.PACK_AB R20, R174, R173 ;  /* 0x000000adae14723e */ /* 0x000fe400000000ff */
[----:B---3--:R-:W-:Y:S07]  /*175d0*/  F2FP.PACK_AB R22, R122, R123 ;  /* 0x0000007b7a16723e */ /* 0x008fee00000000ff */
        /* <DEDUP_REMOVED lines=11> */
[C---:B---3--:R-:W-:Y:S07]  /*17690*/  HMMA.16816.F32 R60, R20.reuse, R8, R60 ;  /* 0x00000008143c723c */ /* 0x048fee000000183c */
[----:B------:R-:W-:Y:S01]  /*176a0*/  FADD.FTZ R9, R103, R116 ;  /* 0x0000007467097221 */ /* 0x000fe20000010000 */
[C---:B------:R-:W-:Y:S04]  /*176b0*/  HMMA.16816.F32 R64, R20.reuse, R10, R64 ;  /* 0x0000000a1440723c */ /* 0x040fe80000001840 */
[----:B------:R-:W-:Y:S01]  /*176c0*/  MOV R103, R100 ;  /* 0x0000006400677202 */ /* 0x000fe20000000f00 */
[----:B------:R-:W-:Y:S03]  /*176d0*/  FADD.FTZ R9, R102, R9 ;  /* 0x0000000966097221 */ /* 0x000fe60000010000 */
        /* <DEDUP_REMOVED lines=11> */
[----:B------:R-:W-:Y:S03]  /*17790*/  FADD.FTZ R2, R106, R105 ;  /* 0x000000696a027221 */ /* 0x000fe60000010000 */
[----:B------:R-:W-:Y:S01]  /*177a0*/  FADD.FTZ R4, R126, R125 ;  /* 0x0000007d7e047221 */ /* 0x000fe20000010000 */
[----:B------:R-:W-:Y:S04]  /*177b0*/  HMMA.16816.F32 R80, R20, R6, R80 ;  /* 0x000000061450723c */ /* 0x000fe80000001850 */
[----:B------:R-:W-:Y:S02]  /*177c0*/  FADD.FTZ R2, R107, R2 ;  /* 0x000000026b027221 */ /* 0x000fe40000010000 */
[----:B------:R-:W-:Y:S02]  /*177d0*/  FADD.FTZ R4, R127, R4 ;  /* 0x000000047f047221 */ /* 0x000fe40000010000 */
[----:B------:R-:W-:Y:S01]  /*177e0*/  FADD.FTZ R167, R167, R2 ;  /* 0x00000002a7a77221 */ /* 0x000fe20000010000 */
[----:B------:R-:W-:Y:S03]  /*177f0*/  MOV R2, R3 ;  /* 0x0000000300027202 */ /* 0x000fe60000000f00 */
        /* <DEDUP_REMOVED lines=8> */
.L_x_7929:
        /* <DEDUP_REMOVED lines=39> */
[C---:B-1----:R-:W-:Y:S01]  /*17af0*/  FMUL.FTZ R99, R6.reuse, R99 ;  /* 0x0000006306637220 */ /* 0x042fe20000410000 */
[----:B------:R-:W-:Y:S01]  /*17b00*/  LEA.HI R15, R11, R11, RZ, 0x1 ;  /* 0x0000000b0b0f7211 */ /* 0x000fe200078f08ff */
[----:B------:R-:W-:Y:S01]  /*17b10*/  FMUL.FTZ R98, R6, R98 ;  /* 0x0000006206627220 */ /* 0x000fe20000410000 */
[----:B------:R-:W-:Y:S01]  /*17b20*/  ISETP.NE.U32.AND P0, PT, R14, 0x1, PT ;  /* 0x000000010e00780c */ /* 0x000fe20003f05070 */
[C---:B------:R-:W-:Y:S01]  /*17b30*/  FMUL.FTZ R95, R6.reuse, R95 ;  /* 0x0000005f065f7220 */ /* 0x040fe20000410000 */
[----:B------:R-:W-:Y:S01]  /*17b40*/  LOP3.LUT R17, R17, 0x1c0, RZ, 0xc0, !PT ;  /* 0x000001c011117812 */ /* 0x000fe200078ec0ff */
[C---:B------:R-:W-:Y:S01]  /*17b50*/  FMUL.FTZ R94, R6.reuse, R94 ;  /* 0x0000005e065e7220 */ /* 0x040fe20000410000 */
[----:B------:R-:W-:Y:S01]  /*17b60*/  LOP3.LUT R13, R13, 0x1c0, RZ, 0xc0, !PT ;  /* 0x000001c00d0d7812 */ /* 0x000fe200078ec0ff */
[C---:B------:R-:W-:Y:S01]  /*17b70*/  FMUL.FTZ R39, R6.reuse, R39 ;  /* 0x0000002706277220 */ /* 0x040fe20000410000 */
[----:B------:R-:W-:Y:S01]  /*17b80*/  SHF.L.U32 R14, R15, 0x2, RZ ;  /* 0x000000020f0e7819 */ /* 0x000fe200000006ff */
[C---:B------:R-:W-:Y:S01]  /*17b90*/  FMUL.FTZ R38, R6.reuse, R38 ;  /* 0x0000002606267220 */ /* 0x040fe20000410000 */
[----:B------:R-:W-:Y:S01]  /*17ba0*/  LEA.HI R17, R17, R17, RZ, 0x1d ;  /* 0x0000001111117211 */ /* 0x000fe200078fe8ff */
[C---:B------:R-:W-:Y:S01]  /*17bb0*/  FMUL.FTZ R43, R6.reuse, R43 ;  /* 0x0000002b062b7220 */ /* 0x040fe20000410000 */
[----:B------:R-:W-:Y:S01]  /*17bc0*/  LOP3.LUT R14, R13, 0x38, R14, 0xf8, !PT ;  /* 0x000000380d0e7812 */ /* 0x000fe200078ef80e */
[C---:B------:R-:W-:Y:S01]  /*17bd0*/  FMUL.FTZ R42, R6.reuse, R42 ;  /* 0x0000002a062a7220 */ /* 0x040fe20000410000 */
[----:B------:R-:W-:Y:S01]  /*17be0*/  SHF.R.U32.HI R13, RZ, 0x3, R13 ;  /* 0x00000003ff0d7819 */ /* 0x000fe2000001160d */
[C---:B------:R-:W-:Y:S01]  /*17bf0*/  FMUL.FTZ R47, R6.reuse, R47 ;  /* 0x0000002f062f7220 */ /* 0x040fe20000410000 */
[----:B------:R-:W-:Y:S01]  /*17c00*/  LOP3.LUT R16, R15, 0xffffffe, RZ, 0xc0, !PT ;  /* 0x0ffffffe0f107812 */ /* 0x000fe200078ec0ff */
[----:B------:R-:W-:Y:S01]  /*17c10*/  FMUL.FTZ R46, R6, R46 ;  /* 0x0000002e062e7220 */ /* 0x000fe20000410000 */
[----:B------:R-:W-:Y:S01]  /*17c20*/  LEA R12, R12, R17, 0x1 ;  /* 0x000000110c0c7211 */ /* 0x000fe200078e08ff */
[----:B------:R-:W-:Y:S01]  /*17c30*/  FMUL.FTZ R51, R6, R51 ;  /* 0x0000003306337220 */ /* 0x000fe20000410000 */
[----:B------:R-:W-:Y:S01]  /*17c40*/  LOP3.LUT R13, R14, R13, RZ, 0x3c, !PT ;  /* 0x0000000d0e0d7212 */ /* 0x000fe200078e3cff */
[C---:B------:R-:W-:Y:S01]  /*17c50*/  FMUL.FTZ R50, R6.reuse, R50 ;  /* 0x0000003206327220 */ /* 0x040fe20000410000 */
[----:B------:R-:W-:Y:S01]  /*17c60*/  IADD3 R16, R11, -R16, RZ ;  /* 0x800000100b107210 */ /* 0x000fe20007ffe0ff */
[C---:B------:R-:W-:Y:S01]  /*17c70*/  FMUL.FTZ R55, R6.reuse, R55 ;  /* 0x0000003706377220 */ /* 0x040fe20000410000 */
[----:B------:R-:W-:Y:S01]  /*17c80*/  R2P PR, R5, 0x6 ;  /* 0x0000000605007804 */ /* 0x000fe20000000000 */
[----:B------:R-:W-:Y:S01]  /*17c90*/  FMUL.FTZ R54, R6, R54 ;  /* 0x0000003606367220 */ /* 0x000fe20000410000 */
[----:B------:R-:W-:Y:S01]  /*17ca0*/  LEA R5, R16, R13, 0x2 ;  /* 0x0000000d10057211 */ /* 0x000fe200078e10ff */
[C---:B------:R-:W-:Y:S01]  /*17cb0*/  FMUL.FTZ R59, R6.reuse, R59 ;  /* 0x0000003b063b7220 */ /* 0x040fe20000410000 */
[----:B------:R-:W-:Y:S01]  /*17cc0*/  MOV R13, 0x80 ;  /* 0x00000080000d7802 */ /* 0x000fe20000000f00 */
[C---:B------:R-:W-:Y:S01]  /*17cd0*/  FMUL.FTZ R58, R6.reuse, R58 ;  /* 0x0000003a063a7220 */ /* 0x040fe20000410000 */
[----:B------:R-:W-:Y:S01]  /*17ce0*/  STS.64 [R12.X4+0x800], R98 ;  /* 0x000800620c007388 */ /* 0x000fe20000004a00 */
[C---:B------:R-:W-:Y:S01]  /*17cf0*/  FMUL.FTZ R63, R6.reuse, R63 ;  /* 0x0000003f063f7220 */ /* 0x040fe20000410000 */
[----:B------:R-:W-:Y:S01]  /*17d00*/  SEL R13, R13, 0xffffff80, !P2 ;  /* 0xffffff800d0d7807 */ /* 0x000fe20005000000 */
[C---:B------:R-:W-:Y:S01]  /*17d10*/  FMUL.FTZ R62, R6.reuse, R62 ;  /* 0x0000003e063e7220 */ /* 0x040fe20000410000 */
[----:B------:R-:W-:Y:S01]  /*17d20*/  @P4 MUFU.LG2 R4, R4 ;  /* 0x0000000400044308 */ /* 0x000fe20000000c00 */
[----:B------:R-:W-:-:S02]  /*17d30*/  FMUL.FTZ R67, R6, R67 ;  /* 0x0000004306437220 */ /* 0x000fc40000410000 */
[C---:B------:R-:W-:Y:S02]  /*17d40*/  FMUL.FTZ R66, R6.reuse, R66 ;  /* 0x0000004206427220 */ /* 0x040fe40000410000 */
[C---:B------:R-:W-:Y:S02]  /*17d50*/  FMUL.FTZ R71, R6.reuse, R71 ;  /* 0x0000004706477220 */ /* 0x040fe40000410000 */
[C---:B------:R-:W-:Y:S01]  /*17d60*/  FMUL.FTZ R70, R6.reuse, R70 ;  /* 0x0000004606467220 */ /* 0x040fe20000410000 */
[----:B------:R-:W1:Y:S01]  /*17d70*/  @P3 MUFU.LG2 R2, R2 ;  /* 0x0000000200023308 */ /* 0x000e620000000c00 */
        /* <DEDUP_REMOVED lines=11> */
[C---:B--2---:R-:W-:Y:S02]  /*17e30*/  FMUL.FTZ R96, R7.reuse, R96 ;  /* 0x0000006007607220 */ /* 0x044fe40000410000 */
[C---:B------:R-:W-:Y:S01]  /*17e40*/  FMUL.FTZ R97, R7.reuse, R97 ;  /* 0x0000006107617220 */ /* 0x040fe20000410000 */
[C---:B------:R-:W-:Y:S01]  /*17e50*/  IADD3 R14, R6.reuse, -0x20, RZ ;  /* 0xffffffe0060e7810 */ /* 0x040fe20007ffe0ff */
[C---:B------:R-:W-:Y:S01]  /*17e60*/  FMUL.FTZ R92, R7.reuse, R92 ;  /* 0x0000005c075c7220 */ /* 0x040fe20000410000 */
[C---:B------:R-:W-:Y:S01]  /*17e70*/  @P0 IADD3 R14, R6.reuse, 0x20, RZ ;  /* 0x00000020060e0810 */ /* 0x040fe20007ffe0ff */
[C---:B------:R-:W-:Y:S01]  /*17e80*/  FMUL.FTZ R93, R7.reuse, R93 ;  /* 0x0000005d075d7220 */ /* 0x040fe20000410000 */
[----:B------:R-:W-:Y:S01]  /*17e90*/  STS.64 [R12.X4], R96 ;  /* 0x000000600c007388 */ /* 0x000fe20000004a00 */
[C---:B------:R-:W-:Y:S01]  /*17ea0*/  FMUL.FTZ R36, R7.reuse, R36 ;  /* 0x0000002407247220 */ /* 0x040fe20000410000 */
[----:B------:R-:W-:Y:S01]  /*17eb0*/  IADD3 R17, R6, R13, RZ ;  /* 0x0000000d06117210 */ /* 0x000fe20007ffe0ff */
[C---:B------:R-:W-:Y:S01]  /*17ec0*/  FMUL.FTZ R37, R7.reuse, R37 ;  /* 0x0000002507257220 */ /* 0x040fe20000410000 */
[----:B------:R2:W-:Y:S01]  /*17ed0*/  STS.64 [R14], R92 ;  /* 0x0000005c0e007388 */ /* 0x0005e20000000a00 */
[----:B------:R-:W-:Y:S01]  /*17ee0*/  FMUL.FTZ R40, R7, R40 ;  /* 0x0000002807287220 */ /* 0x000fe20000410000 */
[----:B------:R-:W-:Y:S01]  /*17ef0*/  IADD3 R18, R13, R14, RZ ;  /* 0x0000000e0d127210 */ /* 0x000fe20007ffe0ff */
        /* <DEDUP_REMOVED lines=14> */
[----:B--2---:R-:W2:Y:S01]  /*17fe0*/  S2R R92, SR_CTAID.Z ;  /* 0x00000000005c7919 */ /* 0x004ea20000002700 */
        /* <DEDUP_REMOVED lines=13> */
[----:B-1----:R-:W-:-:S03]  /*180c0*/  @P3 FMUL.FTZ R2, R2, 0.69314718246459960938 ;  /* 0x3f31721802023820 */ /* 0x002fc60000410000 */
[----:B------:R-:W-:-:S04]  /*180d0*/  SEL R7, R7, 0xffffffc0, !P1 ;  /* 0xffffffc007077807 */ /* 0x000fc80004800000 */
[----:B------:R-:W-:Y:S02]  /*180e0*/  IADD3 R15, R6, R7, RZ ;  /* 0x00000007060f7210 */ /* 0x000fe40007ffe0ff */
[----:B------:R-:W1:Y:S01]  /*180f0*/  S2R R6, SR_CTAID.Y ;  /* 0x0000000000067919 */ /* 0x000e620000002600 */
        /* <DEDUP_REMOVED lines=8> */
[----:B------:R-:W-:Y:S01]  /*18180*/  STS.64 [R17+0x800], R46 ;  /* 0x0008002e11007388 */ /* 0x000fe20000000a00 */
[----:B-1----:R-:W-:-:S03]  /*18190*/  IMAD R6, R6, c[0x0][0x210], R153 ;  /* 0x0000840006067a24 */ /* 0x002fc600078e0299 */
        /* <DEDUP_REMOVED lines=8> */
[----:B------:R-:W1:Y:S04]  /*18220*/  S2R R7, SR_CTAID.X ;  /* 0x0000000000077919 */ /* 0x000e680000002500 */
        /* <DEDUP_REMOVED lines=18> */
[----:B--2---:R-:W-:Y:S01]  /*18350*/  IMAD R77, R77, c[0x0][0x1c0], R92 ;  /* 0x000070004d4d7a24 */ /* 0x004fe200078e025c */
[----:B-1----:R-:W-:Y:S02]  /*18360*/  SHF.L.U32 R9, R7, 0x6, RZ ;  /* 0x0000000607097819 */ /* 0x002fe400000006ff */
        /* <DEDUP_REMOVED lines=43> */
.L_x_7935:
[----:B--234-:R-:W-:Y:S05]  /*18620*/  BSYNC B0 ;  /* 0x0000000000007941 */ /* 0x01cfea0003800000 */
.L_x_7934:
        /* <DEDUP_REMOVED lines=16> */
.L_x_7937:
[----:B------:R-:W-:Y:S05]  /*18730*/  BSYNC B0 ;  /* 0x0000000000007941 */ /* 0x000fea0003800000 */
.L_x_7936:
        /* <DEDUP_REMOVED lines=8> */
.L_x_7939:
[----:B------:R-:W-:Y:S05]  /*187c0*/  BSYNC B0 ;  /* 0x0000000000007941 */ /* 0x000fea0003800000 */
.L_x_7938:
        /* <DEDUP_REMOVED lines=8> */
.L_x_7941:
[----:B------:R-:W-:Y:S05]  /*18850*/  BSYNC B0 ;  /* 0x0000000000007941 */ /* 0x000fea0003800000 */
.L_x_7940:
        /* <DEDUP_REMOVED lines=8> */
.L_x_7943:
[----:B------:R-:W-:Y:S05]  /*188e0*/  BSYNC B0 ;  /* 0x0000000000007941 */ /* 0x000fea0003800000 */
.L_x_7942:
        /* <DEDUP_REMOVED lines=8> */
.L_x_7945:
[----:B------:R-:W-:Y:S05]  /*18970*/  BSYNC B0 ;  /* 0x0000000000007941 */ /* 0x000fea0003800000 */
.L_x_7944:
        /* <DEDUP_REMOVED lines=8> */
.L_x_7947:
[----:B------:R-:W-:Y:S05]  /*18a00*/  BSYNC B0 ;  /* 0x0000000000007941 */ /* 0x000fea0003800000 */
.L_x_7946:
        /* <DEDUP_REMOVED lines=8> */
.L_x_7949:
[----:B------:R-:W-:Y:S05]  /*18a90*/  BSYNC B0 ;  /* 0x0000000000007941 */ /* 0x000fea0003800000 */
.L_x_7948:
        /* <DEDUP_REMOVED lines=9> */
.L_x_7950:
        /* <DEDUP_REMOVED lines=13> */
.L_x_8286:


//--------------------- .text._ZN5flash24flash_fwd_splitkv_kernelI23Flash_fwd_kernel_traitsILi128ELi64ELi64ELi4ELb0ELb0EN7cutlass6half_tE19Flash_kernel_traitsILi128ELi64ELi64ELi4ES3_EELb1ELb0ELb1ELb0ELb0ELb1ELb1ELb1EEEvNS_16Flash_fwd_paramsE --------------------------
	.section	.text._ZN5flash24flash_fwd_splitkv_kernelI23Flash_fwd_kernel_traitsILi128ELi64ELi64ELi4ELb0ELb0EN7cutlass6half_tE19Flash_kernel_traitsILi128ELi64ELi64ELi4ES3_EELb1ELb0ELb1ELb0ELb0ELb1ELb1ELb1EEEvNS_16Flash_fwd_paramsE,"ax",@progbits
	.sectioninfo	@"SHI_REGISTERS=196"
	.align	128
        .global         _ZN5flash24flash_fwd_splitkv_kernelI23Flash_fwd_kernel_traitsILi128ELi64ELi64ELi4ELb0ELb0EN7cutlass6half_tE19Flash_kernel_traitsILi128ELi64ELi64ELi4ES3_EELb1ELb0ELb1ELb0ELb0ELb1ELb1ELb1EEEvNS_16Flash_fwd_paramsE
        .type           _ZN5flash24flash_fwd_splitkv_kernelI23Flash_fwd_kernel_traitsILi128ELi64ELi64ELi4ELb0ELb0EN7cutlass6half_tE19Flash_kernel_traitsILi128ELi64ELi64ELi4ES3_EELb1ELb0ELb1ELb0ELb0ELb1ELb1ELb1EEEvNS_16Flash_fwd_paramsE,@function
        .size           _ZN5flash24flash_fwd_splitkv_kernelI23Flash_fwd_kernel_traitsILi128ELi64ELi64ELi4ELb0ELb0EN7cutlass6half_tE19Flash_kernel_traitsILi128ELi64ELi64ELi4ES3_EELb1ELb0ELb1ELb0ELb0ELb1ELb1ELb1EEEvNS_16Flash_fwd_paramsE,(.L_x_8287 - _ZN5flash24flash_fwd_splitkv_kernelI23Flash_fwd_kernel_traitsILi128ELi64ELi64ELi4ELb0ELb0EN7cutlass6half_tE19Flash_kernel_traitsILi128ELi64ELi64ELi4ES3_EELb1ELb0ELb1ELb0ELb0ELb1ELb1ELb1EEEvNS_16Flash_fwd_paramsE)
        .other          _ZN5flash24flash_fwd_splitkv_kernelI23Flash_fwd_kernel_traitsILi128ELi64ELi64ELi4ELb0ELb0EN7cutlass6half_tE19Flash_kernel_traitsILi128ELi64ELi64ELi4ES3_EELb1ELb0ELb1ELb0ELb0ELb1ELb1ELb1EEEvNS_16Flash_fwd_paramsE,@"STO_CUDA_ENTRY STV_DEFAULT"
_ZN5flash24flash_fwd_splitkv_kernelI23Flash_fwd_kernel_traitsILi128ELi64ELi64ELi4ELb0ELb0EN7cutlass6half_tE19Flash_kernel_traitsILi128ELi64ELi64ELi4ES3_EELb1ELb0ELb1ELb0ELb0ELb1ELb1ELb1EEEvNS_16Flash_fwd_paramsE:
.text._ZN5flash24flash_fwd_splitkv_kernelI23Flash_fwd_kernel_traitsILi128ELi64ELi64ELi4ELb0ELb0EN7cutlass6half_tE19Flash_kernel_traitsILi128ELi64ELi64ELi4ES3_EELb1ELb0ELb1ELb0ELb0ELb1ELb1ELb1EEEvNS_16Flash_fwd_paramsE:
        /* <DEDUP_REMOVED lines=53> */
.L_x_7951:
[----:B-1-34-:R-:W-:Y:S02]  /*0350*/  MOV R3, c[0x0][0x218] ;  /* 0x0000860000037a02 */ /* 0x01afe40000000f00 */
.L_x_7952:
        /* <DEDUP_REMOVED lines=84> */
.L_x_7955:
[----:B------:R-:W-:Y:S05]  /*08a0*/  BSYNC B0 ;  /* 0x0000000000007941 */ /* 0x000fea0003800000 */
.L_x_7954:
        /* <DEDUP_REMOVED lines=8> */
.L_x_7957:
[----:B------:R-:W-:Y:S05]  /*0930*/  BSYNC B0 ;  /* 0x0000000000007941 */ /* 0x000fea0003800000 */
.L_x_7956:
        /* <DEDUP_REMOVED lines=8> */
.L_x_7959:
[----:B------:R-:W-:Y:S05]  /*09c0*/  BSYNC B0 ;  /* 0x0000000000007941 */ /* 0x000fea0003800000 */
.L_x_7958:
        /* <DEDUP_REMOVED lines=8> */
.L_x_7961:
[----:B------:R-:W-:Y:S05]  /*0a50*/  BSYNC B0 ;  /* 0x0000000000007941 */ /* 0x000fea0003800000 */
.L_x_7960:
        /* <DEDUP_REMOVED lines=8> */
.L_x_7963:
[----:B------:R-:W-:Y:S05]  /*0ae0*/  BSYNC B0 ;  /* 0x0000000000007941 */ /* 0x000fea0003800000 */
.L_x_7962:
        /* <DEDUP_REMOVED lines=8> */
.L_x_7965:
[----:B------:R-:W-:Y:S05]  /*0b70*/  BSYNC B0 ;  /* 0x0000000000007941 */ /* 0x000fea0003800000 */
.L_x_7964:
        /* <DEDUP_REMOVED lines=8> */
.L_x_7967:
[----:B------:R-:W-:Y:S05]  /*0c00*/  BSYNC B0 ;  /* 0x0000000000007941 */ /* 0x000fea0003800000 */
.L_x_7966:
        /* <DEDUP_REMOVED lines=8> */
.L_x_7969:
[----:B------:R-:W-:Y:S05]  /*0c90*/  BSYNC B0 ;  /* 0x0000000000007941 */ /* 0x000fea0003800000 */
.L_x_7968:
        /* <DEDUP_REMOVED lines=32> */
.L_x_7953:
        /* <DEDUP_REMOVED lines=93> */
.L_x_7970:
        /* <DEDUP_REMOVED lines=17> */
.L_x_7972:
        /* <DEDUP_REMOVED lines=54> */
.L_x_7971:
        /* <DEDUP_REMOVED lines=227> */
.L_x_8042:
        /* <DEDUP_REMOVED lines=15> */
.L_x_7975:
[----:B------:R-:W-:Y:S05]  /*2800*/  BSYNC B0 ;  /* 0x0000000000007941 */ /* 0x000fea0003800000 */
.L_x_7974:
        /* <DEDUP_REMOVED lines=15> */
.L_x_7977:
[----:B------:R-:W-:Y:S05]  /*2900*/  BSYNC B0 ;  /* 0x0000000000007941 */ /* 0x000fea0003800000 */
.L_x_7976:
        /* <DEDUP_REMOVED lines=15> */
.L_x_7979:
[----:B------:R-:W-:Y:S05]  /*2a00*/  BSYNC B0 ;  /* 0x0000000000007941 */ /* 0x000fea0003800000 */
.L_x_7978:
        /* <DEDUP_REMOVED lines=15> */
.L_x_7981:
[----:B------:R-:W-:Y:S05]  /*2b00*/  BSYNC B0 ;  /* 0x0000000000007941 */ /* 0x000fea0003800000 */
.L_x_7980:
        /* <DEDUP_REMOVED lines=66> */
.L_x_7987:
[----:B------:R-:W-:Y:S05]  /*2f30*/  BSYNC B0 ;  /* 0x0000000000007941 */ /* 0x000fea0003800000 */
.L_x_7986:
        /* <DEDUP_REMOVED lines=54> */
.L_x_7985:
[----:B------:R-:W-:Y:S05]  /*32a0*/  BSYNC B1 ;  /* 0x0000000000017941 */ /* 0x000fea0003800000 */
.L_x_7984:
        /* <DEDUP_REMOVED lines=64> */
.L_x_7991:
[----:B------:R-:W-:Y:S05]  /*36b0*/  BSYNC B0 ;  /* 0x0000000000007941 */ /* 0x000fea0003800000 */
.L_x_7990:
        /* <DEDUP_REMOVED lines=56> */
.L_x_7989:
[----:B------:R-:W-:Y:S05]  /*3a40*/  BSYNC B1 ;  /* 0x0000000000017941 */ /* 0x000fea0003800000 */
.L_x_7988:
        /* <DEDUP_REMOVED lines=64> */
.L_x_7995:
[----:B------:R-:W-:Y:S05]  /*3e50*/  BSYNC B0 ;  /* 0x0000000000007941 */ /* 0x000fea0003800000 */
.L_x_7994:
        /* <DEDUP_REMOVED lines=56> */
.L_x_7993:
[----:B------:R-:W-:Y:S05]  /*41e0*/  BSYNC B1 ;  /* 0x0000000000017941 */ /* 0x000fea0003800000 */
.L_x_7992:
        /* <DEDUP_REMOVED lines=68> */
.L_x_7999:
[----:B------:R-:W-:Y:S05]  /*4630*/  BSYNC B0 ;  /* 0x0000000000007941 */ /* 0x000fea0003800000 */
.L_x_7998:
        /* <DEDUP_REMOVED lines=56> */
.L_x_7997:
[----:B------:R-:W-:Y:S05]  /*49c0*/  BSYNC B1 ;  /* 0x0000000000017941 */ /* 0x000fea0003800000 */
.L_x_7996:
        /* <DEDUP_REMOVED lines=9> */
.L_x_7983:
        /* <DEDUP_REMOVED lines=95> */
.L_x_8006:
[----:B------:R-:W-:Y:S05]  /*5050*/  BSYNC B0 ;  /* 0x0000000000007941 */ /* 0x000fea0003800000 */
.L_x_8005:
[----:B------:R-:W-:Y:S05]  /*5060*/  MOV R89, R87 ;  /* 0x0000005700597202 */ /* 0x000fea0000000f00 */
[----:B-----5:R2:W-:Y:S02]  /*5070*/  STG.E.128 [R88.64], R36 ;  /* 0x0000002458007986 */ /* 0x0205e4000c101d06 */
.L_x_8004:
[----:B------:R-:W-:Y:S05]  /*5080*/  BSYNC B1 ;  /* 0x0000000000017941 */ /* 0x000fea0003800000 */
.L_x_8003:
        /* <DEDUP_REMOVED lines=93> */
.L_x_8008:
[----:B------:R-:W-:Y:S05]  /*5660*/  BSYNC B0 ;  /* 0x0000000000007941 */ /* 0x000fea0003800000 */
.L_x_8007:
[----:B------:R-:W-:Y:S05]  /*5670*/  MOV R89, R87 ;  /* 0x0000005700597202 */ /* 0x000fea0000000f00 */
[----:B-----5:R3:W-:Y:S02]  /*5680*/  STG.E.128 [R88.64+0x80], R36 ;  /* 0x0000802458007986 */ /* 0x0207e4000c101d06 */
.L_x_8002:
[----:B------:R-:W-:Y:S05]  /*5690*/  BSYNC B2 ;  /* 0x0000000000027941 */ /* 0x000fea0003800000 */
.L_x_8001:
        /* <DEDUP_REMOVED lines=100> */
.L_x_8014:
[----:B------:R-:W-:Y:S05]  /*5ce0*/  BSYNC B0 ;  /* 0x0000000000007941 */ /* 0x000fea0003800000 */
.L_x_8013:
[C---:B------:R-:W-:Y:S04]  /*5cf0*/  LEA R2, P0, R149.reuse, R88, 0x1 ;  /* 0x0000005895027211 */ /* 0x040fe800078008ff */
[----:B------:R-:W-:Y:S05]  /*5d00*/  LEA.HI.X R3, R149, R87, R148, 0x1, P0 ;  /* 0x0000005795037211 */ /* 0x000fea00000f0c94 */
[----:B-----5:R1:W-:Y:S04]  /*5d10*/  STG.E.128 [R2.64], R32 ;  /* 0x0000002002007986 */ /* 0x0203e8000c101d06 */
.L_x_8012:
[----:B------:R-:W-:Y:S05]  /*5d20*/  BSYNC B1 ;  /* 0x0000000000017941 */ /* 0x000fea0003800000 */
.L_x_8011:
        /* <DEDUP_REMOVED lines=97> */
.L_x_8016:
[----:B------:R-:W-:Y:S05]  /*6340*/  BSYNC B0 ;  /* 0x0000000000007941 */ /* 0x000fea0003800000 */
.L_x_8015:
[C---:B------:R-:W-:Y:S04]  /*6350*/  LEA R2, P0, R72.reuse, R88, 0x1 ;  /* 0x0000005848027211 */ /* 0x040fe800078008ff */
[----:B------:R-:W-:Y:S05]  /*6360*/  LEA.HI.X R3, R72, R87, R73, 0x1, P0 ;  /* 0x0000005748037211 */ /* 0x000fea00000f0c49 */
[----:B-----5:R4:W-:Y:S04]  /*6370*/  STG.E.128 [R2.64], R32 ;  /* 0x0000002002007986 */ /* 0x0209e8000c101d06 */
.L_x_8010:
[----:B------:R-:W-:Y:S05]  /*6380*/  BSYNC B2 ;  /* 0x0000000000027941 */ /* 0x000fea0003800000 */
.L_x_8009:
        /* <DEDUP_REMOVED lines=100> */
.L_x_8022:
[----:B------:R-:W-:Y:S05]  /*69d0*/  BSYNC B0 ;  /* 0x0000000000007941 */ /* 0x000fea0003800000 */
.L_x_8021:
[C---:B------:R-:W-:Y:S04]  /*69e0*/  LEA R2, P0, R156.reuse, R88, 0x1 ;  /* 0x000000589c027211 */ /* 0x040fe800078008ff */
[----:B------:R-:W-:Y:S05]  /*69f0*/  LEA.HI.X R3, R156, R87, R67, 0x1, P0 ;  /* 0x000000579c037211 */ /* 0x000fea00000f0c43 */
[----:B-----5:R4:W-:Y:S04]  /*6a00*/  STG.E.128 [R2.64], R32 ;  /* 0x0000002002007986 */ /* 0x0209e8000c101d06 */
.L_x_8020:
[----:B------:R-:W-:Y:S05]  /*6a10*/  BSYNC B1 ;  /* 0x0000000000017941 */ /* 0x000fea0003800000 */
.L_x_8019:
        /* <DEDUP_REMOVED lines=97> */
.L_x_8024:
[----:B------:R-:W-:Y:S05]  /*7030*/  BSYNC B0 ;  /* 0x0000000000007941 */ /* 0x000fea0003800000 */
.L_x_8023:
[C---:B------:R-:W-:Y:S04]  /*7040*/  LEA R2, P0, R74.reuse, R88, 0x1 ;  /* 0x000000584a027211 */ /* 0x040fe800078008ff */
[----:B------:R-:W-:Y:S05]  /*7050*/  LEA.HI.X R3, R74, R87, R75, 0x1, P0 ;  /* 0x000000574a037211 */ /* 0x000fea00000f0c4b */
[----:B-----5:R4:W-:Y:S04]  /*7060*/  STG.E.128 [R2.64], R32 ;  /* 0x0000002002007986 */ /* 0x0209e8000c101d06 */
.L_x_8018:
[----:B------:R-:W-:Y:S05]  /*7070*/  BSYNC B2 ;  /* 0x0000000000027941 */ /* 0x000fea0003800000 */
.L_x_8017:
        /* <DEDUP_REMOVED lines=102> */
.L_x_8030:
[----:B------:R-:W-:Y:S05]  /*76e0*/  BSYNC B0 ;  /* 0x0000000000007941 */ /* 0x000fea0003800000 */
.L_x_8029:
[C---:B------:R-:W-:Y:S01]  /*76f0*/  IMAD R0, R159.reuse, c[0x0][0x19c], RZ ;  /* 0x000067009f007a24 */ /* 0x040fe200078e02ff */
[----:B--23--:R-:W-:Y:S05]  /*7700*/  MOV R89, R87 ;  /* 0x0000005700597202 */ /* 0x00cfea0000000f00 */
[----:B------:R-:W-:Y:S05]  /*7710*/  IMAD.WIDE.U32 R2, R159, c[0x0][0x198], R88 ;  /* 0x000066009f027a25 */ /* 0x000fea00078e0058 */
[----:B------:R-:W-:Y:S05]  /*7720*/  IADD3 R3, R3, R0, RZ ;  /* 0x0000000003037210 */ /* 0x000fea0007ffe0ff */
[----:B-----5:R2:W-:Y:S02]  /*7730*/  STG.E.128 [R2.64], R32 ;  /* 0x0000002002007986 */ /* 0x0205e4000c101d06 */
.L_x_8028:
[----:B------:R-:W-:Y:S05]  /*7740*/  BSYNC B1 ;  /* 0x0000000000017941 */ /* 0x000fea0003800000 */
.L_x_8027:
        /* <DEDUP_REMOVED lines=97> */
.L_x_8032:
[----:B------:R-:W-:Y:S05]  /*7d60*/  BSYNC B0 ;  /* 0x0000000000007941 */ /* 0x000fea0003800000 */
.L_x_8031:
[C---:B------:R-:W-:Y:S04]  /*7d70*/  LEA R2, P0, R79.reuse, R88, 0x1 ;  /* 0x000000584f027211 */ /* 0x040fe800078008ff */
[----:B------:R-:W-:Y:S05]  /*7d80*/  LEA.HI.X R3, R79, R87, R78, 0x1, P0 ;  /* 0x000000574f037211 */ /* 0x000fea00000f0c4e */
[----:B-----5:R2:W-:Y:S04]  /*7d90*/  STG.E.128 [R2.64], R32 ;  /* 0x0000002002007986 */ /* 0x0205e8000c101d06 */
.L_x_8026:
[----:B------:R-:W-:Y:S05]  /*7da0*/  BSYNC B2 ;  /* 0x0000000000027941 */ /* 0x000fea0003800000 */
.L_x_8025:
        /* <DEDUP_REMOVED lines=8> */
.L_x_7982:
        /* <DEDUP_REMOVED lines=10> */
.L_x_8034:
[----:B------:R-:W-:Y:S05]  /*7ed0*/  BSYNC B0 ;  /* 0x0000000000007941 */ /* 0x000fea0003800000 */
.L_x_8033:
        /* <DEDUP_REMOVED lines=16> */
.L_x_8036:
[----:B------:R-:W-:Y:S05]  /*7fe0*/  BSYNC B0 ;  /* 0x0000000000007941 */ /* 0x000fea0003800000 */
.L_x_8035:
        /* <DEDUP_REMOVED lines=16> */
.L_x_8038:
[----:B------:R-:W-:Y:S05]  /*80f0*/  BSYNC B0 ;  /* 0x0000000000007941 */ /* 0x000fea0003800000 */
.L_x_8037:
        /* <DEDUP_REMOVED lines=21> */
.L_x_8039:
[----:B------:R-:W-:Y:S05]  /*8250*/  BSYNC B0 ;  /* 0x0000000000007941 */ /* 0x000fea0003800000 */
.L_x_8000:
        /* <DEDUP_REMOVED lines=80> */
.L_x_8040:
        /* <DEDUP_REMOVED lines=9> */
.L_x_8041:
[----:B------:R-:W-:Y:S04]  /*87f0*/  IADD3 R11, R11, -0x1, RZ ;  /* 0xffffffff0b0b7810 */ /* 0x000fe80007ffe0ff */
[----:B------:R-:W-:Y:S11]  /*8800*/  ISETP.GT.AND P0, PT, R11, R61, PT ;  /* 0x0000003d0b00720c */ /* 0x000ff60003f04270 */
[----:B------:R-:W-:Y:S02]  /*8810*/  @!UPT UIADD3 URZ, URZ, URZ, URZ ;  /* 0x0000003f3f3ff290 */ /* 0x000fe4000fffe03f */
[----:B------:R-:W-:-:S05]  /*8820*/  @P0 BRA `(.L_x_8042) ;  /* 0xffff9ee000000947 */ /* 0x000fca000383ffff */
.L_x_7973:
        /* <DEDUP_REMOVED lines=99> */
.L_x_8051:
[----:B------:R-:W-:Y:S05]  /*8e60*/  BSYNC B0 ;  /* 0x0000000000007941 */ /* 0x000fea0003800000 */
.L_x_8050:
[----:B-----5:R4:W-:Y:S02]  /*8e70*/  STS.128 [R156], R8 ;  /* 0x000000089c007388 */ /* 0x0209e40000000c00 */
.L_x_8049:
[----:B------:R-:W-:Y:S05]  /*8e80*/  BSYNC B1 ;  /* 0x0000000000017941 */ /* 0x000fea0003800000 */
.L_x_8048:
        /* <DEDUP_REMOVED lines=45> */
.L_x_8053:
[----:B------:R-:W-:Y:S05]  /*9160*/  BSYNC B0 ;  /* 0x0000000000007941 */ /* 0x000fea0003800000 */
.L_x_8052:
[----:B-----5:R1:W-:Y:S02]  /*9170*/  STS.128 [R156+0x2000], R8 ;  /* 0x002000089c007388 */ /* 0x0203e40000000c00 */
.L_x_8047:
[----:B------:R-:W-:Y:S05]  /*9180*/  BSYNC B2 ;  /* 0x0000000000027941 */ /* 0x000fea0003800000 */
.L_x_8046:
        /* <DEDUP_REMOVED lines=62> */
.L_x_8059:
[----:B------:R-:W-:Y:S05]  /*9570*/  BSYNC B0 ;  /* 0x0000000000007941 */ /* 0x000fea0003800000 */
.L_x_8058:
[----:B-----5:R4:W-:Y:S02]  /*9580*/  STS.128 [R156+0x800], R8 ;  /* 0x000800089c007388 */ /* 0x0209e40000000c00 */
.L_x_8057:
[----:B------:R-:W-:Y:S05]  /*9590*/  BSYNC B1 ;  /* 0x0000000000017941 */ /* 0x000fea0003800000 */
.L_x_8056:
        /* <DEDUP_REMOVED lines=47> */
.L_x_8061:
[----:B------:R-:W-:Y:S05]  /*9890*/  BSYNC B0 ;  /* 0x0000000000007941 */ /* 0x000fea0003800000 */
.L_x_8060:
[----:B-----5:R4:W-:Y:S02]  /*98a0*/  STS.128 [R156+0x2800], R8 ;  /* 0x002800089c007388 */ /* 0x0209e40000000c00 */
.L_x_8055:
[----:B------:R-:W-:Y:S05]  /*98b0*/  BSYNC B2 ;  /* 0x0000000000027941 */ /* 0x000fea0003800000 */
.L_x_8054:
        /* <DEDUP_REMOVED lines=63> */
.L_x_8067:
[----:B------:R-:W-:Y:S05]  /*9cb0*/  BSYNC B0 ;  /* 0x0000000000007941 */ /* 0x000fea0003800000 */
.L_x_8066:
[----:B-----5:R2:W-:Y:S02]  /*9cc0*/  STS.128 [R156+0x1000], R8 ;  /* 0x001000089c007388 */ /* 0x0205e40000000c00 */
.L_x_8065:
[----:B------:R-:W-:Y:S05]  /*9cd0*/  BSYNC B1 ;  /* 0x0000000000017941 */ /* 0x000fea0003800000 */
.L_x_8064:
        /* <DEDUP_REMOVED lines=44> */
.L_x_8069:
[----:B------:R-:W-:Y:S05]  /*9fa0*/  BSYNC B0 ;  /* 0x0000000000007941 */ /* 0x000fea0003800000 */
.L_x_8068:
[----:B-----5:R1:W-:Y:S02]  /*9fb0*/  STS.128 [R156+0x3000], R28 ;  /* 0x0030001c9c007388 */ /* 0x0203e40000000c00 */
.L_x_8063:
[----:B------:R-:W-:Y:S05]  /*9fc0*/  BSYNC B2 ;  /* 0x0000000000027941 */ /* 0x000fea0003800000 */
.L_x_8062:
        /* <DEDUP_REMOVED lines=60> */
.L_x_8074:
[----:B------:R-:W-:Y:S05]  /*a390*/  BSYNC B0 ;  /* 0x0000000000007941 */ /* 0x000fea0003800000 */
.L_x_8073:
[----:B-----5:R4:W-:Y:S02]  /*a3a0*/  STS.128 [R156+0x1800], R8 ;  /* 0x001800089c007388 */ /* 0x0209e40000000c00 */
.L_x_8072:
[----:B------:R-:W-:Y:S05]  /*a3b0*/  BSYNC B1 ;  /* 0x0000000000017941 */ /* 0x000fea0003800000 */
.L_x_8071:
        /* <DEDUP_REMOVED lines=44> */
.L_x_8076:
[----:B------:R-:W-:Y:S05]  /*a680*/  BSYNC B0 ;  /* 0x0000000000007941 */ /* 0x000fea0003800000 */
.L_x_8075:
[----:B-----5:R2:W-:Y:S01]  /*a690*/  STS.128 [R156+0x3800], R16 ;  /* 0x003800109c007388 */ /* 0x0205e20000000c00 */
[----:B------:R-:W-:Y:S05]  /*a6a0*/  BRA `(.L_x_8070) ;  /* 0x0000353000007947 */ /* 0x000fea0003800000 */
.L_x_8045:
        /* <DEDUP_REMOVED lines=90> */
.L_x_8082:
[----:B------:R-:W-:Y:S05]  /*ac50*/  BSYNC B0 ;  /* 0x0000000000007941 */ /* 0x000fea0003800000 */
.L_x_8081:
[----:B-----5:R4:W-:Y:S02]  /*ac60*/  STS.128 [R156], R24 ;  /* 0x000000189c007388 */ /* 0x0209e40000000c00 */
.L_x_8080:
[----:B------:R-:W-:Y:S05]  /*ac70*/  BSYNC B1 ;  /* 0x0000000000017941 */ /* 0x000fea0003800000 */
.L_x_8079:
        /* <DEDUP_REMOVED lines=86> */
.L_x_8084:
[----:B------:R-:W-:Y:S05]  /*b1e0*/  BSYNC B0 ;  /* 0x0000000000007941 */ /* 0x000fea0003800000 */
.L_x_8083:
[----:B-----5:R1:W-:Y:S02]  /*b1f0*/  STS.128 [R156+0x2000], R24 ;  /* 0x002000189c007388 */ /* 0x0203e40000000c00 */
.L_x_8078:
[----:B------:R-:W-:Y:S05]  /*b200*/  BSYNC B2 ;  /* 0x0000000000027941 */ /* 0x000fea0003800000 */
.L_x_8077:
        /* <DEDUP_REMOVED lines=95> */
.L_x_8090:
[----:B------:R-:W-:Y:S05]  /*b800*/  BSYNC B0 ;  /* 0x0000000000007941 */ /* 0x000fea0003800000 */
.L_x_8089:
[----:B-----5:R4:W-:Y:S02]  /*b810*/  STS.128 [R156+0x800], R24 ;  /* 0x000800189c007388 */ /* 0x0209e40000000c00 */
.L_x_8088:
[----:B------:R-:W-:Y:S05]  /*b820*/  BSYNC B1 ;  /* 0x0000000000017941 */ /* 0x000fea0003800000 */
.L_x_8087:
        /* <DEDUP_REMOVED lines=89> */
.L_x_8092:
[----:B------:R-:W-:Y:S05]  /*bdc0*/  BSYNC B0 ;  /* 0x0000000000007941 */ /* 0x000fea0003800000 */
.L_x_8091:
[----:B-----5:R1:W-:Y:S02]  /*bdd0*/  STS.128 [R156+0x2800], R20 ;  /* 0x002800149c007388 */ /* 0x0203e40000000c00 */
.L_x_8086:
[----:B------:R-:W-:Y:S05]  /*bde0*/  BSYNC B2 ;  /* 0x0000000000027941 */ /* 0x000fea0003800000 */
.L_x_8085:
        /* <DEDUP_REMOVED lines=96> */
.L_x_8098:
[----:B------:R-:W-:Y:S05]  /*c3f0*/  BSYNC B0 ;  /* 0x0000000000007941 */ /* 0x000fea0003800000 */
.L_x_8097:
[----:B-----5:R4:W-:Y:S02]  /*c400*/  STS.128 [R156+0x1000], R24 ;  /* 0x001000189c007388 */ /* 0x0209e40000000c00 */
.L_x_8096:
[----:B------:R-:W-:Y:S05]  /*c410*/  BSYNC B1 ;  /* 0x0000000000017941 */ /* 0x000fea0003800000 */
.L_x_8095:
        /* <DEDUP_REMOVED lines=89> */
.L_x_8100:
[----:B------:R-:W-:Y:S05]  /*c9b0*/  BSYNC B0 ;  /* 0x0000000000007941 */ /* 0x000fea0003800000 */
.L_x_8099:
[----:B-----5:R4:W-:Y:S02]  /*c9c0*/  STS.128 [R156+0x3000], R24 ;  /* 0x003000189c007388 */ /* 0x0209e40000000c00 */
.L_x_8094:
[----:B------:R-:W-:Y:S05]  /*c9d0*/  BSYNC B2 ;  /* 0x0000000000027941 */ /* 0x000fea0003800000 */
.L_x_8093:
        /* <DEDUP_REMOVED lines=95> */
.L_x_8104:
[----:B------:R-:W-:Y:S05]  /*cfd0*/  BSYNC B0 ;  /* 0x0000000000007941 */ /* 0x000fea0003800000 */
.L_x_8103:
[----:B-----5:R1:W-:Y:S02]  /*cfe0*/  STS.128 [R156+0x1800], R20 ;  /* 0x001800149c007388 */ /* 0x0203e40000000c00 */
.L_x_8102:
[----:B------:R-:W-:Y:S05]  /*cff0*/  BSYNC B1 ;  /* 0x0000000000017941 */ /* 0x000fea0003800000 */
.L_x_8101:
        /* <DEDUP_REMOVED lines=94> */
.L_x_8106:
[----:B------:R-:W-:Y:S05]  /*d5e0*/  BSYNC B0 ;  /* 0x0000000000007941 */ /* 0x000fea0003800000 */
.L_x_8105:
[----:B-----5:R1:W-:Y:S01]  /*d5f0*/  STS.128 [R156+0x3800], R20 ;  /* 0x003800149c007388 */ /* 0x0203e20000000c00 */
[----:B------:R-:W-:Y:S05]  /*d600*/  BRA `(.L_x_8070) ;  /* 0x000005d000007947 */ /* 0x000fea0003800000 */
.L_x_8044:
        /* <DEDUP_REMOVED lines=20> */
.L_x_8108:
[----:B------:R-:W-:Y:S05]  /*d750*/  BSYNC B0 ;  /* 0x0000000000007941 */ /* 0x000fea0003800000 */
.L_x_8107:
        /* <DEDUP_REMOVED lines=22> */
.L_x_8110:
[----:B------:R-:W-:Y:S05]  /*d8c0*/  BSYNC B0 ;  /* 0x0000000000007941 */ /* 0x000fea0003800000 */
.L_x_8109:
        /* <DEDUP_REMOVED lines=23> */
.L_x_8112:
[----:B------:R-:W-:Y:S05]  /*da40*/  BSYNC B0 ;  /* 0x0000000000007941 */ /* 0x000fea0003800000 */
.L_x_8111:
        /* <DEDUP_REMOVED lines=25> */
.L_x_8070:
[----:B------:R-:W-:Y:S05]  /*dbe0*/  BSYNC B3 ;  /* 0x0000000000037941 */ /* 0x000fea0003800000 */
.L_x_8043:
        /* <DEDUP_REMOVED lines=24> */
.L_x_8114:
[----:B------:R-:W-:Y:S05]  /*dd70*/  BSYNC B0 ;  /* 0x0000000000007941 */ /* 0x000fea0003800000 */
.L_x_8113:
        /* <DEDUP_REMOVED lines=22> */
.L_x_8116:
[----:B------:R-:W-:Y:S05]  /*dee0*/  BSYNC B0 ;  /* 0x0000000000007941 */ /* 0x000fea0003800000 */
.L_x_8115:
        /* <DEDUP_REMOVED lines=26> */
.L_x_8118:
[----:B------:R-:W-:Y:S05]  /*e090*/  BSYNC B0 ;  /* 0x0000000000007941 */ /* 0x000fea0003800000 */
.L_x_8117:
        /* <DEDUP_REMOVED lines=29> */
.L_x_8120:
[----:B------:R-:W-:Y:S05]  /*e270*/  BSYNC B0 ;  /* 0x0000000000007941 */ /* 0x000fea0003800000 */
.L_x_8119:
        /* <DEDUP_REMOVED lines=39> */
.L_x_8122:
[----:B-1----:R-:W-:Y:S05]  /*e4f0*/  BSYNC B0 ;  /* 0x0000000000007941 */ /* 0x002fea0003800000 */
.L_x_8121:
        /* <DEDUP_REMOVED lines=22> */
.L_x_8124:
[----:B------:R-:W-:Y:S05]  /*e660*/  BSYNC B0 ;  /* 0x0000000000007941 */ /* 0x000fea0003800000 */
.L_x_8123:
        /* <DEDUP_REMOVED lines=26> */
.L_x_8126:
[----:B------:R-:W-:Y:S05]  /*e810*/  BSYNC B0 ;  /* 0x0000000000007941 */ /* 0x000fea0003800000 */
.L_x_8125:
        /* <DEDUP_REMOVED lines=28> */
.L_x_8128:
[----:B------:R-:W-:Y:S05]  /*e9e0*/  BSYNC B0 ;  /* 0x0000000000007941 */ /* 0x000fea0003800000 */
.L_x_8127:
        /* <DEDUP_REMOVED lines=31> */
[----:B------:R-:W-:-:S02]  /*ebe0*/  IADD3 R108, R42, 0x19, RZ ;  /* 0x000000192a6c7810 */ /* 0x000fc40007ffe0ff */
        /* <DEDUP_REMOVED lines=8> */
[----:B------:R-:W-:Y:S01]  /*ec70*/  LDSM.16.M88.4 R72, [R144] ;  /* 0x000000009048783b */ /* 0x000fe20000000200 */
[C---:B------:R-:W-:Y:S01]  /*ec80*/  IMAD R142, R43.reuse, 0x2, R146 ;  /* 0x000000022b8e7824 */ /* 0x040fe200078e0292 */
[----:B------:R-:W-:Y:S01]  /*ec90*/  IADD3 R46, R42, 0x8, RZ ;  /* 0x000000082a2e7810 */ /* 0x000fe20007ffe0ff */
[----:B------:R-:W-:Y:S01]  /*eca0*/  IMAD R141, R43, 0x2, R144 ;  /* 0x000000022b8d7824 */ /* 0x000fe200078e0290 */
[----:B------:R-:W-:Y:S01]  /*ecb0*/  LDSM.16.M88.4 R96, [R143] ;  /* 0x000000008f60783b */ /* 0x000fe20000000200 */
[----:B------:R-:W-:-:S02]  /*ecc0*/  SEL R2, R2, 0xffffffc0, !P2 ;  /* 0xffffffc002027807 */ /* 0x000fc40005000000 */
[C---:B------:R-:W-:Y:S01]  /*ecd0*/  IADD3 R44, R42.reuse, 0x1, RZ ;  /* 0x000000012a2c7810 */ /* 0x040fe20007ffe0ff */
[----:B------:R-:W5:Y:S01]  /*ece0*/  LDSM.16.M88.4 R32, [R145+0x4800] ;  /* 0x004800009120783b */ /* 0x000f620000000200 */
[----:B------:R-:W-:Y:S01]  /*ecf0*/  I2F R113, R108 ;  /* 0x0000006c00717306 */ /* 0x000fe20000201400 */
[----:B------:R-:W-:Y:S01]  /*ed00*/  IMAD.IADD R139, R145, 0x1, R2 ;  /* 0x00000001918b7824 */ /* 0x000fe200078e0202 */
[----:B------:R-:W-:Y:S01]  /*ed10*/  IADD3 R100, R42, 0x11, RZ ;  /* 0x000000112a647810 */ /* 0x000fe20007ffe0ff */
[----:B------:R-:W1:Y:S01]  /*ed20*/  LDSM.16.M88.4 R24, [R145+0x5000] ;  /* 0x005000009118783b */ /* 0x000e620000000200 */
[----:B------:R-:W-:Y:S01]  /*ed30*/  IMAD.IADD R132, R2, 0x1, R143 ;  /* 0x0000000102847824 */ /* 0x000fe200078e028f */
[----:B------:R-:W-:Y:S02]  /*ed40*/  IADD3 R2, R54, R57, -R152 ;  /* 0x0000003936027210 */ /* 0x000fe40007ffe898 */
[----:B------:R-:W3:Y:S01]  /*ed50*/  LDSM.16.M88.4 R76, [R145+0x5800] ;  /* 0x00580000914c783b */ /* 0x000ee20000000200 */
[----:B------:R-:W-:Y:S01]  /*ed60*/  I2F R55, R46 ;  /* 0x0000002e00377306 */ /* 0x000fe20000201400 */
[----:B------:R-:W-:-:S02]  /*ed70*/  IADD3 R103, R2, c[0x0][0x2e8], RZ ;  /* 0x0000ba0002677a10 */ /* 0x000fc40007ffe0ff */
[----:B------:R-:W-:Y:S01]  /*ed80*/  LDSM.16.M88.4 R12, [R139+0x4000] ;  /* 0x004000008b0c783b */ /* 0x000fe20000000200 */
[----:B------:R-:W-:Y:S02]  /*ed90*/  IADD3 R58, R42, 0x10, RZ ;  /* 0x000000102a3a7810 */ /* 0x000fe40007ffe0ff */
[C---:B------:R-:W-:Y:S01]  /*eda0*/  IADD3 R57, R103.reuse, 0x8, RZ ;  /* 0x0000000867397810 */ /* 0x040fe20007ffe0ff */
[----:B------:R-:W4:Y:S01]  /*edb0*/  LDSM.16.M88.4 R16, [R142] ;  /* 0x000000008e10783b */ /* 0x000f220000000200 */
[-C--:B------:R-:W-:Y:S01]  /*edc0*/  IMNMX R103, R103, R54.reuse, PT ;  /* 0x0000003667677217 */ /* 0x080fe20003800200 */
[----:B------:R-:W-:Y:S01]  /*edd0*/  I2F R53, R44 ;  /* 0x0000002c00357306 */ /* 0x000fe20000201400 */
[----:B------:R-:W-:Y:S01]  /*ede0*/  IMNMX R124, R57, R54, PT ;  /* 0x00000036397c7217 */ /* 0x000fe20003800200 */
[----:B------:R-:W1:Y:S01]  /*edf0*/  LDSM.16.M88.4 R68, [R143+0x800] ;  /* 0x000800008f44783b */ /* 0x000e620000000200 */
[CC--:B------:R-:W-:Y:S02]  /*ee00*/  ISETP.GE.AND P5, PT, R44.reuse, R103.reuse, PT ;  /* 0x000000672c00720c */ /* 0x0c0fe40003fa6270 */
[----:B------:R-:W-:Y:S01]  /*ee10*/  ISETP.GE.AND P0, PT, R44, R124, PT ;  /* 0x0000007c2c00720c */ /* 0x000fe20003f06270 */
[----:B------:R-:W3:Y:S01]  /*ee20*/  LDSM.16.M88.4 R60, [R143+0x1800] ;  /* 0x001800008f3c783b */ /* 0x000ee20000000200 */
[----:B------:R-:W-:Y:S01]  /*ee30*/  ISETP.GE.AND P6, PT, R56, R103, PT ;  /* 0x000000673800720c */ /* 0x000fe20003fc6270 */
[----:B------:R-:W-:Y:S01]  /*ee40*/  I2F R109, R100 ;  /* 0x00000064006d7306 */ /* 0x000fe20000201400 */
[C---:B------:R-:W-:Y:S01]  /*ee50*/  IADD3 R110, R42.reuse, 0x20, RZ ;  /* 0x000000202a6e7810 */ /* 0x040fe20007ffe0ff */
[----:B--2---:R-:W-:Y:S01]  /*ee60*/  HMMA.16816.F32 R4, R92, R48, RZ ;  /* 0x000000305c04723c */ /* 0x004fe200000018ff */
[----:B------:R-:W2:Y:S01]  /*ee70*/  LDSM.16.M88.4 R64, [R143+0x1000] ;  /* 0x001000008f40783b */ /* 0x000ea20000000200 */
[----:B------:R-:W-:-:S02]  /*ee80*/  IADD3 R116, R42, 0x29, RZ ;  /* 0x000000292a747810 */ /* 0x000fc40007ffe0ff */
[----:B------:R-:W-:Y:S01]  /*ee90*/  IADD3 R120, R42, 0x38, RZ ;  /* 0x000000382a787810 */ /* 0x000fe20007ffe0ff */
[----:B------:R-:W-:Y:S01]  /*eea0*/  LDSM.16.M88.4 R80, [R141] ;  /* 0x000000008d50783b */ /* 0x000fe20000000200 */
[----:B------:R-:W-:Y:S01]  /*eeb0*/  I2F R107, R58 ;  /* 0x0000003a006b7306 */ /* 0x000fe20000201400 */
[----:B------:R-:W-:Y:S01]  /*eec0*/  ISETP.GE.AND P4, PT, R46, R103, PT ;  /* 0x000000672e00720c */ /* 0x000fe20003f86270 */
[C---:B------:R-:W-:Y:S01]  /*eed0*/  HMMA.16816.F32 R48, R92.reuse, R50, RZ ;  /* 0x000000325c30723c */ /* 0x040fe200000018ff */
[----:B------:R-:W-:Y:S01]  /*eee0*/  LDSM.16.M88.4 R8, [R139+0x4800] ;  /* 0x004800008b08783b */ /* 0x000fe20000000200 */
[----:B------:R-:W-:Y:S02]  /*eef0*/  LOP3.LUT R2, R40, R41, RZ, 0xfc, !PT ;  /* 0x0000002928027212 */ /* 0x000fe400078efcff */
[C---:B------:R-:W-:Y:S01]  /*ef00*/  IADD3 R114, R42.reuse, 0x28, RZ ;  /* 0x000000282a727810 */ /* 0x040fe20007ffe0ff */
[----:B---3--:R-:W-:Y:S01]  /*ef10*/  LDSM.16.M88.4 R88, [R139+0x5000] ;  /* 0x005000008b58783b */ /* 0x008fe20000000200 */
[----:B------:R-:W-:Y:S01]  /*ef20*/  I2F R115, R110 ;  /* 0x0000006e00737306 */ /* 0x000fe20000201400 */
[----:B------:R-:W-:Y:S01]  /*ef30*/  IADD3 R112, R42, 0x21, RZ ;  /* 0x000000212a707810 */ /* 0x000fe20007ffe0ff */
[----:B-----5:R-:W-:Y:S01]  /*ef40*/  HMMA.16816.F32 R36, R92, R32, RZ ;  /* 0x000000205c24723c */ /* 0x020fe200000018ff */
[----:B------:R-:W-:Y:S01]  /*ef50*/  LDSM.16.M88.4 R84, [R139+0x5800] ;  /* 0x005800008b54783b */ /* 0x000fe20000000200 */
[----:B------:R-:W-:-:S02]  /*ef60*/  ISETP.GE.AND P2, PT, R56, R124, PT ;  /* 0x0000007c3800720c */ /* 0x000fc40003f46270 */
[----:B------:R-:W-:Y:S02]  /*ef70*/  IADD3 R118, R42, 0x30, RZ ;  /* 0x000000302a767810 */ /* 0x000fe40007ffe0ff */
[----:B------:R-:W-:Y:S01]  /*ef80*/  I2F R121, R116 ;  /* 0x0000007400797306 */ /* 0x000fe20000201400 */
[----:B------:R-:W-:Y:S01]  /*ef90*/  ISETP.GE.AND P1, PT, R46, R124, PT ;  /* 0x0000007c2e00720c */ /* 0x000fe20003f26270 */
[----:B------:R-:W-:Y:S01]  /*efa0*/  HMMA.16816.F32 R4, R72, R96, R4 ;  /* 0x000000604804723c */ /* 0x000fe20000001804 */
[C---:B------:R-:W-:Y:S02]  /*efb0*/  IADD3 R122, R42.reuse, 0x39, RZ ;  /* 0x000000392a7a7810 */ /* 0x040fe40007ffe0ff */
[C---:B------:R-:W-:Y:S02]  /*efc0*/  IADD3 R135, R143.reuse, 0x800, RZ ;  /* 0x000008008f877810 */ /* 0x040fe40007ffe0ff */
[C---:B------:R-:W-:Y:S01]  /*efd0*/  IADD3 R134, R143.reuse, 0x1000, RZ ;  /* 0x000010008f867810 */ /* 0x040fe20007ffe0ff */
[----:B------:R-:W-:Y:S01]  /*efe0*/  I2F R131, R120 ;  /* 0x0000007800837306 */ /* 0x000fe20000201400 */
[----:B------:R-:W-:Y:S01]  /*eff0*/  IADD3 R130, R143, 0x2800, RZ ;  /* 0x000028008f827810 */ /* 0x000fe20007ffe0ff */
[C---:B-1----:R-:W-:Y:S06]  /*f000*/  HMMA.16816.F32 R28, R92.reuse, R24, RZ ;  /* 0x000000185c1c723c */ /* 0x042fec00000018ff */
[----:B------:R-:W-:Y:S02]  /*f010*/  I2F R119, R114 ;  /* 0x0000007200777306 */ /* 0x000fe40000201400 */
[C---:B------:R-:W-:Y:S06]  /*f020*/  HMMA.16816.F32 R32, R92.reuse, R34, RZ ;  /* 0x000000225c20723c */ /* 0x040fec00000018ff */
[----:B------:R-:W-:Y:S02]  /*f030*/  I2F R117, R112 ;  /* 0x0000007000757306 */ /* 0x000fe40000201400 */
[C---:B------:R-:W-:Y:S06]  /*f040*/  HMMA.16816.F32 R24, R92.reuse, R26, RZ ;  /* 0x0000001a5c18723c */ /* 0x040fec00000018ff */
[----:B------:R-:W-:Y:S02]  /*f050*/  I2F R129, R118 ;  /* 0x0000007600817306 */ /* 0x000fe40000201400 */
[----:B------:R-:W-:Y:S06]  /*f060*/  HMMA.16816.F32 R20, R92, R76, RZ ;  /* 0x0000004c5c14723c */ /* 0x000fec00000018ff */
[----:B------:R-:W-:Y:S02]  /*f070*/  I2F R133, R122 ;  /* 0x0000007a00857306 */ /* 0x000fe40000201400 */
[----:B------:R-:W-:Y:S01]  /*f080*/  HMMA.16816.F32 R48, R72, R98, R48 ;  /* 0x000000624830723c */ /* 0x000fe20000001830 */
[----:B------:R-:W-:Y:S07]  /*f090*/  LDSM.16.M88.4 R96, [R145+0x7000] ;  /* 0x007000009160783b */ /* 0x000fee0000000200 */
[----:B------:R-:W-:Y:S01]  /*f0a0*/  HMMA.16816.F32 R92, R92, R78, RZ ;  /* 0x0000004e5c5c723c */ /* 0x000fe200000018ff */
[----:B------:R-:W1:Y:S07]  /*f0b0*/  LDSM.16.M88.4 R76, [R132] ;  /* 0x00000000844c783b */ /* 0x000e6e0000000200 */
[C---:B----4-:R-:W-:Y:S08]  /*f0c0*/  HMMA.16816.F32 R4, R16.reuse, R12, R4 ;  /* 0x0000000c1004723c */ /* 0x050ff00000001804 */
[----:B------:R-:W-:Y:S01]  /*f0d0*/  HMMA.16816.F32 R48, R16, R14, R48 ;  /* 0x0000000e1030723c */ /* 0x000fe20000001830 */
[----:B------:R-:W-:Y:S07]  /*f0e0*/  LDSM.16.M88.4 R12, [R143+0x2000] ;  /* 0x002000008f0c783b */ /* 0x000fee0000000200 */
[C---:B------:R-:W-:Y:S08]  /*f0f0*/  HMMA.16816.F32 R36, R72.reuse, R68, R36 ;  /* 0x000000444824723c */ /* 0x040ff00000001824 */
[C---:B------:R-:W-:Y:S01]  /*f100*/  HMMA.16816.F32 R32, R72.reuse, R70, R32 ;  /* 0x000000464820723c */ /* 0x040fe20000001820 */
[----:B------:R-:W-:Y:S07]  /*f110*/  LDSM.16.M88.4 R68, [R146+0x2000] ;  /* 0x002000009244783b */ /* 0x000fee0000000200 */
[C---:B------:R-:W-:Y:S08]  /*f120*/  HMMA.16816.F32 R20, R72.reuse, R60, R20 ;  /* 0x0000003c4814723c */ /* 0x040ff00000001814 */
[C---:B------:R-:W-:Y:S01]  /*f130*/  HMMA.16816.F32 R92, R72.reuse, R62, R92 ;  /* 0x0000003e485c723c */ /* 0x040fe2000000185c */
[----:B------:R-:W3:Y:S07]  /*f140*/  LDSM.16.M88.4 R60, [R145+0x6000] ;  /* 0x00600000913c783b */ /* 0x000eee0000000200 */
[C---:B--2---:R-:W-:Y:S08]  /*f150*/  HMMA.16816.F32 R28, R72.reuse, R64, R28 ;  /* 0x00000040481c723c */ /* 0x044ff0000000181c */
[----:B------:R-:W-:Y:S01]  /*f160*/  HMMA.16816.F32 R24, R72, R66, R24 ;  /* 0x000000424818723c */ /* 0x000fe20000001818 */
[----:B------:R-:W2:Y:S04]  /*f170*/  LDSM.16.M88.4 R64, [R132+0x800] ;  /* 0x000800008440783b */ /* 0x000ea80000000200 */
        /* <DEDUP_REMOVED lines=12> */
[C---:B---3--:R-:W-:Y:S08]  /*f240*/  HMMA.16816.F32 R4, R68.reuse, R60, R4 ;  /* 0x0000003c4404723c */ /* 0x048ff00000001804 */
[----:B------:R-:W-:Y:S01]  /*f250*/  HMMA.16816.F32 R48, R68, R62, R48 ;  /* 0x0000003e4430723c */ /* 0x000fe20000001830 */
[----:B------:R-:W-:Y:S07]  /*f260*/  LDSM.16.M88.4 R60, [R143+0x2800] ;  /* 0x002800008f3c783b */ /* 0x000fee0000000200 */
[C---:B--2---:R-:W-:Y:S08]  /*f270*/  HMMA.16816.F32 R36, R80.reuse, R64, R36 ;  /* 0x000000405024723c */ /* 0x044ff00000001824 */
        /* <DEDUP_REMOVED lines=38> */
[----:B------:R-:W-:Y:S08]  /*f4e0*/  HMMA.16816.F32 R92, R80, R62, R92 ;  /* 0x0000003e505c723c */ /* 0x000ff0000000185c */
[----:B------:R-:W-:Y:S01]  /*f4f0*/  HMMA.16816.F32 R36, R28, R72, R36 ;  /* 0x000000481c24723c */ /* 0x000fe20000001824 */
[----:B------:R-:W-:-:S02]  /*f500*/  FMUL.FTZ R49, R49, c[0x0][0x2ec] ;  /* 0x0000bb0031317a20 */ /* 0x000fc40000410000 */
[----:B------:R-:W-:Y:S02]  /*f510*/  FMUL.FTZ R48, R48, c[0x0][0x2ec] ;  /* 0x0000bb0030307a20 */ /* 0x000fe40000410000 */
[----:B------:R-:W-:Y:S02]  /*f520*/  FMUL.FTZ R51, R51, c[0x0][0x2ec] ;  /* 0x0000bb0033337a20 */ /* 0x000fe40000410000 */
[----:B------:R-:W-:Y:S01]  /*f530*/  MUFU.TANH R49, R49 ;  /* 0x0000003100317308 */ /* 0x000fe20000002400 */
[----:B--2---:R-:W-:Y:S01]  /*f540*/  HMMA.16816.F32 R20, R68, R4, R20 ;  /* 0x000000044414723c */ /* 0x004fe20000001814 */
[----:B------:R-:W-:-:S06]  /*f550*/  FMUL.FTZ R50, R50, c[0x0][0x2ec] ;  /* 0x0000bb0032327a20 */ /* 0x000fcc0000410000 */
[----:B------:R-:W1:Y:S01]  /*f560*/  MUFU.TANH R48, R48 ;  /* 0x0000003000307308 */ /* 0x000e620000002400 */
[----:B------:R-:W-:Y:S01]  /*f570*/  HMMA.16816.F32 R92, R68, R6, R92 ;  /* 0x00000006445c723c */ /* 0x000fe2000000185c */
[----:B------:R-:W-:Y:S06]  /*f580*/  LDSM.16.M88.4 R4, [R132+0x3800] ;  /* 0x003800008404783b */ /* 0x000fec0000000200 */
[----:B------:R-:W2:Y:S01]  /*f590*/  MUFU.TANH R51, R51 ;  /* 0x0000003300337308 */ /* 0x000ea20000002400 */
[----:B------:R-:W-:Y:S01]  /*f5a0*/  HMMA.16816.F32 R24, R8, R66, R24 ;  /* 0x000000420818723c */ /* 0x000fe20000001818 */
[----:B------:R-:W-:-:S02]  /*f5b0*/  FMUL.FTZ R60, R36, c[0x0][0x2ec] ;  /* 0x0000bb00243c7a20 */ /* 0x000fc40000410000 */
[----:B------:R-:W-:Y:S02]  /*f5c0*/  FMUL.FTZ R61, R37, c[0x0][0x2ec] ;  /* 0x0000bb00253d7a20 */ /* 0x000fe40000410000 */
[----:B------:R-:W-:Y:S02]  /*f5d0*/  FMUL.FTZ R62, R39, c[0x0][0x2ec] ;  /* 0x0000bb00273e7a20 */ /* 0x000fe40000410000 */
[----:B------:R-:W-:Y:S01]  /*f5e0*/  FMUL.FTZ R66, R38, c[0x0][0x2ec] ;  /* 0x0000bb0026427a20 */ /* 0x000fe20000410000 */
[----:B------:R-:W-:Y:S01]  /*f5f0*/  HMMA.16816.F32 R76, R32, R14, R76 ;  /* 0x0000000e204c723c */ /* 0x000fe2000000184c */
[----:B------:R-:W4:Y:S01]  /*f600*/  LDSM.16.M88.4 R36, [R139+0x7800] ;  /* 0x007800008b24783b */ /* 0x000f220000000200 */
[----:B------:R-:W5:Y:S01]  /*f610*/  MUFU.TANH R61, R61 ;  /* 0x0000003d003d7308 */ /* 0x000f620000002400 */
[----:B-1----:R-:W-:Y:S02]  /*f620*/  FFMA.FTZ R48, R0, R55, R48 ;  /* 0x0000003700307223 */ /* 0x002fe40000010030 */
[----:B------:R-:W1:Y:S01]  /*f630*/  LDSM.16.M88.4 R12, [R132+0x3000] ;  /* 0x00300000840c783b */ /* 0x000e620000000200 */
[----:B------:R-:W-:-:S04]  /*f640*/  DEPBAR.LE SB0, 0x0 ;  /* 0x000080000000791a */ /* 0x000fc80000000000 */
[----:B------:R-:W-:Y:S01]  /*f650*/  HMMA.16816.F32 R20, R8, R16, R20 ;  /* 0x000000100814723c */ /* 0x000fe20000001814 */
[----:B------:R-:W5:Y:S01]  /*f660*/  MUFU.TANH R60, R60 ;  /* 0x0000003c003c7308 */ /* 0x000f620000002400 */
[----:B--2---:R-:W-:-:S06]  /*f670*/  FFMA.FTZ R51, R0, R59, R51 ;  /* 0x0000003b00337223 */ /* 0x004fcc0000010033 */
[----:B------:R-:W-:Y:S01]  /*f680*/  HMMA.16816.F32 R92, R8, R18, R92 ;  /* 0x00000012085c723c */ /* 0x000fe2000000185c */
[----:B------:R-:W2:Y:S06]  /*f690*/  MUFU.TANH R66, R66 ;  /* 0x0000004200427308 */ /* 0x000eac0000002400 */
[C---:B------:R-:W-:Y:S01]  /*f6a0*/  FFMA.FTZ R9, R0.reuse, R53, R123 ;  /* 0x0000003500097223 */ /* 0x040fe2000001007b */
[----:B---3--:R-:W-:Y:S01]  /*f6b0*/  HMMA.16816.F32 R24, R32, R86, R24 ;  /* 0x000000562018723c */ /* 0x008fe20000001818 */
[----:B------:R-:W3:Y:S01]  /*f6c0*/  MUFU.TANH R50, R50 ;  /* 0x0000003200327308 */ /* 0x000ee20000002400 */
[----:B-----5:R-:W-:-:S02]  /*f6d0*/  FFMA.FTZ R11, R0, R109, R61 ;  /* 0x0000006d000b7223 */ /* 0x020fc4000001003d */
[----:B------:R-:W-:Y:S01]  /*f6e0*/  FSEL R9, R9, -INF , !P5 ;  /* 0xff80000009097808 */ /* 0x000fe20006800000 */
[----:B------:R-:W-:Y:S01]  /*f6f0*/  FFMA.FTZ R19, R0, R107, R60 ;  /* 0x0000006b00137223 */ /* 0x000fe2000001003c */
[----:B------:R-:W-:Y:S02]  /*f700*/  ISETP.GE.AND P5, PT, R58, R103, PT ;  /* 0x000000673a00720c */ /* 0x000fe40003fa6270 */
[----:B------:R-:W-:Y:S01]  /*f710*/  HMMA.16816.F32 R88, R32, R84, R88 ;  /* 0x000000542058723c */ /* 0x000fe20000001858 */
[----:B------:R-:W5:Y:S01]  /*f720*/  MUFU.TANH R62, R62 ;  /* 0x0000003e003e7308 */ /* 0x000f620000002400 */
[----:B--2---:R-:W-:Y:S01]  /*f730*/  FFMA.FTZ R8, R0, R107, R66 ;  /* 0x0000006b00087223 */ /* 0x004fe20000010042 */
[----:B------:R-:W-:Y:S02]  /*f740*/  FSEL R19, R19, -INF , !P5 ;  /* 0xff80000013137808 */ /* 0x000fe40006800000 */
[----:B------:R-:W-:-:S03]  /*f750*/  ISETP.GE.AND P5, PT, R108, R103, PT ;  /* 0x000000676c00720c */ /* 0x000fc60003fa6270 */
[----:B------:R-:W-:Y:S01]  /*f760*/  HMMA.16816.F32 R76, R28, R74, R76 ;  /* 0x0000004a1c4c723c */ /* 0x000fe2000000184c */
[----:B---3--:R-:W-:-:S05]  /*f770*/  FFMA.FTZ R18, R0, R55, R50 ;  /* 0x0000003700127223 */ /* 0x008fca0000010032 */
[----:B------:R-:W-:Y:S02]  /*f780*/  FSEL R18, R18, -INF , !P1 ;  /* 0xff80000012127808 */ /* 0x000fe40004800000 */
[----:B----4-:R-:W-:Y:S01]  /*f790*/  HMMA.16816.F32 R20, R32, R36, R20 ;  /* 0x000000242014723c */ /* 0x010fe20000001814 */
[----:B-----5:R-:W-:Y:S01]  /*f7a0*/  FFMA.FTZ R10, R0, R109, R62 ;  /* 0x0000006d000a7223 */ /* 0x020fe2000001003e */
[----:B------:R-:W-:Y:S01]  /*f7b0*/  BAR.SYNC.DEFER_BLOCKING 0x0 ;  /* 0x0000000000007b1d */ /* 0x000fe20000010000 */
[----:B------:R-:W-:-:S04]  /*f7c0*/  ISETP.GE.AND P1, PT, R100, R124, PT ;  /* 0x0000007c6400720c */ /* 0x000fc80003f26270 */
[----:B------:R-:W-:Y:S01]  /*f7d0*/  FSEL R10, R10, -INF , !P1 ;  /* 0xff8000000a0a7808 */ /* 0x000fe20004800000 */
[----:B------:R-:W-:Y:S01]  /*f7e0*/  HMMA.16816.F32 R92, R32, R38, R92 ;  /* 0x00000026205c723c */ /* 0x000fe2000000185c */
[----:B------:R-:W-:-:S07]  /*f7f0*/  ISETP.GE.AND P1, PT, R110, R124, PT ;  /* 0x0000007c6e00720c */ /* 0x000fce0003f26270 */
[----:B-1----:R-:W-:Y:S01]  /*f800*/  HMMA.16816.F32 R24, R28, R14, R24 ;  /* 0x0000000e1c18723c */ /* 0x002fe20000001818 */
[----:B------:R-:W-:Y:S02]  /*f810*/  FMUL.FTZ R17, R79, c[0x0][0x2ec] ;  /* 0x0000bb004f117a20 */ /* 0x000fe40000410000 */
[----:B------:R-:W-:-:S04]  /*f820*/  FMUL.FTZ R16, R78, c[0x0][0x2ec] ;  /* 0x0000bb004e107a20 */ /* 0x000fc80000410000 */
[----:B------:R-:W-:Y:S01]  /*f830*/  MUFU.TANH R17, R17 ;  /* 0x0000001100117308 */ /* 0x000fe20000002400 */
[----:B------:R-:W-:Y:S01]  /*f840*/  HMMA.16816.F32 R88, R28, R12, R88 ;  /* 0x0000000c1c58723c */ /* 0x000fe20000001858 */
[----:B------:R-:W-:-:S05]  /*f850*/  FFMA.FTZ R14, R0, R53, R65 ;  /* 0x00000035000e7223 */ /* 0x000fca0000010041 */
[----:B------:R-:W-:Y:S01]  /*f860*/  FSEL R14, R14, -INF , !P0 ;  /* 0xff8000000e0e7808 */ /* 0x000fe20004000000 */
[----:B------:R-:W-:Y:S01]  /*f870*/  FMUL.FTZ R12, R76, c[0x0][0x2ec] ;  /* 0x0000bb004c0c7a20 */ /* 0x000fe20000410000 */
[----:B------:R-:W-:Y:S01]  /*f880*/  HMMA.16816.F32 R20, R28, R4, R20 ;  /* 0x000000041c14723c */ /* 0x000fe20000001814 */
[----:B------:R-:W-:Y:S01]  /*f890*/  FMUL.FTZ R13, R77, c[0x0][0x2ec] ;  /* 0x0000bb004d0d7a20 */ /* 0x000fe20000410000 */
[----:B------:R-:W-:Y:S01]  /*f8a0*/  MUFU.TANH R16, R16 ;  /* 0x0000001000107308 */ /* 0x000fe20000002400 */
[----:B------:R-:W-:-:S04]  /*f8b0*/  ISETP.GE.AND P0, PT, R58, R124, PT ;  /* 0x0000007c3a00720c */ /* 0x000fc80003f06270 */
[----:B------:R-:W-:Y:S01]  /*f8c0*/  FSEL R5, R48, -INF , !P4 ;  /* 0xff80000030057808 */ /* 0x000fe20006000000 */
[----:B------:R-:W-:Y:S01]  /*f8d0*/  HMMA.16816.F32 R92, R28, R6, R92 ;  /* 0x000000061c5c723c */ /* 0x000fe2000000185c */
[----:B------:R-:W-:Y:S01]  /*f8e0*/  FMUL.FTZ R44, R25, c[0x0][0x2ec] ;  /* 0x0000bb00192c7a20 */ /* 0x000fe20000410000 */
[----:B------:R-:W1:Y:S01]  /*f8f0*/  MUFU.TANH R12, R12 ;  /* 0x0000000c000c7308 */ /* 0x000e620000002400 */
[----:B------:R-:W-:Y:S01]  /*f900*/  FFMA.FTZ R25, R0, R59, R49 ;  /* 0x0000003b00197223 */ /* 0x000fe20000010031 */
[-C--:B------:R-:W-:Y:S01]  /*f910*/  ISETP.GE.AND P4, PT, R100, R103.reuse, PT ;  /* 0x000000676400720c */ /* 0x080fe20003f86270 */
[----:B------:R-:W-:Y:S01]  /*f920*/  FMUL.FTZ R26, R26, c[0x0][0x2ec] ;  /* 0x0000bb001a1a7a20 */ /* 0x000fe20000410000 */
[----:B------:R-:W-:Y:S01]  /*f930*/  FSEL R8, R8, -INF , !P0 ;  /* 0xff80000008087808 */ /* 0x000fe20004000000 */
[----:B------:R-:W-:Y:S01]  /*f940*/  FMUL.FTZ R24, R24, c[0x0][0x2ec] ;  /* 0x0000bb0018187a20 */ /* 0x000fe20000410000 */
[----:B------:R-:W-:Y:S01]  /*f950*/  FSEL R25, R25, -INF , !P6 ;  /* 0xff80000019197808 */ /* 0x000fe20007000000 */
[----:B------:R-:W-:Y:S01]  /*f960*/  FMUL.FTZ R88, R88, c[0x0][0x2ec] ;  /* 0x0000bb0058587a20 */ /* 0x000fe20000410000 */
[----:B------:R-:W2:Y:S01]  /*f970*/  MUFU.TANH R13, R13 ;  /* 0x0000000d000d7308 */ /* 0x000ea20000002400 */
[-C--:B------:R-:W-:Y:S01]  /*f980*/  ISETP.GE.AND P6, PT, R106, R103.reuse, PT ;  /* 0x000000676a00720c */ /* 0x080fe20003fc6270 */
[----:B------:R-:W-:Y:S01]  /*f990*/  FMUL.FTZ R37, R90, c[0x0][0x2ec] ;  /* 0x0000bb005a257a20 */ /* 0x000fe20000410000 */
[----:B------:R-:W-:Y:S01]  /*f9a0*/  FSEL R11, R11, -INF , !P4 ;  /* 0xff8000000b0b7808 */ /* 0x000fe20006000000 */
[----:B------:R-:W-:Y:S01]  /*f9b0*/  FMUL.FTZ R40, R91, c[0x0][0x2ec] ;  /* 0x0000bb005b287a20 */ /* 0x000fe20000410000 */
[----:B------:R-:W-:Y:S01]  /*f9c0*/  ISETP.GE.AND P4, PT, R110, R103, PT ;  /* 0x000000676e00720c */ /* 0x000fe20003f86270 */
[----:B------:R-:W-:Y:S01]  /*f9d0*/  FMUL.FTZ R28, R21, c[0x0][0x2ec] ;  /* 0x0000bb00151c7a20 */ /* 0x000fe20000410000 */
[----:B------:R-:W-:Y:S01]  /*f9e0*/  ISETP.GE.AND P0, PT, R108, R124, PT ;  /* 0x0000007c6c00720c */ /* 0x000fe20003f06270 */
[----:B-1----:R-:W-:Y:S01]  /*f9f0*/  FFMA.FTZ R4, R0, R111, R12 ;  /* 0x0000006f00047223 */ /* 0x002fe2000001000c */
[----:B------:R-:W1:Y:S01]  /*fa00*/  MUFU.TANH R15, R88 ;  /* 0x00000058000f7308 */ /* 0x000e620000002400 */
[----:B------:R-:W-:-:S02]  /*fa10*/  FMUL.FTZ R89, R89, c[0x0][0x2ec] ;  /* 0x0000bb0059597a20 */ /* 0x000fc40000410000 */
[----:B------:R-:W-:Y:S01]  /*fa20*/  FMUL.FTZ R27, R27, c[0x0][0x2ec] ;  /* 0x0000bb001b1b7a20 */ /* 0x000fe20000410000 */
[----:B------:R-:W-:Y:S01]  /*fa30*/  FSEL R21, R4, -INF , !P6 ;  /* 0xff80000004157808 */ /* 0x000fe20007000000 */
[----:B------:R-:W-:Y:S01]  /*fa40*/  FFMA.FTZ R4, R0, R113, R17 ;  /* 0x0000007100047223 */ /* 0x000fe20000010011 */
[----:B------:R-:W-:Y:S01]  /*fa50*/  ISETP.GE.AND P6, PT, R112, R103, PT ;  /* 0x000000677000720c */ /* 0x000fe20003fc6270 */
[----:B------:R-:W-:Y:S01]  /*fa60*/  FMUL.FTZ R17, R92, c[0x0][0x2ec] ;  /* 0x0000bb005c117a20 */ /* 0x000fe20000410000 */
[----:B------:R-:W3:Y:S01]  /*fa70*/  MUFU.TANH R44, R44 ;  /* 0x0000002c002c7308 */ /* 0x000ee20000002400 */
[----:B--2---:R-:W-:Y:S01]  /*fa80*/  FFMA.FTZ R7, R0, R113, R13 ;  /* 0x0000007100077223 */ /* 0x004fe2000001000d */
[----:B------:R-:W-:Y:S01]  /*fa90*/  FSEL R4, R4, -INF , !P0 ;  /* 0xff80000004047808 */ /* 0x000fe20004000000 */
[----:B------:R-:W-:Y:S01]  /*faa0*/  FMUL.FTZ R13, R22, c[0x0][0x2ec] ;  /* 0x0000bb00160d7a20 */ /* 0x000fe20000410000 */
[----:B------:R-:W-:Y:S01]  /*fab0*/  ISETP.GE.AND P0, PT, R114, R124, PT ;  /* 0x0000007c7200720c */ /* 0x000fe20003f06270 */
[----:B------:R-:W-:Y:S01]  /*fac0*/  FMUL.FTZ R20, R20, c[0x0][0x2ec] ;  /* 0x0000bb0014147a20 */ /* 0x000fe20000410000 */
[----:B------:R-:W-:Y:S01]  /*fad0*/  FSEL R7, R7, -INF , !P5 ;  /* 0xff80000007077808 */ /* 0x000fe20006800000 */
[C---:B------:R-:W-:Y:S01]  /*fae0*/  FFMA.FTZ R16, R0.reuse, R111, R16 ;  /* 0x0000006f00107223 */ /* 0x040fe20000010010 */
[----:B------:R-:W2:Y:S01]  /*faf0*/  MUFU.TANH R17, R17 ;  /* 0x0000001100117308 */ /* 0x000ea20000002400 */
[----:B-1----:R-:W-:Y:S01]  /*fb00*/  FFMA.FTZ R15, R0, R115, R15 ;  /* 0x00000073000f7223 */ /* 0x002fe2000001000f */
[----:B------:R-:W-:Y:S01]  /*fb10*/  ISETP.GE.AND P5, PT, R114, R103, PT ;  /* 0x000000677200720c */ /* 0x000fe20003fa6270 */
[----:B------:R-:W-:-:S02]  /*fb20*/  FMUL.FTZ R23, R23, c[0x0][0x2ec] ;  /* 0x0000bb0017177a20 */ /* 0x000fc40000410000 */
[----:B------:R-:W-:Y:S01]  /*fb30*/  FMUL.FTZ R94, R94, c[0x0][0x2ec] ;  /* 0x0000bb005e5e7a20 */ /* 0x000fe20000410000 */
[----:B------:R-:W-:Y:S01]  /*fb40*/  FSEL R123, R15, -INF , !P4 ;  /* 0xff8000000f7b7808 */ /* 0x000fe20006000000 */
[----:B------:R-:W-:Y:S01]  /*fb50*/  FMUL.FTZ R95, R95, c[0x0][0x2ec] ;  /* 0x0000bb005f5f7a20 */ /* 0x000fe20000410000 */
[----:B------:R-:W1:Y:S01]  /*fb60*/  MUFU.TANH R37, R37 ;  /* 0x0000002500257308 */ /* 0x000e620000002400 */
[----:B---3--:R-:W-:Y:S01]  /*fb70*/  FFMA.FTZ R44, R0, R121, R44 ;  /* 0x00000079002c7223 */ /* 0x008fe2000001002c */
[----:B------:R-:W-:-:S04]  /*fb80*/  ISETP.GE.AND P4, PT, R116, R103, PT ;  /* 0x000000677400720c */ /* 0x000fc80003f86270 */
[----:B------:R-:W-:Y:S02]  /*fb90*/  FSEL R125, R44, -INF , !P4 ;  /* 0xff8000002c7d7808 */ /* 0x000fe40006000000 */
[----:B------:R3:W4:Y:S01]  /*fba0*/  MUFU.TANH R41, R24 ;  /* 0x0000001800297308 */ /* 0x0007220000002400 */
[----:B--2---:R-:W-:Y:S01]  /*fbb0*/  FFMA.FTZ R17, R0, R131, R17 ;  /* 0x0000008300117223 */ /* 0x004fe20000010011 */
[----:B------:R-:W-:-:S06]  /*fbc0*/  ISETP.GE.AND P4, PT, R120, R103, PT ;  /* 0x000000677800720c */ /* 0x000fcc0003f86270 */
[----:B------:R-:W2:Y:S01]  /*fbd0*/  MUFU.TANH R26, R26 ;  /* 0x0000001a001a7308 */ /* 0x000ea20000002400 */
[----:B-1----:R-:W-:-:S05]  /*fbe0*/  FFMA.FTZ R37, R0, R115, R37 ;  /* 0x0000007300257223 */ /* 0x002fca0000010025 */
[----:B------:R-:W-:Y:S02]  /*fbf0*/  FSEL R162, R37, -INF , !P1 ;  /* 0xff80000025a27808 */ /* 0x000fe40004800000 */
[----:B------:R-:W1:Y:S01]  /*fc00*/  MUFU.TANH R36, R89 ;  /* 0x0000005900247308 */ /* 0x000e620000002400 */
[----:B---3--:R-:W-:Y:S01]  /*fc10*/  FSEL R24, R51, -INF , !P2 ;  /* 0xff80000033187808 */ /* 0x008fe20005000000 */
[-C--:B----4-:R-:W-:Y:S01]  /*fc20*/  FFMA.FTZ R41, R0, R119.reuse, R41 ;  /* 0x0000007700297223 */ /* 0x090fe20000010029 */
[-C--:B------:R-:W-:Y:S02]  /*fc30*/  ISETP.GE.AND P2, PT, R106, R124.reuse, PT ;  /* 0x0000007c6a00720c */ /* 0x080fe40003f46270 */
[-C--:B------:R-:W-:Y:S02]  /*fc40*/  ISETP.GE.AND P1, PT, R116, R124.reuse, PT ;  /* 0x0000007c7400720c */ /* 0x080fe40003f26270 */
[----:B------:R-:W-:Y:S01]  /*fc50*/  FSEL R6, R16, -INF , !P2 ;  /* 0xff80000010067808 */ /* 0x000fe20005000000 */
[----:B------:R-:W3:Y:S01]  /*fc60*/  MUFU.TANH R40, R40 ;  /* 0x0000002800287308 */ /* 0x000ee20000002400 */
[----:B------:R-:W-:Y:S01]  /*fc70*/  ISETP.GE.AND P2, PT, R112, R124, PT ;  /* 0x0000007c7000720c */ /* 0x000fe20003f46270 */
[----:B--2---:R-:W-:Y:S01]  /*fc80*/  FFMA.FTZ R26, R0, R119, R26 ;  /* 0x00000077001a7223 */ /* 0x004fe2000001001a */
[----:B------:R-:W-:-:S02]  /*fc90*/  FSEL R119, R17, -INF , !P4 ;  /* 0xff80000011777808 */ /* 0x000fc40006000000 */
[----:B------:R-:W-:Y:S02]  /*fca0*/  ISETP.GT.AND P4, PT, R160, R147, PT ;  /* 0x00000093a000720c */ /* 0x000fe40003f84270 */
[----:B------:R-:W-:Y:S01]  /*fcb0*/  FSEL R127, R41, -INF , !P5 ;  /* 0xff800000297f7808 */ /* 0x000fe20006800000 */
[----:B------:R-:W2:Y:S01]  /*fcc0*/  MUFU.TANH R27, R27 ;  /* 0x0000001b001b7308 */ /* 0x000ea20000002400 */
[----:B-1----:R-:W-:Y:S01]  /*fcd0*/  FFMA.FTZ R36, R0, R117, R36 ;  /* 0x0000007500247223 */ /* 0x002fe20000010024 */
[----:B------:R-:W-:Y:S02]  /*fce0*/  FSEL R126, R26, -INF , !P0 ;  /* 0xff8000001a7e7808 */ /* 0x000fe40004000000 */
[----:B------:R-:W-:Y:S02]  /*fcf0*/  ISETP.GE.AND P5, PT, R96, R103, PT ;  /* 0x000000676000720c */ /* 0x000fe40003fa6270 */
[----:B------:R-:W-:Y:S02]  /*fd00*/  FSEL R167, R36, -INF , !P6 ;  /* 0xff80000024a77808 */ /* 0x000fe40007000000 */
[----:B------:R1:W4:Y:S01]  /*fd10*/  MUFU.TANH R12, R20 ;  /* 0x00000014000c7308 */ /* 0x0003220000002400 */
[----:B---3--:R-:W-:Y:S01]  /*fd20*/  FFMA.FTZ R40, R0, R117, R40 ;  /* 0x0000007500287223 */ /* 0x008fe20000010028 */
[----:B------:R-:W-:-:S02]  /*fd30*/  ISETP.GE.AND P6, PT, R118, R103, PT ;  /* 0x000000677600720c */ /* 0x000fc40003fc6270 */
[-C--:B------:R-:W-:Y:S02]  /*fd40*/  ISETP.GE.AND P0, PT, R96, R124.reuse, PT ;  /* 0x0000007c6000720c */ /* 0x080fe40003f06270 */
[----:B------:R-:W-:Y:S02]  /*fd50*/  FSEL R170, R40, -INF , !P2 ;  /* 0xff80000028aa7808 */ /* 0x000fe40005000000 */
[----:B------:R-:W3:Y:S01]  /*fd60*/  MUFU.TANH R13, R13 ;  /* 0x0000000d000d7308 */ /* 0x000ee20000002400 */
[----:B--2---:R-:W-:Y:S01]  /*fd70*/  FFMA.FTZ R27, R0, R121, R27 ;  /* 0x00000079001b7223 */ /* 0x004fe2000001001b */
[----:B------:R-:W-:-:S04]  /*fd80*/  ISETP.GE.AND P2, PT, R118, R124, PT ;  /* 0x0000007c7600720c */ /* 0x000fc80003f46270 */
[----:B------:R-:W-:Y:S01]  /*fd90*/  FSEL R166, R27, -INF , !P1 ;  /* 0xff8000001ba67808 */ /* 0x000fe20004800000 */
[----:B-1----:R-:W-:Y:S01]  /*fda0*/  FMUL.FTZ R20, R93, c[0x0][0x2ec] ;  /* 0x0000bb005d147a20 */ /* 0x002fe20000410000 */
[----:B------:R-:W1:Y:S01]  /*fdb0*/  MUFU.TANH R16, R28 ;  /* 0x0000001c00107308 */ /* 0x000e620000002400 */
[----:B----4-:R-:W-:Y:S01]  /*fdc0*/  FFMA.FTZ R12, R0, R129, R12 ;  /* 0x00000081000c7223 */ /* 0x010fe2000001000c */
[----:B------:R-:W-:-:S04]  /*fdd0*/  ISETP.GE.AND P1, PT, R120, R124, PT ;  /* 0x0000007c7800720c */ /* 0x000fc80003f26270 */
[----:B------:R-:W-:Y:S01]  /*fde0*/  FSEL R121, R12, -INF , !P6 ;  /* 0xff8000000c797808 */ /* 0x000fe20007000000 */
[C---:B---3--:R-:W-:Y:S01]  /*fdf0*/  FFMA.FTZ R13, R0.reuse, R129, R13 ;  /* 0x00000081000d7223 */ /* 0x048fe2000001000d */
[----:B------:R-:W2:Y:S01]  /*fe00*/  MUFU.TANH R15, R23 ;  /* 0x00000017000f7308 */ /* 0x000ea20000002400 */
[----:B------:R-:W-:Y:S01]  /*fe10*/  FFMA.FTZ R12, R0, R47, R64 ;  /* 0x0000002f000c7223 */ /* 0x000fe20000010040 */
[----:B------:R-:W-:Y:S02]  /*fe20*/  ISETP.GE.AND P6, PT, R42, R103, PT ;  /* 0x000000672a00720c */ /* 0x000fe40003fc6270 */
[----:B------:R-:W-:Y:S01]  /*fe30*/  FSEL R118, R13, -INF , !P2 ;  /* 0xff8000000d767808 */ /* 0x000fe20005000000 */
[----:B------:R-:W-:Y:S01]  /*fe40*/  FFMA.FTZ R13, R0, R47, R128 ;  /* 0x0000002f000d7223 */ /* 0x000fe20000010080 */
[----:B------:R-:W-:Y:S02]  /*fe50*/  ISETP.GE.AND P2, PT, R42, R124, PT ;  /* 0x0000007c2a00720c */ /* 0x000fe40003f46270 */
[----:B------:R-:W3:Y:S01]  /*fe60*/  MUFU.TANH R20, R20 ;  /* 0x0000001400147308 */ /* 0x000ee20000002400 */
[----:B-1----:R-:W-:Y:S01]  /*fe70*/  FFMA.FTZ R16, R0, R97, R16 ;  /* 0x0000006100107223 */ /* 0x002fe20000010010 */
[----:B------:R-:W-:-:S02]  /*fe80*/  IADD3 R129, R143, 0x3000, RZ ;  /* 0x000030008f817810 */ /* 0x000fc40007ffe0ff */
[----:B------:R-:W-:Y:S02]  /*fe90*/  IADD3 R128, R143, 0x3800, RZ ;  /* 0x000038008f807810 */ /* 0x000fe40007ffe0ff */
[----:B------:R-:W-:Y:S02]  /*fea0*/  FSEL R120, R16, -INF , !P5 ;  /* 0xff80000010787808 */ /* 0x000fe40006800000 */
[----:B------:R-:W1:Y:S01]  /*feb0*/  MUFU.TANH R114, R94 ;  /* 0x0000005e00727308 */ /* 0x000e620000002400 */
[----:B--2---:R-:W-:Y:S01]  /*fec0*/  FFMA.FTZ R15, R0, R97, R15 ;  /* 0x00000061000f7223 */ /* 0x004fe2000001000f */
[----:B------:R-:W-:Y:S02]  /*fed0*/  ISETP.GE.AND P5, PT, R122, R103, PT ;  /* 0x000000677a00720c */ /* 0x000fe40003fa6270 */
[----:B------:R-:W-:Y:S02]  /*fee0*/  FSEL R13, R13, -INF , !P6 ;  /* 0xff8000000d0d7808 */ /* 0x000fe40007000000 */
[----:B------:R-:W-:-:S02]  /*fef0*/  FSEL R116, R15, -INF , !P0 ;  /* 0xff8000000f747808 */ /* 0x000fc40004000000 */
[----:B------:R-:W2:Y:S01]  /*ff00*/  MUFU.TANH R112, R95 ;  /* 0x0000005f00707308 */ /* 0x000ea20000002400 */
[----:B---3--:R-:W-:Y:S01]  /*ff10*/  FFMA.FTZ R20, R0, R133, R20 ;  /* 0x0000008500147223 */ /* 0x008fe20000010014 */
[----:B------:R-:W-:Y:S02]  /*ff20*/  ISETP.GE.AND P0, PT, R122, R124, PT ;  /* 0x0000007c7a00720c */ /* 0x000fe40003f06270 */
[----:B------:R-:W-:Y:S02]  /*ff30*/  FSEL R12, R12, -INF , !P2 ;  /* 0xff8000000c0c7808 */ /* 0x000fe40005000000 */
[----:B------:R-:W-:Y:S01]  /*ff40*/  FSEL R117, R20, -INF , !P5 ;  /* 0xff80000014757808 */ /* 0x000fe20006800000 */
[----:B-1----:R-:W-:Y:S01]  /*ff50*/  FFMA.FTZ R114, R0, R131, R114 ;  /* 0x0000008300727223 */ /* 0x002fe20000010072 */
[----:B------:R-:W-:-:S04]  /*ff60*/  IADD3 R131, R143, 0x2000, RZ ;  /* 0x000020008f837810 */ /* 0x000fc80007ffe0ff */
[----:B------:R-:W-:Y:S01]  /*ff70*/  FSEL R114, R114, -INF , !P1 ;  /* 0xff80000072727808 */ /* 0x000fe20004800000 */
[----:B--2---:R-:W-:Y:S01]  /*ff80*/  FFMA.FTZ R112, R0, R133, R112 ;  /* 0x0000008500707223 */ /* 0x004fe20000010070 */
[----:B------:R-:W-:-:S04]  /*ff90*/  IADD3 R133, R143, 0x1800, RZ ;  /* 0x000018008f857810 */ /* 0x000fc80007ffe0ff */
        /* <DEDUP_REMOVED lines=61> */
.L_x_8130:
[----:B------:R-:W-:-:S05]  /*10370*/  IMAD.MOV.U32 R16, RZ, RZ, c[0x0][0x198] ;  /* 0x00006600ff107624 */ /* 0x000fca00078e00ff */
[----:B------:R-:W-:-:S04]  /*10380*/  LEA R16, -R16, RZ, 0x6 ;  /* 0x000000ff10107211 */ /* 0x000fc800078e31ff */
[----:B------:R-:W-:Y:S02]  /*10390*/  SHF.R.S32.HI R3, RZ, 0x1f, R16 ;  /* 0x0000001fff037819 */ /* 0x000fe40000011410 */
.L_x_8131:
        /* <DEDUP_REMOVED lines=75> */
.L_x_8129:
        /* <DEDUP_REMOVED lines=67> */
[----:B------:R-:W-:Y:S01]  /*10c80*/  LDSM.16.MT88.4 R24, [R136+0x8800] ;  /* 0x008800008818783b */ /* 0x000fe20000004200 */
[--C-:B------:R-:W-:Y:S02]  /*10c90*/  FFMA.FTZ R29, R11, c[0x0][0x23c], -R122.reuse ;  /* 0x00008f000b1d7a23 */ /* 0x100fe4000001087a */
[--C-:B------:R-:W-:Y:S01]  /*10ca0*/  FFMA.FTZ R33, R21, c[0x0][0x23c], -R122.reuse ;  /* 0x00008f0015217a23 */ /* 0x100fe2000001087a */
[----:B------:R-:W-:Y:S01]  /*10cb0*/  LDSM.16.MT88.4 R16, [R140+0x8800] ;  /* 0x008800008c10783b */ /* 0x000fe20000004200 */
[----:B------:R-:W-:Y:S01]  /*10cc0*/  FFMA.FTZ R28, R7, c[0x0][0x23c], -R122 ;  /* 0x00008f00071c7a23 */ /* 0x000fe2000001087a */
        /* <DEDUP_REMOVED lines=8> */
[----:B--2---:R-:W-:Y:S01]  /*10d50*/  F2FP.PACK_AB R64, R108, R111 ;  /* 0x0000006f6c40723e */ /* 0x004fe200000000ff */
[--C-:B------:R-:W-:Y:S02]  /*10d60*/  FFMA.FTZ R123, R123, c[0x0][0x23c], -R122.reuse ;  /* 0x00008f007b7b7a23 */ /* 0x100fe4000001087a */
[--C-:B------:R-:W-:Y:S02]  /*10d70*/  FFMA.FTZ R162, R162, c[0x0][0x23c], -R115.reuse ;  /* 0x00008f00a2a27a23 */ /* 0x100fe40000010873 */
[----:B------:R-:W-:Y:S02]  /*10d80*/  FFMA.FTZ R126, R126, c[0x0][0x23c], -R115 ;  /* 0x00008f007e7e7a23 */ /* 0x000fe40000010873 */
[----:B------:R-:W-:Y:S01]  /*10d90*/  MUFU.EX2 R113, R113 ;  /* 0x0000007100717308 */ /* 0x000fe20000000800 */
[----:B------:R-:W-:-:S02]  /*10da0*/  FFMA.FTZ R121, R121, c[0x0][0x23c], -R122 ;  /* 0x00008f0079797a23 */ /* 0x000fc4000001087a */
[--C-:B------:R-:W-:Y:S02]  /*10db0*/  FFMA.FTZ R120, R120, c[0x0][0x23c], -R122.reuse ;  /* 0x00008f0078787a23 */ /* 0x100fe4000001087a */
[----:B------:R-:W-:Y:S02]  /*10dc0*/  FFMA.FTZ R119, R119, c[0x0][0x23c], -R122 ;  /* 0x00008f0077777a23 */ /* 0x000fe4000001087a */
[--C-:B------:R-:W-:Y:S01]  /*10dd0*/  FFMA.FTZ R116, R116, c[0x0][0x23c], -R115.reuse ;  /* 0x00008f0074747a23 */ /* 0x100fe20000010873 */
[----:B------:R-:W2:Y:S01]  /*10de0*/  MUFU.EX2 R110, R110 ;  /* 0x0000006e006e7308 */ /* 0x000ea20000000800 */
[----:B----4-:R-:W-:Y:S01]  /*10df0*/  F2FP.PACK_AB R66, R32, R107 ;  /* 0x0000006b2042723e */ /* 0x010fe200000000ff */
[----:B------:R-:W-:Y:S02]  /*10e00*/  FFMA.FTZ R114, R114, c[0x0][0x23c], -R115 ;  /* 0x00008f0072727a23 */ /* 0x000fe40000010873 */
[----:B------:R-:W-:-:S04]  /*10e10*/  FADD.FTZ R108, R111, R108 ;  /* 0x0000006c6f6c7221 */ /* 0x000fc80000010000 */
[----:B------:R-:W-:Y:S01]  /*10e20*/  MUFU.EX2 R109, R109 ;  /* 0x0000006d006d7308 */ /* 0x000fe20000000800 */
[----:B------:R-:W-:-:S04]  /*10e30*/  FADD.FTZ R107, R107, R108 ;  /* 0x0000006c6b6b7221 */ /* 0x000fc80000010000 */
[----:B------:R-:W-:-:S03]  /*10e40*/  FADD.FTZ R107, R32, R107 ;  /* 0x0000006b206b7221 */ /* 0x000fc60000010000 */
        /* <DEDUP_REMOVED lines=40> */
[C---:B------:R-:W-:Y:S01]  /*110d0*/  HMMA.16816.F32 R84, R4.reuse, R14, R84 ;  /* 0x0000000e0454723c */ /* 0x040fe20000001854 */
[----:B------:R-:W1:Y:S01]  /*110e0*/  LDSM.16.MT88.4 R12, [R138+0xa800] ;  /* 0x00a800008a0c783b */ /* 0x000e620000004200 */
[----:B------:R-:W-:Y:S06]  /*110f0*/  MUFU.EX2 R120, R120 ;  /* 0x0000007800787308 */ /* 0x000fec0000000800 */
[C---:B---3--:R-:W-:Y:S02]  /*11100*/  HMMA.16816.F32 R80, R4.reuse, R8, R80 ;  /* 0x000000080450723c */ /* 0x048fe40000001850 */
[----:B------:R-:W-:Y:S06]  /*11110*/  MUFU.EX2 R119, R119 ;  /* 0x0000007700777308 */ /* 0x000fec0000000800 */
[----:B------:R-:W-:Y:S01]  /*11120*/  HMMA.16816.F32 R76, R4, R10, R76 ;  /* 0x0000000a044c723c */ /* 0x000fe2000000184c */
[----:B------:R-:W2:Y:S01]  /*11130*/  LDSM.16.MT88.4 R8, [R137+0xa800] ;  /* 0x00a800008908783b */ /* 0x000ea20000004200 */
[----:B------:R-:W-:Y:S06]  /*11140*/  MUFU.EX2 R116, R116 ;  /* 0x0000007400747308 */ /* 0x000fec0000000800 */
[C---:B------:R-:W-:Y:S02]  /*11150*/  HMMA.16816.F32 R36, R64.reuse, R40, RZ ;  /* 0x000000284024723c */ /* 0x040fe400000018ff */
[----:B------:R-:W-:Y:S06]  /*11160*/  MUFU.EX2 R114, R114 ;  /* 0x0000007200727308 */ /* 0x000fec0000000800 */
        /* <DEDUP_REMOVED lines=24> */
[----:B------:R-:W-:Y:S02]  /*112f0*/  MUFU.EX2 R24, R24 ;  /* 0x0000001800187308 */ /* 0x000fe40000000800 */
[--C-:B------:R-:W-:Y:S01]  /*11300*/  FFMA.FTZ R26, R167, c[0x0][0x23c], -R122.reuse ;  /* 0x00008f00a71a7a23 */ /* 0x100fe2000001087a */
[----:B---3--:R-:W-:Y:S01]  /*11310*/  HMMA.16816.F32 R36, R4, R16, R36 ;  /* 0x000000100424723c */ /* 0x008fe20000001824 */
[--C-:B------:R-:W-:Y:S02]  /*11320*/  FFMA.FTZ R27, R166, c[0x0][0x23c], -R115.reuse ;  /* 0x00008f00a61b7a23 */ /* 0x100fe40000010873 */
[----:B------:R-:W-:Y:S02]  /*11330*/  FFMA.FTZ R122, R117, c[0x0][0x23c], -R122 ;  /* 0x00008f00757a7a23 */ /* 0x000fe4000001087a */
[----:B------:R-:W3:Y:S01]  /*11340*/  MUFU.EX2 R26, R26 ;  /* 0x0000001a001a7308 */ /* 0x000ee20000000800 */
[----:B------:R-:W-:-:S02]  /*11350*/  FFMA.FTZ R117, R118, c[0x0][0x23c], -R115 ;  /* 0x00008f0076757a23 */ /* 0x000fc40000010873 */
[----:B------:R-:W-:Y:S01]  /*11360*/  HMMA.16816.F32 R40, R4, R18, R40 ;  /* 0x000000120428723c */ /* 0x000fe20000001828 */
[----:B------:R-:W4:Y:S01]  /*11370*/  LDSM.16.MT88.4 R16, [R138+0x9000] ;  /* 0x009000008a10783b */ /* 0x000f220000004200 */
[----:B------:R-:W-:-:S03]  /*11380*/  FFMA.FTZ R115, R112, c[0x0][0x23c], -R115 ;  /* 0x00008f0070737a23 */ /* 0x000fc60000010873 */
[----:B------:R-:W5:Y:S08]  /*11390*/  MUFU.EX2 R25, R25 ;  /* 0x0000001900197308 */ /* 0x000f700000000800 */
[----:B------:R-:W1:Y:S01]  /*113a0*/  MUFU.EX2 R125, R125 ;  /* 0x0000007d007d7308 */ /* 0x000e620000000800 */
[----:B---3--:R-:W-:Y:S01]  /*113b0*/  F2FP.PACK_AB R4, R26, R123 ;  /* 0x0000007b1a04723e */ /* 0x008fe200000000ff */
[----:B------:R-:W-:-:S04]  /*113c0*/  FADD.FTZ R123, R123, R28 ;  /* 0x0000001c7b7b7221 */ /* 0x000fc80000010000 */
[----:B------:R-:W-:Y:S02]  /*113d0*/  FADD.FTZ R26, R26, R123 ;  /* 0x0000007b1a1a7221 */ /* 0x000fe40000010000 */
[----:B------:R-:W3:Y:S01]  /*113e0*/  MUFU.EX2 R27, R27 ;  /* 0x0000001b001b7308 */ /* 0x000ee20000000800 */
[----:B-----5:R-:W-:Y:S01]  /*113f0*/  F2FP.PACK_AB R6, R24, R25 ;  /* 0x000000191806723e */ /* 0x020fe200000000ff */
[----:B------:R-:W-:-:S04]  /*11400*/  FADD.FTZ R25, R25, R26 ;  /* 0x0000001a19197221 */ /* 0x000fc80000010000 */
[----:B------:R-:W-:Y:S01]  /*11410*/  FADD.FTZ R24, R24, R25 ;  /* 0x0000001918187221 */ /* 0x000fe20000010000 */
[----:B-1----:R-:W-:Y:S01]  /*11420*/  F2FP.PACK_AB R5, R125, R162 ;  /* 0x000000a27d05723e */ /* 0x002fe200000000ff */
[----:B------:R-:W-:Y:S01]  /*11430*/  MUFU.EX2 R122, R122 ;  /* 0x0000007a007a7308 */ /* 0x000fe20000000800 */
[----:B------:R-:W-:-:S04]  /*11440*/  FADD.FTZ R162, R162, R31 ;  /* 0x0000001fa2a27221 */ /* 0x000fc80000010000 */
[----:B------:R-:W-:Y:S01]  /*11450*/  FADD.FTZ R125, R125, R162 ;  /* 0x000000a27d7d7221 */ /* 0x000fe20000010000 */
[----:B---3--:R-:W-:Y:S02]  /*11460*/  F2FP.PACK_AB R7, R27, R126 ;  /* 0x0000007e1b07723e */ /* 0x008fe400000000ff */
[----:B------:R-:W1:Y:S01]  /*11470*/  MUFU.EX2 R117, R117 ;  /* 0x0000007500757308 */ /* 0x000e620000000800 */
[----:B------:R-:W-:-:S04]  /*11480*/  FADD.FTZ R126, R126, R125 ;  /* 0x0000007d7e7e7221 */ /* 0x000fc80000010000 */
[----:B------:R-:W-:Y:S01]  /*11490*/  FADD.FTZ R126, R27, R126 ;  /* 0x0000007e1b7e7221 */ /* 0x000fe20000010000 */
[C---:B--2---:R-:W-:Y:S02]  /*114a0*/  HMMA.16816.F32 R96, R4.reuse, R8, R96 ;  /* 0x000000080460723c */ /* 0x044fe40000001860 */
[----:B------:R-:W2:Y:S06]  /*114b0*/  MUFU.EX2 R115, R115 ;  /* 0x0000007300737308 */ /* 0x000eac0000000800 */
[C---:B------:R-:W-:Y:S01]  /*114c0*/  HMMA.16816.F32 R92, R4.reuse, R10, R92 ;  /* 0x0000000a045c723c */ /* 0x040fe2000000185c */
[----:B------:R-:W3:Y:S07]  /*114d0*/  LDSM.16.MT88.4 R8, [R136+0x9000] ;  /* 0x009000008808783b */ /* 0x000eee0000004200 */
[C---:B------:R-:W-:Y:S08]  /*114e0*/  HMMA.16816.F32 R80, R4.reuse, R12, R80 ;  /* 0x0000000c0450723c */ /* 0x040ff00000001850 */
[C---:B------:R-:W-:Y:S01]  /*114f0*/  HMMA.16816.F32 R76, R4.reuse, R14, R76 ;  /* 0x0000000e044c723c */ /* 0x040fe2000000184c */
[----:B------:R-:W5:Y:S07]  /*11500*/  LDSM.16.MT88.4 R12, [R138+0xb000] ;  /* 0x00b000008a0c783b */ /* 0x000f6e0000004200 */
[C---:B----4-:R-:W-:Y:S08]  /*11510*/  HMMA.16816.F32 R88, R4.reuse, R16, R88 ;  /* 0x000000100458723c */ /* 0x050ff00000001858 */
[C---:B------:R-:W-:Y:S01]  /*11520*/  HMMA.16816.F32 R84, R4.reuse, R18, R84 ;  /* 0x000000120454723c */ /* 0x040fe20000001854 */
[----:B------:R-:W4:Y:S07]  /*11530*/  LDSM.16.MT88.4 R16, [R140+0xb000] ;  /* 0x00b000008c10783b */ /* 0x000f2e0000004200 */
[C---:B---3--:R-:W-:Y:S08]  /*11540*/  HMMA.16816.F32 R72, R4.reuse, R8, R72 ;  /* 0x000000080448723c */ /* 0x048ff00000001848 */
[C---:B------:R-:W-:Y:S01]  /*11550*/  HMMA.16816.F32 R68, R4.reuse, R10, R68 ;  /* 0x0000000a0444723c */ /* 0x040fe20000001844 */
[----:B------:R-:W3:Y:S07]  /*11560*/  LDSM.16.MT88.4 R8, [R137+0xb000] ;  /* 0x00b000008908783b */ /* 0x000eee0000004200 */
[C---:B-----5:R-:W-:Y:S08]  /*11570*/  HMMA.16816.F32 R44, R4.reuse, R12, R44 ;  /* 0x0000000c042c723c */ /* 0x060ff0000000182c */
[C---:B------:R-:W-:Y:S01]  /*11580*/  HMMA.16816.F32 R48, R4.reuse, R14, R48 ;  /* 0x0000000e0430723c */ /* 0x040fe20000001830 */
[----:B------:R-:W5:Y:S07]  /*11590*/  LDSM.16.MT88.4 R12, [R136+0xb000] ;  /* 0x00b00000880c783b */ /* 0x000f6e0000004200 */
[C---:B----4-:R-:W-:Y:S08]  /*115a0*/  HMMA.16816.F32 R36, R4.reuse, R16, R36 ;  /* 0x000000100424723c */ /* 0x050ff00000001824 */
[C---:B------:R-:W-:Y:S01]  /*115b0*/  HMMA.16816.F32 R40, R4.reuse, R18, R40 ;  /* 0x000000120428723c */ /* 0x040fe20000001828 */
[----:B------:R-:W-:Y:S07]  /*115c0*/  LDSM.16.MT88.4 R16, [R138+0xb800] ;  /* 0x00b800008a10783b */ /* 0x000fee0000004200 */
[C---:B---3--:R-:W-:Y:S08]  /*115d0*/  HMMA.16816.F32 R52, R4.reuse, R8, R52 ;  /* 0x000000080434723c */ /* 0x048ff00000001834 */
[C---:B------:R-:W-:Y:S01]  /*115e0*/  HMMA.16816.F32 R56, R4.reuse, R10, R56 ;  /* 0x0000000a0438723c */ /* 0x040fe20000001838 */
[----:B------:R-:W3:Y:S07]  /*115f0*/  LDSM.16.MT88.4 R8, [R138+0x9800] ;  /* 0x009800008a08783b */ /* 0x000eee0000004200 */
        /* <DEDUP_REMOVED lines=99> */
.L_x_8133:
[----:B------:R-:W-:-:S05]  /*11c30*/  IMAD.MOV.U32 R6, RZ, RZ, c[0x0][0x1a0] ;  /* 0x00006800ff067624 */ /* 0x000fca00078e00ff */
[----:B------:R-:W-:-:S04]  /*11c40*/  LEA R6, -R6, RZ, 0x6 ;  /* 0x000000ff06067211 */ /* 0x000fc800078e31ff */
[----:B------:R-:W-:Y:S02]  /*11c50*/  SHF.R.S32.HI R2, RZ, 0x1f, R6 ;  /* 0x0000001fff027819 */ /* 0x000fe40000011406 */
.L_x_8134:
        /* <DEDUP_REMOVED lines=53> */
[----:B------:R-:W-:Y:S01]  /*11fb0*/  I2F R169, R2 ;  /* 0x0000000200a97306 */ /* 0x000fe20000201400 */
[----:B------:R-:W-:Y:S01]  /*11fc0*/  IADD3 R102, R2, 0x1, RZ ;  /* 0x0000000102667810 */ /* 0x000fe20007ffe0ff */
[----:B------:R-:W-:Y:S01]  /*11fd0*/  @!PT LDS RZ, [RZ] ;  /* 0x00000000fffff984 */ /* 0x000fe20000000800 */
[----:B------:R-:W-:Y:S01]  /*11fe0*/  @!PT LDS RZ, [RZ] ;  /* 0x00000000fffff984 */ /* 0x000fe20000000800 */
[----:B------:R-:W-:Y:S01]  /*11ff0*/  @!PT LDS RZ, [RZ] ;  /* 0x00000000fffff984 */ /* 0x000fe20000000800 */
[----:B------:R2:W-:Y:S01]  /*12000*/  @P0 LDGSTS.E.BYPASS.LTC128B.128 [R156+0x9000], [R14.64] ;  /* 0x090000000e9c0fae */ /* 0x0005e2000b901d46 */
[----:B------:R-:W-:-:S02]  /*12010*/  IMAD.MOV.U32 R168, RZ, RZ, R126 ;  /* 0x000000ffffa87224 */ /* 0x000fc400078e007e */
[C---:B------:R-:W-:Y:S01]  /*12020*/  ISETP.GE.AND P4, PT, R102.reuse, R124, PT ;  /* 0x0000007c6600720c */ /* 0x040fe20003f86270 */
[----:B------:R-:W-:Y:S02]  /*12030*/  @!P0 STS.128 [R156+0x9000], RZ ;  /* 0x009000ff9c008388 */ /* 0x000fe40000000c00 */
[----:B------:R-:W-:Y:S02]  /*12040*/  I2F R101, R102 ;  /* 0x0000006600657306 */ /* 0x000fe40000201400 */
        /* <DEDUP_REMOVED lines=109> */
[C---:B------:R-:W-:Y:S08]  /*12720*/  HMMA.16816.F32 R16, R104.reuse, R112, R16 ;  /* 0x000000706810723c */ /* 0x040ff00000001810 */
[----:B------:R-:W-:Y:S01]  /*12730*/  HMMA.16816.F32 R12, R104, R114, R12 ;  /* 0x00000072680c723c */ /* 0x000fe2000000180c */
[----:B------:R-:W3:Y:S04]  /*12740*/  LDSM.16.M88.4 R112, [R132+0x2800] ;  /* 0x002800008470783b */ /* 0x000ee80000000200 */
[----:B------:R-:W4:Y:S01]  /*12750*/  LDSM.16.M88.4 R104, [R132+0x3800] ;  /* 0x003800008468783b */ /* 0x000f220000000200 */
[----:B------:R-:W-:-:S04]  /*12760*/  DEPBAR.LE SB0, 0x0 ;  /* 0x000080000000791a */ /* 0x000fc80000000000 */
[C---:B-1----:R-:W-:Y:S08]  /*12770*/  HMMA.16816.F32 R32, R120.reuse, R116, R32 ;  /* 0x000000747820723c */ /* 0x042ff00000001820 */
[C---:B------:R-:W-:Y:S08]  /*12780*/  HMMA.16816.F32 R28, R120.reuse, R118, R28 ;  /* 0x00000076781c723c */ /* 0x040ff0000000181c */
[C---:B--2---:R-:W-:Y:S08]  /*12790*/  HMMA.16816.F32 R16, R120.reuse, R108, R16 ;  /* 0x0000006c7810723c */ /* 0x044ff00000001810 */
[----:B------:R-:W-:Y:S01]  /*127a0*/  HMMA.16816.F32 R12, R120, R110, R12 ;  /* 0x0000006e780c723c */ /* 0x000fe2000000180c */
[----:B------:R-:W-:-:S02]  /*127b0*/  FMUL.FTZ R108, R33, c[0x0][0x2ec] ;  /* 0x0000bb00216c7a20 */ /* 0x000fc40000410000 */
[----:B------:R-:W-:Y:S02]  /*127c0*/  FMUL.FTZ R33, R34, c[0x0][0x2ec] ;  /* 0x0000bb0022217a20 */ /* 0x000fe40000410000 */
[----:B------:R-:W-:Y:S02]  /*127d0*/  FMUL.FTZ R34, R35, c[0x0][0x2ec] ;  /* 0x0000bb0023227a20 */ /* 0x000fe40000410000 */
[----:B------:R-:W-:Y:S01]  /*127e0*/  MUFU.TANH R108, R108 ;  /* 0x0000006c006c7308 */ /* 0x000fe20000002400 */
[----:B---3--:R-:W-:Y:S01]  /*127f0*/  HMMA.16816.F32 R24, R120, R112, R24 ;  /* 0x000000707818723c */ /* 0x008fe20000001818 */
[----:B------:R-:W-:Y:S02]  /*12800*/  FMUL.FTZ R29, R29, c[0x0][0x2ec] ;  /* 0x0000bb001d1d7a20 */ /* 0x000fe40000410000 */
[----:B------:R-:W-:Y:S02]  /*12810*/  FMUL.FTZ R30, R30, c[0x0][0x2ec] ;  /* 0x0000bb001e1e7a20 */ /* 0x000fe40000410000 */
[----:B------:R-:W-:-:S02]  /*12820*/  FMUL.FTZ R110, R28, c[0x0][0x2ec] ;  /* 0x0000bb001c6e7a20 */ /* 0x000fc40000410000 */
[----:B------:R-:W-:Y:S01]  /*12830*/  MUFU.TANH R34, R34 ;  /* 0x0000002200227308 */ /* 0x000fe20000002400 */
[C---:B----4-:R-:W-:Y:S01]  /*12840*/  HMMA.16816.F32 R8, R120.reuse, R104, R8 ;  /* 0x000000687808723c */ /* 0x050fe20000001808 */
[----:B------:R-:W-:Y:S02]  /*12850*/  FMUL.FTZ R28, R31, c[0x0][0x2ec] ;  /* 0x0000bb001f1c7a20 */ /* 0x000fe40000410000 */
[----:B------:R-:W-:Y:S02]  /*12860*/  FMUL.FTZ R31, R17, c[0x0][0x2ec] ;  /* 0x0000bb00111f7a20 */ /* 0x000fe40000410000 */
[----:B------:R-:W-:Y:S01]  /*12870*/  FMUL.FTZ R17, R18, c[0x0][0x2ec] ;  /* 0x0000bb0012117a20 */ /* 0x000fe20000410000 */
[C---:B------:R-:W-:Y:S01]  /*12880*/  IADD3 R18, R2.reuse, 0x10, RZ ;  /* 0x0000001002127810 */ /* 0x040fe20007ffe0ff */
[----:B------:R-:W-:Y:S01]  /*12890*/  MUFU.TANH R29, R29 ;  /* 0x0000001d001d7308 */ /* 0x000fe20000002400 */
[----:B------:R-:W-:Y:S01]  /*128a0*/  HMMA.16816.F32 R4, R120, R106, R4 ;  /* 0x0000006a7804723c */ /* 0x000fe20000001804 */
[----:B------:R-:W-:Y:S01]  /*128b0*/  IADD3 R104, R2, 0x9, RZ ;  /* 0x0000000902687810 */ /* 0x000fe20007ffe0ff */
[----:B------:R-:W-:-:S02]  /*128c0*/  FMUL.FTZ R117, R12, c[0x0][0x2ec] ;  /* 0x0000bb000c757a20 */ /* 0x000fc40000410000 */
[----:B------:R-:W-:Y:S01]  /*128d0*/  FMUL.FTZ R13, R13, c[0x0][0x2ec] ;  /* 0x0000bb000d0d7a20 */ /* 0x000fe20000410000 */
[-C--:B------:R-:W-:Y:S01]  /*128e0*/  ISETP.GE.AND P5, PT, R104, R103.reuse, PT ;  /* 0x000000676800720c */ /* 0x080fe20003fa6270 */
[----:B------:R-:W-:Y:S01]  /*128f0*/  FMUL.FTZ R15, R15, c[0x0][0x2ec] ;  /* 0x0000bb000f0f7a20 */ /* 0x000fe20000410000 */
[----:B------:R-:W-:Y:S01]  /*12900*/  IADD3 R106, R2, 0x8, RZ ;  /* 0x00000008026a7810 */ /* 0x000fe20007ffe0ff */
[----:B------:R-:W-:Y:S01]  /*12910*/  HMMA.16816.F32 R20, R120, R114, R20 ;  /* 0x000000727814723c */ /* 0x000fe20000001814 */
[----:B------:R-:W1:Y:S01]  /*12920*/  I2F R105, R104 ;  /* 0x0000006800697306 */ /* 0x000e620000201400 */
[----:B------:R-:W-:Y:S01]  /*12930*/  FMUL.FTZ R24, R24, c[0x0][0x2ec] ;  /* 0x0000bb0018187a20 */ /* 0x000fe20000410000 */
[C---:B------:R-:W-:Y:S01]  /*12940*/  ISETP.GE.AND P1, PT, R106.reuse, R124, PT ;  /* 0x0000007c6a00720c */ /* 0x040fe20003f26270 */
        /* <DEDUP_REMOVED lines=9> */
[----:B------:R-:W-:Y:S01]  /*129e0*/  MUFU.TANH R30, R30 ;  /* 0x0000001e001e7308 */ /* 0x000fe20000002400 */
[----:B-1----:R-:W-:-:S02]  /*129f0*/  FFMA.FTZ R29, R0, R105, R29 ;  /* 0x00000069001d7223 */ /* 0x002fc4000001001d */
[----:B------:R-:W-:Y:S02]  /*12a00*/  FMUL.FTZ R11, R11, c[0x0][0x2ec] ;  /* 0x0000bb000b0b7a20 */ /* 0x000fe40000410000 */
[----:B------:R-:W-:Y:S01]  /*12a10*/  FMUL.FTZ R32, R32, c[0x0][0x2ec] ;  /* 0x0000bb0020207a20 */ /* 0x000fe20000410000 */
[----:B------:R-:W-:Y:S01]  /*12a20*/  FSEL R29, R29, -INF , !P5 ;  /* 0xff8000001d1d7808 */ /* 0x000fe20006800000 */
[----:B------:R-:W-:Y:S01]  /*12a30*/  FMUL.FTZ R20, R20, c[0x0][0x2ec] ;  /* 0x0000bb0014147a20 */ /* 0x000fe20000410000 */
[----:B------:R-:W1:Y:S01]  /*12a40*/  MUFU.TANH R110, R110 ;  /* 0x0000006e006e7308 */ /* 0x000e620000002400 */
[----:B------:R-:W-:Y:S02]  /*12a50*/  FMUL.FTZ R111, R21, c[0x0][0x2ec] ;  /* 0x0000bb00156f7a20 */ /* 0x000fe40000410000 */
[----:B------:R-:W-:Y:S01]  /*12a60*/  FMUL.FTZ R21, R22, c[0x0][0x2ec] ;  /* 0x0000bb0016157a20 */ /* 0x000fe20000410000 */
[----:B------:R-:W-:Y:S01]  /*12a70*/  IADD3 R22, R2, 0x19, RZ ;  /* 0x0000001902167810 */ /* 0x000fe20007ffe0ff */
[----:B------:R-:W-:-:S02]  /*12a80*/  FMUL.FTZ R23, R23, c[0x0][0x2ec] ;  /* 0x0000bb0017177a20 */ /* 0x000fc40000410000 */
[----:B------:R-:W-:Y:S01]  /*12a90*/  FMUL.FTZ R7, R7, c[0x0][0x2ec] ;  /* 0x0000bb0007077a20 */ /* 0x000fe20000410000 */
[----:B------:R-:W-:Y:S08]  /*12aa0*/  MUFU.TANH R28, R28 ;  /* 0x0000001c001c7308 */ /* 0x000ff00000002400 */
[----:B------:R-:W-:Y:S01]  /*12ab0*/  MUFU.TANH R115, R24 ;  /* 0x0000001800737308 */ /* 0x000fe20000002400 */
[----:B-1----:R-:W-:-:S05]  /*12ac0*/  FFMA.FTZ R110, R0, R107, R110 ;  /* 0x0000006b006e7223 */ /* 0x002fca000001006e */
[----:B------:R-:W-:Y:S02]  /*12ad0*/  FSEL R175, R110, -INF , !P6 ;  /* 0xff8000006eaf7808 */ /* 0x000fe40007000000 */
[----:B------:R-:W1:Y:S01]  /*12ae0*/  I2F R12, R18 ;  /* 0x00000012000c7306 */ /* 0x000e620000201400 */
[----:B------:R-:W-:-:S07]  /*12af0*/  ISETP.GE.AND P6, PT, R18, R124, PT ;  /* 0x0000007c1200720c */ /* 0x000fce0003fc6270 */
[----:B------:R2:W-:Y:S08]  /*12b00*/  MUFU.TANH R109, R25 ;  /* 0x00000019006d7308 */ /* 0x0005f00000002400 */
[----:B------:R3:W-:Y:S01]  /*12b10*/  MUFU.TANH R125, R13 ;  /* 0x0000000d007d7308 */ /* 0x0007e20000002400 */
[----:B-1----:R-:W-:-:S07]  /*12b20*/  FFMA.FTZ R115, R0, R12, R115 ;  /* 0x0000000c00737223 */ /* 0x002fce0000010073 */
[----:B------:R1:W-:Y:S01]  /*12b30*/  MUFU.TANH R177, R15 ;  /* 0x0000000f00b17308 */ /* 0x0003e20000002400 */
[----:B--2---:R-:W-:-:S05]  /*12b40*/  FFMA.FTZ R25, R0, R101, R108 ;  /* 0x0000006500197223 */ /* 0x004fca000001006c */
[----:B------:R-:W-:Y:S02]  /*12b50*/  FSEL R25, R25, -INF , !P0 ;  /* 0xff80000019197808 */ /* 0x000fe40004000000 */
[----:B------:R-:W-:Y:S01]  /*12b60*/  MUFU.TANH R171, R26 ;  /* 0x0000001a00ab7308 */ /* 0x000fe20000002400 */
[----:B---3--:R-:W-:Y:S02]  /*12b70*/  IADD3 R13, R2, 0x11, RZ ;  /* 0x00000011020d7810 */ /* 0x008fe40007ffe0ff */
[-C--:B------:R-:W-:Y:S02]  /*12b80*/  ISETP.GE.AND P0, PT, R104, R124.reuse, PT ;  /* 0x0000007c6800720c */ /* 0x080fe40003f06270 */
[----:B------:R-:W-:Y:S01]  /*12b90*/  ISETP.GE.AND P5, PT, R13, R124, PT ;  /* 0x0000007c0d00720c */ /* 0x000fe20003fa6270 */
[----:B-1----:R-:W-:Y:S02]  /*12ba0*/  FFMA.FTZ R15, R0, R101, R34 ;  /* 0x00000065000f7223 */ /* 0x002fe40000010022 */
[----:B------:R-:W-:Y:S01]  /*12bb0*/  MUFU.TANH R113, R27 ;  /* 0x0000001b00717308 */ /* 0x000fe20000002400 */
[----:B------:R-:W-:-:S02]  /*12bc0*/  FMUL.FTZ R101, R9, c[0x0][0x2ec] ;  /* 0x0000bb0009657a20 */ /* 0x000fc40000410000 */
[----:B------:R-:W-:Y:S01]  /*12bd0*/  FFMA.FTZ R9, R0, R107, R30 ;  /* 0x0000006b00097223 */ /* 0x000fe2000001001e */
[----:B------:R-:W-:Y:S02]  /*12be0*/  FSEL R15, R15, -INF , !P4 ;  /* 0xff8000000f0f7808 */ /* 0x000fe40006000000 */
[-C--:B------:R-:W-:Y:S02]  /*12bf0*/  ISETP.GE.AND P4, PT, R18, R103.reuse, PT ;  /* 0x000000671200720c */ /* 0x080fe40003f86270 */
[----:B------:R1:W2:Y:S01]  /*12c00*/  I2F R8, R13 ;  /* 0x0000000d00087306 */ /* 0x0002a20000201400 */
[----:B------:R-:W-:Y:S02]  /*12c10*/  FSEL R9, R9, -INF , !P1 ;  /* 0xff80000009097808 */ /* 0x000fe40004800000 */
[----:B------:R-:W-:Y:S02]  /*12c20*/  ISETP.GE.AND P1, PT, R13, R103, PT ;  /* 0x000000670d00720c */ /* 0x000fe40003f26270 */
[----:B------:R-:W-:-:S03]  /*12c30*/  FSEL R115, R115, -INF , !P4 ;  /* 0xff80000073737808 */ /* 0x000fc60006000000 */
[----:B------:R3:W-:Y:S01]  /*12c40*/  MUFU.TANH R119, R16 ;  /* 0x0000001000777308 */ /* 0x0007e20000002400 */
[----:B-1----:R-:W-:-:S07]  /*12c50*/  FFMA.FTZ R13, R0, R105, R28 ;  /* 0x00000069000d7223 */ /* 0x002fce000001001c */
[----:B------:R-:W-:Y:S01]  /*12c60*/  MUFU.TANH R167, R14 ;  /* 0x0000000e00a77308 */ /* 0x000fe20000002400 */
[----:B------:R-:W-:Y:S02]  /*12c70*/  FMUL.FTZ R105, R10, c[0x0][0x2ec] ;  /* 0x0000bb000a697a20 */ /* 0x000fe40000410000 */
[CC--:B--2---:R-:W-:Y:S01]  /*12c80*/  FFMA.FTZ R109, R0.reuse, R8.reuse, R109 ;  /* 0x00000008006d7223 */ /* 0x0c4fe2000001006d */
[----:B------:R-:W-:Y:S01]  /*12c90*/  FSEL R13, R13, -INF , !P0 ;  /* 0xff8000000d0d7808 */ /* 0x000fe20004000000 */
[----:B------:R-:W-:Y:S01]  /*12ca0*/  FFMA.FTZ R113, R0, R8, R113 ;  /* 0x0000000800717223 */ /* 0x000fe20000010071 */
[----:B---3--:R-:W-:Y:S02]  /*12cb0*/  IADD3 R16, R2, 0x18, RZ ;  /* 0x0000001802107810 */ /* 0x008fe40007ffe0ff */
[----:B------:R-:W-:Y:S01]  /*12cc0*/  MUFU.TANH R123, R20 ;  /* 0x00000014007b7308 */ /* 0x000fe20000002400 */
[----:B------:R-:W-:Y:S02]  /*12cd0*/  FSEL R109, R109, -INF , !P1 ;  /* 0xff8000006d6d7808 */ /* 0x000fe40004800000 */
[----:B------:R-:W-:-:S02]  /*12ce0*/  ISETP.GE.AND P0, PT, R16, R103, PT ;  /* 0x000000671000720c */ /* 0x000fc40003f06270 */
[-C--:B------:R-:W-:Y:S02]  /*12cf0*/  ISETP.GE.AND P4, PT, R16, R124.reuse, PT ;  /* 0x0000007c1000720c */ /* 0x080fe40003f86270 */
[----:B------:R-:W-:Y:S01]  /*12d00*/  ISETP.GE.AND P1, PT, R22, R124, PT ;  /* 0x0000007c1600720c */ /* 0x000fe20003f26270 */
[----:B------:R1:W2:Y:S08]  /*12d10*/  I2F R14, R16 ;  /* 0x00000010000e7306 */ /* 0x0002b00000201400 */
[----:B------:R3:W-:Y:S08]  /*12d20*/  MUFU.TANH R27, R19 ;  /* 0x00000013001b7308 */ /* 0x0007f00000002400 */
[----:B------:R-:W-:Y:S01]  /*12d30*/  MUFU.TANH R111, R111 ;  /* 0x0000006f006f7308 */ /* 0x000fe20000002400 */
[----:B-1----:R-:W-:Y:S01]  /*12d40*/  IADD3 R16, R2, 0x21, RZ ;  /* 0x0000002102107810 */ /* 0x002fe20007ffe0ff */
[----:B--2---:R-:W-:-:S06]  /*12d50*/  FFMA.FTZ R123, R0, R14, R123 ;  /* 0x0000000e007b7223 */ /* 0x004fcc000001007b */
[----:B------:R1:W-:Y:S01]  /*12d60*/  MUFU.TANH R35, R23 ;  /* 0x0000001700237308 */ /* 0x0003e20000002400 */
[----:B---3--:R-:W-:-:S07]  /*12d70*/  IADD3 R19, R2, 0x20, RZ ;  /* 0x0000002002137810 */ /* 0x008fce0007ffe0ff */
[----:B------:R-:W2:Y:S08]  /*12d80*/  I2F R18, R22 ;  /* 0x0000001600127306 */ /* 0x000eb00000201400 */
[----:B------:R-:W3:Y:S01]  /*12d90*/  MUFU.TANH R21, R21 ;  /* 0x0000001500157308 */ /* 0x000ee20000002400 */
[----:B-1----:R-:W-:Y:S01]  /*12da0*/  FFMA.FTZ R23, R0, R12, R171 ;  /* 0x0000000c00177223 */ /* 0x002fe200000100ab */
[----:B------:R-:W-:-:S04]  /*12db0*/  IADD3 R12, R2, 0x28, RZ ;  /* 0x00000028020c7810 */ /* 0x000fc80007ffe0ff */
[----:B------:R-:W-:Y:S02]  /*12dc0*/  FSEL R23, R23, -INF , !P6 ;  /* 0xff80000017177808 */ /* 0x000fe40007000000 */
[----:B------:R-:W-:Y:S01]  /*12dd0*/  MUFU.TANH R17, R17 ;  /* 0x0000001100117308 */ /* 0x000fe20000002400 */
[-C--:B--2---:R-:W-:Y:S01]  /*12de0*/  FFMA.FTZ R111, R0, R18.reuse, R111 ;  /* 0x00000012006f7223 */ /* 0x084fe2000001006f */
[----:B------:R-:W-:Y:S01]  /*12df0*/  ISETP.GE.AND P6, PT, R22, R103, PT ;  /* 0x000000671600720c */ /* 0x000fe20003fc6270 */
[----:B------:R-:W-:Y:S01]  /*12e00*/  FFMA.FTZ R18, R0, R18, R35 ;  /* 0x0000001200127223 */ /* 0x000fe20000010023 */
[----:B------:R-:W-:Y:S01]  /*12e10*/  IADD3 R22, R2, 0x29, RZ ;  /* 0x0000002902167810 */ /* 0x000fe20007ffe0ff */
[----:B------:R-:W-:Y:S01]  /*12e20*/  FMUL.FTZ R35, R4, c[0x0][0x2ec] ;  /* 0x0000bb0004237a20 */ /* 0x000fe20000410000 */
[----:B------:R-:W-:Y:S02]  /*12e30*/  FSEL R111, R111, -INF , !P6 ;  /* 0xff8000006f6f7808 */ /* 0x000fe40007000000 */
[----:B------:R-:W1:Y:S01]  /*12e40*/  I2F R20, R19 ;  /* 0x0000001300147306 */ /* 0x000e620000201400 */
[----:B---3--:R-:W-:Y:S01]  /*12e50*/  FFMA.FTZ R14, R0, R14, R21 ;  /* 0x0000000e000e7223 */ /* 0x008fe20000010015 */
[----:B------:R-:W-:-:S02]  /*12e60*/  FSEL R21, R113, -INF , !P5 ;  /* 0xff80000071157808 */ /* 0x000fc40006800000 */
[----:B------:R-:W-:Y:S02]  /*12e70*/  FSEL R113, R123, -INF , !P0 ;  /* 0xff8000007b717808 */ /* 0x000fe40004000000 */
[C---:B------:R-:W-:Y:S02]  /*12e80*/  ISETP.GE.AND P5, PT, R19.reuse, R103, PT ;  /* 0x000000671300720c */ /* 0x040fe40003fa6270 */
[----:B------:R-:W-:Y:S01]  /*12e90*/  MUFU.TANH R31, R31 ;  /* 0x0000001f001f7308 */ /* 0x000fe20000002400 */
[-C--:B------:R-:W-:Y:S02]  /*12ea0*/  ISETP.GE.AND P6, PT, R16, R124.reuse, PT ;  /* 0x0000007c1000720c */ /* 0x080fe40003fc6270 */
[----:B------:R-:W-:-:S05]  /*12eb0*/  ISETP.GE.AND P0, PT, R19, R124, PT ;  /* 0x0000007c1300720c */ /* 0x000fca0003f06270 */
[----:B------:R-:W2:Y:S01]  /*12ec0*/  I2F R10, R16 ;  /* 0x00000010000a7306 */ /* 0x000ea20000201400 */
[-C--:B-1----:R-:W-:Y:S01]  /*12ed0*/  FFMA.FTZ R119, R0, R20.reuse, R119 ;  /* 0x0000001400777223 */ /* 0x082fe20000010077 */
[----:B------:R-:W-:Y:S01]  /*12ee0*/  FSEL R19, R14, -INF , !P4 ;  /* 0xff8000000e137808 */ /* 0x000fe20006000000 */
[----:B------:R-:W-:Y:S01]  /*12ef0*/  FFMA.FTZ R123, R0, R20, R17 ;  /* 0x00000014007b7223 */ /* 0x000fe20000010011 */
[----:B------:R-:W-:Y:S02]  /*12f00*/  FSEL R17, R18, -INF , !P1 ;  /* 0xff80000012117808 */ /* 0x000fe40004800000 */
[----:B------:R-:W-:Y:S02]  /*12f10*/  ISETP.GE.AND P1, PT, R12, R103, PT ;  /* 0x000000670c00720c */ /* 0x000fe40003f26270 */
[----:B------:R-:W-:Y:S01]  /*12f20*/  MUFU.TANH R117, R117 ;  /* 0x0000007500757308 */ /* 0x000fe20000002400 */
[----:B------:R-:W-:Y:S02]  /*12f30*/  FSEL R173, R119, -INF , !P5 ;  /* 0xff80000077ad7808 */ /* 0x000fe40006800000 */
[----:B------:R-:W-:-:S02]  /*12f40*/  IADD3 R14, R2, 0x30, RZ ;  /* 0x00000030020e7810 */ /* 0x000fc40007ffe0ff */
[----:B------:R-:W-:Y:S02]  /*12f50*/  ISETP.GE.AND P5, PT, R12, R124, PT ;  /* 0x0000007c0c00720c */ /* 0x000fe40003fa6270 */
[----:B------:R-:W-:Y:S01]  /*12f60*/  IADD3 R18, R2, 0x31, RZ ;  /* 0x0000003102127810 */ /* 0x000fe20007ffe0ff */
[----:B------:R-:W1:Y:S01]  /*12f70*/  I2F R8, R12 ;  /* 0x0000000c00087306 */ /* 0x000e620000201400 */
[-C--:B--2---:R-:W-:Y:S01]  /*12f80*/  FFMA.FTZ R31, R0, R10.reuse, R31 ;  /* 0x0000000a001f7223 */ /* 0x084fe2000001001f */
[----:B------:R-:W-:Y:S01]  /*12f90*/  ISETP.GE.AND P4, PT, R16, R103, PT ;  /* 0x000000671000720c */ /* 0x000fe20003f86270 */
[----:B------:R-:W-:Y:S01]  /*12fa0*/  FFMA.FTZ R20, R0, R10, R27 ;  /* 0x0000000a00147223 */ /* 0x000fe2000001001b */
[----:B------:R-:W-:Y:S02]  /*12fb0*/  FSEL R123, R123, -INF , !P0 ;  /* 0xff8000007b7b7808 */ /* 0x000fe40004000000 */
[----:B------:R-:W-:Y:S02]  /*12fc0*/  FSEL R171, R31, -INF , !P4 ;  /* 0xff8000001fab7808 */ /* 0x000fe40006000000 */
[----:B------:R-:W2:Y:S01]  /*12fd0*/  I2F R24, R22 ;  /* 0x0000001600187306 */ /* 0x000ea20000201400 */
[----:B------:R-:W-:-:S02]  /*12fe0*/  ISETP.GE.AND P4, PT, R22, R124, PT ;  /* 0x0000007c1600720c */ /* 0x000fc40003f86270 */
[-C--:B------:R-:W-:Y:S01]  /*12ff0*/  ISETP.GE.AND P0, PT, R22, R103.reuse, PT ;  /* 0x000000671600720c */ /* 0x080fe20003f06270 */
[-C--:B-1----:R-:W-:Y:S01]  /*13000*/  FFMA.FTZ R10, R0, R8.reuse, R117 ;  /* 0x00000008000a7223 */ /* 0x082fe20000010075 */
[----:B------:R-:W-:Y:S01]  /*13010*/  FSEL R117, R20, -INF , !P6 ;  /* 0xff80000014757808 */ /* 0x000fe20007000000 */
[----:B------:R-:W-:Y:S01]  /*13020*/  FFMA.FTZ R119, R0, R8, R167 ;  /* 0x0000000800777223 */ /* 0x000fe200000100a7 */
[----:B------:R-:W-:Y:S01]  /*13030*/  IADD3 R12, R2, 0x38, RZ ;  /* 0x00000038020c7810 */ /* 0x000fe20007ffe0ff */
[----:B------:R-:W-:Y:S01]  /*13040*/  MUFU.TANH R121, R121 ;  /* 0x0000007900797308 */ /* 0x000fe20000002400 */
[----:B------:R-:W-:Y:S02]  /*13050*/  FSEL R167, R10, -INF , !P1 ;  /* 0xff8000000aa77808 */ /* 0x000fe40004800000 */
[----:B------:R-:W-:Y:S01]  /*13060*/  IADD3 R8, R2, 0x39, RZ ;  /* 0x0000003902087810 */ /* 0x000fe20007ffe0ff */
[-C--:B--2---:R-:W-:Y:S01]  /*13070*/  FFMA.FTZ R177, R0, R24.reuse, R177 ;  /* 0x0000001800b17223 */ /* 0x084fe200000100b1 */
[----:B------:R-:W-:Y:S01]  /*13080*/  ISETP.GE.AND P6, PT, R2, R103, PT ;  /* 0x000000670200720c */ /* 0x000fe20003fc6270 */
[----:B------:R-:W-:Y:S01]  /*13090*/  FFMA.FTZ R125, R0, R24, R125 ;  /* 0x00000018007d7223 */ /* 0x000fe2000001007d */
[----:B------:R-:W-:Y:S01]  /*130a0*/  ISETP.GE.AND P1, PT, R2, R124, PT ;  /* 0x0000007c0200720c */ /* 0x000fe20003f26270 */
[----:B------:R-:W-:Y:S01]  /*130b0*/  FMUL.FTZ R2, R5, c[0x0][0x2ec] ;  /* 0x0000bb0005027a20 */ /* 0x000fe20000410000 */
[----:B------:R-:W1:Y:S01]  /*130c0*/  I2F R16, R14 ;  /* 0x0000000e00107306 */ /* 0x000e620000201400 */
[----:B------:R-:W-:Y:S01]  /*130d0*/  FMUL.FTZ R5, R6, c[0x0][0x2ec] ;  /* 0x0000bb0006057a20 */ /* 0x000fe20000410000 */
[----:B------:R-:W-:-:S02]  /*130e0*/  FSEL R119, R119, -INF , !P5 ;  /* 0xff80000077777808 */ /* 0x000fc40006800000 */
[C---:B------:R-:W-:Y:S02]  /*130f0*/  ISETP.GE.AND P5, PT, R14.reuse, R103, PT ;  /* 0x000000670e00720c */ /* 0x040fe40003fa6270 */
[----:B------:R-:W-:Y:S02]  /*13100*/  FSEL R125, R125, -INF , !P0 ;  /* 0xff8000007d7d7808 */ /* 0x000fe40004000000 */
[----:B------:R-:W-:Y:S01]  /*13110*/  MUFU.TANH R101, R101 ;  /* 0x0000006500657308 */ /* 0x000fe20000002400 */
[----:B------:R-:W-:-:S07]  /*13120*/  ISETP.GE.AND P0, PT, R14, R124, PT ;  /* 0x0000007c0e00720c */ /* 0x000fce0003f06270 */
[----:B------:R-:W2:Y:S01]  /*13130*/  I2F R4, R18 ;  /* 0x0000001200047306 */ /* 0x000ea20000201400 */
[----:B-1----:R-:W-:Y:S01]  /*13140*/  FFMA.FTZ R104, R0, R16, R121 ;  /* 0x0000001000687223 */ /* 0x002fe20000010079 */
[----:B------:R-:W-:Y:S02]  /*13150*/  FSEL R121, R177, -INF , !P4 ;  /* 0xff800000b1797808 */ /* 0x000fe40006000000 */
[----:B------:R-:W-:Y:S02]  /*13160*/  ISETP.GE.AND P4, PT, R18, R103, PT ;  /* 0x000000671200720c */ /* 0x000fe40003f86270 */
[----:B------:R-:W-:Y:S02]  /*13170*/  FSEL R104, R104, -INF , !P5 ;  /* 0xff80000068687808 */ /* 0x000fe40006800000 */
[----:B------:R-:W-:Y:S01]  /*13180*/  MUFU.TANH R35, R35 ;  /* 0x0000002300237308 */ /* 0x000fe20000002400 */
[----:B------:R-:W-:-:S07]  /*13190*/  ISETP.GE.AND P5, PT, R18, R124, PT ;  /* 0x0000007c1200720c */ /* 0x000fce0003fa6270 */
[----:B------:R-:W1:Y:S01]  /*131a0*/  I2F R27, R12 ;  /* 0x0000000c001b7306 */ /* 0x000e620000201400 */
[----:B--2---:R-:W-:-:S05]  /*131b0*/  FFMA.FTZ R101, R0, R4, R101 ;  /* 0x0000000400657223 */ /* 0x004fca0000010065 */
[----:B------:R-:W-:Y:S02]  /*131c0*/  FSEL R106, R101, -INF , !P4 ;  /* 0xff800000656a7808 */ /* 0x000fe40006000000 */
[----:B------:R-:W2:Y:S01]  /*131d0*/  MUFU.TANH R5, R5 ;  /* 0x0000000500057308 */ /* 0x000ea20000002400 */
[----:B------:R-:W-:-:S07]  /*131e0*/  ISETP.GE.AND P4, PT, R12, R124, PT ;  /* 0x0000007c0c00720c */ /* 0x000fce0003f86270 */
[----:B------:R-:W3:Y:S01]  /*131f0*/  MUFU.TANH R11, R11 ;  /* 0x0000000b000b7308 */ /* 0x000ee20000002400 */
[----:B-1----:R-:W-:-:S07]  /*13200*/  FFMA.FTZ R35, R0, R27, R35 ;  /* 0x0000001b00237223 */ /* 0x002fce0000010023 */
[----:B------:R-:W1:Y:S01]  /*13210*/  MUFU.TANH R33, R33 ;  /* 0x0000002100217308 */ /* 0x000e620000002400 */
[----:B--2---:R-:W-:-:S07]  /*13220*/  FFMA.FTZ R27, R0, R27, R5 ;  /* 0x0000001b001b7223 */ /* 0x004fce0000010005 */
[----:B------:R-:W2:Y:S01]  /*13230*/  MUFU.TANH R105, R105 ;  /* 0x0000006900697308 */ /* 0x000ea20000002400 */
[----:B---3--:R-:W-:-:S05]  /*13240*/  FFMA.FTZ R11, R0, R4, R11 ;  /* 0x00000004000b7223 */ /* 0x008fca000001000b */
[----:B------:R-:W-:Y:S02]  /*13250*/  FSEL R101, R11, -INF , !P5 ;  /* 0xff8000000b657808 */ /* 0x000fe40006800000 */
[----:B------:R-:W3:Y:S01]  /*13260*/  MUFU.TANH R32, R32 ;  /* 0x0000002000207308 */ /* 0x000ee20000002400 */
[----:B-1----:R-:W-:Y:S01]  /*13270*/  FFMA.FTZ R4, R0, R169, R33 ;  /* 0x000000a900047223 */ /* 0x002fe20000010021 */
[----:B------:R-:W-:Y:S01]  /*13280*/  FSEL R33, R27, -INF , !P4 ;  /* 0xff8000001b217808 */ /* 0x000fe20006000000 */
[----:B------:R-:W-:Y:S01]  /*13290*/  BAR.SYNC.DEFER_BLOCKING 0x0 ;  /* 0x0000000000007b1d */ /* 0x000fe20000010000 */
[----:B------:R-:W-:Y:S02]  /*132a0*/  ISETP.GT.AND P4, PT, R160, R147, PT ;  /* 0x00000093a000720c */ /* 0x000fe40003f84270 */
[----:B------:R-:W-:Y:S01]  /*132b0*/  ISETP.GE.AND P5, PT, R8, R103, PT ;  /* 0x000000670800720c */ /* 0x000fe20003fa6270 */
[----:B--2---:R-:W-:Y:S02]  /*132c0*/  FFMA.FTZ R105, R0, R16, R105 ;  /* 0x0000001000697223 */ /* 0x004fe40000010069 */
[----:B------:R-:W-:Y:S03]  /*132d0*/  I2F R31, R8 ;  /* 0x00000008001f7306 */ /* 0x000fe60000201400 */
[----:B------:R-:W-:-:S02]  /*132e0*/  FSEL R105, R105, -INF , !P0 ;  /* 0xff80000069697808 */ /* 0x000fc40004000000 */
[----:B------:R-:W-:Y:S01]  /*132f0*/  ISETP.GE.AND P0, PT, R12, R103, PT ;  /* 0x000000670c00720c */ /* 0x000fe20003f06270 */
[----:B---3--:R-:W-:Y:S02]  /*13300*/  FFMA.FTZ R5, R0, R169, R32 ;  /* 0x000000a900057223 */ /* 0x008fe40000010020 */
[----:B------:R-:W1:Y:S01]  /*13310*/  MUFU.TANH R2, R2 ;  /* 0x0000000200027308 */ /* 0x000e620000002400 */
[----:B------:R-:W-:Y:S01]  /*13320*/  IMAD.MOV.U32 R169, RZ, RZ, R127 ;  /* 0x000000ffffa97224 */ /* 0x000fe200078e007f */
[----:B------:R-:W-:Y:S02]  /*13330*/  FSEL R103, R35, -INF , !P0 ;  /* 0xff80000023677808 */ /* 0x000fe40004000000 */
[----:B------:R-:W-:Y:S02]  /*13340*/  ISETP.GE.AND P0, PT, R8, R124, PT ;  /* 0x0000007c0800720c */ /* 0x000fe40003f06270 */
[----:B------:R-:W-:Y:S02]  /*13350*/  FSEL R5, R5, -INF , !P6 ;  /* 0xff80000005057808 */ /* 0x000fe40007000000 */
[----:B------:R-:W2:Y:S01]  /*13360*/  MUFU.TANH R7, R7 ;  /* 0x0000000700077308 */ /* 0x000ea20000002400 */
[----:B-1----:R-:W-:Y:S01]  /*13370*/  FFMA.FTZ R107, R0, R31, R2 ;  /* 0x0000001f006b7223 */ /* 0x002fe20000010002 */
[----:B------:R-:W-:-:S04]  /*13380*/  FSEL R2, R4, -INF , !P1 ;  /* 0xff80000004027808 */ /* 0x000fc80004800000 */
        /* <DEDUP_REMOVED lines=14> */
[----:B-1----:R-:W-:Y:S02]  /*13470*/  IMAD.MOV R27, RZ, RZ, -R11 ;  /* 0x000000ffff1b7224 */ /* 0x002fe400078e0a0b */
[----:B------:R-:W-:Y:S02]  /*13480*/  IMAD.MOV.U32 R10, RZ, RZ, RZ ;  /* 0x000000ffff0a7224 */ /* 0x000fe400078e00ff */
[----:B------:R-:W-:-:S04]  /*13490*/  IMAD R4, R27, R6, RZ ;  /* 0x000000061b047224 */ /* 0x000fc800078e02ff */
[----:B------:R-:W-:Y:S01]  /*134a0*/  IMAD.HI.U32 R4, R11, R4, R10 ;  /* 0x000000040b047227 */ /* 0x000fe200078e000a */
[----:B------:R-:W-:Y:S02]  /*134b0*/  IABS R11, R8 ;  /* 0x00000008000b7213 */ /* 0x000fe40000000000 */
[----:B------:R-:W-:-:S03]  /*134c0*/  LOP3.LUT R8, R8, c[0x0][0x2d0], RZ, 0x3c, !PT ;  /* 0x0000b40008087a12 */ /* 0x000fc600078e3cff */
        /* <DEDUP_REMOVED lines=17> */
[----:B------:R-:W-:Y:S02]  /*135e0*/  ISETP.GE.AND P0, PT, R8, RZ, PT ;  /* 0x000000ff0800720c */ /* 0x000fe40003f06270 */
[----:B------:R-:W-:Y:S01]  /*135f0*/  @P6 IADD3 R4, R4, 0x1, RZ ;  /* 0x0000000104046810 */ /* 0x000fe20007ffe0ff */
[----:B------:R-:W-:-:S04]  /*13600*/  @!P5 IMAD.MOV R10, RZ, RZ, -R10 ;  /* 0x000000ffff0ad224 */ /* 0x000fc800078e0a0a */
[----:B------:R-:W-:Y:S01]  /*13610*/  IMAD.MOV.U32 R11, RZ, RZ, R4 ;  /* 0x000000ffff0b7224 */ /* 0x000fe200078e0004 */
[----:B------:R-:W-:-:S04]  /*13620*/  LOP3.LUT R4, RZ, c[0x0][0x2d0], RZ, 0x33, !PT ;  /* 0x0000b400ff047a12 */ /* 0x000fc800078e33ff */
[----:B------:R-:W-:Y:S02]  /*13630*/  SEL R7, R4, R10, !P1 ;  /* 0x0000000a04077207 */ /* 0x000fe40004800000 */
[----:B------:R-:W-:-:S03]  /*13640*/  @!P0 IADD3 R11, -R11, RZ, RZ ;  /* 0x000000ff0b0b8210 */ /* 0x000fc60007ffe1ff */
[----:B------:R-:W-:Y:S01]  /*13650*/  IMAD.WIDE R30, R7, 0x4, R154 ;  /* 0x00000004071e7825 */ /* 0x000fe200078e029a */
[----:B------:R-:W-:-:S04]  /*13660*/  SEL R4, R4, R11, !P1 ;  /* 0x0000000b04047207 */ /* 0x000fc80004800000 */
[----:B------:R-:W2:Y:S01]  /*13670*/  LDG.E R11, [R30.64] ;  /* 0x000000061e0b7981 */ /* 0x000ea2000c1e1900 */
[----:B------:R-:W-:-:S05]  /*13680*/  IMAD.WIDE R26, R4, 0x4, R154 ;  /* 0x00000004041a7825 */ /* 0x000fca00078e029a */
        /* <DEDUP_REMOVED lines=17> */
.L_x_8136:
[----:B------:R-:W-:-:S05]  /*137a0*/  IMAD.MOV.U32 R8, RZ, RZ, c[0x0][0x198] ;  /* 0x00006600ff087624 */ /* 0x000fca00078e00ff */
[----:B------:R-:W-:-:S04]  /*137b0*/  LEA R8, -R8, RZ, 0x6 ;  /* 0x000000ff08087211 */ /* 0x000fc800078e31ff */
[----:B------:R-:W-:Y:S02]  /*137c0*/  SHF.R.S32.HI R11, RZ, 0x1f, R8 ;  /* 0x0000001fff0b7819 */ /* 0x000fe40000011408 */
.L_x_8137:
        /* <DEDUP_REMOVED lines=69> */
.L_x_8135:
        /* <DEDUP_REMOVED lines=48> */
[----:B------:R-:W-:Y:S02]  /*13f20*/  FADD.FTZ R32, R3, -R32 ;  /* 0x8000002003207221 */ /* 0x000fe40000010000 */
[--C-:B------:R-:W-:Y:S02]  /*13f30*/  FFMA.FTZ R29, R2, c[0x0][0x23c], -R102.reuse ;  /* 0x00008f00021d7a23 */ /* 0x100fe40000010866 */
[--C-:B------:R-:W-:Y:S01]  /*13f40*/  FFMA.FTZ R2, R15, c[0x0][0x23c], -R102.reuse ;  /* 0x00008f000f027a23 */ /* 0x100fe20000010866 */
[----:B------:R-:W-:Y:S01]  /*13f50*/  MUFU.EX2 R24, R24 ;  /* 0x0000001800187308 */ /* 0x000fe20000000800 */
[----:B------:R-:W-:Y:S02]  /*13f60*/  FFMA.FTZ R3, R13, c[0x0][0x23c], -R102 ;  /* 0x00008f000d037a23 */ /* 0x000fe40000010866 */
[----:B------:R-:W1:Y:S01]  /*13f70*/  LDSM.16.MT88.4 R12, [R138+0x8000] ;  /* 0x008000008a0c783b */ /* 0x000e620000004200 */
[----:B------:R-:W-:Y:S01]  /*13f80*/  FFMA.FTZ R31, R5, c[0x0][0x23c], -R108 ;  /* 0x00008f00051f7a23 */ /* 0x000fe2000001086c */
[----:B------:R-:W-:Y:S01]  /*13f90*/  FSEL R5, R27, RZ, P1 ;  /* 0x000000ff1b057208 */ /* 0x000fe20000800000 */
[----:B------:R-:W-:-:S02]  /*13fa0*/  FFMA.FTZ R28, R9, c[0x0][0x23c], -R102 ;  /* 0x00008f00091c7a23 */ /* 0x000fc40000010866 */
[----:B------:R-:W2:Y:S01]  /*13fb0*/  LDSM.16.MT88.4 R8, [R140+0x8000] ;  /* 0x008000008c08783b */ /* 0x000ea20000004200 */
[--C-:B------:R-:W-:Y:S01]  /*13fc0*/  FFMA.FTZ R30, R25, c[0x0][0x23c], -R108.reuse ;  /* 0x00008f00191e7a23 */ /* 0x100fe2000001086c */
[----:B------:R-:W-:Y:S01]  /*13fd0*/  MUFU.EX2 R31, R31 ;  /* 0x0000001f001f7308 */ /* 0x000fe20000000800 */
[----:B------:R-:W-:Y:S02]  /*13fe0*/  FADD.FTZ R34, R100, -R5 ;  /* 0x8000000564227221 */ /* 0x000fe40000010000 */
[--C-:B------:R-:W-:Y:S02]  /*13ff0*/  FFMA.FTZ R25, R175, c[0x0][0x23c], -R108.reuse ;  /* 0x00008f00af197a23 */ /* 0x100fe4000001086c */
        /* <DEDUP_REMOVED lines=9> */
[--C-:B------:R-:W-:Y:S02]  /*14090*/  FFMA.FTZ R114, R21, c[0x0][0x23c], -R102.reuse ;  /* 0x00008f0015727a23 */ /* 0x100fe40000010866 */
[--C-:B------:R-:W-:Y:S01]  /*140a0*/  FFMA.FTZ R113, R19, c[0x0][0x23c], -R102.reuse ;  /* 0x00008f0013717a23 */ /* 0x100fe20000010866 */
[----:B------:R-:W-:Y:S01]  /*140b0*/  LDSM.16.MT88.4 R20, [R140+0xa800] ;  /* 0x00a800008c14783b */ /* 0x000fe20000004200 */
[--C-:B------:R-:W-:Y:S01]  /*140c0*/  FFMA.FTZ R112, R17, c[0x0][0x23c], -R102.reuse ;  /* 0x00008f0011707a23 */ /* 0x100fe20000010866 */
[----:B------:R-:W-:Y:S01]  /*140d0*/  MUFU.EX2 R29, R29 ;  /* 0x0000001d001d7308 */ /* 0x000fe20000000800 */
[----:B---3--:R-:W-:Y:S01]  /*140e0*/  F2FP.PACK_AB R4, R30, R31 ;  /* 0x0000001f1e04723e */ /* 0x008fe200000000ff */
[----:B------:R-:W-:Y:S01]  /*140f0*/  LDSM.16.MT88.4 R16, [R138+0xa800] ;  /* 0x00a800008a10783b */ /* 0x000fe20000004200 */
[----:B------:R-:W-:-:S02]  /*14100*/  FFMA.FTZ R122, R123, c[0x0][0x23c], -R102 ;  /* 0x00008f007b7a7a23 */ /* 0x000fc40000010866 */
[----:B------:R-:W-:Y:S02]  /*14110*/  FFMA.FTZ R123, R117, c[0x0][0x23c], -R102 ;  /* 0x00008f00757b7a23 */ /* 0x000fe40000010866 */
[--C-:B------:R-:W-:Y:S01]  /*14120*/  FFMA.FTZ R118, R173, c[0x0][0x23c], -R108.reuse ;  /* 0x00008f00ad767a23 */ /* 0x100fe2000001086c */
[----:B------:R-:W3:Y:S01]  /*14130*/  MUFU.EX2 R2, R2 ;  /* 0x0000000200027308 */ /* 0x000ee20000000800 */
[----:B----4-:R-:W-:Y:S01]  /*14140*/  F2FP.PACK_AB R6, R24, R25 ;  /* 0x000000191806723e */ /* 0x010fe200000000ff */
[--C-:B------:R-:W-:Y:S02]  /*14150*/  FFMA.FTZ R127, R171, c[0x0][0x23c], -R108.reuse ;  /* 0x00008f00ab7f7a23 */ /* 0x100fe4000001086c */
[--C-:B------:R-:W-:Y:S02]  /*14160*/  FFMA.FTZ R116, R167, c[0x0][0x23c], -R108.reuse ;  /* 0x00008f00a7747a23 */ /* 0x100fe4000001086c */
[----:B------:R-:W-:Y:S02]  /*14170*/  FFMA.FTZ R125, R125, c[0x0][0x23c], -R108 ;  /* 0x00008f007d7d7a23 */ /* 0x000fe4000001086c */
[----:B------:R-:W-:Y:S01]  /*14180*/  MUFU.EX2 R28, R28 ;  /* 0x0000001c001c7308 */ /* 0x000fe20000000800 */
[----:B------:R-:W-:-:S02]  /*14190*/  FFMA.FTZ R117, R119, c[0x0][0x23c], -R102 ;  /* 0x00008f0077757a23 */ /* 0x000fc40000010866 */
[----:B------:R-:W-:Y:S02]  /*141a0*/  FFMA.FTZ R120, R121, c[0x0][0x23c], -R102 ;  /* 0x00008f0079787a23 */ /* 0x000fe40000010866 */
        /* <DEDUP_REMOVED lines=10> */
[----:B------:R-:W-:-:S03]  /*14250*/  FFMA.FTZ R102, R35, c[0x0][0x23c], -R102 ;  /* 0x00008f0023667a23 */ /* 0x000fc60000010866 */
[----:B------:R-:W5:Y:S01]  /*14260*/  MUFU.EX2 R3, R3 ;  /* 0x0000000300037308 */ /* 0x000f620000000800 */
[-C--:B----4-:R-:W-:Y:S02]  /*14270*/  FMUL.FTZ R88, R88, R34.reuse ;  /* 0x0000002258587220 */ /* 0x090fe40000410000 */
[-C--:B------:R-:W-:Y:S02]  /*14280*/  FMUL.FTZ R89, R89, R34.reuse ;  /* 0x0000002259597220 */ /* 0x080fe40000410000 */
[-C--:B------:R-:W-:Y:S02]  /*14290*/  FMUL.FTZ R84, R84, R34.reuse ;  /* 0x0000002254547220 */ /* 0x080fe40000410000 */
[----:B------:R-:W-:Y:S01]  /*142a0*/  FMUL.FTZ R85, R85, R34 ;  /* 0x0000002255557220 */ /* 0x000fe20000410000 */
[----:B------:R-:W-:Y:S01]  /*142b0*/  MUFU.EX2 R110, R110 ;  /* 0x0000006e006e7308 */ /* 0x000fe20000000800 */
[-C--:B---3--:R-:W-:Y:S02]  /*142c0*/  FMUL.FTZ R90, R90, R32.reuse ;  /* 0x000000205a5a7220 */ /* 0x088fe40000410000 */
[----:B------:R-:W-:-:S02]  /*142d0*/  FMUL.FTZ R91, R91, R32 ;  /* 0x000000205b5b7220 */ /* 0x000fc40000410000 */
[-C--:B------:R-:W-:Y:S02]  /*142e0*/  FMUL.FTZ R86, R86, R32.reuse ;  /* 0x0000002056567220 */ /* 0x080fe40000410000 */
[----:B------:R-:W-:Y:S01]  /*142f0*/  FMUL.FTZ R87, R87, R32 ;  /* 0x0000002057577220 */ /* 0x000fe20000410000 */
[----:B-----5:R-:W-:Y:S01]  /*14300*/  F2FP.PACK_AB R7, R3, R28 ;  /* 0x0000001c0307723e */ /* 0x020fe200000000ff */
[-C--:B------:R-:W-:Y:S01]  /*14310*/  FMUL.FTZ R96, R96, R34.reuse ;  /* 0x0000002260607220 */ /* 0x080fe20000410000 */
[----:B------:R-:W3:Y:S01]  /*14320*/  MUFU.EX2 R109, R109 ;  /* 0x0000006d006d7308 */ /* 0x000ee20000000800 */
[----:B------:R-:W-:Y:S02]  /*14330*/  FMUL.FTZ R97, R97, R34 ;  /* 0x0000002261617220 */ /* 0x000fe40000410000 */
[-C--:B------:R-:W-:Y:S02]  /*14340*/  FMUL.FTZ R98, R98, R32.reuse ;  /* 0x0000002062627220 */ /* 0x080fe40000410000 */
[----:B-1----:R-:W-:Y:S01]  /*14350*/  HMMA.16816.F32 R88, R4, R12, R88 ;  /* 0x0000000c0458723c */ /* 0x002fe20000001858 */
[----:B------:R-:W-:-:S02]  /*14360*/  FMUL.FTZ R99, R99, R32 ;  /* 0x0000002063637220 */ /* 0x000fc40000410000 */
        /* <DEDUP_REMOVED lines=38> */
[----:B------:R-:W-:Y:S02]  /*145d0*/  FMUL.FTZ R49, R49, R34 ;  /* 0x0000002231317220 */ /* 0x000fe40000410000 */
        /* <DEDUP_REMOVED lines=23> */
[----:B------:R-:W2:Y:S01]  /*14750*/  MUFU.EX2 R122, R122 ;  /* 0x0000007a007a7308 */ /* 0x000ea20000000800 */
[----:B------:R-:W-:-:S02]  /*14760*/  FMUL.FTZ R65, R65, R34 ;  /* 0x0000002241417220 */ /* 0x000fc40000410000 */
[-C--:B------:R-:W-:Y:S02]  /*14770*/  FMUL.FTZ R66, R66, R32.reuse ;  /* 0x0000002042427220 */ /* 0x080fe40000410000 */
[----:B------:R-:W-:Y:S02]  /*14780*/  FMUL.FTZ R67, R67, R32 ;  /* 0x0000002043437220 */ /* 0x000fe40000410000 */
        /* <DEDUP_REMOVED lines=8> */
[----:B------:R-:W-:Y:S01]  /*14810*/  FMUL.FTZ R57, R57, R34 ;  /* 0x0000002239397220 */ /* 0x000fe20000410000 */
[C---:B------:R-:W-:Y:S01]  /*14820*/  HMMA.16816.F32 R48, R4.reuse, R14, R48 ;  /* 0x0000000e0430723c */ /* 0x040fe20000001830 */
[----:B------:R-:W1:Y:S01]  /*14830*/  LDSM.16.MT88.4 R12, [R136+0xa000] ;  /* 0x00a00000880c783b */ /* 0x000e620000004200 */
[-C--:B------:R-:W-:Y:S02]  /*14840*/  FMUL.FTZ R58, R58, R32.reuse ;  /* 0x000000203a3a7220 */ /* 0x080fe40000410000 */
[----:B------:R-:W-:Y:S02]  /*14850*/  FMUL.FTZ R59, R59, R32 ;  /* 0x000000203b3b7220 */ /* 0x000fe40000410000 */
[----:B------:R-:W1:Y:S01]  /*14860*/  MUFU.EX2 R120, R120 ;  /* 0x0000007800787308 */ /* 0x000e620000000800 */
[----:B------:R-:W-:Y:S01]  /*14870*/  FFMA.FTZ R31, R165, R34, R31 ;  /* 0x00000022a51f7223 */ /* 0x000fe2000001001f */
[----:B--2---:R-:W-:Y:S01]  /*14880*/  HMMA.16816.F32 R36, R4, R8, R36 ;  /* 0x000000080424723c */ /* 0x004fe20000001824 */
[----:B------:R-:W-:-:S02]  /*14890*/  FFMA.FTZ R29, R166, R32, R29 ;  /* 0x00000020a61d7223 */ /* 0x000fc4000001001d */
[----:B------:R-:W-:Y:S02]  /*148a0*/  FADD.FTZ R30, R30, R31 ;  /* 0x0000001f1e1e7221 */ /* 0x000fe40000010000 */
[----:B------:R-:W-:Y:S01]  /*148b0*/  FADD.FTZ R29, R2, R29 ;  /* 0x0000001d021d7221 */ /* 0x000fe20000010000 */
[----:B------:R-:W-:Y:S02]  /*148c0*/  MUFU.EX2 R104, R104 ;  /* 0x0000006800687308 */ /* 0x000fe40000000800 */
[----:B------:R-:W-:Y:S01]  /*148d0*/  HMMA.16816.F32 R40, R4, R10, R40 ;  /* 0x0000000a0428723c */ /* 0x000fe20000001828 */
[----:B------:R-:W2:Y:S01]  /*148e0*/  LDSM.16.MT88.4 R8, [R137+0xa000] ;  /* 0x00a000008908783b */ /* 0x000ea20000004200 */
[----:B------:R-:W-:-:S04]  /*148f0*/  FADD.FTZ R2, R28, R29 ;  /* 0x0000001d1c027221 */ /* 0x000fc80000010000 */
[----:B------:R-:W1:Y:S01]  /*14900*/  MUFU.EX2 R119, R119 ;  /* 0x0000007700777308 */ /* 0x000e620000000800 */
[----:B------:R-:W-:-:S07]  /*14910*/  FADD.FTZ R2, R3, R2 ;  /* 0x0000000203027221 */ /* 0x000fce0000010000 */
[----:B------:R-:W-:Y:S08]  /*14920*/  MUFU.EX2 R103, R103 ;  /* 0x0000006700677308 */ /* 0x000ff00000000800 */
        /* <DEDUP_REMOVED lines=11> */
[----:B---3--:R-:W-:-:S02]  /*149e0*/  F2FP.PACK_AB R4, R109, R110 ;  /* 0x0000006e6d04723e */ /* 0x008fc400000000ff */
        /* <DEDUP_REMOVED lines=10> */
[----:B-1----:R-:W-:Y:S02]  /*14a90*/  HMMA.16816.F32 R96, R4, R12, R96 ;  /* 0x0000000c0460723c */ /* 0x002fe40000001860 */
[----:B------:R-:W-:-:S06]  /*14aa0*/  FADD.FTZ R2, R123, R2 ;  /* 0x000000027b027221 */ /* 0x000fcc0000010000 */
        /* <DEDUP_REMOVED lines=95> */
.L_x_8132:
        /* <DEDUP_REMOVED lines=11> */
.L_x_8142:
        /* <DEDUP_REMOVED lines=66> */
.L_x_8139:
[C---:B------:R-:W-:Y:S02]  /*15570*/  LOP3.LUT P4, RZ, R157.reuse, 0x1, RZ, 0xc0, !PT ;  /* 0x000000019dff7812 */ /* 0x040fe4000788c0ff */
[C---:B------:R-:W-:Y:S02]  /*15580*/  LEA R100, P6, R102.reuse, R168, 0x1 ;  /* 0x000000a866647211 */ /* 0x040fe400078c08ff */
[----:B------:R-:W-:Y:S02]  /*15590*/  LOP3.LUT P2, RZ, R157, 0x2, RZ, 0xc0, !PT ;  /* 0x000000029dff7812 */ /* 0x000fe4000784c0ff */
[----:B------:R-:W-:Y:S02]  /*155a0*/  LEA.HI.X R101, R102, R169, R33, 0x1, P6 ;  /* 0x000000a966657211 */ /* 0x000fe400030f0c21 */
[----:B------:R-:W-:Y:S04]  /*155b0*/  IADD3 R3, P0, R151, R102, RZ ;  /* 0x0000006697037210 */ /* 0x000fe80007f1e0ff */
[----:B------:R-:W-:Y:S01]  /*155c0*/  IADD3.X R34, R150, R33, RZ, P0, !PT ;  /* 0x0000002196227210 */ /* 0x000fe200007fe4ff */
[----:B------:R-:W-:Y:S01]  /*155d0*/  @!PT LDS RZ, [RZ] ;  /* 0x00000000fffff984 */ /* 0x000fe20000000800 */
[----:B------:R-:W-:Y:S01]  /*155e0*/  @!PT LDS RZ, [RZ] ;  /* 0x00000000fffff984 */ /* 0x000fe20000000800 */
[----:B------:R-:W-:Y:S01]  /*155f0*/  @!PT LDS RZ, [RZ] ;  /* 0x00000000fffff984 */ /* 0x000fe20000000800 */
[----:B------:R1:W-:Y:S01]  /*15600*/  @P4 LDGSTS.E.BYPASS.LTC128B.128 [R156+0x8000], [R100.64] ;  /* 0x08000000649c4fae */ /* 0x0003e2000b901d46 */
[-C--:B------:R-:W-:Y:S02]  /*15610*/  @P4 LEA R106, P5, R3, R168.reuse, 0x1 ;  /* 0x000000a8036a4211 */ /* 0x080fe400078a08ff */
[----:B------:R-:W-:Y:S02]  /*15620*/  IADD3 R32, P1, R151, R3, RZ ;  /* 0x0000000397207210 */ /* 0x000fe40007f3e0ff */
[CCC-:B------:R-:W-:Y:S02]  /*15630*/  @P4 LEA.HI.X R107, R3.reuse, R169.reuse, R34.reuse, 0x1, P5 ;  /* 0x000000a9036b4211 */ /* 0x1c0fe400028f0c22 */
[----:B------:R-:W-:Y:S01]  /*15640*/  @!P4 STS.128 [R156+0x8000], RZ ;  /* 0x008000ff9c00c388 */ /* 0x000fe20000000c00 */
[CC--:B------:R-:W-:Y:S02]  /*15650*/  @P2 LEA R104, P0, R3.reuse, R168.reuse, 0x1 ;  /* 0x000000a803682211 */ /* 0x0c0fe400078008ff */
[----:B------:R-:W-:Y:S02]  /*15660*/  @P4 LEA R174, P6, R32, R168, 0x1 ;  /* 0x000000a820ae4211 */ /* 0x000fe400078c08ff */
[-C--:B------:R-:W-:Y:S02]  /*15670*/  @P2 LEA.HI.X R105, R3, R169.reuse, R34, 0x1, P0 ;  /* 0x000000a903692211 */ /* 0x080fe400000f0c22 */
[----:B------:R-:W-:Y:S01]  /*15680*/  @!PT LDS RZ, [RZ] ;  /* 0x00000000fffff984 */ /* 0x000fe20000000800 */
[----:B------:R-:W-:Y:S01]  /*15690*/  @!PT LDS RZ, [RZ] ;  /* 0x00000000fffff984 */ /* 0x000fe20000000800 */
[----:B------:R-:W-:Y:S01]  /*156a0*/  @!PT LDS RZ, [RZ] ;  /* 0x00000000fffff984 */ /* 0x000fe20000000800 */
[----:B------:R1:W-:Y:S01]  /*156b0*/  @P2 LDGSTS.E.BYPASS.LTC128B.128 [R156+0xa000], [R100.64+0x80] ;  /* 0x0a000080649c2fae */ /* 0x0003e2000b901d46 */
[----:B------:R-:W-:Y:S02]  /*156c0*/  IADD3.X R33, R150, R34, RZ, P1, !PT ;  /* 0x0000002296217210 */ /* 0x000fe40000ffe4ff */
[C---:B------:R-:W-:Y:S02]  /*156d0*/  @P2 LEA R170, P1, R32.reuse, R168, 0x1 ;  /* 0x000000a820aa2211 */ /* 0x040fe400078208ff */
[CCC-:B------:R-:W-:Y:S02]  /*156e0*/  @P4 LEA.HI.X R175, R32.reuse, R169.reuse, R33.reuse, 0x1, P6 ;  /* 0x000000a920af4211 */ /* 0x1c0fe400030f0c21 */
[----:B------:R-:W-:Y:S01]  /*156f0*/  @!P2 STS.128 [R156+0xa000], RZ ;  /* 0x00a000ff9c00a388 */ /* 0x000fe20000000c00 */
[----:B------:R-:W-:Y:S02]  /*15700*/  @P2 LEA.HI.X R171, R32, R169, R33, 0x1, P1 ;  /* 0x000000a920ab2211 */ /* 0x000fe400008f0c21 */
[----:B------:R-:W-:Y:S04]  /*15710*/  IADD3 R3, P0, R151, R32, RZ ;  /* 0x0000002097037210 */ /* 0x000fe80007f1e0ff */
[----:B------:R-:W-:Y:S01]  /*15720*/  @!PT LDS RZ, [RZ] ;  /* 0x00000000fffff984 */ /* 0x000fe20000000800 */
[----:B------:R-:W-:Y:S01]  /*15730*/  @!PT LDS RZ, [RZ] ;  /* 0x00000000fffff984 */ /* 0x000fe20000000800 */
[----:B------:R-:W-:Y:S01]  /*15740*/  @!PT LDS RZ, [RZ] ;  /* 0x00000000fffff984 */ /* 0x000fe20000000800 */
[----:B------:R2:W-:Y:S01]  /*15750*/  @P4 LDGSTS.E.BYPASS.LTC128B.128 [R156+0x8800], [R106.64] ;  /* 0x088000006a9c4fae */ /* 0x0005e2000b901d46 */
[CC--:B------:R-:W-:Y:S02]  /*15760*/  @P4 LEA R172, P5, R3.reuse, R168.reuse, 0x1 ;  /* 0x000000a803ac4211 */ /* 0x0c0fe400078a08ff */
[----:B------:R-:W-:Y:S02]  /*15770*/  IADD3.X R34, R150, R33, RZ, P0, !PT ;  /* 0x0000002196227210 */ /* 0x000fe400007fe4ff */
[C---:B------:R-:W-:Y:S02]  /*15780*/  @P2 LEA R168, P0, R3.reuse, R168, 0x1 ;  /* 0x000000a803a82211 */ /* 0x040fe400078008ff */
[----:B------:R-:W-:Y:S01]  /*15790*/  @!P4 STS.128 [R156+0x8800], RZ ;  /* 0x008800ff9c00c388 */ /* 0x000fe20000000c00 */
[CCC-:B------:R-:W-:Y:S02]  /*157a0*/  @P4 LEA.HI.X R173, R3.reuse, R169.reuse, R34.reuse, 0x1, P5 ;  /* 0x000000a903ad4211 */ /* 0x1c0fe400028f0c22 */
[----:B------:R-:W-:Y:S02]  /*157b0*/  @P2 LEA.HI.X R169, R3, R169, R34, 0x1, P0 ;  /* 0x000000a903a92211 */ /* 0x000fe400000f0c22 */
[----:B------:R-:W-:Y:S02]  /*157c0*/  ISETP.GT.AND P0, PT, R160, R147, PT ;  /* 0x00000093a000720c */ /* 0x000fe40003f04270 */
        /* <DEDUP_REMOVED lines=44> */
[C---:B-1----:R-:W-:Y:S08]  /*15a90*/  HMMA.16816.F32 R4, R112.reuse, R116, R4 ;  /* 0x000000747004723c */ /* 0x042ff00000001804 */
        /* <DEDUP_REMOVED lines=14> */
[----:B------:R-:W-:Y:S07]  /*15b80*/  LDSM.16.M88.4 R116, [R132] ;  /* 0x000000008474783b */ /* 0x000fee0000000200 */
[C---:B--2---:R-:W-:Y:S08]  /*15b90*/  HMMA.16816.F32 R12, R104.reuse, R120, R12 ;  /* 0x00000078680c723c */ /* 0x044ff0000000180c */
[C---:B------:R-:W-:Y:S01]  /*15ba0*/  HMMA.16816.F32 R16, R104.reuse, R122, R16 ;  /* 0x0000007a6810723c */ /* 0x040fe20000001810 */
[----:B------:R-:W-:Y:S07]  /*15bb0*/  LDSM.16.M88.4 R120, [R132+0x800] ;  /* 0x000800008478783b */ /* 0x000fee0000000200 */
[C---:B---3--:R-:W-:Y:S08]  /*15bc0*/  HMMA.16816.F32 R20, R104.reuse, R108, R20 ;  /* 0x0000006c6814723c */ /* 0x048ff00000001814 */
[C---:B------:R-:W-:Y:S01]  /*15bd0*/  HMMA.16816.F32 R24, R104.reuse, R110, R24 ;  /* 0x0000006e6818723c */ /* 0x040fe20000001818 */
[----:B------:R-:W1:Y:S07]  /*15be0*/  LDSM.16.M88.4 R108, [R141] ;  /* 0x000000008d6c783b */ /* 0x000e6e0000000200 */
[C---:B----4-:R-:W-:Y:S08]  /*15bf0*/  HMMA.16816.F32 R28, R104.reuse, R112, R28 ;  /* 0x00000070681c723c */ /* 0x050ff0000000181c */
        /* <DEDUP_REMOVED lines=82> */
[----:B-----5:R-:W-:Y:S01]  /*16120*/  FMUL.FTZ R173, R16, c[0x0][0x2ec] ;  /* 0x0000bb0010ad7a20 */ /* 0x020fe20000410000 */
[----:B------:R-:W-:Y:S04]  /*16130*/  HMMA.16816.F32 R32, R104, R110, R32 ;  /* 0x0000006e6820723c */ /* 0x000fe80000001820 */
[----:B------:R3:W3:Y:S01]  /*16140*/  MUFU.TANH R122, R167 ;  /* 0x000000a7007a7308 */ /* 0x0006e20000002400 */
[----:B------:R-:W-:Y:S02]  /*16150*/  FMUL.FTZ R179, R20, c[0x0][0x2ec] ;  /* 0x0000bb0014b37a20 */ /* 0x000fe40000410000 */
[----:B------:R-:W-:Y:S02]  /*16160*/  FMUL.FTZ R175, R21, c[0x0][0x2ec] ;  /* 0x0000bb0015af7a20 */ /* 0x000fe40000410000 */
[----:B--2---:R-:W-:Y:S03]  /*16170*/  FMUL.FTZ R102, R19, c[0x0][0x2ec] ;  /* 0x0000bb0013667a20 */ /* 0x004fe60000410000 */
        /* <DEDUP_REMOVED lines=13> */
[----:B------:R3:W3:Y:S01]  /*16250*/  MUFU.TANH R124, R168 ;  /* 0x000000a8007c7308 */ /* 0x0006e20000002400 */
[----:B------:R-:W-:Y:S02]  /*16260*/  FMUL.FTZ R34, R34, c[0x0][0x2ec] ;  /* 0x0000bb0022227a20 */ /* 0x000fe40000410000 */
[----:B------:R-:W-:Y:S02]  /*16270*/  FMUL.FTZ R35, R35, c[0x0][0x2ec] ;  /* 0x0000bb0023237a20 */ /* 0x000fe40000410000 */
[----:B--2---:R-:W-:Y:S05]  /*16280*/  FMUL.FTZ R102, R28, c[0x0][0x2ec] ;  /* 0x0000bb001c667a20 */ /* 0x004fea0000410000 */
[----:B------:R-:W2:Y:S01]  /*16290*/  MUFU.TANH R181, R181 ;  /* 0x000000b500b57308 */ /* 0x000ea20000002400 */
[----:B-1----:R-:W-:Y:S09]  /*162a0*/  MOV R169, R101 ;  /* 0x0000006500a97202 */ /* 0x002ff20000000f00 */
        /* <DEDUP_REMOVED lines=87> */
.L_x_8141:
        /* <DEDUP_REMOVED lines=63> */
.L_x_8140:
        /* <DEDUP_REMOVED lines=27> */
[C---:B--2---:R-:W-:Y:S02]  /*16dc0*/  FFMA.FTZ R124, R0.reuse, R9, R124 ;  /* 0x00000009007c7223 */ /* 0x044fe4000001007c */
[CC--:B-1----:R-:W-:Y:S02]  /*16dd0*/  FFMA.FTZ R183, R0.reuse, R7.reuse, R183 ;  /* 0x0000000700b77223 */ /* 0x0c2fe400000100b7 */
[----:B------:R-:W-:Y:S01]  /*16de0*/  FFMA.FTZ R7, R0, R7, R3 ;  /* 0x0000000700077223 */ /* 0x000fe20000010003 */
[----:B------:R-:W-:Y:S01]  /*16df0*/  IADD3 R3, R4, 0x31, RZ ;  /* 0x0000003104037810 */ /* 0x000fe20007ffe0ff */
[CC--:B------:R-:W-:Y:S02]  /*16e00*/  FFMA.FTZ R126, R0.reuse, R15.reuse, R126 ;  /* 0x0000000f007e7223 */ /* 0x0c0fe4000001007e */
[C---:B------:R-:W-:Y:S02]  /*16e10*/  FFMA.FTZ R177, R0.reuse, R15, R177 ;  /* 0x0000000f00b17223 */ /* 0x040fe400000100b1 */
[C---:B------:R-:W-:Y:S01]  /*16e20*/  FFMA.FTZ R185, R0.reuse, R10, R185 ;  /* 0x0000000a00b97223 */ /* 0x040fe200000100b9 */
[----:B------:R1:W2:Y:S01]  /*16e30*/  I2F R15, R3 ;  /* 0x00000003000f7306 */ /* 0x0002a20000201400 */
[CC--:B------:R-:W-:Y:S02]  /*16e40*/  FFMA.FTZ R187, R0.reuse, R8.reuse, R187 ;  /* 0x0000000800bb7223 */ /* 0x0c0fe400000100bb */
[C---:B------:R-:W-:Y:S01]  /*16e50*/  FFMA.FTZ R191, R0.reuse, R8, R191 ;  /* 0x0000000800bf7223 */ /* 0x040fe200000100bf */
[----:B------:R-:W-:Y:S01]  /*16e60*/  FMNMX.FTZ R8, R183, R2, !PT ;  /* 0x00000002b7087209 */ /* 0x000fe20007810000 */
[C---:B------:R-:W-:Y:S02]  /*16e70*/  FFMA.FTZ R181, R0.reuse, R10, R181 ;  /* 0x0000000a00b57223 */ /* 0x040fe400000100b5 */
        /* <DEDUP_REMOVED lines=21> */
[----:B------:R-:W-:Y:S01]  /*16fd0*/  IADD3 R6, R4, 0x38, RZ ;  /* 0x0000003804067810 */ /* 0x000fe20007ffe0ff */
[----:B------:R-:W-:Y:S01]  /*16fe0*/  FFMA.FTZ R175, R0, R13, R175 ;  /* 0x0000000d00af7223 */ /* 0x000fe200000100af */
[----:B------:R-:W-:Y:S01]  /*16ff0*/  FMNMX.FTZ R23, R122, R23, !PT ;  /* 0x000000177a177209 */ /* 0x000fe20007810000 */
[----:B------:R-:W-:Y:S01]  /*17000*/  FFMA.FTZ R174, R0, R11, R174 ;  /* 0x0000000b00ae7223 */ /* 0x000fe200000100ae */
[----:B------:R-:W-:Y:S01]  /*17010*/  FMNMX.FTZ R8, R125, R8, !PT ;  /* 0x000000087d087209 */ /* 0x000fe20007810000 */
[----:B------:R-:W3:Y:S01]  /*17020*/  I2F R17, R6 ;  /* 0x0000000600117306 */ /* 0x000ee20000201400 */
[----:B-1----:R-:W-:Y:S01]  /*17030*/  IADD3 R3, R4, 0x39, RZ ;  /* 0x0000003904037810 */ /* 0x002fe20007ffe0ff */
[C---:B------:R-:W-:Y:S01]  /*17040*/  FFMA.FTZ R172, R0.reuse, R5, R172 ;  /* 0x0000000500ac7223 */ /* 0x040fe200000100ac */
[----:B------:R-:W-:Y:S01]  /*17050*/  FMNMX.FTZ R8, R173, R8, !PT ;  /* 0x00000008ad087209 */ /* 0x000fe20007810000 */
[----:B------:R-:W-:Y:S01]  /*17060*/  FFMA.FTZ R171, R0, R11, R171 ;  /* 0x0000000b00ab7223 */ /* 0x000fe200000100ab */
[----:B------:R-:W-:Y:S01]  /*17070*/  FMNMX.FTZ R23, R120, R23, !PT ;  /* 0x0000001778177209 */ /* 0x000fe20007810000 */
[C---:B------:R-:W-:Y:S01]  /*17080*/  FFMA.FTZ R167, R0.reuse, R5, R167 ;  /* 0x0000000500a77223 */ /* 0x040fe200000100a7 */
[----:B------:R-:W-:Y:S01]  /*17090*/  FMNMX.FTZ R8, R127, R8, !PT ;  /* 0x000000087f087209 */ /* 0x000fe20007810000 */
[----:B--2---:R-:W-:Y:S01]  /*170a0*/  FFMA.FTZ R121, R0, R15, R121 ;  /* 0x0000000f00797223 */ /* 0x004fe20000010079 */
[----:B------:R-:W-:Y:S01]  /*170b0*/  FMNMX.FTZ R23, R170, R23, !PT ;  /* 0x00000017aa177209 */ /* 0x000fe20007810000 */
[----:B------:R-:W1:Y:S01]  /*170c0*/  I2F R3, R3 ;  /* 0x0000000300037306 */ /* 0x000e620000201400 */
        /* <DEDUP_REMOVED lines=8> */
[----:B------:R-:W-:Y:S02]  /*17150*/  FMNMX.FTZ R23, R172, R23, !PT ;  /* 0x00000017ac177209 */ /* 0x000fe40007810000 */
[----:B------:R-:W-:Y:S01]  /*17160*/  FMNMX.FTZ R8, R167, R8, !PT ;  /* 0x00000008a7087209 */ /* 0x000fe20007810000 */
[----:B---3--:R-:W-:Y:S01]  /*17170*/  FFMA.FTZ R104, R0, R17, R104 ;  /* 0x0000001100687223 */ /* 0x008fe20000010068 */
[----:B------:R-:W-:Y:S01]  /*17180*/  FMNMX.FTZ R4, R124, R23, !PT ;  /* 0x000000177c047209 */ /* 0x000fe20007810000 */
[----:B------:R-:W-:Y:S01]  /*17190*/  FFMA.FTZ R107, R0, R17, R107 ;  /* 0x00000011006b7223 */ /* 0x000fe2000001006b */
[----:B------:R-:W-:Y:S01]  /*171a0*/  FMNMX.FTZ R11, R117, R8, !PT ;  /* 0x00000008750b7209 */ /* 0x000fe20007810000 */
[----:B------:R-:W-:Y:S01]  /*171b0*/  LDSM.16.MT88.4 R20, [R138+0x8000] ;  /* 0x008000008a14783b */ /* 0x000fe20000004200 */
[----:B------:R-:W-:Y:S02]  /*171c0*/  FMNMX.FTZ R5, R121, R4, !PT ;  /* 0x0000000479057209 */ /* 0x000fe40007810000 */
[----:B------:R-:W-:Y:S02]  /*171d0*/  FMNMX.FTZ R8, R114, R11, !PT ;  /* 0x0000000b72087209 */ /* 0x000fe40007810000 */
[----:B------:R-:W-:Y:S01]  /*171e0*/  FMNMX.FTZ R5, R104, R5, !PT ;  /* 0x0000000568057209 */ /* 0x000fe20007810000 */
[CC--:B-1----:R-:W-:Y:S01]  /*171f0*/  FFMA.FTZ R102, R0.reuse, R3.reuse, R102 ;  /* 0x0000000300667223 */ /* 0x0c2fe20000010066 */
        /* <DEDUP_REMOVED lines=111> */
[C---:B------:R-:W-:Y:S04]  /*178f0*/  FMUL.FTZ R14, R101.reuse, R90 ;  /* 0x0000005a650e7220 */ /* 0x040fe80000410000 */
[C---:B------:R-:W-:Y:S02]  /*17900*/  FMUL.FTZ R15, R101.reuse, R91 ;  /* 0x0000005b650f7220 */ /* 0x040fe40000410000 */
[----:B------:R-:W1:Y:S01]  /*17910*/  LDSM.16.MT88.4 R88, [R136+0x8000] ;  /* 0x008000008858783b */ /* 0x000e620000004200 */
[C---:B------:R-:W-:Y:S02]  /*17920*/  FMUL.FTZ R59, R101.reuse, R59 ;  /* 0x0000003b653b7220 */ /* 0x040fe40000410000 */
[C---:B------:R-:W-:Y:S02]  /*17930*/  FMUL.FTZ R56, R2.reuse, R56 ;  /* 0x0000003802387220 */ /* 0x040fe40000410000 */
[C---:B------:R-:W-:Y:S03]  /*17940*/  HMMA.16816.F32 R12, R96.reuse, R20, R12 ;  /* 0x00000014600c723c */ /* 0x040fe6000000180c */
[C---:B------:R-:W-:Y:S02]  /*17950*/  FMUL.FTZ R57, R2.reuse, R57 ;  /* 0x0000003902397220 */ /* 0x040fe40000410000 */
[C---:B------:R-:W-:Y:S02]  /*17960*/  FFMA.FTZ R166, R101.reuse, R166, R106 ;  /* 0x000000a665a67223 */ /* 0x040fe4000001006a */
        /* <DEDUP_REMOVED lines=20> */
[----:B------:R-:W4:Y:S01]  /*17ab0*/  LDSM.16.MT88.4 R72, [R138+0xa000] ;  /* 0x00a000008a48783b */ /* 0x000f220000004200 */
        /* <DEDUP_REMOVED lines=18> */
[----:B------:R-:W-:Y:S01]  /*17be0*/  FFMA.FTZ R123, R102, c[0x0][0x23c], -R123 ;  /* 0x00008f00667b7a23 */ /* 0x000fe2000001087b */
[----:B------:R-:W-:Y:S01]  /*17bf0*/  MUFU.EX2 R174, R174 ;  /* 0x000000ae00ae7308 */ /* 0x000fe20000000800 */
[--C-:B------:R-:W-:Y:S01]  /*17c00*/  FFMA.FTZ R117, R117, c[0x0][0x23c], -R116.reuse ;  /* 0x00008f0075757a23 */ /* 0x100fe20000010874 */
[C---:B----4-:R-:W-:Y:S03]  /*17c10*/  HMMA.16816.F32 R44, R96.reuse, R72, R44 ;  /* 0x00000048602c723c */ /* 0x050fe6000000182c */
[--C-:B------:R-:W-:Y:S02]  /*17c20*/  FFMA.FTZ R114, R114, c[0x0][0x23c], -R116.reuse ;  /* 0x00008f0072727a23 */ /* 0x100fe40000010874 */
[----:B------:R-:W-:Y:S03]  /*17c30*/  FFMA.FTZ R116, R105, c[0x0][0x23c], -R116 ;  /* 0x00008f0069747a23 */ /* 0x000fe60000010874 */
[----:B------:R-:W-:Y:S01]  /*17c40*/  MUFU.EX2 R176, R176 ;  /* 0x000000b000b07308 */ /* 0x000fe20000000800 */
[----:B------:R-:W-:Y:S01]  /*17c50*/  FFMA.FTZ R113, R2, R165, R113 ;  /* 0x000000a502717223 */ /* 0x000fe20000010071 */
[C---:B------:R-:W-:Y:S01]  /*17c60*/  HMMA.16816.F32 R48, R96.reuse, R74, R48 ;  /* 0x0000004a6030723c */ /* 0x040fe20000001830 */
[----:B------:R-:W2:Y:S02]  /*17c70*/  LDSM.16.MT88.4 R72, [R140+0x8800] ;  /* 0x008800008c48783b */ /* 0x000ea40000004200 */
[----:B------:R-:W-:Y:S02]  /*17c80*/  FADD.FTZ R109, R109, R166 ;  /* 0x000000a66d6d7221 */ /* 0x000fe40000010000 */
[----:B------:R-:W-:Y:S03]  /*17c90*/  FADD.FTZ R112, R112, R113 ;  /* 0x0000007170707221 */ /* 0x000fe60000010000 */
[C---:B------:R-:W-:Y:S01]  /*17ca0*/  HMMA.16816.F32 R52, R96.reuse, R68, R52 ;  /* 0x000000446034723c */ /* 0x040fe20000001834 */
[----:B------:R-:W-:Y:S03]  /*17cb0*/  MUFU.EX2 R122, R122 ;  /* 0x0000007a007a7308 */ /* 0x000fe60000000800 */
[----:B------:R-:W-:Y:S03]  /*17cc0*/  FADD.FTZ R2, R108, R109 ;  /* 0x0000006d6c027221 */ /* 0x000fe60000010000 */
[----:B---3--:R-:W-:Y:S01]  /*17cd0*/  F2FP.PACK_AB R69, R118, R115 ;  /* 0x000000737645723e */ /* 0x008fe200000000ff */
[C---:B------:R-:W-:Y:S03]  /*17ce0*/  HMMA.16816.F32 R56, R96.reuse, R70, R56 ;  /* 0x000000466038723c */ /* 0x040fe60000001838 */
[----:B------:R-:W3:Y:S01]  /*17cf0*/  MUFU.EX2 R125, R125 ;  /* 0x0000007d007d7308 */ /* 0x000ee20000000800 */
[----:B------:R-:W-:Y:S01]  /*17d00*/  FADD.FTZ R2, R103, R2 ;  /* 0x0000000267027221 */ /* 0x000fe20000010000 */
[----:B------:R-:W-:Y:S02]  /*17d10*/  MOV R103, R100 ;  /* 0x0000006400677202 */ /* 0x000fe40000000f00 */
[----:B-1----:R-:W-:Y:S01]  /*17d20*/  F2FP.PACK_AB R71, R120, R119 ;  /* 0x000000777847723e */ /* 0x002fe200000000ff */
[C---:B------:R-:W-:Y:S04]  /*17d30*/  HMMA.16816.F32 R60, R96.reuse, R76, R60 ;  /* 0x0000004c603c723c */ /* 0x040fe8000000183c */
[----:B------:R-:W-:Y:S01]  /*17d40*/  FADD.FTZ R115, R115, R2 ;  /* 0x0000000273737221 */ /* 0x000fe20000010000 */
[----:B------:R-:W-:Y:S03]  /*17d50*/  MUFU.EX2 R126, R126 ;  /* 0x0000007e007e7308 */ /* 0x000fe60000000800 */
[----:B------:R-:W-:Y:S01]  /*17d60*/  HMMA.16816.F32 R64, R96, R78, R64 ;  /* 0x0000004e6040723c */ /* 0x000fe20000001840 */
[----:B------:R-:W1:Y:S03]  /*17d70*/  LDSM.16.MT88.4 R76, [R137+0x8800] ;  /* 0x00880000894c783b */ /* 0x000e660000004200 */
[----:B------:R-:W-:Y:S03]  /*17d80*/  FADD.FTZ R118, R118, R115 ;  /* 0x0000007376767221 */ /* 0x000fe60000010000 */
[----:B------:R-:W4:Y:S01]  /*17d90*/  MUFU.EX2 R127, R127 ;  /* 0x0000007f007f7308 */ /* 0x000f220000000800 */
[----:B---3--:R-:W-:Y:S09]  /*17da0*/  F2FP.PACK_AB R68, R125, R122 ;  /* 0x0000007a7d44723e */ /* 0x008ff200000000ff */
[----:B------:R-:W-:Y:S10]  /*17db0*/  MUFU.EX2 R124, R124 ;  /* 0x0000007c007c7308 */ /* 0x000ff40000000800 */
[----:B------:R-:W3:Y:S01]  /*17dc0*/  MUFU.EX2 R121, R121 ;  /* 0x0000007900797308 */ /* 0x000ee20000000800 */
[----:B----4-:R-:W-:Y:S09]  /*17dd0*/  F2FP.PACK_AB R70, R127, R126 ;  /* 0x0000007e7f46723e */ /* 0x010ff200000000ff */
[----:B------:R-:W-:Y:S01]  /*17de0*/  MUFU.EX2 R167, R167 ;  /* 0x000000a700a77308 */ /* 0x000fe20000000800 */
[C---:B--2---:R-:W-:Y:S08]  /*17df0*/  HMMA.16816.F32 R4, R68.reuse, R72, R4 ;  /* 0x000000484404723c */ /* 0x044ff00000001804 */
[C---:B------:R-:W-:Y:S01]  /*17e00*/  HMMA.16816.F32 R8, R68.reuse, R74, R8 ;  /* 0x0000004a4408723c */ /* 0x040fe20000001808 */
[----:B------:R-:W2:Y:S01]  /*17e10*/  LDSM.16.MT88.4 R72, [R136+0x8800] ;  /* 0x008800008848783b */ /* 0x000ea20000004200 */
[----:B------:R-:W-:Y:S02]  /*17e20*/  MUFU.EX2 R102, R123 ;  /* 0x0000007b00667308 */ /* 0x000fe40000000800 */
[----:B---3--:R-:W-:Y:S04]  /*17e30*/  F2FP.PACK_AB R105, R121, R124 ;  /* 0x0000007c7969723e */ /* 0x008fe800000000ff */
[C---:B------:R-:W-:Y:S04]  /*17e40*/  HMMA.16816.F32 R12, R68.reuse, R80, R12 ;  /* 0x00000050440c723c */ /* 0x040fe8000000180c */
[----:B------:R-:W-:Y:S04]  /*17e50*/  MUFU.EX2 R117, R117 ;  /* 0x0000007500757308 */ /* 0x000fe80000000800 */
[C---:B------:R-:W-:Y:S01]  /*17e60*/  HMMA.16816.F32 R16, R68.reuse, R82, R16 ;  /* 0x000000524410723c */ /* 0x040fe20000001810 */
[----:B------:R-:W3:Y:S05]  /*17e70*/  LDSM.16.MT88.4 R80, [R140+0xa800] ;  /* 0x00a800008c50783b */ /* 0x000eea0000004200 */
[----:B------:R-:W4:Y:S02]  /*17e80*/  MUFU.EX2 R114, R114 ;  /* 0x0000007200727308 */ /* 0x000f240000000800 */
[C---:B-1----:R-:W-:Y:S08]  /*17e90*/  HMMA.16816.F32 R20, R68.reuse, R76, R20 ;  /* 0x0000004c4414723c */ /* 0x042ff00000001814 */
[C---:B------:R-:W-:Y:S01]  /*17ea0*/  HMMA.16816.F32 R24, R68.reuse, R78, R24 ;  /* 0x0000004e4418723c */ /* 0x040fe20000001818 */
[----:B------:R-:W1:Y:S01]  /*17eb0*/  LDSM.16.MT88.4 R76, [R138+0xa800] ;  /* 0x00a800008a4c783b */ /* 0x000e620000004200 */
[----:B------:R5:W-:Y:S06]  /*17ec0*/  MUFU.EX2 R123, R107 ;  /* 0x0000006b007b7308 */ /* 0x000bec0000000800 */
[C---:B--2---:R-:W-:Y:S04]  /*17ed0*/  HMMA.16816.F32 R28, R68.reuse, R72, R28 ;  /* 0x00000048441c723c */ /* 0x044fe8000000181c */
[----:B------:R-:W2:Y:S01]  /*17ee0*/  MUFU.EX2 R116, R116 ;  /* 0x0000007400747308 */ /* 0x000ea20000000800 */
[----:B----4-:R-:W-:Y:S03]  /*17ef0*/  F2FP.PACK_AB R104, R114, R117 ;  /* 0x000000757268723e */ /* 0x010fe600000000ff */
[C---:B------:R-:W-:Y:S01]  /*17f00*/  HMMA.16816.F32 R32, R68.reuse, R74, R32 ;  /* 0x0000004a4420723c */ /* 0x040fe20000001820 */
[----:B------:R-:W4:Y:S07]  /*17f10*/  LDSM.16.MT88.4 R72, [R137+0xa800] ;  /* 0x00a800008948783b */ /* 0x000f2e0000004200 */
[C---:B---3--:R-:W-:Y:S04]  /*17f20*/  HMMA.16816.F32 R36, R68.reuse, R80, R36 ;  /* 0x000000504424723c */ /* 0x048fe80000001824 */
[----:B-----5:R-:W-:Y:S04]  /*17f30*/  F2FP.PACK_AB R107, R102, R167 ;  /* 0x000000a7666b723e */ /* 0x020fe800000000ff */
[C---:B------:R-:W-:Y:S01]  /*17f40*/  HMMA.16816.F32 R40, R68.reuse, R82, R40 ;  /* 0x000000524428723c */ /* 0x040fe20000001828 */
[----:B------:R-:W3:Y:S03]  /*17f50*/  LDSM.16.MT88.4 R80, [R136+0xa800] ;  /* 0x00a800008850783b */ /* 0x000ee60000004200 */
[----:B--2---:R-:W-:Y:S04]  /*17f60*/  F2FP.PACK_AB R106, R116, R123 ;  /* 0x0000007b746a723e */ /* 0x004fe800000000ff */
[C---:B-1----:R-:W-:Y:S08]  /*17f70*/  HMMA.16816.F32 R44, R68.reuse, R76, R44 ;  /* 0x0000004c442c723c */ /* 0x042ff0000000182c */
        /* <DEDUP_REMOVED lines=52> */
[----:B------:R-:W-:Y:S04]  /*182c0*/  FADD.FTZ R9, R110, R9 ;  /* 0x000000096e097221 */ /* 0x000fe80000010000 */
        /* <DEDUP_REMOVED lines=14> */
[----:B------:R-:W-:Y:S01]  /*183b0*/  FADD.FTZ R5, R177, R2 ;  /* 0x00000002b1057221 */ /* 0x000fe20000010000 */
[----:B------:R-:W-:Y:S01]  /*183c0*/  MOV R2, R3 ;  /* 0x0000000300027202 */ /* 0x000fe20000000f00 */
        /* <DEDUP_REMOVED lines=12> */
.L_x_8138:
        /* <DEDUP_REMOVED lines=218> */
.L_x_8144:
[----:B--234-:R-:W-:Y:S05]  /*19230*/  BSYNC B0 ;  /* 0x0000000000007941 */ /* 0x01cfea0003800000 */
.L_x_8143:
        /* <DEDUP_REMOVED lines=16> */
.L_x_8146:
[----:B------:R-:W-:Y:S05]  /*19340*/  BSYNC B0 ;  /* 0x0000000000007941 */ /* 0x000fea0003800000 */
.L_x_8145:
        /* <DEDUP_REMOVED lines=8> */
.L_x_8148:
[----:B------:R-:W-:Y:S05]  /*193d0*/  BSYNC B0 ;  /* 0x0000000000007941 */ /* 0x000fea0003800000 */
.L_x_8147:
        /* <DEDUP_REMOVED lines=8> */
.L_x_8150:
[----:B------:R-:W-:Y:S05]  /*19460*/  BSYNC B0 ;  /* 0x0000000000007941 */ /* 0x000fea0003800000 */
.L_x_8149:
        /* <DEDUP_REMOVED lines=8> */
.L_x_8152:
[----:B------:R-:W-:Y:S05]  /*194f0*/  BSYNC B0 ;  /* 0x0000000000007941 */ /* 0x000fea0003800000 */
.L_x_8151:
        /* <DEDUP_REMOVED lines=8> */
.L_x_8154:
[----:B------:R-:W-:Y:S05]  /*19580*/  BSYNC B0 ;  /* 0x0000000000007941 */ /* 0x000fea0003800000 */
.L_x_8153:
        /* <DEDUP_REMOVED lines=8> */
.L_x_8156:
[----:B------:R-:W-:Y:S05]  /*19610*/  BSYNC B0 ;  /* 0x0000000000007941 */ /* 0x000fea0003800000 */
.L_x_8155:
        /* <DEDUP_REMOVED lines=8> */
.L_x_8158:
[----:B------:R-:W-:Y:S05]  /*196a0*/  BSYNC B0 ;  /* 0x0000000000007941 */ /* 0x000fea0003800000 */
.L_x_8157:
        /* <DEDUP_REMOVED lines=9> */
.L_x_8159:
        /* <DEDUP_REMOVED lines=12> */
.L_x_8287:


//--------------------- .nv.shared._ZN5flash32flash_fwd_splitkv_combine_kernelI23Flash_fwd_kernel_traitsILi128ELi64ELi128ELi4ELb0ELb0EN7cutlass6half_tE19Flash_kernel_traitsILi128ELi64ELi128ELi4ES3_EELi4ELi7ELb0EEEvNS_16Flash_fwd_paramsE --------------------------
	.section	.nv.shared._ZN5flash32flash_fwd_splitkv_combine_kernelI23Flash_fwd_kernel_traitsILi128ELi64ELi128ELi4ELb0ELb0EN7cutlass6half_tE19Flash_kernel_traitsILi128ELi64ELi128ELi4ES3_EELi4ELi7ELb0EEEvNS_16Flash_fwd_paramsE,"aw",@nobits
	.sectionflags	@""
	.align	16
.nv.shared._ZN5flash32flash_fwd_splitkv_combine_kernelI23Flash_fwd_kernel_traitsILi128ELi64ELi128ELi4ELb0ELb0EN7cutlass6half_tE19Flash_kernel_traitsILi128ELi64ELi128ELi4ES3_EELi4ELi7ELb0EEEvNS_16Flash_fwd_paramsE:
	.zero		2560


//--------------------- .nv.global                --------------------------
	.section	.nv.global,"aw",@nobits
.nv.global:
	.type		_ZN79_INTERNAL_ba76c388_43_flash_fwd_split_hdim128_fp16_causal_sm80_cu_0106449f_71964cute1_E,@object
	.size		_ZN79_INTERNAL_ba76c388_43_flash_fwd_split_hdim128_fp16_causal_sm80_cu_0106449f_71964cute1_E,(_ZN79_INTERNAL_ba76c388_43_flash_fwd_split_hdim128_fp16_causal_sm80_cu_0106449f_71964cuda3std3__45__cpo6cbeginE - _ZN79_INTERNAL_ba76c388_43_flash_fwd_split_hdim128_fp16_causal_sm80_cu_0106449f_71964cute1_E)
_ZN79_INTERNAL_ba76c388_43_flash_fwd_split_hdim128_fp16_causal_sm80_cu_0106449f_71964cute1_E:
	.zero		1
	.type		_ZN79_INTERNAL_ba76c388_43_flash_fwd_split_hdim128_fp16_causal_sm80_cu_0106449f_71964cuda3std3__45__cpo6cbeginE,@object
	.size		_ZN79_INTERNAL_ba76c388_43_flash_fwd_split_hdim128_fp16_causal_sm80_cu_0106449f_71964cuda3std3__45__cpo6cbeginE,(_ZN79_INTERNAL_ba76c388_43_flash_fwd_split_hdim128_fp16_causal_sm80_cu_0106449f_71964cuda3std3__48in_placeE - _ZN79_INTERNAL_ba76c388_43_flash_fwd_split_hdim128_fp16_causal_sm80_cu_0106449f_71964cuda3std3__45__cpo6cbeginE)
_ZN79_INTERNAL_ba76c388_43_flash_fwd_split_hdim128_fp16_causal_sm80_cu_0106449f_71964cuda3std3__45__cpo6cbeginE:
	.zero		1
	.type		_ZN79_INTERNAL_ba76c388_43_flash_fwd_split_hdim128_fp16_causal_sm80_cu_0106449f_71964cuda3std3__48in_placeE,@object
	.size		_ZN79_INTERNAL_ba76c388_43_flash_fwd_split_hdim128_fp16_causal_sm80_cu_0106449f_71964cuda3std3__48in_placeE,(_ZN79_INTERNAL_ba76c388_43_flash_fwd_split_hdim128_fp16_causal_sm80_cu_0106449f_71964cuda3std6ranges3__45__cpo9iter_moveE - _ZN79_INTERNAL_ba76c388_43_flash_fwd_split_hdim128_fp16_causal_sm80_cu_0106449f_71964cuda3std3__48in_placeE)
_ZN79_INTERNAL_ba76c388_43_flash_fwd_split_hdim128_fp16_causal_sm80_cu_0106449f_71964cuda3std3__48in_placeE:
	.zero		1
	.type		_ZN79_INTERNAL_ba76c388_43_flash_fwd_split_hdim128_fp16_causal_sm80_cu_0106449f_71964cuda3std6ranges3__45__cpo9iter_moveE,@object
	.size		_ZN79_INTERNAL_ba76c388_43_flash_fwd_split_hdim128_fp16_causal_sm80_cu_0106449f_71964cuda3std6ranges3__45__cpo9iter_moveE,(_ZN79_INTERNAL_ba76c388_43_flash_fwd_split_hdim128_fp16_causal_sm80_cu_0106449f_71964cuda3std3__45__cpo5beginE - _ZN79_INTERNAL_ba76c388_43_flash_fwd_split_hdim128_fp16_causal_sm80_cu_0106449f_71964cuda3std6ranges3__45__cpo9iter_moveE)
_ZN79_INTERNAL_ba76c388_43_flash_fwd_split_hdim128_fp16_causal_sm80_cu_0106449f_71964cuda3std6ranges3__45__cpo9iter_moveE:
	.zero		1
	.type		_ZN79_INTERNAL_ba76c388_43_flash_fwd_split_hdim128_fp16_causal_sm80_cu_0106449f_71964cuda3std3__45__cpo5beginE,@object
	.size		_ZN79_INTERNAL_ba76c388_43_flash_fwd_split_hdim128_fp16_causal_sm80_cu_0106449f_71964cuda3std3__45__cpo5beginE,(_ZN79_INTERNAL_ba76c388_43_flash_fwd_split_hdim128_fp16_causal_sm80_cu_0106449f_71964cuda3std3__481_GLOBAL__N__ba76c388_43_flash_fwd_split_hdim128_fp16_causal_sm80_cu_0106449f_71966ignoreE - _ZN79_INTERNAL_ba76c388_43_flash_fwd_split_hdim128_fp16_causal_sm80_cu_0106449f_71964cuda3std3__45__cpo5beginE)
_ZN79_INTERNAL_ba76c388_43_flash_fwd_split_hdim128_fp16_causal_sm80_cu_0106449f_71964cuda3std3__45__cpo5beginE:
	.zero		1
	.type		_ZN79_INTERNAL_ba76c388_43_flash_fwd_split_hdim128_fp16_causal_sm80_cu_0106449f_71964cuda3std3__481_GLOBAL__N__ba76c388_43_flash_fwd_split_hdim128_fp16_causal_sm80_cu_0106449f_71966ignoreE,@object
	.size		_ZN79_INTERNAL_ba76c388_43_flash_fwd_split_hdim128_fp16_causal_sm80_cu_0106449f_71964cuda3std3__481_GLOBAL__N__ba76c388_43_flash_fwd_split_hdim128_fp16_causal_sm80_cu_0106449f_71966ignoreE,(_ZN79_INTERNAL_ba76c388_43_flash_fwd_split_hdim128_fp16_causal_sm80_cu_0106449f_71964cute7productE - _ZN79_INTERNAL_ba76c388_43_flash_fwd_split_hdim128_fp16_causal_sm80_cu_0106449f_71964cuda3std3__481_GLOBAL__N__ba76c388_43_flash_fwd_split_hdim128_fp16_causal_sm80_cu_0106449f_71966ignoreE)
_ZN79_INTERNAL_ba76c388_43_flash_fwd_split_hdim128_fp16_causal_sm80_cu_0106449f_71964cuda3std3__481_GLOBAL__N__ba76c388_43_flash_fwd_split_hdim128_fp16_causal_sm80_cu_0106449f_71966ignoreE:
	.zero		1
	.type		_ZN79_INTERNAL_ba76c388_43_flash_fwd_split_hdim128_fp16_causal_sm80_cu_0106449f_71964cute7productE,@object
	.size		_ZN79_INTERNAL_ba76c388_43_flash_fwd_split_hdim128_fp16_causal_sm80_cu_0106449f_71964cute7productE,(_ZN79_INTERNAL_ba76c388_43_flash_fwd_split_hdim128_fp16_causal_sm80_cu_0106449f_71964cuda3std3__45__cpo3endE - _ZN79_INTERNAL_ba76c388_43_flash_fwd_split_hdim128_fp16_causal_sm80_cu_0106449f_71964cute7productE)
_ZN79_INTERNAL_ba76c388_43_flash_fwd_split_hdim128_fp16_causal_sm80_cu_0106449f_71964cute7productE:
	.zero		1
	.type		_ZN79_INTERNAL_ba76c388_43_flash_fwd_split_hdim128_fp16_causal_sm80_cu_0106449f_71964cuda3std3__45__cpo3endE,@object
	.size		_ZN79_INTERNAL_ba76c388_43_flash_fwd_split_hdim128_fp16_causal_sm80_cu_0106449f_71964cuda3std3__45__cpo3endE,(_ZN79_INTERNAL_ba76c388_43_flash_fwd_split_hdim128_fp16_causal_sm80_cu_0106449f_71964cuda3std3__419piecewise_constructE - _ZN79_INTERNAL_ba76c388_43_flash_fwd_split_hdim128_fp16_causal_sm80_cu_0106449f_71964cuda3std3__45__cpo3endE)
_ZN79_INTERNAL_ba76c388_43_flash_fwd_split_hdim128_fp16_causal_sm80_cu_0106449f_71964cuda3std3__45__cpo3endE:
	.zero		1
	.type		_ZN79_INTERNAL_ba76c388_43_flash_fwd_split_hdim128_fp16_causal_sm80_cu_0106449f_71964cuda3std3__419piecewise_constructE,@object
	.size		_ZN79_INTERNAL_ba76c388_43_flash_fwd_split_hdim128_fp16_causal_sm80_cu_0106449f_71964cuda3std3__419piecewise_constructE,(_ZN79_INTERNAL_ba76c388_43_flash_fwd_split_hdim128_fp16_causal_sm80_cu_0106449f_71964cuda3std3__45__cpo4cendE - _ZN79_INTERNAL_ba76c388_43_flash_fwd_split_hdim128_fp16_causal_sm80_cu_0106449f_71964cuda3std3__419piecewise_constructE)
_ZN79_INTERNAL_ba76c388_43_flash_fwd_split_hdim128_fp16_causal_sm80_cu_0106449f_71964cuda3std3__419piecewise_constructE:
	.zero		1
	.type		_ZN79_INTERNAL_ba76c388_43_flash_fwd_split_hdim128_fp16_causal_sm80_cu_0106449f_71964cuda3std3__45__cpo4cendE,@object
	.size		_ZN79_INTERNAL_ba76c388_43_flash_fwd_split_hdim128_fp16_causal_sm80_cu_0106449f_71964cuda3std3__45__cpo4cendE,(_ZN79_INTERNAL_ba76c388_43_flash_fwd_split_hdim128_fp16_causal_sm80_cu_0106449f_71964cuda3std6ranges3__45__cpo4swapE - _ZN79_INTERNAL_ba76c388_43_flash_fwd_split_hdim128_fp16_causal_sm80_cu_0106449f_71964cuda3std3__45__cpo4cendE)
_ZN79_INTERNAL_ba76c388_43_flash_fwd_split_hdim128_fp16_causal_sm80_cu_0106449f_71964cuda3std3__45__cpo4cendE:
	.zero		1
	.type		_ZN79_INTERNAL_ba76c388_43_flash_fwd_split_hdim128_fp16_causal_sm80_cu_0106449f_71964cuda3std6ranges3__45__cpo4swapE,@object
	.size		_ZN79_INTERNAL_ba76c388_43_flash_fwd_split_hdim128_fp16_causal_sm80_cu_0106449f_71964cuda3std6ranges3__45__cpo4swapE,(.L_7 - _ZN79_INTERNAL_ba76c388_43_flash_fwd_split_hdim128_fp16_causal_sm80_cu_0106449f_71964cuda3std6ranges3__45__cpo4swapE)
_ZN79_INTERNAL_ba76c388_43_flash_fwd_split_hdim128_fp16_causal_sm80_cu_0106449f_71964cuda3std6ranges3__45__cpo4swapE:
	.zero		1
.L_7:


//--------------------- .nv.shared._ZN5flash32flash_fwd_splitkv_combine_kernelI23Flash_fwd_kernel_traitsILi128ELi64ELi128ELi4ELb0ELb0EN7cutlass6half_tE19Flash_kernel_traitsILi128ELi64ELi128ELi4ES3_EELi4ELi6ELb0EEEvNS_16Flash_fwd_paramsE --------------------------
	.section	.nv.shared._ZN5flash32flash_fwd_splitkv_combine_kernelI23Flash_fwd_kernel_traitsILi128ELi64ELi128ELi4ELb0ELb0EN7cutlass6half_tE19Flash_kernel_traitsILi128ELi64ELi128ELi4ES3_EELi4ELi6ELb0EEEvNS_16Flash_fwd_paramsE,"aw",@nobits
	.sectionflags	@""
	.align	16
.nv.shared._ZN5flash32flash_fwd_splitkv_combine_kernelI23Flash_fwd_kernel_traitsILi128ELi64ELi128ELi4ELb0ELb0EN7cutlass6half_tE19Flash_kernel_traitsILi128ELi64ELi128ELi4ES3_EELi4ELi6ELb0EEEvNS_16Flash_fwd_paramsE:
	.zero		1280


//--------------------- .nv.shared._ZN5flash32flash_fwd_splitkv_combine_kernelI23Flash_fwd_kernel_traitsILi128ELi64ELi128ELi4ELb0ELb0EN7cutlass6half_tE19Flash_kernel_traitsILi128ELi64ELi128ELi4ES3_EELi4ELi5ELb0EEEvNS_16Flash_fwd_paramsE --------------------------
	.section	.nv.shared._ZN5flash32flash_fwd_splitkv_combine_kernelI23Flash_fwd_kernel_traitsILi128ELi64ELi128ELi4ELb0ELb0EN7cutlass6half_tE19Flash_kernel_traitsILi128ELi64ELi128ELi4ES3_EELi4ELi5ELb0EEEvNS_16Flash_fwd_paramsE,"aw",@nobits
	.sectionflags	@""
	.align	16
.nv.shared._ZN5flash32flash_fwd_splitkv_combine_kernelI23Flash_fwd_kernel_traitsILi128ELi64ELi128ELi4ELb0ELb0EN7cutlass6half_tE19Flash_kernel_traitsILi128ELi64ELi128ELi4ES3_EELi4ELi5ELb0EEEvNS_16Flash_fwd_paramsE:
	.zero		640


//--------------------- .nv.shared._ZN5flash32flash_fwd_splitkv_combine_kernelI23Flash_fwd_kernel_traitsILi128ELi64ELi128ELi4ELb0ELb0EN7cutlass6half_tE19Flash_kernel_traitsILi128ELi64ELi128ELi4ES3_EELi4ELi4ELb0EEEvNS_16Flash_fwd_paramsE --------------------------
	.section	.nv.shared._ZN5flash32flash_fwd_splitkv_combine_kernelI23Flash_fwd_kernel_traitsILi128ELi64ELi128ELi4ELb0ELb0EN7cutlass6half_tE19Flash_kernel_traitsILi128ELi64ELi128ELi4ES3_EELi4ELi4ELb0EEEvNS_16Flash_fwd_paramsE,"aw",@nobits
	.sectionflags	@""
	.align	16
.nv.shared._ZN5flash32flash_fwd_splitkv_combine_kernelI23Flash_fwd_kernel_traitsILi128ELi64ELi128ELi4ELb0ELb0EN7cutlass6half_tE19Flash_kernel_traitsILi128ELi64ELi128ELi4ES3_EELi4ELi4ELb0EEEvNS_16Flash_fwd_paramsE:
	.zero		320


//--------------------- .nv.shared._ZN5flash32flash_fwd_splitkv_combine_kernelI23Flash_fwd_kernel_traitsILi128ELi64ELi128ELi4ELb0ELb0EN7cutlass6half_tE19Flash_kernel_traitsILi128ELi64ELi128ELi4ES3_EELi4ELi3ELb0EEEvNS_16Flash_fwd_paramsE --------------------------
	.section	.nv.shared._ZN5flash32flash_fwd_splitkv_combine_kernelI23Flash_fwd_kernel_traitsILi128ELi64ELi128ELi4ELb0ELb0EN7cutlass6half_tE19Flash_kernel_traitsILi128ELi64ELi128ELi4ES3_EELi4ELi3ELb0EEEvNS_16Flash_fwd_paramsE,"aw",@nobits
	.sectionflags	@""
	.align	16
.nv.shared._ZN5flash32flash_fwd_splitkv_combine_kernelI23Flash_fwd_kernel_traitsILi128ELi64ELi128ELi4ELb0ELb0EN7cutlass6half_tE19Flash_kernel_traitsILi128ELi64ELi128ELi4ES3_EELi4ELi3ELb0EEEvNS_16Flash_fwd_paramsE:
	.zero		160


//--------------------- .nv.shared._ZN5flash32flash_fwd_splitkv_combine_kernelI23Flash_fwd_kernel_traitsILi128ELi64ELi128ELi4ELb0ELb0EN7cutlass6half_tE19Flash_kernel_traitsILi128ELi64ELi128ELi4ES3_EELi4ELi2ELb0EEEvNS_16Flash_fwd_paramsE --------------------------
	.section	.nv.shared._ZN5flash32flash_fwd_splitkv_combine_kernelI23Flash_fwd_kernel_traitsILi128ELi64ELi128ELi4ELb0ELb0EN7cutlass6half_tE19Flash_kernel_traitsILi128ELi64ELi128ELi4ES3_EELi4ELi2ELb0EEEvNS_16Flash_fwd_paramsE,"aw",@nobits
	.sectionflags	@""
	.align	16
.nv.shared._ZN5flash32flash_fwd_splitkv_combine_kernelI23Flash_fwd_kernel_traitsILi128ELi64ELi128ELi4ELb0ELb0EN7cutlass6half_tE19Flash_kernel_traitsILi128ELi64ELi128ELi4ES3_EELi4ELi2ELb0EEEvNS_16Flash_fwd_paramsE:
	.zero		80


//--------------------- .nv.shared._ZN5flash32flash_fwd_splitkv_combine_kernelI23Flash_fwd_kernel_traitsILi128ELi64ELi128ELi4ELb0ELb0EN7cutlass6half_tE19Flash_kernel_traitsILi128ELi64ELi128ELi4ES3_EELi4ELi1ELb0EEEvNS_16Flash_fwd_paramsE --------------------------
	.section	.nv.shared._ZN5flash32flash_fwd_splitkv_combine_kernelI23Flash_fwd_kernel_traitsILi128ELi64ELi128ELi4ELb0ELb0EN7cutlass6half_tE19Flash_kernel_traitsILi128ELi64ELi128ELi4ES3_EELi4ELi1ELb0EEEvNS_16Flash_fwd_paramsE,"aw",@nobits
	.sectionflags	@""
	.align	16
.nv.shared._ZN5flash32flash_fwd_splitkv_combine_kernelI23Flash_fwd_kernel_traitsILi128ELi64ELi128ELi4ELb0ELb0EN7cutlass6half_tE19Flash_kernel_traitsILi128ELi64ELi128ELi4ES3_EELi4ELi1ELb0EEEvNS_16Flash_fwd_paramsE:
	.zero		48


//--------------------- .nv.shared._ZN5flash32flash_fwd_splitkv_combine_kernelI23Flash_fwd_kernel_traitsILi128ELi64ELi128ELi4ELb0ELb0EN7cutlass6half_tE19Flash_kernel_traitsILi128ELi64ELi128ELi4ES3_EELi4ELi7ELb1EEEvNS_16Flash_fwd_paramsE --------------------------
	.section	.nv.shared._ZN5flash32flash_fwd_splitkv_combine_kernelI23Flash_fwd_kernel_traitsILi128ELi64ELi128ELi4ELb0ELb0EN7cutlass6half_tE19Flash_kernel_traitsILi128ELi64ELi128ELi4ES3_EELi4ELi7ELb1EEEvNS_16Flash_fwd_paramsE,"aw",@nobits
	.sectionflags	@""
	.align	16
.nv.shared._ZN5flash32flash_fwd_splitkv_combine_kernelI23Flash_fwd_kernel_traitsILi128ELi64ELi128ELi4ELb0ELb0EN7cutlass6half_tE19Flash_kernel_traitsILi128ELi64ELi128ELi4ES3_EELi4ELi7ELb1EEEvNS_16Flash_fwd_paramsE:
	.zero		2560


//--------------------- .nv.shared._ZN5flash32flash_fwd_splitkv_combine_kernelI23Flash_fwd_kernel_traitsILi128ELi64ELi128ELi4ELb0ELb0EN7cutlass6half_tE19Flash_kernel_traitsILi128ELi64ELi128ELi4ES3_EELi4ELi6ELb1EEEvNS_16Flash_fwd_paramsE --------------------------
	.section	.nv.shared._ZN5flash32flash_fwd_splitkv_combine_kernelI23Flash_fwd_kernel_traitsILi128ELi64ELi128ELi4ELb0ELb0EN7cutlass6half_tE19Flash_kernel_traitsILi128ELi64ELi128ELi4ES3_EELi4ELi6ELb1EEEvNS_16Flash_fwd_paramsE,"aw",@nobits
	.sectionflags	@""
	.align	16
.nv.shared._ZN5flash32flash_fwd_splitkv_combine_kernelI23Flash_fwd_kernel_traitsILi128ELi64ELi128ELi4ELb0ELb0EN7cutlass6half_tE19Flash_kernel_traitsILi128ELi64ELi128ELi4ES3_EELi4ELi6ELb1EEEvNS_16Flash_fwd_paramsE:
	.zero		1280


//--------------------- .nv.shared._ZN5flash32flash_fwd_splitkv_combine_kernelI23Flash_fwd_kernel_traitsILi128ELi64ELi128ELi4ELb0ELb0EN7cutlass6half_tE19Flash_kernel_traitsILi128ELi64ELi128ELi4ES3_EELi4ELi5ELb1EEEvNS_16Flash_fwd_paramsE --------------------------
	.section	.nv.shared._ZN5flash32flash_fwd_splitkv_combine_kernelI23Flash_fwd_kernel_traitsILi128ELi64ELi128ELi4ELb0ELb0EN7cutlass6half_tE19Flash_kernel_traitsILi128ELi64ELi128ELi4ES3_EELi4ELi5ELb1EEEvNS_16Flash_fwd_paramsE,"aw",@nobits
	.sectionflags	@""
	.align	16
.nv.shared._ZN5flash32flash_fwd_splitkv_combine_kernelI23Flash_fwd_kernel_traitsILi128ELi64ELi128ELi4ELb0ELb0EN7cutlass6half_tE19Flash_kernel_traitsILi128ELi64ELi128ELi4ES3_EELi4ELi5ELb1EEEvNS_16Flash_fwd_paramsE:
	.zero		640


//--------------------- .nv.shared._ZN5flash32flash_fwd_splitkv_combine_kernelI23Flash_fwd_kernel_traitsILi128ELi64ELi128ELi4ELb0ELb0EN7cutlass6half_tE19Flash_kernel_traitsILi128ELi64ELi128ELi4ES3_EELi4ELi4ELb1EEEvNS_16Flash_fwd_paramsE --------------------------
	.section	.nv.shared._ZN5flash32flash_fwd_splitkv_combine_kernelI23Flash_fwd_kernel_traitsILi128ELi64ELi128ELi4ELb0ELb0EN7cutlass6half_tE19Flash_kernel_traitsILi128ELi64ELi128ELi4ES3_EELi4ELi4ELb1EEEvNS_16Flash_fwd_paramsE,"aw",@nobits
	.sectionflags	@""
	.align	16
.nv.shared._ZN5flash32flash_fwd_splitkv_combine_kernelI23Flash_fwd_kernel_traitsILi128ELi64ELi128ELi4ELb0ELb0EN7cutlass6half_tE19Flash_kernel_traitsILi128ELi64ELi128ELi4ES3_EELi4ELi4ELb1EEEvNS_16Flash_fwd_paramsE:
	.zero		320


//--------------------- .nv.shared._ZN5flash32flash_fwd_splitkv_combine_kernelI23Flash_fwd_kernel_traitsILi128ELi64ELi128ELi4ELb0ELb0EN7cutlass6half_tE19Flash_kernel_traitsILi128ELi64ELi128ELi4ES3_EELi4ELi3ELb1EEEvNS_16Flash_fwd_paramsE --------------------------
	.section	.nv.shared._ZN5flash32flash_fwd_splitkv_combine_kernelI23Flash_fwd_kernel_traitsILi128ELi64ELi128ELi4ELb0ELb0EN7cutlass6half_tE19Flash_kernel_traitsILi128ELi64ELi128ELi4ES3_EELi4ELi3ELb1EEEvNS_16Flash_fwd_paramsE,"aw",@nobits
	.sectionflags	@""
	.align	16
.nv.shared._ZN5flash32flash_fwd_splitkv_combine_kernelI23Flash_fwd_kernel_traitsILi128ELi64ELi128ELi4ELb0ELb0EN7cutlass6half_tE19Flash_kernel_traitsILi128ELi64ELi128ELi4ES3_EELi4ELi3ELb1EEEvNS_16Flash_fwd_paramsE:
	.zero		160


//--------------------- .nv.shared._ZN5flash32flash_fwd_splitkv_combine_kernelI23Flash_fwd_kernel_traitsILi128ELi64ELi128ELi4ELb0ELb0EN7cutlass6half_tE19Flash_kernel_traitsILi128ELi64ELi128ELi4ES3_EELi4ELi2ELb1EEEvNS_16Flash_fwd_paramsE --------------------------
	.section	.nv.shared._ZN5flash32flash_fwd_splitkv_combine_kernelI23Flash_fwd_kernel_traitsILi128ELi64ELi128ELi4ELb0ELb0EN7cutlass6half_tE19Flash_kernel_traitsILi128ELi64ELi128ELi4ES3_EELi4ELi2ELb1EEEvNS_16Flash_fwd_paramsE,"aw",@nobits
	.sectionflags	@""
	.align	16
.nv.shared._ZN5flash32flash_fwd_splitkv_combine_kernelI23Flash_fwd_kernel_traitsILi128ELi64ELi128ELi4ELb0ELb0EN7cutlass6half_tE19Flash_kernel_traitsILi128ELi64ELi128ELi4ES3_EELi4ELi2ELb1EEEvNS_16Flash_fwd_paramsE:
	.zero		80


//--------------------- .nv.shared._ZN5flash32flash_fwd_splitkv_combine_kernelI23Flash_fwd_kernel_traitsILi128ELi64ELi128ELi4ELb0ELb0EN7cutlass6half_tE19Flash_kernel_traitsILi128ELi64ELi128ELi4ES3_EELi4ELi1ELb1EEEvNS_16Flash_fwd_paramsE --------------------------
	.section	.nv.shared._ZN5flash32flash_fwd_splitkv_combine_kernelI23Flash_fwd_kernel_traitsILi128ELi64ELi128ELi4ELb0ELb0EN7cutlass6half_tE19Flash_kernel_traitsILi128ELi64ELi128ELi4ES3_EELi4ELi1ELb1EEEvNS_16Flash_fwd_paramsE,"aw",@nobits
	.sectionflags	@""
	.align	16
.nv.shared._ZN5flash32flash_fwd_splitkv_combine_kernelI23Flash_fwd_kernel_traitsILi128ELi64ELi128ELi4ELb0ELb0EN7cutlass6half_tE19Flash_kernel_traitsILi128ELi64ELi128ELi4ES3_EELi4ELi1ELb1EEEvNS_16Flash_fwd_paramsE:
	.zero		48


//--------------------- .nv.shared._ZN5flash24flash_fwd_splitkv_kernelI23Flash_fwd_kernel_traitsILi128ELi64ELi128ELi4ELb0ELb0EN7cutlass6half_tE19Flash_kernel_traitsILi128ELi64ELi128ELi4ES3_EELb1ELb0ELb0ELb0ELb0ELb0ELb0ELb0EEEvNS_16Flash_fwd_paramsE --------------------------
	.section	.nv.shared._ZN5flash24flash_fwd_splitkv_kernelI23Flash_fwd_kernel_traitsILi128ELi64ELi128ELi4ELb0ELb0EN7cutlass6half_tE19Flash_kernel_traitsILi128ELi64ELi128ELi4ES3_EELb1ELb0ELb0ELb0ELb0ELb0ELb0ELb0EEEvNS_16Flash_fwd_paramsE,"aw",@nobits
	.sectionflags	@""
	.align	16


//--------------------- .nv.shared._ZN5flash24flash_fwd_splitkv_kernelI23Flash_fwd_kernel_traitsILi128ELi64ELi128ELi4ELb0ELb0EN7cutlass6half_tE19Flash_kernel_traitsILi128ELi64ELi128ELi4ES3_EELb1ELb0ELb0ELb0ELb0ELb1ELb0ELb0EEEvNS_16Flash_fwd_paramsE --------------------------
	.section	.nv.shared._ZN5flash24flash_fwd_splitkv_kernelI23Flash_fwd_kernel_traitsILi128ELi64ELi128ELi4ELb0ELb0EN7cutlass6half_tE19Flash_kernel_traitsILi128ELi64ELi128ELi4ES3_EELb1ELb0ELb0ELb0ELb0ELb1ELb0ELb0EEEvNS_16Flash_fwd_paramsE,"aw",@nobits
	.sectionflags	@""
	.align	16


//--------------------- .nv.shared._ZN5flash24flash_fwd_splitkv_kernelI23Flash_fwd_kernel_traitsILi128ELi64ELi128ELi4ELb0ELb0EN7cutlass6half_tE19Flash_kernel_traitsILi128ELi64ELi128ELi4ES3_EELb1ELb0ELb0ELb0ELb0ELb0ELb0ELb1EEEvNS_16Flash_fwd_paramsE --------------------------
	.section	.nv.shared._ZN5flash24flash_fwd_splitkv_kernelI23Flash_fwd_kernel_traitsILi128ELi64ELi128ELi4ELb0ELb0EN7cutlass6half_tE19Flash_kernel_traitsILi128ELi64ELi128ELi4ES3_EELb1ELb0ELb0ELb0ELb0ELb0ELb0ELb1EEEvNS_16Flash_fwd_paramsE,"aw",@nobits
	.sectionflags	@""
	.align	16


//--------------------- .nv.shared._ZN5flash24flash_fwd_splitkv_kernelI23Flash_fwd_kernel_traitsILi128ELi64ELi128ELi4ELb0ELb0EN7cutlass6half_tE19Flash_kernel_traitsILi128ELi64ELi128ELi4ES3_EELb1ELb0ELb0ELb0ELb0ELb1ELb0ELb1EEEvNS_16Flash_fwd_paramsE --------------------------
	.section	.nv.shared._ZN5flash24flash_fwd_splitkv_kernelI23Flash_fwd_kernel_traitsILi128ELi64ELi128ELi4ELb0ELb0EN7cutlass6half_tE19Flash_kernel_traitsILi128ELi64ELi128ELi4ES3_EELb1ELb0ELb0ELb0ELb0ELb1ELb0ELb1EEEvNS_16Flash_fwd_paramsE,"aw",@nobits
	.sectionflags	@""
	.align	16


//--------------------- .nv.shared._ZN5flash24flash_fwd_splitkv_kernelI23Flash_fwd_kernel_traitsILi128ELi64ELi128ELi4ELb0ELb0EN7cutlass6half_tE19Flash_kernel_traitsILi128ELi64ELi128ELi4ES3_EELb1ELb0ELb0ELb0ELb0ELb0ELb1ELb0EEEvNS_16Flash_fwd_paramsE --------------------------
	.section	.nv.shared._ZN5flash24flash_fwd_splitkv_kernelI23Flash_fwd_kernel_traitsILi128ELi64ELi128ELi4ELb0ELb0EN7cutlass6half_tE19Flash_kernel_traitsILi128ELi64ELi128ELi4ES3_EELb1ELb0ELb0ELb0ELb0ELb0ELb1ELb0EEEvNS_16Flash_fwd_paramsE,"aw",@nobits
	.sectionflags	@""
	.align	16


//--------------------- .nv.shared._ZN5flash24flash_fwd_splitkv_kernelI23Flash_fwd_kernel_traitsILi128ELi64ELi128ELi4ELb0ELb0EN7cutlass6half_tE19Flash_kernel_traitsILi128ELi64ELi128ELi4ES3_EELb1ELb0ELb0ELb0ELb0ELb1ELb1ELb0EEEvNS_16Flash_fwd_paramsE --------------------------
	.section	.nv.shared._ZN5flash24flash_fwd_splitkv_kernelI23Flash_fwd_kernel_traitsILi128ELi64ELi128ELi4ELb0ELb0EN7cutlass6half_tE19Flash_kernel_traitsILi128ELi64ELi128ELi4ES3_EELb1ELb0ELb0ELb0ELb0ELb1ELb1ELb0EEEvNS_16Flash_fwd_paramsE,"aw",@nobits
	.sectionflags	@""
	.align	16


//--------------------- .nv.shared._ZN5flash24flash_fwd_splitkv_kernelI23Flash_fwd_kernel_traitsILi128ELi64ELi128ELi4ELb0ELb0EN7cutlass6half_tE19Flash_kernel_traitsILi128ELi64ELi128ELi4ES3_EELb1ELb0ELb0ELb0ELb0ELb0ELb1ELb1EEEvNS_16Flash_fwd_paramsE --------------------------
	.section	.nv.shared._ZN5flash24flash_fwd_splitkv_kernelI23Flash_fwd_kernel_traitsILi128ELi64ELi128ELi4ELb0ELb0EN7cutlass6half_tE19Flash_kernel_traitsILi128ELi64ELi128ELi4ES3_EELb1ELb0ELb0ELb0ELb0ELb0ELb1ELb1EEEvNS_16Flash_fwd_paramsE,"aw",@nobits
	.sectionflags	@""
	.align	16


//--------------------- .nv.shared._ZN5flash24flash_fwd_splitkv_kernelI23Flash_fwd_kernel_traitsILi128ELi64ELi128ELi4ELb0ELb0EN7cutlass6half_tE19Flash_kernel_traitsILi128ELi64ELi128ELi4ES3_EELb1ELb0ELb0ELb0ELb0ELb1ELb1ELb1EEEvNS_16Flash_fwd_paramsE --------------------------
	.section	.nv.shared._ZN5flash24flash_fwd_splitkv_kernelI23Flash_fwd_kernel_traitsILi128ELi64ELi128ELi4ELb0ELb0EN7cutlass6half_tE19Flash_kernel_traitsILi128ELi64ELi128ELi4ES3_EELb1ELb0ELb0ELb0ELb0ELb1ELb1ELb1EEEvNS_16Flash_fwd_paramsE,"aw",@nobits
	.sectionflags	@""
	.align	16


//--------------------- .nv.shared._ZN5flash24flash_fwd_splitkv_kernelI23Flash_fwd_kernel_traitsILi128ELi64ELi128ELi4ELb0ELb0EN7cutlass6half_tE19Flash_kernel_traitsILi128ELi64ELi128ELi4ES3_EELb1ELb0ELb0ELb1ELb1ELb0ELb0ELb0EEEvNS_16Flash_fwd_paramsE --------------------------
	.section	.nv.shared._ZN5flash24flash_fwd_splitkv_kernelI23Flash_fwd_kernel_traitsILi128ELi64ELi128ELi4ELb0ELb0EN7cutlass6half_tE19Flash_kernel_traitsILi128ELi64ELi128ELi4ES3_EELb1ELb0ELb0ELb1ELb1ELb0ELb0ELb0EEEvNS_16Flash_fwd_paramsE,"aw",@nobits
	.sectionflags	@""
	.align	16


//--------------------- .nv.shared._ZN5flash24flash_fwd_splitkv_kernelI23Flash_fwd_kernel_traitsILi128ELi64ELi128ELi4ELb0ELb0EN7cutlass6half_tE19Flash_kernel_traitsILi128ELi64ELi128ELi4ES3_EELb1ELb0ELb0ELb1ELb1ELb1ELb0ELb0EEEvNS_16Flash_fwd_paramsE --------------------------
	.section	.nv.shared._ZN5flash24flash_fwd_splitkv_kernelI23Flash_fwd_kernel_traitsILi128ELi64ELi128ELi4ELb0ELb0EN7cutlass6half_tE19Flash_kernel_traitsILi128ELi64ELi128ELi4ES3_EELb1ELb0ELb0ELb1ELb1ELb1ELb0ELb0EEEvNS_16Flash_fwd_paramsE,"aw",@nobits
	.sectionflags	@""
	.align	16


//--------------------- .nv.shared._ZN5flash24flash_fwd_splitkv_kernelI23Flash_fwd_kernel_traitsILi128ELi64ELi128ELi4ELb0ELb0EN7cutlass6half_tE19Flash_kernel_traitsILi128ELi64ELi128ELi4ES3_EELb1ELb0ELb0ELb1ELb1ELb0ELb1ELb0EEEvNS_16Flash_fwd_paramsE --------------------------
	.section	.nv.shared._ZN5flash24flash_fwd_splitkv_kernelI23Flash_fwd_kernel_traitsILi128ELi64ELi128ELi4ELb0ELb0EN7cutlass6half_tE19Flash_kernel_traitsILi128ELi64ELi128ELi4ES3_EELb1ELb0ELb0ELb1ELb1ELb0ELb1ELb0EEEvNS_16Flash_fwd_paramsE,"aw",@nobits
	.sectionflags	@""
	.align	16


//--------------------- .nv.shared._ZN5flash24flash_fwd_splitkv_kernelI23Flash_fwd_kernel_traitsILi128ELi64ELi128ELi4ELb0ELb0EN7cutlass6half_tE19Flash_kernel_traitsILi128ELi64ELi128ELi4ES3_EELb1ELb0ELb0ELb1ELb1ELb1ELb1ELb0EEEvNS_16Flash_fwd_paramsE --------------------------
	.section	.nv.shared._ZN5flash24flash_fwd_splitkv_kernelI23Flash_fwd_kernel_traitsILi128ELi64ELi128ELi4ELb0ELb0EN7cutlass6half_tE19Flash_kernel_traitsILi128ELi64ELi128ELi4ES3_EELb1ELb0ELb0ELb1ELb1ELb1ELb1ELb0EEEvNS_16Flash_fwd_paramsE,"aw",@nobits
	.sectionflags	@""
	.align	16


//--------------------- .nv.shared._ZN5flash24flash_fwd_splitkv_kernelI23Flash_fwd_kernel_traitsILi128ELi64ELi128ELi4ELb0ELb0EN7cutlass6half_tE19Flash_kernel_traitsILi128ELi64ELi128ELi4ES3_EELb1ELb0ELb0ELb0ELb1ELb0ELb0ELb0EEEvNS_16Flash_fwd_paramsE --------------------------
	.section	.nv.shared._ZN5flash24flash_fwd_splitkv_kernelI23Flash_fwd_kernel_traitsILi128ELi64ELi128ELi4ELb0ELb0EN7cutlass6half_tE19Flash_kernel_traitsILi128ELi64ELi128ELi4ES3_EELb1ELb0ELb0ELb0ELb1ELb0ELb0ELb0EEEvNS_16Flash_fwd_paramsE,"aw",@nobits
	.sectionflags	@""
	.align	16


//--------------------- .nv.shared._ZN5flash24flash_fwd_splitkv_kernelI23Flash_fwd_kernel_traitsILi128ELi64ELi128ELi4ELb0ELb0EN7cutlass6half_tE19Flash_kernel_traitsILi128ELi64ELi128ELi4ES3_EELb1ELb0ELb0ELb0ELb1ELb1ELb0ELb0EEEvNS_16Flash_fwd_paramsE --------------------------
	.section	.nv.shared._ZN5flash24flash_fwd_splitkv_kernelI23Flash_fwd_kernel_traitsILi128ELi64ELi128ELi4ELb0ELb0EN7cutlass6half_tE19Flash_kernel_traitsILi128ELi64ELi128ELi4ES3_EELb1ELb0ELb0ELb0ELb1ELb1ELb0ELb0EEEvNS_16Flash_fwd_paramsE,"aw",@nobits
	.sectionflags	@""
	.align	16


//--------------------- .nv.shared._ZN5flash24flash_fwd_splitkv_kernelI23Flash_fwd_kernel_traitsILi128ELi64ELi128ELi4ELb0ELb0EN7cutlass6half_tE19Flash_kernel_traitsILi128ELi64ELi128ELi4ES3_EELb1ELb0ELb1ELb0ELb0ELb0ELb0ELb0EEEvNS_16Flash_fwd_paramsE --------------------------
	.section	.nv.shared._ZN5flash24flash_fwd_splitkv_kernelI23Flash_fwd_kernel_traitsILi128ELi64ELi128ELi4ELb0ELb0EN7cutlass6half_tE19Flash_kernel_traitsILi128ELi64ELi128ELi4ES3_EELb1ELb0ELb1ELb0ELb0ELb0ELb0ELb0EEEvNS_16Flash_fwd_paramsE,"aw",@nobits
	.sectionflags	@""
	.align	16


//--------------------- .nv.shared._ZN5flash24flash_fwd_splitkv_kernelI23Flash_fwd_kernel_traitsILi128ELi64ELi128ELi4ELb0ELb0EN7cutlass6half_tE19Flash_kernel_traitsILi128ELi64ELi128ELi4ES3_EELb1ELb0ELb1ELb0ELb0ELb1ELb0ELb0EEEvNS_16Flash_fwd_paramsE --------------------------
	.section	.nv.shared._ZN5flash24flash_fwd_splitkv_kernelI23Flash_fwd_kernel_traitsILi128ELi64ELi128ELi4ELb0ELb0EN7cutlass6half_tE19Flash_kernel_traitsILi128ELi64ELi128ELi4ES3_EELb1ELb0ELb1ELb0ELb0ELb1ELb0ELb0EEEvNS_16Flash_fwd_paramsE,"aw",@nobits
	.sectionflags	@""
	.align	16


//--------------------- .nv.shared._ZN5flash24flash_fwd_splitkv_kernelI23Flash_fwd_kernel_traitsILi128ELi64ELi128ELi4ELb0ELb0EN7cutlass6half_tE19Flash_kernel_traitsILi128ELi64ELi128ELi4ES3_EELb1ELb0ELb0ELb0ELb1ELb0ELb0ELb1EEEvNS_16Flash_fwd_paramsE --------------------------
	.section	.nv.shared._ZN5flash24flash_fwd_splitkv_kernelI23Flash_fwd_kernel_traitsILi128ELi64ELi128ELi4ELb0ELb0EN7cutlass6half_tE19Flash_kernel_traitsILi128ELi64ELi128ELi4ES3_EELb1ELb0ELb0ELb0ELb1ELb0ELb0ELb1EEEvNS_16Flash_fwd_paramsE,"aw",@nobits
	.sectionflags	@""
	.align	16


//--------------------- .nv.shared._ZN5flash24flash_fwd_splitkv_kernelI23Flash_fwd_kernel_traitsILi128ELi64ELi128ELi4ELb0ELb0EN7cutlass6half_tE19Flash_kernel_traitsILi128ELi64ELi128ELi4ES3_EELb1ELb0ELb0ELb0ELb1ELb1ELb0ELb1EEEvNS_16Flash_fwd_paramsE --------------------------
	.section	.nv.shared._ZN5flash24flash_fwd_splitkv_kernelI23Flash_fwd_kernel_traitsILi128ELi64ELi128ELi4ELb0ELb0EN7cutlass6half_tE19Flash_kernel_traitsILi128ELi64ELi128ELi4ES3_EELb1ELb0ELb0ELb0ELb1ELb1ELb0ELb1EEEvNS_16Flash_fwd_paramsE,"aw",@nobits
	.sectionflags	@""
	.align	16


//--------------------- .nv.shared._ZN5flash24flash_fwd_splitkv_kernelI23Flash_fwd_kernel_traitsILi128ELi64ELi128ELi4ELb0ELb0EN7cutlass6half_tE19Flash_kernel_traitsILi128ELi64ELi128ELi4ES3_EELb1ELb0ELb1ELb0ELb0ELb0ELb0ELb1EEEvNS_16Flash_fwd_paramsE --------------------------
	.section	.nv.shared._ZN5flash24flash_fwd_splitkv_kernelI23Flash_fwd_kernel_traitsILi128ELi64ELi128ELi4ELb0ELb0EN7cutlass6half_tE19Flash_kernel_traitsILi128ELi64ELi128ELi4ES3_EELb1ELb0ELb1ELb0ELb0ELb0ELb0ELb1EEEvNS_16Flash_fwd_paramsE,"aw",@nobits
	.sectionflags	@""
	.align	16


//--------------------- .nv.shared._ZN5flash24flash_fwd_splitkv_kernelI23Flash_fwd_kernel_traitsILi128ELi64ELi128ELi4ELb0ELb0EN7cutlass6half_tE19Flash_kernel_traitsILi128ELi64ELi128ELi4ES3_EELb1ELb0ELb1ELb0ELb0ELb1ELb0ELb1EEEvNS_16Flash_fwd_paramsE --------------------------
	.section	.nv.shared._ZN5flash24flash_fwd_splitkv_kernelI23Flash_fwd_kernel_traitsILi128ELi64ELi128ELi4ELb0ELb0EN7cutlass6half_tE19Flash_kernel_traitsILi128ELi64ELi128ELi4ES3_EELb1ELb0ELb1ELb0ELb0ELb1ELb0ELb1EEEvNS_16Flash_fwd_paramsE,"aw",@nobits
	.sectionflags	@""
	.align	16


//--------------------- .nv.shared._ZN5flash24flash_fwd_splitkv_kernelI23Flash_fwd_kernel_traitsILi128ELi64ELi128ELi4ELb0ELb0EN7cutlass6half_tE19Flash_kernel_traitsILi128ELi64ELi128ELi4ES3_EELb1ELb0ELb0ELb0ELb1ELb0ELb1ELb0EEEvNS_16Flash_fwd_paramsE --------------------------
	.section	.nv.shared._ZN5flash24flash_fwd_splitkv_kernelI23Flash_fwd_kernel_traitsILi128ELi64ELi128ELi4ELb0ELb0EN7cutlass6half_tE19Flash_kernel_traitsILi128ELi64ELi128ELi4ES3_EELb1ELb0ELb0ELb0ELb1ELb0ELb1ELb0EEEvNS_16Flash_fwd_paramsE,"aw",@nobits
	.sectionflags	@""
	.align	16


//--------------------- .nv.shared._ZN5flash24flash_fwd_splitkv_kernelI23Flash_fwd_kernel_traitsILi128ELi64ELi128ELi4ELb0ELb0EN7cutlass6half_tE19Flash_kernel_traitsILi128ELi64ELi128ELi4ES3_EELb1ELb0ELb0ELb0ELb1ELb1ELb1ELb0EEEvNS_16Flash_fwd_paramsE --------------------------
	.section	.nv.shared._ZN5flash24flash_fwd_splitkv_kernelI23Flash_fwd_kernel_traitsILi128ELi64ELi128ELi4ELb0ELb0EN7cutlass6half_tE19Flash_kernel_traitsILi128ELi64ELi128ELi4ES3_EELb1ELb0ELb0ELb0ELb1ELb1ELb1ELb0EEEvNS_16Flash_fwd_paramsE,"aw",@nobits
	.sectionflags	@""
	.align	16


//--------------------- .nv.shared._ZN5flash24flash_fwd_splitkv_kernelI23Flash_fwd_kernel_traitsILi128ELi64ELi128ELi4ELb0ELb0EN7cutlass6half_tE19Flash_kernel_traitsILi128ELi64ELi128ELi4ES3_EELb1ELb0ELb1ELb0ELb0ELb0ELb1ELb0EEEvNS_16Flash_fwd_paramsE --------------------------
	.section	.nv.shared._ZN5flash24flash_fwd_splitkv_kernelI23Flash_fwd_kernel_traitsILi128ELi64ELi128ELi4ELb0ELb0EN7cutlass6half_tE19Flash_kernel_traitsILi128ELi64ELi128ELi4ES3_EELb1ELb0ELb1ELb0ELb0ELb0ELb1ELb0EEEvNS_16Flash_fwd_paramsE,"aw",@nobits
	.sectionflags	@""
	.align	16


//--------------------- .nv.shared._ZN5flash24flash_fwd_splitkv_kernelI23Flash_fwd_kernel_traitsILi128ELi64ELi128ELi4ELb0ELb0EN7cutlass6half_tE19Flash_kernel_traitsILi128ELi64ELi128ELi4ES3_EELb1ELb0ELb1ELb0ELb0ELb1ELb1ELb0EEEvNS_16Flash_fwd_paramsE --------------------------
	.section	.nv.shared._ZN5flash24flash_fwd_splitkv_kernelI23Flash_fwd_kernel_traitsILi128ELi64ELi128ELi4ELb0ELb0EN7cutlass6half_tE19Flash_kernel_traitsILi128ELi64ELi128ELi4ES3_EELb1ELb0ELb1ELb0ELb0ELb1ELb1ELb0EEEvNS_16Flash_fwd_paramsE,"aw",@nobits
	.sectionflags	@""
	.align	16


//--------------------- .nv.shared._ZN5flash24flash_fwd_splitkv_kernelI23Flash_fwd_kernel_traitsILi128ELi64ELi128ELi4ELb0ELb0EN7cutlass6half_tE19Flash_kernel_traitsILi128ELi64ELi128ELi4ES3_EELb1ELb0ELb0ELb0ELb1ELb0ELb1ELb1EEEvNS_16Flash_fwd_paramsE --------------------------
	.section	.nv.shared._ZN5flash24flash_fwd_splitkv_kernelI23Flash_fwd_kernel_traitsILi128ELi64ELi128ELi4ELb0ELb0EN7cutlass6half_tE19Flash_kernel_traitsILi128ELi64ELi128ELi4ES3_EELb1ELb0ELb0ELb0ELb1ELb0ELb1ELb1EEEvNS_16Flash_fwd_paramsE,"aw",@nobits
	.sectionflags	@""
	.align	16


//--------------------- .nv.shared._ZN5flash24flash_fwd_splitkv_kernelI23Flash_fwd_kernel_traitsILi128ELi64ELi128ELi4ELb0ELb0EN7cutlass6half_tE19Flash_kernel_traitsILi128ELi64ELi128ELi4ES3_EELb1ELb0ELb0ELb0ELb1ELb1ELb1ELb1EEEvNS_16Flash_fwd_paramsE --------------------------
	.section	.nv.shared._ZN5flash24flash_fwd_splitkv_kernelI23Flash_fwd_kernel_traitsILi128ELi64ELi128ELi4ELb0ELb0EN7cutlass6half_tE19Flash_kernel_traitsILi128ELi64ELi128ELi4ES3_EELb1ELb0ELb0ELb0ELb1ELb1ELb1ELb1EEEvNS_16Flash_fwd_paramsE,"aw",@nobits
	.sectionflags	@""
	.align	16


//--------------------- .nv.shared._ZN5flash24flash_fwd_splitkv_kernelI23Flash_fwd_kernel_traitsILi128ELi64ELi128ELi4ELb0ELb0EN7cutlass6half_tE19Flash_kernel_traitsILi128ELi64ELi128ELi4ES3_EELb1ELb0ELb1ELb0ELb0ELb0ELb1ELb1EEEvNS_16Flash_fwd_paramsE --------------------------
	.section	.nv.shared._ZN5flash24flash_fwd_splitkv_kernelI23Flash_fwd_kernel_traitsILi128ELi64ELi128ELi4ELb0ELb0EN7cutlass6half_tE19Flash_kernel_traitsILi128ELi64ELi128ELi4ES3_EELb1ELb0ELb1ELb0ELb0ELb0ELb1ELb1EEEvNS_16Flash_fwd_paramsE,"aw",@nobits
	.sectionflags	@""
	.align	16


//--------------------- .nv.shared._ZN5flash24flash_fwd_splitkv_kernelI23Flash_fwd_kernel_traitsILi128ELi64ELi128ELi4ELb0ELb0EN7cutlass6half_tE19Flash_kernel_traitsILi128ELi64ELi128ELi4ES3_EELb1ELb0ELb1ELb0ELb0ELb1ELb1ELb1EEEvNS_16Flash_fwd_paramsE --------------------------
	.section	.nv.shared._ZN5flash24flash_fwd_splitkv_kernelI23Flash_fwd_kernel_traitsILi128ELi64ELi128ELi4ELb0ELb0EN7cutlass6half_tE19Flash_kernel_traitsILi128ELi64ELi128ELi4ES3_EELb1ELb0ELb1ELb0ELb0ELb1ELb1ELb1EEEvNS_16Flash_fwd_paramsE,"aw",@nobits
	.sectionflags	@""
	.align	16


//--------------------- .nv.shared._ZN5flash32flash_fwd_splitkv_combine_kernelI23Flash_fwd_kernel_traitsILi128ELi64ELi64ELi4ELb0ELb0EN7cutlass6half_tE19Flash_kernel_traitsILi128ELi64ELi64ELi4ES3_EELi4ELi7ELb0EEEvNS_16Flash_fwd_paramsE --------------------------
	.section	.nv.shared._ZN5flash32flash_fwd_splitkv_combine_kernelI23Flash_fwd_kernel_traitsILi128ELi64ELi64ELi4ELb0ELb0EN7cutlass6half_tE19Flash_kernel_traitsILi128ELi64ELi64ELi4ES3_EELi4ELi7ELb0EEEvNS_16Flash_fwd_paramsE,"aw",@nobits
	.sectionflags	@""
	.align	16
.nv.shared._ZN5flash32flash_fwd_splitkv_combine_kernelI23Flash_fwd_kernel_traitsILi128ELi64ELi64ELi4ELb0ELb0EN7cutlass6half_tE19Flash_kernel_traitsILi128ELi64ELi64ELi4ES3_EELi4ELi7ELb0EEEvNS_16Flash_fwd_paramsE:
	.zero		2560


//--------------------- .nv.shared._ZN5flash32flash_fwd_splitkv_combine_kernelI23Flash_fwd_kernel_traitsILi128ELi64ELi64ELi4ELb0ELb0EN7cutlass6half_tE19Flash_kernel_traitsILi128ELi64ELi64ELi4ES3_EELi4ELi6ELb0EEEvNS_16Flash_fwd_paramsE --------------------------
	.section	.nv.shared._ZN5flash32flash_fwd_splitkv_combine_kernelI23Flash_fwd_kernel_traitsILi128ELi64ELi64ELi4ELb0ELb0EN7cutlass6half_tE19Flash_kernel_traitsILi128ELi64ELi64ELi4ES3_EELi4ELi6ELb0EEEvNS_16Flash_fwd_paramsE,"aw",@nobits
	.sectionflags	@""
	.align	16
.nv.shared._ZN5flash32flash_fwd_splitkv_combine_kernelI23Flash_fwd_kernel_traitsILi128ELi64ELi64ELi4ELb0ELb0EN7cutlass6half_tE19Flash_kernel_traitsILi128ELi64ELi64ELi4ES3_EELi4ELi6ELb0EEEvNS_16Flash_fwd_paramsE:
	.zero		1280


//--------------------- .nv.shared._ZN5flash32flash_fwd_splitkv_combine_kernelI23Flash_fwd_kernel_traitsILi128ELi64ELi64ELi4ELb0ELb0EN7cutlass6half_tE19Flash_kernel_traitsILi128ELi64ELi64ELi4ES3_EELi4ELi5ELb0EEEvNS_16Flash_fwd_paramsE --------------------------
	.section	.nv.shared._ZN5flash32flash_fwd_splitkv_combine_kernelI23Flash_fwd_kernel_traitsILi128ELi64ELi64ELi4ELb0ELb0EN7cutlass6half_tE19Flash_kernel_traitsILi128ELi64ELi64ELi4ES3_EELi4ELi5ELb0EEEvNS_16Flash_fwd_paramsE,"aw",@nobits
	.sectionflags	@""
	.align	16
.nv.shared._ZN5flash32flash_fwd_splitkv_combine_kernelI23Flash_fwd_kernel_traitsILi128ELi64ELi64ELi4ELb0ELb0EN7cutlass6half_tE19Flash_kernel_traitsILi128ELi64ELi64ELi4ES3_EELi4ELi5ELb0EEEvNS_16Flash_fwd_paramsE:
	.zero		640


//--------------------- .nv.shared._ZN5flash32flash_fwd_splitkv_combine_kernelI23Flash_fwd_kernel_traitsILi128ELi64ELi64ELi4ELb0ELb0EN7cutlass6half_tE19Flash_kernel_traitsILi128ELi64ELi64ELi4ES3_EELi4ELi4ELb0EEEvNS_16Flash_fwd_paramsE --------------------------
	.section	.nv.shared._ZN5flash32flash_fwd_splitkv_combine_kernelI23Flash_fwd_kernel_traitsILi128ELi64ELi64ELi4ELb0ELb0EN7cutlass6half_tE19Flash_kernel_traitsILi128ELi64ELi64ELi4ES3_EELi4ELi4ELb0EEEvNS_16Flash_fwd_paramsE,"aw",@nobits
	.sectionflags	@""
	.align	16
.nv.shared._ZN5flash32flash_fwd_splitkv_combine_kernelI23Flash_fwd_kernel_traitsILi128ELi64ELi64ELi4ELb0ELb0EN7cutlass6half_tE19Flash_kernel_traitsILi128ELi64ELi64ELi4ES3_EELi4ELi4ELb0EEEvNS_16Flash_fwd_paramsE:
	.zero		320


//--------------------- .nv.shared._ZN5flash32flash_fwd_splitkv_combine_kernelI23Flash_fwd_kernel_traitsILi128ELi64ELi64ELi4ELb0ELb0EN7cutlass6half_tE19Flash_kernel_traitsILi128ELi64ELi64ELi4ES3_EELi4ELi3ELb0EEEvNS_16Flash_fwd_paramsE --------------------------
	.section	.nv.shared._ZN5flash32flash_fwd_splitkv_combine_kernelI23Flash_fwd_kernel_traitsILi128ELi64ELi64ELi4ELb0ELb0EN7cutlass6half_tE19Flash_kernel_traitsILi128ELi64ELi64ELi4ES3_EELi4ELi3ELb0EEEvNS_16Flash_fwd_paramsE,"aw",@nobits
	.sectionflags	@""
	.align	16
.nv.shared._ZN5flash32flash_fwd_splitkv_combine_kernelI23Flash_fwd_kernel_traitsILi128ELi64ELi64ELi4ELb0ELb0EN7cutlass6half_tE19Flash_kernel_traitsILi128ELi64ELi64ELi4ES3_EELi4ELi3ELb0EEEvNS_16Flash_fwd_paramsE:
	.zero		160


//--------------------- .nv.shared._ZN5flash32flash_fwd_splitkv_combine_kernelI23Flash_fwd_kernel_traitsILi128ELi64ELi64ELi4ELb0ELb0EN7cutlass6half_tE19Flash_kernel_traitsILi128ELi64ELi64ELi4ES3_EELi4ELi2ELb0EEEvNS_16Flash_fwd_paramsE --------------------------
	.section	.nv.shared._ZN5flash32flash_fwd_splitkv_combine_kernelI23Flash_fwd_kernel_traitsILi128ELi64ELi64ELi4ELb0ELb0EN7cutlass6half_tE19Flash_kernel_traitsILi128ELi64ELi64ELi4ES3_EELi4ELi2ELb0EEEvNS_16Flash_fwd_paramsE,"aw",@nobits
	.sectionflags	@""
	.align	16
.nv.shared._ZN5flash32flash_fwd_splitkv_combine_kernelI23Flash_fwd_kernel_traitsILi128ELi64ELi64ELi4ELb0ELb0EN7cutlass6half_tE19Flash_kernel_traitsILi128ELi64ELi64ELi4ES3_EELi4ELi2ELb0EEEvNS_16Flash_fwd_paramsE:
	.zero		80


//--------------------- .nv.shared._ZN5flash32flash_fwd_splitkv_combine_kernelI23Flash_fwd_kernel_traitsILi128ELi64ELi64ELi4ELb0ELb0EN7cutlass6half_tE19Flash_kernel_traitsILi128ELi64ELi64ELi4ES3_EELi4ELi1ELb0EEEvNS_16Flash_fwd_paramsE --------------------------
	.section	.nv.shared._ZN5flash32flash_fwd_splitkv_combine_kernelI23Flash_fwd_kernel_traitsILi128ELi64ELi64ELi4ELb0ELb0EN7cutlass6half_tE19Flash_kernel_traitsILi128ELi64ELi64ELi4ES3_EELi4ELi1ELb0EEEvNS_16Flash_fwd_paramsE,"aw",@nobits
	.sectionflags	@""
	.align	16
.nv.shared._ZN5flash32flash_fwd_splitkv_combine_kernelI23Flash_fwd_kernel_traitsILi128ELi64ELi64ELi4ELb0ELb0EN7cutlass6half_tE19Flash_kernel_traitsILi128ELi64ELi64ELi4ES3_EELi4ELi1ELb0EEEvNS_16Flash_fwd_paramsE:
	.zero		48


//--------------------- .nv.shared._ZN5flash32flash_fwd_splitkv_combine_kernelI23Flash_fwd_kernel_traitsILi128ELi64ELi64ELi4ELb0ELb0EN7cutlass6half_tE19Flash_kernel_traitsILi128ELi64ELi64ELi4ES3_EELi4ELi7ELb1EEEvNS_16Flash_fwd_paramsE --------------------------
	.section	.nv.shared._ZN5flash32flash_fwd_splitkv_combine_kernelI23Flash_fwd_kernel_traitsILi128ELi64ELi64ELi4ELb0ELb0EN7cutlass6half_tE19Flash_kernel_traitsILi128ELi64ELi64ELi4ES3_EELi4ELi7ELb1EEEvNS_16Flash_fwd_paramsE,"aw",@nobits
	.sectionflags	@""
	.align	16
.nv.shared._ZN5flash32flash_fwd_splitkv_combine_kernelI23Flash_fwd_kernel_traitsILi128ELi64ELi64ELi4ELb0ELb0EN7cutlass6half_tE19Flash_kernel_traitsILi128ELi64ELi64ELi4ES3_EELi4ELi7ELb1EEEvNS_16Flash_fwd_paramsE:
	.zero		2560


//--------------------- .nv.shared._ZN5flash32flash_fwd_splitkv_combine_kernelI23Flash_fwd_kernel_traitsILi128ELi64ELi64ELi4ELb0ELb0EN7cutlass6half_tE19Flash_kernel_traitsILi128ELi64ELi64ELi4ES3_EELi4ELi6ELb1EEEvNS_16Flash_fwd_paramsE --------------------------
	.section	.nv.shared._ZN5flash32flash_fwd_splitkv_combine_kernelI23Flash_fwd_kernel_traitsILi128ELi64ELi64ELi4ELb0ELb0EN7cutlass6half_tE19Flash_kernel_traitsILi128ELi64ELi64ELi4ES3_EELi4ELi6ELb1EEEvNS_16Flash_fwd_paramsE,"aw",@nobits
	.sectionflags	@""
	.align	16
.nv.shared._ZN5flash32flash_fwd_splitkv_combine_kernelI23Flash_fwd_kernel_traitsILi128ELi64ELi64ELi4ELb0ELb0EN7cutlass6half_tE19Flash_kernel_traitsILi128ELi64ELi64ELi4ES3_EELi4ELi6ELb1EEEvNS_16Flash_fwd_paramsE:
	.zero		1280


//--------------------- .nv.shared._ZN5flash32flash_fwd_splitkv_combine_kernelI23Flash_fwd_kernel_traitsILi128ELi64ELi64ELi4ELb0ELb0EN7cutlass6half_tE19Flash_kernel_traitsILi128ELi64ELi64ELi4ES3_EELi4ELi5ELb1EEEvNS_16Flash_fwd_paramsE --------------------------
	.section	.nv.shared._ZN5flash32flash_fwd_splitkv_combine_kernelI23Flash_fwd_kernel_traitsILi128ELi64ELi64ELi4ELb0ELb0EN7cutlass6half_tE19Flash_kernel_traitsILi128ELi64ELi64ELi4ES3_EELi4ELi5ELb1EEEvNS_16Flash_fwd_paramsE,"aw",@nobits
	.sectionflags	@""
	.align	16
.nv.shared._ZN5flash32flash_fwd_splitkv_combine_kernelI23Flash_fwd_kernel_traitsILi128ELi64ELi64ELi4ELb0ELb0EN7cutlass6half_tE19Flash_kernel_traitsILi128ELi64ELi64ELi4ES3_EELi4ELi5ELb1EEEvNS_16Flash_fwd_paramsE:
	.zero		640


//--------------------- .nv.shared._ZN5flash32flash_fwd_splitkv_combine_kernelI23Flash_fwd_kernel_traitsILi128ELi64ELi64ELi4ELb0ELb0EN7cutlass6half_tE19Flash_kernel_traitsILi128ELi64ELi64ELi4ES3_EELi4ELi4ELb1EEEvNS_16Flash_fwd_paramsE --------------------------
	.section	.nv.shared._ZN5flash32flash_fwd_splitkv_combine_kernelI23Flash_fwd_kernel_traitsILi128ELi64ELi64ELi4ELb0ELb0EN7cutlass6half_tE19Flash_kernel_traitsILi128ELi64ELi64ELi4ES3_EELi4ELi4ELb1EEEvNS_16Flash_fwd_paramsE,"aw",@nobits
	.sectionflags	@""
	.align	16
.nv.shared._ZN5flash32flash_fwd_splitkv_combine_kernelI23Flash_fwd_kernel_traitsILi128ELi64ELi64ELi4ELb0ELb0EN7cutlass6half_tE19Flash_kernel_traitsILi128ELi64ELi64ELi4ES3_EELi4ELi4ELb1EEEvNS_16Flash_fwd_paramsE:
	.zero		320


//--------------------- .nv.shared._ZN5flash32flash_fwd_splitkv_combine_kernelI23Flash_fwd_kernel_traitsILi128ELi64ELi64ELi4ELb0ELb0EN7cutlass6half_tE19Flash_kernel_traitsILi128ELi64ELi64ELi4ES3_EELi4ELi3ELb1EEEvNS_16Flash_fwd_paramsE --------------------------
	.section	.nv.shared._ZN5flash32flash_fwd_splitkv_combine_kernelI23Flash_fwd_kernel_traitsILi128ELi64ELi64ELi4ELb0ELb0EN7cutlass6half_tE19Flash_kernel_traitsILi128ELi64ELi64ELi4ES3_EELi4ELi3ELb1EEEvNS_16Flash_fwd_paramsE,"aw",@nobits
	.sectionflags	@""
	.align	16
.nv.shared._ZN5flash32flash_fwd_splitkv_combine_kernelI23Flash_fwd_kernel_traitsILi128ELi64ELi64ELi4ELb0ELb0EN7cutlass6half_tE19Flash_kernel_traitsILi128ELi64ELi64ELi4ES3_EELi4ELi3ELb1EEEvNS_16Flash_fwd_paramsE:
	.zero		160


//--------------------- .nv.shared._ZN5flash32flash_fwd_splitkv_combine_kernelI23Flash_fwd_kernel_traitsILi128ELi64ELi64ELi4ELb0ELb0EN7cutlass6half_tE19Flash_kernel_traitsILi128ELi64ELi64ELi4ES3_EELi4ELi2ELb1EEEvNS_16Flash_fwd_paramsE --------------------------
	.section	.nv.shared._ZN5flash32flash_fwd_splitkv_combine_kernelI23Flash_fwd_kernel_traitsILi128ELi64ELi64ELi4ELb0ELb0EN7cutlass6half_tE19Flash_kernel_traitsILi128ELi64ELi64ELi4ES3_EELi4ELi2ELb1EEEvNS_16Flash_fwd_paramsE,"aw",@nobits
	.sectionflags	@""
	.align	16
.nv.shared._ZN5flash32flash_fwd_splitkv_combine_kernelI23Flash_fwd_kernel_traitsILi128ELi64ELi64ELi4ELb0ELb0EN7cutlass6half_tE19Flash_kernel_traitsILi128ELi64ELi64ELi4ES3_EELi4ELi2ELb1EEEvNS_16Flash_fwd_paramsE:
	.zero		80


//--------------------- .nv.shared._ZN5flash32flash_fwd_splitkv_combine_kernelI23Flash_fwd_kernel_traitsILi128ELi64ELi64ELi4ELb0ELb0EN7cutlass6half_tE19Flash_kernel_traitsILi128ELi64ELi64ELi4ES3_EELi4ELi1ELb1EEEvNS_16Flash_fwd_paramsE --------------------------
	.section	.nv.shared._ZN5flash32flash_fwd_splitkv_combine_kernelI23Flash_fwd_kernel_traitsILi128ELi64ELi64ELi4ELb0ELb0EN7cutlass6half_tE19Flash_kernel_traitsILi128ELi64ELi64ELi4ES3_EELi4ELi1ELb1EEEvNS_16Flash_fwd_paramsE,"aw",@nobits
	.sectionflags	@""
	.align	16
.nv.shared._ZN5flash32flash_fwd_splitkv_combine_kernelI23Flash_fwd_kernel_traitsILi128ELi64ELi64ELi4ELb0ELb0EN7cutlass6half_tE19Flash_kernel_traitsILi128ELi64ELi64ELi4ES3_EELi4ELi1ELb1EEEvNS_16Flash_fwd_paramsE:
	.zero		48


//--------------------- .nv.shared._ZN5flash24flash_fwd_splitkv_kernelI23Flash_fwd_kernel_traitsILi128ELi64ELi64ELi4ELb0ELb0EN7cutlass6half_tE19Flash_kernel_traitsILi128ELi64ELi64ELi4ES3_EELb1ELb0ELb0ELb0ELb0ELb0ELb0ELb0EEEvNS_16Flash_fwd_paramsE --------------------------
	.section	.nv.shared._ZN5flash24flash_fwd_splitkv_kernelI23Flash_fwd_kernel_traitsILi128ELi64ELi64ELi4ELb0ELb0EN7cutlass6half_tE19Flash_kernel_traitsILi128ELi64ELi64ELi4ES3_EELb1ELb0ELb0ELb0ELb0ELb0ELb0ELb0EEEvNS_16Flash_fwd_paramsE,"aw",@nobits
	.sectionflags	@""
	.align	16


//--------------------- .nv.shared._ZN5flash24flash_fwd_splitkv_kernelI23Flash_fwd_kernel_traitsILi128ELi64ELi64ELi4ELb0ELb0EN7cutlass6half_tE19Flash_kernel_traitsILi128ELi64ELi64ELi4ES3_EELb1ELb0ELb0ELb0ELb0ELb1ELb0ELb0EEEvNS_16Flash_fwd_paramsE --------------------------
	.section	.nv.shared._ZN5flash24flash_fwd_splitkv_kernelI23Flash_fwd_kernel_traitsILi128ELi64ELi64ELi4ELb0ELb0EN7cutlass6half_tE19Flash_kernel_traitsILi128ELi64ELi64ELi4ES3_EELb1ELb0ELb0ELb0ELb0ELb1ELb0ELb0EEEvNS_16Flash_fwd_paramsE,"aw",@nobits
	.sectionflags	@""
	.align	16


//--------------------- .nv.shared._ZN5flash24flash_fwd_splitkv_kernelI23Flash_fwd_kernel_traitsILi128ELi64ELi64ELi4ELb0ELb0EN7cutlass6half_tE19Flash_kernel_traitsILi128ELi64ELi64ELi4ES3_EELb1ELb0ELb0ELb0ELb0ELb0ELb0ELb1EEEvNS_16Flash_fwd_paramsE --------------------------
	.section	.nv.shared._ZN5flash24flash_fwd_splitkv_kernelI23Flash_fwd_kernel_traitsILi128ELi64ELi64ELi4ELb0ELb0EN7cutlass6half_tE19Flash_kernel_traitsILi128ELi64ELi64ELi4ES3_EELb1ELb0ELb0ELb0ELb0ELb0ELb0ELb1EEEvNS_16Flash_fwd_paramsE,"aw",@nobits
	.sectionflags	@""
	.align	16


//--------------------- .nv.shared._ZN5flash24flash_fwd_splitkv_kernelI23Flash_fwd_kernel_traitsILi128ELi64ELi64ELi4ELb0ELb0EN7cutlass6half_tE19Flash_kernel_traitsILi128ELi64ELi64ELi4ES3_EELb1ELb0ELb0ELb0ELb0ELb1ELb0ELb1EEEvNS_16Flash_fwd_paramsE --------------------------
	.section	.nv.shared._ZN5flash24flash_fwd_splitkv_kernelI23Flash_fwd_kernel_traitsILi128ELi64ELi64ELi4ELb0ELb0EN7cutlass6half_tE19Flash_kernel_traitsILi128ELi64ELi64ELi4ES3_EELb1ELb0ELb0ELb0ELb0ELb1ELb0ELb1EEEvNS_16Flash_fwd_paramsE,"aw",@nobits
	.sectionflags	@""
	.align	16


//--------------------- .nv.shared._ZN5flash24flash_fwd_splitkv_kernelI23Flash_fwd_kernel_traitsILi128ELi64ELi64ELi4ELb0ELb0EN7cutlass6half_tE19Flash_kernel_traitsILi128ELi64ELi64ELi4ES3_EELb1ELb0ELb0ELb0ELb0ELb0ELb1ELb0EEEvNS_16Flash_fwd_paramsE --------------------------
	.section	.nv.shared._ZN5flash24flash_fwd_splitkv_kernelI23Flash_fwd_kernel_traitsILi128ELi64ELi64ELi4ELb0ELb0EN7cutlass6half_tE19Flash_kernel_traitsILi128ELi64ELi64ELi4ES3_EELb1ELb0ELb0ELb0ELb0ELb0ELb1ELb0EEEvNS_16Flash_fwd_paramsE,"aw",@nobits
	.sectionflags	@""
	.align	16


//--------------------- .nv.shared._ZN5flash24flash_fwd_splitkv_kernelI23Flash_fwd_kernel_traitsILi128ELi64ELi64ELi4ELb0ELb0EN7cutlass6half_tE19Flash_kernel_traitsILi128ELi64ELi64ELi4ES3_EELb1ELb0ELb0ELb0ELb0ELb1ELb1ELb0EEEvNS_16Flash_fwd_paramsE --------------------------
	.section	.nv.shared._ZN5flash24flash_fwd_splitkv_kernelI23Flash_fwd_kernel_traitsILi128ELi64ELi64ELi4ELb0ELb0EN7cutlass6half_tE19Flash_kernel_traitsILi128ELi64ELi64ELi4ES3_EELb1ELb0ELb0ELb0ELb0ELb1ELb1ELb0EEEvNS_16Flash_fwd_paramsE,"aw",@nobits
	.sectionflags	@""
	.align	16


//--------------------- .nv.shared._ZN5flash24flash_fwd_splitkv_kernelI23Flash_fwd_kernel_traitsILi128ELi64ELi64ELi4ELb0ELb0EN7cutlass6half_tE19Flash_kernel_traitsILi128ELi64ELi64ELi4ES3_EELb1ELb0ELb0ELb0ELb0ELb0ELb1ELb1EEEvNS_16Flash_fwd_paramsE --------------------------
	.section	.nv.shared._ZN5flash24flash_fwd_splitkv_kernelI23Flash_fwd_kernel_traitsILi128ELi64ELi64ELi4ELb0ELb0EN7cutlass6half_tE19Flash_kernel_traitsILi128ELi64ELi64ELi4ES3_EELb1ELb0ELb0ELb0ELb0ELb0ELb1ELb1EEEvNS_16Flash_fwd_paramsE,"aw",@nobits
	.sectionflags	@""
	.align	16


//--------------------- .nv.shared._ZN5flash24flash_fwd_splitkv_kernelI23Flash_fwd_kernel_traitsILi128ELi64ELi64ELi4ELb0ELb0EN7cutlass6half_tE19Flash_kernel_traitsILi128ELi64ELi64ELi4ES3_EELb1ELb0ELb0ELb0ELb0ELb1ELb1ELb1EEEvNS_16Flash_fwd_paramsE --------------------------
	.section	.nv.shared._ZN5flash24flash_fwd_splitkv_kernelI23Flash_fwd_kernel_traitsILi128ELi64ELi64ELi4ELb0ELb0EN7cutlass6half_tE19Flash_kernel_traitsILi128ELi64ELi64ELi4ES3_EELb1ELb0ELb0ELb0ELb0ELb1ELb1ELb1EEEvNS_16Flash_fwd_paramsE,"aw",@nobits
	.sectionflags	@""
	.align	16


//--------------------- .nv.shared._ZN5flash24flash_fwd_splitkv_kernelI23Flash_fwd_kernel_traitsILi128ELi64ELi64ELi4ELb0ELb0EN7cutlass6half_tE19Flash_kernel_traitsILi128ELi64ELi64ELi4ES3_EELb1ELb0ELb0ELb1ELb1ELb0ELb0ELb0EEEvNS_16Flash_fwd_paramsE --------------------------
	.section	.nv.shared._ZN5flash24flash_fwd_splitkv_kernelI23Flash_fwd_kernel_traitsILi128ELi64ELi64ELi4ELb0ELb0EN7cutlass6half_tE19Flash_kernel_traitsILi128ELi64ELi64ELi4ES3_EELb1ELb0ELb0ELb1ELb1ELb0ELb0ELb0EEEvNS_16Flash_fwd_paramsE,"aw",@nobits
	.sectionflags	@""
	.align	16


//--------------------- .nv.shared._ZN5flash24flash_fwd_splitkv_kernelI23Flash_fwd_kernel_traitsILi128ELi64ELi64ELi4ELb0ELb0EN7cutlass6half_tE19Flash_kernel_traitsILi128ELi64ELi64ELi4ES3_EELb1ELb0ELb0ELb1ELb1ELb1ELb0ELb0EEEvNS_16Flash_fwd_paramsE --------------------------
	.section	.nv.shared._ZN5flash24flash_fwd_splitkv_kernelI23Flash_fwd_kernel_traitsILi128ELi64ELi64ELi4ELb0ELb0EN7cutlass6half_tE19Flash_kernel_traitsILi128ELi64ELi64ELi4ES3_EELb1ELb0ELb0ELb1ELb1ELb1ELb0ELb0EEEvNS_16Flash_fwd_paramsE,"aw",@nobits
	.sectionflags	@""
	.align	16


//--------------------- .nv.shared._ZN5flash24flash_fwd_splitkv_kernelI23Flash_fwd_kernel_traitsILi128ELi64ELi64ELi4ELb0ELb0EN7cutlass6half_tE19Flash_kernel_traitsILi128ELi64ELi64ELi4ES3_EELb1ELb0ELb0ELb1ELb1ELb0ELb1ELb0EEEvNS_16Flash_fwd_paramsE --------------------------
	.section	.nv.shared._ZN5flash24flash_fwd_splitkv_kernelI23Flash_fwd_kernel_traitsILi128ELi64ELi64ELi4ELb0ELb0EN7cutlass6half_tE19Flash_kernel_traitsILi128ELi64ELi64ELi4ES3_EELb1ELb0ELb0ELb1ELb1ELb0ELb1ELb0EEEvNS_16Flash_fwd_paramsE,"aw",@nobits
	.sectionflags	@""
	.align	16


//--------------------- .nv.shared._ZN5flash24flash_fwd_splitkv_kernelI23Flash_fwd_kernel_traitsILi128ELi64ELi64ELi4ELb0ELb0EN7cutlass6half_tE19Flash_kernel_traitsILi128ELi64ELi64ELi4ES3_EELb1ELb0ELb0ELb1ELb1ELb1ELb1ELb0EEEvNS_16Flash_fwd_paramsE --------------------------
	.section	.nv.shared._ZN5flash24flash_fwd_splitkv_kernelI23Flash_fwd_kernel_traitsILi128ELi64ELi64ELi4ELb0ELb0EN7cutlass6half_tE19Flash_kernel_traitsILi128ELi64ELi64ELi4ES3_EELb1ELb0ELb0ELb1ELb1ELb1ELb1ELb0EEEvNS_16Flash_fwd_paramsE,"aw",@nobits
	.sectionflags	@""
	.align	16


//--------------------- .nv.shared._ZN5flash24flash_fwd_splitkv_kernelI23Flash_fwd_kernel_traitsILi128ELi64ELi64ELi4ELb0ELb0EN7cutlass6half_tE19Flash_kernel_traitsILi128ELi64ELi64ELi4ES3_EELb1ELb0ELb0ELb0ELb1ELb0ELb0ELb0EEEvNS_16Flash_fwd_paramsE --------------------------
	.section	.nv.shared._ZN5flash24flash_fwd_splitkv_kernelI23Flash_fwd_kernel_traitsILi128ELi64ELi64ELi4ELb0ELb0EN7cutlass6half_tE19Flash_kernel_traitsILi128ELi64ELi64ELi4ES3_EELb1ELb0ELb0ELb0ELb1ELb0ELb0ELb0EEEvNS_16Flash_fwd_paramsE,"aw",@nobits
	.sectionflags	@""
	.align	16


//--------------------- .nv.shared._ZN5flash24flash_fwd_splitkv_kernelI23Flash_fwd_kernel_traitsILi128ELi64ELi64ELi4ELb0ELb0EN7cutlass6half_tE19Flash_kernel_traitsILi128ELi64ELi64ELi4ES3_EELb1ELb0ELb0ELb0ELb1ELb1ELb0ELb0EEEvNS_16Flash_fwd_paramsE --------------------------
	.section	.nv.shared._ZN5flash24flash_fwd_splitkv_kernelI23Flash_fwd_kernel_traitsILi128ELi64ELi64ELi4ELb0ELb0EN7cutlass6half_tE19Flash_kernel_traitsILi128ELi64ELi64ELi4ES3_EELb1ELb0ELb0ELb0ELb1ELb1ELb0ELb0EEEvNS_16Flash_fwd_paramsE,"aw",@nobits
	.sectionflags	@""
	.align	16


//--------------------- .nv.shared._ZN5flash24flash_fwd_splitkv_kernelI23Flash_fwd_kernel_traitsILi128ELi64ELi64ELi4ELb0ELb0EN7cutlass6half_tE19Flash_kernel_traitsILi128ELi64ELi64ELi4ES3_EELb1ELb0ELb1ELb0ELb0ELb0ELb0ELb0EEEvNS_16Flash_fwd_paramsE --------------------------
	.section	.nv.shared._ZN5flash24flash_fwd_splitkv_kernelI23Flash_fwd_kernel_traitsILi128ELi64ELi64ELi4ELb0ELb0EN7cutlass6half_tE19Flash_kernel_traitsILi128ELi64ELi64ELi4ES3_EELb1ELb0ELb1ELb0ELb0ELb0ELb0ELb0EEEvNS_16Flash_fwd_paramsE,"aw",@nobits
	.sectionflags	@""
	.align	16


//--------------------- .nv.shared._ZN5flash24flash_fwd_splitkv_kernelI23Flash_fwd_kernel_traitsILi128ELi64ELi64ELi4ELb0ELb0EN7cutlass6half_tE19Flash_kernel_traitsILi128ELi64ELi64ELi4ES3_EELb1ELb0ELb1ELb0ELb0ELb1ELb0ELb0EEEvNS_16Flash_fwd_paramsE --------------------------
	.section	.nv.shared._ZN5flash24flash_fwd_splitkv_kernelI23Flash_fwd_kernel_traitsILi128ELi64ELi64ELi4ELb0ELb0EN7cutlass6half_tE19Flash_kernel_traitsILi128ELi64ELi64ELi4ES3_EELb1ELb0ELb1ELb0ELb0ELb1ELb0ELb0EEEvNS_16Flash_fwd_paramsE,"aw",@nobits
	.sectionflags	@""
	.align	16


//--------------------- .nv.shared._ZN5flash24flash_fwd_splitkv_kernelI23Flash_fwd_kernel_traitsILi128ELi64ELi64ELi4ELb0ELb0EN7cutlass6half_tE19Flash_kernel_traitsILi128ELi64ELi64ELi4ES3_EELb1ELb0ELb0ELb0ELb1ELb0ELb0ELb1EEEvNS_16Flash_fwd_paramsE --------------------------
	.section	.nv.shared._ZN5flash24flash_fwd_splitkv_kernelI23Flash_fwd_kernel_traitsILi128ELi64ELi64ELi4ELb0ELb0EN7cutlass6half_tE19Flash_kernel_traitsILi128ELi64ELi64ELi4ES3_EELb1ELb0ELb0ELb0ELb1ELb0ELb0ELb1EEEvNS_16Flash_fwd_paramsE,"aw",@nobits
	.sectionflags	@""
	.align	16


//--------------------- .nv.shared._ZN5flash24flash_fwd_splitkv_kernelI23Flash_fwd_kernel_traitsILi128ELi64ELi64ELi4ELb0ELb0EN7cutlass6half_tE19Flash_kernel_traitsILi128ELi64ELi64ELi4ES3_EELb1ELb0ELb0ELb0ELb1ELb1ELb0ELb1EEEvNS_16Flash_fwd_paramsE --------------------------
	.section	.nv.shared._ZN5flash24flash_fwd_splitkv_kernelI23Flash_fwd_kernel_traitsILi128ELi64ELi64ELi4ELb0ELb0EN7cutlass6half_tE19Flash_kernel_traitsILi128ELi64ELi64ELi4ES3_EELb1ELb0ELb0ELb0ELb1ELb1ELb0ELb1EEEvNS_16Flash_fwd_paramsE,"aw",@nobits
	.sectionflags	@""
	.align	16


//--------------------- .nv.shared._ZN5flash24flash_fwd_splitkv_kernelI23Flash_fwd_kernel_traitsILi128ELi64ELi64ELi4ELb0ELb0EN7cutlass6half_tE19Flash_kernel_traitsILi128ELi64ELi64ELi4ES3_EELb1ELb0ELb1ELb0ELb0ELb0ELb0ELb1EEEvNS_16Flash_fwd_paramsE --------------------------
	.section	.nv.shared._ZN5flash24flash_fwd_splitkv_kernelI23Flash_fwd_kernel_traitsILi128ELi64ELi64ELi4ELb0ELb0EN7cutlass6half_tE19Flash_kernel_traitsILi128ELi64ELi64ELi4ES3_EELb1ELb0ELb1ELb0ELb0ELb0ELb0ELb1EEEvNS_16Flash_fwd_paramsE,"aw",@nobits
	.sectionflags	@""
	.align	16


//--------------------- .nv.shared._ZN5flash24flash_fwd_splitkv_kernelI23Flash_fwd_kernel_traitsILi128ELi64ELi64ELi4ELb0ELb0EN7cutlass6half_tE19Flash_kernel_traitsILi128ELi64ELi64ELi4ES3_EELb1ELb0ELb1ELb0ELb0ELb1ELb0ELb1EEEvNS_16Flash_fwd_paramsE --------------------------
	.section	.nv.shared._ZN5flash24flash_fwd_splitkv_kernelI23Flash_fwd_kernel_traitsILi128ELi64ELi64ELi4ELb0ELb0EN7cutlass6half_tE19Flash_kernel_traitsILi128ELi64ELi64ELi4ES3_EELb1ELb0ELb1ELb0ELb0ELb1ELb0ELb1EEEvNS_16Flash_fwd_paramsE,"aw",@nobits
	.sectionflags	@""
	.align	16


//--------------------- .nv.shared._ZN5flash24flash_fwd_splitkv_kernelI23Flash_fwd_kernel_traitsILi128ELi64ELi64ELi4ELb0ELb0EN7cutlass6half_tE19Flash_kernel_traitsILi128ELi64ELi64ELi4ES3_EELb1ELb0ELb0ELb0ELb1ELb0ELb1ELb0EEEvNS_16Flash_fwd_paramsE --------------------------
	.section	.nv.shared._ZN5flash24flash_fwd_splitkv_kernelI23Flash_fwd_kernel_traitsILi128ELi64ELi64ELi4ELb0ELb0EN7cutlass6half_tE19Flash_kernel_traitsILi128ELi64ELi64ELi4ES3_EELb1ELb0ELb0ELb0ELb1ELb0ELb1ELb0EEEvNS_16Flash_fwd_paramsE,"aw",@nobits
	.sectionflags	@""
	.align	16


//--------------------- .nv.shared._ZN5flash24flash_fwd_splitkv_kernelI23Flash_fwd_kernel_traitsILi128ELi64ELi64ELi4ELb0ELb0EN7cutlass6half_tE19Flash_kernel_traitsILi128ELi64ELi64ELi4ES3_EELb1ELb0ELb0ELb0ELb1ELb1ELb1ELb0EEEvNS_16Flash_fwd_paramsE --------------------------
	.section	.nv.shared._ZN5flash24flash_fwd_splitkv_kernelI23Flash_fwd_kernel_traitsILi128ELi64ELi64ELi4ELb0ELb0EN7cutlass6half_tE19Flash_kernel_traitsILi128ELi64ELi64ELi4ES3_EELb1ELb0ELb0ELb0ELb1ELb1ELb1ELb0EEEvNS_16Flash_fwd_paramsE,"aw",@nobits
	.sectionflags	@""
	.align	16


//--------------------- .nv.shared._ZN5flash24flash_fwd_splitkv_kernelI23Flash_fwd_kernel_traitsILi128ELi64ELi64ELi4ELb0ELb0EN7cutlass6half_tE19Flash_kernel_traitsILi128ELi64ELi64ELi4ES3_EELb1ELb0ELb1ELb0ELb0ELb0ELb1ELb0EEEvNS_16Flash_fwd_paramsE --------------------------
	.section	.nv.shared._ZN5flash24flash_fwd_splitkv_kernelI23Flash_fwd_kernel_traitsILi128ELi64ELi64ELi4ELb0ELb0EN7cutlass6half_tE19Flash_kernel_traitsILi128ELi64ELi64ELi4ES3_EELb1ELb0ELb1ELb0ELb0ELb0ELb1ELb0EEEvNS_16Flash_fwd_paramsE,"aw",@nobits
	.sectionflags	@""
	.align	16


//--------------------- .nv.shared._ZN5flash24flash_fwd_splitkv_kernelI23Flash_fwd_kernel_traitsILi128ELi64ELi64ELi4ELb0ELb0EN7cutlass6half_tE19Flash_kernel_traitsILi128ELi64ELi64ELi4ES3_EELb1ELb0ELb1ELb0ELb0ELb1ELb1ELb0EEEvNS_16Flash_fwd_paramsE --------------------------
	.section	.nv.shared._ZN5flash24flash_fwd_splitkv_kernelI23Flash_fwd_kernel_traitsILi128ELi64ELi64ELi4ELb0ELb0EN7cutlass6half_tE19Flash_kernel_traitsILi128ELi64ELi64ELi4ES3_EELb1ELb0ELb1ELb0ELb0ELb1ELb1ELb0EEEvNS_16Flash_fwd_paramsE,"aw",@nobits
	.sectionflags	@""
	.align	16


//--------------------- .nv.shared._ZN5flash24flash_fwd_splitkv_kernelI23Flash_fwd_kernel_traitsILi128ELi64ELi64ELi4ELb0ELb0EN7cutlass6half_tE19Flash_kernel_traitsILi128ELi64ELi64ELi4ES3_EELb1ELb0ELb0ELb0ELb1ELb0ELb1ELb1EEEvNS_16Flash_fwd_paramsE --------------------------
	.section	.nv.shared._ZN5flash24flash_fwd_splitkv_kernelI23Flash_fwd_kernel_traitsILi128ELi64ELi64ELi4ELb0ELb0EN7cutlass6half_tE19Flash_kernel_traitsILi128ELi64ELi64ELi4ES3_EELb1ELb0ELb0ELb0ELb1ELb0ELb1ELb1EEEvNS_16Flash_fwd_paramsE,"aw",@nobits
	.sectionflags	@""
	.align	16


//--------------------- .nv.shared._ZN5flash24flash_fwd_splitkv_kernelI23Flash_fwd_kernel_traitsILi128ELi64ELi64ELi4ELb0ELb0EN7cutlass6half_tE19Flash_kernel_traitsILi128ELi64ELi64ELi4ES3_EELb1ELb0ELb0ELb0ELb1ELb1ELb1ELb1EEEvNS_16Flash_fwd_paramsE --------------------------
	.section	.nv.shared._ZN5flash24flash_fwd_splitkv_kernelI23Flash_fwd_kernel_traitsILi128ELi64ELi64ELi4ELb0ELb0EN7cutlass6half_tE19Flash_kernel_traitsILi128ELi64ELi64ELi4ES3_EELb1ELb0ELb0ELb0ELb1ELb1ELb1ELb1EEEvNS_16Flash_fwd_paramsE,"aw",@nobits
	.sectionflags	@""
	.align	16


//--------------------- .nv.shared._ZN5flash24flash_fwd_splitkv_kernelI23Flash_fwd_kernel_traitsILi128ELi64ELi64ELi4ELb0ELb0EN7cutlass6half_tE19Flash_kernel_traitsILi128ELi64ELi64ELi4ES3_EELb1ELb0ELb1ELb0ELb0ELb0ELb1ELb1EEEvNS_16Flash_fwd_paramsE --------------------------
	.section	.nv.shared._ZN5flash24flash_fwd_splitkv_kernelI23Flash_fwd_kernel_traitsILi128ELi64ELi64ELi4ELb0ELb0EN7cutlass6half_tE19Flash_kernel_traitsILi128ELi64ELi64ELi4ES3_EELb1ELb0ELb1ELb0ELb0ELb0ELb1ELb1EEEvNS_16Flash_fwd_paramsE,"aw",@nobits
	.sectionflags	@""
	.align	16


//--------------------- .nv.shared._ZN5flash24flash_fwd_splitkv_kernelI23Flash_fwd_kernel_traitsILi128ELi64ELi64ELi4ELb0ELb0EN7cutlass6half_tE19Flash_kernel_traitsILi128ELi64ELi64ELi4ES3_EELb1ELb0ELb1ELb0ELb0ELb1ELb1ELb1EEEvNS_16Flash_fwd_paramsE --------------------------
	.section	.nv.shared._ZN5flash24flash_fwd_splitkv_kernelI23Flash_fwd_kernel_traitsILi128ELi64ELi64ELi4ELb0ELb0EN7cutlass6half_tE19Flash_kernel_traitsILi128ELi64ELi64ELi4ES3_EELb1ELb0ELb1ELb0ELb0ELb1ELb1ELb1EEEvNS_16Flash_fwd_paramsE,"aw",@nobits
	.sectionflags	@""
	.align	16
